//
// Generated by NVIDIA NVVM Compiler
//
// Compiler Build ID: CL-36424714
// Cuda compilation tools, release 13.0, V13.0.88
// Based on NVVM 20.0.0
//

.version 9.0
.target sm_100
.address_size 64

	// .globl	_Z20calculate_index_hashP17GHashRelContainer
// _ZZN3cub18CUB_300001_SM_10006detail10merge_sort30DeviceMergeSortBlockSortKernelINS2_10policy_hubIPPyE9Policy600ES6_PNS0_8NullTypeES6_SA_j15tuple_weak_lessS5_S9_EEvbT0_T1_T2_T3_T4_PT6_PT7_T5_NS1_7vsmem_tEE19static_temp_storage has been demoted
// _ZZN3cub18CUB_300001_SM_10006detail10merge_sort26DeviceMergeSortMergeKernelINS2_10policy_hubIPPyE9Policy600ES6_PNS0_8NullTypeES6_SA_j15tuple_weak_lessS5_S9_EEvbT2_T3_T4_PT6_PT7_T5_PSE_SE_NS1_7vsmem_tEE19static_temp_storage has been demoted
// _ZZN3cub18CUB_300001_SM_10006detail10merge_sort30DeviceMergeSortBlockSortKernelINS2_10policy_hubIPPyE9Policy600ES6_PNS0_8NullTypeES6_SA_m15tuple_weak_lessS5_S9_EEvbT0_T1_T2_T3_T4_PT6_PT7_T5_NS1_7vsmem_tEE19static_temp_storage has been demoted
// _ZZN3cub18CUB_300001_SM_10006detail10merge_sort26DeviceMergeSortMergeKernelINS2_10policy_hubIPPyE9Policy600ES6_PNS0_8NullTypeES6_SA_m15tuple_weak_lessS5_S9_EEvbT2_T3_T4_PT6_PT7_T5_PSE_SE_NS1_7vsmem_tEE19static_temp_storage has been demoted
// _ZZN3cub18CUB_300001_SM_10006detail10merge_sort30DeviceMergeSortBlockSortKernelINS2_10policy_hubIPPyE9Policy600ES6_PNS0_8NullTypeES6_SA_j18tuple_indexed_lessS5_S9_EEvbT0_T1_T2_T3_T4_PT6_PT7_T5_NS1_7vsmem_tEE19static_temp_storage has been demoted
// _ZZN3cub18CUB_300001_SM_10006detail10merge_sort26DeviceMergeSortMergeKernelINS2_10policy_hubIPPyE9Policy600ES6_PNS0_8NullTypeES6_SA_j18tuple_indexed_lessS5_S9_EEvbT2_T3_T4_PT6_PT7_T5_PSE_SE_NS1_7vsmem_tEE19static_temp_storage has been demoted
// _ZZN3cub18CUB_300001_SM_10006detail10merge_sort30DeviceMergeSortBlockSortKernelINS2_10policy_hubIPPyE9Policy600ES6_PNS0_8NullTypeES6_SA_m18tuple_indexed_lessS5_S9_EEvbT0_T1_T2_T3_T4_PT6_PT7_T5_NS1_7vsmem_tEE19static_temp_storage has been demoted
// _ZZN3cub18CUB_300001_SM_10006detail10merge_sort26DeviceMergeSortMergeKernelINS2_10policy_hubIPPyE9Policy600ES6_PNS0_8NullTypeES6_SA_m18tuple_indexed_lessS5_S9_EEvbT2_T3_T4_PT6_PT7_T5_PSE_SE_NS1_7vsmem_tEE19static_temp_storage has been demoted
// _ZZN3cub18CUB_300001_SM_10006detail5merge19device_merge_kernelINS2_10policy_hubIPyNS0_8NullTypeEE9policy600EPS5_PS6_S9_SA_S9_SA_i18tuple_indexed_lessEEvT0_T1_T6_T2_T3_SE_T4_T5_T7_PSE_NS1_7vsmem_tEE19shared_temp_storage has been demoted
// _ZZN3cub18CUB_300001_SM_10006detail5merge19device_merge_kernelINS2_10policy_hubIPyNS0_8NullTypeEE9policy600EPS5_PS6_S9_SA_S9_SA_l18tuple_indexed_lessEEvT0_T1_T6_T2_T3_SE_T4_T5_T7_PSE_NS1_7vsmem_tEE19shared_temp_storage has been demoted
// _ZZN3cub18CUB_300001_SM_10006detail6reduce28DeviceReduceSingleTileKernelINS2_10policy_hubIijN4cuda3std3__44plusIiEEE10Policy1000EPyPijS9_iiNS7_10__identityEEEvT0_T1_T2_T3_T4_T6_E12temp_storage has been demoted
// _ZZN3cub18CUB_300001_SM_10006detail6reduce18DeviceReduceKernelINS2_10policy_hubIijN4cuda3std3__44plusIiEEE10Policy1000EPyjS9_iNS7_10__identityEEEvT0_PT3_T1_NS0_13GridEvenShareISH_EET2_T4_E12temp_storage has been demoted
// _ZZN3cub18CUB_300001_SM_10006detail6reduce28DeviceReduceSingleTileKernelINS2_10policy_hubIijN4cuda3std3__44plusIiEEE10Policy1000EPiSC_iS9_iiNS7_10__identityEEEvT0_T1_T2_T3_T4_T6_E12temp_storage has been demoted
// _ZZN3cub18CUB_300001_SM_10006detail6reduce28DeviceReduceSingleTileKernelINS2_10policy_hubIiyN4cuda3std3__44plusIiEEE10Policy1000EPyPiyS9_iiNS7_10__identityEEEvT0_T1_T2_T3_T4_T6_E12temp_storage has been demoted
// _ZZN3cub18CUB_300001_SM_10006detail6reduce18DeviceReduceKernelINS2_10policy_hubIiyN4cuda3std3__44plusIiEEE10Policy1000EPyyS9_iNS7_10__identityEEEvT0_PT3_T1_NS0_13GridEvenShareISH_EET2_T4_E12temp_storage has been demoted
// _ZZN3cub18CUB_300001_SM_10006detail6reduce28DeviceReduceSingleTileKernelINS2_10policy_hubIiyN4cuda3std3__44plusIiEEE10Policy1000EPiSC_iS9_iiNS7_10__identityEEEvT0_T1_T2_T3_T4_T6_E12temp_storage has been demoted
// _ZZN3cub18CUB_300001_SM_10006detail4scan16DeviceScanKernelINS2_10policy_hubIyyyjN4cuda3std3__44plusIvEEE10Policy1000EPySC_NS0_13ScanTileStateIyLb1EEES9_NS1_10InputValueIySC_EEjyLb0EyEEvT0_T1_T2_iT3_T4_T5_E12temp_storage has been demoted
// _ZZN3cub18CUB_300001_SM_10006detail4scan16DeviceScanKernelINS2_10policy_hubIyyymN4cuda3std3__44plusIvEEE10Policy1000EPySC_NS0_13ScanTileStateIyLb1EEES9_NS1_10InputValueIySC_EEmyLb0EyEEvT0_T1_T2_iT3_T4_T5_E12temp_storage has been demoted
.global .align 1 .b8 _ZN34_INTERNAL_e314f9c3_4_k_cu_0dacf5eb4cuda3std3__45__cpo5beginE[1];
.global .align 1 .b8 _ZN34_INTERNAL_e314f9c3_4_k_cu_0dacf5eb4cuda3std3__45__cpo3endE[1];
.global .align 1 .b8 _ZN34_INTERNAL_e314f9c3_4_k_cu_0dacf5eb4cuda3std3__45__cpo6cbeginE[1];
.global .align 1 .b8 _ZN34_INTERNAL_e314f9c3_4_k_cu_0dacf5eb4cuda3std3__45__cpo4cendE[1];
.global .align 1 .b8 _ZN34_INTERNAL_e314f9c3_4_k_cu_0dacf5eb4cuda3std3__45__cpo6rbeginE[1];
.global .align 1 .b8 _ZN34_INTERNAL_e314f9c3_4_k_cu_0dacf5eb4cuda3std3__45__cpo4rendE[1];
.global .align 1 .b8 _ZN34_INTERNAL_e314f9c3_4_k_cu_0dacf5eb4cuda3std3__45__cpo7crbeginE[1];
.global .align 1 .b8 _ZN34_INTERNAL_e314f9c3_4_k_cu_0dacf5eb4cuda3std3__45__cpo5crendE[1];
.global .align 1 .b8 _ZN34_INTERNAL_e314f9c3_4_k_cu_0dacf5eb4cuda3std3__436_GLOBAL__N__e314f9c3_4_k_cu_0dacf5eb6ignoreE[1];
.global .align 1 .b8 _ZN34_INTERNAL_e314f9c3_4_k_cu_0dacf5eb4cuda3std3__419piecewise_constructE[1];
.global .align 1 .b8 _ZN34_INTERNAL_e314f9c3_4_k_cu_0dacf5eb4cuda3std3__48in_placeE[1];
.global .align 1 .b8 _ZN34_INTERNAL_e314f9c3_4_k_cu_0dacf5eb4cuda3std3__420unreachable_sentinelE[1];
.global .align 1 .b8 _ZN34_INTERNAL_e314f9c3_4_k_cu_0dacf5eb4cuda3std3__47nulloptE[1];
.global .align 1 .b8 _ZN34_INTERNAL_e314f9c3_4_k_cu_0dacf5eb4cuda3std3__48unexpectE[1];
.global .align 1 .b8 _ZN34_INTERNAL_e314f9c3_4_k_cu_0dacf5eb4cuda3std6ranges3__45__cpo4swapE[1];
.global .align 1 .b8 _ZN34_INTERNAL_e314f9c3_4_k_cu_0dacf5eb4cuda3std6ranges3__45__cpo9iter_moveE[1];
.global .align 1 .b8 _ZN34_INTERNAL_e314f9c3_4_k_cu_0dacf5eb4cuda3std6ranges3__45__cpo5beginE[1];
.global .align 1 .b8 _ZN34_INTERNAL_e314f9c3_4_k_cu_0dacf5eb4cuda3std6ranges3__45__cpo3endE[1];
.global .align 1 .b8 _ZN34_INTERNAL_e314f9c3_4_k_cu_0dacf5eb4cuda3std6ranges3__45__cpo6cbeginE[1];
.global .align 1 .b8 _ZN34_INTERNAL_e314f9c3_4_k_cu_0dacf5eb4cuda3std6ranges3__45__cpo4cendE[1];
.global .align 1 .b8 _ZN34_INTERNAL_e314f9c3_4_k_cu_0dacf5eb4cuda3std6ranges3__45__cpo7advanceE[1];
.global .align 1 .b8 _ZN34_INTERNAL_e314f9c3_4_k_cu_0dacf5eb4cuda3std6ranges3__45__cpo9iter_swapE[1];
.global .align 1 .b8 _ZN34_INTERNAL_e314f9c3_4_k_cu_0dacf5eb4cuda3std6ranges3__45__cpo4nextE[1];
.global .align 1 .b8 _ZN34_INTERNAL_e314f9c3_4_k_cu_0dacf5eb4cuda3std6ranges3__45__cpo4prevE[1];
.global .align 1 .b8 _ZN34_INTERNAL_e314f9c3_4_k_cu_0dacf5eb4cuda3std6ranges3__45__cpo4dataE[1];
.global .align 1 .b8 _ZN34_INTERNAL_e314f9c3_4_k_cu_0dacf5eb4cuda3std6ranges3__45__cpo5cdataE[1];
.global .align 1 .b8 _ZN34_INTERNAL_e314f9c3_4_k_cu_0dacf5eb4cuda3std6ranges3__45__cpo4sizeE[1];
.global .align 1 .b8 _ZN34_INTERNAL_e314f9c3_4_k_cu_0dacf5eb4cuda3std6ranges3__45__cpo5ssizeE[1];
.global .align 1 .b8 _ZN34_INTERNAL_e314f9c3_4_k_cu_0dacf5eb4cuda3std6ranges3__45__cpo8distanceE[1];
.global .align 1 .b8 _ZN34_INTERNAL_e314f9c3_4_k_cu_0dacf5eb6thrust24THRUST_300001_SM_1000_NS8cuda_cub3parE[1];
.global .align 1 .b8 _ZN34_INTERNAL_e314f9c3_4_k_cu_0dacf5eb6thrust24THRUST_300001_SM_1000_NS8cuda_cub10par_nosyncE[1];
.global .align 1 .b8 _ZN34_INTERNAL_e314f9c3_4_k_cu_0dacf5eb6thrust24THRUST_300001_SM_1000_NS6system6detail10sequential3seqE[1];
.global .align 1 .b8 _ZN34_INTERNAL_e314f9c3_4_k_cu_0dacf5eb6thrust24THRUST_300001_SM_1000_NS6system3cpp3parE[1];
.global .align 1 .b8 _ZN34_INTERNAL_e314f9c3_4_k_cu_0dacf5eb6thrust24THRUST_300001_SM_1000_NS12placeholders2_1E[1];
.global .align 1 .b8 _ZN34_INTERNAL_e314f9c3_4_k_cu_0dacf5eb6thrust24THRUST_300001_SM_1000_NS12placeholders2_2E[1];
.global .align 1 .b8 _ZN34_INTERNAL_e314f9c3_4_k_cu_0dacf5eb6thrust24THRUST_300001_SM_1000_NS12placeholders2_3E[1];
.global .align 1 .b8 _ZN34_INTERNAL_e314f9c3_4_k_cu_0dacf5eb6thrust24THRUST_300001_SM_1000_NS12placeholders2_4E[1];
.global .align 1 .b8 _ZN34_INTERNAL_e314f9c3_4_k_cu_0dacf5eb6thrust24THRUST_300001_SM_1000_NS12placeholders2_5E[1];
.global .align 1 .b8 _ZN34_INTERNAL_e314f9c3_4_k_cu_0dacf5eb6thrust24THRUST_300001_SM_1000_NS12placeholders2_6E[1];
.global .align 1 .b8 _ZN34_INTERNAL_e314f9c3_4_k_cu_0dacf5eb6thrust24THRUST_300001_SM_1000_NS12placeholders2_7E[1];
.global .align 1 .b8 _ZN34_INTERNAL_e314f9c3_4_k_cu_0dacf5eb6thrust24THRUST_300001_SM_1000_NS12placeholders2_8E[1];
.global .align 1 .b8 _ZN34_INTERNAL_e314f9c3_4_k_cu_0dacf5eb6thrust24THRUST_300001_SM_1000_NS12placeholders2_9E[1];
.global .align 1 .b8 _ZN34_INTERNAL_e314f9c3_4_k_cu_0dacf5eb6thrust24THRUST_300001_SM_1000_NS12placeholders3_10E[1];
.global .align 1 .b8 _ZN34_INTERNAL_e314f9c3_4_k_cu_0dacf5eb6thrust24THRUST_300001_SM_1000_NS3seqE[1];
.global .align 1 .b8 _ZN34_INTERNAL_e314f9c3_4_k_cu_0dacf5eb6thrust24THRUST_300001_SM_1000_NS6deviceE[1];
.extern .shared .align 16 .b8 _ZN6thrust24THRUST_300001_SM_1000_NS8cuda_cub4core6detail5shmemE[];

.visible .entry _Z20calculate_index_hashP17GHashRelContainer(
	.param .u64 .ptr .align 1 _Z20calculate_index_hashP17GHashRelContainer_param_0
)
{
	.reg .pred 	%p<14>;
	.reg .b32 	%r<10>;
	.reg .b64 	%rd<159>;

	ld.param.u64 	%rd30, [_Z20calculate_index_hashP17GHashRelContainer_param_0];
	cvta.to.global.u64 	%rd1, %rd30;
	mov.u32 	%r2, %ctaid.x;
	mov.u32 	%r1, %ntid.x;
	mov.u32 	%r3, %tid.x;
	mad.lo.s32 	%r4, %r2, %r1, %r3;
	cvt.u64.u32 	%rd148, %r4;
	ld.global.u64 	%rd31, [%rd1+48];
	setp.le.u64 	%p1, %rd31, %rd148;
	@%p1 bra 	$L__BB0_16;
	mov.u32 	%r5, %nctaid.x;
	mul.lo.s32 	%r6, %r1, %r5;
	cvt.u64.u32 	%rd3, %r6;
$L__BB0_2:
	ld.global.u64 	%rd33, [%rd1+32];
	shl.b64 	%rd34, %rd148, 3;
	add.s64 	%rd35, %rd33, %rd34;
	ld.u64 	%rd5, [%rd35];
	ld.global.u64 	%rd6, [%rd1+24];
	setp.eq.s64 	%p2, %rd6, 0;
	mov.b64 	%rd152, -3750763034362895579;
	@%p2 bra 	$L__BB0_8;
	setp.eq.s64 	%p3, %rd6, 1;
	mov.b64 	%rd152, -3750763034362895579;
	mov.b64 	%rd153, 0;
	@%p3 bra 	$L__BB0_6;
	and.b64  	%rd153, %rd6, -2;
	add.s64 	%rd149, %rd5, 8;
	mov.b64 	%rd152, -3750763034362895579;
	mov.u64 	%rd150, %rd153;
$L__BB0_5:
	ld.u64 	%rd40, [%rd149+-8];
	and.b64  	%rd41, %rd40, 255;
	xor.b64  	%rd42, %rd41, %rd152;
	mul.lo.s64 	%rd43, %rd42, 1099511628211;
	shr.u64 	%rd44, %rd40, 8;
	and.b64  	%rd45, %rd44, 255;
	xor.b64  	%rd46, %rd45, %rd43;
	mul.lo.s64 	%rd47, %rd46, 1099511628211;
	shr.u64 	%rd48, %rd40, 16;
	and.b64  	%rd49, %rd48, 255;
	xor.b64  	%rd50, %rd49, %rd47;
	mul.lo.s64 	%rd51, %rd50, 1099511628211;
	shr.u64 	%rd52, %rd40, 24;
	and.b64  	%rd53, %rd52, 255;
	xor.b64  	%rd54, %rd53, %rd51;
	mul.lo.s64 	%rd55, %rd54, 1099511628211;
	shr.u64 	%rd56, %rd40, 32;
	and.b64  	%rd57, %rd56, 255;
	xor.b64  	%rd58, %rd57, %rd55;
	mul.lo.s64 	%rd59, %rd58, 1099511628211;
	shr.u64 	%rd60, %rd40, 40;
	and.b64  	%rd61, %rd60, 255;
	xor.b64  	%rd62, %rd61, %rd59;
	mul.lo.s64 	%rd63, %rd62, 1099511628211;
	shr.u64 	%rd64, %rd40, 48;
	and.b64  	%rd65, %rd64, 255;
	xor.b64  	%rd66, %rd65, %rd63;
	mul.lo.s64 	%rd67, %rd66, 1099511628211;
	shr.u64 	%rd68, %rd40, 56;
	xor.b64  	%rd69, %rd68, %rd67;
	mul.lo.s64 	%rd70, %rd69, 1099511628211;
	ld.u64 	%rd71, [%rd149];
	and.b64  	%rd72, %rd71, 255;
	xor.b64  	%rd73, %rd72, %rd70;
	mul.lo.s64 	%rd74, %rd73, 1099511628211;
	shr.u64 	%rd75, %rd71, 8;
	and.b64  	%rd76, %rd75, 255;
	xor.b64  	%rd77, %rd76, %rd74;
	mul.lo.s64 	%rd78, %rd77, 1099511628211;
	shr.u64 	%rd79, %rd71, 16;
	and.b64  	%rd80, %rd79, 255;
	xor.b64  	%rd81, %rd80, %rd78;
	mul.lo.s64 	%rd82, %rd81, 1099511628211;
	shr.u64 	%rd83, %rd71, 24;
	and.b64  	%rd84, %rd83, 255;
	xor.b64  	%rd85, %rd84, %rd82;
	mul.lo.s64 	%rd86, %rd85, 1099511628211;
	shr.u64 	%rd87, %rd71, 32;
	and.b64  	%rd88, %rd87, 255;
	xor.b64  	%rd89, %rd88, %rd86;
	mul.lo.s64 	%rd90, %rd89, 1099511628211;
	shr.u64 	%rd91, %rd71, 40;
	and.b64  	%rd92, %rd91, 255;
	xor.b64  	%rd93, %rd92, %rd90;
	mul.lo.s64 	%rd94, %rd93, 1099511628211;
	shr.u64 	%rd95, %rd71, 48;
	and.b64  	%rd96, %rd95, 255;
	xor.b64  	%rd97, %rd96, %rd94;
	mul.lo.s64 	%rd98, %rd97, 1099511628211;
	shr.u64 	%rd99, %rd71, 56;
	xor.b64  	%rd100, %rd99, %rd98;
	mul.lo.s64 	%rd152, %rd100, 1099511628211;
	add.s64 	%rd150, %rd150, -2;
	add.s64 	%rd149, %rd149, 16;
	setp.ne.s64 	%p4, %rd150, 0;
	@%p4 bra 	$L__BB0_5;
$L__BB0_6:
	and.b64  	%rd101, %rd6, 1;
	setp.eq.b64 	%p5, %rd101, 1;
	not.pred 	%p6, %p5;
	@%p6 bra 	$L__BB0_8;
	shl.b64 	%rd102, %rd153, 3;
	add.s64 	%rd103, %rd5, %rd102;
	ld.u64 	%rd104, [%rd103];
	and.b64  	%rd105, %rd104, 255;
	xor.b64  	%rd106, %rd105, %rd152;
	mul.lo.s64 	%rd107, %rd106, 1099511628211;
	shr.u64 	%rd108, %rd104, 8;
	and.b64  	%rd109, %rd108, 255;
	xor.b64  	%rd110, %rd109, %rd107;
	mul.lo.s64 	%rd111, %rd110, 1099511628211;
	shr.u64 	%rd112, %rd104, 16;
	and.b64  	%rd113, %rd112, 255;
	xor.b64  	%rd114, %rd113, %rd111;
	mul.lo.s64 	%rd115, %rd114, 1099511628211;
	shr.u64 	%rd116, %rd104, 24;
	and.b64  	%rd117, %rd116, 255;
	xor.b64  	%rd118, %rd117, %rd115;
	mul.lo.s64 	%rd119, %rd118, 1099511628211;
	shr.u64 	%rd120, %rd104, 32;
	and.b64  	%rd121, %rd120, 255;
	xor.b64  	%rd122, %rd121, %rd119;
	mul.lo.s64 	%rd123, %rd122, 1099511628211;
	shr.u64 	%rd124, %rd104, 40;
	and.b64  	%rd125, %rd124, 255;
	xor.b64  	%rd126, %rd125, %rd123;
	mul.lo.s64 	%rd127, %rd126, 1099511628211;
	shr.u64 	%rd128, %rd104, 48;
	and.b64  	%rd129, %rd128, 255;
	xor.b64  	%rd130, %rd129, %rd127;
	mul.lo.s64 	%rd131, %rd130, 1099511628211;
	shr.u64 	%rd132, %rd104, 56;
	xor.b64  	%rd133, %rd132, %rd131;
	mul.lo.s64 	%rd152, %rd133, 1099511628211;
$L__BB0_8:
	mov.u64 	%rd156, %rd152;
$L__BB0_9:
	ld.global.u64 	%rd21, [%rd1+8];
	or.b64  	%rd134, %rd156, %rd21;
	and.b64  	%rd135, %rd134, -4294967296;
	setp.ne.s64 	%p7, %rd135, 0;
	@%p7 bra 	$L__BB0_11;
	cvt.u32.u64 	%r7, %rd21;
	cvt.u32.u64 	%r8, %rd156;
	rem.u32 	%r9, %r8, %r7;
	cvt.u64.u32 	%rd157, %r9;
	bra.uni 	$L__BB0_12;
$L__BB0_11:
	rem.u64 	%rd157, %rd156, %rd21;
$L__BB0_12:
	ld.global.u64 	%rd136, [%rd1];
	shl.b64 	%rd137, %rd157, 4;
	add.s64 	%rd138, %rd136, %rd137;
	atom.relaxed.cas.b64 	%rd139, [%rd138], -1, %rd152;
	setp.ne.s64 	%p8, %rd139, -1;
	setp.ne.s64 	%p9, %rd139, %rd152;
	add.s64 	%rd156, %rd157, 1;
	and.pred  	%p10, %p8, %p9;
	@%p10 bra 	$L__BB0_9;
	ld.global.u64 	%rd141, [%rd1];
	add.s64 	%rd143, %rd141, %rd137;
	ld.u64 	%rd158, [%rd143+8];
	setp.le.u64 	%p11, %rd158, %rd148;
	@%p11 bra 	$L__BB0_15;
$L__BB0_14:
	ld.global.u64 	%rd144, [%rd1];
	add.s64 	%rd146, %rd144, %rd137;
	atom.relaxed.cas.b64 	%rd158, [%rd146+8], %rd158, %rd148;
	setp.gt.u64 	%p12, %rd158, %rd148;
	@%p12 bra 	$L__BB0_14;
$L__BB0_15:
	add.s64 	%rd148, %rd148, %rd3;
	ld.global.u64 	%rd147, [%rd1+48];
	setp.lt.u64 	%p13, %rd148, %rd147;
	@%p13 bra 	$L__BB0_2;
$L__BB0_16:
	ret;

}
	// .globl	_Z22count_index_entry_sizeP17GHashRelContainerPy
.visible .entry _Z22count_index_entry_sizeP17GHashRelContainerPy(
	.param .u64 .ptr .align 1 _Z22count_index_entry_sizeP17GHashRelContainerPy_param_0,
	.param .u64 .ptr .align 1 _Z22count_index_entry_sizeP17GHashRelContainerPy_param_1
)
{
	.reg .pred 	%p<4>;
	.reg .b32 	%r<7>;
	.reg .b64 	%rd<21>;

	ld.param.u64 	%rd12, [_Z22count_index_entry_sizeP17GHashRelContainerPy_param_0];
	ld.param.u64 	%rd11, [_Z22count_index_entry_sizeP17GHashRelContainerPy_param_1];
	cvta.to.global.u64 	%rd1, %rd12;
	mov.u32 	%r2, %ctaid.x;
	mov.u32 	%r1, %ntid.x;
	mov.u32 	%r3, %tid.x;
	mad.lo.s32 	%r4, %r2, %r1, %r3;
	cvt.u64.u32 	%rd19, %r4;
	ld.global.u64 	%rd20, [%rd1+8];
	setp.le.u64 	%p1, %rd20, %rd19;
	@%p1 bra 	$L__BB1_5;
	mov.u32 	%r5, %nctaid.x;
	mul.lo.s32 	%r6, %r1, %r5;
	cvt.u64.u32 	%rd4, %r6;
	cvta.to.global.u64 	%rd5, %rd11;
$L__BB1_2:
	ld.global.u64 	%rd13, [%rd1];
	shl.b64 	%rd14, %rd19, 4;
	add.s64 	%rd15, %rd13, %rd14;
	ld.u64 	%rd16, [%rd15+8];
	setp.eq.s64 	%p2, %rd16, -1;
	@%p2 bra 	$L__BB1_4;
	atom.global.add.u64 	%rd17, [%rd5], 1;
	ld.global.u64 	%rd20, [%rd1+8];
$L__BB1_4:
	add.s64 	%rd19, %rd19, %rd4;
	setp.lt.u64 	%p3, %rd19, %rd20;
	@%p3 bra 	$L__BB1_2;
$L__BB1_5:
	ret;

}
	// .globl	_Z16shrink_index_mapP17GHashRelContainerP7MEntityy
.visible .entry _Z16shrink_index_mapP17GHashRelContainerP7MEntityy(
	.param .u64 .ptr .align 1 _Z16shrink_index_mapP17GHashRelContainerP7MEntityy_param_0,
	.param .u64 .ptr .align 1 _Z16shrink_index_mapP17GHashRelContainerP7MEntityy_param_1,
	.param .u64 _Z16shrink_index_mapP17GHashRelContainerP7MEntityy_param_2
)
{
	.reg .pred 	%p<11>;
	.reg .b32 	%r<13>;
	.reg .b64 	%rd<45>;

	ld.param.u64 	%rd24, [_Z16shrink_index_mapP17GHashRelContainerP7MEntityy_param_0];
	ld.param.u64 	%rd23, [_Z16shrink_index_mapP17GHashRelContainerP7MEntityy_param_2];
	cvta.to.global.u64 	%rd1, %rd24;
	mov.u32 	%r2, %ctaid.x;
	mov.u32 	%r1, %ntid.x;
	mov.u32 	%r3, %tid.x;
	mad.lo.s32 	%r4, %r2, %r1, %r3;
	cvt.u64.u32 	%rd40, %r4;
	setp.le.u64 	%p4, %rd23, %rd40;
	@%p4 bra 	$L__BB2_9;
	mov.u32 	%r5, %nctaid.x;
	mul.lo.s32 	%r6, %r1, %r5;
	cvt.u64.u32 	%rd3, %r6;
$L__BB2_2:
	ld.global.u64 	%rd5, [%rd1];
	shl.b64 	%rd25, %rd40, 4;
	add.s64 	%rd26, %rd5, %rd25;
	add.s64 	%rd6, %rd26, 8;
	ld.u64 	%rd27, [%rd26+8];
	setp.eq.s64 	%p5, %rd27, -1;
	@%p5 bra 	$L__BB2_8;
	ld.u64 	%rd7, [%rd6+-8];
	ld.global.u64 	%rd8, [%rd1+8];
	or.b64  	%rd28, %rd7, %rd8;
	and.b64  	%rd29, %rd28, -4294967296;
	setp.ne.s64 	%p6, %rd29, 0;
	@%p6 bra 	$L__BB2_5;
	cvt.u32.u64 	%r7, %rd8;
	cvt.u32.u64 	%r8, %rd7;
	rem.u32 	%r9, %r8, %r7;
	cvt.u64.u32 	%rd42, %r9;
	bra.uni 	$L__BB2_6;
$L__BB2_5:
	rem.u64 	%rd42, %rd7, %rd8;
$L__BB2_6:
	shl.b64 	%rd30, %rd42, 4;
	add.s64 	%rd31, %rd5, %rd30;
	atom.relaxed.cas.b64 	%rd43, [%rd31], -1, %rd7;
	setp.ne.s64 	%p7, %rd43, -1;
	@%p7 bra 	$L__BB2_10;
$L__BB2_7:
	ld.global.u64 	%rd37, [%rd1];
	shl.b64 	%rd38, %rd42, 4;
	add.s64 	%rd39, %rd37, %rd38;
	st.u64 	[%rd39], %rd7;
$L__BB2_8:
	add.s64 	%rd40, %rd40, %rd3;
	setp.lt.u64 	%p10, %rd40, %rd23;
	@%p10 bra 	$L__BB2_2;
$L__BB2_9:
	ret;
$L__BB2_10:
	setp.eq.s64 	%p8, %rd43, %rd7;
	@%p8 bra 	$L__BB2_8;
	add.s64 	%rd16, %rd42, 1;
	ld.global.u64 	%rd17, [%rd1+8];
	or.b64  	%rd32, %rd16, %rd17;
	and.b64  	%rd33, %rd32, -4294967296;
	setp.ne.s64 	%p9, %rd33, 0;
	@%p9 bra 	$L__BB2_13;
	cvt.u32.u64 	%r10, %rd17;
	cvt.u32.u64 	%r11, %rd16;
	rem.u32 	%r12, %r11, %r10;
	cvt.u64.u32 	%rd42, %r12;
	bra.uni 	$L__BB2_14;
$L__BB2_13:
	rem.u64 	%rd42, %rd16, %rd17;
$L__BB2_14:
	ld.global.u64 	%rd34, [%rd1];
	shl.b64 	%rd35, %rd42, 4;
	add.s64 	%rd36, %rd34, %rd35;
	atom.relaxed.cas.b64 	%rd43, [%rd36], -1, %rd7;
	setp.eq.s64 	%p3, %rd43, -1;
	@%p3 bra 	$L__BB2_7;
	bra.uni 	$L__BB2_10;

}
	// .globl	_Z11acopy_entryP17GHashRelContainerS0_
.visible .entry _Z11acopy_entryP17GHashRelContainerS0_(
	.param .u64 .ptr .align 1 _Z11acopy_entryP17GHashRelContainerS0__param_0,
	.param .u64 .ptr .align 1 _Z11acopy_entryP17GHashRelContainerS0__param_1
)
{
	.reg .pred 	%p<3>;
	.reg .b32 	%r<10>;
	.reg .b64 	%rd<25>;

	ld.param.u64 	%rd8, [_Z11acopy_entryP17GHashRelContainerS0__param_0];
	ld.param.u64 	%rd7, [_Z11acopy_entryP17GHashRelContainerS0__param_1];
	cvta.to.global.u64 	%rd1, %rd8;
	ld.global.u64 	%rd2, [%rd1+8];
	mov.u32 	%r6, %ctaid.x;
	mov.u32 	%r1, %ntid.x;
	mov.u32 	%r7, %tid.x;
	mad.lo.s32 	%r9, %r6, %r1, %r7;
	cvt.s64.s32 	%rd24, %r9;
	setp.le.u64 	%p1, %rd2, %rd24;
	@%p1 bra 	$L__BB3_3;
	cvta.to.global.u64 	%rd4, %rd7;
	mov.u32 	%r8, %nctaid.x;
	mul.lo.s32 	%r3, %r1, %r8;
$L__BB3_2:
	ld.global.u64 	%rd9, [%rd1];
	cvta.to.global.u64 	%rd10, %rd9;
	shl.b64 	%rd11, %rd24, 4;
	add.s64 	%rd12, %rd10, %rd11;
	ld.global.u64 	%rd13, [%rd12];
	ld.global.u64 	%rd14, [%rd4];
	cvta.to.global.u64 	%rd15, %rd14;
	add.s64 	%rd16, %rd15, %rd11;
	st.global.u64 	[%rd16], %rd13;
	ld.global.u64 	%rd17, [%rd1];
	cvta.to.global.u64 	%rd18, %rd17;
	add.s64 	%rd19, %rd18, %rd11;
	ld.global.u64 	%rd20, [%rd19+8];
	ld.global.u64 	%rd21, [%rd4];
	cvta.to.global.u64 	%rd22, %rd21;
	add.s64 	%rd23, %rd22, %rd11;
	st.global.u64 	[%rd23+8], %rd20;
	add.s32 	%r9, %r9, %r3;
	cvt.s64.s32 	%rd24, %r9;
	setp.gt.u64 	%p2, %rd2, %rd24;
	@%p2 bra 	$L__BB3_2;
$L__BB3_3:
	ret;

}
	// .globl	_Z10acopy_dataP17GHashRelContainerS0_
.visible .entry _Z10acopy_dataP17GHashRelContainerS0_(
	.param .u64 .ptr .align 1 _Z10acopy_dataP17GHashRelContainerS0__param_0,
	.param .u64 .ptr .align 1 _Z10acopy_dataP17GHashRelContainerS0__param_1
)
{
	.reg .pred 	%p<5>;
	.reg .b32 	%r<22>;
	.reg .b64 	%rd<26>;

	ld.param.u64 	%rd10, [_Z10acopy_dataP17GHashRelContainerS0__param_0];
	ld.param.u64 	%rd9, [_Z10acopy_dataP17GHashRelContainerS0__param_1];
	cvta.to.global.u64 	%rd1, %rd10;
	ld.global.u64 	%rd2, [%rd1+48];
	mov.u32 	%r12, %ctaid.x;
	mov.u32 	%r1, %ntid.x;
	mov.u32 	%r13, %tid.x;
	mad.lo.s32 	%r18, %r12, %r1, %r13;
	cvt.s64.s32 	%rd25, %r18;
	setp.le.u64 	%p1, %rd2, %rd25;
	@%p1 bra 	$L__BB4_6;
	cvta.to.global.u64 	%rd4, %rd9;
	mov.u32 	%r14, %nctaid.x;
	mul.lo.s32 	%r3, %r1, %r14;
$L__BB4_2:
	ld.global.u64 	%rd11, [%rd1+32];
	shl.b64 	%rd12, %rd25, 3;
	add.s64 	%rd6, %rd11, %rd12;
	ld.global.u32 	%r21, [%rd1+64];
	setp.lt.s32 	%p2, %r21, 1;
	@%p2 bra 	$L__BB4_5;
	ld.u64 	%rd7, [%rd6];
	mov.b32 	%r20, 0;
$L__BB4_4:
	mul.wide.u32 	%rd13, %r20, 8;
	add.s64 	%rd14, %rd7, %rd13;
	ld.u64 	%rd15, [%rd14];
	ld.global.u64 	%rd16, [%rd4+40];
	mad.lo.s32 	%r16, %r21, %r18, %r20;
	mul.wide.s32 	%rd17, %r16, 8;
	add.s64 	%rd18, %rd16, %rd17;
	st.u64 	[%rd18], %rd15;
	add.s32 	%r20, %r20, 1;
	ld.global.u32 	%r21, [%rd1+64];
	setp.lt.s32 	%p3, %r20, %r21;
	@%p3 bra 	$L__BB4_4;
$L__BB4_5:
	ld.global.u64 	%rd19, [%rd4+32];
	mul.lo.s32 	%r17, %r21, %r18;
	mul.wide.s32 	%rd20, %r17, 8;
	add.s64 	%rd21, %rd19, %rd20;
	ld.u64 	%rd22, [%rd21];
	add.s64 	%rd24, %rd19, %rd12;
	st.u64 	[%rd24], %rd22;
	add.s32 	%r18, %r18, %r3;
	cvt.s64.s32 	%rd25, %r18;
	setp.gt.u64 	%p4, %rd2, %rd25;
	@%p4 bra 	$L__BB4_2;
$L__BB4_6:
	ret;

}
	// .globl	_Z14init_index_mapP17GHashRelContainer
.visible .entry _Z14init_index_mapP17GHashRelContainer(
	.param .u64 .ptr .align 1 _Z14init_index_mapP17GHashRelContainer_param_0
)
{
	.reg .pred 	%p<3>;
	.reg .b32 	%r<7>;
	.reg .b64 	%rd<14>;

	ld.param.u64 	%rd8, [_Z14init_index_mapP17GHashRelContainer_param_0];
	cvta.to.global.u64 	%rd9, %rd8;
	ld.global.u64 	%rd1, [%rd9];
	ld.global.u64 	%rd2, [%rd9+8];
	mov.u32 	%r2, %ctaid.x;
	mov.u32 	%r1, %ntid.x;
	mov.u32 	%r3, %tid.x;
	mad.lo.s32 	%r4, %r2, %r1, %r3;
	cvt.s64.s32 	%rd13, %r4;
	setp.le.u64 	%p1, %rd2, %rd13;
	@%p1 bra 	$L__BB5_3;
	mov.u32 	%r5, %nctaid.x;
	mul.lo.s32 	%r6, %r1, %r5;
	cvt.s64.s32 	%rd4, %r6;
	cvta.to.global.u64 	%rd5, %rd1;
$L__BB5_2:
	shl.b64 	%rd10, %rd13, 4;
	add.s64 	%rd11, %rd5, %rd10;
	mov.b64 	%rd12, -1;
	st.global.u64 	[%rd11], %rd12;
	st.global.u64 	[%rd11+8], %rd12;
	add.s64 	%rd13, %rd13, %rd4;
	setp.lt.u64 	%p2, %rd13, %rd2;
	@%p2 bra 	$L__BB5_2;
$L__BB5_3:
	ret;

}
	// .globl	_Z20init_tuples_unsortedPPyS_iy
.visible .entry _Z20init_tuples_unsortedPPyS_iy(
	.param .u64 .ptr .align 1 _Z20init_tuples_unsortedPPyS_iy_param_0,
	.param .u64 .ptr .align 1 _Z20init_tuples_unsortedPPyS_iy_param_1,
	.param .u32 _Z20init_tuples_unsortedPPyS_iy_param_2,
	.param .u64 _Z20init_tuples_unsortedPPyS_iy_param_3
)
{
	.reg .pred 	%p<3>;
	.reg .b32 	%r<8>;
	.reg .b64 	%rd<16>;

	ld.param.u64 	%rd7, [_Z20init_tuples_unsortedPPyS_iy_param_0];
	ld.param.u64 	%rd8, [_Z20init_tuples_unsortedPPyS_iy_param_1];
	ld.param.u32 	%r2, [_Z20init_tuples_unsortedPPyS_iy_param_2];
	ld.param.u64 	%rd9, [_Z20init_tuples_unsortedPPyS_iy_param_3];
	mov.u32 	%r3, %ctaid.x;
	mov.u32 	%r1, %ntid.x;
	mov.u32 	%r4, %tid.x;
	mad.lo.s32 	%r5, %r3, %r1, %r4;
	cvt.s64.s32 	%rd15, %r5;
	setp.le.u64 	%p1, %rd9, %rd15;
	@%p1 bra 	$L__BB6_3;
	mov.u32 	%r6, %nctaid.x;
	mul.lo.s32 	%r7, %r1, %r6;
	cvt.s64.s32 	%rd2, %r2;
	cvt.s64.s32 	%rd3, %r7;
	cvta.to.global.u64 	%rd4, %rd7;
$L__BB6_2:
	mul.lo.s64 	%rd10, %rd15, %rd2;
	shl.b64 	%rd11, %rd10, 3;
	add.s64 	%rd12, %rd8, %rd11;
	shl.b64 	%rd13, %rd15, 3;
	add.s64 	%rd14, %rd4, %rd13;
	st.global.u64 	[%rd14], %rd12;
	add.s64 	%rd15, %rd15, %rd3;
	setp.lt.u64 	%p2, %rd15, %rd9;
	@%p2 bra 	$L__BB6_2;
$L__BB6_3:
	ret;

}
	// .globl	_Z20get_join_result_sizeP17GHashRelContainerS0_iPyS1_
.visible .entry _Z20get_join_result_sizeP17GHashRelContainerS0_iPyS1_(
	.param .u64 .ptr .align 1 _Z20get_join_result_sizeP17GHashRelContainerS0_iPyS1__param_0,
	.param .u64 .ptr .align 1 _Z20get_join_result_sizeP17GHashRelContainerS0_iPyS1__param_1,
	.param .u32 _Z20get_join_result_sizeP17GHashRelContainerS0_iPyS1__param_2,
	.param .u64 .ptr .align 1 _Z20get_join_result_sizeP17GHashRelContainerS0_iPyS1__param_3,
	.param .u64 .ptr .align 1 _Z20get_join_result_sizeP17GHashRelContainerS0_iPyS1__param_4
)
{
	.reg .pred 	%p<33>;
	.reg .b32 	%r<15>;
	.reg .b64 	%rd<479>;

	ld.param.u64 	%rd80, [_Z20get_join_result_sizeP17GHashRelContainerS0_iPyS1__param_0];
	ld.param.u64 	%rd82, [_Z20get_join_result_sizeP17GHashRelContainerS0_iPyS1__param_1];
	ld.param.u32 	%r4, [_Z20get_join_result_sizeP17GHashRelContainerS0_iPyS1__param_2];
	cvta.to.global.u64 	%rd1, %rd80;
	cvta.to.global.u64 	%rd2, %rd82;
	mov.u32 	%r5, %ctaid.x;
	mov.u32 	%r1, %ntid.x;
	mov.u32 	%r6, %tid.x;
	mad.lo.s32 	%r7, %r5, %r1, %r6;
	cvt.u64.u32 	%rd447, %r7;
	ld.global.u64 	%rd83, [%rd2+48];
	setp.le.u64 	%p1, %rd83, %rd447;
	@%p1 bra 	$L__BB7_38;
	mov.u32 	%r8, %nctaid.x;
	mul.lo.s32 	%r9, %r1, %r8;
	cvt.u64.u32 	%rd4, %r9;
	setp.eq.s32 	%p2, %r4, 0;
	@%p2 bra 	$L__BB7_2;
	bra.uni 	$L__BB7_15;
$L__BB7_2:
	ld.param.u64 	%rd446, [_Z20get_join_result_sizeP17GHashRelContainerS0_iPyS1__param_3];
	ld.global.u64 	%rd324, [%rd2+32];
	cvta.to.global.u64 	%rd325, %rd324;
	shl.b64 	%rd326, %rd447, 3;
	add.s64 	%rd327, %rd325, %rd326;
	ld.global.u64 	%rd328, [%rd327];
	cvta.to.global.u64 	%rd6, %rd328;
	cvta.to.global.u64 	%rd329, %rd446;
	add.s64 	%rd7, %rd329, %rd326;
	mov.b64 	%rd330, 0;
	st.global.u64 	[%rd7], %rd330;
	ld.global.u64 	%rd8, [%rd2+24];
	setp.eq.s64 	%p22, %rd8, 0;
	mov.b64 	%rd455, -3750763034362895579;
	@%p22 bra 	$L__BB7_3;
	bra.uni 	$L__BB7_10;
$L__BB7_3:
	ld.global.u64 	%rd16, [%rd1+8];
	rem.u64 	%rd454, %rd455, %rd16;
	ld.global.u64 	%rd429, [%rd1];
	cvta.to.global.u64 	%rd18, %rd429;
	shl.b64 	%rd430, %rd454, 4;
	add.s64 	%rd431, %rd18, %rd430;
	ld.global.u64 	%rd452, [%rd431];
	setp.eq.s64 	%p27, %rd452, %rd455;
	@%p27 bra 	$L__BB7_6;
$L__BB7_4:
	setp.eq.s64 	%p28, %rd452, -1;
	@%p28 bra 	$L__BB7_9;
	add.s64 	%rd432, %rd454, 1;
	setp.eq.s64 	%p29, %rd432, %rd16;
	selp.b64 	%rd454, 0, %rd432, %p29;
	shl.b64 	%rd433, %rd454, 4;
	add.s64 	%rd434, %rd18, %rd433;
	ld.global.u64 	%rd452, [%rd434];
	setp.ne.s64 	%p30, %rd452, %rd455;
	@%p30 bra 	$L__BB7_4;
$L__BB7_6:
	shl.b64 	%rd436, %rd454, 4;
	add.s64 	%rd437, %rd18, %rd436;
	ld.global.u64 	%rd25, [%rd437+8];
	ld.global.u64 	%rd438, [%rd1+48];
	add.s64 	%rd26, %rd438, -1;
	mov.b64 	%rd458, 0;
$L__BB7_7:
	add.s64 	%rd458, %rd458, 1;
	add.s64 	%rd439, %rd458, %rd25;
	setp.le.u64 	%p31, %rd439, %rd26;
	@%p31 bra 	$L__BB7_7;
	st.global.u64 	[%rd7], %rd458;
$L__BB7_9:
	add.s64 	%rd447, %rd447, %rd4;
	ld.global.u64 	%rd440, [%rd2+48];
	setp.lt.u64 	%p32, %rd447, %rd440;
	@%p32 bra 	$L__BB7_2;
	bra.uni 	$L__BB7_38;
$L__BB7_10:
	setp.eq.s64 	%p23, %rd8, 1;
	mov.b64 	%rd455, -3750763034362895579;
	mov.b64 	%rd456, 0;
	@%p23 bra 	$L__BB7_13;
	and.b64  	%rd456, %rd8, -2;
	add.s64 	%rd448, %rd6, 8;
	mov.b64 	%rd455, -3750763034362895579;
	mov.u64 	%rd449, %rd456;
$L__BB7_12:
	ld.global.u64 	%rd335, [%rd448+-8];
	and.b64  	%rd336, %rd335, 255;
	xor.b64  	%rd337, %rd336, %rd455;
	mul.lo.s64 	%rd338, %rd337, 1099511628211;
	shr.u64 	%rd339, %rd335, 8;
	and.b64  	%rd340, %rd339, 255;
	xor.b64  	%rd341, %rd340, %rd338;
	mul.lo.s64 	%rd342, %rd341, 1099511628211;
	shr.u64 	%rd343, %rd335, 16;
	and.b64  	%rd344, %rd343, 255;
	xor.b64  	%rd345, %rd344, %rd342;
	mul.lo.s64 	%rd346, %rd345, 1099511628211;
	shr.u64 	%rd347, %rd335, 24;
	and.b64  	%rd348, %rd347, 255;
	xor.b64  	%rd349, %rd348, %rd346;
	mul.lo.s64 	%rd350, %rd349, 1099511628211;
	shr.u64 	%rd351, %rd335, 32;
	and.b64  	%rd352, %rd351, 255;
	xor.b64  	%rd353, %rd352, %rd350;
	mul.lo.s64 	%rd354, %rd353, 1099511628211;
	shr.u64 	%rd355, %rd335, 40;
	and.b64  	%rd356, %rd355, 255;
	xor.b64  	%rd357, %rd356, %rd354;
	mul.lo.s64 	%rd358, %rd357, 1099511628211;
	shr.u64 	%rd359, %rd335, 48;
	and.b64  	%rd360, %rd359, 255;
	xor.b64  	%rd361, %rd360, %rd358;
	mul.lo.s64 	%rd362, %rd361, 1099511628211;
	shr.u64 	%rd363, %rd335, 56;
	xor.b64  	%rd364, %rd363, %rd362;
	mul.lo.s64 	%rd365, %rd364, 1099511628211;
	ld.global.u64 	%rd366, [%rd448];
	and.b64  	%rd367, %rd366, 255;
	xor.b64  	%rd368, %rd367, %rd365;
	mul.lo.s64 	%rd369, %rd368, 1099511628211;
	shr.u64 	%rd370, %rd366, 8;
	and.b64  	%rd371, %rd370, 255;
	xor.b64  	%rd372, %rd371, %rd369;
	mul.lo.s64 	%rd373, %rd372, 1099511628211;
	shr.u64 	%rd374, %rd366, 16;
	and.b64  	%rd375, %rd374, 255;
	xor.b64  	%rd376, %rd375, %rd373;
	mul.lo.s64 	%rd377, %rd376, 1099511628211;
	shr.u64 	%rd378, %rd366, 24;
	and.b64  	%rd379, %rd378, 255;
	xor.b64  	%rd380, %rd379, %rd377;
	mul.lo.s64 	%rd381, %rd380, 1099511628211;
	shr.u64 	%rd382, %rd366, 32;
	and.b64  	%rd383, %rd382, 255;
	xor.b64  	%rd384, %rd383, %rd381;
	mul.lo.s64 	%rd385, %rd384, 1099511628211;
	shr.u64 	%rd386, %rd366, 40;
	and.b64  	%rd387, %rd386, 255;
	xor.b64  	%rd388, %rd387, %rd385;
	mul.lo.s64 	%rd389, %rd388, 1099511628211;
	shr.u64 	%rd390, %rd366, 48;
	and.b64  	%rd391, %rd390, 255;
	xor.b64  	%rd392, %rd391, %rd389;
	mul.lo.s64 	%rd393, %rd392, 1099511628211;
	shr.u64 	%rd394, %rd366, 56;
	xor.b64  	%rd395, %rd394, %rd393;
	mul.lo.s64 	%rd455, %rd395, 1099511628211;
	add.s64 	%rd449, %rd449, -2;
	add.s64 	%rd448, %rd448, 16;
	setp.eq.s64 	%p24, %rd449, 0;
	@%p24 bra 	$L__BB7_13;
	bra.uni 	$L__BB7_12;
$L__BB7_13:
	and.b64  	%rd396, %rd8, 1;
	setp.eq.b64 	%p25, %rd396, 1;
	not.pred 	%p26, %p25;
	@%p26 bra 	$L__BB7_3;
	shl.b64 	%rd397, %rd456, 3;
	add.s64 	%rd398, %rd6, %rd397;
	ld.global.u64 	%rd399, [%rd398];
	and.b64  	%rd400, %rd399, 255;
	xor.b64  	%rd401, %rd400, %rd455;
	mul.lo.s64 	%rd402, %rd401, 1099511628211;
	shr.u64 	%rd403, %rd399, 8;
	and.b64  	%rd404, %rd403, 255;
	xor.b64  	%rd405, %rd404, %rd402;
	mul.lo.s64 	%rd406, %rd405, 1099511628211;
	shr.u64 	%rd407, %rd399, 16;
	and.b64  	%rd408, %rd407, 255;
	xor.b64  	%rd409, %rd408, %rd406;
	mul.lo.s64 	%rd410, %rd409, 1099511628211;
	shr.u64 	%rd411, %rd399, 24;
	and.b64  	%rd412, %rd411, 255;
	xor.b64  	%rd413, %rd412, %rd410;
	mul.lo.s64 	%rd414, %rd413, 1099511628211;
	shr.u64 	%rd415, %rd399, 32;
	and.b64  	%rd416, %rd415, 255;
	xor.b64  	%rd417, %rd416, %rd414;
	mul.lo.s64 	%rd418, %rd417, 1099511628211;
	shr.u64 	%rd419, %rd399, 40;
	and.b64  	%rd420, %rd419, 255;
	xor.b64  	%rd421, %rd420, %rd418;
	mul.lo.s64 	%rd422, %rd421, 1099511628211;
	shr.u64 	%rd423, %rd399, 48;
	and.b64  	%rd424, %rd423, 255;
	xor.b64  	%rd425, %rd424, %rd422;
	mul.lo.s64 	%rd426, %rd425, 1099511628211;
	shr.u64 	%rd427, %rd399, 56;
	xor.b64  	%rd428, %rd427, %rd426;
	mul.lo.s64 	%rd455, %rd428, 1099511628211;
	bra.uni 	$L__BB7_3;
$L__BB7_15:
	ld.param.u64 	%rd444, [_Z20get_join_result_sizeP17GHashRelContainerS0_iPyS1__param_3];
	ld.global.u64 	%rd85, [%rd2+32];
	cvta.to.global.u64 	%rd86, %rd85;
	shl.b64 	%rd87, %rd447, 3;
	add.s64 	%rd88, %rd86, %rd87;
	ld.global.u64 	%rd89, [%rd88];
	cvta.to.global.u64 	%rd37, %rd89;
	cvta.to.global.u64 	%rd90, %rd444;
	add.s64 	%rd91, %rd90, %rd87;
	mov.b64 	%rd92, 0;
	st.global.u64 	[%rd91], %rd92;
	ld.global.u64 	%rd38, [%rd2+24];
	setp.eq.s64 	%p3, %rd38, 0;
	mov.b64 	%rd462, -3750763034362895579;
	@%p3 bra 	$L__BB7_21;
	setp.eq.s64 	%p4, %rd38, 1;
	mov.b64 	%rd462, -3750763034362895579;
	mov.b64 	%rd463, 0;
	@%p4 bra 	$L__BB7_19;
	and.b64  	%rd463, %rd38, -2;
	mov.b64 	%rd462, -3750763034362895579;
	mov.b64 	%rd460, 0;
$L__BB7_18:
	shl.b64 	%rd98, %rd460, 3;
	add.s64 	%rd99, %rd37, %rd98;
	ld.global.u64 	%rd100, [%rd99];
	and.b64  	%rd101, %rd100, 255;
	xor.b64  	%rd102, %rd101, %rd462;
	mul.lo.s64 	%rd103, %rd102, 1099511628211;
	shr.u64 	%rd104, %rd100, 8;
	and.b64  	%rd105, %rd104, 255;
	xor.b64  	%rd106, %rd105, %rd103;
	mul.lo.s64 	%rd107, %rd106, 1099511628211;
	shr.u64 	%rd108, %rd100, 16;
	and.b64  	%rd109, %rd108, 255;
	xor.b64  	%rd110, %rd109, %rd107;
	mul.lo.s64 	%rd111, %rd110, 1099511628211;
	shr.u64 	%rd112, %rd100, 24;
	and.b64  	%rd113, %rd112, 255;
	xor.b64  	%rd114, %rd113, %rd111;
	mul.lo.s64 	%rd115, %rd114, 1099511628211;
	shr.u64 	%rd116, %rd100, 32;
	and.b64  	%rd117, %rd116, 255;
	xor.b64  	%rd118, %rd117, %rd115;
	mul.lo.s64 	%rd119, %rd118, 1099511628211;
	shr.u64 	%rd120, %rd100, 40;
	and.b64  	%rd121, %rd120, 255;
	xor.b64  	%rd122, %rd121, %rd119;
	mul.lo.s64 	%rd123, %rd122, 1099511628211;
	shr.u64 	%rd124, %rd100, 48;
	and.b64  	%rd125, %rd124, 255;
	xor.b64  	%rd126, %rd125, %rd123;
	mul.lo.s64 	%rd127, %rd126, 1099511628211;
	shr.u64 	%rd128, %rd100, 56;
	xor.b64  	%rd129, %rd128, %rd127;
	mul.lo.s64 	%rd130, %rd129, 1099511628211;
	ld.global.u64 	%rd131, [%rd99+8];
	and.b64  	%rd132, %rd131, 255;
	xor.b64  	%rd133, %rd132, %rd130;
	mul.lo.s64 	%rd134, %rd133, 1099511628211;
	shr.u64 	%rd135, %rd131, 8;
	and.b64  	%rd136, %rd135, 255;
	xor.b64  	%rd137, %rd136, %rd134;
	mul.lo.s64 	%rd138, %rd137, 1099511628211;
	shr.u64 	%rd139, %rd131, 16;
	and.b64  	%rd140, %rd139, 255;
	xor.b64  	%rd141, %rd140, %rd138;
	mul.lo.s64 	%rd142, %rd141, 1099511628211;
	shr.u64 	%rd143, %rd131, 24;
	and.b64  	%rd144, %rd143, 255;
	xor.b64  	%rd145, %rd144, %rd142;
	mul.lo.s64 	%rd146, %rd145, 1099511628211;
	shr.u64 	%rd147, %rd131, 32;
	and.b64  	%rd148, %rd147, 255;
	xor.b64  	%rd149, %rd148, %rd146;
	mul.lo.s64 	%rd150, %rd149, 1099511628211;
	shr.u64 	%rd151, %rd131, 40;
	and.b64  	%rd152, %rd151, 255;
	xor.b64  	%rd153, %rd152, %rd150;
	mul.lo.s64 	%rd154, %rd153, 1099511628211;
	shr.u64 	%rd155, %rd131, 48;
	and.b64  	%rd156, %rd155, 255;
	xor.b64  	%rd157, %rd156, %rd154;
	mul.lo.s64 	%rd158, %rd157, 1099511628211;
	shr.u64 	%rd159, %rd131, 56;
	xor.b64  	%rd160, %rd159, %rd158;
	mul.lo.s64 	%rd462, %rd160, 1099511628211;
	add.s64 	%rd460, %rd460, 2;
	setp.ne.s64 	%p5, %rd460, %rd463;
	@%p5 bra 	$L__BB7_18;
$L__BB7_19:
	and.b64  	%rd161, %rd38, 1;
	setp.eq.b64 	%p6, %rd161, 1;
	not.pred 	%p7, %p6;
	@%p7 bra 	$L__BB7_21;
	shl.b64 	%rd162, %rd463, 3;
	add.s64 	%rd163, %rd37, %rd162;
	ld.global.u64 	%rd164, [%rd163];
	and.b64  	%rd165, %rd164, 255;
	xor.b64  	%rd166, %rd165, %rd462;
	mul.lo.s64 	%rd167, %rd166, 1099511628211;
	shr.u64 	%rd168, %rd164, 8;
	and.b64  	%rd169, %rd168, 255;
	xor.b64  	%rd170, %rd169, %rd167;
	mul.lo.s64 	%rd171, %rd170, 1099511628211;
	shr.u64 	%rd172, %rd164, 16;
	and.b64  	%rd173, %rd172, 255;
	xor.b64  	%rd174, %rd173, %rd171;
	mul.lo.s64 	%rd175, %rd174, 1099511628211;
	shr.u64 	%rd176, %rd164, 24;
	and.b64  	%rd177, %rd176, 255;
	xor.b64  	%rd178, %rd177, %rd175;
	mul.lo.s64 	%rd179, %rd178, 1099511628211;
	shr.u64 	%rd180, %rd164, 32;
	and.b64  	%rd181, %rd180, 255;
	xor.b64  	%rd182, %rd181, %rd179;
	mul.lo.s64 	%rd183, %rd182, 1099511628211;
	shr.u64 	%rd184, %rd164, 40;
	and.b64  	%rd185, %rd184, 255;
	xor.b64  	%rd186, %rd185, %rd183;
	mul.lo.s64 	%rd187, %rd186, 1099511628211;
	shr.u64 	%rd188, %rd164, 48;
	and.b64  	%rd189, %rd188, 255;
	xor.b64  	%rd190, %rd189, %rd187;
	mul.lo.s64 	%rd191, %rd190, 1099511628211;
	shr.u64 	%rd192, %rd164, 56;
	xor.b64  	%rd193, %rd192, %rd191;
	mul.lo.s64 	%rd462, %rd193, 1099511628211;
$L__BB7_21:
	ld.param.u64 	%rd441, [_Z20get_join_result_sizeP17GHashRelContainerS0_iPyS1__param_0];
	cvta.to.global.u64 	%rd49, %rd441;
	ld.global.u64 	%rd50, [%rd49+8];
	rem.u64 	%rd468, %rd462, %rd50;
	ld.global.u64 	%rd194, [%rd49];
	cvta.to.global.u64 	%rd52, %rd194;
	shl.b64 	%rd195, %rd468, 4;
	add.s64 	%rd196, %rd52, %rd195;
	ld.global.u64 	%rd466, [%rd196];
	setp.eq.s64 	%p8, %rd466, %rd462;
	@%p8 bra 	$L__BB7_24;
$L__BB7_22:
	setp.eq.s64 	%p9, %rd466, -1;
	@%p9 bra 	$L__BB7_37;
	add.s64 	%rd197, %rd468, 1;
	setp.eq.s64 	%p10, %rd197, %rd50;
	selp.b64 	%rd468, 0, %rd197, %p10;
	shl.b64 	%rd198, %rd468, 4;
	add.s64 	%rd199, %rd52, %rd198;
	ld.global.u64 	%rd466, [%rd199];
	setp.ne.s64 	%p11, %rd466, %rd462;
	@%p11 bra 	$L__BB7_22;
$L__BB7_24:
	shl.b64 	%rd201, %rd468, 4;
	add.s64 	%rd202, %rd52, %rd201;
	ld.global.u64 	%rd203, [%rd49+32];
	cvta.to.global.u64 	%rd59, %rd203;
	ld.global.u64 	%rd470, [%rd202+8];
	mov.b64 	%rd477, 0;
$L__BB7_25:
	shl.b64 	%rd204, %rd470, 3;
	add.s64 	%rd205, %rd59, %rd204;
	ld.global.u64 	%rd206, [%rd205];
	cvta.to.global.u64 	%rd63, %rd206;
	mov.b32 	%r14, 0;
	bra.uni 	$L__BB7_27;
$L__BB7_26:
	add.s32 	%r14, %r14, 1;
	setp.eq.s32 	%p19, %r14, %r4;
	@%p19 bra 	$L__BB7_39;
$L__BB7_27:
	mul.wide.u32 	%rd207, %r14, 8;
	add.s64 	%rd208, %rd63, %rd207;
	ld.global.u64 	%rd209, [%rd208];
	add.s64 	%rd210, %rd37, %rd207;
	ld.global.u64 	%rd211, [%rd210];
	setp.eq.s64 	%p12, %rd209, %rd211;
	@%p12 bra 	$L__BB7_26;
	ld.param.u64 	%rd442, [_Z20get_join_result_sizeP17GHashRelContainerS0_iPyS1__param_0];
	cvta.to.global.u64 	%rd213, %rd442;
	ld.global.u64 	%rd65, [%rd213+24];
	setp.eq.s64 	%p13, %rd65, 0;
	mov.b64 	%rd473, -3750763034362895579;
	@%p13 bra 	$L__BB7_34;
	setp.eq.s64 	%p14, %rd65, 1;
	mov.b64 	%rd473, -3750763034362895579;
	mov.b64 	%rd474, 0;
	@%p14 bra 	$L__BB7_32;
	mov.b64 	%rd473, -3750763034362895579;
	mov.b64 	%rd471, 0;
$L__BB7_31:
	shl.b64 	%rd219, %rd471, 3;
	add.s64 	%rd220, %rd63, %rd219;
	ld.global.u64 	%rd221, [%rd220];
	and.b64  	%rd222, %rd221, 255;
	xor.b64  	%rd223, %rd222, %rd473;
	mul.lo.s64 	%rd224, %rd223, 1099511628211;
	shr.u64 	%rd225, %rd221, 8;
	and.b64  	%rd226, %rd225, 255;
	xor.b64  	%rd227, %rd226, %rd224;
	mul.lo.s64 	%rd228, %rd227, 1099511628211;
	shr.u64 	%rd229, %rd221, 16;
	and.b64  	%rd230, %rd229, 255;
	xor.b64  	%rd231, %rd230, %rd228;
	mul.lo.s64 	%rd232, %rd231, 1099511628211;
	shr.u64 	%rd233, %rd221, 24;
	and.b64  	%rd234, %rd233, 255;
	xor.b64  	%rd235, %rd234, %rd232;
	mul.lo.s64 	%rd236, %rd235, 1099511628211;
	shr.u64 	%rd237, %rd221, 32;
	and.b64  	%rd238, %rd237, 255;
	xor.b64  	%rd239, %rd238, %rd236;
	mul.lo.s64 	%rd240, %rd239, 1099511628211;
	shr.u64 	%rd241, %rd221, 40;
	and.b64  	%rd242, %rd241, 255;
	xor.b64  	%rd243, %rd242, %rd240;
	mul.lo.s64 	%rd244, %rd243, 1099511628211;
	shr.u64 	%rd245, %rd221, 48;
	and.b64  	%rd246, %rd245, 255;
	xor.b64  	%rd247, %rd246, %rd244;
	mul.lo.s64 	%rd248, %rd247, 1099511628211;
	shr.u64 	%rd249, %rd221, 56;
	xor.b64  	%rd250, %rd249, %rd248;
	mul.lo.s64 	%rd251, %rd250, 1099511628211;
	ld.global.u64 	%rd252, [%rd220+8];
	and.b64  	%rd253, %rd252, 255;
	xor.b64  	%rd254, %rd253, %rd251;
	mul.lo.s64 	%rd255, %rd254, 1099511628211;
	shr.u64 	%rd256, %rd252, 8;
	and.b64  	%rd257, %rd256, 255;
	xor.b64  	%rd258, %rd257, %rd255;
	mul.lo.s64 	%rd259, %rd258, 1099511628211;
	shr.u64 	%rd260, %rd252, 16;
	and.b64  	%rd261, %rd260, 255;
	xor.b64  	%rd262, %rd261, %rd259;
	mul.lo.s64 	%rd263, %rd262, 1099511628211;
	shr.u64 	%rd264, %rd252, 24;
	and.b64  	%rd265, %rd264, 255;
	xor.b64  	%rd266, %rd265, %rd263;
	mul.lo.s64 	%rd267, %rd266, 1099511628211;
	shr.u64 	%rd268, %rd252, 32;
	and.b64  	%rd269, %rd268, 255;
	xor.b64  	%rd270, %rd269, %rd267;
	mul.lo.s64 	%rd271, %rd270, 1099511628211;
	shr.u64 	%rd272, %rd252, 40;
	and.b64  	%rd273, %rd272, 255;
	xor.b64  	%rd274, %rd273, %rd271;
	mul.lo.s64 	%rd275, %rd274, 1099511628211;
	shr.u64 	%rd276, %rd252, 48;
	and.b64  	%rd277, %rd276, 255;
	xor.b64  	%rd278, %rd277, %rd275;
	mul.lo.s64 	%rd279, %rd278, 1099511628211;
	shr.u64 	%rd280, %rd252, 56;
	xor.b64  	%rd281, %rd280, %rd279;
	mul.lo.s64 	%rd473, %rd281, 1099511628211;
	add.s64 	%rd471, %rd471, 2;
	and.b64  	%rd474, %rd65, -2;
	setp.ne.s64 	%p15, %rd471, %rd474;
	@%p15 bra 	$L__BB7_31;
$L__BB7_32:
	and.b64  	%rd282, %rd65, 1;
	setp.eq.b64 	%p16, %rd282, 1;
	not.pred 	%p17, %p16;
	@%p17 bra 	$L__BB7_34;
	shl.b64 	%rd283, %rd474, 3;
	add.s64 	%rd284, %rd63, %rd283;
	ld.global.u64 	%rd285, [%rd284];
	and.b64  	%rd286, %rd285, 255;
	xor.b64  	%rd287, %rd286, %rd473;
	mul.lo.s64 	%rd288, %rd287, 1099511628211;
	shr.u64 	%rd289, %rd285, 8;
	and.b64  	%rd290, %rd289, 255;
	xor.b64  	%rd291, %rd290, %rd288;
	mul.lo.s64 	%rd292, %rd291, 1099511628211;
	shr.u64 	%rd293, %rd285, 16;
	and.b64  	%rd294, %rd293, 255;
	xor.b64  	%rd295, %rd294, %rd292;
	mul.lo.s64 	%rd296, %rd295, 1099511628211;
	shr.u64 	%rd297, %rd285, 24;
	and.b64  	%rd298, %rd297, 255;
	xor.b64  	%rd299, %rd298, %rd296;
	mul.lo.s64 	%rd300, %rd299, 1099511628211;
	shr.u64 	%rd301, %rd285, 32;
	and.b64  	%rd302, %rd301, 255;
	xor.b64  	%rd303, %rd302, %rd300;
	mul.lo.s64 	%rd304, %rd303, 1099511628211;
	shr.u64 	%rd305, %rd285, 40;
	and.b64  	%rd306, %rd305, 255;
	xor.b64  	%rd307, %rd306, %rd304;
	mul.lo.s64 	%rd308, %rd307, 1099511628211;
	shr.u64 	%rd309, %rd285, 48;
	and.b64  	%rd310, %rd309, 255;
	xor.b64  	%rd311, %rd310, %rd308;
	mul.lo.s64 	%rd312, %rd311, 1099511628211;
	shr.u64 	%rd313, %rd285, 56;
	xor.b64  	%rd314, %rd313, %rd312;
	mul.lo.s64 	%rd473, %rd314, 1099511628211;
$L__BB7_34:
	setp.ne.s64 	%p18, %rd473, %rd462;
	@%p18 bra 	$L__BB7_36;
$L__BB7_35:
	ld.param.u64 	%rd443, [_Z20get_join_result_sizeP17GHashRelContainerS0_iPyS1__param_0];
	add.s64 	%rd470, %rd470, 1;
	cvta.to.global.u64 	%rd315, %rd443;
	ld.global.u64 	%rd316, [%rd315+48];
	add.s64 	%rd317, %rd316, -1;
	setp.le.u64 	%p20, %rd470, %rd317;
	@%p20 bra 	$L__BB7_25;
$L__BB7_36:
	ld.param.u64 	%rd445, [_Z20get_join_result_sizeP17GHashRelContainerS0_iPyS1__param_3];
	cvta.to.global.u64 	%rd318, %rd445;
	shl.b64 	%rd319, %rd447, 3;
	add.s64 	%rd320, %rd318, %rd319;
	st.global.u64 	[%rd320], %rd477;
$L__BB7_37:
	mov.u32 	%r12, %nctaid.x;
	mul.lo.s32 	%r13, %r1, %r12;
	cvt.u64.u32 	%rd321, %r13;
	add.s64 	%rd447, %rd447, %rd321;
	ld.global.u64 	%rd322, [%rd2+48];
	setp.lt.u64 	%p21, %rd447, %rd322;
	@%p21 bra 	$L__BB7_15;
$L__BB7_38:
	ret;
$L__BB7_39:
	add.s64 	%rd477, %rd477, 1;
	bra.uni 	$L__BB7_35;

}
	// .globl	_Z15get_join_resultP17GHashRelContainerS0_iPiiPyS2_S2_
.visible .entry _Z15get_join_resultP17GHashRelContainerS0_iPiiPyS2_S2_(
	.param .u64 .ptr .align 1 _Z15get_join_resultP17GHashRelContainerS0_iPiiPyS2_S2__param_0,
	.param .u64 .ptr .align 1 _Z15get_join_resultP17GHashRelContainerS0_iPiiPyS2_S2__param_1,
	.param .u32 _Z15get_join_resultP17GHashRelContainerS0_iPiiPyS2_S2__param_2,
	.param .u64 .ptr .align 1 _Z15get_join_resultP17GHashRelContainerS0_iPiiPyS2_S2__param_3,
	.param .u32 _Z15get_join_resultP17GHashRelContainerS0_iPiiPyS2_S2__param_4,
	.param .u64 .ptr .align 1 _Z15get_join_resultP17GHashRelContainerS0_iPiiPyS2_S2__param_5,
	.param .u64 .ptr .align 1 _Z15get_join_resultP17GHashRelContainerS0_iPiiPyS2_S2__param_6,
	.param .u64 .ptr .align 1 _Z15get_join_resultP17GHashRelContainerS0_iPiiPyS2_S2__param_7
)
{
	.reg .pred 	%p<96>;
	.reg .b32 	%r<153>;
	.reg .b64 	%rd<872>;

	ld.param.u64 	%rd129, [_Z15get_join_resultP17GHashRelContainerS0_iPiiPyS2_S2__param_0];
	ld.param.u64 	%rd130, [_Z15get_join_resultP17GHashRelContainerS0_iPiiPyS2_S2__param_1];
	ld.param.u32 	%r93, [_Z15get_join_resultP17GHashRelContainerS0_iPiiPyS2_S2__param_2];
	ld.param.u64 	%rd131, [_Z15get_join_resultP17GHashRelContainerS0_iPiiPyS2_S2__param_3];
	ld.param.u32 	%r94, [_Z15get_join_resultP17GHashRelContainerS0_iPiiPyS2_S2__param_4];
	ld.param.u64 	%rd132, [_Z15get_join_resultP17GHashRelContainerS0_iPiiPyS2_S2__param_5];
	ld.param.u64 	%rd133, [_Z15get_join_resultP17GHashRelContainerS0_iPiiPyS2_S2__param_6];
	ld.param.u64 	%rd134, [_Z15get_join_resultP17GHashRelContainerS0_iPiiPyS2_S2__param_7];
	cvta.to.global.u64 	%rd1, %rd132;
	cvta.to.global.u64 	%rd2, %rd131;
	cvta.to.global.u64 	%rd3, %rd134;
	cvta.to.global.u64 	%rd4, %rd129;
	cvta.to.global.u64 	%rd5, %rd133;
	cvta.to.global.u64 	%rd6, %rd130;
	mov.u32 	%r95, %ctaid.x;
	mov.u32 	%r1, %ntid.x;
	mov.u32 	%r96, %tid.x;
	mad.lo.s32 	%r97, %r95, %r1, %r96;
	cvt.s64.s32 	%rd842, %r97;
	ld.global.u64 	%rd837, [%rd6+48];
	setp.le.u64 	%p1, %rd837, %rd842;
	@%p1 bra 	$L__BB8_170;
	mov.u32 	%r98, %nctaid.x;
	mul.lo.s32 	%r99, %r1, %r98;
	setp.ne.s32 	%p2, %r93, 0;
	cvt.s64.s32 	%rd9, %r94;
	cvt.s64.s32 	%rd10, %r99;
	@%p2 bra 	$L__BB8_88;
	setp.gt.s32 	%p47, %r94, 0;
	@%p47 bra 	$L__BB8_3;
	bra.uni 	$L__BB8_74;
$L__BB8_3:
	and.b32  	%r2, %r94, 7;
	add.s32 	%r3, %r2, -1;
	and.b32  	%r4, %r94, 3;
	and.b32  	%r5, %r94, 2147483640;
	and.b32  	%r6, %r94, 1;
$L__BB8_4:
	shl.b64 	%rd597, %rd842, 3;
	add.s64 	%rd13, %rd5, %rd597;
	ld.global.u64 	%rd598, [%rd13];
	setp.eq.s64 	%p61, %rd598, 0;
	@%p61 bra 	$L__BB8_48;
	ld.global.u64 	%rd600, [%rd6+32];
	cvta.to.global.u64 	%rd601, %rd600;
	add.s64 	%rd603, %rd601, %rd597;
	ld.global.u64 	%rd604, [%rd603];
	cvta.to.global.u64 	%rd14, %rd604;
	ld.global.u64 	%rd15, [%rd6+24];
	setp.eq.s64 	%p62, %rd15, 0;
	mov.b64 	%rd838, -3750763034362895579;
	@%p62 bra 	$L__BB8_6;
	bra.uni 	$L__BB8_14;
$L__BB8_6:
	ld.global.u64 	%rd23, [%rd4+8];
	rem.u64 	%rd836, %rd838, %rd23;
	ld.global.u64 	%rd703, [%rd4];
	cvta.to.global.u64 	%rd25, %rd703;
	shl.b64 	%rd704, %rd836, 4;
	add.s64 	%rd705, %rd25, %rd704;
	ld.global.u64 	%rd834, [%rd705];
	setp.eq.s64 	%p67, %rd834, %rd838;
	@%p67 bra 	$L__BB8_9;
$L__BB8_7:
	setp.eq.s64 	%p68, %rd834, -1;
	@%p68 bra 	$L__BB8_48;
	add.s64 	%rd706, %rd836, 1;
	setp.eq.s64 	%p69, %rd706, %rd23;
	selp.b64 	%rd836, 0, %rd706, %p69;
	shl.b64 	%rd707, %rd836, 4;
	add.s64 	%rd708, %rd25, %rd707;
	ld.global.u64 	%rd834, [%rd708];
	setp.ne.s64 	%p70, %rd834, %rd838;
	@%p70 bra 	$L__BB8_7;
$L__BB8_9:
	shl.b64 	%rd709, %rd836, 4;
	add.s64 	%rd710, %rd25, %rd709;
	ld.global.u64 	%rd841, [%rd710+8];
	shl.b64 	%rd711, %rd842, 3;
	add.s64 	%rd33, %rd3, %rd711;
	mov.b32 	%r140, 0;
$L__BB8_10:
	setp.lt.u32 	%p71, %r94, 8;
	ld.global.u64 	%rd712, [%rd4+32];
	cvta.to.global.u64 	%rd713, %rd712;
	shl.b64 	%rd714, %rd841, 3;
	add.s64 	%rd715, %rd713, %rd714;
	ld.global.u64 	%rd716, [%rd715];
	cvta.to.global.u64 	%rd43, %rd716;
	ld.global.u64 	%rd717, [%rd33];
	cvt.u64.u32 	%rd718, %r140;
	add.s64 	%rd719, %rd717, %rd718;
	mul.lo.s64 	%rd720, %rd719, %rd9;
	shl.b64 	%rd721, %rd720, 3;
	add.s64 	%rd44, %rd1, %rd721;
	mov.b32 	%r143, 0;
	@%p71 bra 	$L__BB8_42;
	mov.b32 	%r141, 0;
$L__BB8_12:
	.pragma "nounroll";
	mul.wide.u32 	%rd722, %r141, 4;
	add.s64 	%rd45, %rd2, %rd722;
	ld.global.u32 	%r9, [%rd45];
	ld.global.u32 	%r10, [%rd4+64];
	setp.lt.s32 	%p72, %r9, %r10;
	mul.wide.u32 	%rd723, %r141, 8;
	add.s64 	%rd46, %rd44, %rd723;
	@%p72 bra 	$L__BB8_19;
	sub.s32 	%r125, %r9, %r10;
	mul.wide.s32 	%rd724, %r125, 8;
	add.s64 	%rd725, %rd14, %rd724;
	ld.global.u64 	%rd726, [%rd725];
	st.global.u64 	[%rd46], %rd726;
	bra.uni 	$L__BB8_20;
$L__BB8_14:
	setp.eq.s64 	%p63, %rd15, 1;
	mov.b64 	%rd838, -3750763034362895579;
	mov.b64 	%rd839, 0;
	@%p63 bra 	$L__BB8_17;
	and.b64  	%rd839, %rd15, -2;
	add.s64 	%rd830, %rd14, 8;
	mov.b64 	%rd838, -3750763034362895579;
	mov.u64 	%rd831, %rd839;
$L__BB8_16:
	ld.global.u64 	%rd609, [%rd830+-8];
	and.b64  	%rd610, %rd609, 255;
	xor.b64  	%rd611, %rd610, %rd838;
	mul.lo.s64 	%rd612, %rd611, 1099511628211;
	shr.u64 	%rd613, %rd609, 8;
	and.b64  	%rd614, %rd613, 255;
	xor.b64  	%rd615, %rd614, %rd612;
	mul.lo.s64 	%rd616, %rd615, 1099511628211;
	shr.u64 	%rd617, %rd609, 16;
	and.b64  	%rd618, %rd617, 255;
	xor.b64  	%rd619, %rd618, %rd616;
	mul.lo.s64 	%rd620, %rd619, 1099511628211;
	shr.u64 	%rd621, %rd609, 24;
	and.b64  	%rd622, %rd621, 255;
	xor.b64  	%rd623, %rd622, %rd620;
	mul.lo.s64 	%rd624, %rd623, 1099511628211;
	shr.u64 	%rd625, %rd609, 32;
	and.b64  	%rd626, %rd625, 255;
	xor.b64  	%rd627, %rd626, %rd624;
	mul.lo.s64 	%rd628, %rd627, 1099511628211;
	shr.u64 	%rd629, %rd609, 40;
	and.b64  	%rd630, %rd629, 255;
	xor.b64  	%rd631, %rd630, %rd628;
	mul.lo.s64 	%rd632, %rd631, 1099511628211;
	shr.u64 	%rd633, %rd609, 48;
	and.b64  	%rd634, %rd633, 255;
	xor.b64  	%rd635, %rd634, %rd632;
	mul.lo.s64 	%rd636, %rd635, 1099511628211;
	shr.u64 	%rd637, %rd609, 56;
	xor.b64  	%rd638, %rd637, %rd636;
	mul.lo.s64 	%rd639, %rd638, 1099511628211;
	ld.global.u64 	%rd640, [%rd830];
	and.b64  	%rd641, %rd640, 255;
	xor.b64  	%rd642, %rd641, %rd639;
	mul.lo.s64 	%rd643, %rd642, 1099511628211;
	shr.u64 	%rd644, %rd640, 8;
	and.b64  	%rd645, %rd644, 255;
	xor.b64  	%rd646, %rd645, %rd643;
	mul.lo.s64 	%rd647, %rd646, 1099511628211;
	shr.u64 	%rd648, %rd640, 16;
	and.b64  	%rd649, %rd648, 255;
	xor.b64  	%rd650, %rd649, %rd647;
	mul.lo.s64 	%rd651, %rd650, 1099511628211;
	shr.u64 	%rd652, %rd640, 24;
	and.b64  	%rd653, %rd652, 255;
	xor.b64  	%rd654, %rd653, %rd651;
	mul.lo.s64 	%rd655, %rd654, 1099511628211;
	shr.u64 	%rd656, %rd640, 32;
	and.b64  	%rd657, %rd656, 255;
	xor.b64  	%rd658, %rd657, %rd655;
	mul.lo.s64 	%rd659, %rd658, 1099511628211;
	shr.u64 	%rd660, %rd640, 40;
	and.b64  	%rd661, %rd660, 255;
	xor.b64  	%rd662, %rd661, %rd659;
	mul.lo.s64 	%rd663, %rd662, 1099511628211;
	shr.u64 	%rd664, %rd640, 48;
	and.b64  	%rd665, %rd664, 255;
	xor.b64  	%rd666, %rd665, %rd663;
	mul.lo.s64 	%rd667, %rd666, 1099511628211;
	shr.u64 	%rd668, %rd640, 56;
	xor.b64  	%rd669, %rd668, %rd667;
	mul.lo.s64 	%rd838, %rd669, 1099511628211;
	add.s64 	%rd831, %rd831, -2;
	add.s64 	%rd830, %rd830, 16;
	setp.eq.s64 	%p64, %rd831, 0;
	@%p64 bra 	$L__BB8_17;
	bra.uni 	$L__BB8_16;
$L__BB8_17:
	and.b64  	%rd670, %rd15, 1;
	setp.eq.b64 	%p65, %rd670, 1;
	not.pred 	%p66, %p65;
	@%p66 bra 	$L__BB8_6;
	shl.b64 	%rd671, %rd839, 3;
	add.s64 	%rd672, %rd14, %rd671;
	ld.global.u64 	%rd673, [%rd672];
	and.b64  	%rd674, %rd673, 255;
	xor.b64  	%rd675, %rd674, %rd838;
	mul.lo.s64 	%rd676, %rd675, 1099511628211;
	shr.u64 	%rd677, %rd673, 8;
	and.b64  	%rd678, %rd677, 255;
	xor.b64  	%rd679, %rd678, %rd676;
	mul.lo.s64 	%rd680, %rd679, 1099511628211;
	shr.u64 	%rd681, %rd673, 16;
	and.b64  	%rd682, %rd681, 255;
	xor.b64  	%rd683, %rd682, %rd680;
	mul.lo.s64 	%rd684, %rd683, 1099511628211;
	shr.u64 	%rd685, %rd673, 24;
	and.b64  	%rd686, %rd685, 255;
	xor.b64  	%rd687, %rd686, %rd684;
	mul.lo.s64 	%rd688, %rd687, 1099511628211;
	shr.u64 	%rd689, %rd673, 32;
	and.b64  	%rd690, %rd689, 255;
	xor.b64  	%rd691, %rd690, %rd688;
	mul.lo.s64 	%rd692, %rd691, 1099511628211;
	shr.u64 	%rd693, %rd673, 40;
	and.b64  	%rd694, %rd693, 255;
	xor.b64  	%rd695, %rd694, %rd692;
	mul.lo.s64 	%rd696, %rd695, 1099511628211;
	shr.u64 	%rd697, %rd673, 48;
	and.b64  	%rd698, %rd697, 255;
	xor.b64  	%rd699, %rd698, %rd696;
	mul.lo.s64 	%rd700, %rd699, 1099511628211;
	shr.u64 	%rd701, %rd673, 56;
	xor.b64  	%rd702, %rd701, %rd700;
	mul.lo.s64 	%rd838, %rd702, 1099511628211;
	bra.uni 	$L__BB8_6;
$L__BB8_19:
	mul.wide.s32 	%rd727, %r9, 8;
	add.s64 	%rd728, %rd43, %rd727;
	ld.global.u64 	%rd729, [%rd728];
	st.global.u64 	[%rd46], %rd729;
$L__BB8_20:
	ld.global.u32 	%r11, [%rd45+4];
	ld.global.u32 	%r12, [%rd4+64];
	setp.lt.s32 	%p73, %r11, %r12;
	@%p73 bra 	$L__BB8_22;
	sub.s32 	%r126, %r11, %r12;
	mul.wide.s32 	%rd730, %r126, 8;
	add.s64 	%rd731, %rd14, %rd730;
	ld.global.u64 	%rd732, [%rd731];
	st.global.u64 	[%rd46+8], %rd732;
	bra.uni 	$L__BB8_23;
$L__BB8_22:
	mul.wide.s32 	%rd733, %r11, 8;
	add.s64 	%rd734, %rd43, %rd733;
	ld.global.u64 	%rd735, [%rd734];
	st.global.u64 	[%rd46+8], %rd735;
$L__BB8_23:
	ld.global.u32 	%r13, [%rd45+8];
	ld.global.u32 	%r14, [%rd4+64];
	setp.lt.s32 	%p74, %r13, %r14;
	@%p74 bra 	$L__BB8_25;
	sub.s32 	%r127, %r13, %r14;
	mul.wide.s32 	%rd736, %r127, 8;
	add.s64 	%rd737, %rd14, %rd736;
	ld.global.u64 	%rd738, [%rd737];
	st.global.u64 	[%rd46+16], %rd738;
	bra.uni 	$L__BB8_26;
$L__BB8_25:
	mul.wide.s32 	%rd739, %r13, 8;
	add.s64 	%rd740, %rd43, %rd739;
	ld.global.u64 	%rd741, [%rd740];
	st.global.u64 	[%rd46+16], %rd741;
$L__BB8_26:
	ld.global.u32 	%r15, [%rd45+12];
	ld.global.u32 	%r16, [%rd4+64];
	setp.lt.s32 	%p75, %r15, %r16;
	@%p75 bra 	$L__BB8_28;
	sub.s32 	%r128, %r15, %r16;
	mul.wide.s32 	%rd742, %r128, 8;
	add.s64 	%rd743, %rd14, %rd742;
	ld.global.u64 	%rd744, [%rd743];
	st.global.u64 	[%rd46+24], %rd744;
	bra.uni 	$L__BB8_29;
$L__BB8_28:
	mul.wide.s32 	%rd745, %r15, 8;
	add.s64 	%rd746, %rd43, %rd745;
	ld.global.u64 	%rd747, [%rd746];
	st.global.u64 	[%rd46+24], %rd747;
$L__BB8_29:
	ld.global.u32 	%r17, [%rd45+16];
	ld.global.u32 	%r18, [%rd4+64];
	setp.lt.s32 	%p76, %r17, %r18;
	@%p76 bra 	$L__BB8_31;
	sub.s32 	%r129, %r17, %r18;
	mul.wide.s32 	%rd748, %r129, 8;
	add.s64 	%rd749, %rd14, %rd748;
	ld.global.u64 	%rd750, [%rd749];
	st.global.u64 	[%rd46+32], %rd750;
	bra.uni 	$L__BB8_32;
$L__BB8_31:
	mul.wide.s32 	%rd751, %r17, 8;
	add.s64 	%rd752, %rd43, %rd751;
	ld.global.u64 	%rd753, [%rd752];
	st.global.u64 	[%rd46+32], %rd753;
$L__BB8_32:
	ld.global.u32 	%r19, [%rd45+20];
	ld.global.u32 	%r20, [%rd4+64];
	setp.lt.s32 	%p77, %r19, %r20;
	@%p77 bra 	$L__BB8_34;
	sub.s32 	%r130, %r19, %r20;
	mul.wide.s32 	%rd754, %r130, 8;
	add.s64 	%rd755, %rd14, %rd754;
	ld.global.u64 	%rd756, [%rd755];
	st.global.u64 	[%rd46+40], %rd756;
	bra.uni 	$L__BB8_35;
$L__BB8_34:
	mul.wide.s32 	%rd757, %r19, 8;
	add.s64 	%rd758, %rd43, %rd757;
	ld.global.u64 	%rd759, [%rd758];
	st.global.u64 	[%rd46+40], %rd759;
$L__BB8_35:
	ld.global.u32 	%r21, [%rd45+24];
	ld.global.u32 	%r22, [%rd4+64];
	setp.lt.s32 	%p78, %r21, %r22;
	@%p78 bra 	$L__BB8_37;
	sub.s32 	%r131, %r21, %r22;
	mul.wide.s32 	%rd760, %r131, 8;
	add.s64 	%rd761, %rd14, %rd760;
	ld.global.u64 	%rd762, [%rd761];
	st.global.u64 	[%rd46+48], %rd762;
	bra.uni 	$L__BB8_38;
$L__BB8_37:
	mul.wide.s32 	%rd763, %r21, 8;
	add.s64 	%rd764, %rd43, %rd763;
	ld.global.u64 	%rd765, [%rd764];
	st.global.u64 	[%rd46+48], %rd765;
$L__BB8_38:
	ld.global.u32 	%r23, [%rd45+28];
	ld.global.u32 	%r24, [%rd4+64];
	setp.lt.s32 	%p79, %r23, %r24;
	@%p79 bra 	$L__BB8_40;
	sub.s32 	%r132, %r23, %r24;
	mul.wide.s32 	%rd766, %r132, 8;
	add.s64 	%rd767, %rd14, %rd766;
	ld.global.u64 	%rd768, [%rd767];
	st.global.u64 	[%rd46+56], %rd768;
	bra.uni 	$L__BB8_41;
$L__BB8_40:
	mul.wide.s32 	%rd769, %r23, 8;
	add.s64 	%rd770, %rd43, %rd769;
	ld.global.u64 	%rd771, [%rd770];
	st.global.u64 	[%rd46+56], %rd771;
$L__BB8_41:
	add.s32 	%r141, %r141, 8;
	setp.eq.s32 	%p80, %r141, %r5;
	mov.u32 	%r143, %r5;
	@%p80 bra 	$L__BB8_42;
	bra.uni 	$L__BB8_12;
$L__BB8_42:
	setp.eq.s32 	%p81, %r2, 0;
	@%p81 bra 	$L__BB8_73;
	setp.lt.u32 	%p82, %r3, 3;
	@%p82 bra 	$L__BB8_60;
	mul.wide.u32 	%rd772, %r143, 4;
	add.s64 	%rd49, %rd2, %rd772;
	ld.global.u32 	%r27, [%rd49];
	ld.global.u32 	%r28, [%rd4+64];
	setp.lt.s32 	%p83, %r27, %r28;
	mul.wide.u32 	%rd773, %r143, 8;
	add.s64 	%rd50, %rd44, %rd773;
	@%p83 bra 	$L__BB8_49;
	sub.s32 	%r133, %r27, %r28;
	mul.wide.s32 	%rd774, %r133, 8;
	add.s64 	%rd775, %rd14, %rd774;
	ld.global.u64 	%rd776, [%rd775];
	st.global.u64 	[%rd50], %rd776;
	bra.uni 	$L__BB8_50;
$L__BB8_46:
	add.s64 	%rd841, %rd841, 1;
	ld.global.u64 	%rd826, [%rd4+48];
	add.s64 	%rd827, %rd826, -1;
	setp.le.u64 	%p94, %rd841, %rd827;
	@%p94 bra 	$L__BB8_10;
	ld.global.u64 	%rd837, [%rd6+48];
$L__BB8_48:
	add.s64 	%rd842, %rd842, %rd10;
	setp.lt.u64 	%p95, %rd842, %rd837;
	@%p95 bra 	$L__BB8_4;
	bra.uni 	$L__BB8_170;
$L__BB8_49:
	mul.wide.s32 	%rd777, %r27, 8;
	add.s64 	%rd778, %rd43, %rd777;
	ld.global.u64 	%rd779, [%rd778];
	st.global.u64 	[%rd50], %rd779;
$L__BB8_50:
	ld.global.u32 	%r29, [%rd49+4];
	ld.global.u32 	%r30, [%rd4+64];
	setp.lt.s32 	%p84, %r29, %r30;
	@%p84 bra 	$L__BB8_52;
	sub.s32 	%r134, %r29, %r30;
	mul.wide.s32 	%rd780, %r134, 8;
	add.s64 	%rd781, %rd14, %rd780;
	ld.global.u64 	%rd782, [%rd781];
	st.global.u64 	[%rd50+8], %rd782;
	bra.uni 	$L__BB8_53;
$L__BB8_52:
	mul.wide.s32 	%rd783, %r29, 8;
	add.s64 	%rd784, %rd43, %rd783;
	ld.global.u64 	%rd785, [%rd784];
	st.global.u64 	[%rd50+8], %rd785;
$L__BB8_53:
	ld.global.u32 	%r31, [%rd49+8];
	ld.global.u32 	%r32, [%rd4+64];
	setp.lt.s32 	%p85, %r31, %r32;
	@%p85 bra 	$L__BB8_55;
	sub.s32 	%r135, %r31, %r32;
	mul.wide.s32 	%rd786, %r135, 8;
	add.s64 	%rd787, %rd14, %rd786;
	ld.global.u64 	%rd788, [%rd787];
	st.global.u64 	[%rd50+16], %rd788;
	bra.uni 	$L__BB8_56;
$L__BB8_55:
	mul.wide.s32 	%rd789, %r31, 8;
	add.s64 	%rd790, %rd43, %rd789;
	ld.global.u64 	%rd791, [%rd790];
	st.global.u64 	[%rd50+16], %rd791;
$L__BB8_56:
	ld.global.u32 	%r33, [%rd49+12];
	ld.global.u32 	%r34, [%rd4+64];
	setp.lt.s32 	%p86, %r33, %r34;
	@%p86 bra 	$L__BB8_58;
	sub.s32 	%r136, %r33, %r34;
	mul.wide.s32 	%rd792, %r136, 8;
	add.s64 	%rd793, %rd14, %rd792;
	ld.global.u64 	%rd794, [%rd793];
	st.global.u64 	[%rd50+24], %rd794;
	bra.uni 	$L__BB8_59;
$L__BB8_58:
	mul.wide.s32 	%rd795, %r33, 8;
	add.s64 	%rd796, %rd43, %rd795;
	ld.global.u64 	%rd797, [%rd796];
	st.global.u64 	[%rd50+24], %rd797;
$L__BB8_59:
	add.s32 	%r143, %r143, 4;
$L__BB8_60:
	setp.eq.s32 	%p87, %r4, 0;
	@%p87 bra 	$L__BB8_73;
	setp.eq.s32 	%p88, %r4, 1;
	@%p88 bra 	$L__BB8_69;
	mul.wide.u32 	%rd798, %r143, 4;
	add.s64 	%rd51, %rd2, %rd798;
	ld.global.u32 	%r37, [%rd51];
	ld.global.u32 	%r38, [%rd4+64];
	setp.lt.s32 	%p89, %r37, %r38;
	mul.wide.u32 	%rd799, %r143, 8;
	add.s64 	%rd52, %rd44, %rd799;
	@%p89 bra 	$L__BB8_64;
	sub.s32 	%r137, %r37, %r38;
	mul.wide.s32 	%rd800, %r137, 8;
	add.s64 	%rd801, %rd14, %rd800;
	ld.global.u64 	%rd802, [%rd801];
	st.global.u64 	[%rd52], %rd802;
	bra.uni 	$L__BB8_65;
$L__BB8_64:
	mul.wide.s32 	%rd803, %r37, 8;
	add.s64 	%rd804, %rd43, %rd803;
	ld.global.u64 	%rd805, [%rd804];
	st.global.u64 	[%rd52], %rd805;
$L__BB8_65:
	ld.global.u32 	%r39, [%rd51+4];
	ld.global.u32 	%r40, [%rd4+64];
	setp.lt.s32 	%p90, %r39, %r40;
	@%p90 bra 	$L__BB8_67;
	sub.s32 	%r138, %r39, %r40;
	mul.wide.s32 	%rd806, %r138, 8;
	add.s64 	%rd807, %rd14, %rd806;
	ld.global.u64 	%rd808, [%rd807];
	st.global.u64 	[%rd52+8], %rd808;
	bra.uni 	$L__BB8_68;
$L__BB8_67:
	mul.wide.s32 	%rd809, %r39, 8;
	add.s64 	%rd810, %rd43, %rd809;
	ld.global.u64 	%rd811, [%rd810];
	st.global.u64 	[%rd52+8], %rd811;
$L__BB8_68:
	add.s32 	%r143, %r143, 2;
$L__BB8_69:
	setp.eq.s32 	%p91, %r6, 0;
	@%p91 bra 	$L__BB8_73;
	mul.wide.u32 	%rd812, %r143, 4;
	add.s64 	%rd813, %rd2, %rd812;
	ld.global.u32 	%r43, [%rd813];
	ld.global.u32 	%r44, [%rd4+64];
	setp.lt.s32 	%p92, %r43, %r44;
	@%p92 bra 	$L__BB8_72;
	sub.s32 	%r139, %r43, %r44;
	mul.wide.s32 	%rd814, %r139, 8;
	add.s64 	%rd815, %rd14, %rd814;
	ld.global.u64 	%rd816, [%rd815];
	mul.wide.u32 	%rd817, %r143, 8;
	add.s64 	%rd818, %rd44, %rd817;
	st.global.u64 	[%rd818], %rd816;
	bra.uni 	$L__BB8_73;
$L__BB8_72:
	mul.wide.s32 	%rd819, %r43, 8;
	add.s64 	%rd820, %rd43, %rd819;
	ld.global.u64 	%rd821, [%rd820];
	mul.wide.u32 	%rd822, %r143, 8;
	add.s64 	%rd823, %rd44, %rd822;
	st.global.u64 	[%rd823], %rd821;
$L__BB8_73:
	add.s32 	%r140, %r140, 1;
	cvt.u64.u32 	%rd824, %r140;
	ld.global.u64 	%rd825, [%rd13];
	setp.gt.u64 	%p93, %rd825, %rd824;
	@%p93 bra 	$L__BB8_46;
	bra.uni 	$L__BB8_170;
$L__BB8_74:
	shl.b64 	%rd477, %rd842, 3;
	add.s64 	%rd478, %rd5, %rd477;
	ld.global.u64 	%rd54, [%rd478];
	setp.eq.s64 	%p48, %rd54, 0;
	@%p48 bra 	$L__BB8_87;
	ld.global.u64 	%rd480, [%rd6+32];
	cvta.to.global.u64 	%rd481, %rd480;
	add.s64 	%rd483, %rd481, %rd477;
	ld.global.u64 	%rd484, [%rd483];
	cvta.to.global.u64 	%rd55, %rd484;
	ld.global.u64 	%rd56, [%rd6+24];
	setp.eq.s64 	%p49, %rd56, 0;
	mov.b64 	%rd849, -3750763034362895579;
	@%p49 bra 	$L__BB8_76;
	bra.uni 	$L__BB8_81;
$L__BB8_76:
	ld.global.u64 	%rd62, [%rd4+8];
	rem.u64 	%rd848, %rd849, %rd62;
	ld.global.u64 	%rd586, [%rd4];
	cvta.to.global.u64 	%rd64, %rd586;
	shl.b64 	%rd587, %rd848, 4;
	add.s64 	%rd588, %rd64, %rd587;
	ld.global.u64 	%rd846, [%rd588];
	setp.eq.s64 	%p54, %rd846, %rd849;
	@%p54 bra 	$L__BB8_79;
$L__BB8_77:
	setp.eq.s64 	%p55, %rd846, -1;
	@%p55 bra 	$L__BB8_87;
	add.s64 	%rd589, %rd848, 1;
	setp.eq.s64 	%p56, %rd589, %rd62;
	selp.b64 	%rd848, 0, %rd589, %p56;
	shl.b64 	%rd590, %rd848, 4;
	add.s64 	%rd591, %rd64, %rd590;
	ld.global.u64 	%rd846, [%rd591];
	setp.ne.s64 	%p57, %rd846, %rd849;
	@%p57 bra 	$L__BB8_77;
$L__BB8_79:
	shl.b64 	%rd592, %rd848, 4;
	add.s64 	%rd593, %rd64, %rd592;
	ld.global.u64 	%rd852, [%rd593+8];
	mov.b32 	%r145, 0;
$L__BB8_80:
	add.s32 	%r145, %r145, 1;
	cvt.u64.u32 	%rd594, %r145;
	setp.le.u64 	%p58, %rd54, %rd594;
	@%p58 bra 	$L__BB8_170;
	bra.uni 	$L__BB8_86;
$L__BB8_81:
	setp.eq.s64 	%p50, %rd56, 1;
	mov.b64 	%rd849, -3750763034362895579;
	mov.b64 	%rd850, 0;
	@%p50 bra 	$L__BB8_84;
	and.b64  	%rd850, %rd56, -2;
	mov.b64 	%rd849, -3750763034362895579;
	mov.b64 	%rd843, 0;
$L__BB8_83:
	shl.b64 	%rd490, %rd843, 3;
	add.s64 	%rd491, %rd55, %rd490;
	ld.global.u64 	%rd492, [%rd491];
	and.b64  	%rd493, %rd492, 255;
	xor.b64  	%rd494, %rd493, %rd849;
	mul.lo.s64 	%rd495, %rd494, 1099511628211;
	shr.u64 	%rd496, %rd492, 8;
	and.b64  	%rd497, %rd496, 255;
	xor.b64  	%rd498, %rd497, %rd495;
	mul.lo.s64 	%rd499, %rd498, 1099511628211;
	shr.u64 	%rd500, %rd492, 16;
	and.b64  	%rd501, %rd500, 255;
	xor.b64  	%rd502, %rd501, %rd499;
	mul.lo.s64 	%rd503, %rd502, 1099511628211;
	shr.u64 	%rd504, %rd492, 24;
	and.b64  	%rd505, %rd504, 255;
	xor.b64  	%rd506, %rd505, %rd503;
	mul.lo.s64 	%rd507, %rd506, 1099511628211;
	shr.u64 	%rd508, %rd492, 32;
	and.b64  	%rd509, %rd508, 255;
	xor.b64  	%rd510, %rd509, %rd507;
	mul.lo.s64 	%rd511, %rd510, 1099511628211;
	shr.u64 	%rd512, %rd492, 40;
	and.b64  	%rd513, %rd512, 255;
	xor.b64  	%rd514, %rd513, %rd511;
	mul.lo.s64 	%rd515, %rd514, 1099511628211;
	shr.u64 	%rd516, %rd492, 48;
	and.b64  	%rd517, %rd516, 255;
	xor.b64  	%rd518, %rd517, %rd515;
	mul.lo.s64 	%rd519, %rd518, 1099511628211;
	shr.u64 	%rd520, %rd492, 56;
	xor.b64  	%rd521, %rd520, %rd519;
	mul.lo.s64 	%rd522, %rd521, 1099511628211;
	ld.global.u64 	%rd523, [%rd491+8];
	and.b64  	%rd524, %rd523, 255;
	xor.b64  	%rd525, %rd524, %rd522;
	mul.lo.s64 	%rd526, %rd525, 1099511628211;
	shr.u64 	%rd527, %rd523, 8;
	and.b64  	%rd528, %rd527, 255;
	xor.b64  	%rd529, %rd528, %rd526;
	mul.lo.s64 	%rd530, %rd529, 1099511628211;
	shr.u64 	%rd531, %rd523, 16;
	and.b64  	%rd532, %rd531, 255;
	xor.b64  	%rd533, %rd532, %rd530;
	mul.lo.s64 	%rd534, %rd533, 1099511628211;
	shr.u64 	%rd535, %rd523, 24;
	and.b64  	%rd536, %rd535, 255;
	xor.b64  	%rd537, %rd536, %rd534;
	mul.lo.s64 	%rd538, %rd537, 1099511628211;
	shr.u64 	%rd539, %rd523, 32;
	and.b64  	%rd540, %rd539, 255;
	xor.b64  	%rd541, %rd540, %rd538;
	mul.lo.s64 	%rd542, %rd541, 1099511628211;
	shr.u64 	%rd543, %rd523, 40;
	and.b64  	%rd544, %rd543, 255;
	xor.b64  	%rd545, %rd544, %rd542;
	mul.lo.s64 	%rd546, %rd545, 1099511628211;
	shr.u64 	%rd547, %rd523, 48;
	and.b64  	%rd548, %rd547, 255;
	xor.b64  	%rd549, %rd548, %rd546;
	mul.lo.s64 	%rd550, %rd549, 1099511628211;
	shr.u64 	%rd551, %rd523, 56;
	xor.b64  	%rd552, %rd551, %rd550;
	mul.lo.s64 	%rd849, %rd552, 1099511628211;
	add.s64 	%rd843, %rd843, 2;
	setp.eq.s64 	%p51, %rd843, %rd850;
	@%p51 bra 	$L__BB8_84;
	bra.uni 	$L__BB8_83;
$L__BB8_84:
	and.b64  	%rd553, %rd56, 1;
	setp.eq.b64 	%p52, %rd553, 1;
	not.pred 	%p53, %p52;
	@%p53 bra 	$L__BB8_76;
	shl.b64 	%rd554, %rd850, 3;
	add.s64 	%rd555, %rd55, %rd554;
	ld.global.u64 	%rd556, [%rd555];
	and.b64  	%rd557, %rd556, 255;
	xor.b64  	%rd558, %rd557, %rd849;
	mul.lo.s64 	%rd559, %rd558, 1099511628211;
	shr.u64 	%rd560, %rd556, 8;
	and.b64  	%rd561, %rd560, 255;
	xor.b64  	%rd562, %rd561, %rd559;
	mul.lo.s64 	%rd563, %rd562, 1099511628211;
	shr.u64 	%rd564, %rd556, 16;
	and.b64  	%rd565, %rd564, 255;
	xor.b64  	%rd566, %rd565, %rd563;
	mul.lo.s64 	%rd567, %rd566, 1099511628211;
	shr.u64 	%rd568, %rd556, 24;
	and.b64  	%rd569, %rd568, 255;
	xor.b64  	%rd570, %rd569, %rd567;
	mul.lo.s64 	%rd571, %rd570, 1099511628211;
	shr.u64 	%rd572, %rd556, 32;
	and.b64  	%rd573, %rd572, 255;
	xor.b64  	%rd574, %rd573, %rd571;
	mul.lo.s64 	%rd575, %rd574, 1099511628211;
	shr.u64 	%rd576, %rd556, 40;
	and.b64  	%rd577, %rd576, 255;
	xor.b64  	%rd578, %rd577, %rd575;
	mul.lo.s64 	%rd579, %rd578, 1099511628211;
	shr.u64 	%rd580, %rd556, 48;
	and.b64  	%rd581, %rd580, 255;
	xor.b64  	%rd582, %rd581, %rd579;
	mul.lo.s64 	%rd583, %rd582, 1099511628211;
	shr.u64 	%rd584, %rd556, 56;
	xor.b64  	%rd585, %rd584, %rd583;
	mul.lo.s64 	%rd849, %rd585, 1099511628211;
	bra.uni 	$L__BB8_76;
$L__BB8_86:
	add.s64 	%rd852, %rd852, 1;
	ld.global.u64 	%rd595, [%rd4+48];
	add.s64 	%rd596, %rd595, -1;
	setp.gt.u64 	%p59, %rd852, %rd596;
	@%p59 bra 	$L__BB8_87;
	bra.uni 	$L__BB8_80;
$L__BB8_87:
	add.s64 	%rd842, %rd842, %rd10;
	setp.lt.u64 	%p60, %rd842, %rd837;
	@%p60 bra 	$L__BB8_74;
	bra.uni 	$L__BB8_170;
$L__BB8_88:
	and.b32  	%r48, %r94, 7;
	and.b32  	%r49, %r94, 2147483640;
	and.b32  	%r50, %r94, 1;
$L__BB8_89:
	shl.b64 	%rd135, %rd842, 3;
	add.s64 	%rd82, %rd5, %rd135;
	ld.global.u64 	%rd136, [%rd82];
	setp.eq.s64 	%p3, %rd136, 0;
	@%p3 bra 	$L__BB8_169;
	ld.global.u64 	%rd138, [%rd6+32];
	cvta.to.global.u64 	%rd139, %rd138;
	add.s64 	%rd141, %rd139, %rd135;
	ld.global.u64 	%rd142, [%rd141];
	cvta.to.global.u64 	%rd83, %rd142;
	ld.global.u64 	%rd84, [%rd6+24];
	setp.eq.s64 	%p4, %rd84, 0;
	mov.b64 	%rd857, -3750763034362895579;
	@%p4 bra 	$L__BB8_96;
	setp.eq.s64 	%p5, %rd84, 1;
	mov.b64 	%rd857, -3750763034362895579;
	mov.b64 	%rd858, 0;
	@%p5 bra 	$L__BB8_94;
	and.b64  	%rd858, %rd84, -2;
	mov.b64 	%rd857, -3750763034362895579;
	mov.b64 	%rd855, 0;
$L__BB8_93:
	shl.b64 	%rd148, %rd855, 3;
	add.s64 	%rd149, %rd83, %rd148;
	ld.global.u64 	%rd150, [%rd149];
	and.b64  	%rd151, %rd150, 255;
	xor.b64  	%rd152, %rd151, %rd857;
	mul.lo.s64 	%rd153, %rd152, 1099511628211;
	shr.u64 	%rd154, %rd150, 8;
	and.b64  	%rd155, %rd154, 255;
	xor.b64  	%rd156, %rd155, %rd153;
	mul.lo.s64 	%rd157, %rd156, 1099511628211;
	shr.u64 	%rd158, %rd150, 16;
	and.b64  	%rd159, %rd158, 255;
	xor.b64  	%rd160, %rd159, %rd157;
	mul.lo.s64 	%rd161, %rd160, 1099511628211;
	shr.u64 	%rd162, %rd150, 24;
	and.b64  	%rd163, %rd162, 255;
	xor.b64  	%rd164, %rd163, %rd161;
	mul.lo.s64 	%rd165, %rd164, 1099511628211;
	shr.u64 	%rd166, %rd150, 32;
	and.b64  	%rd167, %rd166, 255;
	xor.b64  	%rd168, %rd167, %rd165;
	mul.lo.s64 	%rd169, %rd168, 1099511628211;
	shr.u64 	%rd170, %rd150, 40;
	and.b64  	%rd171, %rd170, 255;
	xor.b64  	%rd172, %rd171, %rd169;
	mul.lo.s64 	%rd173, %rd172, 1099511628211;
	shr.u64 	%rd174, %rd150, 48;
	and.b64  	%rd175, %rd174, 255;
	xor.b64  	%rd176, %rd175, %rd173;
	mul.lo.s64 	%rd177, %rd176, 1099511628211;
	shr.u64 	%rd178, %rd150, 56;
	xor.b64  	%rd179, %rd178, %rd177;
	mul.lo.s64 	%rd180, %rd179, 1099511628211;
	ld.global.u64 	%rd181, [%rd149+8];
	and.b64  	%rd182, %rd181, 255;
	xor.b64  	%rd183, %rd182, %rd180;
	mul.lo.s64 	%rd184, %rd183, 1099511628211;
	shr.u64 	%rd185, %rd181, 8;
	and.b64  	%rd186, %rd185, 255;
	xor.b64  	%rd187, %rd186, %rd184;
	mul.lo.s64 	%rd188, %rd187, 1099511628211;
	shr.u64 	%rd189, %rd181, 16;
	and.b64  	%rd190, %rd189, 255;
	xor.b64  	%rd191, %rd190, %rd188;
	mul.lo.s64 	%rd192, %rd191, 1099511628211;
	shr.u64 	%rd193, %rd181, 24;
	and.b64  	%rd194, %rd193, 255;
	xor.b64  	%rd195, %rd194, %rd192;
	mul.lo.s64 	%rd196, %rd195, 1099511628211;
	shr.u64 	%rd197, %rd181, 32;
	and.b64  	%rd198, %rd197, 255;
	xor.b64  	%rd199, %rd198, %rd196;
	mul.lo.s64 	%rd200, %rd199, 1099511628211;
	shr.u64 	%rd201, %rd181, 40;
	and.b64  	%rd202, %rd201, 255;
	xor.b64  	%rd203, %rd202, %rd200;
	mul.lo.s64 	%rd204, %rd203, 1099511628211;
	shr.u64 	%rd205, %rd181, 48;
	and.b64  	%rd206, %rd205, 255;
	xor.b64  	%rd207, %rd206, %rd204;
	mul.lo.s64 	%rd208, %rd207, 1099511628211;
	shr.u64 	%rd209, %rd181, 56;
	xor.b64  	%rd210, %rd209, %rd208;
	mul.lo.s64 	%rd857, %rd210, 1099511628211;
	add.s64 	%rd855, %rd855, 2;
	setp.ne.s64 	%p6, %rd855, %rd858;
	@%p6 bra 	$L__BB8_93;
$L__BB8_94:
	and.b64  	%rd211, %rd84, 1;
	setp.eq.b64 	%p7, %rd211, 1;
	not.pred 	%p8, %p7;
	@%p8 bra 	$L__BB8_96;
	shl.b64 	%rd212, %rd858, 3;
	add.s64 	%rd213, %rd83, %rd212;
	ld.global.u64 	%rd214, [%rd213];
	and.b64  	%rd215, %rd214, 255;
	xor.b64  	%rd216, %rd215, %rd857;
	mul.lo.s64 	%rd217, %rd216, 1099511628211;
	shr.u64 	%rd218, %rd214, 8;
	and.b64  	%rd219, %rd218, 255;
	xor.b64  	%rd220, %rd219, %rd217;
	mul.lo.s64 	%rd221, %rd220, 1099511628211;
	shr.u64 	%rd222, %rd214, 16;
	and.b64  	%rd223, %rd222, 255;
	xor.b64  	%rd224, %rd223, %rd221;
	mul.lo.s64 	%rd225, %rd224, 1099511628211;
	shr.u64 	%rd226, %rd214, 24;
	and.b64  	%rd227, %rd226, 255;
	xor.b64  	%rd228, %rd227, %rd225;
	mul.lo.s64 	%rd229, %rd228, 1099511628211;
	shr.u64 	%rd230, %rd214, 32;
	and.b64  	%rd231, %rd230, 255;
	xor.b64  	%rd232, %rd231, %rd229;
	mul.lo.s64 	%rd233, %rd232, 1099511628211;
	shr.u64 	%rd234, %rd214, 40;
	and.b64  	%rd235, %rd234, 255;
	xor.b64  	%rd236, %rd235, %rd233;
	mul.lo.s64 	%rd237, %rd236, 1099511628211;
	shr.u64 	%rd238, %rd214, 48;
	and.b64  	%rd239, %rd238, 255;
	xor.b64  	%rd240, %rd239, %rd237;
	mul.lo.s64 	%rd241, %rd240, 1099511628211;
	shr.u64 	%rd242, %rd214, 56;
	xor.b64  	%rd243, %rd242, %rd241;
	mul.lo.s64 	%rd857, %rd243, 1099511628211;
$L__BB8_96:
	ld.global.u64 	%rd95, [%rd4+8];
	rem.u64 	%rd863, %rd857, %rd95;
	ld.global.u64 	%rd244, [%rd4];
	cvta.to.global.u64 	%rd97, %rd244;
	shl.b64 	%rd245, %rd863, 4;
	add.s64 	%rd246, %rd97, %rd245;
	ld.global.u64 	%rd861, [%rd246];
	setp.eq.s64 	%p9, %rd861, %rd857;
	@%p9 bra 	$L__BB8_99;
$L__BB8_97:
	setp.eq.s64 	%p10, %rd861, -1;
	@%p10 bra 	$L__BB8_169;
	add.s64 	%rd247, %rd863, 1;
	setp.eq.s64 	%p11, %rd247, %rd95;
	selp.b64 	%rd863, 0, %rd247, %p11;
	shl.b64 	%rd248, %rd863, 4;
	add.s64 	%rd249, %rd97, %rd248;
	ld.global.u64 	%rd861, [%rd249];
	setp.ne.s64 	%p12, %rd861, %rd857;
	@%p12 bra 	$L__BB8_97;
$L__BB8_99:
	shl.b64 	%rd250, %rd863, 4;
	add.s64 	%rd251, %rd97, %rd250;
	ld.global.u64 	%rd864, [%rd251+8];
	mov.b32 	%r152, 0;
$L__BB8_100:
	ld.global.u64 	%rd252, [%rd4+32];
	cvta.to.global.u64 	%rd253, %rd252;
	shl.b64 	%rd254, %rd864, 3;
	add.s64 	%rd255, %rd253, %rd254;
	ld.global.u64 	%rd256, [%rd255];
	cvta.to.global.u64 	%rd106, %rd256;
	mov.b32 	%r147, 0;
	bra.uni 	$L__BB8_102;
$L__BB8_101:
	add.s32 	%r147, %r147, 1;
	setp.eq.s32 	%p20, %r147, %r93;
	@%p20 bra 	$L__BB8_110;
$L__BB8_102:
	mul.wide.u32 	%rd257, %r147, 8;
	add.s64 	%rd258, %rd106, %rd257;
	ld.global.u64 	%rd259, [%rd258];
	add.s64 	%rd260, %rd83, %rd257;
	ld.global.u64 	%rd261, [%rd260];
	setp.eq.s64 	%p13, %rd259, %rd261;
	@%p13 bra 	$L__BB8_101;
	ld.global.u64 	%rd114, [%rd4+24];
	setp.eq.s64 	%p14, %rd114, 0;
	mov.b64 	%rd867, -3750763034362895579;
	@%p14 bra 	$L__BB8_109;
	setp.eq.s64 	%p15, %rd114, 1;
	mov.b64 	%rd867, -3750763034362895579;
	mov.b64 	%rd868, 0;
	@%p15 bra 	$L__BB8_107;
	mov.b64 	%rd867, -3750763034362895579;
	mov.b64 	%rd865, 0;
$L__BB8_106:
	shl.b64 	%rd268, %rd865, 3;
	add.s64 	%rd269, %rd106, %rd268;
	ld.global.u64 	%rd270, [%rd269];
	and.b64  	%rd271, %rd270, 255;
	xor.b64  	%rd272, %rd271, %rd867;
	mul.lo.s64 	%rd273, %rd272, 1099511628211;
	shr.u64 	%rd274, %rd270, 8;
	and.b64  	%rd275, %rd274, 255;
	xor.b64  	%rd276, %rd275, %rd273;
	mul.lo.s64 	%rd277, %rd276, 1099511628211;
	shr.u64 	%rd278, %rd270, 16;
	and.b64  	%rd279, %rd278, 255;
	xor.b64  	%rd280, %rd279, %rd277;
	mul.lo.s64 	%rd281, %rd280, 1099511628211;
	shr.u64 	%rd282, %rd270, 24;
	and.b64  	%rd283, %rd282, 255;
	xor.b64  	%rd284, %rd283, %rd281;
	mul.lo.s64 	%rd285, %rd284, 1099511628211;
	shr.u64 	%rd286, %rd270, 32;
	and.b64  	%rd287, %rd286, 255;
	xor.b64  	%rd288, %rd287, %rd285;
	mul.lo.s64 	%rd289, %rd288, 1099511628211;
	shr.u64 	%rd290, %rd270, 40;
	and.b64  	%rd291, %rd290, 255;
	xor.b64  	%rd292, %rd291, %rd289;
	mul.lo.s64 	%rd293, %rd292, 1099511628211;
	shr.u64 	%rd294, %rd270, 48;
	and.b64  	%rd295, %rd294, 255;
	xor.b64  	%rd296, %rd295, %rd293;
	mul.lo.s64 	%rd297, %rd296, 1099511628211;
	shr.u64 	%rd298, %rd270, 56;
	xor.b64  	%rd299, %rd298, %rd297;
	mul.lo.s64 	%rd300, %rd299, 1099511628211;
	ld.global.u64 	%rd301, [%rd269+8];
	and.b64  	%rd302, %rd301, 255;
	xor.b64  	%rd303, %rd302, %rd300;
	mul.lo.s64 	%rd304, %rd303, 1099511628211;
	shr.u64 	%rd305, %rd301, 8;
	and.b64  	%rd306, %rd305, 255;
	xor.b64  	%rd307, %rd306, %rd304;
	mul.lo.s64 	%rd308, %rd307, 1099511628211;
	shr.u64 	%rd309, %rd301, 16;
	and.b64  	%rd310, %rd309, 255;
	xor.b64  	%rd311, %rd310, %rd308;
	mul.lo.s64 	%rd312, %rd311, 1099511628211;
	shr.u64 	%rd313, %rd301, 24;
	and.b64  	%rd314, %rd313, 255;
	xor.b64  	%rd315, %rd314, %rd312;
	mul.lo.s64 	%rd316, %rd315, 1099511628211;
	shr.u64 	%rd317, %rd301, 32;
	and.b64  	%rd318, %rd317, 255;
	xor.b64  	%rd319, %rd318, %rd316;
	mul.lo.s64 	%rd320, %rd319, 1099511628211;
	shr.u64 	%rd321, %rd301, 40;
	and.b64  	%rd322, %rd321, 255;
	xor.b64  	%rd323, %rd322, %rd320;
	mul.lo.s64 	%rd324, %rd323, 1099511628211;
	shr.u64 	%rd325, %rd301, 48;
	and.b64  	%rd326, %rd325, 255;
	xor.b64  	%rd327, %rd326, %rd324;
	mul.lo.s64 	%rd328, %rd327, 1099511628211;
	shr.u64 	%rd329, %rd301, 56;
	xor.b64  	%rd330, %rd329, %rd328;
	mul.lo.s64 	%rd867, %rd330, 1099511628211;
	add.s64 	%rd865, %rd865, 2;
	and.b64  	%rd868, %rd114, -2;
	setp.ne.s64 	%p16, %rd865, %rd868;
	@%p16 bra 	$L__BB8_106;
$L__BB8_107:
	and.b64  	%rd331, %rd114, 1;
	setp.eq.b64 	%p17, %rd331, 1;
	not.pred 	%p18, %p17;
	@%p18 bra 	$L__BB8_109;
	shl.b64 	%rd332, %rd868, 3;
	add.s64 	%rd333, %rd106, %rd332;
	ld.global.u64 	%rd334, [%rd333];
	and.b64  	%rd335, %rd334, 255;
	xor.b64  	%rd336, %rd335, %rd867;
	mul.lo.s64 	%rd337, %rd336, 1099511628211;
	shr.u64 	%rd338, %rd334, 8;
	and.b64  	%rd339, %rd338, 255;
	xor.b64  	%rd340, %rd339, %rd337;
	mul.lo.s64 	%rd341, %rd340, 1099511628211;
	shr.u64 	%rd342, %rd334, 16;
	and.b64  	%rd343, %rd342, 255;
	xor.b64  	%rd344, %rd343, %rd341;
	mul.lo.s64 	%rd345, %rd344, 1099511628211;
	shr.u64 	%rd346, %rd334, 24;
	and.b64  	%rd347, %rd346, 255;
	xor.b64  	%rd348, %rd347, %rd345;
	mul.lo.s64 	%rd349, %rd348, 1099511628211;
	shr.u64 	%rd350, %rd334, 32;
	and.b64  	%rd351, %rd350, 255;
	xor.b64  	%rd352, %rd351, %rd349;
	mul.lo.s64 	%rd353, %rd352, 1099511628211;
	shr.u64 	%rd354, %rd334, 40;
	and.b64  	%rd355, %rd354, 255;
	xor.b64  	%rd356, %rd355, %rd353;
	mul.lo.s64 	%rd357, %rd356, 1099511628211;
	shr.u64 	%rd358, %rd334, 48;
	and.b64  	%rd359, %rd358, 255;
	xor.b64  	%rd360, %rd359, %rd357;
	mul.lo.s64 	%rd361, %rd360, 1099511628211;
	shr.u64 	%rd362, %rd334, 56;
	xor.b64  	%rd363, %rd362, %rd361;
	mul.lo.s64 	%rd867, %rd363, 1099511628211;
$L__BB8_109:
	setp.ne.s64 	%p19, %rd867, %rd857;
	@%p19 bra 	$L__BB8_168;
	bra.uni 	$L__BB8_167;
$L__BB8_110:
	setp.lt.s32 	%p21, %r94, 1;
	@%p21 bra 	$L__BB8_166;
	shl.b64 	%rd364, %rd842, 3;
	add.s64 	%rd365, %rd3, %rd364;
	ld.global.u64 	%rd366, [%rd365];
	cvt.s64.s32 	%rd367, %r152;
	add.s64 	%rd368, %rd366, %rd367;
	mul.lo.s64 	%rd369, %rd368, %rd9;
	shl.b64 	%rd370, %rd369, 3;
	add.s64 	%rd107, %rd1, %rd370;
	setp.lt.u32 	%p22, %r94, 8;
	mov.b32 	%r150, 0;
	@%p22 bra 	$L__BB8_138;
	mov.b32 	%r148, 0;
$L__BB8_113:
	.pragma "nounroll";
	mul.wide.u32 	%rd371, %r148, 4;
	add.s64 	%rd108, %rd2, %rd371;
	ld.global.u32 	%r55, [%rd108];
	ld.global.u32 	%r56, [%rd4+64];
	setp.ge.s32 	%p23, %r55, %r56;
	mul.wide.u32 	%rd372, %r148, 8;
	add.s64 	%rd109, %rd107, %rd372;
	@%p23 bra 	$L__BB8_115;
	mul.wide.s32 	%rd376, %r55, 8;
	add.s64 	%rd377, %rd106, %rd376;
	ld.global.u64 	%rd378, [%rd377];
	st.global.u64 	[%rd109], %rd378;
	bra.uni 	$L__BB8_116;
$L__BB8_115:
	sub.s32 	%r104, %r55, %r56;
	mul.wide.s32 	%rd373, %r104, 8;
	add.s64 	%rd374, %rd83, %rd373;
	ld.global.u64 	%rd375, [%rd374];
	st.global.u64 	[%rd109], %rd375;
$L__BB8_116:
	ld.global.u32 	%r57, [%rd108+4];
	ld.global.u32 	%r58, [%rd4+64];
	setp.lt.s32 	%p24, %r57, %r58;
	@%p24 bra 	$L__BB8_118;
	sub.s32 	%r105, %r57, %r58;
	mul.wide.s32 	%rd379, %r105, 8;
	add.s64 	%rd380, %rd83, %rd379;
	ld.global.u64 	%rd381, [%rd380];
	st.global.u64 	[%rd109+8], %rd381;
	bra.uni 	$L__BB8_119;
$L__BB8_118:
	mul.wide.s32 	%rd382, %r57, 8;
	add.s64 	%rd383, %rd106, %rd382;
	ld.global.u64 	%rd384, [%rd383];
	st.global.u64 	[%rd109+8], %rd384;
$L__BB8_119:
	ld.global.u32 	%r59, [%rd108+8];
	ld.global.u32 	%r60, [%rd4+64];
	setp.lt.s32 	%p25, %r59, %r60;
	@%p25 bra 	$L__BB8_121;
	sub.s32 	%r106, %r59, %r60;
	mul.wide.s32 	%rd385, %r106, 8;
	add.s64 	%rd386, %rd83, %rd385;
	ld.global.u64 	%rd387, [%rd386];
	st.global.u64 	[%rd109+16], %rd387;
	bra.uni 	$L__BB8_122;
$L__BB8_121:
	mul.wide.s32 	%rd388, %r59, 8;
	add.s64 	%rd389, %rd106, %rd388;
	ld.global.u64 	%rd390, [%rd389];
	st.global.u64 	[%rd109+16], %rd390;
$L__BB8_122:
	ld.global.u32 	%r61, [%rd108+12];
	ld.global.u32 	%r62, [%rd4+64];
	setp.lt.s32 	%p26, %r61, %r62;
	@%p26 bra 	$L__BB8_124;
	sub.s32 	%r107, %r61, %r62;
	mul.wide.s32 	%rd391, %r107, 8;
	add.s64 	%rd392, %rd83, %rd391;
	ld.global.u64 	%rd393, [%rd392];
	st.global.u64 	[%rd109+24], %rd393;
	bra.uni 	$L__BB8_125;
$L__BB8_124:
	mul.wide.s32 	%rd394, %r61, 8;
	add.s64 	%rd395, %rd106, %rd394;
	ld.global.u64 	%rd396, [%rd395];
	st.global.u64 	[%rd109+24], %rd396;
$L__BB8_125:
	ld.global.u32 	%r63, [%rd108+16];
	ld.global.u32 	%r64, [%rd4+64];
	setp.lt.s32 	%p27, %r63, %r64;
	@%p27 bra 	$L__BB8_127;
	sub.s32 	%r108, %r63, %r64;
	mul.wide.s32 	%rd397, %r108, 8;
	add.s64 	%rd398, %rd83, %rd397;
	ld.global.u64 	%rd399, [%rd398];
	st.global.u64 	[%rd109+32], %rd399;
	bra.uni 	$L__BB8_128;
$L__BB8_127:
	mul.wide.s32 	%rd400, %r63, 8;
	add.s64 	%rd401, %rd106, %rd400;
	ld.global.u64 	%rd402, [%rd401];
	st.global.u64 	[%rd109+32], %rd402;
$L__BB8_128:
	ld.global.u32 	%r65, [%rd108+20];
	ld.global.u32 	%r66, [%rd4+64];
	setp.lt.s32 	%p28, %r65, %r66;
	@%p28 bra 	$L__BB8_130;
	sub.s32 	%r109, %r65, %r66;
	mul.wide.s32 	%rd403, %r109, 8;
	add.s64 	%rd404, %rd83, %rd403;
	ld.global.u64 	%rd405, [%rd404];
	st.global.u64 	[%rd109+40], %rd405;
	bra.uni 	$L__BB8_131;
$L__BB8_130:
	mul.wide.s32 	%rd406, %r65, 8;
	add.s64 	%rd407, %rd106, %rd406;
	ld.global.u64 	%rd408, [%rd407];
	st.global.u64 	[%rd109+40], %rd408;
$L__BB8_131:
	ld.global.u32 	%r67, [%rd108+24];
	ld.global.u32 	%r68, [%rd4+64];
	setp.lt.s32 	%p29, %r67, %r68;
	@%p29 bra 	$L__BB8_133;
	sub.s32 	%r110, %r67, %r68;
	mul.wide.s32 	%rd409, %r110, 8;
	add.s64 	%rd410, %rd83, %rd409;
	ld.global.u64 	%rd411, [%rd410];
	st.global.u64 	[%rd109+48], %rd411;
	bra.uni 	$L__BB8_134;
$L__BB8_133:
	mul.wide.s32 	%rd412, %r67, 8;
	add.s64 	%rd413, %rd106, %rd412;
	ld.global.u64 	%rd414, [%rd413];
	st.global.u64 	[%rd109+48], %rd414;
$L__BB8_134:
	ld.global.u32 	%r69, [%rd108+28];
	ld.global.u32 	%r70, [%rd4+64];
	setp.lt.s32 	%p30, %r69, %r70;
	@%p30 bra 	$L__BB8_136;
	sub.s32 	%r111, %r69, %r70;
	mul.wide.s32 	%rd415, %r111, 8;
	add.s64 	%rd416, %rd83, %rd415;
	ld.global.u64 	%rd417, [%rd416];
	st.global.u64 	[%rd109+56], %rd417;
	bra.uni 	$L__BB8_137;
$L__BB8_136:
	mul.wide.s32 	%rd418, %r69, 8;
	add.s64 	%rd419, %rd106, %rd418;
	ld.global.u64 	%rd420, [%rd419];
	st.global.u64 	[%rd109+56], %rd420;
$L__BB8_137:
	add.s32 	%r148, %r148, 8;
	setp.ne.s32 	%p31, %r148, %r49;
	mov.u32 	%r150, %r49;
	@%p31 bra 	$L__BB8_113;
$L__BB8_138:
	setp.eq.s32 	%p32, %r48, 0;
	@%p32 bra 	$L__BB8_166;
	add.s32 	%r112, %r48, -1;
	setp.lt.u32 	%p33, %r112, 3;
	@%p33 bra 	$L__BB8_153;
	mul.wide.u32 	%rd421, %r150, 4;
	add.s64 	%rd110, %rd2, %rd421;
	ld.global.u32 	%r73, [%rd110];
	ld.global.u32 	%r74, [%rd4+64];
	setp.lt.s32 	%p34, %r73, %r74;
	mul.wide.u32 	%rd422, %r150, 8;
	add.s64 	%rd111, %rd107, %rd422;
	@%p34 bra 	$L__BB8_142;
	sub.s32 	%r113, %r73, %r74;
	mul.wide.s32 	%rd423, %r113, 8;
	add.s64 	%rd424, %rd83, %rd423;
	ld.global.u64 	%rd425, [%rd424];
	st.global.u64 	[%rd111], %rd425;
	bra.uni 	$L__BB8_143;
$L__BB8_142:
	mul.wide.s32 	%rd426, %r73, 8;
	add.s64 	%rd427, %rd106, %rd426;
	ld.global.u64 	%rd428, [%rd427];
	st.global.u64 	[%rd111], %rd428;
$L__BB8_143:
	ld.global.u32 	%r75, [%rd110+4];
	ld.global.u32 	%r76, [%rd4+64];
	setp.lt.s32 	%p35, %r75, %r76;
	@%p35 bra 	$L__BB8_145;
	sub.s32 	%r114, %r75, %r76;
	mul.wide.s32 	%rd429, %r114, 8;
	add.s64 	%rd430, %rd83, %rd429;
	ld.global.u64 	%rd431, [%rd430];
	st.global.u64 	[%rd111+8], %rd431;
	bra.uni 	$L__BB8_146;
$L__BB8_145:
	mul.wide.s32 	%rd432, %r75, 8;
	add.s64 	%rd433, %rd106, %rd432;
	ld.global.u64 	%rd434, [%rd433];
	st.global.u64 	[%rd111+8], %rd434;
$L__BB8_146:
	ld.global.u32 	%r77, [%rd110+8];
	ld.global.u32 	%r78, [%rd4+64];
	setp.lt.s32 	%p36, %r77, %r78;
	@%p36 bra 	$L__BB8_148;
	sub.s32 	%r115, %r77, %r78;
	mul.wide.s32 	%rd435, %r115, 8;
	add.s64 	%rd436, %rd83, %rd435;
	ld.global.u64 	%rd437, [%rd436];
	st.global.u64 	[%rd111+16], %rd437;
	bra.uni 	$L__BB8_149;
$L__BB8_148:
	mul.wide.s32 	%rd438, %r77, 8;
	add.s64 	%rd439, %rd106, %rd438;
	ld.global.u64 	%rd440, [%rd439];
	st.global.u64 	[%rd111+16], %rd440;
$L__BB8_149:
	ld.global.u32 	%r79, [%rd110+12];
	ld.global.u32 	%r80, [%rd4+64];
	setp.lt.s32 	%p37, %r79, %r80;
	@%p37 bra 	$L__BB8_151;
	sub.s32 	%r116, %r79, %r80;
	mul.wide.s32 	%rd441, %r116, 8;
	add.s64 	%rd442, %rd83, %rd441;
	ld.global.u64 	%rd443, [%rd442];
	st.global.u64 	[%rd111+24], %rd443;
	bra.uni 	$L__BB8_152;
$L__BB8_151:
	mul.wide.s32 	%rd444, %r79, 8;
	add.s64 	%rd445, %rd106, %rd444;
	ld.global.u64 	%rd446, [%rd445];
	st.global.u64 	[%rd111+24], %rd446;
$L__BB8_152:
	add.s32 	%r150, %r150, 4;
$L__BB8_153:
	and.b32  	%r117, %r94, 3;
	setp.eq.s32 	%p38, %r117, 0;
	@%p38 bra 	$L__BB8_166;
	setp.eq.s32 	%p39, %r117, 1;
	@%p39 bra 	$L__BB8_162;
	mul.wide.u32 	%rd447, %r150, 4;
	add.s64 	%rd112, %rd2, %rd447;
	ld.global.u32 	%r83, [%rd112];
	ld.global.u32 	%r84, [%rd4+64];
	setp.lt.s32 	%p40, %r83, %r84;
	mul.wide.u32 	%rd448, %r150, 8;
	add.s64 	%rd113, %rd107, %rd448;
	@%p40 bra 	$L__BB8_157;
	sub.s32 	%r118, %r83, %r84;
	mul.wide.s32 	%rd449, %r118, 8;
	add.s64 	%rd450, %rd83, %rd449;
	ld.global.u64 	%rd451, [%rd450];
	st.global.u64 	[%rd113], %rd451;
	bra.uni 	$L__BB8_158;
$L__BB8_157:
	mul.wide.s32 	%rd452, %r83, 8;
	add.s64 	%rd453, %rd106, %rd452;
	ld.global.u64 	%rd454, [%rd453];
	st.global.u64 	[%rd113], %rd454;
$L__BB8_158:
	ld.global.u32 	%r85, [%rd112+4];
	ld.global.u32 	%r86, [%rd4+64];
	setp.lt.s32 	%p41, %r85, %r86;
	@%p41 bra 	$L__BB8_160;
	sub.s32 	%r119, %r85, %r86;
	mul.wide.s32 	%rd455, %r119, 8;
	add.s64 	%rd456, %rd83, %rd455;
	ld.global.u64 	%rd457, [%rd456];
	st.global.u64 	[%rd113+8], %rd457;
	bra.uni 	$L__BB8_161;
$L__BB8_160:
	mul.wide.s32 	%rd458, %r85, 8;
	add.s64 	%rd459, %rd106, %rd458;
	ld.global.u64 	%rd460, [%rd459];
	st.global.u64 	[%rd113+8], %rd460;
$L__BB8_161:
	add.s32 	%r150, %r150, 2;
$L__BB8_162:
	setp.eq.s32 	%p42, %r50, 0;
	@%p42 bra 	$L__BB8_166;
	mul.wide.u32 	%rd461, %r150, 4;
	add.s64 	%rd462, %rd2, %rd461;
	ld.global.u32 	%r89, [%rd462];
	ld.global.u32 	%r90, [%rd4+64];
	setp.lt.s32 	%p43, %r89, %r90;
	@%p43 bra 	$L__BB8_165;
	sub.s32 	%r120, %r89, %r90;
	mul.wide.s32 	%rd463, %r120, 8;
	add.s64 	%rd464, %rd83, %rd463;
	ld.global.u64 	%rd465, [%rd464];
	mul.wide.u32 	%rd466, %r150, 8;
	add.s64 	%rd467, %rd107, %rd466;
	st.global.u64 	[%rd467], %rd465;
	bra.uni 	$L__BB8_166;
$L__BB8_165:
	mul.wide.s32 	%rd468, %r89, 8;
	add.s64 	%rd469, %rd106, %rd468;
	ld.global.u64 	%rd470, [%rd469];
	mul.wide.u32 	%rd471, %r150, 8;
	add.s64 	%rd472, %rd107, %rd471;
	st.global.u64 	[%rd472], %rd470;
$L__BB8_166:
	add.s32 	%r152, %r152, 1;
	cvt.s64.s32 	%rd473, %r152;
	ld.global.u64 	%rd474, [%rd82];
	setp.gt.u64 	%p44, %rd474, %rd473;
	@%p44 bra 	$L__BB8_167;
	bra.uni 	$L__BB8_170;
$L__BB8_167:
	add.s64 	%rd864, %rd864, 1;
	ld.global.u64 	%rd475, [%rd4+48];
	add.s64 	%rd476, %rd475, -1;
	setp.le.u64 	%p45, %rd864, %rd476;
	@%p45 bra 	$L__BB8_100;
$L__BB8_168:
	ld.global.u64 	%rd837, [%rd6+48];
$L__BB8_169:
	add.s64 	%rd842, %rd842, %rd10;
	setp.lt.u64 	%p46, %rd842, %rd837;
	@%p46 bra 	$L__BB8_89;
$L__BB8_170:
	ret;

}
	// .globl	_Z23flatten_tuples_raw_dataPPyS_yi
.visible .entry _Z23flatten_tuples_raw_dataPPyS_yi(
	.param .u64 .ptr .align 1 _Z23flatten_tuples_raw_dataPPyS_yi_param_0,
	.param .u64 .ptr .align 1 _Z23flatten_tuples_raw_dataPPyS_yi_param_1,
	.param .u64 _Z23flatten_tuples_raw_dataPPyS_yi_param_2,
	.param .u32 _Z23flatten_tuples_raw_dataPPyS_yi_param_3
)
{
	.reg .pred 	%p<13>;
	.reg .b32 	%r<27>;
	.reg .b64 	%rd<166>;

	ld.param.u64 	%rd17, [_Z23flatten_tuples_raw_dataPPyS_yi_param_0];
	ld.param.u64 	%rd19, [_Z23flatten_tuples_raw_dataPPyS_yi_param_1];
	ld.param.u64 	%rd18, [_Z23flatten_tuples_raw_dataPPyS_yi_param_2];
	ld.param.u32 	%r16, [_Z23flatten_tuples_raw_dataPPyS_yi_param_3];
	cvta.to.global.u64 	%rd1, %rd19;
	mov.u32 	%r17, %ctaid.x;
	mov.u32 	%r1, %ntid.x;
	mov.u32 	%r18, %tid.x;
	mad.lo.s32 	%r19, %r17, %r1, %r18;
	cvt.s64.s32 	%rd163, %r19;
	setp.le.u64 	%p1, %rd18, %rd163;
	@%p1 bra 	$L__BB9_17;
	mov.u32 	%r20, %nctaid.x;
	mul.lo.s32 	%r2, %r1, %r20;
	setp.lt.s32 	%p2, %r16, 1;
	cvt.u64.u32 	%rd3, %r16;
	@%p2 bra 	$L__BB9_17;
	and.b32  	%r3, %r16, 15;
	add.s32 	%r4, %r3, -1;
	and.b32  	%r5, %r16, 7;
	and.b32  	%r6, %r16, 2147483632;
	and.b32  	%r7, %r16, 3;
	neg.s32 	%r8, %r6;
	cvta.to.global.u64 	%rd4, %rd17;
	cvt.s64.s32 	%rd5, %r2;
$L__BB9_3:
	setp.lt.u32 	%p3, %r16, 16;
	shl.b64 	%rd20, %rd163, 3;
	add.s64 	%rd7, %rd4, %rd20;
	mul.lo.s64 	%rd8, %rd163, %rd3;
	mov.b32 	%r25, 0;
	@%p3 bra 	$L__BB9_6;
	mul.lo.s64 	%rd22, %rd3, %rd163;
	shl.b64 	%rd23, %rd22, 3;
	add.s64 	%rd164, %rd1, %rd23;
	mov.b64 	%rd165, 0;
	mov.u32 	%r23, %r8;
$L__BB9_5:
	.pragma "nounroll";
	ld.global.u64 	%rd24, [%rd7];
	cvta.to.global.u64 	%rd25, %rd24;
	add.s64 	%rd26, %rd25, %rd165;
	ld.global.u64 	%rd27, [%rd26];
	st.global.u64 	[%rd164], %rd27;
	ld.global.u64 	%rd28, [%rd7];
	cvta.to.global.u64 	%rd29, %rd28;
	add.s64 	%rd30, %rd29, %rd165;
	ld.global.u64 	%rd31, [%rd30+8];
	st.global.u64 	[%rd164+8], %rd31;
	ld.global.u64 	%rd32, [%rd7];
	cvta.to.global.u64 	%rd33, %rd32;
	add.s64 	%rd34, %rd33, %rd165;
	ld.global.u64 	%rd35, [%rd34+16];
	st.global.u64 	[%rd164+16], %rd35;
	ld.global.u64 	%rd36, [%rd7];
	cvta.to.global.u64 	%rd37, %rd36;
	add.s64 	%rd38, %rd37, %rd165;
	ld.global.u64 	%rd39, [%rd38+24];
	st.global.u64 	[%rd164+24], %rd39;
	ld.global.u64 	%rd40, [%rd7];
	cvta.to.global.u64 	%rd41, %rd40;
	add.s64 	%rd42, %rd41, %rd165;
	ld.global.u64 	%rd43, [%rd42+32];
	st.global.u64 	[%rd164+32], %rd43;
	ld.global.u64 	%rd44, [%rd7];
	cvta.to.global.u64 	%rd45, %rd44;
	add.s64 	%rd46, %rd45, %rd165;
	ld.global.u64 	%rd47, [%rd46+40];
	st.global.u64 	[%rd164+40], %rd47;
	ld.global.u64 	%rd48, [%rd7];
	cvta.to.global.u64 	%rd49, %rd48;
	add.s64 	%rd50, %rd49, %rd165;
	ld.global.u64 	%rd51, [%rd50+48];
	st.global.u64 	[%rd164+48], %rd51;
	ld.global.u64 	%rd52, [%rd7];
	cvta.to.global.u64 	%rd53, %rd52;
	add.s64 	%rd54, %rd53, %rd165;
	ld.global.u64 	%rd55, [%rd54+56];
	st.global.u64 	[%rd164+56], %rd55;
	ld.global.u64 	%rd56, [%rd7];
	cvta.to.global.u64 	%rd57, %rd56;
	add.s64 	%rd58, %rd57, %rd165;
	ld.global.u64 	%rd59, [%rd58+64];
	st.global.u64 	[%rd164+64], %rd59;
	ld.global.u64 	%rd60, [%rd7];
	cvta.to.global.u64 	%rd61, %rd60;
	add.s64 	%rd62, %rd61, %rd165;
	ld.global.u64 	%rd63, [%rd62+72];
	st.global.u64 	[%rd164+72], %rd63;
	ld.global.u64 	%rd64, [%rd7];
	cvta.to.global.u64 	%rd65, %rd64;
	add.s64 	%rd66, %rd65, %rd165;
	ld.global.u64 	%rd67, [%rd66+80];
	st.global.u64 	[%rd164+80], %rd67;
	ld.global.u64 	%rd68, [%rd7];
	cvta.to.global.u64 	%rd69, %rd68;
	add.s64 	%rd70, %rd69, %rd165;
	ld.global.u64 	%rd71, [%rd70+88];
	st.global.u64 	[%rd164+88], %rd71;
	ld.global.u64 	%rd72, [%rd7];
	cvta.to.global.u64 	%rd73, %rd72;
	add.s64 	%rd74, %rd73, %rd165;
	ld.global.u64 	%rd75, [%rd74+96];
	st.global.u64 	[%rd164+96], %rd75;
	ld.global.u64 	%rd76, [%rd7];
	cvta.to.global.u64 	%rd77, %rd76;
	add.s64 	%rd78, %rd77, %rd165;
	ld.global.u64 	%rd79, [%rd78+104];
	st.global.u64 	[%rd164+104], %rd79;
	ld.global.u64 	%rd80, [%rd7];
	cvta.to.global.u64 	%rd81, %rd80;
	add.s64 	%rd82, %rd81, %rd165;
	ld.global.u64 	%rd83, [%rd82+112];
	st.global.u64 	[%rd164+112], %rd83;
	ld.global.u64 	%rd84, [%rd7];
	cvta.to.global.u64 	%rd85, %rd84;
	add.s64 	%rd86, %rd85, %rd165;
	ld.global.u64 	%rd87, [%rd86+120];
	st.global.u64 	[%rd164+120], %rd87;
	add.s32 	%r23, %r23, 16;
	add.s64 	%rd165, %rd165, 128;
	add.s64 	%rd164, %rd164, 128;
	setp.ne.s32 	%p4, %r23, 0;
	mov.u32 	%r25, %r6;
	@%p4 bra 	$L__BB9_5;
$L__BB9_6:
	setp.eq.s32 	%p5, %r3, 0;
	@%p5 bra 	$L__BB9_16;
	setp.lt.u32 	%p6, %r4, 7;
	@%p6 bra 	$L__BB9_9;
	ld.global.u64 	%rd88, [%rd7];
	cvta.to.global.u64 	%rd89, %rd88;
	cvt.u64.u32 	%rd90, %r25;
	mul.wide.u32 	%rd91, %r25, 8;
	add.s64 	%rd92, %rd89, %rd91;
	ld.global.u64 	%rd93, [%rd92];
	add.s64 	%rd94, %rd8, %rd90;
	shl.b64 	%rd95, %rd94, 3;
	add.s64 	%rd96, %rd1, %rd95;
	st.global.u64 	[%rd96], %rd93;
	ld.global.u64 	%rd97, [%rd7];
	cvta.to.global.u64 	%rd98, %rd97;
	add.s64 	%rd99, %rd98, %rd91;
	ld.global.u64 	%rd100, [%rd99+8];
	st.global.u64 	[%rd96+8], %rd100;
	ld.global.u64 	%rd101, [%rd7];
	cvta.to.global.u64 	%rd102, %rd101;
	add.s64 	%rd103, %rd102, %rd91;
	ld.global.u64 	%rd104, [%rd103+16];
	st.global.u64 	[%rd96+16], %rd104;
	ld.global.u64 	%rd105, [%rd7];
	cvta.to.global.u64 	%rd106, %rd105;
	add.s64 	%rd107, %rd106, %rd91;
	ld.global.u64 	%rd108, [%rd107+24];
	st.global.u64 	[%rd96+24], %rd108;
	ld.global.u64 	%rd109, [%rd7];
	cvta.to.global.u64 	%rd110, %rd109;
	add.s64 	%rd111, %rd110, %rd91;
	ld.global.u64 	%rd112, [%rd111+32];
	st.global.u64 	[%rd96+32], %rd112;
	ld.global.u64 	%rd113, [%rd7];
	cvta.to.global.u64 	%rd114, %rd113;
	add.s64 	%rd115, %rd114, %rd91;
	ld.global.u64 	%rd116, [%rd115+40];
	st.global.u64 	[%rd96+40], %rd116;
	ld.global.u64 	%rd117, [%rd7];
	cvta.to.global.u64 	%rd118, %rd117;
	add.s64 	%rd119, %rd118, %rd91;
	ld.global.u64 	%rd120, [%rd119+48];
	st.global.u64 	[%rd96+48], %rd120;
	ld.global.u64 	%rd121, [%rd7];
	cvta.to.global.u64 	%rd122, %rd121;
	add.s64 	%rd123, %rd122, %rd91;
	ld.global.u64 	%rd124, [%rd123+56];
	st.global.u64 	[%rd96+56], %rd124;
	add.s32 	%r25, %r25, 8;
$L__BB9_9:
	setp.eq.s32 	%p7, %r5, 0;
	@%p7 bra 	$L__BB9_16;
	add.s32 	%r22, %r5, -1;
	setp.lt.u32 	%p8, %r22, 3;
	@%p8 bra 	$L__BB9_12;
	ld.global.u64 	%rd125, [%rd7];
	cvta.to.global.u64 	%rd126, %rd125;
	cvt.u64.u32 	%rd127, %r25;
	mul.wide.u32 	%rd128, %r25, 8;
	add.s64 	%rd129, %rd126, %rd128;
	ld.global.u64 	%rd130, [%rd129];
	add.s64 	%rd131, %rd8, %rd127;
	shl.b64 	%rd132, %rd131, 3;
	add.s64 	%rd133, %rd1, %rd132;
	st.global.u64 	[%rd133], %rd130;
	ld.global.u64 	%rd134, [%rd7];
	cvta.to.global.u64 	%rd135, %rd134;
	add.s64 	%rd136, %rd135, %rd128;
	ld.global.u64 	%rd137, [%rd136+8];
	st.global.u64 	[%rd133+8], %rd137;
	ld.global.u64 	%rd138, [%rd7];
	cvta.to.global.u64 	%rd139, %rd138;
	add.s64 	%rd140, %rd139, %rd128;
	ld.global.u64 	%rd141, [%rd140+16];
	st.global.u64 	[%rd133+16], %rd141;
	ld.global.u64 	%rd142, [%rd7];
	cvta.to.global.u64 	%rd143, %rd142;
	add.s64 	%rd144, %rd143, %rd128;
	ld.global.u64 	%rd145, [%rd144+24];
	st.global.u64 	[%rd133+24], %rd145;
	add.s32 	%r25, %r25, 4;
$L__BB9_12:
	setp.eq.s32 	%p9, %r7, 0;
	@%p9 bra 	$L__BB9_16;
	setp.eq.s32 	%p10, %r7, 1;
	ld.global.u64 	%rd146, [%rd7];
	cvta.to.global.u64 	%rd147, %rd146;
	cvt.u64.u32 	%rd14, %r25;
	mul.wide.u32 	%rd148, %r25, 8;
	add.s64 	%rd149, %rd147, %rd148;
	ld.global.u64 	%rd150, [%rd149];
	add.s64 	%rd151, %rd8, %rd14;
	shl.b64 	%rd152, %rd151, 3;
	add.s64 	%rd15, %rd1, %rd152;
	st.global.u64 	[%rd15], %rd150;
	@%p10 bra 	$L__BB9_16;
	setp.eq.s32 	%p11, %r7, 2;
	ld.global.u64 	%rd153, [%rd7];
	cvta.to.global.u64 	%rd154, %rd153;
	shl.b64 	%rd155, %rd14, 3;
	add.s64 	%rd156, %rd154, %rd155;
	ld.global.u64 	%rd157, [%rd156+8];
	st.global.u64 	[%rd15+8], %rd157;
	@%p11 bra 	$L__BB9_16;
	ld.global.u64 	%rd158, [%rd7];
	cvta.to.global.u64 	%rd159, %rd158;
	add.s64 	%rd161, %rd159, %rd155;
	ld.global.u64 	%rd162, [%rd161+16];
	st.global.u64 	[%rd15+16], %rd162;
$L__BB9_16:
	add.s64 	%rd163, %rd163, %rd5;
	setp.lt.u64 	%p12, %rd163, %rd18;
	@%p12 bra 	$L__BB9_3;
$L__BB9_17:
	ret;

}
	// .globl	_ZN6thrust24THRUST_300001_SM_1000_NS8cuda_cub4core6detail13_kernel_agentINS1_8__unique9InitAgentIN3cub18CUB_300001_SM_100013ScanTileStateIiLb1EEEPiiEEJSA_mSB_EEEvDpT0_
.visible .entry _ZN6thrust24THRUST_300001_SM_1000_NS8cuda_cub4core6detail13_kernel_agentINS1_8__unique9InitAgentIN3cub18CUB_300001_SM_100013ScanTileStateIiLb1EEEPiiEEJSA_mSB_EEEvDpT0_(
	.param .align 8 .b8 _ZN6thrust24THRUST_300001_SM_1000_NS8cuda_cub4core6detail13_kernel_agentINS1_8__unique9InitAgentIN3cub18CUB_300001_SM_100013ScanTileStateIiLb1EEEPiiEEJSA_mSB_EEEvDpT0__param_0[8],
	.param .u64 _ZN6thrust24THRUST_300001_SM_1000_NS8cuda_cub4core6detail13_kernel_agentINS1_8__unique9InitAgentIN3cub18CUB_300001_SM_100013ScanTileStateIiLb1EEEPiiEEJSA_mSB_EEEvDpT0__param_1,
	.param .u64 .ptr .align 1 _ZN6thrust24THRUST_300001_SM_1000_NS8cuda_cub4core6detail13_kernel_agentINS1_8__unique9InitAgentIN3cub18CUB_300001_SM_100013ScanTileStateIiLb1EEEPiiEEJSA_mSB_EEEvDpT0__param_2
)
.maxntid 128
{
	.reg .pred 	%p<6>;
	.reg .b32 	%r<12>;
	.reg .b64 	%rd<9>;

	ld.param.u64 	%rd3, [_ZN6thrust24THRUST_300001_SM_1000_NS8cuda_cub4core6detail13_kernel_agentINS1_8__unique9InitAgentIN3cub18CUB_300001_SM_100013ScanTileStateIiLb1EEEPiiEEJSA_mSB_EEEvDpT0__param_0];
	ld.param.u32 	%r4, [_ZN6thrust24THRUST_300001_SM_1000_NS8cuda_cub4core6detail13_kernel_agentINS1_8__unique9InitAgentIN3cub18CUB_300001_SM_100013ScanTileStateIiLb1EEEPiiEEJSA_mSB_EEEvDpT0__param_1];
	ld.param.u64 	%rd2, [_ZN6thrust24THRUST_300001_SM_1000_NS8cuda_cub4core6detail13_kernel_agentINS1_8__unique9InitAgentIN3cub18CUB_300001_SM_100013ScanTileStateIiLb1EEEPiiEEJSA_mSB_EEEvDpT0__param_2];
	cvta.to.global.u64 	%rd1, %rd3;
	mov.u32 	%r1, %ctaid.x;
	mov.u32 	%r5, %ntid.x;
	mov.u32 	%r2, %tid.x;
	mad.lo.s32 	%r3, %r1, %r5, %r2;
	setp.ge.s32 	%p1, %r3, %r4;
	@%p1 bra 	$L__BB10_2;
	mul.wide.s32 	%rd4, %r3, 8;
	add.s64 	%rd5, %rd1, %rd4;
	mov.b32 	%r6, 0;
	mov.b32 	%r7, 99;
	st.global.v2.u32 	[%rd5+256], {%r7, %r6};
$L__BB10_2:
	setp.ne.s32 	%p2, %r1, 0;
	setp.gt.u32 	%p3, %r2, 31;
	or.pred  	%p4, %p2, %p3;
	@%p4 bra 	$L__BB10_4;
	mul.wide.u32 	%rd6, %r2, 8;
	add.s64 	%rd7, %rd1, %rd6;
	mov.b32 	%r9, 0;
	st.global.v2.u32 	[%rd7], {%r9, %r9};
$L__BB10_4:
	or.b32  	%r10, %r1, %r2;
	setp.ne.s32 	%p5, %r10, 0;
	@%p5 bra 	$L__BB10_6;
	cvta.to.global.u64 	%rd8, %rd2;
	mov.b32 	%r11, 0;
	st.global.u32 	[%rd8], %r11;
$L__BB10_6:
	ret;

}
	// .globl	_ZN6thrust24THRUST_300001_SM_1000_NS8cuda_cub4core6detail13_kernel_agentINS1_8__unique11UniqueAgentIPPyS8_7t_equaliPiEEJS8_S8_S9_SA_iN3cub18CUB_300001_SM_100013ScanTileStateIiLb1EEEmEEEvDpT0_
.visible .entry _ZN6thrust24THRUST_300001_SM_1000_NS8cuda_cub4core6detail13_kernel_agentINS1_8__unique11UniqueAgentIPPyS8_7t_equaliPiEEJS8_S8_S9_SA_iN3cub18CUB_300001_SM_100013ScanTileStateIiLb1EEEmEEEvDpT0_(
	.param .u64 .ptr .align 1 _ZN6thrust24THRUST_300001_SM_1000_NS8cuda_cub4core6detail13_kernel_agentINS1_8__unique11UniqueAgentIPPyS8_7t_equaliPiEEJS8_S8_S9_SA_iN3cub18CUB_300001_SM_100013ScanTileStateIiLb1EEEmEEEvDpT0__param_0,
	.param .u64 .ptr .align 1 _ZN6thrust24THRUST_300001_SM_1000_NS8cuda_cub4core6detail13_kernel_agentINS1_8__unique11UniqueAgentIPPyS8_7t_equaliPiEEJS8_S8_S9_SA_iN3cub18CUB_300001_SM_100013ScanTileStateIiLb1EEEmEEEvDpT0__param_1,
	.param .align 8 .b8 _ZN6thrust24THRUST_300001_SM_1000_NS8cuda_cub4core6detail13_kernel_agentINS1_8__unique11UniqueAgentIPPyS8_7t_equaliPiEEJS8_S8_S9_SA_iN3cub18CUB_300001_SM_100013ScanTileStateIiLb1EEEmEEEvDpT0__param_2[8],
	.param .u64 .ptr .align 1 _ZN6thrust24THRUST_300001_SM_1000_NS8cuda_cub4core6detail13_kernel_agentINS1_8__unique11UniqueAgentIPPyS8_7t_equaliPiEEJS8_S8_S9_SA_iN3cub18CUB_300001_SM_100013ScanTileStateIiLb1EEEmEEEvDpT0__param_3,
	.param .u32 _ZN6thrust24THRUST_300001_SM_1000_NS8cuda_cub4core6detail13_kernel_agentINS1_8__unique11UniqueAgentIPPyS8_7t_equaliPiEEJS8_S8_S9_SA_iN3cub18CUB_300001_SM_100013ScanTileStateIiLb1EEEmEEEvDpT0__param_4,
	.param .align 8 .b8 _ZN6thrust24THRUST_300001_SM_1000_NS8cuda_cub4core6detail13_kernel_agentINS1_8__unique11UniqueAgentIPPyS8_7t_equaliPiEEJS8_S8_S9_SA_iN3cub18CUB_300001_SM_100013ScanTileStateIiLb1EEEmEEEvDpT0__param_5[8],
	.param .u64 _ZN6thrust24THRUST_300001_SM_1000_NS8cuda_cub4core6detail13_kernel_agentINS1_8__unique11UniqueAgentIPPyS8_7t_equaliPiEEJS8_S8_S9_SA_iN3cub18CUB_300001_SM_100013ScanTileStateIiLb1EEEmEEEvDpT0__param_6
)
.maxntid 64
{
	.reg .pred 	%p<245>;
	.reg .b32 	%r<916>;
	.reg .b64 	%rd<409>;

	ld.param.u64 	%rd130, [_ZN6thrust24THRUST_300001_SM_1000_NS8cuda_cub4core6detail13_kernel_agentINS1_8__unique11UniqueAgentIPPyS8_7t_equaliPiEEJS8_S8_S9_SA_iN3cub18CUB_300001_SM_100013ScanTileStateIiLb1EEEmEEEvDpT0__param_0];
	ld.param.u64 	%rd2, [_ZN6thrust24THRUST_300001_SM_1000_NS8cuda_cub4core6detail13_kernel_agentINS1_8__unique11UniqueAgentIPPyS8_7t_equaliPiEEJS8_S8_S9_SA_iN3cub18CUB_300001_SM_100013ScanTileStateIiLb1EEEmEEEvDpT0__param_5];
	ld.param.u64 	%rd3, [_ZN6thrust24THRUST_300001_SM_1000_NS8cuda_cub4core6detail13_kernel_agentINS1_8__unique11UniqueAgentIPPyS8_7t_equaliPiEEJS8_S8_S9_SA_iN3cub18CUB_300001_SM_100013ScanTileStateIiLb1EEEmEEEvDpT0__param_2];
	ld.param.u64 	%rd132, [_ZN6thrust24THRUST_300001_SM_1000_NS8cuda_cub4core6detail13_kernel_agentINS1_8__unique11UniqueAgentIPPyS8_7t_equaliPiEEJS8_S8_S9_SA_iN3cub18CUB_300001_SM_100013ScanTileStateIiLb1EEEmEEEvDpT0__param_1];
	ld.param.u32 	%r231, [_ZN6thrust24THRUST_300001_SM_1000_NS8cuda_cub4core6detail13_kernel_agentINS1_8__unique11UniqueAgentIPPyS8_7t_equaliPiEEJS8_S8_S9_SA_iN3cub18CUB_300001_SM_100013ScanTileStateIiLb1EEEmEEEvDpT0__param_6];
	cvta.to.global.u64 	%rd1, %rd132;
	mov.u32 	%r1, %ctaid.x;
	mul.lo.s32 	%r2, %r1, 320;
	add.s32 	%r232, %r231, -1;
	setp.ge.s32 	%p11, %r1, %r232;
	@%p11 bra 	$L__BB11_114;
	setp.ne.s32 	%p123, %r1, 0;
	@%p123 bra 	$L__BB11_45;
	mov.u32 	%r862, %tid.x;
	and.b32  	%r752, %r862, 31;
	and.b32  	%r753, %r862, 992;
	add.s32 	%r754, %r2, %r752;
	mad.lo.s32 	%r755, %r753, 5, %r754;
	mul.wide.u32 	%rd332, %r755, 8;
	add.s64 	%rd323, %rd130, %rd332;
	// begin inline asm
	ld.global.nc.u64 %rd322, [%rd323];
	// end inline asm
	add.s64 	%rd325, %rd323, 256;
	// begin inline asm
	ld.global.nc.u64 %rd324, [%rd325];
	// end inline asm
	add.s64 	%rd327, %rd323, 512;
	// begin inline asm
	ld.global.nc.u64 %rd326, [%rd327];
	// end inline asm
	add.s64 	%rd329, %rd323, 768;
	// begin inline asm
	ld.global.nc.u64 %rd328, [%rd329];
	// end inline asm
	add.s64 	%rd331, %rd323, 1024;
	// begin inline asm
	ld.global.nc.u64 %rd330, [%rd331];
	// end inline asm
	// begin inline asm
	mov.u32 %r750, %laneid;
	// end inline asm
	shr.u32 	%r5, %r862, 5;
	mad.lo.s32 	%r756, %r5, 160, %r750;
	shl.b32 	%r757, %r756, 3;
	mov.u32 	%r758, _ZN6thrust24THRUST_300001_SM_1000_NS8cuda_cub4core6detail5shmemE;
	add.s32 	%r759, %r758, %r757;
	st.shared.u64 	[%r759], %rd322;
	st.shared.u64 	[%r759+256], %rd324;
	st.shared.u64 	[%r759+512], %rd326;
	st.shared.u64 	[%r759+768], %rd328;
	st.shared.u64 	[%r759+1024], %rd330;
	bar.warp.sync 	-1;
	shl.b32 	%r760, %r750, 5;
	add.s32 	%r761, %r759, %r760;
	ld.shared.u64 	%rd4, [%r761];
	ld.shared.u64 	%rd5, [%r761+8];
	ld.shared.u64 	%rd6, [%r761+16];
	ld.shared.u64 	%rd7, [%r761+24];
	ld.shared.u64 	%rd8, [%r761+32];
	bar.sync 	0;
	shl.b32 	%r762, %r862, 3;
	add.s32 	%r763, %r758, %r762;
	add.s32 	%r6, %r763, 560;
	st.shared.u64 	[%r763+560], %rd8;
	bar.sync 	0;
	setp.eq.s32 	%p195, %r862, 0;
	mov.b32 	%r751, 1;
	mov.pred 	%p194, 0;
	mov.pred 	%p235, %p194;
	mov.u32 	%r853, %r751;
	@%p195 bra 	$L__BB11_7;
	add.s32 	%r7, %r6, -8;
	setp.eq.s64 	%p197, %rd3, 0;
	mov.b32 	%r764, 0;
	mov.pred 	%p196, -1;
	mov.pred 	%p235, %p196;
	mov.u32 	%r853, %r764;
	@%p197 bra 	$L__BB11_7;
	ld.shared.u64 	%rd9, [%r7];
	mov.b64 	%rd373, 0;
	bra.uni 	$L__BB11_6;
$L__BB11_5:
	add.s64 	%rd373, %rd373, 1;
	setp.le.u64 	%p201, %rd3, %rd373;
	mov.pred 	%p235, %p196;
	mov.u32 	%r853, %r764;
	@%p201 bra 	$L__BB11_7;
$L__BB11_6:
	shl.b64 	%rd334, %rd373, 3;
	add.s64 	%rd335, %rd9, %rd334;
	ld.u64 	%rd336, [%rd335];
	add.s64 	%rd337, %rd4, %rd334;
	ld.u64 	%rd338, [%rd337];
	setp.eq.s64 	%p199, %rd336, %rd338;
	mov.pred 	%p235, %p194;
	mov.u32 	%r853, %r751;
	@%p199 bra 	$L__BB11_5;
$L__BB11_7:
	setp.eq.s64 	%p203, %rd3, 0;
	mov.b32 	%r767, 0;
	mov.pred 	%p202, -1;
	mov.pred 	%p236, %p202;
	mov.u32 	%r854, %r767;
	@%p203 bra 	$L__BB11_11;
	mov.b64 	%rd374, 0;
	bra.uni 	$L__BB11_10;
$L__BB11_9:
	add.s64 	%rd374, %rd374, 1;
	setp.le.u64 	%p207, %rd3, %rd374;
	mov.pred 	%p236, %p202;
	mov.u32 	%r854, %r767;
	@%p207 bra 	$L__BB11_11;
$L__BB11_10:
	shl.b64 	%rd340, %rd374, 3;
	add.s64 	%rd341, %rd4, %rd340;
	ld.u64 	%rd342, [%rd341];
	add.s64 	%rd343, %rd5, %rd340;
	ld.u64 	%rd344, [%rd343];
	setp.eq.s64 	%p205, %rd342, %rd344;
	mov.b32 	%r854, 1;
	mov.pred 	%p236, 0;
	@%p205 bra 	$L__BB11_9;
$L__BB11_11:
	setp.eq.s64 	%p209, %rd3, 0;
	mov.b32 	%r770, 0;
	mov.pred 	%p208, -1;
	mov.pred 	%p237, %p208;
	mov.u32 	%r855, %r770;
	@%p209 bra 	$L__BB11_15;
	mov.b64 	%rd375, 0;
$L__BB11_13:
	shl.b64 	%rd346, %rd375, 3;
	add.s64 	%rd347, %rd5, %rd346;
	ld.u64 	%rd348, [%rd347];
	add.s64 	%rd349, %rd6, %rd346;
	ld.u64 	%rd350, [%rd349];
	setp.ne.s64 	%p211, %rd348, %rd350;
	mov.b32 	%r855, 1;
	mov.pred 	%p237, 0;
	@%p211 bra 	$L__BB11_15;
	add.s64 	%rd375, %rd375, 1;
	setp.gt.u64 	%p213, %rd3, %rd375;
	mov.pred 	%p237, %p208;
	mov.u32 	%r855, %r770;
	@%p213 bra 	$L__BB11_13;
$L__BB11_15:
	setp.eq.s64 	%p215, %rd3, 0;
	mov.b32 	%r773, 0;
	mov.pred 	%p214, -1;
	mov.pred 	%p238, %p214;
	mov.u32 	%r856, %r773;
	@%p215 bra 	$L__BB11_19;
	mov.b64 	%rd376, 0;
$L__BB11_17:
	shl.b64 	%rd352, %rd376, 3;
	add.s64 	%rd353, %rd6, %rd352;
	ld.u64 	%rd354, [%rd353];
	add.s64 	%rd355, %rd7, %rd352;
	ld.u64 	%rd356, [%rd355];
	setp.ne.s64 	%p217, %rd354, %rd356;
	mov.b32 	%r856, 1;
	mov.pred 	%p238, 0;
	@%p217 bra 	$L__BB11_19;
	add.s64 	%rd376, %rd376, 1;
	setp.gt.u64 	%p219, %rd3, %rd376;
	mov.pred 	%p238, %p214;
	mov.u32 	%r856, %r773;
	@%p219 bra 	$L__BB11_17;
$L__BB11_19:
	setp.eq.s64 	%p221, %rd3, 0;
	mov.b32 	%r776, 0;
	mov.pred 	%p220, -1;
	mov.pred 	%p239, %p220;
	mov.u32 	%r857, %r776;
	@%p221 bra 	$L__BB11_23;
	mov.b64 	%rd377, 0;
$L__BB11_21:
	shl.b64 	%rd358, %rd377, 3;
	add.s64 	%rd359, %rd7, %rd358;
	ld.u64 	%rd360, [%rd359];
	add.s64 	%rd361, %rd8, %rd358;
	ld.u64 	%rd362, [%rd361];
	setp.ne.s64 	%p223, %rd360, %rd362;
	mov.b32 	%r857, 1;
	mov.pred 	%p239, 0;
	@%p223 bra 	$L__BB11_23;
	add.s64 	%rd377, %rd377, 1;
	setp.gt.u64 	%p225, %rd3, %rd377;
	mov.pred 	%p239, %p220;
	mov.u32 	%r857, %r776;
	@%p225 bra 	$L__BB11_21;
$L__BB11_23:
	bar.sync 	0;
	add.s32 	%r13, %r854, %r853;
	add.s32 	%r14, %r855, %r13;
	add.s32 	%r15, %r856, %r14;
	add.s32 	%r783, %r857, %r15;
	mov.b32 	%r781, 1;
	mov.b32 	%r806, 0;
	mov.b32 	%r808, -1;
	// begin inline asm
	{  .reg .s32 r0;  .reg .pred p;  shfl.sync.up.b32 r0|p, %r783, %r781, %r806, %r808;  @p add.s32 r0, r0, %r783;  mov.s32 %r779, r0;}
	// end inline asm
	mov.b32 	%r787, 2;
	// begin inline asm
	{  .reg .s32 r0;  .reg .pred p;  shfl.sync.up.b32 r0|p, %r779, %r787, %r806, %r808;  @p add.s32 r0, r0, %r779;  mov.s32 %r785, r0;}
	// end inline asm
	mov.b32 	%r793, 4;
	// begin inline asm
	{  .reg .s32 r0;  .reg .pred p;  shfl.sync.up.b32 r0|p, %r785, %r793, %r806, %r808;  @p add.s32 r0, r0, %r785;  mov.s32 %r791, r0;}
	// end inline asm
	mov.b32 	%r799, 8;
	// begin inline asm
	{  .reg .s32 r0;  .reg .pred p;  shfl.sync.up.b32 r0|p, %r791, %r799, %r806, %r808;  @p add.s32 r0, r0, %r791;  mov.s32 %r797, r0;}
	// end inline asm
	mov.b32 	%r805, 16;
	// begin inline asm
	{  .reg .s32 r0;  .reg .pred p;  shfl.sync.up.b32 r0|p, %r797, %r805, %r806, %r808;  @p add.s32 r0, r0, %r797;  mov.s32 %r803, r0;}
	// end inline asm
	setp.ne.s32 	%p226, %r750, 31;
	@%p226 bra 	$L__BB11_25;
	shl.b32 	%r809, %r5, 2;
	mov.u32 	%r810, _ZN6thrust24THRUST_300001_SM_1000_NS8cuda_cub4core6detail5shmemE;
	add.s32 	%r811, %r810, %r809;
	st.shared.u32 	[%r811], %r803;
$L__BB11_25:
	setp.ne.s32 	%p227, %r862, 0;
	bar.sync 	0;
	ld.shared.v2.u32 	{%r812, %r813}, [_ZN6thrust24THRUST_300001_SM_1000_NS8cuda_cub4core6detail5shmemE];
	add.s32 	%r18, %r813, %r812;
	setp.lt.u32 	%p228, %r862, 32;
	selp.b32 	%r814, 0, %r812, %p228;
	setp.eq.s32 	%p229, %r750, 0;
	sub.s32 	%r815, %r803, %r783;
	selp.b32 	%r816, 0, %r815, %p229;
	add.s32 	%r19, %r814, %r816;
	@%p227 bra 	$L__BB11_27;
	add.s64 	%rd363, %rd2, 256;
	mov.b32 	%r817, 101;
	// begin inline asm
	st.relaxed.gpu.v2.u32 [%rd363], {%r817, %r18};
	// end inline asm
$L__BB11_27:
	bar.sync 	0;
	@%p235 bra 	$L__BB11_29;
	shl.b32 	%r819, %r19, 3;
	mov.u32 	%r820, _ZN6thrust24THRUST_300001_SM_1000_NS8cuda_cub4core6detail5shmemE;
	add.s32 	%r821, %r820, %r819;
	st.shared.u64 	[%r821], %rd4;
$L__BB11_29:
	@%p236 bra 	$L__BB11_31;
	add.s32 	%r822, %r19, %r853;
	shl.b32 	%r823, %r822, 3;
	mov.u32 	%r824, _ZN6thrust24THRUST_300001_SM_1000_NS8cuda_cub4core6detail5shmemE;
	add.s32 	%r825, %r824, %r823;
	st.shared.u64 	[%r825], %rd5;
$L__BB11_31:
	@%p237 bra 	$L__BB11_33;
	add.s32 	%r826, %r13, %r19;
	shl.b32 	%r827, %r826, 3;
	mov.u32 	%r828, _ZN6thrust24THRUST_300001_SM_1000_NS8cuda_cub4core6detail5shmemE;
	add.s32 	%r829, %r828, %r827;
	st.shared.u64 	[%r829], %rd6;
$L__BB11_33:
	@%p238 bra 	$L__BB11_35;
	add.s32 	%r830, %r14, %r19;
	shl.b32 	%r831, %r830, 3;
	mov.u32 	%r832, _ZN6thrust24THRUST_300001_SM_1000_NS8cuda_cub4core6detail5shmemE;
	add.s32 	%r833, %r832, %r831;
	st.shared.u64 	[%r833], %rd7;
$L__BB11_35:
	@%p239 bra 	$L__BB11_37;
	add.s32 	%r834, %r15, %r19;
	shl.b32 	%r835, %r834, 3;
	mov.u32 	%r836, _ZN6thrust24THRUST_300001_SM_1000_NS8cuda_cub4core6detail5shmemE;
	add.s32 	%r837, %r836, %r835;
	st.shared.u64 	[%r837], %rd8;
$L__BB11_37:
	bar.sync 	0;
	setp.ge.s32 	%p230, %r862, %r18;
	@%p230 bra 	$L__BB11_44;
	not.b32 	%r838, %r862;
	add.s32 	%r20, %r18, %r838;
	and.b32  	%r839, %r20, 192;
	setp.eq.s32 	%p231, %r839, 192;
	@%p231 bra 	$L__BB11_41;
	shr.u32 	%r840, %r20, 6;
	add.s32 	%r841, %r840, 1;
	and.b32  	%r842, %r841, 3;
	mul.wide.u32 	%rd364, %r862, 8;
	add.s64 	%rd378, %rd1, %rd364;
	shl.b32 	%r843, %r862, 3;
	mov.u32 	%r844, _ZN6thrust24THRUST_300001_SM_1000_NS8cuda_cub4core6detail5shmemE;
	add.s32 	%r859, %r844, %r843;
	neg.s32 	%r858, %r842;
	shl.b32 	%r845, %r841, 6;
	and.b32  	%r846, %r845, 192;
	add.s32 	%r862, %r862, %r846;
$L__BB11_40:
	.pragma "nounroll";
	ld.shared.u64 	%rd365, [%r859];
	st.global.u64 	[%rd378], %rd365;
	add.s64 	%rd378, %rd378, 512;
	add.s32 	%r859, %r859, 512;
	add.s32 	%r858, %r858, 1;
	setp.ne.s32 	%p232, %r858, 0;
	@%p232 bra 	$L__BB11_40;
$L__BB11_41:
	setp.lt.u32 	%p233, %r20, 192;
	@%p233 bra 	$L__BB11_44;
	mul.wide.u32 	%rd366, %r862, 8;
	add.s64 	%rd367, %rd366, %rd1;
	add.s64 	%rd379, %rd367, 1024;
	shl.b32 	%r847, %r862, 3;
	mov.u32 	%r848, _ZN6thrust24THRUST_300001_SM_1000_NS8cuda_cub4core6detail5shmemE;
	add.s32 	%r849, %r847, %r848;
	add.s32 	%r861, %r849, 1024;
$L__BB11_43:
	ld.shared.u64 	%rd368, [%r861+-1024];
	st.global.u64 	[%rd379+-1024], %rd368;
	ld.shared.u64 	%rd369, [%r861+-512];
	st.global.u64 	[%rd379+-512], %rd369;
	ld.shared.u64 	%rd370, [%r861];
	st.global.u64 	[%rd379], %rd370;
	ld.shared.u64 	%rd371, [%r861+512];
	st.global.u64 	[%rd379+512], %rd371;
	add.s32 	%r862, %r862, 256;
	add.s64 	%rd379, %rd379, 2048;
	add.s32 	%r861, %r861, 2048;
	setp.lt.s32 	%p234, %r862, %r18;
	@%p234 bra 	$L__BB11_43;
$L__BB11_44:
	bar.sync 	0;
	bra.uni 	$L__BB11_247;
$L__BB11_45:
	mov.u32 	%r883, %tid.x;
	and.b32  	%r558, %r883, 31;
	and.b32  	%r559, %r883, 992;
	add.s32 	%r560, %r2, %r558;
	mad.lo.s32 	%r561, %r559, 5, %r560;
	mul.wide.u32 	%rd269, %r561, 8;
	add.s64 	%rd258, %rd130, %rd269;
	// begin inline asm
	ld.global.nc.u64 %rd257, [%rd258];
	// end inline asm
	add.s64 	%rd260, %rd258, 256;
	// begin inline asm
	ld.global.nc.u64 %rd259, [%rd260];
	// end inline asm
	add.s64 	%rd262, %rd258, 512;
	// begin inline asm
	ld.global.nc.u64 %rd261, [%rd262];
	// end inline asm
	add.s64 	%rd264, %rd258, 768;
	// begin inline asm
	ld.global.nc.u64 %rd263, [%rd264];
	// end inline asm
	add.s64 	%rd266, %rd258, 1024;
	// begin inline asm
	ld.global.nc.u64 %rd265, [%rd266];
	// end inline asm
	// begin inline asm
	mov.u32 %r557, %laneid;
	// end inline asm
	shr.u32 	%r36, %r883, 5;
	mad.lo.s32 	%r562, %r36, 160, %r557;
	shl.b32 	%r563, %r562, 3;
	mov.u32 	%r564, _ZN6thrust24THRUST_300001_SM_1000_NS8cuda_cub4core6detail5shmemE;
	add.s32 	%r565, %r564, %r563;
	st.shared.u64 	[%r565], %rd257;
	st.shared.u64 	[%r565+256], %rd259;
	st.shared.u64 	[%r565+512], %rd261;
	st.shared.u64 	[%r565+768], %rd263;
	st.shared.u64 	[%r565+1024], %rd265;
	bar.warp.sync 	-1;
	shl.b32 	%r566, %r557, 5;
	add.s32 	%r567, %r565, %r566;
	ld.shared.u64 	%rd26, [%r567];
	ld.shared.u64 	%rd27, [%r567+8];
	ld.shared.u64 	%rd28, [%r567+16];
	ld.shared.u64 	%rd29, [%r567+24];
	ld.shared.u64 	%rd30, [%r567+32];
	bar.sync 	0;
	mul.wide.s32 	%rd270, %r2, 8;
	add.s64 	%rd271, %rd130, %rd270;
	add.s64 	%rd268, %rd271, -8;
	// begin inline asm
	ld.global.nc.u64 %rd380, [%rd268];
	// end inline asm
	shl.b32 	%r568, %r883, 3;
	add.s32 	%r569, %r564, %r568;
	add.s32 	%r37, %r569, 560;
	st.shared.u64 	[%r569+560], %rd30;
	bar.sync 	0;
	setp.eq.s32 	%p124, %r883, 0;
	@%p124 bra 	$L__BB11_47;
	ld.shared.u64 	%rd380, [%r37+-8];
$L__BB11_47:
	setp.eq.s64 	%p126, %rd3, 0;
	mov.b32 	%r570, 0;
	mov.pred 	%p125, -1;
	mov.pred 	%p240, %p125;
	mov.u32 	%r863, %r570;
	@%p126 bra 	$L__BB11_51;
	mov.b64 	%rd381, 0;
	bra.uni 	$L__BB11_50;
$L__BB11_49:
	add.s64 	%rd381, %rd381, 1;
	setp.le.u64 	%p130, %rd3, %rd381;
	mov.pred 	%p240, %p125;
	mov.u32 	%r863, %r570;
	@%p130 bra 	$L__BB11_51;
$L__BB11_50:
	shl.b64 	%rd273, %rd381, 3;
	add.s64 	%rd274, %rd380, %rd273;
	ld.u64 	%rd275, [%rd274];
	add.s64 	%rd276, %rd26, %rd273;
	ld.u64 	%rd277, [%rd276];
	setp.eq.s64 	%p128, %rd275, %rd277;
	mov.b32 	%r863, 1;
	mov.pred 	%p240, 0;
	@%p128 bra 	$L__BB11_49;
$L__BB11_51:
	setp.eq.s64 	%p132, %rd3, 0;
	mov.b32 	%r573, 0;
	mov.pred 	%p131, -1;
	mov.pred 	%p241, %p131;
	mov.u32 	%r864, %r573;
	@%p132 bra 	$L__BB11_55;
	mov.b64 	%rd382, 0;
	bra.uni 	$L__BB11_54;
$L__BB11_53:
	add.s64 	%rd382, %rd382, 1;
	setp.le.u64 	%p136, %rd3, %rd382;
	mov.pred 	%p241, %p131;
	mov.u32 	%r864, %r573;
	@%p136 bra 	$L__BB11_55;
$L__BB11_54:
	shl.b64 	%rd279, %rd382, 3;
	add.s64 	%rd280, %rd26, %rd279;
	ld.u64 	%rd281, [%rd280];
	add.s64 	%rd282, %rd27, %rd279;
	ld.u64 	%rd283, [%rd282];
	setp.eq.s64 	%p134, %rd281, %rd283;
	mov.b32 	%r864, 1;
	mov.pred 	%p241, 0;
	@%p134 bra 	$L__BB11_53;
$L__BB11_55:
	setp.eq.s64 	%p138, %rd3, 0;
	mov.b32 	%r576, 0;
	mov.pred 	%p137, -1;
	mov.pred 	%p242, %p137;
	mov.u32 	%r865, %r576;
	@%p138 bra 	$L__BB11_59;
	mov.b64 	%rd383, 0;
$L__BB11_57:
	shl.b64 	%rd285, %rd383, 3;
	add.s64 	%rd286, %rd27, %rd285;
	ld.u64 	%rd287, [%rd286];
	add.s64 	%rd288, %rd28, %rd285;
	ld.u64 	%rd289, [%rd288];
	setp.ne.s64 	%p140, %rd287, %rd289;
	mov.b32 	%r865, 1;
	mov.pred 	%p242, 0;
	@%p140 bra 	$L__BB11_59;
	add.s64 	%rd383, %rd383, 1;
	setp.gt.u64 	%p142, %rd3, %rd383;
	mov.pred 	%p242, %p137;
	mov.u32 	%r865, %r576;
	@%p142 bra 	$L__BB11_57;
$L__BB11_59:
	setp.eq.s64 	%p144, %rd3, 0;
	mov.b32 	%r579, 0;
	mov.pred 	%p143, -1;
	mov.pred 	%p243, %p143;
	mov.u32 	%r866, %r579;
	@%p144 bra 	$L__BB11_63;
	mov.b64 	%rd384, 0;
$L__BB11_61:
	shl.b64 	%rd291, %rd384, 3;
	add.s64 	%rd292, %rd28, %rd291;
	ld.u64 	%rd293, [%rd292];
	add.s64 	%rd294, %rd29, %rd291;
	ld.u64 	%rd295, [%rd294];
	setp.ne.s64 	%p146, %rd293, %rd295;
	mov.b32 	%r866, 1;
	mov.pred 	%p243, 0;
	@%p146 bra 	$L__BB11_63;
	add.s64 	%rd384, %rd384, 1;
	setp.gt.u64 	%p148, %rd3, %rd384;
	mov.pred 	%p243, %p143;
	mov.u32 	%r866, %r579;
	@%p148 bra 	$L__BB11_61;
$L__BB11_63:
	setp.eq.s64 	%p150, %rd3, 0;
	mov.b32 	%r582, 0;
	mov.pred 	%p149, -1;
	mov.pred 	%p244, %p149;
	mov.u32 	%r867, %r582;
	@%p150 bra 	$L__BB11_67;
	mov.b64 	%rd385, 0;
$L__BB11_65:
	shl.b64 	%rd297, %rd385, 3;
	add.s64 	%rd298, %rd29, %rd297;
	ld.u64 	%rd299, [%rd298];
	add.s64 	%rd300, %rd30, %rd297;
	ld.u64 	%rd301, [%rd300];
	setp.ne.s64 	%p152, %rd299, %rd301;
	mov.b32 	%r867, 1;
	mov.pred 	%p244, 0;
	@%p152 bra 	$L__BB11_67;
	add.s64 	%rd385, %rd385, 1;
	setp.gt.u64 	%p154, %rd3, %rd385;
	mov.pred 	%p244, %p149;
	mov.u32 	%r867, %r582;
	@%p154 bra 	$L__BB11_65;
$L__BB11_67:
	bar.sync 	0;
	add.s32 	%r43, %r864, %r863;
	add.s32 	%r44, %r865, %r43;
	add.s32 	%r45, %r866, %r44;
	add.s32 	%r589, %r867, %r45;
	mov.b32 	%r587, 1;
	mov.b32 	%r612, 0;
	mov.b32 	%r614, -1;
	// begin inline asm
	{  .reg .s32 r0;  .reg .pred p;  shfl.sync.up.b32 r0|p, %r589, %r587, %r612, %r614;  @p add.s32 r0, r0, %r589;  mov.s32 %r585, r0;}
	// end inline asm
	mov.b32 	%r593, 2;
	// begin inline asm
	{  .reg .s32 r0;  .reg .pred p;  shfl.sync.up.b32 r0|p, %r585, %r593, %r612, %r614;  @p add.s32 r0, r0, %r585;  mov.s32 %r591, r0;}
	// end inline asm
	mov.b32 	%r599, 4;
	// begin inline asm
	{  .reg .s32 r0;  .reg .pred p;  shfl.sync.up.b32 r0|p, %r591, %r599, %r612, %r614;  @p add.s32 r0, r0, %r591;  mov.s32 %r597, r0;}
	// end inline asm
	mov.b32 	%r605, 8;
	// begin inline asm
	{  .reg .s32 r0;  .reg .pred p;  shfl.sync.up.b32 r0|p, %r597, %r605, %r612, %r614;  @p add.s32 r0, r0, %r597;  mov.s32 %r603, r0;}
	// end inline asm
	mov.b32 	%r611, 16;
	// begin inline asm
	{  .reg .s32 r0;  .reg .pred p;  shfl.sync.up.b32 r0|p, %r603, %r611, %r612, %r614;  @p add.s32 r0, r0, %r603;  mov.s32 %r609, r0;}
	// end inline asm
	setp.ne.s32 	%p155, %r557, 31;
	@%p155 bra 	$L__BB11_69;
	shl.b32 	%r615, %r36, 2;
	mov.u32 	%r616, _ZN6thrust24THRUST_300001_SM_1000_NS8cuda_cub4core6detail5shmemE;
	add.s32 	%r617, %r616, %r615;
	st.shared.u32 	[%r617], %r609;
$L__BB11_69:
	sub.s32 	%r618, %r609, %r589;
	bar.sync 	0;
	ld.shared.v2.u32 	{%r619, %r620}, [_ZN6thrust24THRUST_300001_SM_1000_NS8cuda_cub4core6detail5shmemE];
	add.s32 	%r48, %r620, %r619;
	setp.gt.u32 	%p156, %r883, 31;
	setp.lt.u32 	%p157, %r883, 32;
	setp.eq.s32 	%p158, %r557, 0;
	selp.b32 	%r621, 0, %r618, %p158;
	add.s32 	%r875, %r619, %r621;
	selp.b32 	%r50, %r618, %r875, %p157;
	@%p156 bra 	$L__BB11_94;
	setp.ne.s32 	%p159, %r883, 0;
	mul.wide.u32 	%rd302, %r1, 8;
	add.s64 	%rd44, %rd2, %rd302;
	@%p159 bra 	$L__BB11_72;
	st.shared.u32 	[_ZN6thrust24THRUST_300001_SM_1000_NS8cuda_cub4core6detail5shmemE+44], %r48;
	add.s64 	%rd303, %rd44, 256;
	mov.b32 	%r622, 100;
	// begin inline asm
	st.relaxed.gpu.v2.u32 [%rd303], {%r622, %r48};
	// end inline asm
$L__BB11_72:
	not.b32 	%r51, %r883;
	mov.u32 	%r52, %nctaid.x;
	setp.gt.u32 	%p160, %r52, 499;
	@%p160 bra 	$L__BB11_74;
	membar.cta;
	bra.uni 	$L__BB11_75;
$L__BB11_74:
	mov.b32 	%r624, 450;
	// begin inline asm
	nanosleep.u32 %r624;
	// end inline asm
$L__BB11_75:
	mul.wide.s32 	%rd305, %r51, 8;
	add.s64 	%rd306, %rd44, %rd305;
	add.s64 	%rd304, %rd306, 256;
	// begin inline asm
	ld.relaxed.gpu.v2.u32 {%r873, %r869}, [%rd304];
	// end inline asm
$L__BB11_76:
	setp.eq.s32 	%p161, %r873, 99;
	mov.b32 	%r627, -1;
	vote.sync.any.pred 	%p162, %p161, %r627;
	not.pred 	%p163, %p162;
	@%p163 bra 	$L__BB11_81;
	setp.gt.u32 	%p193, %r52, 499;
	@%p193 bra 	$L__BB11_79;
	membar.cta;
	bra.uni 	$L__BB11_80;
$L__BB11_79:
	mov.b32 	%r747, 350;
	// begin inline asm
	nanosleep.u32 %r747;
	// end inline asm
$L__BB11_80:
	// begin inline asm
	ld.relaxed.gpu.v2.u32 {%r873, %r869}, [%rd304];
	// end inline asm
	bra.uni 	$L__BB11_76;
$L__BB11_81:
	setp.eq.s32 	%p164, %r873, 101;
	mov.b32 	%r654, -1;
	vote.sync.ballot.b32 	%r655, %p164, %r654;
	// begin inline asm
	mov.u32 %r629, %lanemask_ge;
	// end inline asm
	and.b32  	%r656, %r655, %r629;
	or.b32  	%r657, %r656, -2147483648;
	add.s32 	%r658, %r657, -1;
	not.b32 	%r659, %r657;
	and.b32  	%r660, %r659, %r658;
	popc.b32 	%r633, %r660;
	mov.b32 	%r632, 1;
	// begin inline asm
	shfl.sync.down.b32 %r630, %r869, %r632, %r633, %r654;
	// end inline asm
	setp.lt.s32 	%p166, %r557, %r633;
	selp.b32 	%r661, %r630, 0, %p166;
	add.s32 	%r636, %r661, %r869;
	mov.b32 	%r637, 2;
	// begin inline asm
	shfl.sync.down.b32 %r635, %r636, %r637, %r633, %r654;
	// end inline asm
	add.s32 	%r62, %r557, 2;
	setp.gt.s32 	%p167, %r62, %r633;
	selp.b32 	%r662, 0, %r635, %p167;
	add.s32 	%r641, %r636, %r662;
	mov.b32 	%r642, 4;
	// begin inline asm
	shfl.sync.down.b32 %r640, %r641, %r642, %r633, %r654;
	// end inline asm
	add.s32 	%r63, %r557, 4;
	setp.gt.s32 	%p168, %r63, %r633;
	selp.b32 	%r663, 0, %r640, %p168;
	add.s32 	%r646, %r641, %r663;
	mov.b32 	%r647, 8;
	// begin inline asm
	shfl.sync.down.b32 %r645, %r646, %r647, %r633, %r654;
	// end inline asm
	add.s32 	%r64, %r557, 8;
	setp.gt.s32 	%p169, %r64, %r633;
	selp.b32 	%r664, 0, %r645, %p169;
	add.s32 	%r651, %r646, %r664;
	mov.b32 	%r652, 16;
	// begin inline asm
	shfl.sync.down.b32 %r650, %r651, %r652, %r633, %r654;
	// end inline asm
	add.s32 	%r65, %r557, 16;
	setp.gt.s32 	%p170, %r65, %r633;
	selp.b32 	%r665, 0, %r650, %p170;
	add.s32 	%r870, %r651, %r665;
	add.s32 	%r872, %r1, %r51;
	add.s64 	%rd46, %rd2, 256;
$L__BB11_82:
	setp.ne.s32 	%p171, %r873, 101;
	mov.b32 	%r666, -1;
	vote.sync.all.pred 	%p172, %p171, %r666;
	not.pred 	%p173, %p172;
	@%p173 bra 	$L__BB11_90;
	mul.wide.s32 	%rd318, %r872, 8;
	add.s64 	%rd319, %rd46, %rd318;
	add.s64 	%rd317, %rd319, -256;
	// begin inline asm
	ld.relaxed.gpu.v2.u32 {%r873, %r874}, [%rd317];
	// end inline asm
$L__BB11_84:
	setp.eq.s32 	%p182, %r873, 99;
	mov.b32 	%r705, -1;
	vote.sync.any.pred 	%p183, %p182, %r705;
	not.pred 	%p184, %p183;
	@%p184 bra 	$L__BB11_89;
	setp.gt.u32 	%p192, %r52, 499;
	@%p192 bra 	$L__BB11_87;
	membar.cta;
	bra.uni 	$L__BB11_88;
$L__BB11_87:
	mov.b32 	%r744, 350;
	// begin inline asm
	nanosleep.u32 %r744;
	// end inline asm
$L__BB11_88:
	// begin inline asm
	ld.relaxed.gpu.v2.u32 {%r873, %r874}, [%rd317];
	// end inline asm
	bra.uni 	$L__BB11_84;
$L__BB11_89:
	setp.eq.s32 	%p185, %r873, 101;
	mov.b32 	%r731, -1;
	vote.sync.ballot.b32 	%r732, %p185, %r731;
	and.b32  	%r733, %r732, %r629;
	or.b32  	%r734, %r733, -2147483648;
	add.s32 	%r735, %r734, -1;
	not.b32 	%r736, %r734;
	and.b32  	%r737, %r736, %r735;
	popc.b32 	%r710, %r737;
	mov.b32 	%r709, 1;
	// begin inline asm
	shfl.sync.down.b32 %r707, %r874, %r709, %r710, %r731;
	// end inline asm
	setp.lt.s32 	%p187, %r557, %r710;
	selp.b32 	%r738, %r707, 0, %p187;
	add.s32 	%r713, %r738, %r874;
	mov.b32 	%r714, 2;
	// begin inline asm
	shfl.sync.down.b32 %r712, %r713, %r714, %r710, %r731;
	// end inline asm
	setp.gt.s32 	%p188, %r62, %r710;
	selp.b32 	%r739, 0, %r712, %p188;
	add.s32 	%r718, %r713, %r739;
	mov.b32 	%r719, 4;
	// begin inline asm
	shfl.sync.down.b32 %r717, %r718, %r719, %r710, %r731;
	// end inline asm
	setp.gt.s32 	%p189, %r63, %r710;
	selp.b32 	%r740, 0, %r717, %p189;
	add.s32 	%r723, %r718, %r740;
	mov.b32 	%r724, 8;
	// begin inline asm
	shfl.sync.down.b32 %r722, %r723, %r724, %r710, %r731;
	// end inline asm
	setp.gt.s32 	%p190, %r64, %r710;
	selp.b32 	%r741, 0, %r722, %p190;
	add.s32 	%r728, %r723, %r741;
	mov.b32 	%r729, 16;
	// begin inline asm
	shfl.sync.down.b32 %r727, %r728, %r729, %r710, %r731;
	// end inline asm
	setp.gt.s32 	%p191, %r65, %r710;
	selp.b32 	%r742, 0, %r727, %p191;
	add.s32 	%r743, %r742, %r870;
	add.s32 	%r870, %r743, %r728;
	add.s32 	%r872, %r872, -32;
	bra.uni 	$L__BB11_82;
$L__BB11_90:
	setp.ne.s32 	%p174, %r883, 0;
	@%p174 bra 	$L__BB11_92;
	add.s32 	%r669, %r870, %r48;
	add.s64 	%rd307, %rd44, 256;
	mov.b32 	%r668, 101;
	// begin inline asm
	st.relaxed.gpu.v2.u32 [%rd307], {%r668, %r669};
	// end inline asm
	st.shared.u32 	[_ZN6thrust24THRUST_300001_SM_1000_NS8cuda_cub4core6detail5shmemE+36], %r870;
	st.shared.u32 	[_ZN6thrust24THRUST_300001_SM_1000_NS8cuda_cub4core6detail5shmemE+40], %r669;
$L__BB11_92:
	setp.ne.s32 	%p175, %r557, 0;
	mov.u32 	%r875, %r50;
	@%p175 bra 	$L__BB11_94;
	st.shared.u32 	[_ZN6thrust24THRUST_300001_SM_1000_NS8cuda_cub4core6detail5shmemE+12], %r870;
	mov.u32 	%r875, %r870;
$L__BB11_94:
	setp.eq.s32 	%p176, %r883, 0;
	bar.sync 	0;
	@%p176 bra 	$L__BB11_96;
	ld.shared.u32 	%r670, [_ZN6thrust24THRUST_300001_SM_1000_NS8cuda_cub4core6detail5shmemE+12];
	add.s32 	%r875, %r670, %r875;
$L__BB11_96:
	add.s32 	%r84, %r863, %r875;
	add.s32 	%r85, %r43, %r875;
	add.s32 	%r86, %r44, %r875;
	add.s32 	%r87, %r45, %r875;
	ld.shared.u32 	%r88, [_ZN6thrust24THRUST_300001_SM_1000_NS8cuda_cub4core6detail5shmemE+44];
	ld.shared.u32 	%r89, [_ZN6thrust24THRUST_300001_SM_1000_NS8cuda_cub4core6detail5shmemE+36];
	bar.sync 	0;
	@%p240 bra 	$L__BB11_98;
	sub.s32 	%r671, %r875, %r89;
	shl.b32 	%r672, %r671, 3;
	mov.u32 	%r673, _ZN6thrust24THRUST_300001_SM_1000_NS8cuda_cub4core6detail5shmemE;
	add.s32 	%r674, %r673, %r672;
	st.shared.u64 	[%r674], %rd26;
$L__BB11_98:
	@%p241 bra 	$L__BB11_100;
	sub.s32 	%r675, %r84, %r89;
	shl.b32 	%r676, %r675, 3;
	mov.u32 	%r677, _ZN6thrust24THRUST_300001_SM_1000_NS8cuda_cub4core6detail5shmemE;
	add.s32 	%r678, %r677, %r676;
	st.shared.u64 	[%r678], %rd27;
$L__BB11_100:
	@%p242 bra 	$L__BB11_102;
	sub.s32 	%r679, %r85, %r89;
	shl.b32 	%r680, %r679, 3;
	mov.u32 	%r681, _ZN6thrust24THRUST_300001_SM_1000_NS8cuda_cub4core6detail5shmemE;
	add.s32 	%r682, %r681, %r680;
	st.shared.u64 	[%r682], %rd28;
$L__BB11_102:
	@%p243 bra 	$L__BB11_104;
	sub.s32 	%r683, %r86, %r89;
	shl.b32 	%r684, %r683, 3;
	mov.u32 	%r685, _ZN6thrust24THRUST_300001_SM_1000_NS8cuda_cub4core6detail5shmemE;
	add.s32 	%r686, %r685, %r684;
	st.shared.u64 	[%r686], %rd29;
$L__BB11_104:
	@%p244 bra 	$L__BB11_106;
	sub.s32 	%r687, %r87, %r89;
	shl.b32 	%r688, %r687, 3;
	mov.u32 	%r689, _ZN6thrust24THRUST_300001_SM_1000_NS8cuda_cub4core6detail5shmemE;
	add.s32 	%r690, %r689, %r688;
	st.shared.u64 	[%r690], %rd30;
$L__BB11_106:
	bar.sync 	0;
	setp.ge.s32 	%p177, %r883, %r88;
	@%p177 bra 	$L__BB11_113;
	not.b32 	%r691, %r883;
	add.s32 	%r90, %r88, %r691;
	and.b32  	%r692, %r90, 192;
	setp.eq.s32 	%p178, %r692, 192;
	@%p178 bra 	$L__BB11_110;
	shr.u32 	%r693, %r90, 6;
	add.s32 	%r694, %r693, 1;
	and.b32  	%r695, %r694, 3;
	add.s32 	%r879, %r883, %r89;
	shl.b32 	%r696, %r883, 3;
	mov.u32 	%r697, _ZN6thrust24THRUST_300001_SM_1000_NS8cuda_cub4core6detail5shmemE;
	add.s32 	%r878, %r697, %r696;
	neg.s32 	%r877, %r695;
	shl.b32 	%r698, %r694, 6;
	and.b32  	%r699, %r698, 192;
	add.s32 	%r883, %r883, %r699;
$L__BB11_109:
	.pragma "nounroll";
	mul.wide.s32 	%rd308, %r879, 8;
	add.s64 	%rd309, %rd1, %rd308;
	ld.shared.u64 	%rd310, [%r878];
	st.global.u64 	[%rd309], %rd310;
	add.s32 	%r879, %r879, 64;
	add.s32 	%r878, %r878, 512;
	add.s32 	%r877, %r877, 1;
	setp.ne.s32 	%p179, %r877, 0;
	@%p179 bra 	$L__BB11_109;
$L__BB11_110:
	setp.lt.u32 	%p180, %r90, 192;
	@%p180 bra 	$L__BB11_113;
	add.s64 	%rd48, %rd1, 1024;
	add.s32 	%r882, %r883, %r89;
	shl.b32 	%r700, %r883, 3;
	mov.u32 	%r701, _ZN6thrust24THRUST_300001_SM_1000_NS8cuda_cub4core6detail5shmemE;
	add.s32 	%r702, %r700, %r701;
	add.s32 	%r881, %r702, 1024;
$L__BB11_112:
	mul.wide.s32 	%rd311, %r882, 8;
	add.s64 	%rd312, %rd48, %rd311;
	ld.shared.u64 	%rd313, [%r881+-1024];
	st.global.u64 	[%rd312+-1024], %rd313;
	ld.shared.u64 	%rd314, [%r881+-512];
	st.global.u64 	[%rd312+-512], %rd314;
	ld.shared.u64 	%rd315, [%r881];
	st.global.u64 	[%rd312], %rd315;
	ld.shared.u64 	%rd316, [%r881+512];
	st.global.u64 	[%rd312+512], %rd316;
	add.s32 	%r883, %r883, 256;
	add.s32 	%r882, %r882, 256;
	add.s32 	%r881, %r881, 2048;
	setp.lt.s32 	%p181, %r883, %r88;
	@%p181 bra 	$L__BB11_112;
$L__BB11_113:
	bar.sync 	0;
	bra.uni 	$L__BB11_247;
$L__BB11_114:
	ld.param.u32 	%r850, [_ZN6thrust24THRUST_300001_SM_1000_NS8cuda_cub4core6detail13_kernel_agentINS1_8__unique11UniqueAgentIPPyS8_7t_equaliPiEEJS8_S8_S9_SA_iN3cub18CUB_300001_SM_100013ScanTileStateIiLb1EEEmEEEvDpT0__param_4];
	sub.s32 	%r110, %r850, %r2;
	setp.ne.s32 	%p12, %r1, 0;
	@%p12 bra 	$L__BB11_166;
	mul.wide.u32 	%rd205, %r2, 8;
	add.s64 	%rd204, %rd130, %rd205;
	// begin inline asm
	ld.global.nc.u64 %rd390, [%rd204];
	// end inline asm
	mov.u32 	%r893, %tid.x;
	and.b32  	%r446, %r893, 31;
	and.b32  	%r447, %r893, 992;
	mul.lo.s32 	%r448, %r447, 5;
	or.b32  	%r112, %r448, %r446;
	setp.ge.s32 	%p83, %r112, %r110;
	mov.u64 	%rd386, %rd390;
	@%p83 bra 	$L__BB11_117;
	add.s32 	%r449, %r112, %r2;
	mul.wide.u32 	%rd208, %r449, 8;
	add.s64 	%rd207, %rd130, %rd208;
	// begin inline asm
	ld.global.nc.u64 %rd386, [%rd207];
	// end inline asm
$L__BB11_117:
	add.s32 	%r450, %r112, 32;
	setp.ge.s32 	%p84, %r450, %r110;
	shl.b32 	%r451, %r112, 3;
	cvt.u64.u32 	%rd209, %r451;
	add.s64 	%rd55, %rd204, %rd209;
	mov.u64 	%rd387, %rd390;
	@%p84 bra 	$L__BB11_119;
	add.s64 	%rd211, %rd55, 256;
	// begin inline asm
	ld.global.nc.u64 %rd387, [%rd211];
	// end inline asm
$L__BB11_119:
	add.s32 	%r452, %r112, 64;
	setp.ge.s32 	%p85, %r452, %r110;
	mov.u64 	%rd388, %rd390;
	@%p85 bra 	$L__BB11_121;
	add.s64 	%rd213, %rd55, 512;
	// begin inline asm
	ld.global.nc.u64 %rd388, [%rd213];
	// end inline asm
$L__BB11_121:
	add.s32 	%r453, %r112, 96;
	setp.ge.s32 	%p86, %r453, %r110;
	mov.u64 	%rd389, %rd390;
	@%p86 bra 	$L__BB11_123;
	add.s64 	%rd215, %rd55, 768;
	// begin inline asm
	ld.global.nc.u64 %rd389, [%rd215];
	// end inline asm
$L__BB11_123:
	add.s32 	%r454, %r112, 128;
	setp.ge.s32 	%p87, %r454, %r110;
	@%p87 bra 	$L__BB11_125;
	add.s64 	%rd217, %rd55, 1024;
	// begin inline asm
	ld.global.nc.u64 %rd390, [%rd217];
	// end inline asm
$L__BB11_125:
	// begin inline asm
	mov.u32 %r455, %laneid;
	// end inline asm
	shr.u32 	%r114, %r893, 5;
	mad.lo.s32 	%r457, %r114, 160, %r455;
	shl.b32 	%r458, %r457, 3;
	mov.u32 	%r459, _ZN6thrust24THRUST_300001_SM_1000_NS8cuda_cub4core6detail5shmemE;
	add.s32 	%r460, %r459, %r458;
	st.shared.u64 	[%r460], %rd386;
	st.shared.u64 	[%r460+256], %rd387;
	st.shared.u64 	[%r460+512], %rd388;
	st.shared.u64 	[%r460+768], %rd389;
	st.shared.u64 	[%r460+1024], %rd390;
	bar.warp.sync 	-1;
	shl.b32 	%r461, %r455, 5;
	add.s32 	%r462, %r460, %r461;
	ld.shared.u64 	%rd67, [%r462];
	ld.shared.u64 	%rd68, [%r462+8];
	ld.shared.u64 	%rd69, [%r462+16];
	ld.shared.u64 	%rd70, [%r462+24];
	ld.shared.u64 	%rd71, [%r462+32];
	bar.sync 	0;
	shl.b32 	%r463, %r893, 3;
	add.s32 	%r464, %r459, %r463;
	add.s32 	%r115, %r464, 560;
	st.shared.u64 	[%r464+560], %rd71;
	bar.sync 	0;
	setp.eq.s32 	%p88, %r893, 0;
	mov.b32 	%r456, 1;
	mov.u32 	%r884, %r456;
	@%p88 bra 	$L__BB11_130;
	add.s32 	%r116, %r115, -8;
	setp.eq.s64 	%p89, %rd3, 0;
	mov.b32 	%r465, 0;
	mov.u32 	%r884, %r465;
	@%p89 bra 	$L__BB11_130;
	ld.shared.u64 	%rd72, [%r116];
	mov.b64 	%rd391, 0;
	bra.uni 	$L__BB11_129;
$L__BB11_128:
	add.s64 	%rd391, %rd391, 1;
	setp.le.u64 	%p91, %rd3, %rd391;
	mov.u32 	%r884, %r465;
	@%p91 bra 	$L__BB11_130;
$L__BB11_129:
	shl.b64 	%rd219, %rd391, 3;
	add.s64 	%rd220, %rd72, %rd219;
	ld.u64 	%rd221, [%rd220];
	add.s64 	%rd222, %rd67, %rd219;
	ld.u64 	%rd223, [%rd222];
	setp.eq.s64 	%p90, %rd221, %rd223;
	mov.u32 	%r884, %r456;
	@%p90 bra 	$L__BB11_128;
$L__BB11_130:
	setp.eq.s64 	%p92, %rd3, 0;
	mov.b32 	%r468, 0;
	mov.u32 	%r885, %r468;
	@%p92 bra 	$L__BB11_134;
	mov.b64 	%rd392, 0;
	bra.uni 	$L__BB11_133;
$L__BB11_132:
	add.s64 	%rd392, %rd392, 1;
	setp.le.u64 	%p94, %rd3, %rd392;
	mov.u32 	%r885, %r468;
	@%p94 bra 	$L__BB11_134;
$L__BB11_133:
	shl.b64 	%rd225, %rd392, 3;
	add.s64 	%rd226, %rd67, %rd225;
	ld.u64 	%rd227, [%rd226];
	add.s64 	%rd228, %rd68, %rd225;
	ld.u64 	%rd229, [%rd228];
	setp.eq.s64 	%p93, %rd227, %rd229;
	mov.b32 	%r885, 1;
	@%p93 bra 	$L__BB11_132;
$L__BB11_134:
	setp.eq.s64 	%p95, %rd3, 0;
	mov.b32 	%r471, 0;
	mov.u32 	%r886, %r471;
	@%p95 bra 	$L__BB11_138;
	mov.b64 	%rd393, 0;
$L__BB11_136:
	shl.b64 	%rd231, %rd393, 3;
	add.s64 	%rd232, %rd68, %rd231;
	ld.u64 	%rd233, [%rd232];
	add.s64 	%rd234, %rd69, %rd231;
	ld.u64 	%rd235, [%rd234];
	setp.ne.s64 	%p96, %rd233, %rd235;
	mov.b32 	%r886, 1;
	@%p96 bra 	$L__BB11_138;
	add.s64 	%rd393, %rd393, 1;
	setp.gt.u64 	%p97, %rd3, %rd393;
	mov.u32 	%r886, %r471;
	@%p97 bra 	$L__BB11_136;
$L__BB11_138:
	setp.eq.s64 	%p98, %rd3, 0;
	mov.b32 	%r474, 0;
	mov.u32 	%r887, %r474;
	@%p98 bra 	$L__BB11_142;
	mov.b64 	%rd394, 0;
$L__BB11_140:
	shl.b64 	%rd237, %rd394, 3;
	add.s64 	%rd238, %rd69, %rd237;
	ld.u64 	%rd239, [%rd238];
	add.s64 	%rd240, %rd70, %rd237;
	ld.u64 	%rd241, [%rd240];
	setp.ne.s64 	%p99, %rd239, %rd241;
	mov.b32 	%r887, 1;
	@%p99 bra 	$L__BB11_142;
	add.s64 	%rd394, %rd394, 1;
	setp.gt.u64 	%p100, %rd3, %rd394;
	mov.u32 	%r887, %r474;
	@%p100 bra 	$L__BB11_140;
$L__BB11_142:
	setp.eq.s64 	%p101, %rd3, 0;
	mov.b32 	%r477, 0;
	mov.u32 	%r888, %r477;
	@%p101 bra 	$L__BB11_146;
	mov.b64 	%rd395, 0;
$L__BB11_144:
	shl.b64 	%rd243, %rd395, 3;
	add.s64 	%rd244, %rd70, %rd243;
	ld.u64 	%rd245, [%rd244];
	add.s64 	%rd246, %rd71, %rd243;
	ld.u64 	%rd247, [%rd246];
	setp.ne.s64 	%p102, %rd245, %rd247;
	mov.b32 	%r888, 1;
	@%p102 bra 	$L__BB11_146;
	add.s64 	%rd395, %rd395, 1;
	setp.gt.u64 	%p103, %rd3, %rd395;
	mov.u32 	%r888, %r477;
	@%p103 bra 	$L__BB11_144;
$L__BB11_146:
	mul.lo.s32 	%r510, %r893, 5;
	setp.lt.s32 	%p104, %r510, %r110;
	selp.b32 	%r122, %r884, 1, %p104;
	add.s32 	%r511, %r510, 1;
	setp.lt.s32 	%p105, %r511, %r110;
	selp.b32 	%r123, %r885, 1, %p105;
	add.s32 	%r512, %r510, 2;
	setp.lt.s32 	%p106, %r512, %r110;
	selp.b32 	%r124, %r886, 1, %p106;
	add.s32 	%r513, %r510, 3;
	setp.lt.s32 	%p107, %r513, %r110;
	selp.b32 	%r125, %r887, 1, %p107;
	add.s32 	%r514, %r510, 4;
	setp.lt.s32 	%p108, %r514, %r110;
	selp.b32 	%r126, %r888, 1, %p108;
	bar.sync 	0;
	add.s32 	%r127, %r123, %r122;
	add.s32 	%r128, %r124, %r127;
	add.s32 	%r129, %r125, %r128;
	add.s32 	%r484, %r126, %r129;
	mov.b32 	%r482, 1;
	mov.b32 	%r507, 0;
	mov.b32 	%r509, -1;
	// begin inline asm
	{  .reg .s32 r0;  .reg .pred p;  shfl.sync.up.b32 r0|p, %r484, %r482, %r507, %r509;  @p add.s32 r0, r0, %r484;  mov.s32 %r480, r0;}
	// end inline asm
	mov.b32 	%r488, 2;
	// begin inline asm
	{  .reg .s32 r0;  .reg .pred p;  shfl.sync.up.b32 r0|p, %r480, %r488, %r507, %r509;  @p add.s32 r0, r0, %r480;  mov.s32 %r486, r0;}
	// end inline asm
	mov.b32 	%r494, 4;
	// begin inline asm
	{  .reg .s32 r0;  .reg .pred p;  shfl.sync.up.b32 r0|p, %r486, %r494, %r507, %r509;  @p add.s32 r0, r0, %r486;  mov.s32 %r492, r0;}
	// end inline asm
	mov.b32 	%r500, 8;
	// begin inline asm
	{  .reg .s32 r0;  .reg .pred p;  shfl.sync.up.b32 r0|p, %r492, %r500, %r507, %r509;  @p add.s32 r0, r0, %r492;  mov.s32 %r498, r0;}
	// end inline asm
	mov.b32 	%r506, 16;
	// begin inline asm
	{  .reg .s32 r0;  .reg .pred p;  shfl.sync.up.b32 r0|p, %r498, %r506, %r507, %r509;  @p add.s32 r0, r0, %r498;  mov.s32 %r504, r0;}
	// end inline asm
	setp.ne.s32 	%p109, %r455, 31;
	@%p109 bra 	$L__BB11_148;
	shl.b32 	%r515, %r114, 2;
	add.s32 	%r517, %r459, %r515;
	st.shared.u32 	[%r517], %r504;
$L__BB11_148:
	bar.sync 	0;
	ld.shared.v2.u32 	{%r132, %r133}, [_ZN6thrust24THRUST_300001_SM_1000_NS8cuda_cub4core6detail5shmemE];
	setp.lt.u32 	%p110, %r893, 32;
	selp.b32 	%r518, 0, %r132, %p110;
	setp.eq.s32 	%p111, %r455, 0;
	sub.s32 	%r519, %r504, %r484;
	selp.b32 	%r520, 0, %r519, %p111;
	add.s32 	%r134, %r518, %r520;
	add.s32 	%r521, %r110, %r132;
	add.s32 	%r522, %r521, %r133;
	add.s32 	%r915, %r522, -320;
	bar.sync 	0;
	setp.eq.s32 	%p112, %r122, 0;
	@%p112 bra 	$L__BB11_150;
	shl.b32 	%r523, %r134, 3;
	add.s32 	%r525, %r459, %r523;
	st.shared.u64 	[%r525], %rd67;
$L__BB11_150:
	setp.eq.s32 	%p113, %r123, 0;
	@%p113 bra 	$L__BB11_152;
	add.s32 	%r526, %r134, %r122;
	shl.b32 	%r527, %r526, 3;
	add.s32 	%r529, %r459, %r527;
	st.shared.u64 	[%r529], %rd68;
$L__BB11_152:
	setp.eq.s32 	%p114, %r124, 0;
	@%p114 bra 	$L__BB11_154;
	add.s32 	%r530, %r127, %r134;
	shl.b32 	%r531, %r530, 3;
	add.s32 	%r533, %r459, %r531;
	st.shared.u64 	[%r533], %rd69;
$L__BB11_154:
	setp.eq.s32 	%p115, %r125, 0;
	@%p115 bra 	$L__BB11_156;
	add.s32 	%r534, %r128, %r134;
	shl.b32 	%r535, %r534, 3;
	add.s32 	%r537, %r459, %r535;
	st.shared.u64 	[%r537], %rd70;
$L__BB11_156:
	setp.eq.s32 	%p116, %r126, 0;
	@%p116 bra 	$L__BB11_158;
	add.s32 	%r538, %r129, %r134;
	shl.b32 	%r539, %r538, 3;
	add.s32 	%r541, %r459, %r539;
	st.shared.u64 	[%r541], %rd71;
$L__BB11_158:
	bar.sync 	0;
	setp.ge.s32 	%p117, %r893, %r915;
	@%p117 bra 	$L__BB11_165;
	ld.param.u32 	%r852, [_ZN6thrust24THRUST_300001_SM_1000_NS8cuda_cub4core6detail13_kernel_agentINS1_8__unique11UniqueAgentIPPyS8_7t_equaliPiEEJS8_S8_S9_SA_iN3cub18CUB_300001_SM_100013ScanTileStateIiLb1EEEmEEEvDpT0__param_4];
	add.s32 	%r542, %r133, %r132;
	add.s32 	%r543, %r542, %r852;
	sub.s32 	%r544, %r543, %r893;
	add.s32 	%r136, %r544, -321;
	and.b32  	%r545, %r136, 192;
	setp.eq.s32 	%p118, %r545, 192;
	@%p118 bra 	$L__BB11_162;
	shr.u32 	%r546, %r136, 6;
	add.s32 	%r547, %r546, 1;
	and.b32  	%r548, %r547, 3;
	mul.wide.u32 	%rd248, %r893, 8;
	add.s64 	%rd396, %rd1, %rd248;
	shl.b32 	%r549, %r893, 3;
	add.s32 	%r890, %r459, %r549;
	neg.s32 	%r889, %r548;
	shl.b32 	%r551, %r547, 6;
	and.b32  	%r552, %r551, 192;
	add.s32 	%r893, %r893, %r552;
$L__BB11_161:
	.pragma "nounroll";
	ld.shared.u64 	%rd249, [%r890];
	st.global.u64 	[%rd396], %rd249;
	add.s64 	%rd396, %rd396, 512;
	add.s32 	%r890, %r890, 512;
	add.s32 	%r889, %r889, 1;
	setp.ne.s32 	%p119, %r889, 0;
	@%p119 bra 	$L__BB11_161;
$L__BB11_162:
	setp.lt.u32 	%p120, %r136, 192;
	@%p120 bra 	$L__BB11_165;
	mul.wide.u32 	%rd250, %r893, 8;
	add.s64 	%rd251, %rd250, %rd1;
	add.s64 	%rd397, %rd251, 1024;
	shl.b32 	%r553, %r893, 3;
	add.s32 	%r555, %r553, %r459;
	add.s32 	%r892, %r555, 1024;
$L__BB11_164:
	ld.shared.u64 	%rd252, [%r892+-1024];
	st.global.u64 	[%rd397+-1024], %rd252;
	ld.shared.u64 	%rd253, [%r892+-512];
	st.global.u64 	[%rd397+-512], %rd253;
	ld.shared.u64 	%rd254, [%r892];
	st.global.u64 	[%rd397], %rd254;
	ld.shared.u64 	%rd255, [%r892+512];
	st.global.u64 	[%rd397+512], %rd255;
	add.s32 	%r893, %r893, 256;
	add.s64 	%rd397, %rd397, 2048;
	add.s32 	%r892, %r892, 2048;
	setp.lt.s32 	%p121, %r893, %r915;
	@%p121 bra 	$L__BB11_164;
$L__BB11_165:
	bar.sync 	0;
	bra.uni 	$L__BB11_245;
$L__BB11_166:
	mul.wide.u32 	%rd135, %r2, 8;
	add.s64 	%rd134, %rd130, %rd135;
	// begin inline asm
	ld.global.nc.u64 %rd402, [%rd134];
	// end inline asm
	mov.u32 	%r914, %tid.x;
	and.b32  	%r233, %r914, 31;
	and.b32  	%r234, %r914, 992;
	mul.lo.s32 	%r235, %r234, 5;
	or.b32  	%r151, %r235, %r233;
	setp.ge.s32 	%p13, %r151, %r110;
	mov.u64 	%rd398, %rd402;
	@%p13 bra 	$L__BB11_168;
	add.s32 	%r236, %r151, %r2;
	mul.wide.u32 	%rd138, %r236, 8;
	add.s64 	%rd137, %rd130, %rd138;
	// begin inline asm
	ld.global.nc.u64 %rd398, [%rd137];
	// end inline asm
$L__BB11_168:
	add.s32 	%r237, %r151, 32;
	setp.ge.s32 	%p14, %r237, %r110;
	shl.b32 	%r238, %r151, 3;
	cvt.u64.u32 	%rd139, %r238;
	add.s64 	%rd95, %rd134, %rd139;
	mov.u64 	%rd399, %rd402;
	@%p14 bra 	$L__BB11_170;
	add.s64 	%rd141, %rd95, 256;
	// begin inline asm
	ld.global.nc.u64 %rd399, [%rd141];
	// end inline asm
$L__BB11_170:
	add.s32 	%r239, %r151, 64;
	setp.ge.s32 	%p15, %r239, %r110;
	mov.u64 	%rd400, %rd402;
	@%p15 bra 	$L__BB11_172;
	add.s64 	%rd143, %rd95, 512;
	// begin inline asm
	ld.global.nc.u64 %rd400, [%rd143];
	// end inline asm
$L__BB11_172:
	add.s32 	%r240, %r151, 96;
	setp.ge.s32 	%p16, %r240, %r110;
	mov.u64 	%rd401, %rd402;
	@%p16 bra 	$L__BB11_174;
	add.s64 	%rd145, %rd95, 768;
	// begin inline asm
	ld.global.nc.u64 %rd401, [%rd145];
	// end inline asm
$L__BB11_174:
	add.s32 	%r241, %r151, 128;
	setp.ge.s32 	%p17, %r241, %r110;
	@%p17 bra 	$L__BB11_176;
	add.s64 	%rd147, %rd95, 1024;
	// begin inline asm
	ld.global.nc.u64 %rd402, [%rd147];
	// end inline asm
$L__BB11_176:
	// begin inline asm
	mov.u32 %r242, %laneid;
	// end inline asm
	shr.u32 	%r153, %r914, 5;
	mad.lo.s32 	%r243, %r153, 160, %r242;
	shl.b32 	%r244, %r243, 3;
	mov.u32 	%r245, _ZN6thrust24THRUST_300001_SM_1000_NS8cuda_cub4core6detail5shmemE;
	add.s32 	%r246, %r245, %r244;
	st.shared.u64 	[%r246], %rd398;
	st.shared.u64 	[%r246+256], %rd399;
	st.shared.u64 	[%r246+512], %rd400;
	st.shared.u64 	[%r246+768], %rd401;
	st.shared.u64 	[%r246+1024], %rd402;
	bar.warp.sync 	-1;
	shl.b32 	%r247, %r242, 5;
	add.s32 	%r248, %r246, %r247;
	ld.shared.u64 	%rd107, [%r248];
	ld.shared.u64 	%rd108, [%r248+8];
	ld.shared.u64 	%rd109, [%r248+16];
	ld.shared.u64 	%rd110, [%r248+24];
	ld.shared.u64 	%rd111, [%r248+32];
	bar.sync 	0;
	mul.wide.s32 	%rd150, %r2, 8;
	add.s64 	%rd151, %rd130, %rd150;
	add.s64 	%rd149, %rd151, -8;
	// begin inline asm
	ld.global.nc.u64 %rd403, [%rd149];
	// end inline asm
	shl.b32 	%r249, %r914, 3;
	add.s32 	%r250, %r245, %r249;
	add.s32 	%r154, %r250, 560;
	st.shared.u64 	[%r250+560], %rd111;
	bar.sync 	0;
	setp.eq.s32 	%p18, %r914, 0;
	@%p18 bra 	$L__BB11_178;
	ld.shared.u64 	%rd403, [%r154+-8];
$L__BB11_178:
	setp.eq.s64 	%p19, %rd3, 0;
	mov.b32 	%r251, 0;
	mov.u32 	%r894, %r251;
	@%p19 bra 	$L__BB11_182;
	mov.b64 	%rd404, 0;
	bra.uni 	$L__BB11_181;
$L__BB11_180:
	add.s64 	%rd404, %rd404, 1;
	setp.le.u64 	%p21, %rd3, %rd404;
	mov.u32 	%r894, %r251;
	@%p21 bra 	$L__BB11_182;
$L__BB11_181:
	shl.b64 	%rd153, %rd404, 3;
	add.s64 	%rd154, %rd403, %rd153;
	ld.u64 	%rd155, [%rd154];
	add.s64 	%rd156, %rd107, %rd153;
	ld.u64 	%rd157, [%rd156];
	setp.eq.s64 	%p20, %rd155, %rd157;
	mov.b32 	%r894, 1;
	@%p20 bra 	$L__BB11_180;
$L__BB11_182:
	setp.eq.s64 	%p22, %rd3, 0;
	mov.b32 	%r254, 0;
	mov.u32 	%r895, %r254;
	@%p22 bra 	$L__BB11_186;
	mov.b64 	%rd405, 0;
	bra.uni 	$L__BB11_185;
$L__BB11_184:
	add.s64 	%rd405, %rd405, 1;
	setp.le.u64 	%p24, %rd3, %rd405;
	mov.u32 	%r895, %r254;
	@%p24 bra 	$L__BB11_186;
$L__BB11_185:
	shl.b64 	%rd159, %rd405, 3;
	add.s64 	%rd160, %rd107, %rd159;
	ld.u64 	%rd161, [%rd160];
	add.s64 	%rd162, %rd108, %rd159;
	ld.u64 	%rd163, [%rd162];
	setp.eq.s64 	%p23, %rd161, %rd163;
	mov.b32 	%r895, 1;
	@%p23 bra 	$L__BB11_184;
$L__BB11_186:
	setp.eq.s64 	%p25, %rd3, 0;
	mov.b32 	%r257, 0;
	mov.u32 	%r896, %r257;
	@%p25 bra 	$L__BB11_190;
	mov.b64 	%rd406, 0;
$L__BB11_188:
	shl.b64 	%rd165, %rd406, 3;
	add.s64 	%rd166, %rd108, %rd165;
	ld.u64 	%rd167, [%rd166];
	add.s64 	%rd168, %rd109, %rd165;
	ld.u64 	%rd169, [%rd168];
	setp.ne.s64 	%p26, %rd167, %rd169;
	mov.b32 	%r896, 1;
	@%p26 bra 	$L__BB11_190;
	add.s64 	%rd406, %rd406, 1;
	setp.gt.u64 	%p27, %rd3, %rd406;
	mov.u32 	%r896, %r257;
	@%p27 bra 	$L__BB11_188;
$L__BB11_190:
	mov.b32 	%r260, 0;
	mov.u32 	%r897, %r260;
	@%p25 bra 	$L__BB11_194;
	mov.b64 	%rd407, 0;
$L__BB11_192:
	shl.b64 	%rd171, %rd407, 3;
	add.s64 	%rd172, %rd109, %rd171;
	ld.u64 	%rd173, [%rd172];
	add.s64 	%rd174, %rd110, %rd171;
	ld.u64 	%rd175, [%rd174];
	setp.ne.s64 	%p29, %rd173, %rd175;
	mov.b32 	%r897, 1;
	@%p29 bra 	$L__BB11_194;
	add.s64 	%rd407, %rd407, 1;
	setp.gt.u64 	%p30, %rd3, %rd407;
	mov.u32 	%r897, %r260;
	@%p30 bra 	$L__BB11_192;
$L__BB11_194:
	mov.b32 	%r263, 0;
	mov.u32 	%r898, %r263;
	@%p25 bra 	$L__BB11_198;
	mov.b64 	%rd408, 0;
$L__BB11_196:
	shl.b64 	%rd177, %rd408, 3;
	add.s64 	%rd178, %rd110, %rd177;
	ld.u64 	%rd179, [%rd178];
	add.s64 	%rd180, %rd111, %rd177;
	ld.u64 	%rd181, [%rd180];
	setp.ne.s64 	%p32, %rd179, %rd181;
	mov.b32 	%r898, 1;
	@%p32 bra 	$L__BB11_198;
	add.s64 	%rd408, %rd408, 1;
	setp.gt.u64 	%p33, %rd3, %rd408;
	mov.u32 	%r898, %r263;
	@%p33 bra 	$L__BB11_196;
$L__BB11_198:
	mul.lo.s32 	%r296, %r914, 5;
	setp.lt.s32 	%p34, %r296, %r110;
	selp.b32 	%r160, %r894, 1, %p34;
	add.s32 	%r297, %r296, 1;
	setp.lt.s32 	%p35, %r297, %r110;
	selp.b32 	%r161, %r895, 1, %p35;
	add.s32 	%r298, %r296, 2;
	setp.lt.s32 	%p36, %r298, %r110;
	selp.b32 	%r162, %r896, 1, %p36;
	add.s32 	%r299, %r296, 3;
	setp.lt.s32 	%p37, %r299, %r110;
	selp.b32 	%r163, %r897, 1, %p37;
	add.s32 	%r300, %r296, 4;
	setp.lt.s32 	%p38, %r300, %r110;
	selp.b32 	%r164, %r898, 1, %p38;
	bar.sync 	0;
	add.s32 	%r301, %r161, %r160;
	add.s32 	%r302, %r162, %r301;
	add.s32 	%r303, %r163, %r302;
	add.s32 	%r270, %r164, %r303;
	mov.b32 	%r268, 1;
	mov.b32 	%r293, 0;
	mov.b32 	%r295, -1;
	// begin inline asm
	{  .reg .s32 r0;  .reg .pred p;  shfl.sync.up.b32 r0|p, %r270, %r268, %r293, %r295;  @p add.s32 r0, r0, %r270;  mov.s32 %r266, r0;}
	// end inline asm
	mov.b32 	%r274, 2;
	// begin inline asm
	{  .reg .s32 r0;  .reg .pred p;  shfl.sync.up.b32 r0|p, %r266, %r274, %r293, %r295;  @p add.s32 r0, r0, %r266;  mov.s32 %r272, r0;}
	// end inline asm
	mov.b32 	%r280, 4;
	// begin inline asm
	{  .reg .s32 r0;  .reg .pred p;  shfl.sync.up.b32 r0|p, %r272, %r280, %r293, %r295;  @p add.s32 r0, r0, %r272;  mov.s32 %r278, r0;}
	// end inline asm
	mov.b32 	%r286, 8;
	// begin inline asm
	{  .reg .s32 r0;  .reg .pred p;  shfl.sync.up.b32 r0|p, %r278, %r286, %r293, %r295;  @p add.s32 r0, r0, %r278;  mov.s32 %r284, r0;}
	// end inline asm
	mov.b32 	%r292, 16;
	// begin inline asm
	{  .reg .s32 r0;  .reg .pred p;  shfl.sync.up.b32 r0|p, %r284, %r292, %r293, %r295;  @p add.s32 r0, r0, %r284;  mov.s32 %r290, r0;}
	// end inline asm
	setp.ne.s32 	%p39, %r242, 31;
	@%p39 bra 	$L__BB11_200;
	shl.b32 	%r304, %r153, 2;
	mov.u32 	%r305, _ZN6thrust24THRUST_300001_SM_1000_NS8cuda_cub4core6detail5shmemE;
	add.s32 	%r306, %r305, %r304;
	st.shared.u32 	[%r306], %r290;
$L__BB11_200:
	sub.s32 	%r307, %r290, %r270;
	bar.sync 	0;
	ld.shared.v2.u32 	{%r308, %r309}, [_ZN6thrust24THRUST_300001_SM_1000_NS8cuda_cub4core6detail5shmemE];
	add.s32 	%r167, %r309, %r308;
	setp.gt.u32 	%p40, %r914, 31;
	setp.lt.u32 	%p41, %r914, 32;
	setp.eq.s32 	%p42, %r242, 0;
	selp.b32 	%r310, 0, %r307, %p42;
	add.s32 	%r906, %r308, %r310;
	selp.b32 	%r169, %r307, %r906, %p41;
	@%p40 bra 	$L__BB11_225;
	setp.ne.s32 	%p43, %r914, 0;
	mul.wide.u32 	%rd182, %r1, 8;
	add.s64 	%rd125, %rd2, %rd182;
	@%p43 bra 	$L__BB11_203;
	st.shared.u32 	[_ZN6thrust24THRUST_300001_SM_1000_NS8cuda_cub4core6detail5shmemE+44], %r167;
	add.s64 	%rd183, %rd125, 256;
	mov.b32 	%r311, 100;
	// begin inline asm
	st.relaxed.gpu.v2.u32 [%rd183], {%r311, %r167};
	// end inline asm
$L__BB11_203:
	mov.u32 	%r170, %nctaid.x;
	setp.gt.u32 	%p44, %r170, 499;
	@%p44 bra 	$L__BB11_205;
	membar.cta;
	bra.uni 	$L__BB11_206;
$L__BB11_205:
	mov.b32 	%r313, 450;
	// begin inline asm
	nanosleep.u32 %r313;
	// end inline asm
$L__BB11_206:
	mul.wide.u32 	%rd185, %r914, 8;
	xor.b64  	%rd186, %rd185, -8;
	add.s64 	%rd187, %rd125, %rd186;
	add.s64 	%rd184, %rd187, 256;
	// begin inline asm
	ld.relaxed.gpu.v2.u32 {%r904, %r900}, [%rd184];
	// end inline asm
$L__BB11_207:
	setp.eq.s32 	%p45, %r904, 99;
	mov.b32 	%r316, -1;
	vote.sync.any.pred 	%p46, %p45, %r316;
	not.pred 	%p47, %p46;
	@%p47 bra 	$L__BB11_212;
	@%p44 bra 	$L__BB11_210;
	membar.cta;
	bra.uni 	$L__BB11_211;
$L__BB11_210:
	mov.b32 	%r443, 350;
	// begin inline asm
	nanosleep.u32 %r443;
	// end inline asm
$L__BB11_211:
	// begin inline asm
	ld.relaxed.gpu.v2.u32 {%r904, %r900}, [%rd184];
	// end inline asm
	bra.uni 	$L__BB11_207;
$L__BB11_212:
	setp.eq.s32 	%p48, %r904, 101;
	mov.b32 	%r343, -1;
	vote.sync.ballot.b32 	%r344, %p48, %r343;
	// begin inline asm
	mov.u32 %r318, %lanemask_ge;
	// end inline asm
	and.b32  	%r345, %r344, %r318;
	or.b32  	%r346, %r345, -2147483648;
	add.s32 	%r347, %r346, -1;
	not.b32 	%r348, %r346;
	and.b32  	%r349, %r348, %r347;
	popc.b32 	%r322, %r349;
	mov.b32 	%r321, 1;
	// begin inline asm
	shfl.sync.down.b32 %r319, %r900, %r321, %r322, %r343;
	// end inline asm
	setp.lt.s32 	%p50, %r242, %r322;
	selp.b32 	%r350, %r319, 0, %p50;
	add.s32 	%r325, %r350, %r900;
	mov.b32 	%r326, 2;
	// begin inline asm
	shfl.sync.down.b32 %r324, %r325, %r326, %r322, %r343;
	// end inline asm
	add.s32 	%r180, %r242, 2;
	setp.gt.s32 	%p51, %r180, %r322;
	selp.b32 	%r351, 0, %r324, %p51;
	add.s32 	%r330, %r325, %r351;
	mov.b32 	%r331, 4;
	// begin inline asm
	shfl.sync.down.b32 %r329, %r330, %r331, %r322, %r343;
	// end inline asm
	add.s32 	%r181, %r242, 4;
	setp.gt.s32 	%p52, %r181, %r322;
	selp.b32 	%r352, 0, %r329, %p52;
	add.s32 	%r335, %r330, %r352;
	mov.b32 	%r336, 8;
	// begin inline asm
	shfl.sync.down.b32 %r334, %r335, %r336, %r322, %r343;
	// end inline asm
	add.s32 	%r353, %r242, 8;
	setp.gt.s32 	%p53, %r353, %r322;
	selp.b32 	%r354, 0, %r334, %p53;
	add.s32 	%r340, %r335, %r354;
	mov.b32 	%r341, 16;
	// begin inline asm
	shfl.sync.down.b32 %r339, %r340, %r341, %r322, %r343;
	// end inline asm
	add.s32 	%r182, %r242, 16;
	setp.gt.s32 	%p54, %r182, %r322;
	selp.b32 	%r355, 0, %r339, %p54;
	add.s32 	%r901, %r340, %r355;
	not.b32 	%r356, %r914;
	add.s32 	%r903, %r1, %r356;
	add.s64 	%rd127, %rd2, 256;
$L__BB11_213:
	setp.ne.s32 	%p55, %r904, 101;
	mov.b32 	%r357, -1;
	vote.sync.all.pred 	%p56, %p55, %r357;
	not.pred 	%p57, %p56;
	@%p57 bra 	$L__BB11_221;
	mul.wide.s32 	%rd199, %r903, 8;
	add.s64 	%rd200, %rd127, %rd199;
	add.s64 	%rd198, %rd200, -256;
	// begin inline asm
	ld.relaxed.gpu.v2.u32 {%r904, %r905}, [%rd198];
	// end inline asm
$L__BB11_215:
	setp.eq.s32 	%p71, %r904, 99;
	mov.b32 	%r400, -1;
	vote.sync.any.pred 	%p72, %p71, %r400;
	not.pred 	%p73, %p72;
	@%p73 bra 	$L__BB11_220;
	@%p44 bra 	$L__BB11_218;
	membar.cta;
	bra.uni 	$L__BB11_219;
$L__BB11_218:
	mov.b32 	%r440, 350;
	// begin inline asm
	nanosleep.u32 %r440;
	// end inline asm
$L__BB11_219:
	// begin inline asm
	ld.relaxed.gpu.v2.u32 {%r904, %r905}, [%rd198];
	// end inline asm
	bra.uni 	$L__BB11_215;
$L__BB11_220:
	setp.eq.s32 	%p74, %r904, 101;
	mov.b32 	%r426, -1;
	vote.sync.ballot.b32 	%r427, %p74, %r426;
	and.b32  	%r428, %r427, %r318;
	or.b32  	%r429, %r428, -2147483648;
	add.s32 	%r430, %r429, -1;
	not.b32 	%r431, %r429;
	and.b32  	%r432, %r431, %r430;
	popc.b32 	%r405, %r432;
	mov.b32 	%r404, 1;
	// begin inline asm
	shfl.sync.down.b32 %r402, %r905, %r404, %r405, %r426;
	// end inline asm
	setp.lt.s32 	%p76, %r242, %r405;
	selp.b32 	%r433, %r402, 0, %p76;
	add.s32 	%r408, %r433, %r905;
	mov.b32 	%r409, 2;
	// begin inline asm
	shfl.sync.down.b32 %r407, %r408, %r409, %r405, %r426;
	// end inline asm
	setp.gt.s32 	%p77, %r180, %r405;
	selp.b32 	%r434, 0, %r407, %p77;
	add.s32 	%r413, %r408, %r434;
	mov.b32 	%r414, 4;
	// begin inline asm
	shfl.sync.down.b32 %r412, %r413, %r414, %r405, %r426;
	// end inline asm
	setp.gt.s32 	%p78, %r181, %r405;
	selp.b32 	%r435, 0, %r412, %p78;
	add.s32 	%r418, %r413, %r435;
	mov.b32 	%r419, 8;
	// begin inline asm
	shfl.sync.down.b32 %r417, %r418, %r419, %r405, %r426;
	// end inline asm
	add.s32 	%r436, %r242, 8;
	setp.gt.s32 	%p79, %r436, %r405;
	selp.b32 	%r437, 0, %r417, %p79;
	add.s32 	%r423, %r418, %r437;
	mov.b32 	%r424, 16;
	// begin inline asm
	shfl.sync.down.b32 %r422, %r423, %r424, %r405, %r426;
	// end inline asm
	setp.gt.s32 	%p80, %r182, %r405;
	selp.b32 	%r438, 0, %r422, %p80;
	add.s32 	%r439, %r438, %r901;
	add.s32 	%r901, %r439, %r423;
	add.s32 	%r903, %r903, -32;
	bra.uni 	$L__BB11_213;
$L__BB11_221:
	@%p43 bra 	$L__BB11_223;
	add.s32 	%r360, %r901, %r167;
	add.s64 	%rd188, %rd125, 256;
	mov.b32 	%r359, 101;
	// begin inline asm
	st.relaxed.gpu.v2.u32 [%rd188], {%r359, %r360};
	// end inline asm
	st.shared.u32 	[_ZN6thrust24THRUST_300001_SM_1000_NS8cuda_cub4core6detail5shmemE+36], %r901;
	st.shared.u32 	[_ZN6thrust24THRUST_300001_SM_1000_NS8cuda_cub4core6detail5shmemE+40], %r360;
$L__BB11_223:
	setp.ne.s32 	%p59, %r242, 0;
	mov.u32 	%r906, %r169;
	@%p59 bra 	$L__BB11_225;
	st.shared.u32 	[_ZN6thrust24THRUST_300001_SM_1000_NS8cuda_cub4core6detail5shmemE+12], %r901;
	mov.u32 	%r906, %r901;
$L__BB11_225:
	setp.eq.s32 	%p60, %r914, 0;
	bar.sync 	0;
	@%p60 bra 	$L__BB11_227;
	ld.shared.u32 	%r361, [_ZN6thrust24THRUST_300001_SM_1000_NS8cuda_cub4core6detail5shmemE+12];
	add.s32 	%r906, %r361, %r906;
$L__BB11_227:
	add.s32 	%r201, %r160, %r906;
	add.s32 	%r202, %r201, %r161;
	add.s32 	%r203, %r202, %r162;
	add.s32 	%r204, %r203, %r163;
	ld.shared.v2.u32 	{%r362, %r205}, [_ZN6thrust24THRUST_300001_SM_1000_NS8cuda_cub4core6detail5shmemE+40];
	ld.shared.u32 	%r206, [_ZN6thrust24THRUST_300001_SM_1000_NS8cuda_cub4core6detail5shmemE+36];
	sub.s32 	%r363, 320, %r110;
	sub.s32 	%r207, %r205, %r363;
	sub.s32 	%r915, %r362, %r363;
	bar.sync 	0;
	setp.eq.s32 	%p61, %r160, 0;
	@%p61 bra 	$L__BB11_229;
	sub.s32 	%r364, %r906, %r206;
	shl.b32 	%r365, %r364, 3;
	mov.u32 	%r366, _ZN6thrust24THRUST_300001_SM_1000_NS8cuda_cub4core6detail5shmemE;
	add.s32 	%r367, %r366, %r365;
	st.shared.u64 	[%r367], %rd107;
$L__BB11_229:
	setp.eq.s32 	%p62, %r161, 0;
	@%p62 bra 	$L__BB11_231;
	sub.s32 	%r368, %r201, %r206;
	shl.b32 	%r369, %r368, 3;
	mov.u32 	%r370, _ZN6thrust24THRUST_300001_SM_1000_NS8cuda_cub4core6detail5shmemE;
	add.s32 	%r371, %r370, %r369;
	st.shared.u64 	[%r371], %rd108;
$L__BB11_231:
	setp.eq.s32 	%p63, %r162, 0;
	@%p63 bra 	$L__BB11_233;
	sub.s32 	%r372, %r202, %r206;
	shl.b32 	%r373, %r372, 3;
	mov.u32 	%r374, _ZN6thrust24THRUST_300001_SM_1000_NS8cuda_cub4core6detail5shmemE;
	add.s32 	%r375, %r374, %r373;
	st.shared.u64 	[%r375], %rd109;
$L__BB11_233:
	setp.eq.s32 	%p64, %r163, 0;
	@%p64 bra 	$L__BB11_235;
	sub.s32 	%r376, %r203, %r206;
	shl.b32 	%r377, %r376, 3;
	mov.u32 	%r378, _ZN6thrust24THRUST_300001_SM_1000_NS8cuda_cub4core6detail5shmemE;
	add.s32 	%r379, %r378, %r377;
	st.shared.u64 	[%r379], %rd110;
$L__BB11_235:
	setp.eq.s32 	%p65, %r164, 0;
	@%p65 bra 	$L__BB11_237;
	sub.s32 	%r380, %r204, %r206;
	shl.b32 	%r381, %r380, 3;
	mov.u32 	%r382, _ZN6thrust24THRUST_300001_SM_1000_NS8cuda_cub4core6detail5shmemE;
	add.s32 	%r383, %r382, %r381;
	st.shared.u64 	[%r383], %rd111;
$L__BB11_237:
	bar.sync 	0;
	setp.ge.s32 	%p66, %r914, %r207;
	@%p66 bra 	$L__BB11_244;
	ld.param.u32 	%r851, [_ZN6thrust24THRUST_300001_SM_1000_NS8cuda_cub4core6detail13_kernel_agentINS1_8__unique11UniqueAgentIPPyS8_7t_equaliPiEEJS8_S8_S9_SA_iN3cub18CUB_300001_SM_100013ScanTileStateIiLb1EEEmEEEvDpT0__param_4];
	add.s32 	%r384, %r205, %r851;
	add.s32 	%r385, %r914, %r2;
	sub.s32 	%r386, %r384, %r385;
	add.s32 	%r209, %r386, -321;
	and.b32  	%r387, %r209, 192;
	setp.eq.s32 	%p67, %r387, 192;
	@%p67 bra 	$L__BB11_241;
	shr.u32 	%r388, %r209, 6;
	add.s32 	%r389, %r388, 1;
	and.b32  	%r390, %r389, 3;
	add.s32 	%r910, %r914, %r206;
	shl.b32 	%r391, %r914, 3;
	mov.u32 	%r392, _ZN6thrust24THRUST_300001_SM_1000_NS8cuda_cub4core6detail5shmemE;
	add.s32 	%r909, %r392, %r391;
	neg.s32 	%r908, %r390;
	shl.b32 	%r393, %r389, 6;
	and.b32  	%r394, %r393, 192;
	add.s32 	%r914, %r914, %r394;
$L__BB11_240:
	.pragma "nounroll";
	mul.wide.s32 	%rd189, %r910, 8;
	add.s64 	%rd190, %rd1, %rd189;
	ld.shared.u64 	%rd191, [%r909];
	st.global.u64 	[%rd190], %rd191;
	add.s32 	%r910, %r910, 64;
	add.s32 	%r909, %r909, 512;
	add.s32 	%r908, %r908, 1;
	setp.ne.s32 	%p68, %r908, 0;
	@%p68 bra 	$L__BB11_240;
$L__BB11_241:
	setp.lt.u32 	%p69, %r209, 192;
	@%p69 bra 	$L__BB11_244;
	add.s64 	%rd129, %rd1, 1024;
	add.s32 	%r913, %r914, %r206;
	shl.b32 	%r395, %r914, 3;
	mov.u32 	%r396, _ZN6thrust24THRUST_300001_SM_1000_NS8cuda_cub4core6detail5shmemE;
	add.s32 	%r397, %r395, %r396;
	add.s32 	%r912, %r397, 1024;
$L__BB11_243:
	mul.wide.s32 	%rd192, %r913, 8;
	add.s64 	%rd193, %rd129, %rd192;
	ld.shared.u64 	%rd194, [%r912+-1024];
	st.global.u64 	[%rd193+-1024], %rd194;
	ld.shared.u64 	%rd195, [%r912+-512];
	st.global.u64 	[%rd193+-512], %rd195;
	ld.shared.u64 	%rd196, [%r912];
	st.global.u64 	[%rd193], %rd196;
	ld.shared.u64 	%rd197, [%r912+512];
	st.global.u64 	[%rd193+512], %rd197;
	add.s32 	%r914, %r914, 256;
	add.s32 	%r913, %r913, 256;
	add.s32 	%r912, %r912, 2048;
	setp.lt.s32 	%p70, %r914, %r207;
	@%p70 bra 	$L__BB11_243;
$L__BB11_244:
	bar.sync 	0;
$L__BB11_245:
	mov.u32 	%r556, %tid.x;
	setp.ne.s32 	%p122, %r556, 0;
	@%p122 bra 	$L__BB11_247;
	ld.param.u64 	%rd372, [_ZN6thrust24THRUST_300001_SM_1000_NS8cuda_cub4core6detail13_kernel_agentINS1_8__unique11UniqueAgentIPPyS8_7t_equaliPiEEJS8_S8_S9_SA_iN3cub18CUB_300001_SM_100013ScanTileStateIiLb1EEEmEEEvDpT0__param_3];
	cvta.to.global.u64 	%rd256, %rd372;
	st.global.u32 	[%rd256], %r915;
$L__BB11_247:
	ret;

}
	// .globl	_ZN6thrust24THRUST_300001_SM_1000_NS8cuda_cub4core6detail13_kernel_agentINS1_16__set_operations9InitAgentIN3cub18CUB_300001_SM_100013ScanTileStateIiLb1EEEiEEJSA_iEEEvDpT0_
.visible .entry _ZN6thrust24THRUST_300001_SM_1000_NS8cuda_cub4core6detail13_kernel_agentINS1_16__set_operations9InitAgentIN3cub18CUB_300001_SM_100013ScanTileStateIiLb1EEEiEEJSA_iEEEvDpT0_(
	.param .align 8 .b8 _ZN6thrust24THRUST_300001_SM_1000_NS8cuda_cub4core6detail13_kernel_agentINS1_16__set_operations9InitAgentIN3cub18CUB_300001_SM_100013ScanTileStateIiLb1EEEiEEJSA_iEEEvDpT0__param_0[8],
	.param .u32 _ZN6thrust24THRUST_300001_SM_1000_NS8cuda_cub4core6detail13_kernel_agentINS1_16__set_operations9InitAgentIN3cub18CUB_300001_SM_100013ScanTileStateIiLb1EEEiEEJSA_iEEEvDpT0__param_1
)
.maxntid 128
{
	.reg .pred 	%p<5>;
	.reg .b32 	%r<10>;
	.reg .b64 	%rd<7>;

	ld.param.u64 	%rd2, [_ZN6thrust24THRUST_300001_SM_1000_NS8cuda_cub4core6detail13_kernel_agentINS1_16__set_operations9InitAgentIN3cub18CUB_300001_SM_100013ScanTileStateIiLb1EEEiEEJSA_iEEEvDpT0__param_0];
	ld.param.u32 	%r4, [_ZN6thrust24THRUST_300001_SM_1000_NS8cuda_cub4core6detail13_kernel_agentINS1_16__set_operations9InitAgentIN3cub18CUB_300001_SM_100013ScanTileStateIiLb1EEEiEEJSA_iEEEvDpT0__param_1];
	cvta.to.global.u64 	%rd1, %rd2;
	mov.u32 	%r1, %ctaid.x;
	mov.u32 	%r5, %ntid.x;
	mov.u32 	%r2, %tid.x;
	mad.lo.s32 	%r3, %r1, %r5, %r2;
	setp.ge.s32 	%p1, %r3, %r4;
	@%p1 bra 	$L__BB12_2;
	mul.wide.s32 	%rd3, %r3, 8;
	add.s64 	%rd4, %rd1, %rd3;
	mov.b32 	%r6, 0;
	mov.b32 	%r7, 99;
	st.global.v2.u32 	[%rd4+256], {%r7, %r6};
$L__BB12_2:
	setp.ne.s32 	%p2, %r1, 0;
	setp.gt.u32 	%p3, %r2, 31;
	or.pred  	%p4, %p2, %p3;
	@%p4 bra 	$L__BB12_4;
	mul.wide.u32 	%rd5, %r2, 8;
	add.s64 	%rd6, %rd1, %rd5;
	mov.b32 	%r9, 0;
	st.global.v2.u32 	[%rd6], {%r9, %r9};
$L__BB12_4:
	ret;

}
	// .globl	_ZN6thrust24THRUST_300001_SM_1000_NS8cuda_cub4core6detail13_kernel_agentINS1_16__set_operations14PartitionAgentIPPyS8_i18tuple_indexed_lessEEJS8_S8_iiiPN4cuda3std3__44pairIiiEES9_iEEEvDpT0_
.visible .entry _ZN6thrust24THRUST_300001_SM_1000_NS8cuda_cub4core6detail13_kernel_agentINS1_16__set_operations14PartitionAgentIPPyS8_i18tuple_indexed_lessEEJS8_S8_iiiPN4cuda3std3__44pairIiiEES9_iEEEvDpT0_(
	.param .u64 .ptr .align 1 _ZN6thrust24THRUST_300001_SM_1000_NS8cuda_cub4core6detail13_kernel_agentINS1_16__set_operations14PartitionAgentIPPyS8_i18tuple_indexed_lessEEJS8_S8_iiiPN4cuda3std3__44pairIiiEES9_iEEEvDpT0__param_0,
	.param .u64 .ptr .align 1 _ZN6thrust24THRUST_300001_SM_1000_NS8cuda_cub4core6detail13_kernel_agentINS1_16__set_operations14PartitionAgentIPPyS8_i18tuple_indexed_lessEEJS8_S8_iiiPN4cuda3std3__44pairIiiEES9_iEEEvDpT0__param_1,
	.param .u32 _ZN6thrust24THRUST_300001_SM_1000_NS8cuda_cub4core6detail13_kernel_agentINS1_16__set_operations14PartitionAgentIPPyS8_i18tuple_indexed_lessEEJS8_S8_iiiPN4cuda3std3__44pairIiiEES9_iEEEvDpT0__param_2,
	.param .u32 _ZN6thrust24THRUST_300001_SM_1000_NS8cuda_cub4core6detail13_kernel_agentINS1_16__set_operations14PartitionAgentIPPyS8_i18tuple_indexed_lessEEJS8_S8_iiiPN4cuda3std3__44pairIiiEES9_iEEEvDpT0__param_3,
	.param .u32 _ZN6thrust24THRUST_300001_SM_1000_NS8cuda_cub4core6detail13_kernel_agentINS1_16__set_operations14PartitionAgentIPPyS8_i18tuple_indexed_lessEEJS8_S8_iiiPN4cuda3std3__44pairIiiEES9_iEEEvDpT0__param_4,
	.param .u64 .ptr .align 1 _ZN6thrust24THRUST_300001_SM_1000_NS8cuda_cub4core6detail13_kernel_agentINS1_16__set_operations14PartitionAgentIPPyS8_i18tuple_indexed_lessEEJS8_S8_iiiPN4cuda3std3__44pairIiiEES9_iEEEvDpT0__param_5,
	.param .align 8 .b8 _ZN6thrust24THRUST_300001_SM_1000_NS8cuda_cub4core6detail13_kernel_agentINS1_16__set_operations14PartitionAgentIPPyS8_i18tuple_indexed_lessEEJS8_S8_iiiPN4cuda3std3__44pairIiiEES9_iEEEvDpT0__param_6[16],
	.param .u32 _ZN6thrust24THRUST_300001_SM_1000_NS8cuda_cub4core6detail13_kernel_agentINS1_16__set_operations14PartitionAgentIPPyS8_i18tuple_indexed_lessEEJS8_S8_iiiPN4cuda3std3__44pairIiiEES9_iEEEvDpT0__param_7
)
.maxntid 256
{
	.reg .pred 	%p<335>;
	.reg .b16 	%rs<5>;
	.reg .b32 	%r<160>;
	.reg .b64 	%rd<5868>;

	ld.param.u32 	%r76, [_ZN6thrust24THRUST_300001_SM_1000_NS8cuda_cub4core6detail13_kernel_agentINS1_16__set_operations14PartitionAgentIPPyS8_i18tuple_indexed_lessEEJS8_S8_iiiPN4cuda3std3__44pairIiiEES9_iEEEvDpT0__param_6+8];
	ld.param.u64 	%rd554, [_ZN6thrust24THRUST_300001_SM_1000_NS8cuda_cub4core6detail13_kernel_agentINS1_16__set_operations14PartitionAgentIPPyS8_i18tuple_indexed_lessEEJS8_S8_iiiPN4cuda3std3__44pairIiiEES9_iEEEvDpT0__param_6];
	ld.param.u64 	%rd555, [_ZN6thrust24THRUST_300001_SM_1000_NS8cuda_cub4core6detail13_kernel_agentINS1_16__set_operations14PartitionAgentIPPyS8_i18tuple_indexed_lessEEJS8_S8_iiiPN4cuda3std3__44pairIiiEES9_iEEEvDpT0__param_0];
	ld.param.u64 	%rd556, [_ZN6thrust24THRUST_300001_SM_1000_NS8cuda_cub4core6detail13_kernel_agentINS1_16__set_operations14PartitionAgentIPPyS8_i18tuple_indexed_lessEEJS8_S8_iiiPN4cuda3std3__44pairIiiEES9_iEEEvDpT0__param_1];
	ld.param.u32 	%r74, [_ZN6thrust24THRUST_300001_SM_1000_NS8cuda_cub4core6detail13_kernel_agentINS1_16__set_operations14PartitionAgentIPPyS8_i18tuple_indexed_lessEEJS8_S8_iiiPN4cuda3std3__44pairIiiEES9_iEEEvDpT0__param_2];
	ld.param.u32 	%r75, [_ZN6thrust24THRUST_300001_SM_1000_NS8cuda_cub4core6detail13_kernel_agentINS1_16__set_operations14PartitionAgentIPPyS8_i18tuple_indexed_lessEEJS8_S8_iiiPN4cuda3std3__44pairIiiEES9_iEEEvDpT0__param_3];
	ld.param.u32 	%r83, [_ZN6thrust24THRUST_300001_SM_1000_NS8cuda_cub4core6detail13_kernel_agentINS1_16__set_operations14PartitionAgentIPPyS8_i18tuple_indexed_lessEEJS8_S8_iiiPN4cuda3std3__44pairIiiEES9_iEEEvDpT0__param_4];
	ld.param.u32 	%r77, [_ZN6thrust24THRUST_300001_SM_1000_NS8cuda_cub4core6detail13_kernel_agentINS1_16__set_operations14PartitionAgentIPPyS8_i18tuple_indexed_lessEEJS8_S8_iiiPN4cuda3std3__44pairIiiEES9_iEEEvDpT0__param_7];
	cvta.to.global.u64 	%rd1, %rd555;
	cvta.to.global.u64 	%rd2, %rd556;
	mov.u32 	%r84, %ntid.x;
	mov.u32 	%r85, %ctaid.x;
	mov.u32 	%r86, %tid.x;
	mad.lo.s32 	%r1, %r84, %r85, %r86;
	setp.ge.s32 	%p3, %r1, %r83;
	@%p3 bra 	$L__BB13_395;
	mul.lo.s32 	%r87, %r77, %r1;
	add.s32 	%r88, %r75, %r74;
	min.s32 	%r2, %r88, %r87;
	sub.s32 	%r89, %r2, %r75;
	max.s32 	%r126, %r89, 0;
	min.s32 	%r124, %r74, %r2;
	setp.ge.s32 	%p4, %r126, %r124;
	@%p4 bra 	$L__BB13_34;
	add.s64 	%rd4, %rd554, -1;
	and.b64  	%rd5, %rd554, 1;
	and.b64  	%rd6, %rd554, -2;
$L__BB13_3:
	setp.eq.s64 	%p5, %rd554, 0;
	add.s32 	%r90, %r124, %r126;
	shr.u32 	%r8, %r90, 1;
	mul.wide.u32 	%rd558, %r8, 8;
	add.s64 	%rd559, %rd1, %rd558;
	ld.global.u64 	%rd560, [%rd559];
	cvta.to.global.u64 	%rd7, %rd560;
	not.b32 	%r91, %r8;
	add.s32 	%r92, %r2, %r91;
	mul.wide.s32 	%rd561, %r92, 8;
	add.s64 	%rd562, %rd2, %rd561;
	ld.global.u64 	%rd563, [%rd562];
	cvta.to.global.u64 	%rd8, %rd563;
	mov.b64 	%rd5570, -3750763034362895579;
	@%p5 bra 	$L__BB13_9;
	setp.eq.s64 	%p6, %rd4, 0;
	mov.b64 	%rd5570, -3750763034362895579;
	mov.b64 	%rd5568, 0;
	@%p6 bra 	$L__BB13_7;
	mov.b64 	%rd5570, -3750763034362895579;
	mov.b64 	%rd5571, 0;
$L__BB13_6:
	shl.b64 	%rd569, %rd5571, 3;
	add.s64 	%rd570, %rd8, %rd569;
	ld.global.u64 	%rd571, [%rd570];
	and.b64  	%rd572, %rd571, 255;
	xor.b64  	%rd573, %rd572, %rd5570;
	mul.lo.s64 	%rd574, %rd573, 1099511628211;
	shr.u64 	%rd575, %rd571, 8;
	and.b64  	%rd576, %rd575, 255;
	xor.b64  	%rd577, %rd576, %rd574;
	mul.lo.s64 	%rd578, %rd577, 1099511628211;
	shr.u64 	%rd579, %rd571, 16;
	and.b64  	%rd580, %rd579, 255;
	xor.b64  	%rd581, %rd580, %rd578;
	mul.lo.s64 	%rd582, %rd581, 1099511628211;
	shr.u64 	%rd583, %rd571, 24;
	and.b64  	%rd584, %rd583, 255;
	xor.b64  	%rd585, %rd584, %rd582;
	mul.lo.s64 	%rd586, %rd585, 1099511628211;
	shr.u64 	%rd587, %rd571, 32;
	and.b64  	%rd588, %rd587, 255;
	xor.b64  	%rd589, %rd588, %rd586;
	mul.lo.s64 	%rd590, %rd589, 1099511628211;
	shr.u64 	%rd591, %rd571, 40;
	and.b64  	%rd592, %rd591, 255;
	xor.b64  	%rd593, %rd592, %rd590;
	mul.lo.s64 	%rd594, %rd593, 1099511628211;
	shr.u64 	%rd595, %rd571, 48;
	and.b64  	%rd596, %rd595, 255;
	xor.b64  	%rd597, %rd596, %rd594;
	mul.lo.s64 	%rd598, %rd597, 1099511628211;
	shr.u64 	%rd599, %rd571, 56;
	xor.b64  	%rd600, %rd599, %rd598;
	mul.lo.s64 	%rd601, %rd600, 1099511628211;
	ld.global.u64 	%rd602, [%rd570+8];
	and.b64  	%rd603, %rd602, 255;
	xor.b64  	%rd604, %rd603, %rd601;
	mul.lo.s64 	%rd605, %rd604, 1099511628211;
	shr.u64 	%rd606, %rd602, 8;
	and.b64  	%rd607, %rd606, 255;
	xor.b64  	%rd608, %rd607, %rd605;
	mul.lo.s64 	%rd609, %rd608, 1099511628211;
	shr.u64 	%rd610, %rd602, 16;
	and.b64  	%rd611, %rd610, 255;
	xor.b64  	%rd612, %rd611, %rd609;
	mul.lo.s64 	%rd613, %rd612, 1099511628211;
	shr.u64 	%rd614, %rd602, 24;
	and.b64  	%rd615, %rd614, 255;
	xor.b64  	%rd616, %rd615, %rd613;
	mul.lo.s64 	%rd617, %rd616, 1099511628211;
	shr.u64 	%rd618, %rd602, 32;
	and.b64  	%rd619, %rd618, 255;
	xor.b64  	%rd620, %rd619, %rd617;
	mul.lo.s64 	%rd621, %rd620, 1099511628211;
	shr.u64 	%rd622, %rd602, 40;
	and.b64  	%rd623, %rd622, 255;
	xor.b64  	%rd624, %rd623, %rd621;
	mul.lo.s64 	%rd625, %rd624, 1099511628211;
	shr.u64 	%rd626, %rd602, 48;
	and.b64  	%rd627, %rd626, 255;
	xor.b64  	%rd628, %rd627, %rd625;
	mul.lo.s64 	%rd629, %rd628, 1099511628211;
	shr.u64 	%rd630, %rd602, 56;
	xor.b64  	%rd631, %rd630, %rd629;
	mul.lo.s64 	%rd5570, %rd631, 1099511628211;
	add.s64 	%rd5571, %rd5571, 2;
	setp.eq.s64 	%p7, %rd5571, %rd6;
	mov.u64 	%rd5568, %rd6;
	@%p7 bra 	$L__BB13_7;
	bra.uni 	$L__BB13_6;
$L__BB13_7:
	setp.eq.s64 	%p8, %rd5, 0;
	@%p8 bra 	$L__BB13_9;
	shl.b64 	%rd632, %rd5568, 3;
	add.s64 	%rd633, %rd8, %rd632;
	ld.global.u64 	%rd634, [%rd633];
	and.b64  	%rd635, %rd634, 255;
	xor.b64  	%rd636, %rd635, %rd5570;
	mul.lo.s64 	%rd637, %rd636, 1099511628211;
	shr.u64 	%rd638, %rd634, 8;
	and.b64  	%rd639, %rd638, 255;
	xor.b64  	%rd640, %rd639, %rd637;
	mul.lo.s64 	%rd641, %rd640, 1099511628211;
	shr.u64 	%rd642, %rd634, 16;
	and.b64  	%rd643, %rd642, 255;
	xor.b64  	%rd644, %rd643, %rd641;
	mul.lo.s64 	%rd645, %rd644, 1099511628211;
	shr.u64 	%rd646, %rd634, 24;
	and.b64  	%rd647, %rd646, 255;
	xor.b64  	%rd648, %rd647, %rd645;
	mul.lo.s64 	%rd649, %rd648, 1099511628211;
	shr.u64 	%rd650, %rd634, 32;
	and.b64  	%rd651, %rd650, 255;
	xor.b64  	%rd652, %rd651, %rd649;
	mul.lo.s64 	%rd653, %rd652, 1099511628211;
	shr.u64 	%rd654, %rd634, 40;
	and.b64  	%rd655, %rd654, 255;
	xor.b64  	%rd656, %rd655, %rd653;
	mul.lo.s64 	%rd657, %rd656, 1099511628211;
	shr.u64 	%rd658, %rd634, 48;
	and.b64  	%rd659, %rd658, 255;
	xor.b64  	%rd660, %rd659, %rd657;
	mul.lo.s64 	%rd661, %rd660, 1099511628211;
	shr.u64 	%rd662, %rd634, 56;
	xor.b64  	%rd663, %rd662, %rd661;
	mul.lo.s64 	%rd5570, %rd663, 1099511628211;
$L__BB13_9:
	mov.b64 	%rd5575, -3750763034362895579;
	@%p5 bra 	$L__BB13_15;
	setp.eq.s64 	%p10, %rd4, 0;
	mov.b64 	%rd5575, -3750763034362895579;
	mov.b64 	%rd5576, 0;
	@%p10 bra 	$L__BB13_13;
	mov.b64 	%rd5575, -3750763034362895579;
	mov.b64 	%rd5573, 0;
$L__BB13_12:
	shl.b64 	%rd670, %rd5573, 3;
	add.s64 	%rd671, %rd7, %rd670;
	ld.global.u64 	%rd672, [%rd671];
	and.b64  	%rd673, %rd672, 255;
	xor.b64  	%rd674, %rd673, %rd5575;
	mul.lo.s64 	%rd675, %rd674, 1099511628211;
	shr.u64 	%rd676, %rd672, 8;
	and.b64  	%rd677, %rd676, 255;
	xor.b64  	%rd678, %rd677, %rd675;
	mul.lo.s64 	%rd679, %rd678, 1099511628211;
	shr.u64 	%rd680, %rd672, 16;
	and.b64  	%rd681, %rd680, 255;
	xor.b64  	%rd682, %rd681, %rd679;
	mul.lo.s64 	%rd683, %rd682, 1099511628211;
	shr.u64 	%rd684, %rd672, 24;
	and.b64  	%rd685, %rd684, 255;
	xor.b64  	%rd686, %rd685, %rd683;
	mul.lo.s64 	%rd687, %rd686, 1099511628211;
	shr.u64 	%rd688, %rd672, 32;
	and.b64  	%rd689, %rd688, 255;
	xor.b64  	%rd690, %rd689, %rd687;
	mul.lo.s64 	%rd691, %rd690, 1099511628211;
	shr.u64 	%rd692, %rd672, 40;
	and.b64  	%rd693, %rd692, 255;
	xor.b64  	%rd694, %rd693, %rd691;
	mul.lo.s64 	%rd695, %rd694, 1099511628211;
	shr.u64 	%rd696, %rd672, 48;
	and.b64  	%rd697, %rd696, 255;
	xor.b64  	%rd698, %rd697, %rd695;
	mul.lo.s64 	%rd699, %rd698, 1099511628211;
	shr.u64 	%rd700, %rd672, 56;
	xor.b64  	%rd701, %rd700, %rd699;
	mul.lo.s64 	%rd702, %rd701, 1099511628211;
	ld.global.u64 	%rd703, [%rd671+8];
	and.b64  	%rd704, %rd703, 255;
	xor.b64  	%rd705, %rd704, %rd702;
	mul.lo.s64 	%rd706, %rd705, 1099511628211;
	shr.u64 	%rd707, %rd703, 8;
	and.b64  	%rd708, %rd707, 255;
	xor.b64  	%rd709, %rd708, %rd706;
	mul.lo.s64 	%rd710, %rd709, 1099511628211;
	shr.u64 	%rd711, %rd703, 16;
	and.b64  	%rd712, %rd711, 255;
	xor.b64  	%rd713, %rd712, %rd710;
	mul.lo.s64 	%rd714, %rd713, 1099511628211;
	shr.u64 	%rd715, %rd703, 24;
	and.b64  	%rd716, %rd715, 255;
	xor.b64  	%rd717, %rd716, %rd714;
	mul.lo.s64 	%rd718, %rd717, 1099511628211;
	shr.u64 	%rd719, %rd703, 32;
	and.b64  	%rd720, %rd719, 255;
	xor.b64  	%rd721, %rd720, %rd718;
	mul.lo.s64 	%rd722, %rd721, 1099511628211;
	shr.u64 	%rd723, %rd703, 40;
	and.b64  	%rd724, %rd723, 255;
	xor.b64  	%rd725, %rd724, %rd722;
	mul.lo.s64 	%rd726, %rd725, 1099511628211;
	shr.u64 	%rd727, %rd703, 48;
	and.b64  	%rd728, %rd727, 255;
	xor.b64  	%rd729, %rd728, %rd726;
	mul.lo.s64 	%rd730, %rd729, 1099511628211;
	shr.u64 	%rd731, %rd703, 56;
	xor.b64  	%rd732, %rd731, %rd730;
	mul.lo.s64 	%rd5575, %rd732, 1099511628211;
	add.s64 	%rd5573, %rd5573, 2;
	setp.ne.s64 	%p11, %rd5573, %rd6;
	mov.u64 	%rd5576, %rd6;
	@%p11 bra 	$L__BB13_12;
$L__BB13_13:
	setp.eq.s64 	%p12, %rd5, 0;
	@%p12 bra 	$L__BB13_15;
	shl.b64 	%rd733, %rd5576, 3;
	add.s64 	%rd734, %rd7, %rd733;
	ld.global.u64 	%rd735, [%rd734];
	and.b64  	%rd736, %rd735, 255;
	xor.b64  	%rd737, %rd736, %rd5575;
	mul.lo.s64 	%rd738, %rd737, 1099511628211;
	shr.u64 	%rd739, %rd735, 8;
	and.b64  	%rd740, %rd739, 255;
	xor.b64  	%rd741, %rd740, %rd738;
	mul.lo.s64 	%rd742, %rd741, 1099511628211;
	shr.u64 	%rd743, %rd735, 16;
	and.b64  	%rd744, %rd743, 255;
	xor.b64  	%rd745, %rd744, %rd742;
	mul.lo.s64 	%rd746, %rd745, 1099511628211;
	shr.u64 	%rd747, %rd735, 24;
	and.b64  	%rd748, %rd747, 255;
	xor.b64  	%rd749, %rd748, %rd746;
	mul.lo.s64 	%rd750, %rd749, 1099511628211;
	shr.u64 	%rd751, %rd735, 32;
	and.b64  	%rd752, %rd751, 255;
	xor.b64  	%rd753, %rd752, %rd750;
	mul.lo.s64 	%rd754, %rd753, 1099511628211;
	shr.u64 	%rd755, %rd735, 40;
	and.b64  	%rd756, %rd755, 255;
	xor.b64  	%rd757, %rd756, %rd754;
	mul.lo.s64 	%rd758, %rd757, 1099511628211;
	shr.u64 	%rd759, %rd735, 48;
	and.b64  	%rd760, %rd759, 255;
	xor.b64  	%rd761, %rd760, %rd758;
	mul.lo.s64 	%rd762, %rd761, 1099511628211;
	shr.u64 	%rd763, %rd735, 56;
	xor.b64  	%rd764, %rd763, %rd762;
	mul.lo.s64 	%rd5575, %rd764, 1099511628211;
$L__BB13_15:
	setp.eq.s64 	%p13, %rd5570, %rd5575;
	@%p13 bra 	$L__BB13_29;
	setp.eq.s64 	%p14, %rd554, 0;
	mov.b64 	%rd5583, -3750763034362895579;
	@%p14 bra 	$L__BB13_22;
	setp.eq.s64 	%p15, %rd4, 0;
	mov.b64 	%rd5583, -3750763034362895579;
	mov.b64 	%rd5581, 0;
	@%p15 bra 	$L__BB13_20;
	mov.b64 	%rd5583, -3750763034362895579;
	mov.b64 	%rd5584, 0;
$L__BB13_19:
	shl.b64 	%rd771, %rd5584, 3;
	add.s64 	%rd772, %rd8, %rd771;
	ld.global.u64 	%rd773, [%rd772];
	and.b64  	%rd774, %rd773, 255;
	xor.b64  	%rd775, %rd774, %rd5583;
	mul.lo.s64 	%rd776, %rd775, 1099511628211;
	shr.u64 	%rd777, %rd773, 8;
	and.b64  	%rd778, %rd777, 255;
	xor.b64  	%rd779, %rd778, %rd776;
	mul.lo.s64 	%rd780, %rd779, 1099511628211;
	shr.u64 	%rd781, %rd773, 16;
	and.b64  	%rd782, %rd781, 255;
	xor.b64  	%rd783, %rd782, %rd780;
	mul.lo.s64 	%rd784, %rd783, 1099511628211;
	shr.u64 	%rd785, %rd773, 24;
	and.b64  	%rd786, %rd785, 255;
	xor.b64  	%rd787, %rd786, %rd784;
	mul.lo.s64 	%rd788, %rd787, 1099511628211;
	shr.u64 	%rd789, %rd773, 32;
	and.b64  	%rd790, %rd789, 255;
	xor.b64  	%rd791, %rd790, %rd788;
	mul.lo.s64 	%rd792, %rd791, 1099511628211;
	shr.u64 	%rd793, %rd773, 40;
	and.b64  	%rd794, %rd793, 255;
	xor.b64  	%rd795, %rd794, %rd792;
	mul.lo.s64 	%rd796, %rd795, 1099511628211;
	shr.u64 	%rd797, %rd773, 48;
	and.b64  	%rd798, %rd797, 255;
	xor.b64  	%rd799, %rd798, %rd796;
	mul.lo.s64 	%rd800, %rd799, 1099511628211;
	shr.u64 	%rd801, %rd773, 56;
	xor.b64  	%rd802, %rd801, %rd800;
	mul.lo.s64 	%rd803, %rd802, 1099511628211;
	ld.global.u64 	%rd804, [%rd772+8];
	and.b64  	%rd805, %rd804, 255;
	xor.b64  	%rd806, %rd805, %rd803;
	mul.lo.s64 	%rd807, %rd806, 1099511628211;
	shr.u64 	%rd808, %rd804, 8;
	and.b64  	%rd809, %rd808, 255;
	xor.b64  	%rd810, %rd809, %rd807;
	mul.lo.s64 	%rd811, %rd810, 1099511628211;
	shr.u64 	%rd812, %rd804, 16;
	and.b64  	%rd813, %rd812, 255;
	xor.b64  	%rd814, %rd813, %rd811;
	mul.lo.s64 	%rd815, %rd814, 1099511628211;
	shr.u64 	%rd816, %rd804, 24;
	and.b64  	%rd817, %rd816, 255;
	xor.b64  	%rd818, %rd817, %rd815;
	mul.lo.s64 	%rd819, %rd818, 1099511628211;
	shr.u64 	%rd820, %rd804, 32;
	and.b64  	%rd821, %rd820, 255;
	xor.b64  	%rd822, %rd821, %rd819;
	mul.lo.s64 	%rd823, %rd822, 1099511628211;
	shr.u64 	%rd824, %rd804, 40;
	and.b64  	%rd825, %rd824, 255;
	xor.b64  	%rd826, %rd825, %rd823;
	mul.lo.s64 	%rd827, %rd826, 1099511628211;
	shr.u64 	%rd828, %rd804, 48;
	and.b64  	%rd829, %rd828, 255;
	xor.b64  	%rd830, %rd829, %rd827;
	mul.lo.s64 	%rd831, %rd830, 1099511628211;
	shr.u64 	%rd832, %rd804, 56;
	xor.b64  	%rd833, %rd832, %rd831;
	mul.lo.s64 	%rd5583, %rd833, 1099511628211;
	add.s64 	%rd5584, %rd5584, 2;
	setp.eq.s64 	%p16, %rd5584, %rd6;
	mov.u64 	%rd5581, %rd6;
	@%p16 bra 	$L__BB13_20;
	bra.uni 	$L__BB13_19;
$L__BB13_20:
	setp.eq.s64 	%p17, %rd5, 0;
	@%p17 bra 	$L__BB13_22;
	shl.b64 	%rd834, %rd5581, 3;
	add.s64 	%rd835, %rd8, %rd834;
	ld.global.u64 	%rd836, [%rd835];
	and.b64  	%rd837, %rd836, 255;
	xor.b64  	%rd838, %rd837, %rd5583;
	mul.lo.s64 	%rd839, %rd838, 1099511628211;
	shr.u64 	%rd840, %rd836, 8;
	and.b64  	%rd841, %rd840, 255;
	xor.b64  	%rd842, %rd841, %rd839;
	mul.lo.s64 	%rd843, %rd842, 1099511628211;
	shr.u64 	%rd844, %rd836, 16;
	and.b64  	%rd845, %rd844, 255;
	xor.b64  	%rd846, %rd845, %rd843;
	mul.lo.s64 	%rd847, %rd846, 1099511628211;
	shr.u64 	%rd848, %rd836, 24;
	and.b64  	%rd849, %rd848, 255;
	xor.b64  	%rd850, %rd849, %rd847;
	mul.lo.s64 	%rd851, %rd850, 1099511628211;
	shr.u64 	%rd852, %rd836, 32;
	and.b64  	%rd853, %rd852, 255;
	xor.b64  	%rd854, %rd853, %rd851;
	mul.lo.s64 	%rd855, %rd854, 1099511628211;
	shr.u64 	%rd856, %rd836, 40;
	and.b64  	%rd857, %rd856, 255;
	xor.b64  	%rd858, %rd857, %rd855;
	mul.lo.s64 	%rd859, %rd858, 1099511628211;
	shr.u64 	%rd860, %rd836, 48;
	and.b64  	%rd861, %rd860, 255;
	xor.b64  	%rd862, %rd861, %rd859;
	mul.lo.s64 	%rd863, %rd862, 1099511628211;
	shr.u64 	%rd864, %rd836, 56;
	xor.b64  	%rd865, %rd864, %rd863;
	mul.lo.s64 	%rd5583, %rd865, 1099511628211;
$L__BB13_22:
	setp.eq.s64 	%p18, %rd554, 0;
	mov.b64 	%rd5588, -3750763034362895579;
	@%p18 bra 	$L__BB13_28;
	setp.eq.s64 	%p19, %rd4, 0;
	mov.b64 	%rd5588, -3750763034362895579;
	mov.b64 	%rd5589, 0;
	@%p19 bra 	$L__BB13_26;
	mov.b64 	%rd5588, -3750763034362895579;
	mov.b64 	%rd5586, 0;
$L__BB13_25:
	shl.b64 	%rd872, %rd5586, 3;
	add.s64 	%rd873, %rd7, %rd872;
	ld.global.u64 	%rd874, [%rd873];
	and.b64  	%rd875, %rd874, 255;
	xor.b64  	%rd876, %rd875, %rd5588;
	mul.lo.s64 	%rd877, %rd876, 1099511628211;
	shr.u64 	%rd878, %rd874, 8;
	and.b64  	%rd879, %rd878, 255;
	xor.b64  	%rd880, %rd879, %rd877;
	mul.lo.s64 	%rd881, %rd880, 1099511628211;
	shr.u64 	%rd882, %rd874, 16;
	and.b64  	%rd883, %rd882, 255;
	xor.b64  	%rd884, %rd883, %rd881;
	mul.lo.s64 	%rd885, %rd884, 1099511628211;
	shr.u64 	%rd886, %rd874, 24;
	and.b64  	%rd887, %rd886, 255;
	xor.b64  	%rd888, %rd887, %rd885;
	mul.lo.s64 	%rd889, %rd888, 1099511628211;
	shr.u64 	%rd890, %rd874, 32;
	and.b64  	%rd891, %rd890, 255;
	xor.b64  	%rd892, %rd891, %rd889;
	mul.lo.s64 	%rd893, %rd892, 1099511628211;
	shr.u64 	%rd894, %rd874, 40;
	and.b64  	%rd895, %rd894, 255;
	xor.b64  	%rd896, %rd895, %rd893;
	mul.lo.s64 	%rd897, %rd896, 1099511628211;
	shr.u64 	%rd898, %rd874, 48;
	and.b64  	%rd899, %rd898, 255;
	xor.b64  	%rd900, %rd899, %rd897;
	mul.lo.s64 	%rd901, %rd900, 1099511628211;
	shr.u64 	%rd902, %rd874, 56;
	xor.b64  	%rd903, %rd902, %rd901;
	mul.lo.s64 	%rd904, %rd903, 1099511628211;
	ld.global.u64 	%rd905, [%rd873+8];
	and.b64  	%rd906, %rd905, 255;
	xor.b64  	%rd907, %rd906, %rd904;
	mul.lo.s64 	%rd908, %rd907, 1099511628211;
	shr.u64 	%rd909, %rd905, 8;
	and.b64  	%rd910, %rd909, 255;
	xor.b64  	%rd911, %rd910, %rd908;
	mul.lo.s64 	%rd912, %rd911, 1099511628211;
	shr.u64 	%rd913, %rd905, 16;
	and.b64  	%rd914, %rd913, 255;
	xor.b64  	%rd915, %rd914, %rd912;
	mul.lo.s64 	%rd916, %rd915, 1099511628211;
	shr.u64 	%rd917, %rd905, 24;
	and.b64  	%rd918, %rd917, 255;
	xor.b64  	%rd919, %rd918, %rd916;
	mul.lo.s64 	%rd920, %rd919, 1099511628211;
	shr.u64 	%rd921, %rd905, 32;
	and.b64  	%rd922, %rd921, 255;
	xor.b64  	%rd923, %rd922, %rd920;
	mul.lo.s64 	%rd924, %rd923, 1099511628211;
	shr.u64 	%rd925, %rd905, 40;
	and.b64  	%rd926, %rd925, 255;
	xor.b64  	%rd927, %rd926, %rd924;
	mul.lo.s64 	%rd928, %rd927, 1099511628211;
	shr.u64 	%rd929, %rd905, 48;
	and.b64  	%rd930, %rd929, 255;
	xor.b64  	%rd931, %rd930, %rd928;
	mul.lo.s64 	%rd932, %rd931, 1099511628211;
	shr.u64 	%rd933, %rd905, 56;
	xor.b64  	%rd934, %rd933, %rd932;
	mul.lo.s64 	%rd5588, %rd934, 1099511628211;
	add.s64 	%rd5586, %rd5586, 2;
	setp.ne.s64 	%p20, %rd5586, %rd6;
	mov.u64 	%rd5589, %rd6;
	@%p20 bra 	$L__BB13_25;
$L__BB13_26:
	setp.eq.s64 	%p21, %rd5, 0;
	@%p21 bra 	$L__BB13_28;
	shl.b64 	%rd935, %rd5589, 3;
	add.s64 	%rd936, %rd7, %rd935;
	ld.global.u64 	%rd937, [%rd936];
	and.b64  	%rd938, %rd937, 255;
	xor.b64  	%rd939, %rd938, %rd5588;
	mul.lo.s64 	%rd940, %rd939, 1099511628211;
	shr.u64 	%rd941, %rd937, 8;
	and.b64  	%rd942, %rd941, 255;
	xor.b64  	%rd943, %rd942, %rd940;
	mul.lo.s64 	%rd944, %rd943, 1099511628211;
	shr.u64 	%rd945, %rd937, 16;
	and.b64  	%rd946, %rd945, 255;
	xor.b64  	%rd947, %rd946, %rd944;
	mul.lo.s64 	%rd948, %rd947, 1099511628211;
	shr.u64 	%rd949, %rd937, 24;
	and.b64  	%rd950, %rd949, 255;
	xor.b64  	%rd951, %rd950, %rd948;
	mul.lo.s64 	%rd952, %rd951, 1099511628211;
	shr.u64 	%rd953, %rd937, 32;
	and.b64  	%rd954, %rd953, 255;
	xor.b64  	%rd955, %rd954, %rd952;
	mul.lo.s64 	%rd956, %rd955, 1099511628211;
	shr.u64 	%rd957, %rd937, 40;
	and.b64  	%rd958, %rd957, 255;
	xor.b64  	%rd959, %rd958, %rd956;
	mul.lo.s64 	%rd960, %rd959, 1099511628211;
	shr.u64 	%rd961, %rd937, 48;
	and.b64  	%rd962, %rd961, 255;
	xor.b64  	%rd963, %rd962, %rd960;
	mul.lo.s64 	%rd964, %rd963, 1099511628211;
	shr.u64 	%rd965, %rd937, 56;
	xor.b64  	%rd966, %rd965, %rd964;
	mul.lo.s64 	%rd5588, %rd966, 1099511628211;
$L__BB13_28:
	setp.ge.u64 	%p334, %rd5583, %rd5588;
	bra.uni 	$L__BB13_33;
$L__BB13_29:
	setp.eq.s32 	%p23, %r76, 0;
	mov.pred 	%p22, -1;
	mov.pred 	%p334, %p22;
	@%p23 bra 	$L__BB13_33;
	mov.b64 	%rd5579, 0;
$L__BB13_31:
	shl.b64 	%rd968, %rd5579, 3;
	add.s64 	%rd969, %rd8, %rd968;
	ld.global.u64 	%rd28, [%rd969];
	add.s64 	%rd970, %rd7, %rd968;
	ld.global.u64 	%rd29, [%rd970];
	setp.lt.u64 	%p25, %rd28, %rd29;
	mov.pred 	%p334, 0;
	@%p25 bra 	$L__BB13_33;
	setp.le.u64 	%p27, %rd28, %rd29;
	add.s64 	%rd5579, %rd5579, 1;
	cvt.s64.s32 	%rd971, %r76;
	setp.lt.u64 	%p28, %rd5579, %rd971;
	and.pred  	%p29, %p27, %p28;
	mov.pred 	%p334, %p22;
	@%p29 bra 	$L__BB13_31;
$L__BB13_33:
	add.s32 	%r93, %r8, 1;
	selp.b32 	%r126, %r93, %r126, %p334;
	selp.b32 	%r124, %r124, %r8, %p334;
	setp.lt.s32 	%p30, %r126, %r124;
	@%p30 bra 	$L__BB13_3;
$L__BB13_34:
	sub.s32 	%r12, %r2, %r126;
	setp.ge.s32 	%p31, %r12, %r75;
	mov.b32 	%r159, 0;
	@%p31 bra 	$L__BB13_394;
	mul.wide.s32 	%rd972, %r12, 8;
	add.s64 	%rd49, %rd2, %rd972;
	ld.global.u64 	%rd973, [%rd49];
	cvta.to.global.u64 	%rd50, %rd973;
	setp.lt.s32 	%p32, %r126, 1;
	mov.b32 	%r136, 0;
	mov.u32 	%r135, %r136;
	@%p32 bra 	$L__BB13_163;
	mul.wide.u32 	%rd975, %r126, 511;
	shr.u64 	%rd976, %rd975, 9;
	cvt.u32.u64 	%r127, %rd976;
	shl.b64 	%rd977, %rd976, 3;
	add.s64 	%rd978, %rd1, %rd977;
	ld.global.u64 	%rd979, [%rd978];
	cvta.to.global.u64 	%rd51, %rd979;
	setp.eq.s64 	%p33, %rd554, 0;
	mov.b64 	%rd5595, -3750763034362895579;
	@%p33 bra 	$L__BB13_42;
	setp.eq.s64 	%p34, %rd554, 1;
	mov.b64 	%rd5595, -3750763034362895579;
	mov.b64 	%rd5593, 0;
	@%p34 bra 	$L__BB13_40;
	and.b64  	%rd5593, %rd554, -2;
	mov.b64 	%rd5595, -3750763034362895579;
	mov.b64 	%rd5596, 0;
$L__BB13_39:
	shl.b64 	%rd985, %rd5596, 3;
	add.s64 	%rd986, %rd51, %rd985;
	ld.global.u64 	%rd987, [%rd986];
	and.b64  	%rd988, %rd987, 255;
	xor.b64  	%rd989, %rd988, %rd5595;
	mul.lo.s64 	%rd990, %rd989, 1099511628211;
	shr.u64 	%rd991, %rd987, 8;
	and.b64  	%rd992, %rd991, 255;
	xor.b64  	%rd993, %rd992, %rd990;
	mul.lo.s64 	%rd994, %rd993, 1099511628211;
	shr.u64 	%rd995, %rd987, 16;
	and.b64  	%rd996, %rd995, 255;
	xor.b64  	%rd997, %rd996, %rd994;
	mul.lo.s64 	%rd998, %rd997, 1099511628211;
	shr.u64 	%rd999, %rd987, 24;
	and.b64  	%rd1000, %rd999, 255;
	xor.b64  	%rd1001, %rd1000, %rd998;
	mul.lo.s64 	%rd1002, %rd1001, 1099511628211;
	shr.u64 	%rd1003, %rd987, 32;
	and.b64  	%rd1004, %rd1003, 255;
	xor.b64  	%rd1005, %rd1004, %rd1002;
	mul.lo.s64 	%rd1006, %rd1005, 1099511628211;
	shr.u64 	%rd1007, %rd987, 40;
	and.b64  	%rd1008, %rd1007, 255;
	xor.b64  	%rd1009, %rd1008, %rd1006;
	mul.lo.s64 	%rd1010, %rd1009, 1099511628211;
	shr.u64 	%rd1011, %rd987, 48;
	and.b64  	%rd1012, %rd1011, 255;
	xor.b64  	%rd1013, %rd1012, %rd1010;
	mul.lo.s64 	%rd1014, %rd1013, 1099511628211;
	shr.u64 	%rd1015, %rd987, 56;
	xor.b64  	%rd1016, %rd1015, %rd1014;
	mul.lo.s64 	%rd1017, %rd1016, 1099511628211;
	ld.global.u64 	%rd1018, [%rd986+8];
	and.b64  	%rd1019, %rd1018, 255;
	xor.b64  	%rd1020, %rd1019, %rd1017;
	mul.lo.s64 	%rd1021, %rd1020, 1099511628211;
	shr.u64 	%rd1022, %rd1018, 8;
	and.b64  	%rd1023, %rd1022, 255;
	xor.b64  	%rd1024, %rd1023, %rd1021;
	mul.lo.s64 	%rd1025, %rd1024, 1099511628211;
	shr.u64 	%rd1026, %rd1018, 16;
	and.b64  	%rd1027, %rd1026, 255;
	xor.b64  	%rd1028, %rd1027, %rd1025;
	mul.lo.s64 	%rd1029, %rd1028, 1099511628211;
	shr.u64 	%rd1030, %rd1018, 24;
	and.b64  	%rd1031, %rd1030, 255;
	xor.b64  	%rd1032, %rd1031, %rd1029;
	mul.lo.s64 	%rd1033, %rd1032, 1099511628211;
	shr.u64 	%rd1034, %rd1018, 32;
	and.b64  	%rd1035, %rd1034, 255;
	xor.b64  	%rd1036, %rd1035, %rd1033;
	mul.lo.s64 	%rd1037, %rd1036, 1099511628211;
	shr.u64 	%rd1038, %rd1018, 40;
	and.b64  	%rd1039, %rd1038, 255;
	xor.b64  	%rd1040, %rd1039, %rd1037;
	mul.lo.s64 	%rd1041, %rd1040, 1099511628211;
	shr.u64 	%rd1042, %rd1018, 48;
	and.b64  	%rd1043, %rd1042, 255;
	xor.b64  	%rd1044, %rd1043, %rd1041;
	mul.lo.s64 	%rd1045, %rd1044, 1099511628211;
	shr.u64 	%rd1046, %rd1018, 56;
	xor.b64  	%rd1047, %rd1046, %rd1045;
	mul.lo.s64 	%rd5595, %rd1047, 1099511628211;
	add.s64 	%rd5596, %rd5596, 2;
	setp.eq.s64 	%p35, %rd5596, %rd5593;
	@%p35 bra 	$L__BB13_40;
	bra.uni 	$L__BB13_39;
$L__BB13_40:
	and.b64  	%rd1048, %rd554, 1;
	setp.eq.b64 	%p36, %rd1048, 1;
	not.pred 	%p37, %p36;
	@%p37 bra 	$L__BB13_42;
	shl.b64 	%rd1049, %rd5593, 3;
	add.s64 	%rd1050, %rd51, %rd1049;
	ld.global.u64 	%rd1051, [%rd1050];
	and.b64  	%rd1052, %rd1051, 255;
	xor.b64  	%rd1053, %rd1052, %rd5595;
	mul.lo.s64 	%rd1054, %rd1053, 1099511628211;
	shr.u64 	%rd1055, %rd1051, 8;
	and.b64  	%rd1056, %rd1055, 255;
	xor.b64  	%rd1057, %rd1056, %rd1054;
	mul.lo.s64 	%rd1058, %rd1057, 1099511628211;
	shr.u64 	%rd1059, %rd1051, 16;
	and.b64  	%rd1060, %rd1059, 255;
	xor.b64  	%rd1061, %rd1060, %rd1058;
	mul.lo.s64 	%rd1062, %rd1061, 1099511628211;
	shr.u64 	%rd1063, %rd1051, 24;
	and.b64  	%rd1064, %rd1063, 255;
	xor.b64  	%rd1065, %rd1064, %rd1062;
	mul.lo.s64 	%rd1066, %rd1065, 1099511628211;
	shr.u64 	%rd1067, %rd1051, 32;
	and.b64  	%rd1068, %rd1067, 255;
	xor.b64  	%rd1069, %rd1068, %rd1066;
	mul.lo.s64 	%rd1070, %rd1069, 1099511628211;
	shr.u64 	%rd1071, %rd1051, 40;
	and.b64  	%rd1072, %rd1071, 255;
	xor.b64  	%rd1073, %rd1072, %rd1070;
	mul.lo.s64 	%rd1074, %rd1073, 1099511628211;
	shr.u64 	%rd1075, %rd1051, 48;
	and.b64  	%rd1076, %rd1075, 255;
	xor.b64  	%rd1077, %rd1076, %rd1074;
	mul.lo.s64 	%rd1078, %rd1077, 1099511628211;
	shr.u64 	%rd1079, %rd1051, 56;
	xor.b64  	%rd1080, %rd1079, %rd1078;
	mul.lo.s64 	%rd5595, %rd1080, 1099511628211;
$L__BB13_42:
	setp.eq.s64 	%p38, %rd554, 0;
	mov.b64 	%rd5600, -3750763034362895579;
	@%p38 bra 	$L__BB13_48;
	setp.eq.s64 	%p39, %rd554, 1;
	mov.b64 	%rd5600, -3750763034362895579;
	mov.b64 	%rd5601, 0;
	@%p39 bra 	$L__BB13_46;
	and.b64  	%rd5601, %rd554, -2;
	mov.b64 	%rd5600, -3750763034362895579;
	mov.b64 	%rd5598, 0;
$L__BB13_45:
	shl.b64 	%rd1087, %rd5598, 3;
	add.s64 	%rd1088, %rd50, %rd1087;
	ld.global.u64 	%rd1089, [%rd1088];
	and.b64  	%rd1090, %rd1089, 255;
	xor.b64  	%rd1091, %rd1090, %rd5600;
	mul.lo.s64 	%rd1092, %rd1091, 1099511628211;
	shr.u64 	%rd1093, %rd1089, 8;
	and.b64  	%rd1094, %rd1093, 255;
	xor.b64  	%rd1095, %rd1094, %rd1092;
	mul.lo.s64 	%rd1096, %rd1095, 1099511628211;
	shr.u64 	%rd1097, %rd1089, 16;
	and.b64  	%rd1098, %rd1097, 255;
	xor.b64  	%rd1099, %rd1098, %rd1096;
	mul.lo.s64 	%rd1100, %rd1099, 1099511628211;
	shr.u64 	%rd1101, %rd1089, 24;
	and.b64  	%rd1102, %rd1101, 255;
	xor.b64  	%rd1103, %rd1102, %rd1100;
	mul.lo.s64 	%rd1104, %rd1103, 1099511628211;
	shr.u64 	%rd1105, %rd1089, 32;
	and.b64  	%rd1106, %rd1105, 255;
	xor.b64  	%rd1107, %rd1106, %rd1104;
	mul.lo.s64 	%rd1108, %rd1107, 1099511628211;
	shr.u64 	%rd1109, %rd1089, 40;
	and.b64  	%rd1110, %rd1109, 255;
	xor.b64  	%rd1111, %rd1110, %rd1108;
	mul.lo.s64 	%rd1112, %rd1111, 1099511628211;
	shr.u64 	%rd1113, %rd1089, 48;
	and.b64  	%rd1114, %rd1113, 255;
	xor.b64  	%rd1115, %rd1114, %rd1112;
	mul.lo.s64 	%rd1116, %rd1115, 1099511628211;
	shr.u64 	%rd1117, %rd1089, 56;
	xor.b64  	%rd1118, %rd1117, %rd1116;
	mul.lo.s64 	%rd1119, %rd1118, 1099511628211;
	ld.global.u64 	%rd1120, [%rd1088+8];
	and.b64  	%rd1121, %rd1120, 255;
	xor.b64  	%rd1122, %rd1121, %rd1119;
	mul.lo.s64 	%rd1123, %rd1122, 1099511628211;
	shr.u64 	%rd1124, %rd1120, 8;
	and.b64  	%rd1125, %rd1124, 255;
	xor.b64  	%rd1126, %rd1125, %rd1123;
	mul.lo.s64 	%rd1127, %rd1126, 1099511628211;
	shr.u64 	%rd1128, %rd1120, 16;
	and.b64  	%rd1129, %rd1128, 255;
	xor.b64  	%rd1130, %rd1129, %rd1127;
	mul.lo.s64 	%rd1131, %rd1130, 1099511628211;
	shr.u64 	%rd1132, %rd1120, 24;
	and.b64  	%rd1133, %rd1132, 255;
	xor.b64  	%rd1134, %rd1133, %rd1131;
	mul.lo.s64 	%rd1135, %rd1134, 1099511628211;
	shr.u64 	%rd1136, %rd1120, 32;
	and.b64  	%rd1137, %rd1136, 255;
	xor.b64  	%rd1138, %rd1137, %rd1135;
	mul.lo.s64 	%rd1139, %rd1138, 1099511628211;
	shr.u64 	%rd1140, %rd1120, 40;
	and.b64  	%rd1141, %rd1140, 255;
	xor.b64  	%rd1142, %rd1141, %rd1139;
	mul.lo.s64 	%rd1143, %rd1142, 1099511628211;
	shr.u64 	%rd1144, %rd1120, 48;
	and.b64  	%rd1145, %rd1144, 255;
	xor.b64  	%rd1146, %rd1145, %rd1143;
	mul.lo.s64 	%rd1147, %rd1146, 1099511628211;
	shr.u64 	%rd1148, %rd1120, 56;
	xor.b64  	%rd1149, %rd1148, %rd1147;
	mul.lo.s64 	%rd5600, %rd1149, 1099511628211;
	add.s64 	%rd5598, %rd5598, 2;
	setp.ne.s64 	%p40, %rd5598, %rd5601;
	@%p40 bra 	$L__BB13_45;
$L__BB13_46:
	and.b64  	%rd1150, %rd554, 1;
	setp.eq.b64 	%p41, %rd1150, 1;
	not.pred 	%p42, %p41;
	@%p42 bra 	$L__BB13_48;
	shl.b64 	%rd1151, %rd5601, 3;
	add.s64 	%rd1152, %rd50, %rd1151;
	ld.global.u64 	%rd1153, [%rd1152];
	and.b64  	%rd1154, %rd1153, 255;
	xor.b64  	%rd1155, %rd1154, %rd5600;
	mul.lo.s64 	%rd1156, %rd1155, 1099511628211;
	shr.u64 	%rd1157, %rd1153, 8;
	and.b64  	%rd1158, %rd1157, 255;
	xor.b64  	%rd1159, %rd1158, %rd1156;
	mul.lo.s64 	%rd1160, %rd1159, 1099511628211;
	shr.u64 	%rd1161, %rd1153, 16;
	and.b64  	%rd1162, %rd1161, 255;
	xor.b64  	%rd1163, %rd1162, %rd1160;
	mul.lo.s64 	%rd1164, %rd1163, 1099511628211;
	shr.u64 	%rd1165, %rd1153, 24;
	and.b64  	%rd1166, %rd1165, 255;
	xor.b64  	%rd1167, %rd1166, %rd1164;
	mul.lo.s64 	%rd1168, %rd1167, 1099511628211;
	shr.u64 	%rd1169, %rd1153, 32;
	and.b64  	%rd1170, %rd1169, 255;
	xor.b64  	%rd1171, %rd1170, %rd1168;
	mul.lo.s64 	%rd1172, %rd1171, 1099511628211;
	shr.u64 	%rd1173, %rd1153, 40;
	and.b64  	%rd1174, %rd1173, 255;
	xor.b64  	%rd1175, %rd1174, %rd1172;
	mul.lo.s64 	%rd1176, %rd1175, 1099511628211;
	shr.u64 	%rd1177, %rd1153, 48;
	and.b64  	%rd1178, %rd1177, 255;
	xor.b64  	%rd1179, %rd1178, %rd1176;
	mul.lo.s64 	%rd1180, %rd1179, 1099511628211;
	shr.u64 	%rd1181, %rd1153, 56;
	xor.b64  	%rd1182, %rd1181, %rd1180;
	mul.lo.s64 	%rd5600, %rd1182, 1099511628211;
$L__BB13_48:
	setp.eq.s64 	%p43, %rd5595, %rd5600;
	@%p43 bra 	$L__BB13_63;
	setp.eq.s64 	%p44, %rd554, 0;
	mov.b64 	%rd5608, -3750763034362895579;
	@%p44 bra 	$L__BB13_55;
	setp.eq.s64 	%p45, %rd554, 1;
	mov.b64 	%rd5608, -3750763034362895579;
	mov.b64 	%rd5606, 0;
	@%p45 bra 	$L__BB13_53;
	and.b64  	%rd5606, %rd554, -2;
	mov.b64 	%rd5608, -3750763034362895579;
	mov.b64 	%rd5609, 0;
$L__BB13_52:
	shl.b64 	%rd1189, %rd5609, 3;
	add.s64 	%rd1190, %rd51, %rd1189;
	ld.global.u64 	%rd1191, [%rd1190];
	and.b64  	%rd1192, %rd1191, 255;
	xor.b64  	%rd1193, %rd1192, %rd5608;
	mul.lo.s64 	%rd1194, %rd1193, 1099511628211;
	shr.u64 	%rd1195, %rd1191, 8;
	and.b64  	%rd1196, %rd1195, 255;
	xor.b64  	%rd1197, %rd1196, %rd1194;
	mul.lo.s64 	%rd1198, %rd1197, 1099511628211;
	shr.u64 	%rd1199, %rd1191, 16;
	and.b64  	%rd1200, %rd1199, 255;
	xor.b64  	%rd1201, %rd1200, %rd1198;
	mul.lo.s64 	%rd1202, %rd1201, 1099511628211;
	shr.u64 	%rd1203, %rd1191, 24;
	and.b64  	%rd1204, %rd1203, 255;
	xor.b64  	%rd1205, %rd1204, %rd1202;
	mul.lo.s64 	%rd1206, %rd1205, 1099511628211;
	shr.u64 	%rd1207, %rd1191, 32;
	and.b64  	%rd1208, %rd1207, 255;
	xor.b64  	%rd1209, %rd1208, %rd1206;
	mul.lo.s64 	%rd1210, %rd1209, 1099511628211;
	shr.u64 	%rd1211, %rd1191, 40;
	and.b64  	%rd1212, %rd1211, 255;
	xor.b64  	%rd1213, %rd1212, %rd1210;
	mul.lo.s64 	%rd1214, %rd1213, 1099511628211;
	shr.u64 	%rd1215, %rd1191, 48;
	and.b64  	%rd1216, %rd1215, 255;
	xor.b64  	%rd1217, %rd1216, %rd1214;
	mul.lo.s64 	%rd1218, %rd1217, 1099511628211;
	shr.u64 	%rd1219, %rd1191, 56;
	xor.b64  	%rd1220, %rd1219, %rd1218;
	mul.lo.s64 	%rd1221, %rd1220, 1099511628211;
	ld.global.u64 	%rd1222, [%rd1190+8];
	and.b64  	%rd1223, %rd1222, 255;
	xor.b64  	%rd1224, %rd1223, %rd1221;
	mul.lo.s64 	%rd1225, %rd1224, 1099511628211;
	shr.u64 	%rd1226, %rd1222, 8;
	and.b64  	%rd1227, %rd1226, 255;
	xor.b64  	%rd1228, %rd1227, %rd1225;
	mul.lo.s64 	%rd1229, %rd1228, 1099511628211;
	shr.u64 	%rd1230, %rd1222, 16;
	and.b64  	%rd1231, %rd1230, 255;
	xor.b64  	%rd1232, %rd1231, %rd1229;
	mul.lo.s64 	%rd1233, %rd1232, 1099511628211;
	shr.u64 	%rd1234, %rd1222, 24;
	and.b64  	%rd1235, %rd1234, 255;
	xor.b64  	%rd1236, %rd1235, %rd1233;
	mul.lo.s64 	%rd1237, %rd1236, 1099511628211;
	shr.u64 	%rd1238, %rd1222, 32;
	and.b64  	%rd1239, %rd1238, 255;
	xor.b64  	%rd1240, %rd1239, %rd1237;
	mul.lo.s64 	%rd1241, %rd1240, 1099511628211;
	shr.u64 	%rd1242, %rd1222, 40;
	and.b64  	%rd1243, %rd1242, 255;
	xor.b64  	%rd1244, %rd1243, %rd1241;
	mul.lo.s64 	%rd1245, %rd1244, 1099511628211;
	shr.u64 	%rd1246, %rd1222, 48;
	and.b64  	%rd1247, %rd1246, 255;
	xor.b64  	%rd1248, %rd1247, %rd1245;
	mul.lo.s64 	%rd1249, %rd1248, 1099511628211;
	shr.u64 	%rd1250, %rd1222, 56;
	xor.b64  	%rd1251, %rd1250, %rd1249;
	mul.lo.s64 	%rd5608, %rd1251, 1099511628211;
	add.s64 	%rd5609, %rd5609, 2;
	setp.eq.s64 	%p46, %rd5609, %rd5606;
	@%p46 bra 	$L__BB13_53;
	bra.uni 	$L__BB13_52;
$L__BB13_53:
	and.b64  	%rd1252, %rd554, 1;
	setp.eq.b64 	%p47, %rd1252, 1;
	not.pred 	%p48, %p47;
	@%p48 bra 	$L__BB13_55;
	shl.b64 	%rd1253, %rd5606, 3;
	add.s64 	%rd1254, %rd51, %rd1253;
	ld.global.u64 	%rd1255, [%rd1254];
	and.b64  	%rd1256, %rd1255, 255;
	xor.b64  	%rd1257, %rd1256, %rd5608;
	mul.lo.s64 	%rd1258, %rd1257, 1099511628211;
	shr.u64 	%rd1259, %rd1255, 8;
	and.b64  	%rd1260, %rd1259, 255;
	xor.b64  	%rd1261, %rd1260, %rd1258;
	mul.lo.s64 	%rd1262, %rd1261, 1099511628211;
	shr.u64 	%rd1263, %rd1255, 16;
	and.b64  	%rd1264, %rd1263, 255;
	xor.b64  	%rd1265, %rd1264, %rd1262;
	mul.lo.s64 	%rd1266, %rd1265, 1099511628211;
	shr.u64 	%rd1267, %rd1255, 24;
	and.b64  	%rd1268, %rd1267, 255;
	xor.b64  	%rd1269, %rd1268, %rd1266;
	mul.lo.s64 	%rd1270, %rd1269, 1099511628211;
	shr.u64 	%rd1271, %rd1255, 32;
	and.b64  	%rd1272, %rd1271, 255;
	xor.b64  	%rd1273, %rd1272, %rd1270;
	mul.lo.s64 	%rd1274, %rd1273, 1099511628211;
	shr.u64 	%rd1275, %rd1255, 40;
	and.b64  	%rd1276, %rd1275, 255;
	xor.b64  	%rd1277, %rd1276, %rd1274;
	mul.lo.s64 	%rd1278, %rd1277, 1099511628211;
	shr.u64 	%rd1279, %rd1255, 48;
	and.b64  	%rd1280, %rd1279, 255;
	xor.b64  	%rd1281, %rd1280, %rd1278;
	mul.lo.s64 	%rd1282, %rd1281, 1099511628211;
	shr.u64 	%rd1283, %rd1255, 56;
	xor.b64  	%rd1284, %rd1283, %rd1282;
	mul.lo.s64 	%rd5608, %rd1284, 1099511628211;
$L__BB13_55:
	setp.eq.s64 	%p49, %rd554, 0;
	mov.b64 	%rd5613, -3750763034362895579;
	@%p49 bra 	$L__BB13_61;
	setp.eq.s64 	%p50, %rd554, 1;
	mov.b64 	%rd5613, -3750763034362895579;
	mov.b64 	%rd5614, 0;
	@%p50 bra 	$L__BB13_59;
	and.b64  	%rd5614, %rd554, -2;
	mov.b64 	%rd5613, -3750763034362895579;
	mov.b64 	%rd5611, 0;
$L__BB13_58:
	shl.b64 	%rd1291, %rd5611, 3;
	add.s64 	%rd1292, %rd50, %rd1291;
	ld.global.u64 	%rd1293, [%rd1292];
	and.b64  	%rd1294, %rd1293, 255;
	xor.b64  	%rd1295, %rd1294, %rd5613;
	mul.lo.s64 	%rd1296, %rd1295, 1099511628211;
	shr.u64 	%rd1297, %rd1293, 8;
	and.b64  	%rd1298, %rd1297, 255;
	xor.b64  	%rd1299, %rd1298, %rd1296;
	mul.lo.s64 	%rd1300, %rd1299, 1099511628211;
	shr.u64 	%rd1301, %rd1293, 16;
	and.b64  	%rd1302, %rd1301, 255;
	xor.b64  	%rd1303, %rd1302, %rd1300;
	mul.lo.s64 	%rd1304, %rd1303, 1099511628211;
	shr.u64 	%rd1305, %rd1293, 24;
	and.b64  	%rd1306, %rd1305, 255;
	xor.b64  	%rd1307, %rd1306, %rd1304;
	mul.lo.s64 	%rd1308, %rd1307, 1099511628211;
	shr.u64 	%rd1309, %rd1293, 32;
	and.b64  	%rd1310, %rd1309, 255;
	xor.b64  	%rd1311, %rd1310, %rd1308;
	mul.lo.s64 	%rd1312, %rd1311, 1099511628211;
	shr.u64 	%rd1313, %rd1293, 40;
	and.b64  	%rd1314, %rd1313, 255;
	xor.b64  	%rd1315, %rd1314, %rd1312;
	mul.lo.s64 	%rd1316, %rd1315, 1099511628211;
	shr.u64 	%rd1317, %rd1293, 48;
	and.b64  	%rd1318, %rd1317, 255;
	xor.b64  	%rd1319, %rd1318, %rd1316;
	mul.lo.s64 	%rd1320, %rd1319, 1099511628211;
	shr.u64 	%rd1321, %rd1293, 56;
	xor.b64  	%rd1322, %rd1321, %rd1320;
	mul.lo.s64 	%rd1323, %rd1322, 1099511628211;
	ld.global.u64 	%rd1324, [%rd1292+8];
	and.b64  	%rd1325, %rd1324, 255;
	xor.b64  	%rd1326, %rd1325, %rd1323;
	mul.lo.s64 	%rd1327, %rd1326, 1099511628211;
	shr.u64 	%rd1328, %rd1324, 8;
	and.b64  	%rd1329, %rd1328, 255;
	xor.b64  	%rd1330, %rd1329, %rd1327;
	mul.lo.s64 	%rd1331, %rd1330, 1099511628211;
	shr.u64 	%rd1332, %rd1324, 16;
	and.b64  	%rd1333, %rd1332, 255;
	xor.b64  	%rd1334, %rd1333, %rd1331;
	mul.lo.s64 	%rd1335, %rd1334, 1099511628211;
	shr.u64 	%rd1336, %rd1324, 24;
	and.b64  	%rd1337, %rd1336, 255;
	xor.b64  	%rd1338, %rd1337, %rd1335;
	mul.lo.s64 	%rd1339, %rd1338, 1099511628211;
	shr.u64 	%rd1340, %rd1324, 32;
	and.b64  	%rd1341, %rd1340, 255;
	xor.b64  	%rd1342, %rd1341, %rd1339;
	mul.lo.s64 	%rd1343, %rd1342, 1099511628211;
	shr.u64 	%rd1344, %rd1324, 40;
	and.b64  	%rd1345, %rd1344, 255;
	xor.b64  	%rd1346, %rd1345, %rd1343;
	mul.lo.s64 	%rd1347, %rd1346, 1099511628211;
	shr.u64 	%rd1348, %rd1324, 48;
	and.b64  	%rd1349, %rd1348, 255;
	xor.b64  	%rd1350, %rd1349, %rd1347;
	mul.lo.s64 	%rd1351, %rd1350, 1099511628211;
	shr.u64 	%rd1352, %rd1324, 56;
	xor.b64  	%rd1353, %rd1352, %rd1351;
	mul.lo.s64 	%rd5613, %rd1353, 1099511628211;
	add.s64 	%rd5611, %rd5611, 2;
	setp.ne.s64 	%p51, %rd5611, %rd5614;
	@%p51 bra 	$L__BB13_58;
$L__BB13_59:
	and.b64  	%rd1354, %rd554, 1;
	setp.eq.b64 	%p52, %rd1354, 1;
	not.pred 	%p53, %p52;
	@%p53 bra 	$L__BB13_61;
	shl.b64 	%rd1355, %rd5614, 3;
	add.s64 	%rd1356, %rd50, %rd1355;
	ld.global.u64 	%rd1357, [%rd1356];
	and.b64  	%rd1358, %rd1357, 255;
	xor.b64  	%rd1359, %rd1358, %rd5613;
	mul.lo.s64 	%rd1360, %rd1359, 1099511628211;
	shr.u64 	%rd1361, %rd1357, 8;
	and.b64  	%rd1362, %rd1361, 255;
	xor.b64  	%rd1363, %rd1362, %rd1360;
	mul.lo.s64 	%rd1364, %rd1363, 1099511628211;
	shr.u64 	%rd1365, %rd1357, 16;
	and.b64  	%rd1366, %rd1365, 255;
	xor.b64  	%rd1367, %rd1366, %rd1364;
	mul.lo.s64 	%rd1368, %rd1367, 1099511628211;
	shr.u64 	%rd1369, %rd1357, 24;
	and.b64  	%rd1370, %rd1369, 255;
	xor.b64  	%rd1371, %rd1370, %rd1368;
	mul.lo.s64 	%rd1372, %rd1371, 1099511628211;
	shr.u64 	%rd1373, %rd1357, 32;
	and.b64  	%rd1374, %rd1373, 255;
	xor.b64  	%rd1375, %rd1374, %rd1372;
	mul.lo.s64 	%rd1376, %rd1375, 1099511628211;
	shr.u64 	%rd1377, %rd1357, 40;
	and.b64  	%rd1378, %rd1377, 255;
	xor.b64  	%rd1379, %rd1378, %rd1376;
	mul.lo.s64 	%rd1380, %rd1379, 1099511628211;
	shr.u64 	%rd1381, %rd1357, 48;
	and.b64  	%rd1382, %rd1381, 255;
	xor.b64  	%rd1383, %rd1382, %rd1380;
	mul.lo.s64 	%rd1384, %rd1383, 1099511628211;
	shr.u64 	%rd1385, %rd1357, 56;
	xor.b64  	%rd1386, %rd1385, %rd1384;
	mul.lo.s64 	%rd5613, %rd1386, 1099511628211;
$L__BB13_61:
	setp.ge.u64 	%p54, %rd5608, %rd5613;
	mov.b32 	%r135, 0;
	@%p54 bra 	$L__BB13_67;
$L__BB13_62:
	add.s32 	%r135, %r127, 1;
	mov.u32 	%r127, %r126;
	bra.uni 	$L__BB13_67;
$L__BB13_63:
	setp.eq.s32 	%p55, %r76, 0;
	mov.b32 	%r135, 0;
	@%p55 bra 	$L__BB13_67;
	cvt.s64.s32 	%rd73, %r76;
	mov.b64 	%rd5604, 0;
$L__BB13_65:
	shl.b64 	%rd1388, %rd5604, 3;
	add.s64 	%rd1389, %rd51, %rd1388;
	ld.global.u64 	%rd75, [%rd1389];
	add.s64 	%rd1390, %rd50, %rd1388;
	ld.global.u64 	%rd76, [%rd1390];
	setp.lt.u64 	%p56, %rd75, %rd76;
	@%p56 bra 	$L__BB13_62;
	setp.le.u64 	%p57, %rd75, %rd76;
	add.s64 	%rd5604, %rd5604, 1;
	setp.lt.u64 	%p58, %rd5604, %rd73;
	and.pred  	%p59, %p57, %p58;
	@%p59 bra 	$L__BB13_65;
$L__BB13_67:
	setp.ge.s32 	%p60, %r135, %r127;
	mov.u32 	%r129, %r127;
	@%p60 bra 	$L__BB13_99;
	setp.eq.s64 	%p61, %rd554, 0;
	cvt.u64.u32 	%rd1393, %r135;
	mul.wide.u32 	%rd1394, %r127, 127;
	add.s64 	%rd1395, %rd1394, %rd1393;
	shr.u64 	%rd1396, %rd1395, 7;
	cvt.u32.u64 	%r129, %rd1396;
	shl.b64 	%rd1397, %rd1396, 3;
	add.s64 	%rd1398, %rd1, %rd1397;
	ld.global.u64 	%rd1399, [%rd1398];
	cvta.to.global.u64 	%rd97, %rd1399;
	mov.b64 	%rd5620, -3750763034362895579;
	@%p61 bra 	$L__BB13_74;
	setp.eq.s64 	%p62, %rd554, 1;
	mov.b64 	%rd5620, -3750763034362895579;
	mov.b64 	%rd5618, 0;
	@%p62 bra 	$L__BB13_72;
	and.b64  	%rd5618, %rd554, -2;
	mov.b64 	%rd5620, -3750763034362895579;
	mov.b64 	%rd5621, 0;
$L__BB13_71:
	shl.b64 	%rd1405, %rd5621, 3;
	add.s64 	%rd1406, %rd97, %rd1405;
	ld.global.u64 	%rd1407, [%rd1406];
	and.b64  	%rd1408, %rd1407, 255;
	xor.b64  	%rd1409, %rd1408, %rd5620;
	mul.lo.s64 	%rd1410, %rd1409, 1099511628211;
	shr.u64 	%rd1411, %rd1407, 8;
	and.b64  	%rd1412, %rd1411, 255;
	xor.b64  	%rd1413, %rd1412, %rd1410;
	mul.lo.s64 	%rd1414, %rd1413, 1099511628211;
	shr.u64 	%rd1415, %rd1407, 16;
	and.b64  	%rd1416, %rd1415, 255;
	xor.b64  	%rd1417, %rd1416, %rd1414;
	mul.lo.s64 	%rd1418, %rd1417, 1099511628211;
	shr.u64 	%rd1419, %rd1407, 24;
	and.b64  	%rd1420, %rd1419, 255;
	xor.b64  	%rd1421, %rd1420, %rd1418;
	mul.lo.s64 	%rd1422, %rd1421, 1099511628211;
	shr.u64 	%rd1423, %rd1407, 32;
	and.b64  	%rd1424, %rd1423, 255;
	xor.b64  	%rd1425, %rd1424, %rd1422;
	mul.lo.s64 	%rd1426, %rd1425, 1099511628211;
	shr.u64 	%rd1427, %rd1407, 40;
	and.b64  	%rd1428, %rd1427, 255;
	xor.b64  	%rd1429, %rd1428, %rd1426;
	mul.lo.s64 	%rd1430, %rd1429, 1099511628211;
	shr.u64 	%rd1431, %rd1407, 48;
	and.b64  	%rd1432, %rd1431, 255;
	xor.b64  	%rd1433, %rd1432, %rd1430;
	mul.lo.s64 	%rd1434, %rd1433, 1099511628211;
	shr.u64 	%rd1435, %rd1407, 56;
	xor.b64  	%rd1436, %rd1435, %rd1434;
	mul.lo.s64 	%rd1437, %rd1436, 1099511628211;
	ld.global.u64 	%rd1438, [%rd1406+8];
	and.b64  	%rd1439, %rd1438, 255;
	xor.b64  	%rd1440, %rd1439, %rd1437;
	mul.lo.s64 	%rd1441, %rd1440, 1099511628211;
	shr.u64 	%rd1442, %rd1438, 8;
	and.b64  	%rd1443, %rd1442, 255;
	xor.b64  	%rd1444, %rd1443, %rd1441;
	mul.lo.s64 	%rd1445, %rd1444, 1099511628211;
	shr.u64 	%rd1446, %rd1438, 16;
	and.b64  	%rd1447, %rd1446, 255;
	xor.b64  	%rd1448, %rd1447, %rd1445;
	mul.lo.s64 	%rd1449, %rd1448, 1099511628211;
	shr.u64 	%rd1450, %rd1438, 24;
	and.b64  	%rd1451, %rd1450, 255;
	xor.b64  	%rd1452, %rd1451, %rd1449;
	mul.lo.s64 	%rd1453, %rd1452, 1099511628211;
	shr.u64 	%rd1454, %rd1438, 32;
	and.b64  	%rd1455, %rd1454, 255;
	xor.b64  	%rd1456, %rd1455, %rd1453;
	mul.lo.s64 	%rd1457, %rd1456, 1099511628211;
	shr.u64 	%rd1458, %rd1438, 40;
	and.b64  	%rd1459, %rd1458, 255;
	xor.b64  	%rd1460, %rd1459, %rd1457;
	mul.lo.s64 	%rd1461, %rd1460, 1099511628211;
	shr.u64 	%rd1462, %rd1438, 48;
	and.b64  	%rd1463, %rd1462, 255;
	xor.b64  	%rd1464, %rd1463, %rd1461;
	mul.lo.s64 	%rd1465, %rd1464, 1099511628211;
	shr.u64 	%rd1466, %rd1438, 56;
	xor.b64  	%rd1467, %rd1466, %rd1465;
	mul.lo.s64 	%rd5620, %rd1467, 1099511628211;
	add.s64 	%rd5621, %rd5621, 2;
	setp.eq.s64 	%p63, %rd5621, %rd5618;
	@%p63 bra 	$L__BB13_72;
	bra.uni 	$L__BB13_71;
$L__BB13_72:
	and.b64  	%rd1468, %rd554, 1;
	setp.eq.b64 	%p64, %rd1468, 1;
	not.pred 	%p65, %p64;
	@%p65 bra 	$L__BB13_74;
	shl.b64 	%rd1469, %rd5618, 3;
	add.s64 	%rd1470, %rd97, %rd1469;
	ld.global.u64 	%rd1471, [%rd1470];
	and.b64  	%rd1472, %rd1471, 255;
	xor.b64  	%rd1473, %rd1472, %rd5620;
	mul.lo.s64 	%rd1474, %rd1473, 1099511628211;
	shr.u64 	%rd1475, %rd1471, 8;
	and.b64  	%rd1476, %rd1475, 255;
	xor.b64  	%rd1477, %rd1476, %rd1474;
	mul.lo.s64 	%rd1478, %rd1477, 1099511628211;
	shr.u64 	%rd1479, %rd1471, 16;
	and.b64  	%rd1480, %rd1479, 255;
	xor.b64  	%rd1481, %rd1480, %rd1478;
	mul.lo.s64 	%rd1482, %rd1481, 1099511628211;
	shr.u64 	%rd1483, %rd1471, 24;
	and.b64  	%rd1484, %rd1483, 255;
	xor.b64  	%rd1485, %rd1484, %rd1482;
	mul.lo.s64 	%rd1486, %rd1485, 1099511628211;
	shr.u64 	%rd1487, %rd1471, 32;
	and.b64  	%rd1488, %rd1487, 255;
	xor.b64  	%rd1489, %rd1488, %rd1486;
	mul.lo.s64 	%rd1490, %rd1489, 1099511628211;
	shr.u64 	%rd1491, %rd1471, 40;
	and.b64  	%rd1492, %rd1491, 255;
	xor.b64  	%rd1493, %rd1492, %rd1490;
	mul.lo.s64 	%rd1494, %rd1493, 1099511628211;
	shr.u64 	%rd1495, %rd1471, 48;
	and.b64  	%rd1496, %rd1495, 255;
	xor.b64  	%rd1497, %rd1496, %rd1494;
	mul.lo.s64 	%rd1498, %rd1497, 1099511628211;
	shr.u64 	%rd1499, %rd1471, 56;
	xor.b64  	%rd1500, %rd1499, %rd1498;
	mul.lo.s64 	%rd5620, %rd1500, 1099511628211;
$L__BB13_74:
	setp.eq.s64 	%p66, %rd554, 0;
	mov.b64 	%rd5625, -3750763034362895579;
	@%p66 bra 	$L__BB13_80;
	setp.eq.s64 	%p67, %rd554, 1;
	mov.b64 	%rd5625, -3750763034362895579;
	mov.b64 	%rd5626, 0;
	@%p67 bra 	$L__BB13_78;
	and.b64  	%rd5626, %rd554, -2;
	mov.b64 	%rd5625, -3750763034362895579;
	mov.b64 	%rd5623, 0;
$L__BB13_77:
	shl.b64 	%rd1507, %rd5623, 3;
	add.s64 	%rd1508, %rd50, %rd1507;
	ld.global.u64 	%rd1509, [%rd1508];
	and.b64  	%rd1510, %rd1509, 255;
	xor.b64  	%rd1511, %rd1510, %rd5625;
	mul.lo.s64 	%rd1512, %rd1511, 1099511628211;
	shr.u64 	%rd1513, %rd1509, 8;
	and.b64  	%rd1514, %rd1513, 255;
	xor.b64  	%rd1515, %rd1514, %rd1512;
	mul.lo.s64 	%rd1516, %rd1515, 1099511628211;
	shr.u64 	%rd1517, %rd1509, 16;
	and.b64  	%rd1518, %rd1517, 255;
	xor.b64  	%rd1519, %rd1518, %rd1516;
	mul.lo.s64 	%rd1520, %rd1519, 1099511628211;
	shr.u64 	%rd1521, %rd1509, 24;
	and.b64  	%rd1522, %rd1521, 255;
	xor.b64  	%rd1523, %rd1522, %rd1520;
	mul.lo.s64 	%rd1524, %rd1523, 1099511628211;
	shr.u64 	%rd1525, %rd1509, 32;
	and.b64  	%rd1526, %rd1525, 255;
	xor.b64  	%rd1527, %rd1526, %rd1524;
	mul.lo.s64 	%rd1528, %rd1527, 1099511628211;
	shr.u64 	%rd1529, %rd1509, 40;
	and.b64  	%rd1530, %rd1529, 255;
	xor.b64  	%rd1531, %rd1530, %rd1528;
	mul.lo.s64 	%rd1532, %rd1531, 1099511628211;
	shr.u64 	%rd1533, %rd1509, 48;
	and.b64  	%rd1534, %rd1533, 255;
	xor.b64  	%rd1535, %rd1534, %rd1532;
	mul.lo.s64 	%rd1536, %rd1535, 1099511628211;
	shr.u64 	%rd1537, %rd1509, 56;
	xor.b64  	%rd1538, %rd1537, %rd1536;
	mul.lo.s64 	%rd1539, %rd1538, 1099511628211;
	ld.global.u64 	%rd1540, [%rd1508+8];
	and.b64  	%rd1541, %rd1540, 255;
	xor.b64  	%rd1542, %rd1541, %rd1539;
	mul.lo.s64 	%rd1543, %rd1542, 1099511628211;
	shr.u64 	%rd1544, %rd1540, 8;
	and.b64  	%rd1545, %rd1544, 255;
	xor.b64  	%rd1546, %rd1545, %rd1543;
	mul.lo.s64 	%rd1547, %rd1546, 1099511628211;
	shr.u64 	%rd1548, %rd1540, 16;
	and.b64  	%rd1549, %rd1548, 255;
	xor.b64  	%rd1550, %rd1549, %rd1547;
	mul.lo.s64 	%rd1551, %rd1550, 1099511628211;
	shr.u64 	%rd1552, %rd1540, 24;
	and.b64  	%rd1553, %rd1552, 255;
	xor.b64  	%rd1554, %rd1553, %rd1551;
	mul.lo.s64 	%rd1555, %rd1554, 1099511628211;
	shr.u64 	%rd1556, %rd1540, 32;
	and.b64  	%rd1557, %rd1556, 255;
	xor.b64  	%rd1558, %rd1557, %rd1555;
	mul.lo.s64 	%rd1559, %rd1558, 1099511628211;
	shr.u64 	%rd1560, %rd1540, 40;
	and.b64  	%rd1561, %rd1560, 255;
	xor.b64  	%rd1562, %rd1561, %rd1559;
	mul.lo.s64 	%rd1563, %rd1562, 1099511628211;
	shr.u64 	%rd1564, %rd1540, 48;
	and.b64  	%rd1565, %rd1564, 255;
	xor.b64  	%rd1566, %rd1565, %rd1563;
	mul.lo.s64 	%rd1567, %rd1566, 1099511628211;
	shr.u64 	%rd1568, %rd1540, 56;
	xor.b64  	%rd1569, %rd1568, %rd1567;
	mul.lo.s64 	%rd5625, %rd1569, 1099511628211;
	add.s64 	%rd5623, %rd5623, 2;
	setp.ne.s64 	%p68, %rd5623, %rd5626;
	@%p68 bra 	$L__BB13_77;
$L__BB13_78:
	and.b64  	%rd1570, %rd554, 1;
	setp.eq.b64 	%p69, %rd1570, 1;
	not.pred 	%p70, %p69;
	@%p70 bra 	$L__BB13_80;
	shl.b64 	%rd1571, %rd5626, 3;
	add.s64 	%rd1572, %rd50, %rd1571;
	ld.global.u64 	%rd1573, [%rd1572];
	and.b64  	%rd1574, %rd1573, 255;
	xor.b64  	%rd1575, %rd1574, %rd5625;
	mul.lo.s64 	%rd1576, %rd1575, 1099511628211;
	shr.u64 	%rd1577, %rd1573, 8;
	and.b64  	%rd1578, %rd1577, 255;
	xor.b64  	%rd1579, %rd1578, %rd1576;
	mul.lo.s64 	%rd1580, %rd1579, 1099511628211;
	shr.u64 	%rd1581, %rd1573, 16;
	and.b64  	%rd1582, %rd1581, 255;
	xor.b64  	%rd1583, %rd1582, %rd1580;
	mul.lo.s64 	%rd1584, %rd1583, 1099511628211;
	shr.u64 	%rd1585, %rd1573, 24;
	and.b64  	%rd1586, %rd1585, 255;
	xor.b64  	%rd1587, %rd1586, %rd1584;
	mul.lo.s64 	%rd1588, %rd1587, 1099511628211;
	shr.u64 	%rd1589, %rd1573, 32;
	and.b64  	%rd1590, %rd1589, 255;
	xor.b64  	%rd1591, %rd1590, %rd1588;
	mul.lo.s64 	%rd1592, %rd1591, 1099511628211;
	shr.u64 	%rd1593, %rd1573, 40;
	and.b64  	%rd1594, %rd1593, 255;
	xor.b64  	%rd1595, %rd1594, %rd1592;
	mul.lo.s64 	%rd1596, %rd1595, 1099511628211;
	shr.u64 	%rd1597, %rd1573, 48;
	and.b64  	%rd1598, %rd1597, 255;
	xor.b64  	%rd1599, %rd1598, %rd1596;
	mul.lo.s64 	%rd1600, %rd1599, 1099511628211;
	shr.u64 	%rd1601, %rd1573, 56;
	xor.b64  	%rd1602, %rd1601, %rd1600;
	mul.lo.s64 	%rd5625, %rd1602, 1099511628211;
$L__BB13_80:
	setp.eq.s64 	%p71, %rd5620, %rd5625;
	@%p71 bra 	$L__BB13_95;
	setp.eq.s64 	%p72, %rd554, 0;
	mov.b64 	%rd5633, -3750763034362895579;
	@%p72 bra 	$L__BB13_87;
	setp.eq.s64 	%p73, %rd554, 1;
	mov.b64 	%rd5633, -3750763034362895579;
	mov.b64 	%rd5631, 0;
	@%p73 bra 	$L__BB13_85;
	and.b64  	%rd5631, %rd554, -2;
	mov.b64 	%rd5633, -3750763034362895579;
	mov.b64 	%rd5634, 0;
$L__BB13_84:
	shl.b64 	%rd1609, %rd5634, 3;
	add.s64 	%rd1610, %rd97, %rd1609;
	ld.global.u64 	%rd1611, [%rd1610];
	and.b64  	%rd1612, %rd1611, 255;
	xor.b64  	%rd1613, %rd1612, %rd5633;
	mul.lo.s64 	%rd1614, %rd1613, 1099511628211;
	shr.u64 	%rd1615, %rd1611, 8;
	and.b64  	%rd1616, %rd1615, 255;
	xor.b64  	%rd1617, %rd1616, %rd1614;
	mul.lo.s64 	%rd1618, %rd1617, 1099511628211;
	shr.u64 	%rd1619, %rd1611, 16;
	and.b64  	%rd1620, %rd1619, 255;
	xor.b64  	%rd1621, %rd1620, %rd1618;
	mul.lo.s64 	%rd1622, %rd1621, 1099511628211;
	shr.u64 	%rd1623, %rd1611, 24;
	and.b64  	%rd1624, %rd1623, 255;
	xor.b64  	%rd1625, %rd1624, %rd1622;
	mul.lo.s64 	%rd1626, %rd1625, 1099511628211;
	shr.u64 	%rd1627, %rd1611, 32;
	and.b64  	%rd1628, %rd1627, 255;
	xor.b64  	%rd1629, %rd1628, %rd1626;
	mul.lo.s64 	%rd1630, %rd1629, 1099511628211;
	shr.u64 	%rd1631, %rd1611, 40;
	and.b64  	%rd1632, %rd1631, 255;
	xor.b64  	%rd1633, %rd1632, %rd1630;
	mul.lo.s64 	%rd1634, %rd1633, 1099511628211;
	shr.u64 	%rd1635, %rd1611, 48;
	and.b64  	%rd1636, %rd1635, 255;
	xor.b64  	%rd1637, %rd1636, %rd1634;
	mul.lo.s64 	%rd1638, %rd1637, 1099511628211;
	shr.u64 	%rd1639, %rd1611, 56;
	xor.b64  	%rd1640, %rd1639, %rd1638;
	mul.lo.s64 	%rd1641, %rd1640, 1099511628211;
	ld.global.u64 	%rd1642, [%rd1610+8];
	and.b64  	%rd1643, %rd1642, 255;
	xor.b64  	%rd1644, %rd1643, %rd1641;
	mul.lo.s64 	%rd1645, %rd1644, 1099511628211;
	shr.u64 	%rd1646, %rd1642, 8;
	and.b64  	%rd1647, %rd1646, 255;
	xor.b64  	%rd1648, %rd1647, %rd1645;
	mul.lo.s64 	%rd1649, %rd1648, 1099511628211;
	shr.u64 	%rd1650, %rd1642, 16;
	and.b64  	%rd1651, %rd1650, 255;
	xor.b64  	%rd1652, %rd1651, %rd1649;
	mul.lo.s64 	%rd1653, %rd1652, 1099511628211;
	shr.u64 	%rd1654, %rd1642, 24;
	and.b64  	%rd1655, %rd1654, 255;
	xor.b64  	%rd1656, %rd1655, %rd1653;
	mul.lo.s64 	%rd1657, %rd1656, 1099511628211;
	shr.u64 	%rd1658, %rd1642, 32;
	and.b64  	%rd1659, %rd1658, 255;
	xor.b64  	%rd1660, %rd1659, %rd1657;
	mul.lo.s64 	%rd1661, %rd1660, 1099511628211;
	shr.u64 	%rd1662, %rd1642, 40;
	and.b64  	%rd1663, %rd1662, 255;
	xor.b64  	%rd1664, %rd1663, %rd1661;
	mul.lo.s64 	%rd1665, %rd1664, 1099511628211;
	shr.u64 	%rd1666, %rd1642, 48;
	and.b64  	%rd1667, %rd1666, 255;
	xor.b64  	%rd1668, %rd1667, %rd1665;
	mul.lo.s64 	%rd1669, %rd1668, 1099511628211;
	shr.u64 	%rd1670, %rd1642, 56;
	xor.b64  	%rd1671, %rd1670, %rd1669;
	mul.lo.s64 	%rd5633, %rd1671, 1099511628211;
	add.s64 	%rd5634, %rd5634, 2;
	setp.eq.s64 	%p74, %rd5634, %rd5631;
	@%p74 bra 	$L__BB13_85;
	bra.uni 	$L__BB13_84;
$L__BB13_85:
	and.b64  	%rd1672, %rd554, 1;
	setp.eq.b64 	%p75, %rd1672, 1;
	not.pred 	%p76, %p75;
	@%p76 bra 	$L__BB13_87;
	shl.b64 	%rd1673, %rd5631, 3;
	add.s64 	%rd1674, %rd97, %rd1673;
	ld.global.u64 	%rd1675, [%rd1674];
	and.b64  	%rd1676, %rd1675, 255;
	xor.b64  	%rd1677, %rd1676, %rd5633;
	mul.lo.s64 	%rd1678, %rd1677, 1099511628211;
	shr.u64 	%rd1679, %rd1675, 8;
	and.b64  	%rd1680, %rd1679, 255;
	xor.b64  	%rd1681, %rd1680, %rd1678;
	mul.lo.s64 	%rd1682, %rd1681, 1099511628211;
	shr.u64 	%rd1683, %rd1675, 16;
	and.b64  	%rd1684, %rd1683, 255;
	xor.b64  	%rd1685, %rd1684, %rd1682;
	mul.lo.s64 	%rd1686, %rd1685, 1099511628211;
	shr.u64 	%rd1687, %rd1675, 24;
	and.b64  	%rd1688, %rd1687, 255;
	xor.b64  	%rd1689, %rd1688, %rd1686;
	mul.lo.s64 	%rd1690, %rd1689, 1099511628211;
	shr.u64 	%rd1691, %rd1675, 32;
	and.b64  	%rd1692, %rd1691, 255;
	xor.b64  	%rd1693, %rd1692, %rd1690;
	mul.lo.s64 	%rd1694, %rd1693, 1099511628211;
	shr.u64 	%rd1695, %rd1675, 40;
	and.b64  	%rd1696, %rd1695, 255;
	xor.b64  	%rd1697, %rd1696, %rd1694;
	mul.lo.s64 	%rd1698, %rd1697, 1099511628211;
	shr.u64 	%rd1699, %rd1675, 48;
	and.b64  	%rd1700, %rd1699, 255;
	xor.b64  	%rd1701, %rd1700, %rd1698;
	mul.lo.s64 	%rd1702, %rd1701, 1099511628211;
	shr.u64 	%rd1703, %rd1675, 56;
	xor.b64  	%rd1704, %rd1703, %rd1702;
	mul.lo.s64 	%rd5633, %rd1704, 1099511628211;
$L__BB13_87:
	setp.eq.s64 	%p77, %rd554, 0;
	mov.b64 	%rd5638, -3750763034362895579;
	@%p77 bra 	$L__BB13_93;
	setp.eq.s64 	%p78, %rd554, 1;
	mov.b64 	%rd5638, -3750763034362895579;
	mov.b64 	%rd5639, 0;
	@%p78 bra 	$L__BB13_91;
	and.b64  	%rd5639, %rd554, -2;
	mov.b64 	%rd5638, -3750763034362895579;
	mov.b64 	%rd5636, 0;
$L__BB13_90:
	shl.b64 	%rd1711, %rd5636, 3;
	add.s64 	%rd1712, %rd50, %rd1711;
	ld.global.u64 	%rd1713, [%rd1712];
	and.b64  	%rd1714, %rd1713, 255;
	xor.b64  	%rd1715, %rd1714, %rd5638;
	mul.lo.s64 	%rd1716, %rd1715, 1099511628211;
	shr.u64 	%rd1717, %rd1713, 8;
	and.b64  	%rd1718, %rd1717, 255;
	xor.b64  	%rd1719, %rd1718, %rd1716;
	mul.lo.s64 	%rd1720, %rd1719, 1099511628211;
	shr.u64 	%rd1721, %rd1713, 16;
	and.b64  	%rd1722, %rd1721, 255;
	xor.b64  	%rd1723, %rd1722, %rd1720;
	mul.lo.s64 	%rd1724, %rd1723, 1099511628211;
	shr.u64 	%rd1725, %rd1713, 24;
	and.b64  	%rd1726, %rd1725, 255;
	xor.b64  	%rd1727, %rd1726, %rd1724;
	mul.lo.s64 	%rd1728, %rd1727, 1099511628211;
	shr.u64 	%rd1729, %rd1713, 32;
	and.b64  	%rd1730, %rd1729, 255;
	xor.b64  	%rd1731, %rd1730, %rd1728;
	mul.lo.s64 	%rd1732, %rd1731, 1099511628211;
	shr.u64 	%rd1733, %rd1713, 40;
	and.b64  	%rd1734, %rd1733, 255;
	xor.b64  	%rd1735, %rd1734, %rd1732;
	mul.lo.s64 	%rd1736, %rd1735, 1099511628211;
	shr.u64 	%rd1737, %rd1713, 48;
	and.b64  	%rd1738, %rd1737, 255;
	xor.b64  	%rd1739, %rd1738, %rd1736;
	mul.lo.s64 	%rd1740, %rd1739, 1099511628211;
	shr.u64 	%rd1741, %rd1713, 56;
	xor.b64  	%rd1742, %rd1741, %rd1740;
	mul.lo.s64 	%rd1743, %rd1742, 1099511628211;
	ld.global.u64 	%rd1744, [%rd1712+8];
	and.b64  	%rd1745, %rd1744, 255;
	xor.b64  	%rd1746, %rd1745, %rd1743;
	mul.lo.s64 	%rd1747, %rd1746, 1099511628211;
	shr.u64 	%rd1748, %rd1744, 8;
	and.b64  	%rd1749, %rd1748, 255;
	xor.b64  	%rd1750, %rd1749, %rd1747;
	mul.lo.s64 	%rd1751, %rd1750, 1099511628211;
	shr.u64 	%rd1752, %rd1744, 16;
	and.b64  	%rd1753, %rd1752, 255;
	xor.b64  	%rd1754, %rd1753, %rd1751;
	mul.lo.s64 	%rd1755, %rd1754, 1099511628211;
	shr.u64 	%rd1756, %rd1744, 24;
	and.b64  	%rd1757, %rd1756, 255;
	xor.b64  	%rd1758, %rd1757, %rd1755;
	mul.lo.s64 	%rd1759, %rd1758, 1099511628211;
	shr.u64 	%rd1760, %rd1744, 32;
	and.b64  	%rd1761, %rd1760, 255;
	xor.b64  	%rd1762, %rd1761, %rd1759;
	mul.lo.s64 	%rd1763, %rd1762, 1099511628211;
	shr.u64 	%rd1764, %rd1744, 40;
	and.b64  	%rd1765, %rd1764, 255;
	xor.b64  	%rd1766, %rd1765, %rd1763;
	mul.lo.s64 	%rd1767, %rd1766, 1099511628211;
	shr.u64 	%rd1768, %rd1744, 48;
	and.b64  	%rd1769, %rd1768, 255;
	xor.b64  	%rd1770, %rd1769, %rd1767;
	mul.lo.s64 	%rd1771, %rd1770, 1099511628211;
	shr.u64 	%rd1772, %rd1744, 56;
	xor.b64  	%rd1773, %rd1772, %rd1771;
	mul.lo.s64 	%rd5638, %rd1773, 1099511628211;
	add.s64 	%rd5636, %rd5636, 2;
	setp.ne.s64 	%p79, %rd5636, %rd5639;
	@%p79 bra 	$L__BB13_90;
$L__BB13_91:
	and.b64  	%rd1774, %rd554, 1;
	setp.eq.b64 	%p80, %rd1774, 1;
	not.pred 	%p81, %p80;
	@%p81 bra 	$L__BB13_93;
	shl.b64 	%rd1775, %rd5639, 3;
	add.s64 	%rd1776, %rd50, %rd1775;
	ld.global.u64 	%rd1777, [%rd1776];
	and.b64  	%rd1778, %rd1777, 255;
	xor.b64  	%rd1779, %rd1778, %rd5638;
	mul.lo.s64 	%rd1780, %rd1779, 1099511628211;
	shr.u64 	%rd1781, %rd1777, 8;
	and.b64  	%rd1782, %rd1781, 255;
	xor.b64  	%rd1783, %rd1782, %rd1780;
	mul.lo.s64 	%rd1784, %rd1783, 1099511628211;
	shr.u64 	%rd1785, %rd1777, 16;
	and.b64  	%rd1786, %rd1785, 255;
	xor.b64  	%rd1787, %rd1786, %rd1784;
	mul.lo.s64 	%rd1788, %rd1787, 1099511628211;
	shr.u64 	%rd1789, %rd1777, 24;
	and.b64  	%rd1790, %rd1789, 255;
	xor.b64  	%rd1791, %rd1790, %rd1788;
	mul.lo.s64 	%rd1792, %rd1791, 1099511628211;
	shr.u64 	%rd1793, %rd1777, 32;
	and.b64  	%rd1794, %rd1793, 255;
	xor.b64  	%rd1795, %rd1794, %rd1792;
	mul.lo.s64 	%rd1796, %rd1795, 1099511628211;
	shr.u64 	%rd1797, %rd1777, 40;
	and.b64  	%rd1798, %rd1797, 255;
	xor.b64  	%rd1799, %rd1798, %rd1796;
	mul.lo.s64 	%rd1800, %rd1799, 1099511628211;
	shr.u64 	%rd1801, %rd1777, 48;
	and.b64  	%rd1802, %rd1801, 255;
	xor.b64  	%rd1803, %rd1802, %rd1800;
	mul.lo.s64 	%rd1804, %rd1803, 1099511628211;
	shr.u64 	%rd1805, %rd1777, 56;
	xor.b64  	%rd1806, %rd1805, %rd1804;
	mul.lo.s64 	%rd5638, %rd1806, 1099511628211;
$L__BB13_93:
	setp.ge.u64 	%p82, %rd5633, %rd5638;
	@%p82 bra 	$L__BB13_99;
$L__BB13_94:
	add.s32 	%r135, %r129, 1;
	mov.u32 	%r129, %r127;
	bra.uni 	$L__BB13_99;
$L__BB13_95:
	setp.eq.s32 	%p83, %r76, 0;
	@%p83 bra 	$L__BB13_99;
	cvt.s64.s32 	%rd119, %r76;
	mov.b64 	%rd5629, 0;
$L__BB13_97:
	shl.b64 	%rd1808, %rd5629, 3;
	add.s64 	%rd1809, %rd97, %rd1808;
	ld.global.u64 	%rd121, [%rd1809];
	add.s64 	%rd1810, %rd50, %rd1808;
	ld.global.u64 	%rd122, [%rd1810];
	setp.lt.u64 	%p84, %rd121, %rd122;
	@%p84 bra 	$L__BB13_94;
	setp.le.u64 	%p85, %rd121, %rd122;
	add.s64 	%rd5629, %rd5629, 1;
	setp.lt.u64 	%p86, %rd5629, %rd119;
	and.pred  	%p87, %p85, %p86;
	@%p87 bra 	$L__BB13_97;
$L__BB13_99:
	setp.ge.s32 	%p88, %r135, %r129;
	mov.u32 	%r131, %r129;
	@%p88 bra 	$L__BB13_131;
	setp.eq.s64 	%p89, %rd554, 0;
	cvt.u64.u32 	%rd1813, %r135;
	mul.wide.u32 	%rd1814, %r129, 31;
	add.s64 	%rd1815, %rd1814, %rd1813;
	shr.u64 	%rd1816, %rd1815, 5;
	cvt.u32.u64 	%r131, %rd1816;
	shl.b64 	%rd1817, %rd1816, 3;
	add.s64 	%rd1818, %rd1, %rd1817;
	ld.global.u64 	%rd1819, [%rd1818];
	cvta.to.global.u64 	%rd143, %rd1819;
	mov.b64 	%rd5645, -3750763034362895579;
	@%p89 bra 	$L__BB13_106;
	setp.eq.s64 	%p90, %rd554, 1;
	mov.b64 	%rd5645, -3750763034362895579;
	mov.b64 	%rd5643, 0;
	@%p90 bra 	$L__BB13_104;
	and.b64  	%rd5643, %rd554, -2;
	mov.b64 	%rd5645, -3750763034362895579;
	mov.b64 	%rd5646, 0;
$L__BB13_103:
	shl.b64 	%rd1825, %rd5646, 3;
	add.s64 	%rd1826, %rd143, %rd1825;
	ld.global.u64 	%rd1827, [%rd1826];
	and.b64  	%rd1828, %rd1827, 255;
	xor.b64  	%rd1829, %rd1828, %rd5645;
	mul.lo.s64 	%rd1830, %rd1829, 1099511628211;
	shr.u64 	%rd1831, %rd1827, 8;
	and.b64  	%rd1832, %rd1831, 255;
	xor.b64  	%rd1833, %rd1832, %rd1830;
	mul.lo.s64 	%rd1834, %rd1833, 1099511628211;
	shr.u64 	%rd1835, %rd1827, 16;
	and.b64  	%rd1836, %rd1835, 255;
	xor.b64  	%rd1837, %rd1836, %rd1834;
	mul.lo.s64 	%rd1838, %rd1837, 1099511628211;
	shr.u64 	%rd1839, %rd1827, 24;
	and.b64  	%rd1840, %rd1839, 255;
	xor.b64  	%rd1841, %rd1840, %rd1838;
	mul.lo.s64 	%rd1842, %rd1841, 1099511628211;
	shr.u64 	%rd1843, %rd1827, 32;
	and.b64  	%rd1844, %rd1843, 255;
	xor.b64  	%rd1845, %rd1844, %rd1842;
	mul.lo.s64 	%rd1846, %rd1845, 1099511628211;
	shr.u64 	%rd1847, %rd1827, 40;
	and.b64  	%rd1848, %rd1847, 255;
	xor.b64  	%rd1849, %rd1848, %rd1846;
	mul.lo.s64 	%rd1850, %rd1849, 1099511628211;
	shr.u64 	%rd1851, %rd1827, 48;
	and.b64  	%rd1852, %rd1851, 255;
	xor.b64  	%rd1853, %rd1852, %rd1850;
	mul.lo.s64 	%rd1854, %rd1853, 1099511628211;
	shr.u64 	%rd1855, %rd1827, 56;
	xor.b64  	%rd1856, %rd1855, %rd1854;
	mul.lo.s64 	%rd1857, %rd1856, 1099511628211;
	ld.global.u64 	%rd1858, [%rd1826+8];
	and.b64  	%rd1859, %rd1858, 255;
	xor.b64  	%rd1860, %rd1859, %rd1857;
	mul.lo.s64 	%rd1861, %rd1860, 1099511628211;
	shr.u64 	%rd1862, %rd1858, 8;
	and.b64  	%rd1863, %rd1862, 255;
	xor.b64  	%rd1864, %rd1863, %rd1861;
	mul.lo.s64 	%rd1865, %rd1864, 1099511628211;
	shr.u64 	%rd1866, %rd1858, 16;
	and.b64  	%rd1867, %rd1866, 255;
	xor.b64  	%rd1868, %rd1867, %rd1865;
	mul.lo.s64 	%rd1869, %rd1868, 1099511628211;
	shr.u64 	%rd1870, %rd1858, 24;
	and.b64  	%rd1871, %rd1870, 255;
	xor.b64  	%rd1872, %rd1871, %rd1869;
	mul.lo.s64 	%rd1873, %rd1872, 1099511628211;
	shr.u64 	%rd1874, %rd1858, 32;
	and.b64  	%rd1875, %rd1874, 255;
	xor.b64  	%rd1876, %rd1875, %rd1873;
	mul.lo.s64 	%rd1877, %rd1876, 1099511628211;
	shr.u64 	%rd1878, %rd1858, 40;
	and.b64  	%rd1879, %rd1878, 255;
	xor.b64  	%rd1880, %rd1879, %rd1877;
	mul.lo.s64 	%rd1881, %rd1880, 1099511628211;
	shr.u64 	%rd1882, %rd1858, 48;
	and.b64  	%rd1883, %rd1882, 255;
	xor.b64  	%rd1884, %rd1883, %rd1881;
	mul.lo.s64 	%rd1885, %rd1884, 1099511628211;
	shr.u64 	%rd1886, %rd1858, 56;
	xor.b64  	%rd1887, %rd1886, %rd1885;
	mul.lo.s64 	%rd5645, %rd1887, 1099511628211;
	add.s64 	%rd5646, %rd5646, 2;
	setp.eq.s64 	%p91, %rd5646, %rd5643;
	@%p91 bra 	$L__BB13_104;
	bra.uni 	$L__BB13_103;
$L__BB13_104:
	and.b64  	%rd1888, %rd554, 1;
	setp.eq.b64 	%p92, %rd1888, 1;
	not.pred 	%p93, %p92;
	@%p93 bra 	$L__BB13_106;
	shl.b64 	%rd1889, %rd5643, 3;
	add.s64 	%rd1890, %rd143, %rd1889;
	ld.global.u64 	%rd1891, [%rd1890];
	and.b64  	%rd1892, %rd1891, 255;
	xor.b64  	%rd1893, %rd1892, %rd5645;
	mul.lo.s64 	%rd1894, %rd1893, 1099511628211;
	shr.u64 	%rd1895, %rd1891, 8;
	and.b64  	%rd1896, %rd1895, 255;
	xor.b64  	%rd1897, %rd1896, %rd1894;
	mul.lo.s64 	%rd1898, %rd1897, 1099511628211;
	shr.u64 	%rd1899, %rd1891, 16;
	and.b64  	%rd1900, %rd1899, 255;
	xor.b64  	%rd1901, %rd1900, %rd1898;
	mul.lo.s64 	%rd1902, %rd1901, 1099511628211;
	shr.u64 	%rd1903, %rd1891, 24;
	and.b64  	%rd1904, %rd1903, 255;
	xor.b64  	%rd1905, %rd1904, %rd1902;
	mul.lo.s64 	%rd1906, %rd1905, 1099511628211;
	shr.u64 	%rd1907, %rd1891, 32;
	and.b64  	%rd1908, %rd1907, 255;
	xor.b64  	%rd1909, %rd1908, %rd1906;
	mul.lo.s64 	%rd1910, %rd1909, 1099511628211;
	shr.u64 	%rd1911, %rd1891, 40;
	and.b64  	%rd1912, %rd1911, 255;
	xor.b64  	%rd1913, %rd1912, %rd1910;
	mul.lo.s64 	%rd1914, %rd1913, 1099511628211;
	shr.u64 	%rd1915, %rd1891, 48;
	and.b64  	%rd1916, %rd1915, 255;
	xor.b64  	%rd1917, %rd1916, %rd1914;
	mul.lo.s64 	%rd1918, %rd1917, 1099511628211;
	shr.u64 	%rd1919, %rd1891, 56;
	xor.b64  	%rd1920, %rd1919, %rd1918;
	mul.lo.s64 	%rd5645, %rd1920, 1099511628211;
$L__BB13_106:
	setp.eq.s64 	%p94, %rd554, 0;
	mov.b64 	%rd5650, -3750763034362895579;
	@%p94 bra 	$L__BB13_112;
	setp.eq.s64 	%p95, %rd554, 1;
	mov.b64 	%rd5650, -3750763034362895579;
	mov.b64 	%rd5651, 0;
	@%p95 bra 	$L__BB13_110;
	and.b64  	%rd5651, %rd554, -2;
	mov.b64 	%rd5650, -3750763034362895579;
	mov.b64 	%rd5648, 0;
$L__BB13_109:
	shl.b64 	%rd1927, %rd5648, 3;
	add.s64 	%rd1928, %rd50, %rd1927;
	ld.global.u64 	%rd1929, [%rd1928];
	and.b64  	%rd1930, %rd1929, 255;
	xor.b64  	%rd1931, %rd1930, %rd5650;
	mul.lo.s64 	%rd1932, %rd1931, 1099511628211;
	shr.u64 	%rd1933, %rd1929, 8;
	and.b64  	%rd1934, %rd1933, 255;
	xor.b64  	%rd1935, %rd1934, %rd1932;
	mul.lo.s64 	%rd1936, %rd1935, 1099511628211;
	shr.u64 	%rd1937, %rd1929, 16;
	and.b64  	%rd1938, %rd1937, 255;
	xor.b64  	%rd1939, %rd1938, %rd1936;
	mul.lo.s64 	%rd1940, %rd1939, 1099511628211;
	shr.u64 	%rd1941, %rd1929, 24;
	and.b64  	%rd1942, %rd1941, 255;
	xor.b64  	%rd1943, %rd1942, %rd1940;
	mul.lo.s64 	%rd1944, %rd1943, 1099511628211;
	shr.u64 	%rd1945, %rd1929, 32;
	and.b64  	%rd1946, %rd1945, 255;
	xor.b64  	%rd1947, %rd1946, %rd1944;
	mul.lo.s64 	%rd1948, %rd1947, 1099511628211;
	shr.u64 	%rd1949, %rd1929, 40;
	and.b64  	%rd1950, %rd1949, 255;
	xor.b64  	%rd1951, %rd1950, %rd1948;
	mul.lo.s64 	%rd1952, %rd1951, 1099511628211;
	shr.u64 	%rd1953, %rd1929, 48;
	and.b64  	%rd1954, %rd1953, 255;
	xor.b64  	%rd1955, %rd1954, %rd1952;
	mul.lo.s64 	%rd1956, %rd1955, 1099511628211;
	shr.u64 	%rd1957, %rd1929, 56;
	xor.b64  	%rd1958, %rd1957, %rd1956;
	mul.lo.s64 	%rd1959, %rd1958, 1099511628211;
	ld.global.u64 	%rd1960, [%rd1928+8];
	and.b64  	%rd1961, %rd1960, 255;
	xor.b64  	%rd1962, %rd1961, %rd1959;
	mul.lo.s64 	%rd1963, %rd1962, 1099511628211;
	shr.u64 	%rd1964, %rd1960, 8;
	and.b64  	%rd1965, %rd1964, 255;
	xor.b64  	%rd1966, %rd1965, %rd1963;
	mul.lo.s64 	%rd1967, %rd1966, 1099511628211;
	shr.u64 	%rd1968, %rd1960, 16;
	and.b64  	%rd1969, %rd1968, 255;
	xor.b64  	%rd1970, %rd1969, %rd1967;
	mul.lo.s64 	%rd1971, %rd1970, 1099511628211;
	shr.u64 	%rd1972, %rd1960, 24;
	and.b64  	%rd1973, %rd1972, 255;
	xor.b64  	%rd1974, %rd1973, %rd1971;
	mul.lo.s64 	%rd1975, %rd1974, 1099511628211;
	shr.u64 	%rd1976, %rd1960, 32;
	and.b64  	%rd1977, %rd1976, 255;
	xor.b64  	%rd1978, %rd1977, %rd1975;
	mul.lo.s64 	%rd1979, %rd1978, 1099511628211;
	shr.u64 	%rd1980, %rd1960, 40;
	and.b64  	%rd1981, %rd1980, 255;
	xor.b64  	%rd1982, %rd1981, %rd1979;
	mul.lo.s64 	%rd1983, %rd1982, 1099511628211;
	shr.u64 	%rd1984, %rd1960, 48;
	and.b64  	%rd1985, %rd1984, 255;
	xor.b64  	%rd1986, %rd1985, %rd1983;
	mul.lo.s64 	%rd1987, %rd1986, 1099511628211;
	shr.u64 	%rd1988, %rd1960, 56;
	xor.b64  	%rd1989, %rd1988, %rd1987;
	mul.lo.s64 	%rd5650, %rd1989, 1099511628211;
	add.s64 	%rd5648, %rd5648, 2;
	setp.ne.s64 	%p96, %rd5648, %rd5651;
	@%p96 bra 	$L__BB13_109;
$L__BB13_110:
	and.b64  	%rd1990, %rd554, 1;
	setp.eq.b64 	%p97, %rd1990, 1;
	not.pred 	%p98, %p97;
	@%p98 bra 	$L__BB13_112;
	shl.b64 	%rd1991, %rd5651, 3;
	add.s64 	%rd1992, %rd50, %rd1991;
	ld.global.u64 	%rd1993, [%rd1992];
	and.b64  	%rd1994, %rd1993, 255;
	xor.b64  	%rd1995, %rd1994, %rd5650;
	mul.lo.s64 	%rd1996, %rd1995, 1099511628211;
	shr.u64 	%rd1997, %rd1993, 8;
	and.b64  	%rd1998, %rd1997, 255;
	xor.b64  	%rd1999, %rd1998, %rd1996;
	mul.lo.s64 	%rd2000, %rd1999, 1099511628211;
	shr.u64 	%rd2001, %rd1993, 16;
	and.b64  	%rd2002, %rd2001, 255;
	xor.b64  	%rd2003, %rd2002, %rd2000;
	mul.lo.s64 	%rd2004, %rd2003, 1099511628211;
	shr.u64 	%rd2005, %rd1993, 24;
	and.b64  	%rd2006, %rd2005, 255;
	xor.b64  	%rd2007, %rd2006, %rd2004;
	mul.lo.s64 	%rd2008, %rd2007, 1099511628211;
	shr.u64 	%rd2009, %rd1993, 32;
	and.b64  	%rd2010, %rd2009, 255;
	xor.b64  	%rd2011, %rd2010, %rd2008;
	mul.lo.s64 	%rd2012, %rd2011, 1099511628211;
	shr.u64 	%rd2013, %rd1993, 40;
	and.b64  	%rd2014, %rd2013, 255;
	xor.b64  	%rd2015, %rd2014, %rd2012;
	mul.lo.s64 	%rd2016, %rd2015, 1099511628211;
	shr.u64 	%rd2017, %rd1993, 48;
	and.b64  	%rd2018, %rd2017, 255;
	xor.b64  	%rd2019, %rd2018, %rd2016;
	mul.lo.s64 	%rd2020, %rd2019, 1099511628211;
	shr.u64 	%rd2021, %rd1993, 56;
	xor.b64  	%rd2022, %rd2021, %rd2020;
	mul.lo.s64 	%rd5650, %rd2022, 1099511628211;
$L__BB13_112:
	setp.eq.s64 	%p99, %rd5645, %rd5650;
	@%p99 bra 	$L__BB13_127;
	setp.eq.s64 	%p100, %rd554, 0;
	mov.b64 	%rd5658, -3750763034362895579;
	@%p100 bra 	$L__BB13_119;
	setp.eq.s64 	%p101, %rd554, 1;
	mov.b64 	%rd5658, -3750763034362895579;
	mov.b64 	%rd5656, 0;
	@%p101 bra 	$L__BB13_117;
	and.b64  	%rd5656, %rd554, -2;
	mov.b64 	%rd5658, -3750763034362895579;
	mov.b64 	%rd5659, 0;
$L__BB13_116:
	shl.b64 	%rd2029, %rd5659, 3;
	add.s64 	%rd2030, %rd143, %rd2029;
	ld.global.u64 	%rd2031, [%rd2030];
	and.b64  	%rd2032, %rd2031, 255;
	xor.b64  	%rd2033, %rd2032, %rd5658;
	mul.lo.s64 	%rd2034, %rd2033, 1099511628211;
	shr.u64 	%rd2035, %rd2031, 8;
	and.b64  	%rd2036, %rd2035, 255;
	xor.b64  	%rd2037, %rd2036, %rd2034;
	mul.lo.s64 	%rd2038, %rd2037, 1099511628211;
	shr.u64 	%rd2039, %rd2031, 16;
	and.b64  	%rd2040, %rd2039, 255;
	xor.b64  	%rd2041, %rd2040, %rd2038;
	mul.lo.s64 	%rd2042, %rd2041, 1099511628211;
	shr.u64 	%rd2043, %rd2031, 24;
	and.b64  	%rd2044, %rd2043, 255;
	xor.b64  	%rd2045, %rd2044, %rd2042;
	mul.lo.s64 	%rd2046, %rd2045, 1099511628211;
	shr.u64 	%rd2047, %rd2031, 32;
	and.b64  	%rd2048, %rd2047, 255;
	xor.b64  	%rd2049, %rd2048, %rd2046;
	mul.lo.s64 	%rd2050, %rd2049, 1099511628211;
	shr.u64 	%rd2051, %rd2031, 40;
	and.b64  	%rd2052, %rd2051, 255;
	xor.b64  	%rd2053, %rd2052, %rd2050;
	mul.lo.s64 	%rd2054, %rd2053, 1099511628211;
	shr.u64 	%rd2055, %rd2031, 48;
	and.b64  	%rd2056, %rd2055, 255;
	xor.b64  	%rd2057, %rd2056, %rd2054;
	mul.lo.s64 	%rd2058, %rd2057, 1099511628211;
	shr.u64 	%rd2059, %rd2031, 56;
	xor.b64  	%rd2060, %rd2059, %rd2058;
	mul.lo.s64 	%rd2061, %rd2060, 1099511628211;
	ld.global.u64 	%rd2062, [%rd2030+8];
	and.b64  	%rd2063, %rd2062, 255;
	xor.b64  	%rd2064, %rd2063, %rd2061;
	mul.lo.s64 	%rd2065, %rd2064, 1099511628211;
	shr.u64 	%rd2066, %rd2062, 8;
	and.b64  	%rd2067, %rd2066, 255;
	xor.b64  	%rd2068, %rd2067, %rd2065;
	mul.lo.s64 	%rd2069, %rd2068, 1099511628211;
	shr.u64 	%rd2070, %rd2062, 16;
	and.b64  	%rd2071, %rd2070, 255;
	xor.b64  	%rd2072, %rd2071, %rd2069;
	mul.lo.s64 	%rd2073, %rd2072, 1099511628211;
	shr.u64 	%rd2074, %rd2062, 24;
	and.b64  	%rd2075, %rd2074, 255;
	xor.b64  	%rd2076, %rd2075, %rd2073;
	mul.lo.s64 	%rd2077, %rd2076, 1099511628211;
	shr.u64 	%rd2078, %rd2062, 32;
	and.b64  	%rd2079, %rd2078, 255;
	xor.b64  	%rd2080, %rd2079, %rd2077;
	mul.lo.s64 	%rd2081, %rd2080, 1099511628211;
	shr.u64 	%rd2082, %rd2062, 40;
	and.b64  	%rd2083, %rd2082, 255;
	xor.b64  	%rd2084, %rd2083, %rd2081;
	mul.lo.s64 	%rd2085, %rd2084, 1099511628211;
	shr.u64 	%rd2086, %rd2062, 48;
	and.b64  	%rd2087, %rd2086, 255;
	xor.b64  	%rd2088, %rd2087, %rd2085;
	mul.lo.s64 	%rd2089, %rd2088, 1099511628211;
	shr.u64 	%rd2090, %rd2062, 56;
	xor.b64  	%rd2091, %rd2090, %rd2089;
	mul.lo.s64 	%rd5658, %rd2091, 1099511628211;
	add.s64 	%rd5659, %rd5659, 2;
	setp.eq.s64 	%p102, %rd5659, %rd5656;
	@%p102 bra 	$L__BB13_117;
	bra.uni 	$L__BB13_116;
$L__BB13_117:
	and.b64  	%rd2092, %rd554, 1;
	setp.eq.b64 	%p103, %rd2092, 1;
	not.pred 	%p104, %p103;
	@%p104 bra 	$L__BB13_119;
	shl.b64 	%rd2093, %rd5656, 3;
	add.s64 	%rd2094, %rd143, %rd2093;
	ld.global.u64 	%rd2095, [%rd2094];
	and.b64  	%rd2096, %rd2095, 255;
	xor.b64  	%rd2097, %rd2096, %rd5658;
	mul.lo.s64 	%rd2098, %rd2097, 1099511628211;
	shr.u64 	%rd2099, %rd2095, 8;
	and.b64  	%rd2100, %rd2099, 255;
	xor.b64  	%rd2101, %rd2100, %rd2098;
	mul.lo.s64 	%rd2102, %rd2101, 1099511628211;
	shr.u64 	%rd2103, %rd2095, 16;
	and.b64  	%rd2104, %rd2103, 255;
	xor.b64  	%rd2105, %rd2104, %rd2102;
	mul.lo.s64 	%rd2106, %rd2105, 1099511628211;
	shr.u64 	%rd2107, %rd2095, 24;
	and.b64  	%rd2108, %rd2107, 255;
	xor.b64  	%rd2109, %rd2108, %rd2106;
	mul.lo.s64 	%rd2110, %rd2109, 1099511628211;
	shr.u64 	%rd2111, %rd2095, 32;
	and.b64  	%rd2112, %rd2111, 255;
	xor.b64  	%rd2113, %rd2112, %rd2110;
	mul.lo.s64 	%rd2114, %rd2113, 1099511628211;
	shr.u64 	%rd2115, %rd2095, 40;
	and.b64  	%rd2116, %rd2115, 255;
	xor.b64  	%rd2117, %rd2116, %rd2114;
	mul.lo.s64 	%rd2118, %rd2117, 1099511628211;
	shr.u64 	%rd2119, %rd2095, 48;
	and.b64  	%rd2120, %rd2119, 255;
	xor.b64  	%rd2121, %rd2120, %rd2118;
	mul.lo.s64 	%rd2122, %rd2121, 1099511628211;
	shr.u64 	%rd2123, %rd2095, 56;
	xor.b64  	%rd2124, %rd2123, %rd2122;
	mul.lo.s64 	%rd5658, %rd2124, 1099511628211;
$L__BB13_119:
	setp.eq.s64 	%p105, %rd554, 0;
	mov.b64 	%rd5663, -3750763034362895579;
	@%p105 bra 	$L__BB13_125;
	setp.eq.s64 	%p106, %rd554, 1;
	mov.b64 	%rd5663, -3750763034362895579;
	mov.b64 	%rd5664, 0;
	@%p106 bra 	$L__BB13_123;
	and.b64  	%rd5664, %rd554, -2;
	mov.b64 	%rd5663, -3750763034362895579;
	mov.b64 	%rd5661, 0;
$L__BB13_122:
	shl.b64 	%rd2131, %rd5661, 3;
	add.s64 	%rd2132, %rd50, %rd2131;
	ld.global.u64 	%rd2133, [%rd2132];
	and.b64  	%rd2134, %rd2133, 255;
	xor.b64  	%rd2135, %rd2134, %rd5663;
	mul.lo.s64 	%rd2136, %rd2135, 1099511628211;
	shr.u64 	%rd2137, %rd2133, 8;
	and.b64  	%rd2138, %rd2137, 255;
	xor.b64  	%rd2139, %rd2138, %rd2136;
	mul.lo.s64 	%rd2140, %rd2139, 1099511628211;
	shr.u64 	%rd2141, %rd2133, 16;
	and.b64  	%rd2142, %rd2141, 255;
	xor.b64  	%rd2143, %rd2142, %rd2140;
	mul.lo.s64 	%rd2144, %rd2143, 1099511628211;
	shr.u64 	%rd2145, %rd2133, 24;
	and.b64  	%rd2146, %rd2145, 255;
	xor.b64  	%rd2147, %rd2146, %rd2144;
	mul.lo.s64 	%rd2148, %rd2147, 1099511628211;
	shr.u64 	%rd2149, %rd2133, 32;
	and.b64  	%rd2150, %rd2149, 255;
	xor.b64  	%rd2151, %rd2150, %rd2148;
	mul.lo.s64 	%rd2152, %rd2151, 1099511628211;
	shr.u64 	%rd2153, %rd2133, 40;
	and.b64  	%rd2154, %rd2153, 255;
	xor.b64  	%rd2155, %rd2154, %rd2152;
	mul.lo.s64 	%rd2156, %rd2155, 1099511628211;
	shr.u64 	%rd2157, %rd2133, 48;
	and.b64  	%rd2158, %rd2157, 255;
	xor.b64  	%rd2159, %rd2158, %rd2156;
	mul.lo.s64 	%rd2160, %rd2159, 1099511628211;
	shr.u64 	%rd2161, %rd2133, 56;
	xor.b64  	%rd2162, %rd2161, %rd2160;
	mul.lo.s64 	%rd2163, %rd2162, 1099511628211;
	ld.global.u64 	%rd2164, [%rd2132+8];
	and.b64  	%rd2165, %rd2164, 255;
	xor.b64  	%rd2166, %rd2165, %rd2163;
	mul.lo.s64 	%rd2167, %rd2166, 1099511628211;
	shr.u64 	%rd2168, %rd2164, 8;
	and.b64  	%rd2169, %rd2168, 255;
	xor.b64  	%rd2170, %rd2169, %rd2167;
	mul.lo.s64 	%rd2171, %rd2170, 1099511628211;
	shr.u64 	%rd2172, %rd2164, 16;
	and.b64  	%rd2173, %rd2172, 255;
	xor.b64  	%rd2174, %rd2173, %rd2171;
	mul.lo.s64 	%rd2175, %rd2174, 1099511628211;
	shr.u64 	%rd2176, %rd2164, 24;
	and.b64  	%rd2177, %rd2176, 255;
	xor.b64  	%rd2178, %rd2177, %rd2175;
	mul.lo.s64 	%rd2179, %rd2178, 1099511628211;
	shr.u64 	%rd2180, %rd2164, 32;
	and.b64  	%rd2181, %rd2180, 255;
	xor.b64  	%rd2182, %rd2181, %rd2179;
	mul.lo.s64 	%rd2183, %rd2182, 1099511628211;
	shr.u64 	%rd2184, %rd2164, 40;
	and.b64  	%rd2185, %rd2184, 255;
	xor.b64  	%rd2186, %rd2185, %rd2183;
	mul.lo.s64 	%rd2187, %rd2186, 1099511628211;
	shr.u64 	%rd2188, %rd2164, 48;
	and.b64  	%rd2189, %rd2188, 255;
	xor.b64  	%rd2190, %rd2189, %rd2187;
	mul.lo.s64 	%rd2191, %rd2190, 1099511628211;
	shr.u64 	%rd2192, %rd2164, 56;
	xor.b64  	%rd2193, %rd2192, %rd2191;
	mul.lo.s64 	%rd5663, %rd2193, 1099511628211;
	add.s64 	%rd5661, %rd5661, 2;
	setp.ne.s64 	%p107, %rd5661, %rd5664;
	@%p107 bra 	$L__BB13_122;
$L__BB13_123:
	and.b64  	%rd2194, %rd554, 1;
	setp.eq.b64 	%p108, %rd2194, 1;
	not.pred 	%p109, %p108;
	@%p109 bra 	$L__BB13_125;
	shl.b64 	%rd2195, %rd5664, 3;
	add.s64 	%rd2196, %rd50, %rd2195;
	ld.global.u64 	%rd2197, [%rd2196];
	and.b64  	%rd2198, %rd2197, 255;
	xor.b64  	%rd2199, %rd2198, %rd5663;
	mul.lo.s64 	%rd2200, %rd2199, 1099511628211;
	shr.u64 	%rd2201, %rd2197, 8;
	and.b64  	%rd2202, %rd2201, 255;
	xor.b64  	%rd2203, %rd2202, %rd2200;
	mul.lo.s64 	%rd2204, %rd2203, 1099511628211;
	shr.u64 	%rd2205, %rd2197, 16;
	and.b64  	%rd2206, %rd2205, 255;
	xor.b64  	%rd2207, %rd2206, %rd2204;
	mul.lo.s64 	%rd2208, %rd2207, 1099511628211;
	shr.u64 	%rd2209, %rd2197, 24;
	and.b64  	%rd2210, %rd2209, 255;
	xor.b64  	%rd2211, %rd2210, %rd2208;
	mul.lo.s64 	%rd2212, %rd2211, 1099511628211;
	shr.u64 	%rd2213, %rd2197, 32;
	and.b64  	%rd2214, %rd2213, 255;
	xor.b64  	%rd2215, %rd2214, %rd2212;
	mul.lo.s64 	%rd2216, %rd2215, 1099511628211;
	shr.u64 	%rd2217, %rd2197, 40;
	and.b64  	%rd2218, %rd2217, 255;
	xor.b64  	%rd2219, %rd2218, %rd2216;
	mul.lo.s64 	%rd2220, %rd2219, 1099511628211;
	shr.u64 	%rd2221, %rd2197, 48;
	and.b64  	%rd2222, %rd2221, 255;
	xor.b64  	%rd2223, %rd2222, %rd2220;
	mul.lo.s64 	%rd2224, %rd2223, 1099511628211;
	shr.u64 	%rd2225, %rd2197, 56;
	xor.b64  	%rd2226, %rd2225, %rd2224;
	mul.lo.s64 	%rd5663, %rd2226, 1099511628211;
$L__BB13_125:
	setp.ge.u64 	%p110, %rd5658, %rd5663;
	@%p110 bra 	$L__BB13_131;
$L__BB13_126:
	add.s32 	%r135, %r131, 1;
	mov.u32 	%r131, %r129;
	bra.uni 	$L__BB13_131;
$L__BB13_127:
	setp.eq.s32 	%p111, %r76, 0;
	@%p111 bra 	$L__BB13_131;
	cvt.s64.s32 	%rd165, %r76;
	mov.b64 	%rd5654, 0;
$L__BB13_129:
	shl.b64 	%rd2228, %rd5654, 3;
	add.s64 	%rd2229, %rd143, %rd2228;
	ld.global.u64 	%rd167, [%rd2229];
	add.s64 	%rd2230, %rd50, %rd2228;
	ld.global.u64 	%rd168, [%rd2230];
	setp.lt.u64 	%p112, %rd167, %rd168;
	@%p112 bra 	$L__BB13_126;
	setp.le.u64 	%p113, %rd167, %rd168;
	add.s64 	%rd5654, %rd5654, 1;
	setp.lt.u64 	%p114, %rd5654, %rd165;
	and.pred  	%p115, %p113, %p114;
	@%p115 bra 	$L__BB13_129;
$L__BB13_131:
	setp.ge.s32 	%p116, %r135, %r131;
	mov.u32 	%r136, %r131;
	@%p116 bra 	$L__BB13_163;
	setp.eq.s64 	%p117, %rd554, 0;
	cvt.s64.s32 	%rd2233, %r135;
	mul.wide.u32 	%rd2234, %r131, 15;
	add.s64 	%rd2235, %rd2234, %rd2233;
	shr.s64 	%rd2236, %rd2235, 4;
	cvt.u32.u64 	%r136, %rd2236;
	shl.b64 	%rd2237, %rd2236, 3;
	add.s64 	%rd2238, %rd1, %rd2237;
	ld.global.u64 	%rd2239, [%rd2238];
	cvta.to.global.u64 	%rd189, %rd2239;
	mov.b64 	%rd5670, -3750763034362895579;
	@%p117 bra 	$L__BB13_138;
	setp.eq.s64 	%p118, %rd554, 1;
	mov.b64 	%rd5670, -3750763034362895579;
	mov.b64 	%rd5668, 0;
	@%p118 bra 	$L__BB13_136;
	and.b64  	%rd5668, %rd554, -2;
	mov.b64 	%rd5670, -3750763034362895579;
	mov.b64 	%rd5671, 0;
$L__BB13_135:
	shl.b64 	%rd2245, %rd5671, 3;
	add.s64 	%rd2246, %rd189, %rd2245;
	ld.global.u64 	%rd2247, [%rd2246];
	and.b64  	%rd2248, %rd2247, 255;
	xor.b64  	%rd2249, %rd2248, %rd5670;
	mul.lo.s64 	%rd2250, %rd2249, 1099511628211;
	shr.u64 	%rd2251, %rd2247, 8;
	and.b64  	%rd2252, %rd2251, 255;
	xor.b64  	%rd2253, %rd2252, %rd2250;
	mul.lo.s64 	%rd2254, %rd2253, 1099511628211;
	shr.u64 	%rd2255, %rd2247, 16;
	and.b64  	%rd2256, %rd2255, 255;
	xor.b64  	%rd2257, %rd2256, %rd2254;
	mul.lo.s64 	%rd2258, %rd2257, 1099511628211;
	shr.u64 	%rd2259, %rd2247, 24;
	and.b64  	%rd2260, %rd2259, 255;
	xor.b64  	%rd2261, %rd2260, %rd2258;
	mul.lo.s64 	%rd2262, %rd2261, 1099511628211;
	shr.u64 	%rd2263, %rd2247, 32;
	and.b64  	%rd2264, %rd2263, 255;
	xor.b64  	%rd2265, %rd2264, %rd2262;
	mul.lo.s64 	%rd2266, %rd2265, 1099511628211;
	shr.u64 	%rd2267, %rd2247, 40;
	and.b64  	%rd2268, %rd2267, 255;
	xor.b64  	%rd2269, %rd2268, %rd2266;
	mul.lo.s64 	%rd2270, %rd2269, 1099511628211;
	shr.u64 	%rd2271, %rd2247, 48;
	and.b64  	%rd2272, %rd2271, 255;
	xor.b64  	%rd2273, %rd2272, %rd2270;
	mul.lo.s64 	%rd2274, %rd2273, 1099511628211;
	shr.u64 	%rd2275, %rd2247, 56;
	xor.b64  	%rd2276, %rd2275, %rd2274;
	mul.lo.s64 	%rd2277, %rd2276, 1099511628211;
	ld.global.u64 	%rd2278, [%rd2246+8];
	and.b64  	%rd2279, %rd2278, 255;
	xor.b64  	%rd2280, %rd2279, %rd2277;
	mul.lo.s64 	%rd2281, %rd2280, 1099511628211;
	shr.u64 	%rd2282, %rd2278, 8;
	and.b64  	%rd2283, %rd2282, 255;
	xor.b64  	%rd2284, %rd2283, %rd2281;
	mul.lo.s64 	%rd2285, %rd2284, 1099511628211;
	shr.u64 	%rd2286, %rd2278, 16;
	and.b64  	%rd2287, %rd2286, 255;
	xor.b64  	%rd2288, %rd2287, %rd2285;
	mul.lo.s64 	%rd2289, %rd2288, 1099511628211;
	shr.u64 	%rd2290, %rd2278, 24;
	and.b64  	%rd2291, %rd2290, 255;
	xor.b64  	%rd2292, %rd2291, %rd2289;
	mul.lo.s64 	%rd2293, %rd2292, 1099511628211;
	shr.u64 	%rd2294, %rd2278, 32;
	and.b64  	%rd2295, %rd2294, 255;
	xor.b64  	%rd2296, %rd2295, %rd2293;
	mul.lo.s64 	%rd2297, %rd2296, 1099511628211;
	shr.u64 	%rd2298, %rd2278, 40;
	and.b64  	%rd2299, %rd2298, 255;
	xor.b64  	%rd2300, %rd2299, %rd2297;
	mul.lo.s64 	%rd2301, %rd2300, 1099511628211;
	shr.u64 	%rd2302, %rd2278, 48;
	and.b64  	%rd2303, %rd2302, 255;
	xor.b64  	%rd2304, %rd2303, %rd2301;
	mul.lo.s64 	%rd2305, %rd2304, 1099511628211;
	shr.u64 	%rd2306, %rd2278, 56;
	xor.b64  	%rd2307, %rd2306, %rd2305;
	mul.lo.s64 	%rd5670, %rd2307, 1099511628211;
	add.s64 	%rd5671, %rd5671, 2;
	setp.eq.s64 	%p119, %rd5671, %rd5668;
	@%p119 bra 	$L__BB13_136;
	bra.uni 	$L__BB13_135;
$L__BB13_136:
	and.b64  	%rd2308, %rd554, 1;
	setp.eq.b64 	%p120, %rd2308, 1;
	not.pred 	%p121, %p120;
	@%p121 bra 	$L__BB13_138;
	shl.b64 	%rd2309, %rd5668, 3;
	add.s64 	%rd2310, %rd189, %rd2309;
	ld.global.u64 	%rd2311, [%rd2310];
	and.b64  	%rd2312, %rd2311, 255;
	xor.b64  	%rd2313, %rd2312, %rd5670;
	mul.lo.s64 	%rd2314, %rd2313, 1099511628211;
	shr.u64 	%rd2315, %rd2311, 8;
	and.b64  	%rd2316, %rd2315, 255;
	xor.b64  	%rd2317, %rd2316, %rd2314;
	mul.lo.s64 	%rd2318, %rd2317, 1099511628211;
	shr.u64 	%rd2319, %rd2311, 16;
	and.b64  	%rd2320, %rd2319, 255;
	xor.b64  	%rd2321, %rd2320, %rd2318;
	mul.lo.s64 	%rd2322, %rd2321, 1099511628211;
	shr.u64 	%rd2323, %rd2311, 24;
	and.b64  	%rd2324, %rd2323, 255;
	xor.b64  	%rd2325, %rd2324, %rd2322;
	mul.lo.s64 	%rd2326, %rd2325, 1099511628211;
	shr.u64 	%rd2327, %rd2311, 32;
	and.b64  	%rd2328, %rd2327, 255;
	xor.b64  	%rd2329, %rd2328, %rd2326;
	mul.lo.s64 	%rd2330, %rd2329, 1099511628211;
	shr.u64 	%rd2331, %rd2311, 40;
	and.b64  	%rd2332, %rd2331, 255;
	xor.b64  	%rd2333, %rd2332, %rd2330;
	mul.lo.s64 	%rd2334, %rd2333, 1099511628211;
	shr.u64 	%rd2335, %rd2311, 48;
	and.b64  	%rd2336, %rd2335, 255;
	xor.b64  	%rd2337, %rd2336, %rd2334;
	mul.lo.s64 	%rd2338, %rd2337, 1099511628211;
	shr.u64 	%rd2339, %rd2311, 56;
	xor.b64  	%rd2340, %rd2339, %rd2338;
	mul.lo.s64 	%rd5670, %rd2340, 1099511628211;
$L__BB13_138:
	setp.eq.s64 	%p122, %rd554, 0;
	mov.b64 	%rd5675, -3750763034362895579;
	@%p122 bra 	$L__BB13_144;
	setp.eq.s64 	%p123, %rd554, 1;
	mov.b64 	%rd5675, -3750763034362895579;
	mov.b64 	%rd5676, 0;
	@%p123 bra 	$L__BB13_142;
	and.b64  	%rd5676, %rd554, -2;
	mov.b64 	%rd5675, -3750763034362895579;
	mov.b64 	%rd5673, 0;
$L__BB13_141:
	shl.b64 	%rd2347, %rd5673, 3;
	add.s64 	%rd2348, %rd50, %rd2347;
	ld.global.u64 	%rd2349, [%rd2348];
	and.b64  	%rd2350, %rd2349, 255;
	xor.b64  	%rd2351, %rd2350, %rd5675;
	mul.lo.s64 	%rd2352, %rd2351, 1099511628211;
	shr.u64 	%rd2353, %rd2349, 8;
	and.b64  	%rd2354, %rd2353, 255;
	xor.b64  	%rd2355, %rd2354, %rd2352;
	mul.lo.s64 	%rd2356, %rd2355, 1099511628211;
	shr.u64 	%rd2357, %rd2349, 16;
	and.b64  	%rd2358, %rd2357, 255;
	xor.b64  	%rd2359, %rd2358, %rd2356;
	mul.lo.s64 	%rd2360, %rd2359, 1099511628211;
	shr.u64 	%rd2361, %rd2349, 24;
	and.b64  	%rd2362, %rd2361, 255;
	xor.b64  	%rd2363, %rd2362, %rd2360;
	mul.lo.s64 	%rd2364, %rd2363, 1099511628211;
	shr.u64 	%rd2365, %rd2349, 32;
	and.b64  	%rd2366, %rd2365, 255;
	xor.b64  	%rd2367, %rd2366, %rd2364;
	mul.lo.s64 	%rd2368, %rd2367, 1099511628211;
	shr.u64 	%rd2369, %rd2349, 40;
	and.b64  	%rd2370, %rd2369, 255;
	xor.b64  	%rd2371, %rd2370, %rd2368;
	mul.lo.s64 	%rd2372, %rd2371, 1099511628211;
	shr.u64 	%rd2373, %rd2349, 48;
	and.b64  	%rd2374, %rd2373, 255;
	xor.b64  	%rd2375, %rd2374, %rd2372;
	mul.lo.s64 	%rd2376, %rd2375, 1099511628211;
	shr.u64 	%rd2377, %rd2349, 56;
	xor.b64  	%rd2378, %rd2377, %rd2376;
	mul.lo.s64 	%rd2379, %rd2378, 1099511628211;
	ld.global.u64 	%rd2380, [%rd2348+8];
	and.b64  	%rd2381, %rd2380, 255;
	xor.b64  	%rd2382, %rd2381, %rd2379;
	mul.lo.s64 	%rd2383, %rd2382, 1099511628211;
	shr.u64 	%rd2384, %rd2380, 8;
	and.b64  	%rd2385, %rd2384, 255;
	xor.b64  	%rd2386, %rd2385, %rd2383;
	mul.lo.s64 	%rd2387, %rd2386, 1099511628211;
	shr.u64 	%rd2388, %rd2380, 16;
	and.b64  	%rd2389, %rd2388, 255;
	xor.b64  	%rd2390, %rd2389, %rd2387;
	mul.lo.s64 	%rd2391, %rd2390, 1099511628211;
	shr.u64 	%rd2392, %rd2380, 24;
	and.b64  	%rd2393, %rd2392, 255;
	xor.b64  	%rd2394, %rd2393, %rd2391;
	mul.lo.s64 	%rd2395, %rd2394, 1099511628211;
	shr.u64 	%rd2396, %rd2380, 32;
	and.b64  	%rd2397, %rd2396, 255;
	xor.b64  	%rd2398, %rd2397, %rd2395;
	mul.lo.s64 	%rd2399, %rd2398, 1099511628211;
	shr.u64 	%rd2400, %rd2380, 40;
	and.b64  	%rd2401, %rd2400, 255;
	xor.b64  	%rd2402, %rd2401, %rd2399;
	mul.lo.s64 	%rd2403, %rd2402, 1099511628211;
	shr.u64 	%rd2404, %rd2380, 48;
	and.b64  	%rd2405, %rd2404, 255;
	xor.b64  	%rd2406, %rd2405, %rd2403;
	mul.lo.s64 	%rd2407, %rd2406, 1099511628211;
	shr.u64 	%rd2408, %rd2380, 56;
	xor.b64  	%rd2409, %rd2408, %rd2407;
	mul.lo.s64 	%rd5675, %rd2409, 1099511628211;
	add.s64 	%rd5673, %rd5673, 2;
	setp.ne.s64 	%p124, %rd5673, %rd5676;
	@%p124 bra 	$L__BB13_141;
$L__BB13_142:
	and.b64  	%rd2410, %rd554, 1;
	setp.eq.b64 	%p125, %rd2410, 1;
	not.pred 	%p126, %p125;
	@%p126 bra 	$L__BB13_144;
	shl.b64 	%rd2411, %rd5676, 3;
	add.s64 	%rd2412, %rd50, %rd2411;
	ld.global.u64 	%rd2413, [%rd2412];
	and.b64  	%rd2414, %rd2413, 255;
	xor.b64  	%rd2415, %rd2414, %rd5675;
	mul.lo.s64 	%rd2416, %rd2415, 1099511628211;
	shr.u64 	%rd2417, %rd2413, 8;
	and.b64  	%rd2418, %rd2417, 255;
	xor.b64  	%rd2419, %rd2418, %rd2416;
	mul.lo.s64 	%rd2420, %rd2419, 1099511628211;
	shr.u64 	%rd2421, %rd2413, 16;
	and.b64  	%rd2422, %rd2421, 255;
	xor.b64  	%rd2423, %rd2422, %rd2420;
	mul.lo.s64 	%rd2424, %rd2423, 1099511628211;
	shr.u64 	%rd2425, %rd2413, 24;
	and.b64  	%rd2426, %rd2425, 255;
	xor.b64  	%rd2427, %rd2426, %rd2424;
	mul.lo.s64 	%rd2428, %rd2427, 1099511628211;
	shr.u64 	%rd2429, %rd2413, 32;
	and.b64  	%rd2430, %rd2429, 255;
	xor.b64  	%rd2431, %rd2430, %rd2428;
	mul.lo.s64 	%rd2432, %rd2431, 1099511628211;
	shr.u64 	%rd2433, %rd2413, 40;
	and.b64  	%rd2434, %rd2433, 255;
	xor.b64  	%rd2435, %rd2434, %rd2432;
	mul.lo.s64 	%rd2436, %rd2435, 1099511628211;
	shr.u64 	%rd2437, %rd2413, 48;
	and.b64  	%rd2438, %rd2437, 255;
	xor.b64  	%rd2439, %rd2438, %rd2436;
	mul.lo.s64 	%rd2440, %rd2439, 1099511628211;
	shr.u64 	%rd2441, %rd2413, 56;
	xor.b64  	%rd2442, %rd2441, %rd2440;
	mul.lo.s64 	%rd5675, %rd2442, 1099511628211;
$L__BB13_144:
	setp.eq.s64 	%p127, %rd5670, %rd5675;
	@%p127 bra 	$L__BB13_159;
	setp.eq.s64 	%p128, %rd554, 0;
	mov.b64 	%rd5683, -3750763034362895579;
	@%p128 bra 	$L__BB13_151;
	setp.eq.s64 	%p129, %rd554, 1;
	mov.b64 	%rd5683, -3750763034362895579;
	mov.b64 	%rd5681, 0;
	@%p129 bra 	$L__BB13_149;
	and.b64  	%rd5681, %rd554, -2;
	mov.b64 	%rd5683, -3750763034362895579;
	mov.b64 	%rd5684, 0;
$L__BB13_148:
	shl.b64 	%rd2449, %rd5684, 3;
	add.s64 	%rd2450, %rd189, %rd2449;
	ld.global.u64 	%rd2451, [%rd2450];
	and.b64  	%rd2452, %rd2451, 255;
	xor.b64  	%rd2453, %rd2452, %rd5683;
	mul.lo.s64 	%rd2454, %rd2453, 1099511628211;
	shr.u64 	%rd2455, %rd2451, 8;
	and.b64  	%rd2456, %rd2455, 255;
	xor.b64  	%rd2457, %rd2456, %rd2454;
	mul.lo.s64 	%rd2458, %rd2457, 1099511628211;
	shr.u64 	%rd2459, %rd2451, 16;
	and.b64  	%rd2460, %rd2459, 255;
	xor.b64  	%rd2461, %rd2460, %rd2458;
	mul.lo.s64 	%rd2462, %rd2461, 1099511628211;
	shr.u64 	%rd2463, %rd2451, 24;
	and.b64  	%rd2464, %rd2463, 255;
	xor.b64  	%rd2465, %rd2464, %rd2462;
	mul.lo.s64 	%rd2466, %rd2465, 1099511628211;
	shr.u64 	%rd2467, %rd2451, 32;
	and.b64  	%rd2468, %rd2467, 255;
	xor.b64  	%rd2469, %rd2468, %rd2466;
	mul.lo.s64 	%rd2470, %rd2469, 1099511628211;
	shr.u64 	%rd2471, %rd2451, 40;
	and.b64  	%rd2472, %rd2471, 255;
	xor.b64  	%rd2473, %rd2472, %rd2470;
	mul.lo.s64 	%rd2474, %rd2473, 1099511628211;
	shr.u64 	%rd2475, %rd2451, 48;
	and.b64  	%rd2476, %rd2475, 255;
	xor.b64  	%rd2477, %rd2476, %rd2474;
	mul.lo.s64 	%rd2478, %rd2477, 1099511628211;
	shr.u64 	%rd2479, %rd2451, 56;
	xor.b64  	%rd2480, %rd2479, %rd2478;
	mul.lo.s64 	%rd2481, %rd2480, 1099511628211;
	ld.global.u64 	%rd2482, [%rd2450+8];
	and.b64  	%rd2483, %rd2482, 255;
	xor.b64  	%rd2484, %rd2483, %rd2481;
	mul.lo.s64 	%rd2485, %rd2484, 1099511628211;
	shr.u64 	%rd2486, %rd2482, 8;
	and.b64  	%rd2487, %rd2486, 255;
	xor.b64  	%rd2488, %rd2487, %rd2485;
	mul.lo.s64 	%rd2489, %rd2488, 1099511628211;
	shr.u64 	%rd2490, %rd2482, 16;
	and.b64  	%rd2491, %rd2490, 255;
	xor.b64  	%rd2492, %rd2491, %rd2489;
	mul.lo.s64 	%rd2493, %rd2492, 1099511628211;
	shr.u64 	%rd2494, %rd2482, 24;
	and.b64  	%rd2495, %rd2494, 255;
	xor.b64  	%rd2496, %rd2495, %rd2493;
	mul.lo.s64 	%rd2497, %rd2496, 1099511628211;
	shr.u64 	%rd2498, %rd2482, 32;
	and.b64  	%rd2499, %rd2498, 255;
	xor.b64  	%rd2500, %rd2499, %rd2497;
	mul.lo.s64 	%rd2501, %rd2500, 1099511628211;
	shr.u64 	%rd2502, %rd2482, 40;
	and.b64  	%rd2503, %rd2502, 255;
	xor.b64  	%rd2504, %rd2503, %rd2501;
	mul.lo.s64 	%rd2505, %rd2504, 1099511628211;
	shr.u64 	%rd2506, %rd2482, 48;
	and.b64  	%rd2507, %rd2506, 255;
	xor.b64  	%rd2508, %rd2507, %rd2505;
	mul.lo.s64 	%rd2509, %rd2508, 1099511628211;
	shr.u64 	%rd2510, %rd2482, 56;
	xor.b64  	%rd2511, %rd2510, %rd2509;
	mul.lo.s64 	%rd5683, %rd2511, 1099511628211;
	add.s64 	%rd5684, %rd5684, 2;
	setp.eq.s64 	%p130, %rd5684, %rd5681;
	@%p130 bra 	$L__BB13_149;
	bra.uni 	$L__BB13_148;
$L__BB13_149:
	and.b64  	%rd2512, %rd554, 1;
	setp.eq.b64 	%p131, %rd2512, 1;
	not.pred 	%p132, %p131;
	@%p132 bra 	$L__BB13_151;
	shl.b64 	%rd2513, %rd5681, 3;
	add.s64 	%rd2514, %rd189, %rd2513;
	ld.global.u64 	%rd2515, [%rd2514];
	and.b64  	%rd2516, %rd2515, 255;
	xor.b64  	%rd2517, %rd2516, %rd5683;
	mul.lo.s64 	%rd2518, %rd2517, 1099511628211;
	shr.u64 	%rd2519, %rd2515, 8;
	and.b64  	%rd2520, %rd2519, 255;
	xor.b64  	%rd2521, %rd2520, %rd2518;
	mul.lo.s64 	%rd2522, %rd2521, 1099511628211;
	shr.u64 	%rd2523, %rd2515, 16;
	and.b64  	%rd2524, %rd2523, 255;
	xor.b64  	%rd2525, %rd2524, %rd2522;
	mul.lo.s64 	%rd2526, %rd2525, 1099511628211;
	shr.u64 	%rd2527, %rd2515, 24;
	and.b64  	%rd2528, %rd2527, 255;
	xor.b64  	%rd2529, %rd2528, %rd2526;
	mul.lo.s64 	%rd2530, %rd2529, 1099511628211;
	shr.u64 	%rd2531, %rd2515, 32;
	and.b64  	%rd2532, %rd2531, 255;
	xor.b64  	%rd2533, %rd2532, %rd2530;
	mul.lo.s64 	%rd2534, %rd2533, 1099511628211;
	shr.u64 	%rd2535, %rd2515, 40;
	and.b64  	%rd2536, %rd2535, 255;
	xor.b64  	%rd2537, %rd2536, %rd2534;
	mul.lo.s64 	%rd2538, %rd2537, 1099511628211;
	shr.u64 	%rd2539, %rd2515, 48;
	and.b64  	%rd2540, %rd2539, 255;
	xor.b64  	%rd2541, %rd2540, %rd2538;
	mul.lo.s64 	%rd2542, %rd2541, 1099511628211;
	shr.u64 	%rd2543, %rd2515, 56;
	xor.b64  	%rd2544, %rd2543, %rd2542;
	mul.lo.s64 	%rd5683, %rd2544, 1099511628211;
$L__BB13_151:
	setp.eq.s64 	%p133, %rd554, 0;
	mov.b64 	%rd5688, -3750763034362895579;
	@%p133 bra 	$L__BB13_157;
	setp.eq.s64 	%p134, %rd554, 1;
	mov.b64 	%rd5688, -3750763034362895579;
	mov.b64 	%rd5689, 0;
	@%p134 bra 	$L__BB13_155;
	and.b64  	%rd5689, %rd554, -2;
	mov.b64 	%rd5688, -3750763034362895579;
	mov.b64 	%rd5686, 0;
$L__BB13_154:
	shl.b64 	%rd2551, %rd5686, 3;
	add.s64 	%rd2552, %rd50, %rd2551;
	ld.global.u64 	%rd2553, [%rd2552];
	and.b64  	%rd2554, %rd2553, 255;
	xor.b64  	%rd2555, %rd2554, %rd5688;
	mul.lo.s64 	%rd2556, %rd2555, 1099511628211;
	shr.u64 	%rd2557, %rd2553, 8;
	and.b64  	%rd2558, %rd2557, 255;
	xor.b64  	%rd2559, %rd2558, %rd2556;
	mul.lo.s64 	%rd2560, %rd2559, 1099511628211;
	shr.u64 	%rd2561, %rd2553, 16;
	and.b64  	%rd2562, %rd2561, 255;
	xor.b64  	%rd2563, %rd2562, %rd2560;
	mul.lo.s64 	%rd2564, %rd2563, 1099511628211;
	shr.u64 	%rd2565, %rd2553, 24;
	and.b64  	%rd2566, %rd2565, 255;
	xor.b64  	%rd2567, %rd2566, %rd2564;
	mul.lo.s64 	%rd2568, %rd2567, 1099511628211;
	shr.u64 	%rd2569, %rd2553, 32;
	and.b64  	%rd2570, %rd2569, 255;
	xor.b64  	%rd2571, %rd2570, %rd2568;
	mul.lo.s64 	%rd2572, %rd2571, 1099511628211;
	shr.u64 	%rd2573, %rd2553, 40;
	and.b64  	%rd2574, %rd2573, 255;
	xor.b64  	%rd2575, %rd2574, %rd2572;
	mul.lo.s64 	%rd2576, %rd2575, 1099511628211;
	shr.u64 	%rd2577, %rd2553, 48;
	and.b64  	%rd2578, %rd2577, 255;
	xor.b64  	%rd2579, %rd2578, %rd2576;
	mul.lo.s64 	%rd2580, %rd2579, 1099511628211;
	shr.u64 	%rd2581, %rd2553, 56;
	xor.b64  	%rd2582, %rd2581, %rd2580;
	mul.lo.s64 	%rd2583, %rd2582, 1099511628211;
	ld.global.u64 	%rd2584, [%rd2552+8];
	and.b64  	%rd2585, %rd2584, 255;
	xor.b64  	%rd2586, %rd2585, %rd2583;
	mul.lo.s64 	%rd2587, %rd2586, 1099511628211;
	shr.u64 	%rd2588, %rd2584, 8;
	and.b64  	%rd2589, %rd2588, 255;
	xor.b64  	%rd2590, %rd2589, %rd2587;
	mul.lo.s64 	%rd2591, %rd2590, 1099511628211;
	shr.u64 	%rd2592, %rd2584, 16;
	and.b64  	%rd2593, %rd2592, 255;
	xor.b64  	%rd2594, %rd2593, %rd2591;
	mul.lo.s64 	%rd2595, %rd2594, 1099511628211;
	shr.u64 	%rd2596, %rd2584, 24;
	and.b64  	%rd2597, %rd2596, 255;
	xor.b64  	%rd2598, %rd2597, %rd2595;
	mul.lo.s64 	%rd2599, %rd2598, 1099511628211;
	shr.u64 	%rd2600, %rd2584, 32;
	and.b64  	%rd2601, %rd2600, 255;
	xor.b64  	%rd2602, %rd2601, %rd2599;
	mul.lo.s64 	%rd2603, %rd2602, 1099511628211;
	shr.u64 	%rd2604, %rd2584, 40;
	and.b64  	%rd2605, %rd2604, 255;
	xor.b64  	%rd2606, %rd2605, %rd2603;
	mul.lo.s64 	%rd2607, %rd2606, 1099511628211;
	shr.u64 	%rd2608, %rd2584, 48;
	and.b64  	%rd2609, %rd2608, 255;
	xor.b64  	%rd2610, %rd2609, %rd2607;
	mul.lo.s64 	%rd2611, %rd2610, 1099511628211;
	shr.u64 	%rd2612, %rd2584, 56;
	xor.b64  	%rd2613, %rd2612, %rd2611;
	mul.lo.s64 	%rd5688, %rd2613, 1099511628211;
	add.s64 	%rd5686, %rd5686, 2;
	setp.ne.s64 	%p135, %rd5686, %rd5689;
	@%p135 bra 	$L__BB13_154;
$L__BB13_155:
	and.b64  	%rd2614, %rd554, 1;
	setp.eq.b64 	%p136, %rd2614, 1;
	not.pred 	%p137, %p136;
	@%p137 bra 	$L__BB13_157;
	shl.b64 	%rd2615, %rd5689, 3;
	add.s64 	%rd2616, %rd50, %rd2615;
	ld.global.u64 	%rd2617, [%rd2616];
	and.b64  	%rd2618, %rd2617, 255;
	xor.b64  	%rd2619, %rd2618, %rd5688;
	mul.lo.s64 	%rd2620, %rd2619, 1099511628211;
	shr.u64 	%rd2621, %rd2617, 8;
	and.b64  	%rd2622, %rd2621, 255;
	xor.b64  	%rd2623, %rd2622, %rd2620;
	mul.lo.s64 	%rd2624, %rd2623, 1099511628211;
	shr.u64 	%rd2625, %rd2617, 16;
	and.b64  	%rd2626, %rd2625, 255;
	xor.b64  	%rd2627, %rd2626, %rd2624;
	mul.lo.s64 	%rd2628, %rd2627, 1099511628211;
	shr.u64 	%rd2629, %rd2617, 24;
	and.b64  	%rd2630, %rd2629, 255;
	xor.b64  	%rd2631, %rd2630, %rd2628;
	mul.lo.s64 	%rd2632, %rd2631, 1099511628211;
	shr.u64 	%rd2633, %rd2617, 32;
	and.b64  	%rd2634, %rd2633, 255;
	xor.b64  	%rd2635, %rd2634, %rd2632;
	mul.lo.s64 	%rd2636, %rd2635, 1099511628211;
	shr.u64 	%rd2637, %rd2617, 40;
	and.b64  	%rd2638, %rd2637, 255;
	xor.b64  	%rd2639, %rd2638, %rd2636;
	mul.lo.s64 	%rd2640, %rd2639, 1099511628211;
	shr.u64 	%rd2641, %rd2617, 48;
	and.b64  	%rd2642, %rd2641, 255;
	xor.b64  	%rd2643, %rd2642, %rd2640;
	mul.lo.s64 	%rd2644, %rd2643, 1099511628211;
	shr.u64 	%rd2645, %rd2617, 56;
	xor.b64  	%rd2646, %rd2645, %rd2644;
	mul.lo.s64 	%rd5688, %rd2646, 1099511628211;
$L__BB13_157:
	setp.ge.u64 	%p138, %rd5683, %rd5688;
	@%p138 bra 	$L__BB13_163;
$L__BB13_158:
	add.s32 	%r135, %r136, 1;
	mov.u32 	%r136, %r131;
	bra.uni 	$L__BB13_163;
$L__BB13_159:
	setp.eq.s32 	%p139, %r76, 0;
	@%p139 bra 	$L__BB13_163;
	cvt.s64.s32 	%rd211, %r76;
	mov.b64 	%rd5679, 0;
$L__BB13_161:
	shl.b64 	%rd2648, %rd5679, 3;
	add.s64 	%rd2649, %rd189, %rd2648;
	ld.global.u64 	%rd213, [%rd2649];
	add.s64 	%rd2650, %rd50, %rd2648;
	ld.global.u64 	%rd214, [%rd2650];
	setp.lt.u64 	%p140, %rd213, %rd214;
	@%p140 bra 	$L__BB13_158;
	setp.le.u64 	%p141, %rd213, %rd214;
	add.s64 	%rd5679, %rd5679, 1;
	setp.lt.u64 	%p142, %rd5679, %rd211;
	and.pred  	%p143, %p141, %p142;
	@%p143 bra 	$L__BB13_161;
$L__BB13_163:
	setp.ge.s32 	%p144, %r135, %r136;
	@%p144 bra 	$L__BB13_197;
	and.b64  	%rd235, %rd554, 1;
	and.b64  	%rd236, %rd554, -2;
$L__BB13_165:
	mov.u32 	%r30, %r136;
	setp.eq.s64 	%p145, %rd554, 0;
	and.b32  	%r99, %r135, %r30;
	xor.b32  	%r100, %r135, %r30;
	shr.s32 	%r101, %r100, 1;
	add.s32 	%r136, %r99, %r101;
	mul.wide.s32 	%rd2653, %r136, 8;
	add.s64 	%rd2654, %rd1, %rd2653;
	ld.global.u64 	%rd2655, [%rd2654];
	cvta.to.global.u64 	%rd237, %rd2655;
	mov.b64 	%rd5695, -3750763034362895579;
	@%p145 bra 	$L__BB13_171;
	setp.eq.s64 	%p146, %rd554, 1;
	mov.b64 	%rd5695, -3750763034362895579;
	mov.b64 	%rd5693, 0;
	@%p146 bra 	$L__BB13_169;
	mov.b64 	%rd5695, -3750763034362895579;
	mov.b64 	%rd5696, 0;
$L__BB13_168:
	shl.b64 	%rd2661, %rd5696, 3;
	add.s64 	%rd2662, %rd237, %rd2661;
	ld.global.u64 	%rd2663, [%rd2662];
	and.b64  	%rd2664, %rd2663, 255;
	xor.b64  	%rd2665, %rd2664, %rd5695;
	mul.lo.s64 	%rd2666, %rd2665, 1099511628211;
	shr.u64 	%rd2667, %rd2663, 8;
	and.b64  	%rd2668, %rd2667, 255;
	xor.b64  	%rd2669, %rd2668, %rd2666;
	mul.lo.s64 	%rd2670, %rd2669, 1099511628211;
	shr.u64 	%rd2671, %rd2663, 16;
	and.b64  	%rd2672, %rd2671, 255;
	xor.b64  	%rd2673, %rd2672, %rd2670;
	mul.lo.s64 	%rd2674, %rd2673, 1099511628211;
	shr.u64 	%rd2675, %rd2663, 24;
	and.b64  	%rd2676, %rd2675, 255;
	xor.b64  	%rd2677, %rd2676, %rd2674;
	mul.lo.s64 	%rd2678, %rd2677, 1099511628211;
	shr.u64 	%rd2679, %rd2663, 32;
	and.b64  	%rd2680, %rd2679, 255;
	xor.b64  	%rd2681, %rd2680, %rd2678;
	mul.lo.s64 	%rd2682, %rd2681, 1099511628211;
	shr.u64 	%rd2683, %rd2663, 40;
	and.b64  	%rd2684, %rd2683, 255;
	xor.b64  	%rd2685, %rd2684, %rd2682;
	mul.lo.s64 	%rd2686, %rd2685, 1099511628211;
	shr.u64 	%rd2687, %rd2663, 48;
	and.b64  	%rd2688, %rd2687, 255;
	xor.b64  	%rd2689, %rd2688, %rd2686;
	mul.lo.s64 	%rd2690, %rd2689, 1099511628211;
	shr.u64 	%rd2691, %rd2663, 56;
	xor.b64  	%rd2692, %rd2691, %rd2690;
	mul.lo.s64 	%rd2693, %rd2692, 1099511628211;
	ld.global.u64 	%rd2694, [%rd2662+8];
	and.b64  	%rd2695, %rd2694, 255;
	xor.b64  	%rd2696, %rd2695, %rd2693;
	mul.lo.s64 	%rd2697, %rd2696, 1099511628211;
	shr.u64 	%rd2698, %rd2694, 8;
	and.b64  	%rd2699, %rd2698, 255;
	xor.b64  	%rd2700, %rd2699, %rd2697;
	mul.lo.s64 	%rd2701, %rd2700, 1099511628211;
	shr.u64 	%rd2702, %rd2694, 16;
	and.b64  	%rd2703, %rd2702, 255;
	xor.b64  	%rd2704, %rd2703, %rd2701;
	mul.lo.s64 	%rd2705, %rd2704, 1099511628211;
	shr.u64 	%rd2706, %rd2694, 24;
	and.b64  	%rd2707, %rd2706, 255;
	xor.b64  	%rd2708, %rd2707, %rd2705;
	mul.lo.s64 	%rd2709, %rd2708, 1099511628211;
	shr.u64 	%rd2710, %rd2694, 32;
	and.b64  	%rd2711, %rd2710, 255;
	xor.b64  	%rd2712, %rd2711, %rd2709;
	mul.lo.s64 	%rd2713, %rd2712, 1099511628211;
	shr.u64 	%rd2714, %rd2694, 40;
	and.b64  	%rd2715, %rd2714, 255;
	xor.b64  	%rd2716, %rd2715, %rd2713;
	mul.lo.s64 	%rd2717, %rd2716, 1099511628211;
	shr.u64 	%rd2718, %rd2694, 48;
	and.b64  	%rd2719, %rd2718, 255;
	xor.b64  	%rd2720, %rd2719, %rd2717;
	mul.lo.s64 	%rd2721, %rd2720, 1099511628211;
	shr.u64 	%rd2722, %rd2694, 56;
	xor.b64  	%rd2723, %rd2722, %rd2721;
	mul.lo.s64 	%rd5695, %rd2723, 1099511628211;
	add.s64 	%rd5696, %rd5696, 2;
	setp.eq.s64 	%p147, %rd5696, %rd236;
	mov.u64 	%rd5693, %rd236;
	@%p147 bra 	$L__BB13_169;
	bra.uni 	$L__BB13_168;
$L__BB13_169:
	setp.eq.s64 	%p148, %rd235, 0;
	@%p148 bra 	$L__BB13_171;
	shl.b64 	%rd2724, %rd5693, 3;
	add.s64 	%rd2725, %rd237, %rd2724;
	ld.global.u64 	%rd2726, [%rd2725];
	and.b64  	%rd2727, %rd2726, 255;
	xor.b64  	%rd2728, %rd2727, %rd5695;
	mul.lo.s64 	%rd2729, %rd2728, 1099511628211;
	shr.u64 	%rd2730, %rd2726, 8;
	and.b64  	%rd2731, %rd2730, 255;
	xor.b64  	%rd2732, %rd2731, %rd2729;
	mul.lo.s64 	%rd2733, %rd2732, 1099511628211;
	shr.u64 	%rd2734, %rd2726, 16;
	and.b64  	%rd2735, %rd2734, 255;
	xor.b64  	%rd2736, %rd2735, %rd2733;
	mul.lo.s64 	%rd2737, %rd2736, 1099511628211;
	shr.u64 	%rd2738, %rd2726, 24;
	and.b64  	%rd2739, %rd2738, 255;
	xor.b64  	%rd2740, %rd2739, %rd2737;
	mul.lo.s64 	%rd2741, %rd2740, 1099511628211;
	shr.u64 	%rd2742, %rd2726, 32;
	and.b64  	%rd2743, %rd2742, 255;
	xor.b64  	%rd2744, %rd2743, %rd2741;
	mul.lo.s64 	%rd2745, %rd2744, 1099511628211;
	shr.u64 	%rd2746, %rd2726, 40;
	and.b64  	%rd2747, %rd2746, 255;
	xor.b64  	%rd2748, %rd2747, %rd2745;
	mul.lo.s64 	%rd2749, %rd2748, 1099511628211;
	shr.u64 	%rd2750, %rd2726, 48;
	and.b64  	%rd2751, %rd2750, 255;
	xor.b64  	%rd2752, %rd2751, %rd2749;
	mul.lo.s64 	%rd2753, %rd2752, 1099511628211;
	shr.u64 	%rd2754, %rd2726, 56;
	xor.b64  	%rd2755, %rd2754, %rd2753;
	mul.lo.s64 	%rd5695, %rd2755, 1099511628211;
$L__BB13_171:
	mov.b64 	%rd5700, -3750763034362895579;
	@%p145 bra 	$L__BB13_177;
	setp.eq.s64 	%p150, %rd554, 1;
	mov.b64 	%rd5700, -3750763034362895579;
	mov.b64 	%rd5701, 0;
	@%p150 bra 	$L__BB13_175;
	mov.b64 	%rd5700, -3750763034362895579;
	mov.b64 	%rd5698, 0;
$L__BB13_174:
	shl.b64 	%rd2762, %rd5698, 3;
	add.s64 	%rd2763, %rd50, %rd2762;
	ld.global.u64 	%rd2764, [%rd2763];
	and.b64  	%rd2765, %rd2764, 255;
	xor.b64  	%rd2766, %rd2765, %rd5700;
	mul.lo.s64 	%rd2767, %rd2766, 1099511628211;
	shr.u64 	%rd2768, %rd2764, 8;
	and.b64  	%rd2769, %rd2768, 255;
	xor.b64  	%rd2770, %rd2769, %rd2767;
	mul.lo.s64 	%rd2771, %rd2770, 1099511628211;
	shr.u64 	%rd2772, %rd2764, 16;
	and.b64  	%rd2773, %rd2772, 255;
	xor.b64  	%rd2774, %rd2773, %rd2771;
	mul.lo.s64 	%rd2775, %rd2774, 1099511628211;
	shr.u64 	%rd2776, %rd2764, 24;
	and.b64  	%rd2777, %rd2776, 255;
	xor.b64  	%rd2778, %rd2777, %rd2775;
	mul.lo.s64 	%rd2779, %rd2778, 1099511628211;
	shr.u64 	%rd2780, %rd2764, 32;
	and.b64  	%rd2781, %rd2780, 255;
	xor.b64  	%rd2782, %rd2781, %rd2779;
	mul.lo.s64 	%rd2783, %rd2782, 1099511628211;
	shr.u64 	%rd2784, %rd2764, 40;
	and.b64  	%rd2785, %rd2784, 255;
	xor.b64  	%rd2786, %rd2785, %rd2783;
	mul.lo.s64 	%rd2787, %rd2786, 1099511628211;
	shr.u64 	%rd2788, %rd2764, 48;
	and.b64  	%rd2789, %rd2788, 255;
	xor.b64  	%rd2790, %rd2789, %rd2787;
	mul.lo.s64 	%rd2791, %rd2790, 1099511628211;
	shr.u64 	%rd2792, %rd2764, 56;
	xor.b64  	%rd2793, %rd2792, %rd2791;
	mul.lo.s64 	%rd2794, %rd2793, 1099511628211;
	ld.global.u64 	%rd2795, [%rd2763+8];
	and.b64  	%rd2796, %rd2795, 255;
	xor.b64  	%rd2797, %rd2796, %rd2794;
	mul.lo.s64 	%rd2798, %rd2797, 1099511628211;
	shr.u64 	%rd2799, %rd2795, 8;
	and.b64  	%rd2800, %rd2799, 255;
	xor.b64  	%rd2801, %rd2800, %rd2798;
	mul.lo.s64 	%rd2802, %rd2801, 1099511628211;
	shr.u64 	%rd2803, %rd2795, 16;
	and.b64  	%rd2804, %rd2803, 255;
	xor.b64  	%rd2805, %rd2804, %rd2802;
	mul.lo.s64 	%rd2806, %rd2805, 1099511628211;
	shr.u64 	%rd2807, %rd2795, 24;
	and.b64  	%rd2808, %rd2807, 255;
	xor.b64  	%rd2809, %rd2808, %rd2806;
	mul.lo.s64 	%rd2810, %rd2809, 1099511628211;
	shr.u64 	%rd2811, %rd2795, 32;
	and.b64  	%rd2812, %rd2811, 255;
	xor.b64  	%rd2813, %rd2812, %rd2810;
	mul.lo.s64 	%rd2814, %rd2813, 1099511628211;
	shr.u64 	%rd2815, %rd2795, 40;
	and.b64  	%rd2816, %rd2815, 255;
	xor.b64  	%rd2817, %rd2816, %rd2814;
	mul.lo.s64 	%rd2818, %rd2817, 1099511628211;
	shr.u64 	%rd2819, %rd2795, 48;
	and.b64  	%rd2820, %rd2819, 255;
	xor.b64  	%rd2821, %rd2820, %rd2818;
	mul.lo.s64 	%rd2822, %rd2821, 1099511628211;
	shr.u64 	%rd2823, %rd2795, 56;
	xor.b64  	%rd2824, %rd2823, %rd2822;
	mul.lo.s64 	%rd5700, %rd2824, 1099511628211;
	add.s64 	%rd5698, %rd5698, 2;
	setp.ne.s64 	%p151, %rd5698, %rd236;
	mov.u64 	%rd5701, %rd236;
	@%p151 bra 	$L__BB13_174;
$L__BB13_175:
	setp.eq.s64 	%p152, %rd235, 0;
	@%p152 bra 	$L__BB13_177;
	shl.b64 	%rd2825, %rd5701, 3;
	add.s64 	%rd2826, %rd50, %rd2825;
	ld.global.u64 	%rd2827, [%rd2826];
	and.b64  	%rd2828, %rd2827, 255;
	xor.b64  	%rd2829, %rd2828, %rd5700;
	mul.lo.s64 	%rd2830, %rd2829, 1099511628211;
	shr.u64 	%rd2831, %rd2827, 8;
	and.b64  	%rd2832, %rd2831, 255;
	xor.b64  	%rd2833, %rd2832, %rd2830;
	mul.lo.s64 	%rd2834, %rd2833, 1099511628211;
	shr.u64 	%rd2835, %rd2827, 16;
	and.b64  	%rd2836, %rd2835, 255;
	xor.b64  	%rd2837, %rd2836, %rd2834;
	mul.lo.s64 	%rd2838, %rd2837, 1099511628211;
	shr.u64 	%rd2839, %rd2827, 24;
	and.b64  	%rd2840, %rd2839, 255;
	xor.b64  	%rd2841, %rd2840, %rd2838;
	mul.lo.s64 	%rd2842, %rd2841, 1099511628211;
	shr.u64 	%rd2843, %rd2827, 32;
	and.b64  	%rd2844, %rd2843, 255;
	xor.b64  	%rd2845, %rd2844, %rd2842;
	mul.lo.s64 	%rd2846, %rd2845, 1099511628211;
	shr.u64 	%rd2847, %rd2827, 40;
	and.b64  	%rd2848, %rd2847, 255;
	xor.b64  	%rd2849, %rd2848, %rd2846;
	mul.lo.s64 	%rd2850, %rd2849, 1099511628211;
	shr.u64 	%rd2851, %rd2827, 48;
	and.b64  	%rd2852, %rd2851, 255;
	xor.b64  	%rd2853, %rd2852, %rd2850;
	mul.lo.s64 	%rd2854, %rd2853, 1099511628211;
	shr.u64 	%rd2855, %rd2827, 56;
	xor.b64  	%rd2856, %rd2855, %rd2854;
	mul.lo.s64 	%rd5700, %rd2856, 1099511628211;
$L__BB13_177:
	setp.eq.s64 	%p153, %rd5695, %rd5700;
	@%p153 bra 	$L__BB13_192;
	mov.b64 	%rd5708, -3750763034362895579;
	@%p145 bra 	$L__BB13_184;
	setp.eq.s64 	%p155, %rd554, 1;
	mov.b64 	%rd5708, -3750763034362895579;
	mov.b64 	%rd5706, 0;
	@%p155 bra 	$L__BB13_182;
	mov.b64 	%rd5708, -3750763034362895579;
	mov.b64 	%rd5709, 0;
$L__BB13_181:
	shl.b64 	%rd2863, %rd5709, 3;
	add.s64 	%rd2864, %rd237, %rd2863;
	ld.global.u64 	%rd2865, [%rd2864];
	and.b64  	%rd2866, %rd2865, 255;
	xor.b64  	%rd2867, %rd2866, %rd5708;
	mul.lo.s64 	%rd2868, %rd2867, 1099511628211;
	shr.u64 	%rd2869, %rd2865, 8;
	and.b64  	%rd2870, %rd2869, 255;
	xor.b64  	%rd2871, %rd2870, %rd2868;
	mul.lo.s64 	%rd2872, %rd2871, 1099511628211;
	shr.u64 	%rd2873, %rd2865, 16;
	and.b64  	%rd2874, %rd2873, 255;
	xor.b64  	%rd2875, %rd2874, %rd2872;
	mul.lo.s64 	%rd2876, %rd2875, 1099511628211;
	shr.u64 	%rd2877, %rd2865, 24;
	and.b64  	%rd2878, %rd2877, 255;
	xor.b64  	%rd2879, %rd2878, %rd2876;
	mul.lo.s64 	%rd2880, %rd2879, 1099511628211;
	shr.u64 	%rd2881, %rd2865, 32;
	and.b64  	%rd2882, %rd2881, 255;
	xor.b64  	%rd2883, %rd2882, %rd2880;
	mul.lo.s64 	%rd2884, %rd2883, 1099511628211;
	shr.u64 	%rd2885, %rd2865, 40;
	and.b64  	%rd2886, %rd2885, 255;
	xor.b64  	%rd2887, %rd2886, %rd2884;
	mul.lo.s64 	%rd2888, %rd2887, 1099511628211;
	shr.u64 	%rd2889, %rd2865, 48;
	and.b64  	%rd2890, %rd2889, 255;
	xor.b64  	%rd2891, %rd2890, %rd2888;
	mul.lo.s64 	%rd2892, %rd2891, 1099511628211;
	shr.u64 	%rd2893, %rd2865, 56;
	xor.b64  	%rd2894, %rd2893, %rd2892;
	mul.lo.s64 	%rd2895, %rd2894, 1099511628211;
	ld.global.u64 	%rd2896, [%rd2864+8];
	and.b64  	%rd2897, %rd2896, 255;
	xor.b64  	%rd2898, %rd2897, %rd2895;
	mul.lo.s64 	%rd2899, %rd2898, 1099511628211;
	shr.u64 	%rd2900, %rd2896, 8;
	and.b64  	%rd2901, %rd2900, 255;
	xor.b64  	%rd2902, %rd2901, %rd2899;
	mul.lo.s64 	%rd2903, %rd2902, 1099511628211;
	shr.u64 	%rd2904, %rd2896, 16;
	and.b64  	%rd2905, %rd2904, 255;
	xor.b64  	%rd2906, %rd2905, %rd2903;
	mul.lo.s64 	%rd2907, %rd2906, 1099511628211;
	shr.u64 	%rd2908, %rd2896, 24;
	and.b64  	%rd2909, %rd2908, 255;
	xor.b64  	%rd2910, %rd2909, %rd2907;
	mul.lo.s64 	%rd2911, %rd2910, 1099511628211;
	shr.u64 	%rd2912, %rd2896, 32;
	and.b64  	%rd2913, %rd2912, 255;
	xor.b64  	%rd2914, %rd2913, %rd2911;
	mul.lo.s64 	%rd2915, %rd2914, 1099511628211;
	shr.u64 	%rd2916, %rd2896, 40;
	and.b64  	%rd2917, %rd2916, 255;
	xor.b64  	%rd2918, %rd2917, %rd2915;
	mul.lo.s64 	%rd2919, %rd2918, 1099511628211;
	shr.u64 	%rd2920, %rd2896, 48;
	and.b64  	%rd2921, %rd2920, 255;
	xor.b64  	%rd2922, %rd2921, %rd2919;
	mul.lo.s64 	%rd2923, %rd2922, 1099511628211;
	shr.u64 	%rd2924, %rd2896, 56;
	xor.b64  	%rd2925, %rd2924, %rd2923;
	mul.lo.s64 	%rd5708, %rd2925, 1099511628211;
	add.s64 	%rd5709, %rd5709, 2;
	setp.eq.s64 	%p156, %rd5709, %rd236;
	mov.u64 	%rd5706, %rd236;
	@%p156 bra 	$L__BB13_182;
	bra.uni 	$L__BB13_181;
$L__BB13_182:
	setp.eq.s64 	%p157, %rd235, 0;
	@%p157 bra 	$L__BB13_184;
	shl.b64 	%rd2926, %rd5706, 3;
	add.s64 	%rd2927, %rd237, %rd2926;
	ld.global.u64 	%rd2928, [%rd2927];
	and.b64  	%rd2929, %rd2928, 255;
	xor.b64  	%rd2930, %rd2929, %rd5708;
	mul.lo.s64 	%rd2931, %rd2930, 1099511628211;
	shr.u64 	%rd2932, %rd2928, 8;
	and.b64  	%rd2933, %rd2932, 255;
	xor.b64  	%rd2934, %rd2933, %rd2931;
	mul.lo.s64 	%rd2935, %rd2934, 1099511628211;
	shr.u64 	%rd2936, %rd2928, 16;
	and.b64  	%rd2937, %rd2936, 255;
	xor.b64  	%rd2938, %rd2937, %rd2935;
	mul.lo.s64 	%rd2939, %rd2938, 1099511628211;
	shr.u64 	%rd2940, %rd2928, 24;
	and.b64  	%rd2941, %rd2940, 255;
	xor.b64  	%rd2942, %rd2941, %rd2939;
	mul.lo.s64 	%rd2943, %rd2942, 1099511628211;
	shr.u64 	%rd2944, %rd2928, 32;
	and.b64  	%rd2945, %rd2944, 255;
	xor.b64  	%rd2946, %rd2945, %rd2943;
	mul.lo.s64 	%rd2947, %rd2946, 1099511628211;
	shr.u64 	%rd2948, %rd2928, 40;
	and.b64  	%rd2949, %rd2948, 255;
	xor.b64  	%rd2950, %rd2949, %rd2947;
	mul.lo.s64 	%rd2951, %rd2950, 1099511628211;
	shr.u64 	%rd2952, %rd2928, 48;
	and.b64  	%rd2953, %rd2952, 255;
	xor.b64  	%rd2954, %rd2953, %rd2951;
	mul.lo.s64 	%rd2955, %rd2954, 1099511628211;
	shr.u64 	%rd2956, %rd2928, 56;
	xor.b64  	%rd2957, %rd2956, %rd2955;
	mul.lo.s64 	%rd5708, %rd2957, 1099511628211;
$L__BB13_184:
	mov.b64 	%rd5713, -3750763034362895579;
	@%p145 bra 	$L__BB13_190;
	setp.eq.s64 	%p159, %rd554, 1;
	mov.b64 	%rd5713, -3750763034362895579;
	mov.b64 	%rd5714, 0;
	@%p159 bra 	$L__BB13_188;
	mov.b64 	%rd5713, -3750763034362895579;
	mov.b64 	%rd5711, 0;
$L__BB13_187:
	shl.b64 	%rd2964, %rd5711, 3;
	add.s64 	%rd2965, %rd50, %rd2964;
	ld.global.u64 	%rd2966, [%rd2965];
	and.b64  	%rd2967, %rd2966, 255;
	xor.b64  	%rd2968, %rd2967, %rd5713;
	mul.lo.s64 	%rd2969, %rd2968, 1099511628211;
	shr.u64 	%rd2970, %rd2966, 8;
	and.b64  	%rd2971, %rd2970, 255;
	xor.b64  	%rd2972, %rd2971, %rd2969;
	mul.lo.s64 	%rd2973, %rd2972, 1099511628211;
	shr.u64 	%rd2974, %rd2966, 16;
	and.b64  	%rd2975, %rd2974, 255;
	xor.b64  	%rd2976, %rd2975, %rd2973;
	mul.lo.s64 	%rd2977, %rd2976, 1099511628211;
	shr.u64 	%rd2978, %rd2966, 24;
	and.b64  	%rd2979, %rd2978, 255;
	xor.b64  	%rd2980, %rd2979, %rd2977;
	mul.lo.s64 	%rd2981, %rd2980, 1099511628211;
	shr.u64 	%rd2982, %rd2966, 32;
	and.b64  	%rd2983, %rd2982, 255;
	xor.b64  	%rd2984, %rd2983, %rd2981;
	mul.lo.s64 	%rd2985, %rd2984, 1099511628211;
	shr.u64 	%rd2986, %rd2966, 40;
	and.b64  	%rd2987, %rd2986, 255;
	xor.b64  	%rd2988, %rd2987, %rd2985;
	mul.lo.s64 	%rd2989, %rd2988, 1099511628211;
	shr.u64 	%rd2990, %rd2966, 48;
	and.b64  	%rd2991, %rd2990, 255;
	xor.b64  	%rd2992, %rd2991, %rd2989;
	mul.lo.s64 	%rd2993, %rd2992, 1099511628211;
	shr.u64 	%rd2994, %rd2966, 56;
	xor.b64  	%rd2995, %rd2994, %rd2993;
	mul.lo.s64 	%rd2996, %rd2995, 1099511628211;
	ld.global.u64 	%rd2997, [%rd2965+8];
	and.b64  	%rd2998, %rd2997, 255;
	xor.b64  	%rd2999, %rd2998, %rd2996;
	mul.lo.s64 	%rd3000, %rd2999, 1099511628211;
	shr.u64 	%rd3001, %rd2997, 8;
	and.b64  	%rd3002, %rd3001, 255;
	xor.b64  	%rd3003, %rd3002, %rd3000;
	mul.lo.s64 	%rd3004, %rd3003, 1099511628211;
	shr.u64 	%rd3005, %rd2997, 16;
	and.b64  	%rd3006, %rd3005, 255;
	xor.b64  	%rd3007, %rd3006, %rd3004;
	mul.lo.s64 	%rd3008, %rd3007, 1099511628211;
	shr.u64 	%rd3009, %rd2997, 24;
	and.b64  	%rd3010, %rd3009, 255;
	xor.b64  	%rd3011, %rd3010, %rd3008;
	mul.lo.s64 	%rd3012, %rd3011, 1099511628211;
	shr.u64 	%rd3013, %rd2997, 32;
	and.b64  	%rd3014, %rd3013, 255;
	xor.b64  	%rd3015, %rd3014, %rd3012;
	mul.lo.s64 	%rd3016, %rd3015, 1099511628211;
	shr.u64 	%rd3017, %rd2997, 40;
	and.b64  	%rd3018, %rd3017, 255;
	xor.b64  	%rd3019, %rd3018, %rd3016;
	mul.lo.s64 	%rd3020, %rd3019, 1099511628211;
	shr.u64 	%rd3021, %rd2997, 48;
	and.b64  	%rd3022, %rd3021, 255;
	xor.b64  	%rd3023, %rd3022, %rd3020;
	mul.lo.s64 	%rd3024, %rd3023, 1099511628211;
	shr.u64 	%rd3025, %rd2997, 56;
	xor.b64  	%rd3026, %rd3025, %rd3024;
	mul.lo.s64 	%rd5713, %rd3026, 1099511628211;
	add.s64 	%rd5711, %rd5711, 2;
	setp.ne.s64 	%p160, %rd5711, %rd236;
	mov.u64 	%rd5714, %rd236;
	@%p160 bra 	$L__BB13_187;
$L__BB13_188:
	setp.eq.s64 	%p161, %rd235, 0;
	@%p161 bra 	$L__BB13_190;
	shl.b64 	%rd3027, %rd5714, 3;
	add.s64 	%rd3028, %rd50, %rd3027;
	ld.global.u64 	%rd3029, [%rd3028];
	and.b64  	%rd3030, %rd3029, 255;
	xor.b64  	%rd3031, %rd3030, %rd5713;
	mul.lo.s64 	%rd3032, %rd3031, 1099511628211;
	shr.u64 	%rd3033, %rd3029, 8;
	and.b64  	%rd3034, %rd3033, 255;
	xor.b64  	%rd3035, %rd3034, %rd3032;
	mul.lo.s64 	%rd3036, %rd3035, 1099511628211;
	shr.u64 	%rd3037, %rd3029, 16;
	and.b64  	%rd3038, %rd3037, 255;
	xor.b64  	%rd3039, %rd3038, %rd3036;
	mul.lo.s64 	%rd3040, %rd3039, 1099511628211;
	shr.u64 	%rd3041, %rd3029, 24;
	and.b64  	%rd3042, %rd3041, 255;
	xor.b64  	%rd3043, %rd3042, %rd3040;
	mul.lo.s64 	%rd3044, %rd3043, 1099511628211;
	shr.u64 	%rd3045, %rd3029, 32;
	and.b64  	%rd3046, %rd3045, 255;
	xor.b64  	%rd3047, %rd3046, %rd3044;
	mul.lo.s64 	%rd3048, %rd3047, 1099511628211;
	shr.u64 	%rd3049, %rd3029, 40;
	and.b64  	%rd3050, %rd3049, 255;
	xor.b64  	%rd3051, %rd3050, %rd3048;
	mul.lo.s64 	%rd3052, %rd3051, 1099511628211;
	shr.u64 	%rd3053, %rd3029, 48;
	and.b64  	%rd3054, %rd3053, 255;
	xor.b64  	%rd3055, %rd3054, %rd3052;
	mul.lo.s64 	%rd3056, %rd3055, 1099511628211;
	shr.u64 	%rd3057, %rd3029, 56;
	xor.b64  	%rd3058, %rd3057, %rd3056;
	mul.lo.s64 	%rd5713, %rd3058, 1099511628211;
$L__BB13_190:
	setp.ge.u64 	%p162, %rd5708, %rd5713;
	@%p162 bra 	$L__BB13_196;
$L__BB13_191:
	add.s32 	%r135, %r136, 1;
	mov.u32 	%r136, %r30;
	bra.uni 	$L__BB13_196;
$L__BB13_192:
	setp.eq.s32 	%p163, %r76, 0;
	@%p163 bra 	$L__BB13_196;
	mov.b64 	%rd5704, 0;
$L__BB13_194:
	shl.b64 	%rd3060, %rd5704, 3;
	add.s64 	%rd3061, %rd237, %rd3060;
	ld.global.u64 	%rd257, [%rd3061];
	add.s64 	%rd3062, %rd50, %rd3060;
	ld.global.u64 	%rd258, [%rd3062];
	setp.lt.u64 	%p164, %rd257, %rd258;
	@%p164 bra 	$L__BB13_191;
	setp.le.u64 	%p165, %rd257, %rd258;
	add.s64 	%rd5704, %rd5704, 1;
	cvt.s64.s32 	%rd3063, %r76;
	setp.lt.u64 	%p166, %rd5704, %rd3063;
	and.pred  	%p167, %p165, %p166;
	@%p167 bra 	$L__BB13_194;
$L__BB13_196:
	setp.lt.s32 	%p168, %r135, %r136;
	@%p168 bra 	$L__BB13_165;
$L__BB13_197:
	setp.lt.s32 	%p169, %r12, 1;
	mov.b32 	%r143, 0;
	mov.u32 	%r140, %r12;
	@%p169 bra 	$L__BB13_229;
	mul.wide.u32 	%rd3065, %r12, 511;
	shr.u64 	%rd3066, %rd3065, 9;
	cvt.u32.u64 	%r140, %rd3066;
	shl.b64 	%rd3067, %rd3066, 3;
	add.s64 	%rd3068, %rd2, %rd3067;
	ld.global.u64 	%rd3069, [%rd3068];
	cvta.to.global.u64 	%rd278, %rd3069;
	setp.eq.s64 	%p170, %rd554, 0;
	mov.b64 	%rd5720, -3750763034362895579;
	@%p170 bra 	$L__BB13_204;
	setp.eq.s64 	%p171, %rd554, 1;
	mov.b64 	%rd5720, -3750763034362895579;
	mov.b64 	%rd5718, 0;
	@%p171 bra 	$L__BB13_202;
	and.b64  	%rd5718, %rd554, -2;
	mov.b64 	%rd5720, -3750763034362895579;
	mov.b64 	%rd5721, 0;
$L__BB13_201:
	shl.b64 	%rd3075, %rd5721, 3;
	add.s64 	%rd3076, %rd278, %rd3075;
	ld.global.u64 	%rd3077, [%rd3076];
	and.b64  	%rd3078, %rd3077, 255;
	xor.b64  	%rd3079, %rd3078, %rd5720;
	mul.lo.s64 	%rd3080, %rd3079, 1099511628211;
	shr.u64 	%rd3081, %rd3077, 8;
	and.b64  	%rd3082, %rd3081, 255;
	xor.b64  	%rd3083, %rd3082, %rd3080;
	mul.lo.s64 	%rd3084, %rd3083, 1099511628211;
	shr.u64 	%rd3085, %rd3077, 16;
	and.b64  	%rd3086, %rd3085, 255;
	xor.b64  	%rd3087, %rd3086, %rd3084;
	mul.lo.s64 	%rd3088, %rd3087, 1099511628211;
	shr.u64 	%rd3089, %rd3077, 24;
	and.b64  	%rd3090, %rd3089, 255;
	xor.b64  	%rd3091, %rd3090, %rd3088;
	mul.lo.s64 	%rd3092, %rd3091, 1099511628211;
	shr.u64 	%rd3093, %rd3077, 32;
	and.b64  	%rd3094, %rd3093, 255;
	xor.b64  	%rd3095, %rd3094, %rd3092;
	mul.lo.s64 	%rd3096, %rd3095, 1099511628211;
	shr.u64 	%rd3097, %rd3077, 40;
	and.b64  	%rd3098, %rd3097, 255;
	xor.b64  	%rd3099, %rd3098, %rd3096;
	mul.lo.s64 	%rd3100, %rd3099, 1099511628211;
	shr.u64 	%rd3101, %rd3077, 48;
	and.b64  	%rd3102, %rd3101, 255;
	xor.b64  	%rd3103, %rd3102, %rd3100;
	mul.lo.s64 	%rd3104, %rd3103, 1099511628211;
	shr.u64 	%rd3105, %rd3077, 56;
	xor.b64  	%rd3106, %rd3105, %rd3104;
	mul.lo.s64 	%rd3107, %rd3106, 1099511628211;
	ld.global.u64 	%rd3108, [%rd3076+8];
	and.b64  	%rd3109, %rd3108, 255;
	xor.b64  	%rd3110, %rd3109, %rd3107;
	mul.lo.s64 	%rd3111, %rd3110, 1099511628211;
	shr.u64 	%rd3112, %rd3108, 8;
	and.b64  	%rd3113, %rd3112, 255;
	xor.b64  	%rd3114, %rd3113, %rd3111;
	mul.lo.s64 	%rd3115, %rd3114, 1099511628211;
	shr.u64 	%rd3116, %rd3108, 16;
	and.b64  	%rd3117, %rd3116, 255;
	xor.b64  	%rd3118, %rd3117, %rd3115;
	mul.lo.s64 	%rd3119, %rd3118, 1099511628211;
	shr.u64 	%rd3120, %rd3108, 24;
	and.b64  	%rd3121, %rd3120, 255;
	xor.b64  	%rd3122, %rd3121, %rd3119;
	mul.lo.s64 	%rd3123, %rd3122, 1099511628211;
	shr.u64 	%rd3124, %rd3108, 32;
	and.b64  	%rd3125, %rd3124, 255;
	xor.b64  	%rd3126, %rd3125, %rd3123;
	mul.lo.s64 	%rd3127, %rd3126, 1099511628211;
	shr.u64 	%rd3128, %rd3108, 40;
	and.b64  	%rd3129, %rd3128, 255;
	xor.b64  	%rd3130, %rd3129, %rd3127;
	mul.lo.s64 	%rd3131, %rd3130, 1099511628211;
	shr.u64 	%rd3132, %rd3108, 48;
	and.b64  	%rd3133, %rd3132, 255;
	xor.b64  	%rd3134, %rd3133, %rd3131;
	mul.lo.s64 	%rd3135, %rd3134, 1099511628211;
	shr.u64 	%rd3136, %rd3108, 56;
	xor.b64  	%rd3137, %rd3136, %rd3135;
	mul.lo.s64 	%rd5720, %rd3137, 1099511628211;
	add.s64 	%rd5721, %rd5721, 2;
	setp.eq.s64 	%p172, %rd5721, %rd5718;
	@%p172 bra 	$L__BB13_202;
	bra.uni 	$L__BB13_201;
$L__BB13_202:
	and.b64  	%rd3138, %rd554, 1;
	setp.eq.b64 	%p173, %rd3138, 1;
	not.pred 	%p174, %p173;
	@%p174 bra 	$L__BB13_204;
	shl.b64 	%rd3139, %rd5718, 3;
	add.s64 	%rd3140, %rd278, %rd3139;
	ld.global.u64 	%rd3141, [%rd3140];
	and.b64  	%rd3142, %rd3141, 255;
	xor.b64  	%rd3143, %rd3142, %rd5720;
	mul.lo.s64 	%rd3144, %rd3143, 1099511628211;
	shr.u64 	%rd3145, %rd3141, 8;
	and.b64  	%rd3146, %rd3145, 255;
	xor.b64  	%rd3147, %rd3146, %rd3144;
	mul.lo.s64 	%rd3148, %rd3147, 1099511628211;
	shr.u64 	%rd3149, %rd3141, 16;
	and.b64  	%rd3150, %rd3149, 255;
	xor.b64  	%rd3151, %rd3150, %rd3148;
	mul.lo.s64 	%rd3152, %rd3151, 1099511628211;
	shr.u64 	%rd3153, %rd3141, 24;
	and.b64  	%rd3154, %rd3153, 255;
	xor.b64  	%rd3155, %rd3154, %rd3152;
	mul.lo.s64 	%rd3156, %rd3155, 1099511628211;
	shr.u64 	%rd3157, %rd3141, 32;
	and.b64  	%rd3158, %rd3157, 255;
	xor.b64  	%rd3159, %rd3158, %rd3156;
	mul.lo.s64 	%rd3160, %rd3159, 1099511628211;
	shr.u64 	%rd3161, %rd3141, 40;
	and.b64  	%rd3162, %rd3161, 255;
	xor.b64  	%rd3163, %rd3162, %rd3160;
	mul.lo.s64 	%rd3164, %rd3163, 1099511628211;
	shr.u64 	%rd3165, %rd3141, 48;
	and.b64  	%rd3166, %rd3165, 255;
	xor.b64  	%rd3167, %rd3166, %rd3164;
	mul.lo.s64 	%rd3168, %rd3167, 1099511628211;
	shr.u64 	%rd3169, %rd3141, 56;
	xor.b64  	%rd3170, %rd3169, %rd3168;
	mul.lo.s64 	%rd5720, %rd3170, 1099511628211;
$L__BB13_204:
	setp.eq.s64 	%p175, %rd554, 0;
	mov.b64 	%rd5725, -3750763034362895579;
	@%p175 bra 	$L__BB13_210;
	setp.eq.s64 	%p176, %rd554, 1;
	mov.b64 	%rd5725, -3750763034362895579;
	mov.b64 	%rd5726, 0;
	@%p176 bra 	$L__BB13_208;
	and.b64  	%rd5726, %rd554, -2;
	mov.b64 	%rd5725, -3750763034362895579;
	mov.b64 	%rd5723, 0;
$L__BB13_207:
	shl.b64 	%rd3177, %rd5723, 3;
	add.s64 	%rd3178, %rd50, %rd3177;
	ld.global.u64 	%rd3179, [%rd3178];
	and.b64  	%rd3180, %rd3179, 255;
	xor.b64  	%rd3181, %rd3180, %rd5725;
	mul.lo.s64 	%rd3182, %rd3181, 1099511628211;
	shr.u64 	%rd3183, %rd3179, 8;
	and.b64  	%rd3184, %rd3183, 255;
	xor.b64  	%rd3185, %rd3184, %rd3182;
	mul.lo.s64 	%rd3186, %rd3185, 1099511628211;
	shr.u64 	%rd3187, %rd3179, 16;
	and.b64  	%rd3188, %rd3187, 255;
	xor.b64  	%rd3189, %rd3188, %rd3186;
	mul.lo.s64 	%rd3190, %rd3189, 1099511628211;
	shr.u64 	%rd3191, %rd3179, 24;
	and.b64  	%rd3192, %rd3191, 255;
	xor.b64  	%rd3193, %rd3192, %rd3190;
	mul.lo.s64 	%rd3194, %rd3193, 1099511628211;
	shr.u64 	%rd3195, %rd3179, 32;
	and.b64  	%rd3196, %rd3195, 255;
	xor.b64  	%rd3197, %rd3196, %rd3194;
	mul.lo.s64 	%rd3198, %rd3197, 1099511628211;
	shr.u64 	%rd3199, %rd3179, 40;
	and.b64  	%rd3200, %rd3199, 255;
	xor.b64  	%rd3201, %rd3200, %rd3198;
	mul.lo.s64 	%rd3202, %rd3201, 1099511628211;
	shr.u64 	%rd3203, %rd3179, 48;
	and.b64  	%rd3204, %rd3203, 255;
	xor.b64  	%rd3205, %rd3204, %rd3202;
	mul.lo.s64 	%rd3206, %rd3205, 1099511628211;
	shr.u64 	%rd3207, %rd3179, 56;
	xor.b64  	%rd3208, %rd3207, %rd3206;
	mul.lo.s64 	%rd3209, %rd3208, 1099511628211;
	ld.global.u64 	%rd3210, [%rd3178+8];
	and.b64  	%rd3211, %rd3210, 255;
	xor.b64  	%rd3212, %rd3211, %rd3209;
	mul.lo.s64 	%rd3213, %rd3212, 1099511628211;
	shr.u64 	%rd3214, %rd3210, 8;
	and.b64  	%rd3215, %rd3214, 255;
	xor.b64  	%rd3216, %rd3215, %rd3213;
	mul.lo.s64 	%rd3217, %rd3216, 1099511628211;
	shr.u64 	%rd3218, %rd3210, 16;
	and.b64  	%rd3219, %rd3218, 255;
	xor.b64  	%rd3220, %rd3219, %rd3217;
	mul.lo.s64 	%rd3221, %rd3220, 1099511628211;
	shr.u64 	%rd3222, %rd3210, 24;
	and.b64  	%rd3223, %rd3222, 255;
	xor.b64  	%rd3224, %rd3223, %rd3221;
	mul.lo.s64 	%rd3225, %rd3224, 1099511628211;
	shr.u64 	%rd3226, %rd3210, 32;
	and.b64  	%rd3227, %rd3226, 255;
	xor.b64  	%rd3228, %rd3227, %rd3225;
	mul.lo.s64 	%rd3229, %rd3228, 1099511628211;
	shr.u64 	%rd3230, %rd3210, 40;
	and.b64  	%rd3231, %rd3230, 255;
	xor.b64  	%rd3232, %rd3231, %rd3229;
	mul.lo.s64 	%rd3233, %rd3232, 1099511628211;
	shr.u64 	%rd3234, %rd3210, 48;
	and.b64  	%rd3235, %rd3234, 255;
	xor.b64  	%rd3236, %rd3235, %rd3233;
	mul.lo.s64 	%rd3237, %rd3236, 1099511628211;
	shr.u64 	%rd3238, %rd3210, 56;
	xor.b64  	%rd3239, %rd3238, %rd3237;
	mul.lo.s64 	%rd5725, %rd3239, 1099511628211;
	add.s64 	%rd5723, %rd5723, 2;
	setp.ne.s64 	%p177, %rd5723, %rd5726;
	@%p177 bra 	$L__BB13_207;
$L__BB13_208:
	and.b64  	%rd3240, %rd554, 1;
	setp.eq.b64 	%p178, %rd3240, 1;
	not.pred 	%p179, %p178;
	@%p179 bra 	$L__BB13_210;
	shl.b64 	%rd3241, %rd5726, 3;
	add.s64 	%rd3242, %rd50, %rd3241;
	ld.global.u64 	%rd3243, [%rd3242];
	and.b64  	%rd3244, %rd3243, 255;
	xor.b64  	%rd3245, %rd3244, %rd5725;
	mul.lo.s64 	%rd3246, %rd3245, 1099511628211;
	shr.u64 	%rd3247, %rd3243, 8;
	and.b64  	%rd3248, %rd3247, 255;
	xor.b64  	%rd3249, %rd3248, %rd3246;
	mul.lo.s64 	%rd3250, %rd3249, 1099511628211;
	shr.u64 	%rd3251, %rd3243, 16;
	and.b64  	%rd3252, %rd3251, 255;
	xor.b64  	%rd3253, %rd3252, %rd3250;
	mul.lo.s64 	%rd3254, %rd3253, 1099511628211;
	shr.u64 	%rd3255, %rd3243, 24;
	and.b64  	%rd3256, %rd3255, 255;
	xor.b64  	%rd3257, %rd3256, %rd3254;
	mul.lo.s64 	%rd3258, %rd3257, 1099511628211;
	shr.u64 	%rd3259, %rd3243, 32;
	and.b64  	%rd3260, %rd3259, 255;
	xor.b64  	%rd3261, %rd3260, %rd3258;
	mul.lo.s64 	%rd3262, %rd3261, 1099511628211;
	shr.u64 	%rd3263, %rd3243, 40;
	and.b64  	%rd3264, %rd3263, 255;
	xor.b64  	%rd3265, %rd3264, %rd3262;
	mul.lo.s64 	%rd3266, %rd3265, 1099511628211;
	shr.u64 	%rd3267, %rd3243, 48;
	and.b64  	%rd3268, %rd3267, 255;
	xor.b64  	%rd3269, %rd3268, %rd3266;
	mul.lo.s64 	%rd3270, %rd3269, 1099511628211;
	shr.u64 	%rd3271, %rd3243, 56;
	xor.b64  	%rd3272, %rd3271, %rd3270;
	mul.lo.s64 	%rd5725, %rd3272, 1099511628211;
$L__BB13_210:
	setp.eq.s64 	%p180, %rd5720, %rd5725;
	@%p180 bra 	$L__BB13_225;
	setp.eq.s64 	%p181, %rd554, 0;
	mov.b64 	%rd5733, -3750763034362895579;
	@%p181 bra 	$L__BB13_217;
	setp.eq.s64 	%p182, %rd554, 1;
	mov.b64 	%rd5733, -3750763034362895579;
	mov.b64 	%rd5731, 0;
	@%p182 bra 	$L__BB13_215;
	and.b64  	%rd5731, %rd554, -2;
	mov.b64 	%rd5733, -3750763034362895579;
	mov.b64 	%rd5734, 0;
$L__BB13_214:
	shl.b64 	%rd3279, %rd5734, 3;
	add.s64 	%rd3280, %rd278, %rd3279;
	ld.global.u64 	%rd3281, [%rd3280];
	and.b64  	%rd3282, %rd3281, 255;
	xor.b64  	%rd3283, %rd3282, %rd5733;
	mul.lo.s64 	%rd3284, %rd3283, 1099511628211;
	shr.u64 	%rd3285, %rd3281, 8;
	and.b64  	%rd3286, %rd3285, 255;
	xor.b64  	%rd3287, %rd3286, %rd3284;
	mul.lo.s64 	%rd3288, %rd3287, 1099511628211;
	shr.u64 	%rd3289, %rd3281, 16;
	and.b64  	%rd3290, %rd3289, 255;
	xor.b64  	%rd3291, %rd3290, %rd3288;
	mul.lo.s64 	%rd3292, %rd3291, 1099511628211;
	shr.u64 	%rd3293, %rd3281, 24;
	and.b64  	%rd3294, %rd3293, 255;
	xor.b64  	%rd3295, %rd3294, %rd3292;
	mul.lo.s64 	%rd3296, %rd3295, 1099511628211;
	shr.u64 	%rd3297, %rd3281, 32;
	and.b64  	%rd3298, %rd3297, 255;
	xor.b64  	%rd3299, %rd3298, %rd3296;
	mul.lo.s64 	%rd3300, %rd3299, 1099511628211;
	shr.u64 	%rd3301, %rd3281, 40;
	and.b64  	%rd3302, %rd3301, 255;
	xor.b64  	%rd3303, %rd3302, %rd3300;
	mul.lo.s64 	%rd3304, %rd3303, 1099511628211;
	shr.u64 	%rd3305, %rd3281, 48;
	and.b64  	%rd3306, %rd3305, 255;
	xor.b64  	%rd3307, %rd3306, %rd3304;
	mul.lo.s64 	%rd3308, %rd3307, 1099511628211;
	shr.u64 	%rd3309, %rd3281, 56;
	xor.b64  	%rd3310, %rd3309, %rd3308;
	mul.lo.s64 	%rd3311, %rd3310, 1099511628211;
	ld.global.u64 	%rd3312, [%rd3280+8];
	and.b64  	%rd3313, %rd3312, 255;
	xor.b64  	%rd3314, %rd3313, %rd3311;
	mul.lo.s64 	%rd3315, %rd3314, 1099511628211;
	shr.u64 	%rd3316, %rd3312, 8;
	and.b64  	%rd3317, %rd3316, 255;
	xor.b64  	%rd3318, %rd3317, %rd3315;
	mul.lo.s64 	%rd3319, %rd3318, 1099511628211;
	shr.u64 	%rd3320, %rd3312, 16;
	and.b64  	%rd3321, %rd3320, 255;
	xor.b64  	%rd3322, %rd3321, %rd3319;
	mul.lo.s64 	%rd3323, %rd3322, 1099511628211;
	shr.u64 	%rd3324, %rd3312, 24;
	and.b64  	%rd3325, %rd3324, 255;
	xor.b64  	%rd3326, %rd3325, %rd3323;
	mul.lo.s64 	%rd3327, %rd3326, 1099511628211;
	shr.u64 	%rd3328, %rd3312, 32;
	and.b64  	%rd3329, %rd3328, 255;
	xor.b64  	%rd3330, %rd3329, %rd3327;
	mul.lo.s64 	%rd3331, %rd3330, 1099511628211;
	shr.u64 	%rd3332, %rd3312, 40;
	and.b64  	%rd3333, %rd3332, 255;
	xor.b64  	%rd3334, %rd3333, %rd3331;
	mul.lo.s64 	%rd3335, %rd3334, 1099511628211;
	shr.u64 	%rd3336, %rd3312, 48;
	and.b64  	%rd3337, %rd3336, 255;
	xor.b64  	%rd3338, %rd3337, %rd3335;
	mul.lo.s64 	%rd3339, %rd3338, 1099511628211;
	shr.u64 	%rd3340, %rd3312, 56;
	xor.b64  	%rd3341, %rd3340, %rd3339;
	mul.lo.s64 	%rd5733, %rd3341, 1099511628211;
	add.s64 	%rd5734, %rd5734, 2;
	setp.eq.s64 	%p183, %rd5734, %rd5731;
	@%p183 bra 	$L__BB13_215;
	bra.uni 	$L__BB13_214;
$L__BB13_215:
	and.b64  	%rd3342, %rd554, 1;
	setp.eq.b64 	%p184, %rd3342, 1;
	not.pred 	%p185, %p184;
	@%p185 bra 	$L__BB13_217;
	shl.b64 	%rd3343, %rd5731, 3;
	add.s64 	%rd3344, %rd278, %rd3343;
	ld.global.u64 	%rd3345, [%rd3344];
	and.b64  	%rd3346, %rd3345, 255;
	xor.b64  	%rd3347, %rd3346, %rd5733;
	mul.lo.s64 	%rd3348, %rd3347, 1099511628211;
	shr.u64 	%rd3349, %rd3345, 8;
	and.b64  	%rd3350, %rd3349, 255;
	xor.b64  	%rd3351, %rd3350, %rd3348;
	mul.lo.s64 	%rd3352, %rd3351, 1099511628211;
	shr.u64 	%rd3353, %rd3345, 16;
	and.b64  	%rd3354, %rd3353, 255;
	xor.b64  	%rd3355, %rd3354, %rd3352;
	mul.lo.s64 	%rd3356, %rd3355, 1099511628211;
	shr.u64 	%rd3357, %rd3345, 24;
	and.b64  	%rd3358, %rd3357, 255;
	xor.b64  	%rd3359, %rd3358, %rd3356;
	mul.lo.s64 	%rd3360, %rd3359, 1099511628211;
	shr.u64 	%rd3361, %rd3345, 32;
	and.b64  	%rd3362, %rd3361, 255;
	xor.b64  	%rd3363, %rd3362, %rd3360;
	mul.lo.s64 	%rd3364, %rd3363, 1099511628211;
	shr.u64 	%rd3365, %rd3345, 40;
	and.b64  	%rd3366, %rd3365, 255;
	xor.b64  	%rd3367, %rd3366, %rd3364;
	mul.lo.s64 	%rd3368, %rd3367, 1099511628211;
	shr.u64 	%rd3369, %rd3345, 48;
	and.b64  	%rd3370, %rd3369, 255;
	xor.b64  	%rd3371, %rd3370, %rd3368;
	mul.lo.s64 	%rd3372, %rd3371, 1099511628211;
	shr.u64 	%rd3373, %rd3345, 56;
	xor.b64  	%rd3374, %rd3373, %rd3372;
	mul.lo.s64 	%rd5733, %rd3374, 1099511628211;
$L__BB13_217:
	setp.eq.s64 	%p186, %rd554, 0;
	mov.b64 	%rd5738, -3750763034362895579;
	@%p186 bra 	$L__BB13_223;
	setp.eq.s64 	%p187, %rd554, 1;
	mov.b64 	%rd5738, -3750763034362895579;
	mov.b64 	%rd5739, 0;
	@%p187 bra 	$L__BB13_221;
	and.b64  	%rd5739, %rd554, -2;
	mov.b64 	%rd5738, -3750763034362895579;
	mov.b64 	%rd5736, 0;
$L__BB13_220:
	shl.b64 	%rd3381, %rd5736, 3;
	add.s64 	%rd3382, %rd50, %rd3381;
	ld.global.u64 	%rd3383, [%rd3382];
	and.b64  	%rd3384, %rd3383, 255;
	xor.b64  	%rd3385, %rd3384, %rd5738;
	mul.lo.s64 	%rd3386, %rd3385, 1099511628211;
	shr.u64 	%rd3387, %rd3383, 8;
	and.b64  	%rd3388, %rd3387, 255;
	xor.b64  	%rd3389, %rd3388, %rd3386;
	mul.lo.s64 	%rd3390, %rd3389, 1099511628211;
	shr.u64 	%rd3391, %rd3383, 16;
	and.b64  	%rd3392, %rd3391, 255;
	xor.b64  	%rd3393, %rd3392, %rd3390;
	mul.lo.s64 	%rd3394, %rd3393, 1099511628211;
	shr.u64 	%rd3395, %rd3383, 24;
	and.b64  	%rd3396, %rd3395, 255;
	xor.b64  	%rd3397, %rd3396, %rd3394;
	mul.lo.s64 	%rd3398, %rd3397, 1099511628211;
	shr.u64 	%rd3399, %rd3383, 32;
	and.b64  	%rd3400, %rd3399, 255;
	xor.b64  	%rd3401, %rd3400, %rd3398;
	mul.lo.s64 	%rd3402, %rd3401, 1099511628211;
	shr.u64 	%rd3403, %rd3383, 40;
	and.b64  	%rd3404, %rd3403, 255;
	xor.b64  	%rd3405, %rd3404, %rd3402;
	mul.lo.s64 	%rd3406, %rd3405, 1099511628211;
	shr.u64 	%rd3407, %rd3383, 48;
	and.b64  	%rd3408, %rd3407, 255;
	xor.b64  	%rd3409, %rd3408, %rd3406;
	mul.lo.s64 	%rd3410, %rd3409, 1099511628211;
	shr.u64 	%rd3411, %rd3383, 56;
	xor.b64  	%rd3412, %rd3411, %rd3410;
	mul.lo.s64 	%rd3413, %rd3412, 1099511628211;
	ld.global.u64 	%rd3414, [%rd3382+8];
	and.b64  	%rd3415, %rd3414, 255;
	xor.b64  	%rd3416, %rd3415, %rd3413;
	mul.lo.s64 	%rd3417, %rd3416, 1099511628211;
	shr.u64 	%rd3418, %rd3414, 8;
	and.b64  	%rd3419, %rd3418, 255;
	xor.b64  	%rd3420, %rd3419, %rd3417;
	mul.lo.s64 	%rd3421, %rd3420, 1099511628211;
	shr.u64 	%rd3422, %rd3414, 16;
	and.b64  	%rd3423, %rd3422, 255;
	xor.b64  	%rd3424, %rd3423, %rd3421;
	mul.lo.s64 	%rd3425, %rd3424, 1099511628211;
	shr.u64 	%rd3426, %rd3414, 24;
	and.b64  	%rd3427, %rd3426, 255;
	xor.b64  	%rd3428, %rd3427, %rd3425;
	mul.lo.s64 	%rd3429, %rd3428, 1099511628211;
	shr.u64 	%rd3430, %rd3414, 32;
	and.b64  	%rd3431, %rd3430, 255;
	xor.b64  	%rd3432, %rd3431, %rd3429;
	mul.lo.s64 	%rd3433, %rd3432, 1099511628211;
	shr.u64 	%rd3434, %rd3414, 40;
	and.b64  	%rd3435, %rd3434, 255;
	xor.b64  	%rd3436, %rd3435, %rd3433;
	mul.lo.s64 	%rd3437, %rd3436, 1099511628211;
	shr.u64 	%rd3438, %rd3414, 48;
	and.b64  	%rd3439, %rd3438, 255;
	xor.b64  	%rd3440, %rd3439, %rd3437;
	mul.lo.s64 	%rd3441, %rd3440, 1099511628211;
	shr.u64 	%rd3442, %rd3414, 56;
	xor.b64  	%rd3443, %rd3442, %rd3441;
	mul.lo.s64 	%rd5738, %rd3443, 1099511628211;
	add.s64 	%rd5736, %rd5736, 2;
	setp.ne.s64 	%p188, %rd5736, %rd5739;
	@%p188 bra 	$L__BB13_220;
$L__BB13_221:
	and.b64  	%rd3444, %rd554, 1;
	setp.eq.b64 	%p189, %rd3444, 1;
	not.pred 	%p190, %p189;
	@%p190 bra 	$L__BB13_223;
	shl.b64 	%rd3445, %rd5739, 3;
	add.s64 	%rd3446, %rd50, %rd3445;
	ld.global.u64 	%rd3447, [%rd3446];
	and.b64  	%rd3448, %rd3447, 255;
	xor.b64  	%rd3449, %rd3448, %rd5738;
	mul.lo.s64 	%rd3450, %rd3449, 1099511628211;
	shr.u64 	%rd3451, %rd3447, 8;
	and.b64  	%rd3452, %rd3451, 255;
	xor.b64  	%rd3453, %rd3452, %rd3450;
	mul.lo.s64 	%rd3454, %rd3453, 1099511628211;
	shr.u64 	%rd3455, %rd3447, 16;
	and.b64  	%rd3456, %rd3455, 255;
	xor.b64  	%rd3457, %rd3456, %rd3454;
	mul.lo.s64 	%rd3458, %rd3457, 1099511628211;
	shr.u64 	%rd3459, %rd3447, 24;
	and.b64  	%rd3460, %rd3459, 255;
	xor.b64  	%rd3461, %rd3460, %rd3458;
	mul.lo.s64 	%rd3462, %rd3461, 1099511628211;
	shr.u64 	%rd3463, %rd3447, 32;
	and.b64  	%rd3464, %rd3463, 255;
	xor.b64  	%rd3465, %rd3464, %rd3462;
	mul.lo.s64 	%rd3466, %rd3465, 1099511628211;
	shr.u64 	%rd3467, %rd3447, 40;
	and.b64  	%rd3468, %rd3467, 255;
	xor.b64  	%rd3469, %rd3468, %rd3466;
	mul.lo.s64 	%rd3470, %rd3469, 1099511628211;
	shr.u64 	%rd3471, %rd3447, 48;
	and.b64  	%rd3472, %rd3471, 255;
	xor.b64  	%rd3473, %rd3472, %rd3470;
	mul.lo.s64 	%rd3474, %rd3473, 1099511628211;
	shr.u64 	%rd3475, %rd3447, 56;
	xor.b64  	%rd3476, %rd3475, %rd3474;
	mul.lo.s64 	%rd5738, %rd3476, 1099511628211;
$L__BB13_223:
	setp.ge.u64 	%p191, %rd5733, %rd5738;
	@%p191 bra 	$L__BB13_229;
$L__BB13_224:
	add.s32 	%r143, %r140, 1;
	mov.u32 	%r140, %r12;
	bra.uni 	$L__BB13_229;
$L__BB13_225:
	setp.eq.s32 	%p192, %r76, 0;
	@%p192 bra 	$L__BB13_229;
	cvt.s64.s32 	%rd300, %r76;
	mov.b64 	%rd5729, 0;
$L__BB13_227:
	shl.b64 	%rd3478, %rd5729, 3;
	add.s64 	%rd3479, %rd278, %rd3478;
	ld.global.u64 	%rd302, [%rd3479];
	add.s64 	%rd3480, %rd50, %rd3478;
	ld.global.u64 	%rd303, [%rd3480];
	setp.lt.u64 	%p193, %rd302, %rd303;
	@%p193 bra 	$L__BB13_224;
	setp.le.u64 	%p194, %rd302, %rd303;
	add.s64 	%rd5729, %rd5729, 1;
	setp.lt.u64 	%p195, %rd5729, %rd300;
	and.pred  	%p196, %p194, %p195;
	@%p196 bra 	$L__BB13_227;
$L__BB13_229:
	setp.ge.s32 	%p197, %r143, %r140;
	mov.u32 	%r142, %r140;
	@%p197 bra 	$L__BB13_261;
	cvt.u64.u32 	%rd3483, %r143;
	mul.wide.u32 	%rd3484, %r140, 127;
	add.s64 	%rd3485, %rd3484, %rd3483;
	shr.u64 	%rd3486, %rd3485, 7;
	cvt.u32.u64 	%r142, %rd3486;
	shl.b64 	%rd3487, %rd3486, 3;
	add.s64 	%rd3488, %rd2, %rd3487;
	ld.global.u64 	%rd3489, [%rd3488];
	cvta.to.global.u64 	%rd324, %rd3489;
	setp.eq.s64 	%p198, %rd554, 0;
	mov.b64 	%rd5745, -3750763034362895579;
	@%p198 bra 	$L__BB13_236;
	setp.eq.s64 	%p199, %rd554, 1;
	mov.b64 	%rd5745, -3750763034362895579;
	mov.b64 	%rd5743, 0;
	@%p199 bra 	$L__BB13_234;
	and.b64  	%rd5743, %rd554, -2;
	mov.b64 	%rd5745, -3750763034362895579;
	mov.b64 	%rd5746, 0;
$L__BB13_233:
	shl.b64 	%rd3495, %rd5746, 3;
	add.s64 	%rd3496, %rd324, %rd3495;
	ld.global.u64 	%rd3497, [%rd3496];
	and.b64  	%rd3498, %rd3497, 255;
	xor.b64  	%rd3499, %rd3498, %rd5745;
	mul.lo.s64 	%rd3500, %rd3499, 1099511628211;
	shr.u64 	%rd3501, %rd3497, 8;
	and.b64  	%rd3502, %rd3501, 255;
	xor.b64  	%rd3503, %rd3502, %rd3500;
	mul.lo.s64 	%rd3504, %rd3503, 1099511628211;
	shr.u64 	%rd3505, %rd3497, 16;
	and.b64  	%rd3506, %rd3505, 255;
	xor.b64  	%rd3507, %rd3506, %rd3504;
	mul.lo.s64 	%rd3508, %rd3507, 1099511628211;
	shr.u64 	%rd3509, %rd3497, 24;
	and.b64  	%rd3510, %rd3509, 255;
	xor.b64  	%rd3511, %rd3510, %rd3508;
	mul.lo.s64 	%rd3512, %rd3511, 1099511628211;
	shr.u64 	%rd3513, %rd3497, 32;
	and.b64  	%rd3514, %rd3513, 255;
	xor.b64  	%rd3515, %rd3514, %rd3512;
	mul.lo.s64 	%rd3516, %rd3515, 1099511628211;
	shr.u64 	%rd3517, %rd3497, 40;
	and.b64  	%rd3518, %rd3517, 255;
	xor.b64  	%rd3519, %rd3518, %rd3516;
	mul.lo.s64 	%rd3520, %rd3519, 1099511628211;
	shr.u64 	%rd3521, %rd3497, 48;
	and.b64  	%rd3522, %rd3521, 255;
	xor.b64  	%rd3523, %rd3522, %rd3520;
	mul.lo.s64 	%rd3524, %rd3523, 1099511628211;
	shr.u64 	%rd3525, %rd3497, 56;
	xor.b64  	%rd3526, %rd3525, %rd3524;
	mul.lo.s64 	%rd3527, %rd3526, 1099511628211;
	ld.global.u64 	%rd3528, [%rd3496+8];
	and.b64  	%rd3529, %rd3528, 255;
	xor.b64  	%rd3530, %rd3529, %rd3527;
	mul.lo.s64 	%rd3531, %rd3530, 1099511628211;
	shr.u64 	%rd3532, %rd3528, 8;
	and.b64  	%rd3533, %rd3532, 255;
	xor.b64  	%rd3534, %rd3533, %rd3531;
	mul.lo.s64 	%rd3535, %rd3534, 1099511628211;
	shr.u64 	%rd3536, %rd3528, 16;
	and.b64  	%rd3537, %rd3536, 255;
	xor.b64  	%rd3538, %rd3537, %rd3535;
	mul.lo.s64 	%rd3539, %rd3538, 1099511628211;
	shr.u64 	%rd3540, %rd3528, 24;
	and.b64  	%rd3541, %rd3540, 255;
	xor.b64  	%rd3542, %rd3541, %rd3539;
	mul.lo.s64 	%rd3543, %rd3542, 1099511628211;
	shr.u64 	%rd3544, %rd3528, 32;
	and.b64  	%rd3545, %rd3544, 255;
	xor.b64  	%rd3546, %rd3545, %rd3543;
	mul.lo.s64 	%rd3547, %rd3546, 1099511628211;
	shr.u64 	%rd3548, %rd3528, 40;
	and.b64  	%rd3549, %rd3548, 255;
	xor.b64  	%rd3550, %rd3549, %rd3547;
	mul.lo.s64 	%rd3551, %rd3550, 1099511628211;
	shr.u64 	%rd3552, %rd3528, 48;
	and.b64  	%rd3553, %rd3552, 255;
	xor.b64  	%rd3554, %rd3553, %rd3551;
	mul.lo.s64 	%rd3555, %rd3554, 1099511628211;
	shr.u64 	%rd3556, %rd3528, 56;
	xor.b64  	%rd3557, %rd3556, %rd3555;
	mul.lo.s64 	%rd5745, %rd3557, 1099511628211;
	add.s64 	%rd5746, %rd5746, 2;
	setp.eq.s64 	%p200, %rd5746, %rd5743;
	@%p200 bra 	$L__BB13_234;
	bra.uni 	$L__BB13_233;
$L__BB13_234:
	and.b64  	%rd3558, %rd554, 1;
	setp.eq.b64 	%p201, %rd3558, 1;
	not.pred 	%p202, %p201;
	@%p202 bra 	$L__BB13_236;
	shl.b64 	%rd3559, %rd5743, 3;
	add.s64 	%rd3560, %rd324, %rd3559;
	ld.global.u64 	%rd3561, [%rd3560];
	and.b64  	%rd3562, %rd3561, 255;
	xor.b64  	%rd3563, %rd3562, %rd5745;
	mul.lo.s64 	%rd3564, %rd3563, 1099511628211;
	shr.u64 	%rd3565, %rd3561, 8;
	and.b64  	%rd3566, %rd3565, 255;
	xor.b64  	%rd3567, %rd3566, %rd3564;
	mul.lo.s64 	%rd3568, %rd3567, 1099511628211;
	shr.u64 	%rd3569, %rd3561, 16;
	and.b64  	%rd3570, %rd3569, 255;
	xor.b64  	%rd3571, %rd3570, %rd3568;
	mul.lo.s64 	%rd3572, %rd3571, 1099511628211;
	shr.u64 	%rd3573, %rd3561, 24;
	and.b64  	%rd3574, %rd3573, 255;
	xor.b64  	%rd3575, %rd3574, %rd3572;
	mul.lo.s64 	%rd3576, %rd3575, 1099511628211;
	shr.u64 	%rd3577, %rd3561, 32;
	and.b64  	%rd3578, %rd3577, 255;
	xor.b64  	%rd3579, %rd3578, %rd3576;
	mul.lo.s64 	%rd3580, %rd3579, 1099511628211;
	shr.u64 	%rd3581, %rd3561, 40;
	and.b64  	%rd3582, %rd3581, 255;
	xor.b64  	%rd3583, %rd3582, %rd3580;
	mul.lo.s64 	%rd3584, %rd3583, 1099511628211;
	shr.u64 	%rd3585, %rd3561, 48;
	and.b64  	%rd3586, %rd3585, 255;
	xor.b64  	%rd3587, %rd3586, %rd3584;
	mul.lo.s64 	%rd3588, %rd3587, 1099511628211;
	shr.u64 	%rd3589, %rd3561, 56;
	xor.b64  	%rd3590, %rd3589, %rd3588;
	mul.lo.s64 	%rd5745, %rd3590, 1099511628211;
$L__BB13_236:
	setp.eq.s64 	%p203, %rd554, 0;
	mov.b64 	%rd5750, -3750763034362895579;
	@%p203 bra 	$L__BB13_242;
	setp.eq.s64 	%p204, %rd554, 1;
	mov.b64 	%rd5750, -3750763034362895579;
	mov.b64 	%rd5751, 0;
	@%p204 bra 	$L__BB13_240;
	and.b64  	%rd5751, %rd554, -2;
	mov.b64 	%rd5750, -3750763034362895579;
	mov.b64 	%rd5748, 0;
$L__BB13_239:
	shl.b64 	%rd3597, %rd5748, 3;
	add.s64 	%rd3598, %rd50, %rd3597;
	ld.global.u64 	%rd3599, [%rd3598];
	and.b64  	%rd3600, %rd3599, 255;
	xor.b64  	%rd3601, %rd3600, %rd5750;
	mul.lo.s64 	%rd3602, %rd3601, 1099511628211;
	shr.u64 	%rd3603, %rd3599, 8;
	and.b64  	%rd3604, %rd3603, 255;
	xor.b64  	%rd3605, %rd3604, %rd3602;
	mul.lo.s64 	%rd3606, %rd3605, 1099511628211;
	shr.u64 	%rd3607, %rd3599, 16;
	and.b64  	%rd3608, %rd3607, 255;
	xor.b64  	%rd3609, %rd3608, %rd3606;
	mul.lo.s64 	%rd3610, %rd3609, 1099511628211;
	shr.u64 	%rd3611, %rd3599, 24;
	and.b64  	%rd3612, %rd3611, 255;
	xor.b64  	%rd3613, %rd3612, %rd3610;
	mul.lo.s64 	%rd3614, %rd3613, 1099511628211;
	shr.u64 	%rd3615, %rd3599, 32;
	and.b64  	%rd3616, %rd3615, 255;
	xor.b64  	%rd3617, %rd3616, %rd3614;
	mul.lo.s64 	%rd3618, %rd3617, 1099511628211;
	shr.u64 	%rd3619, %rd3599, 40;
	and.b64  	%rd3620, %rd3619, 255;
	xor.b64  	%rd3621, %rd3620, %rd3618;
	mul.lo.s64 	%rd3622, %rd3621, 1099511628211;
	shr.u64 	%rd3623, %rd3599, 48;
	and.b64  	%rd3624, %rd3623, 255;
	xor.b64  	%rd3625, %rd3624, %rd3622;
	mul.lo.s64 	%rd3626, %rd3625, 1099511628211;
	shr.u64 	%rd3627, %rd3599, 56;
	xor.b64  	%rd3628, %rd3627, %rd3626;
	mul.lo.s64 	%rd3629, %rd3628, 1099511628211;
	ld.global.u64 	%rd3630, [%rd3598+8];
	and.b64  	%rd3631, %rd3630, 255;
	xor.b64  	%rd3632, %rd3631, %rd3629;
	mul.lo.s64 	%rd3633, %rd3632, 1099511628211;
	shr.u64 	%rd3634, %rd3630, 8;
	and.b64  	%rd3635, %rd3634, 255;
	xor.b64  	%rd3636, %rd3635, %rd3633;
	mul.lo.s64 	%rd3637, %rd3636, 1099511628211;
	shr.u64 	%rd3638, %rd3630, 16;
	and.b64  	%rd3639, %rd3638, 255;
	xor.b64  	%rd3640, %rd3639, %rd3637;
	mul.lo.s64 	%rd3641, %rd3640, 1099511628211;
	shr.u64 	%rd3642, %rd3630, 24;
	and.b64  	%rd3643, %rd3642, 255;
	xor.b64  	%rd3644, %rd3643, %rd3641;
	mul.lo.s64 	%rd3645, %rd3644, 1099511628211;
	shr.u64 	%rd3646, %rd3630, 32;
	and.b64  	%rd3647, %rd3646, 255;
	xor.b64  	%rd3648, %rd3647, %rd3645;
	mul.lo.s64 	%rd3649, %rd3648, 1099511628211;
	shr.u64 	%rd3650, %rd3630, 40;
	and.b64  	%rd3651, %rd3650, 255;
	xor.b64  	%rd3652, %rd3651, %rd3649;
	mul.lo.s64 	%rd3653, %rd3652, 1099511628211;
	shr.u64 	%rd3654, %rd3630, 48;
	and.b64  	%rd3655, %rd3654, 255;
	xor.b64  	%rd3656, %rd3655, %rd3653;
	mul.lo.s64 	%rd3657, %rd3656, 1099511628211;
	shr.u64 	%rd3658, %rd3630, 56;
	xor.b64  	%rd3659, %rd3658, %rd3657;
	mul.lo.s64 	%rd5750, %rd3659, 1099511628211;
	add.s64 	%rd5748, %rd5748, 2;
	setp.ne.s64 	%p205, %rd5748, %rd5751;
	@%p205 bra 	$L__BB13_239;
$L__BB13_240:
	and.b64  	%rd3660, %rd554, 1;
	setp.eq.b64 	%p206, %rd3660, 1;
	not.pred 	%p207, %p206;
	@%p207 bra 	$L__BB13_242;
	shl.b64 	%rd3661, %rd5751, 3;
	add.s64 	%rd3662, %rd50, %rd3661;
	ld.global.u64 	%rd3663, [%rd3662];
	and.b64  	%rd3664, %rd3663, 255;
	xor.b64  	%rd3665, %rd3664, %rd5750;
	mul.lo.s64 	%rd3666, %rd3665, 1099511628211;
	shr.u64 	%rd3667, %rd3663, 8;
	and.b64  	%rd3668, %rd3667, 255;
	xor.b64  	%rd3669, %rd3668, %rd3666;
	mul.lo.s64 	%rd3670, %rd3669, 1099511628211;
	shr.u64 	%rd3671, %rd3663, 16;
	and.b64  	%rd3672, %rd3671, 255;
	xor.b64  	%rd3673, %rd3672, %rd3670;
	mul.lo.s64 	%rd3674, %rd3673, 1099511628211;
	shr.u64 	%rd3675, %rd3663, 24;
	and.b64  	%rd3676, %rd3675, 255;
	xor.b64  	%rd3677, %rd3676, %rd3674;
	mul.lo.s64 	%rd3678, %rd3677, 1099511628211;
	shr.u64 	%rd3679, %rd3663, 32;
	and.b64  	%rd3680, %rd3679, 255;
	xor.b64  	%rd3681, %rd3680, %rd3678;
	mul.lo.s64 	%rd3682, %rd3681, 1099511628211;
	shr.u64 	%rd3683, %rd3663, 40;
	and.b64  	%rd3684, %rd3683, 255;
	xor.b64  	%rd3685, %rd3684, %rd3682;
	mul.lo.s64 	%rd3686, %rd3685, 1099511628211;
	shr.u64 	%rd3687, %rd3663, 48;
	and.b64  	%rd3688, %rd3687, 255;
	xor.b64  	%rd3689, %rd3688, %rd3686;
	mul.lo.s64 	%rd3690, %rd3689, 1099511628211;
	shr.u64 	%rd3691, %rd3663, 56;
	xor.b64  	%rd3692, %rd3691, %rd3690;
	mul.lo.s64 	%rd5750, %rd3692, 1099511628211;
$L__BB13_242:
	setp.eq.s64 	%p208, %rd5745, %rd5750;
	@%p208 bra 	$L__BB13_257;
	setp.eq.s64 	%p209, %rd554, 0;
	mov.b64 	%rd5758, -3750763034362895579;
	@%p209 bra 	$L__BB13_249;
	setp.eq.s64 	%p210, %rd554, 1;
	mov.b64 	%rd5758, -3750763034362895579;
	mov.b64 	%rd5756, 0;
	@%p210 bra 	$L__BB13_247;
	and.b64  	%rd5756, %rd554, -2;
	mov.b64 	%rd5758, -3750763034362895579;
	mov.b64 	%rd5759, 0;
$L__BB13_246:
	shl.b64 	%rd3699, %rd5759, 3;
	add.s64 	%rd3700, %rd324, %rd3699;
	ld.global.u64 	%rd3701, [%rd3700];
	and.b64  	%rd3702, %rd3701, 255;
	xor.b64  	%rd3703, %rd3702, %rd5758;
	mul.lo.s64 	%rd3704, %rd3703, 1099511628211;
	shr.u64 	%rd3705, %rd3701, 8;
	and.b64  	%rd3706, %rd3705, 255;
	xor.b64  	%rd3707, %rd3706, %rd3704;
	mul.lo.s64 	%rd3708, %rd3707, 1099511628211;
	shr.u64 	%rd3709, %rd3701, 16;
	and.b64  	%rd3710, %rd3709, 255;
	xor.b64  	%rd3711, %rd3710, %rd3708;
	mul.lo.s64 	%rd3712, %rd3711, 1099511628211;
	shr.u64 	%rd3713, %rd3701, 24;
	and.b64  	%rd3714, %rd3713, 255;
	xor.b64  	%rd3715, %rd3714, %rd3712;
	mul.lo.s64 	%rd3716, %rd3715, 1099511628211;
	shr.u64 	%rd3717, %rd3701, 32;
	and.b64  	%rd3718, %rd3717, 255;
	xor.b64  	%rd3719, %rd3718, %rd3716;
	mul.lo.s64 	%rd3720, %rd3719, 1099511628211;
	shr.u64 	%rd3721, %rd3701, 40;
	and.b64  	%rd3722, %rd3721, 255;
	xor.b64  	%rd3723, %rd3722, %rd3720;
	mul.lo.s64 	%rd3724, %rd3723, 1099511628211;
	shr.u64 	%rd3725, %rd3701, 48;
	and.b64  	%rd3726, %rd3725, 255;
	xor.b64  	%rd3727, %rd3726, %rd3724;
	mul.lo.s64 	%rd3728, %rd3727, 1099511628211;
	shr.u64 	%rd3729, %rd3701, 56;
	xor.b64  	%rd3730, %rd3729, %rd3728;
	mul.lo.s64 	%rd3731, %rd3730, 1099511628211;
	ld.global.u64 	%rd3732, [%rd3700+8];
	and.b64  	%rd3733, %rd3732, 255;
	xor.b64  	%rd3734, %rd3733, %rd3731;
	mul.lo.s64 	%rd3735, %rd3734, 1099511628211;
	shr.u64 	%rd3736, %rd3732, 8;
	and.b64  	%rd3737, %rd3736, 255;
	xor.b64  	%rd3738, %rd3737, %rd3735;
	mul.lo.s64 	%rd3739, %rd3738, 1099511628211;
	shr.u64 	%rd3740, %rd3732, 16;
	and.b64  	%rd3741, %rd3740, 255;
	xor.b64  	%rd3742, %rd3741, %rd3739;
	mul.lo.s64 	%rd3743, %rd3742, 1099511628211;
	shr.u64 	%rd3744, %rd3732, 24;
	and.b64  	%rd3745, %rd3744, 255;
	xor.b64  	%rd3746, %rd3745, %rd3743;
	mul.lo.s64 	%rd3747, %rd3746, 1099511628211;
	shr.u64 	%rd3748, %rd3732, 32;
	and.b64  	%rd3749, %rd3748, 255;
	xor.b64  	%rd3750, %rd3749, %rd3747;
	mul.lo.s64 	%rd3751, %rd3750, 1099511628211;
	shr.u64 	%rd3752, %rd3732, 40;
	and.b64  	%rd3753, %rd3752, 255;
	xor.b64  	%rd3754, %rd3753, %rd3751;
	mul.lo.s64 	%rd3755, %rd3754, 1099511628211;
	shr.u64 	%rd3756, %rd3732, 48;
	and.b64  	%rd3757, %rd3756, 255;
	xor.b64  	%rd3758, %rd3757, %rd3755;
	mul.lo.s64 	%rd3759, %rd3758, 1099511628211;
	shr.u64 	%rd3760, %rd3732, 56;
	xor.b64  	%rd3761, %rd3760, %rd3759;
	mul.lo.s64 	%rd5758, %rd3761, 1099511628211;
	add.s64 	%rd5759, %rd5759, 2;
	setp.eq.s64 	%p211, %rd5759, %rd5756;
	@%p211 bra 	$L__BB13_247;
	bra.uni 	$L__BB13_246;
$L__BB13_247:
	and.b64  	%rd3762, %rd554, 1;
	setp.eq.b64 	%p212, %rd3762, 1;
	not.pred 	%p213, %p212;
	@%p213 bra 	$L__BB13_249;
	shl.b64 	%rd3763, %rd5756, 3;
	add.s64 	%rd3764, %rd324, %rd3763;
	ld.global.u64 	%rd3765, [%rd3764];
	and.b64  	%rd3766, %rd3765, 255;
	xor.b64  	%rd3767, %rd3766, %rd5758;
	mul.lo.s64 	%rd3768, %rd3767, 1099511628211;
	shr.u64 	%rd3769, %rd3765, 8;
	and.b64  	%rd3770, %rd3769, 255;
	xor.b64  	%rd3771, %rd3770, %rd3768;
	mul.lo.s64 	%rd3772, %rd3771, 1099511628211;
	shr.u64 	%rd3773, %rd3765, 16;
	and.b64  	%rd3774, %rd3773, 255;
	xor.b64  	%rd3775, %rd3774, %rd3772;
	mul.lo.s64 	%rd3776, %rd3775, 1099511628211;
	shr.u64 	%rd3777, %rd3765, 24;
	and.b64  	%rd3778, %rd3777, 255;
	xor.b64  	%rd3779, %rd3778, %rd3776;
	mul.lo.s64 	%rd3780, %rd3779, 1099511628211;
	shr.u64 	%rd3781, %rd3765, 32;
	and.b64  	%rd3782, %rd3781, 255;
	xor.b64  	%rd3783, %rd3782, %rd3780;
	mul.lo.s64 	%rd3784, %rd3783, 1099511628211;
	shr.u64 	%rd3785, %rd3765, 40;
	and.b64  	%rd3786, %rd3785, 255;
	xor.b64  	%rd3787, %rd3786, %rd3784;
	mul.lo.s64 	%rd3788, %rd3787, 1099511628211;
	shr.u64 	%rd3789, %rd3765, 48;
	and.b64  	%rd3790, %rd3789, 255;
	xor.b64  	%rd3791, %rd3790, %rd3788;
	mul.lo.s64 	%rd3792, %rd3791, 1099511628211;
	shr.u64 	%rd3793, %rd3765, 56;
	xor.b64  	%rd3794, %rd3793, %rd3792;
	mul.lo.s64 	%rd5758, %rd3794, 1099511628211;
$L__BB13_249:
	setp.eq.s64 	%p214, %rd554, 0;
	mov.b64 	%rd5763, -3750763034362895579;
	@%p214 bra 	$L__BB13_255;
	setp.eq.s64 	%p215, %rd554, 1;
	mov.b64 	%rd5763, -3750763034362895579;
	mov.b64 	%rd5764, 0;
	@%p215 bra 	$L__BB13_253;
	and.b64  	%rd5764, %rd554, -2;
	mov.b64 	%rd5763, -3750763034362895579;
	mov.b64 	%rd5761, 0;
$L__BB13_252:
	shl.b64 	%rd3801, %rd5761, 3;
	add.s64 	%rd3802, %rd50, %rd3801;
	ld.global.u64 	%rd3803, [%rd3802];
	and.b64  	%rd3804, %rd3803, 255;
	xor.b64  	%rd3805, %rd3804, %rd5763;
	mul.lo.s64 	%rd3806, %rd3805, 1099511628211;
	shr.u64 	%rd3807, %rd3803, 8;
	and.b64  	%rd3808, %rd3807, 255;
	xor.b64  	%rd3809, %rd3808, %rd3806;
	mul.lo.s64 	%rd3810, %rd3809, 1099511628211;
	shr.u64 	%rd3811, %rd3803, 16;
	and.b64  	%rd3812, %rd3811, 255;
	xor.b64  	%rd3813, %rd3812, %rd3810;
	mul.lo.s64 	%rd3814, %rd3813, 1099511628211;
	shr.u64 	%rd3815, %rd3803, 24;
	and.b64  	%rd3816, %rd3815, 255;
	xor.b64  	%rd3817, %rd3816, %rd3814;
	mul.lo.s64 	%rd3818, %rd3817, 1099511628211;
	shr.u64 	%rd3819, %rd3803, 32;
	and.b64  	%rd3820, %rd3819, 255;
	xor.b64  	%rd3821, %rd3820, %rd3818;
	mul.lo.s64 	%rd3822, %rd3821, 1099511628211;
	shr.u64 	%rd3823, %rd3803, 40;
	and.b64  	%rd3824, %rd3823, 255;
	xor.b64  	%rd3825, %rd3824, %rd3822;
	mul.lo.s64 	%rd3826, %rd3825, 1099511628211;
	shr.u64 	%rd3827, %rd3803, 48;
	and.b64  	%rd3828, %rd3827, 255;
	xor.b64  	%rd3829, %rd3828, %rd3826;
	mul.lo.s64 	%rd3830, %rd3829, 1099511628211;
	shr.u64 	%rd3831, %rd3803, 56;
	xor.b64  	%rd3832, %rd3831, %rd3830;
	mul.lo.s64 	%rd3833, %rd3832, 1099511628211;
	ld.global.u64 	%rd3834, [%rd3802+8];
	and.b64  	%rd3835, %rd3834, 255;
	xor.b64  	%rd3836, %rd3835, %rd3833;
	mul.lo.s64 	%rd3837, %rd3836, 1099511628211;
	shr.u64 	%rd3838, %rd3834, 8;
	and.b64  	%rd3839, %rd3838, 255;
	xor.b64  	%rd3840, %rd3839, %rd3837;
	mul.lo.s64 	%rd3841, %rd3840, 1099511628211;
	shr.u64 	%rd3842, %rd3834, 16;
	and.b64  	%rd3843, %rd3842, 255;
	xor.b64  	%rd3844, %rd3843, %rd3841;
	mul.lo.s64 	%rd3845, %rd3844, 1099511628211;
	shr.u64 	%rd3846, %rd3834, 24;
	and.b64  	%rd3847, %rd3846, 255;
	xor.b64  	%rd3848, %rd3847, %rd3845;
	mul.lo.s64 	%rd3849, %rd3848, 1099511628211;
	shr.u64 	%rd3850, %rd3834, 32;
	and.b64  	%rd3851, %rd3850, 255;
	xor.b64  	%rd3852, %rd3851, %rd3849;
	mul.lo.s64 	%rd3853, %rd3852, 1099511628211;
	shr.u64 	%rd3854, %rd3834, 40;
	and.b64  	%rd3855, %rd3854, 255;
	xor.b64  	%rd3856, %rd3855, %rd3853;
	mul.lo.s64 	%rd3857, %rd3856, 1099511628211;
	shr.u64 	%rd3858, %rd3834, 48;
	and.b64  	%rd3859, %rd3858, 255;
	xor.b64  	%rd3860, %rd3859, %rd3857;
	mul.lo.s64 	%rd3861, %rd3860, 1099511628211;
	shr.u64 	%rd3862, %rd3834, 56;
	xor.b64  	%rd3863, %rd3862, %rd3861;
	mul.lo.s64 	%rd5763, %rd3863, 1099511628211;
	add.s64 	%rd5761, %rd5761, 2;
	setp.ne.s64 	%p216, %rd5761, %rd5764;
	@%p216 bra 	$L__BB13_252;
$L__BB13_253:
	and.b64  	%rd3864, %rd554, 1;
	setp.eq.b64 	%p217, %rd3864, 1;
	not.pred 	%p218, %p217;
	@%p218 bra 	$L__BB13_255;
	shl.b64 	%rd3865, %rd5764, 3;
	add.s64 	%rd3866, %rd50, %rd3865;
	ld.global.u64 	%rd3867, [%rd3866];
	and.b64  	%rd3868, %rd3867, 255;
	xor.b64  	%rd3869, %rd3868, %rd5763;
	mul.lo.s64 	%rd3870, %rd3869, 1099511628211;
	shr.u64 	%rd3871, %rd3867, 8;
	and.b64  	%rd3872, %rd3871, 255;
	xor.b64  	%rd3873, %rd3872, %rd3870;
	mul.lo.s64 	%rd3874, %rd3873, 1099511628211;
	shr.u64 	%rd3875, %rd3867, 16;
	and.b64  	%rd3876, %rd3875, 255;
	xor.b64  	%rd3877, %rd3876, %rd3874;
	mul.lo.s64 	%rd3878, %rd3877, 1099511628211;
	shr.u64 	%rd3879, %rd3867, 24;
	and.b64  	%rd3880, %rd3879, 255;
	xor.b64  	%rd3881, %rd3880, %rd3878;
	mul.lo.s64 	%rd3882, %rd3881, 1099511628211;
	shr.u64 	%rd3883, %rd3867, 32;
	and.b64  	%rd3884, %rd3883, 255;
	xor.b64  	%rd3885, %rd3884, %rd3882;
	mul.lo.s64 	%rd3886, %rd3885, 1099511628211;
	shr.u64 	%rd3887, %rd3867, 40;
	and.b64  	%rd3888, %rd3887, 255;
	xor.b64  	%rd3889, %rd3888, %rd3886;
	mul.lo.s64 	%rd3890, %rd3889, 1099511628211;
	shr.u64 	%rd3891, %rd3867, 48;
	and.b64  	%rd3892, %rd3891, 255;
	xor.b64  	%rd3893, %rd3892, %rd3890;
	mul.lo.s64 	%rd3894, %rd3893, 1099511628211;
	shr.u64 	%rd3895, %rd3867, 56;
	xor.b64  	%rd3896, %rd3895, %rd3894;
	mul.lo.s64 	%rd5763, %rd3896, 1099511628211;
$L__BB13_255:
	setp.ge.u64 	%p219, %rd5758, %rd5763;
	@%p219 bra 	$L__BB13_261;
$L__BB13_256:
	add.s32 	%r143, %r142, 1;
	mov.u32 	%r142, %r140;
	bra.uni 	$L__BB13_261;
$L__BB13_257:
	setp.eq.s32 	%p220, %r76, 0;
	@%p220 bra 	$L__BB13_261;
	cvt.s64.s32 	%rd346, %r76;
	mov.b64 	%rd5754, 0;
$L__BB13_259:
	shl.b64 	%rd3898, %rd5754, 3;
	add.s64 	%rd3899, %rd324, %rd3898;
	ld.global.u64 	%rd348, [%rd3899];
	add.s64 	%rd3900, %rd50, %rd3898;
	ld.global.u64 	%rd349, [%rd3900];
	setp.lt.u64 	%p221, %rd348, %rd349;
	@%p221 bra 	$L__BB13_256;
	setp.le.u64 	%p222, %rd348, %rd349;
	add.s64 	%rd5754, %rd5754, 1;
	setp.lt.u64 	%p223, %rd5754, %rd346;
	and.pred  	%p224, %p222, %p223;
	@%p224 bra 	$L__BB13_259;
$L__BB13_261:
	setp.ge.s32 	%p225, %r143, %r142;
	mov.u32 	%r144, %r142;
	@%p225 bra 	$L__BB13_293;
	cvt.u64.u32 	%rd3903, %r143;
	mul.wide.u32 	%rd3904, %r142, 31;
	add.s64 	%rd3905, %rd3904, %rd3903;
	shr.u64 	%rd3906, %rd3905, 5;
	cvt.u32.u64 	%r144, %rd3906;
	shl.b64 	%rd3907, %rd3906, 3;
	add.s64 	%rd3908, %rd2, %rd3907;
	ld.global.u64 	%rd3909, [%rd3908];
	cvta.to.global.u64 	%rd370, %rd3909;
	setp.eq.s64 	%p226, %rd554, 0;
	mov.b64 	%rd5770, -3750763034362895579;
	@%p226 bra 	$L__BB13_268;
	setp.eq.s64 	%p227, %rd554, 1;
	mov.b64 	%rd5770, -3750763034362895579;
	mov.b64 	%rd5768, 0;
	@%p227 bra 	$L__BB13_266;
	and.b64  	%rd5768, %rd554, -2;
	mov.b64 	%rd5770, -3750763034362895579;
	mov.b64 	%rd5771, 0;
$L__BB13_265:
	shl.b64 	%rd3915, %rd5771, 3;
	add.s64 	%rd3916, %rd370, %rd3915;
	ld.global.u64 	%rd3917, [%rd3916];
	and.b64  	%rd3918, %rd3917, 255;
	xor.b64  	%rd3919, %rd3918, %rd5770;
	mul.lo.s64 	%rd3920, %rd3919, 1099511628211;
	shr.u64 	%rd3921, %rd3917, 8;
	and.b64  	%rd3922, %rd3921, 255;
	xor.b64  	%rd3923, %rd3922, %rd3920;
	mul.lo.s64 	%rd3924, %rd3923, 1099511628211;
	shr.u64 	%rd3925, %rd3917, 16;
	and.b64  	%rd3926, %rd3925, 255;
	xor.b64  	%rd3927, %rd3926, %rd3924;
	mul.lo.s64 	%rd3928, %rd3927, 1099511628211;
	shr.u64 	%rd3929, %rd3917, 24;
	and.b64  	%rd3930, %rd3929, 255;
	xor.b64  	%rd3931, %rd3930, %rd3928;
	mul.lo.s64 	%rd3932, %rd3931, 1099511628211;
	shr.u64 	%rd3933, %rd3917, 32;
	and.b64  	%rd3934, %rd3933, 255;
	xor.b64  	%rd3935, %rd3934, %rd3932;
	mul.lo.s64 	%rd3936, %rd3935, 1099511628211;
	shr.u64 	%rd3937, %rd3917, 40;
	and.b64  	%rd3938, %rd3937, 255;
	xor.b64  	%rd3939, %rd3938, %rd3936;
	mul.lo.s64 	%rd3940, %rd3939, 1099511628211;
	shr.u64 	%rd3941, %rd3917, 48;
	and.b64  	%rd3942, %rd3941, 255;
	xor.b64  	%rd3943, %rd3942, %rd3940;
	mul.lo.s64 	%rd3944, %rd3943, 1099511628211;
	shr.u64 	%rd3945, %rd3917, 56;
	xor.b64  	%rd3946, %rd3945, %rd3944;
	mul.lo.s64 	%rd3947, %rd3946, 1099511628211;
	ld.global.u64 	%rd3948, [%rd3916+8];
	and.b64  	%rd3949, %rd3948, 255;
	xor.b64  	%rd3950, %rd3949, %rd3947;
	mul.lo.s64 	%rd3951, %rd3950, 1099511628211;
	shr.u64 	%rd3952, %rd3948, 8;
	and.b64  	%rd3953, %rd3952, 255;
	xor.b64  	%rd3954, %rd3953, %rd3951;
	mul.lo.s64 	%rd3955, %rd3954, 1099511628211;
	shr.u64 	%rd3956, %rd3948, 16;
	and.b64  	%rd3957, %rd3956, 255;
	xor.b64  	%rd3958, %rd3957, %rd3955;
	mul.lo.s64 	%rd3959, %rd3958, 1099511628211;
	shr.u64 	%rd3960, %rd3948, 24;
	and.b64  	%rd3961, %rd3960, 255;
	xor.b64  	%rd3962, %rd3961, %rd3959;
	mul.lo.s64 	%rd3963, %rd3962, 1099511628211;
	shr.u64 	%rd3964, %rd3948, 32;
	and.b64  	%rd3965, %rd3964, 255;
	xor.b64  	%rd3966, %rd3965, %rd3963;
	mul.lo.s64 	%rd3967, %rd3966, 1099511628211;
	shr.u64 	%rd3968, %rd3948, 40;
	and.b64  	%rd3969, %rd3968, 255;
	xor.b64  	%rd3970, %rd3969, %rd3967;
	mul.lo.s64 	%rd3971, %rd3970, 1099511628211;
	shr.u64 	%rd3972, %rd3948, 48;
	and.b64  	%rd3973, %rd3972, 255;
	xor.b64  	%rd3974, %rd3973, %rd3971;
	mul.lo.s64 	%rd3975, %rd3974, 1099511628211;
	shr.u64 	%rd3976, %rd3948, 56;
	xor.b64  	%rd3977, %rd3976, %rd3975;
	mul.lo.s64 	%rd5770, %rd3977, 1099511628211;
	add.s64 	%rd5771, %rd5771, 2;
	setp.eq.s64 	%p228, %rd5771, %rd5768;
	@%p228 bra 	$L__BB13_266;
	bra.uni 	$L__BB13_265;
$L__BB13_266:
	and.b64  	%rd3978, %rd554, 1;
	setp.eq.b64 	%p229, %rd3978, 1;
	not.pred 	%p230, %p229;
	@%p230 bra 	$L__BB13_268;
	shl.b64 	%rd3979, %rd5768, 3;
	add.s64 	%rd3980, %rd370, %rd3979;
	ld.global.u64 	%rd3981, [%rd3980];
	and.b64  	%rd3982, %rd3981, 255;
	xor.b64  	%rd3983, %rd3982, %rd5770;
	mul.lo.s64 	%rd3984, %rd3983, 1099511628211;
	shr.u64 	%rd3985, %rd3981, 8;
	and.b64  	%rd3986, %rd3985, 255;
	xor.b64  	%rd3987, %rd3986, %rd3984;
	mul.lo.s64 	%rd3988, %rd3987, 1099511628211;
	shr.u64 	%rd3989, %rd3981, 16;
	and.b64  	%rd3990, %rd3989, 255;
	xor.b64  	%rd3991, %rd3990, %rd3988;
	mul.lo.s64 	%rd3992, %rd3991, 1099511628211;
	shr.u64 	%rd3993, %rd3981, 24;
	and.b64  	%rd3994, %rd3993, 255;
	xor.b64  	%rd3995, %rd3994, %rd3992;
	mul.lo.s64 	%rd3996, %rd3995, 1099511628211;
	shr.u64 	%rd3997, %rd3981, 32;
	and.b64  	%rd3998, %rd3997, 255;
	xor.b64  	%rd3999, %rd3998, %rd3996;
	mul.lo.s64 	%rd4000, %rd3999, 1099511628211;
	shr.u64 	%rd4001, %rd3981, 40;
	and.b64  	%rd4002, %rd4001, 255;
	xor.b64  	%rd4003, %rd4002, %rd4000;
	mul.lo.s64 	%rd4004, %rd4003, 1099511628211;
	shr.u64 	%rd4005, %rd3981, 48;
	and.b64  	%rd4006, %rd4005, 255;
	xor.b64  	%rd4007, %rd4006, %rd4004;
	mul.lo.s64 	%rd4008, %rd4007, 1099511628211;
	shr.u64 	%rd4009, %rd3981, 56;
	xor.b64  	%rd4010, %rd4009, %rd4008;
	mul.lo.s64 	%rd5770, %rd4010, 1099511628211;
$L__BB13_268:
	setp.eq.s64 	%p231, %rd554, 0;
	mov.b64 	%rd5775, -3750763034362895579;
	@%p231 bra 	$L__BB13_274;
	setp.eq.s64 	%p232, %rd554, 1;
	mov.b64 	%rd5775, -3750763034362895579;
	mov.b64 	%rd5776, 0;
	@%p232 bra 	$L__BB13_272;
	and.b64  	%rd5776, %rd554, -2;
	mov.b64 	%rd5775, -3750763034362895579;
	mov.b64 	%rd5773, 0;
$L__BB13_271:
	shl.b64 	%rd4017, %rd5773, 3;
	add.s64 	%rd4018, %rd50, %rd4017;
	ld.global.u64 	%rd4019, [%rd4018];
	and.b64  	%rd4020, %rd4019, 255;
	xor.b64  	%rd4021, %rd4020, %rd5775;
	mul.lo.s64 	%rd4022, %rd4021, 1099511628211;
	shr.u64 	%rd4023, %rd4019, 8;
	and.b64  	%rd4024, %rd4023, 255;
	xor.b64  	%rd4025, %rd4024, %rd4022;
	mul.lo.s64 	%rd4026, %rd4025, 1099511628211;
	shr.u64 	%rd4027, %rd4019, 16;
	and.b64  	%rd4028, %rd4027, 255;
	xor.b64  	%rd4029, %rd4028, %rd4026;
	mul.lo.s64 	%rd4030, %rd4029, 1099511628211;
	shr.u64 	%rd4031, %rd4019, 24;
	and.b64  	%rd4032, %rd4031, 255;
	xor.b64  	%rd4033, %rd4032, %rd4030;
	mul.lo.s64 	%rd4034, %rd4033, 1099511628211;
	shr.u64 	%rd4035, %rd4019, 32;
	and.b64  	%rd4036, %rd4035, 255;
	xor.b64  	%rd4037, %rd4036, %rd4034;
	mul.lo.s64 	%rd4038, %rd4037, 1099511628211;
	shr.u64 	%rd4039, %rd4019, 40;
	and.b64  	%rd4040, %rd4039, 255;
	xor.b64  	%rd4041, %rd4040, %rd4038;
	mul.lo.s64 	%rd4042, %rd4041, 1099511628211;
	shr.u64 	%rd4043, %rd4019, 48;
	and.b64  	%rd4044, %rd4043, 255;
	xor.b64  	%rd4045, %rd4044, %rd4042;
	mul.lo.s64 	%rd4046, %rd4045, 1099511628211;
	shr.u64 	%rd4047, %rd4019, 56;
	xor.b64  	%rd4048, %rd4047, %rd4046;
	mul.lo.s64 	%rd4049, %rd4048, 1099511628211;
	ld.global.u64 	%rd4050, [%rd4018+8];
	and.b64  	%rd4051, %rd4050, 255;
	xor.b64  	%rd4052, %rd4051, %rd4049;
	mul.lo.s64 	%rd4053, %rd4052, 1099511628211;
	shr.u64 	%rd4054, %rd4050, 8;
	and.b64  	%rd4055, %rd4054, 255;
	xor.b64  	%rd4056, %rd4055, %rd4053;
	mul.lo.s64 	%rd4057, %rd4056, 1099511628211;
	shr.u64 	%rd4058, %rd4050, 16;
	and.b64  	%rd4059, %rd4058, 255;
	xor.b64  	%rd4060, %rd4059, %rd4057;
	mul.lo.s64 	%rd4061, %rd4060, 1099511628211;
	shr.u64 	%rd4062, %rd4050, 24;
	and.b64  	%rd4063, %rd4062, 255;
	xor.b64  	%rd4064, %rd4063, %rd4061;
	mul.lo.s64 	%rd4065, %rd4064, 1099511628211;
	shr.u64 	%rd4066, %rd4050, 32;
	and.b64  	%rd4067, %rd4066, 255;
	xor.b64  	%rd4068, %rd4067, %rd4065;
	mul.lo.s64 	%rd4069, %rd4068, 1099511628211;
	shr.u64 	%rd4070, %rd4050, 40;
	and.b64  	%rd4071, %rd4070, 255;
	xor.b64  	%rd4072, %rd4071, %rd4069;
	mul.lo.s64 	%rd4073, %rd4072, 1099511628211;
	shr.u64 	%rd4074, %rd4050, 48;
	and.b64  	%rd4075, %rd4074, 255;
	xor.b64  	%rd4076, %rd4075, %rd4073;
	mul.lo.s64 	%rd4077, %rd4076, 1099511628211;
	shr.u64 	%rd4078, %rd4050, 56;
	xor.b64  	%rd4079, %rd4078, %rd4077;
	mul.lo.s64 	%rd5775, %rd4079, 1099511628211;
	add.s64 	%rd5773, %rd5773, 2;
	setp.ne.s64 	%p233, %rd5773, %rd5776;
	@%p233 bra 	$L__BB13_271;
$L__BB13_272:
	and.b64  	%rd4080, %rd554, 1;
	setp.eq.b64 	%p234, %rd4080, 1;
	not.pred 	%p235, %p234;
	@%p235 bra 	$L__BB13_274;
	shl.b64 	%rd4081, %rd5776, 3;
	add.s64 	%rd4082, %rd50, %rd4081;
	ld.global.u64 	%rd4083, [%rd4082];
	and.b64  	%rd4084, %rd4083, 255;
	xor.b64  	%rd4085, %rd4084, %rd5775;
	mul.lo.s64 	%rd4086, %rd4085, 1099511628211;
	shr.u64 	%rd4087, %rd4083, 8;
	and.b64  	%rd4088, %rd4087, 255;
	xor.b64  	%rd4089, %rd4088, %rd4086;
	mul.lo.s64 	%rd4090, %rd4089, 1099511628211;
	shr.u64 	%rd4091, %rd4083, 16;
	and.b64  	%rd4092, %rd4091, 255;
	xor.b64  	%rd4093, %rd4092, %rd4090;
	mul.lo.s64 	%rd4094, %rd4093, 1099511628211;
	shr.u64 	%rd4095, %rd4083, 24;
	and.b64  	%rd4096, %rd4095, 255;
	xor.b64  	%rd4097, %rd4096, %rd4094;
	mul.lo.s64 	%rd4098, %rd4097, 1099511628211;
	shr.u64 	%rd4099, %rd4083, 32;
	and.b64  	%rd4100, %rd4099, 255;
	xor.b64  	%rd4101, %rd4100, %rd4098;
	mul.lo.s64 	%rd4102, %rd4101, 1099511628211;
	shr.u64 	%rd4103, %rd4083, 40;
	and.b64  	%rd4104, %rd4103, 255;
	xor.b64  	%rd4105, %rd4104, %rd4102;
	mul.lo.s64 	%rd4106, %rd4105, 1099511628211;
	shr.u64 	%rd4107, %rd4083, 48;
	and.b64  	%rd4108, %rd4107, 255;
	xor.b64  	%rd4109, %rd4108, %rd4106;
	mul.lo.s64 	%rd4110, %rd4109, 1099511628211;
	shr.u64 	%rd4111, %rd4083, 56;
	xor.b64  	%rd4112, %rd4111, %rd4110;
	mul.lo.s64 	%rd5775, %rd4112, 1099511628211;
$L__BB13_274:
	setp.eq.s64 	%p236, %rd5770, %rd5775;
	@%p236 bra 	$L__BB13_289;
	setp.eq.s64 	%p237, %rd554, 0;
	mov.b64 	%rd5783, -3750763034362895579;
	@%p237 bra 	$L__BB13_281;
	setp.eq.s64 	%p238, %rd554, 1;
	mov.b64 	%rd5783, -3750763034362895579;
	mov.b64 	%rd5781, 0;
	@%p238 bra 	$L__BB13_279;
	and.b64  	%rd5781, %rd554, -2;
	mov.b64 	%rd5783, -3750763034362895579;
	mov.b64 	%rd5784, 0;
$L__BB13_278:
	shl.b64 	%rd4119, %rd5784, 3;
	add.s64 	%rd4120, %rd370, %rd4119;
	ld.global.u64 	%rd4121, [%rd4120];
	and.b64  	%rd4122, %rd4121, 255;
	xor.b64  	%rd4123, %rd4122, %rd5783;
	mul.lo.s64 	%rd4124, %rd4123, 1099511628211;
	shr.u64 	%rd4125, %rd4121, 8;
	and.b64  	%rd4126, %rd4125, 255;
	xor.b64  	%rd4127, %rd4126, %rd4124;
	mul.lo.s64 	%rd4128, %rd4127, 1099511628211;
	shr.u64 	%rd4129, %rd4121, 16;
	and.b64  	%rd4130, %rd4129, 255;
	xor.b64  	%rd4131, %rd4130, %rd4128;
	mul.lo.s64 	%rd4132, %rd4131, 1099511628211;
	shr.u64 	%rd4133, %rd4121, 24;
	and.b64  	%rd4134, %rd4133, 255;
	xor.b64  	%rd4135, %rd4134, %rd4132;
	mul.lo.s64 	%rd4136, %rd4135, 1099511628211;
	shr.u64 	%rd4137, %rd4121, 32;
	and.b64  	%rd4138, %rd4137, 255;
	xor.b64  	%rd4139, %rd4138, %rd4136;
	mul.lo.s64 	%rd4140, %rd4139, 1099511628211;
	shr.u64 	%rd4141, %rd4121, 40;
	and.b64  	%rd4142, %rd4141, 255;
	xor.b64  	%rd4143, %rd4142, %rd4140;
	mul.lo.s64 	%rd4144, %rd4143, 1099511628211;
	shr.u64 	%rd4145, %rd4121, 48;
	and.b64  	%rd4146, %rd4145, 255;
	xor.b64  	%rd4147, %rd4146, %rd4144;
	mul.lo.s64 	%rd4148, %rd4147, 1099511628211;
	shr.u64 	%rd4149, %rd4121, 56;
	xor.b64  	%rd4150, %rd4149, %rd4148;
	mul.lo.s64 	%rd4151, %rd4150, 1099511628211;
	ld.global.u64 	%rd4152, [%rd4120+8];
	and.b64  	%rd4153, %rd4152, 255;
	xor.b64  	%rd4154, %rd4153, %rd4151;
	mul.lo.s64 	%rd4155, %rd4154, 1099511628211;
	shr.u64 	%rd4156, %rd4152, 8;
	and.b64  	%rd4157, %rd4156, 255;
	xor.b64  	%rd4158, %rd4157, %rd4155;
	mul.lo.s64 	%rd4159, %rd4158, 1099511628211;
	shr.u64 	%rd4160, %rd4152, 16;
	and.b64  	%rd4161, %rd4160, 255;
	xor.b64  	%rd4162, %rd4161, %rd4159;
	mul.lo.s64 	%rd4163, %rd4162, 1099511628211;
	shr.u64 	%rd4164, %rd4152, 24;
	and.b64  	%rd4165, %rd4164, 255;
	xor.b64  	%rd4166, %rd4165, %rd4163;
	mul.lo.s64 	%rd4167, %rd4166, 1099511628211;
	shr.u64 	%rd4168, %rd4152, 32;
	and.b64  	%rd4169, %rd4168, 255;
	xor.b64  	%rd4170, %rd4169, %rd4167;
	mul.lo.s64 	%rd4171, %rd4170, 1099511628211;
	shr.u64 	%rd4172, %rd4152, 40;
	and.b64  	%rd4173, %rd4172, 255;
	xor.b64  	%rd4174, %rd4173, %rd4171;
	mul.lo.s64 	%rd4175, %rd4174, 1099511628211;
	shr.u64 	%rd4176, %rd4152, 48;
	and.b64  	%rd4177, %rd4176, 255;
	xor.b64  	%rd4178, %rd4177, %rd4175;
	mul.lo.s64 	%rd4179, %rd4178, 1099511628211;
	shr.u64 	%rd4180, %rd4152, 56;
	xor.b64  	%rd4181, %rd4180, %rd4179;
	mul.lo.s64 	%rd5783, %rd4181, 1099511628211;
	add.s64 	%rd5784, %rd5784, 2;
	setp.eq.s64 	%p239, %rd5784, %rd5781;
	@%p239 bra 	$L__BB13_279;
	bra.uni 	$L__BB13_278;
$L__BB13_279:
	and.b64  	%rd4182, %rd554, 1;
	setp.eq.b64 	%p240, %rd4182, 1;
	not.pred 	%p241, %p240;
	@%p241 bra 	$L__BB13_281;
	shl.b64 	%rd4183, %rd5781, 3;
	add.s64 	%rd4184, %rd370, %rd4183;
	ld.global.u64 	%rd4185, [%rd4184];
	and.b64  	%rd4186, %rd4185, 255;
	xor.b64  	%rd4187, %rd4186, %rd5783;
	mul.lo.s64 	%rd4188, %rd4187, 1099511628211;
	shr.u64 	%rd4189, %rd4185, 8;
	and.b64  	%rd4190, %rd4189, 255;
	xor.b64  	%rd4191, %rd4190, %rd4188;
	mul.lo.s64 	%rd4192, %rd4191, 1099511628211;
	shr.u64 	%rd4193, %rd4185, 16;
	and.b64  	%rd4194, %rd4193, 255;
	xor.b64  	%rd4195, %rd4194, %rd4192;
	mul.lo.s64 	%rd4196, %rd4195, 1099511628211;
	shr.u64 	%rd4197, %rd4185, 24;
	and.b64  	%rd4198, %rd4197, 255;
	xor.b64  	%rd4199, %rd4198, %rd4196;
	mul.lo.s64 	%rd4200, %rd4199, 1099511628211;
	shr.u64 	%rd4201, %rd4185, 32;
	and.b64  	%rd4202, %rd4201, 255;
	xor.b64  	%rd4203, %rd4202, %rd4200;
	mul.lo.s64 	%rd4204, %rd4203, 1099511628211;
	shr.u64 	%rd4205, %rd4185, 40;
	and.b64  	%rd4206, %rd4205, 255;
	xor.b64  	%rd4207, %rd4206, %rd4204;
	mul.lo.s64 	%rd4208, %rd4207, 1099511628211;
	shr.u64 	%rd4209, %rd4185, 48;
	and.b64  	%rd4210, %rd4209, 255;
	xor.b64  	%rd4211, %rd4210, %rd4208;
	mul.lo.s64 	%rd4212, %rd4211, 1099511628211;
	shr.u64 	%rd4213, %rd4185, 56;
	xor.b64  	%rd4214, %rd4213, %rd4212;
	mul.lo.s64 	%rd5783, %rd4214, 1099511628211;
$L__BB13_281:
	setp.eq.s64 	%p242, %rd554, 0;
	mov.b64 	%rd5788, -3750763034362895579;
	@%p242 bra 	$L__BB13_287;
	setp.eq.s64 	%p243, %rd554, 1;
	mov.b64 	%rd5788, -3750763034362895579;
	mov.b64 	%rd5789, 0;
	@%p243 bra 	$L__BB13_285;
	and.b64  	%rd5789, %rd554, -2;
	mov.b64 	%rd5788, -3750763034362895579;
	mov.b64 	%rd5786, 0;
$L__BB13_284:
	shl.b64 	%rd4221, %rd5786, 3;
	add.s64 	%rd4222, %rd50, %rd4221;
	ld.global.u64 	%rd4223, [%rd4222];
	and.b64  	%rd4224, %rd4223, 255;
	xor.b64  	%rd4225, %rd4224, %rd5788;
	mul.lo.s64 	%rd4226, %rd4225, 1099511628211;
	shr.u64 	%rd4227, %rd4223, 8;
	and.b64  	%rd4228, %rd4227, 255;
	xor.b64  	%rd4229, %rd4228, %rd4226;
	mul.lo.s64 	%rd4230, %rd4229, 1099511628211;
	shr.u64 	%rd4231, %rd4223, 16;
	and.b64  	%rd4232, %rd4231, 255;
	xor.b64  	%rd4233, %rd4232, %rd4230;
	mul.lo.s64 	%rd4234, %rd4233, 1099511628211;
	shr.u64 	%rd4235, %rd4223, 24;
	and.b64  	%rd4236, %rd4235, 255;
	xor.b64  	%rd4237, %rd4236, %rd4234;
	mul.lo.s64 	%rd4238, %rd4237, 1099511628211;
	shr.u64 	%rd4239, %rd4223, 32;
	and.b64  	%rd4240, %rd4239, 255;
	xor.b64  	%rd4241, %rd4240, %rd4238;
	mul.lo.s64 	%rd4242, %rd4241, 1099511628211;
	shr.u64 	%rd4243, %rd4223, 40;
	and.b64  	%rd4244, %rd4243, 255;
	xor.b64  	%rd4245, %rd4244, %rd4242;
	mul.lo.s64 	%rd4246, %rd4245, 1099511628211;
	shr.u64 	%rd4247, %rd4223, 48;
	and.b64  	%rd4248, %rd4247, 255;
	xor.b64  	%rd4249, %rd4248, %rd4246;
	mul.lo.s64 	%rd4250, %rd4249, 1099511628211;
	shr.u64 	%rd4251, %rd4223, 56;
	xor.b64  	%rd4252, %rd4251, %rd4250;
	mul.lo.s64 	%rd4253, %rd4252, 1099511628211;
	ld.global.u64 	%rd4254, [%rd4222+8];
	and.b64  	%rd4255, %rd4254, 255;
	xor.b64  	%rd4256, %rd4255, %rd4253;
	mul.lo.s64 	%rd4257, %rd4256, 1099511628211;
	shr.u64 	%rd4258, %rd4254, 8;
	and.b64  	%rd4259, %rd4258, 255;
	xor.b64  	%rd4260, %rd4259, %rd4257;
	mul.lo.s64 	%rd4261, %rd4260, 1099511628211;
	shr.u64 	%rd4262, %rd4254, 16;
	and.b64  	%rd4263, %rd4262, 255;
	xor.b64  	%rd4264, %rd4263, %rd4261;
	mul.lo.s64 	%rd4265, %rd4264, 1099511628211;
	shr.u64 	%rd4266, %rd4254, 24;
	and.b64  	%rd4267, %rd4266, 255;
	xor.b64  	%rd4268, %rd4267, %rd4265;
	mul.lo.s64 	%rd4269, %rd4268, 1099511628211;
	shr.u64 	%rd4270, %rd4254, 32;
	and.b64  	%rd4271, %rd4270, 255;
	xor.b64  	%rd4272, %rd4271, %rd4269;
	mul.lo.s64 	%rd4273, %rd4272, 1099511628211;
	shr.u64 	%rd4274, %rd4254, 40;
	and.b64  	%rd4275, %rd4274, 255;
	xor.b64  	%rd4276, %rd4275, %rd4273;
	mul.lo.s64 	%rd4277, %rd4276, 1099511628211;
	shr.u64 	%rd4278, %rd4254, 48;
	and.b64  	%rd4279, %rd4278, 255;
	xor.b64  	%rd4280, %rd4279, %rd4277;
	mul.lo.s64 	%rd4281, %rd4280, 1099511628211;
	shr.u64 	%rd4282, %rd4254, 56;
	xor.b64  	%rd4283, %rd4282, %rd4281;
	mul.lo.s64 	%rd5788, %rd4283, 1099511628211;
	add.s64 	%rd5786, %rd5786, 2;
	setp.ne.s64 	%p244, %rd5786, %rd5789;
	@%p244 bra 	$L__BB13_284;
$L__BB13_285:
	and.b64  	%rd4284, %rd554, 1;
	setp.eq.b64 	%p245, %rd4284, 1;
	not.pred 	%p246, %p245;
	@%p246 bra 	$L__BB13_287;
	shl.b64 	%rd4285, %rd5789, 3;
	add.s64 	%rd4286, %rd50, %rd4285;
	ld.global.u64 	%rd4287, [%rd4286];
	and.b64  	%rd4288, %rd4287, 255;
	xor.b64  	%rd4289, %rd4288, %rd5788;
	mul.lo.s64 	%rd4290, %rd4289, 1099511628211;
	shr.u64 	%rd4291, %rd4287, 8;
	and.b64  	%rd4292, %rd4291, 255;
	xor.b64  	%rd4293, %rd4292, %rd4290;
	mul.lo.s64 	%rd4294, %rd4293, 1099511628211;
	shr.u64 	%rd4295, %rd4287, 16;
	and.b64  	%rd4296, %rd4295, 255;
	xor.b64  	%rd4297, %rd4296, %rd4294;
	mul.lo.s64 	%rd4298, %rd4297, 1099511628211;
	shr.u64 	%rd4299, %rd4287, 24;
	and.b64  	%rd4300, %rd4299, 255;
	xor.b64  	%rd4301, %rd4300, %rd4298;
	mul.lo.s64 	%rd4302, %rd4301, 1099511628211;
	shr.u64 	%rd4303, %rd4287, 32;
	and.b64  	%rd4304, %rd4303, 255;
	xor.b64  	%rd4305, %rd4304, %rd4302;
	mul.lo.s64 	%rd4306, %rd4305, 1099511628211;
	shr.u64 	%rd4307, %rd4287, 40;
	and.b64  	%rd4308, %rd4307, 255;
	xor.b64  	%rd4309, %rd4308, %rd4306;
	mul.lo.s64 	%rd4310, %rd4309, 1099511628211;
	shr.u64 	%rd4311, %rd4287, 48;
	and.b64  	%rd4312, %rd4311, 255;
	xor.b64  	%rd4313, %rd4312, %rd4310;
	mul.lo.s64 	%rd4314, %rd4313, 1099511628211;
	shr.u64 	%rd4315, %rd4287, 56;
	xor.b64  	%rd4316, %rd4315, %rd4314;
	mul.lo.s64 	%rd5788, %rd4316, 1099511628211;
$L__BB13_287:
	setp.ge.u64 	%p247, %rd5783, %rd5788;
	@%p247 bra 	$L__BB13_293;
$L__BB13_288:
	add.s32 	%r143, %r144, 1;
	mov.u32 	%r144, %r142;
	bra.uni 	$L__BB13_293;
$L__BB13_289:
	setp.eq.s32 	%p248, %r76, 0;
	@%p248 bra 	$L__BB13_293;
	cvt.s64.s32 	%rd392, %r76;
	mov.b64 	%rd5779, 0;
$L__BB13_291:
	shl.b64 	%rd4318, %rd5779, 3;
	add.s64 	%rd4319, %rd370, %rd4318;
	ld.global.u64 	%rd394, [%rd4319];
	add.s64 	%rd4320, %rd50, %rd4318;
	ld.global.u64 	%rd395, [%rd4320];
	setp.lt.u64 	%p249, %rd394, %rd395;
	@%p249 bra 	$L__BB13_288;
	setp.le.u64 	%p250, %rd394, %rd395;
	add.s64 	%rd5779, %rd5779, 1;
	setp.lt.u64 	%p251, %rd5779, %rd392;
	and.pred  	%p252, %p250, %p251;
	@%p252 bra 	$L__BB13_291;
$L__BB13_293:
	setp.ge.s32 	%p253, %r143, %r144;
	mov.u32 	%r149, %r144;
	@%p253 bra 	$L__BB13_325;
	cvt.s64.s32 	%rd4323, %r143;
	mul.wide.s32 	%rd4324, %r144, 15;
	add.s64 	%rd4325, %rd4324, %rd4323;
	shr.s64 	%rd4326, %rd4325, 4;
	cvt.u32.u64 	%r149, %rd4326;
	shl.b64 	%rd4327, %rd4326, 3;
	add.s64 	%rd4328, %rd2, %rd4327;
	ld.global.u64 	%rd4329, [%rd4328];
	cvta.to.global.u64 	%rd416, %rd4329;
	setp.eq.s64 	%p254, %rd554, 0;
	mov.b64 	%rd5795, -3750763034362895579;
	@%p254 bra 	$L__BB13_300;
	setp.eq.s64 	%p255, %rd554, 1;
	mov.b64 	%rd5795, -3750763034362895579;
	mov.b64 	%rd5793, 0;
	@%p255 bra 	$L__BB13_298;
	and.b64  	%rd5793, %rd554, -2;
	mov.b64 	%rd5795, -3750763034362895579;
	mov.b64 	%rd5796, 0;
$L__BB13_297:
	shl.b64 	%rd4335, %rd5796, 3;
	add.s64 	%rd4336, %rd416, %rd4335;
	ld.global.u64 	%rd4337, [%rd4336];
	and.b64  	%rd4338, %rd4337, 255;
	xor.b64  	%rd4339, %rd4338, %rd5795;
	mul.lo.s64 	%rd4340, %rd4339, 1099511628211;
	shr.u64 	%rd4341, %rd4337, 8;
	and.b64  	%rd4342, %rd4341, 255;
	xor.b64  	%rd4343, %rd4342, %rd4340;
	mul.lo.s64 	%rd4344, %rd4343, 1099511628211;
	shr.u64 	%rd4345, %rd4337, 16;
	and.b64  	%rd4346, %rd4345, 255;
	xor.b64  	%rd4347, %rd4346, %rd4344;
	mul.lo.s64 	%rd4348, %rd4347, 1099511628211;
	shr.u64 	%rd4349, %rd4337, 24;
	and.b64  	%rd4350, %rd4349, 255;
	xor.b64  	%rd4351, %rd4350, %rd4348;
	mul.lo.s64 	%rd4352, %rd4351, 1099511628211;
	shr.u64 	%rd4353, %rd4337, 32;
	and.b64  	%rd4354, %rd4353, 255;
	xor.b64  	%rd4355, %rd4354, %rd4352;
	mul.lo.s64 	%rd4356, %rd4355, 1099511628211;
	shr.u64 	%rd4357, %rd4337, 40;
	and.b64  	%rd4358, %rd4357, 255;
	xor.b64  	%rd4359, %rd4358, %rd4356;
	mul.lo.s64 	%rd4360, %rd4359, 1099511628211;
	shr.u64 	%rd4361, %rd4337, 48;
	and.b64  	%rd4362, %rd4361, 255;
	xor.b64  	%rd4363, %rd4362, %rd4360;
	mul.lo.s64 	%rd4364, %rd4363, 1099511628211;
	shr.u64 	%rd4365, %rd4337, 56;
	xor.b64  	%rd4366, %rd4365, %rd4364;
	mul.lo.s64 	%rd4367, %rd4366, 1099511628211;
	ld.global.u64 	%rd4368, [%rd4336+8];
	and.b64  	%rd4369, %rd4368, 255;
	xor.b64  	%rd4370, %rd4369, %rd4367;
	mul.lo.s64 	%rd4371, %rd4370, 1099511628211;
	shr.u64 	%rd4372, %rd4368, 8;
	and.b64  	%rd4373, %rd4372, 255;
	xor.b64  	%rd4374, %rd4373, %rd4371;
	mul.lo.s64 	%rd4375, %rd4374, 1099511628211;
	shr.u64 	%rd4376, %rd4368, 16;
	and.b64  	%rd4377, %rd4376, 255;
	xor.b64  	%rd4378, %rd4377, %rd4375;
	mul.lo.s64 	%rd4379, %rd4378, 1099511628211;
	shr.u64 	%rd4380, %rd4368, 24;
	and.b64  	%rd4381, %rd4380, 255;
	xor.b64  	%rd4382, %rd4381, %rd4379;
	mul.lo.s64 	%rd4383, %rd4382, 1099511628211;
	shr.u64 	%rd4384, %rd4368, 32;
	and.b64  	%rd4385, %rd4384, 255;
	xor.b64  	%rd4386, %rd4385, %rd4383;
	mul.lo.s64 	%rd4387, %rd4386, 1099511628211;
	shr.u64 	%rd4388, %rd4368, 40;
	and.b64  	%rd4389, %rd4388, 255;
	xor.b64  	%rd4390, %rd4389, %rd4387;
	mul.lo.s64 	%rd4391, %rd4390, 1099511628211;
	shr.u64 	%rd4392, %rd4368, 48;
	and.b64  	%rd4393, %rd4392, 255;
	xor.b64  	%rd4394, %rd4393, %rd4391;
	mul.lo.s64 	%rd4395, %rd4394, 1099511628211;
	shr.u64 	%rd4396, %rd4368, 56;
	xor.b64  	%rd4397, %rd4396, %rd4395;
	mul.lo.s64 	%rd5795, %rd4397, 1099511628211;
	add.s64 	%rd5796, %rd5796, 2;
	setp.eq.s64 	%p256, %rd5796, %rd5793;
	@%p256 bra 	$L__BB13_298;
	bra.uni 	$L__BB13_297;
$L__BB13_298:
	and.b64  	%rd4398, %rd554, 1;
	setp.eq.b64 	%p257, %rd4398, 1;
	not.pred 	%p258, %p257;
	@%p258 bra 	$L__BB13_300;
	shl.b64 	%rd4399, %rd5793, 3;
	add.s64 	%rd4400, %rd416, %rd4399;
	ld.global.u64 	%rd4401, [%rd4400];
	and.b64  	%rd4402, %rd4401, 255;
	xor.b64  	%rd4403, %rd4402, %rd5795;
	mul.lo.s64 	%rd4404, %rd4403, 1099511628211;
	shr.u64 	%rd4405, %rd4401, 8;
	and.b64  	%rd4406, %rd4405, 255;
	xor.b64  	%rd4407, %rd4406, %rd4404;
	mul.lo.s64 	%rd4408, %rd4407, 1099511628211;
	shr.u64 	%rd4409, %rd4401, 16;
	and.b64  	%rd4410, %rd4409, 255;
	xor.b64  	%rd4411, %rd4410, %rd4408;
	mul.lo.s64 	%rd4412, %rd4411, 1099511628211;
	shr.u64 	%rd4413, %rd4401, 24;
	and.b64  	%rd4414, %rd4413, 255;
	xor.b64  	%rd4415, %rd4414, %rd4412;
	mul.lo.s64 	%rd4416, %rd4415, 1099511628211;
	shr.u64 	%rd4417, %rd4401, 32;
	and.b64  	%rd4418, %rd4417, 255;
	xor.b64  	%rd4419, %rd4418, %rd4416;
	mul.lo.s64 	%rd4420, %rd4419, 1099511628211;
	shr.u64 	%rd4421, %rd4401, 40;
	and.b64  	%rd4422, %rd4421, 255;
	xor.b64  	%rd4423, %rd4422, %rd4420;
	mul.lo.s64 	%rd4424, %rd4423, 1099511628211;
	shr.u64 	%rd4425, %rd4401, 48;
	and.b64  	%rd4426, %rd4425, 255;
	xor.b64  	%rd4427, %rd4426, %rd4424;
	mul.lo.s64 	%rd4428, %rd4427, 1099511628211;
	shr.u64 	%rd4429, %rd4401, 56;
	xor.b64  	%rd4430, %rd4429, %rd4428;
	mul.lo.s64 	%rd5795, %rd4430, 1099511628211;
$L__BB13_300:
	setp.eq.s64 	%p259, %rd554, 0;
	mov.b64 	%rd5800, -3750763034362895579;
	@%p259 bra 	$L__BB13_306;
	setp.eq.s64 	%p260, %rd554, 1;
	mov.b64 	%rd5800, -3750763034362895579;
	mov.b64 	%rd5801, 0;
	@%p260 bra 	$L__BB13_304;
	and.b64  	%rd5801, %rd554, -2;
	mov.b64 	%rd5800, -3750763034362895579;
	mov.b64 	%rd5798, 0;
$L__BB13_303:
	shl.b64 	%rd4437, %rd5798, 3;
	add.s64 	%rd4438, %rd50, %rd4437;
	ld.global.u64 	%rd4439, [%rd4438];
	and.b64  	%rd4440, %rd4439, 255;
	xor.b64  	%rd4441, %rd4440, %rd5800;
	mul.lo.s64 	%rd4442, %rd4441, 1099511628211;
	shr.u64 	%rd4443, %rd4439, 8;
	and.b64  	%rd4444, %rd4443, 255;
	xor.b64  	%rd4445, %rd4444, %rd4442;
	mul.lo.s64 	%rd4446, %rd4445, 1099511628211;
	shr.u64 	%rd4447, %rd4439, 16;
	and.b64  	%rd4448, %rd4447, 255;
	xor.b64  	%rd4449, %rd4448, %rd4446;
	mul.lo.s64 	%rd4450, %rd4449, 1099511628211;
	shr.u64 	%rd4451, %rd4439, 24;
	and.b64  	%rd4452, %rd4451, 255;
	xor.b64  	%rd4453, %rd4452, %rd4450;
	mul.lo.s64 	%rd4454, %rd4453, 1099511628211;
	shr.u64 	%rd4455, %rd4439, 32;
	and.b64  	%rd4456, %rd4455, 255;
	xor.b64  	%rd4457, %rd4456, %rd4454;
	mul.lo.s64 	%rd4458, %rd4457, 1099511628211;
	shr.u64 	%rd4459, %rd4439, 40;
	and.b64  	%rd4460, %rd4459, 255;
	xor.b64  	%rd4461, %rd4460, %rd4458;
	mul.lo.s64 	%rd4462, %rd4461, 1099511628211;
	shr.u64 	%rd4463, %rd4439, 48;
	and.b64  	%rd4464, %rd4463, 255;
	xor.b64  	%rd4465, %rd4464, %rd4462;
	mul.lo.s64 	%rd4466, %rd4465, 1099511628211;
	shr.u64 	%rd4467, %rd4439, 56;
	xor.b64  	%rd4468, %rd4467, %rd4466;
	mul.lo.s64 	%rd4469, %rd4468, 1099511628211;
	ld.global.u64 	%rd4470, [%rd4438+8];
	and.b64  	%rd4471, %rd4470, 255;
	xor.b64  	%rd4472, %rd4471, %rd4469;
	mul.lo.s64 	%rd4473, %rd4472, 1099511628211;
	shr.u64 	%rd4474, %rd4470, 8;
	and.b64  	%rd4475, %rd4474, 255;
	xor.b64  	%rd4476, %rd4475, %rd4473;
	mul.lo.s64 	%rd4477, %rd4476, 1099511628211;
	shr.u64 	%rd4478, %rd4470, 16;
	and.b64  	%rd4479, %rd4478, 255;
	xor.b64  	%rd4480, %rd4479, %rd4477;
	mul.lo.s64 	%rd4481, %rd4480, 1099511628211;
	shr.u64 	%rd4482, %rd4470, 24;
	and.b64  	%rd4483, %rd4482, 255;
	xor.b64  	%rd4484, %rd4483, %rd4481;
	mul.lo.s64 	%rd4485, %rd4484, 1099511628211;
	shr.u64 	%rd4486, %rd4470, 32;
	and.b64  	%rd4487, %rd4486, 255;
	xor.b64  	%rd4488, %rd4487, %rd4485;
	mul.lo.s64 	%rd4489, %rd4488, 1099511628211;
	shr.u64 	%rd4490, %rd4470, 40;
	and.b64  	%rd4491, %rd4490, 255;
	xor.b64  	%rd4492, %rd4491, %rd4489;
	mul.lo.s64 	%rd4493, %rd4492, 1099511628211;
	shr.u64 	%rd4494, %rd4470, 48;
	and.b64  	%rd4495, %rd4494, 255;
	xor.b64  	%rd4496, %rd4495, %rd4493;
	mul.lo.s64 	%rd4497, %rd4496, 1099511628211;
	shr.u64 	%rd4498, %rd4470, 56;
	xor.b64  	%rd4499, %rd4498, %rd4497;
	mul.lo.s64 	%rd5800, %rd4499, 1099511628211;
	add.s64 	%rd5798, %rd5798, 2;
	setp.ne.s64 	%p261, %rd5798, %rd5801;
	@%p261 bra 	$L__BB13_303;
$L__BB13_304:
	and.b64  	%rd4500, %rd554, 1;
	setp.eq.b64 	%p262, %rd4500, 1;
	not.pred 	%p263, %p262;
	@%p263 bra 	$L__BB13_306;
	shl.b64 	%rd4501, %rd5801, 3;
	add.s64 	%rd4502, %rd50, %rd4501;
	ld.global.u64 	%rd4503, [%rd4502];
	and.b64  	%rd4504, %rd4503, 255;
	xor.b64  	%rd4505, %rd4504, %rd5800;
	mul.lo.s64 	%rd4506, %rd4505, 1099511628211;
	shr.u64 	%rd4507, %rd4503, 8;
	and.b64  	%rd4508, %rd4507, 255;
	xor.b64  	%rd4509, %rd4508, %rd4506;
	mul.lo.s64 	%rd4510, %rd4509, 1099511628211;
	shr.u64 	%rd4511, %rd4503, 16;
	and.b64  	%rd4512, %rd4511, 255;
	xor.b64  	%rd4513, %rd4512, %rd4510;
	mul.lo.s64 	%rd4514, %rd4513, 1099511628211;
	shr.u64 	%rd4515, %rd4503, 24;
	and.b64  	%rd4516, %rd4515, 255;
	xor.b64  	%rd4517, %rd4516, %rd4514;
	mul.lo.s64 	%rd4518, %rd4517, 1099511628211;
	shr.u64 	%rd4519, %rd4503, 32;
	and.b64  	%rd4520, %rd4519, 255;
	xor.b64  	%rd4521, %rd4520, %rd4518;
	mul.lo.s64 	%rd4522, %rd4521, 1099511628211;
	shr.u64 	%rd4523, %rd4503, 40;
	and.b64  	%rd4524, %rd4523, 255;
	xor.b64  	%rd4525, %rd4524, %rd4522;
	mul.lo.s64 	%rd4526, %rd4525, 1099511628211;
	shr.u64 	%rd4527, %rd4503, 48;
	and.b64  	%rd4528, %rd4527, 255;
	xor.b64  	%rd4529, %rd4528, %rd4526;
	mul.lo.s64 	%rd4530, %rd4529, 1099511628211;
	shr.u64 	%rd4531, %rd4503, 56;
	xor.b64  	%rd4532, %rd4531, %rd4530;
	mul.lo.s64 	%rd5800, %rd4532, 1099511628211;
$L__BB13_306:
	setp.eq.s64 	%p264, %rd5795, %rd5800;
	@%p264 bra 	$L__BB13_321;
	setp.eq.s64 	%p265, %rd554, 0;
	mov.b64 	%rd5808, -3750763034362895579;
	@%p265 bra 	$L__BB13_313;
	setp.eq.s64 	%p266, %rd554, 1;
	mov.b64 	%rd5808, -3750763034362895579;
	mov.b64 	%rd5806, 0;
	@%p266 bra 	$L__BB13_311;
	and.b64  	%rd5806, %rd554, -2;
	mov.b64 	%rd5808, -3750763034362895579;
	mov.b64 	%rd5809, 0;
$L__BB13_310:
	shl.b64 	%rd4539, %rd5809, 3;
	add.s64 	%rd4540, %rd416, %rd4539;
	ld.global.u64 	%rd4541, [%rd4540];
	and.b64  	%rd4542, %rd4541, 255;
	xor.b64  	%rd4543, %rd4542, %rd5808;
	mul.lo.s64 	%rd4544, %rd4543, 1099511628211;
	shr.u64 	%rd4545, %rd4541, 8;
	and.b64  	%rd4546, %rd4545, 255;
	xor.b64  	%rd4547, %rd4546, %rd4544;
	mul.lo.s64 	%rd4548, %rd4547, 1099511628211;
	shr.u64 	%rd4549, %rd4541, 16;
	and.b64  	%rd4550, %rd4549, 255;
	xor.b64  	%rd4551, %rd4550, %rd4548;
	mul.lo.s64 	%rd4552, %rd4551, 1099511628211;
	shr.u64 	%rd4553, %rd4541, 24;
	and.b64  	%rd4554, %rd4553, 255;
	xor.b64  	%rd4555, %rd4554, %rd4552;
	mul.lo.s64 	%rd4556, %rd4555, 1099511628211;
	shr.u64 	%rd4557, %rd4541, 32;
	and.b64  	%rd4558, %rd4557, 255;
	xor.b64  	%rd4559, %rd4558, %rd4556;
	mul.lo.s64 	%rd4560, %rd4559, 1099511628211;
	shr.u64 	%rd4561, %rd4541, 40;
	and.b64  	%rd4562, %rd4561, 255;
	xor.b64  	%rd4563, %rd4562, %rd4560;
	mul.lo.s64 	%rd4564, %rd4563, 1099511628211;
	shr.u64 	%rd4565, %rd4541, 48;
	and.b64  	%rd4566, %rd4565, 255;
	xor.b64  	%rd4567, %rd4566, %rd4564;
	mul.lo.s64 	%rd4568, %rd4567, 1099511628211;
	shr.u64 	%rd4569, %rd4541, 56;
	xor.b64  	%rd4570, %rd4569, %rd4568;
	mul.lo.s64 	%rd4571, %rd4570, 1099511628211;
	ld.global.u64 	%rd4572, [%rd4540+8];
	and.b64  	%rd4573, %rd4572, 255;
	xor.b64  	%rd4574, %rd4573, %rd4571;
	mul.lo.s64 	%rd4575, %rd4574, 1099511628211;
	shr.u64 	%rd4576, %rd4572, 8;
	and.b64  	%rd4577, %rd4576, 255;
	xor.b64  	%rd4578, %rd4577, %rd4575;
	mul.lo.s64 	%rd4579, %rd4578, 1099511628211;
	shr.u64 	%rd4580, %rd4572, 16;
	and.b64  	%rd4581, %rd4580, 255;
	xor.b64  	%rd4582, %rd4581, %rd4579;
	mul.lo.s64 	%rd4583, %rd4582, 1099511628211;
	shr.u64 	%rd4584, %rd4572, 24;
	and.b64  	%rd4585, %rd4584, 255;
	xor.b64  	%rd4586, %rd4585, %rd4583;
	mul.lo.s64 	%rd4587, %rd4586, 1099511628211;
	shr.u64 	%rd4588, %rd4572, 32;
	and.b64  	%rd4589, %rd4588, 255;
	xor.b64  	%rd4590, %rd4589, %rd4587;
	mul.lo.s64 	%rd4591, %rd4590, 1099511628211;
	shr.u64 	%rd4592, %rd4572, 40;
	and.b64  	%rd4593, %rd4592, 255;
	xor.b64  	%rd4594, %rd4593, %rd4591;
	mul.lo.s64 	%rd4595, %rd4594, 1099511628211;
	shr.u64 	%rd4596, %rd4572, 48;
	and.b64  	%rd4597, %rd4596, 255;
	xor.b64  	%rd4598, %rd4597, %rd4595;
	mul.lo.s64 	%rd4599, %rd4598, 1099511628211;
	shr.u64 	%rd4600, %rd4572, 56;
	xor.b64  	%rd4601, %rd4600, %rd4599;
	mul.lo.s64 	%rd5808, %rd4601, 1099511628211;
	add.s64 	%rd5809, %rd5809, 2;
	setp.eq.s64 	%p267, %rd5809, %rd5806;
	@%p267 bra 	$L__BB13_311;
	bra.uni 	$L__BB13_310;
$L__BB13_311:
	and.b64  	%rd4602, %rd554, 1;
	setp.eq.b64 	%p268, %rd4602, 1;
	not.pred 	%p269, %p268;
	@%p269 bra 	$L__BB13_313;
	shl.b64 	%rd4603, %rd5806, 3;
	add.s64 	%rd4604, %rd416, %rd4603;
	ld.global.u64 	%rd4605, [%rd4604];
	and.b64  	%rd4606, %rd4605, 255;
	xor.b64  	%rd4607, %rd4606, %rd5808;
	mul.lo.s64 	%rd4608, %rd4607, 1099511628211;
	shr.u64 	%rd4609, %rd4605, 8;
	and.b64  	%rd4610, %rd4609, 255;
	xor.b64  	%rd4611, %rd4610, %rd4608;
	mul.lo.s64 	%rd4612, %rd4611, 1099511628211;
	shr.u64 	%rd4613, %rd4605, 16;
	and.b64  	%rd4614, %rd4613, 255;
	xor.b64  	%rd4615, %rd4614, %rd4612;
	mul.lo.s64 	%rd4616, %rd4615, 1099511628211;
	shr.u64 	%rd4617, %rd4605, 24;
	and.b64  	%rd4618, %rd4617, 255;
	xor.b64  	%rd4619, %rd4618, %rd4616;
	mul.lo.s64 	%rd4620, %rd4619, 1099511628211;
	shr.u64 	%rd4621, %rd4605, 32;
	and.b64  	%rd4622, %rd4621, 255;
	xor.b64  	%rd4623, %rd4622, %rd4620;
	mul.lo.s64 	%rd4624, %rd4623, 1099511628211;
	shr.u64 	%rd4625, %rd4605, 40;
	and.b64  	%rd4626, %rd4625, 255;
	xor.b64  	%rd4627, %rd4626, %rd4624;
	mul.lo.s64 	%rd4628, %rd4627, 1099511628211;
	shr.u64 	%rd4629, %rd4605, 48;
	and.b64  	%rd4630, %rd4629, 255;
	xor.b64  	%rd4631, %rd4630, %rd4628;
	mul.lo.s64 	%rd4632, %rd4631, 1099511628211;
	shr.u64 	%rd4633, %rd4605, 56;
	xor.b64  	%rd4634, %rd4633, %rd4632;
	mul.lo.s64 	%rd5808, %rd4634, 1099511628211;
$L__BB13_313:
	setp.eq.s64 	%p270, %rd554, 0;
	mov.b64 	%rd5813, -3750763034362895579;
	@%p270 bra 	$L__BB13_319;
	setp.eq.s64 	%p271, %rd554, 1;
	mov.b64 	%rd5813, -3750763034362895579;
	mov.b64 	%rd5814, 0;
	@%p271 bra 	$L__BB13_317;
	and.b64  	%rd5814, %rd554, -2;
	mov.b64 	%rd5813, -3750763034362895579;
	mov.b64 	%rd5811, 0;
$L__BB13_316:
	shl.b64 	%rd4641, %rd5811, 3;
	add.s64 	%rd4642, %rd50, %rd4641;
	ld.global.u64 	%rd4643, [%rd4642];
	and.b64  	%rd4644, %rd4643, 255;
	xor.b64  	%rd4645, %rd4644, %rd5813;
	mul.lo.s64 	%rd4646, %rd4645, 1099511628211;
	shr.u64 	%rd4647, %rd4643, 8;
	and.b64  	%rd4648, %rd4647, 255;
	xor.b64  	%rd4649, %rd4648, %rd4646;
	mul.lo.s64 	%rd4650, %rd4649, 1099511628211;
	shr.u64 	%rd4651, %rd4643, 16;
	and.b64  	%rd4652, %rd4651, 255;
	xor.b64  	%rd4653, %rd4652, %rd4650;
	mul.lo.s64 	%rd4654, %rd4653, 1099511628211;
	shr.u64 	%rd4655, %rd4643, 24;
	and.b64  	%rd4656, %rd4655, 255;
	xor.b64  	%rd4657, %rd4656, %rd4654;
	mul.lo.s64 	%rd4658, %rd4657, 1099511628211;
	shr.u64 	%rd4659, %rd4643, 32;
	and.b64  	%rd4660, %rd4659, 255;
	xor.b64  	%rd4661, %rd4660, %rd4658;
	mul.lo.s64 	%rd4662, %rd4661, 1099511628211;
	shr.u64 	%rd4663, %rd4643, 40;
	and.b64  	%rd4664, %rd4663, 255;
	xor.b64  	%rd4665, %rd4664, %rd4662;
	mul.lo.s64 	%rd4666, %rd4665, 1099511628211;
	shr.u64 	%rd4667, %rd4643, 48;
	and.b64  	%rd4668, %rd4667, 255;
	xor.b64  	%rd4669, %rd4668, %rd4666;
	mul.lo.s64 	%rd4670, %rd4669, 1099511628211;
	shr.u64 	%rd4671, %rd4643, 56;
	xor.b64  	%rd4672, %rd4671, %rd4670;
	mul.lo.s64 	%rd4673, %rd4672, 1099511628211;
	ld.global.u64 	%rd4674, [%rd4642+8];
	and.b64  	%rd4675, %rd4674, 255;
	xor.b64  	%rd4676, %rd4675, %rd4673;
	mul.lo.s64 	%rd4677, %rd4676, 1099511628211;
	shr.u64 	%rd4678, %rd4674, 8;
	and.b64  	%rd4679, %rd4678, 255;
	xor.b64  	%rd4680, %rd4679, %rd4677;
	mul.lo.s64 	%rd4681, %rd4680, 1099511628211;
	shr.u64 	%rd4682, %rd4674, 16;
	and.b64  	%rd4683, %rd4682, 255;
	xor.b64  	%rd4684, %rd4683, %rd4681;
	mul.lo.s64 	%rd4685, %rd4684, 1099511628211;
	shr.u64 	%rd4686, %rd4674, 24;
	and.b64  	%rd4687, %rd4686, 255;
	xor.b64  	%rd4688, %rd4687, %rd4685;
	mul.lo.s64 	%rd4689, %rd4688, 1099511628211;
	shr.u64 	%rd4690, %rd4674, 32;
	and.b64  	%rd4691, %rd4690, 255;
	xor.b64  	%rd4692, %rd4691, %rd4689;
	mul.lo.s64 	%rd4693, %rd4692, 1099511628211;
	shr.u64 	%rd4694, %rd4674, 40;
	and.b64  	%rd4695, %rd4694, 255;
	xor.b64  	%rd4696, %rd4695, %rd4693;
	mul.lo.s64 	%rd4697, %rd4696, 1099511628211;
	shr.u64 	%rd4698, %rd4674, 48;
	and.b64  	%rd4699, %rd4698, 255;
	xor.b64  	%rd4700, %rd4699, %rd4697;
	mul.lo.s64 	%rd4701, %rd4700, 1099511628211;
	shr.u64 	%rd4702, %rd4674, 56;
	xor.b64  	%rd4703, %rd4702, %rd4701;
	mul.lo.s64 	%rd5813, %rd4703, 1099511628211;
	add.s64 	%rd5811, %rd5811, 2;
	setp.ne.s64 	%p272, %rd5811, %rd5814;
	@%p272 bra 	$L__BB13_316;
$L__BB13_317:
	and.b64  	%rd4704, %rd554, 1;
	setp.eq.b64 	%p273, %rd4704, 1;
	not.pred 	%p274, %p273;
	@%p274 bra 	$L__BB13_319;
	shl.b64 	%rd4705, %rd5814, 3;
	add.s64 	%rd4706, %rd50, %rd4705;
	ld.global.u64 	%rd4707, [%rd4706];
	and.b64  	%rd4708, %rd4707, 255;
	xor.b64  	%rd4709, %rd4708, %rd5813;
	mul.lo.s64 	%rd4710, %rd4709, 1099511628211;
	shr.u64 	%rd4711, %rd4707, 8;
	and.b64  	%rd4712, %rd4711, 255;
	xor.b64  	%rd4713, %rd4712, %rd4710;
	mul.lo.s64 	%rd4714, %rd4713, 1099511628211;
	shr.u64 	%rd4715, %rd4707, 16;
	and.b64  	%rd4716, %rd4715, 255;
	xor.b64  	%rd4717, %rd4716, %rd4714;
	mul.lo.s64 	%rd4718, %rd4717, 1099511628211;
	shr.u64 	%rd4719, %rd4707, 24;
	and.b64  	%rd4720, %rd4719, 255;
	xor.b64  	%rd4721, %rd4720, %rd4718;
	mul.lo.s64 	%rd4722, %rd4721, 1099511628211;
	shr.u64 	%rd4723, %rd4707, 32;
	and.b64  	%rd4724, %rd4723, 255;
	xor.b64  	%rd4725, %rd4724, %rd4722;
	mul.lo.s64 	%rd4726, %rd4725, 1099511628211;
	shr.u64 	%rd4727, %rd4707, 40;
	and.b64  	%rd4728, %rd4727, 255;
	xor.b64  	%rd4729, %rd4728, %rd4726;
	mul.lo.s64 	%rd4730, %rd4729, 1099511628211;
	shr.u64 	%rd4731, %rd4707, 48;
	and.b64  	%rd4732, %rd4731, 255;
	xor.b64  	%rd4733, %rd4732, %rd4730;
	mul.lo.s64 	%rd4734, %rd4733, 1099511628211;
	shr.u64 	%rd4735, %rd4707, 56;
	xor.b64  	%rd4736, %rd4735, %rd4734;
	mul.lo.s64 	%rd5813, %rd4736, 1099511628211;
$L__BB13_319:
	setp.ge.u64 	%p275, %rd5808, %rd5813;
	@%p275 bra 	$L__BB13_325;
$L__BB13_320:
	add.s32 	%r143, %r149, 1;
	mov.u32 	%r149, %r144;
	bra.uni 	$L__BB13_325;
$L__BB13_321:
	setp.eq.s32 	%p276, %r76, 0;
	@%p276 bra 	$L__BB13_325;
	cvt.s64.s32 	%rd438, %r76;
	mov.b64 	%rd5804, 0;
$L__BB13_323:
	shl.b64 	%rd4738, %rd5804, 3;
	add.s64 	%rd4739, %rd416, %rd4738;
	ld.global.u64 	%rd440, [%rd4739];
	add.s64 	%rd4740, %rd50, %rd4738;
	ld.global.u64 	%rd441, [%rd4740];
	setp.lt.u64 	%p277, %rd440, %rd441;
	@%p277 bra 	$L__BB13_320;
	setp.le.u64 	%p278, %rd440, %rd441;
	add.s64 	%rd5804, %rd5804, 1;
	setp.lt.u64 	%p279, %rd5804, %rd438;
	and.pred  	%p280, %p278, %p279;
	@%p280 bra 	$L__BB13_323;
$L__BB13_325:
	setp.ge.s32 	%p281, %r143, %r149;
	@%p281 bra 	$L__BB13_359;
	add.s64 	%rd462, %rd554, -1;
	and.b64  	%rd463, %rd554, 1;
	and.b64  	%rd464, %rd554, -2;
$L__BB13_327:
	mov.u32 	%r53, %r149;
	setp.eq.s64 	%p282, %rd554, 0;
	and.b32  	%r106, %r143, %r53;
	xor.b32  	%r107, %r143, %r53;
	shr.s32 	%r108, %r107, 1;
	add.s32 	%r149, %r106, %r108;
	mul.wide.s32 	%rd4743, %r149, 8;
	add.s64 	%rd4744, %rd2, %rd4743;
	ld.global.u64 	%rd4745, [%rd4744];
	cvta.to.global.u64 	%rd465, %rd4745;
	mov.b64 	%rd5820, -3750763034362895579;
	@%p282 bra 	$L__BB13_333;
	setp.eq.s64 	%p283, %rd462, 0;
	mov.b64 	%rd5820, -3750763034362895579;
	mov.b64 	%rd5818, 0;
	@%p283 bra 	$L__BB13_331;
	mov.b64 	%rd5820, -3750763034362895579;
	mov.b64 	%rd5821, 0;
$L__BB13_330:
	shl.b64 	%rd4751, %rd5821, 3;
	add.s64 	%rd4752, %rd465, %rd4751;
	ld.global.u64 	%rd4753, [%rd4752];
	and.b64  	%rd4754, %rd4753, 255;
	xor.b64  	%rd4755, %rd4754, %rd5820;
	mul.lo.s64 	%rd4756, %rd4755, 1099511628211;
	shr.u64 	%rd4757, %rd4753, 8;
	and.b64  	%rd4758, %rd4757, 255;
	xor.b64  	%rd4759, %rd4758, %rd4756;
	mul.lo.s64 	%rd4760, %rd4759, 1099511628211;
	shr.u64 	%rd4761, %rd4753, 16;
	and.b64  	%rd4762, %rd4761, 255;
	xor.b64  	%rd4763, %rd4762, %rd4760;
	mul.lo.s64 	%rd4764, %rd4763, 1099511628211;
	shr.u64 	%rd4765, %rd4753, 24;
	and.b64  	%rd4766, %rd4765, 255;
	xor.b64  	%rd4767, %rd4766, %rd4764;
	mul.lo.s64 	%rd4768, %rd4767, 1099511628211;
	shr.u64 	%rd4769, %rd4753, 32;
	and.b64  	%rd4770, %rd4769, 255;
	xor.b64  	%rd4771, %rd4770, %rd4768;
	mul.lo.s64 	%rd4772, %rd4771, 1099511628211;
	shr.u64 	%rd4773, %rd4753, 40;
	and.b64  	%rd4774, %rd4773, 255;
	xor.b64  	%rd4775, %rd4774, %rd4772;
	mul.lo.s64 	%rd4776, %rd4775, 1099511628211;
	shr.u64 	%rd4777, %rd4753, 48;
	and.b64  	%rd4778, %rd4777, 255;
	xor.b64  	%rd4779, %rd4778, %rd4776;
	mul.lo.s64 	%rd4780, %rd4779, 1099511628211;
	shr.u64 	%rd4781, %rd4753, 56;
	xor.b64  	%rd4782, %rd4781, %rd4780;
	mul.lo.s64 	%rd4783, %rd4782, 1099511628211;
	ld.global.u64 	%rd4784, [%rd4752+8];
	and.b64  	%rd4785, %rd4784, 255;
	xor.b64  	%rd4786, %rd4785, %rd4783;
	mul.lo.s64 	%rd4787, %rd4786, 1099511628211;
	shr.u64 	%rd4788, %rd4784, 8;
	and.b64  	%rd4789, %rd4788, 255;
	xor.b64  	%rd4790, %rd4789, %rd4787;
	mul.lo.s64 	%rd4791, %rd4790, 1099511628211;
	shr.u64 	%rd4792, %rd4784, 16;
	and.b64  	%rd4793, %rd4792, 255;
	xor.b64  	%rd4794, %rd4793, %rd4791;
	mul.lo.s64 	%rd4795, %rd4794, 1099511628211;
	shr.u64 	%rd4796, %rd4784, 24;
	and.b64  	%rd4797, %rd4796, 255;
	xor.b64  	%rd4798, %rd4797, %rd4795;
	mul.lo.s64 	%rd4799, %rd4798, 1099511628211;
	shr.u64 	%rd4800, %rd4784, 32;
	and.b64  	%rd4801, %rd4800, 255;
	xor.b64  	%rd4802, %rd4801, %rd4799;
	mul.lo.s64 	%rd4803, %rd4802, 1099511628211;
	shr.u64 	%rd4804, %rd4784, 40;
	and.b64  	%rd4805, %rd4804, 255;
	xor.b64  	%rd4806, %rd4805, %rd4803;
	mul.lo.s64 	%rd4807, %rd4806, 1099511628211;
	shr.u64 	%rd4808, %rd4784, 48;
	and.b64  	%rd4809, %rd4808, 255;
	xor.b64  	%rd4810, %rd4809, %rd4807;
	mul.lo.s64 	%rd4811, %rd4810, 1099511628211;
	shr.u64 	%rd4812, %rd4784, 56;
	xor.b64  	%rd4813, %rd4812, %rd4811;
	mul.lo.s64 	%rd5820, %rd4813, 1099511628211;
	add.s64 	%rd5821, %rd5821, 2;
	setp.eq.s64 	%p284, %rd5821, %rd464;
	mov.u64 	%rd5818, %rd464;
	@%p284 bra 	$L__BB13_331;
	bra.uni 	$L__BB13_330;
$L__BB13_331:
	setp.eq.s64 	%p285, %rd463, 0;
	@%p285 bra 	$L__BB13_333;
	shl.b64 	%rd4814, %rd5818, 3;
	add.s64 	%rd4815, %rd465, %rd4814;
	ld.global.u64 	%rd4816, [%rd4815];
	and.b64  	%rd4817, %rd4816, 255;
	xor.b64  	%rd4818, %rd4817, %rd5820;
	mul.lo.s64 	%rd4819, %rd4818, 1099511628211;
	shr.u64 	%rd4820, %rd4816, 8;
	and.b64  	%rd4821, %rd4820, 255;
	xor.b64  	%rd4822, %rd4821, %rd4819;
	mul.lo.s64 	%rd4823, %rd4822, 1099511628211;
	shr.u64 	%rd4824, %rd4816, 16;
	and.b64  	%rd4825, %rd4824, 255;
	xor.b64  	%rd4826, %rd4825, %rd4823;
	mul.lo.s64 	%rd4827, %rd4826, 1099511628211;
	shr.u64 	%rd4828, %rd4816, 24;
	and.b64  	%rd4829, %rd4828, 255;
	xor.b64  	%rd4830, %rd4829, %rd4827;
	mul.lo.s64 	%rd4831, %rd4830, 1099511628211;
	shr.u64 	%rd4832, %rd4816, 32;
	and.b64  	%rd4833, %rd4832, 255;
	xor.b64  	%rd4834, %rd4833, %rd4831;
	mul.lo.s64 	%rd4835, %rd4834, 1099511628211;
	shr.u64 	%rd4836, %rd4816, 40;
	and.b64  	%rd4837, %rd4836, 255;
	xor.b64  	%rd4838, %rd4837, %rd4835;
	mul.lo.s64 	%rd4839, %rd4838, 1099511628211;
	shr.u64 	%rd4840, %rd4816, 48;
	and.b64  	%rd4841, %rd4840, 255;
	xor.b64  	%rd4842, %rd4841, %rd4839;
	mul.lo.s64 	%rd4843, %rd4842, 1099511628211;
	shr.u64 	%rd4844, %rd4816, 56;
	xor.b64  	%rd4845, %rd4844, %rd4843;
	mul.lo.s64 	%rd5820, %rd4845, 1099511628211;
$L__BB13_333:
	mov.b64 	%rd5825, -3750763034362895579;
	@%p282 bra 	$L__BB13_339;
	setp.eq.s64 	%p287, %rd462, 0;
	mov.b64 	%rd5825, -3750763034362895579;
	mov.b64 	%rd5826, 0;
	@%p287 bra 	$L__BB13_337;
	mov.b64 	%rd5825, -3750763034362895579;
	mov.b64 	%rd5823, 0;
$L__BB13_336:
	shl.b64 	%rd4852, %rd5823, 3;
	add.s64 	%rd4853, %rd50, %rd4852;
	ld.global.u64 	%rd4854, [%rd4853];
	and.b64  	%rd4855, %rd4854, 255;
	xor.b64  	%rd4856, %rd4855, %rd5825;
	mul.lo.s64 	%rd4857, %rd4856, 1099511628211;
	shr.u64 	%rd4858, %rd4854, 8;
	and.b64  	%rd4859, %rd4858, 255;
	xor.b64  	%rd4860, %rd4859, %rd4857;
	mul.lo.s64 	%rd4861, %rd4860, 1099511628211;
	shr.u64 	%rd4862, %rd4854, 16;
	and.b64  	%rd4863, %rd4862, 255;
	xor.b64  	%rd4864, %rd4863, %rd4861;
	mul.lo.s64 	%rd4865, %rd4864, 1099511628211;
	shr.u64 	%rd4866, %rd4854, 24;
	and.b64  	%rd4867, %rd4866, 255;
	xor.b64  	%rd4868, %rd4867, %rd4865;
	mul.lo.s64 	%rd4869, %rd4868, 1099511628211;
	shr.u64 	%rd4870, %rd4854, 32;
	and.b64  	%rd4871, %rd4870, 255;
	xor.b64  	%rd4872, %rd4871, %rd4869;
	mul.lo.s64 	%rd4873, %rd4872, 1099511628211;
	shr.u64 	%rd4874, %rd4854, 40;
	and.b64  	%rd4875, %rd4874, 255;
	xor.b64  	%rd4876, %rd4875, %rd4873;
	mul.lo.s64 	%rd4877, %rd4876, 1099511628211;
	shr.u64 	%rd4878, %rd4854, 48;
	and.b64  	%rd4879, %rd4878, 255;
	xor.b64  	%rd4880, %rd4879, %rd4877;
	mul.lo.s64 	%rd4881, %rd4880, 1099511628211;
	shr.u64 	%rd4882, %rd4854, 56;
	xor.b64  	%rd4883, %rd4882, %rd4881;
	mul.lo.s64 	%rd4884, %rd4883, 1099511628211;
	ld.global.u64 	%rd4885, [%rd4853+8];
	and.b64  	%rd4886, %rd4885, 255;
	xor.b64  	%rd4887, %rd4886, %rd4884;
	mul.lo.s64 	%rd4888, %rd4887, 1099511628211;
	shr.u64 	%rd4889, %rd4885, 8;
	and.b64  	%rd4890, %rd4889, 255;
	xor.b64  	%rd4891, %rd4890, %rd4888;
	mul.lo.s64 	%rd4892, %rd4891, 1099511628211;
	shr.u64 	%rd4893, %rd4885, 16;
	and.b64  	%rd4894, %rd4893, 255;
	xor.b64  	%rd4895, %rd4894, %rd4892;
	mul.lo.s64 	%rd4896, %rd4895, 1099511628211;
	shr.u64 	%rd4897, %rd4885, 24;
	and.b64  	%rd4898, %rd4897, 255;
	xor.b64  	%rd4899, %rd4898, %rd4896;
	mul.lo.s64 	%rd4900, %rd4899, 1099511628211;
	shr.u64 	%rd4901, %rd4885, 32;
	and.b64  	%rd4902, %rd4901, 255;
	xor.b64  	%rd4903, %rd4902, %rd4900;
	mul.lo.s64 	%rd4904, %rd4903, 1099511628211;
	shr.u64 	%rd4905, %rd4885, 40;
	and.b64  	%rd4906, %rd4905, 255;
	xor.b64  	%rd4907, %rd4906, %rd4904;
	mul.lo.s64 	%rd4908, %rd4907, 1099511628211;
	shr.u64 	%rd4909, %rd4885, 48;
	and.b64  	%rd4910, %rd4909, 255;
	xor.b64  	%rd4911, %rd4910, %rd4908;
	mul.lo.s64 	%rd4912, %rd4911, 1099511628211;
	shr.u64 	%rd4913, %rd4885, 56;
	xor.b64  	%rd4914, %rd4913, %rd4912;
	mul.lo.s64 	%rd5825, %rd4914, 1099511628211;
	add.s64 	%rd5823, %rd5823, 2;
	setp.ne.s64 	%p288, %rd5823, %rd464;
	mov.u64 	%rd5826, %rd464;
	@%p288 bra 	$L__BB13_336;
$L__BB13_337:
	setp.eq.s64 	%p289, %rd463, 0;
	@%p289 bra 	$L__BB13_339;
	shl.b64 	%rd4915, %rd5826, 3;
	add.s64 	%rd4916, %rd50, %rd4915;
	ld.global.u64 	%rd4917, [%rd4916];
	and.b64  	%rd4918, %rd4917, 255;
	xor.b64  	%rd4919, %rd4918, %rd5825;
	mul.lo.s64 	%rd4920, %rd4919, 1099511628211;
	shr.u64 	%rd4921, %rd4917, 8;
	and.b64  	%rd4922, %rd4921, 255;
	xor.b64  	%rd4923, %rd4922, %rd4920;
	mul.lo.s64 	%rd4924, %rd4923, 1099511628211;
	shr.u64 	%rd4925, %rd4917, 16;
	and.b64  	%rd4926, %rd4925, 255;
	xor.b64  	%rd4927, %rd4926, %rd4924;
	mul.lo.s64 	%rd4928, %rd4927, 1099511628211;
	shr.u64 	%rd4929, %rd4917, 24;
	and.b64  	%rd4930, %rd4929, 255;
	xor.b64  	%rd4931, %rd4930, %rd4928;
	mul.lo.s64 	%rd4932, %rd4931, 1099511628211;
	shr.u64 	%rd4933, %rd4917, 32;
	and.b64  	%rd4934, %rd4933, 255;
	xor.b64  	%rd4935, %rd4934, %rd4932;
	mul.lo.s64 	%rd4936, %rd4935, 1099511628211;
	shr.u64 	%rd4937, %rd4917, 40;
	and.b64  	%rd4938, %rd4937, 255;
	xor.b64  	%rd4939, %rd4938, %rd4936;
	mul.lo.s64 	%rd4940, %rd4939, 1099511628211;
	shr.u64 	%rd4941, %rd4917, 48;
	and.b64  	%rd4942, %rd4941, 255;
	xor.b64  	%rd4943, %rd4942, %rd4940;
	mul.lo.s64 	%rd4944, %rd4943, 1099511628211;
	shr.u64 	%rd4945, %rd4917, 56;
	xor.b64  	%rd4946, %rd4945, %rd4944;
	mul.lo.s64 	%rd5825, %rd4946, 1099511628211;
$L__BB13_339:
	setp.eq.s64 	%p290, %rd5820, %rd5825;
	@%p290 bra 	$L__BB13_354;
	mov.b64 	%rd5833, -3750763034362895579;
	@%p282 bra 	$L__BB13_346;
	setp.eq.s64 	%p292, %rd462, 0;
	mov.b64 	%rd5833, -3750763034362895579;
	mov.b64 	%rd5831, 0;
	@%p292 bra 	$L__BB13_344;
	mov.b64 	%rd5833, -3750763034362895579;
	mov.b64 	%rd5834, 0;
$L__BB13_343:
	shl.b64 	%rd4953, %rd5834, 3;
	add.s64 	%rd4954, %rd465, %rd4953;
	ld.global.u64 	%rd4955, [%rd4954];
	and.b64  	%rd4956, %rd4955, 255;
	xor.b64  	%rd4957, %rd4956, %rd5833;
	mul.lo.s64 	%rd4958, %rd4957, 1099511628211;
	shr.u64 	%rd4959, %rd4955, 8;
	and.b64  	%rd4960, %rd4959, 255;
	xor.b64  	%rd4961, %rd4960, %rd4958;
	mul.lo.s64 	%rd4962, %rd4961, 1099511628211;
	shr.u64 	%rd4963, %rd4955, 16;
	and.b64  	%rd4964, %rd4963, 255;
	xor.b64  	%rd4965, %rd4964, %rd4962;
	mul.lo.s64 	%rd4966, %rd4965, 1099511628211;
	shr.u64 	%rd4967, %rd4955, 24;
	and.b64  	%rd4968, %rd4967, 255;
	xor.b64  	%rd4969, %rd4968, %rd4966;
	mul.lo.s64 	%rd4970, %rd4969, 1099511628211;
	shr.u64 	%rd4971, %rd4955, 32;
	and.b64  	%rd4972, %rd4971, 255;
	xor.b64  	%rd4973, %rd4972, %rd4970;
	mul.lo.s64 	%rd4974, %rd4973, 1099511628211;
	shr.u64 	%rd4975, %rd4955, 40;
	and.b64  	%rd4976, %rd4975, 255;
	xor.b64  	%rd4977, %rd4976, %rd4974;
	mul.lo.s64 	%rd4978, %rd4977, 1099511628211;
	shr.u64 	%rd4979, %rd4955, 48;
	and.b64  	%rd4980, %rd4979, 255;
	xor.b64  	%rd4981, %rd4980, %rd4978;
	mul.lo.s64 	%rd4982, %rd4981, 1099511628211;
	shr.u64 	%rd4983, %rd4955, 56;
	xor.b64  	%rd4984, %rd4983, %rd4982;
	mul.lo.s64 	%rd4985, %rd4984, 1099511628211;
	ld.global.u64 	%rd4986, [%rd4954+8];
	and.b64  	%rd4987, %rd4986, 255;
	xor.b64  	%rd4988, %rd4987, %rd4985;
	mul.lo.s64 	%rd4989, %rd4988, 1099511628211;
	shr.u64 	%rd4990, %rd4986, 8;
	and.b64  	%rd4991, %rd4990, 255;
	xor.b64  	%rd4992, %rd4991, %rd4989;
	mul.lo.s64 	%rd4993, %rd4992, 1099511628211;
	shr.u64 	%rd4994, %rd4986, 16;
	and.b64  	%rd4995, %rd4994, 255;
	xor.b64  	%rd4996, %rd4995, %rd4993;
	mul.lo.s64 	%rd4997, %rd4996, 1099511628211;
	shr.u64 	%rd4998, %rd4986, 24;
	and.b64  	%rd4999, %rd4998, 255;
	xor.b64  	%rd5000, %rd4999, %rd4997;
	mul.lo.s64 	%rd5001, %rd5000, 1099511628211;
	shr.u64 	%rd5002, %rd4986, 32;
	and.b64  	%rd5003, %rd5002, 255;
	xor.b64  	%rd5004, %rd5003, %rd5001;
	mul.lo.s64 	%rd5005, %rd5004, 1099511628211;
	shr.u64 	%rd5006, %rd4986, 40;
	and.b64  	%rd5007, %rd5006, 255;
	xor.b64  	%rd5008, %rd5007, %rd5005;
	mul.lo.s64 	%rd5009, %rd5008, 1099511628211;
	shr.u64 	%rd5010, %rd4986, 48;
	and.b64  	%rd5011, %rd5010, 255;
	xor.b64  	%rd5012, %rd5011, %rd5009;
	mul.lo.s64 	%rd5013, %rd5012, 1099511628211;
	shr.u64 	%rd5014, %rd4986, 56;
	xor.b64  	%rd5015, %rd5014, %rd5013;
	mul.lo.s64 	%rd5833, %rd5015, 1099511628211;
	add.s64 	%rd5834, %rd5834, 2;
	setp.eq.s64 	%p293, %rd5834, %rd464;
	mov.u64 	%rd5831, %rd464;
	@%p293 bra 	$L__BB13_344;
	bra.uni 	$L__BB13_343;
$L__BB13_344:
	setp.eq.s64 	%p294, %rd463, 0;
	@%p294 bra 	$L__BB13_346;
	shl.b64 	%rd5016, %rd5831, 3;
	add.s64 	%rd5017, %rd465, %rd5016;
	ld.global.u64 	%rd5018, [%rd5017];
	and.b64  	%rd5019, %rd5018, 255;
	xor.b64  	%rd5020, %rd5019, %rd5833;
	mul.lo.s64 	%rd5021, %rd5020, 1099511628211;
	shr.u64 	%rd5022, %rd5018, 8;
	and.b64  	%rd5023, %rd5022, 255;
	xor.b64  	%rd5024, %rd5023, %rd5021;
	mul.lo.s64 	%rd5025, %rd5024, 1099511628211;
	shr.u64 	%rd5026, %rd5018, 16;
	and.b64  	%rd5027, %rd5026, 255;
	xor.b64  	%rd5028, %rd5027, %rd5025;
	mul.lo.s64 	%rd5029, %rd5028, 1099511628211;
	shr.u64 	%rd5030, %rd5018, 24;
	and.b64  	%rd5031, %rd5030, 255;
	xor.b64  	%rd5032, %rd5031, %rd5029;
	mul.lo.s64 	%rd5033, %rd5032, 1099511628211;
	shr.u64 	%rd5034, %rd5018, 32;
	and.b64  	%rd5035, %rd5034, 255;
	xor.b64  	%rd5036, %rd5035, %rd5033;
	mul.lo.s64 	%rd5037, %rd5036, 1099511628211;
	shr.u64 	%rd5038, %rd5018, 40;
	and.b64  	%rd5039, %rd5038, 255;
	xor.b64  	%rd5040, %rd5039, %rd5037;
	mul.lo.s64 	%rd5041, %rd5040, 1099511628211;
	shr.u64 	%rd5042, %rd5018, 48;
	and.b64  	%rd5043, %rd5042, 255;
	xor.b64  	%rd5044, %rd5043, %rd5041;
	mul.lo.s64 	%rd5045, %rd5044, 1099511628211;
	shr.u64 	%rd5046, %rd5018, 56;
	xor.b64  	%rd5047, %rd5046, %rd5045;
	mul.lo.s64 	%rd5833, %rd5047, 1099511628211;
$L__BB13_346:
	mov.b64 	%rd5838, -3750763034362895579;
	@%p282 bra 	$L__BB13_352;
	setp.eq.s64 	%p296, %rd462, 0;
	mov.b64 	%rd5838, -3750763034362895579;
	mov.b64 	%rd5839, 0;
	@%p296 bra 	$L__BB13_350;
	mov.b64 	%rd5838, -3750763034362895579;
	mov.b64 	%rd5836, 0;
$L__BB13_349:
	shl.b64 	%rd5054, %rd5836, 3;
	add.s64 	%rd5055, %rd50, %rd5054;
	ld.global.u64 	%rd5056, [%rd5055];
	and.b64  	%rd5057, %rd5056, 255;
	xor.b64  	%rd5058, %rd5057, %rd5838;
	mul.lo.s64 	%rd5059, %rd5058, 1099511628211;
	shr.u64 	%rd5060, %rd5056, 8;
	and.b64  	%rd5061, %rd5060, 255;
	xor.b64  	%rd5062, %rd5061, %rd5059;
	mul.lo.s64 	%rd5063, %rd5062, 1099511628211;
	shr.u64 	%rd5064, %rd5056, 16;
	and.b64  	%rd5065, %rd5064, 255;
	xor.b64  	%rd5066, %rd5065, %rd5063;
	mul.lo.s64 	%rd5067, %rd5066, 1099511628211;
	shr.u64 	%rd5068, %rd5056, 24;
	and.b64  	%rd5069, %rd5068, 255;
	xor.b64  	%rd5070, %rd5069, %rd5067;
	mul.lo.s64 	%rd5071, %rd5070, 1099511628211;
	shr.u64 	%rd5072, %rd5056, 32;
	and.b64  	%rd5073, %rd5072, 255;
	xor.b64  	%rd5074, %rd5073, %rd5071;
	mul.lo.s64 	%rd5075, %rd5074, 1099511628211;
	shr.u64 	%rd5076, %rd5056, 40;
	and.b64  	%rd5077, %rd5076, 255;
	xor.b64  	%rd5078, %rd5077, %rd5075;
	mul.lo.s64 	%rd5079, %rd5078, 1099511628211;
	shr.u64 	%rd5080, %rd5056, 48;
	and.b64  	%rd5081, %rd5080, 255;
	xor.b64  	%rd5082, %rd5081, %rd5079;
	mul.lo.s64 	%rd5083, %rd5082, 1099511628211;
	shr.u64 	%rd5084, %rd5056, 56;
	xor.b64  	%rd5085, %rd5084, %rd5083;
	mul.lo.s64 	%rd5086, %rd5085, 1099511628211;
	ld.global.u64 	%rd5087, [%rd5055+8];
	and.b64  	%rd5088, %rd5087, 255;
	xor.b64  	%rd5089, %rd5088, %rd5086;
	mul.lo.s64 	%rd5090, %rd5089, 1099511628211;
	shr.u64 	%rd5091, %rd5087, 8;
	and.b64  	%rd5092, %rd5091, 255;
	xor.b64  	%rd5093, %rd5092, %rd5090;
	mul.lo.s64 	%rd5094, %rd5093, 1099511628211;
	shr.u64 	%rd5095, %rd5087, 16;
	and.b64  	%rd5096, %rd5095, 255;
	xor.b64  	%rd5097, %rd5096, %rd5094;
	mul.lo.s64 	%rd5098, %rd5097, 1099511628211;
	shr.u64 	%rd5099, %rd5087, 24;
	and.b64  	%rd5100, %rd5099, 255;
	xor.b64  	%rd5101, %rd5100, %rd5098;
	mul.lo.s64 	%rd5102, %rd5101, 1099511628211;
	shr.u64 	%rd5103, %rd5087, 32;
	and.b64  	%rd5104, %rd5103, 255;
	xor.b64  	%rd5105, %rd5104, %rd5102;
	mul.lo.s64 	%rd5106, %rd5105, 1099511628211;
	shr.u64 	%rd5107, %rd5087, 40;
	and.b64  	%rd5108, %rd5107, 255;
	xor.b64  	%rd5109, %rd5108, %rd5106;
	mul.lo.s64 	%rd5110, %rd5109, 1099511628211;
	shr.u64 	%rd5111, %rd5087, 48;
	and.b64  	%rd5112, %rd5111, 255;
	xor.b64  	%rd5113, %rd5112, %rd5110;
	mul.lo.s64 	%rd5114, %rd5113, 1099511628211;
	shr.u64 	%rd5115, %rd5087, 56;
	xor.b64  	%rd5116, %rd5115, %rd5114;
	mul.lo.s64 	%rd5838, %rd5116, 1099511628211;
	add.s64 	%rd5836, %rd5836, 2;
	setp.ne.s64 	%p297, %rd5836, %rd464;
	mov.u64 	%rd5839, %rd464;
	@%p297 bra 	$L__BB13_349;
$L__BB13_350:
	setp.eq.s64 	%p298, %rd463, 0;
	@%p298 bra 	$L__BB13_352;
	shl.b64 	%rd5117, %rd5839, 3;
	add.s64 	%rd5118, %rd50, %rd5117;
	ld.global.u64 	%rd5119, [%rd5118];
	and.b64  	%rd5120, %rd5119, 255;
	xor.b64  	%rd5121, %rd5120, %rd5838;
	mul.lo.s64 	%rd5122, %rd5121, 1099511628211;
	shr.u64 	%rd5123, %rd5119, 8;
	and.b64  	%rd5124, %rd5123, 255;
	xor.b64  	%rd5125, %rd5124, %rd5122;
	mul.lo.s64 	%rd5126, %rd5125, 1099511628211;
	shr.u64 	%rd5127, %rd5119, 16;
	and.b64  	%rd5128, %rd5127, 255;
	xor.b64  	%rd5129, %rd5128, %rd5126;
	mul.lo.s64 	%rd5130, %rd5129, 1099511628211;
	shr.u64 	%rd5131, %rd5119, 24;
	and.b64  	%rd5132, %rd5131, 255;
	xor.b64  	%rd5133, %rd5132, %rd5130;
	mul.lo.s64 	%rd5134, %rd5133, 1099511628211;
	shr.u64 	%rd5135, %rd5119, 32;
	and.b64  	%rd5136, %rd5135, 255;
	xor.b64  	%rd5137, %rd5136, %rd5134;
	mul.lo.s64 	%rd5138, %rd5137, 1099511628211;
	shr.u64 	%rd5139, %rd5119, 40;
	and.b64  	%rd5140, %rd5139, 255;
	xor.b64  	%rd5141, %rd5140, %rd5138;
	mul.lo.s64 	%rd5142, %rd5141, 1099511628211;
	shr.u64 	%rd5143, %rd5119, 48;
	and.b64  	%rd5144, %rd5143, 255;
	xor.b64  	%rd5145, %rd5144, %rd5142;
	mul.lo.s64 	%rd5146, %rd5145, 1099511628211;
	shr.u64 	%rd5147, %rd5119, 56;
	xor.b64  	%rd5148, %rd5147, %rd5146;
	mul.lo.s64 	%rd5838, %rd5148, 1099511628211;
$L__BB13_352:
	setp.ge.u64 	%p299, %rd5833, %rd5838;
	@%p299 bra 	$L__BB13_358;
$L__BB13_353:
	add.s32 	%r143, %r149, 1;
	mov.u32 	%r149, %r53;
	bra.uni 	$L__BB13_358;
$L__BB13_354:
	setp.eq.s32 	%p300, %r76, 0;
	@%p300 bra 	$L__BB13_358;
	mov.b64 	%rd5829, 0;
$L__BB13_356:
	shl.b64 	%rd5150, %rd5829, 3;
	add.s64 	%rd5151, %rd465, %rd5150;
	ld.global.u64 	%rd485, [%rd5151];
	add.s64 	%rd5152, %rd50, %rd5150;
	ld.global.u64 	%rd486, [%rd5152];
	setp.lt.u64 	%p301, %rd485, %rd486;
	@%p301 bra 	$L__BB13_353;
	setp.le.u64 	%p302, %rd485, %rd486;
	add.s64 	%rd5829, %rd5829, 1;
	cvt.s64.s32 	%rd5153, %r76;
	setp.lt.u64 	%p303, %rd5829, %rd5153;
	and.pred  	%p304, %p302, %p303;
	@%p304 bra 	$L__BB13_356;
$L__BB13_358:
	setp.lt.s32 	%p305, %r143, %r149;
	@%p305 bra 	$L__BB13_327;
$L__BB13_359:
	sub.s32 	%r110, %r126, %r135;
	sub.s32 	%r59, %r12, %r143;
	add.s32 	%r60, %r59, %r110;
	shr.s32 	%r111, %r60, 1;
	max.s32 	%r61, %r111, %r59;
	add.s32 	%r113, %r143, %r61;
	add.s32 	%r114, %r113, 1;
	min.s32 	%r115, %r114, %r75;
	sub.s32 	%r154, %r115, %r12;
	setp.lt.s32 	%p306, %r154, 1;
	mov.b32 	%r153, 0;
	@%p306 bra 	$L__BB13_393;
	add.s64 	%rd506, %rd554, -1;
	and.b64  	%rd507, %rd554, 1;
	and.b64  	%rd508, %rd554, -2;
	mov.b32 	%r153, 0;
$L__BB13_361:
	mov.u32 	%r64, %r154;
	setp.eq.s64 	%p307, %rd554, 0;
	add.s32 	%r117, %r153, %r64;
	shr.s32 	%r154, %r117, 1;
	mul.wide.s32 	%rd5155, %r154, 8;
	add.s64 	%rd5156, %rd49, %rd5155;
	ld.global.u64 	%rd5157, [%rd5156];
	cvta.to.global.u64 	%rd509, %rd5157;
	mov.b64 	%rd5845, -3750763034362895579;
	@%p307 bra 	$L__BB13_367;
	setp.eq.s64 	%p308, %rd506, 0;
	mov.b64 	%rd5845, -3750763034362895579;
	mov.b64 	%rd5843, 0;
	@%p308 bra 	$L__BB13_365;
	add.s64 	%rd5846, %rd50, 8;
	mov.b64 	%rd5845, -3750763034362895579;
	mov.u64 	%rd5847, %rd508;
$L__BB13_364:
	ld.global.u64 	%rd5162, [%rd5846+-8];
	and.b64  	%rd5163, %rd5162, 255;
	xor.b64  	%rd5164, %rd5163, %rd5845;
	mul.lo.s64 	%rd5165, %rd5164, 1099511628211;
	shr.u64 	%rd5166, %rd5162, 8;
	and.b64  	%rd5167, %rd5166, 255;
	xor.b64  	%rd5168, %rd5167, %rd5165;
	mul.lo.s64 	%rd5169, %rd5168, 1099511628211;
	shr.u64 	%rd5170, %rd5162, 16;
	and.b64  	%rd5171, %rd5170, 255;
	xor.b64  	%rd5172, %rd5171, %rd5169;
	mul.lo.s64 	%rd5173, %rd5172, 1099511628211;
	shr.u64 	%rd5174, %rd5162, 24;
	and.b64  	%rd5175, %rd5174, 255;
	xor.b64  	%rd5176, %rd5175, %rd5173;
	mul.lo.s64 	%rd5177, %rd5176, 1099511628211;
	shr.u64 	%rd5178, %rd5162, 32;
	and.b64  	%rd5179, %rd5178, 255;
	xor.b64  	%rd5180, %rd5179, %rd5177;
	mul.lo.s64 	%rd5181, %rd5180, 1099511628211;
	shr.u64 	%rd5182, %rd5162, 40;
	and.b64  	%rd5183, %rd5182, 255;
	xor.b64  	%rd5184, %rd5183, %rd5181;
	mul.lo.s64 	%rd5185, %rd5184, 1099511628211;
	shr.u64 	%rd5186, %rd5162, 48;
	and.b64  	%rd5187, %rd5186, 255;
	xor.b64  	%rd5188, %rd5187, %rd5185;
	mul.lo.s64 	%rd5189, %rd5188, 1099511628211;
	shr.u64 	%rd5190, %rd5162, 56;
	xor.b64  	%rd5191, %rd5190, %rd5189;
	mul.lo.s64 	%rd5192, %rd5191, 1099511628211;
	ld.global.u64 	%rd5193, [%rd5846];
	and.b64  	%rd5194, %rd5193, 255;
	xor.b64  	%rd5195, %rd5194, %rd5192;
	mul.lo.s64 	%rd5196, %rd5195, 1099511628211;
	shr.u64 	%rd5197, %rd5193, 8;
	and.b64  	%rd5198, %rd5197, 255;
	xor.b64  	%rd5199, %rd5198, %rd5196;
	mul.lo.s64 	%rd5200, %rd5199, 1099511628211;
	shr.u64 	%rd5201, %rd5193, 16;
	and.b64  	%rd5202, %rd5201, 255;
	xor.b64  	%rd5203, %rd5202, %rd5200;
	mul.lo.s64 	%rd5204, %rd5203, 1099511628211;
	shr.u64 	%rd5205, %rd5193, 24;
	and.b64  	%rd5206, %rd5205, 255;
	xor.b64  	%rd5207, %rd5206, %rd5204;
	mul.lo.s64 	%rd5208, %rd5207, 1099511628211;
	shr.u64 	%rd5209, %rd5193, 32;
	and.b64  	%rd5210, %rd5209, 255;
	xor.b64  	%rd5211, %rd5210, %rd5208;
	mul.lo.s64 	%rd5212, %rd5211, 1099511628211;
	shr.u64 	%rd5213, %rd5193, 40;
	and.b64  	%rd5214, %rd5213, 255;
	xor.b64  	%rd5215, %rd5214, %rd5212;
	mul.lo.s64 	%rd5216, %rd5215, 1099511628211;
	shr.u64 	%rd5217, %rd5193, 48;
	and.b64  	%rd5218, %rd5217, 255;
	xor.b64  	%rd5219, %rd5218, %rd5216;
	mul.lo.s64 	%rd5220, %rd5219, 1099511628211;
	shr.u64 	%rd5221, %rd5193, 56;
	xor.b64  	%rd5222, %rd5221, %rd5220;
	mul.lo.s64 	%rd5845, %rd5222, 1099511628211;
	add.s64 	%rd5847, %rd5847, -2;
	add.s64 	%rd5846, %rd5846, 16;
	setp.eq.s64 	%p309, %rd5847, 0;
	mov.u64 	%rd5843, %rd508;
	@%p309 bra 	$L__BB13_365;
	bra.uni 	$L__BB13_364;
$L__BB13_365:
	setp.eq.s64 	%p310, %rd507, 0;
	@%p310 bra 	$L__BB13_367;
	shl.b64 	%rd5223, %rd5843, 3;
	add.s64 	%rd5224, %rd50, %rd5223;
	ld.global.u64 	%rd5225, [%rd5224];
	and.b64  	%rd5226, %rd5225, 255;
	xor.b64  	%rd5227, %rd5226, %rd5845;
	mul.lo.s64 	%rd5228, %rd5227, 1099511628211;
	shr.u64 	%rd5229, %rd5225, 8;
	and.b64  	%rd5230, %rd5229, 255;
	xor.b64  	%rd5231, %rd5230, %rd5228;
	mul.lo.s64 	%rd5232, %rd5231, 1099511628211;
	shr.u64 	%rd5233, %rd5225, 16;
	and.b64  	%rd5234, %rd5233, 255;
	xor.b64  	%rd5235, %rd5234, %rd5232;
	mul.lo.s64 	%rd5236, %rd5235, 1099511628211;
	shr.u64 	%rd5237, %rd5225, 24;
	and.b64  	%rd5238, %rd5237, 255;
	xor.b64  	%rd5239, %rd5238, %rd5236;
	mul.lo.s64 	%rd5240, %rd5239, 1099511628211;
	shr.u64 	%rd5241, %rd5225, 32;
	and.b64  	%rd5242, %rd5241, 255;
	xor.b64  	%rd5243, %rd5242, %rd5240;
	mul.lo.s64 	%rd5244, %rd5243, 1099511628211;
	shr.u64 	%rd5245, %rd5225, 40;
	and.b64  	%rd5246, %rd5245, 255;
	xor.b64  	%rd5247, %rd5246, %rd5244;
	mul.lo.s64 	%rd5248, %rd5247, 1099511628211;
	shr.u64 	%rd5249, %rd5225, 48;
	and.b64  	%rd5250, %rd5249, 255;
	xor.b64  	%rd5251, %rd5250, %rd5248;
	mul.lo.s64 	%rd5252, %rd5251, 1099511628211;
	shr.u64 	%rd5253, %rd5225, 56;
	xor.b64  	%rd5254, %rd5253, %rd5252;
	mul.lo.s64 	%rd5845, %rd5254, 1099511628211;
$L__BB13_367:
	mov.b64 	%rd5851, -3750763034362895579;
	@%p307 bra 	$L__BB13_373;
	setp.eq.s64 	%p312, %rd506, 0;
	mov.b64 	%rd5851, -3750763034362895579;
	mov.b64 	%rd5852, 0;
	@%p312 bra 	$L__BB13_371;
	mov.b64 	%rd5851, -3750763034362895579;
	mov.b64 	%rd5849, 0;
$L__BB13_370:
	shl.b64 	%rd5261, %rd5849, 3;
	add.s64 	%rd5262, %rd509, %rd5261;
	ld.global.u64 	%rd5263, [%rd5262];
	and.b64  	%rd5264, %rd5263, 255;
	xor.b64  	%rd5265, %rd5264, %rd5851;
	mul.lo.s64 	%rd5266, %rd5265, 1099511628211;
	shr.u64 	%rd5267, %rd5263, 8;
	and.b64  	%rd5268, %rd5267, 255;
	xor.b64  	%rd5269, %rd5268, %rd5266;
	mul.lo.s64 	%rd5270, %rd5269, 1099511628211;
	shr.u64 	%rd5271, %rd5263, 16;
	and.b64  	%rd5272, %rd5271, 255;
	xor.b64  	%rd5273, %rd5272, %rd5270;
	mul.lo.s64 	%rd5274, %rd5273, 1099511628211;
	shr.u64 	%rd5275, %rd5263, 24;
	and.b64  	%rd5276, %rd5275, 255;
	xor.b64  	%rd5277, %rd5276, %rd5274;
	mul.lo.s64 	%rd5278, %rd5277, 1099511628211;
	shr.u64 	%rd5279, %rd5263, 32;
	and.b64  	%rd5280, %rd5279, 255;
	xor.b64  	%rd5281, %rd5280, %rd5278;
	mul.lo.s64 	%rd5282, %rd5281, 1099511628211;
	shr.u64 	%rd5283, %rd5263, 40;
	and.b64  	%rd5284, %rd5283, 255;
	xor.b64  	%rd5285, %rd5284, %rd5282;
	mul.lo.s64 	%rd5286, %rd5285, 1099511628211;
	shr.u64 	%rd5287, %rd5263, 48;
	and.b64  	%rd5288, %rd5287, 255;
	xor.b64  	%rd5289, %rd5288, %rd5286;
	mul.lo.s64 	%rd5290, %rd5289, 1099511628211;
	shr.u64 	%rd5291, %rd5263, 56;
	xor.b64  	%rd5292, %rd5291, %rd5290;
	mul.lo.s64 	%rd5293, %rd5292, 1099511628211;
	ld.global.u64 	%rd5294, [%rd5262+8];
	and.b64  	%rd5295, %rd5294, 255;
	xor.b64  	%rd5296, %rd5295, %rd5293;
	mul.lo.s64 	%rd5297, %rd5296, 1099511628211;
	shr.u64 	%rd5298, %rd5294, 8;
	and.b64  	%rd5299, %rd5298, 255;
	xor.b64  	%rd5300, %rd5299, %rd5297;
	mul.lo.s64 	%rd5301, %rd5300, 1099511628211;
	shr.u64 	%rd5302, %rd5294, 16;
	and.b64  	%rd5303, %rd5302, 255;
	xor.b64  	%rd5304, %rd5303, %rd5301;
	mul.lo.s64 	%rd5305, %rd5304, 1099511628211;
	shr.u64 	%rd5306, %rd5294, 24;
	and.b64  	%rd5307, %rd5306, 255;
	xor.b64  	%rd5308, %rd5307, %rd5305;
	mul.lo.s64 	%rd5309, %rd5308, 1099511628211;
	shr.u64 	%rd5310, %rd5294, 32;
	and.b64  	%rd5311, %rd5310, 255;
	xor.b64  	%rd5312, %rd5311, %rd5309;
	mul.lo.s64 	%rd5313, %rd5312, 1099511628211;
	shr.u64 	%rd5314, %rd5294, 40;
	and.b64  	%rd5315, %rd5314, 255;
	xor.b64  	%rd5316, %rd5315, %rd5313;
	mul.lo.s64 	%rd5317, %rd5316, 1099511628211;
	shr.u64 	%rd5318, %rd5294, 48;
	and.b64  	%rd5319, %rd5318, 255;
	xor.b64  	%rd5320, %rd5319, %rd5317;
	mul.lo.s64 	%rd5321, %rd5320, 1099511628211;
	shr.u64 	%rd5322, %rd5294, 56;
	xor.b64  	%rd5323, %rd5322, %rd5321;
	mul.lo.s64 	%rd5851, %rd5323, 1099511628211;
	add.s64 	%rd5849, %rd5849, 2;
	setp.ne.s64 	%p313, %rd5849, %rd508;
	mov.u64 	%rd5852, %rd508;
	@%p313 bra 	$L__BB13_370;
$L__BB13_371:
	setp.eq.s64 	%p314, %rd507, 0;
	@%p314 bra 	$L__BB13_373;
	shl.b64 	%rd5324, %rd5852, 3;
	add.s64 	%rd5325, %rd509, %rd5324;
	ld.global.u64 	%rd5326, [%rd5325];
	and.b64  	%rd5327, %rd5326, 255;
	xor.b64  	%rd5328, %rd5327, %rd5851;
	mul.lo.s64 	%rd5329, %rd5328, 1099511628211;
	shr.u64 	%rd5330, %rd5326, 8;
	and.b64  	%rd5331, %rd5330, 255;
	xor.b64  	%rd5332, %rd5331, %rd5329;
	mul.lo.s64 	%rd5333, %rd5332, 1099511628211;
	shr.u64 	%rd5334, %rd5326, 16;
	and.b64  	%rd5335, %rd5334, 255;
	xor.b64  	%rd5336, %rd5335, %rd5333;
	mul.lo.s64 	%rd5337, %rd5336, 1099511628211;
	shr.u64 	%rd5338, %rd5326, 24;
	and.b64  	%rd5339, %rd5338, 255;
	xor.b64  	%rd5340, %rd5339, %rd5337;
	mul.lo.s64 	%rd5341, %rd5340, 1099511628211;
	shr.u64 	%rd5342, %rd5326, 32;
	and.b64  	%rd5343, %rd5342, 255;
	xor.b64  	%rd5344, %rd5343, %rd5341;
	mul.lo.s64 	%rd5345, %rd5344, 1099511628211;
	shr.u64 	%rd5346, %rd5326, 40;
	and.b64  	%rd5347, %rd5346, 255;
	xor.b64  	%rd5348, %rd5347, %rd5345;
	mul.lo.s64 	%rd5349, %rd5348, 1099511628211;
	shr.u64 	%rd5350, %rd5326, 48;
	and.b64  	%rd5351, %rd5350, 255;
	xor.b64  	%rd5352, %rd5351, %rd5349;
	mul.lo.s64 	%rd5353, %rd5352, 1099511628211;
	shr.u64 	%rd5354, %rd5326, 56;
	xor.b64  	%rd5355, %rd5354, %rd5353;
	mul.lo.s64 	%rd5851, %rd5355, 1099511628211;
$L__BB13_373:
	setp.eq.s64 	%p315, %rd5845, %rd5851;
	@%p315 bra 	$L__BB13_387;
	mov.b64 	%rd5859, -3750763034362895579;
	@%p307 bra 	$L__BB13_380;
	setp.eq.s64 	%p317, %rd506, 0;
	mov.b64 	%rd5859, -3750763034362895579;
	mov.b64 	%rd5857, 0;
	@%p317 bra 	$L__BB13_378;
	mov.b64 	%rd5859, -3750763034362895579;
	mov.b64 	%rd5860, 0;
$L__BB13_377:
	shl.b64 	%rd5362, %rd5860, 3;
	add.s64 	%rd5363, %rd50, %rd5362;
	ld.global.u64 	%rd5364, [%rd5363];
	and.b64  	%rd5365, %rd5364, 255;
	xor.b64  	%rd5366, %rd5365, %rd5859;
	mul.lo.s64 	%rd5367, %rd5366, 1099511628211;
	shr.u64 	%rd5368, %rd5364, 8;
	and.b64  	%rd5369, %rd5368, 255;
	xor.b64  	%rd5370, %rd5369, %rd5367;
	mul.lo.s64 	%rd5371, %rd5370, 1099511628211;
	shr.u64 	%rd5372, %rd5364, 16;
	and.b64  	%rd5373, %rd5372, 255;
	xor.b64  	%rd5374, %rd5373, %rd5371;
	mul.lo.s64 	%rd5375, %rd5374, 1099511628211;
	shr.u64 	%rd5376, %rd5364, 24;
	and.b64  	%rd5377, %rd5376, 255;
	xor.b64  	%rd5378, %rd5377, %rd5375;
	mul.lo.s64 	%rd5379, %rd5378, 1099511628211;
	shr.u64 	%rd5380, %rd5364, 32;
	and.b64  	%rd5381, %rd5380, 255;
	xor.b64  	%rd5382, %rd5381, %rd5379;
	mul.lo.s64 	%rd5383, %rd5382, 1099511628211;
	shr.u64 	%rd5384, %rd5364, 40;
	and.b64  	%rd5385, %rd5384, 255;
	xor.b64  	%rd5386, %rd5385, %rd5383;
	mul.lo.s64 	%rd5387, %rd5386, 1099511628211;
	shr.u64 	%rd5388, %rd5364, 48;
	and.b64  	%rd5389, %rd5388, 255;
	xor.b64  	%rd5390, %rd5389, %rd5387;
	mul.lo.s64 	%rd5391, %rd5390, 1099511628211;
	shr.u64 	%rd5392, %rd5364, 56;
	xor.b64  	%rd5393, %rd5392, %rd5391;
	mul.lo.s64 	%rd5394, %rd5393, 1099511628211;
	ld.global.u64 	%rd5395, [%rd5363+8];
	and.b64  	%rd5396, %rd5395, 255;
	xor.b64  	%rd5397, %rd5396, %rd5394;
	mul.lo.s64 	%rd5398, %rd5397, 1099511628211;
	shr.u64 	%rd5399, %rd5395, 8;
	and.b64  	%rd5400, %rd5399, 255;
	xor.b64  	%rd5401, %rd5400, %rd5398;
	mul.lo.s64 	%rd5402, %rd5401, 1099511628211;
	shr.u64 	%rd5403, %rd5395, 16;
	and.b64  	%rd5404, %rd5403, 255;
	xor.b64  	%rd5405, %rd5404, %rd5402;
	mul.lo.s64 	%rd5406, %rd5405, 1099511628211;
	shr.u64 	%rd5407, %rd5395, 24;
	and.b64  	%rd5408, %rd5407, 255;
	xor.b64  	%rd5409, %rd5408, %rd5406;
	mul.lo.s64 	%rd5410, %rd5409, 1099511628211;
	shr.u64 	%rd5411, %rd5395, 32;
	and.b64  	%rd5412, %rd5411, 255;
	xor.b64  	%rd5413, %rd5412, %rd5410;
	mul.lo.s64 	%rd5414, %rd5413, 1099511628211;
	shr.u64 	%rd5415, %rd5395, 40;
	and.b64  	%rd5416, %rd5415, 255;
	xor.b64  	%rd5417, %rd5416, %rd5414;
	mul.lo.s64 	%rd5418, %rd5417, 1099511628211;
	shr.u64 	%rd5419, %rd5395, 48;
	and.b64  	%rd5420, %rd5419, 255;
	xor.b64  	%rd5421, %rd5420, %rd5418;
	mul.lo.s64 	%rd5422, %rd5421, 1099511628211;
	shr.u64 	%rd5423, %rd5395, 56;
	xor.b64  	%rd5424, %rd5423, %rd5422;
	mul.lo.s64 	%rd5859, %rd5424, 1099511628211;
	add.s64 	%rd5860, %rd5860, 2;
	setp.eq.s64 	%p318, %rd5860, %rd508;
	mov.u64 	%rd5857, %rd508;
	@%p318 bra 	$L__BB13_378;
	bra.uni 	$L__BB13_377;
$L__BB13_378:
	setp.eq.s64 	%p319, %rd507, 0;
	@%p319 bra 	$L__BB13_380;
	shl.b64 	%rd5425, %rd5857, 3;
	add.s64 	%rd5426, %rd50, %rd5425;
	ld.global.u64 	%rd5427, [%rd5426];
	and.b64  	%rd5428, %rd5427, 255;
	xor.b64  	%rd5429, %rd5428, %rd5859;
	mul.lo.s64 	%rd5430, %rd5429, 1099511628211;
	shr.u64 	%rd5431, %rd5427, 8;
	and.b64  	%rd5432, %rd5431, 255;
	xor.b64  	%rd5433, %rd5432, %rd5430;
	mul.lo.s64 	%rd5434, %rd5433, 1099511628211;
	shr.u64 	%rd5435, %rd5427, 16;
	and.b64  	%rd5436, %rd5435, 255;
	xor.b64  	%rd5437, %rd5436, %rd5434;
	mul.lo.s64 	%rd5438, %rd5437, 1099511628211;
	shr.u64 	%rd5439, %rd5427, 24;
	and.b64  	%rd5440, %rd5439, 255;
	xor.b64  	%rd5441, %rd5440, %rd5438;
	mul.lo.s64 	%rd5442, %rd5441, 1099511628211;
	shr.u64 	%rd5443, %rd5427, 32;
	and.b64  	%rd5444, %rd5443, 255;
	xor.b64  	%rd5445, %rd5444, %rd5442;
	mul.lo.s64 	%rd5446, %rd5445, 1099511628211;
	shr.u64 	%rd5447, %rd5427, 40;
	and.b64  	%rd5448, %rd5447, 255;
	xor.b64  	%rd5449, %rd5448, %rd5446;
	mul.lo.s64 	%rd5450, %rd5449, 1099511628211;
	shr.u64 	%rd5451, %rd5427, 48;
	and.b64  	%rd5452, %rd5451, 255;
	xor.b64  	%rd5453, %rd5452, %rd5450;
	mul.lo.s64 	%rd5454, %rd5453, 1099511628211;
	shr.u64 	%rd5455, %rd5427, 56;
	xor.b64  	%rd5456, %rd5455, %rd5454;
	mul.lo.s64 	%rd5859, %rd5456, 1099511628211;
$L__BB13_380:
	mov.b64 	%rd5864, -3750763034362895579;
	@%p307 bra 	$L__BB13_386;
	setp.eq.s64 	%p321, %rd506, 0;
	mov.b64 	%rd5864, -3750763034362895579;
	mov.b64 	%rd5865, 0;
	@%p321 bra 	$L__BB13_384;
	mov.b64 	%rd5864, -3750763034362895579;
	mov.b64 	%rd5862, 0;
$L__BB13_383:
	shl.b64 	%rd5463, %rd5862, 3;
	add.s64 	%rd5464, %rd509, %rd5463;
	ld.global.u64 	%rd5465, [%rd5464];
	and.b64  	%rd5466, %rd5465, 255;
	xor.b64  	%rd5467, %rd5466, %rd5864;
	mul.lo.s64 	%rd5468, %rd5467, 1099511628211;
	shr.u64 	%rd5469, %rd5465, 8;
	and.b64  	%rd5470, %rd5469, 255;
	xor.b64  	%rd5471, %rd5470, %rd5468;
	mul.lo.s64 	%rd5472, %rd5471, 1099511628211;
	shr.u64 	%rd5473, %rd5465, 16;
	and.b64  	%rd5474, %rd5473, 255;
	xor.b64  	%rd5475, %rd5474, %rd5472;
	mul.lo.s64 	%rd5476, %rd5475, 1099511628211;
	shr.u64 	%rd5477, %rd5465, 24;
	and.b64  	%rd5478, %rd5477, 255;
	xor.b64  	%rd5479, %rd5478, %rd5476;
	mul.lo.s64 	%rd5480, %rd5479, 1099511628211;
	shr.u64 	%rd5481, %rd5465, 32;
	and.b64  	%rd5482, %rd5481, 255;
	xor.b64  	%rd5483, %rd5482, %rd5480;
	mul.lo.s64 	%rd5484, %rd5483, 1099511628211;
	shr.u64 	%rd5485, %rd5465, 40;
	and.b64  	%rd5486, %rd5485, 255;
	xor.b64  	%rd5487, %rd5486, %rd5484;
	mul.lo.s64 	%rd5488, %rd5487, 1099511628211;
	shr.u64 	%rd5489, %rd5465, 48;
	and.b64  	%rd5490, %rd5489, 255;
	xor.b64  	%rd5491, %rd5490, %rd5488;
	mul.lo.s64 	%rd5492, %rd5491, 1099511628211;
	shr.u64 	%rd5493, %rd5465, 56;
	xor.b64  	%rd5494, %rd5493, %rd5492;
	mul.lo.s64 	%rd5495, %rd5494, 1099511628211;
	ld.global.u64 	%rd5496, [%rd5464+8];
	and.b64  	%rd5497, %rd5496, 255;
	xor.b64  	%rd5498, %rd5497, %rd5495;
	mul.lo.s64 	%rd5499, %rd5498, 1099511628211;
	shr.u64 	%rd5500, %rd5496, 8;
	and.b64  	%rd5501, %rd5500, 255;
	xor.b64  	%rd5502, %rd5501, %rd5499;
	mul.lo.s64 	%rd5503, %rd5502, 1099511628211;
	shr.u64 	%rd5504, %rd5496, 16;
	and.b64  	%rd5505, %rd5504, 255;
	xor.b64  	%rd5506, %rd5505, %rd5503;
	mul.lo.s64 	%rd5507, %rd5506, 1099511628211;
	shr.u64 	%rd5508, %rd5496, 24;
	and.b64  	%rd5509, %rd5508, 255;
	xor.b64  	%rd5510, %rd5509, %rd5507;
	mul.lo.s64 	%rd5511, %rd5510, 1099511628211;
	shr.u64 	%rd5512, %rd5496, 32;
	and.b64  	%rd5513, %rd5512, 255;
	xor.b64  	%rd5514, %rd5513, %rd5511;
	mul.lo.s64 	%rd5515, %rd5514, 1099511628211;
	shr.u64 	%rd5516, %rd5496, 40;
	and.b64  	%rd5517, %rd5516, 255;
	xor.b64  	%rd5518, %rd5517, %rd5515;
	mul.lo.s64 	%rd5519, %rd5518, 1099511628211;
	shr.u64 	%rd5520, %rd5496, 48;
	and.b64  	%rd5521, %rd5520, 255;
	xor.b64  	%rd5522, %rd5521, %rd5519;
	mul.lo.s64 	%rd5523, %rd5522, 1099511628211;
	shr.u64 	%rd5524, %rd5496, 56;
	xor.b64  	%rd5525, %rd5524, %rd5523;
	mul.lo.s64 	%rd5864, %rd5525, 1099511628211;
	add.s64 	%rd5862, %rd5862, 2;
	setp.ne.s64 	%p322, %rd5862, %rd508;
	mov.u64 	%rd5865, %rd508;
	@%p322 bra 	$L__BB13_383;
$L__BB13_384:
	setp.eq.s64 	%p323, %rd507, 0;
	@%p323 bra 	$L__BB13_386;
	shl.b64 	%rd5526, %rd5865, 3;
	add.s64 	%rd5527, %rd509, %rd5526;
	ld.global.u64 	%rd5528, [%rd5527];
	and.b64  	%rd5529, %rd5528, 255;
	xor.b64  	%rd5530, %rd5529, %rd5864;
	mul.lo.s64 	%rd5531, %rd5530, 1099511628211;
	shr.u64 	%rd5532, %rd5528, 8;
	and.b64  	%rd5533, %rd5532, 255;
	xor.b64  	%rd5534, %rd5533, %rd5531;
	mul.lo.s64 	%rd5535, %rd5534, 1099511628211;
	shr.u64 	%rd5536, %rd5528, 16;
	and.b64  	%rd5537, %rd5536, 255;
	xor.b64  	%rd5538, %rd5537, %rd5535;
	mul.lo.s64 	%rd5539, %rd5538, 1099511628211;
	shr.u64 	%rd5540, %rd5528, 24;
	and.b64  	%rd5541, %rd5540, 255;
	xor.b64  	%rd5542, %rd5541, %rd5539;
	mul.lo.s64 	%rd5543, %rd5542, 1099511628211;
	shr.u64 	%rd5544, %rd5528, 32;
	and.b64  	%rd5545, %rd5544, 255;
	xor.b64  	%rd5546, %rd5545, %rd5543;
	mul.lo.s64 	%rd5547, %rd5546, 1099511628211;
	shr.u64 	%rd5548, %rd5528, 40;
	and.b64  	%rd5549, %rd5548, 255;
	xor.b64  	%rd5550, %rd5549, %rd5547;
	mul.lo.s64 	%rd5551, %rd5550, 1099511628211;
	shr.u64 	%rd5552, %rd5528, 48;
	and.b64  	%rd5553, %rd5552, 255;
	xor.b64  	%rd5554, %rd5553, %rd5551;
	mul.lo.s64 	%rd5555, %rd5554, 1099511628211;
	shr.u64 	%rd5556, %rd5528, 56;
	xor.b64  	%rd5557, %rd5556, %rd5555;
	mul.lo.s64 	%rd5864, %rd5557, 1099511628211;
$L__BB13_386:
	setp.lt.u64 	%p324, %rd5859, %rd5864;
	@%p324 bra 	$L__BB13_392;
	bra.uni 	$L__BB13_391;
$L__BB13_387:
	setp.eq.s32 	%p325, %r76, 0;
	@%p325 bra 	$L__BB13_391;
	mov.b64 	%rd5855, 0;
$L__BB13_389:
	shl.b64 	%rd5559, %rd5855, 3;
	add.s64 	%rd5560, %rd50, %rd5559;
	ld.global.u64 	%rd532, [%rd5560];
	add.s64 	%rd5561, %rd509, %rd5559;
	ld.global.u64 	%rd533, [%rd5561];
	setp.lt.u64 	%p326, %rd532, %rd533;
	@%p326 bra 	$L__BB13_392;
	setp.le.u64 	%p327, %rd532, %rd533;
	add.s64 	%rd5855, %rd5855, 1;
	cvt.s64.s32 	%rd5562, %r76;
	setp.lt.u64 	%p328, %rd5855, %rd5562;
	and.pred  	%p329, %p327, %p328;
	@%p329 bra 	$L__BB13_389;
$L__BB13_391:
	add.s32 	%r153, %r154, 1;
	mov.u32 	%r154, %r64;
$L__BB13_392:
	setp.lt.s32 	%p330, %r153, %r154;
	@%p330 bra 	$L__BB13_361;
$L__BB13_393:
	add.s32 	%r118, %r59, %r153;
	min.s32 	%r119, %r118, %r61;
	sub.s32 	%r120, %r60, %r119;
	add.s32 	%r121, %r119, 1;
	setp.eq.s32 	%p331, %r120, %r121;
	setp.lt.s32 	%p332, %r61, %r118;
	and.pred  	%p333, %p331, %p332;
	add.s32 	%r126, %r120, %r135;
	selp.u32 	%r159, 1, 0, %p333;
$L__BB13_394:
	ld.param.u64 	%rd5566, [_ZN6thrust24THRUST_300001_SM_1000_NS8cuda_cub4core6detail13_kernel_agentINS1_16__set_operations14PartitionAgentIPPyS8_i18tuple_indexed_lessEEJS8_S8_iiiPN4cuda3std3__44pairIiiEES9_iEEEvDpT0__param_5];
	sub.s32 	%r122, %r2, %r126;
	add.s32 	%r123, %r122, %r159;
	cvta.to.global.u64 	%rd5563, %rd5566;
	mul.wide.s32 	%rd5564, %r1, 8;
	add.s64 	%rd5565, %rd5563, %rd5564;
	st.global.u32 	[%rd5565], %r126;
	st.global.u32 	[%rd5565+4], %r123;
$L__BB13_395:
	ret;

}
	// .globl	_ZN6thrust24THRUST_300001_SM_1000_NS8cuda_cub4core6detail13_kernel_agentINS1_16__set_operations10SetOpAgentIPPyS8_S8_S8_S8_S8_i18tuple_indexed_lessNS5_21serial_set_differenceEN4cuda3std3__417integral_constantIbLb0EEEEEJS8_S8_S8_S8_iiS8_S8_S9_SA_PNSD_4pairIiiEEPmN3cub18CUB_300001_SM_100013ScanTileStateIiLb1EEEEEEvDpT0_
.visible .entry _ZN6thrust24THRUST_300001_SM_1000_NS8cuda_cub4core6detail13_kernel_agentINS1_16__set_operations10SetOpAgentIPPyS8_S8_S8_S8_S8_i18tuple_indexed_lessNS5_21serial_set_differenceEN4cuda3std3__417integral_constantIbLb0EEEEEJS8_S8_S8_S8_iiS8_S8_S9_SA_PNSD_4pairIiiEEPmN3cub18CUB_300001_SM_100013ScanTileStateIiLb1EEEEEEvDpT0_(
	.param .u64 .ptr .align 1 _ZN6thrust24THRUST_300001_SM_1000_NS8cuda_cub4core6detail13_kernel_agentINS1_16__set_operations10SetOpAgentIPPyS8_S8_S8_S8_S8_i18tuple_indexed_lessNS5_21serial_set_differenceEN4cuda3std3__417integral_constantIbLb0EEEEEJS8_S8_S8_S8_iiS8_S8_S9_SA_PNSD_4pairIiiEEPmN3cub18CUB_300001_SM_100013ScanTileStateIiLb1EEEEEEvDpT0__param_0,
	.param .u64 .ptr .align 1 _ZN6thrust24THRUST_300001_SM_1000_NS8cuda_cub4core6detail13_kernel_agentINS1_16__set_operations10SetOpAgentIPPyS8_S8_S8_S8_S8_i18tuple_indexed_lessNS5_21serial_set_differenceEN4cuda3std3__417integral_constantIbLb0EEEEEJS8_S8_S8_S8_iiS8_S8_S9_SA_PNSD_4pairIiiEEPmN3cub18CUB_300001_SM_100013ScanTileStateIiLb1EEEEEEvDpT0__param_1,
	.param .u64 .ptr .align 1 _ZN6thrust24THRUST_300001_SM_1000_NS8cuda_cub4core6detail13_kernel_agentINS1_16__set_operations10SetOpAgentIPPyS8_S8_S8_S8_S8_i18tuple_indexed_lessNS5_21serial_set_differenceEN4cuda3std3__417integral_constantIbLb0EEEEEJS8_S8_S8_S8_iiS8_S8_S9_SA_PNSD_4pairIiiEEPmN3cub18CUB_300001_SM_100013ScanTileStateIiLb1EEEEEEvDpT0__param_2,
	.param .u64 .ptr .align 1 _ZN6thrust24THRUST_300001_SM_1000_NS8cuda_cub4core6detail13_kernel_agentINS1_16__set_operations10SetOpAgentIPPyS8_S8_S8_S8_S8_i18tuple_indexed_lessNS5_21serial_set_differenceEN4cuda3std3__417integral_constantIbLb0EEEEEJS8_S8_S8_S8_iiS8_S8_S9_SA_PNSD_4pairIiiEEPmN3cub18CUB_300001_SM_100013ScanTileStateIiLb1EEEEEEvDpT0__param_3,
	.param .u32 _ZN6thrust24THRUST_300001_SM_1000_NS8cuda_cub4core6detail13_kernel_agentINS1_16__set_operations10SetOpAgentIPPyS8_S8_S8_S8_S8_i18tuple_indexed_lessNS5_21serial_set_differenceEN4cuda3std3__417integral_constantIbLb0EEEEEJS8_S8_S8_S8_iiS8_S8_S9_SA_PNSD_4pairIiiEEPmN3cub18CUB_300001_SM_100013ScanTileStateIiLb1EEEEEEvDpT0__param_4,
	.param .u32 _ZN6thrust24THRUST_300001_SM_1000_NS8cuda_cub4core6detail13_kernel_agentINS1_16__set_operations10SetOpAgentIPPyS8_S8_S8_S8_S8_i18tuple_indexed_lessNS5_21serial_set_differenceEN4cuda3std3__417integral_constantIbLb0EEEEEJS8_S8_S8_S8_iiS8_S8_S9_SA_PNSD_4pairIiiEEPmN3cub18CUB_300001_SM_100013ScanTileStateIiLb1EEEEEEvDpT0__param_5,
	.param .u64 .ptr .align 1 _ZN6thrust24THRUST_300001_SM_1000_NS8cuda_cub4core6detail13_kernel_agentINS1_16__set_operations10SetOpAgentIPPyS8_S8_S8_S8_S8_i18tuple_indexed_lessNS5_21serial_set_differenceEN4cuda3std3__417integral_constantIbLb0EEEEEJS8_S8_S8_S8_iiS8_S8_S9_SA_PNSD_4pairIiiEEPmN3cub18CUB_300001_SM_100013ScanTileStateIiLb1EEEEEEvDpT0__param_6,
	.param .u64 .ptr .align 1 _ZN6thrust24THRUST_300001_SM_1000_NS8cuda_cub4core6detail13_kernel_agentINS1_16__set_operations10SetOpAgentIPPyS8_S8_S8_S8_S8_i18tuple_indexed_lessNS5_21serial_set_differenceEN4cuda3std3__417integral_constantIbLb0EEEEEJS8_S8_S8_S8_iiS8_S8_S9_SA_PNSD_4pairIiiEEPmN3cub18CUB_300001_SM_100013ScanTileStateIiLb1EEEEEEvDpT0__param_7,
	.param .align 8 .b8 _ZN6thrust24THRUST_300001_SM_1000_NS8cuda_cub4core6detail13_kernel_agentINS1_16__set_operations10SetOpAgentIPPyS8_S8_S8_S8_S8_i18tuple_indexed_lessNS5_21serial_set_differenceEN4cuda3std3__417integral_constantIbLb0EEEEEJS8_S8_S8_S8_iiS8_S8_S9_SA_PNSD_4pairIiiEEPmN3cub18CUB_300001_SM_100013ScanTileStateIiLb1EEEEEEvDpT0__param_8[16],
	.param .align 1 .b8 _ZN6thrust24THRUST_300001_SM_1000_NS8cuda_cub4core6detail13_kernel_agentINS1_16__set_operations10SetOpAgentIPPyS8_S8_S8_S8_S8_i18tuple_indexed_lessNS5_21serial_set_differenceEN4cuda3std3__417integral_constantIbLb0EEEEEJS8_S8_S8_S8_iiS8_S8_S9_SA_PNSD_4pairIiiEEPmN3cub18CUB_300001_SM_100013ScanTileStateIiLb1EEEEEEvDpT0__param_9[1],
	.param .u64 .ptr .align 1 _ZN6thrust24THRUST_300001_SM_1000_NS8cuda_cub4core6detail13_kernel_agentINS1_16__set_operations10SetOpAgentIPPyS8_S8_S8_S8_S8_i18tuple_indexed_lessNS5_21serial_set_differenceEN4cuda3std3__417integral_constantIbLb0EEEEEJS8_S8_S8_S8_iiS8_S8_S9_SA_PNSD_4pairIiiEEPmN3cub18CUB_300001_SM_100013ScanTileStateIiLb1EEEEEEvDpT0__param_10,
	.param .u64 .ptr .align 1 _ZN6thrust24THRUST_300001_SM_1000_NS8cuda_cub4core6detail13_kernel_agentINS1_16__set_operations10SetOpAgentIPPyS8_S8_S8_S8_S8_i18tuple_indexed_lessNS5_21serial_set_differenceEN4cuda3std3__417integral_constantIbLb0EEEEEJS8_S8_S8_S8_iiS8_S8_S9_SA_PNSD_4pairIiiEEPmN3cub18CUB_300001_SM_100013ScanTileStateIiLb1EEEEEEvDpT0__param_11,
	.param .align 8 .b8 _ZN6thrust24THRUST_300001_SM_1000_NS8cuda_cub4core6detail13_kernel_agentINS1_16__set_operations10SetOpAgentIPPyS8_S8_S8_S8_S8_i18tuple_indexed_lessNS5_21serial_set_differenceEN4cuda3std3__417integral_constantIbLb0EEEEEJS8_S8_S8_S8_iiS8_S8_S9_SA_PNSD_4pairIiiEEPmN3cub18CUB_300001_SM_100013ScanTileStateIiLb1EEEEEEvDpT0__param_12[8]
)
.maxntid 512
{
	.reg .pred 	%p<2305>;
	.reg .b16 	%rs<5>;
	.reg .b32 	%r<1617>;
	.reg .b64 	%rd<30436>;

	ld.param.u32 	%r429, [_ZN6thrust24THRUST_300001_SM_1000_NS8cuda_cub4core6detail13_kernel_agentINS1_16__set_operations10SetOpAgentIPPyS8_S8_S8_S8_S8_i18tuple_indexed_lessNS5_21serial_set_differenceEN4cuda3std3__417integral_constantIbLb0EEEEEJS8_S8_S8_S8_iiS8_S8_S9_SA_PNSD_4pairIiiEEPmN3cub18CUB_300001_SM_100013ScanTileStateIiLb1EEEEEEvDpT0__param_8+8];
	ld.param.u64 	%rd3288, [_ZN6thrust24THRUST_300001_SM_1000_NS8cuda_cub4core6detail13_kernel_agentINS1_16__set_operations10SetOpAgentIPPyS8_S8_S8_S8_S8_i18tuple_indexed_lessNS5_21serial_set_differenceEN4cuda3std3__417integral_constantIbLb0EEEEEJS8_S8_S8_S8_iiS8_S8_S9_SA_PNSD_4pairIiiEEPmN3cub18CUB_300001_SM_100013ScanTileStateIiLb1EEEEEEvDpT0__param_8];
	ld.param.u64 	%rd4, [_ZN6thrust24THRUST_300001_SM_1000_NS8cuda_cub4core6detail13_kernel_agentINS1_16__set_operations10SetOpAgentIPPyS8_S8_S8_S8_S8_i18tuple_indexed_lessNS5_21serial_set_differenceEN4cuda3std3__417integral_constantIbLb0EEEEEJS8_S8_S8_S8_iiS8_S8_S9_SA_PNSD_4pairIiiEEPmN3cub18CUB_300001_SM_100013ScanTileStateIiLb1EEEEEEvDpT0__param_12];
	ld.param.u64 	%rd3290, [_ZN6thrust24THRUST_300001_SM_1000_NS8cuda_cub4core6detail13_kernel_agentINS1_16__set_operations10SetOpAgentIPPyS8_S8_S8_S8_S8_i18tuple_indexed_lessNS5_21serial_set_differenceEN4cuda3std3__417integral_constantIbLb0EEEEEJS8_S8_S8_S8_iiS8_S8_S9_SA_PNSD_4pairIiiEEPmN3cub18CUB_300001_SM_100013ScanTileStateIiLb1EEEEEEvDpT0__param_0];
	ld.param.u64 	%rd3291, [_ZN6thrust24THRUST_300001_SM_1000_NS8cuda_cub4core6detail13_kernel_agentINS1_16__set_operations10SetOpAgentIPPyS8_S8_S8_S8_S8_i18tuple_indexed_lessNS5_21serial_set_differenceEN4cuda3std3__417integral_constantIbLb0EEEEEJS8_S8_S8_S8_iiS8_S8_S9_SA_PNSD_4pairIiiEEPmN3cub18CUB_300001_SM_100013ScanTileStateIiLb1EEEEEEvDpT0__param_1];
	ld.param.u64 	%rd3292, [_ZN6thrust24THRUST_300001_SM_1000_NS8cuda_cub4core6detail13_kernel_agentINS1_16__set_operations10SetOpAgentIPPyS8_S8_S8_S8_S8_i18tuple_indexed_lessNS5_21serial_set_differenceEN4cuda3std3__417integral_constantIbLb0EEEEEJS8_S8_S8_S8_iiS8_S8_S9_SA_PNSD_4pairIiiEEPmN3cub18CUB_300001_SM_100013ScanTileStateIiLb1EEEEEEvDpT0__param_10];
	cvta.to.global.u64 	%rd1, %rd3290;
	cvta.to.global.u64 	%rd2, %rd3291;
	cvta.to.global.u64 	%rd3, %rd3292;
	mov.u32 	%r2, %ctaid.x;
	mov.u32 	%r435, %nctaid.x;
	add.s32 	%r436, %r435, -1;
	setp.ge.u32 	%p113, %r2, %r436;
	@%p113 bra 	$L__BB14_1109;
	mul.wide.u32 	%rd16144, %r2, 8;
	add.s64 	%rd16145, %rd3, %rd16144;
	ld.global.u32 	%r942, [%rd16145];
	ld.global.u32 	%r943, [%rd16145+4];
	ld.global.u32 	%r944, [%rd16145+8];
	ld.global.u32 	%r945, [%rd16145+12];
	sub.s32 	%r3, %r944, %r942;
	sub.s32 	%r946, %r945, %r943;
	cvt.s64.s32 	%rd16146, %r942;
	mul.wide.s32 	%rd16147, %r943, 8;
	add.s64 	%rd6, %rd2, %rd16147;
	mov.u32 	%r5, %tid.x;
	setp.ge.s32 	%p1195, %r5, %r3;
	cvt.u64.u32 	%rd7, %r5;
	add.s64 	%rd16148, %rd16146, %rd7;
	shl.b64 	%rd16149, %rd16148, 3;
	add.s64 	%rd8, %rd1, %rd16149;
	@%p1195 bra 	$L__BB14_3;
	ld.global.u64 	%rd28749, [%rd8];
	bra.uni 	$L__BB14_4;
$L__BB14_3:
	sub.s32 	%r947, %r5, %r3;
	mul.wide.s32 	%rd16150, %r947, 8;
	add.s64 	%rd16151, %rd6, %rd16150;
	ld.global.u64 	%rd28749, [%rd16151];
$L__BB14_4:
	add.s32 	%r948, %r5, 512;
	setp.lt.s32 	%p1196, %r948, %r3;
	cvt.s64.s32 	%rd16152, %r3;
	sub.s64 	%rd16153, %rd7, %rd16152;
	shl.b64 	%rd16154, %rd16153, 3;
	add.s64 	%rd12, %rd6, %rd16154;
	@%p1196 bra 	$L__BB14_6;
	ld.global.u64 	%rd28750, [%rd12+4096];
	bra.uni 	$L__BB14_7;
$L__BB14_6:
	ld.global.u64 	%rd28750, [%rd8+4096];
$L__BB14_7:
	or.b32  	%r949, %r5, 1024;
	setp.lt.s32 	%p1197, %r949, %r3;
	@%p1197 bra 	$L__BB14_9;
	ld.global.u64 	%rd28751, [%rd12+8192];
	bra.uni 	$L__BB14_10;
$L__BB14_9:
	ld.global.u64 	%rd28751, [%rd8+8192];
$L__BB14_10:
	add.s32 	%r950, %r5, 1536;
	setp.lt.s32 	%p1198, %r950, %r3;
	@%p1198 bra 	$L__BB14_12;
	ld.global.u64 	%rd28752, [%rd12+12288];
	bra.uni 	$L__BB14_13;
$L__BB14_12:
	ld.global.u64 	%rd28752, [%rd8+12288];
$L__BB14_13:
	or.b32  	%r951, %r5, 2048;
	setp.lt.s32 	%p1199, %r951, %r3;
	@%p1199 bra 	$L__BB14_15;
	ld.global.u64 	%rd28753, [%rd12+16384];
	bra.uni 	$L__BB14_16;
$L__BB14_15:
	ld.global.u64 	%rd28753, [%rd8+16384];
$L__BB14_16:
	add.s32 	%r952, %r5, 2560;
	setp.lt.s32 	%p1200, %r952, %r3;
	@%p1200 bra 	$L__BB14_18;
	ld.global.u64 	%rd28754, [%rd12+20480];
	bra.uni 	$L__BB14_19;
$L__BB14_18:
	ld.global.u64 	%rd28754, [%rd8+20480];
$L__BB14_19:
	or.b32  	%r953, %r5, 3072;
	setp.lt.s32 	%p1201, %r953, %r3;
	@%p1201 bra 	$L__BB14_21;
	ld.global.u64 	%rd28755, [%rd12+24576];
	bra.uni 	$L__BB14_22;
$L__BB14_21:
	ld.global.u64 	%rd28755, [%rd8+24576];
$L__BB14_22:
	add.s32 	%r954, %r5, 3584;
	setp.lt.s32 	%p1202, %r954, %r3;
	@%p1202 bra 	$L__BB14_24;
	ld.global.u64 	%rd28756, [%rd12+28672];
	bra.uni 	$L__BB14_25;
$L__BB14_24:
	ld.global.u64 	%rd28756, [%rd8+28672];
$L__BB14_25:
	or.b32  	%r955, %r5, 4096;
	setp.lt.s32 	%p1203, %r955, %r3;
	@%p1203 bra 	$L__BB14_27;
	ld.global.u64 	%rd28757, [%rd12+32768];
	bra.uni 	$L__BB14_28;
$L__BB14_27:
	ld.global.u64 	%rd28757, [%rd8+32768];
$L__BB14_28:
	add.s32 	%r6, %r5, 4608;
	add.s32 	%r7, %r946, %r3;
	setp.ge.s32 	%p1204, %r6, %r7;
	@%p1204 bra 	$L__BB14_32;
	setp.ge.s32 	%p1205, %r6, %r3;
	@%p1205 bra 	$L__BB14_31;
	ld.global.u64 	%rd28758, [%rd8+36864];
	bra.uni 	$L__BB14_32;
$L__BB14_31:
	ld.global.u64 	%rd28758, [%rd12+36864];
$L__BB14_32:
	mov.u32 	%r956, _ZN6thrust24THRUST_300001_SM_1000_NS8cuda_cub4core6detail5shmemE;
	add.s32 	%r957, %r956, 2048;
	shl.b32 	%r959, %r5, 3;
	add.s32 	%r960, %r957, %r959;
	st.shared.u64 	[%r960], %rd28749;
	st.shared.u64 	[%r960+4096], %rd28750;
	st.shared.u64 	[%r960+8192], %rd28751;
	st.shared.u64 	[%r960+12288], %rd28752;
	st.shared.u64 	[%r960+16384], %rd28753;
	st.shared.u64 	[%r960+20480], %rd28754;
	st.shared.u64 	[%r960+24576], %rd28755;
	st.shared.u64 	[%r960+28672], %rd28756;
	st.shared.u64 	[%r960+32768], %rd28757;
	st.shared.u64 	[%r960+36864], %rd28758;
	bar.sync 	0;
	mul.lo.s32 	%r961, %r5, 10;
	min.s32 	%r8, %r7, %r961;
	shl.b32 	%r962, %r3, 3;
	add.s32 	%r9, %r957, %r962;
	sub.s32 	%r963, %r8, %r946;
	max.s32 	%r1458, %r963, 0;
	min.s32 	%r1457, %r3, %r8;
	setp.ge.s32 	%p1206, %r1458, %r1457;
	@%p1206 bra 	$L__BB14_65;
	and.b64  	%rd40, %rd3288, 1;
	and.b64  	%rd41, %rd3288, -2;
	add.s64 	%rd42, %rd3288, -1;
$L__BB14_34:
	setp.eq.s64 	%p1207, %rd3288, 0;
	add.s32 	%r964, %r1458, %r1457;
	shr.s32 	%r14, %r964, 1;
	shl.b32 	%r965, %r14, 3;
	add.s32 	%r967, %r956, %r965;
	ld.shared.u64 	%rd43, [%r967+2048];
	not.b32 	%r968, %r14;
	add.s32 	%r969, %r8, %r968;
	shl.b32 	%r970, %r969, 3;
	add.s32 	%r971, %r9, %r970;
	ld.shared.u64 	%rd44, [%r971];
	mov.b64 	%rd28762, -3750763034362895579;
	@%p1207 bra 	$L__BB14_40;
	setp.eq.s64 	%p1208, %rd42, 0;
	mov.b64 	%rd28762, -3750763034362895579;
	mov.b64 	%rd28760, 0;
	@%p1208 bra 	$L__BB14_38;
	mov.b64 	%rd28762, -3750763034362895579;
	mov.b64 	%rd28763, 0;
$L__BB14_37:
	shl.b64 	%rd16162, %rd28763, 3;
	add.s64 	%rd16163, %rd44, %rd16162;
	ld.u64 	%rd16164, [%rd16163];
	and.b64  	%rd16165, %rd16164, 255;
	xor.b64  	%rd16166, %rd16165, %rd28762;
	mul.lo.s64 	%rd16167, %rd16166, 1099511628211;
	shr.u64 	%rd16168, %rd16164, 8;
	and.b64  	%rd16169, %rd16168, 255;
	xor.b64  	%rd16170, %rd16169, %rd16167;
	mul.lo.s64 	%rd16171, %rd16170, 1099511628211;
	shr.u64 	%rd16172, %rd16164, 16;
	and.b64  	%rd16173, %rd16172, 255;
	xor.b64  	%rd16174, %rd16173, %rd16171;
	mul.lo.s64 	%rd16175, %rd16174, 1099511628211;
	shr.u64 	%rd16176, %rd16164, 24;
	and.b64  	%rd16177, %rd16176, 255;
	xor.b64  	%rd16178, %rd16177, %rd16175;
	mul.lo.s64 	%rd16179, %rd16178, 1099511628211;
	shr.u64 	%rd16180, %rd16164, 32;
	and.b64  	%rd16181, %rd16180, 255;
	xor.b64  	%rd16182, %rd16181, %rd16179;
	mul.lo.s64 	%rd16183, %rd16182, 1099511628211;
	shr.u64 	%rd16184, %rd16164, 40;
	and.b64  	%rd16185, %rd16184, 255;
	xor.b64  	%rd16186, %rd16185, %rd16183;
	mul.lo.s64 	%rd16187, %rd16186, 1099511628211;
	shr.u64 	%rd16188, %rd16164, 48;
	and.b64  	%rd16189, %rd16188, 255;
	xor.b64  	%rd16190, %rd16189, %rd16187;
	mul.lo.s64 	%rd16191, %rd16190, 1099511628211;
	shr.u64 	%rd16192, %rd16164, 56;
	xor.b64  	%rd16193, %rd16192, %rd16191;
	mul.lo.s64 	%rd16194, %rd16193, 1099511628211;
	ld.u64 	%rd16195, [%rd16163+8];
	and.b64  	%rd16196, %rd16195, 255;
	xor.b64  	%rd16197, %rd16196, %rd16194;
	mul.lo.s64 	%rd16198, %rd16197, 1099511628211;
	shr.u64 	%rd16199, %rd16195, 8;
	and.b64  	%rd16200, %rd16199, 255;
	xor.b64  	%rd16201, %rd16200, %rd16198;
	mul.lo.s64 	%rd16202, %rd16201, 1099511628211;
	shr.u64 	%rd16203, %rd16195, 16;
	and.b64  	%rd16204, %rd16203, 255;
	xor.b64  	%rd16205, %rd16204, %rd16202;
	mul.lo.s64 	%rd16206, %rd16205, 1099511628211;
	shr.u64 	%rd16207, %rd16195, 24;
	and.b64  	%rd16208, %rd16207, 255;
	xor.b64  	%rd16209, %rd16208, %rd16206;
	mul.lo.s64 	%rd16210, %rd16209, 1099511628211;
	shr.u64 	%rd16211, %rd16195, 32;
	and.b64  	%rd16212, %rd16211, 255;
	xor.b64  	%rd16213, %rd16212, %rd16210;
	mul.lo.s64 	%rd16214, %rd16213, 1099511628211;
	shr.u64 	%rd16215, %rd16195, 40;
	and.b64  	%rd16216, %rd16215, 255;
	xor.b64  	%rd16217, %rd16216, %rd16214;
	mul.lo.s64 	%rd16218, %rd16217, 1099511628211;
	shr.u64 	%rd16219, %rd16195, 48;
	and.b64  	%rd16220, %rd16219, 255;
	xor.b64  	%rd16221, %rd16220, %rd16218;
	mul.lo.s64 	%rd16222, %rd16221, 1099511628211;
	shr.u64 	%rd16223, %rd16195, 56;
	xor.b64  	%rd16224, %rd16223, %rd16222;
	mul.lo.s64 	%rd28762, %rd16224, 1099511628211;
	add.s64 	%rd28763, %rd28763, 2;
	setp.eq.s64 	%p1209, %rd28763, %rd41;
	mov.u64 	%rd28760, %rd41;
	@%p1209 bra 	$L__BB14_38;
	bra.uni 	$L__BB14_37;
$L__BB14_38:
	setp.eq.s64 	%p1210, %rd40, 0;
	@%p1210 bra 	$L__BB14_40;
	shl.b64 	%rd16225, %rd28760, 3;
	add.s64 	%rd16226, %rd44, %rd16225;
	ld.u64 	%rd16227, [%rd16226];
	and.b64  	%rd16228, %rd16227, 255;
	xor.b64  	%rd16229, %rd16228, %rd28762;
	mul.lo.s64 	%rd16230, %rd16229, 1099511628211;
	shr.u64 	%rd16231, %rd16227, 8;
	and.b64  	%rd16232, %rd16231, 255;
	xor.b64  	%rd16233, %rd16232, %rd16230;
	mul.lo.s64 	%rd16234, %rd16233, 1099511628211;
	shr.u64 	%rd16235, %rd16227, 16;
	and.b64  	%rd16236, %rd16235, 255;
	xor.b64  	%rd16237, %rd16236, %rd16234;
	mul.lo.s64 	%rd16238, %rd16237, 1099511628211;
	shr.u64 	%rd16239, %rd16227, 24;
	and.b64  	%rd16240, %rd16239, 255;
	xor.b64  	%rd16241, %rd16240, %rd16238;
	mul.lo.s64 	%rd16242, %rd16241, 1099511628211;
	shr.u64 	%rd16243, %rd16227, 32;
	and.b64  	%rd16244, %rd16243, 255;
	xor.b64  	%rd16245, %rd16244, %rd16242;
	mul.lo.s64 	%rd16246, %rd16245, 1099511628211;
	shr.u64 	%rd16247, %rd16227, 40;
	and.b64  	%rd16248, %rd16247, 255;
	xor.b64  	%rd16249, %rd16248, %rd16246;
	mul.lo.s64 	%rd16250, %rd16249, 1099511628211;
	shr.u64 	%rd16251, %rd16227, 48;
	and.b64  	%rd16252, %rd16251, 255;
	xor.b64  	%rd16253, %rd16252, %rd16250;
	mul.lo.s64 	%rd16254, %rd16253, 1099511628211;
	shr.u64 	%rd16255, %rd16227, 56;
	xor.b64  	%rd16256, %rd16255, %rd16254;
	mul.lo.s64 	%rd28762, %rd16256, 1099511628211;
$L__BB14_40:
	setp.eq.s64 	%p1211, %rd3288, 0;
	mov.b64 	%rd28767, -3750763034362895579;
	@%p1211 bra 	$L__BB14_46;
	setp.eq.s64 	%p1212, %rd42, 0;
	mov.b64 	%rd28767, -3750763034362895579;
	mov.b64 	%rd28768, 0;
	@%p1212 bra 	$L__BB14_44;
	mov.b64 	%rd28767, -3750763034362895579;
	mov.b64 	%rd28765, 0;
$L__BB14_43:
	shl.b64 	%rd16263, %rd28765, 3;
	add.s64 	%rd16264, %rd43, %rd16263;
	ld.u64 	%rd16265, [%rd16264];
	and.b64  	%rd16266, %rd16265, 255;
	xor.b64  	%rd16267, %rd16266, %rd28767;
	mul.lo.s64 	%rd16268, %rd16267, 1099511628211;
	shr.u64 	%rd16269, %rd16265, 8;
	and.b64  	%rd16270, %rd16269, 255;
	xor.b64  	%rd16271, %rd16270, %rd16268;
	mul.lo.s64 	%rd16272, %rd16271, 1099511628211;
	shr.u64 	%rd16273, %rd16265, 16;
	and.b64  	%rd16274, %rd16273, 255;
	xor.b64  	%rd16275, %rd16274, %rd16272;
	mul.lo.s64 	%rd16276, %rd16275, 1099511628211;
	shr.u64 	%rd16277, %rd16265, 24;
	and.b64  	%rd16278, %rd16277, 255;
	xor.b64  	%rd16279, %rd16278, %rd16276;
	mul.lo.s64 	%rd16280, %rd16279, 1099511628211;
	shr.u64 	%rd16281, %rd16265, 32;
	and.b64  	%rd16282, %rd16281, 255;
	xor.b64  	%rd16283, %rd16282, %rd16280;
	mul.lo.s64 	%rd16284, %rd16283, 1099511628211;
	shr.u64 	%rd16285, %rd16265, 40;
	and.b64  	%rd16286, %rd16285, 255;
	xor.b64  	%rd16287, %rd16286, %rd16284;
	mul.lo.s64 	%rd16288, %rd16287, 1099511628211;
	shr.u64 	%rd16289, %rd16265, 48;
	and.b64  	%rd16290, %rd16289, 255;
	xor.b64  	%rd16291, %rd16290, %rd16288;
	mul.lo.s64 	%rd16292, %rd16291, 1099511628211;
	shr.u64 	%rd16293, %rd16265, 56;
	xor.b64  	%rd16294, %rd16293, %rd16292;
	mul.lo.s64 	%rd16295, %rd16294, 1099511628211;
	ld.u64 	%rd16296, [%rd16264+8];
	and.b64  	%rd16297, %rd16296, 255;
	xor.b64  	%rd16298, %rd16297, %rd16295;
	mul.lo.s64 	%rd16299, %rd16298, 1099511628211;
	shr.u64 	%rd16300, %rd16296, 8;
	and.b64  	%rd16301, %rd16300, 255;
	xor.b64  	%rd16302, %rd16301, %rd16299;
	mul.lo.s64 	%rd16303, %rd16302, 1099511628211;
	shr.u64 	%rd16304, %rd16296, 16;
	and.b64  	%rd16305, %rd16304, 255;
	xor.b64  	%rd16306, %rd16305, %rd16303;
	mul.lo.s64 	%rd16307, %rd16306, 1099511628211;
	shr.u64 	%rd16308, %rd16296, 24;
	and.b64  	%rd16309, %rd16308, 255;
	xor.b64  	%rd16310, %rd16309, %rd16307;
	mul.lo.s64 	%rd16311, %rd16310, 1099511628211;
	shr.u64 	%rd16312, %rd16296, 32;
	and.b64  	%rd16313, %rd16312, 255;
	xor.b64  	%rd16314, %rd16313, %rd16311;
	mul.lo.s64 	%rd16315, %rd16314, 1099511628211;
	shr.u64 	%rd16316, %rd16296, 40;
	and.b64  	%rd16317, %rd16316, 255;
	xor.b64  	%rd16318, %rd16317, %rd16315;
	mul.lo.s64 	%rd16319, %rd16318, 1099511628211;
	shr.u64 	%rd16320, %rd16296, 48;
	and.b64  	%rd16321, %rd16320, 255;
	xor.b64  	%rd16322, %rd16321, %rd16319;
	mul.lo.s64 	%rd16323, %rd16322, 1099511628211;
	shr.u64 	%rd16324, %rd16296, 56;
	xor.b64  	%rd16325, %rd16324, %rd16323;
	mul.lo.s64 	%rd28767, %rd16325, 1099511628211;
	add.s64 	%rd28765, %rd28765, 2;
	setp.ne.s64 	%p1213, %rd28765, %rd41;
	mov.u64 	%rd28768, %rd41;
	@%p1213 bra 	$L__BB14_43;
$L__BB14_44:
	setp.eq.s64 	%p1214, %rd40, 0;
	@%p1214 bra 	$L__BB14_46;
	shl.b64 	%rd16326, %rd28768, 3;
	add.s64 	%rd16327, %rd43, %rd16326;
	ld.u64 	%rd16328, [%rd16327];
	and.b64  	%rd16329, %rd16328, 255;
	xor.b64  	%rd16330, %rd16329, %rd28767;
	mul.lo.s64 	%rd16331, %rd16330, 1099511628211;
	shr.u64 	%rd16332, %rd16328, 8;
	and.b64  	%rd16333, %rd16332, 255;
	xor.b64  	%rd16334, %rd16333, %rd16331;
	mul.lo.s64 	%rd16335, %rd16334, 1099511628211;
	shr.u64 	%rd16336, %rd16328, 16;
	and.b64  	%rd16337, %rd16336, 255;
	xor.b64  	%rd16338, %rd16337, %rd16335;
	mul.lo.s64 	%rd16339, %rd16338, 1099511628211;
	shr.u64 	%rd16340, %rd16328, 24;
	and.b64  	%rd16341, %rd16340, 255;
	xor.b64  	%rd16342, %rd16341, %rd16339;
	mul.lo.s64 	%rd16343, %rd16342, 1099511628211;
	shr.u64 	%rd16344, %rd16328, 32;
	and.b64  	%rd16345, %rd16344, 255;
	xor.b64  	%rd16346, %rd16345, %rd16343;
	mul.lo.s64 	%rd16347, %rd16346, 1099511628211;
	shr.u64 	%rd16348, %rd16328, 40;
	and.b64  	%rd16349, %rd16348, 255;
	xor.b64  	%rd16350, %rd16349, %rd16347;
	mul.lo.s64 	%rd16351, %rd16350, 1099511628211;
	shr.u64 	%rd16352, %rd16328, 48;
	and.b64  	%rd16353, %rd16352, 255;
	xor.b64  	%rd16354, %rd16353, %rd16351;
	mul.lo.s64 	%rd16355, %rd16354, 1099511628211;
	shr.u64 	%rd16356, %rd16328, 56;
	xor.b64  	%rd16357, %rd16356, %rd16355;
	mul.lo.s64 	%rd28767, %rd16357, 1099511628211;
$L__BB14_46:
	setp.eq.s64 	%p1215, %rd28762, %rd28767;
	@%p1215 bra 	$L__BB14_60;
	setp.eq.s64 	%p1216, %rd3288, 0;
	mov.b64 	%rd28775, -3750763034362895579;
	@%p1216 bra 	$L__BB14_53;
	setp.eq.s64 	%p1217, %rd42, 0;
	mov.b64 	%rd28775, -3750763034362895579;
	mov.b64 	%rd28773, 0;
	@%p1217 bra 	$L__BB14_51;
	mov.b64 	%rd28775, -3750763034362895579;
	mov.b64 	%rd28776, 0;
$L__BB14_50:
	shl.b64 	%rd16364, %rd28776, 3;
	add.s64 	%rd16365, %rd44, %rd16364;
	ld.u64 	%rd16366, [%rd16365];
	and.b64  	%rd16367, %rd16366, 255;
	xor.b64  	%rd16368, %rd16367, %rd28775;
	mul.lo.s64 	%rd16369, %rd16368, 1099511628211;
	shr.u64 	%rd16370, %rd16366, 8;
	and.b64  	%rd16371, %rd16370, 255;
	xor.b64  	%rd16372, %rd16371, %rd16369;
	mul.lo.s64 	%rd16373, %rd16372, 1099511628211;
	shr.u64 	%rd16374, %rd16366, 16;
	and.b64  	%rd16375, %rd16374, 255;
	xor.b64  	%rd16376, %rd16375, %rd16373;
	mul.lo.s64 	%rd16377, %rd16376, 1099511628211;
	shr.u64 	%rd16378, %rd16366, 24;
	and.b64  	%rd16379, %rd16378, 255;
	xor.b64  	%rd16380, %rd16379, %rd16377;
	mul.lo.s64 	%rd16381, %rd16380, 1099511628211;
	shr.u64 	%rd16382, %rd16366, 32;
	and.b64  	%rd16383, %rd16382, 255;
	xor.b64  	%rd16384, %rd16383, %rd16381;
	mul.lo.s64 	%rd16385, %rd16384, 1099511628211;
	shr.u64 	%rd16386, %rd16366, 40;
	and.b64  	%rd16387, %rd16386, 255;
	xor.b64  	%rd16388, %rd16387, %rd16385;
	mul.lo.s64 	%rd16389, %rd16388, 1099511628211;
	shr.u64 	%rd16390, %rd16366, 48;
	and.b64  	%rd16391, %rd16390, 255;
	xor.b64  	%rd16392, %rd16391, %rd16389;
	mul.lo.s64 	%rd16393, %rd16392, 1099511628211;
	shr.u64 	%rd16394, %rd16366, 56;
	xor.b64  	%rd16395, %rd16394, %rd16393;
	mul.lo.s64 	%rd16396, %rd16395, 1099511628211;
	ld.u64 	%rd16397, [%rd16365+8];
	and.b64  	%rd16398, %rd16397, 255;
	xor.b64  	%rd16399, %rd16398, %rd16396;
	mul.lo.s64 	%rd16400, %rd16399, 1099511628211;
	shr.u64 	%rd16401, %rd16397, 8;
	and.b64  	%rd16402, %rd16401, 255;
	xor.b64  	%rd16403, %rd16402, %rd16400;
	mul.lo.s64 	%rd16404, %rd16403, 1099511628211;
	shr.u64 	%rd16405, %rd16397, 16;
	and.b64  	%rd16406, %rd16405, 255;
	xor.b64  	%rd16407, %rd16406, %rd16404;
	mul.lo.s64 	%rd16408, %rd16407, 1099511628211;
	shr.u64 	%rd16409, %rd16397, 24;
	and.b64  	%rd16410, %rd16409, 255;
	xor.b64  	%rd16411, %rd16410, %rd16408;
	mul.lo.s64 	%rd16412, %rd16411, 1099511628211;
	shr.u64 	%rd16413, %rd16397, 32;
	and.b64  	%rd16414, %rd16413, 255;
	xor.b64  	%rd16415, %rd16414, %rd16412;
	mul.lo.s64 	%rd16416, %rd16415, 1099511628211;
	shr.u64 	%rd16417, %rd16397, 40;
	and.b64  	%rd16418, %rd16417, 255;
	xor.b64  	%rd16419, %rd16418, %rd16416;
	mul.lo.s64 	%rd16420, %rd16419, 1099511628211;
	shr.u64 	%rd16421, %rd16397, 48;
	and.b64  	%rd16422, %rd16421, 255;
	xor.b64  	%rd16423, %rd16422, %rd16420;
	mul.lo.s64 	%rd16424, %rd16423, 1099511628211;
	shr.u64 	%rd16425, %rd16397, 56;
	xor.b64  	%rd16426, %rd16425, %rd16424;
	mul.lo.s64 	%rd28775, %rd16426, 1099511628211;
	add.s64 	%rd28776, %rd28776, 2;
	setp.eq.s64 	%p1218, %rd28776, %rd41;
	mov.u64 	%rd28773, %rd41;
	@%p1218 bra 	$L__BB14_51;
	bra.uni 	$L__BB14_50;
$L__BB14_51:
	setp.eq.s64 	%p1219, %rd40, 0;
	@%p1219 bra 	$L__BB14_53;
	shl.b64 	%rd16427, %rd28773, 3;
	add.s64 	%rd16428, %rd44, %rd16427;
	ld.u64 	%rd16429, [%rd16428];
	and.b64  	%rd16430, %rd16429, 255;
	xor.b64  	%rd16431, %rd16430, %rd28775;
	mul.lo.s64 	%rd16432, %rd16431, 1099511628211;
	shr.u64 	%rd16433, %rd16429, 8;
	and.b64  	%rd16434, %rd16433, 255;
	xor.b64  	%rd16435, %rd16434, %rd16432;
	mul.lo.s64 	%rd16436, %rd16435, 1099511628211;
	shr.u64 	%rd16437, %rd16429, 16;
	and.b64  	%rd16438, %rd16437, 255;
	xor.b64  	%rd16439, %rd16438, %rd16436;
	mul.lo.s64 	%rd16440, %rd16439, 1099511628211;
	shr.u64 	%rd16441, %rd16429, 24;
	and.b64  	%rd16442, %rd16441, 255;
	xor.b64  	%rd16443, %rd16442, %rd16440;
	mul.lo.s64 	%rd16444, %rd16443, 1099511628211;
	shr.u64 	%rd16445, %rd16429, 32;
	and.b64  	%rd16446, %rd16445, 255;
	xor.b64  	%rd16447, %rd16446, %rd16444;
	mul.lo.s64 	%rd16448, %rd16447, 1099511628211;
	shr.u64 	%rd16449, %rd16429, 40;
	and.b64  	%rd16450, %rd16449, 255;
	xor.b64  	%rd16451, %rd16450, %rd16448;
	mul.lo.s64 	%rd16452, %rd16451, 1099511628211;
	shr.u64 	%rd16453, %rd16429, 48;
	and.b64  	%rd16454, %rd16453, 255;
	xor.b64  	%rd16455, %rd16454, %rd16452;
	mul.lo.s64 	%rd16456, %rd16455, 1099511628211;
	shr.u64 	%rd16457, %rd16429, 56;
	xor.b64  	%rd16458, %rd16457, %rd16456;
	mul.lo.s64 	%rd28775, %rd16458, 1099511628211;
$L__BB14_53:
	setp.eq.s64 	%p1220, %rd3288, 0;
	mov.b64 	%rd28780, -3750763034362895579;
	@%p1220 bra 	$L__BB14_59;
	setp.eq.s64 	%p1221, %rd42, 0;
	mov.b64 	%rd28780, -3750763034362895579;
	mov.b64 	%rd28781, 0;
	@%p1221 bra 	$L__BB14_57;
	mov.b64 	%rd28780, -3750763034362895579;
	mov.b64 	%rd28778, 0;
$L__BB14_56:
	shl.b64 	%rd16465, %rd28778, 3;
	add.s64 	%rd16466, %rd43, %rd16465;
	ld.u64 	%rd16467, [%rd16466];
	and.b64  	%rd16468, %rd16467, 255;
	xor.b64  	%rd16469, %rd16468, %rd28780;
	mul.lo.s64 	%rd16470, %rd16469, 1099511628211;
	shr.u64 	%rd16471, %rd16467, 8;
	and.b64  	%rd16472, %rd16471, 255;
	xor.b64  	%rd16473, %rd16472, %rd16470;
	mul.lo.s64 	%rd16474, %rd16473, 1099511628211;
	shr.u64 	%rd16475, %rd16467, 16;
	and.b64  	%rd16476, %rd16475, 255;
	xor.b64  	%rd16477, %rd16476, %rd16474;
	mul.lo.s64 	%rd16478, %rd16477, 1099511628211;
	shr.u64 	%rd16479, %rd16467, 24;
	and.b64  	%rd16480, %rd16479, 255;
	xor.b64  	%rd16481, %rd16480, %rd16478;
	mul.lo.s64 	%rd16482, %rd16481, 1099511628211;
	shr.u64 	%rd16483, %rd16467, 32;
	and.b64  	%rd16484, %rd16483, 255;
	xor.b64  	%rd16485, %rd16484, %rd16482;
	mul.lo.s64 	%rd16486, %rd16485, 1099511628211;
	shr.u64 	%rd16487, %rd16467, 40;
	and.b64  	%rd16488, %rd16487, 255;
	xor.b64  	%rd16489, %rd16488, %rd16486;
	mul.lo.s64 	%rd16490, %rd16489, 1099511628211;
	shr.u64 	%rd16491, %rd16467, 48;
	and.b64  	%rd16492, %rd16491, 255;
	xor.b64  	%rd16493, %rd16492, %rd16490;
	mul.lo.s64 	%rd16494, %rd16493, 1099511628211;
	shr.u64 	%rd16495, %rd16467, 56;
	xor.b64  	%rd16496, %rd16495, %rd16494;
	mul.lo.s64 	%rd16497, %rd16496, 1099511628211;
	ld.u64 	%rd16498, [%rd16466+8];
	and.b64  	%rd16499, %rd16498, 255;
	xor.b64  	%rd16500, %rd16499, %rd16497;
	mul.lo.s64 	%rd16501, %rd16500, 1099511628211;
	shr.u64 	%rd16502, %rd16498, 8;
	and.b64  	%rd16503, %rd16502, 255;
	xor.b64  	%rd16504, %rd16503, %rd16501;
	mul.lo.s64 	%rd16505, %rd16504, 1099511628211;
	shr.u64 	%rd16506, %rd16498, 16;
	and.b64  	%rd16507, %rd16506, 255;
	xor.b64  	%rd16508, %rd16507, %rd16505;
	mul.lo.s64 	%rd16509, %rd16508, 1099511628211;
	shr.u64 	%rd16510, %rd16498, 24;
	and.b64  	%rd16511, %rd16510, 255;
	xor.b64  	%rd16512, %rd16511, %rd16509;
	mul.lo.s64 	%rd16513, %rd16512, 1099511628211;
	shr.u64 	%rd16514, %rd16498, 32;
	and.b64  	%rd16515, %rd16514, 255;
	xor.b64  	%rd16516, %rd16515, %rd16513;
	mul.lo.s64 	%rd16517, %rd16516, 1099511628211;
	shr.u64 	%rd16518, %rd16498, 40;
	and.b64  	%rd16519, %rd16518, 255;
	xor.b64  	%rd16520, %rd16519, %rd16517;
	mul.lo.s64 	%rd16521, %rd16520, 1099511628211;
	shr.u64 	%rd16522, %rd16498, 48;
	and.b64  	%rd16523, %rd16522, 255;
	xor.b64  	%rd16524, %rd16523, %rd16521;
	mul.lo.s64 	%rd16525, %rd16524, 1099511628211;
	shr.u64 	%rd16526, %rd16498, 56;
	xor.b64  	%rd16527, %rd16526, %rd16525;
	mul.lo.s64 	%rd28780, %rd16527, 1099511628211;
	add.s64 	%rd28778, %rd28778, 2;
	setp.ne.s64 	%p1222, %rd28778, %rd41;
	mov.u64 	%rd28781, %rd41;
	@%p1222 bra 	$L__BB14_56;
$L__BB14_57:
	setp.eq.s64 	%p1223, %rd40, 0;
	@%p1223 bra 	$L__BB14_59;
	shl.b64 	%rd16528, %rd28781, 3;
	add.s64 	%rd16529, %rd43, %rd16528;
	ld.u64 	%rd16530, [%rd16529];
	and.b64  	%rd16531, %rd16530, 255;
	xor.b64  	%rd16532, %rd16531, %rd28780;
	mul.lo.s64 	%rd16533, %rd16532, 1099511628211;
	shr.u64 	%rd16534, %rd16530, 8;
	and.b64  	%rd16535, %rd16534, 255;
	xor.b64  	%rd16536, %rd16535, %rd16533;
	mul.lo.s64 	%rd16537, %rd16536, 1099511628211;
	shr.u64 	%rd16538, %rd16530, 16;
	and.b64  	%rd16539, %rd16538, 255;
	xor.b64  	%rd16540, %rd16539, %rd16537;
	mul.lo.s64 	%rd16541, %rd16540, 1099511628211;
	shr.u64 	%rd16542, %rd16530, 24;
	and.b64  	%rd16543, %rd16542, 255;
	xor.b64  	%rd16544, %rd16543, %rd16541;
	mul.lo.s64 	%rd16545, %rd16544, 1099511628211;
	shr.u64 	%rd16546, %rd16530, 32;
	and.b64  	%rd16547, %rd16546, 255;
	xor.b64  	%rd16548, %rd16547, %rd16545;
	mul.lo.s64 	%rd16549, %rd16548, 1099511628211;
	shr.u64 	%rd16550, %rd16530, 40;
	and.b64  	%rd16551, %rd16550, 255;
	xor.b64  	%rd16552, %rd16551, %rd16549;
	mul.lo.s64 	%rd16553, %rd16552, 1099511628211;
	shr.u64 	%rd16554, %rd16530, 48;
	and.b64  	%rd16555, %rd16554, 255;
	xor.b64  	%rd16556, %rd16555, %rd16553;
	mul.lo.s64 	%rd16557, %rd16556, 1099511628211;
	shr.u64 	%rd16558, %rd16530, 56;
	xor.b64  	%rd16559, %rd16558, %rd16557;
	mul.lo.s64 	%rd28780, %rd16559, 1099511628211;
$L__BB14_59:
	setp.ge.u64 	%p2265, %rd28775, %rd28780;
	bra.uni 	$L__BB14_64;
$L__BB14_60:
	setp.eq.s32 	%p1225, %r429, 0;
	mov.pred 	%p1224, -1;
	mov.pred 	%p2265, %p1224;
	@%p1225 bra 	$L__BB14_64;
	mov.b64 	%rd28771, 0;
$L__BB14_62:
	shl.b64 	%rd16561, %rd28771, 3;
	add.s64 	%rd16562, %rd44, %rd16561;
	ld.u64 	%rd65, [%rd16562];
	add.s64 	%rd16563, %rd43, %rd16561;
	ld.u64 	%rd66, [%rd16563];
	setp.lt.u64 	%p1227, %rd65, %rd66;
	mov.pred 	%p2265, 0;
	@%p1227 bra 	$L__BB14_64;
	setp.le.u64 	%p1229, %rd65, %rd66;
	add.s64 	%rd28771, %rd28771, 1;
	cvt.s64.s32 	%rd16564, %r429;
	setp.lt.u64 	%p1230, %rd28771, %rd16564;
	and.pred  	%p1231, %p1229, %p1230;
	mov.pred 	%p2265, %p1224;
	@%p1231 bra 	$L__BB14_62;
$L__BB14_64:
	add.s32 	%r972, %r14, 1;
	selp.b32 	%r1458, %r972, %r1458, %p2265;
	selp.b32 	%r1457, %r1457, %r14, %p2265;
	setp.lt.s32 	%p1232, %r1458, %r1457;
	@%p1232 bra 	$L__BB14_34;
$L__BB14_65:
	sub.s32 	%r18, %r8, %r1458;
	setp.ge.s32 	%p1233, %r18, %r946;
	mov.b32 	%r1491, 0;
	@%p1233 bra 	$L__BB14_424;
	shl.b32 	%r976, %r18, 3;
	add.s32 	%r19, %r9, %r976;
	ld.shared.u64 	%rd86, [%r19];
	setp.lt.s32 	%p1234, %r1458, 1;
	mov.b32 	%r1462, 0;
	mov.u32 	%r1459, %r1458;
	@%p1234 bra 	$L__BB14_98;
	mul.lo.s32 	%r977, %r1458, 511;
	shr.s32 	%r1459, %r977, 9;
	shl.b32 	%r978, %r1459, 3;
	add.s32 	%r980, %r956, %r978;
	ld.shared.u64 	%rd87, [%r980+2048];
	setp.eq.s64 	%p1235, %rd3288, 0;
	mov.b64 	%rd28787, -3750763034362895579;
	@%p1235 bra 	$L__BB14_73;
	setp.eq.s64 	%p1236, %rd3288, 1;
	mov.b64 	%rd28787, -3750763034362895579;
	mov.b64 	%rd28785, 0;
	@%p1236 bra 	$L__BB14_71;
	and.b64  	%rd28785, %rd3288, -2;
	mov.b64 	%rd28787, -3750763034362895579;
	mov.b64 	%rd28788, 0;
$L__BB14_70:
	shl.b64 	%rd16571, %rd28788, 3;
	add.s64 	%rd16572, %rd87, %rd16571;
	ld.u64 	%rd16573, [%rd16572];
	and.b64  	%rd16574, %rd16573, 255;
	xor.b64  	%rd16575, %rd16574, %rd28787;
	mul.lo.s64 	%rd16576, %rd16575, 1099511628211;
	shr.u64 	%rd16577, %rd16573, 8;
	and.b64  	%rd16578, %rd16577, 255;
	xor.b64  	%rd16579, %rd16578, %rd16576;
	mul.lo.s64 	%rd16580, %rd16579, 1099511628211;
	shr.u64 	%rd16581, %rd16573, 16;
	and.b64  	%rd16582, %rd16581, 255;
	xor.b64  	%rd16583, %rd16582, %rd16580;
	mul.lo.s64 	%rd16584, %rd16583, 1099511628211;
	shr.u64 	%rd16585, %rd16573, 24;
	and.b64  	%rd16586, %rd16585, 255;
	xor.b64  	%rd16587, %rd16586, %rd16584;
	mul.lo.s64 	%rd16588, %rd16587, 1099511628211;
	shr.u64 	%rd16589, %rd16573, 32;
	and.b64  	%rd16590, %rd16589, 255;
	xor.b64  	%rd16591, %rd16590, %rd16588;
	mul.lo.s64 	%rd16592, %rd16591, 1099511628211;
	shr.u64 	%rd16593, %rd16573, 40;
	and.b64  	%rd16594, %rd16593, 255;
	xor.b64  	%rd16595, %rd16594, %rd16592;
	mul.lo.s64 	%rd16596, %rd16595, 1099511628211;
	shr.u64 	%rd16597, %rd16573, 48;
	and.b64  	%rd16598, %rd16597, 255;
	xor.b64  	%rd16599, %rd16598, %rd16596;
	mul.lo.s64 	%rd16600, %rd16599, 1099511628211;
	shr.u64 	%rd16601, %rd16573, 56;
	xor.b64  	%rd16602, %rd16601, %rd16600;
	mul.lo.s64 	%rd16603, %rd16602, 1099511628211;
	ld.u64 	%rd16604, [%rd16572+8];
	and.b64  	%rd16605, %rd16604, 255;
	xor.b64  	%rd16606, %rd16605, %rd16603;
	mul.lo.s64 	%rd16607, %rd16606, 1099511628211;
	shr.u64 	%rd16608, %rd16604, 8;
	and.b64  	%rd16609, %rd16608, 255;
	xor.b64  	%rd16610, %rd16609, %rd16607;
	mul.lo.s64 	%rd16611, %rd16610, 1099511628211;
	shr.u64 	%rd16612, %rd16604, 16;
	and.b64  	%rd16613, %rd16612, 255;
	xor.b64  	%rd16614, %rd16613, %rd16611;
	mul.lo.s64 	%rd16615, %rd16614, 1099511628211;
	shr.u64 	%rd16616, %rd16604, 24;
	and.b64  	%rd16617, %rd16616, 255;
	xor.b64  	%rd16618, %rd16617, %rd16615;
	mul.lo.s64 	%rd16619, %rd16618, 1099511628211;
	shr.u64 	%rd16620, %rd16604, 32;
	and.b64  	%rd16621, %rd16620, 255;
	xor.b64  	%rd16622, %rd16621, %rd16619;
	mul.lo.s64 	%rd16623, %rd16622, 1099511628211;
	shr.u64 	%rd16624, %rd16604, 40;
	and.b64  	%rd16625, %rd16624, 255;
	xor.b64  	%rd16626, %rd16625, %rd16623;
	mul.lo.s64 	%rd16627, %rd16626, 1099511628211;
	shr.u64 	%rd16628, %rd16604, 48;
	and.b64  	%rd16629, %rd16628, 255;
	xor.b64  	%rd16630, %rd16629, %rd16627;
	mul.lo.s64 	%rd16631, %rd16630, 1099511628211;
	shr.u64 	%rd16632, %rd16604, 56;
	xor.b64  	%rd16633, %rd16632, %rd16631;
	mul.lo.s64 	%rd28787, %rd16633, 1099511628211;
	add.s64 	%rd28788, %rd28788, 2;
	setp.eq.s64 	%p1237, %rd28788, %rd28785;
	@%p1237 bra 	$L__BB14_71;
	bra.uni 	$L__BB14_70;
$L__BB14_71:
	and.b64  	%rd16634, %rd3288, 1;
	setp.eq.b64 	%p1238, %rd16634, 1;
	not.pred 	%p1239, %p1238;
	@%p1239 bra 	$L__BB14_73;
	shl.b64 	%rd16635, %rd28785, 3;
	add.s64 	%rd16636, %rd87, %rd16635;
	ld.u64 	%rd16637, [%rd16636];
	and.b64  	%rd16638, %rd16637, 255;
	xor.b64  	%rd16639, %rd16638, %rd28787;
	mul.lo.s64 	%rd16640, %rd16639, 1099511628211;
	shr.u64 	%rd16641, %rd16637, 8;
	and.b64  	%rd16642, %rd16641, 255;
	xor.b64  	%rd16643, %rd16642, %rd16640;
	mul.lo.s64 	%rd16644, %rd16643, 1099511628211;
	shr.u64 	%rd16645, %rd16637, 16;
	and.b64  	%rd16646, %rd16645, 255;
	xor.b64  	%rd16647, %rd16646, %rd16644;
	mul.lo.s64 	%rd16648, %rd16647, 1099511628211;
	shr.u64 	%rd16649, %rd16637, 24;
	and.b64  	%rd16650, %rd16649, 255;
	xor.b64  	%rd16651, %rd16650, %rd16648;
	mul.lo.s64 	%rd16652, %rd16651, 1099511628211;
	shr.u64 	%rd16653, %rd16637, 32;
	and.b64  	%rd16654, %rd16653, 255;
	xor.b64  	%rd16655, %rd16654, %rd16652;
	mul.lo.s64 	%rd16656, %rd16655, 1099511628211;
	shr.u64 	%rd16657, %rd16637, 40;
	and.b64  	%rd16658, %rd16657, 255;
	xor.b64  	%rd16659, %rd16658, %rd16656;
	mul.lo.s64 	%rd16660, %rd16659, 1099511628211;
	shr.u64 	%rd16661, %rd16637, 48;
	and.b64  	%rd16662, %rd16661, 255;
	xor.b64  	%rd16663, %rd16662, %rd16660;
	mul.lo.s64 	%rd16664, %rd16663, 1099511628211;
	shr.u64 	%rd16665, %rd16637, 56;
	xor.b64  	%rd16666, %rd16665, %rd16664;
	mul.lo.s64 	%rd28787, %rd16666, 1099511628211;
$L__BB14_73:
	setp.eq.s64 	%p1240, %rd3288, 0;
	mov.b64 	%rd28792, -3750763034362895579;
	@%p1240 bra 	$L__BB14_79;
	setp.eq.s64 	%p1241, %rd3288, 1;
	mov.b64 	%rd28792, -3750763034362895579;
	mov.b64 	%rd28793, 0;
	@%p1241 bra 	$L__BB14_77;
	and.b64  	%rd28793, %rd3288, -2;
	mov.b64 	%rd28792, -3750763034362895579;
	mov.b64 	%rd28790, 0;
$L__BB14_76:
	shl.b64 	%rd16673, %rd28790, 3;
	add.s64 	%rd16674, %rd86, %rd16673;
	ld.u64 	%rd16675, [%rd16674];
	and.b64  	%rd16676, %rd16675, 255;
	xor.b64  	%rd16677, %rd16676, %rd28792;
	mul.lo.s64 	%rd16678, %rd16677, 1099511628211;
	shr.u64 	%rd16679, %rd16675, 8;
	and.b64  	%rd16680, %rd16679, 255;
	xor.b64  	%rd16681, %rd16680, %rd16678;
	mul.lo.s64 	%rd16682, %rd16681, 1099511628211;
	shr.u64 	%rd16683, %rd16675, 16;
	and.b64  	%rd16684, %rd16683, 255;
	xor.b64  	%rd16685, %rd16684, %rd16682;
	mul.lo.s64 	%rd16686, %rd16685, 1099511628211;
	shr.u64 	%rd16687, %rd16675, 24;
	and.b64  	%rd16688, %rd16687, 255;
	xor.b64  	%rd16689, %rd16688, %rd16686;
	mul.lo.s64 	%rd16690, %rd16689, 1099511628211;
	shr.u64 	%rd16691, %rd16675, 32;
	and.b64  	%rd16692, %rd16691, 255;
	xor.b64  	%rd16693, %rd16692, %rd16690;
	mul.lo.s64 	%rd16694, %rd16693, 1099511628211;
	shr.u64 	%rd16695, %rd16675, 40;
	and.b64  	%rd16696, %rd16695, 255;
	xor.b64  	%rd16697, %rd16696, %rd16694;
	mul.lo.s64 	%rd16698, %rd16697, 1099511628211;
	shr.u64 	%rd16699, %rd16675, 48;
	and.b64  	%rd16700, %rd16699, 255;
	xor.b64  	%rd16701, %rd16700, %rd16698;
	mul.lo.s64 	%rd16702, %rd16701, 1099511628211;
	shr.u64 	%rd16703, %rd16675, 56;
	xor.b64  	%rd16704, %rd16703, %rd16702;
	mul.lo.s64 	%rd16705, %rd16704, 1099511628211;
	ld.u64 	%rd16706, [%rd16674+8];
	and.b64  	%rd16707, %rd16706, 255;
	xor.b64  	%rd16708, %rd16707, %rd16705;
	mul.lo.s64 	%rd16709, %rd16708, 1099511628211;
	shr.u64 	%rd16710, %rd16706, 8;
	and.b64  	%rd16711, %rd16710, 255;
	xor.b64  	%rd16712, %rd16711, %rd16709;
	mul.lo.s64 	%rd16713, %rd16712, 1099511628211;
	shr.u64 	%rd16714, %rd16706, 16;
	and.b64  	%rd16715, %rd16714, 255;
	xor.b64  	%rd16716, %rd16715, %rd16713;
	mul.lo.s64 	%rd16717, %rd16716, 1099511628211;
	shr.u64 	%rd16718, %rd16706, 24;
	and.b64  	%rd16719, %rd16718, 255;
	xor.b64  	%rd16720, %rd16719, %rd16717;
	mul.lo.s64 	%rd16721, %rd16720, 1099511628211;
	shr.u64 	%rd16722, %rd16706, 32;
	and.b64  	%rd16723, %rd16722, 255;
	xor.b64  	%rd16724, %rd16723, %rd16721;
	mul.lo.s64 	%rd16725, %rd16724, 1099511628211;
	shr.u64 	%rd16726, %rd16706, 40;
	and.b64  	%rd16727, %rd16726, 255;
	xor.b64  	%rd16728, %rd16727, %rd16725;
	mul.lo.s64 	%rd16729, %rd16728, 1099511628211;
	shr.u64 	%rd16730, %rd16706, 48;
	and.b64  	%rd16731, %rd16730, 255;
	xor.b64  	%rd16732, %rd16731, %rd16729;
	mul.lo.s64 	%rd16733, %rd16732, 1099511628211;
	shr.u64 	%rd16734, %rd16706, 56;
	xor.b64  	%rd16735, %rd16734, %rd16733;
	mul.lo.s64 	%rd28792, %rd16735, 1099511628211;
	add.s64 	%rd28790, %rd28790, 2;
	setp.ne.s64 	%p1242, %rd28790, %rd28793;
	@%p1242 bra 	$L__BB14_76;
$L__BB14_77:
	and.b64  	%rd16736, %rd3288, 1;
	setp.eq.b64 	%p1243, %rd16736, 1;
	not.pred 	%p1244, %p1243;
	@%p1244 bra 	$L__BB14_79;
	shl.b64 	%rd16737, %rd28793, 3;
	add.s64 	%rd16738, %rd86, %rd16737;
	ld.u64 	%rd16739, [%rd16738];
	and.b64  	%rd16740, %rd16739, 255;
	xor.b64  	%rd16741, %rd16740, %rd28792;
	mul.lo.s64 	%rd16742, %rd16741, 1099511628211;
	shr.u64 	%rd16743, %rd16739, 8;
	and.b64  	%rd16744, %rd16743, 255;
	xor.b64  	%rd16745, %rd16744, %rd16742;
	mul.lo.s64 	%rd16746, %rd16745, 1099511628211;
	shr.u64 	%rd16747, %rd16739, 16;
	and.b64  	%rd16748, %rd16747, 255;
	xor.b64  	%rd16749, %rd16748, %rd16746;
	mul.lo.s64 	%rd16750, %rd16749, 1099511628211;
	shr.u64 	%rd16751, %rd16739, 24;
	and.b64  	%rd16752, %rd16751, 255;
	xor.b64  	%rd16753, %rd16752, %rd16750;
	mul.lo.s64 	%rd16754, %rd16753, 1099511628211;
	shr.u64 	%rd16755, %rd16739, 32;
	and.b64  	%rd16756, %rd16755, 255;
	xor.b64  	%rd16757, %rd16756, %rd16754;
	mul.lo.s64 	%rd16758, %rd16757, 1099511628211;
	shr.u64 	%rd16759, %rd16739, 40;
	and.b64  	%rd16760, %rd16759, 255;
	xor.b64  	%rd16761, %rd16760, %rd16758;
	mul.lo.s64 	%rd16762, %rd16761, 1099511628211;
	shr.u64 	%rd16763, %rd16739, 48;
	and.b64  	%rd16764, %rd16763, 255;
	xor.b64  	%rd16765, %rd16764, %rd16762;
	mul.lo.s64 	%rd16766, %rd16765, 1099511628211;
	shr.u64 	%rd16767, %rd16739, 56;
	xor.b64  	%rd16768, %rd16767, %rd16766;
	mul.lo.s64 	%rd28792, %rd16768, 1099511628211;
$L__BB14_79:
	setp.eq.s64 	%p1245, %rd28787, %rd28792;
	@%p1245 bra 	$L__BB14_94;
	setp.eq.s64 	%p1246, %rd3288, 0;
	mov.b64 	%rd28800, -3750763034362895579;
	@%p1246 bra 	$L__BB14_86;
	setp.eq.s64 	%p1247, %rd3288, 1;
	mov.b64 	%rd28800, -3750763034362895579;
	mov.b64 	%rd28798, 0;
	@%p1247 bra 	$L__BB14_84;
	and.b64  	%rd28798, %rd3288, -2;
	mov.b64 	%rd28800, -3750763034362895579;
	mov.b64 	%rd28801, 0;
$L__BB14_83:
	shl.b64 	%rd16775, %rd28801, 3;
	add.s64 	%rd16776, %rd87, %rd16775;
	ld.u64 	%rd16777, [%rd16776];
	and.b64  	%rd16778, %rd16777, 255;
	xor.b64  	%rd16779, %rd16778, %rd28800;
	mul.lo.s64 	%rd16780, %rd16779, 1099511628211;
	shr.u64 	%rd16781, %rd16777, 8;
	and.b64  	%rd16782, %rd16781, 255;
	xor.b64  	%rd16783, %rd16782, %rd16780;
	mul.lo.s64 	%rd16784, %rd16783, 1099511628211;
	shr.u64 	%rd16785, %rd16777, 16;
	and.b64  	%rd16786, %rd16785, 255;
	xor.b64  	%rd16787, %rd16786, %rd16784;
	mul.lo.s64 	%rd16788, %rd16787, 1099511628211;
	shr.u64 	%rd16789, %rd16777, 24;
	and.b64  	%rd16790, %rd16789, 255;
	xor.b64  	%rd16791, %rd16790, %rd16788;
	mul.lo.s64 	%rd16792, %rd16791, 1099511628211;
	shr.u64 	%rd16793, %rd16777, 32;
	and.b64  	%rd16794, %rd16793, 255;
	xor.b64  	%rd16795, %rd16794, %rd16792;
	mul.lo.s64 	%rd16796, %rd16795, 1099511628211;
	shr.u64 	%rd16797, %rd16777, 40;
	and.b64  	%rd16798, %rd16797, 255;
	xor.b64  	%rd16799, %rd16798, %rd16796;
	mul.lo.s64 	%rd16800, %rd16799, 1099511628211;
	shr.u64 	%rd16801, %rd16777, 48;
	and.b64  	%rd16802, %rd16801, 255;
	xor.b64  	%rd16803, %rd16802, %rd16800;
	mul.lo.s64 	%rd16804, %rd16803, 1099511628211;
	shr.u64 	%rd16805, %rd16777, 56;
	xor.b64  	%rd16806, %rd16805, %rd16804;
	mul.lo.s64 	%rd16807, %rd16806, 1099511628211;
	ld.u64 	%rd16808, [%rd16776+8];
	and.b64  	%rd16809, %rd16808, 255;
	xor.b64  	%rd16810, %rd16809, %rd16807;
	mul.lo.s64 	%rd16811, %rd16810, 1099511628211;
	shr.u64 	%rd16812, %rd16808, 8;
	and.b64  	%rd16813, %rd16812, 255;
	xor.b64  	%rd16814, %rd16813, %rd16811;
	mul.lo.s64 	%rd16815, %rd16814, 1099511628211;
	shr.u64 	%rd16816, %rd16808, 16;
	and.b64  	%rd16817, %rd16816, 255;
	xor.b64  	%rd16818, %rd16817, %rd16815;
	mul.lo.s64 	%rd16819, %rd16818, 1099511628211;
	shr.u64 	%rd16820, %rd16808, 24;
	and.b64  	%rd16821, %rd16820, 255;
	xor.b64  	%rd16822, %rd16821, %rd16819;
	mul.lo.s64 	%rd16823, %rd16822, 1099511628211;
	shr.u64 	%rd16824, %rd16808, 32;
	and.b64  	%rd16825, %rd16824, 255;
	xor.b64  	%rd16826, %rd16825, %rd16823;
	mul.lo.s64 	%rd16827, %rd16826, 1099511628211;
	shr.u64 	%rd16828, %rd16808, 40;
	and.b64  	%rd16829, %rd16828, 255;
	xor.b64  	%rd16830, %rd16829, %rd16827;
	mul.lo.s64 	%rd16831, %rd16830, 1099511628211;
	shr.u64 	%rd16832, %rd16808, 48;
	and.b64  	%rd16833, %rd16832, 255;
	xor.b64  	%rd16834, %rd16833, %rd16831;
	mul.lo.s64 	%rd16835, %rd16834, 1099511628211;
	shr.u64 	%rd16836, %rd16808, 56;
	xor.b64  	%rd16837, %rd16836, %rd16835;
	mul.lo.s64 	%rd28800, %rd16837, 1099511628211;
	add.s64 	%rd28801, %rd28801, 2;
	setp.eq.s64 	%p1248, %rd28801, %rd28798;
	@%p1248 bra 	$L__BB14_84;
	bra.uni 	$L__BB14_83;
$L__BB14_84:
	and.b64  	%rd16838, %rd3288, 1;
	setp.eq.b64 	%p1249, %rd16838, 1;
	not.pred 	%p1250, %p1249;
	@%p1250 bra 	$L__BB14_86;
	shl.b64 	%rd16839, %rd28798, 3;
	add.s64 	%rd16840, %rd87, %rd16839;
	ld.u64 	%rd16841, [%rd16840];
	and.b64  	%rd16842, %rd16841, 255;
	xor.b64  	%rd16843, %rd16842, %rd28800;
	mul.lo.s64 	%rd16844, %rd16843, 1099511628211;
	shr.u64 	%rd16845, %rd16841, 8;
	and.b64  	%rd16846, %rd16845, 255;
	xor.b64  	%rd16847, %rd16846, %rd16844;
	mul.lo.s64 	%rd16848, %rd16847, 1099511628211;
	shr.u64 	%rd16849, %rd16841, 16;
	and.b64  	%rd16850, %rd16849, 255;
	xor.b64  	%rd16851, %rd16850, %rd16848;
	mul.lo.s64 	%rd16852, %rd16851, 1099511628211;
	shr.u64 	%rd16853, %rd16841, 24;
	and.b64  	%rd16854, %rd16853, 255;
	xor.b64  	%rd16855, %rd16854, %rd16852;
	mul.lo.s64 	%rd16856, %rd16855, 1099511628211;
	shr.u64 	%rd16857, %rd16841, 32;
	and.b64  	%rd16858, %rd16857, 255;
	xor.b64  	%rd16859, %rd16858, %rd16856;
	mul.lo.s64 	%rd16860, %rd16859, 1099511628211;
	shr.u64 	%rd16861, %rd16841, 40;
	and.b64  	%rd16862, %rd16861, 255;
	xor.b64  	%rd16863, %rd16862, %rd16860;
	mul.lo.s64 	%rd16864, %rd16863, 1099511628211;
	shr.u64 	%rd16865, %rd16841, 48;
	and.b64  	%rd16866, %rd16865, 255;
	xor.b64  	%rd16867, %rd16866, %rd16864;
	mul.lo.s64 	%rd16868, %rd16867, 1099511628211;
	shr.u64 	%rd16869, %rd16841, 56;
	xor.b64  	%rd16870, %rd16869, %rd16868;
	mul.lo.s64 	%rd28800, %rd16870, 1099511628211;
$L__BB14_86:
	setp.eq.s64 	%p1251, %rd3288, 0;
	mov.b64 	%rd28805, -3750763034362895579;
	@%p1251 bra 	$L__BB14_92;
	setp.eq.s64 	%p1252, %rd3288, 1;
	mov.b64 	%rd28805, -3750763034362895579;
	mov.b64 	%rd28806, 0;
	@%p1252 bra 	$L__BB14_90;
	and.b64  	%rd28806, %rd3288, -2;
	mov.b64 	%rd28805, -3750763034362895579;
	mov.b64 	%rd28803, 0;
$L__BB14_89:
	shl.b64 	%rd16877, %rd28803, 3;
	add.s64 	%rd16878, %rd86, %rd16877;
	ld.u64 	%rd16879, [%rd16878];
	and.b64  	%rd16880, %rd16879, 255;
	xor.b64  	%rd16881, %rd16880, %rd28805;
	mul.lo.s64 	%rd16882, %rd16881, 1099511628211;
	shr.u64 	%rd16883, %rd16879, 8;
	and.b64  	%rd16884, %rd16883, 255;
	xor.b64  	%rd16885, %rd16884, %rd16882;
	mul.lo.s64 	%rd16886, %rd16885, 1099511628211;
	shr.u64 	%rd16887, %rd16879, 16;
	and.b64  	%rd16888, %rd16887, 255;
	xor.b64  	%rd16889, %rd16888, %rd16886;
	mul.lo.s64 	%rd16890, %rd16889, 1099511628211;
	shr.u64 	%rd16891, %rd16879, 24;
	and.b64  	%rd16892, %rd16891, 255;
	xor.b64  	%rd16893, %rd16892, %rd16890;
	mul.lo.s64 	%rd16894, %rd16893, 1099511628211;
	shr.u64 	%rd16895, %rd16879, 32;
	and.b64  	%rd16896, %rd16895, 255;
	xor.b64  	%rd16897, %rd16896, %rd16894;
	mul.lo.s64 	%rd16898, %rd16897, 1099511628211;
	shr.u64 	%rd16899, %rd16879, 40;
	and.b64  	%rd16900, %rd16899, 255;
	xor.b64  	%rd16901, %rd16900, %rd16898;
	mul.lo.s64 	%rd16902, %rd16901, 1099511628211;
	shr.u64 	%rd16903, %rd16879, 48;
	and.b64  	%rd16904, %rd16903, 255;
	xor.b64  	%rd16905, %rd16904, %rd16902;
	mul.lo.s64 	%rd16906, %rd16905, 1099511628211;
	shr.u64 	%rd16907, %rd16879, 56;
	xor.b64  	%rd16908, %rd16907, %rd16906;
	mul.lo.s64 	%rd16909, %rd16908, 1099511628211;
	ld.u64 	%rd16910, [%rd16878+8];
	and.b64  	%rd16911, %rd16910, 255;
	xor.b64  	%rd16912, %rd16911, %rd16909;
	mul.lo.s64 	%rd16913, %rd16912, 1099511628211;
	shr.u64 	%rd16914, %rd16910, 8;
	and.b64  	%rd16915, %rd16914, 255;
	xor.b64  	%rd16916, %rd16915, %rd16913;
	mul.lo.s64 	%rd16917, %rd16916, 1099511628211;
	shr.u64 	%rd16918, %rd16910, 16;
	and.b64  	%rd16919, %rd16918, 255;
	xor.b64  	%rd16920, %rd16919, %rd16917;
	mul.lo.s64 	%rd16921, %rd16920, 1099511628211;
	shr.u64 	%rd16922, %rd16910, 24;
	and.b64  	%rd16923, %rd16922, 255;
	xor.b64  	%rd16924, %rd16923, %rd16921;
	mul.lo.s64 	%rd16925, %rd16924, 1099511628211;
	shr.u64 	%rd16926, %rd16910, 32;
	and.b64  	%rd16927, %rd16926, 255;
	xor.b64  	%rd16928, %rd16927, %rd16925;
	mul.lo.s64 	%rd16929, %rd16928, 1099511628211;
	shr.u64 	%rd16930, %rd16910, 40;
	and.b64  	%rd16931, %rd16930, 255;
	xor.b64  	%rd16932, %rd16931, %rd16929;
	mul.lo.s64 	%rd16933, %rd16932, 1099511628211;
	shr.u64 	%rd16934, %rd16910, 48;
	and.b64  	%rd16935, %rd16934, 255;
	xor.b64  	%rd16936, %rd16935, %rd16933;
	mul.lo.s64 	%rd16937, %rd16936, 1099511628211;
	shr.u64 	%rd16938, %rd16910, 56;
	xor.b64  	%rd16939, %rd16938, %rd16937;
	mul.lo.s64 	%rd28805, %rd16939, 1099511628211;
	add.s64 	%rd28803, %rd28803, 2;
	setp.ne.s64 	%p1253, %rd28803, %rd28806;
	@%p1253 bra 	$L__BB14_89;
$L__BB14_90:
	and.b64  	%rd16940, %rd3288, 1;
	setp.eq.b64 	%p1254, %rd16940, 1;
	not.pred 	%p1255, %p1254;
	@%p1255 bra 	$L__BB14_92;
	shl.b64 	%rd16941, %rd28806, 3;
	add.s64 	%rd16942, %rd86, %rd16941;
	ld.u64 	%rd16943, [%rd16942];
	and.b64  	%rd16944, %rd16943, 255;
	xor.b64  	%rd16945, %rd16944, %rd28805;
	mul.lo.s64 	%rd16946, %rd16945, 1099511628211;
	shr.u64 	%rd16947, %rd16943, 8;
	and.b64  	%rd16948, %rd16947, 255;
	xor.b64  	%rd16949, %rd16948, %rd16946;
	mul.lo.s64 	%rd16950, %rd16949, 1099511628211;
	shr.u64 	%rd16951, %rd16943, 16;
	and.b64  	%rd16952, %rd16951, 255;
	xor.b64  	%rd16953, %rd16952, %rd16950;
	mul.lo.s64 	%rd16954, %rd16953, 1099511628211;
	shr.u64 	%rd16955, %rd16943, 24;
	and.b64  	%rd16956, %rd16955, 255;
	xor.b64  	%rd16957, %rd16956, %rd16954;
	mul.lo.s64 	%rd16958, %rd16957, 1099511628211;
	shr.u64 	%rd16959, %rd16943, 32;
	and.b64  	%rd16960, %rd16959, 255;
	xor.b64  	%rd16961, %rd16960, %rd16958;
	mul.lo.s64 	%rd16962, %rd16961, 1099511628211;
	shr.u64 	%rd16963, %rd16943, 40;
	and.b64  	%rd16964, %rd16963, 255;
	xor.b64  	%rd16965, %rd16964, %rd16962;
	mul.lo.s64 	%rd16966, %rd16965, 1099511628211;
	shr.u64 	%rd16967, %rd16943, 48;
	and.b64  	%rd16968, %rd16967, 255;
	xor.b64  	%rd16969, %rd16968, %rd16966;
	mul.lo.s64 	%rd16970, %rd16969, 1099511628211;
	shr.u64 	%rd16971, %rd16943, 56;
	xor.b64  	%rd16972, %rd16971, %rd16970;
	mul.lo.s64 	%rd28805, %rd16972, 1099511628211;
$L__BB14_92:
	setp.ge.u64 	%p1256, %rd28800, %rd28805;
	@%p1256 bra 	$L__BB14_98;
$L__BB14_93:
	add.s32 	%r1462, %r1459, 1;
	mov.u32 	%r1459, %r1458;
	bra.uni 	$L__BB14_98;
$L__BB14_94:
	setp.eq.s32 	%p1257, %r429, 0;
	@%p1257 bra 	$L__BB14_98;
	cvt.s64.s32 	%rd109, %r429;
	mov.b64 	%rd28796, 0;
$L__BB14_96:
	shl.b64 	%rd16974, %rd28796, 3;
	add.s64 	%rd16975, %rd87, %rd16974;
	ld.u64 	%rd111, [%rd16975];
	add.s64 	%rd16976, %rd86, %rd16974;
	ld.u64 	%rd112, [%rd16976];
	setp.lt.u64 	%p1258, %rd111, %rd112;
	@%p1258 bra 	$L__BB14_93;
	setp.le.u64 	%p1259, %rd111, %rd112;
	add.s64 	%rd28796, %rd28796, 1;
	setp.lt.u64 	%p1260, %rd28796, %rd109;
	and.pred  	%p1261, %p1259, %p1260;
	@%p1261 bra 	$L__BB14_96;
$L__BB14_98:
	setp.ge.s32 	%p1262, %r1462, %r1459;
	mov.u32 	%r1461, %r1459;
	@%p1262 bra 	$L__BB14_130;
	mad.lo.s32 	%r984, %r1459, 127, %r1462;
	shr.s32 	%r1461, %r984, 7;
	shl.b32 	%r985, %r1461, 3;
	add.s32 	%r987, %r956, %r985;
	ld.shared.u64 	%rd133, [%r987+2048];
	setp.eq.s64 	%p1263, %rd3288, 0;
	mov.b64 	%rd28812, -3750763034362895579;
	@%p1263 bra 	$L__BB14_105;
	setp.eq.s64 	%p1264, %rd3288, 1;
	mov.b64 	%rd28812, -3750763034362895579;
	mov.b64 	%rd28810, 0;
	@%p1264 bra 	$L__BB14_103;
	and.b64  	%rd28810, %rd3288, -2;
	mov.b64 	%rd28812, -3750763034362895579;
	mov.b64 	%rd28813, 0;
$L__BB14_102:
	shl.b64 	%rd16984, %rd28813, 3;
	add.s64 	%rd16985, %rd133, %rd16984;
	ld.u64 	%rd16986, [%rd16985];
	and.b64  	%rd16987, %rd16986, 255;
	xor.b64  	%rd16988, %rd16987, %rd28812;
	mul.lo.s64 	%rd16989, %rd16988, 1099511628211;
	shr.u64 	%rd16990, %rd16986, 8;
	and.b64  	%rd16991, %rd16990, 255;
	xor.b64  	%rd16992, %rd16991, %rd16989;
	mul.lo.s64 	%rd16993, %rd16992, 1099511628211;
	shr.u64 	%rd16994, %rd16986, 16;
	and.b64  	%rd16995, %rd16994, 255;
	xor.b64  	%rd16996, %rd16995, %rd16993;
	mul.lo.s64 	%rd16997, %rd16996, 1099511628211;
	shr.u64 	%rd16998, %rd16986, 24;
	and.b64  	%rd16999, %rd16998, 255;
	xor.b64  	%rd17000, %rd16999, %rd16997;
	mul.lo.s64 	%rd17001, %rd17000, 1099511628211;
	shr.u64 	%rd17002, %rd16986, 32;
	and.b64  	%rd17003, %rd17002, 255;
	xor.b64  	%rd17004, %rd17003, %rd17001;
	mul.lo.s64 	%rd17005, %rd17004, 1099511628211;
	shr.u64 	%rd17006, %rd16986, 40;
	and.b64  	%rd17007, %rd17006, 255;
	xor.b64  	%rd17008, %rd17007, %rd17005;
	mul.lo.s64 	%rd17009, %rd17008, 1099511628211;
	shr.u64 	%rd17010, %rd16986, 48;
	and.b64  	%rd17011, %rd17010, 255;
	xor.b64  	%rd17012, %rd17011, %rd17009;
	mul.lo.s64 	%rd17013, %rd17012, 1099511628211;
	shr.u64 	%rd17014, %rd16986, 56;
	xor.b64  	%rd17015, %rd17014, %rd17013;
	mul.lo.s64 	%rd17016, %rd17015, 1099511628211;
	ld.u64 	%rd17017, [%rd16985+8];
	and.b64  	%rd17018, %rd17017, 255;
	xor.b64  	%rd17019, %rd17018, %rd17016;
	mul.lo.s64 	%rd17020, %rd17019, 1099511628211;
	shr.u64 	%rd17021, %rd17017, 8;
	and.b64  	%rd17022, %rd17021, 255;
	xor.b64  	%rd17023, %rd17022, %rd17020;
	mul.lo.s64 	%rd17024, %rd17023, 1099511628211;
	shr.u64 	%rd17025, %rd17017, 16;
	and.b64  	%rd17026, %rd17025, 255;
	xor.b64  	%rd17027, %rd17026, %rd17024;
	mul.lo.s64 	%rd17028, %rd17027, 1099511628211;
	shr.u64 	%rd17029, %rd17017, 24;
	and.b64  	%rd17030, %rd17029, 255;
	xor.b64  	%rd17031, %rd17030, %rd17028;
	mul.lo.s64 	%rd17032, %rd17031, 1099511628211;
	shr.u64 	%rd17033, %rd17017, 32;
	and.b64  	%rd17034, %rd17033, 255;
	xor.b64  	%rd17035, %rd17034, %rd17032;
	mul.lo.s64 	%rd17036, %rd17035, 1099511628211;
	shr.u64 	%rd17037, %rd17017, 40;
	and.b64  	%rd17038, %rd17037, 255;
	xor.b64  	%rd17039, %rd17038, %rd17036;
	mul.lo.s64 	%rd17040, %rd17039, 1099511628211;
	shr.u64 	%rd17041, %rd17017, 48;
	and.b64  	%rd17042, %rd17041, 255;
	xor.b64  	%rd17043, %rd17042, %rd17040;
	mul.lo.s64 	%rd17044, %rd17043, 1099511628211;
	shr.u64 	%rd17045, %rd17017, 56;
	xor.b64  	%rd17046, %rd17045, %rd17044;
	mul.lo.s64 	%rd28812, %rd17046, 1099511628211;
	add.s64 	%rd28813, %rd28813, 2;
	setp.eq.s64 	%p1265, %rd28813, %rd28810;
	@%p1265 bra 	$L__BB14_103;
	bra.uni 	$L__BB14_102;
$L__BB14_103:
	and.b64  	%rd17047, %rd3288, 1;
	setp.eq.b64 	%p1266, %rd17047, 1;
	not.pred 	%p1267, %p1266;
	@%p1267 bra 	$L__BB14_105;
	shl.b64 	%rd17048, %rd28810, 3;
	add.s64 	%rd17049, %rd133, %rd17048;
	ld.u64 	%rd17050, [%rd17049];
	and.b64  	%rd17051, %rd17050, 255;
	xor.b64  	%rd17052, %rd17051, %rd28812;
	mul.lo.s64 	%rd17053, %rd17052, 1099511628211;
	shr.u64 	%rd17054, %rd17050, 8;
	and.b64  	%rd17055, %rd17054, 255;
	xor.b64  	%rd17056, %rd17055, %rd17053;
	mul.lo.s64 	%rd17057, %rd17056, 1099511628211;
	shr.u64 	%rd17058, %rd17050, 16;
	and.b64  	%rd17059, %rd17058, 255;
	xor.b64  	%rd17060, %rd17059, %rd17057;
	mul.lo.s64 	%rd17061, %rd17060, 1099511628211;
	shr.u64 	%rd17062, %rd17050, 24;
	and.b64  	%rd17063, %rd17062, 255;
	xor.b64  	%rd17064, %rd17063, %rd17061;
	mul.lo.s64 	%rd17065, %rd17064, 1099511628211;
	shr.u64 	%rd17066, %rd17050, 32;
	and.b64  	%rd17067, %rd17066, 255;
	xor.b64  	%rd17068, %rd17067, %rd17065;
	mul.lo.s64 	%rd17069, %rd17068, 1099511628211;
	shr.u64 	%rd17070, %rd17050, 40;
	and.b64  	%rd17071, %rd17070, 255;
	xor.b64  	%rd17072, %rd17071, %rd17069;
	mul.lo.s64 	%rd17073, %rd17072, 1099511628211;
	shr.u64 	%rd17074, %rd17050, 48;
	and.b64  	%rd17075, %rd17074, 255;
	xor.b64  	%rd17076, %rd17075, %rd17073;
	mul.lo.s64 	%rd17077, %rd17076, 1099511628211;
	shr.u64 	%rd17078, %rd17050, 56;
	xor.b64  	%rd17079, %rd17078, %rd17077;
	mul.lo.s64 	%rd28812, %rd17079, 1099511628211;
$L__BB14_105:
	setp.eq.s64 	%p1268, %rd3288, 0;
	mov.b64 	%rd28817, -3750763034362895579;
	@%p1268 bra 	$L__BB14_111;
	setp.eq.s64 	%p1269, %rd3288, 1;
	mov.b64 	%rd28817, -3750763034362895579;
	mov.b64 	%rd28818, 0;
	@%p1269 bra 	$L__BB14_109;
	and.b64  	%rd28818, %rd3288, -2;
	mov.b64 	%rd28817, -3750763034362895579;
	mov.b64 	%rd28815, 0;
$L__BB14_108:
	shl.b64 	%rd17086, %rd28815, 3;
	add.s64 	%rd17087, %rd86, %rd17086;
	ld.u64 	%rd17088, [%rd17087];
	and.b64  	%rd17089, %rd17088, 255;
	xor.b64  	%rd17090, %rd17089, %rd28817;
	mul.lo.s64 	%rd17091, %rd17090, 1099511628211;
	shr.u64 	%rd17092, %rd17088, 8;
	and.b64  	%rd17093, %rd17092, 255;
	xor.b64  	%rd17094, %rd17093, %rd17091;
	mul.lo.s64 	%rd17095, %rd17094, 1099511628211;
	shr.u64 	%rd17096, %rd17088, 16;
	and.b64  	%rd17097, %rd17096, 255;
	xor.b64  	%rd17098, %rd17097, %rd17095;
	mul.lo.s64 	%rd17099, %rd17098, 1099511628211;
	shr.u64 	%rd17100, %rd17088, 24;
	and.b64  	%rd17101, %rd17100, 255;
	xor.b64  	%rd17102, %rd17101, %rd17099;
	mul.lo.s64 	%rd17103, %rd17102, 1099511628211;
	shr.u64 	%rd17104, %rd17088, 32;
	and.b64  	%rd17105, %rd17104, 255;
	xor.b64  	%rd17106, %rd17105, %rd17103;
	mul.lo.s64 	%rd17107, %rd17106, 1099511628211;
	shr.u64 	%rd17108, %rd17088, 40;
	and.b64  	%rd17109, %rd17108, 255;
	xor.b64  	%rd17110, %rd17109, %rd17107;
	mul.lo.s64 	%rd17111, %rd17110, 1099511628211;
	shr.u64 	%rd17112, %rd17088, 48;
	and.b64  	%rd17113, %rd17112, 255;
	xor.b64  	%rd17114, %rd17113, %rd17111;
	mul.lo.s64 	%rd17115, %rd17114, 1099511628211;
	shr.u64 	%rd17116, %rd17088, 56;
	xor.b64  	%rd17117, %rd17116, %rd17115;
	mul.lo.s64 	%rd17118, %rd17117, 1099511628211;
	ld.u64 	%rd17119, [%rd17087+8];
	and.b64  	%rd17120, %rd17119, 255;
	xor.b64  	%rd17121, %rd17120, %rd17118;
	mul.lo.s64 	%rd17122, %rd17121, 1099511628211;
	shr.u64 	%rd17123, %rd17119, 8;
	and.b64  	%rd17124, %rd17123, 255;
	xor.b64  	%rd17125, %rd17124, %rd17122;
	mul.lo.s64 	%rd17126, %rd17125, 1099511628211;
	shr.u64 	%rd17127, %rd17119, 16;
	and.b64  	%rd17128, %rd17127, 255;
	xor.b64  	%rd17129, %rd17128, %rd17126;
	mul.lo.s64 	%rd17130, %rd17129, 1099511628211;
	shr.u64 	%rd17131, %rd17119, 24;
	and.b64  	%rd17132, %rd17131, 255;
	xor.b64  	%rd17133, %rd17132, %rd17130;
	mul.lo.s64 	%rd17134, %rd17133, 1099511628211;
	shr.u64 	%rd17135, %rd17119, 32;
	and.b64  	%rd17136, %rd17135, 255;
	xor.b64  	%rd17137, %rd17136, %rd17134;
	mul.lo.s64 	%rd17138, %rd17137, 1099511628211;
	shr.u64 	%rd17139, %rd17119, 40;
	and.b64  	%rd17140, %rd17139, 255;
	xor.b64  	%rd17141, %rd17140, %rd17138;
	mul.lo.s64 	%rd17142, %rd17141, 1099511628211;
	shr.u64 	%rd17143, %rd17119, 48;
	and.b64  	%rd17144, %rd17143, 255;
	xor.b64  	%rd17145, %rd17144, %rd17142;
	mul.lo.s64 	%rd17146, %rd17145, 1099511628211;
	shr.u64 	%rd17147, %rd17119, 56;
	xor.b64  	%rd17148, %rd17147, %rd17146;
	mul.lo.s64 	%rd28817, %rd17148, 1099511628211;
	add.s64 	%rd28815, %rd28815, 2;
	setp.ne.s64 	%p1270, %rd28815, %rd28818;
	@%p1270 bra 	$L__BB14_108;
$L__BB14_109:
	and.b64  	%rd17149, %rd3288, 1;
	setp.eq.b64 	%p1271, %rd17149, 1;
	not.pred 	%p1272, %p1271;
	@%p1272 bra 	$L__BB14_111;
	shl.b64 	%rd17150, %rd28818, 3;
	add.s64 	%rd17151, %rd86, %rd17150;
	ld.u64 	%rd17152, [%rd17151];
	and.b64  	%rd17153, %rd17152, 255;
	xor.b64  	%rd17154, %rd17153, %rd28817;
	mul.lo.s64 	%rd17155, %rd17154, 1099511628211;
	shr.u64 	%rd17156, %rd17152, 8;
	and.b64  	%rd17157, %rd17156, 255;
	xor.b64  	%rd17158, %rd17157, %rd17155;
	mul.lo.s64 	%rd17159, %rd17158, 1099511628211;
	shr.u64 	%rd17160, %rd17152, 16;
	and.b64  	%rd17161, %rd17160, 255;
	xor.b64  	%rd17162, %rd17161, %rd17159;
	mul.lo.s64 	%rd17163, %rd17162, 1099511628211;
	shr.u64 	%rd17164, %rd17152, 24;
	and.b64  	%rd17165, %rd17164, 255;
	xor.b64  	%rd17166, %rd17165, %rd17163;
	mul.lo.s64 	%rd17167, %rd17166, 1099511628211;
	shr.u64 	%rd17168, %rd17152, 32;
	and.b64  	%rd17169, %rd17168, 255;
	xor.b64  	%rd17170, %rd17169, %rd17167;
	mul.lo.s64 	%rd17171, %rd17170, 1099511628211;
	shr.u64 	%rd17172, %rd17152, 40;
	and.b64  	%rd17173, %rd17172, 255;
	xor.b64  	%rd17174, %rd17173, %rd17171;
	mul.lo.s64 	%rd17175, %rd17174, 1099511628211;
	shr.u64 	%rd17176, %rd17152, 48;
	and.b64  	%rd17177, %rd17176, 255;
	xor.b64  	%rd17178, %rd17177, %rd17175;
	mul.lo.s64 	%rd17179, %rd17178, 1099511628211;
	shr.u64 	%rd17180, %rd17152, 56;
	xor.b64  	%rd17181, %rd17180, %rd17179;
	mul.lo.s64 	%rd28817, %rd17181, 1099511628211;
$L__BB14_111:
	setp.eq.s64 	%p1273, %rd28812, %rd28817;
	@%p1273 bra 	$L__BB14_126;
	setp.eq.s64 	%p1274, %rd3288, 0;
	mov.b64 	%rd28825, -3750763034362895579;
	@%p1274 bra 	$L__BB14_118;
	setp.eq.s64 	%p1275, %rd3288, 1;
	mov.b64 	%rd28825, -3750763034362895579;
	mov.b64 	%rd28823, 0;
	@%p1275 bra 	$L__BB14_116;
	and.b64  	%rd28823, %rd3288, -2;
	mov.b64 	%rd28825, -3750763034362895579;
	mov.b64 	%rd28826, 0;
$L__BB14_115:
	shl.b64 	%rd17188, %rd28826, 3;
	add.s64 	%rd17189, %rd133, %rd17188;
	ld.u64 	%rd17190, [%rd17189];
	and.b64  	%rd17191, %rd17190, 255;
	xor.b64  	%rd17192, %rd17191, %rd28825;
	mul.lo.s64 	%rd17193, %rd17192, 1099511628211;
	shr.u64 	%rd17194, %rd17190, 8;
	and.b64  	%rd17195, %rd17194, 255;
	xor.b64  	%rd17196, %rd17195, %rd17193;
	mul.lo.s64 	%rd17197, %rd17196, 1099511628211;
	shr.u64 	%rd17198, %rd17190, 16;
	and.b64  	%rd17199, %rd17198, 255;
	xor.b64  	%rd17200, %rd17199, %rd17197;
	mul.lo.s64 	%rd17201, %rd17200, 1099511628211;
	shr.u64 	%rd17202, %rd17190, 24;
	and.b64  	%rd17203, %rd17202, 255;
	xor.b64  	%rd17204, %rd17203, %rd17201;
	mul.lo.s64 	%rd17205, %rd17204, 1099511628211;
	shr.u64 	%rd17206, %rd17190, 32;
	and.b64  	%rd17207, %rd17206, 255;
	xor.b64  	%rd17208, %rd17207, %rd17205;
	mul.lo.s64 	%rd17209, %rd17208, 1099511628211;
	shr.u64 	%rd17210, %rd17190, 40;
	and.b64  	%rd17211, %rd17210, 255;
	xor.b64  	%rd17212, %rd17211, %rd17209;
	mul.lo.s64 	%rd17213, %rd17212, 1099511628211;
	shr.u64 	%rd17214, %rd17190, 48;
	and.b64  	%rd17215, %rd17214, 255;
	xor.b64  	%rd17216, %rd17215, %rd17213;
	mul.lo.s64 	%rd17217, %rd17216, 1099511628211;
	shr.u64 	%rd17218, %rd17190, 56;
	xor.b64  	%rd17219, %rd17218, %rd17217;
	mul.lo.s64 	%rd17220, %rd17219, 1099511628211;
	ld.u64 	%rd17221, [%rd17189+8];
	and.b64  	%rd17222, %rd17221, 255;
	xor.b64  	%rd17223, %rd17222, %rd17220;
	mul.lo.s64 	%rd17224, %rd17223, 1099511628211;
	shr.u64 	%rd17225, %rd17221, 8;
	and.b64  	%rd17226, %rd17225, 255;
	xor.b64  	%rd17227, %rd17226, %rd17224;
	mul.lo.s64 	%rd17228, %rd17227, 1099511628211;
	shr.u64 	%rd17229, %rd17221, 16;
	and.b64  	%rd17230, %rd17229, 255;
	xor.b64  	%rd17231, %rd17230, %rd17228;
	mul.lo.s64 	%rd17232, %rd17231, 1099511628211;
	shr.u64 	%rd17233, %rd17221, 24;
	and.b64  	%rd17234, %rd17233, 255;
	xor.b64  	%rd17235, %rd17234, %rd17232;
	mul.lo.s64 	%rd17236, %rd17235, 1099511628211;
	shr.u64 	%rd17237, %rd17221, 32;
	and.b64  	%rd17238, %rd17237, 255;
	xor.b64  	%rd17239, %rd17238, %rd17236;
	mul.lo.s64 	%rd17240, %rd17239, 1099511628211;
	shr.u64 	%rd17241, %rd17221, 40;
	and.b64  	%rd17242, %rd17241, 255;
	xor.b64  	%rd17243, %rd17242, %rd17240;
	mul.lo.s64 	%rd17244, %rd17243, 1099511628211;
	shr.u64 	%rd17245, %rd17221, 48;
	and.b64  	%rd17246, %rd17245, 255;
	xor.b64  	%rd17247, %rd17246, %rd17244;
	mul.lo.s64 	%rd17248, %rd17247, 1099511628211;
	shr.u64 	%rd17249, %rd17221, 56;
	xor.b64  	%rd17250, %rd17249, %rd17248;
	mul.lo.s64 	%rd28825, %rd17250, 1099511628211;
	add.s64 	%rd28826, %rd28826, 2;
	setp.eq.s64 	%p1276, %rd28826, %rd28823;
	@%p1276 bra 	$L__BB14_116;
	bra.uni 	$L__BB14_115;
$L__BB14_116:
	and.b64  	%rd17251, %rd3288, 1;
	setp.eq.b64 	%p1277, %rd17251, 1;
	not.pred 	%p1278, %p1277;
	@%p1278 bra 	$L__BB14_118;
	shl.b64 	%rd17252, %rd28823, 3;
	add.s64 	%rd17253, %rd133, %rd17252;
	ld.u64 	%rd17254, [%rd17253];
	and.b64  	%rd17255, %rd17254, 255;
	xor.b64  	%rd17256, %rd17255, %rd28825;
	mul.lo.s64 	%rd17257, %rd17256, 1099511628211;
	shr.u64 	%rd17258, %rd17254, 8;
	and.b64  	%rd17259, %rd17258, 255;
	xor.b64  	%rd17260, %rd17259, %rd17257;
	mul.lo.s64 	%rd17261, %rd17260, 1099511628211;
	shr.u64 	%rd17262, %rd17254, 16;
	and.b64  	%rd17263, %rd17262, 255;
	xor.b64  	%rd17264, %rd17263, %rd17261;
	mul.lo.s64 	%rd17265, %rd17264, 1099511628211;
	shr.u64 	%rd17266, %rd17254, 24;
	and.b64  	%rd17267, %rd17266, 255;
	xor.b64  	%rd17268, %rd17267, %rd17265;
	mul.lo.s64 	%rd17269, %rd17268, 1099511628211;
	shr.u64 	%rd17270, %rd17254, 32;
	and.b64  	%rd17271, %rd17270, 255;
	xor.b64  	%rd17272, %rd17271, %rd17269;
	mul.lo.s64 	%rd17273, %rd17272, 1099511628211;
	shr.u64 	%rd17274, %rd17254, 40;
	and.b64  	%rd17275, %rd17274, 255;
	xor.b64  	%rd17276, %rd17275, %rd17273;
	mul.lo.s64 	%rd17277, %rd17276, 1099511628211;
	shr.u64 	%rd17278, %rd17254, 48;
	and.b64  	%rd17279, %rd17278, 255;
	xor.b64  	%rd17280, %rd17279, %rd17277;
	mul.lo.s64 	%rd17281, %rd17280, 1099511628211;
	shr.u64 	%rd17282, %rd17254, 56;
	xor.b64  	%rd17283, %rd17282, %rd17281;
	mul.lo.s64 	%rd28825, %rd17283, 1099511628211;
$L__BB14_118:
	setp.eq.s64 	%p1279, %rd3288, 0;
	mov.b64 	%rd28830, -3750763034362895579;
	@%p1279 bra 	$L__BB14_124;
	setp.eq.s64 	%p1280, %rd3288, 1;
	mov.b64 	%rd28830, -3750763034362895579;
	mov.b64 	%rd28831, 0;
	@%p1280 bra 	$L__BB14_122;
	and.b64  	%rd28831, %rd3288, -2;
	mov.b64 	%rd28830, -3750763034362895579;
	mov.b64 	%rd28828, 0;
$L__BB14_121:
	shl.b64 	%rd17290, %rd28828, 3;
	add.s64 	%rd17291, %rd86, %rd17290;
	ld.u64 	%rd17292, [%rd17291];
	and.b64  	%rd17293, %rd17292, 255;
	xor.b64  	%rd17294, %rd17293, %rd28830;
	mul.lo.s64 	%rd17295, %rd17294, 1099511628211;
	shr.u64 	%rd17296, %rd17292, 8;
	and.b64  	%rd17297, %rd17296, 255;
	xor.b64  	%rd17298, %rd17297, %rd17295;
	mul.lo.s64 	%rd17299, %rd17298, 1099511628211;
	shr.u64 	%rd17300, %rd17292, 16;
	and.b64  	%rd17301, %rd17300, 255;
	xor.b64  	%rd17302, %rd17301, %rd17299;
	mul.lo.s64 	%rd17303, %rd17302, 1099511628211;
	shr.u64 	%rd17304, %rd17292, 24;
	and.b64  	%rd17305, %rd17304, 255;
	xor.b64  	%rd17306, %rd17305, %rd17303;
	mul.lo.s64 	%rd17307, %rd17306, 1099511628211;
	shr.u64 	%rd17308, %rd17292, 32;
	and.b64  	%rd17309, %rd17308, 255;
	xor.b64  	%rd17310, %rd17309, %rd17307;
	mul.lo.s64 	%rd17311, %rd17310, 1099511628211;
	shr.u64 	%rd17312, %rd17292, 40;
	and.b64  	%rd17313, %rd17312, 255;
	xor.b64  	%rd17314, %rd17313, %rd17311;
	mul.lo.s64 	%rd17315, %rd17314, 1099511628211;
	shr.u64 	%rd17316, %rd17292, 48;
	and.b64  	%rd17317, %rd17316, 255;
	xor.b64  	%rd17318, %rd17317, %rd17315;
	mul.lo.s64 	%rd17319, %rd17318, 1099511628211;
	shr.u64 	%rd17320, %rd17292, 56;
	xor.b64  	%rd17321, %rd17320, %rd17319;
	mul.lo.s64 	%rd17322, %rd17321, 1099511628211;
	ld.u64 	%rd17323, [%rd17291+8];
	and.b64  	%rd17324, %rd17323, 255;
	xor.b64  	%rd17325, %rd17324, %rd17322;
	mul.lo.s64 	%rd17326, %rd17325, 1099511628211;
	shr.u64 	%rd17327, %rd17323, 8;
	and.b64  	%rd17328, %rd17327, 255;
	xor.b64  	%rd17329, %rd17328, %rd17326;
	mul.lo.s64 	%rd17330, %rd17329, 1099511628211;
	shr.u64 	%rd17331, %rd17323, 16;
	and.b64  	%rd17332, %rd17331, 255;
	xor.b64  	%rd17333, %rd17332, %rd17330;
	mul.lo.s64 	%rd17334, %rd17333, 1099511628211;
	shr.u64 	%rd17335, %rd17323, 24;
	and.b64  	%rd17336, %rd17335, 255;
	xor.b64  	%rd17337, %rd17336, %rd17334;
	mul.lo.s64 	%rd17338, %rd17337, 1099511628211;
	shr.u64 	%rd17339, %rd17323, 32;
	and.b64  	%rd17340, %rd17339, 255;
	xor.b64  	%rd17341, %rd17340, %rd17338;
	mul.lo.s64 	%rd17342, %rd17341, 1099511628211;
	shr.u64 	%rd17343, %rd17323, 40;
	and.b64  	%rd17344, %rd17343, 255;
	xor.b64  	%rd17345, %rd17344, %rd17342;
	mul.lo.s64 	%rd17346, %rd17345, 1099511628211;
	shr.u64 	%rd17347, %rd17323, 48;
	and.b64  	%rd17348, %rd17347, 255;
	xor.b64  	%rd17349, %rd17348, %rd17346;
	mul.lo.s64 	%rd17350, %rd17349, 1099511628211;
	shr.u64 	%rd17351, %rd17323, 56;
	xor.b64  	%rd17352, %rd17351, %rd17350;
	mul.lo.s64 	%rd28830, %rd17352, 1099511628211;
	add.s64 	%rd28828, %rd28828, 2;
	setp.ne.s64 	%p1281, %rd28828, %rd28831;
	@%p1281 bra 	$L__BB14_121;
$L__BB14_122:
	and.b64  	%rd17353, %rd3288, 1;
	setp.eq.b64 	%p1282, %rd17353, 1;
	not.pred 	%p1283, %p1282;
	@%p1283 bra 	$L__BB14_124;
	shl.b64 	%rd17354, %rd28831, 3;
	add.s64 	%rd17355, %rd86, %rd17354;
	ld.u64 	%rd17356, [%rd17355];
	and.b64  	%rd17357, %rd17356, 255;
	xor.b64  	%rd17358, %rd17357, %rd28830;
	mul.lo.s64 	%rd17359, %rd17358, 1099511628211;
	shr.u64 	%rd17360, %rd17356, 8;
	and.b64  	%rd17361, %rd17360, 255;
	xor.b64  	%rd17362, %rd17361, %rd17359;
	mul.lo.s64 	%rd17363, %rd17362, 1099511628211;
	shr.u64 	%rd17364, %rd17356, 16;
	and.b64  	%rd17365, %rd17364, 255;
	xor.b64  	%rd17366, %rd17365, %rd17363;
	mul.lo.s64 	%rd17367, %rd17366, 1099511628211;
	shr.u64 	%rd17368, %rd17356, 24;
	and.b64  	%rd17369, %rd17368, 255;
	xor.b64  	%rd17370, %rd17369, %rd17367;
	mul.lo.s64 	%rd17371, %rd17370, 1099511628211;
	shr.u64 	%rd17372, %rd17356, 32;
	and.b64  	%rd17373, %rd17372, 255;
	xor.b64  	%rd17374, %rd17373, %rd17371;
	mul.lo.s64 	%rd17375, %rd17374, 1099511628211;
	shr.u64 	%rd17376, %rd17356, 40;
	and.b64  	%rd17377, %rd17376, 255;
	xor.b64  	%rd17378, %rd17377, %rd17375;
	mul.lo.s64 	%rd17379, %rd17378, 1099511628211;
	shr.u64 	%rd17380, %rd17356, 48;
	and.b64  	%rd17381, %rd17380, 255;
	xor.b64  	%rd17382, %rd17381, %rd17379;
	mul.lo.s64 	%rd17383, %rd17382, 1099511628211;
	shr.u64 	%rd17384, %rd17356, 56;
	xor.b64  	%rd17385, %rd17384, %rd17383;
	mul.lo.s64 	%rd28830, %rd17385, 1099511628211;
$L__BB14_124:
	setp.ge.u64 	%p1284, %rd28825, %rd28830;
	@%p1284 bra 	$L__BB14_130;
$L__BB14_125:
	add.s32 	%r1462, %r1461, 1;
	mov.u32 	%r1461, %r1459;
	bra.uni 	$L__BB14_130;
$L__BB14_126:
	setp.eq.s32 	%p1285, %r429, 0;
	@%p1285 bra 	$L__BB14_130;
	cvt.s64.s32 	%rd155, %r429;
	mov.b64 	%rd28821, 0;
$L__BB14_128:
	shl.b64 	%rd17387, %rd28821, 3;
	add.s64 	%rd17388, %rd133, %rd17387;
	ld.u64 	%rd157, [%rd17388];
	add.s64 	%rd17389, %rd86, %rd17387;
	ld.u64 	%rd158, [%rd17389];
	setp.lt.u64 	%p1286, %rd157, %rd158;
	@%p1286 bra 	$L__BB14_125;
	setp.le.u64 	%p1287, %rd157, %rd158;
	add.s64 	%rd28821, %rd28821, 1;
	setp.lt.u64 	%p1288, %rd28821, %rd155;
	and.pred  	%p1289, %p1287, %p1288;
	@%p1289 bra 	$L__BB14_128;
$L__BB14_130:
	setp.ge.s32 	%p1290, %r1462, %r1461;
	mov.u32 	%r1463, %r1461;
	@%p1290 bra 	$L__BB14_162;
	mad.lo.s32 	%r988, %r1461, 31, %r1462;
	shr.s32 	%r1463, %r988, 5;
	shl.b32 	%r989, %r1463, 3;
	add.s32 	%r991, %r956, %r989;
	ld.shared.u64 	%rd179, [%r991+2048];
	setp.eq.s64 	%p1291, %rd3288, 0;
	mov.b64 	%rd28837, -3750763034362895579;
	@%p1291 bra 	$L__BB14_137;
	setp.eq.s64 	%p1292, %rd3288, 1;
	mov.b64 	%rd28837, -3750763034362895579;
	mov.b64 	%rd28835, 0;
	@%p1292 bra 	$L__BB14_135;
	and.b64  	%rd28835, %rd3288, -2;
	mov.b64 	%rd28837, -3750763034362895579;
	mov.b64 	%rd28838, 0;
$L__BB14_134:
	shl.b64 	%rd17397, %rd28838, 3;
	add.s64 	%rd17398, %rd179, %rd17397;
	ld.u64 	%rd17399, [%rd17398];
	and.b64  	%rd17400, %rd17399, 255;
	xor.b64  	%rd17401, %rd17400, %rd28837;
	mul.lo.s64 	%rd17402, %rd17401, 1099511628211;
	shr.u64 	%rd17403, %rd17399, 8;
	and.b64  	%rd17404, %rd17403, 255;
	xor.b64  	%rd17405, %rd17404, %rd17402;
	mul.lo.s64 	%rd17406, %rd17405, 1099511628211;
	shr.u64 	%rd17407, %rd17399, 16;
	and.b64  	%rd17408, %rd17407, 255;
	xor.b64  	%rd17409, %rd17408, %rd17406;
	mul.lo.s64 	%rd17410, %rd17409, 1099511628211;
	shr.u64 	%rd17411, %rd17399, 24;
	and.b64  	%rd17412, %rd17411, 255;
	xor.b64  	%rd17413, %rd17412, %rd17410;
	mul.lo.s64 	%rd17414, %rd17413, 1099511628211;
	shr.u64 	%rd17415, %rd17399, 32;
	and.b64  	%rd17416, %rd17415, 255;
	xor.b64  	%rd17417, %rd17416, %rd17414;
	mul.lo.s64 	%rd17418, %rd17417, 1099511628211;
	shr.u64 	%rd17419, %rd17399, 40;
	and.b64  	%rd17420, %rd17419, 255;
	xor.b64  	%rd17421, %rd17420, %rd17418;
	mul.lo.s64 	%rd17422, %rd17421, 1099511628211;
	shr.u64 	%rd17423, %rd17399, 48;
	and.b64  	%rd17424, %rd17423, 255;
	xor.b64  	%rd17425, %rd17424, %rd17422;
	mul.lo.s64 	%rd17426, %rd17425, 1099511628211;
	shr.u64 	%rd17427, %rd17399, 56;
	xor.b64  	%rd17428, %rd17427, %rd17426;
	mul.lo.s64 	%rd17429, %rd17428, 1099511628211;
	ld.u64 	%rd17430, [%rd17398+8];
	and.b64  	%rd17431, %rd17430, 255;
	xor.b64  	%rd17432, %rd17431, %rd17429;
	mul.lo.s64 	%rd17433, %rd17432, 1099511628211;
	shr.u64 	%rd17434, %rd17430, 8;
	and.b64  	%rd17435, %rd17434, 255;
	xor.b64  	%rd17436, %rd17435, %rd17433;
	mul.lo.s64 	%rd17437, %rd17436, 1099511628211;
	shr.u64 	%rd17438, %rd17430, 16;
	and.b64  	%rd17439, %rd17438, 255;
	xor.b64  	%rd17440, %rd17439, %rd17437;
	mul.lo.s64 	%rd17441, %rd17440, 1099511628211;
	shr.u64 	%rd17442, %rd17430, 24;
	and.b64  	%rd17443, %rd17442, 255;
	xor.b64  	%rd17444, %rd17443, %rd17441;
	mul.lo.s64 	%rd17445, %rd17444, 1099511628211;
	shr.u64 	%rd17446, %rd17430, 32;
	and.b64  	%rd17447, %rd17446, 255;
	xor.b64  	%rd17448, %rd17447, %rd17445;
	mul.lo.s64 	%rd17449, %rd17448, 1099511628211;
	shr.u64 	%rd17450, %rd17430, 40;
	and.b64  	%rd17451, %rd17450, 255;
	xor.b64  	%rd17452, %rd17451, %rd17449;
	mul.lo.s64 	%rd17453, %rd17452, 1099511628211;
	shr.u64 	%rd17454, %rd17430, 48;
	and.b64  	%rd17455, %rd17454, 255;
	xor.b64  	%rd17456, %rd17455, %rd17453;
	mul.lo.s64 	%rd17457, %rd17456, 1099511628211;
	shr.u64 	%rd17458, %rd17430, 56;
	xor.b64  	%rd17459, %rd17458, %rd17457;
	mul.lo.s64 	%rd28837, %rd17459, 1099511628211;
	add.s64 	%rd28838, %rd28838, 2;
	setp.eq.s64 	%p1293, %rd28838, %rd28835;
	@%p1293 bra 	$L__BB14_135;
	bra.uni 	$L__BB14_134;
$L__BB14_135:
	and.b64  	%rd17460, %rd3288, 1;
	setp.eq.b64 	%p1294, %rd17460, 1;
	not.pred 	%p1295, %p1294;
	@%p1295 bra 	$L__BB14_137;
	shl.b64 	%rd17461, %rd28835, 3;
	add.s64 	%rd17462, %rd179, %rd17461;
	ld.u64 	%rd17463, [%rd17462];
	and.b64  	%rd17464, %rd17463, 255;
	xor.b64  	%rd17465, %rd17464, %rd28837;
	mul.lo.s64 	%rd17466, %rd17465, 1099511628211;
	shr.u64 	%rd17467, %rd17463, 8;
	and.b64  	%rd17468, %rd17467, 255;
	xor.b64  	%rd17469, %rd17468, %rd17466;
	mul.lo.s64 	%rd17470, %rd17469, 1099511628211;
	shr.u64 	%rd17471, %rd17463, 16;
	and.b64  	%rd17472, %rd17471, 255;
	xor.b64  	%rd17473, %rd17472, %rd17470;
	mul.lo.s64 	%rd17474, %rd17473, 1099511628211;
	shr.u64 	%rd17475, %rd17463, 24;
	and.b64  	%rd17476, %rd17475, 255;
	xor.b64  	%rd17477, %rd17476, %rd17474;
	mul.lo.s64 	%rd17478, %rd17477, 1099511628211;
	shr.u64 	%rd17479, %rd17463, 32;
	and.b64  	%rd17480, %rd17479, 255;
	xor.b64  	%rd17481, %rd17480, %rd17478;
	mul.lo.s64 	%rd17482, %rd17481, 1099511628211;
	shr.u64 	%rd17483, %rd17463, 40;
	and.b64  	%rd17484, %rd17483, 255;
	xor.b64  	%rd17485, %rd17484, %rd17482;
	mul.lo.s64 	%rd17486, %rd17485, 1099511628211;
	shr.u64 	%rd17487, %rd17463, 48;
	and.b64  	%rd17488, %rd17487, 255;
	xor.b64  	%rd17489, %rd17488, %rd17486;
	mul.lo.s64 	%rd17490, %rd17489, 1099511628211;
	shr.u64 	%rd17491, %rd17463, 56;
	xor.b64  	%rd17492, %rd17491, %rd17490;
	mul.lo.s64 	%rd28837, %rd17492, 1099511628211;
$L__BB14_137:
	setp.eq.s64 	%p1296, %rd3288, 0;
	mov.b64 	%rd28842, -3750763034362895579;
	@%p1296 bra 	$L__BB14_143;
	setp.eq.s64 	%p1297, %rd3288, 1;
	mov.b64 	%rd28842, -3750763034362895579;
	mov.b64 	%rd28843, 0;
	@%p1297 bra 	$L__BB14_141;
	and.b64  	%rd28843, %rd3288, -2;
	mov.b64 	%rd28842, -3750763034362895579;
	mov.b64 	%rd28840, 0;
$L__BB14_140:
	shl.b64 	%rd17499, %rd28840, 3;
	add.s64 	%rd17500, %rd86, %rd17499;
	ld.u64 	%rd17501, [%rd17500];
	and.b64  	%rd17502, %rd17501, 255;
	xor.b64  	%rd17503, %rd17502, %rd28842;
	mul.lo.s64 	%rd17504, %rd17503, 1099511628211;
	shr.u64 	%rd17505, %rd17501, 8;
	and.b64  	%rd17506, %rd17505, 255;
	xor.b64  	%rd17507, %rd17506, %rd17504;
	mul.lo.s64 	%rd17508, %rd17507, 1099511628211;
	shr.u64 	%rd17509, %rd17501, 16;
	and.b64  	%rd17510, %rd17509, 255;
	xor.b64  	%rd17511, %rd17510, %rd17508;
	mul.lo.s64 	%rd17512, %rd17511, 1099511628211;
	shr.u64 	%rd17513, %rd17501, 24;
	and.b64  	%rd17514, %rd17513, 255;
	xor.b64  	%rd17515, %rd17514, %rd17512;
	mul.lo.s64 	%rd17516, %rd17515, 1099511628211;
	shr.u64 	%rd17517, %rd17501, 32;
	and.b64  	%rd17518, %rd17517, 255;
	xor.b64  	%rd17519, %rd17518, %rd17516;
	mul.lo.s64 	%rd17520, %rd17519, 1099511628211;
	shr.u64 	%rd17521, %rd17501, 40;
	and.b64  	%rd17522, %rd17521, 255;
	xor.b64  	%rd17523, %rd17522, %rd17520;
	mul.lo.s64 	%rd17524, %rd17523, 1099511628211;
	shr.u64 	%rd17525, %rd17501, 48;
	and.b64  	%rd17526, %rd17525, 255;
	xor.b64  	%rd17527, %rd17526, %rd17524;
	mul.lo.s64 	%rd17528, %rd17527, 1099511628211;
	shr.u64 	%rd17529, %rd17501, 56;
	xor.b64  	%rd17530, %rd17529, %rd17528;
	mul.lo.s64 	%rd17531, %rd17530, 1099511628211;
	ld.u64 	%rd17532, [%rd17500+8];
	and.b64  	%rd17533, %rd17532, 255;
	xor.b64  	%rd17534, %rd17533, %rd17531;
	mul.lo.s64 	%rd17535, %rd17534, 1099511628211;
	shr.u64 	%rd17536, %rd17532, 8;
	and.b64  	%rd17537, %rd17536, 255;
	xor.b64  	%rd17538, %rd17537, %rd17535;
	mul.lo.s64 	%rd17539, %rd17538, 1099511628211;
	shr.u64 	%rd17540, %rd17532, 16;
	and.b64  	%rd17541, %rd17540, 255;
	xor.b64  	%rd17542, %rd17541, %rd17539;
	mul.lo.s64 	%rd17543, %rd17542, 1099511628211;
	shr.u64 	%rd17544, %rd17532, 24;
	and.b64  	%rd17545, %rd17544, 255;
	xor.b64  	%rd17546, %rd17545, %rd17543;
	mul.lo.s64 	%rd17547, %rd17546, 1099511628211;
	shr.u64 	%rd17548, %rd17532, 32;
	and.b64  	%rd17549, %rd17548, 255;
	xor.b64  	%rd17550, %rd17549, %rd17547;
	mul.lo.s64 	%rd17551, %rd17550, 1099511628211;
	shr.u64 	%rd17552, %rd17532, 40;
	and.b64  	%rd17553, %rd17552, 255;
	xor.b64  	%rd17554, %rd17553, %rd17551;
	mul.lo.s64 	%rd17555, %rd17554, 1099511628211;
	shr.u64 	%rd17556, %rd17532, 48;
	and.b64  	%rd17557, %rd17556, 255;
	xor.b64  	%rd17558, %rd17557, %rd17555;
	mul.lo.s64 	%rd17559, %rd17558, 1099511628211;
	shr.u64 	%rd17560, %rd17532, 56;
	xor.b64  	%rd17561, %rd17560, %rd17559;
	mul.lo.s64 	%rd28842, %rd17561, 1099511628211;
	add.s64 	%rd28840, %rd28840, 2;
	setp.ne.s64 	%p1298, %rd28840, %rd28843;
	@%p1298 bra 	$L__BB14_140;
$L__BB14_141:
	and.b64  	%rd17562, %rd3288, 1;
	setp.eq.b64 	%p1299, %rd17562, 1;
	not.pred 	%p1300, %p1299;
	@%p1300 bra 	$L__BB14_143;
	shl.b64 	%rd17563, %rd28843, 3;
	add.s64 	%rd17564, %rd86, %rd17563;
	ld.u64 	%rd17565, [%rd17564];
	and.b64  	%rd17566, %rd17565, 255;
	xor.b64  	%rd17567, %rd17566, %rd28842;
	mul.lo.s64 	%rd17568, %rd17567, 1099511628211;
	shr.u64 	%rd17569, %rd17565, 8;
	and.b64  	%rd17570, %rd17569, 255;
	xor.b64  	%rd17571, %rd17570, %rd17568;
	mul.lo.s64 	%rd17572, %rd17571, 1099511628211;
	shr.u64 	%rd17573, %rd17565, 16;
	and.b64  	%rd17574, %rd17573, 255;
	xor.b64  	%rd17575, %rd17574, %rd17572;
	mul.lo.s64 	%rd17576, %rd17575, 1099511628211;
	shr.u64 	%rd17577, %rd17565, 24;
	and.b64  	%rd17578, %rd17577, 255;
	xor.b64  	%rd17579, %rd17578, %rd17576;
	mul.lo.s64 	%rd17580, %rd17579, 1099511628211;
	shr.u64 	%rd17581, %rd17565, 32;
	and.b64  	%rd17582, %rd17581, 255;
	xor.b64  	%rd17583, %rd17582, %rd17580;
	mul.lo.s64 	%rd17584, %rd17583, 1099511628211;
	shr.u64 	%rd17585, %rd17565, 40;
	and.b64  	%rd17586, %rd17585, 255;
	xor.b64  	%rd17587, %rd17586, %rd17584;
	mul.lo.s64 	%rd17588, %rd17587, 1099511628211;
	shr.u64 	%rd17589, %rd17565, 48;
	and.b64  	%rd17590, %rd17589, 255;
	xor.b64  	%rd17591, %rd17590, %rd17588;
	mul.lo.s64 	%rd17592, %rd17591, 1099511628211;
	shr.u64 	%rd17593, %rd17565, 56;
	xor.b64  	%rd17594, %rd17593, %rd17592;
	mul.lo.s64 	%rd28842, %rd17594, 1099511628211;
$L__BB14_143:
	setp.eq.s64 	%p1301, %rd28837, %rd28842;
	@%p1301 bra 	$L__BB14_158;
	setp.eq.s64 	%p1302, %rd3288, 0;
	mov.b64 	%rd28850, -3750763034362895579;
	@%p1302 bra 	$L__BB14_150;
	setp.eq.s64 	%p1303, %rd3288, 1;
	mov.b64 	%rd28850, -3750763034362895579;
	mov.b64 	%rd28848, 0;
	@%p1303 bra 	$L__BB14_148;
	and.b64  	%rd28848, %rd3288, -2;
	mov.b64 	%rd28850, -3750763034362895579;
	mov.b64 	%rd28851, 0;
$L__BB14_147:
	shl.b64 	%rd17601, %rd28851, 3;
	add.s64 	%rd17602, %rd179, %rd17601;
	ld.u64 	%rd17603, [%rd17602];
	and.b64  	%rd17604, %rd17603, 255;
	xor.b64  	%rd17605, %rd17604, %rd28850;
	mul.lo.s64 	%rd17606, %rd17605, 1099511628211;
	shr.u64 	%rd17607, %rd17603, 8;
	and.b64  	%rd17608, %rd17607, 255;
	xor.b64  	%rd17609, %rd17608, %rd17606;
	mul.lo.s64 	%rd17610, %rd17609, 1099511628211;
	shr.u64 	%rd17611, %rd17603, 16;
	and.b64  	%rd17612, %rd17611, 255;
	xor.b64  	%rd17613, %rd17612, %rd17610;
	mul.lo.s64 	%rd17614, %rd17613, 1099511628211;
	shr.u64 	%rd17615, %rd17603, 24;
	and.b64  	%rd17616, %rd17615, 255;
	xor.b64  	%rd17617, %rd17616, %rd17614;
	mul.lo.s64 	%rd17618, %rd17617, 1099511628211;
	shr.u64 	%rd17619, %rd17603, 32;
	and.b64  	%rd17620, %rd17619, 255;
	xor.b64  	%rd17621, %rd17620, %rd17618;
	mul.lo.s64 	%rd17622, %rd17621, 1099511628211;
	shr.u64 	%rd17623, %rd17603, 40;
	and.b64  	%rd17624, %rd17623, 255;
	xor.b64  	%rd17625, %rd17624, %rd17622;
	mul.lo.s64 	%rd17626, %rd17625, 1099511628211;
	shr.u64 	%rd17627, %rd17603, 48;
	and.b64  	%rd17628, %rd17627, 255;
	xor.b64  	%rd17629, %rd17628, %rd17626;
	mul.lo.s64 	%rd17630, %rd17629, 1099511628211;
	shr.u64 	%rd17631, %rd17603, 56;
	xor.b64  	%rd17632, %rd17631, %rd17630;
	mul.lo.s64 	%rd17633, %rd17632, 1099511628211;
	ld.u64 	%rd17634, [%rd17602+8];
	and.b64  	%rd17635, %rd17634, 255;
	xor.b64  	%rd17636, %rd17635, %rd17633;
	mul.lo.s64 	%rd17637, %rd17636, 1099511628211;
	shr.u64 	%rd17638, %rd17634, 8;
	and.b64  	%rd17639, %rd17638, 255;
	xor.b64  	%rd17640, %rd17639, %rd17637;
	mul.lo.s64 	%rd17641, %rd17640, 1099511628211;
	shr.u64 	%rd17642, %rd17634, 16;
	and.b64  	%rd17643, %rd17642, 255;
	xor.b64  	%rd17644, %rd17643, %rd17641;
	mul.lo.s64 	%rd17645, %rd17644, 1099511628211;
	shr.u64 	%rd17646, %rd17634, 24;
	and.b64  	%rd17647, %rd17646, 255;
	xor.b64  	%rd17648, %rd17647, %rd17645;
	mul.lo.s64 	%rd17649, %rd17648, 1099511628211;
	shr.u64 	%rd17650, %rd17634, 32;
	and.b64  	%rd17651, %rd17650, 255;
	xor.b64  	%rd17652, %rd17651, %rd17649;
	mul.lo.s64 	%rd17653, %rd17652, 1099511628211;
	shr.u64 	%rd17654, %rd17634, 40;
	and.b64  	%rd17655, %rd17654, 255;
	xor.b64  	%rd17656, %rd17655, %rd17653;
	mul.lo.s64 	%rd17657, %rd17656, 1099511628211;
	shr.u64 	%rd17658, %rd17634, 48;
	and.b64  	%rd17659, %rd17658, 255;
	xor.b64  	%rd17660, %rd17659, %rd17657;
	mul.lo.s64 	%rd17661, %rd17660, 1099511628211;
	shr.u64 	%rd17662, %rd17634, 56;
	xor.b64  	%rd17663, %rd17662, %rd17661;
	mul.lo.s64 	%rd28850, %rd17663, 1099511628211;
	add.s64 	%rd28851, %rd28851, 2;
	setp.eq.s64 	%p1304, %rd28851, %rd28848;
	@%p1304 bra 	$L__BB14_148;
	bra.uni 	$L__BB14_147;
$L__BB14_148:
	and.b64  	%rd17664, %rd3288, 1;
	setp.eq.b64 	%p1305, %rd17664, 1;
	not.pred 	%p1306, %p1305;
	@%p1306 bra 	$L__BB14_150;
	shl.b64 	%rd17665, %rd28848, 3;
	add.s64 	%rd17666, %rd179, %rd17665;
	ld.u64 	%rd17667, [%rd17666];
	and.b64  	%rd17668, %rd17667, 255;
	xor.b64  	%rd17669, %rd17668, %rd28850;
	mul.lo.s64 	%rd17670, %rd17669, 1099511628211;
	shr.u64 	%rd17671, %rd17667, 8;
	and.b64  	%rd17672, %rd17671, 255;
	xor.b64  	%rd17673, %rd17672, %rd17670;
	mul.lo.s64 	%rd17674, %rd17673, 1099511628211;
	shr.u64 	%rd17675, %rd17667, 16;
	and.b64  	%rd17676, %rd17675, 255;
	xor.b64  	%rd17677, %rd17676, %rd17674;
	mul.lo.s64 	%rd17678, %rd17677, 1099511628211;
	shr.u64 	%rd17679, %rd17667, 24;
	and.b64  	%rd17680, %rd17679, 255;
	xor.b64  	%rd17681, %rd17680, %rd17678;
	mul.lo.s64 	%rd17682, %rd17681, 1099511628211;
	shr.u64 	%rd17683, %rd17667, 32;
	and.b64  	%rd17684, %rd17683, 255;
	xor.b64  	%rd17685, %rd17684, %rd17682;
	mul.lo.s64 	%rd17686, %rd17685, 1099511628211;
	shr.u64 	%rd17687, %rd17667, 40;
	and.b64  	%rd17688, %rd17687, 255;
	xor.b64  	%rd17689, %rd17688, %rd17686;
	mul.lo.s64 	%rd17690, %rd17689, 1099511628211;
	shr.u64 	%rd17691, %rd17667, 48;
	and.b64  	%rd17692, %rd17691, 255;
	xor.b64  	%rd17693, %rd17692, %rd17690;
	mul.lo.s64 	%rd17694, %rd17693, 1099511628211;
	shr.u64 	%rd17695, %rd17667, 56;
	xor.b64  	%rd17696, %rd17695, %rd17694;
	mul.lo.s64 	%rd28850, %rd17696, 1099511628211;
$L__BB14_150:
	setp.eq.s64 	%p1307, %rd3288, 0;
	mov.b64 	%rd28855, -3750763034362895579;
	@%p1307 bra 	$L__BB14_156;
	setp.eq.s64 	%p1308, %rd3288, 1;
	mov.b64 	%rd28855, -3750763034362895579;
	mov.b64 	%rd28856, 0;
	@%p1308 bra 	$L__BB14_154;
	and.b64  	%rd28856, %rd3288, -2;
	mov.b64 	%rd28855, -3750763034362895579;
	mov.b64 	%rd28853, 0;
$L__BB14_153:
	shl.b64 	%rd17703, %rd28853, 3;
	add.s64 	%rd17704, %rd86, %rd17703;
	ld.u64 	%rd17705, [%rd17704];
	and.b64  	%rd17706, %rd17705, 255;
	xor.b64  	%rd17707, %rd17706, %rd28855;
	mul.lo.s64 	%rd17708, %rd17707, 1099511628211;
	shr.u64 	%rd17709, %rd17705, 8;
	and.b64  	%rd17710, %rd17709, 255;
	xor.b64  	%rd17711, %rd17710, %rd17708;
	mul.lo.s64 	%rd17712, %rd17711, 1099511628211;
	shr.u64 	%rd17713, %rd17705, 16;
	and.b64  	%rd17714, %rd17713, 255;
	xor.b64  	%rd17715, %rd17714, %rd17712;
	mul.lo.s64 	%rd17716, %rd17715, 1099511628211;
	shr.u64 	%rd17717, %rd17705, 24;
	and.b64  	%rd17718, %rd17717, 255;
	xor.b64  	%rd17719, %rd17718, %rd17716;
	mul.lo.s64 	%rd17720, %rd17719, 1099511628211;
	shr.u64 	%rd17721, %rd17705, 32;
	and.b64  	%rd17722, %rd17721, 255;
	xor.b64  	%rd17723, %rd17722, %rd17720;
	mul.lo.s64 	%rd17724, %rd17723, 1099511628211;
	shr.u64 	%rd17725, %rd17705, 40;
	and.b64  	%rd17726, %rd17725, 255;
	xor.b64  	%rd17727, %rd17726, %rd17724;
	mul.lo.s64 	%rd17728, %rd17727, 1099511628211;
	shr.u64 	%rd17729, %rd17705, 48;
	and.b64  	%rd17730, %rd17729, 255;
	xor.b64  	%rd17731, %rd17730, %rd17728;
	mul.lo.s64 	%rd17732, %rd17731, 1099511628211;
	shr.u64 	%rd17733, %rd17705, 56;
	xor.b64  	%rd17734, %rd17733, %rd17732;
	mul.lo.s64 	%rd17735, %rd17734, 1099511628211;
	ld.u64 	%rd17736, [%rd17704+8];
	and.b64  	%rd17737, %rd17736, 255;
	xor.b64  	%rd17738, %rd17737, %rd17735;
	mul.lo.s64 	%rd17739, %rd17738, 1099511628211;
	shr.u64 	%rd17740, %rd17736, 8;
	and.b64  	%rd17741, %rd17740, 255;
	xor.b64  	%rd17742, %rd17741, %rd17739;
	mul.lo.s64 	%rd17743, %rd17742, 1099511628211;
	shr.u64 	%rd17744, %rd17736, 16;
	and.b64  	%rd17745, %rd17744, 255;
	xor.b64  	%rd17746, %rd17745, %rd17743;
	mul.lo.s64 	%rd17747, %rd17746, 1099511628211;
	shr.u64 	%rd17748, %rd17736, 24;
	and.b64  	%rd17749, %rd17748, 255;
	xor.b64  	%rd17750, %rd17749, %rd17747;
	mul.lo.s64 	%rd17751, %rd17750, 1099511628211;
	shr.u64 	%rd17752, %rd17736, 32;
	and.b64  	%rd17753, %rd17752, 255;
	xor.b64  	%rd17754, %rd17753, %rd17751;
	mul.lo.s64 	%rd17755, %rd17754, 1099511628211;
	shr.u64 	%rd17756, %rd17736, 40;
	and.b64  	%rd17757, %rd17756, 255;
	xor.b64  	%rd17758, %rd17757, %rd17755;
	mul.lo.s64 	%rd17759, %rd17758, 1099511628211;
	shr.u64 	%rd17760, %rd17736, 48;
	and.b64  	%rd17761, %rd17760, 255;
	xor.b64  	%rd17762, %rd17761, %rd17759;
	mul.lo.s64 	%rd17763, %rd17762, 1099511628211;
	shr.u64 	%rd17764, %rd17736, 56;
	xor.b64  	%rd17765, %rd17764, %rd17763;
	mul.lo.s64 	%rd28855, %rd17765, 1099511628211;
	add.s64 	%rd28853, %rd28853, 2;
	setp.ne.s64 	%p1309, %rd28853, %rd28856;
	@%p1309 bra 	$L__BB14_153;
$L__BB14_154:
	and.b64  	%rd17766, %rd3288, 1;
	setp.eq.b64 	%p1310, %rd17766, 1;
	not.pred 	%p1311, %p1310;
	@%p1311 bra 	$L__BB14_156;
	shl.b64 	%rd17767, %rd28856, 3;
	add.s64 	%rd17768, %rd86, %rd17767;
	ld.u64 	%rd17769, [%rd17768];
	and.b64  	%rd17770, %rd17769, 255;
	xor.b64  	%rd17771, %rd17770, %rd28855;
	mul.lo.s64 	%rd17772, %rd17771, 1099511628211;
	shr.u64 	%rd17773, %rd17769, 8;
	and.b64  	%rd17774, %rd17773, 255;
	xor.b64  	%rd17775, %rd17774, %rd17772;
	mul.lo.s64 	%rd17776, %rd17775, 1099511628211;
	shr.u64 	%rd17777, %rd17769, 16;
	and.b64  	%rd17778, %rd17777, 255;
	xor.b64  	%rd17779, %rd17778, %rd17776;
	mul.lo.s64 	%rd17780, %rd17779, 1099511628211;
	shr.u64 	%rd17781, %rd17769, 24;
	and.b64  	%rd17782, %rd17781, 255;
	xor.b64  	%rd17783, %rd17782, %rd17780;
	mul.lo.s64 	%rd17784, %rd17783, 1099511628211;
	shr.u64 	%rd17785, %rd17769, 32;
	and.b64  	%rd17786, %rd17785, 255;
	xor.b64  	%rd17787, %rd17786, %rd17784;
	mul.lo.s64 	%rd17788, %rd17787, 1099511628211;
	shr.u64 	%rd17789, %rd17769, 40;
	and.b64  	%rd17790, %rd17789, 255;
	xor.b64  	%rd17791, %rd17790, %rd17788;
	mul.lo.s64 	%rd17792, %rd17791, 1099511628211;
	shr.u64 	%rd17793, %rd17769, 48;
	and.b64  	%rd17794, %rd17793, 255;
	xor.b64  	%rd17795, %rd17794, %rd17792;
	mul.lo.s64 	%rd17796, %rd17795, 1099511628211;
	shr.u64 	%rd17797, %rd17769, 56;
	xor.b64  	%rd17798, %rd17797, %rd17796;
	mul.lo.s64 	%rd28855, %rd17798, 1099511628211;
$L__BB14_156:
	setp.ge.u64 	%p1312, %rd28850, %rd28855;
	@%p1312 bra 	$L__BB14_162;
$L__BB14_157:
	add.s32 	%r1462, %r1463, 1;
	mov.u32 	%r1463, %r1461;
	bra.uni 	$L__BB14_162;
$L__BB14_158:
	setp.eq.s32 	%p1313, %r429, 0;
	@%p1313 bra 	$L__BB14_162;
	cvt.s64.s32 	%rd201, %r429;
	mov.b64 	%rd28846, 0;
$L__BB14_160:
	shl.b64 	%rd17800, %rd28846, 3;
	add.s64 	%rd17801, %rd179, %rd17800;
	ld.u64 	%rd203, [%rd17801];
	add.s64 	%rd17802, %rd86, %rd17800;
	ld.u64 	%rd204, [%rd17802];
	setp.lt.u64 	%p1314, %rd203, %rd204;
	@%p1314 bra 	$L__BB14_157;
	setp.le.u64 	%p1315, %rd203, %rd204;
	add.s64 	%rd28846, %rd28846, 1;
	setp.lt.u64 	%p1316, %rd28846, %rd201;
	and.pred  	%p1317, %p1315, %p1316;
	@%p1317 bra 	$L__BB14_160;
$L__BB14_162:
	setp.ge.s32 	%p1318, %r1462, %r1463;
	mov.u32 	%r1467, %r1463;
	@%p1318 bra 	$L__BB14_194;
	mad.lo.s32 	%r992, %r1463, 15, %r1462;
	shr.s32 	%r1467, %r992, 4;
	shl.b32 	%r993, %r1467, 3;
	add.s32 	%r995, %r956, %r993;
	ld.shared.u64 	%rd225, [%r995+2048];
	setp.eq.s64 	%p1319, %rd3288, 0;
	mov.b64 	%rd28862, -3750763034362895579;
	@%p1319 bra 	$L__BB14_169;
	setp.eq.s64 	%p1320, %rd3288, 1;
	mov.b64 	%rd28862, -3750763034362895579;
	mov.b64 	%rd28860, 0;
	@%p1320 bra 	$L__BB14_167;
	and.b64  	%rd28860, %rd3288, -2;
	mov.b64 	%rd28862, -3750763034362895579;
	mov.b64 	%rd28863, 0;
$L__BB14_166:
	shl.b64 	%rd17810, %rd28863, 3;
	add.s64 	%rd17811, %rd225, %rd17810;
	ld.u64 	%rd17812, [%rd17811];
	and.b64  	%rd17813, %rd17812, 255;
	xor.b64  	%rd17814, %rd17813, %rd28862;
	mul.lo.s64 	%rd17815, %rd17814, 1099511628211;
	shr.u64 	%rd17816, %rd17812, 8;
	and.b64  	%rd17817, %rd17816, 255;
	xor.b64  	%rd17818, %rd17817, %rd17815;
	mul.lo.s64 	%rd17819, %rd17818, 1099511628211;
	shr.u64 	%rd17820, %rd17812, 16;
	and.b64  	%rd17821, %rd17820, 255;
	xor.b64  	%rd17822, %rd17821, %rd17819;
	mul.lo.s64 	%rd17823, %rd17822, 1099511628211;
	shr.u64 	%rd17824, %rd17812, 24;
	and.b64  	%rd17825, %rd17824, 255;
	xor.b64  	%rd17826, %rd17825, %rd17823;
	mul.lo.s64 	%rd17827, %rd17826, 1099511628211;
	shr.u64 	%rd17828, %rd17812, 32;
	and.b64  	%rd17829, %rd17828, 255;
	xor.b64  	%rd17830, %rd17829, %rd17827;
	mul.lo.s64 	%rd17831, %rd17830, 1099511628211;
	shr.u64 	%rd17832, %rd17812, 40;
	and.b64  	%rd17833, %rd17832, 255;
	xor.b64  	%rd17834, %rd17833, %rd17831;
	mul.lo.s64 	%rd17835, %rd17834, 1099511628211;
	shr.u64 	%rd17836, %rd17812, 48;
	and.b64  	%rd17837, %rd17836, 255;
	xor.b64  	%rd17838, %rd17837, %rd17835;
	mul.lo.s64 	%rd17839, %rd17838, 1099511628211;
	shr.u64 	%rd17840, %rd17812, 56;
	xor.b64  	%rd17841, %rd17840, %rd17839;
	mul.lo.s64 	%rd17842, %rd17841, 1099511628211;
	ld.u64 	%rd17843, [%rd17811+8];
	and.b64  	%rd17844, %rd17843, 255;
	xor.b64  	%rd17845, %rd17844, %rd17842;
	mul.lo.s64 	%rd17846, %rd17845, 1099511628211;
	shr.u64 	%rd17847, %rd17843, 8;
	and.b64  	%rd17848, %rd17847, 255;
	xor.b64  	%rd17849, %rd17848, %rd17846;
	mul.lo.s64 	%rd17850, %rd17849, 1099511628211;
	shr.u64 	%rd17851, %rd17843, 16;
	and.b64  	%rd17852, %rd17851, 255;
	xor.b64  	%rd17853, %rd17852, %rd17850;
	mul.lo.s64 	%rd17854, %rd17853, 1099511628211;
	shr.u64 	%rd17855, %rd17843, 24;
	and.b64  	%rd17856, %rd17855, 255;
	xor.b64  	%rd17857, %rd17856, %rd17854;
	mul.lo.s64 	%rd17858, %rd17857, 1099511628211;
	shr.u64 	%rd17859, %rd17843, 32;
	and.b64  	%rd17860, %rd17859, 255;
	xor.b64  	%rd17861, %rd17860, %rd17858;
	mul.lo.s64 	%rd17862, %rd17861, 1099511628211;
	shr.u64 	%rd17863, %rd17843, 40;
	and.b64  	%rd17864, %rd17863, 255;
	xor.b64  	%rd17865, %rd17864, %rd17862;
	mul.lo.s64 	%rd17866, %rd17865, 1099511628211;
	shr.u64 	%rd17867, %rd17843, 48;
	and.b64  	%rd17868, %rd17867, 255;
	xor.b64  	%rd17869, %rd17868, %rd17866;
	mul.lo.s64 	%rd17870, %rd17869, 1099511628211;
	shr.u64 	%rd17871, %rd17843, 56;
	xor.b64  	%rd17872, %rd17871, %rd17870;
	mul.lo.s64 	%rd28862, %rd17872, 1099511628211;
	add.s64 	%rd28863, %rd28863, 2;
	setp.eq.s64 	%p1321, %rd28863, %rd28860;
	@%p1321 bra 	$L__BB14_167;
	bra.uni 	$L__BB14_166;
$L__BB14_167:
	and.b64  	%rd17873, %rd3288, 1;
	setp.eq.b64 	%p1322, %rd17873, 1;
	not.pred 	%p1323, %p1322;
	@%p1323 bra 	$L__BB14_169;
	shl.b64 	%rd17874, %rd28860, 3;
	add.s64 	%rd17875, %rd225, %rd17874;
	ld.u64 	%rd17876, [%rd17875];
	and.b64  	%rd17877, %rd17876, 255;
	xor.b64  	%rd17878, %rd17877, %rd28862;
	mul.lo.s64 	%rd17879, %rd17878, 1099511628211;
	shr.u64 	%rd17880, %rd17876, 8;
	and.b64  	%rd17881, %rd17880, 255;
	xor.b64  	%rd17882, %rd17881, %rd17879;
	mul.lo.s64 	%rd17883, %rd17882, 1099511628211;
	shr.u64 	%rd17884, %rd17876, 16;
	and.b64  	%rd17885, %rd17884, 255;
	xor.b64  	%rd17886, %rd17885, %rd17883;
	mul.lo.s64 	%rd17887, %rd17886, 1099511628211;
	shr.u64 	%rd17888, %rd17876, 24;
	and.b64  	%rd17889, %rd17888, 255;
	xor.b64  	%rd17890, %rd17889, %rd17887;
	mul.lo.s64 	%rd17891, %rd17890, 1099511628211;
	shr.u64 	%rd17892, %rd17876, 32;
	and.b64  	%rd17893, %rd17892, 255;
	xor.b64  	%rd17894, %rd17893, %rd17891;
	mul.lo.s64 	%rd17895, %rd17894, 1099511628211;
	shr.u64 	%rd17896, %rd17876, 40;
	and.b64  	%rd17897, %rd17896, 255;
	xor.b64  	%rd17898, %rd17897, %rd17895;
	mul.lo.s64 	%rd17899, %rd17898, 1099511628211;
	shr.u64 	%rd17900, %rd17876, 48;
	and.b64  	%rd17901, %rd17900, 255;
	xor.b64  	%rd17902, %rd17901, %rd17899;
	mul.lo.s64 	%rd17903, %rd17902, 1099511628211;
	shr.u64 	%rd17904, %rd17876, 56;
	xor.b64  	%rd17905, %rd17904, %rd17903;
	mul.lo.s64 	%rd28862, %rd17905, 1099511628211;
$L__BB14_169:
	setp.eq.s64 	%p1324, %rd3288, 0;
	mov.b64 	%rd28867, -3750763034362895579;
	@%p1324 bra 	$L__BB14_175;
	setp.eq.s64 	%p1325, %rd3288, 1;
	mov.b64 	%rd28867, -3750763034362895579;
	mov.b64 	%rd28868, 0;
	@%p1325 bra 	$L__BB14_173;
	and.b64  	%rd28868, %rd3288, -2;
	mov.b64 	%rd28867, -3750763034362895579;
	mov.b64 	%rd28865, 0;
$L__BB14_172:
	shl.b64 	%rd17912, %rd28865, 3;
	add.s64 	%rd17913, %rd86, %rd17912;
	ld.u64 	%rd17914, [%rd17913];
	and.b64  	%rd17915, %rd17914, 255;
	xor.b64  	%rd17916, %rd17915, %rd28867;
	mul.lo.s64 	%rd17917, %rd17916, 1099511628211;
	shr.u64 	%rd17918, %rd17914, 8;
	and.b64  	%rd17919, %rd17918, 255;
	xor.b64  	%rd17920, %rd17919, %rd17917;
	mul.lo.s64 	%rd17921, %rd17920, 1099511628211;
	shr.u64 	%rd17922, %rd17914, 16;
	and.b64  	%rd17923, %rd17922, 255;
	xor.b64  	%rd17924, %rd17923, %rd17921;
	mul.lo.s64 	%rd17925, %rd17924, 1099511628211;
	shr.u64 	%rd17926, %rd17914, 24;
	and.b64  	%rd17927, %rd17926, 255;
	xor.b64  	%rd17928, %rd17927, %rd17925;
	mul.lo.s64 	%rd17929, %rd17928, 1099511628211;
	shr.u64 	%rd17930, %rd17914, 32;
	and.b64  	%rd17931, %rd17930, 255;
	xor.b64  	%rd17932, %rd17931, %rd17929;
	mul.lo.s64 	%rd17933, %rd17932, 1099511628211;
	shr.u64 	%rd17934, %rd17914, 40;
	and.b64  	%rd17935, %rd17934, 255;
	xor.b64  	%rd17936, %rd17935, %rd17933;
	mul.lo.s64 	%rd17937, %rd17936, 1099511628211;
	shr.u64 	%rd17938, %rd17914, 48;
	and.b64  	%rd17939, %rd17938, 255;
	xor.b64  	%rd17940, %rd17939, %rd17937;
	mul.lo.s64 	%rd17941, %rd17940, 1099511628211;
	shr.u64 	%rd17942, %rd17914, 56;
	xor.b64  	%rd17943, %rd17942, %rd17941;
	mul.lo.s64 	%rd17944, %rd17943, 1099511628211;
	ld.u64 	%rd17945, [%rd17913+8];
	and.b64  	%rd17946, %rd17945, 255;
	xor.b64  	%rd17947, %rd17946, %rd17944;
	mul.lo.s64 	%rd17948, %rd17947, 1099511628211;
	shr.u64 	%rd17949, %rd17945, 8;
	and.b64  	%rd17950, %rd17949, 255;
	xor.b64  	%rd17951, %rd17950, %rd17948;
	mul.lo.s64 	%rd17952, %rd17951, 1099511628211;
	shr.u64 	%rd17953, %rd17945, 16;
	and.b64  	%rd17954, %rd17953, 255;
	xor.b64  	%rd17955, %rd17954, %rd17952;
	mul.lo.s64 	%rd17956, %rd17955, 1099511628211;
	shr.u64 	%rd17957, %rd17945, 24;
	and.b64  	%rd17958, %rd17957, 255;
	xor.b64  	%rd17959, %rd17958, %rd17956;
	mul.lo.s64 	%rd17960, %rd17959, 1099511628211;
	shr.u64 	%rd17961, %rd17945, 32;
	and.b64  	%rd17962, %rd17961, 255;
	xor.b64  	%rd17963, %rd17962, %rd17960;
	mul.lo.s64 	%rd17964, %rd17963, 1099511628211;
	shr.u64 	%rd17965, %rd17945, 40;
	and.b64  	%rd17966, %rd17965, 255;
	xor.b64  	%rd17967, %rd17966, %rd17964;
	mul.lo.s64 	%rd17968, %rd17967, 1099511628211;
	shr.u64 	%rd17969, %rd17945, 48;
	and.b64  	%rd17970, %rd17969, 255;
	xor.b64  	%rd17971, %rd17970, %rd17968;
	mul.lo.s64 	%rd17972, %rd17971, 1099511628211;
	shr.u64 	%rd17973, %rd17945, 56;
	xor.b64  	%rd17974, %rd17973, %rd17972;
	mul.lo.s64 	%rd28867, %rd17974, 1099511628211;
	add.s64 	%rd28865, %rd28865, 2;
	setp.ne.s64 	%p1326, %rd28865, %rd28868;
	@%p1326 bra 	$L__BB14_172;
$L__BB14_173:
	and.b64  	%rd17975, %rd3288, 1;
	setp.eq.b64 	%p1327, %rd17975, 1;
	not.pred 	%p1328, %p1327;
	@%p1328 bra 	$L__BB14_175;
	shl.b64 	%rd17976, %rd28868, 3;
	add.s64 	%rd17977, %rd86, %rd17976;
	ld.u64 	%rd17978, [%rd17977];
	and.b64  	%rd17979, %rd17978, 255;
	xor.b64  	%rd17980, %rd17979, %rd28867;
	mul.lo.s64 	%rd17981, %rd17980, 1099511628211;
	shr.u64 	%rd17982, %rd17978, 8;
	and.b64  	%rd17983, %rd17982, 255;
	xor.b64  	%rd17984, %rd17983, %rd17981;
	mul.lo.s64 	%rd17985, %rd17984, 1099511628211;
	shr.u64 	%rd17986, %rd17978, 16;
	and.b64  	%rd17987, %rd17986, 255;
	xor.b64  	%rd17988, %rd17987, %rd17985;
	mul.lo.s64 	%rd17989, %rd17988, 1099511628211;
	shr.u64 	%rd17990, %rd17978, 24;
	and.b64  	%rd17991, %rd17990, 255;
	xor.b64  	%rd17992, %rd17991, %rd17989;
	mul.lo.s64 	%rd17993, %rd17992, 1099511628211;
	shr.u64 	%rd17994, %rd17978, 32;
	and.b64  	%rd17995, %rd17994, 255;
	xor.b64  	%rd17996, %rd17995, %rd17993;
	mul.lo.s64 	%rd17997, %rd17996, 1099511628211;
	shr.u64 	%rd17998, %rd17978, 40;
	and.b64  	%rd17999, %rd17998, 255;
	xor.b64  	%rd18000, %rd17999, %rd17997;
	mul.lo.s64 	%rd18001, %rd18000, 1099511628211;
	shr.u64 	%rd18002, %rd17978, 48;
	and.b64  	%rd18003, %rd18002, 255;
	xor.b64  	%rd18004, %rd18003, %rd18001;
	mul.lo.s64 	%rd18005, %rd18004, 1099511628211;
	shr.u64 	%rd18006, %rd17978, 56;
	xor.b64  	%rd18007, %rd18006, %rd18005;
	mul.lo.s64 	%rd28867, %rd18007, 1099511628211;
$L__BB14_175:
	setp.eq.s64 	%p1329, %rd28862, %rd28867;
	@%p1329 bra 	$L__BB14_190;
	setp.eq.s64 	%p1330, %rd3288, 0;
	mov.b64 	%rd28875, -3750763034362895579;
	@%p1330 bra 	$L__BB14_182;
	setp.eq.s64 	%p1331, %rd3288, 1;
	mov.b64 	%rd28875, -3750763034362895579;
	mov.b64 	%rd28873, 0;
	@%p1331 bra 	$L__BB14_180;
	and.b64  	%rd28873, %rd3288, -2;
	mov.b64 	%rd28875, -3750763034362895579;
	mov.b64 	%rd28876, 0;
$L__BB14_179:
	shl.b64 	%rd18014, %rd28876, 3;
	add.s64 	%rd18015, %rd225, %rd18014;
	ld.u64 	%rd18016, [%rd18015];
	and.b64  	%rd18017, %rd18016, 255;
	xor.b64  	%rd18018, %rd18017, %rd28875;
	mul.lo.s64 	%rd18019, %rd18018, 1099511628211;
	shr.u64 	%rd18020, %rd18016, 8;
	and.b64  	%rd18021, %rd18020, 255;
	xor.b64  	%rd18022, %rd18021, %rd18019;
	mul.lo.s64 	%rd18023, %rd18022, 1099511628211;
	shr.u64 	%rd18024, %rd18016, 16;
	and.b64  	%rd18025, %rd18024, 255;
	xor.b64  	%rd18026, %rd18025, %rd18023;
	mul.lo.s64 	%rd18027, %rd18026, 1099511628211;
	shr.u64 	%rd18028, %rd18016, 24;
	and.b64  	%rd18029, %rd18028, 255;
	xor.b64  	%rd18030, %rd18029, %rd18027;
	mul.lo.s64 	%rd18031, %rd18030, 1099511628211;
	shr.u64 	%rd18032, %rd18016, 32;
	and.b64  	%rd18033, %rd18032, 255;
	xor.b64  	%rd18034, %rd18033, %rd18031;
	mul.lo.s64 	%rd18035, %rd18034, 1099511628211;
	shr.u64 	%rd18036, %rd18016, 40;
	and.b64  	%rd18037, %rd18036, 255;
	xor.b64  	%rd18038, %rd18037, %rd18035;
	mul.lo.s64 	%rd18039, %rd18038, 1099511628211;
	shr.u64 	%rd18040, %rd18016, 48;
	and.b64  	%rd18041, %rd18040, 255;
	xor.b64  	%rd18042, %rd18041, %rd18039;
	mul.lo.s64 	%rd18043, %rd18042, 1099511628211;
	shr.u64 	%rd18044, %rd18016, 56;
	xor.b64  	%rd18045, %rd18044, %rd18043;
	mul.lo.s64 	%rd18046, %rd18045, 1099511628211;
	ld.u64 	%rd18047, [%rd18015+8];
	and.b64  	%rd18048, %rd18047, 255;
	xor.b64  	%rd18049, %rd18048, %rd18046;
	mul.lo.s64 	%rd18050, %rd18049, 1099511628211;
	shr.u64 	%rd18051, %rd18047, 8;
	and.b64  	%rd18052, %rd18051, 255;
	xor.b64  	%rd18053, %rd18052, %rd18050;
	mul.lo.s64 	%rd18054, %rd18053, 1099511628211;
	shr.u64 	%rd18055, %rd18047, 16;
	and.b64  	%rd18056, %rd18055, 255;
	xor.b64  	%rd18057, %rd18056, %rd18054;
	mul.lo.s64 	%rd18058, %rd18057, 1099511628211;
	shr.u64 	%rd18059, %rd18047, 24;
	and.b64  	%rd18060, %rd18059, 255;
	xor.b64  	%rd18061, %rd18060, %rd18058;
	mul.lo.s64 	%rd18062, %rd18061, 1099511628211;
	shr.u64 	%rd18063, %rd18047, 32;
	and.b64  	%rd18064, %rd18063, 255;
	xor.b64  	%rd18065, %rd18064, %rd18062;
	mul.lo.s64 	%rd18066, %rd18065, 1099511628211;
	shr.u64 	%rd18067, %rd18047, 40;
	and.b64  	%rd18068, %rd18067, 255;
	xor.b64  	%rd18069, %rd18068, %rd18066;
	mul.lo.s64 	%rd18070, %rd18069, 1099511628211;
	shr.u64 	%rd18071, %rd18047, 48;
	and.b64  	%rd18072, %rd18071, 255;
	xor.b64  	%rd18073, %rd18072, %rd18070;
	mul.lo.s64 	%rd18074, %rd18073, 1099511628211;
	shr.u64 	%rd18075, %rd18047, 56;
	xor.b64  	%rd18076, %rd18075, %rd18074;
	mul.lo.s64 	%rd28875, %rd18076, 1099511628211;
	add.s64 	%rd28876, %rd28876, 2;
	setp.eq.s64 	%p1332, %rd28876, %rd28873;
	@%p1332 bra 	$L__BB14_180;
	bra.uni 	$L__BB14_179;
$L__BB14_180:
	and.b64  	%rd18077, %rd3288, 1;
	setp.eq.b64 	%p1333, %rd18077, 1;
	not.pred 	%p1334, %p1333;
	@%p1334 bra 	$L__BB14_182;
	shl.b64 	%rd18078, %rd28873, 3;
	add.s64 	%rd18079, %rd225, %rd18078;
	ld.u64 	%rd18080, [%rd18079];
	and.b64  	%rd18081, %rd18080, 255;
	xor.b64  	%rd18082, %rd18081, %rd28875;
	mul.lo.s64 	%rd18083, %rd18082, 1099511628211;
	shr.u64 	%rd18084, %rd18080, 8;
	and.b64  	%rd18085, %rd18084, 255;
	xor.b64  	%rd18086, %rd18085, %rd18083;
	mul.lo.s64 	%rd18087, %rd18086, 1099511628211;
	shr.u64 	%rd18088, %rd18080, 16;
	and.b64  	%rd18089, %rd18088, 255;
	xor.b64  	%rd18090, %rd18089, %rd18087;
	mul.lo.s64 	%rd18091, %rd18090, 1099511628211;
	shr.u64 	%rd18092, %rd18080, 24;
	and.b64  	%rd18093, %rd18092, 255;
	xor.b64  	%rd18094, %rd18093, %rd18091;
	mul.lo.s64 	%rd18095, %rd18094, 1099511628211;
	shr.u64 	%rd18096, %rd18080, 32;
	and.b64  	%rd18097, %rd18096, 255;
	xor.b64  	%rd18098, %rd18097, %rd18095;
	mul.lo.s64 	%rd18099, %rd18098, 1099511628211;
	shr.u64 	%rd18100, %rd18080, 40;
	and.b64  	%rd18101, %rd18100, 255;
	xor.b64  	%rd18102, %rd18101, %rd18099;
	mul.lo.s64 	%rd18103, %rd18102, 1099511628211;
	shr.u64 	%rd18104, %rd18080, 48;
	and.b64  	%rd18105, %rd18104, 255;
	xor.b64  	%rd18106, %rd18105, %rd18103;
	mul.lo.s64 	%rd18107, %rd18106, 1099511628211;
	shr.u64 	%rd18108, %rd18080, 56;
	xor.b64  	%rd18109, %rd18108, %rd18107;
	mul.lo.s64 	%rd28875, %rd18109, 1099511628211;
$L__BB14_182:
	setp.eq.s64 	%p1335, %rd3288, 0;
	mov.b64 	%rd28880, -3750763034362895579;
	@%p1335 bra 	$L__BB14_188;
	setp.eq.s64 	%p1336, %rd3288, 1;
	mov.b64 	%rd28880, -3750763034362895579;
	mov.b64 	%rd28881, 0;
	@%p1336 bra 	$L__BB14_186;
	and.b64  	%rd28881, %rd3288, -2;
	mov.b64 	%rd28880, -3750763034362895579;
	mov.b64 	%rd28878, 0;
$L__BB14_185:
	shl.b64 	%rd18116, %rd28878, 3;
	add.s64 	%rd18117, %rd86, %rd18116;
	ld.u64 	%rd18118, [%rd18117];
	and.b64  	%rd18119, %rd18118, 255;
	xor.b64  	%rd18120, %rd18119, %rd28880;
	mul.lo.s64 	%rd18121, %rd18120, 1099511628211;
	shr.u64 	%rd18122, %rd18118, 8;
	and.b64  	%rd18123, %rd18122, 255;
	xor.b64  	%rd18124, %rd18123, %rd18121;
	mul.lo.s64 	%rd18125, %rd18124, 1099511628211;
	shr.u64 	%rd18126, %rd18118, 16;
	and.b64  	%rd18127, %rd18126, 255;
	xor.b64  	%rd18128, %rd18127, %rd18125;
	mul.lo.s64 	%rd18129, %rd18128, 1099511628211;
	shr.u64 	%rd18130, %rd18118, 24;
	and.b64  	%rd18131, %rd18130, 255;
	xor.b64  	%rd18132, %rd18131, %rd18129;
	mul.lo.s64 	%rd18133, %rd18132, 1099511628211;
	shr.u64 	%rd18134, %rd18118, 32;
	and.b64  	%rd18135, %rd18134, 255;
	xor.b64  	%rd18136, %rd18135, %rd18133;
	mul.lo.s64 	%rd18137, %rd18136, 1099511628211;
	shr.u64 	%rd18138, %rd18118, 40;
	and.b64  	%rd18139, %rd18138, 255;
	xor.b64  	%rd18140, %rd18139, %rd18137;
	mul.lo.s64 	%rd18141, %rd18140, 1099511628211;
	shr.u64 	%rd18142, %rd18118, 48;
	and.b64  	%rd18143, %rd18142, 255;
	xor.b64  	%rd18144, %rd18143, %rd18141;
	mul.lo.s64 	%rd18145, %rd18144, 1099511628211;
	shr.u64 	%rd18146, %rd18118, 56;
	xor.b64  	%rd18147, %rd18146, %rd18145;
	mul.lo.s64 	%rd18148, %rd18147, 1099511628211;
	ld.u64 	%rd18149, [%rd18117+8];
	and.b64  	%rd18150, %rd18149, 255;
	xor.b64  	%rd18151, %rd18150, %rd18148;
	mul.lo.s64 	%rd18152, %rd18151, 1099511628211;
	shr.u64 	%rd18153, %rd18149, 8;
	and.b64  	%rd18154, %rd18153, 255;
	xor.b64  	%rd18155, %rd18154, %rd18152;
	mul.lo.s64 	%rd18156, %rd18155, 1099511628211;
	shr.u64 	%rd18157, %rd18149, 16;
	and.b64  	%rd18158, %rd18157, 255;
	xor.b64  	%rd18159, %rd18158, %rd18156;
	mul.lo.s64 	%rd18160, %rd18159, 1099511628211;
	shr.u64 	%rd18161, %rd18149, 24;
	and.b64  	%rd18162, %rd18161, 255;
	xor.b64  	%rd18163, %rd18162, %rd18160;
	mul.lo.s64 	%rd18164, %rd18163, 1099511628211;
	shr.u64 	%rd18165, %rd18149, 32;
	and.b64  	%rd18166, %rd18165, 255;
	xor.b64  	%rd18167, %rd18166, %rd18164;
	mul.lo.s64 	%rd18168, %rd18167, 1099511628211;
	shr.u64 	%rd18169, %rd18149, 40;
	and.b64  	%rd18170, %rd18169, 255;
	xor.b64  	%rd18171, %rd18170, %rd18168;
	mul.lo.s64 	%rd18172, %rd18171, 1099511628211;
	shr.u64 	%rd18173, %rd18149, 48;
	and.b64  	%rd18174, %rd18173, 255;
	xor.b64  	%rd18175, %rd18174, %rd18172;
	mul.lo.s64 	%rd18176, %rd18175, 1099511628211;
	shr.u64 	%rd18177, %rd18149, 56;
	xor.b64  	%rd18178, %rd18177, %rd18176;
	mul.lo.s64 	%rd28880, %rd18178, 1099511628211;
	add.s64 	%rd28878, %rd28878, 2;
	setp.ne.s64 	%p1337, %rd28878, %rd28881;
	@%p1337 bra 	$L__BB14_185;
$L__BB14_186:
	and.b64  	%rd18179, %rd3288, 1;
	setp.eq.b64 	%p1338, %rd18179, 1;
	not.pred 	%p1339, %p1338;
	@%p1339 bra 	$L__BB14_188;
	shl.b64 	%rd18180, %rd28881, 3;
	add.s64 	%rd18181, %rd86, %rd18180;
	ld.u64 	%rd18182, [%rd18181];
	and.b64  	%rd18183, %rd18182, 255;
	xor.b64  	%rd18184, %rd18183, %rd28880;
	mul.lo.s64 	%rd18185, %rd18184, 1099511628211;
	shr.u64 	%rd18186, %rd18182, 8;
	and.b64  	%rd18187, %rd18186, 255;
	xor.b64  	%rd18188, %rd18187, %rd18185;
	mul.lo.s64 	%rd18189, %rd18188, 1099511628211;
	shr.u64 	%rd18190, %rd18182, 16;
	and.b64  	%rd18191, %rd18190, 255;
	xor.b64  	%rd18192, %rd18191, %rd18189;
	mul.lo.s64 	%rd18193, %rd18192, 1099511628211;
	shr.u64 	%rd18194, %rd18182, 24;
	and.b64  	%rd18195, %rd18194, 255;
	xor.b64  	%rd18196, %rd18195, %rd18193;
	mul.lo.s64 	%rd18197, %rd18196, 1099511628211;
	shr.u64 	%rd18198, %rd18182, 32;
	and.b64  	%rd18199, %rd18198, 255;
	xor.b64  	%rd18200, %rd18199, %rd18197;
	mul.lo.s64 	%rd18201, %rd18200, 1099511628211;
	shr.u64 	%rd18202, %rd18182, 40;
	and.b64  	%rd18203, %rd18202, 255;
	xor.b64  	%rd18204, %rd18203, %rd18201;
	mul.lo.s64 	%rd18205, %rd18204, 1099511628211;
	shr.u64 	%rd18206, %rd18182, 48;
	and.b64  	%rd18207, %rd18206, 255;
	xor.b64  	%rd18208, %rd18207, %rd18205;
	mul.lo.s64 	%rd18209, %rd18208, 1099511628211;
	shr.u64 	%rd18210, %rd18182, 56;
	xor.b64  	%rd18211, %rd18210, %rd18209;
	mul.lo.s64 	%rd28880, %rd18211, 1099511628211;
$L__BB14_188:
	setp.ge.u64 	%p1340, %rd28875, %rd28880;
	@%p1340 bra 	$L__BB14_194;
$L__BB14_189:
	add.s32 	%r1462, %r1467, 1;
	mov.u32 	%r1467, %r1463;
	bra.uni 	$L__BB14_194;
$L__BB14_190:
	setp.eq.s32 	%p1341, %r429, 0;
	@%p1341 bra 	$L__BB14_194;
	cvt.s64.s32 	%rd247, %r429;
	mov.b64 	%rd28871, 0;
$L__BB14_192:
	shl.b64 	%rd18213, %rd28871, 3;
	add.s64 	%rd18214, %rd225, %rd18213;
	ld.u64 	%rd249, [%rd18214];
	add.s64 	%rd18215, %rd86, %rd18213;
	ld.u64 	%rd250, [%rd18215];
	setp.lt.u64 	%p1342, %rd249, %rd250;
	@%p1342 bra 	$L__BB14_189;
	setp.le.u64 	%p1343, %rd249, %rd250;
	add.s64 	%rd28871, %rd28871, 1;
	setp.lt.u64 	%p1344, %rd28871, %rd247;
	and.pred  	%p1345, %p1343, %p1344;
	@%p1345 bra 	$L__BB14_192;
$L__BB14_194:
	setp.ge.s32 	%p1346, %r1462, %r1467;
	@%p1346 bra 	$L__BB14_228;
	and.b64  	%rd271, %rd3288, -2;
$L__BB14_196:
	mov.u32 	%r38, %r1467;
	setp.eq.s64 	%p1347, %rd3288, 0;
	add.s32 	%r996, %r1462, %r38;
	shr.s32 	%r1467, %r996, 1;
	shl.b32 	%r997, %r1467, 3;
	add.s32 	%r999, %r956, %r997;
	ld.shared.u64 	%rd272, [%r999+2048];
	mov.b64 	%rd28887, -3750763034362895579;
	@%p1347 bra 	$L__BB14_202;
	setp.eq.s64 	%p1348, %rd3288, 1;
	mov.b64 	%rd28887, -3750763034362895579;
	mov.b64 	%rd28885, 0;
	@%p1348 bra 	$L__BB14_200;
	mov.b64 	%rd28887, -3750763034362895579;
	mov.b64 	%rd28888, 0;
$L__BB14_199:
	shl.b64 	%rd18223, %rd28888, 3;
	add.s64 	%rd18224, %rd272, %rd18223;
	ld.u64 	%rd18225, [%rd18224];
	and.b64  	%rd18226, %rd18225, 255;
	xor.b64  	%rd18227, %rd18226, %rd28887;
	mul.lo.s64 	%rd18228, %rd18227, 1099511628211;
	shr.u64 	%rd18229, %rd18225, 8;
	and.b64  	%rd18230, %rd18229, 255;
	xor.b64  	%rd18231, %rd18230, %rd18228;
	mul.lo.s64 	%rd18232, %rd18231, 1099511628211;
	shr.u64 	%rd18233, %rd18225, 16;
	and.b64  	%rd18234, %rd18233, 255;
	xor.b64  	%rd18235, %rd18234, %rd18232;
	mul.lo.s64 	%rd18236, %rd18235, 1099511628211;
	shr.u64 	%rd18237, %rd18225, 24;
	and.b64  	%rd18238, %rd18237, 255;
	xor.b64  	%rd18239, %rd18238, %rd18236;
	mul.lo.s64 	%rd18240, %rd18239, 1099511628211;
	shr.u64 	%rd18241, %rd18225, 32;
	and.b64  	%rd18242, %rd18241, 255;
	xor.b64  	%rd18243, %rd18242, %rd18240;
	mul.lo.s64 	%rd18244, %rd18243, 1099511628211;
	shr.u64 	%rd18245, %rd18225, 40;
	and.b64  	%rd18246, %rd18245, 255;
	xor.b64  	%rd18247, %rd18246, %rd18244;
	mul.lo.s64 	%rd18248, %rd18247, 1099511628211;
	shr.u64 	%rd18249, %rd18225, 48;
	and.b64  	%rd18250, %rd18249, 255;
	xor.b64  	%rd18251, %rd18250, %rd18248;
	mul.lo.s64 	%rd18252, %rd18251, 1099511628211;
	shr.u64 	%rd18253, %rd18225, 56;
	xor.b64  	%rd18254, %rd18253, %rd18252;
	mul.lo.s64 	%rd18255, %rd18254, 1099511628211;
	ld.u64 	%rd18256, [%rd18224+8];
	and.b64  	%rd18257, %rd18256, 255;
	xor.b64  	%rd18258, %rd18257, %rd18255;
	mul.lo.s64 	%rd18259, %rd18258, 1099511628211;
	shr.u64 	%rd18260, %rd18256, 8;
	and.b64  	%rd18261, %rd18260, 255;
	xor.b64  	%rd18262, %rd18261, %rd18259;
	mul.lo.s64 	%rd18263, %rd18262, 1099511628211;
	shr.u64 	%rd18264, %rd18256, 16;
	and.b64  	%rd18265, %rd18264, 255;
	xor.b64  	%rd18266, %rd18265, %rd18263;
	mul.lo.s64 	%rd18267, %rd18266, 1099511628211;
	shr.u64 	%rd18268, %rd18256, 24;
	and.b64  	%rd18269, %rd18268, 255;
	xor.b64  	%rd18270, %rd18269, %rd18267;
	mul.lo.s64 	%rd18271, %rd18270, 1099511628211;
	shr.u64 	%rd18272, %rd18256, 32;
	and.b64  	%rd18273, %rd18272, 255;
	xor.b64  	%rd18274, %rd18273, %rd18271;
	mul.lo.s64 	%rd18275, %rd18274, 1099511628211;
	shr.u64 	%rd18276, %rd18256, 40;
	and.b64  	%rd18277, %rd18276, 255;
	xor.b64  	%rd18278, %rd18277, %rd18275;
	mul.lo.s64 	%rd18279, %rd18278, 1099511628211;
	shr.u64 	%rd18280, %rd18256, 48;
	and.b64  	%rd18281, %rd18280, 255;
	xor.b64  	%rd18282, %rd18281, %rd18279;
	mul.lo.s64 	%rd18283, %rd18282, 1099511628211;
	shr.u64 	%rd18284, %rd18256, 56;
	xor.b64  	%rd18285, %rd18284, %rd18283;
	mul.lo.s64 	%rd28887, %rd18285, 1099511628211;
	add.s64 	%rd28888, %rd28888, 2;
	setp.eq.s64 	%p1349, %rd28888, %rd271;
	mov.u64 	%rd28885, %rd271;
	@%p1349 bra 	$L__BB14_200;
	bra.uni 	$L__BB14_199;
$L__BB14_200:
	and.b64  	%rd18286, %rd3288, 1;
	setp.eq.b64 	%p1350, %rd18286, 1;
	not.pred 	%p1351, %p1350;
	@%p1351 bra 	$L__BB14_202;
	shl.b64 	%rd18287, %rd28885, 3;
	add.s64 	%rd18288, %rd272, %rd18287;
	ld.u64 	%rd18289, [%rd18288];
	and.b64  	%rd18290, %rd18289, 255;
	xor.b64  	%rd18291, %rd18290, %rd28887;
	mul.lo.s64 	%rd18292, %rd18291, 1099511628211;
	shr.u64 	%rd18293, %rd18289, 8;
	and.b64  	%rd18294, %rd18293, 255;
	xor.b64  	%rd18295, %rd18294, %rd18292;
	mul.lo.s64 	%rd18296, %rd18295, 1099511628211;
	shr.u64 	%rd18297, %rd18289, 16;
	and.b64  	%rd18298, %rd18297, 255;
	xor.b64  	%rd18299, %rd18298, %rd18296;
	mul.lo.s64 	%rd18300, %rd18299, 1099511628211;
	shr.u64 	%rd18301, %rd18289, 24;
	and.b64  	%rd18302, %rd18301, 255;
	xor.b64  	%rd18303, %rd18302, %rd18300;
	mul.lo.s64 	%rd18304, %rd18303, 1099511628211;
	shr.u64 	%rd18305, %rd18289, 32;
	and.b64  	%rd18306, %rd18305, 255;
	xor.b64  	%rd18307, %rd18306, %rd18304;
	mul.lo.s64 	%rd18308, %rd18307, 1099511628211;
	shr.u64 	%rd18309, %rd18289, 40;
	and.b64  	%rd18310, %rd18309, 255;
	xor.b64  	%rd18311, %rd18310, %rd18308;
	mul.lo.s64 	%rd18312, %rd18311, 1099511628211;
	shr.u64 	%rd18313, %rd18289, 48;
	and.b64  	%rd18314, %rd18313, 255;
	xor.b64  	%rd18315, %rd18314, %rd18312;
	mul.lo.s64 	%rd18316, %rd18315, 1099511628211;
	shr.u64 	%rd18317, %rd18289, 56;
	xor.b64  	%rd18318, %rd18317, %rd18316;
	mul.lo.s64 	%rd28887, %rd18318, 1099511628211;
$L__BB14_202:
	setp.eq.s64 	%p1352, %rd3288, 0;
	mov.b64 	%rd28892, -3750763034362895579;
	@%p1352 bra 	$L__BB14_208;
	setp.eq.s64 	%p1353, %rd3288, 1;
	mov.b64 	%rd28892, -3750763034362895579;
	mov.b64 	%rd28893, 0;
	@%p1353 bra 	$L__BB14_206;
	mov.b64 	%rd28892, -3750763034362895579;
	mov.b64 	%rd28890, 0;
$L__BB14_205:
	shl.b64 	%rd18325, %rd28890, 3;
	add.s64 	%rd18326, %rd86, %rd18325;
	ld.u64 	%rd18327, [%rd18326];
	and.b64  	%rd18328, %rd18327, 255;
	xor.b64  	%rd18329, %rd18328, %rd28892;
	mul.lo.s64 	%rd18330, %rd18329, 1099511628211;
	shr.u64 	%rd18331, %rd18327, 8;
	and.b64  	%rd18332, %rd18331, 255;
	xor.b64  	%rd18333, %rd18332, %rd18330;
	mul.lo.s64 	%rd18334, %rd18333, 1099511628211;
	shr.u64 	%rd18335, %rd18327, 16;
	and.b64  	%rd18336, %rd18335, 255;
	xor.b64  	%rd18337, %rd18336, %rd18334;
	mul.lo.s64 	%rd18338, %rd18337, 1099511628211;
	shr.u64 	%rd18339, %rd18327, 24;
	and.b64  	%rd18340, %rd18339, 255;
	xor.b64  	%rd18341, %rd18340, %rd18338;
	mul.lo.s64 	%rd18342, %rd18341, 1099511628211;
	shr.u64 	%rd18343, %rd18327, 32;
	and.b64  	%rd18344, %rd18343, 255;
	xor.b64  	%rd18345, %rd18344, %rd18342;
	mul.lo.s64 	%rd18346, %rd18345, 1099511628211;
	shr.u64 	%rd18347, %rd18327, 40;
	and.b64  	%rd18348, %rd18347, 255;
	xor.b64  	%rd18349, %rd18348, %rd18346;
	mul.lo.s64 	%rd18350, %rd18349, 1099511628211;
	shr.u64 	%rd18351, %rd18327, 48;
	and.b64  	%rd18352, %rd18351, 255;
	xor.b64  	%rd18353, %rd18352, %rd18350;
	mul.lo.s64 	%rd18354, %rd18353, 1099511628211;
	shr.u64 	%rd18355, %rd18327, 56;
	xor.b64  	%rd18356, %rd18355, %rd18354;
	mul.lo.s64 	%rd18357, %rd18356, 1099511628211;
	ld.u64 	%rd18358, [%rd18326+8];
	and.b64  	%rd18359, %rd18358, 255;
	xor.b64  	%rd18360, %rd18359, %rd18357;
	mul.lo.s64 	%rd18361, %rd18360, 1099511628211;
	shr.u64 	%rd18362, %rd18358, 8;
	and.b64  	%rd18363, %rd18362, 255;
	xor.b64  	%rd18364, %rd18363, %rd18361;
	mul.lo.s64 	%rd18365, %rd18364, 1099511628211;
	shr.u64 	%rd18366, %rd18358, 16;
	and.b64  	%rd18367, %rd18366, 255;
	xor.b64  	%rd18368, %rd18367, %rd18365;
	mul.lo.s64 	%rd18369, %rd18368, 1099511628211;
	shr.u64 	%rd18370, %rd18358, 24;
	and.b64  	%rd18371, %rd18370, 255;
	xor.b64  	%rd18372, %rd18371, %rd18369;
	mul.lo.s64 	%rd18373, %rd18372, 1099511628211;
	shr.u64 	%rd18374, %rd18358, 32;
	and.b64  	%rd18375, %rd18374, 255;
	xor.b64  	%rd18376, %rd18375, %rd18373;
	mul.lo.s64 	%rd18377, %rd18376, 1099511628211;
	shr.u64 	%rd18378, %rd18358, 40;
	and.b64  	%rd18379, %rd18378, 255;
	xor.b64  	%rd18380, %rd18379, %rd18377;
	mul.lo.s64 	%rd18381, %rd18380, 1099511628211;
	shr.u64 	%rd18382, %rd18358, 48;
	and.b64  	%rd18383, %rd18382, 255;
	xor.b64  	%rd18384, %rd18383, %rd18381;
	mul.lo.s64 	%rd18385, %rd18384, 1099511628211;
	shr.u64 	%rd18386, %rd18358, 56;
	xor.b64  	%rd18387, %rd18386, %rd18385;
	mul.lo.s64 	%rd28892, %rd18387, 1099511628211;
	add.s64 	%rd28890, %rd28890, 2;
	setp.ne.s64 	%p1354, %rd28890, %rd271;
	mov.u64 	%rd28893, %rd271;
	@%p1354 bra 	$L__BB14_205;
$L__BB14_206:
	and.b64  	%rd18388, %rd3288, 1;
	setp.eq.b64 	%p1355, %rd18388, 1;
	not.pred 	%p1356, %p1355;
	@%p1356 bra 	$L__BB14_208;
	shl.b64 	%rd18389, %rd28893, 3;
	add.s64 	%rd18390, %rd86, %rd18389;
	ld.u64 	%rd18391, [%rd18390];
	and.b64  	%rd18392, %rd18391, 255;
	xor.b64  	%rd18393, %rd18392, %rd28892;
	mul.lo.s64 	%rd18394, %rd18393, 1099511628211;
	shr.u64 	%rd18395, %rd18391, 8;
	and.b64  	%rd18396, %rd18395, 255;
	xor.b64  	%rd18397, %rd18396, %rd18394;
	mul.lo.s64 	%rd18398, %rd18397, 1099511628211;
	shr.u64 	%rd18399, %rd18391, 16;
	and.b64  	%rd18400, %rd18399, 255;
	xor.b64  	%rd18401, %rd18400, %rd18398;
	mul.lo.s64 	%rd18402, %rd18401, 1099511628211;
	shr.u64 	%rd18403, %rd18391, 24;
	and.b64  	%rd18404, %rd18403, 255;
	xor.b64  	%rd18405, %rd18404, %rd18402;
	mul.lo.s64 	%rd18406, %rd18405, 1099511628211;
	shr.u64 	%rd18407, %rd18391, 32;
	and.b64  	%rd18408, %rd18407, 255;
	xor.b64  	%rd18409, %rd18408, %rd18406;
	mul.lo.s64 	%rd18410, %rd18409, 1099511628211;
	shr.u64 	%rd18411, %rd18391, 40;
	and.b64  	%rd18412, %rd18411, 255;
	xor.b64  	%rd18413, %rd18412, %rd18410;
	mul.lo.s64 	%rd18414, %rd18413, 1099511628211;
	shr.u64 	%rd18415, %rd18391, 48;
	and.b64  	%rd18416, %rd18415, 255;
	xor.b64  	%rd18417, %rd18416, %rd18414;
	mul.lo.s64 	%rd18418, %rd18417, 1099511628211;
	shr.u64 	%rd18419, %rd18391, 56;
	xor.b64  	%rd18420, %rd18419, %rd18418;
	mul.lo.s64 	%rd28892, %rd18420, 1099511628211;
$L__BB14_208:
	setp.eq.s64 	%p1357, %rd28887, %rd28892;
	@%p1357 bra 	$L__BB14_223;
	and.b64  	%rd291, %rd3288, 1;
	setp.eq.s64 	%p1358, %rd3288, 0;
	mov.b64 	%rd28900, -3750763034362895579;
	@%p1358 bra 	$L__BB14_215;
	setp.eq.s64 	%p1359, %rd3288, 1;
	mov.b64 	%rd28900, -3750763034362895579;
	mov.b64 	%rd28898, 0;
	@%p1359 bra 	$L__BB14_213;
	mov.b64 	%rd28900, -3750763034362895579;
	mov.b64 	%rd28901, 0;
$L__BB14_212:
	shl.b64 	%rd18427, %rd28901, 3;
	add.s64 	%rd18428, %rd272, %rd18427;
	ld.u64 	%rd18429, [%rd18428];
	and.b64  	%rd18430, %rd18429, 255;
	xor.b64  	%rd18431, %rd18430, %rd28900;
	mul.lo.s64 	%rd18432, %rd18431, 1099511628211;
	shr.u64 	%rd18433, %rd18429, 8;
	and.b64  	%rd18434, %rd18433, 255;
	xor.b64  	%rd18435, %rd18434, %rd18432;
	mul.lo.s64 	%rd18436, %rd18435, 1099511628211;
	shr.u64 	%rd18437, %rd18429, 16;
	and.b64  	%rd18438, %rd18437, 255;
	xor.b64  	%rd18439, %rd18438, %rd18436;
	mul.lo.s64 	%rd18440, %rd18439, 1099511628211;
	shr.u64 	%rd18441, %rd18429, 24;
	and.b64  	%rd18442, %rd18441, 255;
	xor.b64  	%rd18443, %rd18442, %rd18440;
	mul.lo.s64 	%rd18444, %rd18443, 1099511628211;
	shr.u64 	%rd18445, %rd18429, 32;
	and.b64  	%rd18446, %rd18445, 255;
	xor.b64  	%rd18447, %rd18446, %rd18444;
	mul.lo.s64 	%rd18448, %rd18447, 1099511628211;
	shr.u64 	%rd18449, %rd18429, 40;
	and.b64  	%rd18450, %rd18449, 255;
	xor.b64  	%rd18451, %rd18450, %rd18448;
	mul.lo.s64 	%rd18452, %rd18451, 1099511628211;
	shr.u64 	%rd18453, %rd18429, 48;
	and.b64  	%rd18454, %rd18453, 255;
	xor.b64  	%rd18455, %rd18454, %rd18452;
	mul.lo.s64 	%rd18456, %rd18455, 1099511628211;
	shr.u64 	%rd18457, %rd18429, 56;
	xor.b64  	%rd18458, %rd18457, %rd18456;
	mul.lo.s64 	%rd18459, %rd18458, 1099511628211;
	ld.u64 	%rd18460, [%rd18428+8];
	and.b64  	%rd18461, %rd18460, 255;
	xor.b64  	%rd18462, %rd18461, %rd18459;
	mul.lo.s64 	%rd18463, %rd18462, 1099511628211;
	shr.u64 	%rd18464, %rd18460, 8;
	and.b64  	%rd18465, %rd18464, 255;
	xor.b64  	%rd18466, %rd18465, %rd18463;
	mul.lo.s64 	%rd18467, %rd18466, 1099511628211;
	shr.u64 	%rd18468, %rd18460, 16;
	and.b64  	%rd18469, %rd18468, 255;
	xor.b64  	%rd18470, %rd18469, %rd18467;
	mul.lo.s64 	%rd18471, %rd18470, 1099511628211;
	shr.u64 	%rd18472, %rd18460, 24;
	and.b64  	%rd18473, %rd18472, 255;
	xor.b64  	%rd18474, %rd18473, %rd18471;
	mul.lo.s64 	%rd18475, %rd18474, 1099511628211;
	shr.u64 	%rd18476, %rd18460, 32;
	and.b64  	%rd18477, %rd18476, 255;
	xor.b64  	%rd18478, %rd18477, %rd18475;
	mul.lo.s64 	%rd18479, %rd18478, 1099511628211;
	shr.u64 	%rd18480, %rd18460, 40;
	and.b64  	%rd18481, %rd18480, 255;
	xor.b64  	%rd18482, %rd18481, %rd18479;
	mul.lo.s64 	%rd18483, %rd18482, 1099511628211;
	shr.u64 	%rd18484, %rd18460, 48;
	and.b64  	%rd18485, %rd18484, 255;
	xor.b64  	%rd18486, %rd18485, %rd18483;
	mul.lo.s64 	%rd18487, %rd18486, 1099511628211;
	shr.u64 	%rd18488, %rd18460, 56;
	xor.b64  	%rd18489, %rd18488, %rd18487;
	mul.lo.s64 	%rd28900, %rd18489, 1099511628211;
	add.s64 	%rd28901, %rd28901, 2;
	setp.eq.s64 	%p1360, %rd28901, %rd271;
	mov.u64 	%rd28898, %rd271;
	@%p1360 bra 	$L__BB14_213;
	bra.uni 	$L__BB14_212;
$L__BB14_213:
	setp.eq.s64 	%p1361, %rd291, 0;
	@%p1361 bra 	$L__BB14_215;
	shl.b64 	%rd18490, %rd28898, 3;
	add.s64 	%rd18491, %rd272, %rd18490;
	ld.u64 	%rd18492, [%rd18491];
	and.b64  	%rd18493, %rd18492, 255;
	xor.b64  	%rd18494, %rd18493, %rd28900;
	mul.lo.s64 	%rd18495, %rd18494, 1099511628211;
	shr.u64 	%rd18496, %rd18492, 8;
	and.b64  	%rd18497, %rd18496, 255;
	xor.b64  	%rd18498, %rd18497, %rd18495;
	mul.lo.s64 	%rd18499, %rd18498, 1099511628211;
	shr.u64 	%rd18500, %rd18492, 16;
	and.b64  	%rd18501, %rd18500, 255;
	xor.b64  	%rd18502, %rd18501, %rd18499;
	mul.lo.s64 	%rd18503, %rd18502, 1099511628211;
	shr.u64 	%rd18504, %rd18492, 24;
	and.b64  	%rd18505, %rd18504, 255;
	xor.b64  	%rd18506, %rd18505, %rd18503;
	mul.lo.s64 	%rd18507, %rd18506, 1099511628211;
	shr.u64 	%rd18508, %rd18492, 32;
	and.b64  	%rd18509, %rd18508, 255;
	xor.b64  	%rd18510, %rd18509, %rd18507;
	mul.lo.s64 	%rd18511, %rd18510, 1099511628211;
	shr.u64 	%rd18512, %rd18492, 40;
	and.b64  	%rd18513, %rd18512, 255;
	xor.b64  	%rd18514, %rd18513, %rd18511;
	mul.lo.s64 	%rd18515, %rd18514, 1099511628211;
	shr.u64 	%rd18516, %rd18492, 48;
	and.b64  	%rd18517, %rd18516, 255;
	xor.b64  	%rd18518, %rd18517, %rd18515;
	mul.lo.s64 	%rd18519, %rd18518, 1099511628211;
	shr.u64 	%rd18520, %rd18492, 56;
	xor.b64  	%rd18521, %rd18520, %rd18519;
	mul.lo.s64 	%rd28900, %rd18521, 1099511628211;
$L__BB14_215:
	setp.eq.s64 	%p1362, %rd3288, 0;
	mov.b64 	%rd28905, -3750763034362895579;
	@%p1362 bra 	$L__BB14_221;
	setp.eq.s64 	%p1363, %rd3288, 1;
	mov.b64 	%rd28905, -3750763034362895579;
	mov.b64 	%rd28906, 0;
	@%p1363 bra 	$L__BB14_219;
	mov.b64 	%rd28905, -3750763034362895579;
	mov.b64 	%rd28903, 0;
$L__BB14_218:
	shl.b64 	%rd18528, %rd28903, 3;
	add.s64 	%rd18529, %rd86, %rd18528;
	ld.u64 	%rd18530, [%rd18529];
	and.b64  	%rd18531, %rd18530, 255;
	xor.b64  	%rd18532, %rd18531, %rd28905;
	mul.lo.s64 	%rd18533, %rd18532, 1099511628211;
	shr.u64 	%rd18534, %rd18530, 8;
	and.b64  	%rd18535, %rd18534, 255;
	xor.b64  	%rd18536, %rd18535, %rd18533;
	mul.lo.s64 	%rd18537, %rd18536, 1099511628211;
	shr.u64 	%rd18538, %rd18530, 16;
	and.b64  	%rd18539, %rd18538, 255;
	xor.b64  	%rd18540, %rd18539, %rd18537;
	mul.lo.s64 	%rd18541, %rd18540, 1099511628211;
	shr.u64 	%rd18542, %rd18530, 24;
	and.b64  	%rd18543, %rd18542, 255;
	xor.b64  	%rd18544, %rd18543, %rd18541;
	mul.lo.s64 	%rd18545, %rd18544, 1099511628211;
	shr.u64 	%rd18546, %rd18530, 32;
	and.b64  	%rd18547, %rd18546, 255;
	xor.b64  	%rd18548, %rd18547, %rd18545;
	mul.lo.s64 	%rd18549, %rd18548, 1099511628211;
	shr.u64 	%rd18550, %rd18530, 40;
	and.b64  	%rd18551, %rd18550, 255;
	xor.b64  	%rd18552, %rd18551, %rd18549;
	mul.lo.s64 	%rd18553, %rd18552, 1099511628211;
	shr.u64 	%rd18554, %rd18530, 48;
	and.b64  	%rd18555, %rd18554, 255;
	xor.b64  	%rd18556, %rd18555, %rd18553;
	mul.lo.s64 	%rd18557, %rd18556, 1099511628211;
	shr.u64 	%rd18558, %rd18530, 56;
	xor.b64  	%rd18559, %rd18558, %rd18557;
	mul.lo.s64 	%rd18560, %rd18559, 1099511628211;
	ld.u64 	%rd18561, [%rd18529+8];
	and.b64  	%rd18562, %rd18561, 255;
	xor.b64  	%rd18563, %rd18562, %rd18560;
	mul.lo.s64 	%rd18564, %rd18563, 1099511628211;
	shr.u64 	%rd18565, %rd18561, 8;
	and.b64  	%rd18566, %rd18565, 255;
	xor.b64  	%rd18567, %rd18566, %rd18564;
	mul.lo.s64 	%rd18568, %rd18567, 1099511628211;
	shr.u64 	%rd18569, %rd18561, 16;
	and.b64  	%rd18570, %rd18569, 255;
	xor.b64  	%rd18571, %rd18570, %rd18568;
	mul.lo.s64 	%rd18572, %rd18571, 1099511628211;
	shr.u64 	%rd18573, %rd18561, 24;
	and.b64  	%rd18574, %rd18573, 255;
	xor.b64  	%rd18575, %rd18574, %rd18572;
	mul.lo.s64 	%rd18576, %rd18575, 1099511628211;
	shr.u64 	%rd18577, %rd18561, 32;
	and.b64  	%rd18578, %rd18577, 255;
	xor.b64  	%rd18579, %rd18578, %rd18576;
	mul.lo.s64 	%rd18580, %rd18579, 1099511628211;
	shr.u64 	%rd18581, %rd18561, 40;
	and.b64  	%rd18582, %rd18581, 255;
	xor.b64  	%rd18583, %rd18582, %rd18580;
	mul.lo.s64 	%rd18584, %rd18583, 1099511628211;
	shr.u64 	%rd18585, %rd18561, 48;
	and.b64  	%rd18586, %rd18585, 255;
	xor.b64  	%rd18587, %rd18586, %rd18584;
	mul.lo.s64 	%rd18588, %rd18587, 1099511628211;
	shr.u64 	%rd18589, %rd18561, 56;
	xor.b64  	%rd18590, %rd18589, %rd18588;
	mul.lo.s64 	%rd28905, %rd18590, 1099511628211;
	add.s64 	%rd28903, %rd28903, 2;
	setp.ne.s64 	%p1364, %rd28903, %rd271;
	mov.u64 	%rd28906, %rd271;
	@%p1364 bra 	$L__BB14_218;
$L__BB14_219:
	setp.eq.s64 	%p1365, %rd291, 0;
	@%p1365 bra 	$L__BB14_221;
	shl.b64 	%rd18591, %rd28906, 3;
	add.s64 	%rd18592, %rd86, %rd18591;
	ld.u64 	%rd18593, [%rd18592];
	and.b64  	%rd18594, %rd18593, 255;
	xor.b64  	%rd18595, %rd18594, %rd28905;
	mul.lo.s64 	%rd18596, %rd18595, 1099511628211;
	shr.u64 	%rd18597, %rd18593, 8;
	and.b64  	%rd18598, %rd18597, 255;
	xor.b64  	%rd18599, %rd18598, %rd18596;
	mul.lo.s64 	%rd18600, %rd18599, 1099511628211;
	shr.u64 	%rd18601, %rd18593, 16;
	and.b64  	%rd18602, %rd18601, 255;
	xor.b64  	%rd18603, %rd18602, %rd18600;
	mul.lo.s64 	%rd18604, %rd18603, 1099511628211;
	shr.u64 	%rd18605, %rd18593, 24;
	and.b64  	%rd18606, %rd18605, 255;
	xor.b64  	%rd18607, %rd18606, %rd18604;
	mul.lo.s64 	%rd18608, %rd18607, 1099511628211;
	shr.u64 	%rd18609, %rd18593, 32;
	and.b64  	%rd18610, %rd18609, 255;
	xor.b64  	%rd18611, %rd18610, %rd18608;
	mul.lo.s64 	%rd18612, %rd18611, 1099511628211;
	shr.u64 	%rd18613, %rd18593, 40;
	and.b64  	%rd18614, %rd18613, 255;
	xor.b64  	%rd18615, %rd18614, %rd18612;
	mul.lo.s64 	%rd18616, %rd18615, 1099511628211;
	shr.u64 	%rd18617, %rd18593, 48;
	and.b64  	%rd18618, %rd18617, 255;
	xor.b64  	%rd18619, %rd18618, %rd18616;
	mul.lo.s64 	%rd18620, %rd18619, 1099511628211;
	shr.u64 	%rd18621, %rd18593, 56;
	xor.b64  	%rd18622, %rd18621, %rd18620;
	mul.lo.s64 	%rd28905, %rd18622, 1099511628211;
$L__BB14_221:
	setp.ge.u64 	%p1366, %rd28900, %rd28905;
	@%p1366 bra 	$L__BB14_227;
$L__BB14_222:
	add.s32 	%r1462, %r1467, 1;
	mov.u32 	%r1467, %r38;
	bra.uni 	$L__BB14_227;
$L__BB14_223:
	setp.eq.s32 	%p1367, %r429, 0;
	@%p1367 bra 	$L__BB14_227;
	mov.b64 	%rd28896, 0;
$L__BB14_225:
	shl.b64 	%rd18624, %rd28896, 3;
	add.s64 	%rd18625, %rd272, %rd18624;
	ld.u64 	%rd293, [%rd18625];
	add.s64 	%rd18626, %rd86, %rd18624;
	ld.u64 	%rd294, [%rd18626];
	setp.lt.u64 	%p1368, %rd293, %rd294;
	@%p1368 bra 	$L__BB14_222;
	setp.le.u64 	%p1369, %rd293, %rd294;
	add.s64 	%rd28896, %rd28896, 1;
	cvt.s64.s32 	%rd18627, %r429;
	setp.lt.u64 	%p1370, %rd28896, %rd18627;
	and.pred  	%p1371, %p1369, %p1370;
	@%p1371 bra 	$L__BB14_225;
$L__BB14_227:
	setp.lt.s32 	%p1372, %r1462, %r1467;
	@%p1372 bra 	$L__BB14_196;
$L__BB14_228:
	setp.lt.s32 	%p1373, %r18, 1;
	mov.b32 	%r1475, 0;
	mov.u32 	%r1472, %r18;
	@%p1373 bra 	$L__BB14_260;
	mul.lo.s32 	%r1001, %r18, 511;
	shr.s32 	%r1472, %r1001, 9;
	shl.b32 	%r1002, %r1472, 3;
	add.s32 	%r1003, %r9, %r1002;
	ld.shared.u64 	%rd314, [%r1003];
	setp.eq.s64 	%p1374, %rd3288, 0;
	mov.b64 	%rd28912, -3750763034362895579;
	@%p1374 bra 	$L__BB14_235;
	setp.eq.s64 	%p1375, %rd3288, 1;
	mov.b64 	%rd28912, -3750763034362895579;
	mov.b64 	%rd28910, 0;
	@%p1375 bra 	$L__BB14_233;
	and.b64  	%rd28910, %rd3288, -2;
	mov.b64 	%rd28912, -3750763034362895579;
	mov.b64 	%rd28913, 0;
$L__BB14_232:
	shl.b64 	%rd18634, %rd28913, 3;
	add.s64 	%rd18635, %rd314, %rd18634;
	ld.u64 	%rd18636, [%rd18635];
	and.b64  	%rd18637, %rd18636, 255;
	xor.b64  	%rd18638, %rd18637, %rd28912;
	mul.lo.s64 	%rd18639, %rd18638, 1099511628211;
	shr.u64 	%rd18640, %rd18636, 8;
	and.b64  	%rd18641, %rd18640, 255;
	xor.b64  	%rd18642, %rd18641, %rd18639;
	mul.lo.s64 	%rd18643, %rd18642, 1099511628211;
	shr.u64 	%rd18644, %rd18636, 16;
	and.b64  	%rd18645, %rd18644, 255;
	xor.b64  	%rd18646, %rd18645, %rd18643;
	mul.lo.s64 	%rd18647, %rd18646, 1099511628211;
	shr.u64 	%rd18648, %rd18636, 24;
	and.b64  	%rd18649, %rd18648, 255;
	xor.b64  	%rd18650, %rd18649, %rd18647;
	mul.lo.s64 	%rd18651, %rd18650, 1099511628211;
	shr.u64 	%rd18652, %rd18636, 32;
	and.b64  	%rd18653, %rd18652, 255;
	xor.b64  	%rd18654, %rd18653, %rd18651;
	mul.lo.s64 	%rd18655, %rd18654, 1099511628211;
	shr.u64 	%rd18656, %rd18636, 40;
	and.b64  	%rd18657, %rd18656, 255;
	xor.b64  	%rd18658, %rd18657, %rd18655;
	mul.lo.s64 	%rd18659, %rd18658, 1099511628211;
	shr.u64 	%rd18660, %rd18636, 48;
	and.b64  	%rd18661, %rd18660, 255;
	xor.b64  	%rd18662, %rd18661, %rd18659;
	mul.lo.s64 	%rd18663, %rd18662, 1099511628211;
	shr.u64 	%rd18664, %rd18636, 56;
	xor.b64  	%rd18665, %rd18664, %rd18663;
	mul.lo.s64 	%rd18666, %rd18665, 1099511628211;
	ld.u64 	%rd18667, [%rd18635+8];
	and.b64  	%rd18668, %rd18667, 255;
	xor.b64  	%rd18669, %rd18668, %rd18666;
	mul.lo.s64 	%rd18670, %rd18669, 1099511628211;
	shr.u64 	%rd18671, %rd18667, 8;
	and.b64  	%rd18672, %rd18671, 255;
	xor.b64  	%rd18673, %rd18672, %rd18670;
	mul.lo.s64 	%rd18674, %rd18673, 1099511628211;
	shr.u64 	%rd18675, %rd18667, 16;
	and.b64  	%rd18676, %rd18675, 255;
	xor.b64  	%rd18677, %rd18676, %rd18674;
	mul.lo.s64 	%rd18678, %rd18677, 1099511628211;
	shr.u64 	%rd18679, %rd18667, 24;
	and.b64  	%rd18680, %rd18679, 255;
	xor.b64  	%rd18681, %rd18680, %rd18678;
	mul.lo.s64 	%rd18682, %rd18681, 1099511628211;
	shr.u64 	%rd18683, %rd18667, 32;
	and.b64  	%rd18684, %rd18683, 255;
	xor.b64  	%rd18685, %rd18684, %rd18682;
	mul.lo.s64 	%rd18686, %rd18685, 1099511628211;
	shr.u64 	%rd18687, %rd18667, 40;
	and.b64  	%rd18688, %rd18687, 255;
	xor.b64  	%rd18689, %rd18688, %rd18686;
	mul.lo.s64 	%rd18690, %rd18689, 1099511628211;
	shr.u64 	%rd18691, %rd18667, 48;
	and.b64  	%rd18692, %rd18691, 255;
	xor.b64  	%rd18693, %rd18692, %rd18690;
	mul.lo.s64 	%rd18694, %rd18693, 1099511628211;
	shr.u64 	%rd18695, %rd18667, 56;
	xor.b64  	%rd18696, %rd18695, %rd18694;
	mul.lo.s64 	%rd28912, %rd18696, 1099511628211;
	add.s64 	%rd28913, %rd28913, 2;
	setp.eq.s64 	%p1376, %rd28913, %rd28910;
	@%p1376 bra 	$L__BB14_233;
	bra.uni 	$L__BB14_232;
$L__BB14_233:
	and.b64  	%rd18697, %rd3288, 1;
	setp.eq.b64 	%p1377, %rd18697, 1;
	not.pred 	%p1378, %p1377;
	@%p1378 bra 	$L__BB14_235;
	shl.b64 	%rd18698, %rd28910, 3;
	add.s64 	%rd18699, %rd314, %rd18698;
	ld.u64 	%rd18700, [%rd18699];
	and.b64  	%rd18701, %rd18700, 255;
	xor.b64  	%rd18702, %rd18701, %rd28912;
	mul.lo.s64 	%rd18703, %rd18702, 1099511628211;
	shr.u64 	%rd18704, %rd18700, 8;
	and.b64  	%rd18705, %rd18704, 255;
	xor.b64  	%rd18706, %rd18705, %rd18703;
	mul.lo.s64 	%rd18707, %rd18706, 1099511628211;
	shr.u64 	%rd18708, %rd18700, 16;
	and.b64  	%rd18709, %rd18708, 255;
	xor.b64  	%rd18710, %rd18709, %rd18707;
	mul.lo.s64 	%rd18711, %rd18710, 1099511628211;
	shr.u64 	%rd18712, %rd18700, 24;
	and.b64  	%rd18713, %rd18712, 255;
	xor.b64  	%rd18714, %rd18713, %rd18711;
	mul.lo.s64 	%rd18715, %rd18714, 1099511628211;
	shr.u64 	%rd18716, %rd18700, 32;
	and.b64  	%rd18717, %rd18716, 255;
	xor.b64  	%rd18718, %rd18717, %rd18715;
	mul.lo.s64 	%rd18719, %rd18718, 1099511628211;
	shr.u64 	%rd18720, %rd18700, 40;
	and.b64  	%rd18721, %rd18720, 255;
	xor.b64  	%rd18722, %rd18721, %rd18719;
	mul.lo.s64 	%rd18723, %rd18722, 1099511628211;
	shr.u64 	%rd18724, %rd18700, 48;
	and.b64  	%rd18725, %rd18724, 255;
	xor.b64  	%rd18726, %rd18725, %rd18723;
	mul.lo.s64 	%rd18727, %rd18726, 1099511628211;
	shr.u64 	%rd18728, %rd18700, 56;
	xor.b64  	%rd18729, %rd18728, %rd18727;
	mul.lo.s64 	%rd28912, %rd18729, 1099511628211;
$L__BB14_235:
	setp.eq.s64 	%p1379, %rd3288, 0;
	mov.b64 	%rd28917, -3750763034362895579;
	@%p1379 bra 	$L__BB14_241;
	setp.eq.s64 	%p1380, %rd3288, 1;
	mov.b64 	%rd28917, -3750763034362895579;
	mov.b64 	%rd28918, 0;
	@%p1380 bra 	$L__BB14_239;
	and.b64  	%rd28918, %rd3288, -2;
	mov.b64 	%rd28917, -3750763034362895579;
	mov.b64 	%rd28915, 0;
$L__BB14_238:
	shl.b64 	%rd18736, %rd28915, 3;
	add.s64 	%rd18737, %rd86, %rd18736;
	ld.u64 	%rd18738, [%rd18737];
	and.b64  	%rd18739, %rd18738, 255;
	xor.b64  	%rd18740, %rd18739, %rd28917;
	mul.lo.s64 	%rd18741, %rd18740, 1099511628211;
	shr.u64 	%rd18742, %rd18738, 8;
	and.b64  	%rd18743, %rd18742, 255;
	xor.b64  	%rd18744, %rd18743, %rd18741;
	mul.lo.s64 	%rd18745, %rd18744, 1099511628211;
	shr.u64 	%rd18746, %rd18738, 16;
	and.b64  	%rd18747, %rd18746, 255;
	xor.b64  	%rd18748, %rd18747, %rd18745;
	mul.lo.s64 	%rd18749, %rd18748, 1099511628211;
	shr.u64 	%rd18750, %rd18738, 24;
	and.b64  	%rd18751, %rd18750, 255;
	xor.b64  	%rd18752, %rd18751, %rd18749;
	mul.lo.s64 	%rd18753, %rd18752, 1099511628211;
	shr.u64 	%rd18754, %rd18738, 32;
	and.b64  	%rd18755, %rd18754, 255;
	xor.b64  	%rd18756, %rd18755, %rd18753;
	mul.lo.s64 	%rd18757, %rd18756, 1099511628211;
	shr.u64 	%rd18758, %rd18738, 40;
	and.b64  	%rd18759, %rd18758, 255;
	xor.b64  	%rd18760, %rd18759, %rd18757;
	mul.lo.s64 	%rd18761, %rd18760, 1099511628211;
	shr.u64 	%rd18762, %rd18738, 48;
	and.b64  	%rd18763, %rd18762, 255;
	xor.b64  	%rd18764, %rd18763, %rd18761;
	mul.lo.s64 	%rd18765, %rd18764, 1099511628211;
	shr.u64 	%rd18766, %rd18738, 56;
	xor.b64  	%rd18767, %rd18766, %rd18765;
	mul.lo.s64 	%rd18768, %rd18767, 1099511628211;
	ld.u64 	%rd18769, [%rd18737+8];
	and.b64  	%rd18770, %rd18769, 255;
	xor.b64  	%rd18771, %rd18770, %rd18768;
	mul.lo.s64 	%rd18772, %rd18771, 1099511628211;
	shr.u64 	%rd18773, %rd18769, 8;
	and.b64  	%rd18774, %rd18773, 255;
	xor.b64  	%rd18775, %rd18774, %rd18772;
	mul.lo.s64 	%rd18776, %rd18775, 1099511628211;
	shr.u64 	%rd18777, %rd18769, 16;
	and.b64  	%rd18778, %rd18777, 255;
	xor.b64  	%rd18779, %rd18778, %rd18776;
	mul.lo.s64 	%rd18780, %rd18779, 1099511628211;
	shr.u64 	%rd18781, %rd18769, 24;
	and.b64  	%rd18782, %rd18781, 255;
	xor.b64  	%rd18783, %rd18782, %rd18780;
	mul.lo.s64 	%rd18784, %rd18783, 1099511628211;
	shr.u64 	%rd18785, %rd18769, 32;
	and.b64  	%rd18786, %rd18785, 255;
	xor.b64  	%rd18787, %rd18786, %rd18784;
	mul.lo.s64 	%rd18788, %rd18787, 1099511628211;
	shr.u64 	%rd18789, %rd18769, 40;
	and.b64  	%rd18790, %rd18789, 255;
	xor.b64  	%rd18791, %rd18790, %rd18788;
	mul.lo.s64 	%rd18792, %rd18791, 1099511628211;
	shr.u64 	%rd18793, %rd18769, 48;
	and.b64  	%rd18794, %rd18793, 255;
	xor.b64  	%rd18795, %rd18794, %rd18792;
	mul.lo.s64 	%rd18796, %rd18795, 1099511628211;
	shr.u64 	%rd18797, %rd18769, 56;
	xor.b64  	%rd18798, %rd18797, %rd18796;
	mul.lo.s64 	%rd28917, %rd18798, 1099511628211;
	add.s64 	%rd28915, %rd28915, 2;
	setp.ne.s64 	%p1381, %rd28915, %rd28918;
	@%p1381 bra 	$L__BB14_238;
$L__BB14_239:
	and.b64  	%rd18799, %rd3288, 1;
	setp.eq.b64 	%p1382, %rd18799, 1;
	not.pred 	%p1383, %p1382;
	@%p1383 bra 	$L__BB14_241;
	shl.b64 	%rd18800, %rd28918, 3;
	add.s64 	%rd18801, %rd86, %rd18800;
	ld.u64 	%rd18802, [%rd18801];
	and.b64  	%rd18803, %rd18802, 255;
	xor.b64  	%rd18804, %rd18803, %rd28917;
	mul.lo.s64 	%rd18805, %rd18804, 1099511628211;
	shr.u64 	%rd18806, %rd18802, 8;
	and.b64  	%rd18807, %rd18806, 255;
	xor.b64  	%rd18808, %rd18807, %rd18805;
	mul.lo.s64 	%rd18809, %rd18808, 1099511628211;
	shr.u64 	%rd18810, %rd18802, 16;
	and.b64  	%rd18811, %rd18810, 255;
	xor.b64  	%rd18812, %rd18811, %rd18809;
	mul.lo.s64 	%rd18813, %rd18812, 1099511628211;
	shr.u64 	%rd18814, %rd18802, 24;
	and.b64  	%rd18815, %rd18814, 255;
	xor.b64  	%rd18816, %rd18815, %rd18813;
	mul.lo.s64 	%rd18817, %rd18816, 1099511628211;
	shr.u64 	%rd18818, %rd18802, 32;
	and.b64  	%rd18819, %rd18818, 255;
	xor.b64  	%rd18820, %rd18819, %rd18817;
	mul.lo.s64 	%rd18821, %rd18820, 1099511628211;
	shr.u64 	%rd18822, %rd18802, 40;
	and.b64  	%rd18823, %rd18822, 255;
	xor.b64  	%rd18824, %rd18823, %rd18821;
	mul.lo.s64 	%rd18825, %rd18824, 1099511628211;
	shr.u64 	%rd18826, %rd18802, 48;
	and.b64  	%rd18827, %rd18826, 255;
	xor.b64  	%rd18828, %rd18827, %rd18825;
	mul.lo.s64 	%rd18829, %rd18828, 1099511628211;
	shr.u64 	%rd18830, %rd18802, 56;
	xor.b64  	%rd18831, %rd18830, %rd18829;
	mul.lo.s64 	%rd28917, %rd18831, 1099511628211;
$L__BB14_241:
	setp.eq.s64 	%p1384, %rd28912, %rd28917;
	@%p1384 bra 	$L__BB14_256;
	setp.eq.s64 	%p1385, %rd3288, 0;
	mov.b64 	%rd28925, -3750763034362895579;
	@%p1385 bra 	$L__BB14_248;
	setp.eq.s64 	%p1386, %rd3288, 1;
	mov.b64 	%rd28925, -3750763034362895579;
	mov.b64 	%rd28923, 0;
	@%p1386 bra 	$L__BB14_246;
	and.b64  	%rd28923, %rd3288, -2;
	mov.b64 	%rd28925, -3750763034362895579;
	mov.b64 	%rd28926, 0;
$L__BB14_245:
	shl.b64 	%rd18838, %rd28926, 3;
	add.s64 	%rd18839, %rd314, %rd18838;
	ld.u64 	%rd18840, [%rd18839];
	and.b64  	%rd18841, %rd18840, 255;
	xor.b64  	%rd18842, %rd18841, %rd28925;
	mul.lo.s64 	%rd18843, %rd18842, 1099511628211;
	shr.u64 	%rd18844, %rd18840, 8;
	and.b64  	%rd18845, %rd18844, 255;
	xor.b64  	%rd18846, %rd18845, %rd18843;
	mul.lo.s64 	%rd18847, %rd18846, 1099511628211;
	shr.u64 	%rd18848, %rd18840, 16;
	and.b64  	%rd18849, %rd18848, 255;
	xor.b64  	%rd18850, %rd18849, %rd18847;
	mul.lo.s64 	%rd18851, %rd18850, 1099511628211;
	shr.u64 	%rd18852, %rd18840, 24;
	and.b64  	%rd18853, %rd18852, 255;
	xor.b64  	%rd18854, %rd18853, %rd18851;
	mul.lo.s64 	%rd18855, %rd18854, 1099511628211;
	shr.u64 	%rd18856, %rd18840, 32;
	and.b64  	%rd18857, %rd18856, 255;
	xor.b64  	%rd18858, %rd18857, %rd18855;
	mul.lo.s64 	%rd18859, %rd18858, 1099511628211;
	shr.u64 	%rd18860, %rd18840, 40;
	and.b64  	%rd18861, %rd18860, 255;
	xor.b64  	%rd18862, %rd18861, %rd18859;
	mul.lo.s64 	%rd18863, %rd18862, 1099511628211;
	shr.u64 	%rd18864, %rd18840, 48;
	and.b64  	%rd18865, %rd18864, 255;
	xor.b64  	%rd18866, %rd18865, %rd18863;
	mul.lo.s64 	%rd18867, %rd18866, 1099511628211;
	shr.u64 	%rd18868, %rd18840, 56;
	xor.b64  	%rd18869, %rd18868, %rd18867;
	mul.lo.s64 	%rd18870, %rd18869, 1099511628211;
	ld.u64 	%rd18871, [%rd18839+8];
	and.b64  	%rd18872, %rd18871, 255;
	xor.b64  	%rd18873, %rd18872, %rd18870;
	mul.lo.s64 	%rd18874, %rd18873, 1099511628211;
	shr.u64 	%rd18875, %rd18871, 8;
	and.b64  	%rd18876, %rd18875, 255;
	xor.b64  	%rd18877, %rd18876, %rd18874;
	mul.lo.s64 	%rd18878, %rd18877, 1099511628211;
	shr.u64 	%rd18879, %rd18871, 16;
	and.b64  	%rd18880, %rd18879, 255;
	xor.b64  	%rd18881, %rd18880, %rd18878;
	mul.lo.s64 	%rd18882, %rd18881, 1099511628211;
	shr.u64 	%rd18883, %rd18871, 24;
	and.b64  	%rd18884, %rd18883, 255;
	xor.b64  	%rd18885, %rd18884, %rd18882;
	mul.lo.s64 	%rd18886, %rd18885, 1099511628211;
	shr.u64 	%rd18887, %rd18871, 32;
	and.b64  	%rd18888, %rd18887, 255;
	xor.b64  	%rd18889, %rd18888, %rd18886;
	mul.lo.s64 	%rd18890, %rd18889, 1099511628211;
	shr.u64 	%rd18891, %rd18871, 40;
	and.b64  	%rd18892, %rd18891, 255;
	xor.b64  	%rd18893, %rd18892, %rd18890;
	mul.lo.s64 	%rd18894, %rd18893, 1099511628211;
	shr.u64 	%rd18895, %rd18871, 48;
	and.b64  	%rd18896, %rd18895, 255;
	xor.b64  	%rd18897, %rd18896, %rd18894;
	mul.lo.s64 	%rd18898, %rd18897, 1099511628211;
	shr.u64 	%rd18899, %rd18871, 56;
	xor.b64  	%rd18900, %rd18899, %rd18898;
	mul.lo.s64 	%rd28925, %rd18900, 1099511628211;
	add.s64 	%rd28926, %rd28926, 2;
	setp.eq.s64 	%p1387, %rd28926, %rd28923;
	@%p1387 bra 	$L__BB14_246;
	bra.uni 	$L__BB14_245;
$L__BB14_246:
	and.b64  	%rd18901, %rd3288, 1;
	setp.eq.b64 	%p1388, %rd18901, 1;
	not.pred 	%p1389, %p1388;
	@%p1389 bra 	$L__BB14_248;
	shl.b64 	%rd18902, %rd28923, 3;
	add.s64 	%rd18903, %rd314, %rd18902;
	ld.u64 	%rd18904, [%rd18903];
	and.b64  	%rd18905, %rd18904, 255;
	xor.b64  	%rd18906, %rd18905, %rd28925;
	mul.lo.s64 	%rd18907, %rd18906, 1099511628211;
	shr.u64 	%rd18908, %rd18904, 8;
	and.b64  	%rd18909, %rd18908, 255;
	xor.b64  	%rd18910, %rd18909, %rd18907;
	mul.lo.s64 	%rd18911, %rd18910, 1099511628211;
	shr.u64 	%rd18912, %rd18904, 16;
	and.b64  	%rd18913, %rd18912, 255;
	xor.b64  	%rd18914, %rd18913, %rd18911;
	mul.lo.s64 	%rd18915, %rd18914, 1099511628211;
	shr.u64 	%rd18916, %rd18904, 24;
	and.b64  	%rd18917, %rd18916, 255;
	xor.b64  	%rd18918, %rd18917, %rd18915;
	mul.lo.s64 	%rd18919, %rd18918, 1099511628211;
	shr.u64 	%rd18920, %rd18904, 32;
	and.b64  	%rd18921, %rd18920, 255;
	xor.b64  	%rd18922, %rd18921, %rd18919;
	mul.lo.s64 	%rd18923, %rd18922, 1099511628211;
	shr.u64 	%rd18924, %rd18904, 40;
	and.b64  	%rd18925, %rd18924, 255;
	xor.b64  	%rd18926, %rd18925, %rd18923;
	mul.lo.s64 	%rd18927, %rd18926, 1099511628211;
	shr.u64 	%rd18928, %rd18904, 48;
	and.b64  	%rd18929, %rd18928, 255;
	xor.b64  	%rd18930, %rd18929, %rd18927;
	mul.lo.s64 	%rd18931, %rd18930, 1099511628211;
	shr.u64 	%rd18932, %rd18904, 56;
	xor.b64  	%rd18933, %rd18932, %rd18931;
	mul.lo.s64 	%rd28925, %rd18933, 1099511628211;
$L__BB14_248:
	setp.eq.s64 	%p1390, %rd3288, 0;
	mov.b64 	%rd28930, -3750763034362895579;
	@%p1390 bra 	$L__BB14_254;
	setp.eq.s64 	%p1391, %rd3288, 1;
	mov.b64 	%rd28930, -3750763034362895579;
	mov.b64 	%rd28931, 0;
	@%p1391 bra 	$L__BB14_252;
	and.b64  	%rd28931, %rd3288, -2;
	mov.b64 	%rd28930, -3750763034362895579;
	mov.b64 	%rd28928, 0;
$L__BB14_251:
	shl.b64 	%rd18940, %rd28928, 3;
	add.s64 	%rd18941, %rd86, %rd18940;
	ld.u64 	%rd18942, [%rd18941];
	and.b64  	%rd18943, %rd18942, 255;
	xor.b64  	%rd18944, %rd18943, %rd28930;
	mul.lo.s64 	%rd18945, %rd18944, 1099511628211;
	shr.u64 	%rd18946, %rd18942, 8;
	and.b64  	%rd18947, %rd18946, 255;
	xor.b64  	%rd18948, %rd18947, %rd18945;
	mul.lo.s64 	%rd18949, %rd18948, 1099511628211;
	shr.u64 	%rd18950, %rd18942, 16;
	and.b64  	%rd18951, %rd18950, 255;
	xor.b64  	%rd18952, %rd18951, %rd18949;
	mul.lo.s64 	%rd18953, %rd18952, 1099511628211;
	shr.u64 	%rd18954, %rd18942, 24;
	and.b64  	%rd18955, %rd18954, 255;
	xor.b64  	%rd18956, %rd18955, %rd18953;
	mul.lo.s64 	%rd18957, %rd18956, 1099511628211;
	shr.u64 	%rd18958, %rd18942, 32;
	and.b64  	%rd18959, %rd18958, 255;
	xor.b64  	%rd18960, %rd18959, %rd18957;
	mul.lo.s64 	%rd18961, %rd18960, 1099511628211;
	shr.u64 	%rd18962, %rd18942, 40;
	and.b64  	%rd18963, %rd18962, 255;
	xor.b64  	%rd18964, %rd18963, %rd18961;
	mul.lo.s64 	%rd18965, %rd18964, 1099511628211;
	shr.u64 	%rd18966, %rd18942, 48;
	and.b64  	%rd18967, %rd18966, 255;
	xor.b64  	%rd18968, %rd18967, %rd18965;
	mul.lo.s64 	%rd18969, %rd18968, 1099511628211;
	shr.u64 	%rd18970, %rd18942, 56;
	xor.b64  	%rd18971, %rd18970, %rd18969;
	mul.lo.s64 	%rd18972, %rd18971, 1099511628211;
	ld.u64 	%rd18973, [%rd18941+8];
	and.b64  	%rd18974, %rd18973, 255;
	xor.b64  	%rd18975, %rd18974, %rd18972;
	mul.lo.s64 	%rd18976, %rd18975, 1099511628211;
	shr.u64 	%rd18977, %rd18973, 8;
	and.b64  	%rd18978, %rd18977, 255;
	xor.b64  	%rd18979, %rd18978, %rd18976;
	mul.lo.s64 	%rd18980, %rd18979, 1099511628211;
	shr.u64 	%rd18981, %rd18973, 16;
	and.b64  	%rd18982, %rd18981, 255;
	xor.b64  	%rd18983, %rd18982, %rd18980;
	mul.lo.s64 	%rd18984, %rd18983, 1099511628211;
	shr.u64 	%rd18985, %rd18973, 24;
	and.b64  	%rd18986, %rd18985, 255;
	xor.b64  	%rd18987, %rd18986, %rd18984;
	mul.lo.s64 	%rd18988, %rd18987, 1099511628211;
	shr.u64 	%rd18989, %rd18973, 32;
	and.b64  	%rd18990, %rd18989, 255;
	xor.b64  	%rd18991, %rd18990, %rd18988;
	mul.lo.s64 	%rd18992, %rd18991, 1099511628211;
	shr.u64 	%rd18993, %rd18973, 40;
	and.b64  	%rd18994, %rd18993, 255;
	xor.b64  	%rd18995, %rd18994, %rd18992;
	mul.lo.s64 	%rd18996, %rd18995, 1099511628211;
	shr.u64 	%rd18997, %rd18973, 48;
	and.b64  	%rd18998, %rd18997, 255;
	xor.b64  	%rd18999, %rd18998, %rd18996;
	mul.lo.s64 	%rd19000, %rd18999, 1099511628211;
	shr.u64 	%rd19001, %rd18973, 56;
	xor.b64  	%rd19002, %rd19001, %rd19000;
	mul.lo.s64 	%rd28930, %rd19002, 1099511628211;
	add.s64 	%rd28928, %rd28928, 2;
	setp.ne.s64 	%p1392, %rd28928, %rd28931;
	@%p1392 bra 	$L__BB14_251;
$L__BB14_252:
	and.b64  	%rd19003, %rd3288, 1;
	setp.eq.b64 	%p1393, %rd19003, 1;
	not.pred 	%p1394, %p1393;
	@%p1394 bra 	$L__BB14_254;
	shl.b64 	%rd19004, %rd28931, 3;
	add.s64 	%rd19005, %rd86, %rd19004;
	ld.u64 	%rd19006, [%rd19005];
	and.b64  	%rd19007, %rd19006, 255;
	xor.b64  	%rd19008, %rd19007, %rd28930;
	mul.lo.s64 	%rd19009, %rd19008, 1099511628211;
	shr.u64 	%rd19010, %rd19006, 8;
	and.b64  	%rd19011, %rd19010, 255;
	xor.b64  	%rd19012, %rd19011, %rd19009;
	mul.lo.s64 	%rd19013, %rd19012, 1099511628211;
	shr.u64 	%rd19014, %rd19006, 16;
	and.b64  	%rd19015, %rd19014, 255;
	xor.b64  	%rd19016, %rd19015, %rd19013;
	mul.lo.s64 	%rd19017, %rd19016, 1099511628211;
	shr.u64 	%rd19018, %rd19006, 24;
	and.b64  	%rd19019, %rd19018, 255;
	xor.b64  	%rd19020, %rd19019, %rd19017;
	mul.lo.s64 	%rd19021, %rd19020, 1099511628211;
	shr.u64 	%rd19022, %rd19006, 32;
	and.b64  	%rd19023, %rd19022, 255;
	xor.b64  	%rd19024, %rd19023, %rd19021;
	mul.lo.s64 	%rd19025, %rd19024, 1099511628211;
	shr.u64 	%rd19026, %rd19006, 40;
	and.b64  	%rd19027, %rd19026, 255;
	xor.b64  	%rd19028, %rd19027, %rd19025;
	mul.lo.s64 	%rd19029, %rd19028, 1099511628211;
	shr.u64 	%rd19030, %rd19006, 48;
	and.b64  	%rd19031, %rd19030, 255;
	xor.b64  	%rd19032, %rd19031, %rd19029;
	mul.lo.s64 	%rd19033, %rd19032, 1099511628211;
	shr.u64 	%rd19034, %rd19006, 56;
	xor.b64  	%rd19035, %rd19034, %rd19033;
	mul.lo.s64 	%rd28930, %rd19035, 1099511628211;
$L__BB14_254:
	setp.ge.u64 	%p1395, %rd28925, %rd28930;
	@%p1395 bra 	$L__BB14_260;
$L__BB14_255:
	add.s32 	%r1475, %r1472, 1;
	mov.u32 	%r1472, %r18;
	bra.uni 	$L__BB14_260;
$L__BB14_256:
	setp.eq.s32 	%p1396, %r429, 0;
	@%p1396 bra 	$L__BB14_260;
	cvt.s64.s32 	%rd336, %r429;
	mov.b64 	%rd28921, 0;
$L__BB14_258:
	shl.b64 	%rd19037, %rd28921, 3;
	add.s64 	%rd19038, %rd314, %rd19037;
	ld.u64 	%rd338, [%rd19038];
	add.s64 	%rd19039, %rd86, %rd19037;
	ld.u64 	%rd339, [%rd19039];
	setp.lt.u64 	%p1397, %rd338, %rd339;
	@%p1397 bra 	$L__BB14_255;
	setp.le.u64 	%p1398, %rd338, %rd339;
	add.s64 	%rd28921, %rd28921, 1;
	setp.lt.u64 	%p1399, %rd28921, %rd336;
	and.pred  	%p1400, %p1398, %p1399;
	@%p1400 bra 	$L__BB14_258;
$L__BB14_260:
	setp.ge.s32 	%p1401, %r1475, %r1472;
	mov.u32 	%r1474, %r1472;
	@%p1401 bra 	$L__BB14_292;
	mad.lo.s32 	%r1007, %r1472, 127, %r1475;
	shr.s32 	%r1474, %r1007, 7;
	shl.b32 	%r1008, %r1474, 3;
	add.s32 	%r1009, %r9, %r1008;
	ld.shared.u64 	%rd360, [%r1009];
	setp.eq.s64 	%p1402, %rd3288, 0;
	mov.b64 	%rd28937, -3750763034362895579;
	@%p1402 bra 	$L__BB14_267;
	setp.eq.s64 	%p1403, %rd3288, 1;
	mov.b64 	%rd28937, -3750763034362895579;
	mov.b64 	%rd28935, 0;
	@%p1403 bra 	$L__BB14_265;
	and.b64  	%rd28935, %rd3288, -2;
	mov.b64 	%rd28937, -3750763034362895579;
	mov.b64 	%rd28938, 0;
$L__BB14_264:
	shl.b64 	%rd19047, %rd28938, 3;
	add.s64 	%rd19048, %rd360, %rd19047;
	ld.u64 	%rd19049, [%rd19048];
	and.b64  	%rd19050, %rd19049, 255;
	xor.b64  	%rd19051, %rd19050, %rd28937;
	mul.lo.s64 	%rd19052, %rd19051, 1099511628211;
	shr.u64 	%rd19053, %rd19049, 8;
	and.b64  	%rd19054, %rd19053, 255;
	xor.b64  	%rd19055, %rd19054, %rd19052;
	mul.lo.s64 	%rd19056, %rd19055, 1099511628211;
	shr.u64 	%rd19057, %rd19049, 16;
	and.b64  	%rd19058, %rd19057, 255;
	xor.b64  	%rd19059, %rd19058, %rd19056;
	mul.lo.s64 	%rd19060, %rd19059, 1099511628211;
	shr.u64 	%rd19061, %rd19049, 24;
	and.b64  	%rd19062, %rd19061, 255;
	xor.b64  	%rd19063, %rd19062, %rd19060;
	mul.lo.s64 	%rd19064, %rd19063, 1099511628211;
	shr.u64 	%rd19065, %rd19049, 32;
	and.b64  	%rd19066, %rd19065, 255;
	xor.b64  	%rd19067, %rd19066, %rd19064;
	mul.lo.s64 	%rd19068, %rd19067, 1099511628211;
	shr.u64 	%rd19069, %rd19049, 40;
	and.b64  	%rd19070, %rd19069, 255;
	xor.b64  	%rd19071, %rd19070, %rd19068;
	mul.lo.s64 	%rd19072, %rd19071, 1099511628211;
	shr.u64 	%rd19073, %rd19049, 48;
	and.b64  	%rd19074, %rd19073, 255;
	xor.b64  	%rd19075, %rd19074, %rd19072;
	mul.lo.s64 	%rd19076, %rd19075, 1099511628211;
	shr.u64 	%rd19077, %rd19049, 56;
	xor.b64  	%rd19078, %rd19077, %rd19076;
	mul.lo.s64 	%rd19079, %rd19078, 1099511628211;
	ld.u64 	%rd19080, [%rd19048+8];
	and.b64  	%rd19081, %rd19080, 255;
	xor.b64  	%rd19082, %rd19081, %rd19079;
	mul.lo.s64 	%rd19083, %rd19082, 1099511628211;
	shr.u64 	%rd19084, %rd19080, 8;
	and.b64  	%rd19085, %rd19084, 255;
	xor.b64  	%rd19086, %rd19085, %rd19083;
	mul.lo.s64 	%rd19087, %rd19086, 1099511628211;
	shr.u64 	%rd19088, %rd19080, 16;
	and.b64  	%rd19089, %rd19088, 255;
	xor.b64  	%rd19090, %rd19089, %rd19087;
	mul.lo.s64 	%rd19091, %rd19090, 1099511628211;
	shr.u64 	%rd19092, %rd19080, 24;
	and.b64  	%rd19093, %rd19092, 255;
	xor.b64  	%rd19094, %rd19093, %rd19091;
	mul.lo.s64 	%rd19095, %rd19094, 1099511628211;
	shr.u64 	%rd19096, %rd19080, 32;
	and.b64  	%rd19097, %rd19096, 255;
	xor.b64  	%rd19098, %rd19097, %rd19095;
	mul.lo.s64 	%rd19099, %rd19098, 1099511628211;
	shr.u64 	%rd19100, %rd19080, 40;
	and.b64  	%rd19101, %rd19100, 255;
	xor.b64  	%rd19102, %rd19101, %rd19099;
	mul.lo.s64 	%rd19103, %rd19102, 1099511628211;
	shr.u64 	%rd19104, %rd19080, 48;
	and.b64  	%rd19105, %rd19104, 255;
	xor.b64  	%rd19106, %rd19105, %rd19103;
	mul.lo.s64 	%rd19107, %rd19106, 1099511628211;
	shr.u64 	%rd19108, %rd19080, 56;
	xor.b64  	%rd19109, %rd19108, %rd19107;
	mul.lo.s64 	%rd28937, %rd19109, 1099511628211;
	add.s64 	%rd28938, %rd28938, 2;
	setp.eq.s64 	%p1404, %rd28938, %rd28935;
	@%p1404 bra 	$L__BB14_265;
	bra.uni 	$L__BB14_264;
$L__BB14_265:
	and.b64  	%rd19110, %rd3288, 1;
	setp.eq.b64 	%p1405, %rd19110, 1;
	not.pred 	%p1406, %p1405;
	@%p1406 bra 	$L__BB14_267;
	shl.b64 	%rd19111, %rd28935, 3;
	add.s64 	%rd19112, %rd360, %rd19111;
	ld.u64 	%rd19113, [%rd19112];
	and.b64  	%rd19114, %rd19113, 255;
	xor.b64  	%rd19115, %rd19114, %rd28937;
	mul.lo.s64 	%rd19116, %rd19115, 1099511628211;
	shr.u64 	%rd19117, %rd19113, 8;
	and.b64  	%rd19118, %rd19117, 255;
	xor.b64  	%rd19119, %rd19118, %rd19116;
	mul.lo.s64 	%rd19120, %rd19119, 1099511628211;
	shr.u64 	%rd19121, %rd19113, 16;
	and.b64  	%rd19122, %rd19121, 255;
	xor.b64  	%rd19123, %rd19122, %rd19120;
	mul.lo.s64 	%rd19124, %rd19123, 1099511628211;
	shr.u64 	%rd19125, %rd19113, 24;
	and.b64  	%rd19126, %rd19125, 255;
	xor.b64  	%rd19127, %rd19126, %rd19124;
	mul.lo.s64 	%rd19128, %rd19127, 1099511628211;
	shr.u64 	%rd19129, %rd19113, 32;
	and.b64  	%rd19130, %rd19129, 255;
	xor.b64  	%rd19131, %rd19130, %rd19128;
	mul.lo.s64 	%rd19132, %rd19131, 1099511628211;
	shr.u64 	%rd19133, %rd19113, 40;
	and.b64  	%rd19134, %rd19133, 255;
	xor.b64  	%rd19135, %rd19134, %rd19132;
	mul.lo.s64 	%rd19136, %rd19135, 1099511628211;
	shr.u64 	%rd19137, %rd19113, 48;
	and.b64  	%rd19138, %rd19137, 255;
	xor.b64  	%rd19139, %rd19138, %rd19136;
	mul.lo.s64 	%rd19140, %rd19139, 1099511628211;
	shr.u64 	%rd19141, %rd19113, 56;
	xor.b64  	%rd19142, %rd19141, %rd19140;
	mul.lo.s64 	%rd28937, %rd19142, 1099511628211;
$L__BB14_267:
	setp.eq.s64 	%p1407, %rd3288, 0;
	mov.b64 	%rd28942, -3750763034362895579;
	@%p1407 bra 	$L__BB14_273;
	setp.eq.s64 	%p1408, %rd3288, 1;
	mov.b64 	%rd28942, -3750763034362895579;
	mov.b64 	%rd28943, 0;
	@%p1408 bra 	$L__BB14_271;
	mov.b64 	%rd28942, -3750763034362895579;
	mov.b64 	%rd28940, 0;
	and.b64  	%rd28943, %rd3288, -2;
$L__BB14_270:
	shl.b64 	%rd19149, %rd28940, 3;
	add.s64 	%rd19150, %rd86, %rd19149;
	ld.u64 	%rd19151, [%rd19150];
	and.b64  	%rd19152, %rd19151, 255;
	xor.b64  	%rd19153, %rd19152, %rd28942;
	mul.lo.s64 	%rd19154, %rd19153, 1099511628211;
	shr.u64 	%rd19155, %rd19151, 8;
	and.b64  	%rd19156, %rd19155, 255;
	xor.b64  	%rd19157, %rd19156, %rd19154;
	mul.lo.s64 	%rd19158, %rd19157, 1099511628211;
	shr.u64 	%rd19159, %rd19151, 16;
	and.b64  	%rd19160, %rd19159, 255;
	xor.b64  	%rd19161, %rd19160, %rd19158;
	mul.lo.s64 	%rd19162, %rd19161, 1099511628211;
	shr.u64 	%rd19163, %rd19151, 24;
	and.b64  	%rd19164, %rd19163, 255;
	xor.b64  	%rd19165, %rd19164, %rd19162;
	mul.lo.s64 	%rd19166, %rd19165, 1099511628211;
	shr.u64 	%rd19167, %rd19151, 32;
	and.b64  	%rd19168, %rd19167, 255;
	xor.b64  	%rd19169, %rd19168, %rd19166;
	mul.lo.s64 	%rd19170, %rd19169, 1099511628211;
	shr.u64 	%rd19171, %rd19151, 40;
	and.b64  	%rd19172, %rd19171, 255;
	xor.b64  	%rd19173, %rd19172, %rd19170;
	mul.lo.s64 	%rd19174, %rd19173, 1099511628211;
	shr.u64 	%rd19175, %rd19151, 48;
	and.b64  	%rd19176, %rd19175, 255;
	xor.b64  	%rd19177, %rd19176, %rd19174;
	mul.lo.s64 	%rd19178, %rd19177, 1099511628211;
	shr.u64 	%rd19179, %rd19151, 56;
	xor.b64  	%rd19180, %rd19179, %rd19178;
	mul.lo.s64 	%rd19181, %rd19180, 1099511628211;
	ld.u64 	%rd19182, [%rd19150+8];
	and.b64  	%rd19183, %rd19182, 255;
	xor.b64  	%rd19184, %rd19183, %rd19181;
	mul.lo.s64 	%rd19185, %rd19184, 1099511628211;
	shr.u64 	%rd19186, %rd19182, 8;
	and.b64  	%rd19187, %rd19186, 255;
	xor.b64  	%rd19188, %rd19187, %rd19185;
	mul.lo.s64 	%rd19189, %rd19188, 1099511628211;
	shr.u64 	%rd19190, %rd19182, 16;
	and.b64  	%rd19191, %rd19190, 255;
	xor.b64  	%rd19192, %rd19191, %rd19189;
	mul.lo.s64 	%rd19193, %rd19192, 1099511628211;
	shr.u64 	%rd19194, %rd19182, 24;
	and.b64  	%rd19195, %rd19194, 255;
	xor.b64  	%rd19196, %rd19195, %rd19193;
	mul.lo.s64 	%rd19197, %rd19196, 1099511628211;
	shr.u64 	%rd19198, %rd19182, 32;
	and.b64  	%rd19199, %rd19198, 255;
	xor.b64  	%rd19200, %rd19199, %rd19197;
	mul.lo.s64 	%rd19201, %rd19200, 1099511628211;
	shr.u64 	%rd19202, %rd19182, 40;
	and.b64  	%rd19203, %rd19202, 255;
	xor.b64  	%rd19204, %rd19203, %rd19201;
	mul.lo.s64 	%rd19205, %rd19204, 1099511628211;
	shr.u64 	%rd19206, %rd19182, 48;
	and.b64  	%rd19207, %rd19206, 255;
	xor.b64  	%rd19208, %rd19207, %rd19205;
	mul.lo.s64 	%rd19209, %rd19208, 1099511628211;
	shr.u64 	%rd19210, %rd19182, 56;
	xor.b64  	%rd19211, %rd19210, %rd19209;
	mul.lo.s64 	%rd28942, %rd19211, 1099511628211;
	add.s64 	%rd28940, %rd28940, 2;
	setp.ne.s64 	%p1409, %rd28940, %rd28943;
	@%p1409 bra 	$L__BB14_270;
$L__BB14_271:
	and.b64  	%rd19212, %rd3288, 1;
	setp.eq.b64 	%p1410, %rd19212, 1;
	not.pred 	%p1411, %p1410;
	@%p1411 bra 	$L__BB14_273;
	shl.b64 	%rd19213, %rd28943, 3;
	add.s64 	%rd19214, %rd86, %rd19213;
	ld.u64 	%rd19215, [%rd19214];
	and.b64  	%rd19216, %rd19215, 255;
	xor.b64  	%rd19217, %rd19216, %rd28942;
	mul.lo.s64 	%rd19218, %rd19217, 1099511628211;
	shr.u64 	%rd19219, %rd19215, 8;
	and.b64  	%rd19220, %rd19219, 255;
	xor.b64  	%rd19221, %rd19220, %rd19218;
	mul.lo.s64 	%rd19222, %rd19221, 1099511628211;
	shr.u64 	%rd19223, %rd19215, 16;
	and.b64  	%rd19224, %rd19223, 255;
	xor.b64  	%rd19225, %rd19224, %rd19222;
	mul.lo.s64 	%rd19226, %rd19225, 1099511628211;
	shr.u64 	%rd19227, %rd19215, 24;
	and.b64  	%rd19228, %rd19227, 255;
	xor.b64  	%rd19229, %rd19228, %rd19226;
	mul.lo.s64 	%rd19230, %rd19229, 1099511628211;
	shr.u64 	%rd19231, %rd19215, 32;
	and.b64  	%rd19232, %rd19231, 255;
	xor.b64  	%rd19233, %rd19232, %rd19230;
	mul.lo.s64 	%rd19234, %rd19233, 1099511628211;
	shr.u64 	%rd19235, %rd19215, 40;
	and.b64  	%rd19236, %rd19235, 255;
	xor.b64  	%rd19237, %rd19236, %rd19234;
	mul.lo.s64 	%rd19238, %rd19237, 1099511628211;
	shr.u64 	%rd19239, %rd19215, 48;
	and.b64  	%rd19240, %rd19239, 255;
	xor.b64  	%rd19241, %rd19240, %rd19238;
	mul.lo.s64 	%rd19242, %rd19241, 1099511628211;
	shr.u64 	%rd19243, %rd19215, 56;
	xor.b64  	%rd19244, %rd19243, %rd19242;
	mul.lo.s64 	%rd28942, %rd19244, 1099511628211;
$L__BB14_273:
	setp.eq.s64 	%p1412, %rd28937, %rd28942;
	@%p1412 bra 	$L__BB14_288;
	setp.eq.s64 	%p1413, %rd3288, 0;
	mov.b64 	%rd28950, -3750763034362895579;
	@%p1413 bra 	$L__BB14_280;
	setp.eq.s64 	%p1414, %rd3288, 1;
	mov.b64 	%rd28950, -3750763034362895579;
	mov.b64 	%rd28948, 0;
	@%p1414 bra 	$L__BB14_278;
	and.b64  	%rd28948, %rd3288, -2;
	mov.b64 	%rd28950, -3750763034362895579;
	mov.b64 	%rd28951, 0;
$L__BB14_277:
	shl.b64 	%rd19251, %rd28951, 3;
	add.s64 	%rd19252, %rd360, %rd19251;
	ld.u64 	%rd19253, [%rd19252];
	and.b64  	%rd19254, %rd19253, 255;
	xor.b64  	%rd19255, %rd19254, %rd28950;
	mul.lo.s64 	%rd19256, %rd19255, 1099511628211;
	shr.u64 	%rd19257, %rd19253, 8;
	and.b64  	%rd19258, %rd19257, 255;
	xor.b64  	%rd19259, %rd19258, %rd19256;
	mul.lo.s64 	%rd19260, %rd19259, 1099511628211;
	shr.u64 	%rd19261, %rd19253, 16;
	and.b64  	%rd19262, %rd19261, 255;
	xor.b64  	%rd19263, %rd19262, %rd19260;
	mul.lo.s64 	%rd19264, %rd19263, 1099511628211;
	shr.u64 	%rd19265, %rd19253, 24;
	and.b64  	%rd19266, %rd19265, 255;
	xor.b64  	%rd19267, %rd19266, %rd19264;
	mul.lo.s64 	%rd19268, %rd19267, 1099511628211;
	shr.u64 	%rd19269, %rd19253, 32;
	and.b64  	%rd19270, %rd19269, 255;
	xor.b64  	%rd19271, %rd19270, %rd19268;
	mul.lo.s64 	%rd19272, %rd19271, 1099511628211;
	shr.u64 	%rd19273, %rd19253, 40;
	and.b64  	%rd19274, %rd19273, 255;
	xor.b64  	%rd19275, %rd19274, %rd19272;
	mul.lo.s64 	%rd19276, %rd19275, 1099511628211;
	shr.u64 	%rd19277, %rd19253, 48;
	and.b64  	%rd19278, %rd19277, 255;
	xor.b64  	%rd19279, %rd19278, %rd19276;
	mul.lo.s64 	%rd19280, %rd19279, 1099511628211;
	shr.u64 	%rd19281, %rd19253, 56;
	xor.b64  	%rd19282, %rd19281, %rd19280;
	mul.lo.s64 	%rd19283, %rd19282, 1099511628211;
	ld.u64 	%rd19284, [%rd19252+8];
	and.b64  	%rd19285, %rd19284, 255;
	xor.b64  	%rd19286, %rd19285, %rd19283;
	mul.lo.s64 	%rd19287, %rd19286, 1099511628211;
	shr.u64 	%rd19288, %rd19284, 8;
	and.b64  	%rd19289, %rd19288, 255;
	xor.b64  	%rd19290, %rd19289, %rd19287;
	mul.lo.s64 	%rd19291, %rd19290, 1099511628211;
	shr.u64 	%rd19292, %rd19284, 16;
	and.b64  	%rd19293, %rd19292, 255;
	xor.b64  	%rd19294, %rd19293, %rd19291;
	mul.lo.s64 	%rd19295, %rd19294, 1099511628211;
	shr.u64 	%rd19296, %rd19284, 24;
	and.b64  	%rd19297, %rd19296, 255;
	xor.b64  	%rd19298, %rd19297, %rd19295;
	mul.lo.s64 	%rd19299, %rd19298, 1099511628211;
	shr.u64 	%rd19300, %rd19284, 32;
	and.b64  	%rd19301, %rd19300, 255;
	xor.b64  	%rd19302, %rd19301, %rd19299;
	mul.lo.s64 	%rd19303, %rd19302, 1099511628211;
	shr.u64 	%rd19304, %rd19284, 40;
	and.b64  	%rd19305, %rd19304, 255;
	xor.b64  	%rd19306, %rd19305, %rd19303;
	mul.lo.s64 	%rd19307, %rd19306, 1099511628211;
	shr.u64 	%rd19308, %rd19284, 48;
	and.b64  	%rd19309, %rd19308, 255;
	xor.b64  	%rd19310, %rd19309, %rd19307;
	mul.lo.s64 	%rd19311, %rd19310, 1099511628211;
	shr.u64 	%rd19312, %rd19284, 56;
	xor.b64  	%rd19313, %rd19312, %rd19311;
	mul.lo.s64 	%rd28950, %rd19313, 1099511628211;
	add.s64 	%rd28951, %rd28951, 2;
	setp.eq.s64 	%p1415, %rd28951, %rd28948;
	@%p1415 bra 	$L__BB14_278;
	bra.uni 	$L__BB14_277;
$L__BB14_278:
	and.b64  	%rd19314, %rd3288, 1;
	setp.eq.b64 	%p1416, %rd19314, 1;
	not.pred 	%p1417, %p1416;
	@%p1417 bra 	$L__BB14_280;
	shl.b64 	%rd19315, %rd28948, 3;
	add.s64 	%rd19316, %rd360, %rd19315;
	ld.u64 	%rd19317, [%rd19316];
	and.b64  	%rd19318, %rd19317, 255;
	xor.b64  	%rd19319, %rd19318, %rd28950;
	mul.lo.s64 	%rd19320, %rd19319, 1099511628211;
	shr.u64 	%rd19321, %rd19317, 8;
	and.b64  	%rd19322, %rd19321, 255;
	xor.b64  	%rd19323, %rd19322, %rd19320;
	mul.lo.s64 	%rd19324, %rd19323, 1099511628211;
	shr.u64 	%rd19325, %rd19317, 16;
	and.b64  	%rd19326, %rd19325, 255;
	xor.b64  	%rd19327, %rd19326, %rd19324;
	mul.lo.s64 	%rd19328, %rd19327, 1099511628211;
	shr.u64 	%rd19329, %rd19317, 24;
	and.b64  	%rd19330, %rd19329, 255;
	xor.b64  	%rd19331, %rd19330, %rd19328;
	mul.lo.s64 	%rd19332, %rd19331, 1099511628211;
	shr.u64 	%rd19333, %rd19317, 32;
	and.b64  	%rd19334, %rd19333, 255;
	xor.b64  	%rd19335, %rd19334, %rd19332;
	mul.lo.s64 	%rd19336, %rd19335, 1099511628211;
	shr.u64 	%rd19337, %rd19317, 40;
	and.b64  	%rd19338, %rd19337, 255;
	xor.b64  	%rd19339, %rd19338, %rd19336;
	mul.lo.s64 	%rd19340, %rd19339, 1099511628211;
	shr.u64 	%rd19341, %rd19317, 48;
	and.b64  	%rd19342, %rd19341, 255;
	xor.b64  	%rd19343, %rd19342, %rd19340;
	mul.lo.s64 	%rd19344, %rd19343, 1099511628211;
	shr.u64 	%rd19345, %rd19317, 56;
	xor.b64  	%rd19346, %rd19345, %rd19344;
	mul.lo.s64 	%rd28950, %rd19346, 1099511628211;
$L__BB14_280:
	setp.eq.s64 	%p1418, %rd3288, 0;
	mov.b64 	%rd28955, -3750763034362895579;
	@%p1418 bra 	$L__BB14_286;
	setp.eq.s64 	%p1419, %rd3288, 1;
	mov.b64 	%rd28955, -3750763034362895579;
	mov.b64 	%rd28956, 0;
	@%p1419 bra 	$L__BB14_284;
	and.b64  	%rd28956, %rd3288, -2;
	mov.b64 	%rd28955, -3750763034362895579;
	mov.b64 	%rd28953, 0;
$L__BB14_283:
	shl.b64 	%rd19353, %rd28953, 3;
	add.s64 	%rd19354, %rd86, %rd19353;
	ld.u64 	%rd19355, [%rd19354];
	and.b64  	%rd19356, %rd19355, 255;
	xor.b64  	%rd19357, %rd19356, %rd28955;
	mul.lo.s64 	%rd19358, %rd19357, 1099511628211;
	shr.u64 	%rd19359, %rd19355, 8;
	and.b64  	%rd19360, %rd19359, 255;
	xor.b64  	%rd19361, %rd19360, %rd19358;
	mul.lo.s64 	%rd19362, %rd19361, 1099511628211;
	shr.u64 	%rd19363, %rd19355, 16;
	and.b64  	%rd19364, %rd19363, 255;
	xor.b64  	%rd19365, %rd19364, %rd19362;
	mul.lo.s64 	%rd19366, %rd19365, 1099511628211;
	shr.u64 	%rd19367, %rd19355, 24;
	and.b64  	%rd19368, %rd19367, 255;
	xor.b64  	%rd19369, %rd19368, %rd19366;
	mul.lo.s64 	%rd19370, %rd19369, 1099511628211;
	shr.u64 	%rd19371, %rd19355, 32;
	and.b64  	%rd19372, %rd19371, 255;
	xor.b64  	%rd19373, %rd19372, %rd19370;
	mul.lo.s64 	%rd19374, %rd19373, 1099511628211;
	shr.u64 	%rd19375, %rd19355, 40;
	and.b64  	%rd19376, %rd19375, 255;
	xor.b64  	%rd19377, %rd19376, %rd19374;
	mul.lo.s64 	%rd19378, %rd19377, 1099511628211;
	shr.u64 	%rd19379, %rd19355, 48;
	and.b64  	%rd19380, %rd19379, 255;
	xor.b64  	%rd19381, %rd19380, %rd19378;
	mul.lo.s64 	%rd19382, %rd19381, 1099511628211;
	shr.u64 	%rd19383, %rd19355, 56;
	xor.b64  	%rd19384, %rd19383, %rd19382;
	mul.lo.s64 	%rd19385, %rd19384, 1099511628211;
	ld.u64 	%rd19386, [%rd19354+8];
	and.b64  	%rd19387, %rd19386, 255;
	xor.b64  	%rd19388, %rd19387, %rd19385;
	mul.lo.s64 	%rd19389, %rd19388, 1099511628211;
	shr.u64 	%rd19390, %rd19386, 8;
	and.b64  	%rd19391, %rd19390, 255;
	xor.b64  	%rd19392, %rd19391, %rd19389;
	mul.lo.s64 	%rd19393, %rd19392, 1099511628211;
	shr.u64 	%rd19394, %rd19386, 16;
	and.b64  	%rd19395, %rd19394, 255;
	xor.b64  	%rd19396, %rd19395, %rd19393;
	mul.lo.s64 	%rd19397, %rd19396, 1099511628211;
	shr.u64 	%rd19398, %rd19386, 24;
	and.b64  	%rd19399, %rd19398, 255;
	xor.b64  	%rd19400, %rd19399, %rd19397;
	mul.lo.s64 	%rd19401, %rd19400, 1099511628211;
	shr.u64 	%rd19402, %rd19386, 32;
	and.b64  	%rd19403, %rd19402, 255;
	xor.b64  	%rd19404, %rd19403, %rd19401;
	mul.lo.s64 	%rd19405, %rd19404, 1099511628211;
	shr.u64 	%rd19406, %rd19386, 40;
	and.b64  	%rd19407, %rd19406, 255;
	xor.b64  	%rd19408, %rd19407, %rd19405;
	mul.lo.s64 	%rd19409, %rd19408, 1099511628211;
	shr.u64 	%rd19410, %rd19386, 48;
	and.b64  	%rd19411, %rd19410, 255;
	xor.b64  	%rd19412, %rd19411, %rd19409;
	mul.lo.s64 	%rd19413, %rd19412, 1099511628211;
	shr.u64 	%rd19414, %rd19386, 56;
	xor.b64  	%rd19415, %rd19414, %rd19413;
	mul.lo.s64 	%rd28955, %rd19415, 1099511628211;
	add.s64 	%rd28953, %rd28953, 2;
	setp.ne.s64 	%p1420, %rd28953, %rd28956;
	@%p1420 bra 	$L__BB14_283;
$L__BB14_284:
	and.b64  	%rd19416, %rd3288, 1;
	setp.eq.b64 	%p1421, %rd19416, 1;
	not.pred 	%p1422, %p1421;
	@%p1422 bra 	$L__BB14_286;
	shl.b64 	%rd19417, %rd28956, 3;
	add.s64 	%rd19418, %rd86, %rd19417;
	ld.u64 	%rd19419, [%rd19418];
	and.b64  	%rd19420, %rd19419, 255;
	xor.b64  	%rd19421, %rd19420, %rd28955;
	mul.lo.s64 	%rd19422, %rd19421, 1099511628211;
	shr.u64 	%rd19423, %rd19419, 8;
	and.b64  	%rd19424, %rd19423, 255;
	xor.b64  	%rd19425, %rd19424, %rd19422;
	mul.lo.s64 	%rd19426, %rd19425, 1099511628211;
	shr.u64 	%rd19427, %rd19419, 16;
	and.b64  	%rd19428, %rd19427, 255;
	xor.b64  	%rd19429, %rd19428, %rd19426;
	mul.lo.s64 	%rd19430, %rd19429, 1099511628211;
	shr.u64 	%rd19431, %rd19419, 24;
	and.b64  	%rd19432, %rd19431, 255;
	xor.b64  	%rd19433, %rd19432, %rd19430;
	mul.lo.s64 	%rd19434, %rd19433, 1099511628211;
	shr.u64 	%rd19435, %rd19419, 32;
	and.b64  	%rd19436, %rd19435, 255;
	xor.b64  	%rd19437, %rd19436, %rd19434;
	mul.lo.s64 	%rd19438, %rd19437, 1099511628211;
	shr.u64 	%rd19439, %rd19419, 40;
	and.b64  	%rd19440, %rd19439, 255;
	xor.b64  	%rd19441, %rd19440, %rd19438;
	mul.lo.s64 	%rd19442, %rd19441, 1099511628211;
	shr.u64 	%rd19443, %rd19419, 48;
	and.b64  	%rd19444, %rd19443, 255;
	xor.b64  	%rd19445, %rd19444, %rd19442;
	mul.lo.s64 	%rd19446, %rd19445, 1099511628211;
	shr.u64 	%rd19447, %rd19419, 56;
	xor.b64  	%rd19448, %rd19447, %rd19446;
	mul.lo.s64 	%rd28955, %rd19448, 1099511628211;
$L__BB14_286:
	setp.ge.u64 	%p1423, %rd28950, %rd28955;
	@%p1423 bra 	$L__BB14_292;
$L__BB14_287:
	add.s32 	%r1475, %r1474, 1;
	mov.u32 	%r1474, %r1472;
	bra.uni 	$L__BB14_292;
$L__BB14_288:
	setp.eq.s32 	%p1424, %r429, 0;
	@%p1424 bra 	$L__BB14_292;
	cvt.s64.s32 	%rd382, %r429;
	mov.b64 	%rd28946, 0;
$L__BB14_290:
	shl.b64 	%rd19450, %rd28946, 3;
	add.s64 	%rd19451, %rd360, %rd19450;
	ld.u64 	%rd384, [%rd19451];
	add.s64 	%rd19452, %rd86, %rd19450;
	ld.u64 	%rd385, [%rd19452];
	setp.lt.u64 	%p1425, %rd384, %rd385;
	@%p1425 bra 	$L__BB14_287;
	setp.le.u64 	%p1426, %rd384, %rd385;
	add.s64 	%rd28946, %rd28946, 1;
	setp.lt.u64 	%p1427, %rd28946, %rd382;
	and.pred  	%p1428, %p1426, %p1427;
	@%p1428 bra 	$L__BB14_290;
$L__BB14_292:
	setp.ge.s32 	%p1429, %r1475, %r1474;
	mov.u32 	%r1476, %r1474;
	@%p1429 bra 	$L__BB14_324;
	mad.lo.s32 	%r1010, %r1474, 31, %r1475;
	shr.s32 	%r1476, %r1010, 5;
	shl.b32 	%r1011, %r1476, 3;
	add.s32 	%r1012, %r9, %r1011;
	ld.shared.u64 	%rd406, [%r1012];
	setp.eq.s64 	%p1430, %rd3288, 0;
	mov.b64 	%rd28962, -3750763034362895579;
	@%p1430 bra 	$L__BB14_299;
	setp.eq.s64 	%p1431, %rd3288, 1;
	mov.b64 	%rd28962, -3750763034362895579;
	mov.b64 	%rd28960, 0;
	@%p1431 bra 	$L__BB14_297;
	and.b64  	%rd28960, %rd3288, -2;
	mov.b64 	%rd28962, -3750763034362895579;
	mov.b64 	%rd28963, 0;
$L__BB14_296:
	shl.b64 	%rd19460, %rd28963, 3;
	add.s64 	%rd19461, %rd406, %rd19460;
	ld.u64 	%rd19462, [%rd19461];
	and.b64  	%rd19463, %rd19462, 255;
	xor.b64  	%rd19464, %rd19463, %rd28962;
	mul.lo.s64 	%rd19465, %rd19464, 1099511628211;
	shr.u64 	%rd19466, %rd19462, 8;
	and.b64  	%rd19467, %rd19466, 255;
	xor.b64  	%rd19468, %rd19467, %rd19465;
	mul.lo.s64 	%rd19469, %rd19468, 1099511628211;
	shr.u64 	%rd19470, %rd19462, 16;
	and.b64  	%rd19471, %rd19470, 255;
	xor.b64  	%rd19472, %rd19471, %rd19469;
	mul.lo.s64 	%rd19473, %rd19472, 1099511628211;
	shr.u64 	%rd19474, %rd19462, 24;
	and.b64  	%rd19475, %rd19474, 255;
	xor.b64  	%rd19476, %rd19475, %rd19473;
	mul.lo.s64 	%rd19477, %rd19476, 1099511628211;
	shr.u64 	%rd19478, %rd19462, 32;
	and.b64  	%rd19479, %rd19478, 255;
	xor.b64  	%rd19480, %rd19479, %rd19477;
	mul.lo.s64 	%rd19481, %rd19480, 1099511628211;
	shr.u64 	%rd19482, %rd19462, 40;
	and.b64  	%rd19483, %rd19482, 255;
	xor.b64  	%rd19484, %rd19483, %rd19481;
	mul.lo.s64 	%rd19485, %rd19484, 1099511628211;
	shr.u64 	%rd19486, %rd19462, 48;
	and.b64  	%rd19487, %rd19486, 255;
	xor.b64  	%rd19488, %rd19487, %rd19485;
	mul.lo.s64 	%rd19489, %rd19488, 1099511628211;
	shr.u64 	%rd19490, %rd19462, 56;
	xor.b64  	%rd19491, %rd19490, %rd19489;
	mul.lo.s64 	%rd19492, %rd19491, 1099511628211;
	ld.u64 	%rd19493, [%rd19461+8];
	and.b64  	%rd19494, %rd19493, 255;
	xor.b64  	%rd19495, %rd19494, %rd19492;
	mul.lo.s64 	%rd19496, %rd19495, 1099511628211;
	shr.u64 	%rd19497, %rd19493, 8;
	and.b64  	%rd19498, %rd19497, 255;
	xor.b64  	%rd19499, %rd19498, %rd19496;
	mul.lo.s64 	%rd19500, %rd19499, 1099511628211;
	shr.u64 	%rd19501, %rd19493, 16;
	and.b64  	%rd19502, %rd19501, 255;
	xor.b64  	%rd19503, %rd19502, %rd19500;
	mul.lo.s64 	%rd19504, %rd19503, 1099511628211;
	shr.u64 	%rd19505, %rd19493, 24;
	and.b64  	%rd19506, %rd19505, 255;
	xor.b64  	%rd19507, %rd19506, %rd19504;
	mul.lo.s64 	%rd19508, %rd19507, 1099511628211;
	shr.u64 	%rd19509, %rd19493, 32;
	and.b64  	%rd19510, %rd19509, 255;
	xor.b64  	%rd19511, %rd19510, %rd19508;
	mul.lo.s64 	%rd19512, %rd19511, 1099511628211;
	shr.u64 	%rd19513, %rd19493, 40;
	and.b64  	%rd19514, %rd19513, 255;
	xor.b64  	%rd19515, %rd19514, %rd19512;
	mul.lo.s64 	%rd19516, %rd19515, 1099511628211;
	shr.u64 	%rd19517, %rd19493, 48;
	and.b64  	%rd19518, %rd19517, 255;
	xor.b64  	%rd19519, %rd19518, %rd19516;
	mul.lo.s64 	%rd19520, %rd19519, 1099511628211;
	shr.u64 	%rd19521, %rd19493, 56;
	xor.b64  	%rd19522, %rd19521, %rd19520;
	mul.lo.s64 	%rd28962, %rd19522, 1099511628211;
	add.s64 	%rd28963, %rd28963, 2;
	setp.eq.s64 	%p1432, %rd28963, %rd28960;
	@%p1432 bra 	$L__BB14_297;
	bra.uni 	$L__BB14_296;
$L__BB14_297:
	and.b64  	%rd19523, %rd3288, 1;
	setp.eq.b64 	%p1433, %rd19523, 1;
	not.pred 	%p1434, %p1433;
	@%p1434 bra 	$L__BB14_299;
	shl.b64 	%rd19524, %rd28960, 3;
	add.s64 	%rd19525, %rd406, %rd19524;
	ld.u64 	%rd19526, [%rd19525];
	and.b64  	%rd19527, %rd19526, 255;
	xor.b64  	%rd19528, %rd19527, %rd28962;
	mul.lo.s64 	%rd19529, %rd19528, 1099511628211;
	shr.u64 	%rd19530, %rd19526, 8;
	and.b64  	%rd19531, %rd19530, 255;
	xor.b64  	%rd19532, %rd19531, %rd19529;
	mul.lo.s64 	%rd19533, %rd19532, 1099511628211;
	shr.u64 	%rd19534, %rd19526, 16;
	and.b64  	%rd19535, %rd19534, 255;
	xor.b64  	%rd19536, %rd19535, %rd19533;
	mul.lo.s64 	%rd19537, %rd19536, 1099511628211;
	shr.u64 	%rd19538, %rd19526, 24;
	and.b64  	%rd19539, %rd19538, 255;
	xor.b64  	%rd19540, %rd19539, %rd19537;
	mul.lo.s64 	%rd19541, %rd19540, 1099511628211;
	shr.u64 	%rd19542, %rd19526, 32;
	and.b64  	%rd19543, %rd19542, 255;
	xor.b64  	%rd19544, %rd19543, %rd19541;
	mul.lo.s64 	%rd19545, %rd19544, 1099511628211;
	shr.u64 	%rd19546, %rd19526, 40;
	and.b64  	%rd19547, %rd19546, 255;
	xor.b64  	%rd19548, %rd19547, %rd19545;
	mul.lo.s64 	%rd19549, %rd19548, 1099511628211;
	shr.u64 	%rd19550, %rd19526, 48;
	and.b64  	%rd19551, %rd19550, 255;
	xor.b64  	%rd19552, %rd19551, %rd19549;
	mul.lo.s64 	%rd19553, %rd19552, 1099511628211;
	shr.u64 	%rd19554, %rd19526, 56;
	xor.b64  	%rd19555, %rd19554, %rd19553;
	mul.lo.s64 	%rd28962, %rd19555, 1099511628211;
$L__BB14_299:
	setp.eq.s64 	%p1435, %rd3288, 0;
	mov.b64 	%rd28967, -3750763034362895579;
	@%p1435 bra 	$L__BB14_305;
	setp.eq.s64 	%p1436, %rd3288, 1;
	mov.b64 	%rd28967, -3750763034362895579;
	mov.b64 	%rd28968, 0;
	@%p1436 bra 	$L__BB14_303;
	mov.b64 	%rd28967, -3750763034362895579;
	mov.b64 	%rd28965, 0;
	and.b64  	%rd28968, %rd3288, -2;
$L__BB14_302:
	shl.b64 	%rd19562, %rd28965, 3;
	add.s64 	%rd19563, %rd86, %rd19562;
	ld.u64 	%rd19564, [%rd19563];
	and.b64  	%rd19565, %rd19564, 255;
	xor.b64  	%rd19566, %rd19565, %rd28967;
	mul.lo.s64 	%rd19567, %rd19566, 1099511628211;
	shr.u64 	%rd19568, %rd19564, 8;
	and.b64  	%rd19569, %rd19568, 255;
	xor.b64  	%rd19570, %rd19569, %rd19567;
	mul.lo.s64 	%rd19571, %rd19570, 1099511628211;
	shr.u64 	%rd19572, %rd19564, 16;
	and.b64  	%rd19573, %rd19572, 255;
	xor.b64  	%rd19574, %rd19573, %rd19571;
	mul.lo.s64 	%rd19575, %rd19574, 1099511628211;
	shr.u64 	%rd19576, %rd19564, 24;
	and.b64  	%rd19577, %rd19576, 255;
	xor.b64  	%rd19578, %rd19577, %rd19575;
	mul.lo.s64 	%rd19579, %rd19578, 1099511628211;
	shr.u64 	%rd19580, %rd19564, 32;
	and.b64  	%rd19581, %rd19580, 255;
	xor.b64  	%rd19582, %rd19581, %rd19579;
	mul.lo.s64 	%rd19583, %rd19582, 1099511628211;
	shr.u64 	%rd19584, %rd19564, 40;
	and.b64  	%rd19585, %rd19584, 255;
	xor.b64  	%rd19586, %rd19585, %rd19583;
	mul.lo.s64 	%rd19587, %rd19586, 1099511628211;
	shr.u64 	%rd19588, %rd19564, 48;
	and.b64  	%rd19589, %rd19588, 255;
	xor.b64  	%rd19590, %rd19589, %rd19587;
	mul.lo.s64 	%rd19591, %rd19590, 1099511628211;
	shr.u64 	%rd19592, %rd19564, 56;
	xor.b64  	%rd19593, %rd19592, %rd19591;
	mul.lo.s64 	%rd19594, %rd19593, 1099511628211;
	ld.u64 	%rd19595, [%rd19563+8];
	and.b64  	%rd19596, %rd19595, 255;
	xor.b64  	%rd19597, %rd19596, %rd19594;
	mul.lo.s64 	%rd19598, %rd19597, 1099511628211;
	shr.u64 	%rd19599, %rd19595, 8;
	and.b64  	%rd19600, %rd19599, 255;
	xor.b64  	%rd19601, %rd19600, %rd19598;
	mul.lo.s64 	%rd19602, %rd19601, 1099511628211;
	shr.u64 	%rd19603, %rd19595, 16;
	and.b64  	%rd19604, %rd19603, 255;
	xor.b64  	%rd19605, %rd19604, %rd19602;
	mul.lo.s64 	%rd19606, %rd19605, 1099511628211;
	shr.u64 	%rd19607, %rd19595, 24;
	and.b64  	%rd19608, %rd19607, 255;
	xor.b64  	%rd19609, %rd19608, %rd19606;
	mul.lo.s64 	%rd19610, %rd19609, 1099511628211;
	shr.u64 	%rd19611, %rd19595, 32;
	and.b64  	%rd19612, %rd19611, 255;
	xor.b64  	%rd19613, %rd19612, %rd19610;
	mul.lo.s64 	%rd19614, %rd19613, 1099511628211;
	shr.u64 	%rd19615, %rd19595, 40;
	and.b64  	%rd19616, %rd19615, 255;
	xor.b64  	%rd19617, %rd19616, %rd19614;
	mul.lo.s64 	%rd19618, %rd19617, 1099511628211;
	shr.u64 	%rd19619, %rd19595, 48;
	and.b64  	%rd19620, %rd19619, 255;
	xor.b64  	%rd19621, %rd19620, %rd19618;
	mul.lo.s64 	%rd19622, %rd19621, 1099511628211;
	shr.u64 	%rd19623, %rd19595, 56;
	xor.b64  	%rd19624, %rd19623, %rd19622;
	mul.lo.s64 	%rd28967, %rd19624, 1099511628211;
	add.s64 	%rd28965, %rd28965, 2;
	setp.ne.s64 	%p1437, %rd28965, %rd28968;
	@%p1437 bra 	$L__BB14_302;
$L__BB14_303:
	and.b64  	%rd19625, %rd3288, 1;
	setp.eq.b64 	%p1438, %rd19625, 1;
	not.pred 	%p1439, %p1438;
	@%p1439 bra 	$L__BB14_305;
	shl.b64 	%rd19626, %rd28968, 3;
	add.s64 	%rd19627, %rd86, %rd19626;
	ld.u64 	%rd19628, [%rd19627];
	and.b64  	%rd19629, %rd19628, 255;
	xor.b64  	%rd19630, %rd19629, %rd28967;
	mul.lo.s64 	%rd19631, %rd19630, 1099511628211;
	shr.u64 	%rd19632, %rd19628, 8;
	and.b64  	%rd19633, %rd19632, 255;
	xor.b64  	%rd19634, %rd19633, %rd19631;
	mul.lo.s64 	%rd19635, %rd19634, 1099511628211;
	shr.u64 	%rd19636, %rd19628, 16;
	and.b64  	%rd19637, %rd19636, 255;
	xor.b64  	%rd19638, %rd19637, %rd19635;
	mul.lo.s64 	%rd19639, %rd19638, 1099511628211;
	shr.u64 	%rd19640, %rd19628, 24;
	and.b64  	%rd19641, %rd19640, 255;
	xor.b64  	%rd19642, %rd19641, %rd19639;
	mul.lo.s64 	%rd19643, %rd19642, 1099511628211;
	shr.u64 	%rd19644, %rd19628, 32;
	and.b64  	%rd19645, %rd19644, 255;
	xor.b64  	%rd19646, %rd19645, %rd19643;
	mul.lo.s64 	%rd19647, %rd19646, 1099511628211;
	shr.u64 	%rd19648, %rd19628, 40;
	and.b64  	%rd19649, %rd19648, 255;
	xor.b64  	%rd19650, %rd19649, %rd19647;
	mul.lo.s64 	%rd19651, %rd19650, 1099511628211;
	shr.u64 	%rd19652, %rd19628, 48;
	and.b64  	%rd19653, %rd19652, 255;
	xor.b64  	%rd19654, %rd19653, %rd19651;
	mul.lo.s64 	%rd19655, %rd19654, 1099511628211;
	shr.u64 	%rd19656, %rd19628, 56;
	xor.b64  	%rd19657, %rd19656, %rd19655;
	mul.lo.s64 	%rd28967, %rd19657, 1099511628211;
$L__BB14_305:
	setp.eq.s64 	%p1440, %rd28962, %rd28967;
	@%p1440 bra 	$L__BB14_320;
	setp.eq.s64 	%p1441, %rd3288, 0;
	mov.b64 	%rd28975, -3750763034362895579;
	@%p1441 bra 	$L__BB14_312;
	setp.eq.s64 	%p1442, %rd3288, 1;
	mov.b64 	%rd28975, -3750763034362895579;
	mov.b64 	%rd28973, 0;
	@%p1442 bra 	$L__BB14_310;
	and.b64  	%rd28973, %rd3288, -2;
	mov.b64 	%rd28975, -3750763034362895579;
	mov.b64 	%rd28976, 0;
$L__BB14_309:
	shl.b64 	%rd19664, %rd28976, 3;
	add.s64 	%rd19665, %rd406, %rd19664;
	ld.u64 	%rd19666, [%rd19665];
	and.b64  	%rd19667, %rd19666, 255;
	xor.b64  	%rd19668, %rd19667, %rd28975;
	mul.lo.s64 	%rd19669, %rd19668, 1099511628211;
	shr.u64 	%rd19670, %rd19666, 8;
	and.b64  	%rd19671, %rd19670, 255;
	xor.b64  	%rd19672, %rd19671, %rd19669;
	mul.lo.s64 	%rd19673, %rd19672, 1099511628211;
	shr.u64 	%rd19674, %rd19666, 16;
	and.b64  	%rd19675, %rd19674, 255;
	xor.b64  	%rd19676, %rd19675, %rd19673;
	mul.lo.s64 	%rd19677, %rd19676, 1099511628211;
	shr.u64 	%rd19678, %rd19666, 24;
	and.b64  	%rd19679, %rd19678, 255;
	xor.b64  	%rd19680, %rd19679, %rd19677;
	mul.lo.s64 	%rd19681, %rd19680, 1099511628211;
	shr.u64 	%rd19682, %rd19666, 32;
	and.b64  	%rd19683, %rd19682, 255;
	xor.b64  	%rd19684, %rd19683, %rd19681;
	mul.lo.s64 	%rd19685, %rd19684, 1099511628211;
	shr.u64 	%rd19686, %rd19666, 40;
	and.b64  	%rd19687, %rd19686, 255;
	xor.b64  	%rd19688, %rd19687, %rd19685;
	mul.lo.s64 	%rd19689, %rd19688, 1099511628211;
	shr.u64 	%rd19690, %rd19666, 48;
	and.b64  	%rd19691, %rd19690, 255;
	xor.b64  	%rd19692, %rd19691, %rd19689;
	mul.lo.s64 	%rd19693, %rd19692, 1099511628211;
	shr.u64 	%rd19694, %rd19666, 56;
	xor.b64  	%rd19695, %rd19694, %rd19693;
	mul.lo.s64 	%rd19696, %rd19695, 1099511628211;
	ld.u64 	%rd19697, [%rd19665+8];
	and.b64  	%rd19698, %rd19697, 255;
	xor.b64  	%rd19699, %rd19698, %rd19696;
	mul.lo.s64 	%rd19700, %rd19699, 1099511628211;
	shr.u64 	%rd19701, %rd19697, 8;
	and.b64  	%rd19702, %rd19701, 255;
	xor.b64  	%rd19703, %rd19702, %rd19700;
	mul.lo.s64 	%rd19704, %rd19703, 1099511628211;
	shr.u64 	%rd19705, %rd19697, 16;
	and.b64  	%rd19706, %rd19705, 255;
	xor.b64  	%rd19707, %rd19706, %rd19704;
	mul.lo.s64 	%rd19708, %rd19707, 1099511628211;
	shr.u64 	%rd19709, %rd19697, 24;
	and.b64  	%rd19710, %rd19709, 255;
	xor.b64  	%rd19711, %rd19710, %rd19708;
	mul.lo.s64 	%rd19712, %rd19711, 1099511628211;
	shr.u64 	%rd19713, %rd19697, 32;
	and.b64  	%rd19714, %rd19713, 255;
	xor.b64  	%rd19715, %rd19714, %rd19712;
	mul.lo.s64 	%rd19716, %rd19715, 1099511628211;
	shr.u64 	%rd19717, %rd19697, 40;
	and.b64  	%rd19718, %rd19717, 255;
	xor.b64  	%rd19719, %rd19718, %rd19716;
	mul.lo.s64 	%rd19720, %rd19719, 1099511628211;
	shr.u64 	%rd19721, %rd19697, 48;
	and.b64  	%rd19722, %rd19721, 255;
	xor.b64  	%rd19723, %rd19722, %rd19720;
	mul.lo.s64 	%rd19724, %rd19723, 1099511628211;
	shr.u64 	%rd19725, %rd19697, 56;
	xor.b64  	%rd19726, %rd19725, %rd19724;
	mul.lo.s64 	%rd28975, %rd19726, 1099511628211;
	add.s64 	%rd28976, %rd28976, 2;
	setp.eq.s64 	%p1443, %rd28976, %rd28973;
	@%p1443 bra 	$L__BB14_310;
	bra.uni 	$L__BB14_309;
$L__BB14_310:
	and.b64  	%rd19727, %rd3288, 1;
	setp.eq.b64 	%p1444, %rd19727, 1;
	not.pred 	%p1445, %p1444;
	@%p1445 bra 	$L__BB14_312;
	shl.b64 	%rd19728, %rd28973, 3;
	add.s64 	%rd19729, %rd406, %rd19728;
	ld.u64 	%rd19730, [%rd19729];
	and.b64  	%rd19731, %rd19730, 255;
	xor.b64  	%rd19732, %rd19731, %rd28975;
	mul.lo.s64 	%rd19733, %rd19732, 1099511628211;
	shr.u64 	%rd19734, %rd19730, 8;
	and.b64  	%rd19735, %rd19734, 255;
	xor.b64  	%rd19736, %rd19735, %rd19733;
	mul.lo.s64 	%rd19737, %rd19736, 1099511628211;
	shr.u64 	%rd19738, %rd19730, 16;
	and.b64  	%rd19739, %rd19738, 255;
	xor.b64  	%rd19740, %rd19739, %rd19737;
	mul.lo.s64 	%rd19741, %rd19740, 1099511628211;
	shr.u64 	%rd19742, %rd19730, 24;
	and.b64  	%rd19743, %rd19742, 255;
	xor.b64  	%rd19744, %rd19743, %rd19741;
	mul.lo.s64 	%rd19745, %rd19744, 1099511628211;
	shr.u64 	%rd19746, %rd19730, 32;
	and.b64  	%rd19747, %rd19746, 255;
	xor.b64  	%rd19748, %rd19747, %rd19745;
	mul.lo.s64 	%rd19749, %rd19748, 1099511628211;
	shr.u64 	%rd19750, %rd19730, 40;
	and.b64  	%rd19751, %rd19750, 255;
	xor.b64  	%rd19752, %rd19751, %rd19749;
	mul.lo.s64 	%rd19753, %rd19752, 1099511628211;
	shr.u64 	%rd19754, %rd19730, 48;
	and.b64  	%rd19755, %rd19754, 255;
	xor.b64  	%rd19756, %rd19755, %rd19753;
	mul.lo.s64 	%rd19757, %rd19756, 1099511628211;
	shr.u64 	%rd19758, %rd19730, 56;
	xor.b64  	%rd19759, %rd19758, %rd19757;
	mul.lo.s64 	%rd28975, %rd19759, 1099511628211;
$L__BB14_312:
	setp.eq.s64 	%p1446, %rd3288, 0;
	mov.b64 	%rd28980, -3750763034362895579;
	@%p1446 bra 	$L__BB14_318;
	setp.eq.s64 	%p1447, %rd3288, 1;
	mov.b64 	%rd28980, -3750763034362895579;
	mov.b64 	%rd28981, 0;
	@%p1447 bra 	$L__BB14_316;
	and.b64  	%rd28981, %rd3288, -2;
	mov.b64 	%rd28980, -3750763034362895579;
	mov.b64 	%rd28978, 0;
$L__BB14_315:
	shl.b64 	%rd19766, %rd28978, 3;
	add.s64 	%rd19767, %rd86, %rd19766;
	ld.u64 	%rd19768, [%rd19767];
	and.b64  	%rd19769, %rd19768, 255;
	xor.b64  	%rd19770, %rd19769, %rd28980;
	mul.lo.s64 	%rd19771, %rd19770, 1099511628211;
	shr.u64 	%rd19772, %rd19768, 8;
	and.b64  	%rd19773, %rd19772, 255;
	xor.b64  	%rd19774, %rd19773, %rd19771;
	mul.lo.s64 	%rd19775, %rd19774, 1099511628211;
	shr.u64 	%rd19776, %rd19768, 16;
	and.b64  	%rd19777, %rd19776, 255;
	xor.b64  	%rd19778, %rd19777, %rd19775;
	mul.lo.s64 	%rd19779, %rd19778, 1099511628211;
	shr.u64 	%rd19780, %rd19768, 24;
	and.b64  	%rd19781, %rd19780, 255;
	xor.b64  	%rd19782, %rd19781, %rd19779;
	mul.lo.s64 	%rd19783, %rd19782, 1099511628211;
	shr.u64 	%rd19784, %rd19768, 32;
	and.b64  	%rd19785, %rd19784, 255;
	xor.b64  	%rd19786, %rd19785, %rd19783;
	mul.lo.s64 	%rd19787, %rd19786, 1099511628211;
	shr.u64 	%rd19788, %rd19768, 40;
	and.b64  	%rd19789, %rd19788, 255;
	xor.b64  	%rd19790, %rd19789, %rd19787;
	mul.lo.s64 	%rd19791, %rd19790, 1099511628211;
	shr.u64 	%rd19792, %rd19768, 48;
	and.b64  	%rd19793, %rd19792, 255;
	xor.b64  	%rd19794, %rd19793, %rd19791;
	mul.lo.s64 	%rd19795, %rd19794, 1099511628211;
	shr.u64 	%rd19796, %rd19768, 56;
	xor.b64  	%rd19797, %rd19796, %rd19795;
	mul.lo.s64 	%rd19798, %rd19797, 1099511628211;
	ld.u64 	%rd19799, [%rd19767+8];
	and.b64  	%rd19800, %rd19799, 255;
	xor.b64  	%rd19801, %rd19800, %rd19798;
	mul.lo.s64 	%rd19802, %rd19801, 1099511628211;
	shr.u64 	%rd19803, %rd19799, 8;
	and.b64  	%rd19804, %rd19803, 255;
	xor.b64  	%rd19805, %rd19804, %rd19802;
	mul.lo.s64 	%rd19806, %rd19805, 1099511628211;
	shr.u64 	%rd19807, %rd19799, 16;
	and.b64  	%rd19808, %rd19807, 255;
	xor.b64  	%rd19809, %rd19808, %rd19806;
	mul.lo.s64 	%rd19810, %rd19809, 1099511628211;
	shr.u64 	%rd19811, %rd19799, 24;
	and.b64  	%rd19812, %rd19811, 255;
	xor.b64  	%rd19813, %rd19812, %rd19810;
	mul.lo.s64 	%rd19814, %rd19813, 1099511628211;
	shr.u64 	%rd19815, %rd19799, 32;
	and.b64  	%rd19816, %rd19815, 255;
	xor.b64  	%rd19817, %rd19816, %rd19814;
	mul.lo.s64 	%rd19818, %rd19817, 1099511628211;
	shr.u64 	%rd19819, %rd19799, 40;
	and.b64  	%rd19820, %rd19819, 255;
	xor.b64  	%rd19821, %rd19820, %rd19818;
	mul.lo.s64 	%rd19822, %rd19821, 1099511628211;
	shr.u64 	%rd19823, %rd19799, 48;
	and.b64  	%rd19824, %rd19823, 255;
	xor.b64  	%rd19825, %rd19824, %rd19822;
	mul.lo.s64 	%rd19826, %rd19825, 1099511628211;
	shr.u64 	%rd19827, %rd19799, 56;
	xor.b64  	%rd19828, %rd19827, %rd19826;
	mul.lo.s64 	%rd28980, %rd19828, 1099511628211;
	add.s64 	%rd28978, %rd28978, 2;
	setp.ne.s64 	%p1448, %rd28978, %rd28981;
	@%p1448 bra 	$L__BB14_315;
$L__BB14_316:
	and.b64  	%rd19829, %rd3288, 1;
	setp.eq.b64 	%p1449, %rd19829, 1;
	not.pred 	%p1450, %p1449;
	@%p1450 bra 	$L__BB14_318;
	shl.b64 	%rd19830, %rd28981, 3;
	add.s64 	%rd19831, %rd86, %rd19830;
	ld.u64 	%rd19832, [%rd19831];
	and.b64  	%rd19833, %rd19832, 255;
	xor.b64  	%rd19834, %rd19833, %rd28980;
	mul.lo.s64 	%rd19835, %rd19834, 1099511628211;
	shr.u64 	%rd19836, %rd19832, 8;
	and.b64  	%rd19837, %rd19836, 255;
	xor.b64  	%rd19838, %rd19837, %rd19835;
	mul.lo.s64 	%rd19839, %rd19838, 1099511628211;
	shr.u64 	%rd19840, %rd19832, 16;
	and.b64  	%rd19841, %rd19840, 255;
	xor.b64  	%rd19842, %rd19841, %rd19839;
	mul.lo.s64 	%rd19843, %rd19842, 1099511628211;
	shr.u64 	%rd19844, %rd19832, 24;
	and.b64  	%rd19845, %rd19844, 255;
	xor.b64  	%rd19846, %rd19845, %rd19843;
	mul.lo.s64 	%rd19847, %rd19846, 1099511628211;
	shr.u64 	%rd19848, %rd19832, 32;
	and.b64  	%rd19849, %rd19848, 255;
	xor.b64  	%rd19850, %rd19849, %rd19847;
	mul.lo.s64 	%rd19851, %rd19850, 1099511628211;
	shr.u64 	%rd19852, %rd19832, 40;
	and.b64  	%rd19853, %rd19852, 255;
	xor.b64  	%rd19854, %rd19853, %rd19851;
	mul.lo.s64 	%rd19855, %rd19854, 1099511628211;
	shr.u64 	%rd19856, %rd19832, 48;
	and.b64  	%rd19857, %rd19856, 255;
	xor.b64  	%rd19858, %rd19857, %rd19855;
	mul.lo.s64 	%rd19859, %rd19858, 1099511628211;
	shr.u64 	%rd19860, %rd19832, 56;
	xor.b64  	%rd19861, %rd19860, %rd19859;
	mul.lo.s64 	%rd28980, %rd19861, 1099511628211;
$L__BB14_318:
	setp.ge.u64 	%p1451, %rd28975, %rd28980;
	@%p1451 bra 	$L__BB14_324;
$L__BB14_319:
	add.s32 	%r1475, %r1476, 1;
	mov.u32 	%r1476, %r1474;
	bra.uni 	$L__BB14_324;
$L__BB14_320:
	setp.eq.s32 	%p1452, %r429, 0;
	@%p1452 bra 	$L__BB14_324;
	cvt.s64.s32 	%rd428, %r429;
	mov.b64 	%rd28971, 0;
$L__BB14_322:
	shl.b64 	%rd19863, %rd28971, 3;
	add.s64 	%rd19864, %rd406, %rd19863;
	ld.u64 	%rd430, [%rd19864];
	add.s64 	%rd19865, %rd86, %rd19863;
	ld.u64 	%rd431, [%rd19865];
	setp.lt.u64 	%p1453, %rd430, %rd431;
	@%p1453 bra 	$L__BB14_319;
	setp.le.u64 	%p1454, %rd430, %rd431;
	add.s64 	%rd28971, %rd28971, 1;
	setp.lt.u64 	%p1455, %rd28971, %rd428;
	and.pred  	%p1456, %p1454, %p1455;
	@%p1456 bra 	$L__BB14_322;
$L__BB14_324:
	setp.ge.s32 	%p1457, %r1475, %r1476;
	mov.u32 	%r1480, %r1476;
	@%p1457 bra 	$L__BB14_356;
	mad.lo.s32 	%r1013, %r1476, 15, %r1475;
	shr.s32 	%r1480, %r1013, 4;
	shl.b32 	%r1014, %r1480, 3;
	add.s32 	%r1015, %r9, %r1014;
	ld.shared.u64 	%rd452, [%r1015];
	setp.eq.s64 	%p1458, %rd3288, 0;
	mov.b64 	%rd28987, -3750763034362895579;
	@%p1458 bra 	$L__BB14_331;
	setp.eq.s64 	%p1459, %rd3288, 1;
	mov.b64 	%rd28987, -3750763034362895579;
	mov.b64 	%rd28985, 0;
	@%p1459 bra 	$L__BB14_329;
	and.b64  	%rd28985, %rd3288, -2;
	mov.b64 	%rd28987, -3750763034362895579;
	mov.b64 	%rd28988, 0;
$L__BB14_328:
	shl.b64 	%rd19873, %rd28988, 3;
	add.s64 	%rd19874, %rd452, %rd19873;
	ld.u64 	%rd19875, [%rd19874];
	and.b64  	%rd19876, %rd19875, 255;
	xor.b64  	%rd19877, %rd19876, %rd28987;
	mul.lo.s64 	%rd19878, %rd19877, 1099511628211;
	shr.u64 	%rd19879, %rd19875, 8;
	and.b64  	%rd19880, %rd19879, 255;
	xor.b64  	%rd19881, %rd19880, %rd19878;
	mul.lo.s64 	%rd19882, %rd19881, 1099511628211;
	shr.u64 	%rd19883, %rd19875, 16;
	and.b64  	%rd19884, %rd19883, 255;
	xor.b64  	%rd19885, %rd19884, %rd19882;
	mul.lo.s64 	%rd19886, %rd19885, 1099511628211;
	shr.u64 	%rd19887, %rd19875, 24;
	and.b64  	%rd19888, %rd19887, 255;
	xor.b64  	%rd19889, %rd19888, %rd19886;
	mul.lo.s64 	%rd19890, %rd19889, 1099511628211;
	shr.u64 	%rd19891, %rd19875, 32;
	and.b64  	%rd19892, %rd19891, 255;
	xor.b64  	%rd19893, %rd19892, %rd19890;
	mul.lo.s64 	%rd19894, %rd19893, 1099511628211;
	shr.u64 	%rd19895, %rd19875, 40;
	and.b64  	%rd19896, %rd19895, 255;
	xor.b64  	%rd19897, %rd19896, %rd19894;
	mul.lo.s64 	%rd19898, %rd19897, 1099511628211;
	shr.u64 	%rd19899, %rd19875, 48;
	and.b64  	%rd19900, %rd19899, 255;
	xor.b64  	%rd19901, %rd19900, %rd19898;
	mul.lo.s64 	%rd19902, %rd19901, 1099511628211;
	shr.u64 	%rd19903, %rd19875, 56;
	xor.b64  	%rd19904, %rd19903, %rd19902;
	mul.lo.s64 	%rd19905, %rd19904, 1099511628211;
	ld.u64 	%rd19906, [%rd19874+8];
	and.b64  	%rd19907, %rd19906, 255;
	xor.b64  	%rd19908, %rd19907, %rd19905;
	mul.lo.s64 	%rd19909, %rd19908, 1099511628211;
	shr.u64 	%rd19910, %rd19906, 8;
	and.b64  	%rd19911, %rd19910, 255;
	xor.b64  	%rd19912, %rd19911, %rd19909;
	mul.lo.s64 	%rd19913, %rd19912, 1099511628211;
	shr.u64 	%rd19914, %rd19906, 16;
	and.b64  	%rd19915, %rd19914, 255;
	xor.b64  	%rd19916, %rd19915, %rd19913;
	mul.lo.s64 	%rd19917, %rd19916, 1099511628211;
	shr.u64 	%rd19918, %rd19906, 24;
	and.b64  	%rd19919, %rd19918, 255;
	xor.b64  	%rd19920, %rd19919, %rd19917;
	mul.lo.s64 	%rd19921, %rd19920, 1099511628211;
	shr.u64 	%rd19922, %rd19906, 32;
	and.b64  	%rd19923, %rd19922, 255;
	xor.b64  	%rd19924, %rd19923, %rd19921;
	mul.lo.s64 	%rd19925, %rd19924, 1099511628211;
	shr.u64 	%rd19926, %rd19906, 40;
	and.b64  	%rd19927, %rd19926, 255;
	xor.b64  	%rd19928, %rd19927, %rd19925;
	mul.lo.s64 	%rd19929, %rd19928, 1099511628211;
	shr.u64 	%rd19930, %rd19906, 48;
	and.b64  	%rd19931, %rd19930, 255;
	xor.b64  	%rd19932, %rd19931, %rd19929;
	mul.lo.s64 	%rd19933, %rd19932, 1099511628211;
	shr.u64 	%rd19934, %rd19906, 56;
	xor.b64  	%rd19935, %rd19934, %rd19933;
	mul.lo.s64 	%rd28987, %rd19935, 1099511628211;
	add.s64 	%rd28988, %rd28988, 2;
	setp.eq.s64 	%p1460, %rd28988, %rd28985;
	@%p1460 bra 	$L__BB14_329;
	bra.uni 	$L__BB14_328;
$L__BB14_329:
	and.b64  	%rd19936, %rd3288, 1;
	setp.eq.b64 	%p1461, %rd19936, 1;
	not.pred 	%p1462, %p1461;
	@%p1462 bra 	$L__BB14_331;
	shl.b64 	%rd19937, %rd28985, 3;
	add.s64 	%rd19938, %rd452, %rd19937;
	ld.u64 	%rd19939, [%rd19938];
	and.b64  	%rd19940, %rd19939, 255;
	xor.b64  	%rd19941, %rd19940, %rd28987;
	mul.lo.s64 	%rd19942, %rd19941, 1099511628211;
	shr.u64 	%rd19943, %rd19939, 8;
	and.b64  	%rd19944, %rd19943, 255;
	xor.b64  	%rd19945, %rd19944, %rd19942;
	mul.lo.s64 	%rd19946, %rd19945, 1099511628211;
	shr.u64 	%rd19947, %rd19939, 16;
	and.b64  	%rd19948, %rd19947, 255;
	xor.b64  	%rd19949, %rd19948, %rd19946;
	mul.lo.s64 	%rd19950, %rd19949, 1099511628211;
	shr.u64 	%rd19951, %rd19939, 24;
	and.b64  	%rd19952, %rd19951, 255;
	xor.b64  	%rd19953, %rd19952, %rd19950;
	mul.lo.s64 	%rd19954, %rd19953, 1099511628211;
	shr.u64 	%rd19955, %rd19939, 32;
	and.b64  	%rd19956, %rd19955, 255;
	xor.b64  	%rd19957, %rd19956, %rd19954;
	mul.lo.s64 	%rd19958, %rd19957, 1099511628211;
	shr.u64 	%rd19959, %rd19939, 40;
	and.b64  	%rd19960, %rd19959, 255;
	xor.b64  	%rd19961, %rd19960, %rd19958;
	mul.lo.s64 	%rd19962, %rd19961, 1099511628211;
	shr.u64 	%rd19963, %rd19939, 48;
	and.b64  	%rd19964, %rd19963, 255;
	xor.b64  	%rd19965, %rd19964, %rd19962;
	mul.lo.s64 	%rd19966, %rd19965, 1099511628211;
	shr.u64 	%rd19967, %rd19939, 56;
	xor.b64  	%rd19968, %rd19967, %rd19966;
	mul.lo.s64 	%rd28987, %rd19968, 1099511628211;
$L__BB14_331:
	setp.eq.s64 	%p1463, %rd3288, 0;
	mov.b64 	%rd28992, -3750763034362895579;
	@%p1463 bra 	$L__BB14_337;
	setp.eq.s64 	%p1464, %rd3288, 1;
	mov.b64 	%rd28992, -3750763034362895579;
	mov.b64 	%rd28993, 0;
	@%p1464 bra 	$L__BB14_335;
	mov.b64 	%rd28992, -3750763034362895579;
	mov.b64 	%rd28990, 0;
	and.b64  	%rd28993, %rd3288, -2;
$L__BB14_334:
	shl.b64 	%rd19975, %rd28990, 3;
	add.s64 	%rd19976, %rd86, %rd19975;
	ld.u64 	%rd19977, [%rd19976];
	and.b64  	%rd19978, %rd19977, 255;
	xor.b64  	%rd19979, %rd19978, %rd28992;
	mul.lo.s64 	%rd19980, %rd19979, 1099511628211;
	shr.u64 	%rd19981, %rd19977, 8;
	and.b64  	%rd19982, %rd19981, 255;
	xor.b64  	%rd19983, %rd19982, %rd19980;
	mul.lo.s64 	%rd19984, %rd19983, 1099511628211;
	shr.u64 	%rd19985, %rd19977, 16;
	and.b64  	%rd19986, %rd19985, 255;
	xor.b64  	%rd19987, %rd19986, %rd19984;
	mul.lo.s64 	%rd19988, %rd19987, 1099511628211;
	shr.u64 	%rd19989, %rd19977, 24;
	and.b64  	%rd19990, %rd19989, 255;
	xor.b64  	%rd19991, %rd19990, %rd19988;
	mul.lo.s64 	%rd19992, %rd19991, 1099511628211;
	shr.u64 	%rd19993, %rd19977, 32;
	and.b64  	%rd19994, %rd19993, 255;
	xor.b64  	%rd19995, %rd19994, %rd19992;
	mul.lo.s64 	%rd19996, %rd19995, 1099511628211;
	shr.u64 	%rd19997, %rd19977, 40;
	and.b64  	%rd19998, %rd19997, 255;
	xor.b64  	%rd19999, %rd19998, %rd19996;
	mul.lo.s64 	%rd20000, %rd19999, 1099511628211;
	shr.u64 	%rd20001, %rd19977, 48;
	and.b64  	%rd20002, %rd20001, 255;
	xor.b64  	%rd20003, %rd20002, %rd20000;
	mul.lo.s64 	%rd20004, %rd20003, 1099511628211;
	shr.u64 	%rd20005, %rd19977, 56;
	xor.b64  	%rd20006, %rd20005, %rd20004;
	mul.lo.s64 	%rd20007, %rd20006, 1099511628211;
	ld.u64 	%rd20008, [%rd19976+8];
	and.b64  	%rd20009, %rd20008, 255;
	xor.b64  	%rd20010, %rd20009, %rd20007;
	mul.lo.s64 	%rd20011, %rd20010, 1099511628211;
	shr.u64 	%rd20012, %rd20008, 8;
	and.b64  	%rd20013, %rd20012, 255;
	xor.b64  	%rd20014, %rd20013, %rd20011;
	mul.lo.s64 	%rd20015, %rd20014, 1099511628211;
	shr.u64 	%rd20016, %rd20008, 16;
	and.b64  	%rd20017, %rd20016, 255;
	xor.b64  	%rd20018, %rd20017, %rd20015;
	mul.lo.s64 	%rd20019, %rd20018, 1099511628211;
	shr.u64 	%rd20020, %rd20008, 24;
	and.b64  	%rd20021, %rd20020, 255;
	xor.b64  	%rd20022, %rd20021, %rd20019;
	mul.lo.s64 	%rd20023, %rd20022, 1099511628211;
	shr.u64 	%rd20024, %rd20008, 32;
	and.b64  	%rd20025, %rd20024, 255;
	xor.b64  	%rd20026, %rd20025, %rd20023;
	mul.lo.s64 	%rd20027, %rd20026, 1099511628211;
	shr.u64 	%rd20028, %rd20008, 40;
	and.b64  	%rd20029, %rd20028, 255;
	xor.b64  	%rd20030, %rd20029, %rd20027;
	mul.lo.s64 	%rd20031, %rd20030, 1099511628211;
	shr.u64 	%rd20032, %rd20008, 48;
	and.b64  	%rd20033, %rd20032, 255;
	xor.b64  	%rd20034, %rd20033, %rd20031;
	mul.lo.s64 	%rd20035, %rd20034, 1099511628211;
	shr.u64 	%rd20036, %rd20008, 56;
	xor.b64  	%rd20037, %rd20036, %rd20035;
	mul.lo.s64 	%rd28992, %rd20037, 1099511628211;
	add.s64 	%rd28990, %rd28990, 2;
	setp.ne.s64 	%p1465, %rd28990, %rd28993;
	@%p1465 bra 	$L__BB14_334;
$L__BB14_335:
	and.b64  	%rd20038, %rd3288, 1;
	setp.eq.b64 	%p1466, %rd20038, 1;
	not.pred 	%p1467, %p1466;
	@%p1467 bra 	$L__BB14_337;
	shl.b64 	%rd20039, %rd28993, 3;
	add.s64 	%rd20040, %rd86, %rd20039;
	ld.u64 	%rd20041, [%rd20040];
	and.b64  	%rd20042, %rd20041, 255;
	xor.b64  	%rd20043, %rd20042, %rd28992;
	mul.lo.s64 	%rd20044, %rd20043, 1099511628211;
	shr.u64 	%rd20045, %rd20041, 8;
	and.b64  	%rd20046, %rd20045, 255;
	xor.b64  	%rd20047, %rd20046, %rd20044;
	mul.lo.s64 	%rd20048, %rd20047, 1099511628211;
	shr.u64 	%rd20049, %rd20041, 16;
	and.b64  	%rd20050, %rd20049, 255;
	xor.b64  	%rd20051, %rd20050, %rd20048;
	mul.lo.s64 	%rd20052, %rd20051, 1099511628211;
	shr.u64 	%rd20053, %rd20041, 24;
	and.b64  	%rd20054, %rd20053, 255;
	xor.b64  	%rd20055, %rd20054, %rd20052;
	mul.lo.s64 	%rd20056, %rd20055, 1099511628211;
	shr.u64 	%rd20057, %rd20041, 32;
	and.b64  	%rd20058, %rd20057, 255;
	xor.b64  	%rd20059, %rd20058, %rd20056;
	mul.lo.s64 	%rd20060, %rd20059, 1099511628211;
	shr.u64 	%rd20061, %rd20041, 40;
	and.b64  	%rd20062, %rd20061, 255;
	xor.b64  	%rd20063, %rd20062, %rd20060;
	mul.lo.s64 	%rd20064, %rd20063, 1099511628211;
	shr.u64 	%rd20065, %rd20041, 48;
	and.b64  	%rd20066, %rd20065, 255;
	xor.b64  	%rd20067, %rd20066, %rd20064;
	mul.lo.s64 	%rd20068, %rd20067, 1099511628211;
	shr.u64 	%rd20069, %rd20041, 56;
	xor.b64  	%rd20070, %rd20069, %rd20068;
	mul.lo.s64 	%rd28992, %rd20070, 1099511628211;
$L__BB14_337:
	setp.eq.s64 	%p1468, %rd28987, %rd28992;
	@%p1468 bra 	$L__BB14_352;
	setp.eq.s64 	%p1469, %rd3288, 0;
	mov.b64 	%rd29000, -3750763034362895579;
	@%p1469 bra 	$L__BB14_344;
	setp.eq.s64 	%p1470, %rd3288, 1;
	mov.b64 	%rd29000, -3750763034362895579;
	mov.b64 	%rd28998, 0;
	@%p1470 bra 	$L__BB14_342;
	and.b64  	%rd28998, %rd3288, -2;
	mov.b64 	%rd29000, -3750763034362895579;
	mov.b64 	%rd29001, 0;
$L__BB14_341:
	shl.b64 	%rd20077, %rd29001, 3;
	add.s64 	%rd20078, %rd452, %rd20077;
	ld.u64 	%rd20079, [%rd20078];
	and.b64  	%rd20080, %rd20079, 255;
	xor.b64  	%rd20081, %rd20080, %rd29000;
	mul.lo.s64 	%rd20082, %rd20081, 1099511628211;
	shr.u64 	%rd20083, %rd20079, 8;
	and.b64  	%rd20084, %rd20083, 255;
	xor.b64  	%rd20085, %rd20084, %rd20082;
	mul.lo.s64 	%rd20086, %rd20085, 1099511628211;
	shr.u64 	%rd20087, %rd20079, 16;
	and.b64  	%rd20088, %rd20087, 255;
	xor.b64  	%rd20089, %rd20088, %rd20086;
	mul.lo.s64 	%rd20090, %rd20089, 1099511628211;
	shr.u64 	%rd20091, %rd20079, 24;
	and.b64  	%rd20092, %rd20091, 255;
	xor.b64  	%rd20093, %rd20092, %rd20090;
	mul.lo.s64 	%rd20094, %rd20093, 1099511628211;
	shr.u64 	%rd20095, %rd20079, 32;
	and.b64  	%rd20096, %rd20095, 255;
	xor.b64  	%rd20097, %rd20096, %rd20094;
	mul.lo.s64 	%rd20098, %rd20097, 1099511628211;
	shr.u64 	%rd20099, %rd20079, 40;
	and.b64  	%rd20100, %rd20099, 255;
	xor.b64  	%rd20101, %rd20100, %rd20098;
	mul.lo.s64 	%rd20102, %rd20101, 1099511628211;
	shr.u64 	%rd20103, %rd20079, 48;
	and.b64  	%rd20104, %rd20103, 255;
	xor.b64  	%rd20105, %rd20104, %rd20102;
	mul.lo.s64 	%rd20106, %rd20105, 1099511628211;
	shr.u64 	%rd20107, %rd20079, 56;
	xor.b64  	%rd20108, %rd20107, %rd20106;
	mul.lo.s64 	%rd20109, %rd20108, 1099511628211;
	ld.u64 	%rd20110, [%rd20078+8];
	and.b64  	%rd20111, %rd20110, 255;
	xor.b64  	%rd20112, %rd20111, %rd20109;
	mul.lo.s64 	%rd20113, %rd20112, 1099511628211;
	shr.u64 	%rd20114, %rd20110, 8;
	and.b64  	%rd20115, %rd20114, 255;
	xor.b64  	%rd20116, %rd20115, %rd20113;
	mul.lo.s64 	%rd20117, %rd20116, 1099511628211;
	shr.u64 	%rd20118, %rd20110, 16;
	and.b64  	%rd20119, %rd20118, 255;
	xor.b64  	%rd20120, %rd20119, %rd20117;
	mul.lo.s64 	%rd20121, %rd20120, 1099511628211;
	shr.u64 	%rd20122, %rd20110, 24;
	and.b64  	%rd20123, %rd20122, 255;
	xor.b64  	%rd20124, %rd20123, %rd20121;
	mul.lo.s64 	%rd20125, %rd20124, 1099511628211;
	shr.u64 	%rd20126, %rd20110, 32;
	and.b64  	%rd20127, %rd20126, 255;
	xor.b64  	%rd20128, %rd20127, %rd20125;
	mul.lo.s64 	%rd20129, %rd20128, 1099511628211;
	shr.u64 	%rd20130, %rd20110, 40;
	and.b64  	%rd20131, %rd20130, 255;
	xor.b64  	%rd20132, %rd20131, %rd20129;
	mul.lo.s64 	%rd20133, %rd20132, 1099511628211;
	shr.u64 	%rd20134, %rd20110, 48;
	and.b64  	%rd20135, %rd20134, 255;
	xor.b64  	%rd20136, %rd20135, %rd20133;
	mul.lo.s64 	%rd20137, %rd20136, 1099511628211;
	shr.u64 	%rd20138, %rd20110, 56;
	xor.b64  	%rd20139, %rd20138, %rd20137;
	mul.lo.s64 	%rd29000, %rd20139, 1099511628211;
	add.s64 	%rd29001, %rd29001, 2;
	setp.eq.s64 	%p1471, %rd29001, %rd28998;
	@%p1471 bra 	$L__BB14_342;
	bra.uni 	$L__BB14_341;
$L__BB14_342:
	and.b64  	%rd20140, %rd3288, 1;
	setp.eq.b64 	%p1472, %rd20140, 1;
	not.pred 	%p1473, %p1472;
	@%p1473 bra 	$L__BB14_344;
	shl.b64 	%rd20141, %rd28998, 3;
	add.s64 	%rd20142, %rd452, %rd20141;
	ld.u64 	%rd20143, [%rd20142];
	and.b64  	%rd20144, %rd20143, 255;
	xor.b64  	%rd20145, %rd20144, %rd29000;
	mul.lo.s64 	%rd20146, %rd20145, 1099511628211;
	shr.u64 	%rd20147, %rd20143, 8;
	and.b64  	%rd20148, %rd20147, 255;
	xor.b64  	%rd20149, %rd20148, %rd20146;
	mul.lo.s64 	%rd20150, %rd20149, 1099511628211;
	shr.u64 	%rd20151, %rd20143, 16;
	and.b64  	%rd20152, %rd20151, 255;
	xor.b64  	%rd20153, %rd20152, %rd20150;
	mul.lo.s64 	%rd20154, %rd20153, 1099511628211;
	shr.u64 	%rd20155, %rd20143, 24;
	and.b64  	%rd20156, %rd20155, 255;
	xor.b64  	%rd20157, %rd20156, %rd20154;
	mul.lo.s64 	%rd20158, %rd20157, 1099511628211;
	shr.u64 	%rd20159, %rd20143, 32;
	and.b64  	%rd20160, %rd20159, 255;
	xor.b64  	%rd20161, %rd20160, %rd20158;
	mul.lo.s64 	%rd20162, %rd20161, 1099511628211;
	shr.u64 	%rd20163, %rd20143, 40;
	and.b64  	%rd20164, %rd20163, 255;
	xor.b64  	%rd20165, %rd20164, %rd20162;
	mul.lo.s64 	%rd20166, %rd20165, 1099511628211;
	shr.u64 	%rd20167, %rd20143, 48;
	and.b64  	%rd20168, %rd20167, 255;
	xor.b64  	%rd20169, %rd20168, %rd20166;
	mul.lo.s64 	%rd20170, %rd20169, 1099511628211;
	shr.u64 	%rd20171, %rd20143, 56;
	xor.b64  	%rd20172, %rd20171, %rd20170;
	mul.lo.s64 	%rd29000, %rd20172, 1099511628211;
$L__BB14_344:
	setp.eq.s64 	%p1474, %rd3288, 0;
	mov.b64 	%rd29005, -3750763034362895579;
	@%p1474 bra 	$L__BB14_350;
	setp.eq.s64 	%p1475, %rd3288, 1;
	mov.b64 	%rd29005, -3750763034362895579;
	mov.b64 	%rd29006, 0;
	@%p1475 bra 	$L__BB14_348;
	and.b64  	%rd29006, %rd3288, -2;
	mov.b64 	%rd29005, -3750763034362895579;
	mov.b64 	%rd29003, 0;
$L__BB14_347:
	shl.b64 	%rd20179, %rd29003, 3;
	add.s64 	%rd20180, %rd86, %rd20179;
	ld.u64 	%rd20181, [%rd20180];
	and.b64  	%rd20182, %rd20181, 255;
	xor.b64  	%rd20183, %rd20182, %rd29005;
	mul.lo.s64 	%rd20184, %rd20183, 1099511628211;
	shr.u64 	%rd20185, %rd20181, 8;
	and.b64  	%rd20186, %rd20185, 255;
	xor.b64  	%rd20187, %rd20186, %rd20184;
	mul.lo.s64 	%rd20188, %rd20187, 1099511628211;
	shr.u64 	%rd20189, %rd20181, 16;
	and.b64  	%rd20190, %rd20189, 255;
	xor.b64  	%rd20191, %rd20190, %rd20188;
	mul.lo.s64 	%rd20192, %rd20191, 1099511628211;
	shr.u64 	%rd20193, %rd20181, 24;
	and.b64  	%rd20194, %rd20193, 255;
	xor.b64  	%rd20195, %rd20194, %rd20192;
	mul.lo.s64 	%rd20196, %rd20195, 1099511628211;
	shr.u64 	%rd20197, %rd20181, 32;
	and.b64  	%rd20198, %rd20197, 255;
	xor.b64  	%rd20199, %rd20198, %rd20196;
	mul.lo.s64 	%rd20200, %rd20199, 1099511628211;
	shr.u64 	%rd20201, %rd20181, 40;
	and.b64  	%rd20202, %rd20201, 255;
	xor.b64  	%rd20203, %rd20202, %rd20200;
	mul.lo.s64 	%rd20204, %rd20203, 1099511628211;
	shr.u64 	%rd20205, %rd20181, 48;
	and.b64  	%rd20206, %rd20205, 255;
	xor.b64  	%rd20207, %rd20206, %rd20204;
	mul.lo.s64 	%rd20208, %rd20207, 1099511628211;
	shr.u64 	%rd20209, %rd20181, 56;
	xor.b64  	%rd20210, %rd20209, %rd20208;
	mul.lo.s64 	%rd20211, %rd20210, 1099511628211;
	ld.u64 	%rd20212, [%rd20180+8];
	and.b64  	%rd20213, %rd20212, 255;
	xor.b64  	%rd20214, %rd20213, %rd20211;
	mul.lo.s64 	%rd20215, %rd20214, 1099511628211;
	shr.u64 	%rd20216, %rd20212, 8;
	and.b64  	%rd20217, %rd20216, 255;
	xor.b64  	%rd20218, %rd20217, %rd20215;
	mul.lo.s64 	%rd20219, %rd20218, 1099511628211;
	shr.u64 	%rd20220, %rd20212, 16;
	and.b64  	%rd20221, %rd20220, 255;
	xor.b64  	%rd20222, %rd20221, %rd20219;
	mul.lo.s64 	%rd20223, %rd20222, 1099511628211;
	shr.u64 	%rd20224, %rd20212, 24;
	and.b64  	%rd20225, %rd20224, 255;
	xor.b64  	%rd20226, %rd20225, %rd20223;
	mul.lo.s64 	%rd20227, %rd20226, 1099511628211;
	shr.u64 	%rd20228, %rd20212, 32;
	and.b64  	%rd20229, %rd20228, 255;
	xor.b64  	%rd20230, %rd20229, %rd20227;
	mul.lo.s64 	%rd20231, %rd20230, 1099511628211;
	shr.u64 	%rd20232, %rd20212, 40;
	and.b64  	%rd20233, %rd20232, 255;
	xor.b64  	%rd20234, %rd20233, %rd20231;
	mul.lo.s64 	%rd20235, %rd20234, 1099511628211;
	shr.u64 	%rd20236, %rd20212, 48;
	and.b64  	%rd20237, %rd20236, 255;
	xor.b64  	%rd20238, %rd20237, %rd20235;
	mul.lo.s64 	%rd20239, %rd20238, 1099511628211;
	shr.u64 	%rd20240, %rd20212, 56;
	xor.b64  	%rd20241, %rd20240, %rd20239;
	mul.lo.s64 	%rd29005, %rd20241, 1099511628211;
	add.s64 	%rd29003, %rd29003, 2;
	setp.ne.s64 	%p1476, %rd29003, %rd29006;
	@%p1476 bra 	$L__BB14_347;
$L__BB14_348:
	and.b64  	%rd20242, %rd3288, 1;
	setp.eq.b64 	%p1477, %rd20242, 1;
	not.pred 	%p1478, %p1477;
	@%p1478 bra 	$L__BB14_350;
	shl.b64 	%rd20243, %rd29006, 3;
	add.s64 	%rd20244, %rd86, %rd20243;
	ld.u64 	%rd20245, [%rd20244];
	and.b64  	%rd20246, %rd20245, 255;
	xor.b64  	%rd20247, %rd20246, %rd29005;
	mul.lo.s64 	%rd20248, %rd20247, 1099511628211;
	shr.u64 	%rd20249, %rd20245, 8;
	and.b64  	%rd20250, %rd20249, 255;
	xor.b64  	%rd20251, %rd20250, %rd20248;
	mul.lo.s64 	%rd20252, %rd20251, 1099511628211;
	shr.u64 	%rd20253, %rd20245, 16;
	and.b64  	%rd20254, %rd20253, 255;
	xor.b64  	%rd20255, %rd20254, %rd20252;
	mul.lo.s64 	%rd20256, %rd20255, 1099511628211;
	shr.u64 	%rd20257, %rd20245, 24;
	and.b64  	%rd20258, %rd20257, 255;
	xor.b64  	%rd20259, %rd20258, %rd20256;
	mul.lo.s64 	%rd20260, %rd20259, 1099511628211;
	shr.u64 	%rd20261, %rd20245, 32;
	and.b64  	%rd20262, %rd20261, 255;
	xor.b64  	%rd20263, %rd20262, %rd20260;
	mul.lo.s64 	%rd20264, %rd20263, 1099511628211;
	shr.u64 	%rd20265, %rd20245, 40;
	and.b64  	%rd20266, %rd20265, 255;
	xor.b64  	%rd20267, %rd20266, %rd20264;
	mul.lo.s64 	%rd20268, %rd20267, 1099511628211;
	shr.u64 	%rd20269, %rd20245, 48;
	and.b64  	%rd20270, %rd20269, 255;
	xor.b64  	%rd20271, %rd20270, %rd20268;
	mul.lo.s64 	%rd20272, %rd20271, 1099511628211;
	shr.u64 	%rd20273, %rd20245, 56;
	xor.b64  	%rd20274, %rd20273, %rd20272;
	mul.lo.s64 	%rd29005, %rd20274, 1099511628211;
$L__BB14_350:
	setp.ge.u64 	%p1479, %rd29000, %rd29005;
	@%p1479 bra 	$L__BB14_356;
$L__BB14_351:
	add.s32 	%r1475, %r1480, 1;
	mov.u32 	%r1480, %r1476;
	bra.uni 	$L__BB14_356;
$L__BB14_352:
	setp.eq.s32 	%p1480, %r429, 0;
	@%p1480 bra 	$L__BB14_356;
	cvt.s64.s32 	%rd474, %r429;
	mov.b64 	%rd28996, 0;
$L__BB14_354:
	shl.b64 	%rd20276, %rd28996, 3;
	add.s64 	%rd20277, %rd452, %rd20276;
	ld.u64 	%rd476, [%rd20277];
	add.s64 	%rd20278, %rd86, %rd20276;
	ld.u64 	%rd477, [%rd20278];
	setp.lt.u64 	%p1481, %rd476, %rd477;
	@%p1481 bra 	$L__BB14_351;
	setp.le.u64 	%p1482, %rd476, %rd477;
	add.s64 	%rd28996, %rd28996, 1;
	setp.lt.u64 	%p1483, %rd28996, %rd474;
	and.pred  	%p1484, %p1482, %p1483;
	@%p1484 bra 	$L__BB14_354;
$L__BB14_356:
	setp.ge.s32 	%p1485, %r1475, %r1480;
	@%p1485 bra 	$L__BB14_389;
$L__BB14_357:
	mov.u32 	%r64, %r1480;
	setp.eq.s64 	%p1486, %rd3288, 0;
	add.s32 	%r1016, %r1475, %r64;
	shr.s32 	%r1480, %r1016, 1;
	shl.b32 	%r1017, %r1480, 3;
	add.s32 	%r1018, %r9, %r1017;
	ld.shared.u64 	%rd498, [%r1018];
	mov.b64 	%rd29012, -3750763034362895579;
	@%p1486 bra 	$L__BB14_363;
	setp.eq.s64 	%p1487, %rd3288, 1;
	mov.b64 	%rd29012, -3750763034362895579;
	mov.b64 	%rd29010, 0;
	@%p1487 bra 	$L__BB14_361;
	mov.b64 	%rd29012, -3750763034362895579;
	mov.b64 	%rd29013, 0;
$L__BB14_360:
	shl.b64 	%rd20286, %rd29013, 3;
	add.s64 	%rd20287, %rd498, %rd20286;
	ld.u64 	%rd20288, [%rd20287];
	and.b64  	%rd20289, %rd20288, 255;
	xor.b64  	%rd20290, %rd20289, %rd29012;
	mul.lo.s64 	%rd20291, %rd20290, 1099511628211;
	shr.u64 	%rd20292, %rd20288, 8;
	and.b64  	%rd20293, %rd20292, 255;
	xor.b64  	%rd20294, %rd20293, %rd20291;
	mul.lo.s64 	%rd20295, %rd20294, 1099511628211;
	shr.u64 	%rd20296, %rd20288, 16;
	and.b64  	%rd20297, %rd20296, 255;
	xor.b64  	%rd20298, %rd20297, %rd20295;
	mul.lo.s64 	%rd20299, %rd20298, 1099511628211;
	shr.u64 	%rd20300, %rd20288, 24;
	and.b64  	%rd20301, %rd20300, 255;
	xor.b64  	%rd20302, %rd20301, %rd20299;
	mul.lo.s64 	%rd20303, %rd20302, 1099511628211;
	shr.u64 	%rd20304, %rd20288, 32;
	and.b64  	%rd20305, %rd20304, 255;
	xor.b64  	%rd20306, %rd20305, %rd20303;
	mul.lo.s64 	%rd20307, %rd20306, 1099511628211;
	shr.u64 	%rd20308, %rd20288, 40;
	and.b64  	%rd20309, %rd20308, 255;
	xor.b64  	%rd20310, %rd20309, %rd20307;
	mul.lo.s64 	%rd20311, %rd20310, 1099511628211;
	shr.u64 	%rd20312, %rd20288, 48;
	and.b64  	%rd20313, %rd20312, 255;
	xor.b64  	%rd20314, %rd20313, %rd20311;
	mul.lo.s64 	%rd20315, %rd20314, 1099511628211;
	shr.u64 	%rd20316, %rd20288, 56;
	xor.b64  	%rd20317, %rd20316, %rd20315;
	mul.lo.s64 	%rd20318, %rd20317, 1099511628211;
	ld.u64 	%rd20319, [%rd20287+8];
	and.b64  	%rd20320, %rd20319, 255;
	xor.b64  	%rd20321, %rd20320, %rd20318;
	mul.lo.s64 	%rd20322, %rd20321, 1099511628211;
	shr.u64 	%rd20323, %rd20319, 8;
	and.b64  	%rd20324, %rd20323, 255;
	xor.b64  	%rd20325, %rd20324, %rd20322;
	mul.lo.s64 	%rd20326, %rd20325, 1099511628211;
	shr.u64 	%rd20327, %rd20319, 16;
	and.b64  	%rd20328, %rd20327, 255;
	xor.b64  	%rd20329, %rd20328, %rd20326;
	mul.lo.s64 	%rd20330, %rd20329, 1099511628211;
	shr.u64 	%rd20331, %rd20319, 24;
	and.b64  	%rd20332, %rd20331, 255;
	xor.b64  	%rd20333, %rd20332, %rd20330;
	mul.lo.s64 	%rd20334, %rd20333, 1099511628211;
	shr.u64 	%rd20335, %rd20319, 32;
	and.b64  	%rd20336, %rd20335, 255;
	xor.b64  	%rd20337, %rd20336, %rd20334;
	mul.lo.s64 	%rd20338, %rd20337, 1099511628211;
	shr.u64 	%rd20339, %rd20319, 40;
	and.b64  	%rd20340, %rd20339, 255;
	xor.b64  	%rd20341, %rd20340, %rd20338;
	mul.lo.s64 	%rd20342, %rd20341, 1099511628211;
	shr.u64 	%rd20343, %rd20319, 48;
	and.b64  	%rd20344, %rd20343, 255;
	xor.b64  	%rd20345, %rd20344, %rd20342;
	mul.lo.s64 	%rd20346, %rd20345, 1099511628211;
	shr.u64 	%rd20347, %rd20319, 56;
	xor.b64  	%rd20348, %rd20347, %rd20346;
	mul.lo.s64 	%rd29012, %rd20348, 1099511628211;
	add.s64 	%rd29013, %rd29013, 2;
	and.b64  	%rd29010, %rd3288, -2;
	setp.eq.s64 	%p1488, %rd29013, %rd29010;
	@%p1488 bra 	$L__BB14_361;
	bra.uni 	$L__BB14_360;
$L__BB14_361:
	and.b64  	%rd20349, %rd3288, 1;
	setp.eq.b64 	%p1489, %rd20349, 1;
	not.pred 	%p1490, %p1489;
	@%p1490 bra 	$L__BB14_363;
	shl.b64 	%rd20350, %rd29010, 3;
	add.s64 	%rd20351, %rd498, %rd20350;
	ld.u64 	%rd20352, [%rd20351];
	and.b64  	%rd20353, %rd20352, 255;
	xor.b64  	%rd20354, %rd20353, %rd29012;
	mul.lo.s64 	%rd20355, %rd20354, 1099511628211;
	shr.u64 	%rd20356, %rd20352, 8;
	and.b64  	%rd20357, %rd20356, 255;
	xor.b64  	%rd20358, %rd20357, %rd20355;
	mul.lo.s64 	%rd20359, %rd20358, 1099511628211;
	shr.u64 	%rd20360, %rd20352, 16;
	and.b64  	%rd20361, %rd20360, 255;
	xor.b64  	%rd20362, %rd20361, %rd20359;
	mul.lo.s64 	%rd20363, %rd20362, 1099511628211;
	shr.u64 	%rd20364, %rd20352, 24;
	and.b64  	%rd20365, %rd20364, 255;
	xor.b64  	%rd20366, %rd20365, %rd20363;
	mul.lo.s64 	%rd20367, %rd20366, 1099511628211;
	shr.u64 	%rd20368, %rd20352, 32;
	and.b64  	%rd20369, %rd20368, 255;
	xor.b64  	%rd20370, %rd20369, %rd20367;
	mul.lo.s64 	%rd20371, %rd20370, 1099511628211;
	shr.u64 	%rd20372, %rd20352, 40;
	and.b64  	%rd20373, %rd20372, 255;
	xor.b64  	%rd20374, %rd20373, %rd20371;
	mul.lo.s64 	%rd20375, %rd20374, 1099511628211;
	shr.u64 	%rd20376, %rd20352, 48;
	and.b64  	%rd20377, %rd20376, 255;
	xor.b64  	%rd20378, %rd20377, %rd20375;
	mul.lo.s64 	%rd20379, %rd20378, 1099511628211;
	shr.u64 	%rd20380, %rd20352, 56;
	xor.b64  	%rd20381, %rd20380, %rd20379;
	mul.lo.s64 	%rd29012, %rd20381, 1099511628211;
$L__BB14_363:
	setp.eq.s64 	%p1491, %rd3288, 0;
	mov.b64 	%rd29017, -3750763034362895579;
	@%p1491 bra 	$L__BB14_369;
	setp.eq.s64 	%p1492, %rd3288, 1;
	mov.b64 	%rd29017, -3750763034362895579;
	mov.b64 	%rd29018, 0;
	@%p1492 bra 	$L__BB14_367;
	mov.b64 	%rd29017, -3750763034362895579;
	mov.b64 	%rd29015, 0;
$L__BB14_366:
	shl.b64 	%rd20388, %rd29015, 3;
	add.s64 	%rd20389, %rd86, %rd20388;
	ld.u64 	%rd20390, [%rd20389];
	and.b64  	%rd20391, %rd20390, 255;
	xor.b64  	%rd20392, %rd20391, %rd29017;
	mul.lo.s64 	%rd20393, %rd20392, 1099511628211;
	shr.u64 	%rd20394, %rd20390, 8;
	and.b64  	%rd20395, %rd20394, 255;
	xor.b64  	%rd20396, %rd20395, %rd20393;
	mul.lo.s64 	%rd20397, %rd20396, 1099511628211;
	shr.u64 	%rd20398, %rd20390, 16;
	and.b64  	%rd20399, %rd20398, 255;
	xor.b64  	%rd20400, %rd20399, %rd20397;
	mul.lo.s64 	%rd20401, %rd20400, 1099511628211;
	shr.u64 	%rd20402, %rd20390, 24;
	and.b64  	%rd20403, %rd20402, 255;
	xor.b64  	%rd20404, %rd20403, %rd20401;
	mul.lo.s64 	%rd20405, %rd20404, 1099511628211;
	shr.u64 	%rd20406, %rd20390, 32;
	and.b64  	%rd20407, %rd20406, 255;
	xor.b64  	%rd20408, %rd20407, %rd20405;
	mul.lo.s64 	%rd20409, %rd20408, 1099511628211;
	shr.u64 	%rd20410, %rd20390, 40;
	and.b64  	%rd20411, %rd20410, 255;
	xor.b64  	%rd20412, %rd20411, %rd20409;
	mul.lo.s64 	%rd20413, %rd20412, 1099511628211;
	shr.u64 	%rd20414, %rd20390, 48;
	and.b64  	%rd20415, %rd20414, 255;
	xor.b64  	%rd20416, %rd20415, %rd20413;
	mul.lo.s64 	%rd20417, %rd20416, 1099511628211;
	shr.u64 	%rd20418, %rd20390, 56;
	xor.b64  	%rd20419, %rd20418, %rd20417;
	mul.lo.s64 	%rd20420, %rd20419, 1099511628211;
	ld.u64 	%rd20421, [%rd20389+8];
	and.b64  	%rd20422, %rd20421, 255;
	xor.b64  	%rd20423, %rd20422, %rd20420;
	mul.lo.s64 	%rd20424, %rd20423, 1099511628211;
	shr.u64 	%rd20425, %rd20421, 8;
	and.b64  	%rd20426, %rd20425, 255;
	xor.b64  	%rd20427, %rd20426, %rd20424;
	mul.lo.s64 	%rd20428, %rd20427, 1099511628211;
	shr.u64 	%rd20429, %rd20421, 16;
	and.b64  	%rd20430, %rd20429, 255;
	xor.b64  	%rd20431, %rd20430, %rd20428;
	mul.lo.s64 	%rd20432, %rd20431, 1099511628211;
	shr.u64 	%rd20433, %rd20421, 24;
	and.b64  	%rd20434, %rd20433, 255;
	xor.b64  	%rd20435, %rd20434, %rd20432;
	mul.lo.s64 	%rd20436, %rd20435, 1099511628211;
	shr.u64 	%rd20437, %rd20421, 32;
	and.b64  	%rd20438, %rd20437, 255;
	xor.b64  	%rd20439, %rd20438, %rd20436;
	mul.lo.s64 	%rd20440, %rd20439, 1099511628211;
	shr.u64 	%rd20441, %rd20421, 40;
	and.b64  	%rd20442, %rd20441, 255;
	xor.b64  	%rd20443, %rd20442, %rd20440;
	mul.lo.s64 	%rd20444, %rd20443, 1099511628211;
	shr.u64 	%rd20445, %rd20421, 48;
	and.b64  	%rd20446, %rd20445, 255;
	xor.b64  	%rd20447, %rd20446, %rd20444;
	mul.lo.s64 	%rd20448, %rd20447, 1099511628211;
	shr.u64 	%rd20449, %rd20421, 56;
	xor.b64  	%rd20450, %rd20449, %rd20448;
	mul.lo.s64 	%rd29017, %rd20450, 1099511628211;
	add.s64 	%rd29015, %rd29015, 2;
	and.b64  	%rd29018, %rd3288, -2;
	setp.ne.s64 	%p1493, %rd29015, %rd29018;
	@%p1493 bra 	$L__BB14_366;
$L__BB14_367:
	and.b64  	%rd20451, %rd3288, 1;
	setp.eq.b64 	%p1494, %rd20451, 1;
	not.pred 	%p1495, %p1494;
	@%p1495 bra 	$L__BB14_369;
	shl.b64 	%rd20452, %rd29018, 3;
	add.s64 	%rd20453, %rd86, %rd20452;
	ld.u64 	%rd20454, [%rd20453];
	and.b64  	%rd20455, %rd20454, 255;
	xor.b64  	%rd20456, %rd20455, %rd29017;
	mul.lo.s64 	%rd20457, %rd20456, 1099511628211;
	shr.u64 	%rd20458, %rd20454, 8;
	and.b64  	%rd20459, %rd20458, 255;
	xor.b64  	%rd20460, %rd20459, %rd20457;
	mul.lo.s64 	%rd20461, %rd20460, 1099511628211;
	shr.u64 	%rd20462, %rd20454, 16;
	and.b64  	%rd20463, %rd20462, 255;
	xor.b64  	%rd20464, %rd20463, %rd20461;
	mul.lo.s64 	%rd20465, %rd20464, 1099511628211;
	shr.u64 	%rd20466, %rd20454, 24;
	and.b64  	%rd20467, %rd20466, 255;
	xor.b64  	%rd20468, %rd20467, %rd20465;
	mul.lo.s64 	%rd20469, %rd20468, 1099511628211;
	shr.u64 	%rd20470, %rd20454, 32;
	and.b64  	%rd20471, %rd20470, 255;
	xor.b64  	%rd20472, %rd20471, %rd20469;
	mul.lo.s64 	%rd20473, %rd20472, 1099511628211;
	shr.u64 	%rd20474, %rd20454, 40;
	and.b64  	%rd20475, %rd20474, 255;
	xor.b64  	%rd20476, %rd20475, %rd20473;
	mul.lo.s64 	%rd20477, %rd20476, 1099511628211;
	shr.u64 	%rd20478, %rd20454, 48;
	and.b64  	%rd20479, %rd20478, 255;
	xor.b64  	%rd20480, %rd20479, %rd20477;
	mul.lo.s64 	%rd20481, %rd20480, 1099511628211;
	shr.u64 	%rd20482, %rd20454, 56;
	xor.b64  	%rd20483, %rd20482, %rd20481;
	mul.lo.s64 	%rd29017, %rd20483, 1099511628211;
$L__BB14_369:
	setp.eq.s64 	%p1496, %rd29012, %rd29017;
	@%p1496 bra 	$L__BB14_384;
	and.b64  	%rd519, %rd3288, -2;
	setp.eq.s64 	%p1497, %rd3288, 0;
	mov.b64 	%rd29025, -3750763034362895579;
	@%p1497 bra 	$L__BB14_376;
	setp.eq.s64 	%p1498, %rd3288, 1;
	mov.b64 	%rd29025, -3750763034362895579;
	mov.b64 	%rd29023, 0;
	@%p1498 bra 	$L__BB14_374;
	mov.b64 	%rd29025, -3750763034362895579;
	mov.b64 	%rd29026, 0;
$L__BB14_373:
	shl.b64 	%rd20490, %rd29026, 3;
	add.s64 	%rd20491, %rd498, %rd20490;
	ld.u64 	%rd20492, [%rd20491];
	and.b64  	%rd20493, %rd20492, 255;
	xor.b64  	%rd20494, %rd20493, %rd29025;
	mul.lo.s64 	%rd20495, %rd20494, 1099511628211;
	shr.u64 	%rd20496, %rd20492, 8;
	and.b64  	%rd20497, %rd20496, 255;
	xor.b64  	%rd20498, %rd20497, %rd20495;
	mul.lo.s64 	%rd20499, %rd20498, 1099511628211;
	shr.u64 	%rd20500, %rd20492, 16;
	and.b64  	%rd20501, %rd20500, 255;
	xor.b64  	%rd20502, %rd20501, %rd20499;
	mul.lo.s64 	%rd20503, %rd20502, 1099511628211;
	shr.u64 	%rd20504, %rd20492, 24;
	and.b64  	%rd20505, %rd20504, 255;
	xor.b64  	%rd20506, %rd20505, %rd20503;
	mul.lo.s64 	%rd20507, %rd20506, 1099511628211;
	shr.u64 	%rd20508, %rd20492, 32;
	and.b64  	%rd20509, %rd20508, 255;
	xor.b64  	%rd20510, %rd20509, %rd20507;
	mul.lo.s64 	%rd20511, %rd20510, 1099511628211;
	shr.u64 	%rd20512, %rd20492, 40;
	and.b64  	%rd20513, %rd20512, 255;
	xor.b64  	%rd20514, %rd20513, %rd20511;
	mul.lo.s64 	%rd20515, %rd20514, 1099511628211;
	shr.u64 	%rd20516, %rd20492, 48;
	and.b64  	%rd20517, %rd20516, 255;
	xor.b64  	%rd20518, %rd20517, %rd20515;
	mul.lo.s64 	%rd20519, %rd20518, 1099511628211;
	shr.u64 	%rd20520, %rd20492, 56;
	xor.b64  	%rd20521, %rd20520, %rd20519;
	mul.lo.s64 	%rd20522, %rd20521, 1099511628211;
	ld.u64 	%rd20523, [%rd20491+8];
	and.b64  	%rd20524, %rd20523, 255;
	xor.b64  	%rd20525, %rd20524, %rd20522;
	mul.lo.s64 	%rd20526, %rd20525, 1099511628211;
	shr.u64 	%rd20527, %rd20523, 8;
	and.b64  	%rd20528, %rd20527, 255;
	xor.b64  	%rd20529, %rd20528, %rd20526;
	mul.lo.s64 	%rd20530, %rd20529, 1099511628211;
	shr.u64 	%rd20531, %rd20523, 16;
	and.b64  	%rd20532, %rd20531, 255;
	xor.b64  	%rd20533, %rd20532, %rd20530;
	mul.lo.s64 	%rd20534, %rd20533, 1099511628211;
	shr.u64 	%rd20535, %rd20523, 24;
	and.b64  	%rd20536, %rd20535, 255;
	xor.b64  	%rd20537, %rd20536, %rd20534;
	mul.lo.s64 	%rd20538, %rd20537, 1099511628211;
	shr.u64 	%rd20539, %rd20523, 32;
	and.b64  	%rd20540, %rd20539, 255;
	xor.b64  	%rd20541, %rd20540, %rd20538;
	mul.lo.s64 	%rd20542, %rd20541, 1099511628211;
	shr.u64 	%rd20543, %rd20523, 40;
	and.b64  	%rd20544, %rd20543, 255;
	xor.b64  	%rd20545, %rd20544, %rd20542;
	mul.lo.s64 	%rd20546, %rd20545, 1099511628211;
	shr.u64 	%rd20547, %rd20523, 48;
	and.b64  	%rd20548, %rd20547, 255;
	xor.b64  	%rd20549, %rd20548, %rd20546;
	mul.lo.s64 	%rd20550, %rd20549, 1099511628211;
	shr.u64 	%rd20551, %rd20523, 56;
	xor.b64  	%rd20552, %rd20551, %rd20550;
	mul.lo.s64 	%rd29025, %rd20552, 1099511628211;
	add.s64 	%rd29026, %rd29026, 2;
	setp.eq.s64 	%p1499, %rd29026, %rd519;
	mov.u64 	%rd29023, %rd519;
	@%p1499 bra 	$L__BB14_374;
	bra.uni 	$L__BB14_373;
$L__BB14_374:
	and.b64  	%rd20553, %rd3288, 1;
	setp.eq.b64 	%p1500, %rd20553, 1;
	not.pred 	%p1501, %p1500;
	@%p1501 bra 	$L__BB14_376;
	shl.b64 	%rd20554, %rd29023, 3;
	add.s64 	%rd20555, %rd498, %rd20554;
	ld.u64 	%rd20556, [%rd20555];
	and.b64  	%rd20557, %rd20556, 255;
	xor.b64  	%rd20558, %rd20557, %rd29025;
	mul.lo.s64 	%rd20559, %rd20558, 1099511628211;
	shr.u64 	%rd20560, %rd20556, 8;
	and.b64  	%rd20561, %rd20560, 255;
	xor.b64  	%rd20562, %rd20561, %rd20559;
	mul.lo.s64 	%rd20563, %rd20562, 1099511628211;
	shr.u64 	%rd20564, %rd20556, 16;
	and.b64  	%rd20565, %rd20564, 255;
	xor.b64  	%rd20566, %rd20565, %rd20563;
	mul.lo.s64 	%rd20567, %rd20566, 1099511628211;
	shr.u64 	%rd20568, %rd20556, 24;
	and.b64  	%rd20569, %rd20568, 255;
	xor.b64  	%rd20570, %rd20569, %rd20567;
	mul.lo.s64 	%rd20571, %rd20570, 1099511628211;
	shr.u64 	%rd20572, %rd20556, 32;
	and.b64  	%rd20573, %rd20572, 255;
	xor.b64  	%rd20574, %rd20573, %rd20571;
	mul.lo.s64 	%rd20575, %rd20574, 1099511628211;
	shr.u64 	%rd20576, %rd20556, 40;
	and.b64  	%rd20577, %rd20576, 255;
	xor.b64  	%rd20578, %rd20577, %rd20575;
	mul.lo.s64 	%rd20579, %rd20578, 1099511628211;
	shr.u64 	%rd20580, %rd20556, 48;
	and.b64  	%rd20581, %rd20580, 255;
	xor.b64  	%rd20582, %rd20581, %rd20579;
	mul.lo.s64 	%rd20583, %rd20582, 1099511628211;
	shr.u64 	%rd20584, %rd20556, 56;
	xor.b64  	%rd20585, %rd20584, %rd20583;
	mul.lo.s64 	%rd29025, %rd20585, 1099511628211;
$L__BB14_376:
	setp.eq.s64 	%p1502, %rd3288, 0;
	mov.b64 	%rd29030, -3750763034362895579;
	@%p1502 bra 	$L__BB14_382;
	setp.eq.s64 	%p1503, %rd3288, 1;
	mov.b64 	%rd29030, -3750763034362895579;
	mov.b64 	%rd29031, 0;
	@%p1503 bra 	$L__BB14_380;
	mov.b64 	%rd29030, -3750763034362895579;
	mov.b64 	%rd29028, 0;
$L__BB14_379:
	shl.b64 	%rd20592, %rd29028, 3;
	add.s64 	%rd20593, %rd86, %rd20592;
	ld.u64 	%rd20594, [%rd20593];
	and.b64  	%rd20595, %rd20594, 255;
	xor.b64  	%rd20596, %rd20595, %rd29030;
	mul.lo.s64 	%rd20597, %rd20596, 1099511628211;
	shr.u64 	%rd20598, %rd20594, 8;
	and.b64  	%rd20599, %rd20598, 255;
	xor.b64  	%rd20600, %rd20599, %rd20597;
	mul.lo.s64 	%rd20601, %rd20600, 1099511628211;
	shr.u64 	%rd20602, %rd20594, 16;
	and.b64  	%rd20603, %rd20602, 255;
	xor.b64  	%rd20604, %rd20603, %rd20601;
	mul.lo.s64 	%rd20605, %rd20604, 1099511628211;
	shr.u64 	%rd20606, %rd20594, 24;
	and.b64  	%rd20607, %rd20606, 255;
	xor.b64  	%rd20608, %rd20607, %rd20605;
	mul.lo.s64 	%rd20609, %rd20608, 1099511628211;
	shr.u64 	%rd20610, %rd20594, 32;
	and.b64  	%rd20611, %rd20610, 255;
	xor.b64  	%rd20612, %rd20611, %rd20609;
	mul.lo.s64 	%rd20613, %rd20612, 1099511628211;
	shr.u64 	%rd20614, %rd20594, 40;
	and.b64  	%rd20615, %rd20614, 255;
	xor.b64  	%rd20616, %rd20615, %rd20613;
	mul.lo.s64 	%rd20617, %rd20616, 1099511628211;
	shr.u64 	%rd20618, %rd20594, 48;
	and.b64  	%rd20619, %rd20618, 255;
	xor.b64  	%rd20620, %rd20619, %rd20617;
	mul.lo.s64 	%rd20621, %rd20620, 1099511628211;
	shr.u64 	%rd20622, %rd20594, 56;
	xor.b64  	%rd20623, %rd20622, %rd20621;
	mul.lo.s64 	%rd20624, %rd20623, 1099511628211;
	ld.u64 	%rd20625, [%rd20593+8];
	and.b64  	%rd20626, %rd20625, 255;
	xor.b64  	%rd20627, %rd20626, %rd20624;
	mul.lo.s64 	%rd20628, %rd20627, 1099511628211;
	shr.u64 	%rd20629, %rd20625, 8;
	and.b64  	%rd20630, %rd20629, 255;
	xor.b64  	%rd20631, %rd20630, %rd20628;
	mul.lo.s64 	%rd20632, %rd20631, 1099511628211;
	shr.u64 	%rd20633, %rd20625, 16;
	and.b64  	%rd20634, %rd20633, 255;
	xor.b64  	%rd20635, %rd20634, %rd20632;
	mul.lo.s64 	%rd20636, %rd20635, 1099511628211;
	shr.u64 	%rd20637, %rd20625, 24;
	and.b64  	%rd20638, %rd20637, 255;
	xor.b64  	%rd20639, %rd20638, %rd20636;
	mul.lo.s64 	%rd20640, %rd20639, 1099511628211;
	shr.u64 	%rd20641, %rd20625, 32;
	and.b64  	%rd20642, %rd20641, 255;
	xor.b64  	%rd20643, %rd20642, %rd20640;
	mul.lo.s64 	%rd20644, %rd20643, 1099511628211;
	shr.u64 	%rd20645, %rd20625, 40;
	and.b64  	%rd20646, %rd20645, 255;
	xor.b64  	%rd20647, %rd20646, %rd20644;
	mul.lo.s64 	%rd20648, %rd20647, 1099511628211;
	shr.u64 	%rd20649, %rd20625, 48;
	and.b64  	%rd20650, %rd20649, 255;
	xor.b64  	%rd20651, %rd20650, %rd20648;
	mul.lo.s64 	%rd20652, %rd20651, 1099511628211;
	shr.u64 	%rd20653, %rd20625, 56;
	xor.b64  	%rd20654, %rd20653, %rd20652;
	mul.lo.s64 	%rd29030, %rd20654, 1099511628211;
	add.s64 	%rd29028, %rd29028, 2;
	setp.ne.s64 	%p1504, %rd29028, %rd519;
	mov.u64 	%rd29031, %rd519;
	@%p1504 bra 	$L__BB14_379;
$L__BB14_380:
	and.b64  	%rd20655, %rd3288, 1;
	setp.eq.b64 	%p1505, %rd20655, 1;
	not.pred 	%p1506, %p1505;
	@%p1506 bra 	$L__BB14_382;
	shl.b64 	%rd20656, %rd29031, 3;
	add.s64 	%rd20657, %rd86, %rd20656;
	ld.u64 	%rd20658, [%rd20657];
	and.b64  	%rd20659, %rd20658, 255;
	xor.b64  	%rd20660, %rd20659, %rd29030;
	mul.lo.s64 	%rd20661, %rd20660, 1099511628211;
	shr.u64 	%rd20662, %rd20658, 8;
	and.b64  	%rd20663, %rd20662, 255;
	xor.b64  	%rd20664, %rd20663, %rd20661;
	mul.lo.s64 	%rd20665, %rd20664, 1099511628211;
	shr.u64 	%rd20666, %rd20658, 16;
	and.b64  	%rd20667, %rd20666, 255;
	xor.b64  	%rd20668, %rd20667, %rd20665;
	mul.lo.s64 	%rd20669, %rd20668, 1099511628211;
	shr.u64 	%rd20670, %rd20658, 24;
	and.b64  	%rd20671, %rd20670, 255;
	xor.b64  	%rd20672, %rd20671, %rd20669;
	mul.lo.s64 	%rd20673, %rd20672, 1099511628211;
	shr.u64 	%rd20674, %rd20658, 32;
	and.b64  	%rd20675, %rd20674, 255;
	xor.b64  	%rd20676, %rd20675, %rd20673;
	mul.lo.s64 	%rd20677, %rd20676, 1099511628211;
	shr.u64 	%rd20678, %rd20658, 40;
	and.b64  	%rd20679, %rd20678, 255;
	xor.b64  	%rd20680, %rd20679, %rd20677;
	mul.lo.s64 	%rd20681, %rd20680, 1099511628211;
	shr.u64 	%rd20682, %rd20658, 48;
	and.b64  	%rd20683, %rd20682, 255;
	xor.b64  	%rd20684, %rd20683, %rd20681;
	mul.lo.s64 	%rd20685, %rd20684, 1099511628211;
	shr.u64 	%rd20686, %rd20658, 56;
	xor.b64  	%rd20687, %rd20686, %rd20685;
	mul.lo.s64 	%rd29030, %rd20687, 1099511628211;
$L__BB14_382:
	setp.ge.u64 	%p1507, %rd29025, %rd29030;
	@%p1507 bra 	$L__BB14_388;
$L__BB14_383:
	add.s32 	%r1475, %r1480, 1;
	mov.u32 	%r1480, %r64;
	bra.uni 	$L__BB14_388;
$L__BB14_384:
	setp.eq.s32 	%p1508, %r429, 0;
	@%p1508 bra 	$L__BB14_388;
	mov.b64 	%rd29021, 0;
$L__BB14_386:
	shl.b64 	%rd20689, %rd29021, 3;
	add.s64 	%rd20690, %rd498, %rd20689;
	ld.u64 	%rd521, [%rd20690];
	add.s64 	%rd20691, %rd86, %rd20689;
	ld.u64 	%rd522, [%rd20691];
	setp.lt.u64 	%p1509, %rd521, %rd522;
	@%p1509 bra 	$L__BB14_383;
	setp.le.u64 	%p1510, %rd521, %rd522;
	add.s64 	%rd29021, %rd29021, 1;
	cvt.s64.s32 	%rd20692, %r429;
	setp.lt.u64 	%p1511, %rd29021, %rd20692;
	and.pred  	%p1512, %p1510, %p1511;
	@%p1512 bra 	$L__BB14_386;
$L__BB14_388:
	setp.lt.s32 	%p1513, %r1475, %r1480;
	@%p1513 bra 	$L__BB14_357;
$L__BB14_389:
	sub.s32 	%r1020, %r1458, %r1462;
	sub.s32 	%r72, %r18, %r1475;
	add.s32 	%r73, %r72, %r1020;
	shr.s32 	%r1021, %r73, 1;
	max.s32 	%r74, %r1021, %r72;
	add.s32 	%r1023, %r1475, %r74;
	add.s32 	%r1024, %r1023, 1;
	min.s32 	%r1025, %r1024, %r946;
	sub.s32 	%r1486, %r1025, %r18;
	setp.lt.s32 	%p1514, %r1486, 1;
	mov.b32 	%r1485, 0;
	@%p1514 bra 	$L__BB14_423;
	mov.b32 	%r1485, 0;
$L__BB14_391:
	mov.u32 	%r77, %r1486;
	setp.eq.s64 	%p1515, %rd3288, 0;
	add.s32 	%r1027, %r1485, %r77;
	shr.s32 	%r1486, %r1027, 1;
	shl.b32 	%r1028, %r1486, 3;
	add.s32 	%r1029, %r19, %r1028;
	ld.shared.u64 	%rd542, [%r1029];
	mov.b64 	%rd29037, -3750763034362895579;
	@%p1515 bra 	$L__BB14_397;
	setp.eq.s64 	%p1516, %rd3288, 1;
	mov.b64 	%rd29037, -3750763034362895579;
	mov.b64 	%rd29035, 0;
	@%p1516 bra 	$L__BB14_395;
	and.b64  	%rd29035, %rd3288, -2;
	add.s64 	%rd29038, %rd86, 8;
	mov.b64 	%rd29037, -3750763034362895579;
	mov.u64 	%rd29039, %rd29035;
$L__BB14_394:
	ld.u64 	%rd20698, [%rd29038+-8];
	and.b64  	%rd20699, %rd20698, 255;
	xor.b64  	%rd20700, %rd20699, %rd29037;
	mul.lo.s64 	%rd20701, %rd20700, 1099511628211;
	shr.u64 	%rd20702, %rd20698, 8;
	and.b64  	%rd20703, %rd20702, 255;
	xor.b64  	%rd20704, %rd20703, %rd20701;
	mul.lo.s64 	%rd20705, %rd20704, 1099511628211;
	shr.u64 	%rd20706, %rd20698, 16;
	and.b64  	%rd20707, %rd20706, 255;
	xor.b64  	%rd20708, %rd20707, %rd20705;
	mul.lo.s64 	%rd20709, %rd20708, 1099511628211;
	shr.u64 	%rd20710, %rd20698, 24;
	and.b64  	%rd20711, %rd20710, 255;
	xor.b64  	%rd20712, %rd20711, %rd20709;
	mul.lo.s64 	%rd20713, %rd20712, 1099511628211;
	shr.u64 	%rd20714, %rd20698, 32;
	and.b64  	%rd20715, %rd20714, 255;
	xor.b64  	%rd20716, %rd20715, %rd20713;
	mul.lo.s64 	%rd20717, %rd20716, 1099511628211;
	shr.u64 	%rd20718, %rd20698, 40;
	and.b64  	%rd20719, %rd20718, 255;
	xor.b64  	%rd20720, %rd20719, %rd20717;
	mul.lo.s64 	%rd20721, %rd20720, 1099511628211;
	shr.u64 	%rd20722, %rd20698, 48;
	and.b64  	%rd20723, %rd20722, 255;
	xor.b64  	%rd20724, %rd20723, %rd20721;
	mul.lo.s64 	%rd20725, %rd20724, 1099511628211;
	shr.u64 	%rd20726, %rd20698, 56;
	xor.b64  	%rd20727, %rd20726, %rd20725;
	mul.lo.s64 	%rd20728, %rd20727, 1099511628211;
	ld.u64 	%rd20729, [%rd29038];
	and.b64  	%rd20730, %rd20729, 255;
	xor.b64  	%rd20731, %rd20730, %rd20728;
	mul.lo.s64 	%rd20732, %rd20731, 1099511628211;
	shr.u64 	%rd20733, %rd20729, 8;
	and.b64  	%rd20734, %rd20733, 255;
	xor.b64  	%rd20735, %rd20734, %rd20732;
	mul.lo.s64 	%rd20736, %rd20735, 1099511628211;
	shr.u64 	%rd20737, %rd20729, 16;
	and.b64  	%rd20738, %rd20737, 255;
	xor.b64  	%rd20739, %rd20738, %rd20736;
	mul.lo.s64 	%rd20740, %rd20739, 1099511628211;
	shr.u64 	%rd20741, %rd20729, 24;
	and.b64  	%rd20742, %rd20741, 255;
	xor.b64  	%rd20743, %rd20742, %rd20740;
	mul.lo.s64 	%rd20744, %rd20743, 1099511628211;
	shr.u64 	%rd20745, %rd20729, 32;
	and.b64  	%rd20746, %rd20745, 255;
	xor.b64  	%rd20747, %rd20746, %rd20744;
	mul.lo.s64 	%rd20748, %rd20747, 1099511628211;
	shr.u64 	%rd20749, %rd20729, 40;
	and.b64  	%rd20750, %rd20749, 255;
	xor.b64  	%rd20751, %rd20750, %rd20748;
	mul.lo.s64 	%rd20752, %rd20751, 1099511628211;
	shr.u64 	%rd20753, %rd20729, 48;
	and.b64  	%rd20754, %rd20753, 255;
	xor.b64  	%rd20755, %rd20754, %rd20752;
	mul.lo.s64 	%rd20756, %rd20755, 1099511628211;
	shr.u64 	%rd20757, %rd20729, 56;
	xor.b64  	%rd20758, %rd20757, %rd20756;
	mul.lo.s64 	%rd29037, %rd20758, 1099511628211;
	add.s64 	%rd29039, %rd29039, -2;
	add.s64 	%rd29038, %rd29038, 16;
	setp.eq.s64 	%p1517, %rd29039, 0;
	@%p1517 bra 	$L__BB14_395;
	bra.uni 	$L__BB14_394;
$L__BB14_395:
	and.b64  	%rd20759, %rd3288, 1;
	setp.eq.b64 	%p1518, %rd20759, 1;
	not.pred 	%p1519, %p1518;
	@%p1519 bra 	$L__BB14_397;
	shl.b64 	%rd20760, %rd29035, 3;
	add.s64 	%rd20761, %rd86, %rd20760;
	ld.u64 	%rd20762, [%rd20761];
	and.b64  	%rd20763, %rd20762, 255;
	xor.b64  	%rd20764, %rd20763, %rd29037;
	mul.lo.s64 	%rd20765, %rd20764, 1099511628211;
	shr.u64 	%rd20766, %rd20762, 8;
	and.b64  	%rd20767, %rd20766, 255;
	xor.b64  	%rd20768, %rd20767, %rd20765;
	mul.lo.s64 	%rd20769, %rd20768, 1099511628211;
	shr.u64 	%rd20770, %rd20762, 16;
	and.b64  	%rd20771, %rd20770, 255;
	xor.b64  	%rd20772, %rd20771, %rd20769;
	mul.lo.s64 	%rd20773, %rd20772, 1099511628211;
	shr.u64 	%rd20774, %rd20762, 24;
	and.b64  	%rd20775, %rd20774, 255;
	xor.b64  	%rd20776, %rd20775, %rd20773;
	mul.lo.s64 	%rd20777, %rd20776, 1099511628211;
	shr.u64 	%rd20778, %rd20762, 32;
	and.b64  	%rd20779, %rd20778, 255;
	xor.b64  	%rd20780, %rd20779, %rd20777;
	mul.lo.s64 	%rd20781, %rd20780, 1099511628211;
	shr.u64 	%rd20782, %rd20762, 40;
	and.b64  	%rd20783, %rd20782, 255;
	xor.b64  	%rd20784, %rd20783, %rd20781;
	mul.lo.s64 	%rd20785, %rd20784, 1099511628211;
	shr.u64 	%rd20786, %rd20762, 48;
	and.b64  	%rd20787, %rd20786, 255;
	xor.b64  	%rd20788, %rd20787, %rd20785;
	mul.lo.s64 	%rd20789, %rd20788, 1099511628211;
	shr.u64 	%rd20790, %rd20762, 56;
	xor.b64  	%rd20791, %rd20790, %rd20789;
	mul.lo.s64 	%rd29037, %rd20791, 1099511628211;
$L__BB14_397:
	setp.eq.s64 	%p1520, %rd3288, 0;
	mov.b64 	%rd29043, -3750763034362895579;
	@%p1520 bra 	$L__BB14_403;
	setp.eq.s64 	%p1521, %rd3288, 1;
	mov.b64 	%rd29043, -3750763034362895579;
	mov.b64 	%rd29044, 0;
	@%p1521 bra 	$L__BB14_401;
	mov.b64 	%rd29043, -3750763034362895579;
	mov.b64 	%rd29041, 0;
$L__BB14_400:
	shl.b64 	%rd20798, %rd29041, 3;
	add.s64 	%rd20799, %rd542, %rd20798;
	ld.u64 	%rd20800, [%rd20799];
	and.b64  	%rd20801, %rd20800, 255;
	xor.b64  	%rd20802, %rd20801, %rd29043;
	mul.lo.s64 	%rd20803, %rd20802, 1099511628211;
	shr.u64 	%rd20804, %rd20800, 8;
	and.b64  	%rd20805, %rd20804, 255;
	xor.b64  	%rd20806, %rd20805, %rd20803;
	mul.lo.s64 	%rd20807, %rd20806, 1099511628211;
	shr.u64 	%rd20808, %rd20800, 16;
	and.b64  	%rd20809, %rd20808, 255;
	xor.b64  	%rd20810, %rd20809, %rd20807;
	mul.lo.s64 	%rd20811, %rd20810, 1099511628211;
	shr.u64 	%rd20812, %rd20800, 24;
	and.b64  	%rd20813, %rd20812, 255;
	xor.b64  	%rd20814, %rd20813, %rd20811;
	mul.lo.s64 	%rd20815, %rd20814, 1099511628211;
	shr.u64 	%rd20816, %rd20800, 32;
	and.b64  	%rd20817, %rd20816, 255;
	xor.b64  	%rd20818, %rd20817, %rd20815;
	mul.lo.s64 	%rd20819, %rd20818, 1099511628211;
	shr.u64 	%rd20820, %rd20800, 40;
	and.b64  	%rd20821, %rd20820, 255;
	xor.b64  	%rd20822, %rd20821, %rd20819;
	mul.lo.s64 	%rd20823, %rd20822, 1099511628211;
	shr.u64 	%rd20824, %rd20800, 48;
	and.b64  	%rd20825, %rd20824, 255;
	xor.b64  	%rd20826, %rd20825, %rd20823;
	mul.lo.s64 	%rd20827, %rd20826, 1099511628211;
	shr.u64 	%rd20828, %rd20800, 56;
	xor.b64  	%rd20829, %rd20828, %rd20827;
	mul.lo.s64 	%rd20830, %rd20829, 1099511628211;
	ld.u64 	%rd20831, [%rd20799+8];
	and.b64  	%rd20832, %rd20831, 255;
	xor.b64  	%rd20833, %rd20832, %rd20830;
	mul.lo.s64 	%rd20834, %rd20833, 1099511628211;
	shr.u64 	%rd20835, %rd20831, 8;
	and.b64  	%rd20836, %rd20835, 255;
	xor.b64  	%rd20837, %rd20836, %rd20834;
	mul.lo.s64 	%rd20838, %rd20837, 1099511628211;
	shr.u64 	%rd20839, %rd20831, 16;
	and.b64  	%rd20840, %rd20839, 255;
	xor.b64  	%rd20841, %rd20840, %rd20838;
	mul.lo.s64 	%rd20842, %rd20841, 1099511628211;
	shr.u64 	%rd20843, %rd20831, 24;
	and.b64  	%rd20844, %rd20843, 255;
	xor.b64  	%rd20845, %rd20844, %rd20842;
	mul.lo.s64 	%rd20846, %rd20845, 1099511628211;
	shr.u64 	%rd20847, %rd20831, 32;
	and.b64  	%rd20848, %rd20847, 255;
	xor.b64  	%rd20849, %rd20848, %rd20846;
	mul.lo.s64 	%rd20850, %rd20849, 1099511628211;
	shr.u64 	%rd20851, %rd20831, 40;
	and.b64  	%rd20852, %rd20851, 255;
	xor.b64  	%rd20853, %rd20852, %rd20850;
	mul.lo.s64 	%rd20854, %rd20853, 1099511628211;
	shr.u64 	%rd20855, %rd20831, 48;
	and.b64  	%rd20856, %rd20855, 255;
	xor.b64  	%rd20857, %rd20856, %rd20854;
	mul.lo.s64 	%rd20858, %rd20857, 1099511628211;
	shr.u64 	%rd20859, %rd20831, 56;
	xor.b64  	%rd20860, %rd20859, %rd20858;
	mul.lo.s64 	%rd29043, %rd20860, 1099511628211;
	add.s64 	%rd29041, %rd29041, 2;
	and.b64  	%rd29044, %rd3288, -2;
	setp.ne.s64 	%p1522, %rd29041, %rd29044;
	@%p1522 bra 	$L__BB14_400;
$L__BB14_401:
	and.b64  	%rd20861, %rd3288, 1;
	setp.eq.b64 	%p1523, %rd20861, 1;
	not.pred 	%p1524, %p1523;
	@%p1524 bra 	$L__BB14_403;
	shl.b64 	%rd20862, %rd29044, 3;
	add.s64 	%rd20863, %rd542, %rd20862;
	ld.u64 	%rd20864, [%rd20863];
	and.b64  	%rd20865, %rd20864, 255;
	xor.b64  	%rd20866, %rd20865, %rd29043;
	mul.lo.s64 	%rd20867, %rd20866, 1099511628211;
	shr.u64 	%rd20868, %rd20864, 8;
	and.b64  	%rd20869, %rd20868, 255;
	xor.b64  	%rd20870, %rd20869, %rd20867;
	mul.lo.s64 	%rd20871, %rd20870, 1099511628211;
	shr.u64 	%rd20872, %rd20864, 16;
	and.b64  	%rd20873, %rd20872, 255;
	xor.b64  	%rd20874, %rd20873, %rd20871;
	mul.lo.s64 	%rd20875, %rd20874, 1099511628211;
	shr.u64 	%rd20876, %rd20864, 24;
	and.b64  	%rd20877, %rd20876, 255;
	xor.b64  	%rd20878, %rd20877, %rd20875;
	mul.lo.s64 	%rd20879, %rd20878, 1099511628211;
	shr.u64 	%rd20880, %rd20864, 32;
	and.b64  	%rd20881, %rd20880, 255;
	xor.b64  	%rd20882, %rd20881, %rd20879;
	mul.lo.s64 	%rd20883, %rd20882, 1099511628211;
	shr.u64 	%rd20884, %rd20864, 40;
	and.b64  	%rd20885, %rd20884, 255;
	xor.b64  	%rd20886, %rd20885, %rd20883;
	mul.lo.s64 	%rd20887, %rd20886, 1099511628211;
	shr.u64 	%rd20888, %rd20864, 48;
	and.b64  	%rd20889, %rd20888, 255;
	xor.b64  	%rd20890, %rd20889, %rd20887;
	mul.lo.s64 	%rd20891, %rd20890, 1099511628211;
	shr.u64 	%rd20892, %rd20864, 56;
	xor.b64  	%rd20893, %rd20892, %rd20891;
	mul.lo.s64 	%rd29043, %rd20893, 1099511628211;
$L__BB14_403:
	setp.eq.s64 	%p1525, %rd29037, %rd29043;
	@%p1525 bra 	$L__BB14_417;
	setp.eq.s64 	%p1526, %rd3288, 0;
	mov.b64 	%rd29051, -3750763034362895579;
	@%p1526 bra 	$L__BB14_410;
	setp.eq.s64 	%p1527, %rd3288, 1;
	mov.b64 	%rd29051, -3750763034362895579;
	mov.b64 	%rd29049, 0;
	@%p1527 bra 	$L__BB14_408;
	mov.b64 	%rd29051, -3750763034362895579;
	mov.b64 	%rd29052, 0;
$L__BB14_407:
	shl.b64 	%rd20900, %rd29052, 3;
	add.s64 	%rd20901, %rd86, %rd20900;
	ld.u64 	%rd20902, [%rd20901];
	and.b64  	%rd20903, %rd20902, 255;
	xor.b64  	%rd20904, %rd20903, %rd29051;
	mul.lo.s64 	%rd20905, %rd20904, 1099511628211;
	shr.u64 	%rd20906, %rd20902, 8;
	and.b64  	%rd20907, %rd20906, 255;
	xor.b64  	%rd20908, %rd20907, %rd20905;
	mul.lo.s64 	%rd20909, %rd20908, 1099511628211;
	shr.u64 	%rd20910, %rd20902, 16;
	and.b64  	%rd20911, %rd20910, 255;
	xor.b64  	%rd20912, %rd20911, %rd20909;
	mul.lo.s64 	%rd20913, %rd20912, 1099511628211;
	shr.u64 	%rd20914, %rd20902, 24;
	and.b64  	%rd20915, %rd20914, 255;
	xor.b64  	%rd20916, %rd20915, %rd20913;
	mul.lo.s64 	%rd20917, %rd20916, 1099511628211;
	shr.u64 	%rd20918, %rd20902, 32;
	and.b64  	%rd20919, %rd20918, 255;
	xor.b64  	%rd20920, %rd20919, %rd20917;
	mul.lo.s64 	%rd20921, %rd20920, 1099511628211;
	shr.u64 	%rd20922, %rd20902, 40;
	and.b64  	%rd20923, %rd20922, 255;
	xor.b64  	%rd20924, %rd20923, %rd20921;
	mul.lo.s64 	%rd20925, %rd20924, 1099511628211;
	shr.u64 	%rd20926, %rd20902, 48;
	and.b64  	%rd20927, %rd20926, 255;
	xor.b64  	%rd20928, %rd20927, %rd20925;
	mul.lo.s64 	%rd20929, %rd20928, 1099511628211;
	shr.u64 	%rd20930, %rd20902, 56;
	xor.b64  	%rd20931, %rd20930, %rd20929;
	mul.lo.s64 	%rd20932, %rd20931, 1099511628211;
	ld.u64 	%rd20933, [%rd20901+8];
	and.b64  	%rd20934, %rd20933, 255;
	xor.b64  	%rd20935, %rd20934, %rd20932;
	mul.lo.s64 	%rd20936, %rd20935, 1099511628211;
	shr.u64 	%rd20937, %rd20933, 8;
	and.b64  	%rd20938, %rd20937, 255;
	xor.b64  	%rd20939, %rd20938, %rd20936;
	mul.lo.s64 	%rd20940, %rd20939, 1099511628211;
	shr.u64 	%rd20941, %rd20933, 16;
	and.b64  	%rd20942, %rd20941, 255;
	xor.b64  	%rd20943, %rd20942, %rd20940;
	mul.lo.s64 	%rd20944, %rd20943, 1099511628211;
	shr.u64 	%rd20945, %rd20933, 24;
	and.b64  	%rd20946, %rd20945, 255;
	xor.b64  	%rd20947, %rd20946, %rd20944;
	mul.lo.s64 	%rd20948, %rd20947, 1099511628211;
	shr.u64 	%rd20949, %rd20933, 32;
	and.b64  	%rd20950, %rd20949, 255;
	xor.b64  	%rd20951, %rd20950, %rd20948;
	mul.lo.s64 	%rd20952, %rd20951, 1099511628211;
	shr.u64 	%rd20953, %rd20933, 40;
	and.b64  	%rd20954, %rd20953, 255;
	xor.b64  	%rd20955, %rd20954, %rd20952;
	mul.lo.s64 	%rd20956, %rd20955, 1099511628211;
	shr.u64 	%rd20957, %rd20933, 48;
	and.b64  	%rd20958, %rd20957, 255;
	xor.b64  	%rd20959, %rd20958, %rd20956;
	mul.lo.s64 	%rd20960, %rd20959, 1099511628211;
	shr.u64 	%rd20961, %rd20933, 56;
	xor.b64  	%rd20962, %rd20961, %rd20960;
	mul.lo.s64 	%rd29051, %rd20962, 1099511628211;
	add.s64 	%rd29052, %rd29052, 2;
	and.b64  	%rd29049, %rd3288, -2;
	setp.eq.s64 	%p1528, %rd29052, %rd29049;
	@%p1528 bra 	$L__BB14_408;
	bra.uni 	$L__BB14_407;
$L__BB14_408:
	and.b64  	%rd20963, %rd3288, 1;
	setp.eq.b64 	%p1529, %rd20963, 1;
	not.pred 	%p1530, %p1529;
	@%p1530 bra 	$L__BB14_410;
	shl.b64 	%rd20964, %rd29049, 3;
	add.s64 	%rd20965, %rd86, %rd20964;
	ld.u64 	%rd20966, [%rd20965];
	and.b64  	%rd20967, %rd20966, 255;
	xor.b64  	%rd20968, %rd20967, %rd29051;
	mul.lo.s64 	%rd20969, %rd20968, 1099511628211;
	shr.u64 	%rd20970, %rd20966, 8;
	and.b64  	%rd20971, %rd20970, 255;
	xor.b64  	%rd20972, %rd20971, %rd20969;
	mul.lo.s64 	%rd20973, %rd20972, 1099511628211;
	shr.u64 	%rd20974, %rd20966, 16;
	and.b64  	%rd20975, %rd20974, 255;
	xor.b64  	%rd20976, %rd20975, %rd20973;
	mul.lo.s64 	%rd20977, %rd20976, 1099511628211;
	shr.u64 	%rd20978, %rd20966, 24;
	and.b64  	%rd20979, %rd20978, 255;
	xor.b64  	%rd20980, %rd20979, %rd20977;
	mul.lo.s64 	%rd20981, %rd20980, 1099511628211;
	shr.u64 	%rd20982, %rd20966, 32;
	and.b64  	%rd20983, %rd20982, 255;
	xor.b64  	%rd20984, %rd20983, %rd20981;
	mul.lo.s64 	%rd20985, %rd20984, 1099511628211;
	shr.u64 	%rd20986, %rd20966, 40;
	and.b64  	%rd20987, %rd20986, 255;
	xor.b64  	%rd20988, %rd20987, %rd20985;
	mul.lo.s64 	%rd20989, %rd20988, 1099511628211;
	shr.u64 	%rd20990, %rd20966, 48;
	and.b64  	%rd20991, %rd20990, 255;
	xor.b64  	%rd20992, %rd20991, %rd20989;
	mul.lo.s64 	%rd20993, %rd20992, 1099511628211;
	shr.u64 	%rd20994, %rd20966, 56;
	xor.b64  	%rd20995, %rd20994, %rd20993;
	mul.lo.s64 	%rd29051, %rd20995, 1099511628211;
$L__BB14_410:
	setp.eq.s64 	%p1531, %rd3288, 0;
	mov.b64 	%rd29056, -3750763034362895579;
	@%p1531 bra 	$L__BB14_416;
	setp.eq.s64 	%p1532, %rd3288, 1;
	mov.b64 	%rd29056, -3750763034362895579;
	mov.b64 	%rd29057, 0;
	@%p1532 bra 	$L__BB14_414;
	mov.b64 	%rd29056, -3750763034362895579;
	mov.b64 	%rd29054, 0;
$L__BB14_413:
	shl.b64 	%rd21002, %rd29054, 3;
	add.s64 	%rd21003, %rd542, %rd21002;
	ld.u64 	%rd21004, [%rd21003];
	and.b64  	%rd21005, %rd21004, 255;
	xor.b64  	%rd21006, %rd21005, %rd29056;
	mul.lo.s64 	%rd21007, %rd21006, 1099511628211;
	shr.u64 	%rd21008, %rd21004, 8;
	and.b64  	%rd21009, %rd21008, 255;
	xor.b64  	%rd21010, %rd21009, %rd21007;
	mul.lo.s64 	%rd21011, %rd21010, 1099511628211;
	shr.u64 	%rd21012, %rd21004, 16;
	and.b64  	%rd21013, %rd21012, 255;
	xor.b64  	%rd21014, %rd21013, %rd21011;
	mul.lo.s64 	%rd21015, %rd21014, 1099511628211;
	shr.u64 	%rd21016, %rd21004, 24;
	and.b64  	%rd21017, %rd21016, 255;
	xor.b64  	%rd21018, %rd21017, %rd21015;
	mul.lo.s64 	%rd21019, %rd21018, 1099511628211;
	shr.u64 	%rd21020, %rd21004, 32;
	and.b64  	%rd21021, %rd21020, 255;
	xor.b64  	%rd21022, %rd21021, %rd21019;
	mul.lo.s64 	%rd21023, %rd21022, 1099511628211;
	shr.u64 	%rd21024, %rd21004, 40;
	and.b64  	%rd21025, %rd21024, 255;
	xor.b64  	%rd21026, %rd21025, %rd21023;
	mul.lo.s64 	%rd21027, %rd21026, 1099511628211;
	shr.u64 	%rd21028, %rd21004, 48;
	and.b64  	%rd21029, %rd21028, 255;
	xor.b64  	%rd21030, %rd21029, %rd21027;
	mul.lo.s64 	%rd21031, %rd21030, 1099511628211;
	shr.u64 	%rd21032, %rd21004, 56;
	xor.b64  	%rd21033, %rd21032, %rd21031;
	mul.lo.s64 	%rd21034, %rd21033, 1099511628211;
	ld.u64 	%rd21035, [%rd21003+8];
	and.b64  	%rd21036, %rd21035, 255;
	xor.b64  	%rd21037, %rd21036, %rd21034;
	mul.lo.s64 	%rd21038, %rd21037, 1099511628211;
	shr.u64 	%rd21039, %rd21035, 8;
	and.b64  	%rd21040, %rd21039, 255;
	xor.b64  	%rd21041, %rd21040, %rd21038;
	mul.lo.s64 	%rd21042, %rd21041, 1099511628211;
	shr.u64 	%rd21043, %rd21035, 16;
	and.b64  	%rd21044, %rd21043, 255;
	xor.b64  	%rd21045, %rd21044, %rd21042;
	mul.lo.s64 	%rd21046, %rd21045, 1099511628211;
	shr.u64 	%rd21047, %rd21035, 24;
	and.b64  	%rd21048, %rd21047, 255;
	xor.b64  	%rd21049, %rd21048, %rd21046;
	mul.lo.s64 	%rd21050, %rd21049, 1099511628211;
	shr.u64 	%rd21051, %rd21035, 32;
	and.b64  	%rd21052, %rd21051, 255;
	xor.b64  	%rd21053, %rd21052, %rd21050;
	mul.lo.s64 	%rd21054, %rd21053, 1099511628211;
	shr.u64 	%rd21055, %rd21035, 40;
	and.b64  	%rd21056, %rd21055, 255;
	xor.b64  	%rd21057, %rd21056, %rd21054;
	mul.lo.s64 	%rd21058, %rd21057, 1099511628211;
	shr.u64 	%rd21059, %rd21035, 48;
	and.b64  	%rd21060, %rd21059, 255;
	xor.b64  	%rd21061, %rd21060, %rd21058;
	mul.lo.s64 	%rd21062, %rd21061, 1099511628211;
	shr.u64 	%rd21063, %rd21035, 56;
	xor.b64  	%rd21064, %rd21063, %rd21062;
	mul.lo.s64 	%rd29056, %rd21064, 1099511628211;
	add.s64 	%rd29054, %rd29054, 2;
	and.b64  	%rd29057, %rd3288, -2;
	setp.ne.s64 	%p1533, %rd29054, %rd29057;
	@%p1533 bra 	$L__BB14_413;
$L__BB14_414:
	and.b64  	%rd21065, %rd3288, 1;
	setp.eq.b64 	%p1534, %rd21065, 1;
	not.pred 	%p1535, %p1534;
	@%p1535 bra 	$L__BB14_416;
	shl.b64 	%rd21066, %rd29057, 3;
	add.s64 	%rd21067, %rd542, %rd21066;
	ld.u64 	%rd21068, [%rd21067];
	and.b64  	%rd21069, %rd21068, 255;
	xor.b64  	%rd21070, %rd21069, %rd29056;
	mul.lo.s64 	%rd21071, %rd21070, 1099511628211;
	shr.u64 	%rd21072, %rd21068, 8;
	and.b64  	%rd21073, %rd21072, 255;
	xor.b64  	%rd21074, %rd21073, %rd21071;
	mul.lo.s64 	%rd21075, %rd21074, 1099511628211;
	shr.u64 	%rd21076, %rd21068, 16;
	and.b64  	%rd21077, %rd21076, 255;
	xor.b64  	%rd21078, %rd21077, %rd21075;
	mul.lo.s64 	%rd21079, %rd21078, 1099511628211;
	shr.u64 	%rd21080, %rd21068, 24;
	and.b64  	%rd21081, %rd21080, 255;
	xor.b64  	%rd21082, %rd21081, %rd21079;
	mul.lo.s64 	%rd21083, %rd21082, 1099511628211;
	shr.u64 	%rd21084, %rd21068, 32;
	and.b64  	%rd21085, %rd21084, 255;
	xor.b64  	%rd21086, %rd21085, %rd21083;
	mul.lo.s64 	%rd21087, %rd21086, 1099511628211;
	shr.u64 	%rd21088, %rd21068, 40;
	and.b64  	%rd21089, %rd21088, 255;
	xor.b64  	%rd21090, %rd21089, %rd21087;
	mul.lo.s64 	%rd21091, %rd21090, 1099511628211;
	shr.u64 	%rd21092, %rd21068, 48;
	and.b64  	%rd21093, %rd21092, 255;
	xor.b64  	%rd21094, %rd21093, %rd21091;
	mul.lo.s64 	%rd21095, %rd21094, 1099511628211;
	shr.u64 	%rd21096, %rd21068, 56;
	xor.b64  	%rd21097, %rd21096, %rd21095;
	mul.lo.s64 	%rd29056, %rd21097, 1099511628211;
$L__BB14_416:
	setp.lt.u64 	%p1536, %rd29051, %rd29056;
	@%p1536 bra 	$L__BB14_422;
	bra.uni 	$L__BB14_421;
$L__BB14_417:
	setp.eq.s32 	%p1537, %r429, 0;
	@%p1537 bra 	$L__BB14_421;
	mov.b64 	%rd29047, 0;
$L__BB14_419:
	shl.b64 	%rd21099, %rd29047, 3;
	add.s64 	%rd21100, %rd86, %rd21099;
	ld.u64 	%rd567, [%rd21100];
	add.s64 	%rd21101, %rd542, %rd21099;
	ld.u64 	%rd568, [%rd21101];
	setp.lt.u64 	%p1538, %rd567, %rd568;
	@%p1538 bra 	$L__BB14_422;
	setp.le.u64 	%p1539, %rd567, %rd568;
	add.s64 	%rd29047, %rd29047, 1;
	cvt.s64.s32 	%rd21102, %r429;
	setp.lt.u64 	%p1540, %rd29047, %rd21102;
	and.pred  	%p1541, %p1539, %p1540;
	@%p1541 bra 	$L__BB14_419;
$L__BB14_421:
	add.s32 	%r1485, %r1486, 1;
	mov.u32 	%r1486, %r77;
$L__BB14_422:
	setp.lt.s32 	%p1542, %r1485, %r1486;
	@%p1542 bra 	$L__BB14_391;
$L__BB14_423:
	add.s32 	%r1030, %r72, %r1485;
	min.s32 	%r1031, %r1030, %r74;
	sub.s32 	%r1032, %r73, %r1031;
	add.s32 	%r1033, %r1031, 1;
	setp.eq.s32 	%p1543, %r1032, %r1033;
	setp.lt.s32 	%p1544, %r74, %r1030;
	and.pred  	%p1545, %p1543, %p1544;
	add.s32 	%r1458, %r1032, %r1462;
	selp.u32 	%r1491, 1, 0, %p1545;
$L__BB14_424:
	sub.s32 	%r1034, %r8, %r1458;
	add.s32 	%r1035, %r1034, %r1491;
	setp.eq.s32 	%p1546, %r5, 0;
	shl.b32 	%r1036, %r3, 16;
	or.b32  	%r1037, %r1036, %r946;
	shl.b32 	%r1038, %r1458, 16;
	or.b32  	%r1039, %r1035, %r1038;
	selp.b32 	%r1040, %r1037, %r1039, %p1546;
	add.s32 	%r1041, %r5, -1;
	selp.b32 	%r1042, 511, %r1041, %p1546;
	shl.b32 	%r1043, %r1042, 2;
	add.s32 	%r1045, %r956, %r1043;
	st.shared.u32 	[%r1045], %r1040;
	bar.sync 	0;
	shl.b32 	%r1046, %r5, 2;
	add.s32 	%r1047, %r956, %r1046;
	ld.shared.u32 	%r1048, [%r1047];
	shr.s32 	%r88, %r1048, 16;
	and.b32  	%r1049, %r1048, 65535;
	add.s32 	%r1495, %r1035, %r3;
	add.s32 	%r90, %r1049, %r3;
	add.s32 	%r91, %r90, %r88;
	shl.b32 	%r1050, %r1458, 3;
	add.s32 	%r1051, %r956, %r1050;
	add.s32 	%r92, %r1051, 2048;
	ld.shared.u64 	%rd590, [%r1051+2048];
	shl.b32 	%r1052, %r1035, 3;
	add.s32 	%r93, %r9, %r1052;
	ld.shared.u64 	%rd29179, [%r93];
	cvt.s64.s32 	%rd592, %r429;
	add.s64 	%rd593, %rd3288, -1;
	setp.ge.s32 	%p2266, %r1458, %r88;
	setp.lt.s32 	%p1547, %r1458, %r88;
	setp.ge.s32 	%p1548, %r1495, %r90;
	and.pred  	%p2267, %p1548, %p1547;
	or.pred  	%p1549, %p2266, %p1548;
	@%p1549 bra 	$L__BB14_485;
	setp.eq.s64 	%p1550, %rd3288, 0;
	mov.b64 	%rd29063, -3750763034362895579;
	@%p1550 bra 	$L__BB14_431;
	setp.eq.s64 	%p1551, %rd593, 0;
	mov.b64 	%rd29063, -3750763034362895579;
	mov.b64 	%rd29061, 0;
	@%p1551 bra 	$L__BB14_429;
	and.b64  	%rd29061, %rd3288, -2;
	add.s64 	%rd29064, %rd590, 8;
	mov.b64 	%rd29063, -3750763034362895579;
	mov.u64 	%rd29065, %rd29061;
$L__BB14_428:
	ld.u64 	%rd21108, [%rd29064+-8];
	and.b64  	%rd21109, %rd21108, 255;
	xor.b64  	%rd21110, %rd21109, %rd29063;
	mul.lo.s64 	%rd21111, %rd21110, 1099511628211;
	shr.u64 	%rd21112, %rd21108, 8;
	and.b64  	%rd21113, %rd21112, 255;
	xor.b64  	%rd21114, %rd21113, %rd21111;
	mul.lo.s64 	%rd21115, %rd21114, 1099511628211;
	shr.u64 	%rd21116, %rd21108, 16;
	and.b64  	%rd21117, %rd21116, 255;
	xor.b64  	%rd21118, %rd21117, %rd21115;
	mul.lo.s64 	%rd21119, %rd21118, 1099511628211;
	shr.u64 	%rd21120, %rd21108, 24;
	and.b64  	%rd21121, %rd21120, 255;
	xor.b64  	%rd21122, %rd21121, %rd21119;
	mul.lo.s64 	%rd21123, %rd21122, 1099511628211;
	shr.u64 	%rd21124, %rd21108, 32;
	and.b64  	%rd21125, %rd21124, 255;
	xor.b64  	%rd21126, %rd21125, %rd21123;
	mul.lo.s64 	%rd21127, %rd21126, 1099511628211;
	shr.u64 	%rd21128, %rd21108, 40;
	and.b64  	%rd21129, %rd21128, 255;
	xor.b64  	%rd21130, %rd21129, %rd21127;
	mul.lo.s64 	%rd21131, %rd21130, 1099511628211;
	shr.u64 	%rd21132, %rd21108, 48;
	and.b64  	%rd21133, %rd21132, 255;
	xor.b64  	%rd21134, %rd21133, %rd21131;
	mul.lo.s64 	%rd21135, %rd21134, 1099511628211;
	shr.u64 	%rd21136, %rd21108, 56;
	xor.b64  	%rd21137, %rd21136, %rd21135;
	mul.lo.s64 	%rd21138, %rd21137, 1099511628211;
	ld.u64 	%rd21139, [%rd29064];
	and.b64  	%rd21140, %rd21139, 255;
	xor.b64  	%rd21141, %rd21140, %rd21138;
	mul.lo.s64 	%rd21142, %rd21141, 1099511628211;
	shr.u64 	%rd21143, %rd21139, 8;
	and.b64  	%rd21144, %rd21143, 255;
	xor.b64  	%rd21145, %rd21144, %rd21142;
	mul.lo.s64 	%rd21146, %rd21145, 1099511628211;
	shr.u64 	%rd21147, %rd21139, 16;
	and.b64  	%rd21148, %rd21147, 255;
	xor.b64  	%rd21149, %rd21148, %rd21146;
	mul.lo.s64 	%rd21150, %rd21149, 1099511628211;
	shr.u64 	%rd21151, %rd21139, 24;
	and.b64  	%rd21152, %rd21151, 255;
	xor.b64  	%rd21153, %rd21152, %rd21150;
	mul.lo.s64 	%rd21154, %rd21153, 1099511628211;
	shr.u64 	%rd21155, %rd21139, 32;
	and.b64  	%rd21156, %rd21155, 255;
	xor.b64  	%rd21157, %rd21156, %rd21154;
	mul.lo.s64 	%rd21158, %rd21157, 1099511628211;
	shr.u64 	%rd21159, %rd21139, 40;
	and.b64  	%rd21160, %rd21159, 255;
	xor.b64  	%rd21161, %rd21160, %rd21158;
	mul.lo.s64 	%rd21162, %rd21161, 1099511628211;
	shr.u64 	%rd21163, %rd21139, 48;
	and.b64  	%rd21164, %rd21163, 255;
	xor.b64  	%rd21165, %rd21164, %rd21162;
	mul.lo.s64 	%rd21166, %rd21165, 1099511628211;
	shr.u64 	%rd21167, %rd21139, 56;
	xor.b64  	%rd21168, %rd21167, %rd21166;
	mul.lo.s64 	%rd29063, %rd21168, 1099511628211;
	add.s64 	%rd29065, %rd29065, -2;
	add.s64 	%rd29064, %rd29064, 16;
	setp.eq.s64 	%p1552, %rd29065, 0;
	@%p1552 bra 	$L__BB14_429;
	bra.uni 	$L__BB14_428;
$L__BB14_429:
	and.b64  	%rd21169, %rd3288, 1;
	setp.eq.b64 	%p1553, %rd21169, 1;
	not.pred 	%p1554, %p1553;
	@%p1554 bra 	$L__BB14_431;
	shl.b64 	%rd21170, %rd29061, 3;
	add.s64 	%rd21171, %rd590, %rd21170;
	ld.u64 	%rd21172, [%rd21171];
	and.b64  	%rd21173, %rd21172, 255;
	xor.b64  	%rd21174, %rd21173, %rd29063;
	mul.lo.s64 	%rd21175, %rd21174, 1099511628211;
	shr.u64 	%rd21176, %rd21172, 8;
	and.b64  	%rd21177, %rd21176, 255;
	xor.b64  	%rd21178, %rd21177, %rd21175;
	mul.lo.s64 	%rd21179, %rd21178, 1099511628211;
	shr.u64 	%rd21180, %rd21172, 16;
	and.b64  	%rd21181, %rd21180, 255;
	xor.b64  	%rd21182, %rd21181, %rd21179;
	mul.lo.s64 	%rd21183, %rd21182, 1099511628211;
	shr.u64 	%rd21184, %rd21172, 24;
	and.b64  	%rd21185, %rd21184, 255;
	xor.b64  	%rd21186, %rd21185, %rd21183;
	mul.lo.s64 	%rd21187, %rd21186, 1099511628211;
	shr.u64 	%rd21188, %rd21172, 32;
	and.b64  	%rd21189, %rd21188, 255;
	xor.b64  	%rd21190, %rd21189, %rd21187;
	mul.lo.s64 	%rd21191, %rd21190, 1099511628211;
	shr.u64 	%rd21192, %rd21172, 40;
	and.b64  	%rd21193, %rd21192, 255;
	xor.b64  	%rd21194, %rd21193, %rd21191;
	mul.lo.s64 	%rd21195, %rd21194, 1099511628211;
	shr.u64 	%rd21196, %rd21172, 48;
	and.b64  	%rd21197, %rd21196, 255;
	xor.b64  	%rd21198, %rd21197, %rd21195;
	mul.lo.s64 	%rd21199, %rd21198, 1099511628211;
	shr.u64 	%rd21200, %rd21172, 56;
	xor.b64  	%rd21201, %rd21200, %rd21199;
	mul.lo.s64 	%rd29063, %rd21201, 1099511628211;
$L__BB14_431:
	setp.eq.s64 	%p1555, %rd3288, 0;
	mov.b64 	%rd29070, -3750763034362895579;
	@%p1555 bra 	$L__BB14_437;
	setp.eq.s64 	%p1556, %rd593, 0;
	mov.b64 	%rd29070, -3750763034362895579;
	mov.b64 	%rd29071, 0;
	@%p1556 bra 	$L__BB14_435;
	and.b64  	%rd29071, %rd3288, -2;
	add.s64 	%rd29067, %rd29179, 8;
	mov.b64 	%rd29070, -3750763034362895579;
	mov.u64 	%rd29068, %rd29071;
$L__BB14_434:
	ld.u64 	%rd21207, [%rd29067+-8];
	and.b64  	%rd21208, %rd21207, 255;
	xor.b64  	%rd21209, %rd21208, %rd29070;
	mul.lo.s64 	%rd21210, %rd21209, 1099511628211;
	shr.u64 	%rd21211, %rd21207, 8;
	and.b64  	%rd21212, %rd21211, 255;
	xor.b64  	%rd21213, %rd21212, %rd21210;
	mul.lo.s64 	%rd21214, %rd21213, 1099511628211;
	shr.u64 	%rd21215, %rd21207, 16;
	and.b64  	%rd21216, %rd21215, 255;
	xor.b64  	%rd21217, %rd21216, %rd21214;
	mul.lo.s64 	%rd21218, %rd21217, 1099511628211;
	shr.u64 	%rd21219, %rd21207, 24;
	and.b64  	%rd21220, %rd21219, 255;
	xor.b64  	%rd21221, %rd21220, %rd21218;
	mul.lo.s64 	%rd21222, %rd21221, 1099511628211;
	shr.u64 	%rd21223, %rd21207, 32;
	and.b64  	%rd21224, %rd21223, 255;
	xor.b64  	%rd21225, %rd21224, %rd21222;
	mul.lo.s64 	%rd21226, %rd21225, 1099511628211;
	shr.u64 	%rd21227, %rd21207, 40;
	and.b64  	%rd21228, %rd21227, 255;
	xor.b64  	%rd21229, %rd21228, %rd21226;
	mul.lo.s64 	%rd21230, %rd21229, 1099511628211;
	shr.u64 	%rd21231, %rd21207, 48;
	and.b64  	%rd21232, %rd21231, 255;
	xor.b64  	%rd21233, %rd21232, %rd21230;
	mul.lo.s64 	%rd21234, %rd21233, 1099511628211;
	shr.u64 	%rd21235, %rd21207, 56;
	xor.b64  	%rd21236, %rd21235, %rd21234;
	mul.lo.s64 	%rd21237, %rd21236, 1099511628211;
	ld.u64 	%rd21238, [%rd29067];
	and.b64  	%rd21239, %rd21238, 255;
	xor.b64  	%rd21240, %rd21239, %rd21237;
	mul.lo.s64 	%rd21241, %rd21240, 1099511628211;
	shr.u64 	%rd21242, %rd21238, 8;
	and.b64  	%rd21243, %rd21242, 255;
	xor.b64  	%rd21244, %rd21243, %rd21241;
	mul.lo.s64 	%rd21245, %rd21244, 1099511628211;
	shr.u64 	%rd21246, %rd21238, 16;
	and.b64  	%rd21247, %rd21246, 255;
	xor.b64  	%rd21248, %rd21247, %rd21245;
	mul.lo.s64 	%rd21249, %rd21248, 1099511628211;
	shr.u64 	%rd21250, %rd21238, 24;
	and.b64  	%rd21251, %rd21250, 255;
	xor.b64  	%rd21252, %rd21251, %rd21249;
	mul.lo.s64 	%rd21253, %rd21252, 1099511628211;
	shr.u64 	%rd21254, %rd21238, 32;
	and.b64  	%rd21255, %rd21254, 255;
	xor.b64  	%rd21256, %rd21255, %rd21253;
	mul.lo.s64 	%rd21257, %rd21256, 1099511628211;
	shr.u64 	%rd21258, %rd21238, 40;
	and.b64  	%rd21259, %rd21258, 255;
	xor.b64  	%rd21260, %rd21259, %rd21257;
	mul.lo.s64 	%rd21261, %rd21260, 1099511628211;
	shr.u64 	%rd21262, %rd21238, 48;
	and.b64  	%rd21263, %rd21262, 255;
	xor.b64  	%rd21264, %rd21263, %rd21261;
	mul.lo.s64 	%rd21265, %rd21264, 1099511628211;
	shr.u64 	%rd21266, %rd21238, 56;
	xor.b64  	%rd21267, %rd21266, %rd21265;
	mul.lo.s64 	%rd29070, %rd21267, 1099511628211;
	add.s64 	%rd29068, %rd29068, -2;
	add.s64 	%rd29067, %rd29067, 16;
	setp.ne.s64 	%p1557, %rd29068, 0;
	@%p1557 bra 	$L__BB14_434;
$L__BB14_435:
	and.b64  	%rd21268, %rd3288, 1;
	setp.eq.b64 	%p1558, %rd21268, 1;
	not.pred 	%p1559, %p1558;
	@%p1559 bra 	$L__BB14_437;
	shl.b64 	%rd21269, %rd29071, 3;
	add.s64 	%rd21270, %rd29179, %rd21269;
	ld.u64 	%rd21271, [%rd21270];
	and.b64  	%rd21272, %rd21271, 255;
	xor.b64  	%rd21273, %rd21272, %rd29070;
	mul.lo.s64 	%rd21274, %rd21273, 1099511628211;
	shr.u64 	%rd21275, %rd21271, 8;
	and.b64  	%rd21276, %rd21275, 255;
	xor.b64  	%rd21277, %rd21276, %rd21274;
	mul.lo.s64 	%rd21278, %rd21277, 1099511628211;
	shr.u64 	%rd21279, %rd21271, 16;
	and.b64  	%rd21280, %rd21279, 255;
	xor.b64  	%rd21281, %rd21280, %rd21278;
	mul.lo.s64 	%rd21282, %rd21281, 1099511628211;
	shr.u64 	%rd21283, %rd21271, 24;
	and.b64  	%rd21284, %rd21283, 255;
	xor.b64  	%rd21285, %rd21284, %rd21282;
	mul.lo.s64 	%rd21286, %rd21285, 1099511628211;
	shr.u64 	%rd21287, %rd21271, 32;
	and.b64  	%rd21288, %rd21287, 255;
	xor.b64  	%rd21289, %rd21288, %rd21286;
	mul.lo.s64 	%rd21290, %rd21289, 1099511628211;
	shr.u64 	%rd21291, %rd21271, 40;
	and.b64  	%rd21292, %rd21291, 255;
	xor.b64  	%rd21293, %rd21292, %rd21290;
	mul.lo.s64 	%rd21294, %rd21293, 1099511628211;
	shr.u64 	%rd21295, %rd21271, 48;
	and.b64  	%rd21296, %rd21295, 255;
	xor.b64  	%rd21297, %rd21296, %rd21294;
	mul.lo.s64 	%rd21298, %rd21297, 1099511628211;
	shr.u64 	%rd21299, %rd21271, 56;
	xor.b64  	%rd21300, %rd21299, %rd21298;
	mul.lo.s64 	%rd29070, %rd21300, 1099511628211;
$L__BB14_437:
	setp.eq.s64 	%p1560, %rd29063, %rd29070;
	@%p1560 bra 	$L__BB14_451;
	setp.eq.s64 	%p1561, %rd3288, 0;
	mov.b64 	%rd29078, -3750763034362895579;
	@%p1561 bra 	$L__BB14_444;
	setp.eq.s64 	%p1562, %rd593, 0;
	mov.b64 	%rd29078, -3750763034362895579;
	mov.b64 	%rd29076, 0;
	@%p1562 bra 	$L__BB14_442;
	and.b64  	%rd29076, %rd3288, -2;
	add.s64 	%rd29079, %rd590, 8;
	mov.b64 	%rd29078, -3750763034362895579;
	mov.u64 	%rd29080, %rd29076;
$L__BB14_441:
	ld.u64 	%rd21306, [%rd29079+-8];
	and.b64  	%rd21307, %rd21306, 255;
	xor.b64  	%rd21308, %rd21307, %rd29078;
	mul.lo.s64 	%rd21309, %rd21308, 1099511628211;
	shr.u64 	%rd21310, %rd21306, 8;
	and.b64  	%rd21311, %rd21310, 255;
	xor.b64  	%rd21312, %rd21311, %rd21309;
	mul.lo.s64 	%rd21313, %rd21312, 1099511628211;
	shr.u64 	%rd21314, %rd21306, 16;
	and.b64  	%rd21315, %rd21314, 255;
	xor.b64  	%rd21316, %rd21315, %rd21313;
	mul.lo.s64 	%rd21317, %rd21316, 1099511628211;
	shr.u64 	%rd21318, %rd21306, 24;
	and.b64  	%rd21319, %rd21318, 255;
	xor.b64  	%rd21320, %rd21319, %rd21317;
	mul.lo.s64 	%rd21321, %rd21320, 1099511628211;
	shr.u64 	%rd21322, %rd21306, 32;
	and.b64  	%rd21323, %rd21322, 255;
	xor.b64  	%rd21324, %rd21323, %rd21321;
	mul.lo.s64 	%rd21325, %rd21324, 1099511628211;
	shr.u64 	%rd21326, %rd21306, 40;
	and.b64  	%rd21327, %rd21326, 255;
	xor.b64  	%rd21328, %rd21327, %rd21325;
	mul.lo.s64 	%rd21329, %rd21328, 1099511628211;
	shr.u64 	%rd21330, %rd21306, 48;
	and.b64  	%rd21331, %rd21330, 255;
	xor.b64  	%rd21332, %rd21331, %rd21329;
	mul.lo.s64 	%rd21333, %rd21332, 1099511628211;
	shr.u64 	%rd21334, %rd21306, 56;
	xor.b64  	%rd21335, %rd21334, %rd21333;
	mul.lo.s64 	%rd21336, %rd21335, 1099511628211;
	ld.u64 	%rd21337, [%rd29079];
	and.b64  	%rd21338, %rd21337, 255;
	xor.b64  	%rd21339, %rd21338, %rd21336;
	mul.lo.s64 	%rd21340, %rd21339, 1099511628211;
	shr.u64 	%rd21341, %rd21337, 8;
	and.b64  	%rd21342, %rd21341, 255;
	xor.b64  	%rd21343, %rd21342, %rd21340;
	mul.lo.s64 	%rd21344, %rd21343, 1099511628211;
	shr.u64 	%rd21345, %rd21337, 16;
	and.b64  	%rd21346, %rd21345, 255;
	xor.b64  	%rd21347, %rd21346, %rd21344;
	mul.lo.s64 	%rd21348, %rd21347, 1099511628211;
	shr.u64 	%rd21349, %rd21337, 24;
	and.b64  	%rd21350, %rd21349, 255;
	xor.b64  	%rd21351, %rd21350, %rd21348;
	mul.lo.s64 	%rd21352, %rd21351, 1099511628211;
	shr.u64 	%rd21353, %rd21337, 32;
	and.b64  	%rd21354, %rd21353, 255;
	xor.b64  	%rd21355, %rd21354, %rd21352;
	mul.lo.s64 	%rd21356, %rd21355, 1099511628211;
	shr.u64 	%rd21357, %rd21337, 40;
	and.b64  	%rd21358, %rd21357, 255;
	xor.b64  	%rd21359, %rd21358, %rd21356;
	mul.lo.s64 	%rd21360, %rd21359, 1099511628211;
	shr.u64 	%rd21361, %rd21337, 48;
	and.b64  	%rd21362, %rd21361, 255;
	xor.b64  	%rd21363, %rd21362, %rd21360;
	mul.lo.s64 	%rd21364, %rd21363, 1099511628211;
	shr.u64 	%rd21365, %rd21337, 56;
	xor.b64  	%rd21366, %rd21365, %rd21364;
	mul.lo.s64 	%rd29078, %rd21366, 1099511628211;
	add.s64 	%rd29080, %rd29080, -2;
	add.s64 	%rd29079, %rd29079, 16;
	setp.eq.s64 	%p1563, %rd29080, 0;
	@%p1563 bra 	$L__BB14_442;
	bra.uni 	$L__BB14_441;
$L__BB14_442:
	and.b64  	%rd21367, %rd3288, 1;
	setp.eq.b64 	%p1564, %rd21367, 1;
	not.pred 	%p1565, %p1564;
	@%p1565 bra 	$L__BB14_444;
	shl.b64 	%rd21368, %rd29076, 3;
	add.s64 	%rd21369, %rd590, %rd21368;
	ld.u64 	%rd21370, [%rd21369];
	and.b64  	%rd21371, %rd21370, 255;
	xor.b64  	%rd21372, %rd21371, %rd29078;
	mul.lo.s64 	%rd21373, %rd21372, 1099511628211;
	shr.u64 	%rd21374, %rd21370, 8;
	and.b64  	%rd21375, %rd21374, 255;
	xor.b64  	%rd21376, %rd21375, %rd21373;
	mul.lo.s64 	%rd21377, %rd21376, 1099511628211;
	shr.u64 	%rd21378, %rd21370, 16;
	and.b64  	%rd21379, %rd21378, 255;
	xor.b64  	%rd21380, %rd21379, %rd21377;
	mul.lo.s64 	%rd21381, %rd21380, 1099511628211;
	shr.u64 	%rd21382, %rd21370, 24;
	and.b64  	%rd21383, %rd21382, 255;
	xor.b64  	%rd21384, %rd21383, %rd21381;
	mul.lo.s64 	%rd21385, %rd21384, 1099511628211;
	shr.u64 	%rd21386, %rd21370, 32;
	and.b64  	%rd21387, %rd21386, 255;
	xor.b64  	%rd21388, %rd21387, %rd21385;
	mul.lo.s64 	%rd21389, %rd21388, 1099511628211;
	shr.u64 	%rd21390, %rd21370, 40;
	and.b64  	%rd21391, %rd21390, 255;
	xor.b64  	%rd21392, %rd21391, %rd21389;
	mul.lo.s64 	%rd21393, %rd21392, 1099511628211;
	shr.u64 	%rd21394, %rd21370, 48;
	and.b64  	%rd21395, %rd21394, 255;
	xor.b64  	%rd21396, %rd21395, %rd21393;
	mul.lo.s64 	%rd21397, %rd21396, 1099511628211;
	shr.u64 	%rd21398, %rd21370, 56;
	xor.b64  	%rd21399, %rd21398, %rd21397;
	mul.lo.s64 	%rd29078, %rd21399, 1099511628211;
$L__BB14_444:
	setp.eq.s64 	%p1566, %rd3288, 0;
	mov.b64 	%rd29085, -3750763034362895579;
	@%p1566 bra 	$L__BB14_450;
	setp.eq.s64 	%p1567, %rd593, 0;
	mov.b64 	%rd29085, -3750763034362895579;
	mov.b64 	%rd29086, 0;
	@%p1567 bra 	$L__BB14_448;
	and.b64  	%rd29086, %rd3288, -2;
	add.s64 	%rd29082, %rd29179, 8;
	mov.b64 	%rd29085, -3750763034362895579;
	mov.u64 	%rd29083, %rd29086;
$L__BB14_447:
	ld.u64 	%rd21405, [%rd29082+-8];
	and.b64  	%rd21406, %rd21405, 255;
	xor.b64  	%rd21407, %rd21406, %rd29085;
	mul.lo.s64 	%rd21408, %rd21407, 1099511628211;
	shr.u64 	%rd21409, %rd21405, 8;
	and.b64  	%rd21410, %rd21409, 255;
	xor.b64  	%rd21411, %rd21410, %rd21408;
	mul.lo.s64 	%rd21412, %rd21411, 1099511628211;
	shr.u64 	%rd21413, %rd21405, 16;
	and.b64  	%rd21414, %rd21413, 255;
	xor.b64  	%rd21415, %rd21414, %rd21412;
	mul.lo.s64 	%rd21416, %rd21415, 1099511628211;
	shr.u64 	%rd21417, %rd21405, 24;
	and.b64  	%rd21418, %rd21417, 255;
	xor.b64  	%rd21419, %rd21418, %rd21416;
	mul.lo.s64 	%rd21420, %rd21419, 1099511628211;
	shr.u64 	%rd21421, %rd21405, 32;
	and.b64  	%rd21422, %rd21421, 255;
	xor.b64  	%rd21423, %rd21422, %rd21420;
	mul.lo.s64 	%rd21424, %rd21423, 1099511628211;
	shr.u64 	%rd21425, %rd21405, 40;
	and.b64  	%rd21426, %rd21425, 255;
	xor.b64  	%rd21427, %rd21426, %rd21424;
	mul.lo.s64 	%rd21428, %rd21427, 1099511628211;
	shr.u64 	%rd21429, %rd21405, 48;
	and.b64  	%rd21430, %rd21429, 255;
	xor.b64  	%rd21431, %rd21430, %rd21428;
	mul.lo.s64 	%rd21432, %rd21431, 1099511628211;
	shr.u64 	%rd21433, %rd21405, 56;
	xor.b64  	%rd21434, %rd21433, %rd21432;
	mul.lo.s64 	%rd21435, %rd21434, 1099511628211;
	ld.u64 	%rd21436, [%rd29082];
	and.b64  	%rd21437, %rd21436, 255;
	xor.b64  	%rd21438, %rd21437, %rd21435;
	mul.lo.s64 	%rd21439, %rd21438, 1099511628211;
	shr.u64 	%rd21440, %rd21436, 8;
	and.b64  	%rd21441, %rd21440, 255;
	xor.b64  	%rd21442, %rd21441, %rd21439;
	mul.lo.s64 	%rd21443, %rd21442, 1099511628211;
	shr.u64 	%rd21444, %rd21436, 16;
	and.b64  	%rd21445, %rd21444, 255;
	xor.b64  	%rd21446, %rd21445, %rd21443;
	mul.lo.s64 	%rd21447, %rd21446, 1099511628211;
	shr.u64 	%rd21448, %rd21436, 24;
	and.b64  	%rd21449, %rd21448, 255;
	xor.b64  	%rd21450, %rd21449, %rd21447;
	mul.lo.s64 	%rd21451, %rd21450, 1099511628211;
	shr.u64 	%rd21452, %rd21436, 32;
	and.b64  	%rd21453, %rd21452, 255;
	xor.b64  	%rd21454, %rd21453, %rd21451;
	mul.lo.s64 	%rd21455, %rd21454, 1099511628211;
	shr.u64 	%rd21456, %rd21436, 40;
	and.b64  	%rd21457, %rd21456, 255;
	xor.b64  	%rd21458, %rd21457, %rd21455;
	mul.lo.s64 	%rd21459, %rd21458, 1099511628211;
	shr.u64 	%rd21460, %rd21436, 48;
	and.b64  	%rd21461, %rd21460, 255;
	xor.b64  	%rd21462, %rd21461, %rd21459;
	mul.lo.s64 	%rd21463, %rd21462, 1099511628211;
	shr.u64 	%rd21464, %rd21436, 56;
	xor.b64  	%rd21465, %rd21464, %rd21463;
	mul.lo.s64 	%rd29085, %rd21465, 1099511628211;
	add.s64 	%rd29083, %rd29083, -2;
	add.s64 	%rd29082, %rd29082, 16;
	setp.ne.s64 	%p1568, %rd29083, 0;
	@%p1568 bra 	$L__BB14_447;
$L__BB14_448:
	and.b64  	%rd21466, %rd3288, 1;
	setp.eq.b64 	%p1569, %rd21466, 1;
	not.pred 	%p1570, %p1569;
	@%p1570 bra 	$L__BB14_450;
	shl.b64 	%rd21467, %rd29086, 3;
	add.s64 	%rd21468, %rd29179, %rd21467;
	ld.u64 	%rd21469, [%rd21468];
	and.b64  	%rd21470, %rd21469, 255;
	xor.b64  	%rd21471, %rd21470, %rd29085;
	mul.lo.s64 	%rd21472, %rd21471, 1099511628211;
	shr.u64 	%rd21473, %rd21469, 8;
	and.b64  	%rd21474, %rd21473, 255;
	xor.b64  	%rd21475, %rd21474, %rd21472;
	mul.lo.s64 	%rd21476, %rd21475, 1099511628211;
	shr.u64 	%rd21477, %rd21469, 16;
	and.b64  	%rd21478, %rd21477, 255;
	xor.b64  	%rd21479, %rd21478, %rd21476;
	mul.lo.s64 	%rd21480, %rd21479, 1099511628211;
	shr.u64 	%rd21481, %rd21469, 24;
	and.b64  	%rd21482, %rd21481, 255;
	xor.b64  	%rd21483, %rd21482, %rd21480;
	mul.lo.s64 	%rd21484, %rd21483, 1099511628211;
	shr.u64 	%rd21485, %rd21469, 32;
	and.b64  	%rd21486, %rd21485, 255;
	xor.b64  	%rd21487, %rd21486, %rd21484;
	mul.lo.s64 	%rd21488, %rd21487, 1099511628211;
	shr.u64 	%rd21489, %rd21469, 40;
	and.b64  	%rd21490, %rd21489, 255;
	xor.b64  	%rd21491, %rd21490, %rd21488;
	mul.lo.s64 	%rd21492, %rd21491, 1099511628211;
	shr.u64 	%rd21493, %rd21469, 48;
	and.b64  	%rd21494, %rd21493, 255;
	xor.b64  	%rd21495, %rd21494, %rd21492;
	mul.lo.s64 	%rd21496, %rd21495, 1099511628211;
	shr.u64 	%rd21497, %rd21469, 56;
	xor.b64  	%rd21498, %rd21497, %rd21496;
	mul.lo.s64 	%rd29085, %rd21498, 1099511628211;
$L__BB14_450:
	setp.lt.u64 	%p1573, %rd29078, %rd29085;
	mov.pred 	%p2267, -1;
	mov.pred 	%p2266, 0;
	@%p1573 bra 	$L__BB14_485;
	bra.uni 	$L__BB14_455;
$L__BB14_451:
	setp.eq.s32 	%p1574, %r429, 0;
	@%p1574 bra 	$L__BB14_455;
	mov.b64 	%rd29074, 0;
$L__BB14_453:
	shl.b64 	%rd21500, %rd29074, 3;
	add.s64 	%rd21501, %rd590, %rd21500;
	ld.u64 	%rd623, [%rd21501];
	add.s64 	%rd21502, %rd29179, %rd21500;
	ld.u64 	%rd624, [%rd21502];
	setp.lt.u64 	%p1577, %rd623, %rd624;
	mov.pred 	%p2267, -1;
	mov.pred 	%p2266, 0;
	@%p1577 bra 	$L__BB14_485;
	setp.le.u64 	%p1578, %rd623, %rd624;
	add.s64 	%rd29074, %rd29074, 1;
	setp.lt.u64 	%p1579, %rd29074, %rd592;
	and.pred  	%p1580, %p1578, %p1579;
	@%p1580 bra 	$L__BB14_453;
$L__BB14_455:
	setp.eq.s64 	%p1581, %rd3288, 0;
	mov.b64 	%rd29092, -3750763034362895579;
	@%p1581 bra 	$L__BB14_461;
	setp.eq.s64 	%p1582, %rd593, 0;
	mov.b64 	%rd29092, -3750763034362895579;
	mov.b64 	%rd29090, 0;
	@%p1582 bra 	$L__BB14_459;
	and.b64  	%rd29090, %rd3288, -2;
	add.s64 	%rd29093, %rd29179, 8;
	mov.b64 	%rd29092, -3750763034362895579;
	mov.u64 	%rd29094, %rd29090;
$L__BB14_458:
	ld.u64 	%rd21509, [%rd29093+-8];
	and.b64  	%rd21510, %rd21509, 255;
	xor.b64  	%rd21511, %rd21510, %rd29092;
	mul.lo.s64 	%rd21512, %rd21511, 1099511628211;
	shr.u64 	%rd21513, %rd21509, 8;
	and.b64  	%rd21514, %rd21513, 255;
	xor.b64  	%rd21515, %rd21514, %rd21512;
	mul.lo.s64 	%rd21516, %rd21515, 1099511628211;
	shr.u64 	%rd21517, %rd21509, 16;
	and.b64  	%rd21518, %rd21517, 255;
	xor.b64  	%rd21519, %rd21518, %rd21516;
	mul.lo.s64 	%rd21520, %rd21519, 1099511628211;
	shr.u64 	%rd21521, %rd21509, 24;
	and.b64  	%rd21522, %rd21521, 255;
	xor.b64  	%rd21523, %rd21522, %rd21520;
	mul.lo.s64 	%rd21524, %rd21523, 1099511628211;
	shr.u64 	%rd21525, %rd21509, 32;
	and.b64  	%rd21526, %rd21525, 255;
	xor.b64  	%rd21527, %rd21526, %rd21524;
	mul.lo.s64 	%rd21528, %rd21527, 1099511628211;
	shr.u64 	%rd21529, %rd21509, 40;
	and.b64  	%rd21530, %rd21529, 255;
	xor.b64  	%rd21531, %rd21530, %rd21528;
	mul.lo.s64 	%rd21532, %rd21531, 1099511628211;
	shr.u64 	%rd21533, %rd21509, 48;
	and.b64  	%rd21534, %rd21533, 255;
	xor.b64  	%rd21535, %rd21534, %rd21532;
	mul.lo.s64 	%rd21536, %rd21535, 1099511628211;
	shr.u64 	%rd21537, %rd21509, 56;
	xor.b64  	%rd21538, %rd21537, %rd21536;
	mul.lo.s64 	%rd21539, %rd21538, 1099511628211;
	ld.u64 	%rd21540, [%rd29093];
	and.b64  	%rd21541, %rd21540, 255;
	xor.b64  	%rd21542, %rd21541, %rd21539;
	mul.lo.s64 	%rd21543, %rd21542, 1099511628211;
	shr.u64 	%rd21544, %rd21540, 8;
	and.b64  	%rd21545, %rd21544, 255;
	xor.b64  	%rd21546, %rd21545, %rd21543;
	mul.lo.s64 	%rd21547, %rd21546, 1099511628211;
	shr.u64 	%rd21548, %rd21540, 16;
	and.b64  	%rd21549, %rd21548, 255;
	xor.b64  	%rd21550, %rd21549, %rd21547;
	mul.lo.s64 	%rd21551, %rd21550, 1099511628211;
	shr.u64 	%rd21552, %rd21540, 24;
	and.b64  	%rd21553, %rd21552, 255;
	xor.b64  	%rd21554, %rd21553, %rd21551;
	mul.lo.s64 	%rd21555, %rd21554, 1099511628211;
	shr.u64 	%rd21556, %rd21540, 32;
	and.b64  	%rd21557, %rd21556, 255;
	xor.b64  	%rd21558, %rd21557, %rd21555;
	mul.lo.s64 	%rd21559, %rd21558, 1099511628211;
	shr.u64 	%rd21560, %rd21540, 40;
	and.b64  	%rd21561, %rd21560, 255;
	xor.b64  	%rd21562, %rd21561, %rd21559;
	mul.lo.s64 	%rd21563, %rd21562, 1099511628211;
	shr.u64 	%rd21564, %rd21540, 48;
	and.b64  	%rd21565, %rd21564, 255;
	xor.b64  	%rd21566, %rd21565, %rd21563;
	mul.lo.s64 	%rd21567, %rd21566, 1099511628211;
	shr.u64 	%rd21568, %rd21540, 56;
	xor.b64  	%rd21569, %rd21568, %rd21567;
	mul.lo.s64 	%rd29092, %rd21569, 1099511628211;
	add.s64 	%rd29094, %rd29094, -2;
	add.s64 	%rd29093, %rd29093, 16;
	setp.eq.s64 	%p1583, %rd29094, 0;
	@%p1583 bra 	$L__BB14_459;
	bra.uni 	$L__BB14_458;
$L__BB14_459:
	and.b64  	%rd21570, %rd3288, 1;
	setp.eq.b64 	%p1584, %rd21570, 1;
	not.pred 	%p1585, %p1584;
	@%p1585 bra 	$L__BB14_461;
	shl.b64 	%rd21571, %rd29090, 3;
	add.s64 	%rd21572, %rd29179, %rd21571;
	ld.u64 	%rd21573, [%rd21572];
	and.b64  	%rd21574, %rd21573, 255;
	xor.b64  	%rd21575, %rd21574, %rd29092;
	mul.lo.s64 	%rd21576, %rd21575, 1099511628211;
	shr.u64 	%rd21577, %rd21573, 8;
	and.b64  	%rd21578, %rd21577, 255;
	xor.b64  	%rd21579, %rd21578, %rd21576;
	mul.lo.s64 	%rd21580, %rd21579, 1099511628211;
	shr.u64 	%rd21581, %rd21573, 16;
	and.b64  	%rd21582, %rd21581, 255;
	xor.b64  	%rd21583, %rd21582, %rd21580;
	mul.lo.s64 	%rd21584, %rd21583, 1099511628211;
	shr.u64 	%rd21585, %rd21573, 24;
	and.b64  	%rd21586, %rd21585, 255;
	xor.b64  	%rd21587, %rd21586, %rd21584;
	mul.lo.s64 	%rd21588, %rd21587, 1099511628211;
	shr.u64 	%rd21589, %rd21573, 32;
	and.b64  	%rd21590, %rd21589, 255;
	xor.b64  	%rd21591, %rd21590, %rd21588;
	mul.lo.s64 	%rd21592, %rd21591, 1099511628211;
	shr.u64 	%rd21593, %rd21573, 40;
	and.b64  	%rd21594, %rd21593, 255;
	xor.b64  	%rd21595, %rd21594, %rd21592;
	mul.lo.s64 	%rd21596, %rd21595, 1099511628211;
	shr.u64 	%rd21597, %rd21573, 48;
	and.b64  	%rd21598, %rd21597, 255;
	xor.b64  	%rd21599, %rd21598, %rd21596;
	mul.lo.s64 	%rd21600, %rd21599, 1099511628211;
	shr.u64 	%rd21601, %rd21573, 56;
	xor.b64  	%rd21602, %rd21601, %rd21600;
	mul.lo.s64 	%rd29092, %rd21602, 1099511628211;
$L__BB14_461:
	setp.eq.s64 	%p1586, %rd3288, 0;
	mov.b64 	%rd29099, -3750763034362895579;
	@%p1586 bra 	$L__BB14_467;
	setp.eq.s64 	%p1587, %rd593, 0;
	mov.b64 	%rd29099, -3750763034362895579;
	mov.b64 	%rd29100, 0;
	@%p1587 bra 	$L__BB14_465;
	and.b64  	%rd29100, %rd3288, -2;
	add.s64 	%rd29096, %rd590, 8;
	mov.b64 	%rd29099, -3750763034362895579;
	mov.u64 	%rd29097, %rd29100;
$L__BB14_464:
	ld.u64 	%rd21608, [%rd29096+-8];
	and.b64  	%rd21609, %rd21608, 255;
	xor.b64  	%rd21610, %rd21609, %rd29099;
	mul.lo.s64 	%rd21611, %rd21610, 1099511628211;
	shr.u64 	%rd21612, %rd21608, 8;
	and.b64  	%rd21613, %rd21612, 255;
	xor.b64  	%rd21614, %rd21613, %rd21611;
	mul.lo.s64 	%rd21615, %rd21614, 1099511628211;
	shr.u64 	%rd21616, %rd21608, 16;
	and.b64  	%rd21617, %rd21616, 255;
	xor.b64  	%rd21618, %rd21617, %rd21615;
	mul.lo.s64 	%rd21619, %rd21618, 1099511628211;
	shr.u64 	%rd21620, %rd21608, 24;
	and.b64  	%rd21621, %rd21620, 255;
	xor.b64  	%rd21622, %rd21621, %rd21619;
	mul.lo.s64 	%rd21623, %rd21622, 1099511628211;
	shr.u64 	%rd21624, %rd21608, 32;
	and.b64  	%rd21625, %rd21624, 255;
	xor.b64  	%rd21626, %rd21625, %rd21623;
	mul.lo.s64 	%rd21627, %rd21626, 1099511628211;
	shr.u64 	%rd21628, %rd21608, 40;
	and.b64  	%rd21629, %rd21628, 255;
	xor.b64  	%rd21630, %rd21629, %rd21627;
	mul.lo.s64 	%rd21631, %rd21630, 1099511628211;
	shr.u64 	%rd21632, %rd21608, 48;
	and.b64  	%rd21633, %rd21632, 255;
	xor.b64  	%rd21634, %rd21633, %rd21631;
	mul.lo.s64 	%rd21635, %rd21634, 1099511628211;
	shr.u64 	%rd21636, %rd21608, 56;
	xor.b64  	%rd21637, %rd21636, %rd21635;
	mul.lo.s64 	%rd21638, %rd21637, 1099511628211;
	ld.u64 	%rd21639, [%rd29096];
	and.b64  	%rd21640, %rd21639, 255;
	xor.b64  	%rd21641, %rd21640, %rd21638;
	mul.lo.s64 	%rd21642, %rd21641, 1099511628211;
	shr.u64 	%rd21643, %rd21639, 8;
	and.b64  	%rd21644, %rd21643, 255;
	xor.b64  	%rd21645, %rd21644, %rd21642;
	mul.lo.s64 	%rd21646, %rd21645, 1099511628211;
	shr.u64 	%rd21647, %rd21639, 16;
	and.b64  	%rd21648, %rd21647, 255;
	xor.b64  	%rd21649, %rd21648, %rd21646;
	mul.lo.s64 	%rd21650, %rd21649, 1099511628211;
	shr.u64 	%rd21651, %rd21639, 24;
	and.b64  	%rd21652, %rd21651, 255;
	xor.b64  	%rd21653, %rd21652, %rd21650;
	mul.lo.s64 	%rd21654, %rd21653, 1099511628211;
	shr.u64 	%rd21655, %rd21639, 32;
	and.b64  	%rd21656, %rd21655, 255;
	xor.b64  	%rd21657, %rd21656, %rd21654;
	mul.lo.s64 	%rd21658, %rd21657, 1099511628211;
	shr.u64 	%rd21659, %rd21639, 40;
	and.b64  	%rd21660, %rd21659, 255;
	xor.b64  	%rd21661, %rd21660, %rd21658;
	mul.lo.s64 	%rd21662, %rd21661, 1099511628211;
	shr.u64 	%rd21663, %rd21639, 48;
	and.b64  	%rd21664, %rd21663, 255;
	xor.b64  	%rd21665, %rd21664, %rd21662;
	mul.lo.s64 	%rd21666, %rd21665, 1099511628211;
	shr.u64 	%rd21667, %rd21639, 56;
	xor.b64  	%rd21668, %rd21667, %rd21666;
	mul.lo.s64 	%rd29099, %rd21668, 1099511628211;
	add.s64 	%rd29097, %rd29097, -2;
	add.s64 	%rd29096, %rd29096, 16;
	setp.ne.s64 	%p1588, %rd29097, 0;
	@%p1588 bra 	$L__BB14_464;
$L__BB14_465:
	and.b64  	%rd21669, %rd3288, 1;
	setp.eq.b64 	%p1589, %rd21669, 1;
	not.pred 	%p1590, %p1589;
	@%p1590 bra 	$L__BB14_467;
	shl.b64 	%rd21670, %rd29100, 3;
	add.s64 	%rd21671, %rd590, %rd21670;
	ld.u64 	%rd21672, [%rd21671];
	and.b64  	%rd21673, %rd21672, 255;
	xor.b64  	%rd21674, %rd21673, %rd29099;
	mul.lo.s64 	%rd21675, %rd21674, 1099511628211;
	shr.u64 	%rd21676, %rd21672, 8;
	and.b64  	%rd21677, %rd21676, 255;
	xor.b64  	%rd21678, %rd21677, %rd21675;
	mul.lo.s64 	%rd21679, %rd21678, 1099511628211;
	shr.u64 	%rd21680, %rd21672, 16;
	and.b64  	%rd21681, %rd21680, 255;
	xor.b64  	%rd21682, %rd21681, %rd21679;
	mul.lo.s64 	%rd21683, %rd21682, 1099511628211;
	shr.u64 	%rd21684, %rd21672, 24;
	and.b64  	%rd21685, %rd21684, 255;
	xor.b64  	%rd21686, %rd21685, %rd21683;
	mul.lo.s64 	%rd21687, %rd21686, 1099511628211;
	shr.u64 	%rd21688, %rd21672, 32;
	and.b64  	%rd21689, %rd21688, 255;
	xor.b64  	%rd21690, %rd21689, %rd21687;
	mul.lo.s64 	%rd21691, %rd21690, 1099511628211;
	shr.u64 	%rd21692, %rd21672, 40;
	and.b64  	%rd21693, %rd21692, 255;
	xor.b64  	%rd21694, %rd21693, %rd21691;
	mul.lo.s64 	%rd21695, %rd21694, 1099511628211;
	shr.u64 	%rd21696, %rd21672, 48;
	and.b64  	%rd21697, %rd21696, 255;
	xor.b64  	%rd21698, %rd21697, %rd21695;
	mul.lo.s64 	%rd21699, %rd21698, 1099511628211;
	shr.u64 	%rd21700, %rd21672, 56;
	xor.b64  	%rd21701, %rd21700, %rd21699;
	mul.lo.s64 	%rd29099, %rd21701, 1099511628211;
$L__BB14_467:
	setp.eq.s64 	%p1591, %rd29092, %rd29099;
	@%p1591 bra 	$L__BB14_481;
	setp.eq.s64 	%p1592, %rd3288, 0;
	mov.b64 	%rd29107, -3750763034362895579;
	@%p1592 bra 	$L__BB14_474;
	setp.eq.s64 	%p1593, %rd593, 0;
	mov.b64 	%rd29107, -3750763034362895579;
	mov.b64 	%rd29105, 0;
	@%p1593 bra 	$L__BB14_472;
	and.b64  	%rd29105, %rd3288, -2;
	add.s64 	%rd29108, %rd29179, 8;
	mov.b64 	%rd29107, -3750763034362895579;
	mov.u64 	%rd29109, %rd29105;
$L__BB14_471:
	ld.u64 	%rd21707, [%rd29108+-8];
	and.b64  	%rd21708, %rd21707, 255;
	xor.b64  	%rd21709, %rd21708, %rd29107;
	mul.lo.s64 	%rd21710, %rd21709, 1099511628211;
	shr.u64 	%rd21711, %rd21707, 8;
	and.b64  	%rd21712, %rd21711, 255;
	xor.b64  	%rd21713, %rd21712, %rd21710;
	mul.lo.s64 	%rd21714, %rd21713, 1099511628211;
	shr.u64 	%rd21715, %rd21707, 16;
	and.b64  	%rd21716, %rd21715, 255;
	xor.b64  	%rd21717, %rd21716, %rd21714;
	mul.lo.s64 	%rd21718, %rd21717, 1099511628211;
	shr.u64 	%rd21719, %rd21707, 24;
	and.b64  	%rd21720, %rd21719, 255;
	xor.b64  	%rd21721, %rd21720, %rd21718;
	mul.lo.s64 	%rd21722, %rd21721, 1099511628211;
	shr.u64 	%rd21723, %rd21707, 32;
	and.b64  	%rd21724, %rd21723, 255;
	xor.b64  	%rd21725, %rd21724, %rd21722;
	mul.lo.s64 	%rd21726, %rd21725, 1099511628211;
	shr.u64 	%rd21727, %rd21707, 40;
	and.b64  	%rd21728, %rd21727, 255;
	xor.b64  	%rd21729, %rd21728, %rd21726;
	mul.lo.s64 	%rd21730, %rd21729, 1099511628211;
	shr.u64 	%rd21731, %rd21707, 48;
	and.b64  	%rd21732, %rd21731, 255;
	xor.b64  	%rd21733, %rd21732, %rd21730;
	mul.lo.s64 	%rd21734, %rd21733, 1099511628211;
	shr.u64 	%rd21735, %rd21707, 56;
	xor.b64  	%rd21736, %rd21735, %rd21734;
	mul.lo.s64 	%rd21737, %rd21736, 1099511628211;
	ld.u64 	%rd21738, [%rd29108];
	and.b64  	%rd21739, %rd21738, 255;
	xor.b64  	%rd21740, %rd21739, %rd21737;
	mul.lo.s64 	%rd21741, %rd21740, 1099511628211;
	shr.u64 	%rd21742, %rd21738, 8;
	and.b64  	%rd21743, %rd21742, 255;
	xor.b64  	%rd21744, %rd21743, %rd21741;
	mul.lo.s64 	%rd21745, %rd21744, 1099511628211;
	shr.u64 	%rd21746, %rd21738, 16;
	and.b64  	%rd21747, %rd21746, 255;
	xor.b64  	%rd21748, %rd21747, %rd21745;
	mul.lo.s64 	%rd21749, %rd21748, 1099511628211;
	shr.u64 	%rd21750, %rd21738, 24;
	and.b64  	%rd21751, %rd21750, 255;
	xor.b64  	%rd21752, %rd21751, %rd21749;
	mul.lo.s64 	%rd21753, %rd21752, 1099511628211;
	shr.u64 	%rd21754, %rd21738, 32;
	and.b64  	%rd21755, %rd21754, 255;
	xor.b64  	%rd21756, %rd21755, %rd21753;
	mul.lo.s64 	%rd21757, %rd21756, 1099511628211;
	shr.u64 	%rd21758, %rd21738, 40;
	and.b64  	%rd21759, %rd21758, 255;
	xor.b64  	%rd21760, %rd21759, %rd21757;
	mul.lo.s64 	%rd21761, %rd21760, 1099511628211;
	shr.u64 	%rd21762, %rd21738, 48;
	and.b64  	%rd21763, %rd21762, 255;
	xor.b64  	%rd21764, %rd21763, %rd21761;
	mul.lo.s64 	%rd21765, %rd21764, 1099511628211;
	shr.u64 	%rd21766, %rd21738, 56;
	xor.b64  	%rd21767, %rd21766, %rd21765;
	mul.lo.s64 	%rd29107, %rd21767, 1099511628211;
	add.s64 	%rd29109, %rd29109, -2;
	add.s64 	%rd29108, %rd29108, 16;
	setp.eq.s64 	%p1594, %rd29109, 0;
	@%p1594 bra 	$L__BB14_472;
	bra.uni 	$L__BB14_471;
$L__BB14_472:
	and.b64  	%rd21768, %rd3288, 1;
	setp.eq.b64 	%p1595, %rd21768, 1;
	not.pred 	%p1596, %p1595;
	@%p1596 bra 	$L__BB14_474;
	shl.b64 	%rd21769, %rd29105, 3;
	add.s64 	%rd21770, %rd29179, %rd21769;
	ld.u64 	%rd21771, [%rd21770];
	and.b64  	%rd21772, %rd21771, 255;
	xor.b64  	%rd21773, %rd21772, %rd29107;
	mul.lo.s64 	%rd21774, %rd21773, 1099511628211;
	shr.u64 	%rd21775, %rd21771, 8;
	and.b64  	%rd21776, %rd21775, 255;
	xor.b64  	%rd21777, %rd21776, %rd21774;
	mul.lo.s64 	%rd21778, %rd21777, 1099511628211;
	shr.u64 	%rd21779, %rd21771, 16;
	and.b64  	%rd21780, %rd21779, 255;
	xor.b64  	%rd21781, %rd21780, %rd21778;
	mul.lo.s64 	%rd21782, %rd21781, 1099511628211;
	shr.u64 	%rd21783, %rd21771, 24;
	and.b64  	%rd21784, %rd21783, 255;
	xor.b64  	%rd21785, %rd21784, %rd21782;
	mul.lo.s64 	%rd21786, %rd21785, 1099511628211;
	shr.u64 	%rd21787, %rd21771, 32;
	and.b64  	%rd21788, %rd21787, 255;
	xor.b64  	%rd21789, %rd21788, %rd21786;
	mul.lo.s64 	%rd21790, %rd21789, 1099511628211;
	shr.u64 	%rd21791, %rd21771, 40;
	and.b64  	%rd21792, %rd21791, 255;
	xor.b64  	%rd21793, %rd21792, %rd21790;
	mul.lo.s64 	%rd21794, %rd21793, 1099511628211;
	shr.u64 	%rd21795, %rd21771, 48;
	and.b64  	%rd21796, %rd21795, 255;
	xor.b64  	%rd21797, %rd21796, %rd21794;
	mul.lo.s64 	%rd21798, %rd21797, 1099511628211;
	shr.u64 	%rd21799, %rd21771, 56;
	xor.b64  	%rd21800, %rd21799, %rd21798;
	mul.lo.s64 	%rd29107, %rd21800, 1099511628211;
$L__BB14_474:
	setp.eq.s64 	%p1597, %rd3288, 0;
	mov.b64 	%rd29114, -3750763034362895579;
	@%p1597 bra 	$L__BB14_480;
	setp.eq.s64 	%p1598, %rd593, 0;
	mov.b64 	%rd29114, -3750763034362895579;
	mov.b64 	%rd29115, 0;
	@%p1598 bra 	$L__BB14_478;
	and.b64  	%rd29115, %rd3288, -2;
	add.s64 	%rd29111, %rd590, 8;
	mov.b64 	%rd29114, -3750763034362895579;
	mov.u64 	%rd29112, %rd29115;
$L__BB14_477:
	ld.u64 	%rd21806, [%rd29111+-8];
	and.b64  	%rd21807, %rd21806, 255;
	xor.b64  	%rd21808, %rd21807, %rd29114;
	mul.lo.s64 	%rd21809, %rd21808, 1099511628211;
	shr.u64 	%rd21810, %rd21806, 8;
	and.b64  	%rd21811, %rd21810, 255;
	xor.b64  	%rd21812, %rd21811, %rd21809;
	mul.lo.s64 	%rd21813, %rd21812, 1099511628211;
	shr.u64 	%rd21814, %rd21806, 16;
	and.b64  	%rd21815, %rd21814, 255;
	xor.b64  	%rd21816, %rd21815, %rd21813;
	mul.lo.s64 	%rd21817, %rd21816, 1099511628211;
	shr.u64 	%rd21818, %rd21806, 24;
	and.b64  	%rd21819, %rd21818, 255;
	xor.b64  	%rd21820, %rd21819, %rd21817;
	mul.lo.s64 	%rd21821, %rd21820, 1099511628211;
	shr.u64 	%rd21822, %rd21806, 32;
	and.b64  	%rd21823, %rd21822, 255;
	xor.b64  	%rd21824, %rd21823, %rd21821;
	mul.lo.s64 	%rd21825, %rd21824, 1099511628211;
	shr.u64 	%rd21826, %rd21806, 40;
	and.b64  	%rd21827, %rd21826, 255;
	xor.b64  	%rd21828, %rd21827, %rd21825;
	mul.lo.s64 	%rd21829, %rd21828, 1099511628211;
	shr.u64 	%rd21830, %rd21806, 48;
	and.b64  	%rd21831, %rd21830, 255;
	xor.b64  	%rd21832, %rd21831, %rd21829;
	mul.lo.s64 	%rd21833, %rd21832, 1099511628211;
	shr.u64 	%rd21834, %rd21806, 56;
	xor.b64  	%rd21835, %rd21834, %rd21833;
	mul.lo.s64 	%rd21836, %rd21835, 1099511628211;
	ld.u64 	%rd21837, [%rd29111];
	and.b64  	%rd21838, %rd21837, 255;
	xor.b64  	%rd21839, %rd21838, %rd21836;
	mul.lo.s64 	%rd21840, %rd21839, 1099511628211;
	shr.u64 	%rd21841, %rd21837, 8;
	and.b64  	%rd21842, %rd21841, 255;
	xor.b64  	%rd21843, %rd21842, %rd21840;
	mul.lo.s64 	%rd21844, %rd21843, 1099511628211;
	shr.u64 	%rd21845, %rd21837, 16;
	and.b64  	%rd21846, %rd21845, 255;
	xor.b64  	%rd21847, %rd21846, %rd21844;
	mul.lo.s64 	%rd21848, %rd21847, 1099511628211;
	shr.u64 	%rd21849, %rd21837, 24;
	and.b64  	%rd21850, %rd21849, 255;
	xor.b64  	%rd21851, %rd21850, %rd21848;
	mul.lo.s64 	%rd21852, %rd21851, 1099511628211;
	shr.u64 	%rd21853, %rd21837, 32;
	and.b64  	%rd21854, %rd21853, 255;
	xor.b64  	%rd21855, %rd21854, %rd21852;
	mul.lo.s64 	%rd21856, %rd21855, 1099511628211;
	shr.u64 	%rd21857, %rd21837, 40;
	and.b64  	%rd21858, %rd21857, 255;
	xor.b64  	%rd21859, %rd21858, %rd21856;
	mul.lo.s64 	%rd21860, %rd21859, 1099511628211;
	shr.u64 	%rd21861, %rd21837, 48;
	and.b64  	%rd21862, %rd21861, 255;
	xor.b64  	%rd21863, %rd21862, %rd21860;
	mul.lo.s64 	%rd21864, %rd21863, 1099511628211;
	shr.u64 	%rd21865, %rd21837, 56;
	xor.b64  	%rd21866, %rd21865, %rd21864;
	mul.lo.s64 	%rd29114, %rd21866, 1099511628211;
	add.s64 	%rd29112, %rd29112, -2;
	add.s64 	%rd29111, %rd29111, 16;
	setp.ne.s64 	%p1599, %rd29112, 0;
	@%p1599 bra 	$L__BB14_477;
$L__BB14_478:
	and.b64  	%rd21867, %rd3288, 1;
	setp.eq.b64 	%p1600, %rd21867, 1;
	not.pred 	%p1601, %p1600;
	@%p1601 bra 	$L__BB14_480;
	shl.b64 	%rd21868, %rd29115, 3;
	add.s64 	%rd21869, %rd590, %rd21868;
	ld.u64 	%rd21870, [%rd21869];
	and.b64  	%rd21871, %rd21870, 255;
	xor.b64  	%rd21872, %rd21871, %rd29114;
	mul.lo.s64 	%rd21873, %rd21872, 1099511628211;
	shr.u64 	%rd21874, %rd21870, 8;
	and.b64  	%rd21875, %rd21874, 255;
	xor.b64  	%rd21876, %rd21875, %rd21873;
	mul.lo.s64 	%rd21877, %rd21876, 1099511628211;
	shr.u64 	%rd21878, %rd21870, 16;
	and.b64  	%rd21879, %rd21878, 255;
	xor.b64  	%rd21880, %rd21879, %rd21877;
	mul.lo.s64 	%rd21881, %rd21880, 1099511628211;
	shr.u64 	%rd21882, %rd21870, 24;
	and.b64  	%rd21883, %rd21882, 255;
	xor.b64  	%rd21884, %rd21883, %rd21881;
	mul.lo.s64 	%rd21885, %rd21884, 1099511628211;
	shr.u64 	%rd21886, %rd21870, 32;
	and.b64  	%rd21887, %rd21886, 255;
	xor.b64  	%rd21888, %rd21887, %rd21885;
	mul.lo.s64 	%rd21889, %rd21888, 1099511628211;
	shr.u64 	%rd21890, %rd21870, 40;
	and.b64  	%rd21891, %rd21890, 255;
	xor.b64  	%rd21892, %rd21891, %rd21889;
	mul.lo.s64 	%rd21893, %rd21892, 1099511628211;
	shr.u64 	%rd21894, %rd21870, 48;
	and.b64  	%rd21895, %rd21894, 255;
	xor.b64  	%rd21896, %rd21895, %rd21893;
	mul.lo.s64 	%rd21897, %rd21896, 1099511628211;
	shr.u64 	%rd21898, %rd21870, 56;
	xor.b64  	%rd21899, %rd21898, %rd21897;
	mul.lo.s64 	%rd29114, %rd21899, 1099511628211;
$L__BB14_480:
	setp.lt.u64 	%p2266, %rd29107, %rd29114;
	mov.pred 	%p2267, 0;
	bra.uni 	$L__BB14_485;
$L__BB14_481:
	setp.eq.s32 	%p1604, %r429, 0;
	mov.pred 	%p2267, 0;
	mov.pred 	%p2266, %p2267;
	@%p1604 bra 	$L__BB14_485;
	mov.b64 	%rd29103, 0;
$L__BB14_483:
	shl.b64 	%rd21901, %rd29103, 3;
	add.s64 	%rd21902, %rd29179, %rd21901;
	ld.u64 	%rd679, [%rd21902];
	add.s64 	%rd21903, %rd590, %rd21901;
	ld.u64 	%rd680, [%rd21903];
	setp.lt.u64 	%p1607, %rd679, %rd680;
	mov.pred 	%p2266, -1;
	@%p1607 bra 	$L__BB14_485;
	setp.le.u64 	%p1609, %rd679, %rd680;
	add.s64 	%rd29103, %rd29103, 1;
	setp.lt.u64 	%p1610, %rd29103, %rd592;
	and.pred  	%p1611, %p1609, %p1610;
	mov.pred 	%p2266, %p2267;
	@%p1611 bra 	$L__BB14_483;
$L__BB14_485:
	add.s32 	%r1053, %r1495, %r1458;
	setp.lt.s32 	%p1612, %r1053, %r91;
	and.pred  	%p8, %p1612, %p2267;
	mov.u64 	%rd29118, %rd590;
	@%p2266 bra 	$L__BB14_487;
	add.s32 	%r1458, %r1458, 1;
	ld.shared.u64 	%rd29118, [%r92+8];
$L__BB14_487:
	@%p2267 bra 	$L__BB14_489;
	add.s32 	%r1495, %r1495, 1;
	ld.shared.u64 	%rd29179, [%r93+8];
$L__BB14_489:
	setp.ge.s32 	%p2268, %r1458, %r88;
	setp.lt.s32 	%p1613, %r1458, %r88;
	setp.ge.s32 	%p1614, %r1495, %r90;
	and.pred  	%p2269, %p1614, %p1613;
	or.pred  	%p1615, %p2268, %p1614;
	@%p1615 bra 	$L__BB14_550;
	setp.eq.s64 	%p1616, %rd3288, 0;
	mov.b64 	%rd29123, -3750763034362895579;
	@%p1616 bra 	$L__BB14_496;
	setp.eq.s64 	%p1617, %rd593, 0;
	mov.b64 	%rd29123, -3750763034362895579;
	mov.b64 	%rd29124, 0;
	@%p1617 bra 	$L__BB14_494;
	and.b64  	%rd29124, %rd3288, -2;
	add.s64 	%rd29120, %rd29118, 8;
	mov.b64 	%rd29123, -3750763034362895579;
	mov.u64 	%rd29121, %rd29124;
$L__BB14_493:
	ld.u64 	%rd21910, [%rd29120+-8];
	and.b64  	%rd21911, %rd21910, 255;
	xor.b64  	%rd21912, %rd21911, %rd29123;
	mul.lo.s64 	%rd21913, %rd21912, 1099511628211;
	shr.u64 	%rd21914, %rd21910, 8;
	and.b64  	%rd21915, %rd21914, 255;
	xor.b64  	%rd21916, %rd21915, %rd21913;
	mul.lo.s64 	%rd21917, %rd21916, 1099511628211;
	shr.u64 	%rd21918, %rd21910, 16;
	and.b64  	%rd21919, %rd21918, 255;
	xor.b64  	%rd21920, %rd21919, %rd21917;
	mul.lo.s64 	%rd21921, %rd21920, 1099511628211;
	shr.u64 	%rd21922, %rd21910, 24;
	and.b64  	%rd21923, %rd21922, 255;
	xor.b64  	%rd21924, %rd21923, %rd21921;
	mul.lo.s64 	%rd21925, %rd21924, 1099511628211;
	shr.u64 	%rd21926, %rd21910, 32;
	and.b64  	%rd21927, %rd21926, 255;
	xor.b64  	%rd21928, %rd21927, %rd21925;
	mul.lo.s64 	%rd21929, %rd21928, 1099511628211;
	shr.u64 	%rd21930, %rd21910, 40;
	and.b64  	%rd21931, %rd21930, 255;
	xor.b64  	%rd21932, %rd21931, %rd21929;
	mul.lo.s64 	%rd21933, %rd21932, 1099511628211;
	shr.u64 	%rd21934, %rd21910, 48;
	and.b64  	%rd21935, %rd21934, 255;
	xor.b64  	%rd21936, %rd21935, %rd21933;
	mul.lo.s64 	%rd21937, %rd21936, 1099511628211;
	shr.u64 	%rd21938, %rd21910, 56;
	xor.b64  	%rd21939, %rd21938, %rd21937;
	mul.lo.s64 	%rd21940, %rd21939, 1099511628211;
	ld.u64 	%rd21941, [%rd29120];
	and.b64  	%rd21942, %rd21941, 255;
	xor.b64  	%rd21943, %rd21942, %rd21940;
	mul.lo.s64 	%rd21944, %rd21943, 1099511628211;
	shr.u64 	%rd21945, %rd21941, 8;
	and.b64  	%rd21946, %rd21945, 255;
	xor.b64  	%rd21947, %rd21946, %rd21944;
	mul.lo.s64 	%rd21948, %rd21947, 1099511628211;
	shr.u64 	%rd21949, %rd21941, 16;
	and.b64  	%rd21950, %rd21949, 255;
	xor.b64  	%rd21951, %rd21950, %rd21948;
	mul.lo.s64 	%rd21952, %rd21951, 1099511628211;
	shr.u64 	%rd21953, %rd21941, 24;
	and.b64  	%rd21954, %rd21953, 255;
	xor.b64  	%rd21955, %rd21954, %rd21952;
	mul.lo.s64 	%rd21956, %rd21955, 1099511628211;
	shr.u64 	%rd21957, %rd21941, 32;
	and.b64  	%rd21958, %rd21957, 255;
	xor.b64  	%rd21959, %rd21958, %rd21956;
	mul.lo.s64 	%rd21960, %rd21959, 1099511628211;
	shr.u64 	%rd21961, %rd21941, 40;
	and.b64  	%rd21962, %rd21961, 255;
	xor.b64  	%rd21963, %rd21962, %rd21960;
	mul.lo.s64 	%rd21964, %rd21963, 1099511628211;
	shr.u64 	%rd21965, %rd21941, 48;
	and.b64  	%rd21966, %rd21965, 255;
	xor.b64  	%rd21967, %rd21966, %rd21964;
	mul.lo.s64 	%rd21968, %rd21967, 1099511628211;
	shr.u64 	%rd21969, %rd21941, 56;
	xor.b64  	%rd21970, %rd21969, %rd21968;
	mul.lo.s64 	%rd29123, %rd21970, 1099511628211;
	add.s64 	%rd29121, %rd29121, -2;
	add.s64 	%rd29120, %rd29120, 16;
	setp.ne.s64 	%p1618, %rd29121, 0;
	@%p1618 bra 	$L__BB14_493;
$L__BB14_494:
	and.b64  	%rd21971, %rd3288, 1;
	setp.eq.b64 	%p1619, %rd21971, 1;
	not.pred 	%p1620, %p1619;
	@%p1620 bra 	$L__BB14_496;
	shl.b64 	%rd21972, %rd29124, 3;
	add.s64 	%rd21973, %rd29118, %rd21972;
	ld.u64 	%rd21974, [%rd21973];
	and.b64  	%rd21975, %rd21974, 255;
	xor.b64  	%rd21976, %rd21975, %rd29123;
	mul.lo.s64 	%rd21977, %rd21976, 1099511628211;
	shr.u64 	%rd21978, %rd21974, 8;
	and.b64  	%rd21979, %rd21978, 255;
	xor.b64  	%rd21980, %rd21979, %rd21977;
	mul.lo.s64 	%rd21981, %rd21980, 1099511628211;
	shr.u64 	%rd21982, %rd21974, 16;
	and.b64  	%rd21983, %rd21982, 255;
	xor.b64  	%rd21984, %rd21983, %rd21981;
	mul.lo.s64 	%rd21985, %rd21984, 1099511628211;
	shr.u64 	%rd21986, %rd21974, 24;
	and.b64  	%rd21987, %rd21986, 255;
	xor.b64  	%rd21988, %rd21987, %rd21985;
	mul.lo.s64 	%rd21989, %rd21988, 1099511628211;
	shr.u64 	%rd21990, %rd21974, 32;
	and.b64  	%rd21991, %rd21990, 255;
	xor.b64  	%rd21992, %rd21991, %rd21989;
	mul.lo.s64 	%rd21993, %rd21992, 1099511628211;
	shr.u64 	%rd21994, %rd21974, 40;
	and.b64  	%rd21995, %rd21994, 255;
	xor.b64  	%rd21996, %rd21995, %rd21993;
	mul.lo.s64 	%rd21997, %rd21996, 1099511628211;
	shr.u64 	%rd21998, %rd21974, 48;
	and.b64  	%rd21999, %rd21998, 255;
	xor.b64  	%rd22000, %rd21999, %rd21997;
	mul.lo.s64 	%rd22001, %rd22000, 1099511628211;
	shr.u64 	%rd22002, %rd21974, 56;
	xor.b64  	%rd22003, %rd22002, %rd22001;
	mul.lo.s64 	%rd29123, %rd22003, 1099511628211;
$L__BB14_496:
	setp.eq.s64 	%p1621, %rd3288, 0;
	mov.b64 	%rd29130, -3750763034362895579;
	@%p1621 bra 	$L__BB14_502;
	setp.eq.s64 	%p1622, %rd593, 0;
	mov.b64 	%rd29130, -3750763034362895579;
	mov.b64 	%rd29131, 0;
	@%p1622 bra 	$L__BB14_500;
	and.b64  	%rd29131, %rd3288, -2;
	add.s64 	%rd29127, %rd29179, 8;
	mov.b64 	%rd29130, -3750763034362895579;
	mov.u64 	%rd29128, %rd29131;
$L__BB14_499:
	ld.u64 	%rd22009, [%rd29127+-8];
	and.b64  	%rd22010, %rd22009, 255;
	xor.b64  	%rd22011, %rd22010, %rd29130;
	mul.lo.s64 	%rd22012, %rd22011, 1099511628211;
	shr.u64 	%rd22013, %rd22009, 8;
	and.b64  	%rd22014, %rd22013, 255;
	xor.b64  	%rd22015, %rd22014, %rd22012;
	mul.lo.s64 	%rd22016, %rd22015, 1099511628211;
	shr.u64 	%rd22017, %rd22009, 16;
	and.b64  	%rd22018, %rd22017, 255;
	xor.b64  	%rd22019, %rd22018, %rd22016;
	mul.lo.s64 	%rd22020, %rd22019, 1099511628211;
	shr.u64 	%rd22021, %rd22009, 24;
	and.b64  	%rd22022, %rd22021, 255;
	xor.b64  	%rd22023, %rd22022, %rd22020;
	mul.lo.s64 	%rd22024, %rd22023, 1099511628211;
	shr.u64 	%rd22025, %rd22009, 32;
	and.b64  	%rd22026, %rd22025, 255;
	xor.b64  	%rd22027, %rd22026, %rd22024;
	mul.lo.s64 	%rd22028, %rd22027, 1099511628211;
	shr.u64 	%rd22029, %rd22009, 40;
	and.b64  	%rd22030, %rd22029, 255;
	xor.b64  	%rd22031, %rd22030, %rd22028;
	mul.lo.s64 	%rd22032, %rd22031, 1099511628211;
	shr.u64 	%rd22033, %rd22009, 48;
	and.b64  	%rd22034, %rd22033, 255;
	xor.b64  	%rd22035, %rd22034, %rd22032;
	mul.lo.s64 	%rd22036, %rd22035, 1099511628211;
	shr.u64 	%rd22037, %rd22009, 56;
	xor.b64  	%rd22038, %rd22037, %rd22036;
	mul.lo.s64 	%rd22039, %rd22038, 1099511628211;
	ld.u64 	%rd22040, [%rd29127];
	and.b64  	%rd22041, %rd22040, 255;
	xor.b64  	%rd22042, %rd22041, %rd22039;
	mul.lo.s64 	%rd22043, %rd22042, 1099511628211;
	shr.u64 	%rd22044, %rd22040, 8;
	and.b64  	%rd22045, %rd22044, 255;
	xor.b64  	%rd22046, %rd22045, %rd22043;
	mul.lo.s64 	%rd22047, %rd22046, 1099511628211;
	shr.u64 	%rd22048, %rd22040, 16;
	and.b64  	%rd22049, %rd22048, 255;
	xor.b64  	%rd22050, %rd22049, %rd22047;
	mul.lo.s64 	%rd22051, %rd22050, 1099511628211;
	shr.u64 	%rd22052, %rd22040, 24;
	and.b64  	%rd22053, %rd22052, 255;
	xor.b64  	%rd22054, %rd22053, %rd22051;
	mul.lo.s64 	%rd22055, %rd22054, 1099511628211;
	shr.u64 	%rd22056, %rd22040, 32;
	and.b64  	%rd22057, %rd22056, 255;
	xor.b64  	%rd22058, %rd22057, %rd22055;
	mul.lo.s64 	%rd22059, %rd22058, 1099511628211;
	shr.u64 	%rd22060, %rd22040, 40;
	and.b64  	%rd22061, %rd22060, 255;
	xor.b64  	%rd22062, %rd22061, %rd22059;
	mul.lo.s64 	%rd22063, %rd22062, 1099511628211;
	shr.u64 	%rd22064, %rd22040, 48;
	and.b64  	%rd22065, %rd22064, 255;
	xor.b64  	%rd22066, %rd22065, %rd22063;
	mul.lo.s64 	%rd22067, %rd22066, 1099511628211;
	shr.u64 	%rd22068, %rd22040, 56;
	xor.b64  	%rd22069, %rd22068, %rd22067;
	mul.lo.s64 	%rd29130, %rd22069, 1099511628211;
	add.s64 	%rd29128, %rd29128, -2;
	add.s64 	%rd29127, %rd29127, 16;
	setp.ne.s64 	%p1623, %rd29128, 0;
	@%p1623 bra 	$L__BB14_499;
$L__BB14_500:
	and.b64  	%rd22070, %rd3288, 1;
	setp.eq.b64 	%p1624, %rd22070, 1;
	not.pred 	%p1625, %p1624;
	@%p1625 bra 	$L__BB14_502;
	shl.b64 	%rd22071, %rd29131, 3;
	add.s64 	%rd22072, %rd29179, %rd22071;
	ld.u64 	%rd22073, [%rd22072];
	and.b64  	%rd22074, %rd22073, 255;
	xor.b64  	%rd22075, %rd22074, %rd29130;
	mul.lo.s64 	%rd22076, %rd22075, 1099511628211;
	shr.u64 	%rd22077, %rd22073, 8;
	and.b64  	%rd22078, %rd22077, 255;
	xor.b64  	%rd22079, %rd22078, %rd22076;
	mul.lo.s64 	%rd22080, %rd22079, 1099511628211;
	shr.u64 	%rd22081, %rd22073, 16;
	and.b64  	%rd22082, %rd22081, 255;
	xor.b64  	%rd22083, %rd22082, %rd22080;
	mul.lo.s64 	%rd22084, %rd22083, 1099511628211;
	shr.u64 	%rd22085, %rd22073, 24;
	and.b64  	%rd22086, %rd22085, 255;
	xor.b64  	%rd22087, %rd22086, %rd22084;
	mul.lo.s64 	%rd22088, %rd22087, 1099511628211;
	shr.u64 	%rd22089, %rd22073, 32;
	and.b64  	%rd22090, %rd22089, 255;
	xor.b64  	%rd22091, %rd22090, %rd22088;
	mul.lo.s64 	%rd22092, %rd22091, 1099511628211;
	shr.u64 	%rd22093, %rd22073, 40;
	and.b64  	%rd22094, %rd22093, 255;
	xor.b64  	%rd22095, %rd22094, %rd22092;
	mul.lo.s64 	%rd22096, %rd22095, 1099511628211;
	shr.u64 	%rd22097, %rd22073, 48;
	and.b64  	%rd22098, %rd22097, 255;
	xor.b64  	%rd22099, %rd22098, %rd22096;
	mul.lo.s64 	%rd22100, %rd22099, 1099511628211;
	shr.u64 	%rd22101, %rd22073, 56;
	xor.b64  	%rd22102, %rd22101, %rd22100;
	mul.lo.s64 	%rd29130, %rd22102, 1099511628211;
$L__BB14_502:
	setp.eq.s64 	%p1626, %rd29123, %rd29130;
	@%p1626 bra 	$L__BB14_516;
	setp.eq.s64 	%p1627, %rd3288, 0;
	mov.b64 	%rd29137, -3750763034362895579;
	@%p1627 bra 	$L__BB14_509;
	setp.eq.s64 	%p1628, %rd593, 0;
	mov.b64 	%rd29137, -3750763034362895579;
	mov.b64 	%rd29138, 0;
	@%p1628 bra 	$L__BB14_507;
	and.b64  	%rd29138, %rd3288, -2;
	add.s64 	%rd29134, %rd29118, 8;
	mov.b64 	%rd29137, -3750763034362895579;
	mov.u64 	%rd29135, %rd29138;
$L__BB14_506:
	ld.u64 	%rd22108, [%rd29134+-8];
	and.b64  	%rd22109, %rd22108, 255;
	xor.b64  	%rd22110, %rd22109, %rd29137;
	mul.lo.s64 	%rd22111, %rd22110, 1099511628211;
	shr.u64 	%rd22112, %rd22108, 8;
	and.b64  	%rd22113, %rd22112, 255;
	xor.b64  	%rd22114, %rd22113, %rd22111;
	mul.lo.s64 	%rd22115, %rd22114, 1099511628211;
	shr.u64 	%rd22116, %rd22108, 16;
	and.b64  	%rd22117, %rd22116, 255;
	xor.b64  	%rd22118, %rd22117, %rd22115;
	mul.lo.s64 	%rd22119, %rd22118, 1099511628211;
	shr.u64 	%rd22120, %rd22108, 24;
	and.b64  	%rd22121, %rd22120, 255;
	xor.b64  	%rd22122, %rd22121, %rd22119;
	mul.lo.s64 	%rd22123, %rd22122, 1099511628211;
	shr.u64 	%rd22124, %rd22108, 32;
	and.b64  	%rd22125, %rd22124, 255;
	xor.b64  	%rd22126, %rd22125, %rd22123;
	mul.lo.s64 	%rd22127, %rd22126, 1099511628211;
	shr.u64 	%rd22128, %rd22108, 40;
	and.b64  	%rd22129, %rd22128, 255;
	xor.b64  	%rd22130, %rd22129, %rd22127;
	mul.lo.s64 	%rd22131, %rd22130, 1099511628211;
	shr.u64 	%rd22132, %rd22108, 48;
	and.b64  	%rd22133, %rd22132, 255;
	xor.b64  	%rd22134, %rd22133, %rd22131;
	mul.lo.s64 	%rd22135, %rd22134, 1099511628211;
	shr.u64 	%rd22136, %rd22108, 56;
	xor.b64  	%rd22137, %rd22136, %rd22135;
	mul.lo.s64 	%rd22138, %rd22137, 1099511628211;
	ld.u64 	%rd22139, [%rd29134];
	and.b64  	%rd22140, %rd22139, 255;
	xor.b64  	%rd22141, %rd22140, %rd22138;
	mul.lo.s64 	%rd22142, %rd22141, 1099511628211;
	shr.u64 	%rd22143, %rd22139, 8;
	and.b64  	%rd22144, %rd22143, 255;
	xor.b64  	%rd22145, %rd22144, %rd22142;
	mul.lo.s64 	%rd22146, %rd22145, 1099511628211;
	shr.u64 	%rd22147, %rd22139, 16;
	and.b64  	%rd22148, %rd22147, 255;
	xor.b64  	%rd22149, %rd22148, %rd22146;
	mul.lo.s64 	%rd22150, %rd22149, 1099511628211;
	shr.u64 	%rd22151, %rd22139, 24;
	and.b64  	%rd22152, %rd22151, 255;
	xor.b64  	%rd22153, %rd22152, %rd22150;
	mul.lo.s64 	%rd22154, %rd22153, 1099511628211;
	shr.u64 	%rd22155, %rd22139, 32;
	and.b64  	%rd22156, %rd22155, 255;
	xor.b64  	%rd22157, %rd22156, %rd22154;
	mul.lo.s64 	%rd22158, %rd22157, 1099511628211;
	shr.u64 	%rd22159, %rd22139, 40;
	and.b64  	%rd22160, %rd22159, 255;
	xor.b64  	%rd22161, %rd22160, %rd22158;
	mul.lo.s64 	%rd22162, %rd22161, 1099511628211;
	shr.u64 	%rd22163, %rd22139, 48;
	and.b64  	%rd22164, %rd22163, 255;
	xor.b64  	%rd22165, %rd22164, %rd22162;
	mul.lo.s64 	%rd22166, %rd22165, 1099511628211;
	shr.u64 	%rd22167, %rd22139, 56;
	xor.b64  	%rd22168, %rd22167, %rd22166;
	mul.lo.s64 	%rd29137, %rd22168, 1099511628211;
	add.s64 	%rd29135, %rd29135, -2;
	add.s64 	%rd29134, %rd29134, 16;
	setp.ne.s64 	%p1629, %rd29135, 0;
	@%p1629 bra 	$L__BB14_506;
$L__BB14_507:
	and.b64  	%rd22169, %rd3288, 1;
	setp.eq.b64 	%p1630, %rd22169, 1;
	not.pred 	%p1631, %p1630;
	@%p1631 bra 	$L__BB14_509;
	shl.b64 	%rd22170, %rd29138, 3;
	add.s64 	%rd22171, %rd29118, %rd22170;
	ld.u64 	%rd22172, [%rd22171];
	and.b64  	%rd22173, %rd22172, 255;
	xor.b64  	%rd22174, %rd22173, %rd29137;
	mul.lo.s64 	%rd22175, %rd22174, 1099511628211;
	shr.u64 	%rd22176, %rd22172, 8;
	and.b64  	%rd22177, %rd22176, 255;
	xor.b64  	%rd22178, %rd22177, %rd22175;
	mul.lo.s64 	%rd22179, %rd22178, 1099511628211;
	shr.u64 	%rd22180, %rd22172, 16;
	and.b64  	%rd22181, %rd22180, 255;
	xor.b64  	%rd22182, %rd22181, %rd22179;
	mul.lo.s64 	%rd22183, %rd22182, 1099511628211;
	shr.u64 	%rd22184, %rd22172, 24;
	and.b64  	%rd22185, %rd22184, 255;
	xor.b64  	%rd22186, %rd22185, %rd22183;
	mul.lo.s64 	%rd22187, %rd22186, 1099511628211;
	shr.u64 	%rd22188, %rd22172, 32;
	and.b64  	%rd22189, %rd22188, 255;
	xor.b64  	%rd22190, %rd22189, %rd22187;
	mul.lo.s64 	%rd22191, %rd22190, 1099511628211;
	shr.u64 	%rd22192, %rd22172, 40;
	and.b64  	%rd22193, %rd22192, 255;
	xor.b64  	%rd22194, %rd22193, %rd22191;
	mul.lo.s64 	%rd22195, %rd22194, 1099511628211;
	shr.u64 	%rd22196, %rd22172, 48;
	and.b64  	%rd22197, %rd22196, 255;
	xor.b64  	%rd22198, %rd22197, %rd22195;
	mul.lo.s64 	%rd22199, %rd22198, 1099511628211;
	shr.u64 	%rd22200, %rd22172, 56;
	xor.b64  	%rd22201, %rd22200, %rd22199;
	mul.lo.s64 	%rd29137, %rd22201, 1099511628211;
$L__BB14_509:
	setp.eq.s64 	%p1632, %rd3288, 0;
	mov.b64 	%rd29144, -3750763034362895579;
	@%p1632 bra 	$L__BB14_515;
	setp.eq.s64 	%p1633, %rd593, 0;
	mov.b64 	%rd29144, -3750763034362895579;
	mov.b64 	%rd29145, 0;
	@%p1633 bra 	$L__BB14_513;
	and.b64  	%rd29145, %rd3288, -2;
	add.s64 	%rd29141, %rd29179, 8;
	mov.b64 	%rd29144, -3750763034362895579;
	mov.u64 	%rd29142, %rd29145;
$L__BB14_512:
	ld.u64 	%rd22207, [%rd29141+-8];
	and.b64  	%rd22208, %rd22207, 255;
	xor.b64  	%rd22209, %rd22208, %rd29144;
	mul.lo.s64 	%rd22210, %rd22209, 1099511628211;
	shr.u64 	%rd22211, %rd22207, 8;
	and.b64  	%rd22212, %rd22211, 255;
	xor.b64  	%rd22213, %rd22212, %rd22210;
	mul.lo.s64 	%rd22214, %rd22213, 1099511628211;
	shr.u64 	%rd22215, %rd22207, 16;
	and.b64  	%rd22216, %rd22215, 255;
	xor.b64  	%rd22217, %rd22216, %rd22214;
	mul.lo.s64 	%rd22218, %rd22217, 1099511628211;
	shr.u64 	%rd22219, %rd22207, 24;
	and.b64  	%rd22220, %rd22219, 255;
	xor.b64  	%rd22221, %rd22220, %rd22218;
	mul.lo.s64 	%rd22222, %rd22221, 1099511628211;
	shr.u64 	%rd22223, %rd22207, 32;
	and.b64  	%rd22224, %rd22223, 255;
	xor.b64  	%rd22225, %rd22224, %rd22222;
	mul.lo.s64 	%rd22226, %rd22225, 1099511628211;
	shr.u64 	%rd22227, %rd22207, 40;
	and.b64  	%rd22228, %rd22227, 255;
	xor.b64  	%rd22229, %rd22228, %rd22226;
	mul.lo.s64 	%rd22230, %rd22229, 1099511628211;
	shr.u64 	%rd22231, %rd22207, 48;
	and.b64  	%rd22232, %rd22231, 255;
	xor.b64  	%rd22233, %rd22232, %rd22230;
	mul.lo.s64 	%rd22234, %rd22233, 1099511628211;
	shr.u64 	%rd22235, %rd22207, 56;
	xor.b64  	%rd22236, %rd22235, %rd22234;
	mul.lo.s64 	%rd22237, %rd22236, 1099511628211;
	ld.u64 	%rd22238, [%rd29141];
	and.b64  	%rd22239, %rd22238, 255;
	xor.b64  	%rd22240, %rd22239, %rd22237;
	mul.lo.s64 	%rd22241, %rd22240, 1099511628211;
	shr.u64 	%rd22242, %rd22238, 8;
	and.b64  	%rd22243, %rd22242, 255;
	xor.b64  	%rd22244, %rd22243, %rd22241;
	mul.lo.s64 	%rd22245, %rd22244, 1099511628211;
	shr.u64 	%rd22246, %rd22238, 16;
	and.b64  	%rd22247, %rd22246, 255;
	xor.b64  	%rd22248, %rd22247, %rd22245;
	mul.lo.s64 	%rd22249, %rd22248, 1099511628211;
	shr.u64 	%rd22250, %rd22238, 24;
	and.b64  	%rd22251, %rd22250, 255;
	xor.b64  	%rd22252, %rd22251, %rd22249;
	mul.lo.s64 	%rd22253, %rd22252, 1099511628211;
	shr.u64 	%rd22254, %rd22238, 32;
	and.b64  	%rd22255, %rd22254, 255;
	xor.b64  	%rd22256, %rd22255, %rd22253;
	mul.lo.s64 	%rd22257, %rd22256, 1099511628211;
	shr.u64 	%rd22258, %rd22238, 40;
	and.b64  	%rd22259, %rd22258, 255;
	xor.b64  	%rd22260, %rd22259, %rd22257;
	mul.lo.s64 	%rd22261, %rd22260, 1099511628211;
	shr.u64 	%rd22262, %rd22238, 48;
	and.b64  	%rd22263, %rd22262, 255;
	xor.b64  	%rd22264, %rd22263, %rd22261;
	mul.lo.s64 	%rd22265, %rd22264, 1099511628211;
	shr.u64 	%rd22266, %rd22238, 56;
	xor.b64  	%rd22267, %rd22266, %rd22265;
	mul.lo.s64 	%rd29144, %rd22267, 1099511628211;
	add.s64 	%rd29142, %rd29142, -2;
	add.s64 	%rd29141, %rd29141, 16;
	setp.ne.s64 	%p1634, %rd29142, 0;
	@%p1634 bra 	$L__BB14_512;
$L__BB14_513:
	and.b64  	%rd22268, %rd3288, 1;
	setp.eq.b64 	%p1635, %rd22268, 1;
	not.pred 	%p1636, %p1635;
	@%p1636 bra 	$L__BB14_515;
	shl.b64 	%rd22269, %rd29145, 3;
	add.s64 	%rd22270, %rd29179, %rd22269;
	ld.u64 	%rd22271, [%rd22270];
	and.b64  	%rd22272, %rd22271, 255;
	xor.b64  	%rd22273, %rd22272, %rd29144;
	mul.lo.s64 	%rd22274, %rd22273, 1099511628211;
	shr.u64 	%rd22275, %rd22271, 8;
	and.b64  	%rd22276, %rd22275, 255;
	xor.b64  	%rd22277, %rd22276, %rd22274;
	mul.lo.s64 	%rd22278, %rd22277, 1099511628211;
	shr.u64 	%rd22279, %rd22271, 16;
	and.b64  	%rd22280, %rd22279, 255;
	xor.b64  	%rd22281, %rd22280, %rd22278;
	mul.lo.s64 	%rd22282, %rd22281, 1099511628211;
	shr.u64 	%rd22283, %rd22271, 24;
	and.b64  	%rd22284, %rd22283, 255;
	xor.b64  	%rd22285, %rd22284, %rd22282;
	mul.lo.s64 	%rd22286, %rd22285, 1099511628211;
	shr.u64 	%rd22287, %rd22271, 32;
	and.b64  	%rd22288, %rd22287, 255;
	xor.b64  	%rd22289, %rd22288, %rd22286;
	mul.lo.s64 	%rd22290, %rd22289, 1099511628211;
	shr.u64 	%rd22291, %rd22271, 40;
	and.b64  	%rd22292, %rd22291, 255;
	xor.b64  	%rd22293, %rd22292, %rd22290;
	mul.lo.s64 	%rd22294, %rd22293, 1099511628211;
	shr.u64 	%rd22295, %rd22271, 48;
	and.b64  	%rd22296, %rd22295, 255;
	xor.b64  	%rd22297, %rd22296, %rd22294;
	mul.lo.s64 	%rd22298, %rd22297, 1099511628211;
	shr.u64 	%rd22299, %rd22271, 56;
	xor.b64  	%rd22300, %rd22299, %rd22298;
	mul.lo.s64 	%rd29144, %rd22300, 1099511628211;
$L__BB14_515:
	setp.lt.u64 	%p1639, %rd29137, %rd29144;
	mov.pred 	%p2269, -1;
	mov.pred 	%p2268, 0;
	@%p1639 bra 	$L__BB14_550;
	bra.uni 	$L__BB14_520;
$L__BB14_516:
	setp.eq.s32 	%p1640, %r429, 0;
	@%p1640 bra 	$L__BB14_520;
	mov.b64 	%rd29148, 0;
$L__BB14_518:
	shl.b64 	%rd22302, %rd29148, 3;
	add.s64 	%rd22303, %rd29118, %rd22302;
	ld.u64 	%rd763, [%rd22303];
	add.s64 	%rd22304, %rd29179, %rd22302;
	ld.u64 	%rd764, [%rd22304];
	setp.lt.u64 	%p1643, %rd763, %rd764;
	mov.pred 	%p2269, -1;
	mov.pred 	%p2268, 0;
	@%p1643 bra 	$L__BB14_550;
	setp.le.u64 	%p1644, %rd763, %rd764;
	add.s64 	%rd29148, %rd29148, 1;
	setp.lt.u64 	%p1645, %rd29148, %rd592;
	and.pred  	%p1646, %p1644, %p1645;
	@%p1646 bra 	$L__BB14_518;
$L__BB14_520:
	setp.eq.s64 	%p1647, %rd3288, 0;
	mov.b64 	%rd29152, -3750763034362895579;
	@%p1647 bra 	$L__BB14_526;
	setp.eq.s64 	%p1648, %rd593, 0;
	mov.b64 	%rd29152, -3750763034362895579;
	mov.b64 	%rd29153, 0;
	@%p1648 bra 	$L__BB14_524;
	and.b64  	%rd29153, %rd3288, -2;
	add.s64 	%rd29149, %rd29179, 8;
	mov.b64 	%rd29152, -3750763034362895579;
	mov.u64 	%rd29150, %rd29153;
$L__BB14_523:
	ld.u64 	%rd22311, [%rd29149+-8];
	and.b64  	%rd22312, %rd22311, 255;
	xor.b64  	%rd22313, %rd22312, %rd29152;
	mul.lo.s64 	%rd22314, %rd22313, 1099511628211;
	shr.u64 	%rd22315, %rd22311, 8;
	and.b64  	%rd22316, %rd22315, 255;
	xor.b64  	%rd22317, %rd22316, %rd22314;
	mul.lo.s64 	%rd22318, %rd22317, 1099511628211;
	shr.u64 	%rd22319, %rd22311, 16;
	and.b64  	%rd22320, %rd22319, 255;
	xor.b64  	%rd22321, %rd22320, %rd22318;
	mul.lo.s64 	%rd22322, %rd22321, 1099511628211;
	shr.u64 	%rd22323, %rd22311, 24;
	and.b64  	%rd22324, %rd22323, 255;
	xor.b64  	%rd22325, %rd22324, %rd22322;
	mul.lo.s64 	%rd22326, %rd22325, 1099511628211;
	shr.u64 	%rd22327, %rd22311, 32;
	and.b64  	%rd22328, %rd22327, 255;
	xor.b64  	%rd22329, %rd22328, %rd22326;
	mul.lo.s64 	%rd22330, %rd22329, 1099511628211;
	shr.u64 	%rd22331, %rd22311, 40;
	and.b64  	%rd22332, %rd22331, 255;
	xor.b64  	%rd22333, %rd22332, %rd22330;
	mul.lo.s64 	%rd22334, %rd22333, 1099511628211;
	shr.u64 	%rd22335, %rd22311, 48;
	and.b64  	%rd22336, %rd22335, 255;
	xor.b64  	%rd22337, %rd22336, %rd22334;
	mul.lo.s64 	%rd22338, %rd22337, 1099511628211;
	shr.u64 	%rd22339, %rd22311, 56;
	xor.b64  	%rd22340, %rd22339, %rd22338;
	mul.lo.s64 	%rd22341, %rd22340, 1099511628211;
	ld.u64 	%rd22342, [%rd29149];
	and.b64  	%rd22343, %rd22342, 255;
	xor.b64  	%rd22344, %rd22343, %rd22341;
	mul.lo.s64 	%rd22345, %rd22344, 1099511628211;
	shr.u64 	%rd22346, %rd22342, 8;
	and.b64  	%rd22347, %rd22346, 255;
	xor.b64  	%rd22348, %rd22347, %rd22345;
	mul.lo.s64 	%rd22349, %rd22348, 1099511628211;
	shr.u64 	%rd22350, %rd22342, 16;
	and.b64  	%rd22351, %rd22350, 255;
	xor.b64  	%rd22352, %rd22351, %rd22349;
	mul.lo.s64 	%rd22353, %rd22352, 1099511628211;
	shr.u64 	%rd22354, %rd22342, 24;
	and.b64  	%rd22355, %rd22354, 255;
	xor.b64  	%rd22356, %rd22355, %rd22353;
	mul.lo.s64 	%rd22357, %rd22356, 1099511628211;
	shr.u64 	%rd22358, %rd22342, 32;
	and.b64  	%rd22359, %rd22358, 255;
	xor.b64  	%rd22360, %rd22359, %rd22357;
	mul.lo.s64 	%rd22361, %rd22360, 1099511628211;
	shr.u64 	%rd22362, %rd22342, 40;
	and.b64  	%rd22363, %rd22362, 255;
	xor.b64  	%rd22364, %rd22363, %rd22361;
	mul.lo.s64 	%rd22365, %rd22364, 1099511628211;
	shr.u64 	%rd22366, %rd22342, 48;
	and.b64  	%rd22367, %rd22366, 255;
	xor.b64  	%rd22368, %rd22367, %rd22365;
	mul.lo.s64 	%rd22369, %rd22368, 1099511628211;
	shr.u64 	%rd22370, %rd22342, 56;
	xor.b64  	%rd22371, %rd22370, %rd22369;
	mul.lo.s64 	%rd29152, %rd22371, 1099511628211;
	add.s64 	%rd29150, %rd29150, -2;
	add.s64 	%rd29149, %rd29149, 16;
	setp.ne.s64 	%p1649, %rd29150, 0;
	@%p1649 bra 	$L__BB14_523;
$L__BB14_524:
	and.b64  	%rd22372, %rd3288, 1;
	setp.eq.b64 	%p1650, %rd22372, 1;
	not.pred 	%p1651, %p1650;
	@%p1651 bra 	$L__BB14_526;
	shl.b64 	%rd22373, %rd29153, 3;
	add.s64 	%rd22374, %rd29179, %rd22373;
	ld.u64 	%rd22375, [%rd22374];
	and.b64  	%rd22376, %rd22375, 255;
	xor.b64  	%rd22377, %rd22376, %rd29152;
	mul.lo.s64 	%rd22378, %rd22377, 1099511628211;
	shr.u64 	%rd22379, %rd22375, 8;
	and.b64  	%rd22380, %rd22379, 255;
	xor.b64  	%rd22381, %rd22380, %rd22378;
	mul.lo.s64 	%rd22382, %rd22381, 1099511628211;
	shr.u64 	%rd22383, %rd22375, 16;
	and.b64  	%rd22384, %rd22383, 255;
	xor.b64  	%rd22385, %rd22384, %rd22382;
	mul.lo.s64 	%rd22386, %rd22385, 1099511628211;
	shr.u64 	%rd22387, %rd22375, 24;
	and.b64  	%rd22388, %rd22387, 255;
	xor.b64  	%rd22389, %rd22388, %rd22386;
	mul.lo.s64 	%rd22390, %rd22389, 1099511628211;
	shr.u64 	%rd22391, %rd22375, 32;
	and.b64  	%rd22392, %rd22391, 255;
	xor.b64  	%rd22393, %rd22392, %rd22390;
	mul.lo.s64 	%rd22394, %rd22393, 1099511628211;
	shr.u64 	%rd22395, %rd22375, 40;
	and.b64  	%rd22396, %rd22395, 255;
	xor.b64  	%rd22397, %rd22396, %rd22394;
	mul.lo.s64 	%rd22398, %rd22397, 1099511628211;
	shr.u64 	%rd22399, %rd22375, 48;
	and.b64  	%rd22400, %rd22399, 255;
	xor.b64  	%rd22401, %rd22400, %rd22398;
	mul.lo.s64 	%rd22402, %rd22401, 1099511628211;
	shr.u64 	%rd22403, %rd22375, 56;
	xor.b64  	%rd22404, %rd22403, %rd22402;
	mul.lo.s64 	%rd29152, %rd22404, 1099511628211;
$L__BB14_526:
	setp.eq.s64 	%p1652, %rd3288, 0;
	mov.b64 	%rd29159, -3750763034362895579;
	@%p1652 bra 	$L__BB14_532;
	setp.eq.s64 	%p1653, %rd593, 0;
	mov.b64 	%rd29159, -3750763034362895579;
	mov.b64 	%rd29160, 0;
	@%p1653 bra 	$L__BB14_530;
	and.b64  	%rd29160, %rd3288, -2;
	add.s64 	%rd29156, %rd29118, 8;
	mov.b64 	%rd29159, -3750763034362895579;
	mov.u64 	%rd29157, %rd29160;
$L__BB14_529:
	ld.u64 	%rd22410, [%rd29156+-8];
	and.b64  	%rd22411, %rd22410, 255;
	xor.b64  	%rd22412, %rd22411, %rd29159;
	mul.lo.s64 	%rd22413, %rd22412, 1099511628211;
	shr.u64 	%rd22414, %rd22410, 8;
	and.b64  	%rd22415, %rd22414, 255;
	xor.b64  	%rd22416, %rd22415, %rd22413;
	mul.lo.s64 	%rd22417, %rd22416, 1099511628211;
	shr.u64 	%rd22418, %rd22410, 16;
	and.b64  	%rd22419, %rd22418, 255;
	xor.b64  	%rd22420, %rd22419, %rd22417;
	mul.lo.s64 	%rd22421, %rd22420, 1099511628211;
	shr.u64 	%rd22422, %rd22410, 24;
	and.b64  	%rd22423, %rd22422, 255;
	xor.b64  	%rd22424, %rd22423, %rd22421;
	mul.lo.s64 	%rd22425, %rd22424, 1099511628211;
	shr.u64 	%rd22426, %rd22410, 32;
	and.b64  	%rd22427, %rd22426, 255;
	xor.b64  	%rd22428, %rd22427, %rd22425;
	mul.lo.s64 	%rd22429, %rd22428, 1099511628211;
	shr.u64 	%rd22430, %rd22410, 40;
	and.b64  	%rd22431, %rd22430, 255;
	xor.b64  	%rd22432, %rd22431, %rd22429;
	mul.lo.s64 	%rd22433, %rd22432, 1099511628211;
	shr.u64 	%rd22434, %rd22410, 48;
	and.b64  	%rd22435, %rd22434, 255;
	xor.b64  	%rd22436, %rd22435, %rd22433;
	mul.lo.s64 	%rd22437, %rd22436, 1099511628211;
	shr.u64 	%rd22438, %rd22410, 56;
	xor.b64  	%rd22439, %rd22438, %rd22437;
	mul.lo.s64 	%rd22440, %rd22439, 1099511628211;
	ld.u64 	%rd22441, [%rd29156];
	and.b64  	%rd22442, %rd22441, 255;
	xor.b64  	%rd22443, %rd22442, %rd22440;
	mul.lo.s64 	%rd22444, %rd22443, 1099511628211;
	shr.u64 	%rd22445, %rd22441, 8;
	and.b64  	%rd22446, %rd22445, 255;
	xor.b64  	%rd22447, %rd22446, %rd22444;
	mul.lo.s64 	%rd22448, %rd22447, 1099511628211;
	shr.u64 	%rd22449, %rd22441, 16;
	and.b64  	%rd22450, %rd22449, 255;
	xor.b64  	%rd22451, %rd22450, %rd22448;
	mul.lo.s64 	%rd22452, %rd22451, 1099511628211;
	shr.u64 	%rd22453, %rd22441, 24;
	and.b64  	%rd22454, %rd22453, 255;
	xor.b64  	%rd22455, %rd22454, %rd22452;
	mul.lo.s64 	%rd22456, %rd22455, 1099511628211;
	shr.u64 	%rd22457, %rd22441, 32;
	and.b64  	%rd22458, %rd22457, 255;
	xor.b64  	%rd22459, %rd22458, %rd22456;
	mul.lo.s64 	%rd22460, %rd22459, 1099511628211;
	shr.u64 	%rd22461, %rd22441, 40;
	and.b64  	%rd22462, %rd22461, 255;
	xor.b64  	%rd22463, %rd22462, %rd22460;
	mul.lo.s64 	%rd22464, %rd22463, 1099511628211;
	shr.u64 	%rd22465, %rd22441, 48;
	and.b64  	%rd22466, %rd22465, 255;
	xor.b64  	%rd22467, %rd22466, %rd22464;
	mul.lo.s64 	%rd22468, %rd22467, 1099511628211;
	shr.u64 	%rd22469, %rd22441, 56;
	xor.b64  	%rd22470, %rd22469, %rd22468;
	mul.lo.s64 	%rd29159, %rd22470, 1099511628211;
	add.s64 	%rd29157, %rd29157, -2;
	add.s64 	%rd29156, %rd29156, 16;
	setp.ne.s64 	%p1654, %rd29157, 0;
	@%p1654 bra 	$L__BB14_529;
$L__BB14_530:
	and.b64  	%rd22471, %rd3288, 1;
	setp.eq.b64 	%p1655, %rd22471, 1;
	not.pred 	%p1656, %p1655;
	@%p1656 bra 	$L__BB14_532;
	shl.b64 	%rd22472, %rd29160, 3;
	add.s64 	%rd22473, %rd29118, %rd22472;
	ld.u64 	%rd22474, [%rd22473];
	and.b64  	%rd22475, %rd22474, 255;
	xor.b64  	%rd22476, %rd22475, %rd29159;
	mul.lo.s64 	%rd22477, %rd22476, 1099511628211;
	shr.u64 	%rd22478, %rd22474, 8;
	and.b64  	%rd22479, %rd22478, 255;
	xor.b64  	%rd22480, %rd22479, %rd22477;
	mul.lo.s64 	%rd22481, %rd22480, 1099511628211;
	shr.u64 	%rd22482, %rd22474, 16;
	and.b64  	%rd22483, %rd22482, 255;
	xor.b64  	%rd22484, %rd22483, %rd22481;
	mul.lo.s64 	%rd22485, %rd22484, 1099511628211;
	shr.u64 	%rd22486, %rd22474, 24;
	and.b64  	%rd22487, %rd22486, 255;
	xor.b64  	%rd22488, %rd22487, %rd22485;
	mul.lo.s64 	%rd22489, %rd22488, 1099511628211;
	shr.u64 	%rd22490, %rd22474, 32;
	and.b64  	%rd22491, %rd22490, 255;
	xor.b64  	%rd22492, %rd22491, %rd22489;
	mul.lo.s64 	%rd22493, %rd22492, 1099511628211;
	shr.u64 	%rd22494, %rd22474, 40;
	and.b64  	%rd22495, %rd22494, 255;
	xor.b64  	%rd22496, %rd22495, %rd22493;
	mul.lo.s64 	%rd22497, %rd22496, 1099511628211;
	shr.u64 	%rd22498, %rd22474, 48;
	and.b64  	%rd22499, %rd22498, 255;
	xor.b64  	%rd22500, %rd22499, %rd22497;
	mul.lo.s64 	%rd22501, %rd22500, 1099511628211;
	shr.u64 	%rd22502, %rd22474, 56;
	xor.b64  	%rd22503, %rd22502, %rd22501;
	mul.lo.s64 	%rd29159, %rd22503, 1099511628211;
$L__BB14_532:
	setp.eq.s64 	%p1657, %rd29152, %rd29159;
	@%p1657 bra 	$L__BB14_546;
	setp.eq.s64 	%p1658, %rd3288, 0;
	mov.b64 	%rd29166, -3750763034362895579;
	@%p1658 bra 	$L__BB14_539;
	setp.eq.s64 	%p1659, %rd593, 0;
	mov.b64 	%rd29166, -3750763034362895579;
	mov.b64 	%rd29167, 0;
	@%p1659 bra 	$L__BB14_537;
	and.b64  	%rd29167, %rd3288, -2;
	add.s64 	%rd29163, %rd29179, 8;
	mov.b64 	%rd29166, -3750763034362895579;
	mov.u64 	%rd29164, %rd29167;
$L__BB14_536:
	ld.u64 	%rd22509, [%rd29163+-8];
	and.b64  	%rd22510, %rd22509, 255;
	xor.b64  	%rd22511, %rd22510, %rd29166;
	mul.lo.s64 	%rd22512, %rd22511, 1099511628211;
	shr.u64 	%rd22513, %rd22509, 8;
	and.b64  	%rd22514, %rd22513, 255;
	xor.b64  	%rd22515, %rd22514, %rd22512;
	mul.lo.s64 	%rd22516, %rd22515, 1099511628211;
	shr.u64 	%rd22517, %rd22509, 16;
	and.b64  	%rd22518, %rd22517, 255;
	xor.b64  	%rd22519, %rd22518, %rd22516;
	mul.lo.s64 	%rd22520, %rd22519, 1099511628211;
	shr.u64 	%rd22521, %rd22509, 24;
	and.b64  	%rd22522, %rd22521, 255;
	xor.b64  	%rd22523, %rd22522, %rd22520;
	mul.lo.s64 	%rd22524, %rd22523, 1099511628211;
	shr.u64 	%rd22525, %rd22509, 32;
	and.b64  	%rd22526, %rd22525, 255;
	xor.b64  	%rd22527, %rd22526, %rd22524;
	mul.lo.s64 	%rd22528, %rd22527, 1099511628211;
	shr.u64 	%rd22529, %rd22509, 40;
	and.b64  	%rd22530, %rd22529, 255;
	xor.b64  	%rd22531, %rd22530, %rd22528;
	mul.lo.s64 	%rd22532, %rd22531, 1099511628211;
	shr.u64 	%rd22533, %rd22509, 48;
	and.b64  	%rd22534, %rd22533, 255;
	xor.b64  	%rd22535, %rd22534, %rd22532;
	mul.lo.s64 	%rd22536, %rd22535, 1099511628211;
	shr.u64 	%rd22537, %rd22509, 56;
	xor.b64  	%rd22538, %rd22537, %rd22536;
	mul.lo.s64 	%rd22539, %rd22538, 1099511628211;
	ld.u64 	%rd22540, [%rd29163];
	and.b64  	%rd22541, %rd22540, 255;
	xor.b64  	%rd22542, %rd22541, %rd22539;
	mul.lo.s64 	%rd22543, %rd22542, 1099511628211;
	shr.u64 	%rd22544, %rd22540, 8;
	and.b64  	%rd22545, %rd22544, 255;
	xor.b64  	%rd22546, %rd22545, %rd22543;
	mul.lo.s64 	%rd22547, %rd22546, 1099511628211;
	shr.u64 	%rd22548, %rd22540, 16;
	and.b64  	%rd22549, %rd22548, 255;
	xor.b64  	%rd22550, %rd22549, %rd22547;
	mul.lo.s64 	%rd22551, %rd22550, 1099511628211;
	shr.u64 	%rd22552, %rd22540, 24;
	and.b64  	%rd22553, %rd22552, 255;
	xor.b64  	%rd22554, %rd22553, %rd22551;
	mul.lo.s64 	%rd22555, %rd22554, 1099511628211;
	shr.u64 	%rd22556, %rd22540, 32;
	and.b64  	%rd22557, %rd22556, 255;
	xor.b64  	%rd22558, %rd22557, %rd22555;
	mul.lo.s64 	%rd22559, %rd22558, 1099511628211;
	shr.u64 	%rd22560, %rd22540, 40;
	and.b64  	%rd22561, %rd22560, 255;
	xor.b64  	%rd22562, %rd22561, %rd22559;
	mul.lo.s64 	%rd22563, %rd22562, 1099511628211;
	shr.u64 	%rd22564, %rd22540, 48;
	and.b64  	%rd22565, %rd22564, 255;
	xor.b64  	%rd22566, %rd22565, %rd22563;
	mul.lo.s64 	%rd22567, %rd22566, 1099511628211;
	shr.u64 	%rd22568, %rd22540, 56;
	xor.b64  	%rd22569, %rd22568, %rd22567;
	mul.lo.s64 	%rd29166, %rd22569, 1099511628211;
	add.s64 	%rd29164, %rd29164, -2;
	add.s64 	%rd29163, %rd29163, 16;
	setp.ne.s64 	%p1660, %rd29164, 0;
	@%p1660 bra 	$L__BB14_536;
$L__BB14_537:
	and.b64  	%rd22570, %rd3288, 1;
	setp.eq.b64 	%p1661, %rd22570, 1;
	not.pred 	%p1662, %p1661;
	@%p1662 bra 	$L__BB14_539;
	shl.b64 	%rd22571, %rd29167, 3;
	add.s64 	%rd22572, %rd29179, %rd22571;
	ld.u64 	%rd22573, [%rd22572];
	and.b64  	%rd22574, %rd22573, 255;
	xor.b64  	%rd22575, %rd22574, %rd29166;
	mul.lo.s64 	%rd22576, %rd22575, 1099511628211;
	shr.u64 	%rd22577, %rd22573, 8;
	and.b64  	%rd22578, %rd22577, 255;
	xor.b64  	%rd22579, %rd22578, %rd22576;
	mul.lo.s64 	%rd22580, %rd22579, 1099511628211;
	shr.u64 	%rd22581, %rd22573, 16;
	and.b64  	%rd22582, %rd22581, 255;
	xor.b64  	%rd22583, %rd22582, %rd22580;
	mul.lo.s64 	%rd22584, %rd22583, 1099511628211;
	shr.u64 	%rd22585, %rd22573, 24;
	and.b64  	%rd22586, %rd22585, 255;
	xor.b64  	%rd22587, %rd22586, %rd22584;
	mul.lo.s64 	%rd22588, %rd22587, 1099511628211;
	shr.u64 	%rd22589, %rd22573, 32;
	and.b64  	%rd22590, %rd22589, 255;
	xor.b64  	%rd22591, %rd22590, %rd22588;
	mul.lo.s64 	%rd22592, %rd22591, 1099511628211;
	shr.u64 	%rd22593, %rd22573, 40;
	and.b64  	%rd22594, %rd22593, 255;
	xor.b64  	%rd22595, %rd22594, %rd22592;
	mul.lo.s64 	%rd22596, %rd22595, 1099511628211;
	shr.u64 	%rd22597, %rd22573, 48;
	and.b64  	%rd22598, %rd22597, 255;
	xor.b64  	%rd22599, %rd22598, %rd22596;
	mul.lo.s64 	%rd22600, %rd22599, 1099511628211;
	shr.u64 	%rd22601, %rd22573, 56;
	xor.b64  	%rd22602, %rd22601, %rd22600;
	mul.lo.s64 	%rd29166, %rd22602, 1099511628211;
$L__BB14_539:
	setp.eq.s64 	%p1663, %rd3288, 0;
	mov.b64 	%rd29173, -3750763034362895579;
	@%p1663 bra 	$L__BB14_545;
	setp.eq.s64 	%p1664, %rd593, 0;
	mov.b64 	%rd29173, -3750763034362895579;
	mov.b64 	%rd29174, 0;
	@%p1664 bra 	$L__BB14_543;
	and.b64  	%rd29174, %rd3288, -2;
	add.s64 	%rd29170, %rd29118, 8;
	mov.b64 	%rd29173, -3750763034362895579;
	mov.u64 	%rd29171, %rd29174;
$L__BB14_542:
	ld.u64 	%rd22608, [%rd29170+-8];
	and.b64  	%rd22609, %rd22608, 255;
	xor.b64  	%rd22610, %rd22609, %rd29173;
	mul.lo.s64 	%rd22611, %rd22610, 1099511628211;
	shr.u64 	%rd22612, %rd22608, 8;
	and.b64  	%rd22613, %rd22612, 255;
	xor.b64  	%rd22614, %rd22613, %rd22611;
	mul.lo.s64 	%rd22615, %rd22614, 1099511628211;
	shr.u64 	%rd22616, %rd22608, 16;
	and.b64  	%rd22617, %rd22616, 255;
	xor.b64  	%rd22618, %rd22617, %rd22615;
	mul.lo.s64 	%rd22619, %rd22618, 1099511628211;
	shr.u64 	%rd22620, %rd22608, 24;
	and.b64  	%rd22621, %rd22620, 255;
	xor.b64  	%rd22622, %rd22621, %rd22619;
	mul.lo.s64 	%rd22623, %rd22622, 1099511628211;
	shr.u64 	%rd22624, %rd22608, 32;
	and.b64  	%rd22625, %rd22624, 255;
	xor.b64  	%rd22626, %rd22625, %rd22623;
	mul.lo.s64 	%rd22627, %rd22626, 1099511628211;
	shr.u64 	%rd22628, %rd22608, 40;
	and.b64  	%rd22629, %rd22628, 255;
	xor.b64  	%rd22630, %rd22629, %rd22627;
	mul.lo.s64 	%rd22631, %rd22630, 1099511628211;
	shr.u64 	%rd22632, %rd22608, 48;
	and.b64  	%rd22633, %rd22632, 255;
	xor.b64  	%rd22634, %rd22633, %rd22631;
	mul.lo.s64 	%rd22635, %rd22634, 1099511628211;
	shr.u64 	%rd22636, %rd22608, 56;
	xor.b64  	%rd22637, %rd22636, %rd22635;
	mul.lo.s64 	%rd22638, %rd22637, 1099511628211;
	ld.u64 	%rd22639, [%rd29170];
	and.b64  	%rd22640, %rd22639, 255;
	xor.b64  	%rd22641, %rd22640, %rd22638;
	mul.lo.s64 	%rd22642, %rd22641, 1099511628211;
	shr.u64 	%rd22643, %rd22639, 8;
	and.b64  	%rd22644, %rd22643, 255;
	xor.b64  	%rd22645, %rd22644, %rd22642;
	mul.lo.s64 	%rd22646, %rd22645, 1099511628211;
	shr.u64 	%rd22647, %rd22639, 16;
	and.b64  	%rd22648, %rd22647, 255;
	xor.b64  	%rd22649, %rd22648, %rd22646;
	mul.lo.s64 	%rd22650, %rd22649, 1099511628211;
	shr.u64 	%rd22651, %rd22639, 24;
	and.b64  	%rd22652, %rd22651, 255;
	xor.b64  	%rd22653, %rd22652, %rd22650;
	mul.lo.s64 	%rd22654, %rd22653, 1099511628211;
	shr.u64 	%rd22655, %rd22639, 32;
	and.b64  	%rd22656, %rd22655, 255;
	xor.b64  	%rd22657, %rd22656, %rd22654;
	mul.lo.s64 	%rd22658, %rd22657, 1099511628211;
	shr.u64 	%rd22659, %rd22639, 40;
	and.b64  	%rd22660, %rd22659, 255;
	xor.b64  	%rd22661, %rd22660, %rd22658;
	mul.lo.s64 	%rd22662, %rd22661, 1099511628211;
	shr.u64 	%rd22663, %rd22639, 48;
	and.b64  	%rd22664, %rd22663, 255;
	xor.b64  	%rd22665, %rd22664, %rd22662;
	mul.lo.s64 	%rd22666, %rd22665, 1099511628211;
	shr.u64 	%rd22667, %rd22639, 56;
	xor.b64  	%rd22668, %rd22667, %rd22666;
	mul.lo.s64 	%rd29173, %rd22668, 1099511628211;
	add.s64 	%rd29171, %rd29171, -2;
	add.s64 	%rd29170, %rd29170, 16;
	setp.ne.s64 	%p1665, %rd29171, 0;
	@%p1665 bra 	$L__BB14_542;
$L__BB14_543:
	and.b64  	%rd22669, %rd3288, 1;
	setp.eq.b64 	%p1666, %rd22669, 1;
	not.pred 	%p1667, %p1666;
	@%p1667 bra 	$L__BB14_545;
	shl.b64 	%rd22670, %rd29174, 3;
	add.s64 	%rd22671, %rd29118, %rd22670;
	ld.u64 	%rd22672, [%rd22671];
	and.b64  	%rd22673, %rd22672, 255;
	xor.b64  	%rd22674, %rd22673, %rd29173;
	mul.lo.s64 	%rd22675, %rd22674, 1099511628211;
	shr.u64 	%rd22676, %rd22672, 8;
	and.b64  	%rd22677, %rd22676, 255;
	xor.b64  	%rd22678, %rd22677, %rd22675;
	mul.lo.s64 	%rd22679, %rd22678, 1099511628211;
	shr.u64 	%rd22680, %rd22672, 16;
	and.b64  	%rd22681, %rd22680, 255;
	xor.b64  	%rd22682, %rd22681, %rd22679;
	mul.lo.s64 	%rd22683, %rd22682, 1099511628211;
	shr.u64 	%rd22684, %rd22672, 24;
	and.b64  	%rd22685, %rd22684, 255;
	xor.b64  	%rd22686, %rd22685, %rd22683;
	mul.lo.s64 	%rd22687, %rd22686, 1099511628211;
	shr.u64 	%rd22688, %rd22672, 32;
	and.b64  	%rd22689, %rd22688, 255;
	xor.b64  	%rd22690, %rd22689, %rd22687;
	mul.lo.s64 	%rd22691, %rd22690, 1099511628211;
	shr.u64 	%rd22692, %rd22672, 40;
	and.b64  	%rd22693, %rd22692, 255;
	xor.b64  	%rd22694, %rd22693, %rd22691;
	mul.lo.s64 	%rd22695, %rd22694, 1099511628211;
	shr.u64 	%rd22696, %rd22672, 48;
	and.b64  	%rd22697, %rd22696, 255;
	xor.b64  	%rd22698, %rd22697, %rd22695;
	mul.lo.s64 	%rd22699, %rd22698, 1099511628211;
	shr.u64 	%rd22700, %rd22672, 56;
	xor.b64  	%rd22701, %rd22700, %rd22699;
	mul.lo.s64 	%rd29173, %rd22701, 1099511628211;
$L__BB14_545:
	setp.lt.u64 	%p2268, %rd29166, %rd29173;
	mov.pred 	%p2269, 0;
	bra.uni 	$L__BB14_550;
$L__BB14_546:
	setp.eq.s32 	%p1670, %r429, 0;
	mov.pred 	%p2269, 0;
	mov.pred 	%p2268, %p2269;
	@%p1670 bra 	$L__BB14_550;
	mov.b64 	%rd29177, 0;
$L__BB14_548:
	shl.b64 	%rd22703, %rd29177, 3;
	add.s64 	%rd22704, %rd29179, %rd22703;
	ld.u64 	%rd819, [%rd22704];
	add.s64 	%rd22705, %rd29118, %rd22703;
	ld.u64 	%rd820, [%rd22705];
	setp.lt.u64 	%p1673, %rd819, %rd820;
	mov.pred 	%p2268, -1;
	@%p1673 bra 	$L__BB14_550;
	setp.le.u64 	%p1675, %rd819, %rd820;
	add.s64 	%rd29177, %rd29177, 1;
	setp.lt.u64 	%p1676, %rd29177, %rd592;
	and.pred  	%p1677, %p1675, %p1676;
	mov.pred 	%p2268, %p2269;
	@%p1677 bra 	$L__BB14_548;
$L__BB14_550:
	add.s32 	%r1054, %r1495, %r1458;
	setp.lt.s32 	%p1678, %r1054, %r91;
	and.pred  	%p14, %p1678, %p2269;
	mov.u64 	%rd29178, %rd29118;
	@%p2268 bra 	$L__BB14_552;
	add.s32 	%r98, %r1458, 1;
	shl.b32 	%r1055, %r1458, 3;
	add.s32 	%r1057, %r956, %r1055;
	ld.shared.u64 	%rd29178, [%r1057+2056];
	mov.u32 	%r1458, %r98;
$L__BB14_552:
	@%p2269 bra 	$L__BB14_554;
	add.s32 	%r100, %r1495, 1;
	shl.b32 	%r1058, %r1495, 3;
	add.s32 	%r1060, %r956, %r1058;
	ld.shared.u64 	%rd29179, [%r1060+2056];
	mov.u32 	%r1495, %r100;
$L__BB14_554:
	setp.ge.s32 	%p2270, %r1458, %r88;
	setp.lt.s32 	%p1679, %r1458, %r88;
	setp.ge.s32 	%p1680, %r1495, %r90;
	and.pred  	%p2271, %p1680, %p1679;
	or.pred  	%p1681, %p2270, %p1680;
	@%p1681 bra 	$L__BB14_615;
	setp.eq.s64 	%p1682, %rd3288, 0;
	mov.b64 	%rd29183, -3750763034362895579;
	@%p1682 bra 	$L__BB14_561;
	setp.eq.s64 	%p1683, %rd593, 0;
	mov.b64 	%rd29183, -3750763034362895579;
	mov.b64 	%rd29184, 0;
	@%p1683 bra 	$L__BB14_559;
	and.b64  	%rd29184, %rd3288, -2;
	add.s64 	%rd29180, %rd29178, 8;
	mov.b64 	%rd29183, -3750763034362895579;
	mov.u64 	%rd29181, %rd29184;
$L__BB14_558:
	ld.u64 	%rd22712, [%rd29180+-8];
	and.b64  	%rd22713, %rd22712, 255;
	xor.b64  	%rd22714, %rd22713, %rd29183;
	mul.lo.s64 	%rd22715, %rd22714, 1099511628211;
	shr.u64 	%rd22716, %rd22712, 8;
	and.b64  	%rd22717, %rd22716, 255;
	xor.b64  	%rd22718, %rd22717, %rd22715;
	mul.lo.s64 	%rd22719, %rd22718, 1099511628211;
	shr.u64 	%rd22720, %rd22712, 16;
	and.b64  	%rd22721, %rd22720, 255;
	xor.b64  	%rd22722, %rd22721, %rd22719;
	mul.lo.s64 	%rd22723, %rd22722, 1099511628211;
	shr.u64 	%rd22724, %rd22712, 24;
	and.b64  	%rd22725, %rd22724, 255;
	xor.b64  	%rd22726, %rd22725, %rd22723;
	mul.lo.s64 	%rd22727, %rd22726, 1099511628211;
	shr.u64 	%rd22728, %rd22712, 32;
	and.b64  	%rd22729, %rd22728, 255;
	xor.b64  	%rd22730, %rd22729, %rd22727;
	mul.lo.s64 	%rd22731, %rd22730, 1099511628211;
	shr.u64 	%rd22732, %rd22712, 40;
	and.b64  	%rd22733, %rd22732, 255;
	xor.b64  	%rd22734, %rd22733, %rd22731;
	mul.lo.s64 	%rd22735, %rd22734, 1099511628211;
	shr.u64 	%rd22736, %rd22712, 48;
	and.b64  	%rd22737, %rd22736, 255;
	xor.b64  	%rd22738, %rd22737, %rd22735;
	mul.lo.s64 	%rd22739, %rd22738, 1099511628211;
	shr.u64 	%rd22740, %rd22712, 56;
	xor.b64  	%rd22741, %rd22740, %rd22739;
	mul.lo.s64 	%rd22742, %rd22741, 1099511628211;
	ld.u64 	%rd22743, [%rd29180];
	and.b64  	%rd22744, %rd22743, 255;
	xor.b64  	%rd22745, %rd22744, %rd22742;
	mul.lo.s64 	%rd22746, %rd22745, 1099511628211;
	shr.u64 	%rd22747, %rd22743, 8;
	and.b64  	%rd22748, %rd22747, 255;
	xor.b64  	%rd22749, %rd22748, %rd22746;
	mul.lo.s64 	%rd22750, %rd22749, 1099511628211;
	shr.u64 	%rd22751, %rd22743, 16;
	and.b64  	%rd22752, %rd22751, 255;
	xor.b64  	%rd22753, %rd22752, %rd22750;
	mul.lo.s64 	%rd22754, %rd22753, 1099511628211;
	shr.u64 	%rd22755, %rd22743, 24;
	and.b64  	%rd22756, %rd22755, 255;
	xor.b64  	%rd22757, %rd22756, %rd22754;
	mul.lo.s64 	%rd22758, %rd22757, 1099511628211;
	shr.u64 	%rd22759, %rd22743, 32;
	and.b64  	%rd22760, %rd22759, 255;
	xor.b64  	%rd22761, %rd22760, %rd22758;
	mul.lo.s64 	%rd22762, %rd22761, 1099511628211;
	shr.u64 	%rd22763, %rd22743, 40;
	and.b64  	%rd22764, %rd22763, 255;
	xor.b64  	%rd22765, %rd22764, %rd22762;
	mul.lo.s64 	%rd22766, %rd22765, 1099511628211;
	shr.u64 	%rd22767, %rd22743, 48;
	and.b64  	%rd22768, %rd22767, 255;
	xor.b64  	%rd22769, %rd22768, %rd22766;
	mul.lo.s64 	%rd22770, %rd22769, 1099511628211;
	shr.u64 	%rd22771, %rd22743, 56;
	xor.b64  	%rd22772, %rd22771, %rd22770;
	mul.lo.s64 	%rd29183, %rd22772, 1099511628211;
	add.s64 	%rd29181, %rd29181, -2;
	add.s64 	%rd29180, %rd29180, 16;
	setp.ne.s64 	%p1684, %rd29181, 0;
	@%p1684 bra 	$L__BB14_558;
$L__BB14_559:
	and.b64  	%rd22773, %rd3288, 1;
	setp.eq.b64 	%p1685, %rd22773, 1;
	not.pred 	%p1686, %p1685;
	@%p1686 bra 	$L__BB14_561;
	shl.b64 	%rd22774, %rd29184, 3;
	add.s64 	%rd22775, %rd29178, %rd22774;
	ld.u64 	%rd22776, [%rd22775];
	and.b64  	%rd22777, %rd22776, 255;
	xor.b64  	%rd22778, %rd22777, %rd29183;
	mul.lo.s64 	%rd22779, %rd22778, 1099511628211;
	shr.u64 	%rd22780, %rd22776, 8;
	and.b64  	%rd22781, %rd22780, 255;
	xor.b64  	%rd22782, %rd22781, %rd22779;
	mul.lo.s64 	%rd22783, %rd22782, 1099511628211;
	shr.u64 	%rd22784, %rd22776, 16;
	and.b64  	%rd22785, %rd22784, 255;
	xor.b64  	%rd22786, %rd22785, %rd22783;
	mul.lo.s64 	%rd22787, %rd22786, 1099511628211;
	shr.u64 	%rd22788, %rd22776, 24;
	and.b64  	%rd22789, %rd22788, 255;
	xor.b64  	%rd22790, %rd22789, %rd22787;
	mul.lo.s64 	%rd22791, %rd22790, 1099511628211;
	shr.u64 	%rd22792, %rd22776, 32;
	and.b64  	%rd22793, %rd22792, 255;
	xor.b64  	%rd22794, %rd22793, %rd22791;
	mul.lo.s64 	%rd22795, %rd22794, 1099511628211;
	shr.u64 	%rd22796, %rd22776, 40;
	and.b64  	%rd22797, %rd22796, 255;
	xor.b64  	%rd22798, %rd22797, %rd22795;
	mul.lo.s64 	%rd22799, %rd22798, 1099511628211;
	shr.u64 	%rd22800, %rd22776, 48;
	and.b64  	%rd22801, %rd22800, 255;
	xor.b64  	%rd22802, %rd22801, %rd22799;
	mul.lo.s64 	%rd22803, %rd22802, 1099511628211;
	shr.u64 	%rd22804, %rd22776, 56;
	xor.b64  	%rd22805, %rd22804, %rd22803;
	mul.lo.s64 	%rd29183, %rd22805, 1099511628211;
$L__BB14_561:
	setp.eq.s64 	%p1687, %rd3288, 0;
	mov.b64 	%rd29190, -3750763034362895579;
	@%p1687 bra 	$L__BB14_567;
	setp.eq.s64 	%p1688, %rd593, 0;
	mov.b64 	%rd29190, -3750763034362895579;
	mov.b64 	%rd29191, 0;
	@%p1688 bra 	$L__BB14_565;
	and.b64  	%rd29191, %rd3288, -2;
	add.s64 	%rd29187, %rd29179, 8;
	mov.b64 	%rd29190, -3750763034362895579;
	mov.u64 	%rd29188, %rd29191;
$L__BB14_564:
	ld.u64 	%rd22811, [%rd29187+-8];
	and.b64  	%rd22812, %rd22811, 255;
	xor.b64  	%rd22813, %rd22812, %rd29190;
	mul.lo.s64 	%rd22814, %rd22813, 1099511628211;
	shr.u64 	%rd22815, %rd22811, 8;
	and.b64  	%rd22816, %rd22815, 255;
	xor.b64  	%rd22817, %rd22816, %rd22814;
	mul.lo.s64 	%rd22818, %rd22817, 1099511628211;
	shr.u64 	%rd22819, %rd22811, 16;
	and.b64  	%rd22820, %rd22819, 255;
	xor.b64  	%rd22821, %rd22820, %rd22818;
	mul.lo.s64 	%rd22822, %rd22821, 1099511628211;
	shr.u64 	%rd22823, %rd22811, 24;
	and.b64  	%rd22824, %rd22823, 255;
	xor.b64  	%rd22825, %rd22824, %rd22822;
	mul.lo.s64 	%rd22826, %rd22825, 1099511628211;
	shr.u64 	%rd22827, %rd22811, 32;
	and.b64  	%rd22828, %rd22827, 255;
	xor.b64  	%rd22829, %rd22828, %rd22826;
	mul.lo.s64 	%rd22830, %rd22829, 1099511628211;
	shr.u64 	%rd22831, %rd22811, 40;
	and.b64  	%rd22832, %rd22831, 255;
	xor.b64  	%rd22833, %rd22832, %rd22830;
	mul.lo.s64 	%rd22834, %rd22833, 1099511628211;
	shr.u64 	%rd22835, %rd22811, 48;
	and.b64  	%rd22836, %rd22835, 255;
	xor.b64  	%rd22837, %rd22836, %rd22834;
	mul.lo.s64 	%rd22838, %rd22837, 1099511628211;
	shr.u64 	%rd22839, %rd22811, 56;
	xor.b64  	%rd22840, %rd22839, %rd22838;
	mul.lo.s64 	%rd22841, %rd22840, 1099511628211;
	ld.u64 	%rd22842, [%rd29187];
	and.b64  	%rd22843, %rd22842, 255;
	xor.b64  	%rd22844, %rd22843, %rd22841;
	mul.lo.s64 	%rd22845, %rd22844, 1099511628211;
	shr.u64 	%rd22846, %rd22842, 8;
	and.b64  	%rd22847, %rd22846, 255;
	xor.b64  	%rd22848, %rd22847, %rd22845;
	mul.lo.s64 	%rd22849, %rd22848, 1099511628211;
	shr.u64 	%rd22850, %rd22842, 16;
	and.b64  	%rd22851, %rd22850, 255;
	xor.b64  	%rd22852, %rd22851, %rd22849;
	mul.lo.s64 	%rd22853, %rd22852, 1099511628211;
	shr.u64 	%rd22854, %rd22842, 24;
	and.b64  	%rd22855, %rd22854, 255;
	xor.b64  	%rd22856, %rd22855, %rd22853;
	mul.lo.s64 	%rd22857, %rd22856, 1099511628211;
	shr.u64 	%rd22858, %rd22842, 32;
	and.b64  	%rd22859, %rd22858, 255;
	xor.b64  	%rd22860, %rd22859, %rd22857;
	mul.lo.s64 	%rd22861, %rd22860, 1099511628211;
	shr.u64 	%rd22862, %rd22842, 40;
	and.b64  	%rd22863, %rd22862, 255;
	xor.b64  	%rd22864, %rd22863, %rd22861;
	mul.lo.s64 	%rd22865, %rd22864, 1099511628211;
	shr.u64 	%rd22866, %rd22842, 48;
	and.b64  	%rd22867, %rd22866, 255;
	xor.b64  	%rd22868, %rd22867, %rd22865;
	mul.lo.s64 	%rd22869, %rd22868, 1099511628211;
	shr.u64 	%rd22870, %rd22842, 56;
	xor.b64  	%rd22871, %rd22870, %rd22869;
	mul.lo.s64 	%rd29190, %rd22871, 1099511628211;
	add.s64 	%rd29188, %rd29188, -2;
	add.s64 	%rd29187, %rd29187, 16;
	setp.ne.s64 	%p1689, %rd29188, 0;
	@%p1689 bra 	$L__BB14_564;
$L__BB14_565:
	and.b64  	%rd22872, %rd3288, 1;
	setp.eq.b64 	%p1690, %rd22872, 1;
	not.pred 	%p1691, %p1690;
	@%p1691 bra 	$L__BB14_567;
	shl.b64 	%rd22873, %rd29191, 3;
	add.s64 	%rd22874, %rd29179, %rd22873;
	ld.u64 	%rd22875, [%rd22874];
	and.b64  	%rd22876, %rd22875, 255;
	xor.b64  	%rd22877, %rd22876, %rd29190;
	mul.lo.s64 	%rd22878, %rd22877, 1099511628211;
	shr.u64 	%rd22879, %rd22875, 8;
	and.b64  	%rd22880, %rd22879, 255;
	xor.b64  	%rd22881, %rd22880, %rd22878;
	mul.lo.s64 	%rd22882, %rd22881, 1099511628211;
	shr.u64 	%rd22883, %rd22875, 16;
	and.b64  	%rd22884, %rd22883, 255;
	xor.b64  	%rd22885, %rd22884, %rd22882;
	mul.lo.s64 	%rd22886, %rd22885, 1099511628211;
	shr.u64 	%rd22887, %rd22875, 24;
	and.b64  	%rd22888, %rd22887, 255;
	xor.b64  	%rd22889, %rd22888, %rd22886;
	mul.lo.s64 	%rd22890, %rd22889, 1099511628211;
	shr.u64 	%rd22891, %rd22875, 32;
	and.b64  	%rd22892, %rd22891, 255;
	xor.b64  	%rd22893, %rd22892, %rd22890;
	mul.lo.s64 	%rd22894, %rd22893, 1099511628211;
	shr.u64 	%rd22895, %rd22875, 40;
	and.b64  	%rd22896, %rd22895, 255;
	xor.b64  	%rd22897, %rd22896, %rd22894;
	mul.lo.s64 	%rd22898, %rd22897, 1099511628211;
	shr.u64 	%rd22899, %rd22875, 48;
	and.b64  	%rd22900, %rd22899, 255;
	xor.b64  	%rd22901, %rd22900, %rd22898;
	mul.lo.s64 	%rd22902, %rd22901, 1099511628211;
	shr.u64 	%rd22903, %rd22875, 56;
	xor.b64  	%rd22904, %rd22903, %rd22902;
	mul.lo.s64 	%rd29190, %rd22904, 1099511628211;
$L__BB14_567:
	setp.eq.s64 	%p1692, %rd29183, %rd29190;
	@%p1692 bra 	$L__BB14_581;
	setp.eq.s64 	%p1693, %rd3288, 0;
	mov.b64 	%rd29197, -3750763034362895579;
	@%p1693 bra 	$L__BB14_574;
	setp.eq.s64 	%p1694, %rd593, 0;
	mov.b64 	%rd29197, -3750763034362895579;
	mov.b64 	%rd29198, 0;
	@%p1694 bra 	$L__BB14_572;
	and.b64  	%rd29198, %rd3288, -2;
	add.s64 	%rd29194, %rd29178, 8;
	mov.b64 	%rd29197, -3750763034362895579;
	mov.u64 	%rd29195, %rd29198;
$L__BB14_571:
	ld.u64 	%rd22910, [%rd29194+-8];
	and.b64  	%rd22911, %rd22910, 255;
	xor.b64  	%rd22912, %rd22911, %rd29197;
	mul.lo.s64 	%rd22913, %rd22912, 1099511628211;
	shr.u64 	%rd22914, %rd22910, 8;
	and.b64  	%rd22915, %rd22914, 255;
	xor.b64  	%rd22916, %rd22915, %rd22913;
	mul.lo.s64 	%rd22917, %rd22916, 1099511628211;
	shr.u64 	%rd22918, %rd22910, 16;
	and.b64  	%rd22919, %rd22918, 255;
	xor.b64  	%rd22920, %rd22919, %rd22917;
	mul.lo.s64 	%rd22921, %rd22920, 1099511628211;
	shr.u64 	%rd22922, %rd22910, 24;
	and.b64  	%rd22923, %rd22922, 255;
	xor.b64  	%rd22924, %rd22923, %rd22921;
	mul.lo.s64 	%rd22925, %rd22924, 1099511628211;
	shr.u64 	%rd22926, %rd22910, 32;
	and.b64  	%rd22927, %rd22926, 255;
	xor.b64  	%rd22928, %rd22927, %rd22925;
	mul.lo.s64 	%rd22929, %rd22928, 1099511628211;
	shr.u64 	%rd22930, %rd22910, 40;
	and.b64  	%rd22931, %rd22930, 255;
	xor.b64  	%rd22932, %rd22931, %rd22929;
	mul.lo.s64 	%rd22933, %rd22932, 1099511628211;
	shr.u64 	%rd22934, %rd22910, 48;
	and.b64  	%rd22935, %rd22934, 255;
	xor.b64  	%rd22936, %rd22935, %rd22933;
	mul.lo.s64 	%rd22937, %rd22936, 1099511628211;
	shr.u64 	%rd22938, %rd22910, 56;
	xor.b64  	%rd22939, %rd22938, %rd22937;
	mul.lo.s64 	%rd22940, %rd22939, 1099511628211;
	ld.u64 	%rd22941, [%rd29194];
	and.b64  	%rd22942, %rd22941, 255;
	xor.b64  	%rd22943, %rd22942, %rd22940;
	mul.lo.s64 	%rd22944, %rd22943, 1099511628211;
	shr.u64 	%rd22945, %rd22941, 8;
	and.b64  	%rd22946, %rd22945, 255;
	xor.b64  	%rd22947, %rd22946, %rd22944;
	mul.lo.s64 	%rd22948, %rd22947, 1099511628211;
	shr.u64 	%rd22949, %rd22941, 16;
	and.b64  	%rd22950, %rd22949, 255;
	xor.b64  	%rd22951, %rd22950, %rd22948;
	mul.lo.s64 	%rd22952, %rd22951, 1099511628211;
	shr.u64 	%rd22953, %rd22941, 24;
	and.b64  	%rd22954, %rd22953, 255;
	xor.b64  	%rd22955, %rd22954, %rd22952;
	mul.lo.s64 	%rd22956, %rd22955, 1099511628211;
	shr.u64 	%rd22957, %rd22941, 32;
	and.b64  	%rd22958, %rd22957, 255;
	xor.b64  	%rd22959, %rd22958, %rd22956;
	mul.lo.s64 	%rd22960, %rd22959, 1099511628211;
	shr.u64 	%rd22961, %rd22941, 40;
	and.b64  	%rd22962, %rd22961, 255;
	xor.b64  	%rd22963, %rd22962, %rd22960;
	mul.lo.s64 	%rd22964, %rd22963, 1099511628211;
	shr.u64 	%rd22965, %rd22941, 48;
	and.b64  	%rd22966, %rd22965, 255;
	xor.b64  	%rd22967, %rd22966, %rd22964;
	mul.lo.s64 	%rd22968, %rd22967, 1099511628211;
	shr.u64 	%rd22969, %rd22941, 56;
	xor.b64  	%rd22970, %rd22969, %rd22968;
	mul.lo.s64 	%rd29197, %rd22970, 1099511628211;
	add.s64 	%rd29195, %rd29195, -2;
	add.s64 	%rd29194, %rd29194, 16;
	setp.ne.s64 	%p1695, %rd29195, 0;
	@%p1695 bra 	$L__BB14_571;
$L__BB14_572:
	and.b64  	%rd22971, %rd3288, 1;
	setp.eq.b64 	%p1696, %rd22971, 1;
	not.pred 	%p1697, %p1696;
	@%p1697 bra 	$L__BB14_574;
	shl.b64 	%rd22972, %rd29198, 3;
	add.s64 	%rd22973, %rd29178, %rd22972;
	ld.u64 	%rd22974, [%rd22973];
	and.b64  	%rd22975, %rd22974, 255;
	xor.b64  	%rd22976, %rd22975, %rd29197;
	mul.lo.s64 	%rd22977, %rd22976, 1099511628211;
	shr.u64 	%rd22978, %rd22974, 8;
	and.b64  	%rd22979, %rd22978, 255;
	xor.b64  	%rd22980, %rd22979, %rd22977;
	mul.lo.s64 	%rd22981, %rd22980, 1099511628211;
	shr.u64 	%rd22982, %rd22974, 16;
	and.b64  	%rd22983, %rd22982, 255;
	xor.b64  	%rd22984, %rd22983, %rd22981;
	mul.lo.s64 	%rd22985, %rd22984, 1099511628211;
	shr.u64 	%rd22986, %rd22974, 24;
	and.b64  	%rd22987, %rd22986, 255;
	xor.b64  	%rd22988, %rd22987, %rd22985;
	mul.lo.s64 	%rd22989, %rd22988, 1099511628211;
	shr.u64 	%rd22990, %rd22974, 32;
	and.b64  	%rd22991, %rd22990, 255;
	xor.b64  	%rd22992, %rd22991, %rd22989;
	mul.lo.s64 	%rd22993, %rd22992, 1099511628211;
	shr.u64 	%rd22994, %rd22974, 40;
	and.b64  	%rd22995, %rd22994, 255;
	xor.b64  	%rd22996, %rd22995, %rd22993;
	mul.lo.s64 	%rd22997, %rd22996, 1099511628211;
	shr.u64 	%rd22998, %rd22974, 48;
	and.b64  	%rd22999, %rd22998, 255;
	xor.b64  	%rd23000, %rd22999, %rd22997;
	mul.lo.s64 	%rd23001, %rd23000, 1099511628211;
	shr.u64 	%rd23002, %rd22974, 56;
	xor.b64  	%rd23003, %rd23002, %rd23001;
	mul.lo.s64 	%rd29197, %rd23003, 1099511628211;
$L__BB14_574:
	setp.eq.s64 	%p1698, %rd3288, 0;
	mov.b64 	%rd29204, -3750763034362895579;
	@%p1698 bra 	$L__BB14_580;
	setp.eq.s64 	%p1699, %rd593, 0;
	mov.b64 	%rd29204, -3750763034362895579;
	mov.b64 	%rd29205, 0;
	@%p1699 bra 	$L__BB14_578;
	and.b64  	%rd29205, %rd3288, -2;
	add.s64 	%rd29201, %rd29179, 8;
	mov.b64 	%rd29204, -3750763034362895579;
	mov.u64 	%rd29202, %rd29205;
$L__BB14_577:
	ld.u64 	%rd23009, [%rd29201+-8];
	and.b64  	%rd23010, %rd23009, 255;
	xor.b64  	%rd23011, %rd23010, %rd29204;
	mul.lo.s64 	%rd23012, %rd23011, 1099511628211;
	shr.u64 	%rd23013, %rd23009, 8;
	and.b64  	%rd23014, %rd23013, 255;
	xor.b64  	%rd23015, %rd23014, %rd23012;
	mul.lo.s64 	%rd23016, %rd23015, 1099511628211;
	shr.u64 	%rd23017, %rd23009, 16;
	and.b64  	%rd23018, %rd23017, 255;
	xor.b64  	%rd23019, %rd23018, %rd23016;
	mul.lo.s64 	%rd23020, %rd23019, 1099511628211;
	shr.u64 	%rd23021, %rd23009, 24;
	and.b64  	%rd23022, %rd23021, 255;
	xor.b64  	%rd23023, %rd23022, %rd23020;
	mul.lo.s64 	%rd23024, %rd23023, 1099511628211;
	shr.u64 	%rd23025, %rd23009, 32;
	and.b64  	%rd23026, %rd23025, 255;
	xor.b64  	%rd23027, %rd23026, %rd23024;
	mul.lo.s64 	%rd23028, %rd23027, 1099511628211;
	shr.u64 	%rd23029, %rd23009, 40;
	and.b64  	%rd23030, %rd23029, 255;
	xor.b64  	%rd23031, %rd23030, %rd23028;
	mul.lo.s64 	%rd23032, %rd23031, 1099511628211;
	shr.u64 	%rd23033, %rd23009, 48;
	and.b64  	%rd23034, %rd23033, 255;
	xor.b64  	%rd23035, %rd23034, %rd23032;
	mul.lo.s64 	%rd23036, %rd23035, 1099511628211;
	shr.u64 	%rd23037, %rd23009, 56;
	xor.b64  	%rd23038, %rd23037, %rd23036;
	mul.lo.s64 	%rd23039, %rd23038, 1099511628211;
	ld.u64 	%rd23040, [%rd29201];
	and.b64  	%rd23041, %rd23040, 255;
	xor.b64  	%rd23042, %rd23041, %rd23039;
	mul.lo.s64 	%rd23043, %rd23042, 1099511628211;
	shr.u64 	%rd23044, %rd23040, 8;
	and.b64  	%rd23045, %rd23044, 255;
	xor.b64  	%rd23046, %rd23045, %rd23043;
	mul.lo.s64 	%rd23047, %rd23046, 1099511628211;
	shr.u64 	%rd23048, %rd23040, 16;
	and.b64  	%rd23049, %rd23048, 255;
	xor.b64  	%rd23050, %rd23049, %rd23047;
	mul.lo.s64 	%rd23051, %rd23050, 1099511628211;
	shr.u64 	%rd23052, %rd23040, 24;
	and.b64  	%rd23053, %rd23052, 255;
	xor.b64  	%rd23054, %rd23053, %rd23051;
	mul.lo.s64 	%rd23055, %rd23054, 1099511628211;
	shr.u64 	%rd23056, %rd23040, 32;
	and.b64  	%rd23057, %rd23056, 255;
	xor.b64  	%rd23058, %rd23057, %rd23055;
	mul.lo.s64 	%rd23059, %rd23058, 1099511628211;
	shr.u64 	%rd23060, %rd23040, 40;
	and.b64  	%rd23061, %rd23060, 255;
	xor.b64  	%rd23062, %rd23061, %rd23059;
	mul.lo.s64 	%rd23063, %rd23062, 1099511628211;
	shr.u64 	%rd23064, %rd23040, 48;
	and.b64  	%rd23065, %rd23064, 255;
	xor.b64  	%rd23066, %rd23065, %rd23063;
	mul.lo.s64 	%rd23067, %rd23066, 1099511628211;
	shr.u64 	%rd23068, %rd23040, 56;
	xor.b64  	%rd23069, %rd23068, %rd23067;
	mul.lo.s64 	%rd29204, %rd23069, 1099511628211;
	add.s64 	%rd29202, %rd29202, -2;
	add.s64 	%rd29201, %rd29201, 16;
	setp.ne.s64 	%p1700, %rd29202, 0;
	@%p1700 bra 	$L__BB14_577;
$L__BB14_578:
	and.b64  	%rd23070, %rd3288, 1;
	setp.eq.b64 	%p1701, %rd23070, 1;
	not.pred 	%p1702, %p1701;
	@%p1702 bra 	$L__BB14_580;
	shl.b64 	%rd23071, %rd29205, 3;
	add.s64 	%rd23072, %rd29179, %rd23071;
	ld.u64 	%rd23073, [%rd23072];
	and.b64  	%rd23074, %rd23073, 255;
	xor.b64  	%rd23075, %rd23074, %rd29204;
	mul.lo.s64 	%rd23076, %rd23075, 1099511628211;
	shr.u64 	%rd23077, %rd23073, 8;
	and.b64  	%rd23078, %rd23077, 255;
	xor.b64  	%rd23079, %rd23078, %rd23076;
	mul.lo.s64 	%rd23080, %rd23079, 1099511628211;
	shr.u64 	%rd23081, %rd23073, 16;
	and.b64  	%rd23082, %rd23081, 255;
	xor.b64  	%rd23083, %rd23082, %rd23080;
	mul.lo.s64 	%rd23084, %rd23083, 1099511628211;
	shr.u64 	%rd23085, %rd23073, 24;
	and.b64  	%rd23086, %rd23085, 255;
	xor.b64  	%rd23087, %rd23086, %rd23084;
	mul.lo.s64 	%rd23088, %rd23087, 1099511628211;
	shr.u64 	%rd23089, %rd23073, 32;
	and.b64  	%rd23090, %rd23089, 255;
	xor.b64  	%rd23091, %rd23090, %rd23088;
	mul.lo.s64 	%rd23092, %rd23091, 1099511628211;
	shr.u64 	%rd23093, %rd23073, 40;
	and.b64  	%rd23094, %rd23093, 255;
	xor.b64  	%rd23095, %rd23094, %rd23092;
	mul.lo.s64 	%rd23096, %rd23095, 1099511628211;
	shr.u64 	%rd23097, %rd23073, 48;
	and.b64  	%rd23098, %rd23097, 255;
	xor.b64  	%rd23099, %rd23098, %rd23096;
	mul.lo.s64 	%rd23100, %rd23099, 1099511628211;
	shr.u64 	%rd23101, %rd23073, 56;
	xor.b64  	%rd23102, %rd23101, %rd23100;
	mul.lo.s64 	%rd29204, %rd23102, 1099511628211;
$L__BB14_580:
	setp.lt.u64 	%p1705, %rd29197, %rd29204;
	mov.pred 	%p2271, -1;
	mov.pred 	%p2270, 0;
	@%p1705 bra 	$L__BB14_615;
	bra.uni 	$L__BB14_585;
$L__BB14_581:
	setp.eq.s32 	%p1706, %r429, 0;
	@%p1706 bra 	$L__BB14_585;
	mov.b64 	%rd29208, 0;
$L__BB14_583:
	shl.b64 	%rd23104, %rd29208, 3;
	add.s64 	%rd23105, %rd29178, %rd23104;
	ld.u64 	%rd879, [%rd23105];
	add.s64 	%rd23106, %rd29179, %rd23104;
	ld.u64 	%rd880, [%rd23106];
	setp.lt.u64 	%p1709, %rd879, %rd880;
	mov.pred 	%p2271, -1;
	mov.pred 	%p2270, 0;
	@%p1709 bra 	$L__BB14_615;
	setp.le.u64 	%p1710, %rd879, %rd880;
	add.s64 	%rd29208, %rd29208, 1;
	setp.lt.u64 	%p1711, %rd29208, %rd592;
	and.pred  	%p1712, %p1710, %p1711;
	@%p1712 bra 	$L__BB14_583;
$L__BB14_585:
	setp.eq.s64 	%p1713, %rd3288, 0;
	mov.b64 	%rd29212, -3750763034362895579;
	@%p1713 bra 	$L__BB14_591;
	setp.eq.s64 	%p1714, %rd593, 0;
	mov.b64 	%rd29212, -3750763034362895579;
	mov.b64 	%rd29213, 0;
	@%p1714 bra 	$L__BB14_589;
	and.b64  	%rd29213, %rd3288, -2;
	add.s64 	%rd29209, %rd29179, 8;
	mov.b64 	%rd29212, -3750763034362895579;
	mov.u64 	%rd29210, %rd29213;
$L__BB14_588:
	ld.u64 	%rd23113, [%rd29209+-8];
	and.b64  	%rd23114, %rd23113, 255;
	xor.b64  	%rd23115, %rd23114, %rd29212;
	mul.lo.s64 	%rd23116, %rd23115, 1099511628211;
	shr.u64 	%rd23117, %rd23113, 8;
	and.b64  	%rd23118, %rd23117, 255;
	xor.b64  	%rd23119, %rd23118, %rd23116;
	mul.lo.s64 	%rd23120, %rd23119, 1099511628211;
	shr.u64 	%rd23121, %rd23113, 16;
	and.b64  	%rd23122, %rd23121, 255;
	xor.b64  	%rd23123, %rd23122, %rd23120;
	mul.lo.s64 	%rd23124, %rd23123, 1099511628211;
	shr.u64 	%rd23125, %rd23113, 24;
	and.b64  	%rd23126, %rd23125, 255;
	xor.b64  	%rd23127, %rd23126, %rd23124;
	mul.lo.s64 	%rd23128, %rd23127, 1099511628211;
	shr.u64 	%rd23129, %rd23113, 32;
	and.b64  	%rd23130, %rd23129, 255;
	xor.b64  	%rd23131, %rd23130, %rd23128;
	mul.lo.s64 	%rd23132, %rd23131, 1099511628211;
	shr.u64 	%rd23133, %rd23113, 40;
	and.b64  	%rd23134, %rd23133, 255;
	xor.b64  	%rd23135, %rd23134, %rd23132;
	mul.lo.s64 	%rd23136, %rd23135, 1099511628211;
	shr.u64 	%rd23137, %rd23113, 48;
	and.b64  	%rd23138, %rd23137, 255;
	xor.b64  	%rd23139, %rd23138, %rd23136;
	mul.lo.s64 	%rd23140, %rd23139, 1099511628211;
	shr.u64 	%rd23141, %rd23113, 56;
	xor.b64  	%rd23142, %rd23141, %rd23140;
	mul.lo.s64 	%rd23143, %rd23142, 1099511628211;
	ld.u64 	%rd23144, [%rd29209];
	and.b64  	%rd23145, %rd23144, 255;
	xor.b64  	%rd23146, %rd23145, %rd23143;
	mul.lo.s64 	%rd23147, %rd23146, 1099511628211;
	shr.u64 	%rd23148, %rd23144, 8;
	and.b64  	%rd23149, %rd23148, 255;
	xor.b64  	%rd23150, %rd23149, %rd23147;
	mul.lo.s64 	%rd23151, %rd23150, 1099511628211;
	shr.u64 	%rd23152, %rd23144, 16;
	and.b64  	%rd23153, %rd23152, 255;
	xor.b64  	%rd23154, %rd23153, %rd23151;
	mul.lo.s64 	%rd23155, %rd23154, 1099511628211;
	shr.u64 	%rd23156, %rd23144, 24;
	and.b64  	%rd23157, %rd23156, 255;
	xor.b64  	%rd23158, %rd23157, %rd23155;
	mul.lo.s64 	%rd23159, %rd23158, 1099511628211;
	shr.u64 	%rd23160, %rd23144, 32;
	and.b64  	%rd23161, %rd23160, 255;
	xor.b64  	%rd23162, %rd23161, %rd23159;
	mul.lo.s64 	%rd23163, %rd23162, 1099511628211;
	shr.u64 	%rd23164, %rd23144, 40;
	and.b64  	%rd23165, %rd23164, 255;
	xor.b64  	%rd23166, %rd23165, %rd23163;
	mul.lo.s64 	%rd23167, %rd23166, 1099511628211;
	shr.u64 	%rd23168, %rd23144, 48;
	and.b64  	%rd23169, %rd23168, 255;
	xor.b64  	%rd23170, %rd23169, %rd23167;
	mul.lo.s64 	%rd23171, %rd23170, 1099511628211;
	shr.u64 	%rd23172, %rd23144, 56;
	xor.b64  	%rd23173, %rd23172, %rd23171;
	mul.lo.s64 	%rd29212, %rd23173, 1099511628211;
	add.s64 	%rd29210, %rd29210, -2;
	add.s64 	%rd29209, %rd29209, 16;
	setp.ne.s64 	%p1715, %rd29210, 0;
	@%p1715 bra 	$L__BB14_588;
$L__BB14_589:
	and.b64  	%rd23174, %rd3288, 1;
	setp.eq.b64 	%p1716, %rd23174, 1;
	not.pred 	%p1717, %p1716;
	@%p1717 bra 	$L__BB14_591;
	shl.b64 	%rd23175, %rd29213, 3;
	add.s64 	%rd23176, %rd29179, %rd23175;
	ld.u64 	%rd23177, [%rd23176];
	and.b64  	%rd23178, %rd23177, 255;
	xor.b64  	%rd23179, %rd23178, %rd29212;
	mul.lo.s64 	%rd23180, %rd23179, 1099511628211;
	shr.u64 	%rd23181, %rd23177, 8;
	and.b64  	%rd23182, %rd23181, 255;
	xor.b64  	%rd23183, %rd23182, %rd23180;
	mul.lo.s64 	%rd23184, %rd23183, 1099511628211;
	shr.u64 	%rd23185, %rd23177, 16;
	and.b64  	%rd23186, %rd23185, 255;
	xor.b64  	%rd23187, %rd23186, %rd23184;
	mul.lo.s64 	%rd23188, %rd23187, 1099511628211;
	shr.u64 	%rd23189, %rd23177, 24;
	and.b64  	%rd23190, %rd23189, 255;
	xor.b64  	%rd23191, %rd23190, %rd23188;
	mul.lo.s64 	%rd23192, %rd23191, 1099511628211;
	shr.u64 	%rd23193, %rd23177, 32;
	and.b64  	%rd23194, %rd23193, 255;
	xor.b64  	%rd23195, %rd23194, %rd23192;
	mul.lo.s64 	%rd23196, %rd23195, 1099511628211;
	shr.u64 	%rd23197, %rd23177, 40;
	and.b64  	%rd23198, %rd23197, 255;
	xor.b64  	%rd23199, %rd23198, %rd23196;
	mul.lo.s64 	%rd23200, %rd23199, 1099511628211;
	shr.u64 	%rd23201, %rd23177, 48;
	and.b64  	%rd23202, %rd23201, 255;
	xor.b64  	%rd23203, %rd23202, %rd23200;
	mul.lo.s64 	%rd23204, %rd23203, 1099511628211;
	shr.u64 	%rd23205, %rd23177, 56;
	xor.b64  	%rd23206, %rd23205, %rd23204;
	mul.lo.s64 	%rd29212, %rd23206, 1099511628211;
$L__BB14_591:
	setp.eq.s64 	%p1718, %rd3288, 0;
	mov.b64 	%rd29219, -3750763034362895579;
	@%p1718 bra 	$L__BB14_597;
	setp.eq.s64 	%p1719, %rd593, 0;
	mov.b64 	%rd29219, -3750763034362895579;
	mov.b64 	%rd29220, 0;
	@%p1719 bra 	$L__BB14_595;
	and.b64  	%rd29220, %rd3288, -2;
	add.s64 	%rd29216, %rd29178, 8;
	mov.b64 	%rd29219, -3750763034362895579;
	mov.u64 	%rd29217, %rd29220;
$L__BB14_594:
	ld.u64 	%rd23212, [%rd29216+-8];
	and.b64  	%rd23213, %rd23212, 255;
	xor.b64  	%rd23214, %rd23213, %rd29219;
	mul.lo.s64 	%rd23215, %rd23214, 1099511628211;
	shr.u64 	%rd23216, %rd23212, 8;
	and.b64  	%rd23217, %rd23216, 255;
	xor.b64  	%rd23218, %rd23217, %rd23215;
	mul.lo.s64 	%rd23219, %rd23218, 1099511628211;
	shr.u64 	%rd23220, %rd23212, 16;
	and.b64  	%rd23221, %rd23220, 255;
	xor.b64  	%rd23222, %rd23221, %rd23219;
	mul.lo.s64 	%rd23223, %rd23222, 1099511628211;
	shr.u64 	%rd23224, %rd23212, 24;
	and.b64  	%rd23225, %rd23224, 255;
	xor.b64  	%rd23226, %rd23225, %rd23223;
	mul.lo.s64 	%rd23227, %rd23226, 1099511628211;
	shr.u64 	%rd23228, %rd23212, 32;
	and.b64  	%rd23229, %rd23228, 255;
	xor.b64  	%rd23230, %rd23229, %rd23227;
	mul.lo.s64 	%rd23231, %rd23230, 1099511628211;
	shr.u64 	%rd23232, %rd23212, 40;
	and.b64  	%rd23233, %rd23232, 255;
	xor.b64  	%rd23234, %rd23233, %rd23231;
	mul.lo.s64 	%rd23235, %rd23234, 1099511628211;
	shr.u64 	%rd23236, %rd23212, 48;
	and.b64  	%rd23237, %rd23236, 255;
	xor.b64  	%rd23238, %rd23237, %rd23235;
	mul.lo.s64 	%rd23239, %rd23238, 1099511628211;
	shr.u64 	%rd23240, %rd23212, 56;
	xor.b64  	%rd23241, %rd23240, %rd23239;
	mul.lo.s64 	%rd23242, %rd23241, 1099511628211;
	ld.u64 	%rd23243, [%rd29216];
	and.b64  	%rd23244, %rd23243, 255;
	xor.b64  	%rd23245, %rd23244, %rd23242;
	mul.lo.s64 	%rd23246, %rd23245, 1099511628211;
	shr.u64 	%rd23247, %rd23243, 8;
	and.b64  	%rd23248, %rd23247, 255;
	xor.b64  	%rd23249, %rd23248, %rd23246;
	mul.lo.s64 	%rd23250, %rd23249, 1099511628211;
	shr.u64 	%rd23251, %rd23243, 16;
	and.b64  	%rd23252, %rd23251, 255;
	xor.b64  	%rd23253, %rd23252, %rd23250;
	mul.lo.s64 	%rd23254, %rd23253, 1099511628211;
	shr.u64 	%rd23255, %rd23243, 24;
	and.b64  	%rd23256, %rd23255, 255;
	xor.b64  	%rd23257, %rd23256, %rd23254;
	mul.lo.s64 	%rd23258, %rd23257, 1099511628211;
	shr.u64 	%rd23259, %rd23243, 32;
	and.b64  	%rd23260, %rd23259, 255;
	xor.b64  	%rd23261, %rd23260, %rd23258;
	mul.lo.s64 	%rd23262, %rd23261, 1099511628211;
	shr.u64 	%rd23263, %rd23243, 40;
	and.b64  	%rd23264, %rd23263, 255;
	xor.b64  	%rd23265, %rd23264, %rd23262;
	mul.lo.s64 	%rd23266, %rd23265, 1099511628211;
	shr.u64 	%rd23267, %rd23243, 48;
	and.b64  	%rd23268, %rd23267, 255;
	xor.b64  	%rd23269, %rd23268, %rd23266;
	mul.lo.s64 	%rd23270, %rd23269, 1099511628211;
	shr.u64 	%rd23271, %rd23243, 56;
	xor.b64  	%rd23272, %rd23271, %rd23270;
	mul.lo.s64 	%rd29219, %rd23272, 1099511628211;
	add.s64 	%rd29217, %rd29217, -2;
	add.s64 	%rd29216, %rd29216, 16;
	setp.ne.s64 	%p1720, %rd29217, 0;
	@%p1720 bra 	$L__BB14_594;
$L__BB14_595:
	and.b64  	%rd23273, %rd3288, 1;
	setp.eq.b64 	%p1721, %rd23273, 1;
	not.pred 	%p1722, %p1721;
	@%p1722 bra 	$L__BB14_597;
	shl.b64 	%rd23274, %rd29220, 3;
	add.s64 	%rd23275, %rd29178, %rd23274;
	ld.u64 	%rd23276, [%rd23275];
	and.b64  	%rd23277, %rd23276, 255;
	xor.b64  	%rd23278, %rd23277, %rd29219;
	mul.lo.s64 	%rd23279, %rd23278, 1099511628211;
	shr.u64 	%rd23280, %rd23276, 8;
	and.b64  	%rd23281, %rd23280, 255;
	xor.b64  	%rd23282, %rd23281, %rd23279;
	mul.lo.s64 	%rd23283, %rd23282, 1099511628211;
	shr.u64 	%rd23284, %rd23276, 16;
	and.b64  	%rd23285, %rd23284, 255;
	xor.b64  	%rd23286, %rd23285, %rd23283;
	mul.lo.s64 	%rd23287, %rd23286, 1099511628211;
	shr.u64 	%rd23288, %rd23276, 24;
	and.b64  	%rd23289, %rd23288, 255;
	xor.b64  	%rd23290, %rd23289, %rd23287;
	mul.lo.s64 	%rd23291, %rd23290, 1099511628211;
	shr.u64 	%rd23292, %rd23276, 32;
	and.b64  	%rd23293, %rd23292, 255;
	xor.b64  	%rd23294, %rd23293, %rd23291;
	mul.lo.s64 	%rd23295, %rd23294, 1099511628211;
	shr.u64 	%rd23296, %rd23276, 40;
	and.b64  	%rd23297, %rd23296, 255;
	xor.b64  	%rd23298, %rd23297, %rd23295;
	mul.lo.s64 	%rd23299, %rd23298, 1099511628211;
	shr.u64 	%rd23300, %rd23276, 48;
	and.b64  	%rd23301, %rd23300, 255;
	xor.b64  	%rd23302, %rd23301, %rd23299;
	mul.lo.s64 	%rd23303, %rd23302, 1099511628211;
	shr.u64 	%rd23304, %rd23276, 56;
	xor.b64  	%rd23305, %rd23304, %rd23303;
	mul.lo.s64 	%rd29219, %rd23305, 1099511628211;
$L__BB14_597:
	setp.eq.s64 	%p1723, %rd29212, %rd29219;
	@%p1723 bra 	$L__BB14_611;
	setp.eq.s64 	%p1724, %rd3288, 0;
	mov.b64 	%rd29226, -3750763034362895579;
	@%p1724 bra 	$L__BB14_604;
	setp.eq.s64 	%p1725, %rd593, 0;
	mov.b64 	%rd29226, -3750763034362895579;
	mov.b64 	%rd29227, 0;
	@%p1725 bra 	$L__BB14_602;
	and.b64  	%rd29227, %rd3288, -2;
	add.s64 	%rd29223, %rd29179, 8;
	mov.b64 	%rd29226, -3750763034362895579;
	mov.u64 	%rd29224, %rd29227;
$L__BB14_601:
	ld.u64 	%rd23311, [%rd29223+-8];
	and.b64  	%rd23312, %rd23311, 255;
	xor.b64  	%rd23313, %rd23312, %rd29226;
	mul.lo.s64 	%rd23314, %rd23313, 1099511628211;
	shr.u64 	%rd23315, %rd23311, 8;
	and.b64  	%rd23316, %rd23315, 255;
	xor.b64  	%rd23317, %rd23316, %rd23314;
	mul.lo.s64 	%rd23318, %rd23317, 1099511628211;
	shr.u64 	%rd23319, %rd23311, 16;
	and.b64  	%rd23320, %rd23319, 255;
	xor.b64  	%rd23321, %rd23320, %rd23318;
	mul.lo.s64 	%rd23322, %rd23321, 1099511628211;
	shr.u64 	%rd23323, %rd23311, 24;
	and.b64  	%rd23324, %rd23323, 255;
	xor.b64  	%rd23325, %rd23324, %rd23322;
	mul.lo.s64 	%rd23326, %rd23325, 1099511628211;
	shr.u64 	%rd23327, %rd23311, 32;
	and.b64  	%rd23328, %rd23327, 255;
	xor.b64  	%rd23329, %rd23328, %rd23326;
	mul.lo.s64 	%rd23330, %rd23329, 1099511628211;
	shr.u64 	%rd23331, %rd23311, 40;
	and.b64  	%rd23332, %rd23331, 255;
	xor.b64  	%rd23333, %rd23332, %rd23330;
	mul.lo.s64 	%rd23334, %rd23333, 1099511628211;
	shr.u64 	%rd23335, %rd23311, 48;
	and.b64  	%rd23336, %rd23335, 255;
	xor.b64  	%rd23337, %rd23336, %rd23334;
	mul.lo.s64 	%rd23338, %rd23337, 1099511628211;
	shr.u64 	%rd23339, %rd23311, 56;
	xor.b64  	%rd23340, %rd23339, %rd23338;
	mul.lo.s64 	%rd23341, %rd23340, 1099511628211;
	ld.u64 	%rd23342, [%rd29223];
	and.b64  	%rd23343, %rd23342, 255;
	xor.b64  	%rd23344, %rd23343, %rd23341;
	mul.lo.s64 	%rd23345, %rd23344, 1099511628211;
	shr.u64 	%rd23346, %rd23342, 8;
	and.b64  	%rd23347, %rd23346, 255;
	xor.b64  	%rd23348, %rd23347, %rd23345;
	mul.lo.s64 	%rd23349, %rd23348, 1099511628211;
	shr.u64 	%rd23350, %rd23342, 16;
	and.b64  	%rd23351, %rd23350, 255;
	xor.b64  	%rd23352, %rd23351, %rd23349;
	mul.lo.s64 	%rd23353, %rd23352, 1099511628211;
	shr.u64 	%rd23354, %rd23342, 24;
	and.b64  	%rd23355, %rd23354, 255;
	xor.b64  	%rd23356, %rd23355, %rd23353;
	mul.lo.s64 	%rd23357, %rd23356, 1099511628211;
	shr.u64 	%rd23358, %rd23342, 32;
	and.b64  	%rd23359, %rd23358, 255;
	xor.b64  	%rd23360, %rd23359, %rd23357;
	mul.lo.s64 	%rd23361, %rd23360, 1099511628211;
	shr.u64 	%rd23362, %rd23342, 40;
	and.b64  	%rd23363, %rd23362, 255;
	xor.b64  	%rd23364, %rd23363, %rd23361;
	mul.lo.s64 	%rd23365, %rd23364, 1099511628211;
	shr.u64 	%rd23366, %rd23342, 48;
	and.b64  	%rd23367, %rd23366, 255;
	xor.b64  	%rd23368, %rd23367, %rd23365;
	mul.lo.s64 	%rd23369, %rd23368, 1099511628211;
	shr.u64 	%rd23370, %rd23342, 56;
	xor.b64  	%rd23371, %rd23370, %rd23369;
	mul.lo.s64 	%rd29226, %rd23371, 1099511628211;
	add.s64 	%rd29224, %rd29224, -2;
	add.s64 	%rd29223, %rd29223, 16;
	setp.ne.s64 	%p1726, %rd29224, 0;
	@%p1726 bra 	$L__BB14_601;
$L__BB14_602:
	and.b64  	%rd23372, %rd3288, 1;
	setp.eq.b64 	%p1727, %rd23372, 1;
	not.pred 	%p1728, %p1727;
	@%p1728 bra 	$L__BB14_604;
	shl.b64 	%rd23373, %rd29227, 3;
	add.s64 	%rd23374, %rd29179, %rd23373;
	ld.u64 	%rd23375, [%rd23374];
	and.b64  	%rd23376, %rd23375, 255;
	xor.b64  	%rd23377, %rd23376, %rd29226;
	mul.lo.s64 	%rd23378, %rd23377, 1099511628211;
	shr.u64 	%rd23379, %rd23375, 8;
	and.b64  	%rd23380, %rd23379, 255;
	xor.b64  	%rd23381, %rd23380, %rd23378;
	mul.lo.s64 	%rd23382, %rd23381, 1099511628211;
	shr.u64 	%rd23383, %rd23375, 16;
	and.b64  	%rd23384, %rd23383, 255;
	xor.b64  	%rd23385, %rd23384, %rd23382;
	mul.lo.s64 	%rd23386, %rd23385, 1099511628211;
	shr.u64 	%rd23387, %rd23375, 24;
	and.b64  	%rd23388, %rd23387, 255;
	xor.b64  	%rd23389, %rd23388, %rd23386;
	mul.lo.s64 	%rd23390, %rd23389, 1099511628211;
	shr.u64 	%rd23391, %rd23375, 32;
	and.b64  	%rd23392, %rd23391, 255;
	xor.b64  	%rd23393, %rd23392, %rd23390;
	mul.lo.s64 	%rd23394, %rd23393, 1099511628211;
	shr.u64 	%rd23395, %rd23375, 40;
	and.b64  	%rd23396, %rd23395, 255;
	xor.b64  	%rd23397, %rd23396, %rd23394;
	mul.lo.s64 	%rd23398, %rd23397, 1099511628211;
	shr.u64 	%rd23399, %rd23375, 48;
	and.b64  	%rd23400, %rd23399, 255;
	xor.b64  	%rd23401, %rd23400, %rd23398;
	mul.lo.s64 	%rd23402, %rd23401, 1099511628211;
	shr.u64 	%rd23403, %rd23375, 56;
	xor.b64  	%rd23404, %rd23403, %rd23402;
	mul.lo.s64 	%rd29226, %rd23404, 1099511628211;
$L__BB14_604:
	setp.eq.s64 	%p1729, %rd3288, 0;
	mov.b64 	%rd29233, -3750763034362895579;
	@%p1729 bra 	$L__BB14_610;
	setp.eq.s64 	%p1730, %rd593, 0;
	mov.b64 	%rd29233, -3750763034362895579;
	mov.b64 	%rd29234, 0;
	@%p1730 bra 	$L__BB14_608;
	and.b64  	%rd29234, %rd3288, -2;
	add.s64 	%rd29230, %rd29178, 8;
	mov.b64 	%rd29233, -3750763034362895579;
	mov.u64 	%rd29231, %rd29234;
$L__BB14_607:
	ld.u64 	%rd23410, [%rd29230+-8];
	and.b64  	%rd23411, %rd23410, 255;
	xor.b64  	%rd23412, %rd23411, %rd29233;
	mul.lo.s64 	%rd23413, %rd23412, 1099511628211;
	shr.u64 	%rd23414, %rd23410, 8;
	and.b64  	%rd23415, %rd23414, 255;
	xor.b64  	%rd23416, %rd23415, %rd23413;
	mul.lo.s64 	%rd23417, %rd23416, 1099511628211;
	shr.u64 	%rd23418, %rd23410, 16;
	and.b64  	%rd23419, %rd23418, 255;
	xor.b64  	%rd23420, %rd23419, %rd23417;
	mul.lo.s64 	%rd23421, %rd23420, 1099511628211;
	shr.u64 	%rd23422, %rd23410, 24;
	and.b64  	%rd23423, %rd23422, 255;
	xor.b64  	%rd23424, %rd23423, %rd23421;
	mul.lo.s64 	%rd23425, %rd23424, 1099511628211;
	shr.u64 	%rd23426, %rd23410, 32;
	and.b64  	%rd23427, %rd23426, 255;
	xor.b64  	%rd23428, %rd23427, %rd23425;
	mul.lo.s64 	%rd23429, %rd23428, 1099511628211;
	shr.u64 	%rd23430, %rd23410, 40;
	and.b64  	%rd23431, %rd23430, 255;
	xor.b64  	%rd23432, %rd23431, %rd23429;
	mul.lo.s64 	%rd23433, %rd23432, 1099511628211;
	shr.u64 	%rd23434, %rd23410, 48;
	and.b64  	%rd23435, %rd23434, 255;
	xor.b64  	%rd23436, %rd23435, %rd23433;
	mul.lo.s64 	%rd23437, %rd23436, 1099511628211;
	shr.u64 	%rd23438, %rd23410, 56;
	xor.b64  	%rd23439, %rd23438, %rd23437;
	mul.lo.s64 	%rd23440, %rd23439, 1099511628211;
	ld.u64 	%rd23441, [%rd29230];
	and.b64  	%rd23442, %rd23441, 255;
	xor.b64  	%rd23443, %rd23442, %rd23440;
	mul.lo.s64 	%rd23444, %rd23443, 1099511628211;
	shr.u64 	%rd23445, %rd23441, 8;
	and.b64  	%rd23446, %rd23445, 255;
	xor.b64  	%rd23447, %rd23446, %rd23444;
	mul.lo.s64 	%rd23448, %rd23447, 1099511628211;
	shr.u64 	%rd23449, %rd23441, 16;
	and.b64  	%rd23450, %rd23449, 255;
	xor.b64  	%rd23451, %rd23450, %rd23448;
	mul.lo.s64 	%rd23452, %rd23451, 1099511628211;
	shr.u64 	%rd23453, %rd23441, 24;
	and.b64  	%rd23454, %rd23453, 255;
	xor.b64  	%rd23455, %rd23454, %rd23452;
	mul.lo.s64 	%rd23456, %rd23455, 1099511628211;
	shr.u64 	%rd23457, %rd23441, 32;
	and.b64  	%rd23458, %rd23457, 255;
	xor.b64  	%rd23459, %rd23458, %rd23456;
	mul.lo.s64 	%rd23460, %rd23459, 1099511628211;
	shr.u64 	%rd23461, %rd23441, 40;
	and.b64  	%rd23462, %rd23461, 255;
	xor.b64  	%rd23463, %rd23462, %rd23460;
	mul.lo.s64 	%rd23464, %rd23463, 1099511628211;
	shr.u64 	%rd23465, %rd23441, 48;
	and.b64  	%rd23466, %rd23465, 255;
	xor.b64  	%rd23467, %rd23466, %rd23464;
	mul.lo.s64 	%rd23468, %rd23467, 1099511628211;
	shr.u64 	%rd23469, %rd23441, 56;
	xor.b64  	%rd23470, %rd23469, %rd23468;
	mul.lo.s64 	%rd29233, %rd23470, 1099511628211;
	add.s64 	%rd29231, %rd29231, -2;
	add.s64 	%rd29230, %rd29230, 16;
	setp.ne.s64 	%p1731, %rd29231, 0;
	@%p1731 bra 	$L__BB14_607;
$L__BB14_608:
	and.b64  	%rd23471, %rd3288, 1;
	setp.eq.b64 	%p1732, %rd23471, 1;
	not.pred 	%p1733, %p1732;
	@%p1733 bra 	$L__BB14_610;
	shl.b64 	%rd23472, %rd29234, 3;
	add.s64 	%rd23473, %rd29178, %rd23472;
	ld.u64 	%rd23474, [%rd23473];
	and.b64  	%rd23475, %rd23474, 255;
	xor.b64  	%rd23476, %rd23475, %rd29233;
	mul.lo.s64 	%rd23477, %rd23476, 1099511628211;
	shr.u64 	%rd23478, %rd23474, 8;
	and.b64  	%rd23479, %rd23478, 255;
	xor.b64  	%rd23480, %rd23479, %rd23477;
	mul.lo.s64 	%rd23481, %rd23480, 1099511628211;
	shr.u64 	%rd23482, %rd23474, 16;
	and.b64  	%rd23483, %rd23482, 255;
	xor.b64  	%rd23484, %rd23483, %rd23481;
	mul.lo.s64 	%rd23485, %rd23484, 1099511628211;
	shr.u64 	%rd23486, %rd23474, 24;
	and.b64  	%rd23487, %rd23486, 255;
	xor.b64  	%rd23488, %rd23487, %rd23485;
	mul.lo.s64 	%rd23489, %rd23488, 1099511628211;
	shr.u64 	%rd23490, %rd23474, 32;
	and.b64  	%rd23491, %rd23490, 255;
	xor.b64  	%rd23492, %rd23491, %rd23489;
	mul.lo.s64 	%rd23493, %rd23492, 1099511628211;
	shr.u64 	%rd23494, %rd23474, 40;
	and.b64  	%rd23495, %rd23494, 255;
	xor.b64  	%rd23496, %rd23495, %rd23493;
	mul.lo.s64 	%rd23497, %rd23496, 1099511628211;
	shr.u64 	%rd23498, %rd23474, 48;
	and.b64  	%rd23499, %rd23498, 255;
	xor.b64  	%rd23500, %rd23499, %rd23497;
	mul.lo.s64 	%rd23501, %rd23500, 1099511628211;
	shr.u64 	%rd23502, %rd23474, 56;
	xor.b64  	%rd23503, %rd23502, %rd23501;
	mul.lo.s64 	%rd29233, %rd23503, 1099511628211;
$L__BB14_610:
	setp.lt.u64 	%p2270, %rd29226, %rd29233;
	mov.pred 	%p2271, 0;
	bra.uni 	$L__BB14_615;
$L__BB14_611:
	setp.eq.s32 	%p1736, %r429, 0;
	mov.pred 	%p2271, 0;
	mov.pred 	%p2270, %p2271;
	@%p1736 bra 	$L__BB14_615;
	mov.b64 	%rd29237, 0;
$L__BB14_613:
	shl.b64 	%rd23505, %rd29237, 3;
	add.s64 	%rd23506, %rd29179, %rd23505;
	ld.u64 	%rd935, [%rd23506];
	add.s64 	%rd23507, %rd29178, %rd23505;
	ld.u64 	%rd936, [%rd23507];
	setp.lt.u64 	%p1739, %rd935, %rd936;
	mov.pred 	%p2270, -1;
	@%p1739 bra 	$L__BB14_615;
	setp.le.u64 	%p1741, %rd935, %rd936;
	add.s64 	%rd29237, %rd29237, 1;
	setp.lt.u64 	%p1742, %rd29237, %rd592;
	and.pred  	%p1743, %p1741, %p1742;
	mov.pred 	%p2270, %p2271;
	@%p1743 bra 	$L__BB14_613;
$L__BB14_615:
	add.s32 	%r1061, %r1495, %r1458;
	setp.lt.s32 	%p1744, %r1061, %r91;
	and.pred  	%p20, %p1744, %p2271;
	mov.u64 	%rd29238, %rd29178;
	@%p2270 bra 	$L__BB14_617;
	add.s32 	%r102, %r1458, 1;
	shl.b32 	%r1062, %r1458, 3;
	add.s32 	%r1064, %r956, %r1062;
	ld.shared.u64 	%rd29238, [%r1064+2056];
	mov.u32 	%r1458, %r102;
$L__BB14_617:
	@%p2271 bra 	$L__BB14_619;
	add.s32 	%r104, %r1495, 1;
	shl.b32 	%r1065, %r1495, 3;
	add.s32 	%r1067, %r956, %r1065;
	ld.shared.u64 	%rd29179, [%r1067+2056];
	mov.u32 	%r1495, %r104;
$L__BB14_619:
	setp.ge.s32 	%p2272, %r1458, %r88;
	setp.lt.s32 	%p1745, %r1458, %r88;
	setp.ge.s32 	%p1746, %r1495, %r90;
	and.pred  	%p2273, %p1746, %p1745;
	or.pred  	%p1747, %p2272, %p1746;
	@%p1747 bra 	$L__BB14_680;
	setp.eq.s64 	%p1748, %rd3288, 0;
	mov.b64 	%rd29243, -3750763034362895579;
	@%p1748 bra 	$L__BB14_626;
	setp.eq.s64 	%p1749, %rd593, 0;
	mov.b64 	%rd29243, -3750763034362895579;
	mov.b64 	%rd29244, 0;
	@%p1749 bra 	$L__BB14_624;
	and.b64  	%rd29244, %rd3288, -2;
	add.s64 	%rd29240, %rd29238, 8;
	mov.b64 	%rd29243, -3750763034362895579;
	mov.u64 	%rd29241, %rd29244;
$L__BB14_623:
	ld.u64 	%rd23514, [%rd29240+-8];
	and.b64  	%rd23515, %rd23514, 255;
	xor.b64  	%rd23516, %rd23515, %rd29243;
	mul.lo.s64 	%rd23517, %rd23516, 1099511628211;
	shr.u64 	%rd23518, %rd23514, 8;
	and.b64  	%rd23519, %rd23518, 255;
	xor.b64  	%rd23520, %rd23519, %rd23517;
	mul.lo.s64 	%rd23521, %rd23520, 1099511628211;
	shr.u64 	%rd23522, %rd23514, 16;
	and.b64  	%rd23523, %rd23522, 255;
	xor.b64  	%rd23524, %rd23523, %rd23521;
	mul.lo.s64 	%rd23525, %rd23524, 1099511628211;
	shr.u64 	%rd23526, %rd23514, 24;
	and.b64  	%rd23527, %rd23526, 255;
	xor.b64  	%rd23528, %rd23527, %rd23525;
	mul.lo.s64 	%rd23529, %rd23528, 1099511628211;
	shr.u64 	%rd23530, %rd23514, 32;
	and.b64  	%rd23531, %rd23530, 255;
	xor.b64  	%rd23532, %rd23531, %rd23529;
	mul.lo.s64 	%rd23533, %rd23532, 1099511628211;
	shr.u64 	%rd23534, %rd23514, 40;
	and.b64  	%rd23535, %rd23534, 255;
	xor.b64  	%rd23536, %rd23535, %rd23533;
	mul.lo.s64 	%rd23537, %rd23536, 1099511628211;
	shr.u64 	%rd23538, %rd23514, 48;
	and.b64  	%rd23539, %rd23538, 255;
	xor.b64  	%rd23540, %rd23539, %rd23537;
	mul.lo.s64 	%rd23541, %rd23540, 1099511628211;
	shr.u64 	%rd23542, %rd23514, 56;
	xor.b64  	%rd23543, %rd23542, %rd23541;
	mul.lo.s64 	%rd23544, %rd23543, 1099511628211;
	ld.u64 	%rd23545, [%rd29240];
	and.b64  	%rd23546, %rd23545, 255;
	xor.b64  	%rd23547, %rd23546, %rd23544;
	mul.lo.s64 	%rd23548, %rd23547, 1099511628211;
	shr.u64 	%rd23549, %rd23545, 8;
	and.b64  	%rd23550, %rd23549, 255;
	xor.b64  	%rd23551, %rd23550, %rd23548;
	mul.lo.s64 	%rd23552, %rd23551, 1099511628211;
	shr.u64 	%rd23553, %rd23545, 16;
	and.b64  	%rd23554, %rd23553, 255;
	xor.b64  	%rd23555, %rd23554, %rd23552;
	mul.lo.s64 	%rd23556, %rd23555, 1099511628211;
	shr.u64 	%rd23557, %rd23545, 24;
	and.b64  	%rd23558, %rd23557, 255;
	xor.b64  	%rd23559, %rd23558, %rd23556;
	mul.lo.s64 	%rd23560, %rd23559, 1099511628211;
	shr.u64 	%rd23561, %rd23545, 32;
	and.b64  	%rd23562, %rd23561, 255;
	xor.b64  	%rd23563, %rd23562, %rd23560;
	mul.lo.s64 	%rd23564, %rd23563, 1099511628211;
	shr.u64 	%rd23565, %rd23545, 40;
	and.b64  	%rd23566, %rd23565, 255;
	xor.b64  	%rd23567, %rd23566, %rd23564;
	mul.lo.s64 	%rd23568, %rd23567, 1099511628211;
	shr.u64 	%rd23569, %rd23545, 48;
	and.b64  	%rd23570, %rd23569, 255;
	xor.b64  	%rd23571, %rd23570, %rd23568;
	mul.lo.s64 	%rd23572, %rd23571, 1099511628211;
	shr.u64 	%rd23573, %rd23545, 56;
	xor.b64  	%rd23574, %rd23573, %rd23572;
	mul.lo.s64 	%rd29243, %rd23574, 1099511628211;
	add.s64 	%rd29241, %rd29241, -2;
	add.s64 	%rd29240, %rd29240, 16;
	setp.ne.s64 	%p1750, %rd29241, 0;
	@%p1750 bra 	$L__BB14_623;
$L__BB14_624:
	and.b64  	%rd23575, %rd3288, 1;
	setp.eq.b64 	%p1751, %rd23575, 1;
	not.pred 	%p1752, %p1751;
	@%p1752 bra 	$L__BB14_626;
	shl.b64 	%rd23576, %rd29244, 3;
	add.s64 	%rd23577, %rd29238, %rd23576;
	ld.u64 	%rd23578, [%rd23577];
	and.b64  	%rd23579, %rd23578, 255;
	xor.b64  	%rd23580, %rd23579, %rd29243;
	mul.lo.s64 	%rd23581, %rd23580, 1099511628211;
	shr.u64 	%rd23582, %rd23578, 8;
	and.b64  	%rd23583, %rd23582, 255;
	xor.b64  	%rd23584, %rd23583, %rd23581;
	mul.lo.s64 	%rd23585, %rd23584, 1099511628211;
	shr.u64 	%rd23586, %rd23578, 16;
	and.b64  	%rd23587, %rd23586, 255;
	xor.b64  	%rd23588, %rd23587, %rd23585;
	mul.lo.s64 	%rd23589, %rd23588, 1099511628211;
	shr.u64 	%rd23590, %rd23578, 24;
	and.b64  	%rd23591, %rd23590, 255;
	xor.b64  	%rd23592, %rd23591, %rd23589;
	mul.lo.s64 	%rd23593, %rd23592, 1099511628211;
	shr.u64 	%rd23594, %rd23578, 32;
	and.b64  	%rd23595, %rd23594, 255;
	xor.b64  	%rd23596, %rd23595, %rd23593;
	mul.lo.s64 	%rd23597, %rd23596, 1099511628211;
	shr.u64 	%rd23598, %rd23578, 40;
	and.b64  	%rd23599, %rd23598, 255;
	xor.b64  	%rd23600, %rd23599, %rd23597;
	mul.lo.s64 	%rd23601, %rd23600, 1099511628211;
	shr.u64 	%rd23602, %rd23578, 48;
	and.b64  	%rd23603, %rd23602, 255;
	xor.b64  	%rd23604, %rd23603, %rd23601;
	mul.lo.s64 	%rd23605, %rd23604, 1099511628211;
	shr.u64 	%rd23606, %rd23578, 56;
	xor.b64  	%rd23607, %rd23606, %rd23605;
	mul.lo.s64 	%rd29243, %rd23607, 1099511628211;
$L__BB14_626:
	setp.eq.s64 	%p1753, %rd3288, 0;
	mov.b64 	%rd29250, -3750763034362895579;
	@%p1753 bra 	$L__BB14_632;
	setp.eq.s64 	%p1754, %rd593, 0;
	mov.b64 	%rd29250, -3750763034362895579;
	mov.b64 	%rd29251, 0;
	@%p1754 bra 	$L__BB14_630;
	and.b64  	%rd29251, %rd3288, -2;
	add.s64 	%rd29247, %rd29179, 8;
	mov.b64 	%rd29250, -3750763034362895579;
	mov.u64 	%rd29248, %rd29251;
$L__BB14_629:
	ld.u64 	%rd23613, [%rd29247+-8];
	and.b64  	%rd23614, %rd23613, 255;
	xor.b64  	%rd23615, %rd23614, %rd29250;
	mul.lo.s64 	%rd23616, %rd23615, 1099511628211;
	shr.u64 	%rd23617, %rd23613, 8;
	and.b64  	%rd23618, %rd23617, 255;
	xor.b64  	%rd23619, %rd23618, %rd23616;
	mul.lo.s64 	%rd23620, %rd23619, 1099511628211;
	shr.u64 	%rd23621, %rd23613, 16;
	and.b64  	%rd23622, %rd23621, 255;
	xor.b64  	%rd23623, %rd23622, %rd23620;
	mul.lo.s64 	%rd23624, %rd23623, 1099511628211;
	shr.u64 	%rd23625, %rd23613, 24;
	and.b64  	%rd23626, %rd23625, 255;
	xor.b64  	%rd23627, %rd23626, %rd23624;
	mul.lo.s64 	%rd23628, %rd23627, 1099511628211;
	shr.u64 	%rd23629, %rd23613, 32;
	and.b64  	%rd23630, %rd23629, 255;
	xor.b64  	%rd23631, %rd23630, %rd23628;
	mul.lo.s64 	%rd23632, %rd23631, 1099511628211;
	shr.u64 	%rd23633, %rd23613, 40;
	and.b64  	%rd23634, %rd23633, 255;
	xor.b64  	%rd23635, %rd23634, %rd23632;
	mul.lo.s64 	%rd23636, %rd23635, 1099511628211;
	shr.u64 	%rd23637, %rd23613, 48;
	and.b64  	%rd23638, %rd23637, 255;
	xor.b64  	%rd23639, %rd23638, %rd23636;
	mul.lo.s64 	%rd23640, %rd23639, 1099511628211;
	shr.u64 	%rd23641, %rd23613, 56;
	xor.b64  	%rd23642, %rd23641, %rd23640;
	mul.lo.s64 	%rd23643, %rd23642, 1099511628211;
	ld.u64 	%rd23644, [%rd29247];
	and.b64  	%rd23645, %rd23644, 255;
	xor.b64  	%rd23646, %rd23645, %rd23643;
	mul.lo.s64 	%rd23647, %rd23646, 1099511628211;
	shr.u64 	%rd23648, %rd23644, 8;
	and.b64  	%rd23649, %rd23648, 255;
	xor.b64  	%rd23650, %rd23649, %rd23647;
	mul.lo.s64 	%rd23651, %rd23650, 1099511628211;
	shr.u64 	%rd23652, %rd23644, 16;
	and.b64  	%rd23653, %rd23652, 255;
	xor.b64  	%rd23654, %rd23653, %rd23651;
	mul.lo.s64 	%rd23655, %rd23654, 1099511628211;
	shr.u64 	%rd23656, %rd23644, 24;
	and.b64  	%rd23657, %rd23656, 255;
	xor.b64  	%rd23658, %rd23657, %rd23655;
	mul.lo.s64 	%rd23659, %rd23658, 1099511628211;
	shr.u64 	%rd23660, %rd23644, 32;
	and.b64  	%rd23661, %rd23660, 255;
	xor.b64  	%rd23662, %rd23661, %rd23659;
	mul.lo.s64 	%rd23663, %rd23662, 1099511628211;
	shr.u64 	%rd23664, %rd23644, 40;
	and.b64  	%rd23665, %rd23664, 255;
	xor.b64  	%rd23666, %rd23665, %rd23663;
	mul.lo.s64 	%rd23667, %rd23666, 1099511628211;
	shr.u64 	%rd23668, %rd23644, 48;
	and.b64  	%rd23669, %rd23668, 255;
	xor.b64  	%rd23670, %rd23669, %rd23667;
	mul.lo.s64 	%rd23671, %rd23670, 1099511628211;
	shr.u64 	%rd23672, %rd23644, 56;
	xor.b64  	%rd23673, %rd23672, %rd23671;
	mul.lo.s64 	%rd29250, %rd23673, 1099511628211;
	add.s64 	%rd29248, %rd29248, -2;
	add.s64 	%rd29247, %rd29247, 16;
	setp.ne.s64 	%p1755, %rd29248, 0;
	@%p1755 bra 	$L__BB14_629;
$L__BB14_630:
	and.b64  	%rd23674, %rd3288, 1;
	setp.eq.b64 	%p1756, %rd23674, 1;
	not.pred 	%p1757, %p1756;
	@%p1757 bra 	$L__BB14_632;
	shl.b64 	%rd23675, %rd29251, 3;
	add.s64 	%rd23676, %rd29179, %rd23675;
	ld.u64 	%rd23677, [%rd23676];
	and.b64  	%rd23678, %rd23677, 255;
	xor.b64  	%rd23679, %rd23678, %rd29250;
	mul.lo.s64 	%rd23680, %rd23679, 1099511628211;
	shr.u64 	%rd23681, %rd23677, 8;
	and.b64  	%rd23682, %rd23681, 255;
	xor.b64  	%rd23683, %rd23682, %rd23680;
	mul.lo.s64 	%rd23684, %rd23683, 1099511628211;
	shr.u64 	%rd23685, %rd23677, 16;
	and.b64  	%rd23686, %rd23685, 255;
	xor.b64  	%rd23687, %rd23686, %rd23684;
	mul.lo.s64 	%rd23688, %rd23687, 1099511628211;
	shr.u64 	%rd23689, %rd23677, 24;
	and.b64  	%rd23690, %rd23689, 255;
	xor.b64  	%rd23691, %rd23690, %rd23688;
	mul.lo.s64 	%rd23692, %rd23691, 1099511628211;
	shr.u64 	%rd23693, %rd23677, 32;
	and.b64  	%rd23694, %rd23693, 255;
	xor.b64  	%rd23695, %rd23694, %rd23692;
	mul.lo.s64 	%rd23696, %rd23695, 1099511628211;
	shr.u64 	%rd23697, %rd23677, 40;
	and.b64  	%rd23698, %rd23697, 255;
	xor.b64  	%rd23699, %rd23698, %rd23696;
	mul.lo.s64 	%rd23700, %rd23699, 1099511628211;
	shr.u64 	%rd23701, %rd23677, 48;
	and.b64  	%rd23702, %rd23701, 255;
	xor.b64  	%rd23703, %rd23702, %rd23700;
	mul.lo.s64 	%rd23704, %rd23703, 1099511628211;
	shr.u64 	%rd23705, %rd23677, 56;
	xor.b64  	%rd23706, %rd23705, %rd23704;
	mul.lo.s64 	%rd29250, %rd23706, 1099511628211;
$L__BB14_632:
	setp.eq.s64 	%p1758, %rd29243, %rd29250;
	@%p1758 bra 	$L__BB14_646;
	setp.eq.s64 	%p1759, %rd3288, 0;
	mov.b64 	%rd29257, -3750763034362895579;
	@%p1759 bra 	$L__BB14_639;
	setp.eq.s64 	%p1760, %rd593, 0;
	mov.b64 	%rd29257, -3750763034362895579;
	mov.b64 	%rd29258, 0;
	@%p1760 bra 	$L__BB14_637;
	and.b64  	%rd29258, %rd3288, -2;
	add.s64 	%rd29254, %rd29238, 8;
	mov.b64 	%rd29257, -3750763034362895579;
	mov.u64 	%rd29255, %rd29258;
$L__BB14_636:
	ld.u64 	%rd23712, [%rd29254+-8];
	and.b64  	%rd23713, %rd23712, 255;
	xor.b64  	%rd23714, %rd23713, %rd29257;
	mul.lo.s64 	%rd23715, %rd23714, 1099511628211;
	shr.u64 	%rd23716, %rd23712, 8;
	and.b64  	%rd23717, %rd23716, 255;
	xor.b64  	%rd23718, %rd23717, %rd23715;
	mul.lo.s64 	%rd23719, %rd23718, 1099511628211;
	shr.u64 	%rd23720, %rd23712, 16;
	and.b64  	%rd23721, %rd23720, 255;
	xor.b64  	%rd23722, %rd23721, %rd23719;
	mul.lo.s64 	%rd23723, %rd23722, 1099511628211;
	shr.u64 	%rd23724, %rd23712, 24;
	and.b64  	%rd23725, %rd23724, 255;
	xor.b64  	%rd23726, %rd23725, %rd23723;
	mul.lo.s64 	%rd23727, %rd23726, 1099511628211;
	shr.u64 	%rd23728, %rd23712, 32;
	and.b64  	%rd23729, %rd23728, 255;
	xor.b64  	%rd23730, %rd23729, %rd23727;
	mul.lo.s64 	%rd23731, %rd23730, 1099511628211;
	shr.u64 	%rd23732, %rd23712, 40;
	and.b64  	%rd23733, %rd23732, 255;
	xor.b64  	%rd23734, %rd23733, %rd23731;
	mul.lo.s64 	%rd23735, %rd23734, 1099511628211;
	shr.u64 	%rd23736, %rd23712, 48;
	and.b64  	%rd23737, %rd23736, 255;
	xor.b64  	%rd23738, %rd23737, %rd23735;
	mul.lo.s64 	%rd23739, %rd23738, 1099511628211;
	shr.u64 	%rd23740, %rd23712, 56;
	xor.b64  	%rd23741, %rd23740, %rd23739;
	mul.lo.s64 	%rd23742, %rd23741, 1099511628211;
	ld.u64 	%rd23743, [%rd29254];
	and.b64  	%rd23744, %rd23743, 255;
	xor.b64  	%rd23745, %rd23744, %rd23742;
	mul.lo.s64 	%rd23746, %rd23745, 1099511628211;
	shr.u64 	%rd23747, %rd23743, 8;
	and.b64  	%rd23748, %rd23747, 255;
	xor.b64  	%rd23749, %rd23748, %rd23746;
	mul.lo.s64 	%rd23750, %rd23749, 1099511628211;
	shr.u64 	%rd23751, %rd23743, 16;
	and.b64  	%rd23752, %rd23751, 255;
	xor.b64  	%rd23753, %rd23752, %rd23750;
	mul.lo.s64 	%rd23754, %rd23753, 1099511628211;
	shr.u64 	%rd23755, %rd23743, 24;
	and.b64  	%rd23756, %rd23755, 255;
	xor.b64  	%rd23757, %rd23756, %rd23754;
	mul.lo.s64 	%rd23758, %rd23757, 1099511628211;
	shr.u64 	%rd23759, %rd23743, 32;
	and.b64  	%rd23760, %rd23759, 255;
	xor.b64  	%rd23761, %rd23760, %rd23758;
	mul.lo.s64 	%rd23762, %rd23761, 1099511628211;
	shr.u64 	%rd23763, %rd23743, 40;
	and.b64  	%rd23764, %rd23763, 255;
	xor.b64  	%rd23765, %rd23764, %rd23762;
	mul.lo.s64 	%rd23766, %rd23765, 1099511628211;
	shr.u64 	%rd23767, %rd23743, 48;
	and.b64  	%rd23768, %rd23767, 255;
	xor.b64  	%rd23769, %rd23768, %rd23766;
	mul.lo.s64 	%rd23770, %rd23769, 1099511628211;
	shr.u64 	%rd23771, %rd23743, 56;
	xor.b64  	%rd23772, %rd23771, %rd23770;
	mul.lo.s64 	%rd29257, %rd23772, 1099511628211;
	add.s64 	%rd29255, %rd29255, -2;
	add.s64 	%rd29254, %rd29254, 16;
	setp.ne.s64 	%p1761, %rd29255, 0;
	@%p1761 bra 	$L__BB14_636;
$L__BB14_637:
	and.b64  	%rd23773, %rd3288, 1;
	setp.eq.b64 	%p1762, %rd23773, 1;
	not.pred 	%p1763, %p1762;
	@%p1763 bra 	$L__BB14_639;
	shl.b64 	%rd23774, %rd29258, 3;
	add.s64 	%rd23775, %rd29238, %rd23774;
	ld.u64 	%rd23776, [%rd23775];
	and.b64  	%rd23777, %rd23776, 255;
	xor.b64  	%rd23778, %rd23777, %rd29257;
	mul.lo.s64 	%rd23779, %rd23778, 1099511628211;
	shr.u64 	%rd23780, %rd23776, 8;
	and.b64  	%rd23781, %rd23780, 255;
	xor.b64  	%rd23782, %rd23781, %rd23779;
	mul.lo.s64 	%rd23783, %rd23782, 1099511628211;
	shr.u64 	%rd23784, %rd23776, 16;
	and.b64  	%rd23785, %rd23784, 255;
	xor.b64  	%rd23786, %rd23785, %rd23783;
	mul.lo.s64 	%rd23787, %rd23786, 1099511628211;
	shr.u64 	%rd23788, %rd23776, 24;
	and.b64  	%rd23789, %rd23788, 255;
	xor.b64  	%rd23790, %rd23789, %rd23787;
	mul.lo.s64 	%rd23791, %rd23790, 1099511628211;
	shr.u64 	%rd23792, %rd23776, 32;
	and.b64  	%rd23793, %rd23792, 255;
	xor.b64  	%rd23794, %rd23793, %rd23791;
	mul.lo.s64 	%rd23795, %rd23794, 1099511628211;
	shr.u64 	%rd23796, %rd23776, 40;
	and.b64  	%rd23797, %rd23796, 255;
	xor.b64  	%rd23798, %rd23797, %rd23795;
	mul.lo.s64 	%rd23799, %rd23798, 1099511628211;
	shr.u64 	%rd23800, %rd23776, 48;
	and.b64  	%rd23801, %rd23800, 255;
	xor.b64  	%rd23802, %rd23801, %rd23799;
	mul.lo.s64 	%rd23803, %rd23802, 1099511628211;
	shr.u64 	%rd23804, %rd23776, 56;
	xor.b64  	%rd23805, %rd23804, %rd23803;
	mul.lo.s64 	%rd29257, %rd23805, 1099511628211;
$L__BB14_639:
	setp.eq.s64 	%p1764, %rd3288, 0;
	mov.b64 	%rd29264, -3750763034362895579;
	@%p1764 bra 	$L__BB14_645;
	setp.eq.s64 	%p1765, %rd593, 0;
	mov.b64 	%rd29264, -3750763034362895579;
	mov.b64 	%rd29265, 0;
	@%p1765 bra 	$L__BB14_643;
	and.b64  	%rd29265, %rd3288, -2;
	add.s64 	%rd29261, %rd29179, 8;
	mov.b64 	%rd29264, -3750763034362895579;
	mov.u64 	%rd29262, %rd29265;
$L__BB14_642:
	ld.u64 	%rd23811, [%rd29261+-8];
	and.b64  	%rd23812, %rd23811, 255;
	xor.b64  	%rd23813, %rd23812, %rd29264;
	mul.lo.s64 	%rd23814, %rd23813, 1099511628211;
	shr.u64 	%rd23815, %rd23811, 8;
	and.b64  	%rd23816, %rd23815, 255;
	xor.b64  	%rd23817, %rd23816, %rd23814;
	mul.lo.s64 	%rd23818, %rd23817, 1099511628211;
	shr.u64 	%rd23819, %rd23811, 16;
	and.b64  	%rd23820, %rd23819, 255;
	xor.b64  	%rd23821, %rd23820, %rd23818;
	mul.lo.s64 	%rd23822, %rd23821, 1099511628211;
	shr.u64 	%rd23823, %rd23811, 24;
	and.b64  	%rd23824, %rd23823, 255;
	xor.b64  	%rd23825, %rd23824, %rd23822;
	mul.lo.s64 	%rd23826, %rd23825, 1099511628211;
	shr.u64 	%rd23827, %rd23811, 32;
	and.b64  	%rd23828, %rd23827, 255;
	xor.b64  	%rd23829, %rd23828, %rd23826;
	mul.lo.s64 	%rd23830, %rd23829, 1099511628211;
	shr.u64 	%rd23831, %rd23811, 40;
	and.b64  	%rd23832, %rd23831, 255;
	xor.b64  	%rd23833, %rd23832, %rd23830;
	mul.lo.s64 	%rd23834, %rd23833, 1099511628211;
	shr.u64 	%rd23835, %rd23811, 48;
	and.b64  	%rd23836, %rd23835, 255;
	xor.b64  	%rd23837, %rd23836, %rd23834;
	mul.lo.s64 	%rd23838, %rd23837, 1099511628211;
	shr.u64 	%rd23839, %rd23811, 56;
	xor.b64  	%rd23840, %rd23839, %rd23838;
	mul.lo.s64 	%rd23841, %rd23840, 1099511628211;
	ld.u64 	%rd23842, [%rd29261];
	and.b64  	%rd23843, %rd23842, 255;
	xor.b64  	%rd23844, %rd23843, %rd23841;
	mul.lo.s64 	%rd23845, %rd23844, 1099511628211;
	shr.u64 	%rd23846, %rd23842, 8;
	and.b64  	%rd23847, %rd23846, 255;
	xor.b64  	%rd23848, %rd23847, %rd23845;
	mul.lo.s64 	%rd23849, %rd23848, 1099511628211;
	shr.u64 	%rd23850, %rd23842, 16;
	and.b64  	%rd23851, %rd23850, 255;
	xor.b64  	%rd23852, %rd23851, %rd23849;
	mul.lo.s64 	%rd23853, %rd23852, 1099511628211;
	shr.u64 	%rd23854, %rd23842, 24;
	and.b64  	%rd23855, %rd23854, 255;
	xor.b64  	%rd23856, %rd23855, %rd23853;
	mul.lo.s64 	%rd23857, %rd23856, 1099511628211;
	shr.u64 	%rd23858, %rd23842, 32;
	and.b64  	%rd23859, %rd23858, 255;
	xor.b64  	%rd23860, %rd23859, %rd23857;
	mul.lo.s64 	%rd23861, %rd23860, 1099511628211;
	shr.u64 	%rd23862, %rd23842, 40;
	and.b64  	%rd23863, %rd23862, 255;
	xor.b64  	%rd23864, %rd23863, %rd23861;
	mul.lo.s64 	%rd23865, %rd23864, 1099511628211;
	shr.u64 	%rd23866, %rd23842, 48;
	and.b64  	%rd23867, %rd23866, 255;
	xor.b64  	%rd23868, %rd23867, %rd23865;
	mul.lo.s64 	%rd23869, %rd23868, 1099511628211;
	shr.u64 	%rd23870, %rd23842, 56;
	xor.b64  	%rd23871, %rd23870, %rd23869;
	mul.lo.s64 	%rd29264, %rd23871, 1099511628211;
	add.s64 	%rd29262, %rd29262, -2;
	add.s64 	%rd29261, %rd29261, 16;
	setp.ne.s64 	%p1766, %rd29262, 0;
	@%p1766 bra 	$L__BB14_642;
$L__BB14_643:
	and.b64  	%rd23872, %rd3288, 1;
	setp.eq.b64 	%p1767, %rd23872, 1;
	not.pred 	%p1768, %p1767;
	@%p1768 bra 	$L__BB14_645;
	shl.b64 	%rd23873, %rd29265, 3;
	add.s64 	%rd23874, %rd29179, %rd23873;
	ld.u64 	%rd23875, [%rd23874];
	and.b64  	%rd23876, %rd23875, 255;
	xor.b64  	%rd23877, %rd23876, %rd29264;
	mul.lo.s64 	%rd23878, %rd23877, 1099511628211;
	shr.u64 	%rd23879, %rd23875, 8;
	and.b64  	%rd23880, %rd23879, 255;
	xor.b64  	%rd23881, %rd23880, %rd23878;
	mul.lo.s64 	%rd23882, %rd23881, 1099511628211;
	shr.u64 	%rd23883, %rd23875, 16;
	and.b64  	%rd23884, %rd23883, 255;
	xor.b64  	%rd23885, %rd23884, %rd23882;
	mul.lo.s64 	%rd23886, %rd23885, 1099511628211;
	shr.u64 	%rd23887, %rd23875, 24;
	and.b64  	%rd23888, %rd23887, 255;
	xor.b64  	%rd23889, %rd23888, %rd23886;
	mul.lo.s64 	%rd23890, %rd23889, 1099511628211;
	shr.u64 	%rd23891, %rd23875, 32;
	and.b64  	%rd23892, %rd23891, 255;
	xor.b64  	%rd23893, %rd23892, %rd23890;
	mul.lo.s64 	%rd23894, %rd23893, 1099511628211;
	shr.u64 	%rd23895, %rd23875, 40;
	and.b64  	%rd23896, %rd23895, 255;
	xor.b64  	%rd23897, %rd23896, %rd23894;
	mul.lo.s64 	%rd23898, %rd23897, 1099511628211;
	shr.u64 	%rd23899, %rd23875, 48;
	and.b64  	%rd23900, %rd23899, 255;
	xor.b64  	%rd23901, %rd23900, %rd23898;
	mul.lo.s64 	%rd23902, %rd23901, 1099511628211;
	shr.u64 	%rd23903, %rd23875, 56;
	xor.b64  	%rd23904, %rd23903, %rd23902;
	mul.lo.s64 	%rd29264, %rd23904, 1099511628211;
$L__BB14_645:
	setp.lt.u64 	%p1771, %rd29257, %rd29264;
	mov.pred 	%p2273, -1;
	mov.pred 	%p2272, 0;
	@%p1771 bra 	$L__BB14_680;
	bra.uni 	$L__BB14_650;
$L__BB14_646:
	setp.eq.s32 	%p1772, %r429, 0;
	@%p1772 bra 	$L__BB14_650;
	mov.b64 	%rd29268, 0;
	cvt.s64.s32 	%rd23909, %r429;
$L__BB14_648:
	shl.b64 	%rd23906, %rd29268, 3;
	add.s64 	%rd23907, %rd29238, %rd23906;
	ld.u64 	%rd997, [%rd23907];
	add.s64 	%rd23908, %rd29179, %rd23906;
	ld.u64 	%rd998, [%rd23908];
	setp.lt.u64 	%p1775, %rd997, %rd998;
	mov.pred 	%p2273, -1;
	mov.pred 	%p2272, 0;
	@%p1775 bra 	$L__BB14_680;
	setp.le.u64 	%p1776, %rd997, %rd998;
	add.s64 	%rd29268, %rd29268, 1;
	setp.lt.u64 	%p1777, %rd29268, %rd23909;
	and.pred  	%p1778, %p1776, %p1777;
	@%p1778 bra 	$L__BB14_648;
$L__BB14_650:
	setp.eq.s64 	%p1779, %rd3288, 0;
	mov.b64 	%rd29272, -3750763034362895579;
	@%p1779 bra 	$L__BB14_656;
	setp.eq.s64 	%p1780, %rd593, 0;
	mov.b64 	%rd29272, -3750763034362895579;
	mov.b64 	%rd29273, 0;
	@%p1780 bra 	$L__BB14_654;
	and.b64  	%rd29273, %rd3288, -2;
	add.s64 	%rd29269, %rd29179, 8;
	mov.b64 	%rd29272, -3750763034362895579;
	mov.u64 	%rd29270, %rd29273;
$L__BB14_653:
	ld.u64 	%rd23915, [%rd29269+-8];
	and.b64  	%rd23916, %rd23915, 255;
	xor.b64  	%rd23917, %rd23916, %rd29272;
	mul.lo.s64 	%rd23918, %rd23917, 1099511628211;
	shr.u64 	%rd23919, %rd23915, 8;
	and.b64  	%rd23920, %rd23919, 255;
	xor.b64  	%rd23921, %rd23920, %rd23918;
	mul.lo.s64 	%rd23922, %rd23921, 1099511628211;
	shr.u64 	%rd23923, %rd23915, 16;
	and.b64  	%rd23924, %rd23923, 255;
	xor.b64  	%rd23925, %rd23924, %rd23922;
	mul.lo.s64 	%rd23926, %rd23925, 1099511628211;
	shr.u64 	%rd23927, %rd23915, 24;
	and.b64  	%rd23928, %rd23927, 255;
	xor.b64  	%rd23929, %rd23928, %rd23926;
	mul.lo.s64 	%rd23930, %rd23929, 1099511628211;
	shr.u64 	%rd23931, %rd23915, 32;
	and.b64  	%rd23932, %rd23931, 255;
	xor.b64  	%rd23933, %rd23932, %rd23930;
	mul.lo.s64 	%rd23934, %rd23933, 1099511628211;
	shr.u64 	%rd23935, %rd23915, 40;
	and.b64  	%rd23936, %rd23935, 255;
	xor.b64  	%rd23937, %rd23936, %rd23934;
	mul.lo.s64 	%rd23938, %rd23937, 1099511628211;
	shr.u64 	%rd23939, %rd23915, 48;
	and.b64  	%rd23940, %rd23939, 255;
	xor.b64  	%rd23941, %rd23940, %rd23938;
	mul.lo.s64 	%rd23942, %rd23941, 1099511628211;
	shr.u64 	%rd23943, %rd23915, 56;
	xor.b64  	%rd23944, %rd23943, %rd23942;
	mul.lo.s64 	%rd23945, %rd23944, 1099511628211;
	ld.u64 	%rd23946, [%rd29269];
	and.b64  	%rd23947, %rd23946, 255;
	xor.b64  	%rd23948, %rd23947, %rd23945;
	mul.lo.s64 	%rd23949, %rd23948, 1099511628211;
	shr.u64 	%rd23950, %rd23946, 8;
	and.b64  	%rd23951, %rd23950, 255;
	xor.b64  	%rd23952, %rd23951, %rd23949;
	mul.lo.s64 	%rd23953, %rd23952, 1099511628211;
	shr.u64 	%rd23954, %rd23946, 16;
	and.b64  	%rd23955, %rd23954, 255;
	xor.b64  	%rd23956, %rd23955, %rd23953;
	mul.lo.s64 	%rd23957, %rd23956, 1099511628211;
	shr.u64 	%rd23958, %rd23946, 24;
	and.b64  	%rd23959, %rd23958, 255;
	xor.b64  	%rd23960, %rd23959, %rd23957;
	mul.lo.s64 	%rd23961, %rd23960, 1099511628211;
	shr.u64 	%rd23962, %rd23946, 32;
	and.b64  	%rd23963, %rd23962, 255;
	xor.b64  	%rd23964, %rd23963, %rd23961;
	mul.lo.s64 	%rd23965, %rd23964, 1099511628211;
	shr.u64 	%rd23966, %rd23946, 40;
	and.b64  	%rd23967, %rd23966, 255;
	xor.b64  	%rd23968, %rd23967, %rd23965;
	mul.lo.s64 	%rd23969, %rd23968, 1099511628211;
	shr.u64 	%rd23970, %rd23946, 48;
	and.b64  	%rd23971, %rd23970, 255;
	xor.b64  	%rd23972, %rd23971, %rd23969;
	mul.lo.s64 	%rd23973, %rd23972, 1099511628211;
	shr.u64 	%rd23974, %rd23946, 56;
	xor.b64  	%rd23975, %rd23974, %rd23973;
	mul.lo.s64 	%rd29272, %rd23975, 1099511628211;
	add.s64 	%rd29270, %rd29270, -2;
	add.s64 	%rd29269, %rd29269, 16;
	setp.ne.s64 	%p1781, %rd29270, 0;
	@%p1781 bra 	$L__BB14_653;
$L__BB14_654:
	and.b64  	%rd23976, %rd3288, 1;
	setp.eq.b64 	%p1782, %rd23976, 1;
	not.pred 	%p1783, %p1782;
	@%p1783 bra 	$L__BB14_656;
	shl.b64 	%rd23977, %rd29273, 3;
	add.s64 	%rd23978, %rd29179, %rd23977;
	ld.u64 	%rd23979, [%rd23978];
	and.b64  	%rd23980, %rd23979, 255;
	xor.b64  	%rd23981, %rd23980, %rd29272;
	mul.lo.s64 	%rd23982, %rd23981, 1099511628211;
	shr.u64 	%rd23983, %rd23979, 8;
	and.b64  	%rd23984, %rd23983, 255;
	xor.b64  	%rd23985, %rd23984, %rd23982;
	mul.lo.s64 	%rd23986, %rd23985, 1099511628211;
	shr.u64 	%rd23987, %rd23979, 16;
	and.b64  	%rd23988, %rd23987, 255;
	xor.b64  	%rd23989, %rd23988, %rd23986;
	mul.lo.s64 	%rd23990, %rd23989, 1099511628211;
	shr.u64 	%rd23991, %rd23979, 24;
	and.b64  	%rd23992, %rd23991, 255;
	xor.b64  	%rd23993, %rd23992, %rd23990;
	mul.lo.s64 	%rd23994, %rd23993, 1099511628211;
	shr.u64 	%rd23995, %rd23979, 32;
	and.b64  	%rd23996, %rd23995, 255;
	xor.b64  	%rd23997, %rd23996, %rd23994;
	mul.lo.s64 	%rd23998, %rd23997, 1099511628211;
	shr.u64 	%rd23999, %rd23979, 40;
	and.b64  	%rd24000, %rd23999, 255;
	xor.b64  	%rd24001, %rd24000, %rd23998;
	mul.lo.s64 	%rd24002, %rd24001, 1099511628211;
	shr.u64 	%rd24003, %rd23979, 48;
	and.b64  	%rd24004, %rd24003, 255;
	xor.b64  	%rd24005, %rd24004, %rd24002;
	mul.lo.s64 	%rd24006, %rd24005, 1099511628211;
	shr.u64 	%rd24007, %rd23979, 56;
	xor.b64  	%rd24008, %rd24007, %rd24006;
	mul.lo.s64 	%rd29272, %rd24008, 1099511628211;
$L__BB14_656:
	setp.eq.s64 	%p1784, %rd3288, 0;
	mov.b64 	%rd29279, -3750763034362895579;
	@%p1784 bra 	$L__BB14_662;
	setp.eq.s64 	%p1785, %rd593, 0;
	mov.b64 	%rd29279, -3750763034362895579;
	mov.b64 	%rd29280, 0;
	@%p1785 bra 	$L__BB14_660;
	and.b64  	%rd29280, %rd3288, -2;
	add.s64 	%rd29276, %rd29238, 8;
	mov.b64 	%rd29279, -3750763034362895579;
	mov.u64 	%rd29277, %rd29280;
$L__BB14_659:
	ld.u64 	%rd24014, [%rd29276+-8];
	and.b64  	%rd24015, %rd24014, 255;
	xor.b64  	%rd24016, %rd24015, %rd29279;
	mul.lo.s64 	%rd24017, %rd24016, 1099511628211;
	shr.u64 	%rd24018, %rd24014, 8;
	and.b64  	%rd24019, %rd24018, 255;
	xor.b64  	%rd24020, %rd24019, %rd24017;
	mul.lo.s64 	%rd24021, %rd24020, 1099511628211;
	shr.u64 	%rd24022, %rd24014, 16;
	and.b64  	%rd24023, %rd24022, 255;
	xor.b64  	%rd24024, %rd24023, %rd24021;
	mul.lo.s64 	%rd24025, %rd24024, 1099511628211;
	shr.u64 	%rd24026, %rd24014, 24;
	and.b64  	%rd24027, %rd24026, 255;
	xor.b64  	%rd24028, %rd24027, %rd24025;
	mul.lo.s64 	%rd24029, %rd24028, 1099511628211;
	shr.u64 	%rd24030, %rd24014, 32;
	and.b64  	%rd24031, %rd24030, 255;
	xor.b64  	%rd24032, %rd24031, %rd24029;
	mul.lo.s64 	%rd24033, %rd24032, 1099511628211;
	shr.u64 	%rd24034, %rd24014, 40;
	and.b64  	%rd24035, %rd24034, 255;
	xor.b64  	%rd24036, %rd24035, %rd24033;
	mul.lo.s64 	%rd24037, %rd24036, 1099511628211;
	shr.u64 	%rd24038, %rd24014, 48;
	and.b64  	%rd24039, %rd24038, 255;
	xor.b64  	%rd24040, %rd24039, %rd24037;
	mul.lo.s64 	%rd24041, %rd24040, 1099511628211;
	shr.u64 	%rd24042, %rd24014, 56;
	xor.b64  	%rd24043, %rd24042, %rd24041;
	mul.lo.s64 	%rd24044, %rd24043, 1099511628211;
	ld.u64 	%rd24045, [%rd29276];
	and.b64  	%rd24046, %rd24045, 255;
	xor.b64  	%rd24047, %rd24046, %rd24044;
	mul.lo.s64 	%rd24048, %rd24047, 1099511628211;
	shr.u64 	%rd24049, %rd24045, 8;
	and.b64  	%rd24050, %rd24049, 255;
	xor.b64  	%rd24051, %rd24050, %rd24048;
	mul.lo.s64 	%rd24052, %rd24051, 1099511628211;
	shr.u64 	%rd24053, %rd24045, 16;
	and.b64  	%rd24054, %rd24053, 255;
	xor.b64  	%rd24055, %rd24054, %rd24052;
	mul.lo.s64 	%rd24056, %rd24055, 1099511628211;
	shr.u64 	%rd24057, %rd24045, 24;
	and.b64  	%rd24058, %rd24057, 255;
	xor.b64  	%rd24059, %rd24058, %rd24056;
	mul.lo.s64 	%rd24060, %rd24059, 1099511628211;
	shr.u64 	%rd24061, %rd24045, 32;
	and.b64  	%rd24062, %rd24061, 255;
	xor.b64  	%rd24063, %rd24062, %rd24060;
	mul.lo.s64 	%rd24064, %rd24063, 1099511628211;
	shr.u64 	%rd24065, %rd24045, 40;
	and.b64  	%rd24066, %rd24065, 255;
	xor.b64  	%rd24067, %rd24066, %rd24064;
	mul.lo.s64 	%rd24068, %rd24067, 1099511628211;
	shr.u64 	%rd24069, %rd24045, 48;
	and.b64  	%rd24070, %rd24069, 255;
	xor.b64  	%rd24071, %rd24070, %rd24068;
	mul.lo.s64 	%rd24072, %rd24071, 1099511628211;
	shr.u64 	%rd24073, %rd24045, 56;
	xor.b64  	%rd24074, %rd24073, %rd24072;
	mul.lo.s64 	%rd29279, %rd24074, 1099511628211;
	add.s64 	%rd29277, %rd29277, -2;
	add.s64 	%rd29276, %rd29276, 16;
	setp.ne.s64 	%p1786, %rd29277, 0;
	@%p1786 bra 	$L__BB14_659;
$L__BB14_660:
	and.b64  	%rd24075, %rd3288, 1;
	setp.eq.b64 	%p1787, %rd24075, 1;
	not.pred 	%p1788, %p1787;
	@%p1788 bra 	$L__BB14_662;
	shl.b64 	%rd24076, %rd29280, 3;
	add.s64 	%rd24077, %rd29238, %rd24076;
	ld.u64 	%rd24078, [%rd24077];
	and.b64  	%rd24079, %rd24078, 255;
	xor.b64  	%rd24080, %rd24079, %rd29279;
	mul.lo.s64 	%rd24081, %rd24080, 1099511628211;
	shr.u64 	%rd24082, %rd24078, 8;
	and.b64  	%rd24083, %rd24082, 255;
	xor.b64  	%rd24084, %rd24083, %rd24081;
	mul.lo.s64 	%rd24085, %rd24084, 1099511628211;
	shr.u64 	%rd24086, %rd24078, 16;
	and.b64  	%rd24087, %rd24086, 255;
	xor.b64  	%rd24088, %rd24087, %rd24085;
	mul.lo.s64 	%rd24089, %rd24088, 1099511628211;
	shr.u64 	%rd24090, %rd24078, 24;
	and.b64  	%rd24091, %rd24090, 255;
	xor.b64  	%rd24092, %rd24091, %rd24089;
	mul.lo.s64 	%rd24093, %rd24092, 1099511628211;
	shr.u64 	%rd24094, %rd24078, 32;
	and.b64  	%rd24095, %rd24094, 255;
	xor.b64  	%rd24096, %rd24095, %rd24093;
	mul.lo.s64 	%rd24097, %rd24096, 1099511628211;
	shr.u64 	%rd24098, %rd24078, 40;
	and.b64  	%rd24099, %rd24098, 255;
	xor.b64  	%rd24100, %rd24099, %rd24097;
	mul.lo.s64 	%rd24101, %rd24100, 1099511628211;
	shr.u64 	%rd24102, %rd24078, 48;
	and.b64  	%rd24103, %rd24102, 255;
	xor.b64  	%rd24104, %rd24103, %rd24101;
	mul.lo.s64 	%rd24105, %rd24104, 1099511628211;
	shr.u64 	%rd24106, %rd24078, 56;
	xor.b64  	%rd24107, %rd24106, %rd24105;
	mul.lo.s64 	%rd29279, %rd24107, 1099511628211;
$L__BB14_662:
	setp.eq.s64 	%p1789, %rd29272, %rd29279;
	@%p1789 bra 	$L__BB14_676;
	setp.eq.s64 	%p1790, %rd3288, 0;
	mov.b64 	%rd29286, -3750763034362895579;
	@%p1790 bra 	$L__BB14_669;
	setp.eq.s64 	%p1791, %rd593, 0;
	mov.b64 	%rd29286, -3750763034362895579;
	mov.b64 	%rd29287, 0;
	@%p1791 bra 	$L__BB14_667;
	and.b64  	%rd29287, %rd3288, -2;
	add.s64 	%rd29283, %rd29179, 8;
	mov.b64 	%rd29286, -3750763034362895579;
	mov.u64 	%rd29284, %rd29287;
$L__BB14_666:
	ld.u64 	%rd24113, [%rd29283+-8];
	and.b64  	%rd24114, %rd24113, 255;
	xor.b64  	%rd24115, %rd24114, %rd29286;
	mul.lo.s64 	%rd24116, %rd24115, 1099511628211;
	shr.u64 	%rd24117, %rd24113, 8;
	and.b64  	%rd24118, %rd24117, 255;
	xor.b64  	%rd24119, %rd24118, %rd24116;
	mul.lo.s64 	%rd24120, %rd24119, 1099511628211;
	shr.u64 	%rd24121, %rd24113, 16;
	and.b64  	%rd24122, %rd24121, 255;
	xor.b64  	%rd24123, %rd24122, %rd24120;
	mul.lo.s64 	%rd24124, %rd24123, 1099511628211;
	shr.u64 	%rd24125, %rd24113, 24;
	and.b64  	%rd24126, %rd24125, 255;
	xor.b64  	%rd24127, %rd24126, %rd24124;
	mul.lo.s64 	%rd24128, %rd24127, 1099511628211;
	shr.u64 	%rd24129, %rd24113, 32;
	and.b64  	%rd24130, %rd24129, 255;
	xor.b64  	%rd24131, %rd24130, %rd24128;
	mul.lo.s64 	%rd24132, %rd24131, 1099511628211;
	shr.u64 	%rd24133, %rd24113, 40;
	and.b64  	%rd24134, %rd24133, 255;
	xor.b64  	%rd24135, %rd24134, %rd24132;
	mul.lo.s64 	%rd24136, %rd24135, 1099511628211;
	shr.u64 	%rd24137, %rd24113, 48;
	and.b64  	%rd24138, %rd24137, 255;
	xor.b64  	%rd24139, %rd24138, %rd24136;
	mul.lo.s64 	%rd24140, %rd24139, 1099511628211;
	shr.u64 	%rd24141, %rd24113, 56;
	xor.b64  	%rd24142, %rd24141, %rd24140;
	mul.lo.s64 	%rd24143, %rd24142, 1099511628211;
	ld.u64 	%rd24144, [%rd29283];
	and.b64  	%rd24145, %rd24144, 255;
	xor.b64  	%rd24146, %rd24145, %rd24143;
	mul.lo.s64 	%rd24147, %rd24146, 1099511628211;
	shr.u64 	%rd24148, %rd24144, 8;
	and.b64  	%rd24149, %rd24148, 255;
	xor.b64  	%rd24150, %rd24149, %rd24147;
	mul.lo.s64 	%rd24151, %rd24150, 1099511628211;
	shr.u64 	%rd24152, %rd24144, 16;
	and.b64  	%rd24153, %rd24152, 255;
	xor.b64  	%rd24154, %rd24153, %rd24151;
	mul.lo.s64 	%rd24155, %rd24154, 1099511628211;
	shr.u64 	%rd24156, %rd24144, 24;
	and.b64  	%rd24157, %rd24156, 255;
	xor.b64  	%rd24158, %rd24157, %rd24155;
	mul.lo.s64 	%rd24159, %rd24158, 1099511628211;
	shr.u64 	%rd24160, %rd24144, 32;
	and.b64  	%rd24161, %rd24160, 255;
	xor.b64  	%rd24162, %rd24161, %rd24159;
	mul.lo.s64 	%rd24163, %rd24162, 1099511628211;
	shr.u64 	%rd24164, %rd24144, 40;
	and.b64  	%rd24165, %rd24164, 255;
	xor.b64  	%rd24166, %rd24165, %rd24163;
	mul.lo.s64 	%rd24167, %rd24166, 1099511628211;
	shr.u64 	%rd24168, %rd24144, 48;
	and.b64  	%rd24169, %rd24168, 255;
	xor.b64  	%rd24170, %rd24169, %rd24167;
	mul.lo.s64 	%rd24171, %rd24170, 1099511628211;
	shr.u64 	%rd24172, %rd24144, 56;
	xor.b64  	%rd24173, %rd24172, %rd24171;
	mul.lo.s64 	%rd29286, %rd24173, 1099511628211;
	add.s64 	%rd29284, %rd29284, -2;
	add.s64 	%rd29283, %rd29283, 16;
	setp.ne.s64 	%p1792, %rd29284, 0;
	@%p1792 bra 	$L__BB14_666;
$L__BB14_667:
	and.b64  	%rd24174, %rd3288, 1;
	setp.eq.b64 	%p1793, %rd24174, 1;
	not.pred 	%p1794, %p1793;
	@%p1794 bra 	$L__BB14_669;
	shl.b64 	%rd24175, %rd29287, 3;
	add.s64 	%rd24176, %rd29179, %rd24175;
	ld.u64 	%rd24177, [%rd24176];
	and.b64  	%rd24178, %rd24177, 255;
	xor.b64  	%rd24179, %rd24178, %rd29286;
	mul.lo.s64 	%rd24180, %rd24179, 1099511628211;
	shr.u64 	%rd24181, %rd24177, 8;
	and.b64  	%rd24182, %rd24181, 255;
	xor.b64  	%rd24183, %rd24182, %rd24180;
	mul.lo.s64 	%rd24184, %rd24183, 1099511628211;
	shr.u64 	%rd24185, %rd24177, 16;
	and.b64  	%rd24186, %rd24185, 255;
	xor.b64  	%rd24187, %rd24186, %rd24184;
	mul.lo.s64 	%rd24188, %rd24187, 1099511628211;
	shr.u64 	%rd24189, %rd24177, 24;
	and.b64  	%rd24190, %rd24189, 255;
	xor.b64  	%rd24191, %rd24190, %rd24188;
	mul.lo.s64 	%rd24192, %rd24191, 1099511628211;
	shr.u64 	%rd24193, %rd24177, 32;
	and.b64  	%rd24194, %rd24193, 255;
	xor.b64  	%rd24195, %rd24194, %rd24192;
	mul.lo.s64 	%rd24196, %rd24195, 1099511628211;
	shr.u64 	%rd24197, %rd24177, 40;
	and.b64  	%rd24198, %rd24197, 255;
	xor.b64  	%rd24199, %rd24198, %rd24196;
	mul.lo.s64 	%rd24200, %rd24199, 1099511628211;
	shr.u64 	%rd24201, %rd24177, 48;
	and.b64  	%rd24202, %rd24201, 255;
	xor.b64  	%rd24203, %rd24202, %rd24200;
	mul.lo.s64 	%rd24204, %rd24203, 1099511628211;
	shr.u64 	%rd24205, %rd24177, 56;
	xor.b64  	%rd24206, %rd24205, %rd24204;
	mul.lo.s64 	%rd29286, %rd24206, 1099511628211;
$L__BB14_669:
	setp.eq.s64 	%p1795, %rd3288, 0;
	mov.b64 	%rd29293, -3750763034362895579;
	@%p1795 bra 	$L__BB14_675;
	setp.eq.s64 	%p1796, %rd593, 0;
	mov.b64 	%rd29293, -3750763034362895579;
	mov.b64 	%rd29294, 0;
	@%p1796 bra 	$L__BB14_673;
	and.b64  	%rd29294, %rd3288, -2;
	add.s64 	%rd29290, %rd29238, 8;
	mov.b64 	%rd29293, -3750763034362895579;
	mov.u64 	%rd29291, %rd29294;
$L__BB14_672:
	ld.u64 	%rd24212, [%rd29290+-8];
	and.b64  	%rd24213, %rd24212, 255;
	xor.b64  	%rd24214, %rd24213, %rd29293;
	mul.lo.s64 	%rd24215, %rd24214, 1099511628211;
	shr.u64 	%rd24216, %rd24212, 8;
	and.b64  	%rd24217, %rd24216, 255;
	xor.b64  	%rd24218, %rd24217, %rd24215;
	mul.lo.s64 	%rd24219, %rd24218, 1099511628211;
	shr.u64 	%rd24220, %rd24212, 16;
	and.b64  	%rd24221, %rd24220, 255;
	xor.b64  	%rd24222, %rd24221, %rd24219;
	mul.lo.s64 	%rd24223, %rd24222, 1099511628211;
	shr.u64 	%rd24224, %rd24212, 24;
	and.b64  	%rd24225, %rd24224, 255;
	xor.b64  	%rd24226, %rd24225, %rd24223;
	mul.lo.s64 	%rd24227, %rd24226, 1099511628211;
	shr.u64 	%rd24228, %rd24212, 32;
	and.b64  	%rd24229, %rd24228, 255;
	xor.b64  	%rd24230, %rd24229, %rd24227;
	mul.lo.s64 	%rd24231, %rd24230, 1099511628211;
	shr.u64 	%rd24232, %rd24212, 40;
	and.b64  	%rd24233, %rd24232, 255;
	xor.b64  	%rd24234, %rd24233, %rd24231;
	mul.lo.s64 	%rd24235, %rd24234, 1099511628211;
	shr.u64 	%rd24236, %rd24212, 48;
	and.b64  	%rd24237, %rd24236, 255;
	xor.b64  	%rd24238, %rd24237, %rd24235;
	mul.lo.s64 	%rd24239, %rd24238, 1099511628211;
	shr.u64 	%rd24240, %rd24212, 56;
	xor.b64  	%rd24241, %rd24240, %rd24239;
	mul.lo.s64 	%rd24242, %rd24241, 1099511628211;
	ld.u64 	%rd24243, [%rd29290];
	and.b64  	%rd24244, %rd24243, 255;
	xor.b64  	%rd24245, %rd24244, %rd24242;
	mul.lo.s64 	%rd24246, %rd24245, 1099511628211;
	shr.u64 	%rd24247, %rd24243, 8;
	and.b64  	%rd24248, %rd24247, 255;
	xor.b64  	%rd24249, %rd24248, %rd24246;
	mul.lo.s64 	%rd24250, %rd24249, 1099511628211;
	shr.u64 	%rd24251, %rd24243, 16;
	and.b64  	%rd24252, %rd24251, 255;
	xor.b64  	%rd24253, %rd24252, %rd24250;
	mul.lo.s64 	%rd24254, %rd24253, 1099511628211;
	shr.u64 	%rd24255, %rd24243, 24;
	and.b64  	%rd24256, %rd24255, 255;
	xor.b64  	%rd24257, %rd24256, %rd24254;
	mul.lo.s64 	%rd24258, %rd24257, 1099511628211;
	shr.u64 	%rd24259, %rd24243, 32;
	and.b64  	%rd24260, %rd24259, 255;
	xor.b64  	%rd24261, %rd24260, %rd24258;
	mul.lo.s64 	%rd24262, %rd24261, 1099511628211;
	shr.u64 	%rd24263, %rd24243, 40;
	and.b64  	%rd24264, %rd24263, 255;
	xor.b64  	%rd24265, %rd24264, %rd24262;
	mul.lo.s64 	%rd24266, %rd24265, 1099511628211;
	shr.u64 	%rd24267, %rd24243, 48;
	and.b64  	%rd24268, %rd24267, 255;
	xor.b64  	%rd24269, %rd24268, %rd24266;
	mul.lo.s64 	%rd24270, %rd24269, 1099511628211;
	shr.u64 	%rd24271, %rd24243, 56;
	xor.b64  	%rd24272, %rd24271, %rd24270;
	mul.lo.s64 	%rd29293, %rd24272, 1099511628211;
	add.s64 	%rd29291, %rd29291, -2;
	add.s64 	%rd29290, %rd29290, 16;
	setp.ne.s64 	%p1797, %rd29291, 0;
	@%p1797 bra 	$L__BB14_672;
$L__BB14_673:
	and.b64  	%rd24273, %rd3288, 1;
	setp.eq.b64 	%p1798, %rd24273, 1;
	not.pred 	%p1799, %p1798;
	@%p1799 bra 	$L__BB14_675;
	shl.b64 	%rd24274, %rd29294, 3;
	add.s64 	%rd24275, %rd29238, %rd24274;
	ld.u64 	%rd24276, [%rd24275];
	and.b64  	%rd24277, %rd24276, 255;
	xor.b64  	%rd24278, %rd24277, %rd29293;
	mul.lo.s64 	%rd24279, %rd24278, 1099511628211;
	shr.u64 	%rd24280, %rd24276, 8;
	and.b64  	%rd24281, %rd24280, 255;
	xor.b64  	%rd24282, %rd24281, %rd24279;
	mul.lo.s64 	%rd24283, %rd24282, 1099511628211;
	shr.u64 	%rd24284, %rd24276, 16;
	and.b64  	%rd24285, %rd24284, 255;
	xor.b64  	%rd24286, %rd24285, %rd24283;
	mul.lo.s64 	%rd24287, %rd24286, 1099511628211;
	shr.u64 	%rd24288, %rd24276, 24;
	and.b64  	%rd24289, %rd24288, 255;
	xor.b64  	%rd24290, %rd24289, %rd24287;
	mul.lo.s64 	%rd24291, %rd24290, 1099511628211;
	shr.u64 	%rd24292, %rd24276, 32;
	and.b64  	%rd24293, %rd24292, 255;
	xor.b64  	%rd24294, %rd24293, %rd24291;
	mul.lo.s64 	%rd24295, %rd24294, 1099511628211;
	shr.u64 	%rd24296, %rd24276, 40;
	and.b64  	%rd24297, %rd24296, 255;
	xor.b64  	%rd24298, %rd24297, %rd24295;
	mul.lo.s64 	%rd24299, %rd24298, 1099511628211;
	shr.u64 	%rd24300, %rd24276, 48;
	and.b64  	%rd24301, %rd24300, 255;
	xor.b64  	%rd24302, %rd24301, %rd24299;
	mul.lo.s64 	%rd24303, %rd24302, 1099511628211;
	shr.u64 	%rd24304, %rd24276, 56;
	xor.b64  	%rd24305, %rd24304, %rd24303;
	mul.lo.s64 	%rd29293, %rd24305, 1099511628211;
$L__BB14_675:
	setp.lt.u64 	%p2272, %rd29286, %rd29293;
	mov.pred 	%p2273, 0;
	bra.uni 	$L__BB14_680;
$L__BB14_676:
	setp.eq.s32 	%p1802, %r429, 0;
	mov.pred 	%p2273, 0;
	mov.pred 	%p2272, %p2273;
	@%p1802 bra 	$L__BB14_680;
	mov.b64 	%rd29297, 0;
	cvt.s64.s32 	%rd24310, %r429;
$L__BB14_678:
	shl.b64 	%rd24307, %rd29297, 3;
	add.s64 	%rd24308, %rd29179, %rd24307;
	ld.u64 	%rd1055, [%rd24308];
	add.s64 	%rd24309, %rd29238, %rd24307;
	ld.u64 	%rd1056, [%rd24309];
	setp.lt.u64 	%p1805, %rd1055, %rd1056;
	mov.pred 	%p2272, -1;
	@%p1805 bra 	$L__BB14_680;
	setp.le.u64 	%p1807, %rd1055, %rd1056;
	add.s64 	%rd29297, %rd29297, 1;
	setp.lt.u64 	%p1808, %rd29297, %rd24310;
	and.pred  	%p1809, %p1807, %p1808;
	mov.pred 	%p2272, %p2273;
	@%p1809 bra 	$L__BB14_678;
$L__BB14_680:
	add.s32 	%r1068, %r1495, %r1458;
	setp.lt.s32 	%p1810, %r1068, %r91;
	and.pred  	%p26, %p1810, %p2273;
	mov.u64 	%rd29298, %rd29238;
	@%p2272 bra 	$L__BB14_682;
	add.s32 	%r106, %r1458, 1;
	shl.b32 	%r1069, %r1458, 3;
	mov.u32 	%r1070, _ZN6thrust24THRUST_300001_SM_1000_NS8cuda_cub4core6detail5shmemE;
	add.s32 	%r1071, %r1070, %r1069;
	ld.shared.u64 	%rd29298, [%r1071+2056];
	mov.u32 	%r1458, %r106;
$L__BB14_682:
	@%p2273 bra 	$L__BB14_684;
	add.s32 	%r108, %r1495, 1;
	shl.b32 	%r1072, %r1495, 3;
	mov.u32 	%r1073, _ZN6thrust24THRUST_300001_SM_1000_NS8cuda_cub4core6detail5shmemE;
	add.s32 	%r1074, %r1073, %r1072;
	ld.shared.u64 	%rd29179, [%r1074+2056];
	mov.u32 	%r1495, %r108;
$L__BB14_684:
	setp.ge.s32 	%p2274, %r1458, %r88;
	setp.lt.s32 	%p1811, %r1458, %r88;
	setp.ge.s32 	%p1812, %r1495, %r90;
	and.pred  	%p2275, %p1812, %p1811;
	or.pred  	%p1813, %p2274, %p1812;
	@%p1813 bra 	$L__BB14_745;
	setp.eq.s64 	%p1814, %rd3288, 0;
	mov.b64 	%rd29303, -3750763034362895579;
	@%p1814 bra 	$L__BB14_691;
	setp.eq.s64 	%p1815, %rd593, 0;
	mov.b64 	%rd29303, -3750763034362895579;
	mov.b64 	%rd29304, 0;
	@%p1815 bra 	$L__BB14_689;
	and.b64  	%rd29304, %rd3288, -2;
	add.s64 	%rd29300, %rd29298, 8;
	mov.b64 	%rd29303, -3750763034362895579;
	mov.u64 	%rd29301, %rd29304;
$L__BB14_688:
	ld.u64 	%rd24316, [%rd29300+-8];
	and.b64  	%rd24317, %rd24316, 255;
	xor.b64  	%rd24318, %rd24317, %rd29303;
	mul.lo.s64 	%rd24319, %rd24318, 1099511628211;
	shr.u64 	%rd24320, %rd24316, 8;
	and.b64  	%rd24321, %rd24320, 255;
	xor.b64  	%rd24322, %rd24321, %rd24319;
	mul.lo.s64 	%rd24323, %rd24322, 1099511628211;
	shr.u64 	%rd24324, %rd24316, 16;
	and.b64  	%rd24325, %rd24324, 255;
	xor.b64  	%rd24326, %rd24325, %rd24323;
	mul.lo.s64 	%rd24327, %rd24326, 1099511628211;
	shr.u64 	%rd24328, %rd24316, 24;
	and.b64  	%rd24329, %rd24328, 255;
	xor.b64  	%rd24330, %rd24329, %rd24327;
	mul.lo.s64 	%rd24331, %rd24330, 1099511628211;
	shr.u64 	%rd24332, %rd24316, 32;
	and.b64  	%rd24333, %rd24332, 255;
	xor.b64  	%rd24334, %rd24333, %rd24331;
	mul.lo.s64 	%rd24335, %rd24334, 1099511628211;
	shr.u64 	%rd24336, %rd24316, 40;
	and.b64  	%rd24337, %rd24336, 255;
	xor.b64  	%rd24338, %rd24337, %rd24335;
	mul.lo.s64 	%rd24339, %rd24338, 1099511628211;
	shr.u64 	%rd24340, %rd24316, 48;
	and.b64  	%rd24341, %rd24340, 255;
	xor.b64  	%rd24342, %rd24341, %rd24339;
	mul.lo.s64 	%rd24343, %rd24342, 1099511628211;
	shr.u64 	%rd24344, %rd24316, 56;
	xor.b64  	%rd24345, %rd24344, %rd24343;
	mul.lo.s64 	%rd24346, %rd24345, 1099511628211;
	ld.u64 	%rd24347, [%rd29300];
	and.b64  	%rd24348, %rd24347, 255;
	xor.b64  	%rd24349, %rd24348, %rd24346;
	mul.lo.s64 	%rd24350, %rd24349, 1099511628211;
	shr.u64 	%rd24351, %rd24347, 8;
	and.b64  	%rd24352, %rd24351, 255;
	xor.b64  	%rd24353, %rd24352, %rd24350;
	mul.lo.s64 	%rd24354, %rd24353, 1099511628211;
	shr.u64 	%rd24355, %rd24347, 16;
	and.b64  	%rd24356, %rd24355, 255;
	xor.b64  	%rd24357, %rd24356, %rd24354;
	mul.lo.s64 	%rd24358, %rd24357, 1099511628211;
	shr.u64 	%rd24359, %rd24347, 24;
	and.b64  	%rd24360, %rd24359, 255;
	xor.b64  	%rd24361, %rd24360, %rd24358;
	mul.lo.s64 	%rd24362, %rd24361, 1099511628211;
	shr.u64 	%rd24363, %rd24347, 32;
	and.b64  	%rd24364, %rd24363, 255;
	xor.b64  	%rd24365, %rd24364, %rd24362;
	mul.lo.s64 	%rd24366, %rd24365, 1099511628211;
	shr.u64 	%rd24367, %rd24347, 40;
	and.b64  	%rd24368, %rd24367, 255;
	xor.b64  	%rd24369, %rd24368, %rd24366;
	mul.lo.s64 	%rd24370, %rd24369, 1099511628211;
	shr.u64 	%rd24371, %rd24347, 48;
	and.b64  	%rd24372, %rd24371, 255;
	xor.b64  	%rd24373, %rd24372, %rd24370;
	mul.lo.s64 	%rd24374, %rd24373, 1099511628211;
	shr.u64 	%rd24375, %rd24347, 56;
	xor.b64  	%rd24376, %rd24375, %rd24374;
	mul.lo.s64 	%rd29303, %rd24376, 1099511628211;
	add.s64 	%rd29301, %rd29301, -2;
	add.s64 	%rd29300, %rd29300, 16;
	setp.ne.s64 	%p1816, %rd29301, 0;
	@%p1816 bra 	$L__BB14_688;
$L__BB14_689:
	and.b64  	%rd24377, %rd3288, 1;
	setp.eq.b64 	%p1817, %rd24377, 1;
	not.pred 	%p1818, %p1817;
	@%p1818 bra 	$L__BB14_691;
	shl.b64 	%rd24378, %rd29304, 3;
	add.s64 	%rd24379, %rd29298, %rd24378;
	ld.u64 	%rd24380, [%rd24379];
	and.b64  	%rd24381, %rd24380, 255;
	xor.b64  	%rd24382, %rd24381, %rd29303;
	mul.lo.s64 	%rd24383, %rd24382, 1099511628211;
	shr.u64 	%rd24384, %rd24380, 8;
	and.b64  	%rd24385, %rd24384, 255;
	xor.b64  	%rd24386, %rd24385, %rd24383;
	mul.lo.s64 	%rd24387, %rd24386, 1099511628211;
	shr.u64 	%rd24388, %rd24380, 16;
	and.b64  	%rd24389, %rd24388, 255;
	xor.b64  	%rd24390, %rd24389, %rd24387;
	mul.lo.s64 	%rd24391, %rd24390, 1099511628211;
	shr.u64 	%rd24392, %rd24380, 24;
	and.b64  	%rd24393, %rd24392, 255;
	xor.b64  	%rd24394, %rd24393, %rd24391;
	mul.lo.s64 	%rd24395, %rd24394, 1099511628211;
	shr.u64 	%rd24396, %rd24380, 32;
	and.b64  	%rd24397, %rd24396, 255;
	xor.b64  	%rd24398, %rd24397, %rd24395;
	mul.lo.s64 	%rd24399, %rd24398, 1099511628211;
	shr.u64 	%rd24400, %rd24380, 40;
	and.b64  	%rd24401, %rd24400, 255;
	xor.b64  	%rd24402, %rd24401, %rd24399;
	mul.lo.s64 	%rd24403, %rd24402, 1099511628211;
	shr.u64 	%rd24404, %rd24380, 48;
	and.b64  	%rd24405, %rd24404, 255;
	xor.b64  	%rd24406, %rd24405, %rd24403;
	mul.lo.s64 	%rd24407, %rd24406, 1099511628211;
	shr.u64 	%rd24408, %rd24380, 56;
	xor.b64  	%rd24409, %rd24408, %rd24407;
	mul.lo.s64 	%rd29303, %rd24409, 1099511628211;
$L__BB14_691:
	setp.eq.s64 	%p1819, %rd3288, 0;
	mov.b64 	%rd29310, -3750763034362895579;
	@%p1819 bra 	$L__BB14_697;
	setp.eq.s64 	%p1820, %rd593, 0;
	mov.b64 	%rd29310, -3750763034362895579;
	mov.b64 	%rd29311, 0;
	@%p1820 bra 	$L__BB14_695;
	and.b64  	%rd29311, %rd3288, -2;
	add.s64 	%rd29307, %rd29179, 8;
	mov.b64 	%rd29310, -3750763034362895579;
	mov.u64 	%rd29308, %rd29311;
$L__BB14_694:
	ld.u64 	%rd24415, [%rd29307+-8];
	and.b64  	%rd24416, %rd24415, 255;
	xor.b64  	%rd24417, %rd24416, %rd29310;
	mul.lo.s64 	%rd24418, %rd24417, 1099511628211;
	shr.u64 	%rd24419, %rd24415, 8;
	and.b64  	%rd24420, %rd24419, 255;
	xor.b64  	%rd24421, %rd24420, %rd24418;
	mul.lo.s64 	%rd24422, %rd24421, 1099511628211;
	shr.u64 	%rd24423, %rd24415, 16;
	and.b64  	%rd24424, %rd24423, 255;
	xor.b64  	%rd24425, %rd24424, %rd24422;
	mul.lo.s64 	%rd24426, %rd24425, 1099511628211;
	shr.u64 	%rd24427, %rd24415, 24;
	and.b64  	%rd24428, %rd24427, 255;
	xor.b64  	%rd24429, %rd24428, %rd24426;
	mul.lo.s64 	%rd24430, %rd24429, 1099511628211;
	shr.u64 	%rd24431, %rd24415, 32;
	and.b64  	%rd24432, %rd24431, 255;
	xor.b64  	%rd24433, %rd24432, %rd24430;
	mul.lo.s64 	%rd24434, %rd24433, 1099511628211;
	shr.u64 	%rd24435, %rd24415, 40;
	and.b64  	%rd24436, %rd24435, 255;
	xor.b64  	%rd24437, %rd24436, %rd24434;
	mul.lo.s64 	%rd24438, %rd24437, 1099511628211;
	shr.u64 	%rd24439, %rd24415, 48;
	and.b64  	%rd24440, %rd24439, 255;
	xor.b64  	%rd24441, %rd24440, %rd24438;
	mul.lo.s64 	%rd24442, %rd24441, 1099511628211;
	shr.u64 	%rd24443, %rd24415, 56;
	xor.b64  	%rd24444, %rd24443, %rd24442;
	mul.lo.s64 	%rd24445, %rd24444, 1099511628211;
	ld.u64 	%rd24446, [%rd29307];
	and.b64  	%rd24447, %rd24446, 255;
	xor.b64  	%rd24448, %rd24447, %rd24445;
	mul.lo.s64 	%rd24449, %rd24448, 1099511628211;
	shr.u64 	%rd24450, %rd24446, 8;
	and.b64  	%rd24451, %rd24450, 255;
	xor.b64  	%rd24452, %rd24451, %rd24449;
	mul.lo.s64 	%rd24453, %rd24452, 1099511628211;
	shr.u64 	%rd24454, %rd24446, 16;
	and.b64  	%rd24455, %rd24454, 255;
	xor.b64  	%rd24456, %rd24455, %rd24453;
	mul.lo.s64 	%rd24457, %rd24456, 1099511628211;
	shr.u64 	%rd24458, %rd24446, 24;
	and.b64  	%rd24459, %rd24458, 255;
	xor.b64  	%rd24460, %rd24459, %rd24457;
	mul.lo.s64 	%rd24461, %rd24460, 1099511628211;
	shr.u64 	%rd24462, %rd24446, 32;
	and.b64  	%rd24463, %rd24462, 255;
	xor.b64  	%rd24464, %rd24463, %rd24461;
	mul.lo.s64 	%rd24465, %rd24464, 1099511628211;
	shr.u64 	%rd24466, %rd24446, 40;
	and.b64  	%rd24467, %rd24466, 255;
	xor.b64  	%rd24468, %rd24467, %rd24465;
	mul.lo.s64 	%rd24469, %rd24468, 1099511628211;
	shr.u64 	%rd24470, %rd24446, 48;
	and.b64  	%rd24471, %rd24470, 255;
	xor.b64  	%rd24472, %rd24471, %rd24469;
	mul.lo.s64 	%rd24473, %rd24472, 1099511628211;
	shr.u64 	%rd24474, %rd24446, 56;
	xor.b64  	%rd24475, %rd24474, %rd24473;
	mul.lo.s64 	%rd29310, %rd24475, 1099511628211;
	add.s64 	%rd29308, %rd29308, -2;
	add.s64 	%rd29307, %rd29307, 16;
	setp.ne.s64 	%p1821, %rd29308, 0;
	@%p1821 bra 	$L__BB14_694;
$L__BB14_695:
	and.b64  	%rd24476, %rd3288, 1;
	setp.eq.b64 	%p1822, %rd24476, 1;
	not.pred 	%p1823, %p1822;
	@%p1823 bra 	$L__BB14_697;
	shl.b64 	%rd24477, %rd29311, 3;
	add.s64 	%rd24478, %rd29179, %rd24477;
	ld.u64 	%rd24479, [%rd24478];
	and.b64  	%rd24480, %rd24479, 255;
	xor.b64  	%rd24481, %rd24480, %rd29310;
	mul.lo.s64 	%rd24482, %rd24481, 1099511628211;
	shr.u64 	%rd24483, %rd24479, 8;
	and.b64  	%rd24484, %rd24483, 255;
	xor.b64  	%rd24485, %rd24484, %rd24482;
	mul.lo.s64 	%rd24486, %rd24485, 1099511628211;
	shr.u64 	%rd24487, %rd24479, 16;
	and.b64  	%rd24488, %rd24487, 255;
	xor.b64  	%rd24489, %rd24488, %rd24486;
	mul.lo.s64 	%rd24490, %rd24489, 1099511628211;
	shr.u64 	%rd24491, %rd24479, 24;
	and.b64  	%rd24492, %rd24491, 255;
	xor.b64  	%rd24493, %rd24492, %rd24490;
	mul.lo.s64 	%rd24494, %rd24493, 1099511628211;
	shr.u64 	%rd24495, %rd24479, 32;
	and.b64  	%rd24496, %rd24495, 255;
	xor.b64  	%rd24497, %rd24496, %rd24494;
	mul.lo.s64 	%rd24498, %rd24497, 1099511628211;
	shr.u64 	%rd24499, %rd24479, 40;
	and.b64  	%rd24500, %rd24499, 255;
	xor.b64  	%rd24501, %rd24500, %rd24498;
	mul.lo.s64 	%rd24502, %rd24501, 1099511628211;
	shr.u64 	%rd24503, %rd24479, 48;
	and.b64  	%rd24504, %rd24503, 255;
	xor.b64  	%rd24505, %rd24504, %rd24502;
	mul.lo.s64 	%rd24506, %rd24505, 1099511628211;
	shr.u64 	%rd24507, %rd24479, 56;
	xor.b64  	%rd24508, %rd24507, %rd24506;
	mul.lo.s64 	%rd29310, %rd24508, 1099511628211;
$L__BB14_697:
	setp.eq.s64 	%p1824, %rd29303, %rd29310;
	@%p1824 bra 	$L__BB14_711;
	add.s64 	%rd1090, %rd3288, -1;
	setp.eq.s64 	%p1825, %rd3288, 0;
	mov.b64 	%rd29317, -3750763034362895579;
	@%p1825 bra 	$L__BB14_704;
	setp.eq.s64 	%p1826, %rd1090, 0;
	mov.b64 	%rd29317, -3750763034362895579;
	mov.b64 	%rd29318, 0;
	@%p1826 bra 	$L__BB14_702;
	and.b64  	%rd29318, %rd3288, -2;
	add.s64 	%rd29314, %rd29298, 8;
	mov.b64 	%rd29317, -3750763034362895579;
	mov.u64 	%rd29315, %rd29318;
$L__BB14_701:
	ld.u64 	%rd24514, [%rd29314+-8];
	and.b64  	%rd24515, %rd24514, 255;
	xor.b64  	%rd24516, %rd24515, %rd29317;
	mul.lo.s64 	%rd24517, %rd24516, 1099511628211;
	shr.u64 	%rd24518, %rd24514, 8;
	and.b64  	%rd24519, %rd24518, 255;
	xor.b64  	%rd24520, %rd24519, %rd24517;
	mul.lo.s64 	%rd24521, %rd24520, 1099511628211;
	shr.u64 	%rd24522, %rd24514, 16;
	and.b64  	%rd24523, %rd24522, 255;
	xor.b64  	%rd24524, %rd24523, %rd24521;
	mul.lo.s64 	%rd24525, %rd24524, 1099511628211;
	shr.u64 	%rd24526, %rd24514, 24;
	and.b64  	%rd24527, %rd24526, 255;
	xor.b64  	%rd24528, %rd24527, %rd24525;
	mul.lo.s64 	%rd24529, %rd24528, 1099511628211;
	shr.u64 	%rd24530, %rd24514, 32;
	and.b64  	%rd24531, %rd24530, 255;
	xor.b64  	%rd24532, %rd24531, %rd24529;
	mul.lo.s64 	%rd24533, %rd24532, 1099511628211;
	shr.u64 	%rd24534, %rd24514, 40;
	and.b64  	%rd24535, %rd24534, 255;
	xor.b64  	%rd24536, %rd24535, %rd24533;
	mul.lo.s64 	%rd24537, %rd24536, 1099511628211;
	shr.u64 	%rd24538, %rd24514, 48;
	and.b64  	%rd24539, %rd24538, 255;
	xor.b64  	%rd24540, %rd24539, %rd24537;
	mul.lo.s64 	%rd24541, %rd24540, 1099511628211;
	shr.u64 	%rd24542, %rd24514, 56;
	xor.b64  	%rd24543, %rd24542, %rd24541;
	mul.lo.s64 	%rd24544, %rd24543, 1099511628211;
	ld.u64 	%rd24545, [%rd29314];
	and.b64  	%rd24546, %rd24545, 255;
	xor.b64  	%rd24547, %rd24546, %rd24544;
	mul.lo.s64 	%rd24548, %rd24547, 1099511628211;
	shr.u64 	%rd24549, %rd24545, 8;
	and.b64  	%rd24550, %rd24549, 255;
	xor.b64  	%rd24551, %rd24550, %rd24548;
	mul.lo.s64 	%rd24552, %rd24551, 1099511628211;
	shr.u64 	%rd24553, %rd24545, 16;
	and.b64  	%rd24554, %rd24553, 255;
	xor.b64  	%rd24555, %rd24554, %rd24552;
	mul.lo.s64 	%rd24556, %rd24555, 1099511628211;
	shr.u64 	%rd24557, %rd24545, 24;
	and.b64  	%rd24558, %rd24557, 255;
	xor.b64  	%rd24559, %rd24558, %rd24556;
	mul.lo.s64 	%rd24560, %rd24559, 1099511628211;
	shr.u64 	%rd24561, %rd24545, 32;
	and.b64  	%rd24562, %rd24561, 255;
	xor.b64  	%rd24563, %rd24562, %rd24560;
	mul.lo.s64 	%rd24564, %rd24563, 1099511628211;
	shr.u64 	%rd24565, %rd24545, 40;
	and.b64  	%rd24566, %rd24565, 255;
	xor.b64  	%rd24567, %rd24566, %rd24564;
	mul.lo.s64 	%rd24568, %rd24567, 1099511628211;
	shr.u64 	%rd24569, %rd24545, 48;
	and.b64  	%rd24570, %rd24569, 255;
	xor.b64  	%rd24571, %rd24570, %rd24568;
	mul.lo.s64 	%rd24572, %rd24571, 1099511628211;
	shr.u64 	%rd24573, %rd24545, 56;
	xor.b64  	%rd24574, %rd24573, %rd24572;
	mul.lo.s64 	%rd29317, %rd24574, 1099511628211;
	add.s64 	%rd29315, %rd29315, -2;
	add.s64 	%rd29314, %rd29314, 16;
	setp.ne.s64 	%p1827, %rd29315, 0;
	@%p1827 bra 	$L__BB14_701;
$L__BB14_702:
	and.b64  	%rd24575, %rd3288, 1;
	setp.eq.b64 	%p1828, %rd24575, 1;
	not.pred 	%p1829, %p1828;
	@%p1829 bra 	$L__BB14_704;
	shl.b64 	%rd24576, %rd29318, 3;
	add.s64 	%rd24577, %rd29298, %rd24576;
	ld.u64 	%rd24578, [%rd24577];
	and.b64  	%rd24579, %rd24578, 255;
	xor.b64  	%rd24580, %rd24579, %rd29317;
	mul.lo.s64 	%rd24581, %rd24580, 1099511628211;
	shr.u64 	%rd24582, %rd24578, 8;
	and.b64  	%rd24583, %rd24582, 255;
	xor.b64  	%rd24584, %rd24583, %rd24581;
	mul.lo.s64 	%rd24585, %rd24584, 1099511628211;
	shr.u64 	%rd24586, %rd24578, 16;
	and.b64  	%rd24587, %rd24586, 255;
	xor.b64  	%rd24588, %rd24587, %rd24585;
	mul.lo.s64 	%rd24589, %rd24588, 1099511628211;
	shr.u64 	%rd24590, %rd24578, 24;
	and.b64  	%rd24591, %rd24590, 255;
	xor.b64  	%rd24592, %rd24591, %rd24589;
	mul.lo.s64 	%rd24593, %rd24592, 1099511628211;
	shr.u64 	%rd24594, %rd24578, 32;
	and.b64  	%rd24595, %rd24594, 255;
	xor.b64  	%rd24596, %rd24595, %rd24593;
	mul.lo.s64 	%rd24597, %rd24596, 1099511628211;
	shr.u64 	%rd24598, %rd24578, 40;
	and.b64  	%rd24599, %rd24598, 255;
	xor.b64  	%rd24600, %rd24599, %rd24597;
	mul.lo.s64 	%rd24601, %rd24600, 1099511628211;
	shr.u64 	%rd24602, %rd24578, 48;
	and.b64  	%rd24603, %rd24602, 255;
	xor.b64  	%rd24604, %rd24603, %rd24601;
	mul.lo.s64 	%rd24605, %rd24604, 1099511628211;
	shr.u64 	%rd24606, %rd24578, 56;
	xor.b64  	%rd24607, %rd24606, %rd24605;
	mul.lo.s64 	%rd29317, %rd24607, 1099511628211;
$L__BB14_704:
	setp.eq.s64 	%p1830, %rd3288, 0;
	mov.b64 	%rd29324, -3750763034362895579;
	@%p1830 bra 	$L__BB14_710;
	setp.eq.s64 	%p1831, %rd1090, 0;
	mov.b64 	%rd29324, -3750763034362895579;
	mov.b64 	%rd29325, 0;
	@%p1831 bra 	$L__BB14_708;
	and.b64  	%rd29325, %rd3288, -2;
	add.s64 	%rd29321, %rd29179, 8;
	mov.b64 	%rd29324, -3750763034362895579;
	mov.u64 	%rd29322, %rd29325;
$L__BB14_707:
	ld.u64 	%rd24613, [%rd29321+-8];
	and.b64  	%rd24614, %rd24613, 255;
	xor.b64  	%rd24615, %rd24614, %rd29324;
	mul.lo.s64 	%rd24616, %rd24615, 1099511628211;
	shr.u64 	%rd24617, %rd24613, 8;
	and.b64  	%rd24618, %rd24617, 255;
	xor.b64  	%rd24619, %rd24618, %rd24616;
	mul.lo.s64 	%rd24620, %rd24619, 1099511628211;
	shr.u64 	%rd24621, %rd24613, 16;
	and.b64  	%rd24622, %rd24621, 255;
	xor.b64  	%rd24623, %rd24622, %rd24620;
	mul.lo.s64 	%rd24624, %rd24623, 1099511628211;
	shr.u64 	%rd24625, %rd24613, 24;
	and.b64  	%rd24626, %rd24625, 255;
	xor.b64  	%rd24627, %rd24626, %rd24624;
	mul.lo.s64 	%rd24628, %rd24627, 1099511628211;
	shr.u64 	%rd24629, %rd24613, 32;
	and.b64  	%rd24630, %rd24629, 255;
	xor.b64  	%rd24631, %rd24630, %rd24628;
	mul.lo.s64 	%rd24632, %rd24631, 1099511628211;
	shr.u64 	%rd24633, %rd24613, 40;
	and.b64  	%rd24634, %rd24633, 255;
	xor.b64  	%rd24635, %rd24634, %rd24632;
	mul.lo.s64 	%rd24636, %rd24635, 1099511628211;
	shr.u64 	%rd24637, %rd24613, 48;
	and.b64  	%rd24638, %rd24637, 255;
	xor.b64  	%rd24639, %rd24638, %rd24636;
	mul.lo.s64 	%rd24640, %rd24639, 1099511628211;
	shr.u64 	%rd24641, %rd24613, 56;
	xor.b64  	%rd24642, %rd24641, %rd24640;
	mul.lo.s64 	%rd24643, %rd24642, 1099511628211;
	ld.u64 	%rd24644, [%rd29321];
	and.b64  	%rd24645, %rd24644, 255;
	xor.b64  	%rd24646, %rd24645, %rd24643;
	mul.lo.s64 	%rd24647, %rd24646, 1099511628211;
	shr.u64 	%rd24648, %rd24644, 8;
	and.b64  	%rd24649, %rd24648, 255;
	xor.b64  	%rd24650, %rd24649, %rd24647;
	mul.lo.s64 	%rd24651, %rd24650, 1099511628211;
	shr.u64 	%rd24652, %rd24644, 16;
	and.b64  	%rd24653, %rd24652, 255;
	xor.b64  	%rd24654, %rd24653, %rd24651;
	mul.lo.s64 	%rd24655, %rd24654, 1099511628211;
	shr.u64 	%rd24656, %rd24644, 24;
	and.b64  	%rd24657, %rd24656, 255;
	xor.b64  	%rd24658, %rd24657, %rd24655;
	mul.lo.s64 	%rd24659, %rd24658, 1099511628211;
	shr.u64 	%rd24660, %rd24644, 32;
	and.b64  	%rd24661, %rd24660, 255;
	xor.b64  	%rd24662, %rd24661, %rd24659;
	mul.lo.s64 	%rd24663, %rd24662, 1099511628211;
	shr.u64 	%rd24664, %rd24644, 40;
	and.b64  	%rd24665, %rd24664, 255;
	xor.b64  	%rd24666, %rd24665, %rd24663;
	mul.lo.s64 	%rd24667, %rd24666, 1099511628211;
	shr.u64 	%rd24668, %rd24644, 48;
	and.b64  	%rd24669, %rd24668, 255;
	xor.b64  	%rd24670, %rd24669, %rd24667;
	mul.lo.s64 	%rd24671, %rd24670, 1099511628211;
	shr.u64 	%rd24672, %rd24644, 56;
	xor.b64  	%rd24673, %rd24672, %rd24671;
	mul.lo.s64 	%rd29324, %rd24673, 1099511628211;
	add.s64 	%rd29322, %rd29322, -2;
	add.s64 	%rd29321, %rd29321, 16;
	setp.ne.s64 	%p1832, %rd29322, 0;
	@%p1832 bra 	$L__BB14_707;
$L__BB14_708:
	and.b64  	%rd24674, %rd3288, 1;
	setp.eq.b64 	%p1833, %rd24674, 1;
	not.pred 	%p1834, %p1833;
	@%p1834 bra 	$L__BB14_710;
	shl.b64 	%rd24675, %rd29325, 3;
	add.s64 	%rd24676, %rd29179, %rd24675;
	ld.u64 	%rd24677, [%rd24676];
	and.b64  	%rd24678, %rd24677, 255;
	xor.b64  	%rd24679, %rd24678, %rd29324;
	mul.lo.s64 	%rd24680, %rd24679, 1099511628211;
	shr.u64 	%rd24681, %rd24677, 8;
	and.b64  	%rd24682, %rd24681, 255;
	xor.b64  	%rd24683, %rd24682, %rd24680;
	mul.lo.s64 	%rd24684, %rd24683, 1099511628211;
	shr.u64 	%rd24685, %rd24677, 16;
	and.b64  	%rd24686, %rd24685, 255;
	xor.b64  	%rd24687, %rd24686, %rd24684;
	mul.lo.s64 	%rd24688, %rd24687, 1099511628211;
	shr.u64 	%rd24689, %rd24677, 24;
	and.b64  	%rd24690, %rd24689, 255;
	xor.b64  	%rd24691, %rd24690, %rd24688;
	mul.lo.s64 	%rd24692, %rd24691, 1099511628211;
	shr.u64 	%rd24693, %rd24677, 32;
	and.b64  	%rd24694, %rd24693, 255;
	xor.b64  	%rd24695, %rd24694, %rd24692;
	mul.lo.s64 	%rd24696, %rd24695, 1099511628211;
	shr.u64 	%rd24697, %rd24677, 40;
	and.b64  	%rd24698, %rd24697, 255;
	xor.b64  	%rd24699, %rd24698, %rd24696;
	mul.lo.s64 	%rd24700, %rd24699, 1099511628211;
	shr.u64 	%rd24701, %rd24677, 48;
	and.b64  	%rd24702, %rd24701, 255;
	xor.b64  	%rd24703, %rd24702, %rd24700;
	mul.lo.s64 	%rd24704, %rd24703, 1099511628211;
	shr.u64 	%rd24705, %rd24677, 56;
	xor.b64  	%rd24706, %rd24705, %rd24704;
	mul.lo.s64 	%rd29324, %rd24706, 1099511628211;
$L__BB14_710:
	setp.lt.u64 	%p1837, %rd29317, %rd29324;
	mov.pred 	%p2275, -1;
	mov.pred 	%p2274, 0;
	@%p1837 bra 	$L__BB14_745;
	bra.uni 	$L__BB14_715;
$L__BB14_711:
	setp.eq.s32 	%p1838, %r429, 0;
	@%p1838 bra 	$L__BB14_715;
	mov.b64 	%rd29328, 0;
	cvt.s64.s32 	%rd24711, %r429;
$L__BB14_713:
	shl.b64 	%rd24708, %rd29328, 3;
	add.s64 	%rd24709, %rd29298, %rd24708;
	ld.u64 	%rd1120, [%rd24709];
	add.s64 	%rd24710, %rd29179, %rd24708;
	ld.u64 	%rd1121, [%rd24710];
	setp.lt.u64 	%p1841, %rd1120, %rd1121;
	mov.pred 	%p2275, -1;
	mov.pred 	%p2274, 0;
	@%p1841 bra 	$L__BB14_745;
	setp.le.u64 	%p1842, %rd1120, %rd1121;
	add.s64 	%rd29328, %rd29328, 1;
	setp.lt.u64 	%p1843, %rd29328, %rd24711;
	and.pred  	%p1844, %p1842, %p1843;
	@%p1844 bra 	$L__BB14_713;
$L__BB14_715:
	add.s64 	%rd1123, %rd3288, -1;
	setp.eq.s64 	%p1845, %rd3288, 0;
	mov.b64 	%rd29332, -3750763034362895579;
	@%p1845 bra 	$L__BB14_721;
	setp.eq.s64 	%p1846, %rd1123, 0;
	mov.b64 	%rd29332, -3750763034362895579;
	mov.b64 	%rd29333, 0;
	@%p1846 bra 	$L__BB14_719;
	and.b64  	%rd29333, %rd3288, -2;
	add.s64 	%rd29329, %rd29179, 8;
	mov.b64 	%rd29332, -3750763034362895579;
	mov.u64 	%rd29330, %rd29333;
$L__BB14_718:
	ld.u64 	%rd24717, [%rd29329+-8];
	and.b64  	%rd24718, %rd24717, 255;
	xor.b64  	%rd24719, %rd24718, %rd29332;
	mul.lo.s64 	%rd24720, %rd24719, 1099511628211;
	shr.u64 	%rd24721, %rd24717, 8;
	and.b64  	%rd24722, %rd24721, 255;
	xor.b64  	%rd24723, %rd24722, %rd24720;
	mul.lo.s64 	%rd24724, %rd24723, 1099511628211;
	shr.u64 	%rd24725, %rd24717, 16;
	and.b64  	%rd24726, %rd24725, 255;
	xor.b64  	%rd24727, %rd24726, %rd24724;
	mul.lo.s64 	%rd24728, %rd24727, 1099511628211;
	shr.u64 	%rd24729, %rd24717, 24;
	and.b64  	%rd24730, %rd24729, 255;
	xor.b64  	%rd24731, %rd24730, %rd24728;
	mul.lo.s64 	%rd24732, %rd24731, 1099511628211;
	shr.u64 	%rd24733, %rd24717, 32;
	and.b64  	%rd24734, %rd24733, 255;
	xor.b64  	%rd24735, %rd24734, %rd24732;
	mul.lo.s64 	%rd24736, %rd24735, 1099511628211;
	shr.u64 	%rd24737, %rd24717, 40;
	and.b64  	%rd24738, %rd24737, 255;
	xor.b64  	%rd24739, %rd24738, %rd24736;
	mul.lo.s64 	%rd24740, %rd24739, 1099511628211;
	shr.u64 	%rd24741, %rd24717, 48;
	and.b64  	%rd24742, %rd24741, 255;
	xor.b64  	%rd24743, %rd24742, %rd24740;
	mul.lo.s64 	%rd24744, %rd24743, 1099511628211;
	shr.u64 	%rd24745, %rd24717, 56;
	xor.b64  	%rd24746, %rd24745, %rd24744;
	mul.lo.s64 	%rd24747, %rd24746, 1099511628211;
	ld.u64 	%rd24748, [%rd29329];
	and.b64  	%rd24749, %rd24748, 255;
	xor.b64  	%rd24750, %rd24749, %rd24747;
	mul.lo.s64 	%rd24751, %rd24750, 1099511628211;
	shr.u64 	%rd24752, %rd24748, 8;
	and.b64  	%rd24753, %rd24752, 255;
	xor.b64  	%rd24754, %rd24753, %rd24751;
	mul.lo.s64 	%rd24755, %rd24754, 1099511628211;
	shr.u64 	%rd24756, %rd24748, 16;
	and.b64  	%rd24757, %rd24756, 255;
	xor.b64  	%rd24758, %rd24757, %rd24755;
	mul.lo.s64 	%rd24759, %rd24758, 1099511628211;
	shr.u64 	%rd24760, %rd24748, 24;
	and.b64  	%rd24761, %rd24760, 255;
	xor.b64  	%rd24762, %rd24761, %rd24759;
	mul.lo.s64 	%rd24763, %rd24762, 1099511628211;
	shr.u64 	%rd24764, %rd24748, 32;
	and.b64  	%rd24765, %rd24764, 255;
	xor.b64  	%rd24766, %rd24765, %rd24763;
	mul.lo.s64 	%rd24767, %rd24766, 1099511628211;
	shr.u64 	%rd24768, %rd24748, 40;
	and.b64  	%rd24769, %rd24768, 255;
	xor.b64  	%rd24770, %rd24769, %rd24767;
	mul.lo.s64 	%rd24771, %rd24770, 1099511628211;
	shr.u64 	%rd24772, %rd24748, 48;
	and.b64  	%rd24773, %rd24772, 255;
	xor.b64  	%rd24774, %rd24773, %rd24771;
	mul.lo.s64 	%rd24775, %rd24774, 1099511628211;
	shr.u64 	%rd24776, %rd24748, 56;
	xor.b64  	%rd24777, %rd24776, %rd24775;
	mul.lo.s64 	%rd29332, %rd24777, 1099511628211;
	add.s64 	%rd29330, %rd29330, -2;
	add.s64 	%rd29329, %rd29329, 16;
	setp.ne.s64 	%p1847, %rd29330, 0;
	@%p1847 bra 	$L__BB14_718;
$L__BB14_719:
	and.b64  	%rd24778, %rd3288, 1;
	setp.eq.b64 	%p1848, %rd24778, 1;
	not.pred 	%p1849, %p1848;
	@%p1849 bra 	$L__BB14_721;
	shl.b64 	%rd24779, %rd29333, 3;
	add.s64 	%rd24780, %rd29179, %rd24779;
	ld.u64 	%rd24781, [%rd24780];
	and.b64  	%rd24782, %rd24781, 255;
	xor.b64  	%rd24783, %rd24782, %rd29332;
	mul.lo.s64 	%rd24784, %rd24783, 1099511628211;
	shr.u64 	%rd24785, %rd24781, 8;
	and.b64  	%rd24786, %rd24785, 255;
	xor.b64  	%rd24787, %rd24786, %rd24784;
	mul.lo.s64 	%rd24788, %rd24787, 1099511628211;
	shr.u64 	%rd24789, %rd24781, 16;
	and.b64  	%rd24790, %rd24789, 255;
	xor.b64  	%rd24791, %rd24790, %rd24788;
	mul.lo.s64 	%rd24792, %rd24791, 1099511628211;
	shr.u64 	%rd24793, %rd24781, 24;
	and.b64  	%rd24794, %rd24793, 255;
	xor.b64  	%rd24795, %rd24794, %rd24792;
	mul.lo.s64 	%rd24796, %rd24795, 1099511628211;
	shr.u64 	%rd24797, %rd24781, 32;
	and.b64  	%rd24798, %rd24797, 255;
	xor.b64  	%rd24799, %rd24798, %rd24796;
	mul.lo.s64 	%rd24800, %rd24799, 1099511628211;
	shr.u64 	%rd24801, %rd24781, 40;
	and.b64  	%rd24802, %rd24801, 255;
	xor.b64  	%rd24803, %rd24802, %rd24800;
	mul.lo.s64 	%rd24804, %rd24803, 1099511628211;
	shr.u64 	%rd24805, %rd24781, 48;
	and.b64  	%rd24806, %rd24805, 255;
	xor.b64  	%rd24807, %rd24806, %rd24804;
	mul.lo.s64 	%rd24808, %rd24807, 1099511628211;
	shr.u64 	%rd24809, %rd24781, 56;
	xor.b64  	%rd24810, %rd24809, %rd24808;
	mul.lo.s64 	%rd29332, %rd24810, 1099511628211;
$L__BB14_721:
	setp.eq.s64 	%p1850, %rd3288, 0;
	mov.b64 	%rd29339, -3750763034362895579;
	@%p1850 bra 	$L__BB14_727;
	setp.eq.s64 	%p1851, %rd1123, 0;
	mov.b64 	%rd29339, -3750763034362895579;
	mov.b64 	%rd29340, 0;
	@%p1851 bra 	$L__BB14_725;
	and.b64  	%rd29340, %rd3288, -2;
	add.s64 	%rd29336, %rd29298, 8;
	mov.b64 	%rd29339, -3750763034362895579;
	mov.u64 	%rd29337, %rd29340;
$L__BB14_724:
	ld.u64 	%rd24816, [%rd29336+-8];
	and.b64  	%rd24817, %rd24816, 255;
	xor.b64  	%rd24818, %rd24817, %rd29339;
	mul.lo.s64 	%rd24819, %rd24818, 1099511628211;
	shr.u64 	%rd24820, %rd24816, 8;
	and.b64  	%rd24821, %rd24820, 255;
	xor.b64  	%rd24822, %rd24821, %rd24819;
	mul.lo.s64 	%rd24823, %rd24822, 1099511628211;
	shr.u64 	%rd24824, %rd24816, 16;
	and.b64  	%rd24825, %rd24824, 255;
	xor.b64  	%rd24826, %rd24825, %rd24823;
	mul.lo.s64 	%rd24827, %rd24826, 1099511628211;
	shr.u64 	%rd24828, %rd24816, 24;
	and.b64  	%rd24829, %rd24828, 255;
	xor.b64  	%rd24830, %rd24829, %rd24827;
	mul.lo.s64 	%rd24831, %rd24830, 1099511628211;
	shr.u64 	%rd24832, %rd24816, 32;
	and.b64  	%rd24833, %rd24832, 255;
	xor.b64  	%rd24834, %rd24833, %rd24831;
	mul.lo.s64 	%rd24835, %rd24834, 1099511628211;
	shr.u64 	%rd24836, %rd24816, 40;
	and.b64  	%rd24837, %rd24836, 255;
	xor.b64  	%rd24838, %rd24837, %rd24835;
	mul.lo.s64 	%rd24839, %rd24838, 1099511628211;
	shr.u64 	%rd24840, %rd24816, 48;
	and.b64  	%rd24841, %rd24840, 255;
	xor.b64  	%rd24842, %rd24841, %rd24839;
	mul.lo.s64 	%rd24843, %rd24842, 1099511628211;
	shr.u64 	%rd24844, %rd24816, 56;
	xor.b64  	%rd24845, %rd24844, %rd24843;
	mul.lo.s64 	%rd24846, %rd24845, 1099511628211;
	ld.u64 	%rd24847, [%rd29336];
	and.b64  	%rd24848, %rd24847, 255;
	xor.b64  	%rd24849, %rd24848, %rd24846;
	mul.lo.s64 	%rd24850, %rd24849, 1099511628211;
	shr.u64 	%rd24851, %rd24847, 8;
	and.b64  	%rd24852, %rd24851, 255;
	xor.b64  	%rd24853, %rd24852, %rd24850;
	mul.lo.s64 	%rd24854, %rd24853, 1099511628211;
	shr.u64 	%rd24855, %rd24847, 16;
	and.b64  	%rd24856, %rd24855, 255;
	xor.b64  	%rd24857, %rd24856, %rd24854;
	mul.lo.s64 	%rd24858, %rd24857, 1099511628211;
	shr.u64 	%rd24859, %rd24847, 24;
	and.b64  	%rd24860, %rd24859, 255;
	xor.b64  	%rd24861, %rd24860, %rd24858;
	mul.lo.s64 	%rd24862, %rd24861, 1099511628211;
	shr.u64 	%rd24863, %rd24847, 32;
	and.b64  	%rd24864, %rd24863, 255;
	xor.b64  	%rd24865, %rd24864, %rd24862;
	mul.lo.s64 	%rd24866, %rd24865, 1099511628211;
	shr.u64 	%rd24867, %rd24847, 40;
	and.b64  	%rd24868, %rd24867, 255;
	xor.b64  	%rd24869, %rd24868, %rd24866;
	mul.lo.s64 	%rd24870, %rd24869, 1099511628211;
	shr.u64 	%rd24871, %rd24847, 48;
	and.b64  	%rd24872, %rd24871, 255;
	xor.b64  	%rd24873, %rd24872, %rd24870;
	mul.lo.s64 	%rd24874, %rd24873, 1099511628211;
	shr.u64 	%rd24875, %rd24847, 56;
	xor.b64  	%rd24876, %rd24875, %rd24874;
	mul.lo.s64 	%rd29339, %rd24876, 1099511628211;
	add.s64 	%rd29337, %rd29337, -2;
	add.s64 	%rd29336, %rd29336, 16;
	setp.ne.s64 	%p1852, %rd29337, 0;
	@%p1852 bra 	$L__BB14_724;
$L__BB14_725:
	and.b64  	%rd24877, %rd3288, 1;
	setp.eq.b64 	%p1853, %rd24877, 1;
	not.pred 	%p1854, %p1853;
	@%p1854 bra 	$L__BB14_727;
	shl.b64 	%rd24878, %rd29340, 3;
	add.s64 	%rd24879, %rd29298, %rd24878;
	ld.u64 	%rd24880, [%rd24879];
	and.b64  	%rd24881, %rd24880, 255;
	xor.b64  	%rd24882, %rd24881, %rd29339;
	mul.lo.s64 	%rd24883, %rd24882, 1099511628211;
	shr.u64 	%rd24884, %rd24880, 8;
	and.b64  	%rd24885, %rd24884, 255;
	xor.b64  	%rd24886, %rd24885, %rd24883;
	mul.lo.s64 	%rd24887, %rd24886, 1099511628211;
	shr.u64 	%rd24888, %rd24880, 16;
	and.b64  	%rd24889, %rd24888, 255;
	xor.b64  	%rd24890, %rd24889, %rd24887;
	mul.lo.s64 	%rd24891, %rd24890, 1099511628211;
	shr.u64 	%rd24892, %rd24880, 24;
	and.b64  	%rd24893, %rd24892, 255;
	xor.b64  	%rd24894, %rd24893, %rd24891;
	mul.lo.s64 	%rd24895, %rd24894, 1099511628211;
	shr.u64 	%rd24896, %rd24880, 32;
	and.b64  	%rd24897, %rd24896, 255;
	xor.b64  	%rd24898, %rd24897, %rd24895;
	mul.lo.s64 	%rd24899, %rd24898, 1099511628211;
	shr.u64 	%rd24900, %rd24880, 40;
	and.b64  	%rd24901, %rd24900, 255;
	xor.b64  	%rd24902, %rd24901, %rd24899;
	mul.lo.s64 	%rd24903, %rd24902, 1099511628211;
	shr.u64 	%rd24904, %rd24880, 48;
	and.b64  	%rd24905, %rd24904, 255;
	xor.b64  	%rd24906, %rd24905, %rd24903;
	mul.lo.s64 	%rd24907, %rd24906, 1099511628211;
	shr.u64 	%rd24908, %rd24880, 56;
	xor.b64  	%rd24909, %rd24908, %rd24907;
	mul.lo.s64 	%rd29339, %rd24909, 1099511628211;
$L__BB14_727:
	setp.eq.s64 	%p1855, %rd29332, %rd29339;
	@%p1855 bra 	$L__BB14_741;
	add.s64 	%rd1152, %rd3288, -1;
	setp.eq.s64 	%p1856, %rd3288, 0;
	mov.b64 	%rd29346, -3750763034362895579;
	@%p1856 bra 	$L__BB14_734;
	setp.eq.s64 	%p1857, %rd1152, 0;
	mov.b64 	%rd29346, -3750763034362895579;
	mov.b64 	%rd29347, 0;
	@%p1857 bra 	$L__BB14_732;
	and.b64  	%rd29347, %rd3288, -2;
	add.s64 	%rd29343, %rd29179, 8;
	mov.b64 	%rd29346, -3750763034362895579;
	mov.u64 	%rd29344, %rd29347;
$L__BB14_731:
	ld.u64 	%rd24915, [%rd29343+-8];
	and.b64  	%rd24916, %rd24915, 255;
	xor.b64  	%rd24917, %rd24916, %rd29346;
	mul.lo.s64 	%rd24918, %rd24917, 1099511628211;
	shr.u64 	%rd24919, %rd24915, 8;
	and.b64  	%rd24920, %rd24919, 255;
	xor.b64  	%rd24921, %rd24920, %rd24918;
	mul.lo.s64 	%rd24922, %rd24921, 1099511628211;
	shr.u64 	%rd24923, %rd24915, 16;
	and.b64  	%rd24924, %rd24923, 255;
	xor.b64  	%rd24925, %rd24924, %rd24922;
	mul.lo.s64 	%rd24926, %rd24925, 1099511628211;
	shr.u64 	%rd24927, %rd24915, 24;
	and.b64  	%rd24928, %rd24927, 255;
	xor.b64  	%rd24929, %rd24928, %rd24926;
	mul.lo.s64 	%rd24930, %rd24929, 1099511628211;
	shr.u64 	%rd24931, %rd24915, 32;
	and.b64  	%rd24932, %rd24931, 255;
	xor.b64  	%rd24933, %rd24932, %rd24930;
	mul.lo.s64 	%rd24934, %rd24933, 1099511628211;
	shr.u64 	%rd24935, %rd24915, 40;
	and.b64  	%rd24936, %rd24935, 255;
	xor.b64  	%rd24937, %rd24936, %rd24934;
	mul.lo.s64 	%rd24938, %rd24937, 1099511628211;
	shr.u64 	%rd24939, %rd24915, 48;
	and.b64  	%rd24940, %rd24939, 255;
	xor.b64  	%rd24941, %rd24940, %rd24938;
	mul.lo.s64 	%rd24942, %rd24941, 1099511628211;
	shr.u64 	%rd24943, %rd24915, 56;
	xor.b64  	%rd24944, %rd24943, %rd24942;
	mul.lo.s64 	%rd24945, %rd24944, 1099511628211;
	ld.u64 	%rd24946, [%rd29343];
	and.b64  	%rd24947, %rd24946, 255;
	xor.b64  	%rd24948, %rd24947, %rd24945;
	mul.lo.s64 	%rd24949, %rd24948, 1099511628211;
	shr.u64 	%rd24950, %rd24946, 8;
	and.b64  	%rd24951, %rd24950, 255;
	xor.b64  	%rd24952, %rd24951, %rd24949;
	mul.lo.s64 	%rd24953, %rd24952, 1099511628211;
	shr.u64 	%rd24954, %rd24946, 16;
	and.b64  	%rd24955, %rd24954, 255;
	xor.b64  	%rd24956, %rd24955, %rd24953;
	mul.lo.s64 	%rd24957, %rd24956, 1099511628211;
	shr.u64 	%rd24958, %rd24946, 24;
	and.b64  	%rd24959, %rd24958, 255;
	xor.b64  	%rd24960, %rd24959, %rd24957;
	mul.lo.s64 	%rd24961, %rd24960, 1099511628211;
	shr.u64 	%rd24962, %rd24946, 32;
	and.b64  	%rd24963, %rd24962, 255;
	xor.b64  	%rd24964, %rd24963, %rd24961;
	mul.lo.s64 	%rd24965, %rd24964, 1099511628211;
	shr.u64 	%rd24966, %rd24946, 40;
	and.b64  	%rd24967, %rd24966, 255;
	xor.b64  	%rd24968, %rd24967, %rd24965;
	mul.lo.s64 	%rd24969, %rd24968, 1099511628211;
	shr.u64 	%rd24970, %rd24946, 48;
	and.b64  	%rd24971, %rd24970, 255;
	xor.b64  	%rd24972, %rd24971, %rd24969;
	mul.lo.s64 	%rd24973, %rd24972, 1099511628211;
	shr.u64 	%rd24974, %rd24946, 56;
	xor.b64  	%rd24975, %rd24974, %rd24973;
	mul.lo.s64 	%rd29346, %rd24975, 1099511628211;
	add.s64 	%rd29344, %rd29344, -2;
	add.s64 	%rd29343, %rd29343, 16;
	setp.ne.s64 	%p1858, %rd29344, 0;
	@%p1858 bra 	$L__BB14_731;
$L__BB14_732:
	and.b64  	%rd24976, %rd3288, 1;
	setp.eq.b64 	%p1859, %rd24976, 1;
	not.pred 	%p1860, %p1859;
	@%p1860 bra 	$L__BB14_734;
	shl.b64 	%rd24977, %rd29347, 3;
	add.s64 	%rd24978, %rd29179, %rd24977;
	ld.u64 	%rd24979, [%rd24978];
	and.b64  	%rd24980, %rd24979, 255;
	xor.b64  	%rd24981, %rd24980, %rd29346;
	mul.lo.s64 	%rd24982, %rd24981, 1099511628211;
	shr.u64 	%rd24983, %rd24979, 8;
	and.b64  	%rd24984, %rd24983, 255;
	xor.b64  	%rd24985, %rd24984, %rd24982;
	mul.lo.s64 	%rd24986, %rd24985, 1099511628211;
	shr.u64 	%rd24987, %rd24979, 16;
	and.b64  	%rd24988, %rd24987, 255;
	xor.b64  	%rd24989, %rd24988, %rd24986;
	mul.lo.s64 	%rd24990, %rd24989, 1099511628211;
	shr.u64 	%rd24991, %rd24979, 24;
	and.b64  	%rd24992, %rd24991, 255;
	xor.b64  	%rd24993, %rd24992, %rd24990;
	mul.lo.s64 	%rd24994, %rd24993, 1099511628211;
	shr.u64 	%rd24995, %rd24979, 32;
	and.b64  	%rd24996, %rd24995, 255;
	xor.b64  	%rd24997, %rd24996, %rd24994;
	mul.lo.s64 	%rd24998, %rd24997, 1099511628211;
	shr.u64 	%rd24999, %rd24979, 40;
	and.b64  	%rd25000, %rd24999, 255;
	xor.b64  	%rd25001, %rd25000, %rd24998;
	mul.lo.s64 	%rd25002, %rd25001, 1099511628211;
	shr.u64 	%rd25003, %rd24979, 48;
	and.b64  	%rd25004, %rd25003, 255;
	xor.b64  	%rd25005, %rd25004, %rd25002;
	mul.lo.s64 	%rd25006, %rd25005, 1099511628211;
	shr.u64 	%rd25007, %rd24979, 56;
	xor.b64  	%rd25008, %rd25007, %rd25006;
	mul.lo.s64 	%rd29346, %rd25008, 1099511628211;
$L__BB14_734:
	setp.eq.s64 	%p1861, %rd3288, 0;
	mov.b64 	%rd29353, -3750763034362895579;
	@%p1861 bra 	$L__BB14_740;
	setp.eq.s64 	%p1862, %rd1152, 0;
	mov.b64 	%rd29353, -3750763034362895579;
	mov.b64 	%rd29354, 0;
	@%p1862 bra 	$L__BB14_738;
	and.b64  	%rd29354, %rd3288, -2;
	add.s64 	%rd29350, %rd29298, 8;
	mov.b64 	%rd29353, -3750763034362895579;
	mov.u64 	%rd29351, %rd29354;
$L__BB14_737:
	ld.u64 	%rd25014, [%rd29350+-8];
	and.b64  	%rd25015, %rd25014, 255;
	xor.b64  	%rd25016, %rd25015, %rd29353;
	mul.lo.s64 	%rd25017, %rd25016, 1099511628211;
	shr.u64 	%rd25018, %rd25014, 8;
	and.b64  	%rd25019, %rd25018, 255;
	xor.b64  	%rd25020, %rd25019, %rd25017;
	mul.lo.s64 	%rd25021, %rd25020, 1099511628211;
	shr.u64 	%rd25022, %rd25014, 16;
	and.b64  	%rd25023, %rd25022, 255;
	xor.b64  	%rd25024, %rd25023, %rd25021;
	mul.lo.s64 	%rd25025, %rd25024, 1099511628211;
	shr.u64 	%rd25026, %rd25014, 24;
	and.b64  	%rd25027, %rd25026, 255;
	xor.b64  	%rd25028, %rd25027, %rd25025;
	mul.lo.s64 	%rd25029, %rd25028, 1099511628211;
	shr.u64 	%rd25030, %rd25014, 32;
	and.b64  	%rd25031, %rd25030, 255;
	xor.b64  	%rd25032, %rd25031, %rd25029;
	mul.lo.s64 	%rd25033, %rd25032, 1099511628211;
	shr.u64 	%rd25034, %rd25014, 40;
	and.b64  	%rd25035, %rd25034, 255;
	xor.b64  	%rd25036, %rd25035, %rd25033;
	mul.lo.s64 	%rd25037, %rd25036, 1099511628211;
	shr.u64 	%rd25038, %rd25014, 48;
	and.b64  	%rd25039, %rd25038, 255;
	xor.b64  	%rd25040, %rd25039, %rd25037;
	mul.lo.s64 	%rd25041, %rd25040, 1099511628211;
	shr.u64 	%rd25042, %rd25014, 56;
	xor.b64  	%rd25043, %rd25042, %rd25041;
	mul.lo.s64 	%rd25044, %rd25043, 1099511628211;
	ld.u64 	%rd25045, [%rd29350];
	and.b64  	%rd25046, %rd25045, 255;
	xor.b64  	%rd25047, %rd25046, %rd25044;
	mul.lo.s64 	%rd25048, %rd25047, 1099511628211;
	shr.u64 	%rd25049, %rd25045, 8;
	and.b64  	%rd25050, %rd25049, 255;
	xor.b64  	%rd25051, %rd25050, %rd25048;
	mul.lo.s64 	%rd25052, %rd25051, 1099511628211;
	shr.u64 	%rd25053, %rd25045, 16;
	and.b64  	%rd25054, %rd25053, 255;
	xor.b64  	%rd25055, %rd25054, %rd25052;
	mul.lo.s64 	%rd25056, %rd25055, 1099511628211;
	shr.u64 	%rd25057, %rd25045, 24;
	and.b64  	%rd25058, %rd25057, 255;
	xor.b64  	%rd25059, %rd25058, %rd25056;
	mul.lo.s64 	%rd25060, %rd25059, 1099511628211;
	shr.u64 	%rd25061, %rd25045, 32;
	and.b64  	%rd25062, %rd25061, 255;
	xor.b64  	%rd25063, %rd25062, %rd25060;
	mul.lo.s64 	%rd25064, %rd25063, 1099511628211;
	shr.u64 	%rd25065, %rd25045, 40;
	and.b64  	%rd25066, %rd25065, 255;
	xor.b64  	%rd25067, %rd25066, %rd25064;
	mul.lo.s64 	%rd25068, %rd25067, 1099511628211;
	shr.u64 	%rd25069, %rd25045, 48;
	and.b64  	%rd25070, %rd25069, 255;
	xor.b64  	%rd25071, %rd25070, %rd25068;
	mul.lo.s64 	%rd25072, %rd25071, 1099511628211;
	shr.u64 	%rd25073, %rd25045, 56;
	xor.b64  	%rd25074, %rd25073, %rd25072;
	mul.lo.s64 	%rd29353, %rd25074, 1099511628211;
	add.s64 	%rd29351, %rd29351, -2;
	add.s64 	%rd29350, %rd29350, 16;
	setp.ne.s64 	%p1863, %rd29351, 0;
	@%p1863 bra 	$L__BB14_737;
$L__BB14_738:
	and.b64  	%rd25075, %rd3288, 1;
	setp.eq.b64 	%p1864, %rd25075, 1;
	not.pred 	%p1865, %p1864;
	@%p1865 bra 	$L__BB14_740;
	shl.b64 	%rd25076, %rd29354, 3;
	add.s64 	%rd25077, %rd29298, %rd25076;
	ld.u64 	%rd25078, [%rd25077];
	and.b64  	%rd25079, %rd25078, 255;
	xor.b64  	%rd25080, %rd25079, %rd29353;
	mul.lo.s64 	%rd25081, %rd25080, 1099511628211;
	shr.u64 	%rd25082, %rd25078, 8;
	and.b64  	%rd25083, %rd25082, 255;
	xor.b64  	%rd25084, %rd25083, %rd25081;
	mul.lo.s64 	%rd25085, %rd25084, 1099511628211;
	shr.u64 	%rd25086, %rd25078, 16;
	and.b64  	%rd25087, %rd25086, 255;
	xor.b64  	%rd25088, %rd25087, %rd25085;
	mul.lo.s64 	%rd25089, %rd25088, 1099511628211;
	shr.u64 	%rd25090, %rd25078, 24;
	and.b64  	%rd25091, %rd25090, 255;
	xor.b64  	%rd25092, %rd25091, %rd25089;
	mul.lo.s64 	%rd25093, %rd25092, 1099511628211;
	shr.u64 	%rd25094, %rd25078, 32;
	and.b64  	%rd25095, %rd25094, 255;
	xor.b64  	%rd25096, %rd25095, %rd25093;
	mul.lo.s64 	%rd25097, %rd25096, 1099511628211;
	shr.u64 	%rd25098, %rd25078, 40;
	and.b64  	%rd25099, %rd25098, 255;
	xor.b64  	%rd25100, %rd25099, %rd25097;
	mul.lo.s64 	%rd25101, %rd25100, 1099511628211;
	shr.u64 	%rd25102, %rd25078, 48;
	and.b64  	%rd25103, %rd25102, 255;
	xor.b64  	%rd25104, %rd25103, %rd25101;
	mul.lo.s64 	%rd25105, %rd25104, 1099511628211;
	shr.u64 	%rd25106, %rd25078, 56;
	xor.b64  	%rd25107, %rd25106, %rd25105;
	mul.lo.s64 	%rd29353, %rd25107, 1099511628211;
$L__BB14_740:
	setp.lt.u64 	%p2274, %rd29346, %rd29353;
	mov.pred 	%p2275, 0;
	bra.uni 	$L__BB14_745;
$L__BB14_741:
	setp.eq.s32 	%p1868, %r429, 0;
	mov.pred 	%p2275, 0;
	mov.pred 	%p2274, %p2275;
	@%p1868 bra 	$L__BB14_745;
	mov.b64 	%rd29357, 0;
	cvt.s64.s32 	%rd25112, %r429;
$L__BB14_743:
	shl.b64 	%rd25109, %rd29357, 3;
	add.s64 	%rd25110, %rd29179, %rd25109;
	ld.u64 	%rd1182, [%rd25110];
	add.s64 	%rd25111, %rd29298, %rd25109;
	ld.u64 	%rd1183, [%rd25111];
	setp.lt.u64 	%p1871, %rd1182, %rd1183;
	mov.pred 	%p2274, -1;
	@%p1871 bra 	$L__BB14_745;
	setp.le.u64 	%p1873, %rd1182, %rd1183;
	add.s64 	%rd29357, %rd29357, 1;
	setp.lt.u64 	%p1874, %rd29357, %rd25112;
	and.pred  	%p1875, %p1873, %p1874;
	mov.pred 	%p2274, %p2275;
	@%p1875 bra 	$L__BB14_743;
$L__BB14_745:
	add.s32 	%r1075, %r1495, %r1458;
	setp.lt.s32 	%p1876, %r1075, %r91;
	and.pred  	%p32, %p1876, %p2275;
	mov.u64 	%rd29358, %rd29298;
	@%p2274 bra 	$L__BB14_747;
	add.s32 	%r110, %r1458, 1;
	shl.b32 	%r1076, %r1458, 3;
	mov.u32 	%r1077, _ZN6thrust24THRUST_300001_SM_1000_NS8cuda_cub4core6detail5shmemE;
	add.s32 	%r1078, %r1077, %r1076;
	ld.shared.u64 	%rd29358, [%r1078+2056];
	mov.u32 	%r1458, %r110;
$L__BB14_747:
	@%p2275 bra 	$L__BB14_749;
	add.s32 	%r112, %r1495, 1;
	shl.b32 	%r1079, %r1495, 3;
	mov.u32 	%r1080, _ZN6thrust24THRUST_300001_SM_1000_NS8cuda_cub4core6detail5shmemE;
	add.s32 	%r1081, %r1080, %r1079;
	ld.shared.u64 	%rd29179, [%r1081+2056];
	mov.u32 	%r1495, %r112;
$L__BB14_749:
	setp.ge.s32 	%p2276, %r1458, %r88;
	setp.lt.s32 	%p1877, %r1458, %r88;
	setp.ge.s32 	%p1878, %r1495, %r90;
	and.pred  	%p2277, %p1878, %p1877;
	or.pred  	%p1879, %p2276, %p1878;
	@%p1879 bra 	$L__BB14_810;
	setp.eq.s64 	%p1880, %rd3288, 0;
	mov.b64 	%rd29363, -3750763034362895579;
	@%p1880 bra 	$L__BB14_756;
	setp.eq.s64 	%p1881, %rd3288, 1;
	mov.b64 	%rd29363, -3750763034362895579;
	mov.b64 	%rd29364, 0;
	@%p1881 bra 	$L__BB14_754;
	and.b64  	%rd29364, %rd3288, -2;
	add.s64 	%rd29360, %rd29358, 8;
	mov.b64 	%rd29363, -3750763034362895579;
	mov.u64 	%rd29361, %rd29364;
$L__BB14_753:
	ld.u64 	%rd25118, [%rd29360+-8];
	and.b64  	%rd25119, %rd25118, 255;
	xor.b64  	%rd25120, %rd25119, %rd29363;
	mul.lo.s64 	%rd25121, %rd25120, 1099511628211;
	shr.u64 	%rd25122, %rd25118, 8;
	and.b64  	%rd25123, %rd25122, 255;
	xor.b64  	%rd25124, %rd25123, %rd25121;
	mul.lo.s64 	%rd25125, %rd25124, 1099511628211;
	shr.u64 	%rd25126, %rd25118, 16;
	and.b64  	%rd25127, %rd25126, 255;
	xor.b64  	%rd25128, %rd25127, %rd25125;
	mul.lo.s64 	%rd25129, %rd25128, 1099511628211;
	shr.u64 	%rd25130, %rd25118, 24;
	and.b64  	%rd25131, %rd25130, 255;
	xor.b64  	%rd25132, %rd25131, %rd25129;
	mul.lo.s64 	%rd25133, %rd25132, 1099511628211;
	shr.u64 	%rd25134, %rd25118, 32;
	and.b64  	%rd25135, %rd25134, 255;
	xor.b64  	%rd25136, %rd25135, %rd25133;
	mul.lo.s64 	%rd25137, %rd25136, 1099511628211;
	shr.u64 	%rd25138, %rd25118, 40;
	and.b64  	%rd25139, %rd25138, 255;
	xor.b64  	%rd25140, %rd25139, %rd25137;
	mul.lo.s64 	%rd25141, %rd25140, 1099511628211;
	shr.u64 	%rd25142, %rd25118, 48;
	and.b64  	%rd25143, %rd25142, 255;
	xor.b64  	%rd25144, %rd25143, %rd25141;
	mul.lo.s64 	%rd25145, %rd25144, 1099511628211;
	shr.u64 	%rd25146, %rd25118, 56;
	xor.b64  	%rd25147, %rd25146, %rd25145;
	mul.lo.s64 	%rd25148, %rd25147, 1099511628211;
	ld.u64 	%rd25149, [%rd29360];
	and.b64  	%rd25150, %rd25149, 255;
	xor.b64  	%rd25151, %rd25150, %rd25148;
	mul.lo.s64 	%rd25152, %rd25151, 1099511628211;
	shr.u64 	%rd25153, %rd25149, 8;
	and.b64  	%rd25154, %rd25153, 255;
	xor.b64  	%rd25155, %rd25154, %rd25152;
	mul.lo.s64 	%rd25156, %rd25155, 1099511628211;
	shr.u64 	%rd25157, %rd25149, 16;
	and.b64  	%rd25158, %rd25157, 255;
	xor.b64  	%rd25159, %rd25158, %rd25156;
	mul.lo.s64 	%rd25160, %rd25159, 1099511628211;
	shr.u64 	%rd25161, %rd25149, 24;
	and.b64  	%rd25162, %rd25161, 255;
	xor.b64  	%rd25163, %rd25162, %rd25160;
	mul.lo.s64 	%rd25164, %rd25163, 1099511628211;
	shr.u64 	%rd25165, %rd25149, 32;
	and.b64  	%rd25166, %rd25165, 255;
	xor.b64  	%rd25167, %rd25166, %rd25164;
	mul.lo.s64 	%rd25168, %rd25167, 1099511628211;
	shr.u64 	%rd25169, %rd25149, 40;
	and.b64  	%rd25170, %rd25169, 255;
	xor.b64  	%rd25171, %rd25170, %rd25168;
	mul.lo.s64 	%rd25172, %rd25171, 1099511628211;
	shr.u64 	%rd25173, %rd25149, 48;
	and.b64  	%rd25174, %rd25173, 255;
	xor.b64  	%rd25175, %rd25174, %rd25172;
	mul.lo.s64 	%rd25176, %rd25175, 1099511628211;
	shr.u64 	%rd25177, %rd25149, 56;
	xor.b64  	%rd25178, %rd25177, %rd25176;
	mul.lo.s64 	%rd29363, %rd25178, 1099511628211;
	add.s64 	%rd29361, %rd29361, -2;
	add.s64 	%rd29360, %rd29360, 16;
	setp.ne.s64 	%p1882, %rd29361, 0;
	@%p1882 bra 	$L__BB14_753;
$L__BB14_754:
	and.b64  	%rd25179, %rd3288, 1;
	setp.eq.b64 	%p1883, %rd25179, 1;
	not.pred 	%p1884, %p1883;
	@%p1884 bra 	$L__BB14_756;
	shl.b64 	%rd25180, %rd29364, 3;
	add.s64 	%rd25181, %rd29358, %rd25180;
	ld.u64 	%rd25182, [%rd25181];
	and.b64  	%rd25183, %rd25182, 255;
	xor.b64  	%rd25184, %rd25183, %rd29363;
	mul.lo.s64 	%rd25185, %rd25184, 1099511628211;
	shr.u64 	%rd25186, %rd25182, 8;
	and.b64  	%rd25187, %rd25186, 255;
	xor.b64  	%rd25188, %rd25187, %rd25185;
	mul.lo.s64 	%rd25189, %rd25188, 1099511628211;
	shr.u64 	%rd25190, %rd25182, 16;
	and.b64  	%rd25191, %rd25190, 255;
	xor.b64  	%rd25192, %rd25191, %rd25189;
	mul.lo.s64 	%rd25193, %rd25192, 1099511628211;
	shr.u64 	%rd25194, %rd25182, 24;
	and.b64  	%rd25195, %rd25194, 255;
	xor.b64  	%rd25196, %rd25195, %rd25193;
	mul.lo.s64 	%rd25197, %rd25196, 1099511628211;
	shr.u64 	%rd25198, %rd25182, 32;
	and.b64  	%rd25199, %rd25198, 255;
	xor.b64  	%rd25200, %rd25199, %rd25197;
	mul.lo.s64 	%rd25201, %rd25200, 1099511628211;
	shr.u64 	%rd25202, %rd25182, 40;
	and.b64  	%rd25203, %rd25202, 255;
	xor.b64  	%rd25204, %rd25203, %rd25201;
	mul.lo.s64 	%rd25205, %rd25204, 1099511628211;
	shr.u64 	%rd25206, %rd25182, 48;
	and.b64  	%rd25207, %rd25206, 255;
	xor.b64  	%rd25208, %rd25207, %rd25205;
	mul.lo.s64 	%rd25209, %rd25208, 1099511628211;
	shr.u64 	%rd25210, %rd25182, 56;
	xor.b64  	%rd25211, %rd25210, %rd25209;
	mul.lo.s64 	%rd29363, %rd25211, 1099511628211;
$L__BB14_756:
	setp.eq.s64 	%p1885, %rd3288, 0;
	mov.b64 	%rd29370, -3750763034362895579;
	@%p1885 bra 	$L__BB14_762;
	setp.eq.s64 	%p1886, %rd3288, 1;
	mov.b64 	%rd29370, -3750763034362895579;
	mov.b64 	%rd29371, 0;
	@%p1886 bra 	$L__BB14_760;
	and.b64  	%rd29368, %rd3288, -2;
	add.s64 	%rd29367, %rd29179, 8;
	mov.b64 	%rd29370, -3750763034362895579;
$L__BB14_759:
	and.b64  	%rd29371, %rd3288, -2;
	ld.u64 	%rd25217, [%rd29367+-8];
	and.b64  	%rd25218, %rd25217, 255;
	xor.b64  	%rd25219, %rd25218, %rd29370;
	mul.lo.s64 	%rd25220, %rd25219, 1099511628211;
	shr.u64 	%rd25221, %rd25217, 8;
	and.b64  	%rd25222, %rd25221, 255;
	xor.b64  	%rd25223, %rd25222, %rd25220;
	mul.lo.s64 	%rd25224, %rd25223, 1099511628211;
	shr.u64 	%rd25225, %rd25217, 16;
	and.b64  	%rd25226, %rd25225, 255;
	xor.b64  	%rd25227, %rd25226, %rd25224;
	mul.lo.s64 	%rd25228, %rd25227, 1099511628211;
	shr.u64 	%rd25229, %rd25217, 24;
	and.b64  	%rd25230, %rd25229, 255;
	xor.b64  	%rd25231, %rd25230, %rd25228;
	mul.lo.s64 	%rd25232, %rd25231, 1099511628211;
	shr.u64 	%rd25233, %rd25217, 32;
	and.b64  	%rd25234, %rd25233, 255;
	xor.b64  	%rd25235, %rd25234, %rd25232;
	mul.lo.s64 	%rd25236, %rd25235, 1099511628211;
	shr.u64 	%rd25237, %rd25217, 40;
	and.b64  	%rd25238, %rd25237, 255;
	xor.b64  	%rd25239, %rd25238, %rd25236;
	mul.lo.s64 	%rd25240, %rd25239, 1099511628211;
	shr.u64 	%rd25241, %rd25217, 48;
	and.b64  	%rd25242, %rd25241, 255;
	xor.b64  	%rd25243, %rd25242, %rd25240;
	mul.lo.s64 	%rd25244, %rd25243, 1099511628211;
	shr.u64 	%rd25245, %rd25217, 56;
	xor.b64  	%rd25246, %rd25245, %rd25244;
	mul.lo.s64 	%rd25247, %rd25246, 1099511628211;
	ld.u64 	%rd25248, [%rd29367];
	and.b64  	%rd25249, %rd25248, 255;
	xor.b64  	%rd25250, %rd25249, %rd25247;
	mul.lo.s64 	%rd25251, %rd25250, 1099511628211;
	shr.u64 	%rd25252, %rd25248, 8;
	and.b64  	%rd25253, %rd25252, 255;
	xor.b64  	%rd25254, %rd25253, %rd25251;
	mul.lo.s64 	%rd25255, %rd25254, 1099511628211;
	shr.u64 	%rd25256, %rd25248, 16;
	and.b64  	%rd25257, %rd25256, 255;
	xor.b64  	%rd25258, %rd25257, %rd25255;
	mul.lo.s64 	%rd25259, %rd25258, 1099511628211;
	shr.u64 	%rd25260, %rd25248, 24;
	and.b64  	%rd25261, %rd25260, 255;
	xor.b64  	%rd25262, %rd25261, %rd25259;
	mul.lo.s64 	%rd25263, %rd25262, 1099511628211;
	shr.u64 	%rd25264, %rd25248, 32;
	and.b64  	%rd25265, %rd25264, 255;
	xor.b64  	%rd25266, %rd25265, %rd25263;
	mul.lo.s64 	%rd25267, %rd25266, 1099511628211;
	shr.u64 	%rd25268, %rd25248, 40;
	and.b64  	%rd25269, %rd25268, 255;
	xor.b64  	%rd25270, %rd25269, %rd25267;
	mul.lo.s64 	%rd25271, %rd25270, 1099511628211;
	shr.u64 	%rd25272, %rd25248, 48;
	and.b64  	%rd25273, %rd25272, 255;
	xor.b64  	%rd25274, %rd25273, %rd25271;
	mul.lo.s64 	%rd25275, %rd25274, 1099511628211;
	shr.u64 	%rd25276, %rd25248, 56;
	xor.b64  	%rd25277, %rd25276, %rd25275;
	mul.lo.s64 	%rd29370, %rd25277, 1099511628211;
	add.s64 	%rd29368, %rd29368, -2;
	add.s64 	%rd29367, %rd29367, 16;
	setp.ne.s64 	%p1887, %rd29368, 0;
	@%p1887 bra 	$L__BB14_759;
$L__BB14_760:
	and.b64  	%rd25278, %rd3288, 1;
	setp.eq.b64 	%p1888, %rd25278, 1;
	not.pred 	%p1889, %p1888;
	@%p1889 bra 	$L__BB14_762;
	shl.b64 	%rd25279, %rd29371, 3;
	add.s64 	%rd25280, %rd29179, %rd25279;
	ld.u64 	%rd25281, [%rd25280];
	and.b64  	%rd25282, %rd25281, 255;
	xor.b64  	%rd25283, %rd25282, %rd29370;
	mul.lo.s64 	%rd25284, %rd25283, 1099511628211;
	shr.u64 	%rd25285, %rd25281, 8;
	and.b64  	%rd25286, %rd25285, 255;
	xor.b64  	%rd25287, %rd25286, %rd25284;
	mul.lo.s64 	%rd25288, %rd25287, 1099511628211;
	shr.u64 	%rd25289, %rd25281, 16;
	and.b64  	%rd25290, %rd25289, 255;
	xor.b64  	%rd25291, %rd25290, %rd25288;
	mul.lo.s64 	%rd25292, %rd25291, 1099511628211;
	shr.u64 	%rd25293, %rd25281, 24;
	and.b64  	%rd25294, %rd25293, 255;
	xor.b64  	%rd25295, %rd25294, %rd25292;
	mul.lo.s64 	%rd25296, %rd25295, 1099511628211;
	shr.u64 	%rd25297, %rd25281, 32;
	and.b64  	%rd25298, %rd25297, 255;
	xor.b64  	%rd25299, %rd25298, %rd25296;
	mul.lo.s64 	%rd25300, %rd25299, 1099511628211;
	shr.u64 	%rd25301, %rd25281, 40;
	and.b64  	%rd25302, %rd25301, 255;
	xor.b64  	%rd25303, %rd25302, %rd25300;
	mul.lo.s64 	%rd25304, %rd25303, 1099511628211;
	shr.u64 	%rd25305, %rd25281, 48;
	and.b64  	%rd25306, %rd25305, 255;
	xor.b64  	%rd25307, %rd25306, %rd25304;
	mul.lo.s64 	%rd25308, %rd25307, 1099511628211;
	shr.u64 	%rd25309, %rd25281, 56;
	xor.b64  	%rd25310, %rd25309, %rd25308;
	mul.lo.s64 	%rd29370, %rd25310, 1099511628211;
$L__BB14_762:
	setp.eq.s64 	%p1890, %rd29363, %rd29370;
	@%p1890 bra 	$L__BB14_776;
	setp.eq.s64 	%p1891, %rd3288, 0;
	mov.b64 	%rd29377, -3750763034362895579;
	@%p1891 bra 	$L__BB14_769;
	setp.eq.s64 	%p1892, %rd3288, 1;
	mov.b64 	%rd29377, -3750763034362895579;
	mov.b64 	%rd29378, 0;
	@%p1892 bra 	$L__BB14_767;
	and.b64  	%rd29378, %rd3288, -2;
	add.s64 	%rd29374, %rd29358, 8;
	mov.b64 	%rd29377, -3750763034362895579;
	mov.u64 	%rd29375, %rd29378;
$L__BB14_766:
	ld.u64 	%rd25316, [%rd29374+-8];
	and.b64  	%rd25317, %rd25316, 255;
	xor.b64  	%rd25318, %rd25317, %rd29377;
	mul.lo.s64 	%rd25319, %rd25318, 1099511628211;
	shr.u64 	%rd25320, %rd25316, 8;
	and.b64  	%rd25321, %rd25320, 255;
	xor.b64  	%rd25322, %rd25321, %rd25319;
	mul.lo.s64 	%rd25323, %rd25322, 1099511628211;
	shr.u64 	%rd25324, %rd25316, 16;
	and.b64  	%rd25325, %rd25324, 255;
	xor.b64  	%rd25326, %rd25325, %rd25323;
	mul.lo.s64 	%rd25327, %rd25326, 1099511628211;
	shr.u64 	%rd25328, %rd25316, 24;
	and.b64  	%rd25329, %rd25328, 255;
	xor.b64  	%rd25330, %rd25329, %rd25327;
	mul.lo.s64 	%rd25331, %rd25330, 1099511628211;
	shr.u64 	%rd25332, %rd25316, 32;
	and.b64  	%rd25333, %rd25332, 255;
	xor.b64  	%rd25334, %rd25333, %rd25331;
	mul.lo.s64 	%rd25335, %rd25334, 1099511628211;
	shr.u64 	%rd25336, %rd25316, 40;
	and.b64  	%rd25337, %rd25336, 255;
	xor.b64  	%rd25338, %rd25337, %rd25335;
	mul.lo.s64 	%rd25339, %rd25338, 1099511628211;
	shr.u64 	%rd25340, %rd25316, 48;
	and.b64  	%rd25341, %rd25340, 255;
	xor.b64  	%rd25342, %rd25341, %rd25339;
	mul.lo.s64 	%rd25343, %rd25342, 1099511628211;
	shr.u64 	%rd25344, %rd25316, 56;
	xor.b64  	%rd25345, %rd25344, %rd25343;
	mul.lo.s64 	%rd25346, %rd25345, 1099511628211;
	ld.u64 	%rd25347, [%rd29374];
	and.b64  	%rd25348, %rd25347, 255;
	xor.b64  	%rd25349, %rd25348, %rd25346;
	mul.lo.s64 	%rd25350, %rd25349, 1099511628211;
	shr.u64 	%rd25351, %rd25347, 8;
	and.b64  	%rd25352, %rd25351, 255;
	xor.b64  	%rd25353, %rd25352, %rd25350;
	mul.lo.s64 	%rd25354, %rd25353, 1099511628211;
	shr.u64 	%rd25355, %rd25347, 16;
	and.b64  	%rd25356, %rd25355, 255;
	xor.b64  	%rd25357, %rd25356, %rd25354;
	mul.lo.s64 	%rd25358, %rd25357, 1099511628211;
	shr.u64 	%rd25359, %rd25347, 24;
	and.b64  	%rd25360, %rd25359, 255;
	xor.b64  	%rd25361, %rd25360, %rd25358;
	mul.lo.s64 	%rd25362, %rd25361, 1099511628211;
	shr.u64 	%rd25363, %rd25347, 32;
	and.b64  	%rd25364, %rd25363, 255;
	xor.b64  	%rd25365, %rd25364, %rd25362;
	mul.lo.s64 	%rd25366, %rd25365, 1099511628211;
	shr.u64 	%rd25367, %rd25347, 40;
	and.b64  	%rd25368, %rd25367, 255;
	xor.b64  	%rd25369, %rd25368, %rd25366;
	mul.lo.s64 	%rd25370, %rd25369, 1099511628211;
	shr.u64 	%rd25371, %rd25347, 48;
	and.b64  	%rd25372, %rd25371, 255;
	xor.b64  	%rd25373, %rd25372, %rd25370;
	mul.lo.s64 	%rd25374, %rd25373, 1099511628211;
	shr.u64 	%rd25375, %rd25347, 56;
	xor.b64  	%rd25376, %rd25375, %rd25374;
	mul.lo.s64 	%rd29377, %rd25376, 1099511628211;
	add.s64 	%rd29375, %rd29375, -2;
	add.s64 	%rd29374, %rd29374, 16;
	setp.ne.s64 	%p1893, %rd29375, 0;
	@%p1893 bra 	$L__BB14_766;
$L__BB14_767:
	and.b64  	%rd25377, %rd3288, 1;
	setp.eq.b64 	%p1894, %rd25377, 1;
	not.pred 	%p1895, %p1894;
	@%p1895 bra 	$L__BB14_769;
	shl.b64 	%rd25378, %rd29378, 3;
	add.s64 	%rd25379, %rd29358, %rd25378;
	ld.u64 	%rd25380, [%rd25379];
	and.b64  	%rd25381, %rd25380, 255;
	xor.b64  	%rd25382, %rd25381, %rd29377;
	mul.lo.s64 	%rd25383, %rd25382, 1099511628211;
	shr.u64 	%rd25384, %rd25380, 8;
	and.b64  	%rd25385, %rd25384, 255;
	xor.b64  	%rd25386, %rd25385, %rd25383;
	mul.lo.s64 	%rd25387, %rd25386, 1099511628211;
	shr.u64 	%rd25388, %rd25380, 16;
	and.b64  	%rd25389, %rd25388, 255;
	xor.b64  	%rd25390, %rd25389, %rd25387;
	mul.lo.s64 	%rd25391, %rd25390, 1099511628211;
	shr.u64 	%rd25392, %rd25380, 24;
	and.b64  	%rd25393, %rd25392, 255;
	xor.b64  	%rd25394, %rd25393, %rd25391;
	mul.lo.s64 	%rd25395, %rd25394, 1099511628211;
	shr.u64 	%rd25396, %rd25380, 32;
	and.b64  	%rd25397, %rd25396, 255;
	xor.b64  	%rd25398, %rd25397, %rd25395;
	mul.lo.s64 	%rd25399, %rd25398, 1099511628211;
	shr.u64 	%rd25400, %rd25380, 40;
	and.b64  	%rd25401, %rd25400, 255;
	xor.b64  	%rd25402, %rd25401, %rd25399;
	mul.lo.s64 	%rd25403, %rd25402, 1099511628211;
	shr.u64 	%rd25404, %rd25380, 48;
	and.b64  	%rd25405, %rd25404, 255;
	xor.b64  	%rd25406, %rd25405, %rd25403;
	mul.lo.s64 	%rd25407, %rd25406, 1099511628211;
	shr.u64 	%rd25408, %rd25380, 56;
	xor.b64  	%rd25409, %rd25408, %rd25407;
	mul.lo.s64 	%rd29377, %rd25409, 1099511628211;
$L__BB14_769:
	setp.eq.s64 	%p1896, %rd3288, 0;
	mov.b64 	%rd29384, -3750763034362895579;
	@%p1896 bra 	$L__BB14_775;
	setp.eq.s64 	%p1897, %rd3288, 1;
	mov.b64 	%rd29384, -3750763034362895579;
	mov.b64 	%rd29385, 0;
	@%p1897 bra 	$L__BB14_773;
	and.b64  	%rd29382, %rd3288, -2;
	add.s64 	%rd29381, %rd29179, 8;
	mov.b64 	%rd29384, -3750763034362895579;
$L__BB14_772:
	and.b64  	%rd29385, %rd3288, -2;
	ld.u64 	%rd25415, [%rd29381+-8];
	and.b64  	%rd25416, %rd25415, 255;
	xor.b64  	%rd25417, %rd25416, %rd29384;
	mul.lo.s64 	%rd25418, %rd25417, 1099511628211;
	shr.u64 	%rd25419, %rd25415, 8;
	and.b64  	%rd25420, %rd25419, 255;
	xor.b64  	%rd25421, %rd25420, %rd25418;
	mul.lo.s64 	%rd25422, %rd25421, 1099511628211;
	shr.u64 	%rd25423, %rd25415, 16;
	and.b64  	%rd25424, %rd25423, 255;
	xor.b64  	%rd25425, %rd25424, %rd25422;
	mul.lo.s64 	%rd25426, %rd25425, 1099511628211;
	shr.u64 	%rd25427, %rd25415, 24;
	and.b64  	%rd25428, %rd25427, 255;
	xor.b64  	%rd25429, %rd25428, %rd25426;
	mul.lo.s64 	%rd25430, %rd25429, 1099511628211;
	shr.u64 	%rd25431, %rd25415, 32;
	and.b64  	%rd25432, %rd25431, 255;
	xor.b64  	%rd25433, %rd25432, %rd25430;
	mul.lo.s64 	%rd25434, %rd25433, 1099511628211;
	shr.u64 	%rd25435, %rd25415, 40;
	and.b64  	%rd25436, %rd25435, 255;
	xor.b64  	%rd25437, %rd25436, %rd25434;
	mul.lo.s64 	%rd25438, %rd25437, 1099511628211;
	shr.u64 	%rd25439, %rd25415, 48;
	and.b64  	%rd25440, %rd25439, 255;
	xor.b64  	%rd25441, %rd25440, %rd25438;
	mul.lo.s64 	%rd25442, %rd25441, 1099511628211;
	shr.u64 	%rd25443, %rd25415, 56;
	xor.b64  	%rd25444, %rd25443, %rd25442;
	mul.lo.s64 	%rd25445, %rd25444, 1099511628211;
	ld.u64 	%rd25446, [%rd29381];
	and.b64  	%rd25447, %rd25446, 255;
	xor.b64  	%rd25448, %rd25447, %rd25445;
	mul.lo.s64 	%rd25449, %rd25448, 1099511628211;
	shr.u64 	%rd25450, %rd25446, 8;
	and.b64  	%rd25451, %rd25450, 255;
	xor.b64  	%rd25452, %rd25451, %rd25449;
	mul.lo.s64 	%rd25453, %rd25452, 1099511628211;
	shr.u64 	%rd25454, %rd25446, 16;
	and.b64  	%rd25455, %rd25454, 255;
	xor.b64  	%rd25456, %rd25455, %rd25453;
	mul.lo.s64 	%rd25457, %rd25456, 1099511628211;
	shr.u64 	%rd25458, %rd25446, 24;
	and.b64  	%rd25459, %rd25458, 255;
	xor.b64  	%rd25460, %rd25459, %rd25457;
	mul.lo.s64 	%rd25461, %rd25460, 1099511628211;
	shr.u64 	%rd25462, %rd25446, 32;
	and.b64  	%rd25463, %rd25462, 255;
	xor.b64  	%rd25464, %rd25463, %rd25461;
	mul.lo.s64 	%rd25465, %rd25464, 1099511628211;
	shr.u64 	%rd25466, %rd25446, 40;
	and.b64  	%rd25467, %rd25466, 255;
	xor.b64  	%rd25468, %rd25467, %rd25465;
	mul.lo.s64 	%rd25469, %rd25468, 1099511628211;
	shr.u64 	%rd25470, %rd25446, 48;
	and.b64  	%rd25471, %rd25470, 255;
	xor.b64  	%rd25472, %rd25471, %rd25469;
	mul.lo.s64 	%rd25473, %rd25472, 1099511628211;
	shr.u64 	%rd25474, %rd25446, 56;
	xor.b64  	%rd25475, %rd25474, %rd25473;
	mul.lo.s64 	%rd29384, %rd25475, 1099511628211;
	add.s64 	%rd29382, %rd29382, -2;
	add.s64 	%rd29381, %rd29381, 16;
	setp.ne.s64 	%p1898, %rd29382, 0;
	@%p1898 bra 	$L__BB14_772;
$L__BB14_773:
	and.b64  	%rd25476, %rd3288, 1;
	setp.eq.b64 	%p1899, %rd25476, 1;
	not.pred 	%p1900, %p1899;
	@%p1900 bra 	$L__BB14_775;
	shl.b64 	%rd25477, %rd29385, 3;
	add.s64 	%rd25478, %rd29179, %rd25477;
	ld.u64 	%rd25479, [%rd25478];
	and.b64  	%rd25480, %rd25479, 255;
	xor.b64  	%rd25481, %rd25480, %rd29384;
	mul.lo.s64 	%rd25482, %rd25481, 1099511628211;
	shr.u64 	%rd25483, %rd25479, 8;
	and.b64  	%rd25484, %rd25483, 255;
	xor.b64  	%rd25485, %rd25484, %rd25482;
	mul.lo.s64 	%rd25486, %rd25485, 1099511628211;
	shr.u64 	%rd25487, %rd25479, 16;
	and.b64  	%rd25488, %rd25487, 255;
	xor.b64  	%rd25489, %rd25488, %rd25486;
	mul.lo.s64 	%rd25490, %rd25489, 1099511628211;
	shr.u64 	%rd25491, %rd25479, 24;
	and.b64  	%rd25492, %rd25491, 255;
	xor.b64  	%rd25493, %rd25492, %rd25490;
	mul.lo.s64 	%rd25494, %rd25493, 1099511628211;
	shr.u64 	%rd25495, %rd25479, 32;
	and.b64  	%rd25496, %rd25495, 255;
	xor.b64  	%rd25497, %rd25496, %rd25494;
	mul.lo.s64 	%rd25498, %rd25497, 1099511628211;
	shr.u64 	%rd25499, %rd25479, 40;
	and.b64  	%rd25500, %rd25499, 255;
	xor.b64  	%rd25501, %rd25500, %rd25498;
	mul.lo.s64 	%rd25502, %rd25501, 1099511628211;
	shr.u64 	%rd25503, %rd25479, 48;
	and.b64  	%rd25504, %rd25503, 255;
	xor.b64  	%rd25505, %rd25504, %rd25502;
	mul.lo.s64 	%rd25506, %rd25505, 1099511628211;
	shr.u64 	%rd25507, %rd25479, 56;
	xor.b64  	%rd25508, %rd25507, %rd25506;
	mul.lo.s64 	%rd29384, %rd25508, 1099511628211;
$L__BB14_775:
	setp.lt.u64 	%p1903, %rd29377, %rd29384;
	mov.pred 	%p2277, -1;
	mov.pred 	%p2276, 0;
	@%p1903 bra 	$L__BB14_810;
	bra.uni 	$L__BB14_780;
$L__BB14_776:
	setp.eq.s32 	%p1904, %r429, 0;
	@%p1904 bra 	$L__BB14_780;
	mov.b64 	%rd29388, 0;
	cvt.s64.s32 	%rd25513, %r429;
$L__BB14_778:
	shl.b64 	%rd25510, %rd29388, 3;
	add.s64 	%rd25511, %rd29358, %rd25510;
	ld.u64 	%rd1247, [%rd25511];
	add.s64 	%rd25512, %rd29179, %rd25510;
	ld.u64 	%rd1248, [%rd25512];
	setp.lt.u64 	%p1907, %rd1247, %rd1248;
	mov.pred 	%p2277, -1;
	mov.pred 	%p2276, 0;
	@%p1907 bra 	$L__BB14_810;
	setp.le.u64 	%p1908, %rd1247, %rd1248;
	add.s64 	%rd29388, %rd29388, 1;
	setp.lt.u64 	%p1909, %rd29388, %rd25513;
	and.pred  	%p1910, %p1908, %p1909;
	@%p1910 bra 	$L__BB14_778;
$L__BB14_780:
	setp.eq.s64 	%p1911, %rd3288, 0;
	mov.b64 	%rd29392, -3750763034362895579;
	@%p1911 bra 	$L__BB14_786;
	setp.eq.s64 	%p1912, %rd3288, 1;
	mov.b64 	%rd29392, -3750763034362895579;
	mov.b64 	%rd29393, 0;
	@%p1912 bra 	$L__BB14_784;
	and.b64  	%rd29393, %rd3288, -2;
	add.s64 	%rd29389, %rd29179, 8;
	mov.b64 	%rd29392, -3750763034362895579;
	mov.u64 	%rd29390, %rd29393;
$L__BB14_783:
	ld.u64 	%rd25519, [%rd29389+-8];
	and.b64  	%rd25520, %rd25519, 255;
	xor.b64  	%rd25521, %rd25520, %rd29392;
	mul.lo.s64 	%rd25522, %rd25521, 1099511628211;
	shr.u64 	%rd25523, %rd25519, 8;
	and.b64  	%rd25524, %rd25523, 255;
	xor.b64  	%rd25525, %rd25524, %rd25522;
	mul.lo.s64 	%rd25526, %rd25525, 1099511628211;
	shr.u64 	%rd25527, %rd25519, 16;
	and.b64  	%rd25528, %rd25527, 255;
	xor.b64  	%rd25529, %rd25528, %rd25526;
	mul.lo.s64 	%rd25530, %rd25529, 1099511628211;
	shr.u64 	%rd25531, %rd25519, 24;
	and.b64  	%rd25532, %rd25531, 255;
	xor.b64  	%rd25533, %rd25532, %rd25530;
	mul.lo.s64 	%rd25534, %rd25533, 1099511628211;
	shr.u64 	%rd25535, %rd25519, 32;
	and.b64  	%rd25536, %rd25535, 255;
	xor.b64  	%rd25537, %rd25536, %rd25534;
	mul.lo.s64 	%rd25538, %rd25537, 1099511628211;
	shr.u64 	%rd25539, %rd25519, 40;
	and.b64  	%rd25540, %rd25539, 255;
	xor.b64  	%rd25541, %rd25540, %rd25538;
	mul.lo.s64 	%rd25542, %rd25541, 1099511628211;
	shr.u64 	%rd25543, %rd25519, 48;
	and.b64  	%rd25544, %rd25543, 255;
	xor.b64  	%rd25545, %rd25544, %rd25542;
	mul.lo.s64 	%rd25546, %rd25545, 1099511628211;
	shr.u64 	%rd25547, %rd25519, 56;
	xor.b64  	%rd25548, %rd25547, %rd25546;
	mul.lo.s64 	%rd25549, %rd25548, 1099511628211;
	ld.u64 	%rd25550, [%rd29389];
	and.b64  	%rd25551, %rd25550, 255;
	xor.b64  	%rd25552, %rd25551, %rd25549;
	mul.lo.s64 	%rd25553, %rd25552, 1099511628211;
	shr.u64 	%rd25554, %rd25550, 8;
	and.b64  	%rd25555, %rd25554, 255;
	xor.b64  	%rd25556, %rd25555, %rd25553;
	mul.lo.s64 	%rd25557, %rd25556, 1099511628211;
	shr.u64 	%rd25558, %rd25550, 16;
	and.b64  	%rd25559, %rd25558, 255;
	xor.b64  	%rd25560, %rd25559, %rd25557;
	mul.lo.s64 	%rd25561, %rd25560, 1099511628211;
	shr.u64 	%rd25562, %rd25550, 24;
	and.b64  	%rd25563, %rd25562, 255;
	xor.b64  	%rd25564, %rd25563, %rd25561;
	mul.lo.s64 	%rd25565, %rd25564, 1099511628211;
	shr.u64 	%rd25566, %rd25550, 32;
	and.b64  	%rd25567, %rd25566, 255;
	xor.b64  	%rd25568, %rd25567, %rd25565;
	mul.lo.s64 	%rd25569, %rd25568, 1099511628211;
	shr.u64 	%rd25570, %rd25550, 40;
	and.b64  	%rd25571, %rd25570, 255;
	xor.b64  	%rd25572, %rd25571, %rd25569;
	mul.lo.s64 	%rd25573, %rd25572, 1099511628211;
	shr.u64 	%rd25574, %rd25550, 48;
	and.b64  	%rd25575, %rd25574, 255;
	xor.b64  	%rd25576, %rd25575, %rd25573;
	mul.lo.s64 	%rd25577, %rd25576, 1099511628211;
	shr.u64 	%rd25578, %rd25550, 56;
	xor.b64  	%rd25579, %rd25578, %rd25577;
	mul.lo.s64 	%rd29392, %rd25579, 1099511628211;
	add.s64 	%rd29390, %rd29390, -2;
	add.s64 	%rd29389, %rd29389, 16;
	setp.ne.s64 	%p1913, %rd29390, 0;
	@%p1913 bra 	$L__BB14_783;
$L__BB14_784:
	and.b64  	%rd25580, %rd3288, 1;
	setp.eq.b64 	%p1914, %rd25580, 1;
	not.pred 	%p1915, %p1914;
	@%p1915 bra 	$L__BB14_786;
	shl.b64 	%rd25581, %rd29393, 3;
	add.s64 	%rd25582, %rd29179, %rd25581;
	ld.u64 	%rd25583, [%rd25582];
	and.b64  	%rd25584, %rd25583, 255;
	xor.b64  	%rd25585, %rd25584, %rd29392;
	mul.lo.s64 	%rd25586, %rd25585, 1099511628211;
	shr.u64 	%rd25587, %rd25583, 8;
	and.b64  	%rd25588, %rd25587, 255;
	xor.b64  	%rd25589, %rd25588, %rd25586;
	mul.lo.s64 	%rd25590, %rd25589, 1099511628211;
	shr.u64 	%rd25591, %rd25583, 16;
	and.b64  	%rd25592, %rd25591, 255;
	xor.b64  	%rd25593, %rd25592, %rd25590;
	mul.lo.s64 	%rd25594, %rd25593, 1099511628211;
	shr.u64 	%rd25595, %rd25583, 24;
	and.b64  	%rd25596, %rd25595, 255;
	xor.b64  	%rd25597, %rd25596, %rd25594;
	mul.lo.s64 	%rd25598, %rd25597, 1099511628211;
	shr.u64 	%rd25599, %rd25583, 32;
	and.b64  	%rd25600, %rd25599, 255;
	xor.b64  	%rd25601, %rd25600, %rd25598;
	mul.lo.s64 	%rd25602, %rd25601, 1099511628211;
	shr.u64 	%rd25603, %rd25583, 40;
	and.b64  	%rd25604, %rd25603, 255;
	xor.b64  	%rd25605, %rd25604, %rd25602;
	mul.lo.s64 	%rd25606, %rd25605, 1099511628211;
	shr.u64 	%rd25607, %rd25583, 48;
	and.b64  	%rd25608, %rd25607, 255;
	xor.b64  	%rd25609, %rd25608, %rd25606;
	mul.lo.s64 	%rd25610, %rd25609, 1099511628211;
	shr.u64 	%rd25611, %rd25583, 56;
	xor.b64  	%rd25612, %rd25611, %rd25610;
	mul.lo.s64 	%rd29392, %rd25612, 1099511628211;
$L__BB14_786:
	setp.eq.s64 	%p1916, %rd3288, 0;
	mov.b64 	%rd29399, -3750763034362895579;
	@%p1916 bra 	$L__BB14_792;
	setp.eq.s64 	%p1917, %rd3288, 1;
	mov.b64 	%rd29399, -3750763034362895579;
	mov.b64 	%rd29400, 0;
	@%p1917 bra 	$L__BB14_790;
	and.b64  	%rd29397, %rd3288, -2;
	add.s64 	%rd29396, %rd29358, 8;
	mov.b64 	%rd29399, -3750763034362895579;
$L__BB14_789:
	and.b64  	%rd29400, %rd3288, -2;
	ld.u64 	%rd25618, [%rd29396+-8];
	and.b64  	%rd25619, %rd25618, 255;
	xor.b64  	%rd25620, %rd25619, %rd29399;
	mul.lo.s64 	%rd25621, %rd25620, 1099511628211;
	shr.u64 	%rd25622, %rd25618, 8;
	and.b64  	%rd25623, %rd25622, 255;
	xor.b64  	%rd25624, %rd25623, %rd25621;
	mul.lo.s64 	%rd25625, %rd25624, 1099511628211;
	shr.u64 	%rd25626, %rd25618, 16;
	and.b64  	%rd25627, %rd25626, 255;
	xor.b64  	%rd25628, %rd25627, %rd25625;
	mul.lo.s64 	%rd25629, %rd25628, 1099511628211;
	shr.u64 	%rd25630, %rd25618, 24;
	and.b64  	%rd25631, %rd25630, 255;
	xor.b64  	%rd25632, %rd25631, %rd25629;
	mul.lo.s64 	%rd25633, %rd25632, 1099511628211;
	shr.u64 	%rd25634, %rd25618, 32;
	and.b64  	%rd25635, %rd25634, 255;
	xor.b64  	%rd25636, %rd25635, %rd25633;
	mul.lo.s64 	%rd25637, %rd25636, 1099511628211;
	shr.u64 	%rd25638, %rd25618, 40;
	and.b64  	%rd25639, %rd25638, 255;
	xor.b64  	%rd25640, %rd25639, %rd25637;
	mul.lo.s64 	%rd25641, %rd25640, 1099511628211;
	shr.u64 	%rd25642, %rd25618, 48;
	and.b64  	%rd25643, %rd25642, 255;
	xor.b64  	%rd25644, %rd25643, %rd25641;
	mul.lo.s64 	%rd25645, %rd25644, 1099511628211;
	shr.u64 	%rd25646, %rd25618, 56;
	xor.b64  	%rd25647, %rd25646, %rd25645;
	mul.lo.s64 	%rd25648, %rd25647, 1099511628211;
	ld.u64 	%rd25649, [%rd29396];
	and.b64  	%rd25650, %rd25649, 255;
	xor.b64  	%rd25651, %rd25650, %rd25648;
	mul.lo.s64 	%rd25652, %rd25651, 1099511628211;
	shr.u64 	%rd25653, %rd25649, 8;
	and.b64  	%rd25654, %rd25653, 255;
	xor.b64  	%rd25655, %rd25654, %rd25652;
	mul.lo.s64 	%rd25656, %rd25655, 1099511628211;
	shr.u64 	%rd25657, %rd25649, 16;
	and.b64  	%rd25658, %rd25657, 255;
	xor.b64  	%rd25659, %rd25658, %rd25656;
	mul.lo.s64 	%rd25660, %rd25659, 1099511628211;
	shr.u64 	%rd25661, %rd25649, 24;
	and.b64  	%rd25662, %rd25661, 255;
	xor.b64  	%rd25663, %rd25662, %rd25660;
	mul.lo.s64 	%rd25664, %rd25663, 1099511628211;
	shr.u64 	%rd25665, %rd25649, 32;
	and.b64  	%rd25666, %rd25665, 255;
	xor.b64  	%rd25667, %rd25666, %rd25664;
	mul.lo.s64 	%rd25668, %rd25667, 1099511628211;
	shr.u64 	%rd25669, %rd25649, 40;
	and.b64  	%rd25670, %rd25669, 255;
	xor.b64  	%rd25671, %rd25670, %rd25668;
	mul.lo.s64 	%rd25672, %rd25671, 1099511628211;
	shr.u64 	%rd25673, %rd25649, 48;
	and.b64  	%rd25674, %rd25673, 255;
	xor.b64  	%rd25675, %rd25674, %rd25672;
	mul.lo.s64 	%rd25676, %rd25675, 1099511628211;
	shr.u64 	%rd25677, %rd25649, 56;
	xor.b64  	%rd25678, %rd25677, %rd25676;
	mul.lo.s64 	%rd29399, %rd25678, 1099511628211;
	add.s64 	%rd29397, %rd29397, -2;
	add.s64 	%rd29396, %rd29396, 16;
	setp.ne.s64 	%p1918, %rd29397, 0;
	@%p1918 bra 	$L__BB14_789;
$L__BB14_790:
	and.b64  	%rd25679, %rd3288, 1;
	setp.eq.b64 	%p1919, %rd25679, 1;
	not.pred 	%p1920, %p1919;
	@%p1920 bra 	$L__BB14_792;
	shl.b64 	%rd25680, %rd29400, 3;
	add.s64 	%rd25681, %rd29358, %rd25680;
	ld.u64 	%rd25682, [%rd25681];
	and.b64  	%rd25683, %rd25682, 255;
	xor.b64  	%rd25684, %rd25683, %rd29399;
	mul.lo.s64 	%rd25685, %rd25684, 1099511628211;
	shr.u64 	%rd25686, %rd25682, 8;
	and.b64  	%rd25687, %rd25686, 255;
	xor.b64  	%rd25688, %rd25687, %rd25685;
	mul.lo.s64 	%rd25689, %rd25688, 1099511628211;
	shr.u64 	%rd25690, %rd25682, 16;
	and.b64  	%rd25691, %rd25690, 255;
	xor.b64  	%rd25692, %rd25691, %rd25689;
	mul.lo.s64 	%rd25693, %rd25692, 1099511628211;
	shr.u64 	%rd25694, %rd25682, 24;
	and.b64  	%rd25695, %rd25694, 255;
	xor.b64  	%rd25696, %rd25695, %rd25693;
	mul.lo.s64 	%rd25697, %rd25696, 1099511628211;
	shr.u64 	%rd25698, %rd25682, 32;
	and.b64  	%rd25699, %rd25698, 255;
	xor.b64  	%rd25700, %rd25699, %rd25697;
	mul.lo.s64 	%rd25701, %rd25700, 1099511628211;
	shr.u64 	%rd25702, %rd25682, 40;
	and.b64  	%rd25703, %rd25702, 255;
	xor.b64  	%rd25704, %rd25703, %rd25701;
	mul.lo.s64 	%rd25705, %rd25704, 1099511628211;
	shr.u64 	%rd25706, %rd25682, 48;
	and.b64  	%rd25707, %rd25706, 255;
	xor.b64  	%rd25708, %rd25707, %rd25705;
	mul.lo.s64 	%rd25709, %rd25708, 1099511628211;
	shr.u64 	%rd25710, %rd25682, 56;
	xor.b64  	%rd25711, %rd25710, %rd25709;
	mul.lo.s64 	%rd29399, %rd25711, 1099511628211;
$L__BB14_792:
	setp.eq.s64 	%p1921, %rd29392, %rd29399;
	@%p1921 bra 	$L__BB14_806;
	setp.eq.s64 	%p1922, %rd3288, 0;
	mov.b64 	%rd29406, -3750763034362895579;
	@%p1922 bra 	$L__BB14_799;
	setp.eq.s64 	%p1923, %rd3288, 1;
	mov.b64 	%rd29406, -3750763034362895579;
	mov.b64 	%rd29407, 0;
	@%p1923 bra 	$L__BB14_797;
	and.b64  	%rd29407, %rd3288, -2;
	add.s64 	%rd29403, %rd29179, 8;
	mov.b64 	%rd29406, -3750763034362895579;
	mov.u64 	%rd29404, %rd29407;
$L__BB14_796:
	ld.u64 	%rd25717, [%rd29403+-8];
	and.b64  	%rd25718, %rd25717, 255;
	xor.b64  	%rd25719, %rd25718, %rd29406;
	mul.lo.s64 	%rd25720, %rd25719, 1099511628211;
	shr.u64 	%rd25721, %rd25717, 8;
	and.b64  	%rd25722, %rd25721, 255;
	xor.b64  	%rd25723, %rd25722, %rd25720;
	mul.lo.s64 	%rd25724, %rd25723, 1099511628211;
	shr.u64 	%rd25725, %rd25717, 16;
	and.b64  	%rd25726, %rd25725, 255;
	xor.b64  	%rd25727, %rd25726, %rd25724;
	mul.lo.s64 	%rd25728, %rd25727, 1099511628211;
	shr.u64 	%rd25729, %rd25717, 24;
	and.b64  	%rd25730, %rd25729, 255;
	xor.b64  	%rd25731, %rd25730, %rd25728;
	mul.lo.s64 	%rd25732, %rd25731, 1099511628211;
	shr.u64 	%rd25733, %rd25717, 32;
	and.b64  	%rd25734, %rd25733, 255;
	xor.b64  	%rd25735, %rd25734, %rd25732;
	mul.lo.s64 	%rd25736, %rd25735, 1099511628211;
	shr.u64 	%rd25737, %rd25717, 40;
	and.b64  	%rd25738, %rd25737, 255;
	xor.b64  	%rd25739, %rd25738, %rd25736;
	mul.lo.s64 	%rd25740, %rd25739, 1099511628211;
	shr.u64 	%rd25741, %rd25717, 48;
	and.b64  	%rd25742, %rd25741, 255;
	xor.b64  	%rd25743, %rd25742, %rd25740;
	mul.lo.s64 	%rd25744, %rd25743, 1099511628211;
	shr.u64 	%rd25745, %rd25717, 56;
	xor.b64  	%rd25746, %rd25745, %rd25744;
	mul.lo.s64 	%rd25747, %rd25746, 1099511628211;
	ld.u64 	%rd25748, [%rd29403];
	and.b64  	%rd25749, %rd25748, 255;
	xor.b64  	%rd25750, %rd25749, %rd25747;
	mul.lo.s64 	%rd25751, %rd25750, 1099511628211;
	shr.u64 	%rd25752, %rd25748, 8;
	and.b64  	%rd25753, %rd25752, 255;
	xor.b64  	%rd25754, %rd25753, %rd25751;
	mul.lo.s64 	%rd25755, %rd25754, 1099511628211;
	shr.u64 	%rd25756, %rd25748, 16;
	and.b64  	%rd25757, %rd25756, 255;
	xor.b64  	%rd25758, %rd25757, %rd25755;
	mul.lo.s64 	%rd25759, %rd25758, 1099511628211;
	shr.u64 	%rd25760, %rd25748, 24;
	and.b64  	%rd25761, %rd25760, 255;
	xor.b64  	%rd25762, %rd25761, %rd25759;
	mul.lo.s64 	%rd25763, %rd25762, 1099511628211;
	shr.u64 	%rd25764, %rd25748, 32;
	and.b64  	%rd25765, %rd25764, 255;
	xor.b64  	%rd25766, %rd25765, %rd25763;
	mul.lo.s64 	%rd25767, %rd25766, 1099511628211;
	shr.u64 	%rd25768, %rd25748, 40;
	and.b64  	%rd25769, %rd25768, 255;
	xor.b64  	%rd25770, %rd25769, %rd25767;
	mul.lo.s64 	%rd25771, %rd25770, 1099511628211;
	shr.u64 	%rd25772, %rd25748, 48;
	and.b64  	%rd25773, %rd25772, 255;
	xor.b64  	%rd25774, %rd25773, %rd25771;
	mul.lo.s64 	%rd25775, %rd25774, 1099511628211;
	shr.u64 	%rd25776, %rd25748, 56;
	xor.b64  	%rd25777, %rd25776, %rd25775;
	mul.lo.s64 	%rd29406, %rd25777, 1099511628211;
	add.s64 	%rd29404, %rd29404, -2;
	add.s64 	%rd29403, %rd29403, 16;
	setp.ne.s64 	%p1924, %rd29404, 0;
	@%p1924 bra 	$L__BB14_796;
$L__BB14_797:
	and.b64  	%rd25778, %rd3288, 1;
	setp.eq.b64 	%p1925, %rd25778, 1;
	not.pred 	%p1926, %p1925;
	@%p1926 bra 	$L__BB14_799;
	shl.b64 	%rd25779, %rd29407, 3;
	add.s64 	%rd25780, %rd29179, %rd25779;
	ld.u64 	%rd25781, [%rd25780];
	and.b64  	%rd25782, %rd25781, 255;
	xor.b64  	%rd25783, %rd25782, %rd29406;
	mul.lo.s64 	%rd25784, %rd25783, 1099511628211;
	shr.u64 	%rd25785, %rd25781, 8;
	and.b64  	%rd25786, %rd25785, 255;
	xor.b64  	%rd25787, %rd25786, %rd25784;
	mul.lo.s64 	%rd25788, %rd25787, 1099511628211;
	shr.u64 	%rd25789, %rd25781, 16;
	and.b64  	%rd25790, %rd25789, 255;
	xor.b64  	%rd25791, %rd25790, %rd25788;
	mul.lo.s64 	%rd25792, %rd25791, 1099511628211;
	shr.u64 	%rd25793, %rd25781, 24;
	and.b64  	%rd25794, %rd25793, 255;
	xor.b64  	%rd25795, %rd25794, %rd25792;
	mul.lo.s64 	%rd25796, %rd25795, 1099511628211;
	shr.u64 	%rd25797, %rd25781, 32;
	and.b64  	%rd25798, %rd25797, 255;
	xor.b64  	%rd25799, %rd25798, %rd25796;
	mul.lo.s64 	%rd25800, %rd25799, 1099511628211;
	shr.u64 	%rd25801, %rd25781, 40;
	and.b64  	%rd25802, %rd25801, 255;
	xor.b64  	%rd25803, %rd25802, %rd25800;
	mul.lo.s64 	%rd25804, %rd25803, 1099511628211;
	shr.u64 	%rd25805, %rd25781, 48;
	and.b64  	%rd25806, %rd25805, 255;
	xor.b64  	%rd25807, %rd25806, %rd25804;
	mul.lo.s64 	%rd25808, %rd25807, 1099511628211;
	shr.u64 	%rd25809, %rd25781, 56;
	xor.b64  	%rd25810, %rd25809, %rd25808;
	mul.lo.s64 	%rd29406, %rd25810, 1099511628211;
$L__BB14_799:
	setp.eq.s64 	%p1927, %rd3288, 0;
	mov.b64 	%rd29413, -3750763034362895579;
	@%p1927 bra 	$L__BB14_805;
	setp.eq.s64 	%p1928, %rd3288, 1;
	mov.b64 	%rd29413, -3750763034362895579;
	mov.b64 	%rd29414, 0;
	@%p1928 bra 	$L__BB14_803;
	and.b64  	%rd29411, %rd3288, -2;
	add.s64 	%rd29410, %rd29358, 8;
	mov.b64 	%rd29413, -3750763034362895579;
$L__BB14_802:
	and.b64  	%rd29414, %rd3288, -2;
	ld.u64 	%rd25816, [%rd29410+-8];
	and.b64  	%rd25817, %rd25816, 255;
	xor.b64  	%rd25818, %rd25817, %rd29413;
	mul.lo.s64 	%rd25819, %rd25818, 1099511628211;
	shr.u64 	%rd25820, %rd25816, 8;
	and.b64  	%rd25821, %rd25820, 255;
	xor.b64  	%rd25822, %rd25821, %rd25819;
	mul.lo.s64 	%rd25823, %rd25822, 1099511628211;
	shr.u64 	%rd25824, %rd25816, 16;
	and.b64  	%rd25825, %rd25824, 255;
	xor.b64  	%rd25826, %rd25825, %rd25823;
	mul.lo.s64 	%rd25827, %rd25826, 1099511628211;
	shr.u64 	%rd25828, %rd25816, 24;
	and.b64  	%rd25829, %rd25828, 255;
	xor.b64  	%rd25830, %rd25829, %rd25827;
	mul.lo.s64 	%rd25831, %rd25830, 1099511628211;
	shr.u64 	%rd25832, %rd25816, 32;
	and.b64  	%rd25833, %rd25832, 255;
	xor.b64  	%rd25834, %rd25833, %rd25831;
	mul.lo.s64 	%rd25835, %rd25834, 1099511628211;
	shr.u64 	%rd25836, %rd25816, 40;
	and.b64  	%rd25837, %rd25836, 255;
	xor.b64  	%rd25838, %rd25837, %rd25835;
	mul.lo.s64 	%rd25839, %rd25838, 1099511628211;
	shr.u64 	%rd25840, %rd25816, 48;
	and.b64  	%rd25841, %rd25840, 255;
	xor.b64  	%rd25842, %rd25841, %rd25839;
	mul.lo.s64 	%rd25843, %rd25842, 1099511628211;
	shr.u64 	%rd25844, %rd25816, 56;
	xor.b64  	%rd25845, %rd25844, %rd25843;
	mul.lo.s64 	%rd25846, %rd25845, 1099511628211;
	ld.u64 	%rd25847, [%rd29410];
	and.b64  	%rd25848, %rd25847, 255;
	xor.b64  	%rd25849, %rd25848, %rd25846;
	mul.lo.s64 	%rd25850, %rd25849, 1099511628211;
	shr.u64 	%rd25851, %rd25847, 8;
	and.b64  	%rd25852, %rd25851, 255;
	xor.b64  	%rd25853, %rd25852, %rd25850;
	mul.lo.s64 	%rd25854, %rd25853, 1099511628211;
	shr.u64 	%rd25855, %rd25847, 16;
	and.b64  	%rd25856, %rd25855, 255;
	xor.b64  	%rd25857, %rd25856, %rd25854;
	mul.lo.s64 	%rd25858, %rd25857, 1099511628211;
	shr.u64 	%rd25859, %rd25847, 24;
	and.b64  	%rd25860, %rd25859, 255;
	xor.b64  	%rd25861, %rd25860, %rd25858;
	mul.lo.s64 	%rd25862, %rd25861, 1099511628211;
	shr.u64 	%rd25863, %rd25847, 32;
	and.b64  	%rd25864, %rd25863, 255;
	xor.b64  	%rd25865, %rd25864, %rd25862;
	mul.lo.s64 	%rd25866, %rd25865, 1099511628211;
	shr.u64 	%rd25867, %rd25847, 40;
	and.b64  	%rd25868, %rd25867, 255;
	xor.b64  	%rd25869, %rd25868, %rd25866;
	mul.lo.s64 	%rd25870, %rd25869, 1099511628211;
	shr.u64 	%rd25871, %rd25847, 48;
	and.b64  	%rd25872, %rd25871, 255;
	xor.b64  	%rd25873, %rd25872, %rd25870;
	mul.lo.s64 	%rd25874, %rd25873, 1099511628211;
	shr.u64 	%rd25875, %rd25847, 56;
	xor.b64  	%rd25876, %rd25875, %rd25874;
	mul.lo.s64 	%rd29413, %rd25876, 1099511628211;
	add.s64 	%rd29411, %rd29411, -2;
	add.s64 	%rd29410, %rd29410, 16;
	setp.ne.s64 	%p1929, %rd29411, 0;
	@%p1929 bra 	$L__BB14_802;
$L__BB14_803:
	and.b64  	%rd25877, %rd3288, 1;
	setp.eq.b64 	%p1930, %rd25877, 1;
	not.pred 	%p1931, %p1930;
	@%p1931 bra 	$L__BB14_805;
	shl.b64 	%rd25878, %rd29414, 3;
	add.s64 	%rd25879, %rd29358, %rd25878;
	ld.u64 	%rd25880, [%rd25879];
	and.b64  	%rd25881, %rd25880, 255;
	xor.b64  	%rd25882, %rd25881, %rd29413;
	mul.lo.s64 	%rd25883, %rd25882, 1099511628211;
	shr.u64 	%rd25884, %rd25880, 8;
	and.b64  	%rd25885, %rd25884, 255;
	xor.b64  	%rd25886, %rd25885, %rd25883;
	mul.lo.s64 	%rd25887, %rd25886, 1099511628211;
	shr.u64 	%rd25888, %rd25880, 16;
	and.b64  	%rd25889, %rd25888, 255;
	xor.b64  	%rd25890, %rd25889, %rd25887;
	mul.lo.s64 	%rd25891, %rd25890, 1099511628211;
	shr.u64 	%rd25892, %rd25880, 24;
	and.b64  	%rd25893, %rd25892, 255;
	xor.b64  	%rd25894, %rd25893, %rd25891;
	mul.lo.s64 	%rd25895, %rd25894, 1099511628211;
	shr.u64 	%rd25896, %rd25880, 32;
	and.b64  	%rd25897, %rd25896, 255;
	xor.b64  	%rd25898, %rd25897, %rd25895;
	mul.lo.s64 	%rd25899, %rd25898, 1099511628211;
	shr.u64 	%rd25900, %rd25880, 40;
	and.b64  	%rd25901, %rd25900, 255;
	xor.b64  	%rd25902, %rd25901, %rd25899;
	mul.lo.s64 	%rd25903, %rd25902, 1099511628211;
	shr.u64 	%rd25904, %rd25880, 48;
	and.b64  	%rd25905, %rd25904, 255;
	xor.b64  	%rd25906, %rd25905, %rd25903;
	mul.lo.s64 	%rd25907, %rd25906, 1099511628211;
	shr.u64 	%rd25908, %rd25880, 56;
	xor.b64  	%rd25909, %rd25908, %rd25907;
	mul.lo.s64 	%rd29413, %rd25909, 1099511628211;
$L__BB14_805:
	setp.lt.u64 	%p2276, %rd29406, %rd29413;
	mov.pred 	%p2277, 0;
	bra.uni 	$L__BB14_810;
$L__BB14_806:
	setp.eq.s32 	%p1934, %r429, 0;
	mov.pred 	%p2277, 0;
	mov.pred 	%p2276, %p2277;
	@%p1934 bra 	$L__BB14_810;
	mov.b64 	%rd29417, 0;
	cvt.s64.s32 	%rd25914, %r429;
$L__BB14_808:
	shl.b64 	%rd25911, %rd29417, 3;
	add.s64 	%rd25912, %rd29179, %rd25911;
	ld.u64 	%rd1309, [%rd25912];
	add.s64 	%rd25913, %rd29358, %rd25911;
	ld.u64 	%rd1310, [%rd25913];
	setp.lt.u64 	%p1937, %rd1309, %rd1310;
	mov.pred 	%p2276, -1;
	@%p1937 bra 	$L__BB14_810;
	setp.le.u64 	%p1939, %rd1309, %rd1310;
	add.s64 	%rd29417, %rd29417, 1;
	setp.lt.u64 	%p1940, %rd29417, %rd25914;
	and.pred  	%p1941, %p1939, %p1940;
	mov.pred 	%p2276, %p2277;
	@%p1941 bra 	$L__BB14_808;
$L__BB14_810:
	add.s32 	%r1082, %r1495, %r1458;
	setp.lt.s32 	%p1942, %r1082, %r91;
	and.pred  	%p38, %p1942, %p2277;
	mov.u64 	%rd29418, %rd29358;
	@%p2276 bra 	$L__BB14_812;
	add.s32 	%r114, %r1458, 1;
	shl.b32 	%r1083, %r1458, 3;
	mov.u32 	%r1084, _ZN6thrust24THRUST_300001_SM_1000_NS8cuda_cub4core6detail5shmemE;
	add.s32 	%r1085, %r1084, %r1083;
	ld.shared.u64 	%rd29418, [%r1085+2056];
	mov.u32 	%r1458, %r114;
$L__BB14_812:
	@%p2277 bra 	$L__BB14_814;
	add.s32 	%r116, %r1495, 1;
	shl.b32 	%r1086, %r1495, 3;
	mov.u32 	%r1087, _ZN6thrust24THRUST_300001_SM_1000_NS8cuda_cub4core6detail5shmemE;
	add.s32 	%r1088, %r1087, %r1086;
	ld.shared.u64 	%rd29179, [%r1088+2056];
	mov.u32 	%r1495, %r116;
$L__BB14_814:
	setp.ge.s32 	%p2278, %r1458, %r88;
	setp.lt.s32 	%p1943, %r1458, %r88;
	setp.ge.s32 	%p1944, %r1495, %r90;
	and.pred  	%p2279, %p1944, %p1943;
	or.pred  	%p1945, %p2278, %p1944;
	@%p1945 bra 	$L__BB14_875;
	setp.eq.s64 	%p1946, %rd3288, 0;
	mov.b64 	%rd29423, -3750763034362895579;
	@%p1946 bra 	$L__BB14_821;
	setp.eq.s64 	%p1947, %rd3288, 1;
	mov.b64 	%rd29423, -3750763034362895579;
	mov.b64 	%rd29424, 0;
	@%p1947 bra 	$L__BB14_819;
	and.b64  	%rd29421, %rd3288, -2;
	add.s64 	%rd29420, %rd29418, 8;
	mov.b64 	%rd29423, -3750763034362895579;
$L__BB14_818:
	and.b64  	%rd29424, %rd3288, -2;
	ld.u64 	%rd25920, [%rd29420+-8];
	and.b64  	%rd25921, %rd25920, 255;
	xor.b64  	%rd25922, %rd25921, %rd29423;
	mul.lo.s64 	%rd25923, %rd25922, 1099511628211;
	shr.u64 	%rd25924, %rd25920, 8;
	and.b64  	%rd25925, %rd25924, 255;
	xor.b64  	%rd25926, %rd25925, %rd25923;
	mul.lo.s64 	%rd25927, %rd25926, 1099511628211;
	shr.u64 	%rd25928, %rd25920, 16;
	and.b64  	%rd25929, %rd25928, 255;
	xor.b64  	%rd25930, %rd25929, %rd25927;
	mul.lo.s64 	%rd25931, %rd25930, 1099511628211;
	shr.u64 	%rd25932, %rd25920, 24;
	and.b64  	%rd25933, %rd25932, 255;
	xor.b64  	%rd25934, %rd25933, %rd25931;
	mul.lo.s64 	%rd25935, %rd25934, 1099511628211;
	shr.u64 	%rd25936, %rd25920, 32;
	and.b64  	%rd25937, %rd25936, 255;
	xor.b64  	%rd25938, %rd25937, %rd25935;
	mul.lo.s64 	%rd25939, %rd25938, 1099511628211;
	shr.u64 	%rd25940, %rd25920, 40;
	and.b64  	%rd25941, %rd25940, 255;
	xor.b64  	%rd25942, %rd25941, %rd25939;
	mul.lo.s64 	%rd25943, %rd25942, 1099511628211;
	shr.u64 	%rd25944, %rd25920, 48;
	and.b64  	%rd25945, %rd25944, 255;
	xor.b64  	%rd25946, %rd25945, %rd25943;
	mul.lo.s64 	%rd25947, %rd25946, 1099511628211;
	shr.u64 	%rd25948, %rd25920, 56;
	xor.b64  	%rd25949, %rd25948, %rd25947;
	mul.lo.s64 	%rd25950, %rd25949, 1099511628211;
	ld.u64 	%rd25951, [%rd29420];
	and.b64  	%rd25952, %rd25951, 255;
	xor.b64  	%rd25953, %rd25952, %rd25950;
	mul.lo.s64 	%rd25954, %rd25953, 1099511628211;
	shr.u64 	%rd25955, %rd25951, 8;
	and.b64  	%rd25956, %rd25955, 255;
	xor.b64  	%rd25957, %rd25956, %rd25954;
	mul.lo.s64 	%rd25958, %rd25957, 1099511628211;
	shr.u64 	%rd25959, %rd25951, 16;
	and.b64  	%rd25960, %rd25959, 255;
	xor.b64  	%rd25961, %rd25960, %rd25958;
	mul.lo.s64 	%rd25962, %rd25961, 1099511628211;
	shr.u64 	%rd25963, %rd25951, 24;
	and.b64  	%rd25964, %rd25963, 255;
	xor.b64  	%rd25965, %rd25964, %rd25962;
	mul.lo.s64 	%rd25966, %rd25965, 1099511628211;
	shr.u64 	%rd25967, %rd25951, 32;
	and.b64  	%rd25968, %rd25967, 255;
	xor.b64  	%rd25969, %rd25968, %rd25966;
	mul.lo.s64 	%rd25970, %rd25969, 1099511628211;
	shr.u64 	%rd25971, %rd25951, 40;
	and.b64  	%rd25972, %rd25971, 255;
	xor.b64  	%rd25973, %rd25972, %rd25970;
	mul.lo.s64 	%rd25974, %rd25973, 1099511628211;
	shr.u64 	%rd25975, %rd25951, 48;
	and.b64  	%rd25976, %rd25975, 255;
	xor.b64  	%rd25977, %rd25976, %rd25974;
	mul.lo.s64 	%rd25978, %rd25977, 1099511628211;
	shr.u64 	%rd25979, %rd25951, 56;
	xor.b64  	%rd25980, %rd25979, %rd25978;
	mul.lo.s64 	%rd29423, %rd25980, 1099511628211;
	add.s64 	%rd29421, %rd29421, -2;
	add.s64 	%rd29420, %rd29420, 16;
	setp.ne.s64 	%p1948, %rd29421, 0;
	@%p1948 bra 	$L__BB14_818;
$L__BB14_819:
	and.b64  	%rd25981, %rd3288, 1;
	setp.eq.b64 	%p1949, %rd25981, 1;
	not.pred 	%p1950, %p1949;
	@%p1950 bra 	$L__BB14_821;
	shl.b64 	%rd25982, %rd29424, 3;
	add.s64 	%rd25983, %rd29418, %rd25982;
	ld.u64 	%rd25984, [%rd25983];
	and.b64  	%rd25985, %rd25984, 255;
	xor.b64  	%rd25986, %rd25985, %rd29423;
	mul.lo.s64 	%rd25987, %rd25986, 1099511628211;
	shr.u64 	%rd25988, %rd25984, 8;
	and.b64  	%rd25989, %rd25988, 255;
	xor.b64  	%rd25990, %rd25989, %rd25987;
	mul.lo.s64 	%rd25991, %rd25990, 1099511628211;
	shr.u64 	%rd25992, %rd25984, 16;
	and.b64  	%rd25993, %rd25992, 255;
	xor.b64  	%rd25994, %rd25993, %rd25991;
	mul.lo.s64 	%rd25995, %rd25994, 1099511628211;
	shr.u64 	%rd25996, %rd25984, 24;
	and.b64  	%rd25997, %rd25996, 255;
	xor.b64  	%rd25998, %rd25997, %rd25995;
	mul.lo.s64 	%rd25999, %rd25998, 1099511628211;
	shr.u64 	%rd26000, %rd25984, 32;
	and.b64  	%rd26001, %rd26000, 255;
	xor.b64  	%rd26002, %rd26001, %rd25999;
	mul.lo.s64 	%rd26003, %rd26002, 1099511628211;
	shr.u64 	%rd26004, %rd25984, 40;
	and.b64  	%rd26005, %rd26004, 255;
	xor.b64  	%rd26006, %rd26005, %rd26003;
	mul.lo.s64 	%rd26007, %rd26006, 1099511628211;
	shr.u64 	%rd26008, %rd25984, 48;
	and.b64  	%rd26009, %rd26008, 255;
	xor.b64  	%rd26010, %rd26009, %rd26007;
	mul.lo.s64 	%rd26011, %rd26010, 1099511628211;
	shr.u64 	%rd26012, %rd25984, 56;
	xor.b64  	%rd26013, %rd26012, %rd26011;
	mul.lo.s64 	%rd29423, %rd26013, 1099511628211;
$L__BB14_821:
	setp.eq.s64 	%p1951, %rd3288, 0;
	mov.b64 	%rd29430, -3750763034362895579;
	@%p1951 bra 	$L__BB14_827;
	setp.eq.s64 	%p1952, %rd3288, 1;
	mov.b64 	%rd29430, -3750763034362895579;
	mov.b64 	%rd29431, 0;
	@%p1952 bra 	$L__BB14_825;
	and.b64  	%rd29428, %rd3288, -2;
	add.s64 	%rd29427, %rd29179, 8;
	mov.b64 	%rd29430, -3750763034362895579;
$L__BB14_824:
	and.b64  	%rd29431, %rd3288, -2;
	ld.u64 	%rd26019, [%rd29427+-8];
	and.b64  	%rd26020, %rd26019, 255;
	xor.b64  	%rd26021, %rd26020, %rd29430;
	mul.lo.s64 	%rd26022, %rd26021, 1099511628211;
	shr.u64 	%rd26023, %rd26019, 8;
	and.b64  	%rd26024, %rd26023, 255;
	xor.b64  	%rd26025, %rd26024, %rd26022;
	mul.lo.s64 	%rd26026, %rd26025, 1099511628211;
	shr.u64 	%rd26027, %rd26019, 16;
	and.b64  	%rd26028, %rd26027, 255;
	xor.b64  	%rd26029, %rd26028, %rd26026;
	mul.lo.s64 	%rd26030, %rd26029, 1099511628211;
	shr.u64 	%rd26031, %rd26019, 24;
	and.b64  	%rd26032, %rd26031, 255;
	xor.b64  	%rd26033, %rd26032, %rd26030;
	mul.lo.s64 	%rd26034, %rd26033, 1099511628211;
	shr.u64 	%rd26035, %rd26019, 32;
	and.b64  	%rd26036, %rd26035, 255;
	xor.b64  	%rd26037, %rd26036, %rd26034;
	mul.lo.s64 	%rd26038, %rd26037, 1099511628211;
	shr.u64 	%rd26039, %rd26019, 40;
	and.b64  	%rd26040, %rd26039, 255;
	xor.b64  	%rd26041, %rd26040, %rd26038;
	mul.lo.s64 	%rd26042, %rd26041, 1099511628211;
	shr.u64 	%rd26043, %rd26019, 48;
	and.b64  	%rd26044, %rd26043, 255;
	xor.b64  	%rd26045, %rd26044, %rd26042;
	mul.lo.s64 	%rd26046, %rd26045, 1099511628211;
	shr.u64 	%rd26047, %rd26019, 56;
	xor.b64  	%rd26048, %rd26047, %rd26046;
	mul.lo.s64 	%rd26049, %rd26048, 1099511628211;
	ld.u64 	%rd26050, [%rd29427];
	and.b64  	%rd26051, %rd26050, 255;
	xor.b64  	%rd26052, %rd26051, %rd26049;
	mul.lo.s64 	%rd26053, %rd26052, 1099511628211;
	shr.u64 	%rd26054, %rd26050, 8;
	and.b64  	%rd26055, %rd26054, 255;
	xor.b64  	%rd26056, %rd26055, %rd26053;
	mul.lo.s64 	%rd26057, %rd26056, 1099511628211;
	shr.u64 	%rd26058, %rd26050, 16;
	and.b64  	%rd26059, %rd26058, 255;
	xor.b64  	%rd26060, %rd26059, %rd26057;
	mul.lo.s64 	%rd26061, %rd26060, 1099511628211;
	shr.u64 	%rd26062, %rd26050, 24;
	and.b64  	%rd26063, %rd26062, 255;
	xor.b64  	%rd26064, %rd26063, %rd26061;
	mul.lo.s64 	%rd26065, %rd26064, 1099511628211;
	shr.u64 	%rd26066, %rd26050, 32;
	and.b64  	%rd26067, %rd26066, 255;
	xor.b64  	%rd26068, %rd26067, %rd26065;
	mul.lo.s64 	%rd26069, %rd26068, 1099511628211;
	shr.u64 	%rd26070, %rd26050, 40;
	and.b64  	%rd26071, %rd26070, 255;
	xor.b64  	%rd26072, %rd26071, %rd26069;
	mul.lo.s64 	%rd26073, %rd26072, 1099511628211;
	shr.u64 	%rd26074, %rd26050, 48;
	and.b64  	%rd26075, %rd26074, 255;
	xor.b64  	%rd26076, %rd26075, %rd26073;
	mul.lo.s64 	%rd26077, %rd26076, 1099511628211;
	shr.u64 	%rd26078, %rd26050, 56;
	xor.b64  	%rd26079, %rd26078, %rd26077;
	mul.lo.s64 	%rd29430, %rd26079, 1099511628211;
	add.s64 	%rd29428, %rd29428, -2;
	add.s64 	%rd29427, %rd29427, 16;
	setp.ne.s64 	%p1953, %rd29428, 0;
	@%p1953 bra 	$L__BB14_824;
$L__BB14_825:
	and.b64  	%rd26080, %rd3288, 1;
	setp.eq.b64 	%p1954, %rd26080, 1;
	not.pred 	%p1955, %p1954;
	@%p1955 bra 	$L__BB14_827;
	shl.b64 	%rd26081, %rd29431, 3;
	add.s64 	%rd26082, %rd29179, %rd26081;
	ld.u64 	%rd26083, [%rd26082];
	and.b64  	%rd26084, %rd26083, 255;
	xor.b64  	%rd26085, %rd26084, %rd29430;
	mul.lo.s64 	%rd26086, %rd26085, 1099511628211;
	shr.u64 	%rd26087, %rd26083, 8;
	and.b64  	%rd26088, %rd26087, 255;
	xor.b64  	%rd26089, %rd26088, %rd26086;
	mul.lo.s64 	%rd26090, %rd26089, 1099511628211;
	shr.u64 	%rd26091, %rd26083, 16;
	and.b64  	%rd26092, %rd26091, 255;
	xor.b64  	%rd26093, %rd26092, %rd26090;
	mul.lo.s64 	%rd26094, %rd26093, 1099511628211;
	shr.u64 	%rd26095, %rd26083, 24;
	and.b64  	%rd26096, %rd26095, 255;
	xor.b64  	%rd26097, %rd26096, %rd26094;
	mul.lo.s64 	%rd26098, %rd26097, 1099511628211;
	shr.u64 	%rd26099, %rd26083, 32;
	and.b64  	%rd26100, %rd26099, 255;
	xor.b64  	%rd26101, %rd26100, %rd26098;
	mul.lo.s64 	%rd26102, %rd26101, 1099511628211;
	shr.u64 	%rd26103, %rd26083, 40;
	and.b64  	%rd26104, %rd26103, 255;
	xor.b64  	%rd26105, %rd26104, %rd26102;
	mul.lo.s64 	%rd26106, %rd26105, 1099511628211;
	shr.u64 	%rd26107, %rd26083, 48;
	and.b64  	%rd26108, %rd26107, 255;
	xor.b64  	%rd26109, %rd26108, %rd26106;
	mul.lo.s64 	%rd26110, %rd26109, 1099511628211;
	shr.u64 	%rd26111, %rd26083, 56;
	xor.b64  	%rd26112, %rd26111, %rd26110;
	mul.lo.s64 	%rd29430, %rd26112, 1099511628211;
$L__BB14_827:
	setp.eq.s64 	%p1956, %rd29423, %rd29430;
	@%p1956 bra 	$L__BB14_841;
	setp.eq.s64 	%p1957, %rd3288, 0;
	mov.b64 	%rd29437, -3750763034362895579;
	@%p1957 bra 	$L__BB14_834;
	setp.eq.s64 	%p1958, %rd3288, 1;
	mov.b64 	%rd29437, -3750763034362895579;
	mov.b64 	%rd29438, 0;
	@%p1958 bra 	$L__BB14_832;
	and.b64  	%rd29435, %rd3288, -2;
	add.s64 	%rd29434, %rd29418, 8;
	mov.b64 	%rd29437, -3750763034362895579;
$L__BB14_831:
	and.b64  	%rd29438, %rd3288, -2;
	ld.u64 	%rd26118, [%rd29434+-8];
	and.b64  	%rd26119, %rd26118, 255;
	xor.b64  	%rd26120, %rd26119, %rd29437;
	mul.lo.s64 	%rd26121, %rd26120, 1099511628211;
	shr.u64 	%rd26122, %rd26118, 8;
	and.b64  	%rd26123, %rd26122, 255;
	xor.b64  	%rd26124, %rd26123, %rd26121;
	mul.lo.s64 	%rd26125, %rd26124, 1099511628211;
	shr.u64 	%rd26126, %rd26118, 16;
	and.b64  	%rd26127, %rd26126, 255;
	xor.b64  	%rd26128, %rd26127, %rd26125;
	mul.lo.s64 	%rd26129, %rd26128, 1099511628211;
	shr.u64 	%rd26130, %rd26118, 24;
	and.b64  	%rd26131, %rd26130, 255;
	xor.b64  	%rd26132, %rd26131, %rd26129;
	mul.lo.s64 	%rd26133, %rd26132, 1099511628211;
	shr.u64 	%rd26134, %rd26118, 32;
	and.b64  	%rd26135, %rd26134, 255;
	xor.b64  	%rd26136, %rd26135, %rd26133;
	mul.lo.s64 	%rd26137, %rd26136, 1099511628211;
	shr.u64 	%rd26138, %rd26118, 40;
	and.b64  	%rd26139, %rd26138, 255;
	xor.b64  	%rd26140, %rd26139, %rd26137;
	mul.lo.s64 	%rd26141, %rd26140, 1099511628211;
	shr.u64 	%rd26142, %rd26118, 48;
	and.b64  	%rd26143, %rd26142, 255;
	xor.b64  	%rd26144, %rd26143, %rd26141;
	mul.lo.s64 	%rd26145, %rd26144, 1099511628211;
	shr.u64 	%rd26146, %rd26118, 56;
	xor.b64  	%rd26147, %rd26146, %rd26145;
	mul.lo.s64 	%rd26148, %rd26147, 1099511628211;
	ld.u64 	%rd26149, [%rd29434];
	and.b64  	%rd26150, %rd26149, 255;
	xor.b64  	%rd26151, %rd26150, %rd26148;
	mul.lo.s64 	%rd26152, %rd26151, 1099511628211;
	shr.u64 	%rd26153, %rd26149, 8;
	and.b64  	%rd26154, %rd26153, 255;
	xor.b64  	%rd26155, %rd26154, %rd26152;
	mul.lo.s64 	%rd26156, %rd26155, 1099511628211;
	shr.u64 	%rd26157, %rd26149, 16;
	and.b64  	%rd26158, %rd26157, 255;
	xor.b64  	%rd26159, %rd26158, %rd26156;
	mul.lo.s64 	%rd26160, %rd26159, 1099511628211;
	shr.u64 	%rd26161, %rd26149, 24;
	and.b64  	%rd26162, %rd26161, 255;
	xor.b64  	%rd26163, %rd26162, %rd26160;
	mul.lo.s64 	%rd26164, %rd26163, 1099511628211;
	shr.u64 	%rd26165, %rd26149, 32;
	and.b64  	%rd26166, %rd26165, 255;
	xor.b64  	%rd26167, %rd26166, %rd26164;
	mul.lo.s64 	%rd26168, %rd26167, 1099511628211;
	shr.u64 	%rd26169, %rd26149, 40;
	and.b64  	%rd26170, %rd26169, 255;
	xor.b64  	%rd26171, %rd26170, %rd26168;
	mul.lo.s64 	%rd26172, %rd26171, 1099511628211;
	shr.u64 	%rd26173, %rd26149, 48;
	and.b64  	%rd26174, %rd26173, 255;
	xor.b64  	%rd26175, %rd26174, %rd26172;
	mul.lo.s64 	%rd26176, %rd26175, 1099511628211;
	shr.u64 	%rd26177, %rd26149, 56;
	xor.b64  	%rd26178, %rd26177, %rd26176;
	mul.lo.s64 	%rd29437, %rd26178, 1099511628211;
	add.s64 	%rd29435, %rd29435, -2;
	add.s64 	%rd29434, %rd29434, 16;
	setp.ne.s64 	%p1959, %rd29435, 0;
	@%p1959 bra 	$L__BB14_831;
$L__BB14_832:
	and.b64  	%rd26179, %rd3288, 1;
	setp.eq.b64 	%p1960, %rd26179, 1;
	not.pred 	%p1961, %p1960;
	@%p1961 bra 	$L__BB14_834;
	shl.b64 	%rd26180, %rd29438, 3;
	add.s64 	%rd26181, %rd29418, %rd26180;
	ld.u64 	%rd26182, [%rd26181];
	and.b64  	%rd26183, %rd26182, 255;
	xor.b64  	%rd26184, %rd26183, %rd29437;
	mul.lo.s64 	%rd26185, %rd26184, 1099511628211;
	shr.u64 	%rd26186, %rd26182, 8;
	and.b64  	%rd26187, %rd26186, 255;
	xor.b64  	%rd26188, %rd26187, %rd26185;
	mul.lo.s64 	%rd26189, %rd26188, 1099511628211;
	shr.u64 	%rd26190, %rd26182, 16;
	and.b64  	%rd26191, %rd26190, 255;
	xor.b64  	%rd26192, %rd26191, %rd26189;
	mul.lo.s64 	%rd26193, %rd26192, 1099511628211;
	shr.u64 	%rd26194, %rd26182, 24;
	and.b64  	%rd26195, %rd26194, 255;
	xor.b64  	%rd26196, %rd26195, %rd26193;
	mul.lo.s64 	%rd26197, %rd26196, 1099511628211;
	shr.u64 	%rd26198, %rd26182, 32;
	and.b64  	%rd26199, %rd26198, 255;
	xor.b64  	%rd26200, %rd26199, %rd26197;
	mul.lo.s64 	%rd26201, %rd26200, 1099511628211;
	shr.u64 	%rd26202, %rd26182, 40;
	and.b64  	%rd26203, %rd26202, 255;
	xor.b64  	%rd26204, %rd26203, %rd26201;
	mul.lo.s64 	%rd26205, %rd26204, 1099511628211;
	shr.u64 	%rd26206, %rd26182, 48;
	and.b64  	%rd26207, %rd26206, 255;
	xor.b64  	%rd26208, %rd26207, %rd26205;
	mul.lo.s64 	%rd26209, %rd26208, 1099511628211;
	shr.u64 	%rd26210, %rd26182, 56;
	xor.b64  	%rd26211, %rd26210, %rd26209;
	mul.lo.s64 	%rd29437, %rd26211, 1099511628211;
$L__BB14_834:
	setp.eq.s64 	%p1962, %rd3288, 0;
	mov.b64 	%rd29444, -3750763034362895579;
	@%p1962 bra 	$L__BB14_840;
	setp.eq.s64 	%p1963, %rd3288, 1;
	mov.b64 	%rd29444, -3750763034362895579;
	mov.b64 	%rd29445, 0;
	@%p1963 bra 	$L__BB14_838;
	and.b64  	%rd29442, %rd3288, -2;
	add.s64 	%rd29441, %rd29179, 8;
	mov.b64 	%rd29444, -3750763034362895579;
$L__BB14_837:
	and.b64  	%rd29445, %rd3288, -2;
	ld.u64 	%rd26217, [%rd29441+-8];
	and.b64  	%rd26218, %rd26217, 255;
	xor.b64  	%rd26219, %rd26218, %rd29444;
	mul.lo.s64 	%rd26220, %rd26219, 1099511628211;
	shr.u64 	%rd26221, %rd26217, 8;
	and.b64  	%rd26222, %rd26221, 255;
	xor.b64  	%rd26223, %rd26222, %rd26220;
	mul.lo.s64 	%rd26224, %rd26223, 1099511628211;
	shr.u64 	%rd26225, %rd26217, 16;
	and.b64  	%rd26226, %rd26225, 255;
	xor.b64  	%rd26227, %rd26226, %rd26224;
	mul.lo.s64 	%rd26228, %rd26227, 1099511628211;
	shr.u64 	%rd26229, %rd26217, 24;
	and.b64  	%rd26230, %rd26229, 255;
	xor.b64  	%rd26231, %rd26230, %rd26228;
	mul.lo.s64 	%rd26232, %rd26231, 1099511628211;
	shr.u64 	%rd26233, %rd26217, 32;
	and.b64  	%rd26234, %rd26233, 255;
	xor.b64  	%rd26235, %rd26234, %rd26232;
	mul.lo.s64 	%rd26236, %rd26235, 1099511628211;
	shr.u64 	%rd26237, %rd26217, 40;
	and.b64  	%rd26238, %rd26237, 255;
	xor.b64  	%rd26239, %rd26238, %rd26236;
	mul.lo.s64 	%rd26240, %rd26239, 1099511628211;
	shr.u64 	%rd26241, %rd26217, 48;
	and.b64  	%rd26242, %rd26241, 255;
	xor.b64  	%rd26243, %rd26242, %rd26240;
	mul.lo.s64 	%rd26244, %rd26243, 1099511628211;
	shr.u64 	%rd26245, %rd26217, 56;
	xor.b64  	%rd26246, %rd26245, %rd26244;
	mul.lo.s64 	%rd26247, %rd26246, 1099511628211;
	ld.u64 	%rd26248, [%rd29441];
	and.b64  	%rd26249, %rd26248, 255;
	xor.b64  	%rd26250, %rd26249, %rd26247;
	mul.lo.s64 	%rd26251, %rd26250, 1099511628211;
	shr.u64 	%rd26252, %rd26248, 8;
	and.b64  	%rd26253, %rd26252, 255;
	xor.b64  	%rd26254, %rd26253, %rd26251;
	mul.lo.s64 	%rd26255, %rd26254, 1099511628211;
	shr.u64 	%rd26256, %rd26248, 16;
	and.b64  	%rd26257, %rd26256, 255;
	xor.b64  	%rd26258, %rd26257, %rd26255;
	mul.lo.s64 	%rd26259, %rd26258, 1099511628211;
	shr.u64 	%rd26260, %rd26248, 24;
	and.b64  	%rd26261, %rd26260, 255;
	xor.b64  	%rd26262, %rd26261, %rd26259;
	mul.lo.s64 	%rd26263, %rd26262, 1099511628211;
	shr.u64 	%rd26264, %rd26248, 32;
	and.b64  	%rd26265, %rd26264, 255;
	xor.b64  	%rd26266, %rd26265, %rd26263;
	mul.lo.s64 	%rd26267, %rd26266, 1099511628211;
	shr.u64 	%rd26268, %rd26248, 40;
	and.b64  	%rd26269, %rd26268, 255;
	xor.b64  	%rd26270, %rd26269, %rd26267;
	mul.lo.s64 	%rd26271, %rd26270, 1099511628211;
	shr.u64 	%rd26272, %rd26248, 48;
	and.b64  	%rd26273, %rd26272, 255;
	xor.b64  	%rd26274, %rd26273, %rd26271;
	mul.lo.s64 	%rd26275, %rd26274, 1099511628211;
	shr.u64 	%rd26276, %rd26248, 56;
	xor.b64  	%rd26277, %rd26276, %rd26275;
	mul.lo.s64 	%rd29444, %rd26277, 1099511628211;
	add.s64 	%rd29442, %rd29442, -2;
	add.s64 	%rd29441, %rd29441, 16;
	setp.ne.s64 	%p1964, %rd29442, 0;
	@%p1964 bra 	$L__BB14_837;
$L__BB14_838:
	and.b64  	%rd26278, %rd3288, 1;
	setp.eq.b64 	%p1965, %rd26278, 1;
	not.pred 	%p1966, %p1965;
	@%p1966 bra 	$L__BB14_840;
	shl.b64 	%rd26279, %rd29445, 3;
	add.s64 	%rd26280, %rd29179, %rd26279;
	ld.u64 	%rd26281, [%rd26280];
	and.b64  	%rd26282, %rd26281, 255;
	xor.b64  	%rd26283, %rd26282, %rd29444;
	mul.lo.s64 	%rd26284, %rd26283, 1099511628211;
	shr.u64 	%rd26285, %rd26281, 8;
	and.b64  	%rd26286, %rd26285, 255;
	xor.b64  	%rd26287, %rd26286, %rd26284;
	mul.lo.s64 	%rd26288, %rd26287, 1099511628211;
	shr.u64 	%rd26289, %rd26281, 16;
	and.b64  	%rd26290, %rd26289, 255;
	xor.b64  	%rd26291, %rd26290, %rd26288;
	mul.lo.s64 	%rd26292, %rd26291, 1099511628211;
	shr.u64 	%rd26293, %rd26281, 24;
	and.b64  	%rd26294, %rd26293, 255;
	xor.b64  	%rd26295, %rd26294, %rd26292;
	mul.lo.s64 	%rd26296, %rd26295, 1099511628211;
	shr.u64 	%rd26297, %rd26281, 32;
	and.b64  	%rd26298, %rd26297, 255;
	xor.b64  	%rd26299, %rd26298, %rd26296;
	mul.lo.s64 	%rd26300, %rd26299, 1099511628211;
	shr.u64 	%rd26301, %rd26281, 40;
	and.b64  	%rd26302, %rd26301, 255;
	xor.b64  	%rd26303, %rd26302, %rd26300;
	mul.lo.s64 	%rd26304, %rd26303, 1099511628211;
	shr.u64 	%rd26305, %rd26281, 48;
	and.b64  	%rd26306, %rd26305, 255;
	xor.b64  	%rd26307, %rd26306, %rd26304;
	mul.lo.s64 	%rd26308, %rd26307, 1099511628211;
	shr.u64 	%rd26309, %rd26281, 56;
	xor.b64  	%rd26310, %rd26309, %rd26308;
	mul.lo.s64 	%rd29444, %rd26310, 1099511628211;
$L__BB14_840:
	setp.lt.u64 	%p1969, %rd29437, %rd29444;
	mov.pred 	%p2279, -1;
	mov.pred 	%p2278, 0;
	@%p1969 bra 	$L__BB14_875;
	bra.uni 	$L__BB14_845;
$L__BB14_841:
	setp.eq.s32 	%p1970, %r429, 0;
	@%p1970 bra 	$L__BB14_845;
	mov.b64 	%rd29448, 0;
	cvt.s64.s32 	%rd26315, %r429;
$L__BB14_843:
	shl.b64 	%rd26312, %rd29448, 3;
	add.s64 	%rd26313, %rd29418, %rd26312;
	ld.u64 	%rd1377, [%rd26313];
	add.s64 	%rd26314, %rd29179, %rd26312;
	ld.u64 	%rd1378, [%rd26314];
	setp.lt.u64 	%p1973, %rd1377, %rd1378;
	mov.pred 	%p2279, -1;
	mov.pred 	%p2278, 0;
	@%p1973 bra 	$L__BB14_875;
	setp.le.u64 	%p1974, %rd1377, %rd1378;
	add.s64 	%rd29448, %rd29448, 1;
	setp.lt.u64 	%p1975, %rd29448, %rd26315;
	and.pred  	%p1976, %p1974, %p1975;
	@%p1976 bra 	$L__BB14_843;
$L__BB14_845:
	setp.eq.s64 	%p1977, %rd3288, 0;
	mov.b64 	%rd29452, -3750763034362895579;
	@%p1977 bra 	$L__BB14_851;
	setp.eq.s64 	%p1978, %rd3288, 1;
	mov.b64 	%rd29452, -3750763034362895579;
	mov.b64 	%rd29453, 0;
	@%p1978 bra 	$L__BB14_849;
	and.b64  	%rd29450, %rd3288, -2;
	add.s64 	%rd29449, %rd29179, 8;
	mov.b64 	%rd29452, -3750763034362895579;
$L__BB14_848:
	and.b64  	%rd29453, %rd3288, -2;
	ld.u64 	%rd26321, [%rd29449+-8];
	and.b64  	%rd26322, %rd26321, 255;
	xor.b64  	%rd26323, %rd26322, %rd29452;
	mul.lo.s64 	%rd26324, %rd26323, 1099511628211;
	shr.u64 	%rd26325, %rd26321, 8;
	and.b64  	%rd26326, %rd26325, 255;
	xor.b64  	%rd26327, %rd26326, %rd26324;
	mul.lo.s64 	%rd26328, %rd26327, 1099511628211;
	shr.u64 	%rd26329, %rd26321, 16;
	and.b64  	%rd26330, %rd26329, 255;
	xor.b64  	%rd26331, %rd26330, %rd26328;
	mul.lo.s64 	%rd26332, %rd26331, 1099511628211;
	shr.u64 	%rd26333, %rd26321, 24;
	and.b64  	%rd26334, %rd26333, 255;
	xor.b64  	%rd26335, %rd26334, %rd26332;
	mul.lo.s64 	%rd26336, %rd26335, 1099511628211;
	shr.u64 	%rd26337, %rd26321, 32;
	and.b64  	%rd26338, %rd26337, 255;
	xor.b64  	%rd26339, %rd26338, %rd26336;
	mul.lo.s64 	%rd26340, %rd26339, 1099511628211;
	shr.u64 	%rd26341, %rd26321, 40;
	and.b64  	%rd26342, %rd26341, 255;
	xor.b64  	%rd26343, %rd26342, %rd26340;
	mul.lo.s64 	%rd26344, %rd26343, 1099511628211;
	shr.u64 	%rd26345, %rd26321, 48;
	and.b64  	%rd26346, %rd26345, 255;
	xor.b64  	%rd26347, %rd26346, %rd26344;
	mul.lo.s64 	%rd26348, %rd26347, 1099511628211;
	shr.u64 	%rd26349, %rd26321, 56;
	xor.b64  	%rd26350, %rd26349, %rd26348;
	mul.lo.s64 	%rd26351, %rd26350, 1099511628211;
	ld.u64 	%rd26352, [%rd29449];
	and.b64  	%rd26353, %rd26352, 255;
	xor.b64  	%rd26354, %rd26353, %rd26351;
	mul.lo.s64 	%rd26355, %rd26354, 1099511628211;
	shr.u64 	%rd26356, %rd26352, 8;
	and.b64  	%rd26357, %rd26356, 255;
	xor.b64  	%rd26358, %rd26357, %rd26355;
	mul.lo.s64 	%rd26359, %rd26358, 1099511628211;
	shr.u64 	%rd26360, %rd26352, 16;
	and.b64  	%rd26361, %rd26360, 255;
	xor.b64  	%rd26362, %rd26361, %rd26359;
	mul.lo.s64 	%rd26363, %rd26362, 1099511628211;
	shr.u64 	%rd26364, %rd26352, 24;
	and.b64  	%rd26365, %rd26364, 255;
	xor.b64  	%rd26366, %rd26365, %rd26363;
	mul.lo.s64 	%rd26367, %rd26366, 1099511628211;
	shr.u64 	%rd26368, %rd26352, 32;
	and.b64  	%rd26369, %rd26368, 255;
	xor.b64  	%rd26370, %rd26369, %rd26367;
	mul.lo.s64 	%rd26371, %rd26370, 1099511628211;
	shr.u64 	%rd26372, %rd26352, 40;
	and.b64  	%rd26373, %rd26372, 255;
	xor.b64  	%rd26374, %rd26373, %rd26371;
	mul.lo.s64 	%rd26375, %rd26374, 1099511628211;
	shr.u64 	%rd26376, %rd26352, 48;
	and.b64  	%rd26377, %rd26376, 255;
	xor.b64  	%rd26378, %rd26377, %rd26375;
	mul.lo.s64 	%rd26379, %rd26378, 1099511628211;
	shr.u64 	%rd26380, %rd26352, 56;
	xor.b64  	%rd26381, %rd26380, %rd26379;
	mul.lo.s64 	%rd29452, %rd26381, 1099511628211;
	add.s64 	%rd29450, %rd29450, -2;
	add.s64 	%rd29449, %rd29449, 16;
	setp.ne.s64 	%p1979, %rd29450, 0;
	@%p1979 bra 	$L__BB14_848;
$L__BB14_849:
	and.b64  	%rd26382, %rd3288, 1;
	setp.eq.b64 	%p1980, %rd26382, 1;
	not.pred 	%p1981, %p1980;
	@%p1981 bra 	$L__BB14_851;
	shl.b64 	%rd26383, %rd29453, 3;
	add.s64 	%rd26384, %rd29179, %rd26383;
	ld.u64 	%rd26385, [%rd26384];
	and.b64  	%rd26386, %rd26385, 255;
	xor.b64  	%rd26387, %rd26386, %rd29452;
	mul.lo.s64 	%rd26388, %rd26387, 1099511628211;
	shr.u64 	%rd26389, %rd26385, 8;
	and.b64  	%rd26390, %rd26389, 255;
	xor.b64  	%rd26391, %rd26390, %rd26388;
	mul.lo.s64 	%rd26392, %rd26391, 1099511628211;
	shr.u64 	%rd26393, %rd26385, 16;
	and.b64  	%rd26394, %rd26393, 255;
	xor.b64  	%rd26395, %rd26394, %rd26392;
	mul.lo.s64 	%rd26396, %rd26395, 1099511628211;
	shr.u64 	%rd26397, %rd26385, 24;
	and.b64  	%rd26398, %rd26397, 255;
	xor.b64  	%rd26399, %rd26398, %rd26396;
	mul.lo.s64 	%rd26400, %rd26399, 1099511628211;
	shr.u64 	%rd26401, %rd26385, 32;
	and.b64  	%rd26402, %rd26401, 255;
	xor.b64  	%rd26403, %rd26402, %rd26400;
	mul.lo.s64 	%rd26404, %rd26403, 1099511628211;
	shr.u64 	%rd26405, %rd26385, 40;
	and.b64  	%rd26406, %rd26405, 255;
	xor.b64  	%rd26407, %rd26406, %rd26404;
	mul.lo.s64 	%rd26408, %rd26407, 1099511628211;
	shr.u64 	%rd26409, %rd26385, 48;
	and.b64  	%rd26410, %rd26409, 255;
	xor.b64  	%rd26411, %rd26410, %rd26408;
	mul.lo.s64 	%rd26412, %rd26411, 1099511628211;
	shr.u64 	%rd26413, %rd26385, 56;
	xor.b64  	%rd26414, %rd26413, %rd26412;
	mul.lo.s64 	%rd29452, %rd26414, 1099511628211;
$L__BB14_851:
	setp.eq.s64 	%p1982, %rd3288, 0;
	mov.b64 	%rd29459, -3750763034362895579;
	@%p1982 bra 	$L__BB14_857;
	setp.eq.s64 	%p1983, %rd3288, 1;
	mov.b64 	%rd29459, -3750763034362895579;
	mov.b64 	%rd29460, 0;
	@%p1983 bra 	$L__BB14_855;
	and.b64  	%rd29457, %rd3288, -2;
	add.s64 	%rd29456, %rd29418, 8;
	mov.b64 	%rd29459, -3750763034362895579;
$L__BB14_854:
	and.b64  	%rd29460, %rd3288, -2;
	ld.u64 	%rd26420, [%rd29456+-8];
	and.b64  	%rd26421, %rd26420, 255;
	xor.b64  	%rd26422, %rd26421, %rd29459;
	mul.lo.s64 	%rd26423, %rd26422, 1099511628211;
	shr.u64 	%rd26424, %rd26420, 8;
	and.b64  	%rd26425, %rd26424, 255;
	xor.b64  	%rd26426, %rd26425, %rd26423;
	mul.lo.s64 	%rd26427, %rd26426, 1099511628211;
	shr.u64 	%rd26428, %rd26420, 16;
	and.b64  	%rd26429, %rd26428, 255;
	xor.b64  	%rd26430, %rd26429, %rd26427;
	mul.lo.s64 	%rd26431, %rd26430, 1099511628211;
	shr.u64 	%rd26432, %rd26420, 24;
	and.b64  	%rd26433, %rd26432, 255;
	xor.b64  	%rd26434, %rd26433, %rd26431;
	mul.lo.s64 	%rd26435, %rd26434, 1099511628211;
	shr.u64 	%rd26436, %rd26420, 32;
	and.b64  	%rd26437, %rd26436, 255;
	xor.b64  	%rd26438, %rd26437, %rd26435;
	mul.lo.s64 	%rd26439, %rd26438, 1099511628211;
	shr.u64 	%rd26440, %rd26420, 40;
	and.b64  	%rd26441, %rd26440, 255;
	xor.b64  	%rd26442, %rd26441, %rd26439;
	mul.lo.s64 	%rd26443, %rd26442, 1099511628211;
	shr.u64 	%rd26444, %rd26420, 48;
	and.b64  	%rd26445, %rd26444, 255;
	xor.b64  	%rd26446, %rd26445, %rd26443;
	mul.lo.s64 	%rd26447, %rd26446, 1099511628211;
	shr.u64 	%rd26448, %rd26420, 56;
	xor.b64  	%rd26449, %rd26448, %rd26447;
	mul.lo.s64 	%rd26450, %rd26449, 1099511628211;
	ld.u64 	%rd26451, [%rd29456];
	and.b64  	%rd26452, %rd26451, 255;
	xor.b64  	%rd26453, %rd26452, %rd26450;
	mul.lo.s64 	%rd26454, %rd26453, 1099511628211;
	shr.u64 	%rd26455, %rd26451, 8;
	and.b64  	%rd26456, %rd26455, 255;
	xor.b64  	%rd26457, %rd26456, %rd26454;
	mul.lo.s64 	%rd26458, %rd26457, 1099511628211;
	shr.u64 	%rd26459, %rd26451, 16;
	and.b64  	%rd26460, %rd26459, 255;
	xor.b64  	%rd26461, %rd26460, %rd26458;
	mul.lo.s64 	%rd26462, %rd26461, 1099511628211;
	shr.u64 	%rd26463, %rd26451, 24;
	and.b64  	%rd26464, %rd26463, 255;
	xor.b64  	%rd26465, %rd26464, %rd26462;
	mul.lo.s64 	%rd26466, %rd26465, 1099511628211;
	shr.u64 	%rd26467, %rd26451, 32;
	and.b64  	%rd26468, %rd26467, 255;
	xor.b64  	%rd26469, %rd26468, %rd26466;
	mul.lo.s64 	%rd26470, %rd26469, 1099511628211;
	shr.u64 	%rd26471, %rd26451, 40;
	and.b64  	%rd26472, %rd26471, 255;
	xor.b64  	%rd26473, %rd26472, %rd26470;
	mul.lo.s64 	%rd26474, %rd26473, 1099511628211;
	shr.u64 	%rd26475, %rd26451, 48;
	and.b64  	%rd26476, %rd26475, 255;
	xor.b64  	%rd26477, %rd26476, %rd26474;
	mul.lo.s64 	%rd26478, %rd26477, 1099511628211;
	shr.u64 	%rd26479, %rd26451, 56;
	xor.b64  	%rd26480, %rd26479, %rd26478;
	mul.lo.s64 	%rd29459, %rd26480, 1099511628211;
	add.s64 	%rd29457, %rd29457, -2;
	add.s64 	%rd29456, %rd29456, 16;
	setp.ne.s64 	%p1984, %rd29457, 0;
	@%p1984 bra 	$L__BB14_854;
$L__BB14_855:
	and.b64  	%rd26481, %rd3288, 1;
	setp.eq.b64 	%p1985, %rd26481, 1;
	not.pred 	%p1986, %p1985;
	@%p1986 bra 	$L__BB14_857;
	shl.b64 	%rd26482, %rd29460, 3;
	add.s64 	%rd26483, %rd29418, %rd26482;
	ld.u64 	%rd26484, [%rd26483];
	and.b64  	%rd26485, %rd26484, 255;
	xor.b64  	%rd26486, %rd26485, %rd29459;
	mul.lo.s64 	%rd26487, %rd26486, 1099511628211;
	shr.u64 	%rd26488, %rd26484, 8;
	and.b64  	%rd26489, %rd26488, 255;
	xor.b64  	%rd26490, %rd26489, %rd26487;
	mul.lo.s64 	%rd26491, %rd26490, 1099511628211;
	shr.u64 	%rd26492, %rd26484, 16;
	and.b64  	%rd26493, %rd26492, 255;
	xor.b64  	%rd26494, %rd26493, %rd26491;
	mul.lo.s64 	%rd26495, %rd26494, 1099511628211;
	shr.u64 	%rd26496, %rd26484, 24;
	and.b64  	%rd26497, %rd26496, 255;
	xor.b64  	%rd26498, %rd26497, %rd26495;
	mul.lo.s64 	%rd26499, %rd26498, 1099511628211;
	shr.u64 	%rd26500, %rd26484, 32;
	and.b64  	%rd26501, %rd26500, 255;
	xor.b64  	%rd26502, %rd26501, %rd26499;
	mul.lo.s64 	%rd26503, %rd26502, 1099511628211;
	shr.u64 	%rd26504, %rd26484, 40;
	and.b64  	%rd26505, %rd26504, 255;
	xor.b64  	%rd26506, %rd26505, %rd26503;
	mul.lo.s64 	%rd26507, %rd26506, 1099511628211;
	shr.u64 	%rd26508, %rd26484, 48;
	and.b64  	%rd26509, %rd26508, 255;
	xor.b64  	%rd26510, %rd26509, %rd26507;
	mul.lo.s64 	%rd26511, %rd26510, 1099511628211;
	shr.u64 	%rd26512, %rd26484, 56;
	xor.b64  	%rd26513, %rd26512, %rd26511;
	mul.lo.s64 	%rd29459, %rd26513, 1099511628211;
$L__BB14_857:
	setp.eq.s64 	%p1987, %rd29452, %rd29459;
	@%p1987 bra 	$L__BB14_871;
	setp.eq.s64 	%p1988, %rd3288, 0;
	mov.b64 	%rd29466, -3750763034362895579;
	@%p1988 bra 	$L__BB14_864;
	setp.eq.s64 	%p1989, %rd3288, 1;
	mov.b64 	%rd29466, -3750763034362895579;
	mov.b64 	%rd29467, 0;
	@%p1989 bra 	$L__BB14_862;
	and.b64  	%rd29464, %rd3288, -2;
	add.s64 	%rd29463, %rd29179, 8;
	mov.b64 	%rd29466, -3750763034362895579;
$L__BB14_861:
	and.b64  	%rd29467, %rd3288, -2;
	ld.u64 	%rd26519, [%rd29463+-8];
	and.b64  	%rd26520, %rd26519, 255;
	xor.b64  	%rd26521, %rd26520, %rd29466;
	mul.lo.s64 	%rd26522, %rd26521, 1099511628211;
	shr.u64 	%rd26523, %rd26519, 8;
	and.b64  	%rd26524, %rd26523, 255;
	xor.b64  	%rd26525, %rd26524, %rd26522;
	mul.lo.s64 	%rd26526, %rd26525, 1099511628211;
	shr.u64 	%rd26527, %rd26519, 16;
	and.b64  	%rd26528, %rd26527, 255;
	xor.b64  	%rd26529, %rd26528, %rd26526;
	mul.lo.s64 	%rd26530, %rd26529, 1099511628211;
	shr.u64 	%rd26531, %rd26519, 24;
	and.b64  	%rd26532, %rd26531, 255;
	xor.b64  	%rd26533, %rd26532, %rd26530;
	mul.lo.s64 	%rd26534, %rd26533, 1099511628211;
	shr.u64 	%rd26535, %rd26519, 32;
	and.b64  	%rd26536, %rd26535, 255;
	xor.b64  	%rd26537, %rd26536, %rd26534;
	mul.lo.s64 	%rd26538, %rd26537, 1099511628211;
	shr.u64 	%rd26539, %rd26519, 40;
	and.b64  	%rd26540, %rd26539, 255;
	xor.b64  	%rd26541, %rd26540, %rd26538;
	mul.lo.s64 	%rd26542, %rd26541, 1099511628211;
	shr.u64 	%rd26543, %rd26519, 48;
	and.b64  	%rd26544, %rd26543, 255;
	xor.b64  	%rd26545, %rd26544, %rd26542;
	mul.lo.s64 	%rd26546, %rd26545, 1099511628211;
	shr.u64 	%rd26547, %rd26519, 56;
	xor.b64  	%rd26548, %rd26547, %rd26546;
	mul.lo.s64 	%rd26549, %rd26548, 1099511628211;
	ld.u64 	%rd26550, [%rd29463];
	and.b64  	%rd26551, %rd26550, 255;
	xor.b64  	%rd26552, %rd26551, %rd26549;
	mul.lo.s64 	%rd26553, %rd26552, 1099511628211;
	shr.u64 	%rd26554, %rd26550, 8;
	and.b64  	%rd26555, %rd26554, 255;
	xor.b64  	%rd26556, %rd26555, %rd26553;
	mul.lo.s64 	%rd26557, %rd26556, 1099511628211;
	shr.u64 	%rd26558, %rd26550, 16;
	and.b64  	%rd26559, %rd26558, 255;
	xor.b64  	%rd26560, %rd26559, %rd26557;
	mul.lo.s64 	%rd26561, %rd26560, 1099511628211;
	shr.u64 	%rd26562, %rd26550, 24;
	and.b64  	%rd26563, %rd26562, 255;
	xor.b64  	%rd26564, %rd26563, %rd26561;
	mul.lo.s64 	%rd26565, %rd26564, 1099511628211;
	shr.u64 	%rd26566, %rd26550, 32;
	and.b64  	%rd26567, %rd26566, 255;
	xor.b64  	%rd26568, %rd26567, %rd26565;
	mul.lo.s64 	%rd26569, %rd26568, 1099511628211;
	shr.u64 	%rd26570, %rd26550, 40;
	and.b64  	%rd26571, %rd26570, 255;
	xor.b64  	%rd26572, %rd26571, %rd26569;
	mul.lo.s64 	%rd26573, %rd26572, 1099511628211;
	shr.u64 	%rd26574, %rd26550, 48;
	and.b64  	%rd26575, %rd26574, 255;
	xor.b64  	%rd26576, %rd26575, %rd26573;
	mul.lo.s64 	%rd26577, %rd26576, 1099511628211;
	shr.u64 	%rd26578, %rd26550, 56;
	xor.b64  	%rd26579, %rd26578, %rd26577;
	mul.lo.s64 	%rd29466, %rd26579, 1099511628211;
	add.s64 	%rd29464, %rd29464, -2;
	add.s64 	%rd29463, %rd29463, 16;
	setp.ne.s64 	%p1990, %rd29464, 0;
	@%p1990 bra 	$L__BB14_861;
$L__BB14_862:
	and.b64  	%rd26580, %rd3288, 1;
	setp.eq.b64 	%p1991, %rd26580, 1;
	not.pred 	%p1992, %p1991;
	@%p1992 bra 	$L__BB14_864;
	shl.b64 	%rd26581, %rd29467, 3;
	add.s64 	%rd26582, %rd29179, %rd26581;
	ld.u64 	%rd26583, [%rd26582];
	and.b64  	%rd26584, %rd26583, 255;
	xor.b64  	%rd26585, %rd26584, %rd29466;
	mul.lo.s64 	%rd26586, %rd26585, 1099511628211;
	shr.u64 	%rd26587, %rd26583, 8;
	and.b64  	%rd26588, %rd26587, 255;
	xor.b64  	%rd26589, %rd26588, %rd26586;
	mul.lo.s64 	%rd26590, %rd26589, 1099511628211;
	shr.u64 	%rd26591, %rd26583, 16;
	and.b64  	%rd26592, %rd26591, 255;
	xor.b64  	%rd26593, %rd26592, %rd26590;
	mul.lo.s64 	%rd26594, %rd26593, 1099511628211;
	shr.u64 	%rd26595, %rd26583, 24;
	and.b64  	%rd26596, %rd26595, 255;
	xor.b64  	%rd26597, %rd26596, %rd26594;
	mul.lo.s64 	%rd26598, %rd26597, 1099511628211;
	shr.u64 	%rd26599, %rd26583, 32;
	and.b64  	%rd26600, %rd26599, 255;
	xor.b64  	%rd26601, %rd26600, %rd26598;
	mul.lo.s64 	%rd26602, %rd26601, 1099511628211;
	shr.u64 	%rd26603, %rd26583, 40;
	and.b64  	%rd26604, %rd26603, 255;
	xor.b64  	%rd26605, %rd26604, %rd26602;
	mul.lo.s64 	%rd26606, %rd26605, 1099511628211;
	shr.u64 	%rd26607, %rd26583, 48;
	and.b64  	%rd26608, %rd26607, 255;
	xor.b64  	%rd26609, %rd26608, %rd26606;
	mul.lo.s64 	%rd26610, %rd26609, 1099511628211;
	shr.u64 	%rd26611, %rd26583, 56;
	xor.b64  	%rd26612, %rd26611, %rd26610;
	mul.lo.s64 	%rd29466, %rd26612, 1099511628211;
$L__BB14_864:
	setp.eq.s64 	%p1993, %rd3288, 0;
	mov.b64 	%rd29473, -3750763034362895579;
	@%p1993 bra 	$L__BB14_870;
	setp.eq.s64 	%p1994, %rd3288, 1;
	mov.b64 	%rd29473, -3750763034362895579;
	mov.b64 	%rd29474, 0;
	@%p1994 bra 	$L__BB14_868;
	and.b64  	%rd29471, %rd3288, -2;
	add.s64 	%rd29470, %rd29418, 8;
	mov.b64 	%rd29473, -3750763034362895579;
$L__BB14_867:
	and.b64  	%rd29474, %rd3288, -2;
	ld.u64 	%rd26618, [%rd29470+-8];
	and.b64  	%rd26619, %rd26618, 255;
	xor.b64  	%rd26620, %rd26619, %rd29473;
	mul.lo.s64 	%rd26621, %rd26620, 1099511628211;
	shr.u64 	%rd26622, %rd26618, 8;
	and.b64  	%rd26623, %rd26622, 255;
	xor.b64  	%rd26624, %rd26623, %rd26621;
	mul.lo.s64 	%rd26625, %rd26624, 1099511628211;
	shr.u64 	%rd26626, %rd26618, 16;
	and.b64  	%rd26627, %rd26626, 255;
	xor.b64  	%rd26628, %rd26627, %rd26625;
	mul.lo.s64 	%rd26629, %rd26628, 1099511628211;
	shr.u64 	%rd26630, %rd26618, 24;
	and.b64  	%rd26631, %rd26630, 255;
	xor.b64  	%rd26632, %rd26631, %rd26629;
	mul.lo.s64 	%rd26633, %rd26632, 1099511628211;
	shr.u64 	%rd26634, %rd26618, 32;
	and.b64  	%rd26635, %rd26634, 255;
	xor.b64  	%rd26636, %rd26635, %rd26633;
	mul.lo.s64 	%rd26637, %rd26636, 1099511628211;
	shr.u64 	%rd26638, %rd26618, 40;
	and.b64  	%rd26639, %rd26638, 255;
	xor.b64  	%rd26640, %rd26639, %rd26637;
	mul.lo.s64 	%rd26641, %rd26640, 1099511628211;
	shr.u64 	%rd26642, %rd26618, 48;
	and.b64  	%rd26643, %rd26642, 255;
	xor.b64  	%rd26644, %rd26643, %rd26641;
	mul.lo.s64 	%rd26645, %rd26644, 1099511628211;
	shr.u64 	%rd26646, %rd26618, 56;
	xor.b64  	%rd26647, %rd26646, %rd26645;
	mul.lo.s64 	%rd26648, %rd26647, 1099511628211;
	ld.u64 	%rd26649, [%rd29470];
	and.b64  	%rd26650, %rd26649, 255;
	xor.b64  	%rd26651, %rd26650, %rd26648;
	mul.lo.s64 	%rd26652, %rd26651, 1099511628211;
	shr.u64 	%rd26653, %rd26649, 8;
	and.b64  	%rd26654, %rd26653, 255;
	xor.b64  	%rd26655, %rd26654, %rd26652;
	mul.lo.s64 	%rd26656, %rd26655, 1099511628211;
	shr.u64 	%rd26657, %rd26649, 16;
	and.b64  	%rd26658, %rd26657, 255;
	xor.b64  	%rd26659, %rd26658, %rd26656;
	mul.lo.s64 	%rd26660, %rd26659, 1099511628211;
	shr.u64 	%rd26661, %rd26649, 24;
	and.b64  	%rd26662, %rd26661, 255;
	xor.b64  	%rd26663, %rd26662, %rd26660;
	mul.lo.s64 	%rd26664, %rd26663, 1099511628211;
	shr.u64 	%rd26665, %rd26649, 32;
	and.b64  	%rd26666, %rd26665, 255;
	xor.b64  	%rd26667, %rd26666, %rd26664;
	mul.lo.s64 	%rd26668, %rd26667, 1099511628211;
	shr.u64 	%rd26669, %rd26649, 40;
	and.b64  	%rd26670, %rd26669, 255;
	xor.b64  	%rd26671, %rd26670, %rd26668;
	mul.lo.s64 	%rd26672, %rd26671, 1099511628211;
	shr.u64 	%rd26673, %rd26649, 48;
	and.b64  	%rd26674, %rd26673, 255;
	xor.b64  	%rd26675, %rd26674, %rd26672;
	mul.lo.s64 	%rd26676, %rd26675, 1099511628211;
	shr.u64 	%rd26677, %rd26649, 56;
	xor.b64  	%rd26678, %rd26677, %rd26676;
	mul.lo.s64 	%rd29473, %rd26678, 1099511628211;
	add.s64 	%rd29471, %rd29471, -2;
	add.s64 	%rd29470, %rd29470, 16;
	setp.ne.s64 	%p1995, %rd29471, 0;
	@%p1995 bra 	$L__BB14_867;
$L__BB14_868:
	and.b64  	%rd26679, %rd3288, 1;
	setp.eq.b64 	%p1996, %rd26679, 1;
	not.pred 	%p1997, %p1996;
	@%p1997 bra 	$L__BB14_870;
	shl.b64 	%rd26680, %rd29474, 3;
	add.s64 	%rd26681, %rd29418, %rd26680;
	ld.u64 	%rd26682, [%rd26681];
	and.b64  	%rd26683, %rd26682, 255;
	xor.b64  	%rd26684, %rd26683, %rd29473;
	mul.lo.s64 	%rd26685, %rd26684, 1099511628211;
	shr.u64 	%rd26686, %rd26682, 8;
	and.b64  	%rd26687, %rd26686, 255;
	xor.b64  	%rd26688, %rd26687, %rd26685;
	mul.lo.s64 	%rd26689, %rd26688, 1099511628211;
	shr.u64 	%rd26690, %rd26682, 16;
	and.b64  	%rd26691, %rd26690, 255;
	xor.b64  	%rd26692, %rd26691, %rd26689;
	mul.lo.s64 	%rd26693, %rd26692, 1099511628211;
	shr.u64 	%rd26694, %rd26682, 24;
	and.b64  	%rd26695, %rd26694, 255;
	xor.b64  	%rd26696, %rd26695, %rd26693;
	mul.lo.s64 	%rd26697, %rd26696, 1099511628211;
	shr.u64 	%rd26698, %rd26682, 32;
	and.b64  	%rd26699, %rd26698, 255;
	xor.b64  	%rd26700, %rd26699, %rd26697;
	mul.lo.s64 	%rd26701, %rd26700, 1099511628211;
	shr.u64 	%rd26702, %rd26682, 40;
	and.b64  	%rd26703, %rd26702, 255;
	xor.b64  	%rd26704, %rd26703, %rd26701;
	mul.lo.s64 	%rd26705, %rd26704, 1099511628211;
	shr.u64 	%rd26706, %rd26682, 48;
	and.b64  	%rd26707, %rd26706, 255;
	xor.b64  	%rd26708, %rd26707, %rd26705;
	mul.lo.s64 	%rd26709, %rd26708, 1099511628211;
	shr.u64 	%rd26710, %rd26682, 56;
	xor.b64  	%rd26711, %rd26710, %rd26709;
	mul.lo.s64 	%rd29473, %rd26711, 1099511628211;
$L__BB14_870:
	setp.lt.u64 	%p2278, %rd29466, %rd29473;
	mov.pred 	%p2279, 0;
	bra.uni 	$L__BB14_875;
$L__BB14_871:
	setp.eq.s32 	%p2000, %r429, 0;
	mov.pred 	%p2279, 0;
	mov.pred 	%p2278, %p2279;
	@%p2000 bra 	$L__BB14_875;
	mov.b64 	%rd29477, 0;
	cvt.s64.s32 	%rd26716, %r429;
$L__BB14_873:
	shl.b64 	%rd26713, %rd29477, 3;
	add.s64 	%rd26714, %rd29179, %rd26713;
	ld.u64 	%rd1441, [%rd26714];
	add.s64 	%rd26715, %rd29418, %rd26713;
	ld.u64 	%rd1442, [%rd26715];
	setp.lt.u64 	%p2003, %rd1441, %rd1442;
	mov.pred 	%p2278, -1;
	@%p2003 bra 	$L__BB14_875;
	setp.le.u64 	%p2005, %rd1441, %rd1442;
	add.s64 	%rd29477, %rd29477, 1;
	setp.lt.u64 	%p2006, %rd29477, %rd26716;
	and.pred  	%p2007, %p2005, %p2006;
	mov.pred 	%p2278, %p2279;
	@%p2007 bra 	$L__BB14_873;
$L__BB14_875:
	mov.u64 	%rd29478, %rd29418;
	mov.u32 	%r1506, %r1458;
	@%p2278 bra 	$L__BB14_877;
	add.s32 	%r1506, %r1458, 1;
	shl.b32 	%r1089, %r1458, 3;
	mov.u32 	%r1090, _ZN6thrust24THRUST_300001_SM_1000_NS8cuda_cub4core6detail5shmemE;
	add.s32 	%r1091, %r1090, %r1089;
	ld.shared.u64 	%rd29478, [%r1091+2056];
$L__BB14_877:
	mov.u32 	%r1507, %r1495;
	@%p2279 bra 	$L__BB14_879;
	add.s32 	%r1507, %r1495, 1;
	shl.b32 	%r1092, %r1495, 3;
	mov.u32 	%r1093, _ZN6thrust24THRUST_300001_SM_1000_NS8cuda_cub4core6detail5shmemE;
	add.s32 	%r1094, %r1093, %r1092;
	ld.shared.u64 	%rd29179, [%r1094+2056];
$L__BB14_879:
	setp.ge.s32 	%p2280, %r1506, %r88;
	setp.lt.s32 	%p2008, %r1506, %r88;
	setp.ge.s32 	%p2009, %r1507, %r90;
	and.pred  	%p2281, %p2009, %p2008;
	or.pred  	%p2010, %p2280, %p2009;
	@%p2010 bra 	$L__BB14_940;
	setp.eq.s64 	%p2011, %rd3288, 0;
	mov.b64 	%rd29483, -3750763034362895579;
	@%p2011 bra 	$L__BB14_886;
	setp.eq.s64 	%p2012, %rd3288, 1;
	mov.b64 	%rd29483, -3750763034362895579;
	mov.b64 	%rd29484, 0;
	@%p2012 bra 	$L__BB14_884;
	and.b64  	%rd29481, %rd3288, -2;
	add.s64 	%rd29480, %rd29478, 8;
	mov.b64 	%rd29483, -3750763034362895579;
$L__BB14_883:
	and.b64  	%rd29484, %rd3288, -2;
	ld.u64 	%rd26722, [%rd29480+-8];
	and.b64  	%rd26723, %rd26722, 255;
	xor.b64  	%rd26724, %rd26723, %rd29483;
	mul.lo.s64 	%rd26725, %rd26724, 1099511628211;
	shr.u64 	%rd26726, %rd26722, 8;
	and.b64  	%rd26727, %rd26726, 255;
	xor.b64  	%rd26728, %rd26727, %rd26725;
	mul.lo.s64 	%rd26729, %rd26728, 1099511628211;
	shr.u64 	%rd26730, %rd26722, 16;
	and.b64  	%rd26731, %rd26730, 255;
	xor.b64  	%rd26732, %rd26731, %rd26729;
	mul.lo.s64 	%rd26733, %rd26732, 1099511628211;
	shr.u64 	%rd26734, %rd26722, 24;
	and.b64  	%rd26735, %rd26734, 255;
	xor.b64  	%rd26736, %rd26735, %rd26733;
	mul.lo.s64 	%rd26737, %rd26736, 1099511628211;
	shr.u64 	%rd26738, %rd26722, 32;
	and.b64  	%rd26739, %rd26738, 255;
	xor.b64  	%rd26740, %rd26739, %rd26737;
	mul.lo.s64 	%rd26741, %rd26740, 1099511628211;
	shr.u64 	%rd26742, %rd26722, 40;
	and.b64  	%rd26743, %rd26742, 255;
	xor.b64  	%rd26744, %rd26743, %rd26741;
	mul.lo.s64 	%rd26745, %rd26744, 1099511628211;
	shr.u64 	%rd26746, %rd26722, 48;
	and.b64  	%rd26747, %rd26746, 255;
	xor.b64  	%rd26748, %rd26747, %rd26745;
	mul.lo.s64 	%rd26749, %rd26748, 1099511628211;
	shr.u64 	%rd26750, %rd26722, 56;
	xor.b64  	%rd26751, %rd26750, %rd26749;
	mul.lo.s64 	%rd26752, %rd26751, 1099511628211;
	ld.u64 	%rd26753, [%rd29480];
	and.b64  	%rd26754, %rd26753, 255;
	xor.b64  	%rd26755, %rd26754, %rd26752;
	mul.lo.s64 	%rd26756, %rd26755, 1099511628211;
	shr.u64 	%rd26757, %rd26753, 8;
	and.b64  	%rd26758, %rd26757, 255;
	xor.b64  	%rd26759, %rd26758, %rd26756;
	mul.lo.s64 	%rd26760, %rd26759, 1099511628211;
	shr.u64 	%rd26761, %rd26753, 16;
	and.b64  	%rd26762, %rd26761, 255;
	xor.b64  	%rd26763, %rd26762, %rd26760;
	mul.lo.s64 	%rd26764, %rd26763, 1099511628211;
	shr.u64 	%rd26765, %rd26753, 24;
	and.b64  	%rd26766, %rd26765, 255;
	xor.b64  	%rd26767, %rd26766, %rd26764;
	mul.lo.s64 	%rd26768, %rd26767, 1099511628211;
	shr.u64 	%rd26769, %rd26753, 32;
	and.b64  	%rd26770, %rd26769, 255;
	xor.b64  	%rd26771, %rd26770, %rd26768;
	mul.lo.s64 	%rd26772, %rd26771, 1099511628211;
	shr.u64 	%rd26773, %rd26753, 40;
	and.b64  	%rd26774, %rd26773, 255;
	xor.b64  	%rd26775, %rd26774, %rd26772;
	mul.lo.s64 	%rd26776, %rd26775, 1099511628211;
	shr.u64 	%rd26777, %rd26753, 48;
	and.b64  	%rd26778, %rd26777, 255;
	xor.b64  	%rd26779, %rd26778, %rd26776;
	mul.lo.s64 	%rd26780, %rd26779, 1099511628211;
	shr.u64 	%rd26781, %rd26753, 56;
	xor.b64  	%rd26782, %rd26781, %rd26780;
	mul.lo.s64 	%rd29483, %rd26782, 1099511628211;
	add.s64 	%rd29481, %rd29481, -2;
	add.s64 	%rd29480, %rd29480, 16;
	setp.ne.s64 	%p2013, %rd29481, 0;
	@%p2013 bra 	$L__BB14_883;
$L__BB14_884:
	and.b64  	%rd26783, %rd3288, 1;
	setp.eq.b64 	%p2014, %rd26783, 1;
	not.pred 	%p2015, %p2014;
	@%p2015 bra 	$L__BB14_886;
	shl.b64 	%rd26784, %rd29484, 3;
	add.s64 	%rd26785, %rd29478, %rd26784;
	ld.u64 	%rd26786, [%rd26785];
	and.b64  	%rd26787, %rd26786, 255;
	xor.b64  	%rd26788, %rd26787, %rd29483;
	mul.lo.s64 	%rd26789, %rd26788, 1099511628211;
	shr.u64 	%rd26790, %rd26786, 8;
	and.b64  	%rd26791, %rd26790, 255;
	xor.b64  	%rd26792, %rd26791, %rd26789;
	mul.lo.s64 	%rd26793, %rd26792, 1099511628211;
	shr.u64 	%rd26794, %rd26786, 16;
	and.b64  	%rd26795, %rd26794, 255;
	xor.b64  	%rd26796, %rd26795, %rd26793;
	mul.lo.s64 	%rd26797, %rd26796, 1099511628211;
	shr.u64 	%rd26798, %rd26786, 24;
	and.b64  	%rd26799, %rd26798, 255;
	xor.b64  	%rd26800, %rd26799, %rd26797;
	mul.lo.s64 	%rd26801, %rd26800, 1099511628211;
	shr.u64 	%rd26802, %rd26786, 32;
	and.b64  	%rd26803, %rd26802, 255;
	xor.b64  	%rd26804, %rd26803, %rd26801;
	mul.lo.s64 	%rd26805, %rd26804, 1099511628211;
	shr.u64 	%rd26806, %rd26786, 40;
	and.b64  	%rd26807, %rd26806, 255;
	xor.b64  	%rd26808, %rd26807, %rd26805;
	mul.lo.s64 	%rd26809, %rd26808, 1099511628211;
	shr.u64 	%rd26810, %rd26786, 48;
	and.b64  	%rd26811, %rd26810, 255;
	xor.b64  	%rd26812, %rd26811, %rd26809;
	mul.lo.s64 	%rd26813, %rd26812, 1099511628211;
	shr.u64 	%rd26814, %rd26786, 56;
	xor.b64  	%rd26815, %rd26814, %rd26813;
	mul.lo.s64 	%rd29483, %rd26815, 1099511628211;
$L__BB14_886:
	setp.eq.s64 	%p2016, %rd3288, 0;
	mov.b64 	%rd29490, -3750763034362895579;
	@%p2016 bra 	$L__BB14_892;
	setp.eq.s64 	%p2017, %rd3288, 1;
	mov.b64 	%rd29490, -3750763034362895579;
	mov.b64 	%rd29491, 0;
	@%p2017 bra 	$L__BB14_890;
	and.b64  	%rd29488, %rd3288, -2;
	add.s64 	%rd29487, %rd29179, 8;
	mov.b64 	%rd29490, -3750763034362895579;
$L__BB14_889:
	and.b64  	%rd29491, %rd3288, -2;
	ld.u64 	%rd26821, [%rd29487+-8];
	and.b64  	%rd26822, %rd26821, 255;
	xor.b64  	%rd26823, %rd26822, %rd29490;
	mul.lo.s64 	%rd26824, %rd26823, 1099511628211;
	shr.u64 	%rd26825, %rd26821, 8;
	and.b64  	%rd26826, %rd26825, 255;
	xor.b64  	%rd26827, %rd26826, %rd26824;
	mul.lo.s64 	%rd26828, %rd26827, 1099511628211;
	shr.u64 	%rd26829, %rd26821, 16;
	and.b64  	%rd26830, %rd26829, 255;
	xor.b64  	%rd26831, %rd26830, %rd26828;
	mul.lo.s64 	%rd26832, %rd26831, 1099511628211;
	shr.u64 	%rd26833, %rd26821, 24;
	and.b64  	%rd26834, %rd26833, 255;
	xor.b64  	%rd26835, %rd26834, %rd26832;
	mul.lo.s64 	%rd26836, %rd26835, 1099511628211;
	shr.u64 	%rd26837, %rd26821, 32;
	and.b64  	%rd26838, %rd26837, 255;
	xor.b64  	%rd26839, %rd26838, %rd26836;
	mul.lo.s64 	%rd26840, %rd26839, 1099511628211;
	shr.u64 	%rd26841, %rd26821, 40;
	and.b64  	%rd26842, %rd26841, 255;
	xor.b64  	%rd26843, %rd26842, %rd26840;
	mul.lo.s64 	%rd26844, %rd26843, 1099511628211;
	shr.u64 	%rd26845, %rd26821, 48;
	and.b64  	%rd26846, %rd26845, 255;
	xor.b64  	%rd26847, %rd26846, %rd26844;
	mul.lo.s64 	%rd26848, %rd26847, 1099511628211;
	shr.u64 	%rd26849, %rd26821, 56;
	xor.b64  	%rd26850, %rd26849, %rd26848;
	mul.lo.s64 	%rd26851, %rd26850, 1099511628211;
	ld.u64 	%rd26852, [%rd29487];
	and.b64  	%rd26853, %rd26852, 255;
	xor.b64  	%rd26854, %rd26853, %rd26851;
	mul.lo.s64 	%rd26855, %rd26854, 1099511628211;
	shr.u64 	%rd26856, %rd26852, 8;
	and.b64  	%rd26857, %rd26856, 255;
	xor.b64  	%rd26858, %rd26857, %rd26855;
	mul.lo.s64 	%rd26859, %rd26858, 1099511628211;
	shr.u64 	%rd26860, %rd26852, 16;
	and.b64  	%rd26861, %rd26860, 255;
	xor.b64  	%rd26862, %rd26861, %rd26859;
	mul.lo.s64 	%rd26863, %rd26862, 1099511628211;
	shr.u64 	%rd26864, %rd26852, 24;
	and.b64  	%rd26865, %rd26864, 255;
	xor.b64  	%rd26866, %rd26865, %rd26863;
	mul.lo.s64 	%rd26867, %rd26866, 1099511628211;
	shr.u64 	%rd26868, %rd26852, 32;
	and.b64  	%rd26869, %rd26868, 255;
	xor.b64  	%rd26870, %rd26869, %rd26867;
	mul.lo.s64 	%rd26871, %rd26870, 1099511628211;
	shr.u64 	%rd26872, %rd26852, 40;
	and.b64  	%rd26873, %rd26872, 255;
	xor.b64  	%rd26874, %rd26873, %rd26871;
	mul.lo.s64 	%rd26875, %rd26874, 1099511628211;
	shr.u64 	%rd26876, %rd26852, 48;
	and.b64  	%rd26877, %rd26876, 255;
	xor.b64  	%rd26878, %rd26877, %rd26875;
	mul.lo.s64 	%rd26879, %rd26878, 1099511628211;
	shr.u64 	%rd26880, %rd26852, 56;
	xor.b64  	%rd26881, %rd26880, %rd26879;
	mul.lo.s64 	%rd29490, %rd26881, 1099511628211;
	add.s64 	%rd29488, %rd29488, -2;
	add.s64 	%rd29487, %rd29487, 16;
	setp.ne.s64 	%p2018, %rd29488, 0;
	@%p2018 bra 	$L__BB14_889;
$L__BB14_890:
	and.b64  	%rd26882, %rd3288, 1;
	setp.eq.b64 	%p2019, %rd26882, 1;
	not.pred 	%p2020, %p2019;
	@%p2020 bra 	$L__BB14_892;
	shl.b64 	%rd26883, %rd29491, 3;
	add.s64 	%rd26884, %rd29179, %rd26883;
	ld.u64 	%rd26885, [%rd26884];
	and.b64  	%rd26886, %rd26885, 255;
	xor.b64  	%rd26887, %rd26886, %rd29490;
	mul.lo.s64 	%rd26888, %rd26887, 1099511628211;
	shr.u64 	%rd26889, %rd26885, 8;
	and.b64  	%rd26890, %rd26889, 255;
	xor.b64  	%rd26891, %rd26890, %rd26888;
	mul.lo.s64 	%rd26892, %rd26891, 1099511628211;
	shr.u64 	%rd26893, %rd26885, 16;
	and.b64  	%rd26894, %rd26893, 255;
	xor.b64  	%rd26895, %rd26894, %rd26892;
	mul.lo.s64 	%rd26896, %rd26895, 1099511628211;
	shr.u64 	%rd26897, %rd26885, 24;
	and.b64  	%rd26898, %rd26897, 255;
	xor.b64  	%rd26899, %rd26898, %rd26896;
	mul.lo.s64 	%rd26900, %rd26899, 1099511628211;
	shr.u64 	%rd26901, %rd26885, 32;
	and.b64  	%rd26902, %rd26901, 255;
	xor.b64  	%rd26903, %rd26902, %rd26900;
	mul.lo.s64 	%rd26904, %rd26903, 1099511628211;
	shr.u64 	%rd26905, %rd26885, 40;
	and.b64  	%rd26906, %rd26905, 255;
	xor.b64  	%rd26907, %rd26906, %rd26904;
	mul.lo.s64 	%rd26908, %rd26907, 1099511628211;
	shr.u64 	%rd26909, %rd26885, 48;
	and.b64  	%rd26910, %rd26909, 255;
	xor.b64  	%rd26911, %rd26910, %rd26908;
	mul.lo.s64 	%rd26912, %rd26911, 1099511628211;
	shr.u64 	%rd26913, %rd26885, 56;
	xor.b64  	%rd26914, %rd26913, %rd26912;
	mul.lo.s64 	%rd29490, %rd26914, 1099511628211;
$L__BB14_892:
	setp.eq.s64 	%p2021, %rd29483, %rd29490;
	@%p2021 bra 	$L__BB14_906;
	setp.eq.s64 	%p2022, %rd3288, 0;
	mov.b64 	%rd29497, -3750763034362895579;
	@%p2022 bra 	$L__BB14_899;
	setp.eq.s64 	%p2023, %rd3288, 1;
	mov.b64 	%rd29497, -3750763034362895579;
	mov.b64 	%rd29498, 0;
	@%p2023 bra 	$L__BB14_897;
	and.b64  	%rd29495, %rd3288, -2;
	add.s64 	%rd29494, %rd29478, 8;
	mov.b64 	%rd29497, -3750763034362895579;
$L__BB14_896:
	and.b64  	%rd29498, %rd3288, -2;
	ld.u64 	%rd26920, [%rd29494+-8];
	and.b64  	%rd26921, %rd26920, 255;
	xor.b64  	%rd26922, %rd26921, %rd29497;
	mul.lo.s64 	%rd26923, %rd26922, 1099511628211;
	shr.u64 	%rd26924, %rd26920, 8;
	and.b64  	%rd26925, %rd26924, 255;
	xor.b64  	%rd26926, %rd26925, %rd26923;
	mul.lo.s64 	%rd26927, %rd26926, 1099511628211;
	shr.u64 	%rd26928, %rd26920, 16;
	and.b64  	%rd26929, %rd26928, 255;
	xor.b64  	%rd26930, %rd26929, %rd26927;
	mul.lo.s64 	%rd26931, %rd26930, 1099511628211;
	shr.u64 	%rd26932, %rd26920, 24;
	and.b64  	%rd26933, %rd26932, 255;
	xor.b64  	%rd26934, %rd26933, %rd26931;
	mul.lo.s64 	%rd26935, %rd26934, 1099511628211;
	shr.u64 	%rd26936, %rd26920, 32;
	and.b64  	%rd26937, %rd26936, 255;
	xor.b64  	%rd26938, %rd26937, %rd26935;
	mul.lo.s64 	%rd26939, %rd26938, 1099511628211;
	shr.u64 	%rd26940, %rd26920, 40;
	and.b64  	%rd26941, %rd26940, 255;
	xor.b64  	%rd26942, %rd26941, %rd26939;
	mul.lo.s64 	%rd26943, %rd26942, 1099511628211;
	shr.u64 	%rd26944, %rd26920, 48;
	and.b64  	%rd26945, %rd26944, 255;
	xor.b64  	%rd26946, %rd26945, %rd26943;
	mul.lo.s64 	%rd26947, %rd26946, 1099511628211;
	shr.u64 	%rd26948, %rd26920, 56;
	xor.b64  	%rd26949, %rd26948, %rd26947;
	mul.lo.s64 	%rd26950, %rd26949, 1099511628211;
	ld.u64 	%rd26951, [%rd29494];
	and.b64  	%rd26952, %rd26951, 255;
	xor.b64  	%rd26953, %rd26952, %rd26950;
	mul.lo.s64 	%rd26954, %rd26953, 1099511628211;
	shr.u64 	%rd26955, %rd26951, 8;
	and.b64  	%rd26956, %rd26955, 255;
	xor.b64  	%rd26957, %rd26956, %rd26954;
	mul.lo.s64 	%rd26958, %rd26957, 1099511628211;
	shr.u64 	%rd26959, %rd26951, 16;
	and.b64  	%rd26960, %rd26959, 255;
	xor.b64  	%rd26961, %rd26960, %rd26958;
	mul.lo.s64 	%rd26962, %rd26961, 1099511628211;
	shr.u64 	%rd26963, %rd26951, 24;
	and.b64  	%rd26964, %rd26963, 255;
	xor.b64  	%rd26965, %rd26964, %rd26962;
	mul.lo.s64 	%rd26966, %rd26965, 1099511628211;
	shr.u64 	%rd26967, %rd26951, 32;
	and.b64  	%rd26968, %rd26967, 255;
	xor.b64  	%rd26969, %rd26968, %rd26966;
	mul.lo.s64 	%rd26970, %rd26969, 1099511628211;
	shr.u64 	%rd26971, %rd26951, 40;
	and.b64  	%rd26972, %rd26971, 255;
	xor.b64  	%rd26973, %rd26972, %rd26970;
	mul.lo.s64 	%rd26974, %rd26973, 1099511628211;
	shr.u64 	%rd26975, %rd26951, 48;
	and.b64  	%rd26976, %rd26975, 255;
	xor.b64  	%rd26977, %rd26976, %rd26974;
	mul.lo.s64 	%rd26978, %rd26977, 1099511628211;
	shr.u64 	%rd26979, %rd26951, 56;
	xor.b64  	%rd26980, %rd26979, %rd26978;
	mul.lo.s64 	%rd29497, %rd26980, 1099511628211;
	add.s64 	%rd29495, %rd29495, -2;
	add.s64 	%rd29494, %rd29494, 16;
	setp.ne.s64 	%p2024, %rd29495, 0;
	@%p2024 bra 	$L__BB14_896;
$L__BB14_897:
	and.b64  	%rd26981, %rd3288, 1;
	setp.eq.b64 	%p2025, %rd26981, 1;
	not.pred 	%p2026, %p2025;
	@%p2026 bra 	$L__BB14_899;
	shl.b64 	%rd26982, %rd29498, 3;
	add.s64 	%rd26983, %rd29478, %rd26982;
	ld.u64 	%rd26984, [%rd26983];
	and.b64  	%rd26985, %rd26984, 255;
	xor.b64  	%rd26986, %rd26985, %rd29497;
	mul.lo.s64 	%rd26987, %rd26986, 1099511628211;
	shr.u64 	%rd26988, %rd26984, 8;
	and.b64  	%rd26989, %rd26988, 255;
	xor.b64  	%rd26990, %rd26989, %rd26987;
	mul.lo.s64 	%rd26991, %rd26990, 1099511628211;
	shr.u64 	%rd26992, %rd26984, 16;
	and.b64  	%rd26993, %rd26992, 255;
	xor.b64  	%rd26994, %rd26993, %rd26991;
	mul.lo.s64 	%rd26995, %rd26994, 1099511628211;
	shr.u64 	%rd26996, %rd26984, 24;
	and.b64  	%rd26997, %rd26996, 255;
	xor.b64  	%rd26998, %rd26997, %rd26995;
	mul.lo.s64 	%rd26999, %rd26998, 1099511628211;
	shr.u64 	%rd27000, %rd26984, 32;
	and.b64  	%rd27001, %rd27000, 255;
	xor.b64  	%rd27002, %rd27001, %rd26999;
	mul.lo.s64 	%rd27003, %rd27002, 1099511628211;
	shr.u64 	%rd27004, %rd26984, 40;
	and.b64  	%rd27005, %rd27004, 255;
	xor.b64  	%rd27006, %rd27005, %rd27003;
	mul.lo.s64 	%rd27007, %rd27006, 1099511628211;
	shr.u64 	%rd27008, %rd26984, 48;
	and.b64  	%rd27009, %rd27008, 255;
	xor.b64  	%rd27010, %rd27009, %rd27007;
	mul.lo.s64 	%rd27011, %rd27010, 1099511628211;
	shr.u64 	%rd27012, %rd26984, 56;
	xor.b64  	%rd27013, %rd27012, %rd27011;
	mul.lo.s64 	%rd29497, %rd27013, 1099511628211;
$L__BB14_899:
	setp.eq.s64 	%p2027, %rd3288, 0;
	mov.b64 	%rd29504, -3750763034362895579;
	@%p2027 bra 	$L__BB14_905;
	setp.eq.s64 	%p2028, %rd3288, 1;
	mov.b64 	%rd29504, -3750763034362895579;
	mov.b64 	%rd29505, 0;
	@%p2028 bra 	$L__BB14_903;
	and.b64  	%rd29502, %rd3288, -2;
	add.s64 	%rd29501, %rd29179, 8;
	mov.b64 	%rd29504, -3750763034362895579;
$L__BB14_902:
	and.b64  	%rd29505, %rd3288, -2;
	ld.u64 	%rd27019, [%rd29501+-8];
	and.b64  	%rd27020, %rd27019, 255;
	xor.b64  	%rd27021, %rd27020, %rd29504;
	mul.lo.s64 	%rd27022, %rd27021, 1099511628211;
	shr.u64 	%rd27023, %rd27019, 8;
	and.b64  	%rd27024, %rd27023, 255;
	xor.b64  	%rd27025, %rd27024, %rd27022;
	mul.lo.s64 	%rd27026, %rd27025, 1099511628211;
	shr.u64 	%rd27027, %rd27019, 16;
	and.b64  	%rd27028, %rd27027, 255;
	xor.b64  	%rd27029, %rd27028, %rd27026;
	mul.lo.s64 	%rd27030, %rd27029, 1099511628211;
	shr.u64 	%rd27031, %rd27019, 24;
	and.b64  	%rd27032, %rd27031, 255;
	xor.b64  	%rd27033, %rd27032, %rd27030;
	mul.lo.s64 	%rd27034, %rd27033, 1099511628211;
	shr.u64 	%rd27035, %rd27019, 32;
	and.b64  	%rd27036, %rd27035, 255;
	xor.b64  	%rd27037, %rd27036, %rd27034;
	mul.lo.s64 	%rd27038, %rd27037, 1099511628211;
	shr.u64 	%rd27039, %rd27019, 40;
	and.b64  	%rd27040, %rd27039, 255;
	xor.b64  	%rd27041, %rd27040, %rd27038;
	mul.lo.s64 	%rd27042, %rd27041, 1099511628211;
	shr.u64 	%rd27043, %rd27019, 48;
	and.b64  	%rd27044, %rd27043, 255;
	xor.b64  	%rd27045, %rd27044, %rd27042;
	mul.lo.s64 	%rd27046, %rd27045, 1099511628211;
	shr.u64 	%rd27047, %rd27019, 56;
	xor.b64  	%rd27048, %rd27047, %rd27046;
	mul.lo.s64 	%rd27049, %rd27048, 1099511628211;
	ld.u64 	%rd27050, [%rd29501];
	and.b64  	%rd27051, %rd27050, 255;
	xor.b64  	%rd27052, %rd27051, %rd27049;
	mul.lo.s64 	%rd27053, %rd27052, 1099511628211;
	shr.u64 	%rd27054, %rd27050, 8;
	and.b64  	%rd27055, %rd27054, 255;
	xor.b64  	%rd27056, %rd27055, %rd27053;
	mul.lo.s64 	%rd27057, %rd27056, 1099511628211;
	shr.u64 	%rd27058, %rd27050, 16;
	and.b64  	%rd27059, %rd27058, 255;
	xor.b64  	%rd27060, %rd27059, %rd27057;
	mul.lo.s64 	%rd27061, %rd27060, 1099511628211;
	shr.u64 	%rd27062, %rd27050, 24;
	and.b64  	%rd27063, %rd27062, 255;
	xor.b64  	%rd27064, %rd27063, %rd27061;
	mul.lo.s64 	%rd27065, %rd27064, 1099511628211;
	shr.u64 	%rd27066, %rd27050, 32;
	and.b64  	%rd27067, %rd27066, 255;
	xor.b64  	%rd27068, %rd27067, %rd27065;
	mul.lo.s64 	%rd27069, %rd27068, 1099511628211;
	shr.u64 	%rd27070, %rd27050, 40;
	and.b64  	%rd27071, %rd27070, 255;
	xor.b64  	%rd27072, %rd27071, %rd27069;
	mul.lo.s64 	%rd27073, %rd27072, 1099511628211;
	shr.u64 	%rd27074, %rd27050, 48;
	and.b64  	%rd27075, %rd27074, 255;
	xor.b64  	%rd27076, %rd27075, %rd27073;
	mul.lo.s64 	%rd27077, %rd27076, 1099511628211;
	shr.u64 	%rd27078, %rd27050, 56;
	xor.b64  	%rd27079, %rd27078, %rd27077;
	mul.lo.s64 	%rd29504, %rd27079, 1099511628211;
	add.s64 	%rd29502, %rd29502, -2;
	add.s64 	%rd29501, %rd29501, 16;
	setp.ne.s64 	%p2029, %rd29502, 0;
	@%p2029 bra 	$L__BB14_902;
$L__BB14_903:
	and.b64  	%rd27080, %rd3288, 1;
	setp.eq.b64 	%p2030, %rd27080, 1;
	not.pred 	%p2031, %p2030;
	@%p2031 bra 	$L__BB14_905;
	shl.b64 	%rd27081, %rd29505, 3;
	add.s64 	%rd27082, %rd29179, %rd27081;
	ld.u64 	%rd27083, [%rd27082];
	and.b64  	%rd27084, %rd27083, 255;
	xor.b64  	%rd27085, %rd27084, %rd29504;
	mul.lo.s64 	%rd27086, %rd27085, 1099511628211;
	shr.u64 	%rd27087, %rd27083, 8;
	and.b64  	%rd27088, %rd27087, 255;
	xor.b64  	%rd27089, %rd27088, %rd27086;
	mul.lo.s64 	%rd27090, %rd27089, 1099511628211;
	shr.u64 	%rd27091, %rd27083, 16;
	and.b64  	%rd27092, %rd27091, 255;
	xor.b64  	%rd27093, %rd27092, %rd27090;
	mul.lo.s64 	%rd27094, %rd27093, 1099511628211;
	shr.u64 	%rd27095, %rd27083, 24;
	and.b64  	%rd27096, %rd27095, 255;
	xor.b64  	%rd27097, %rd27096, %rd27094;
	mul.lo.s64 	%rd27098, %rd27097, 1099511628211;
	shr.u64 	%rd27099, %rd27083, 32;
	and.b64  	%rd27100, %rd27099, 255;
	xor.b64  	%rd27101, %rd27100, %rd27098;
	mul.lo.s64 	%rd27102, %rd27101, 1099511628211;
	shr.u64 	%rd27103, %rd27083, 40;
	and.b64  	%rd27104, %rd27103, 255;
	xor.b64  	%rd27105, %rd27104, %rd27102;
	mul.lo.s64 	%rd27106, %rd27105, 1099511628211;
	shr.u64 	%rd27107, %rd27083, 48;
	and.b64  	%rd27108, %rd27107, 255;
	xor.b64  	%rd27109, %rd27108, %rd27106;
	mul.lo.s64 	%rd27110, %rd27109, 1099511628211;
	shr.u64 	%rd27111, %rd27083, 56;
	xor.b64  	%rd27112, %rd27111, %rd27110;
	mul.lo.s64 	%rd29504, %rd27112, 1099511628211;
$L__BB14_905:
	setp.lt.u64 	%p2034, %rd29497, %rd29504;
	mov.pred 	%p2281, -1;
	mov.pred 	%p2280, 0;
	@%p2034 bra 	$L__BB14_940;
	bra.uni 	$L__BB14_910;
$L__BB14_906:
	setp.eq.s32 	%p2035, %r429, 0;
	@%p2035 bra 	$L__BB14_910;
	mov.b64 	%rd29508, 0;
	cvt.s64.s32 	%rd27117, %r429;
$L__BB14_908:
	shl.b64 	%rd27114, %rd29508, 3;
	add.s64 	%rd27115, %rd29478, %rd27114;
	ld.u64 	%rd1509, [%rd27115];
	add.s64 	%rd27116, %rd29179, %rd27114;
	ld.u64 	%rd1510, [%rd27116];
	setp.lt.u64 	%p2038, %rd1509, %rd1510;
	mov.pred 	%p2281, -1;
	mov.pred 	%p2280, 0;
	@%p2038 bra 	$L__BB14_940;
	setp.le.u64 	%p2039, %rd1509, %rd1510;
	add.s64 	%rd29508, %rd29508, 1;
	setp.lt.u64 	%p2040, %rd29508, %rd27117;
	and.pred  	%p2041, %p2039, %p2040;
	@%p2041 bra 	$L__BB14_908;
$L__BB14_910:
	setp.eq.s64 	%p2042, %rd3288, 0;
	mov.b64 	%rd29512, -3750763034362895579;
	@%p2042 bra 	$L__BB14_916;
	setp.eq.s64 	%p2043, %rd3288, 1;
	mov.b64 	%rd29512, -3750763034362895579;
	mov.b64 	%rd29513, 0;
	@%p2043 bra 	$L__BB14_914;
	and.b64  	%rd29510, %rd3288, -2;
	add.s64 	%rd29509, %rd29179, 8;
	mov.b64 	%rd29512, -3750763034362895579;
$L__BB14_913:
	and.b64  	%rd29513, %rd3288, -2;
	ld.u64 	%rd27123, [%rd29509+-8];
	and.b64  	%rd27124, %rd27123, 255;
	xor.b64  	%rd27125, %rd27124, %rd29512;
	mul.lo.s64 	%rd27126, %rd27125, 1099511628211;
	shr.u64 	%rd27127, %rd27123, 8;
	and.b64  	%rd27128, %rd27127, 255;
	xor.b64  	%rd27129, %rd27128, %rd27126;
	mul.lo.s64 	%rd27130, %rd27129, 1099511628211;
	shr.u64 	%rd27131, %rd27123, 16;
	and.b64  	%rd27132, %rd27131, 255;
	xor.b64  	%rd27133, %rd27132, %rd27130;
	mul.lo.s64 	%rd27134, %rd27133, 1099511628211;
	shr.u64 	%rd27135, %rd27123, 24;
	and.b64  	%rd27136, %rd27135, 255;
	xor.b64  	%rd27137, %rd27136, %rd27134;
	mul.lo.s64 	%rd27138, %rd27137, 1099511628211;
	shr.u64 	%rd27139, %rd27123, 32;
	and.b64  	%rd27140, %rd27139, 255;
	xor.b64  	%rd27141, %rd27140, %rd27138;
	mul.lo.s64 	%rd27142, %rd27141, 1099511628211;
	shr.u64 	%rd27143, %rd27123, 40;
	and.b64  	%rd27144, %rd27143, 255;
	xor.b64  	%rd27145, %rd27144, %rd27142;
	mul.lo.s64 	%rd27146, %rd27145, 1099511628211;
	shr.u64 	%rd27147, %rd27123, 48;
	and.b64  	%rd27148, %rd27147, 255;
	xor.b64  	%rd27149, %rd27148, %rd27146;
	mul.lo.s64 	%rd27150, %rd27149, 1099511628211;
	shr.u64 	%rd27151, %rd27123, 56;
	xor.b64  	%rd27152, %rd27151, %rd27150;
	mul.lo.s64 	%rd27153, %rd27152, 1099511628211;
	ld.u64 	%rd27154, [%rd29509];
	and.b64  	%rd27155, %rd27154, 255;
	xor.b64  	%rd27156, %rd27155, %rd27153;
	mul.lo.s64 	%rd27157, %rd27156, 1099511628211;
	shr.u64 	%rd27158, %rd27154, 8;
	and.b64  	%rd27159, %rd27158, 255;
	xor.b64  	%rd27160, %rd27159, %rd27157;
	mul.lo.s64 	%rd27161, %rd27160, 1099511628211;
	shr.u64 	%rd27162, %rd27154, 16;
	and.b64  	%rd27163, %rd27162, 255;
	xor.b64  	%rd27164, %rd27163, %rd27161;
	mul.lo.s64 	%rd27165, %rd27164, 1099511628211;
	shr.u64 	%rd27166, %rd27154, 24;
	and.b64  	%rd27167, %rd27166, 255;
	xor.b64  	%rd27168, %rd27167, %rd27165;
	mul.lo.s64 	%rd27169, %rd27168, 1099511628211;
	shr.u64 	%rd27170, %rd27154, 32;
	and.b64  	%rd27171, %rd27170, 255;
	xor.b64  	%rd27172, %rd27171, %rd27169;
	mul.lo.s64 	%rd27173, %rd27172, 1099511628211;
	shr.u64 	%rd27174, %rd27154, 40;
	and.b64  	%rd27175, %rd27174, 255;
	xor.b64  	%rd27176, %rd27175, %rd27173;
	mul.lo.s64 	%rd27177, %rd27176, 1099511628211;
	shr.u64 	%rd27178, %rd27154, 48;
	and.b64  	%rd27179, %rd27178, 255;
	xor.b64  	%rd27180, %rd27179, %rd27177;
	mul.lo.s64 	%rd27181, %rd27180, 1099511628211;
	shr.u64 	%rd27182, %rd27154, 56;
	xor.b64  	%rd27183, %rd27182, %rd27181;
	mul.lo.s64 	%rd29512, %rd27183, 1099511628211;
	add.s64 	%rd29510, %rd29510, -2;
	add.s64 	%rd29509, %rd29509, 16;
	setp.ne.s64 	%p2044, %rd29510, 0;
	@%p2044 bra 	$L__BB14_913;
$L__BB14_914:
	and.b64  	%rd27184, %rd3288, 1;
	setp.eq.b64 	%p2045, %rd27184, 1;
	not.pred 	%p2046, %p2045;
	@%p2046 bra 	$L__BB14_916;
	shl.b64 	%rd27185, %rd29513, 3;
	add.s64 	%rd27186, %rd29179, %rd27185;
	ld.u64 	%rd27187, [%rd27186];
	and.b64  	%rd27188, %rd27187, 255;
	xor.b64  	%rd27189, %rd27188, %rd29512;
	mul.lo.s64 	%rd27190, %rd27189, 1099511628211;
	shr.u64 	%rd27191, %rd27187, 8;
	and.b64  	%rd27192, %rd27191, 255;
	xor.b64  	%rd27193, %rd27192, %rd27190;
	mul.lo.s64 	%rd27194, %rd27193, 1099511628211;
	shr.u64 	%rd27195, %rd27187, 16;
	and.b64  	%rd27196, %rd27195, 255;
	xor.b64  	%rd27197, %rd27196, %rd27194;
	mul.lo.s64 	%rd27198, %rd27197, 1099511628211;
	shr.u64 	%rd27199, %rd27187, 24;
	and.b64  	%rd27200, %rd27199, 255;
	xor.b64  	%rd27201, %rd27200, %rd27198;
	mul.lo.s64 	%rd27202, %rd27201, 1099511628211;
	shr.u64 	%rd27203, %rd27187, 32;
	and.b64  	%rd27204, %rd27203, 255;
	xor.b64  	%rd27205, %rd27204, %rd27202;
	mul.lo.s64 	%rd27206, %rd27205, 1099511628211;
	shr.u64 	%rd27207, %rd27187, 40;
	and.b64  	%rd27208, %rd27207, 255;
	xor.b64  	%rd27209, %rd27208, %rd27206;
	mul.lo.s64 	%rd27210, %rd27209, 1099511628211;
	shr.u64 	%rd27211, %rd27187, 48;
	and.b64  	%rd27212, %rd27211, 255;
	xor.b64  	%rd27213, %rd27212, %rd27210;
	mul.lo.s64 	%rd27214, %rd27213, 1099511628211;
	shr.u64 	%rd27215, %rd27187, 56;
	xor.b64  	%rd27216, %rd27215, %rd27214;
	mul.lo.s64 	%rd29512, %rd27216, 1099511628211;
$L__BB14_916:
	setp.eq.s64 	%p2047, %rd3288, 0;
	mov.b64 	%rd29519, -3750763034362895579;
	@%p2047 bra 	$L__BB14_922;
	setp.eq.s64 	%p2048, %rd3288, 1;
	mov.b64 	%rd29519, -3750763034362895579;
	mov.b64 	%rd29520, 0;
	@%p2048 bra 	$L__BB14_920;
	and.b64  	%rd29517, %rd3288, -2;
	add.s64 	%rd29516, %rd29478, 8;
	mov.b64 	%rd29519, -3750763034362895579;
$L__BB14_919:
	and.b64  	%rd29520, %rd3288, -2;
	ld.u64 	%rd27222, [%rd29516+-8];
	and.b64  	%rd27223, %rd27222, 255;
	xor.b64  	%rd27224, %rd27223, %rd29519;
	mul.lo.s64 	%rd27225, %rd27224, 1099511628211;
	shr.u64 	%rd27226, %rd27222, 8;
	and.b64  	%rd27227, %rd27226, 255;
	xor.b64  	%rd27228, %rd27227, %rd27225;
	mul.lo.s64 	%rd27229, %rd27228, 1099511628211;
	shr.u64 	%rd27230, %rd27222, 16;
	and.b64  	%rd27231, %rd27230, 255;
	xor.b64  	%rd27232, %rd27231, %rd27229;
	mul.lo.s64 	%rd27233, %rd27232, 1099511628211;
	shr.u64 	%rd27234, %rd27222, 24;
	and.b64  	%rd27235, %rd27234, 255;
	xor.b64  	%rd27236, %rd27235, %rd27233;
	mul.lo.s64 	%rd27237, %rd27236, 1099511628211;
	shr.u64 	%rd27238, %rd27222, 32;
	and.b64  	%rd27239, %rd27238, 255;
	xor.b64  	%rd27240, %rd27239, %rd27237;
	mul.lo.s64 	%rd27241, %rd27240, 1099511628211;
	shr.u64 	%rd27242, %rd27222, 40;
	and.b64  	%rd27243, %rd27242, 255;
	xor.b64  	%rd27244, %rd27243, %rd27241;
	mul.lo.s64 	%rd27245, %rd27244, 1099511628211;
	shr.u64 	%rd27246, %rd27222, 48;
	and.b64  	%rd27247, %rd27246, 255;
	xor.b64  	%rd27248, %rd27247, %rd27245;
	mul.lo.s64 	%rd27249, %rd27248, 1099511628211;
	shr.u64 	%rd27250, %rd27222, 56;
	xor.b64  	%rd27251, %rd27250, %rd27249;
	mul.lo.s64 	%rd27252, %rd27251, 1099511628211;
	ld.u64 	%rd27253, [%rd29516];
	and.b64  	%rd27254, %rd27253, 255;
	xor.b64  	%rd27255, %rd27254, %rd27252;
	mul.lo.s64 	%rd27256, %rd27255, 1099511628211;
	shr.u64 	%rd27257, %rd27253, 8;
	and.b64  	%rd27258, %rd27257, 255;
	xor.b64  	%rd27259, %rd27258, %rd27256;
	mul.lo.s64 	%rd27260, %rd27259, 1099511628211;
	shr.u64 	%rd27261, %rd27253, 16;
	and.b64  	%rd27262, %rd27261, 255;
	xor.b64  	%rd27263, %rd27262, %rd27260;
	mul.lo.s64 	%rd27264, %rd27263, 1099511628211;
	shr.u64 	%rd27265, %rd27253, 24;
	and.b64  	%rd27266, %rd27265, 255;
	xor.b64  	%rd27267, %rd27266, %rd27264;
	mul.lo.s64 	%rd27268, %rd27267, 1099511628211;
	shr.u64 	%rd27269, %rd27253, 32;
	and.b64  	%rd27270, %rd27269, 255;
	xor.b64  	%rd27271, %rd27270, %rd27268;
	mul.lo.s64 	%rd27272, %rd27271, 1099511628211;
	shr.u64 	%rd27273, %rd27253, 40;
	and.b64  	%rd27274, %rd27273, 255;
	xor.b64  	%rd27275, %rd27274, %rd27272;
	mul.lo.s64 	%rd27276, %rd27275, 1099511628211;
	shr.u64 	%rd27277, %rd27253, 48;
	and.b64  	%rd27278, %rd27277, 255;
	xor.b64  	%rd27279, %rd27278, %rd27276;
	mul.lo.s64 	%rd27280, %rd27279, 1099511628211;
	shr.u64 	%rd27281, %rd27253, 56;
	xor.b64  	%rd27282, %rd27281, %rd27280;
	mul.lo.s64 	%rd29519, %rd27282, 1099511628211;
	add.s64 	%rd29517, %rd29517, -2;
	add.s64 	%rd29516, %rd29516, 16;
	setp.ne.s64 	%p2049, %rd29517, 0;
	@%p2049 bra 	$L__BB14_919;
$L__BB14_920:
	and.b64  	%rd27283, %rd3288, 1;
	setp.eq.b64 	%p2050, %rd27283, 1;
	not.pred 	%p2051, %p2050;
	@%p2051 bra 	$L__BB14_922;
	shl.b64 	%rd27284, %rd29520, 3;
	add.s64 	%rd27285, %rd29478, %rd27284;
	ld.u64 	%rd27286, [%rd27285];
	and.b64  	%rd27287, %rd27286, 255;
	xor.b64  	%rd27288, %rd27287, %rd29519;
	mul.lo.s64 	%rd27289, %rd27288, 1099511628211;
	shr.u64 	%rd27290, %rd27286, 8;
	and.b64  	%rd27291, %rd27290, 255;
	xor.b64  	%rd27292, %rd27291, %rd27289;
	mul.lo.s64 	%rd27293, %rd27292, 1099511628211;
	shr.u64 	%rd27294, %rd27286, 16;
	and.b64  	%rd27295, %rd27294, 255;
	xor.b64  	%rd27296, %rd27295, %rd27293;
	mul.lo.s64 	%rd27297, %rd27296, 1099511628211;
	shr.u64 	%rd27298, %rd27286, 24;
	and.b64  	%rd27299, %rd27298, 255;
	xor.b64  	%rd27300, %rd27299, %rd27297;
	mul.lo.s64 	%rd27301, %rd27300, 1099511628211;
	shr.u64 	%rd27302, %rd27286, 32;
	and.b64  	%rd27303, %rd27302, 255;
	xor.b64  	%rd27304, %rd27303, %rd27301;
	mul.lo.s64 	%rd27305, %rd27304, 1099511628211;
	shr.u64 	%rd27306, %rd27286, 40;
	and.b64  	%rd27307, %rd27306, 255;
	xor.b64  	%rd27308, %rd27307, %rd27305;
	mul.lo.s64 	%rd27309, %rd27308, 1099511628211;
	shr.u64 	%rd27310, %rd27286, 48;
	and.b64  	%rd27311, %rd27310, 255;
	xor.b64  	%rd27312, %rd27311, %rd27309;
	mul.lo.s64 	%rd27313, %rd27312, 1099511628211;
	shr.u64 	%rd27314, %rd27286, 56;
	xor.b64  	%rd27315, %rd27314, %rd27313;
	mul.lo.s64 	%rd29519, %rd27315, 1099511628211;
$L__BB14_922:
	setp.eq.s64 	%p2052, %rd29512, %rd29519;
	@%p2052 bra 	$L__BB14_936;
	setp.eq.s64 	%p2053, %rd3288, 0;
	mov.b64 	%rd29526, -3750763034362895579;
	@%p2053 bra 	$L__BB14_929;
	setp.eq.s64 	%p2054, %rd3288, 1;
	mov.b64 	%rd29526, -3750763034362895579;
	mov.b64 	%rd29527, 0;
	@%p2054 bra 	$L__BB14_927;
	and.b64  	%rd29524, %rd3288, -2;
	add.s64 	%rd29523, %rd29179, 8;
	mov.b64 	%rd29526, -3750763034362895579;
$L__BB14_926:
	and.b64  	%rd29527, %rd3288, -2;
	ld.u64 	%rd27321, [%rd29523+-8];
	and.b64  	%rd27322, %rd27321, 255;
	xor.b64  	%rd27323, %rd27322, %rd29526;
	mul.lo.s64 	%rd27324, %rd27323, 1099511628211;
	shr.u64 	%rd27325, %rd27321, 8;
	and.b64  	%rd27326, %rd27325, 255;
	xor.b64  	%rd27327, %rd27326, %rd27324;
	mul.lo.s64 	%rd27328, %rd27327, 1099511628211;
	shr.u64 	%rd27329, %rd27321, 16;
	and.b64  	%rd27330, %rd27329, 255;
	xor.b64  	%rd27331, %rd27330, %rd27328;
	mul.lo.s64 	%rd27332, %rd27331, 1099511628211;
	shr.u64 	%rd27333, %rd27321, 24;
	and.b64  	%rd27334, %rd27333, 255;
	xor.b64  	%rd27335, %rd27334, %rd27332;
	mul.lo.s64 	%rd27336, %rd27335, 1099511628211;
	shr.u64 	%rd27337, %rd27321, 32;
	and.b64  	%rd27338, %rd27337, 255;
	xor.b64  	%rd27339, %rd27338, %rd27336;
	mul.lo.s64 	%rd27340, %rd27339, 1099511628211;
	shr.u64 	%rd27341, %rd27321, 40;
	and.b64  	%rd27342, %rd27341, 255;
	xor.b64  	%rd27343, %rd27342, %rd27340;
	mul.lo.s64 	%rd27344, %rd27343, 1099511628211;
	shr.u64 	%rd27345, %rd27321, 48;
	and.b64  	%rd27346, %rd27345, 255;
	xor.b64  	%rd27347, %rd27346, %rd27344;
	mul.lo.s64 	%rd27348, %rd27347, 1099511628211;
	shr.u64 	%rd27349, %rd27321, 56;
	xor.b64  	%rd27350, %rd27349, %rd27348;
	mul.lo.s64 	%rd27351, %rd27350, 1099511628211;
	ld.u64 	%rd27352, [%rd29523];
	and.b64  	%rd27353, %rd27352, 255;
	xor.b64  	%rd27354, %rd27353, %rd27351;
	mul.lo.s64 	%rd27355, %rd27354, 1099511628211;
	shr.u64 	%rd27356, %rd27352, 8;
	and.b64  	%rd27357, %rd27356, 255;
	xor.b64  	%rd27358, %rd27357, %rd27355;
	mul.lo.s64 	%rd27359, %rd27358, 1099511628211;
	shr.u64 	%rd27360, %rd27352, 16;
	and.b64  	%rd27361, %rd27360, 255;
	xor.b64  	%rd27362, %rd27361, %rd27359;
	mul.lo.s64 	%rd27363, %rd27362, 1099511628211;
	shr.u64 	%rd27364, %rd27352, 24;
	and.b64  	%rd27365, %rd27364, 255;
	xor.b64  	%rd27366, %rd27365, %rd27363;
	mul.lo.s64 	%rd27367, %rd27366, 1099511628211;
	shr.u64 	%rd27368, %rd27352, 32;
	and.b64  	%rd27369, %rd27368, 255;
	xor.b64  	%rd27370, %rd27369, %rd27367;
	mul.lo.s64 	%rd27371, %rd27370, 1099511628211;
	shr.u64 	%rd27372, %rd27352, 40;
	and.b64  	%rd27373, %rd27372, 255;
	xor.b64  	%rd27374, %rd27373, %rd27371;
	mul.lo.s64 	%rd27375, %rd27374, 1099511628211;
	shr.u64 	%rd27376, %rd27352, 48;
	and.b64  	%rd27377, %rd27376, 255;
	xor.b64  	%rd27378, %rd27377, %rd27375;
	mul.lo.s64 	%rd27379, %rd27378, 1099511628211;
	shr.u64 	%rd27380, %rd27352, 56;
	xor.b64  	%rd27381, %rd27380, %rd27379;
	mul.lo.s64 	%rd29526, %rd27381, 1099511628211;
	add.s64 	%rd29524, %rd29524, -2;
	add.s64 	%rd29523, %rd29523, 16;
	setp.ne.s64 	%p2055, %rd29524, 0;
	@%p2055 bra 	$L__BB14_926;
$L__BB14_927:
	and.b64  	%rd27382, %rd3288, 1;
	setp.eq.b64 	%p2056, %rd27382, 1;
	not.pred 	%p2057, %p2056;
	@%p2057 bra 	$L__BB14_929;
	shl.b64 	%rd27383, %rd29527, 3;
	add.s64 	%rd27384, %rd29179, %rd27383;
	ld.u64 	%rd27385, [%rd27384];
	and.b64  	%rd27386, %rd27385, 255;
	xor.b64  	%rd27387, %rd27386, %rd29526;
	mul.lo.s64 	%rd27388, %rd27387, 1099511628211;
	shr.u64 	%rd27389, %rd27385, 8;
	and.b64  	%rd27390, %rd27389, 255;
	xor.b64  	%rd27391, %rd27390, %rd27388;
	mul.lo.s64 	%rd27392, %rd27391, 1099511628211;
	shr.u64 	%rd27393, %rd27385, 16;
	and.b64  	%rd27394, %rd27393, 255;
	xor.b64  	%rd27395, %rd27394, %rd27392;
	mul.lo.s64 	%rd27396, %rd27395, 1099511628211;
	shr.u64 	%rd27397, %rd27385, 24;
	and.b64  	%rd27398, %rd27397, 255;
	xor.b64  	%rd27399, %rd27398, %rd27396;
	mul.lo.s64 	%rd27400, %rd27399, 1099511628211;
	shr.u64 	%rd27401, %rd27385, 32;
	and.b64  	%rd27402, %rd27401, 255;
	xor.b64  	%rd27403, %rd27402, %rd27400;
	mul.lo.s64 	%rd27404, %rd27403, 1099511628211;
	shr.u64 	%rd27405, %rd27385, 40;
	and.b64  	%rd27406, %rd27405, 255;
	xor.b64  	%rd27407, %rd27406, %rd27404;
	mul.lo.s64 	%rd27408, %rd27407, 1099511628211;
	shr.u64 	%rd27409, %rd27385, 48;
	and.b64  	%rd27410, %rd27409, 255;
	xor.b64  	%rd27411, %rd27410, %rd27408;
	mul.lo.s64 	%rd27412, %rd27411, 1099511628211;
	shr.u64 	%rd27413, %rd27385, 56;
	xor.b64  	%rd27414, %rd27413, %rd27412;
	mul.lo.s64 	%rd29526, %rd27414, 1099511628211;
$L__BB14_929:
	setp.eq.s64 	%p2058, %rd3288, 0;
	mov.b64 	%rd29533, -3750763034362895579;
	@%p2058 bra 	$L__BB14_935;
	setp.eq.s64 	%p2059, %rd3288, 1;
	mov.b64 	%rd29533, -3750763034362895579;
	mov.b64 	%rd29534, 0;
	@%p2059 bra 	$L__BB14_933;
	and.b64  	%rd29531, %rd3288, -2;
	add.s64 	%rd29530, %rd29478, 8;
	mov.b64 	%rd29533, -3750763034362895579;
$L__BB14_932:
	and.b64  	%rd29534, %rd3288, -2;
	ld.u64 	%rd27420, [%rd29530+-8];
	and.b64  	%rd27421, %rd27420, 255;
	xor.b64  	%rd27422, %rd27421, %rd29533;
	mul.lo.s64 	%rd27423, %rd27422, 1099511628211;
	shr.u64 	%rd27424, %rd27420, 8;
	and.b64  	%rd27425, %rd27424, 255;
	xor.b64  	%rd27426, %rd27425, %rd27423;
	mul.lo.s64 	%rd27427, %rd27426, 1099511628211;
	shr.u64 	%rd27428, %rd27420, 16;
	and.b64  	%rd27429, %rd27428, 255;
	xor.b64  	%rd27430, %rd27429, %rd27427;
	mul.lo.s64 	%rd27431, %rd27430, 1099511628211;
	shr.u64 	%rd27432, %rd27420, 24;
	and.b64  	%rd27433, %rd27432, 255;
	xor.b64  	%rd27434, %rd27433, %rd27431;
	mul.lo.s64 	%rd27435, %rd27434, 1099511628211;
	shr.u64 	%rd27436, %rd27420, 32;
	and.b64  	%rd27437, %rd27436, 255;
	xor.b64  	%rd27438, %rd27437, %rd27435;
	mul.lo.s64 	%rd27439, %rd27438, 1099511628211;
	shr.u64 	%rd27440, %rd27420, 40;
	and.b64  	%rd27441, %rd27440, 255;
	xor.b64  	%rd27442, %rd27441, %rd27439;
	mul.lo.s64 	%rd27443, %rd27442, 1099511628211;
	shr.u64 	%rd27444, %rd27420, 48;
	and.b64  	%rd27445, %rd27444, 255;
	xor.b64  	%rd27446, %rd27445, %rd27443;
	mul.lo.s64 	%rd27447, %rd27446, 1099511628211;
	shr.u64 	%rd27448, %rd27420, 56;
	xor.b64  	%rd27449, %rd27448, %rd27447;
	mul.lo.s64 	%rd27450, %rd27449, 1099511628211;
	ld.u64 	%rd27451, [%rd29530];
	and.b64  	%rd27452, %rd27451, 255;
	xor.b64  	%rd27453, %rd27452, %rd27450;
	mul.lo.s64 	%rd27454, %rd27453, 1099511628211;
	shr.u64 	%rd27455, %rd27451, 8;
	and.b64  	%rd27456, %rd27455, 255;
	xor.b64  	%rd27457, %rd27456, %rd27454;
	mul.lo.s64 	%rd27458, %rd27457, 1099511628211;
	shr.u64 	%rd27459, %rd27451, 16;
	and.b64  	%rd27460, %rd27459, 255;
	xor.b64  	%rd27461, %rd27460, %rd27458;
	mul.lo.s64 	%rd27462, %rd27461, 1099511628211;
	shr.u64 	%rd27463, %rd27451, 24;
	and.b64  	%rd27464, %rd27463, 255;
	xor.b64  	%rd27465, %rd27464, %rd27462;
	mul.lo.s64 	%rd27466, %rd27465, 1099511628211;
	shr.u64 	%rd27467, %rd27451, 32;
	and.b64  	%rd27468, %rd27467, 255;
	xor.b64  	%rd27469, %rd27468, %rd27466;
	mul.lo.s64 	%rd27470, %rd27469, 1099511628211;
	shr.u64 	%rd27471, %rd27451, 40;
	and.b64  	%rd27472, %rd27471, 255;
	xor.b64  	%rd27473, %rd27472, %rd27470;
	mul.lo.s64 	%rd27474, %rd27473, 1099511628211;
	shr.u64 	%rd27475, %rd27451, 48;
	and.b64  	%rd27476, %rd27475, 255;
	xor.b64  	%rd27477, %rd27476, %rd27474;
	mul.lo.s64 	%rd27478, %rd27477, 1099511628211;
	shr.u64 	%rd27479, %rd27451, 56;
	xor.b64  	%rd27480, %rd27479, %rd27478;
	mul.lo.s64 	%rd29533, %rd27480, 1099511628211;
	add.s64 	%rd29531, %rd29531, -2;
	add.s64 	%rd29530, %rd29530, 16;
	setp.ne.s64 	%p2060, %rd29531, 0;
	@%p2060 bra 	$L__BB14_932;
$L__BB14_933:
	and.b64  	%rd27481, %rd3288, 1;
	setp.eq.b64 	%p2061, %rd27481, 1;
	not.pred 	%p2062, %p2061;
	@%p2062 bra 	$L__BB14_935;
	shl.b64 	%rd27482, %rd29534, 3;
	add.s64 	%rd27483, %rd29478, %rd27482;
	ld.u64 	%rd27484, [%rd27483];
	and.b64  	%rd27485, %rd27484, 255;
	xor.b64  	%rd27486, %rd27485, %rd29533;
	mul.lo.s64 	%rd27487, %rd27486, 1099511628211;
	shr.u64 	%rd27488, %rd27484, 8;
	and.b64  	%rd27489, %rd27488, 255;
	xor.b64  	%rd27490, %rd27489, %rd27487;
	mul.lo.s64 	%rd27491, %rd27490, 1099511628211;
	shr.u64 	%rd27492, %rd27484, 16;
	and.b64  	%rd27493, %rd27492, 255;
	xor.b64  	%rd27494, %rd27493, %rd27491;
	mul.lo.s64 	%rd27495, %rd27494, 1099511628211;
	shr.u64 	%rd27496, %rd27484, 24;
	and.b64  	%rd27497, %rd27496, 255;
	xor.b64  	%rd27498, %rd27497, %rd27495;
	mul.lo.s64 	%rd27499, %rd27498, 1099511628211;
	shr.u64 	%rd27500, %rd27484, 32;
	and.b64  	%rd27501, %rd27500, 255;
	xor.b64  	%rd27502, %rd27501, %rd27499;
	mul.lo.s64 	%rd27503, %rd27502, 1099511628211;
	shr.u64 	%rd27504, %rd27484, 40;
	and.b64  	%rd27505, %rd27504, 255;
	xor.b64  	%rd27506, %rd27505, %rd27503;
	mul.lo.s64 	%rd27507, %rd27506, 1099511628211;
	shr.u64 	%rd27508, %rd27484, 48;
	and.b64  	%rd27509, %rd27508, 255;
	xor.b64  	%rd27510, %rd27509, %rd27507;
	mul.lo.s64 	%rd27511, %rd27510, 1099511628211;
	shr.u64 	%rd27512, %rd27484, 56;
	xor.b64  	%rd27513, %rd27512, %rd27511;
	mul.lo.s64 	%rd29533, %rd27513, 1099511628211;
$L__BB14_935:
	setp.lt.u64 	%p2280, %rd29526, %rd29533;
	mov.pred 	%p2281, 0;
	bra.uni 	$L__BB14_940;
$L__BB14_936:
	setp.eq.s32 	%p2065, %r429, 0;
	mov.pred 	%p2281, 0;
	mov.pred 	%p2280, %p2281;
	@%p2065 bra 	$L__BB14_940;
	mov.b64 	%rd29537, 0;
	cvt.s64.s32 	%rd27518, %r429;
$L__BB14_938:
	shl.b64 	%rd27515, %rd29537, 3;
	add.s64 	%rd27516, %rd29179, %rd27515;
	ld.u64 	%rd1573, [%rd27516];
	add.s64 	%rd27517, %rd29478, %rd27515;
	ld.u64 	%rd1574, [%rd27517];
	setp.lt.u64 	%p2068, %rd1573, %rd1574;
	mov.pred 	%p2280, -1;
	@%p2068 bra 	$L__BB14_940;
	setp.le.u64 	%p2070, %rd1573, %rd1574;
	add.s64 	%rd29537, %rd29537, 1;
	setp.lt.u64 	%p2071, %rd29537, %rd27518;
	and.pred  	%p2072, %p2070, %p2071;
	mov.pred 	%p2280, %p2281;
	@%p2072 bra 	$L__BB14_938;
$L__BB14_940:
	add.s32 	%r1095, %r1507, %r1506;
	setp.lt.s32 	%p2073, %r1095, %r91;
	selp.b32 	%r1096, 128, 0, %p2281;
	selp.b32 	%r1097, %r1096, 0, %p2073;
	add.s32 	%r1098, %r1495, %r1458;
	setp.lt.s32 	%p2074, %r1098, %r91;
	selp.b32 	%r1099, 64, 0, %p2279;
	selp.b32 	%r1100, %r1099, 0, %p2074;
	or.b32  	%r1101, %r1100, %r1097;
	selp.b32 	%r1102, 16, 0, %p32;
	selp.b32 	%r1103, 8, 0, %p26;
	selp.u32 	%r1104, 1, 0, %p8;
	selp.b32 	%r1105, 2, 0, %p14;
	or.b32  	%r1106, %r1105, %r1104;
	selp.b32 	%r1107, 4, 0, %p20;
	or.b32  	%r1108, %r1106, %r1107;
	or.b32  	%r1109, %r1108, %r1103;
	or.b32  	%r1110, %r1109, %r1102;
	selp.b32 	%r1111, 32, 0, %p38;
	or.b32  	%r1112, %r1110, %r1111;
	or.b32  	%r122, %r1101, %r1112;
	mov.u64 	%rd29538, %rd29478;
	@%p2280 bra 	$L__BB14_942;
	add.s32 	%r123, %r1506, 1;
	shl.b32 	%r1113, %r1506, 3;
	mov.u32 	%r1114, _ZN6thrust24THRUST_300001_SM_1000_NS8cuda_cub4core6detail5shmemE;
	add.s32 	%r1115, %r1114, %r1113;
	ld.shared.u64 	%rd29538, [%r1115+2056];
	mov.u32 	%r1506, %r123;
$L__BB14_942:
	@%p2281 bra 	$L__BB14_944;
	add.s32 	%r125, %r1507, 1;
	shl.b32 	%r1116, %r1507, 3;
	mov.u32 	%r1117, _ZN6thrust24THRUST_300001_SM_1000_NS8cuda_cub4core6detail5shmemE;
	add.s32 	%r1118, %r1117, %r1116;
	ld.shared.u64 	%rd29179, [%r1118+2056];
	mov.u32 	%r1507, %r125;
$L__BB14_944:
	setp.ge.s32 	%p2282, %r1506, %r88;
	setp.lt.s32 	%p2075, %r1506, %r88;
	setp.ge.s32 	%p2076, %r1507, %r90;
	and.pred  	%p2283, %p2076, %p2075;
	or.pred  	%p2077, %p2282, %p2076;
	@%p2077 bra 	$L__BB14_1005;
	setp.eq.s64 	%p2078, %rd3288, 0;
	mov.b64 	%rd29543, -3750763034362895579;
	@%p2078 bra 	$L__BB14_951;
	setp.eq.s64 	%p2079, %rd3288, 1;
	mov.b64 	%rd29543, -3750763034362895579;
	mov.b64 	%rd29544, 0;
	@%p2079 bra 	$L__BB14_949;
	and.b64  	%rd29541, %rd3288, -2;
	add.s64 	%rd29540, %rd29538, 8;
	mov.b64 	%rd29543, -3750763034362895579;
$L__BB14_948:
	and.b64  	%rd29544, %rd3288, -2;
	ld.u64 	%rd27524, [%rd29540+-8];
	and.b64  	%rd27525, %rd27524, 255;
	xor.b64  	%rd27526, %rd27525, %rd29543;
	mul.lo.s64 	%rd27527, %rd27526, 1099511628211;
	shr.u64 	%rd27528, %rd27524, 8;
	and.b64  	%rd27529, %rd27528, 255;
	xor.b64  	%rd27530, %rd27529, %rd27527;
	mul.lo.s64 	%rd27531, %rd27530, 1099511628211;
	shr.u64 	%rd27532, %rd27524, 16;
	and.b64  	%rd27533, %rd27532, 255;
	xor.b64  	%rd27534, %rd27533, %rd27531;
	mul.lo.s64 	%rd27535, %rd27534, 1099511628211;
	shr.u64 	%rd27536, %rd27524, 24;
	and.b64  	%rd27537, %rd27536, 255;
	xor.b64  	%rd27538, %rd27537, %rd27535;
	mul.lo.s64 	%rd27539, %rd27538, 1099511628211;
	shr.u64 	%rd27540, %rd27524, 32;
	and.b64  	%rd27541, %rd27540, 255;
	xor.b64  	%rd27542, %rd27541, %rd27539;
	mul.lo.s64 	%rd27543, %rd27542, 1099511628211;
	shr.u64 	%rd27544, %rd27524, 40;
	and.b64  	%rd27545, %rd27544, 255;
	xor.b64  	%rd27546, %rd27545, %rd27543;
	mul.lo.s64 	%rd27547, %rd27546, 1099511628211;
	shr.u64 	%rd27548, %rd27524, 48;
	and.b64  	%rd27549, %rd27548, 255;
	xor.b64  	%rd27550, %rd27549, %rd27547;
	mul.lo.s64 	%rd27551, %rd27550, 1099511628211;
	shr.u64 	%rd27552, %rd27524, 56;
	xor.b64  	%rd27553, %rd27552, %rd27551;
	mul.lo.s64 	%rd27554, %rd27553, 1099511628211;
	ld.u64 	%rd27555, [%rd29540];
	and.b64  	%rd27556, %rd27555, 255;
	xor.b64  	%rd27557, %rd27556, %rd27554;
	mul.lo.s64 	%rd27558, %rd27557, 1099511628211;
	shr.u64 	%rd27559, %rd27555, 8;
	and.b64  	%rd27560, %rd27559, 255;
	xor.b64  	%rd27561, %rd27560, %rd27558;
	mul.lo.s64 	%rd27562, %rd27561, 1099511628211;
	shr.u64 	%rd27563, %rd27555, 16;
	and.b64  	%rd27564, %rd27563, 255;
	xor.b64  	%rd27565, %rd27564, %rd27562;
	mul.lo.s64 	%rd27566, %rd27565, 1099511628211;
	shr.u64 	%rd27567, %rd27555, 24;
	and.b64  	%rd27568, %rd27567, 255;
	xor.b64  	%rd27569, %rd27568, %rd27566;
	mul.lo.s64 	%rd27570, %rd27569, 1099511628211;
	shr.u64 	%rd27571, %rd27555, 32;
	and.b64  	%rd27572, %rd27571, 255;
	xor.b64  	%rd27573, %rd27572, %rd27570;
	mul.lo.s64 	%rd27574, %rd27573, 1099511628211;
	shr.u64 	%rd27575, %rd27555, 40;
	and.b64  	%rd27576, %rd27575, 255;
	xor.b64  	%rd27577, %rd27576, %rd27574;
	mul.lo.s64 	%rd27578, %rd27577, 1099511628211;
	shr.u64 	%rd27579, %rd27555, 48;
	and.b64  	%rd27580, %rd27579, 255;
	xor.b64  	%rd27581, %rd27580, %rd27578;
	mul.lo.s64 	%rd27582, %rd27581, 1099511628211;
	shr.u64 	%rd27583, %rd27555, 56;
	xor.b64  	%rd27584, %rd27583, %rd27582;
	mul.lo.s64 	%rd29543, %rd27584, 1099511628211;
	add.s64 	%rd29541, %rd29541, -2;
	add.s64 	%rd29540, %rd29540, 16;
	setp.ne.s64 	%p2080, %rd29541, 0;
	@%p2080 bra 	$L__BB14_948;
$L__BB14_949:
	and.b64  	%rd27585, %rd3288, 1;
	setp.eq.b64 	%p2081, %rd27585, 1;
	not.pred 	%p2082, %p2081;
	@%p2082 bra 	$L__BB14_951;
	shl.b64 	%rd27586, %rd29544, 3;
	add.s64 	%rd27587, %rd29538, %rd27586;
	ld.u64 	%rd27588, [%rd27587];
	and.b64  	%rd27589, %rd27588, 255;
	xor.b64  	%rd27590, %rd27589, %rd29543;
	mul.lo.s64 	%rd27591, %rd27590, 1099511628211;
	shr.u64 	%rd27592, %rd27588, 8;
	and.b64  	%rd27593, %rd27592, 255;
	xor.b64  	%rd27594, %rd27593, %rd27591;
	mul.lo.s64 	%rd27595, %rd27594, 1099511628211;
	shr.u64 	%rd27596, %rd27588, 16;
	and.b64  	%rd27597, %rd27596, 255;
	xor.b64  	%rd27598, %rd27597, %rd27595;
	mul.lo.s64 	%rd27599, %rd27598, 1099511628211;
	shr.u64 	%rd27600, %rd27588, 24;
	and.b64  	%rd27601, %rd27600, 255;
	xor.b64  	%rd27602, %rd27601, %rd27599;
	mul.lo.s64 	%rd27603, %rd27602, 1099511628211;
	shr.u64 	%rd27604, %rd27588, 32;
	and.b64  	%rd27605, %rd27604, 255;
	xor.b64  	%rd27606, %rd27605, %rd27603;
	mul.lo.s64 	%rd27607, %rd27606, 1099511628211;
	shr.u64 	%rd27608, %rd27588, 40;
	and.b64  	%rd27609, %rd27608, 255;
	xor.b64  	%rd27610, %rd27609, %rd27607;
	mul.lo.s64 	%rd27611, %rd27610, 1099511628211;
	shr.u64 	%rd27612, %rd27588, 48;
	and.b64  	%rd27613, %rd27612, 255;
	xor.b64  	%rd27614, %rd27613, %rd27611;
	mul.lo.s64 	%rd27615, %rd27614, 1099511628211;
	shr.u64 	%rd27616, %rd27588, 56;
	xor.b64  	%rd27617, %rd27616, %rd27615;
	mul.lo.s64 	%rd29543, %rd27617, 1099511628211;
$L__BB14_951:
	setp.eq.s64 	%p2083, %rd3288, 0;
	mov.b64 	%rd29550, -3750763034362895579;
	@%p2083 bra 	$L__BB14_957;
	setp.eq.s64 	%p2084, %rd3288, 1;
	mov.b64 	%rd29550, -3750763034362895579;
	mov.b64 	%rd29551, 0;
	@%p2084 bra 	$L__BB14_955;
	and.b64  	%rd29548, %rd3288, -2;
	add.s64 	%rd29547, %rd29179, 8;
	mov.b64 	%rd29550, -3750763034362895579;
$L__BB14_954:
	and.b64  	%rd29551, %rd3288, -2;
	ld.u64 	%rd27623, [%rd29547+-8];
	and.b64  	%rd27624, %rd27623, 255;
	xor.b64  	%rd27625, %rd27624, %rd29550;
	mul.lo.s64 	%rd27626, %rd27625, 1099511628211;
	shr.u64 	%rd27627, %rd27623, 8;
	and.b64  	%rd27628, %rd27627, 255;
	xor.b64  	%rd27629, %rd27628, %rd27626;
	mul.lo.s64 	%rd27630, %rd27629, 1099511628211;
	shr.u64 	%rd27631, %rd27623, 16;
	and.b64  	%rd27632, %rd27631, 255;
	xor.b64  	%rd27633, %rd27632, %rd27630;
	mul.lo.s64 	%rd27634, %rd27633, 1099511628211;
	shr.u64 	%rd27635, %rd27623, 24;
	and.b64  	%rd27636, %rd27635, 255;
	xor.b64  	%rd27637, %rd27636, %rd27634;
	mul.lo.s64 	%rd27638, %rd27637, 1099511628211;
	shr.u64 	%rd27639, %rd27623, 32;
	and.b64  	%rd27640, %rd27639, 255;
	xor.b64  	%rd27641, %rd27640, %rd27638;
	mul.lo.s64 	%rd27642, %rd27641, 1099511628211;
	shr.u64 	%rd27643, %rd27623, 40;
	and.b64  	%rd27644, %rd27643, 255;
	xor.b64  	%rd27645, %rd27644, %rd27642;
	mul.lo.s64 	%rd27646, %rd27645, 1099511628211;
	shr.u64 	%rd27647, %rd27623, 48;
	and.b64  	%rd27648, %rd27647, 255;
	xor.b64  	%rd27649, %rd27648, %rd27646;
	mul.lo.s64 	%rd27650, %rd27649, 1099511628211;
	shr.u64 	%rd27651, %rd27623, 56;
	xor.b64  	%rd27652, %rd27651, %rd27650;
	mul.lo.s64 	%rd27653, %rd27652, 1099511628211;
	ld.u64 	%rd27654, [%rd29547];
	and.b64  	%rd27655, %rd27654, 255;
	xor.b64  	%rd27656, %rd27655, %rd27653;
	mul.lo.s64 	%rd27657, %rd27656, 1099511628211;
	shr.u64 	%rd27658, %rd27654, 8;
	and.b64  	%rd27659, %rd27658, 255;
	xor.b64  	%rd27660, %rd27659, %rd27657;
	mul.lo.s64 	%rd27661, %rd27660, 1099511628211;
	shr.u64 	%rd27662, %rd27654, 16;
	and.b64  	%rd27663, %rd27662, 255;
	xor.b64  	%rd27664, %rd27663, %rd27661;
	mul.lo.s64 	%rd27665, %rd27664, 1099511628211;
	shr.u64 	%rd27666, %rd27654, 24;
	and.b64  	%rd27667, %rd27666, 255;
	xor.b64  	%rd27668, %rd27667, %rd27665;
	mul.lo.s64 	%rd27669, %rd27668, 1099511628211;
	shr.u64 	%rd27670, %rd27654, 32;
	and.b64  	%rd27671, %rd27670, 255;
	xor.b64  	%rd27672, %rd27671, %rd27669;
	mul.lo.s64 	%rd27673, %rd27672, 1099511628211;
	shr.u64 	%rd27674, %rd27654, 40;
	and.b64  	%rd27675, %rd27674, 255;
	xor.b64  	%rd27676, %rd27675, %rd27673;
	mul.lo.s64 	%rd27677, %rd27676, 1099511628211;
	shr.u64 	%rd27678, %rd27654, 48;
	and.b64  	%rd27679, %rd27678, 255;
	xor.b64  	%rd27680, %rd27679, %rd27677;
	mul.lo.s64 	%rd27681, %rd27680, 1099511628211;
	shr.u64 	%rd27682, %rd27654, 56;
	xor.b64  	%rd27683, %rd27682, %rd27681;
	mul.lo.s64 	%rd29550, %rd27683, 1099511628211;
	add.s64 	%rd29548, %rd29548, -2;
	add.s64 	%rd29547, %rd29547, 16;
	setp.ne.s64 	%p2085, %rd29548, 0;
	@%p2085 bra 	$L__BB14_954;
$L__BB14_955:
	and.b64  	%rd27684, %rd3288, 1;
	setp.eq.b64 	%p2086, %rd27684, 1;
	not.pred 	%p2087, %p2086;
	@%p2087 bra 	$L__BB14_957;
	shl.b64 	%rd27685, %rd29551, 3;
	add.s64 	%rd27686, %rd29179, %rd27685;
	ld.u64 	%rd27687, [%rd27686];
	and.b64  	%rd27688, %rd27687, 255;
	xor.b64  	%rd27689, %rd27688, %rd29550;
	mul.lo.s64 	%rd27690, %rd27689, 1099511628211;
	shr.u64 	%rd27691, %rd27687, 8;
	and.b64  	%rd27692, %rd27691, 255;
	xor.b64  	%rd27693, %rd27692, %rd27690;
	mul.lo.s64 	%rd27694, %rd27693, 1099511628211;
	shr.u64 	%rd27695, %rd27687, 16;
	and.b64  	%rd27696, %rd27695, 255;
	xor.b64  	%rd27697, %rd27696, %rd27694;
	mul.lo.s64 	%rd27698, %rd27697, 1099511628211;
	shr.u64 	%rd27699, %rd27687, 24;
	and.b64  	%rd27700, %rd27699, 255;
	xor.b64  	%rd27701, %rd27700, %rd27698;
	mul.lo.s64 	%rd27702, %rd27701, 1099511628211;
	shr.u64 	%rd27703, %rd27687, 32;
	and.b64  	%rd27704, %rd27703, 255;
	xor.b64  	%rd27705, %rd27704, %rd27702;
	mul.lo.s64 	%rd27706, %rd27705, 1099511628211;
	shr.u64 	%rd27707, %rd27687, 40;
	and.b64  	%rd27708, %rd27707, 255;
	xor.b64  	%rd27709, %rd27708, %rd27706;
	mul.lo.s64 	%rd27710, %rd27709, 1099511628211;
	shr.u64 	%rd27711, %rd27687, 48;
	and.b64  	%rd27712, %rd27711, 255;
	xor.b64  	%rd27713, %rd27712, %rd27710;
	mul.lo.s64 	%rd27714, %rd27713, 1099511628211;
	shr.u64 	%rd27715, %rd27687, 56;
	xor.b64  	%rd27716, %rd27715, %rd27714;
	mul.lo.s64 	%rd29550, %rd27716, 1099511628211;
$L__BB14_957:
	setp.eq.s64 	%p2088, %rd29543, %rd29550;
	@%p2088 bra 	$L__BB14_971;
	setp.eq.s64 	%p2089, %rd3288, 0;
	mov.b64 	%rd29557, -3750763034362895579;
	@%p2089 bra 	$L__BB14_964;
	setp.eq.s64 	%p2090, %rd3288, 1;
	mov.b64 	%rd29557, -3750763034362895579;
	mov.b64 	%rd29558, 0;
	@%p2090 bra 	$L__BB14_962;
	and.b64  	%rd29555, %rd3288, -2;
	add.s64 	%rd29554, %rd29538, 8;
	mov.b64 	%rd29557, -3750763034362895579;
$L__BB14_961:
	and.b64  	%rd29558, %rd3288, -2;
	ld.u64 	%rd27722, [%rd29554+-8];
	and.b64  	%rd27723, %rd27722, 255;
	xor.b64  	%rd27724, %rd27723, %rd29557;
	mul.lo.s64 	%rd27725, %rd27724, 1099511628211;
	shr.u64 	%rd27726, %rd27722, 8;
	and.b64  	%rd27727, %rd27726, 255;
	xor.b64  	%rd27728, %rd27727, %rd27725;
	mul.lo.s64 	%rd27729, %rd27728, 1099511628211;
	shr.u64 	%rd27730, %rd27722, 16;
	and.b64  	%rd27731, %rd27730, 255;
	xor.b64  	%rd27732, %rd27731, %rd27729;
	mul.lo.s64 	%rd27733, %rd27732, 1099511628211;
	shr.u64 	%rd27734, %rd27722, 24;
	and.b64  	%rd27735, %rd27734, 255;
	xor.b64  	%rd27736, %rd27735, %rd27733;
	mul.lo.s64 	%rd27737, %rd27736, 1099511628211;
	shr.u64 	%rd27738, %rd27722, 32;
	and.b64  	%rd27739, %rd27738, 255;
	xor.b64  	%rd27740, %rd27739, %rd27737;
	mul.lo.s64 	%rd27741, %rd27740, 1099511628211;
	shr.u64 	%rd27742, %rd27722, 40;
	and.b64  	%rd27743, %rd27742, 255;
	xor.b64  	%rd27744, %rd27743, %rd27741;
	mul.lo.s64 	%rd27745, %rd27744, 1099511628211;
	shr.u64 	%rd27746, %rd27722, 48;
	and.b64  	%rd27747, %rd27746, 255;
	xor.b64  	%rd27748, %rd27747, %rd27745;
	mul.lo.s64 	%rd27749, %rd27748, 1099511628211;
	shr.u64 	%rd27750, %rd27722, 56;
	xor.b64  	%rd27751, %rd27750, %rd27749;
	mul.lo.s64 	%rd27752, %rd27751, 1099511628211;
	ld.u64 	%rd27753, [%rd29554];
	and.b64  	%rd27754, %rd27753, 255;
	xor.b64  	%rd27755, %rd27754, %rd27752;
	mul.lo.s64 	%rd27756, %rd27755, 1099511628211;
	shr.u64 	%rd27757, %rd27753, 8;
	and.b64  	%rd27758, %rd27757, 255;
	xor.b64  	%rd27759, %rd27758, %rd27756;
	mul.lo.s64 	%rd27760, %rd27759, 1099511628211;
	shr.u64 	%rd27761, %rd27753, 16;
	and.b64  	%rd27762, %rd27761, 255;
	xor.b64  	%rd27763, %rd27762, %rd27760;
	mul.lo.s64 	%rd27764, %rd27763, 1099511628211;
	shr.u64 	%rd27765, %rd27753, 24;
	and.b64  	%rd27766, %rd27765, 255;
	xor.b64  	%rd27767, %rd27766, %rd27764;
	mul.lo.s64 	%rd27768, %rd27767, 1099511628211;
	shr.u64 	%rd27769, %rd27753, 32;
	and.b64  	%rd27770, %rd27769, 255;
	xor.b64  	%rd27771, %rd27770, %rd27768;
	mul.lo.s64 	%rd27772, %rd27771, 1099511628211;
	shr.u64 	%rd27773, %rd27753, 40;
	and.b64  	%rd27774, %rd27773, 255;
	xor.b64  	%rd27775, %rd27774, %rd27772;
	mul.lo.s64 	%rd27776, %rd27775, 1099511628211;
	shr.u64 	%rd27777, %rd27753, 48;
	and.b64  	%rd27778, %rd27777, 255;
	xor.b64  	%rd27779, %rd27778, %rd27776;
	mul.lo.s64 	%rd27780, %rd27779, 1099511628211;
	shr.u64 	%rd27781, %rd27753, 56;
	xor.b64  	%rd27782, %rd27781, %rd27780;
	mul.lo.s64 	%rd29557, %rd27782, 1099511628211;
	add.s64 	%rd29555, %rd29555, -2;
	add.s64 	%rd29554, %rd29554, 16;
	setp.ne.s64 	%p2091, %rd29555, 0;
	@%p2091 bra 	$L__BB14_961;
$L__BB14_962:
	and.b64  	%rd27783, %rd3288, 1;
	setp.eq.b64 	%p2092, %rd27783, 1;
	not.pred 	%p2093, %p2092;
	@%p2093 bra 	$L__BB14_964;
	shl.b64 	%rd27784, %rd29558, 3;
	add.s64 	%rd27785, %rd29538, %rd27784;
	ld.u64 	%rd27786, [%rd27785];
	and.b64  	%rd27787, %rd27786, 255;
	xor.b64  	%rd27788, %rd27787, %rd29557;
	mul.lo.s64 	%rd27789, %rd27788, 1099511628211;
	shr.u64 	%rd27790, %rd27786, 8;
	and.b64  	%rd27791, %rd27790, 255;
	xor.b64  	%rd27792, %rd27791, %rd27789;
	mul.lo.s64 	%rd27793, %rd27792, 1099511628211;
	shr.u64 	%rd27794, %rd27786, 16;
	and.b64  	%rd27795, %rd27794, 255;
	xor.b64  	%rd27796, %rd27795, %rd27793;
	mul.lo.s64 	%rd27797, %rd27796, 1099511628211;
	shr.u64 	%rd27798, %rd27786, 24;
	and.b64  	%rd27799, %rd27798, 255;
	xor.b64  	%rd27800, %rd27799, %rd27797;
	mul.lo.s64 	%rd27801, %rd27800, 1099511628211;
	shr.u64 	%rd27802, %rd27786, 32;
	and.b64  	%rd27803, %rd27802, 255;
	xor.b64  	%rd27804, %rd27803, %rd27801;
	mul.lo.s64 	%rd27805, %rd27804, 1099511628211;
	shr.u64 	%rd27806, %rd27786, 40;
	and.b64  	%rd27807, %rd27806, 255;
	xor.b64  	%rd27808, %rd27807, %rd27805;
	mul.lo.s64 	%rd27809, %rd27808, 1099511628211;
	shr.u64 	%rd27810, %rd27786, 48;
	and.b64  	%rd27811, %rd27810, 255;
	xor.b64  	%rd27812, %rd27811, %rd27809;
	mul.lo.s64 	%rd27813, %rd27812, 1099511628211;
	shr.u64 	%rd27814, %rd27786, 56;
	xor.b64  	%rd27815, %rd27814, %rd27813;
	mul.lo.s64 	%rd29557, %rd27815, 1099511628211;
$L__BB14_964:
	setp.eq.s64 	%p2094, %rd3288, 0;
	mov.b64 	%rd29564, -3750763034362895579;
	@%p2094 bra 	$L__BB14_970;
	setp.eq.s64 	%p2095, %rd3288, 1;
	mov.b64 	%rd29564, -3750763034362895579;
	mov.b64 	%rd29565, 0;
	@%p2095 bra 	$L__BB14_968;
	and.b64  	%rd29562, %rd3288, -2;
	add.s64 	%rd29561, %rd29179, 8;
	mov.b64 	%rd29564, -3750763034362895579;
$L__BB14_967:
	and.b64  	%rd29565, %rd3288, -2;
	ld.u64 	%rd27821, [%rd29561+-8];
	and.b64  	%rd27822, %rd27821, 255;
	xor.b64  	%rd27823, %rd27822, %rd29564;
	mul.lo.s64 	%rd27824, %rd27823, 1099511628211;
	shr.u64 	%rd27825, %rd27821, 8;
	and.b64  	%rd27826, %rd27825, 255;
	xor.b64  	%rd27827, %rd27826, %rd27824;
	mul.lo.s64 	%rd27828, %rd27827, 1099511628211;
	shr.u64 	%rd27829, %rd27821, 16;
	and.b64  	%rd27830, %rd27829, 255;
	xor.b64  	%rd27831, %rd27830, %rd27828;
	mul.lo.s64 	%rd27832, %rd27831, 1099511628211;
	shr.u64 	%rd27833, %rd27821, 24;
	and.b64  	%rd27834, %rd27833, 255;
	xor.b64  	%rd27835, %rd27834, %rd27832;
	mul.lo.s64 	%rd27836, %rd27835, 1099511628211;
	shr.u64 	%rd27837, %rd27821, 32;
	and.b64  	%rd27838, %rd27837, 255;
	xor.b64  	%rd27839, %rd27838, %rd27836;
	mul.lo.s64 	%rd27840, %rd27839, 1099511628211;
	shr.u64 	%rd27841, %rd27821, 40;
	and.b64  	%rd27842, %rd27841, 255;
	xor.b64  	%rd27843, %rd27842, %rd27840;
	mul.lo.s64 	%rd27844, %rd27843, 1099511628211;
	shr.u64 	%rd27845, %rd27821, 48;
	and.b64  	%rd27846, %rd27845, 255;
	xor.b64  	%rd27847, %rd27846, %rd27844;
	mul.lo.s64 	%rd27848, %rd27847, 1099511628211;
	shr.u64 	%rd27849, %rd27821, 56;
	xor.b64  	%rd27850, %rd27849, %rd27848;
	mul.lo.s64 	%rd27851, %rd27850, 1099511628211;
	ld.u64 	%rd27852, [%rd29561];
	and.b64  	%rd27853, %rd27852, 255;
	xor.b64  	%rd27854, %rd27853, %rd27851;
	mul.lo.s64 	%rd27855, %rd27854, 1099511628211;
	shr.u64 	%rd27856, %rd27852, 8;
	and.b64  	%rd27857, %rd27856, 255;
	xor.b64  	%rd27858, %rd27857, %rd27855;
	mul.lo.s64 	%rd27859, %rd27858, 1099511628211;
	shr.u64 	%rd27860, %rd27852, 16;
	and.b64  	%rd27861, %rd27860, 255;
	xor.b64  	%rd27862, %rd27861, %rd27859;
	mul.lo.s64 	%rd27863, %rd27862, 1099511628211;
	shr.u64 	%rd27864, %rd27852, 24;
	and.b64  	%rd27865, %rd27864, 255;
	xor.b64  	%rd27866, %rd27865, %rd27863;
	mul.lo.s64 	%rd27867, %rd27866, 1099511628211;
	shr.u64 	%rd27868, %rd27852, 32;
	and.b64  	%rd27869, %rd27868, 255;
	xor.b64  	%rd27870, %rd27869, %rd27867;
	mul.lo.s64 	%rd27871, %rd27870, 1099511628211;
	shr.u64 	%rd27872, %rd27852, 40;
	and.b64  	%rd27873, %rd27872, 255;
	xor.b64  	%rd27874, %rd27873, %rd27871;
	mul.lo.s64 	%rd27875, %rd27874, 1099511628211;
	shr.u64 	%rd27876, %rd27852, 48;
	and.b64  	%rd27877, %rd27876, 255;
	xor.b64  	%rd27878, %rd27877, %rd27875;
	mul.lo.s64 	%rd27879, %rd27878, 1099511628211;
	shr.u64 	%rd27880, %rd27852, 56;
	xor.b64  	%rd27881, %rd27880, %rd27879;
	mul.lo.s64 	%rd29564, %rd27881, 1099511628211;
	add.s64 	%rd29562, %rd29562, -2;
	add.s64 	%rd29561, %rd29561, 16;
	setp.ne.s64 	%p2096, %rd29562, 0;
	@%p2096 bra 	$L__BB14_967;
$L__BB14_968:
	and.b64  	%rd27882, %rd3288, 1;
	setp.eq.b64 	%p2097, %rd27882, 1;
	not.pred 	%p2098, %p2097;
	@%p2098 bra 	$L__BB14_970;
	shl.b64 	%rd27883, %rd29565, 3;
	add.s64 	%rd27884, %rd29179, %rd27883;
	ld.u64 	%rd27885, [%rd27884];
	and.b64  	%rd27886, %rd27885, 255;
	xor.b64  	%rd27887, %rd27886, %rd29564;
	mul.lo.s64 	%rd27888, %rd27887, 1099511628211;
	shr.u64 	%rd27889, %rd27885, 8;
	and.b64  	%rd27890, %rd27889, 255;
	xor.b64  	%rd27891, %rd27890, %rd27888;
	mul.lo.s64 	%rd27892, %rd27891, 1099511628211;
	shr.u64 	%rd27893, %rd27885, 16;
	and.b64  	%rd27894, %rd27893, 255;
	xor.b64  	%rd27895, %rd27894, %rd27892;
	mul.lo.s64 	%rd27896, %rd27895, 1099511628211;
	shr.u64 	%rd27897, %rd27885, 24;
	and.b64  	%rd27898, %rd27897, 255;
	xor.b64  	%rd27899, %rd27898, %rd27896;
	mul.lo.s64 	%rd27900, %rd27899, 1099511628211;
	shr.u64 	%rd27901, %rd27885, 32;
	and.b64  	%rd27902, %rd27901, 255;
	xor.b64  	%rd27903, %rd27902, %rd27900;
	mul.lo.s64 	%rd27904, %rd27903, 1099511628211;
	shr.u64 	%rd27905, %rd27885, 40;
	and.b64  	%rd27906, %rd27905, 255;
	xor.b64  	%rd27907, %rd27906, %rd27904;
	mul.lo.s64 	%rd27908, %rd27907, 1099511628211;
	shr.u64 	%rd27909, %rd27885, 48;
	and.b64  	%rd27910, %rd27909, 255;
	xor.b64  	%rd27911, %rd27910, %rd27908;
	mul.lo.s64 	%rd27912, %rd27911, 1099511628211;
	shr.u64 	%rd27913, %rd27885, 56;
	xor.b64  	%rd27914, %rd27913, %rd27912;
	mul.lo.s64 	%rd29564, %rd27914, 1099511628211;
$L__BB14_970:
	setp.lt.u64 	%p2101, %rd29557, %rd29564;
	mov.pred 	%p2283, -1;
	mov.pred 	%p2282, 0;
	@%p2101 bra 	$L__BB14_1005;
	bra.uni 	$L__BB14_975;
$L__BB14_971:
	setp.eq.s32 	%p2102, %r429, 0;
	@%p2102 bra 	$L__BB14_975;
	mov.b64 	%rd29568, 0;
	cvt.s64.s32 	%rd27919, %r429;
$L__BB14_973:
	shl.b64 	%rd27916, %rd29568, 3;
	add.s64 	%rd27917, %rd29538, %rd27916;
	ld.u64 	%rd1641, [%rd27917];
	add.s64 	%rd27918, %rd29179, %rd27916;
	ld.u64 	%rd1642, [%rd27918];
	setp.lt.u64 	%p2105, %rd1641, %rd1642;
	mov.pred 	%p2283, -1;
	mov.pred 	%p2282, 0;
	@%p2105 bra 	$L__BB14_1005;
	setp.le.u64 	%p2106, %rd1641, %rd1642;
	add.s64 	%rd29568, %rd29568, 1;
	setp.lt.u64 	%p2107, %rd29568, %rd27919;
	and.pred  	%p2108, %p2106, %p2107;
	@%p2108 bra 	$L__BB14_973;
$L__BB14_975:
	setp.eq.s64 	%p2109, %rd3288, 0;
	mov.b64 	%rd29572, -3750763034362895579;
	@%p2109 bra 	$L__BB14_981;
	setp.eq.s64 	%p2110, %rd3288, 1;
	mov.b64 	%rd29572, -3750763034362895579;
	mov.b64 	%rd29573, 0;
	@%p2110 bra 	$L__BB14_979;
	and.b64  	%rd29570, %rd3288, -2;
	add.s64 	%rd29569, %rd29179, 8;
	mov.b64 	%rd29572, -3750763034362895579;
$L__BB14_978:
	and.b64  	%rd29573, %rd3288, -2;
	ld.u64 	%rd27925, [%rd29569+-8];
	and.b64  	%rd27926, %rd27925, 255;
	xor.b64  	%rd27927, %rd27926, %rd29572;
	mul.lo.s64 	%rd27928, %rd27927, 1099511628211;
	shr.u64 	%rd27929, %rd27925, 8;
	and.b64  	%rd27930, %rd27929, 255;
	xor.b64  	%rd27931, %rd27930, %rd27928;
	mul.lo.s64 	%rd27932, %rd27931, 1099511628211;
	shr.u64 	%rd27933, %rd27925, 16;
	and.b64  	%rd27934, %rd27933, 255;
	xor.b64  	%rd27935, %rd27934, %rd27932;
	mul.lo.s64 	%rd27936, %rd27935, 1099511628211;
	shr.u64 	%rd27937, %rd27925, 24;
	and.b64  	%rd27938, %rd27937, 255;
	xor.b64  	%rd27939, %rd27938, %rd27936;
	mul.lo.s64 	%rd27940, %rd27939, 1099511628211;
	shr.u64 	%rd27941, %rd27925, 32;
	and.b64  	%rd27942, %rd27941, 255;
	xor.b64  	%rd27943, %rd27942, %rd27940;
	mul.lo.s64 	%rd27944, %rd27943, 1099511628211;
	shr.u64 	%rd27945, %rd27925, 40;
	and.b64  	%rd27946, %rd27945, 255;
	xor.b64  	%rd27947, %rd27946, %rd27944;
	mul.lo.s64 	%rd27948, %rd27947, 1099511628211;
	shr.u64 	%rd27949, %rd27925, 48;
	and.b64  	%rd27950, %rd27949, 255;
	xor.b64  	%rd27951, %rd27950, %rd27948;
	mul.lo.s64 	%rd27952, %rd27951, 1099511628211;
	shr.u64 	%rd27953, %rd27925, 56;
	xor.b64  	%rd27954, %rd27953, %rd27952;
	mul.lo.s64 	%rd27955, %rd27954, 1099511628211;
	ld.u64 	%rd27956, [%rd29569];
	and.b64  	%rd27957, %rd27956, 255;
	xor.b64  	%rd27958, %rd27957, %rd27955;
	mul.lo.s64 	%rd27959, %rd27958, 1099511628211;
	shr.u64 	%rd27960, %rd27956, 8;
	and.b64  	%rd27961, %rd27960, 255;
	xor.b64  	%rd27962, %rd27961, %rd27959;
	mul.lo.s64 	%rd27963, %rd27962, 1099511628211;
	shr.u64 	%rd27964, %rd27956, 16;
	and.b64  	%rd27965, %rd27964, 255;
	xor.b64  	%rd27966, %rd27965, %rd27963;
	mul.lo.s64 	%rd27967, %rd27966, 1099511628211;
	shr.u64 	%rd27968, %rd27956, 24;
	and.b64  	%rd27969, %rd27968, 255;
	xor.b64  	%rd27970, %rd27969, %rd27967;
	mul.lo.s64 	%rd27971, %rd27970, 1099511628211;
	shr.u64 	%rd27972, %rd27956, 32;
	and.b64  	%rd27973, %rd27972, 255;
	xor.b64  	%rd27974, %rd27973, %rd27971;
	mul.lo.s64 	%rd27975, %rd27974, 1099511628211;
	shr.u64 	%rd27976, %rd27956, 40;
	and.b64  	%rd27977, %rd27976, 255;
	xor.b64  	%rd27978, %rd27977, %rd27975;
	mul.lo.s64 	%rd27979, %rd27978, 1099511628211;
	shr.u64 	%rd27980, %rd27956, 48;
	and.b64  	%rd27981, %rd27980, 255;
	xor.b64  	%rd27982, %rd27981, %rd27979;
	mul.lo.s64 	%rd27983, %rd27982, 1099511628211;
	shr.u64 	%rd27984, %rd27956, 56;
	xor.b64  	%rd27985, %rd27984, %rd27983;
	mul.lo.s64 	%rd29572, %rd27985, 1099511628211;
	add.s64 	%rd29570, %rd29570, -2;
	add.s64 	%rd29569, %rd29569, 16;
	setp.ne.s64 	%p2111, %rd29570, 0;
	@%p2111 bra 	$L__BB14_978;
$L__BB14_979:
	and.b64  	%rd27986, %rd3288, 1;
	setp.eq.b64 	%p2112, %rd27986, 1;
	not.pred 	%p2113, %p2112;
	@%p2113 bra 	$L__BB14_981;
	shl.b64 	%rd27987, %rd29573, 3;
	add.s64 	%rd27988, %rd29179, %rd27987;
	ld.u64 	%rd27989, [%rd27988];
	and.b64  	%rd27990, %rd27989, 255;
	xor.b64  	%rd27991, %rd27990, %rd29572;
	mul.lo.s64 	%rd27992, %rd27991, 1099511628211;
	shr.u64 	%rd27993, %rd27989, 8;
	and.b64  	%rd27994, %rd27993, 255;
	xor.b64  	%rd27995, %rd27994, %rd27992;
	mul.lo.s64 	%rd27996, %rd27995, 1099511628211;
	shr.u64 	%rd27997, %rd27989, 16;
	and.b64  	%rd27998, %rd27997, 255;
	xor.b64  	%rd27999, %rd27998, %rd27996;
	mul.lo.s64 	%rd28000, %rd27999, 1099511628211;
	shr.u64 	%rd28001, %rd27989, 24;
	and.b64  	%rd28002, %rd28001, 255;
	xor.b64  	%rd28003, %rd28002, %rd28000;
	mul.lo.s64 	%rd28004, %rd28003, 1099511628211;
	shr.u64 	%rd28005, %rd27989, 32;
	and.b64  	%rd28006, %rd28005, 255;
	xor.b64  	%rd28007, %rd28006, %rd28004;
	mul.lo.s64 	%rd28008, %rd28007, 1099511628211;
	shr.u64 	%rd28009, %rd27989, 40;
	and.b64  	%rd28010, %rd28009, 255;
	xor.b64  	%rd28011, %rd28010, %rd28008;
	mul.lo.s64 	%rd28012, %rd28011, 1099511628211;
	shr.u64 	%rd28013, %rd27989, 48;
	and.b64  	%rd28014, %rd28013, 255;
	xor.b64  	%rd28015, %rd28014, %rd28012;
	mul.lo.s64 	%rd28016, %rd28015, 1099511628211;
	shr.u64 	%rd28017, %rd27989, 56;
	xor.b64  	%rd28018, %rd28017, %rd28016;
	mul.lo.s64 	%rd29572, %rd28018, 1099511628211;
$L__BB14_981:
	setp.eq.s64 	%p2114, %rd3288, 0;
	mov.b64 	%rd29579, -3750763034362895579;
	@%p2114 bra 	$L__BB14_987;
	setp.eq.s64 	%p2115, %rd3288, 1;
	mov.b64 	%rd29579, -3750763034362895579;
	mov.b64 	%rd29580, 0;
	@%p2115 bra 	$L__BB14_985;
	and.b64  	%rd29577, %rd3288, -2;
	add.s64 	%rd29576, %rd29538, 8;
	mov.b64 	%rd29579, -3750763034362895579;
$L__BB14_984:
	and.b64  	%rd29580, %rd3288, -2;
	ld.u64 	%rd28024, [%rd29576+-8];
	and.b64  	%rd28025, %rd28024, 255;
	xor.b64  	%rd28026, %rd28025, %rd29579;
	mul.lo.s64 	%rd28027, %rd28026, 1099511628211;
	shr.u64 	%rd28028, %rd28024, 8;
	and.b64  	%rd28029, %rd28028, 255;
	xor.b64  	%rd28030, %rd28029, %rd28027;
	mul.lo.s64 	%rd28031, %rd28030, 1099511628211;
	shr.u64 	%rd28032, %rd28024, 16;
	and.b64  	%rd28033, %rd28032, 255;
	xor.b64  	%rd28034, %rd28033, %rd28031;
	mul.lo.s64 	%rd28035, %rd28034, 1099511628211;
	shr.u64 	%rd28036, %rd28024, 24;
	and.b64  	%rd28037, %rd28036, 255;
	xor.b64  	%rd28038, %rd28037, %rd28035;
	mul.lo.s64 	%rd28039, %rd28038, 1099511628211;
	shr.u64 	%rd28040, %rd28024, 32;
	and.b64  	%rd28041, %rd28040, 255;
	xor.b64  	%rd28042, %rd28041, %rd28039;
	mul.lo.s64 	%rd28043, %rd28042, 1099511628211;
	shr.u64 	%rd28044, %rd28024, 40;
	and.b64  	%rd28045, %rd28044, 255;
	xor.b64  	%rd28046, %rd28045, %rd28043;
	mul.lo.s64 	%rd28047, %rd28046, 1099511628211;
	shr.u64 	%rd28048, %rd28024, 48;
	and.b64  	%rd28049, %rd28048, 255;
	xor.b64  	%rd28050, %rd28049, %rd28047;
	mul.lo.s64 	%rd28051, %rd28050, 1099511628211;
	shr.u64 	%rd28052, %rd28024, 56;
	xor.b64  	%rd28053, %rd28052, %rd28051;
	mul.lo.s64 	%rd28054, %rd28053, 1099511628211;
	ld.u64 	%rd28055, [%rd29576];
	and.b64  	%rd28056, %rd28055, 255;
	xor.b64  	%rd28057, %rd28056, %rd28054;
	mul.lo.s64 	%rd28058, %rd28057, 1099511628211;
	shr.u64 	%rd28059, %rd28055, 8;
	and.b64  	%rd28060, %rd28059, 255;
	xor.b64  	%rd28061, %rd28060, %rd28058;
	mul.lo.s64 	%rd28062, %rd28061, 1099511628211;
	shr.u64 	%rd28063, %rd28055, 16;
	and.b64  	%rd28064, %rd28063, 255;
	xor.b64  	%rd28065, %rd28064, %rd28062;
	mul.lo.s64 	%rd28066, %rd28065, 1099511628211;
	shr.u64 	%rd28067, %rd28055, 24;
	and.b64  	%rd28068, %rd28067, 255;
	xor.b64  	%rd28069, %rd28068, %rd28066;
	mul.lo.s64 	%rd28070, %rd28069, 1099511628211;
	shr.u64 	%rd28071, %rd28055, 32;
	and.b64  	%rd28072, %rd28071, 255;
	xor.b64  	%rd28073, %rd28072, %rd28070;
	mul.lo.s64 	%rd28074, %rd28073, 1099511628211;
	shr.u64 	%rd28075, %rd28055, 40;
	and.b64  	%rd28076, %rd28075, 255;
	xor.b64  	%rd28077, %rd28076, %rd28074;
	mul.lo.s64 	%rd28078, %rd28077, 1099511628211;
	shr.u64 	%rd28079, %rd28055, 48;
	and.b64  	%rd28080, %rd28079, 255;
	xor.b64  	%rd28081, %rd28080, %rd28078;
	mul.lo.s64 	%rd28082, %rd28081, 1099511628211;
	shr.u64 	%rd28083, %rd28055, 56;
	xor.b64  	%rd28084, %rd28083, %rd28082;
	mul.lo.s64 	%rd29579, %rd28084, 1099511628211;
	add.s64 	%rd29577, %rd29577, -2;
	add.s64 	%rd29576, %rd29576, 16;
	setp.ne.s64 	%p2116, %rd29577, 0;
	@%p2116 bra 	$L__BB14_984;
$L__BB14_985:
	and.b64  	%rd28085, %rd3288, 1;
	setp.eq.b64 	%p2117, %rd28085, 1;
	not.pred 	%p2118, %p2117;
	@%p2118 bra 	$L__BB14_987;
	shl.b64 	%rd28086, %rd29580, 3;
	add.s64 	%rd28087, %rd29538, %rd28086;
	ld.u64 	%rd28088, [%rd28087];
	and.b64  	%rd28089, %rd28088, 255;
	xor.b64  	%rd28090, %rd28089, %rd29579;
	mul.lo.s64 	%rd28091, %rd28090, 1099511628211;
	shr.u64 	%rd28092, %rd28088, 8;
	and.b64  	%rd28093, %rd28092, 255;
	xor.b64  	%rd28094, %rd28093, %rd28091;
	mul.lo.s64 	%rd28095, %rd28094, 1099511628211;
	shr.u64 	%rd28096, %rd28088, 16;
	and.b64  	%rd28097, %rd28096, 255;
	xor.b64  	%rd28098, %rd28097, %rd28095;
	mul.lo.s64 	%rd28099, %rd28098, 1099511628211;
	shr.u64 	%rd28100, %rd28088, 24;
	and.b64  	%rd28101, %rd28100, 255;
	xor.b64  	%rd28102, %rd28101, %rd28099;
	mul.lo.s64 	%rd28103, %rd28102, 1099511628211;
	shr.u64 	%rd28104, %rd28088, 32;
	and.b64  	%rd28105, %rd28104, 255;
	xor.b64  	%rd28106, %rd28105, %rd28103;
	mul.lo.s64 	%rd28107, %rd28106, 1099511628211;
	shr.u64 	%rd28108, %rd28088, 40;
	and.b64  	%rd28109, %rd28108, 255;
	xor.b64  	%rd28110, %rd28109, %rd28107;
	mul.lo.s64 	%rd28111, %rd28110, 1099511628211;
	shr.u64 	%rd28112, %rd28088, 48;
	and.b64  	%rd28113, %rd28112, 255;
	xor.b64  	%rd28114, %rd28113, %rd28111;
	mul.lo.s64 	%rd28115, %rd28114, 1099511628211;
	shr.u64 	%rd28116, %rd28088, 56;
	xor.b64  	%rd28117, %rd28116, %rd28115;
	mul.lo.s64 	%rd29579, %rd28117, 1099511628211;
$L__BB14_987:
	setp.eq.s64 	%p2119, %rd29572, %rd29579;
	@%p2119 bra 	$L__BB14_1001;
	setp.eq.s64 	%p2120, %rd3288, 0;
	mov.b64 	%rd29586, -3750763034362895579;
	@%p2120 bra 	$L__BB14_994;
	setp.eq.s64 	%p2121, %rd3288, 1;
	mov.b64 	%rd29586, -3750763034362895579;
	mov.b64 	%rd29587, 0;
	@%p2121 bra 	$L__BB14_992;
	and.b64  	%rd29584, %rd3288, -2;
	add.s64 	%rd29583, %rd29179, 8;
	mov.b64 	%rd29586, -3750763034362895579;
$L__BB14_991:
	and.b64  	%rd29587, %rd3288, -2;
	ld.u64 	%rd28123, [%rd29583+-8];
	and.b64  	%rd28124, %rd28123, 255;
	xor.b64  	%rd28125, %rd28124, %rd29586;
	mul.lo.s64 	%rd28126, %rd28125, 1099511628211;
	shr.u64 	%rd28127, %rd28123, 8;
	and.b64  	%rd28128, %rd28127, 255;
	xor.b64  	%rd28129, %rd28128, %rd28126;
	mul.lo.s64 	%rd28130, %rd28129, 1099511628211;
	shr.u64 	%rd28131, %rd28123, 16;
	and.b64  	%rd28132, %rd28131, 255;
	xor.b64  	%rd28133, %rd28132, %rd28130;
	mul.lo.s64 	%rd28134, %rd28133, 1099511628211;
	shr.u64 	%rd28135, %rd28123, 24;
	and.b64  	%rd28136, %rd28135, 255;
	xor.b64  	%rd28137, %rd28136, %rd28134;
	mul.lo.s64 	%rd28138, %rd28137, 1099511628211;
	shr.u64 	%rd28139, %rd28123, 32;
	and.b64  	%rd28140, %rd28139, 255;
	xor.b64  	%rd28141, %rd28140, %rd28138;
	mul.lo.s64 	%rd28142, %rd28141, 1099511628211;
	shr.u64 	%rd28143, %rd28123, 40;
	and.b64  	%rd28144, %rd28143, 255;
	xor.b64  	%rd28145, %rd28144, %rd28142;
	mul.lo.s64 	%rd28146, %rd28145, 1099511628211;
	shr.u64 	%rd28147, %rd28123, 48;
	and.b64  	%rd28148, %rd28147, 255;
	xor.b64  	%rd28149, %rd28148, %rd28146;
	mul.lo.s64 	%rd28150, %rd28149, 1099511628211;
	shr.u64 	%rd28151, %rd28123, 56;
	xor.b64  	%rd28152, %rd28151, %rd28150;
	mul.lo.s64 	%rd28153, %rd28152, 1099511628211;
	ld.u64 	%rd28154, [%rd29583];
	and.b64  	%rd28155, %rd28154, 255;
	xor.b64  	%rd28156, %rd28155, %rd28153;
	mul.lo.s64 	%rd28157, %rd28156, 1099511628211;
	shr.u64 	%rd28158, %rd28154, 8;
	and.b64  	%rd28159, %rd28158, 255;
	xor.b64  	%rd28160, %rd28159, %rd28157;
	mul.lo.s64 	%rd28161, %rd28160, 1099511628211;
	shr.u64 	%rd28162, %rd28154, 16;
	and.b64  	%rd28163, %rd28162, 255;
	xor.b64  	%rd28164, %rd28163, %rd28161;
	mul.lo.s64 	%rd28165, %rd28164, 1099511628211;
	shr.u64 	%rd28166, %rd28154, 24;
	and.b64  	%rd28167, %rd28166, 255;
	xor.b64  	%rd28168, %rd28167, %rd28165;
	mul.lo.s64 	%rd28169, %rd28168, 1099511628211;
	shr.u64 	%rd28170, %rd28154, 32;
	and.b64  	%rd28171, %rd28170, 255;
	xor.b64  	%rd28172, %rd28171, %rd28169;
	mul.lo.s64 	%rd28173, %rd28172, 1099511628211;
	shr.u64 	%rd28174, %rd28154, 40;
	and.b64  	%rd28175, %rd28174, 255;
	xor.b64  	%rd28176, %rd28175, %rd28173;
	mul.lo.s64 	%rd28177, %rd28176, 1099511628211;
	shr.u64 	%rd28178, %rd28154, 48;
	and.b64  	%rd28179, %rd28178, 255;
	xor.b64  	%rd28180, %rd28179, %rd28177;
	mul.lo.s64 	%rd28181, %rd28180, 1099511628211;
	shr.u64 	%rd28182, %rd28154, 56;
	xor.b64  	%rd28183, %rd28182, %rd28181;
	mul.lo.s64 	%rd29586, %rd28183, 1099511628211;
	add.s64 	%rd29584, %rd29584, -2;
	add.s64 	%rd29583, %rd29583, 16;
	setp.ne.s64 	%p2122, %rd29584, 0;
	@%p2122 bra 	$L__BB14_991;
$L__BB14_992:
	and.b64  	%rd28184, %rd3288, 1;
	setp.eq.b64 	%p2123, %rd28184, 1;
	not.pred 	%p2124, %p2123;
	@%p2124 bra 	$L__BB14_994;
	shl.b64 	%rd28185, %rd29587, 3;
	add.s64 	%rd28186, %rd29179, %rd28185;
	ld.u64 	%rd28187, [%rd28186];
	and.b64  	%rd28188, %rd28187, 255;
	xor.b64  	%rd28189, %rd28188, %rd29586;
	mul.lo.s64 	%rd28190, %rd28189, 1099511628211;
	shr.u64 	%rd28191, %rd28187, 8;
	and.b64  	%rd28192, %rd28191, 255;
	xor.b64  	%rd28193, %rd28192, %rd28190;
	mul.lo.s64 	%rd28194, %rd28193, 1099511628211;
	shr.u64 	%rd28195, %rd28187, 16;
	and.b64  	%rd28196, %rd28195, 255;
	xor.b64  	%rd28197, %rd28196, %rd28194;
	mul.lo.s64 	%rd28198, %rd28197, 1099511628211;
	shr.u64 	%rd28199, %rd28187, 24;
	and.b64  	%rd28200, %rd28199, 255;
	xor.b64  	%rd28201, %rd28200, %rd28198;
	mul.lo.s64 	%rd28202, %rd28201, 1099511628211;
	shr.u64 	%rd28203, %rd28187, 32;
	and.b64  	%rd28204, %rd28203, 255;
	xor.b64  	%rd28205, %rd28204, %rd28202;
	mul.lo.s64 	%rd28206, %rd28205, 1099511628211;
	shr.u64 	%rd28207, %rd28187, 40;
	and.b64  	%rd28208, %rd28207, 255;
	xor.b64  	%rd28209, %rd28208, %rd28206;
	mul.lo.s64 	%rd28210, %rd28209, 1099511628211;
	shr.u64 	%rd28211, %rd28187, 48;
	and.b64  	%rd28212, %rd28211, 255;
	xor.b64  	%rd28213, %rd28212, %rd28210;
	mul.lo.s64 	%rd28214, %rd28213, 1099511628211;
	shr.u64 	%rd28215, %rd28187, 56;
	xor.b64  	%rd28216, %rd28215, %rd28214;
	mul.lo.s64 	%rd29586, %rd28216, 1099511628211;
$L__BB14_994:
	setp.eq.s64 	%p2125, %rd3288, 0;
	mov.b64 	%rd29593, -3750763034362895579;
	@%p2125 bra 	$L__BB14_1000;
	setp.eq.s64 	%p2126, %rd3288, 1;
	mov.b64 	%rd29593, -3750763034362895579;
	mov.b64 	%rd29594, 0;
	@%p2126 bra 	$L__BB14_998;
	and.b64  	%rd29591, %rd3288, -2;
	add.s64 	%rd29590, %rd29538, 8;
	mov.b64 	%rd29593, -3750763034362895579;
$L__BB14_997:
	and.b64  	%rd29594, %rd3288, -2;
	ld.u64 	%rd28222, [%rd29590+-8];
	and.b64  	%rd28223, %rd28222, 255;
	xor.b64  	%rd28224, %rd28223, %rd29593;
	mul.lo.s64 	%rd28225, %rd28224, 1099511628211;
	shr.u64 	%rd28226, %rd28222, 8;
	and.b64  	%rd28227, %rd28226, 255;
	xor.b64  	%rd28228, %rd28227, %rd28225;
	mul.lo.s64 	%rd28229, %rd28228, 1099511628211;
	shr.u64 	%rd28230, %rd28222, 16;
	and.b64  	%rd28231, %rd28230, 255;
	xor.b64  	%rd28232, %rd28231, %rd28229;
	mul.lo.s64 	%rd28233, %rd28232, 1099511628211;
	shr.u64 	%rd28234, %rd28222, 24;
	and.b64  	%rd28235, %rd28234, 255;
	xor.b64  	%rd28236, %rd28235, %rd28233;
	mul.lo.s64 	%rd28237, %rd28236, 1099511628211;
	shr.u64 	%rd28238, %rd28222, 32;
	and.b64  	%rd28239, %rd28238, 255;
	xor.b64  	%rd28240, %rd28239, %rd28237;
	mul.lo.s64 	%rd28241, %rd28240, 1099511628211;
	shr.u64 	%rd28242, %rd28222, 40;
	and.b64  	%rd28243, %rd28242, 255;
	xor.b64  	%rd28244, %rd28243, %rd28241;
	mul.lo.s64 	%rd28245, %rd28244, 1099511628211;
	shr.u64 	%rd28246, %rd28222, 48;
	and.b64  	%rd28247, %rd28246, 255;
	xor.b64  	%rd28248, %rd28247, %rd28245;
	mul.lo.s64 	%rd28249, %rd28248, 1099511628211;
	shr.u64 	%rd28250, %rd28222, 56;
	xor.b64  	%rd28251, %rd28250, %rd28249;
	mul.lo.s64 	%rd28252, %rd28251, 1099511628211;
	ld.u64 	%rd28253, [%rd29590];
	and.b64  	%rd28254, %rd28253, 255;
	xor.b64  	%rd28255, %rd28254, %rd28252;
	mul.lo.s64 	%rd28256, %rd28255, 1099511628211;
	shr.u64 	%rd28257, %rd28253, 8;
	and.b64  	%rd28258, %rd28257, 255;
	xor.b64  	%rd28259, %rd28258, %rd28256;
	mul.lo.s64 	%rd28260, %rd28259, 1099511628211;
	shr.u64 	%rd28261, %rd28253, 16;
	and.b64  	%rd28262, %rd28261, 255;
	xor.b64  	%rd28263, %rd28262, %rd28260;
	mul.lo.s64 	%rd28264, %rd28263, 1099511628211;
	shr.u64 	%rd28265, %rd28253, 24;
	and.b64  	%rd28266, %rd28265, 255;
	xor.b64  	%rd28267, %rd28266, %rd28264;
	mul.lo.s64 	%rd28268, %rd28267, 1099511628211;
	shr.u64 	%rd28269, %rd28253, 32;
	and.b64  	%rd28270, %rd28269, 255;
	xor.b64  	%rd28271, %rd28270, %rd28268;
	mul.lo.s64 	%rd28272, %rd28271, 1099511628211;
	shr.u64 	%rd28273, %rd28253, 40;
	and.b64  	%rd28274, %rd28273, 255;
	xor.b64  	%rd28275, %rd28274, %rd28272;
	mul.lo.s64 	%rd28276, %rd28275, 1099511628211;
	shr.u64 	%rd28277, %rd28253, 48;
	and.b64  	%rd28278, %rd28277, 255;
	xor.b64  	%rd28279, %rd28278, %rd28276;
	mul.lo.s64 	%rd28280, %rd28279, 1099511628211;
	shr.u64 	%rd28281, %rd28253, 56;
	xor.b64  	%rd28282, %rd28281, %rd28280;
	mul.lo.s64 	%rd29593, %rd28282, 1099511628211;
	add.s64 	%rd29591, %rd29591, -2;
	add.s64 	%rd29590, %rd29590, 16;
	setp.ne.s64 	%p2127, %rd29591, 0;
	@%p2127 bra 	$L__BB14_997;
$L__BB14_998:
	and.b64  	%rd28283, %rd3288, 1;
	setp.eq.b64 	%p2128, %rd28283, 1;
	not.pred 	%p2129, %p2128;
	@%p2129 bra 	$L__BB14_1000;
	shl.b64 	%rd28284, %rd29594, 3;
	add.s64 	%rd28285, %rd29538, %rd28284;
	ld.u64 	%rd28286, [%rd28285];
	and.b64  	%rd28287, %rd28286, 255;
	xor.b64  	%rd28288, %rd28287, %rd29593;
	mul.lo.s64 	%rd28289, %rd28288, 1099511628211;
	shr.u64 	%rd28290, %rd28286, 8;
	and.b64  	%rd28291, %rd28290, 255;
	xor.b64  	%rd28292, %rd28291, %rd28289;
	mul.lo.s64 	%rd28293, %rd28292, 1099511628211;
	shr.u64 	%rd28294, %rd28286, 16;
	and.b64  	%rd28295, %rd28294, 255;
	xor.b64  	%rd28296, %rd28295, %rd28293;
	mul.lo.s64 	%rd28297, %rd28296, 1099511628211;
	shr.u64 	%rd28298, %rd28286, 24;
	and.b64  	%rd28299, %rd28298, 255;
	xor.b64  	%rd28300, %rd28299, %rd28297;
	mul.lo.s64 	%rd28301, %rd28300, 1099511628211;
	shr.u64 	%rd28302, %rd28286, 32;
	and.b64  	%rd28303, %rd28302, 255;
	xor.b64  	%rd28304, %rd28303, %rd28301;
	mul.lo.s64 	%rd28305, %rd28304, 1099511628211;
	shr.u64 	%rd28306, %rd28286, 40;
	and.b64  	%rd28307, %rd28306, 255;
	xor.b64  	%rd28308, %rd28307, %rd28305;
	mul.lo.s64 	%rd28309, %rd28308, 1099511628211;
	shr.u64 	%rd28310, %rd28286, 48;
	and.b64  	%rd28311, %rd28310, 255;
	xor.b64  	%rd28312, %rd28311, %rd28309;
	mul.lo.s64 	%rd28313, %rd28312, 1099511628211;
	shr.u64 	%rd28314, %rd28286, 56;
	xor.b64  	%rd28315, %rd28314, %rd28313;
	mul.lo.s64 	%rd29593, %rd28315, 1099511628211;
$L__BB14_1000:
	setp.lt.u64 	%p2282, %rd29586, %rd29593;
	mov.pred 	%p2283, 0;
	bra.uni 	$L__BB14_1005;
$L__BB14_1001:
	setp.eq.s32 	%p2132, %r429, 0;
	mov.pred 	%p2283, 0;
	mov.pred 	%p2282, %p2283;
	@%p2132 bra 	$L__BB14_1005;
	mov.b64 	%rd29597, 0;
	cvt.s64.s32 	%rd28320, %r429;
$L__BB14_1003:
	shl.b64 	%rd28317, %rd29597, 3;
	add.s64 	%rd28318, %rd29179, %rd28317;
	ld.u64 	%rd1705, [%rd28318];
	add.s64 	%rd28319, %rd29538, %rd28317;
	ld.u64 	%rd1706, [%rd28319];
	setp.lt.u64 	%p2135, %rd1705, %rd1706;
	mov.pred 	%p2282, -1;
	@%p2135 bra 	$L__BB14_1005;
	setp.le.u64 	%p2137, %rd1705, %rd1706;
	add.s64 	%rd29597, %rd29597, 1;
	setp.lt.u64 	%p2138, %rd29597, %rd28320;
	and.pred  	%p2139, %p2137, %p2138;
	mov.pred 	%p2282, %p2283;
	@%p2139 bra 	$L__BB14_1003;
$L__BB14_1005:
	mov.u64 	%rd29598, %rd29538;
	mov.u32 	%r1508, %r1506;
	@%p2282 bra 	$L__BB14_1007;
	add.s32 	%r1508, %r1506, 1;
	shl.b32 	%r1119, %r1506, 3;
	mov.u32 	%r1120, _ZN6thrust24THRUST_300001_SM_1000_NS8cuda_cub4core6detail5shmemE;
	add.s32 	%r1121, %r1120, %r1119;
	ld.shared.u64 	%rd29598, [%r1121+2056];
$L__BB14_1007:
	mov.u32 	%r1509, %r1507;
	@%p2283 bra 	$L__BB14_1009;
	add.s32 	%r1509, %r1507, 1;
	shl.b32 	%r1122, %r1507, 3;
	mov.u32 	%r1123, _ZN6thrust24THRUST_300001_SM_1000_NS8cuda_cub4core6detail5shmemE;
	add.s32 	%r1124, %r1123, %r1122;
	ld.shared.u64 	%rd29179, [%r1124+2056];
$L__BB14_1009:
	setp.ge.s32 	%p2140, %r1508, %r88;
	setp.lt.s32 	%p2141, %r1508, %r88;
	setp.ge.s32 	%p2142, %r1509, %r90;
	and.pred  	%p2284, %p2142, %p2141;
	or.pred  	%p2143, %p2140, %p2142;
	@%p2143 bra 	$L__BB14_1047;
	setp.eq.s64 	%p2144, %rd3288, 0;
	mov.b64 	%rd29603, -3750763034362895579;
	@%p2144 bra 	$L__BB14_1016;
	setp.eq.s64 	%p2145, %rd3288, 1;
	mov.b64 	%rd29603, -3750763034362895579;
	mov.b64 	%rd29604, 0;
	@%p2145 bra 	$L__BB14_1014;
	and.b64  	%rd29601, %rd3288, -2;
	add.s64 	%rd29600, %rd29598, 8;
	mov.b64 	%rd29603, -3750763034362895579;
$L__BB14_1013:
	and.b64  	%rd29604, %rd3288, -2;
	ld.u64 	%rd28326, [%rd29600+-8];
	and.b64  	%rd28327, %rd28326, 255;
	xor.b64  	%rd28328, %rd28327, %rd29603;
	mul.lo.s64 	%rd28329, %rd28328, 1099511628211;
	shr.u64 	%rd28330, %rd28326, 8;
	and.b64  	%rd28331, %rd28330, 255;
	xor.b64  	%rd28332, %rd28331, %rd28329;
	mul.lo.s64 	%rd28333, %rd28332, 1099511628211;
	shr.u64 	%rd28334, %rd28326, 16;
	and.b64  	%rd28335, %rd28334, 255;
	xor.b64  	%rd28336, %rd28335, %rd28333;
	mul.lo.s64 	%rd28337, %rd28336, 1099511628211;
	shr.u64 	%rd28338, %rd28326, 24;
	and.b64  	%rd28339, %rd28338, 255;
	xor.b64  	%rd28340, %rd28339, %rd28337;
	mul.lo.s64 	%rd28341, %rd28340, 1099511628211;
	shr.u64 	%rd28342, %rd28326, 32;
	and.b64  	%rd28343, %rd28342, 255;
	xor.b64  	%rd28344, %rd28343, %rd28341;
	mul.lo.s64 	%rd28345, %rd28344, 1099511628211;
	shr.u64 	%rd28346, %rd28326, 40;
	and.b64  	%rd28347, %rd28346, 255;
	xor.b64  	%rd28348, %rd28347, %rd28345;
	mul.lo.s64 	%rd28349, %rd28348, 1099511628211;
	shr.u64 	%rd28350, %rd28326, 48;
	and.b64  	%rd28351, %rd28350, 255;
	xor.b64  	%rd28352, %rd28351, %rd28349;
	mul.lo.s64 	%rd28353, %rd28352, 1099511628211;
	shr.u64 	%rd28354, %rd28326, 56;
	xor.b64  	%rd28355, %rd28354, %rd28353;
	mul.lo.s64 	%rd28356, %rd28355, 1099511628211;
	ld.u64 	%rd28357, [%rd29600];
	and.b64  	%rd28358, %rd28357, 255;
	xor.b64  	%rd28359, %rd28358, %rd28356;
	mul.lo.s64 	%rd28360, %rd28359, 1099511628211;
	shr.u64 	%rd28361, %rd28357, 8;
	and.b64  	%rd28362, %rd28361, 255;
	xor.b64  	%rd28363, %rd28362, %rd28360;
	mul.lo.s64 	%rd28364, %rd28363, 1099511628211;
	shr.u64 	%rd28365, %rd28357, 16;
	and.b64  	%rd28366, %rd28365, 255;
	xor.b64  	%rd28367, %rd28366, %rd28364;
	mul.lo.s64 	%rd28368, %rd28367, 1099511628211;
	shr.u64 	%rd28369, %rd28357, 24;
	and.b64  	%rd28370, %rd28369, 255;
	xor.b64  	%rd28371, %rd28370, %rd28368;
	mul.lo.s64 	%rd28372, %rd28371, 1099511628211;
	shr.u64 	%rd28373, %rd28357, 32;
	and.b64  	%rd28374, %rd28373, 255;
	xor.b64  	%rd28375, %rd28374, %rd28372;
	mul.lo.s64 	%rd28376, %rd28375, 1099511628211;
	shr.u64 	%rd28377, %rd28357, 40;
	and.b64  	%rd28378, %rd28377, 255;
	xor.b64  	%rd28379, %rd28378, %rd28376;
	mul.lo.s64 	%rd28380, %rd28379, 1099511628211;
	shr.u64 	%rd28381, %rd28357, 48;
	and.b64  	%rd28382, %rd28381, 255;
	xor.b64  	%rd28383, %rd28382, %rd28380;
	mul.lo.s64 	%rd28384, %rd28383, 1099511628211;
	shr.u64 	%rd28385, %rd28357, 56;
	xor.b64  	%rd28386, %rd28385, %rd28384;
	mul.lo.s64 	%rd29603, %rd28386, 1099511628211;
	add.s64 	%rd29601, %rd29601, -2;
	add.s64 	%rd29600, %rd29600, 16;
	setp.ne.s64 	%p2146, %rd29601, 0;
	@%p2146 bra 	$L__BB14_1013;
$L__BB14_1014:
	and.b64  	%rd28387, %rd3288, 1;
	setp.eq.b64 	%p2147, %rd28387, 1;
	not.pred 	%p2148, %p2147;
	@%p2148 bra 	$L__BB14_1016;
	shl.b64 	%rd28388, %rd29604, 3;
	add.s64 	%rd28389, %rd29598, %rd28388;
	ld.u64 	%rd28390, [%rd28389];
	and.b64  	%rd28391, %rd28390, 255;
	xor.b64  	%rd28392, %rd28391, %rd29603;
	mul.lo.s64 	%rd28393, %rd28392, 1099511628211;
	shr.u64 	%rd28394, %rd28390, 8;
	and.b64  	%rd28395, %rd28394, 255;
	xor.b64  	%rd28396, %rd28395, %rd28393;
	mul.lo.s64 	%rd28397, %rd28396, 1099511628211;
	shr.u64 	%rd28398, %rd28390, 16;
	and.b64  	%rd28399, %rd28398, 255;
	xor.b64  	%rd28400, %rd28399, %rd28397;
	mul.lo.s64 	%rd28401, %rd28400, 1099511628211;
	shr.u64 	%rd28402, %rd28390, 24;
	and.b64  	%rd28403, %rd28402, 255;
	xor.b64  	%rd28404, %rd28403, %rd28401;
	mul.lo.s64 	%rd28405, %rd28404, 1099511628211;
	shr.u64 	%rd28406, %rd28390, 32;
	and.b64  	%rd28407, %rd28406, 255;
	xor.b64  	%rd28408, %rd28407, %rd28405;
	mul.lo.s64 	%rd28409, %rd28408, 1099511628211;
	shr.u64 	%rd28410, %rd28390, 40;
	and.b64  	%rd28411, %rd28410, 255;
	xor.b64  	%rd28412, %rd28411, %rd28409;
	mul.lo.s64 	%rd28413, %rd28412, 1099511628211;
	shr.u64 	%rd28414, %rd28390, 48;
	and.b64  	%rd28415, %rd28414, 255;
	xor.b64  	%rd28416, %rd28415, %rd28413;
	mul.lo.s64 	%rd28417, %rd28416, 1099511628211;
	shr.u64 	%rd28418, %rd28390, 56;
	xor.b64  	%rd28419, %rd28418, %rd28417;
	mul.lo.s64 	%rd29603, %rd28419, 1099511628211;
$L__BB14_1016:
	setp.eq.s64 	%p2149, %rd3288, 0;
	mov.b64 	%rd29610, -3750763034362895579;
	@%p2149 bra 	$L__BB14_1022;
	setp.eq.s64 	%p2150, %rd3288, 1;
	mov.b64 	%rd29610, -3750763034362895579;
	mov.b64 	%rd29611, 0;
	@%p2150 bra 	$L__BB14_1020;
	and.b64  	%rd29608, %rd3288, -2;
	add.s64 	%rd29607, %rd29179, 8;
	mov.b64 	%rd29610, -3750763034362895579;
$L__BB14_1019:
	and.b64  	%rd29611, %rd3288, -2;
	ld.u64 	%rd28425, [%rd29607+-8];
	and.b64  	%rd28426, %rd28425, 255;
	xor.b64  	%rd28427, %rd28426, %rd29610;
	mul.lo.s64 	%rd28428, %rd28427, 1099511628211;
	shr.u64 	%rd28429, %rd28425, 8;
	and.b64  	%rd28430, %rd28429, 255;
	xor.b64  	%rd28431, %rd28430, %rd28428;
	mul.lo.s64 	%rd28432, %rd28431, 1099511628211;
	shr.u64 	%rd28433, %rd28425, 16;
	and.b64  	%rd28434, %rd28433, 255;
	xor.b64  	%rd28435, %rd28434, %rd28432;
	mul.lo.s64 	%rd28436, %rd28435, 1099511628211;
	shr.u64 	%rd28437, %rd28425, 24;
	and.b64  	%rd28438, %rd28437, 255;
	xor.b64  	%rd28439, %rd28438, %rd28436;
	mul.lo.s64 	%rd28440, %rd28439, 1099511628211;
	shr.u64 	%rd28441, %rd28425, 32;
	and.b64  	%rd28442, %rd28441, 255;
	xor.b64  	%rd28443, %rd28442, %rd28440;
	mul.lo.s64 	%rd28444, %rd28443, 1099511628211;
	shr.u64 	%rd28445, %rd28425, 40;
	and.b64  	%rd28446, %rd28445, 255;
	xor.b64  	%rd28447, %rd28446, %rd28444;
	mul.lo.s64 	%rd28448, %rd28447, 1099511628211;
	shr.u64 	%rd28449, %rd28425, 48;
	and.b64  	%rd28450, %rd28449, 255;
	xor.b64  	%rd28451, %rd28450, %rd28448;
	mul.lo.s64 	%rd28452, %rd28451, 1099511628211;
	shr.u64 	%rd28453, %rd28425, 56;
	xor.b64  	%rd28454, %rd28453, %rd28452;
	mul.lo.s64 	%rd28455, %rd28454, 1099511628211;
	ld.u64 	%rd28456, [%rd29607];
	and.b64  	%rd28457, %rd28456, 255;
	xor.b64  	%rd28458, %rd28457, %rd28455;
	mul.lo.s64 	%rd28459, %rd28458, 1099511628211;
	shr.u64 	%rd28460, %rd28456, 8;
	and.b64  	%rd28461, %rd28460, 255;
	xor.b64  	%rd28462, %rd28461, %rd28459;
	mul.lo.s64 	%rd28463, %rd28462, 1099511628211;
	shr.u64 	%rd28464, %rd28456, 16;
	and.b64  	%rd28465, %rd28464, 255;
	xor.b64  	%rd28466, %rd28465, %rd28463;
	mul.lo.s64 	%rd28467, %rd28466, 1099511628211;
	shr.u64 	%rd28468, %rd28456, 24;
	and.b64  	%rd28469, %rd28468, 255;
	xor.b64  	%rd28470, %rd28469, %rd28467;
	mul.lo.s64 	%rd28471, %rd28470, 1099511628211;
	shr.u64 	%rd28472, %rd28456, 32;
	and.b64  	%rd28473, %rd28472, 255;
	xor.b64  	%rd28474, %rd28473, %rd28471;
	mul.lo.s64 	%rd28475, %rd28474, 1099511628211;
	shr.u64 	%rd28476, %rd28456, 40;
	and.b64  	%rd28477, %rd28476, 255;
	xor.b64  	%rd28478, %rd28477, %rd28475;
	mul.lo.s64 	%rd28479, %rd28478, 1099511628211;
	shr.u64 	%rd28480, %rd28456, 48;
	and.b64  	%rd28481, %rd28480, 255;
	xor.b64  	%rd28482, %rd28481, %rd28479;
	mul.lo.s64 	%rd28483, %rd28482, 1099511628211;
	shr.u64 	%rd28484, %rd28456, 56;
	xor.b64  	%rd28485, %rd28484, %rd28483;
	mul.lo.s64 	%rd29610, %rd28485, 1099511628211;
	add.s64 	%rd29608, %rd29608, -2;
	add.s64 	%rd29607, %rd29607, 16;
	setp.ne.s64 	%p2151, %rd29608, 0;
	@%p2151 bra 	$L__BB14_1019;
$L__BB14_1020:
	and.b64  	%rd28486, %rd3288, 1;
	setp.eq.b64 	%p2152, %rd28486, 1;
	not.pred 	%p2153, %p2152;
	@%p2153 bra 	$L__BB14_1022;
	shl.b64 	%rd28487, %rd29611, 3;
	add.s64 	%rd28488, %rd29179, %rd28487;
	ld.u64 	%rd28489, [%rd28488];
	and.b64  	%rd28490, %rd28489, 255;
	xor.b64  	%rd28491, %rd28490, %rd29610;
	mul.lo.s64 	%rd28492, %rd28491, 1099511628211;
	shr.u64 	%rd28493, %rd28489, 8;
	and.b64  	%rd28494, %rd28493, 255;
	xor.b64  	%rd28495, %rd28494, %rd28492;
	mul.lo.s64 	%rd28496, %rd28495, 1099511628211;
	shr.u64 	%rd28497, %rd28489, 16;
	and.b64  	%rd28498, %rd28497, 255;
	xor.b64  	%rd28499, %rd28498, %rd28496;
	mul.lo.s64 	%rd28500, %rd28499, 1099511628211;
	shr.u64 	%rd28501, %rd28489, 24;
	and.b64  	%rd28502, %rd28501, 255;
	xor.b64  	%rd28503, %rd28502, %rd28500;
	mul.lo.s64 	%rd28504, %rd28503, 1099511628211;
	shr.u64 	%rd28505, %rd28489, 32;
	and.b64  	%rd28506, %rd28505, 255;
	xor.b64  	%rd28507, %rd28506, %rd28504;
	mul.lo.s64 	%rd28508, %rd28507, 1099511628211;
	shr.u64 	%rd28509, %rd28489, 40;
	and.b64  	%rd28510, %rd28509, 255;
	xor.b64  	%rd28511, %rd28510, %rd28508;
	mul.lo.s64 	%rd28512, %rd28511, 1099511628211;
	shr.u64 	%rd28513, %rd28489, 48;
	and.b64  	%rd28514, %rd28513, 255;
	xor.b64  	%rd28515, %rd28514, %rd28512;
	mul.lo.s64 	%rd28516, %rd28515, 1099511628211;
	shr.u64 	%rd28517, %rd28489, 56;
	xor.b64  	%rd28518, %rd28517, %rd28516;
	mul.lo.s64 	%rd29610, %rd28518, 1099511628211;
$L__BB14_1022:
	setp.eq.s64 	%p2154, %rd29603, %rd29610;
	@%p2154 bra 	$L__BB14_1036;
	setp.eq.s64 	%p2155, %rd3288, 0;
	mov.b64 	%rd29617, -3750763034362895579;
	@%p2155 bra 	$L__BB14_1029;
	setp.eq.s64 	%p2156, %rd3288, 1;
	mov.b64 	%rd29617, -3750763034362895579;
	mov.b64 	%rd29618, 0;
	@%p2156 bra 	$L__BB14_1027;
	and.b64  	%rd29615, %rd3288, -2;
	add.s64 	%rd29614, %rd29598, 8;
	mov.b64 	%rd29617, -3750763034362895579;
$L__BB14_1026:
	and.b64  	%rd29618, %rd3288, -2;
	ld.u64 	%rd28524, [%rd29614+-8];
	and.b64  	%rd28525, %rd28524, 255;
	xor.b64  	%rd28526, %rd28525, %rd29617;
	mul.lo.s64 	%rd28527, %rd28526, 1099511628211;
	shr.u64 	%rd28528, %rd28524, 8;
	and.b64  	%rd28529, %rd28528, 255;
	xor.b64  	%rd28530, %rd28529, %rd28527;
	mul.lo.s64 	%rd28531, %rd28530, 1099511628211;
	shr.u64 	%rd28532, %rd28524, 16;
	and.b64  	%rd28533, %rd28532, 255;
	xor.b64  	%rd28534, %rd28533, %rd28531;
	mul.lo.s64 	%rd28535, %rd28534, 1099511628211;
	shr.u64 	%rd28536, %rd28524, 24;
	and.b64  	%rd28537, %rd28536, 255;
	xor.b64  	%rd28538, %rd28537, %rd28535;
	mul.lo.s64 	%rd28539, %rd28538, 1099511628211;
	shr.u64 	%rd28540, %rd28524, 32;
	and.b64  	%rd28541, %rd28540, 255;
	xor.b64  	%rd28542, %rd28541, %rd28539;
	mul.lo.s64 	%rd28543, %rd28542, 1099511628211;
	shr.u64 	%rd28544, %rd28524, 40;
	and.b64  	%rd28545, %rd28544, 255;
	xor.b64  	%rd28546, %rd28545, %rd28543;
	mul.lo.s64 	%rd28547, %rd28546, 1099511628211;
	shr.u64 	%rd28548, %rd28524, 48;
	and.b64  	%rd28549, %rd28548, 255;
	xor.b64  	%rd28550, %rd28549, %rd28547;
	mul.lo.s64 	%rd28551, %rd28550, 1099511628211;
	shr.u64 	%rd28552, %rd28524, 56;
	xor.b64  	%rd28553, %rd28552, %rd28551;
	mul.lo.s64 	%rd28554, %rd28553, 1099511628211;
	ld.u64 	%rd28555, [%rd29614];
	and.b64  	%rd28556, %rd28555, 255;
	xor.b64  	%rd28557, %rd28556, %rd28554;
	mul.lo.s64 	%rd28558, %rd28557, 1099511628211;
	shr.u64 	%rd28559, %rd28555, 8;
	and.b64  	%rd28560, %rd28559, 255;
	xor.b64  	%rd28561, %rd28560, %rd28558;
	mul.lo.s64 	%rd28562, %rd28561, 1099511628211;
	shr.u64 	%rd28563, %rd28555, 16;
	and.b64  	%rd28564, %rd28563, 255;
	xor.b64  	%rd28565, %rd28564, %rd28562;
	mul.lo.s64 	%rd28566, %rd28565, 1099511628211;
	shr.u64 	%rd28567, %rd28555, 24;
	and.b64  	%rd28568, %rd28567, 255;
	xor.b64  	%rd28569, %rd28568, %rd28566;
	mul.lo.s64 	%rd28570, %rd28569, 1099511628211;
	shr.u64 	%rd28571, %rd28555, 32;
	and.b64  	%rd28572, %rd28571, 255;
	xor.b64  	%rd28573, %rd28572, %rd28570;
	mul.lo.s64 	%rd28574, %rd28573, 1099511628211;
	shr.u64 	%rd28575, %rd28555, 40;
	and.b64  	%rd28576, %rd28575, 255;
	xor.b64  	%rd28577, %rd28576, %rd28574;
	mul.lo.s64 	%rd28578, %rd28577, 1099511628211;
	shr.u64 	%rd28579, %rd28555, 48;
	and.b64  	%rd28580, %rd28579, 255;
	xor.b64  	%rd28581, %rd28580, %rd28578;
	mul.lo.s64 	%rd28582, %rd28581, 1099511628211;
	shr.u64 	%rd28583, %rd28555, 56;
	xor.b64  	%rd28584, %rd28583, %rd28582;
	mul.lo.s64 	%rd29617, %rd28584, 1099511628211;
	add.s64 	%rd29615, %rd29615, -2;
	add.s64 	%rd29614, %rd29614, 16;
	setp.ne.s64 	%p2157, %rd29615, 0;
	@%p2157 bra 	$L__BB14_1026;
$L__BB14_1027:
	and.b64  	%rd28585, %rd3288, 1;
	setp.eq.b64 	%p2158, %rd28585, 1;
	not.pred 	%p2159, %p2158;
	@%p2159 bra 	$L__BB14_1029;
	shl.b64 	%rd28586, %rd29618, 3;
	add.s64 	%rd28587, %rd29598, %rd28586;
	ld.u64 	%rd28588, [%rd28587];
	and.b64  	%rd28589, %rd28588, 255;
	xor.b64  	%rd28590, %rd28589, %rd29617;
	mul.lo.s64 	%rd28591, %rd28590, 1099511628211;
	shr.u64 	%rd28592, %rd28588, 8;
	and.b64  	%rd28593, %rd28592, 255;
	xor.b64  	%rd28594, %rd28593, %rd28591;
	mul.lo.s64 	%rd28595, %rd28594, 1099511628211;
	shr.u64 	%rd28596, %rd28588, 16;
	and.b64  	%rd28597, %rd28596, 255;
	xor.b64  	%rd28598, %rd28597, %rd28595;
	mul.lo.s64 	%rd28599, %rd28598, 1099511628211;
	shr.u64 	%rd28600, %rd28588, 24;
	and.b64  	%rd28601, %rd28600, 255;
	xor.b64  	%rd28602, %rd28601, %rd28599;
	mul.lo.s64 	%rd28603, %rd28602, 1099511628211;
	shr.u64 	%rd28604, %rd28588, 32;
	and.b64  	%rd28605, %rd28604, 255;
	xor.b64  	%rd28606, %rd28605, %rd28603;
	mul.lo.s64 	%rd28607, %rd28606, 1099511628211;
	shr.u64 	%rd28608, %rd28588, 40;
	and.b64  	%rd28609, %rd28608, 255;
	xor.b64  	%rd28610, %rd28609, %rd28607;
	mul.lo.s64 	%rd28611, %rd28610, 1099511628211;
	shr.u64 	%rd28612, %rd28588, 48;
	and.b64  	%rd28613, %rd28612, 255;
	xor.b64  	%rd28614, %rd28613, %rd28611;
	mul.lo.s64 	%rd28615, %rd28614, 1099511628211;
	shr.u64 	%rd28616, %rd28588, 56;
	xor.b64  	%rd28617, %rd28616, %rd28615;
	mul.lo.s64 	%rd29617, %rd28617, 1099511628211;
$L__BB14_1029:
	setp.eq.s64 	%p2160, %rd3288, 0;
	mov.b64 	%rd29624, -3750763034362895579;
	@%p2160 bra 	$L__BB14_1035;
	setp.eq.s64 	%p2161, %rd3288, 1;
	mov.b64 	%rd29624, -3750763034362895579;
	mov.b64 	%rd29625, 0;
	@%p2161 bra 	$L__BB14_1033;
	and.b64  	%rd29622, %rd3288, -2;
	add.s64 	%rd29621, %rd29179, 8;
	mov.b64 	%rd29624, -3750763034362895579;
$L__BB14_1032:
	and.b64  	%rd29625, %rd3288, -2;
	ld.u64 	%rd28623, [%rd29621+-8];
	and.b64  	%rd28624, %rd28623, 255;
	xor.b64  	%rd28625, %rd28624, %rd29624;
	mul.lo.s64 	%rd28626, %rd28625, 1099511628211;
	shr.u64 	%rd28627, %rd28623, 8;
	and.b64  	%rd28628, %rd28627, 255;
	xor.b64  	%rd28629, %rd28628, %rd28626;
	mul.lo.s64 	%rd28630, %rd28629, 1099511628211;
	shr.u64 	%rd28631, %rd28623, 16;
	and.b64  	%rd28632, %rd28631, 255;
	xor.b64  	%rd28633, %rd28632, %rd28630;
	mul.lo.s64 	%rd28634, %rd28633, 1099511628211;
	shr.u64 	%rd28635, %rd28623, 24;
	and.b64  	%rd28636, %rd28635, 255;
	xor.b64  	%rd28637, %rd28636, %rd28634;
	mul.lo.s64 	%rd28638, %rd28637, 1099511628211;
	shr.u64 	%rd28639, %rd28623, 32;
	and.b64  	%rd28640, %rd28639, 255;
	xor.b64  	%rd28641, %rd28640, %rd28638;
	mul.lo.s64 	%rd28642, %rd28641, 1099511628211;
	shr.u64 	%rd28643, %rd28623, 40;
	and.b64  	%rd28644, %rd28643, 255;
	xor.b64  	%rd28645, %rd28644, %rd28642;
	mul.lo.s64 	%rd28646, %rd28645, 1099511628211;
	shr.u64 	%rd28647, %rd28623, 48;
	and.b64  	%rd28648, %rd28647, 255;
	xor.b64  	%rd28649, %rd28648, %rd28646;
	mul.lo.s64 	%rd28650, %rd28649, 1099511628211;
	shr.u64 	%rd28651, %rd28623, 56;
	xor.b64  	%rd28652, %rd28651, %rd28650;
	mul.lo.s64 	%rd28653, %rd28652, 1099511628211;
	ld.u64 	%rd28654, [%rd29621];
	and.b64  	%rd28655, %rd28654, 255;
	xor.b64  	%rd28656, %rd28655, %rd28653;
	mul.lo.s64 	%rd28657, %rd28656, 1099511628211;
	shr.u64 	%rd28658, %rd28654, 8;
	and.b64  	%rd28659, %rd28658, 255;
	xor.b64  	%rd28660, %rd28659, %rd28657;
	mul.lo.s64 	%rd28661, %rd28660, 1099511628211;
	shr.u64 	%rd28662, %rd28654, 16;
	and.b64  	%rd28663, %rd28662, 255;
	xor.b64  	%rd28664, %rd28663, %rd28661;
	mul.lo.s64 	%rd28665, %rd28664, 1099511628211;
	shr.u64 	%rd28666, %rd28654, 24;
	and.b64  	%rd28667, %rd28666, 255;
	xor.b64  	%rd28668, %rd28667, %rd28665;
	mul.lo.s64 	%rd28669, %rd28668, 1099511628211;
	shr.u64 	%rd28670, %rd28654, 32;
	and.b64  	%rd28671, %rd28670, 255;
	xor.b64  	%rd28672, %rd28671, %rd28669;
	mul.lo.s64 	%rd28673, %rd28672, 1099511628211;
	shr.u64 	%rd28674, %rd28654, 40;
	and.b64  	%rd28675, %rd28674, 255;
	xor.b64  	%rd28676, %rd28675, %rd28673;
	mul.lo.s64 	%rd28677, %rd28676, 1099511628211;
	shr.u64 	%rd28678, %rd28654, 48;
	and.b64  	%rd28679, %rd28678, 255;
	xor.b64  	%rd28680, %rd28679, %rd28677;
	mul.lo.s64 	%rd28681, %rd28680, 1099511628211;
	shr.u64 	%rd28682, %rd28654, 56;
	xor.b64  	%rd28683, %rd28682, %rd28681;
	mul.lo.s64 	%rd29624, %rd28683, 1099511628211;
	add.s64 	%rd29622, %rd29622, -2;
	add.s64 	%rd29621, %rd29621, 16;
	setp.ne.s64 	%p2162, %rd29622, 0;
	@%p2162 bra 	$L__BB14_1032;
$L__BB14_1033:
	and.b64  	%rd28684, %rd3288, 1;
	setp.eq.b64 	%p2163, %rd28684, 1;
	not.pred 	%p2164, %p2163;
	@%p2164 bra 	$L__BB14_1035;
	shl.b64 	%rd28685, %rd29625, 3;
	add.s64 	%rd28686, %rd29179, %rd28685;
	ld.u64 	%rd28687, [%rd28686];
	and.b64  	%rd28688, %rd28687, 255;
	xor.b64  	%rd28689, %rd28688, %rd29624;
	mul.lo.s64 	%rd28690, %rd28689, 1099511628211;
	shr.u64 	%rd28691, %rd28687, 8;
	and.b64  	%rd28692, %rd28691, 255;
	xor.b64  	%rd28693, %rd28692, %rd28690;
	mul.lo.s64 	%rd28694, %rd28693, 1099511628211;
	shr.u64 	%rd28695, %rd28687, 16;
	and.b64  	%rd28696, %rd28695, 255;
	xor.b64  	%rd28697, %rd28696, %rd28694;
	mul.lo.s64 	%rd28698, %rd28697, 1099511628211;
	shr.u64 	%rd28699, %rd28687, 24;
	and.b64  	%rd28700, %rd28699, 255;
	xor.b64  	%rd28701, %rd28700, %rd28698;
	mul.lo.s64 	%rd28702, %rd28701, 1099511628211;
	shr.u64 	%rd28703, %rd28687, 32;
	and.b64  	%rd28704, %rd28703, 255;
	xor.b64  	%rd28705, %rd28704, %rd28702;
	mul.lo.s64 	%rd28706, %rd28705, 1099511628211;
	shr.u64 	%rd28707, %rd28687, 40;
	and.b64  	%rd28708, %rd28707, 255;
	xor.b64  	%rd28709, %rd28708, %rd28706;
	mul.lo.s64 	%rd28710, %rd28709, 1099511628211;
	shr.u64 	%rd28711, %rd28687, 48;
	and.b64  	%rd28712, %rd28711, 255;
	xor.b64  	%rd28713, %rd28712, %rd28710;
	mul.lo.s64 	%rd28714, %rd28713, 1099511628211;
	shr.u64 	%rd28715, %rd28687, 56;
	xor.b64  	%rd28716, %rd28715, %rd28714;
	mul.lo.s64 	%rd29624, %rd28716, 1099511628211;
$L__BB14_1035:
	setp.eq.s64 	%p2165, %rd3288, 0;
	setp.lt.u64 	%p2284, %rd29617, %rd29624;
	or.pred  	%p2166, %p2284, %p2165;
	@%p2166 bra 	$L__BB14_1047;
	bra.uni 	$L__BB14_1041;
$L__BB14_1036:
	setp.eq.s32 	%p2167, %r429, 0;
	@%p2167 bra 	$L__BB14_1040;
	mov.b64 	%rd29628, 0;
	cvt.s64.s32 	%rd28721, %r429;
$L__BB14_1038:
	shl.b64 	%rd28718, %rd29628, 3;
	add.s64 	%rd28719, %rd29598, %rd28718;
	ld.u64 	%rd1773, [%rd28719];
	add.s64 	%rd28720, %rd29179, %rd28718;
	ld.u64 	%rd1774, [%rd28720];
	setp.lt.u64 	%p2169, %rd1773, %rd1774;
	mov.pred 	%p2284, -1;
	@%p2169 bra 	$L__BB14_1047;
	setp.le.u64 	%p2170, %rd1773, %rd1774;
	add.s64 	%rd29628, %rd29628, 1;
	setp.lt.u64 	%p2171, %rd29628, %rd28721;
	and.pred  	%p2172, %p2170, %p2171;
	@%p2172 bra 	$L__BB14_1038;
$L__BB14_1040:
	setp.eq.s64 	%p2174, %rd3288, 0;
	mov.pred 	%p2284, 0;
	@%p2174 bra 	$L__BB14_1047;
$L__BB14_1041:
	setp.eq.s64 	%p2175, %rd3288, 1;
	@%p2175 bra 	$L__BB14_1044;
	and.b64  	%rd29629, %rd3288, -2;
$L__BB14_1043:
	add.s64 	%rd29629, %rd29629, -2;
	setp.ne.s64 	%p2176, %rd29629, 0;
	@%p2176 bra 	$L__BB14_1043;
$L__BB14_1044:
	setp.lt.u64 	%p2178, %rd3288, 2;
	mov.pred 	%p2284, 0;
	@%p2178 bra 	$L__BB14_1047;
	and.b64  	%rd29630, %rd3288, -2;
$L__BB14_1046:
	add.s64 	%rd29630, %rd29630, -2;
	setp.ne.s64 	%p2180, %rd29630, 0;
	@%p2180 bra 	$L__BB14_1046;
$L__BB14_1047:
	mov.u32 	%r131, %tid.x;
	add.s32 	%r1125, %r1509, %r1508;
	setp.lt.s32 	%p2181, %r1125, %r91;
	selp.b32 	%r1126, 512, 0, %p2284;
	selp.b32 	%r1127, %r1126, 0, %p2181;
	add.s32 	%r1128, %r1507, %r1506;
	setp.lt.s32 	%p2182, %r1128, %r91;
	selp.b32 	%r1129, 256, 0, %p2283;
	selp.b32 	%r1130, %r1129, 0, %p2182;
	or.b32  	%r1131, %r1130, %r1127;
	or.b32  	%r132, %r1131, %r122;
	bar.sync 	0;
	popc.b32 	%r133, %r132;
	mov.u32 	%r134, %ctaid.x;
	setp.ne.s32 	%p2183, %r134, 0;
	@%p2183 bra 	$L__BB14_1052;
	shr.u32 	%r135, %r131, 5;
	// begin inline asm
	mov.u32 %r1324, %laneid;
	// end inline asm
	mov.b32 	%r1327, 1;
	mov.b32 	%r1352, 0;
	mov.b32 	%r1354, -1;
	// begin inline asm
	{  .reg .s32 r0;  .reg .pred p;  shfl.sync.up.b32 r0|p, %r133, %r1327, %r1352, %r1354;  @p add.s32 r0, r0, %r133;  mov.s32 %r1325, r0;}
	// end inline asm
	mov.b32 	%r1333, 2;
	// begin inline asm
	{  .reg .s32 r0;  .reg .pred p;  shfl.sync.up.b32 r0|p, %r1325, %r1333, %r1352, %r1354;  @p add.s32 r0, r0, %r1325;  mov.s32 %r1331, r0;}
	// end inline asm
	mov.b32 	%r1339, 4;
	// begin inline asm
	{  .reg .s32 r0;  .reg .pred p;  shfl.sync.up.b32 r0|p, %r1331, %r1339, %r1352, %r1354;  @p add.s32 r0, r0, %r1331;  mov.s32 %r1337, r0;}
	// end inline asm
	mov.b32 	%r1345, 8;
	// begin inline asm
	{  .reg .s32 r0;  .reg .pred p;  shfl.sync.up.b32 r0|p, %r1337, %r1345, %r1352, %r1354;  @p add.s32 r0, r0, %r1337;  mov.s32 %r1343, r0;}
	// end inline asm
	mov.b32 	%r1351, 16;
	// begin inline asm
	{  .reg .s32 r0;  .reg .pred p;  shfl.sync.up.b32 r0|p, %r1343, %r1351, %r1352, %r1354;  @p add.s32 r0, r0, %r1343;  mov.s32 %r1349, r0;}
	// end inline asm
	setp.ne.s32 	%p2232, %r1324, 31;
	@%p2232 bra 	$L__BB14_1050;
	shl.b32 	%r1355, %r135, 2;
	mov.u32 	%r1356, _ZN6thrust24THRUST_300001_SM_1000_NS8cuda_cub4core6detail5shmemE;
	add.s32 	%r1357, %r1356, %r1355;
	st.shared.u32 	[%r1357], %r1349;
$L__BB14_1050:
	setp.ne.s32 	%p2233, %r131, 0;
	bar.sync 	0;
	ld.shared.v4.u32 	{%r1359, %r1360, %r1361, %r1362}, [_ZN6thrust24THRUST_300001_SM_1000_NS8cuda_cub4core6detail5shmemE];
	add.s32 	%r1363, %r1360, %r1359;
	setp.eq.s32 	%p2234, %r135, 2;
	selp.b32 	%r1364, %r1363, %r1359, %p2234;
	add.s32 	%r1365, %r1363, %r1361;
	setp.eq.s32 	%p2235, %r135, 3;
	selp.b32 	%r1366, %r1365, %r1364, %p2235;
	add.s32 	%r1367, %r1365, %r1362;
	setp.eq.s32 	%p2236, %r135, 4;
	selp.b32 	%r1368, %r1367, %r1366, %p2236;
	ld.shared.v4.u32 	{%r1369, %r1370, %r1371, %r1372}, [_ZN6thrust24THRUST_300001_SM_1000_NS8cuda_cub4core6detail5shmemE+16];
	add.s32 	%r1373, %r1367, %r1369;
	setp.eq.s32 	%p2237, %r135, 5;
	selp.b32 	%r1374, %r1373, %r1368, %p2237;
	add.s32 	%r1375, %r1373, %r1370;
	setp.eq.s32 	%p2238, %r135, 6;
	selp.b32 	%r1376, %r1375, %r1374, %p2238;
	add.s32 	%r1377, %r1375, %r1371;
	setp.eq.s32 	%p2239, %r135, 7;
	selp.b32 	%r1378, %r1377, %r1376, %p2239;
	add.s32 	%r1379, %r1377, %r1372;
	setp.eq.s32 	%p2240, %r135, 8;
	selp.b32 	%r1380, %r1379, %r1378, %p2240;
	ld.shared.v4.u32 	{%r1381, %r1382, %r1383, %r1384}, [_ZN6thrust24THRUST_300001_SM_1000_NS8cuda_cub4core6detail5shmemE+32];
	add.s32 	%r1385, %r1379, %r1381;
	setp.eq.s32 	%p2241, %r135, 9;
	selp.b32 	%r1386, %r1385, %r1380, %p2241;
	add.s32 	%r1387, %r1385, %r1382;
	setp.eq.s32 	%p2242, %r135, 10;
	selp.b32 	%r1388, %r1387, %r1386, %p2242;
	add.s32 	%r1389, %r1387, %r1383;
	setp.eq.s32 	%p2243, %r135, 11;
	selp.b32 	%r1390, %r1389, %r1388, %p2243;
	add.s32 	%r1391, %r1389, %r1384;
	setp.eq.s32 	%p2244, %r135, 12;
	selp.b32 	%r1392, %r1391, %r1390, %p2244;
	ld.shared.v4.u32 	{%r1393, %r1394, %r1395, %r1396}, [_ZN6thrust24THRUST_300001_SM_1000_NS8cuda_cub4core6detail5shmemE+48];
	add.s32 	%r1397, %r1391, %r1393;
	setp.eq.s32 	%p2245, %r135, 13;
	selp.b32 	%r1398, %r1397, %r1392, %p2245;
	add.s32 	%r1399, %r1397, %r1394;
	setp.eq.s32 	%p2246, %r135, 14;
	selp.b32 	%r1400, %r1399, %r1398, %p2246;
	add.s32 	%r1401, %r1399, %r1395;
	setp.eq.s32 	%p2247, %r135, 15;
	selp.b32 	%r1402, %r1401, %r1400, %p2247;
	add.s32 	%r1519, %r1401, %r1396;
	setp.lt.u32 	%p2248, %r131, 32;
	selp.b32 	%r1403, 0, %r1402, %p2248;
	setp.eq.s32 	%p2249, %r1324, 0;
	sub.s32 	%r1404, %r1349, %r133;
	selp.b32 	%r1405, 0, %r1404, %p2249;
	add.s32 	%r1517, %r1403, %r1405;
	mov.b32 	%r1521, 0;
	@%p2233 bra 	$L__BB14_1082;
	add.s64 	%rd28736, %rd4, 256;
	mov.b32 	%r1406, 101;
	// begin inline asm
	st.relaxed.gpu.v2.u32 [%rd28736], {%r1406, %r1519};
	// end inline asm
	bra.uni 	$L__BB14_1082;
$L__BB14_1052:
	shr.u32 	%r140, %r131, 5;
	// begin inline asm
	mov.u32 %r1132, %laneid;
	// end inline asm
	mov.b32 	%r1135, 1;
	mov.b32 	%r1160, 0;
	mov.b32 	%r1162, -1;
	// begin inline asm
	{  .reg .s32 r0;  .reg .pred p;  shfl.sync.up.b32 r0|p, %r133, %r1135, %r1160, %r1162;  @p add.s32 r0, r0, %r133;  mov.s32 %r1133, r0;}
	// end inline asm
	mov.b32 	%r1141, 2;
	// begin inline asm
	{  .reg .s32 r0;  .reg .pred p;  shfl.sync.up.b32 r0|p, %r1133, %r1141, %r1160, %r1162;  @p add.s32 r0, r0, %r1133;  mov.s32 %r1139, r0;}
	// end inline asm
	mov.b32 	%r1147, 4;
	// begin inline asm
	{  .reg .s32 r0;  .reg .pred p;  shfl.sync.up.b32 r0|p, %r1139, %r1147, %r1160, %r1162;  @p add.s32 r0, r0, %r1139;  mov.s32 %r1145, r0;}
	// end inline asm
	mov.b32 	%r1153, 8;
	// begin inline asm
	{  .reg .s32 r0;  .reg .pred p;  shfl.sync.up.b32 r0|p, %r1145, %r1153, %r1160, %r1162;  @p add.s32 r0, r0, %r1145;  mov.s32 %r1151, r0;}
	// end inline asm
	mov.b32 	%r1159, 16;
	// begin inline asm
	{  .reg .s32 r0;  .reg .pred p;  shfl.sync.up.b32 r0|p, %r1151, %r1159, %r1160, %r1162;  @p add.s32 r0, r0, %r1151;  mov.s32 %r1157, r0;}
	// end inline asm
	setp.ne.s32 	%p2184, %r1132, 31;
	@%p2184 bra 	$L__BB14_1054;
	shl.b32 	%r1163, %r140, 2;
	mov.u32 	%r1164, _ZN6thrust24THRUST_300001_SM_1000_NS8cuda_cub4core6detail5shmemE;
	add.s32 	%r1165, %r1164, %r1163;
	st.shared.u32 	[%r1165], %r1157;
$L__BB14_1054:
	sub.s32 	%r1166, %r1157, %r133;
	bar.sync 	0;
	ld.shared.v4.u32 	{%r1167, %r1168, %r1169, %r1170}, [_ZN6thrust24THRUST_300001_SM_1000_NS8cuda_cub4core6detail5shmemE];
	add.s32 	%r1171, %r1168, %r1167;
	setp.eq.s32 	%p2185, %r140, 2;
	selp.b32 	%r1172, %r1171, %r1167, %p2185;
	add.s32 	%r1173, %r1171, %r1169;
	setp.eq.s32 	%p2186, %r140, 3;
	selp.b32 	%r1174, %r1173, %r1172, %p2186;
	add.s32 	%r1175, %r1173, %r1170;
	setp.eq.s32 	%p2187, %r140, 4;
	selp.b32 	%r1176, %r1175, %r1174, %p2187;
	ld.shared.v4.u32 	{%r1177, %r1178, %r1179, %r1180}, [_ZN6thrust24THRUST_300001_SM_1000_NS8cuda_cub4core6detail5shmemE+16];
	add.s32 	%r1181, %r1175, %r1177;
	setp.eq.s32 	%p2188, %r140, 5;
	selp.b32 	%r1182, %r1181, %r1176, %p2188;
	add.s32 	%r1183, %r1181, %r1178;
	setp.eq.s32 	%p2189, %r140, 6;
	selp.b32 	%r1184, %r1183, %r1182, %p2189;
	add.s32 	%r1185, %r1183, %r1179;
	setp.eq.s32 	%p2190, %r140, 7;
	selp.b32 	%r1186, %r1185, %r1184, %p2190;
	add.s32 	%r1187, %r1185, %r1180;
	setp.eq.s32 	%p2191, %r140, 8;
	selp.b32 	%r1188, %r1187, %r1186, %p2191;
	ld.shared.v4.u32 	{%r1189, %r1190, %r1191, %r1192}, [_ZN6thrust24THRUST_300001_SM_1000_NS8cuda_cub4core6detail5shmemE+32];
	add.s32 	%r1193, %r1187, %r1189;
	setp.eq.s32 	%p2192, %r140, 9;
	selp.b32 	%r1194, %r1193, %r1188, %p2192;
	add.s32 	%r1195, %r1193, %r1190;
	setp.eq.s32 	%p2193, %r140, 10;
	selp.b32 	%r1196, %r1195, %r1194, %p2193;
	add.s32 	%r1197, %r1195, %r1191;
	setp.eq.s32 	%p2194, %r140, 11;
	selp.b32 	%r1198, %r1197, %r1196, %p2194;
	add.s32 	%r1199, %r1197, %r1192;
	setp.eq.s32 	%p2195, %r140, 12;
	selp.b32 	%r1200, %r1199, %r1198, %p2195;
	ld.shared.v4.u32 	{%r1201, %r1202, %r1203, %r1204}, [_ZN6thrust24THRUST_300001_SM_1000_NS8cuda_cub4core6detail5shmemE+48];
	add.s32 	%r1205, %r1199, %r1201;
	setp.eq.s32 	%p2196, %r140, 13;
	selp.b32 	%r1206, %r1205, %r1200, %p2196;
	add.s32 	%r1207, %r1205, %r1202;
	setp.eq.s32 	%p2197, %r140, 14;
	selp.b32 	%r1208, %r1207, %r1206, %p2197;
	add.s32 	%r1209, %r1207, %r1203;
	setp.eq.s32 	%p2198, %r140, 15;
	selp.b32 	%r1210, %r1209, %r1208, %p2198;
	add.s32 	%r143, %r1209, %r1204;
	setp.gt.u32 	%p2199, %r131, 31;
	setp.lt.u32 	%p2200, %r131, 32;
	setp.eq.s32 	%p2201, %r1132, 0;
	selp.b32 	%r1211, 0, %r1166, %p2201;
	add.s32 	%r1517, %r1210, %r1211;
	selp.b32 	%r145, %r1166, %r1517, %p2200;
	@%p2199 bra 	$L__BB14_1079;
	setp.ne.s32 	%p2202, %r131, 0;
	mul.wide.u32 	%rd28722, %r134, 8;
	add.s64 	%rd1783, %rd4, %rd28722;
	@%p2202 bra 	$L__BB14_1057;
	st.shared.u32 	[_ZN6thrust24THRUST_300001_SM_1000_NS8cuda_cub4core6detail5shmemE+108], %r143;
	add.s64 	%rd28723, %rd1783, 256;
	mov.b32 	%r1212, 100;
	// begin inline asm
	st.relaxed.gpu.v2.u32 [%rd28723], {%r1212, %r143};
	// end inline asm
$L__BB14_1057:
	mov.u32 	%r1214, %nctaid.x;
	setp.gt.u32 	%p2203, %r1214, 499;
	@%p2203 bra 	$L__BB14_1059;
	membar.cta;
	bra.uni 	$L__BB14_1060;
$L__BB14_1059:
	mov.b32 	%r1215, 450;
	// begin inline asm
	nanosleep.u32 %r1215;
	// end inline asm
$L__BB14_1060:
	mul.wide.u32 	%rd28725, %r131, 8;
	xor.b64  	%rd28726, %rd28725, -8;
	add.s64 	%rd28727, %rd1783, %rd28726;
	add.s64 	%rd28724, %rd28727, 256;
	// begin inline asm
	ld.relaxed.gpu.v2.u32 {%r1515, %r1511}, [%rd28724];
	// end inline asm
$L__BB14_1061:
	setp.eq.s32 	%p2204, %r1515, 99;
	mov.b32 	%r1218, -1;
	vote.sync.any.pred 	%p2205, %p2204, %r1218;
	not.pred 	%p2206, %p2205;
	@%p2206 bra 	$L__BB14_1066;
	setp.gt.u32 	%p2231, %r1214, 499;
	@%p2231 bra 	$L__BB14_1064;
	membar.cta;
	bra.uni 	$L__BB14_1065;
$L__BB14_1064:
	mov.b32 	%r1321, 350;
	// begin inline asm
	nanosleep.u32 %r1321;
	// end inline asm
$L__BB14_1065:
	// begin inline asm
	ld.relaxed.gpu.v2.u32 {%r1515, %r1511}, [%rd28724];
	// end inline asm
	bra.uni 	$L__BB14_1061;
$L__BB14_1066:
	setp.eq.s32 	%p2207, %r1515, 101;
	mov.b32 	%r1245, -1;
	vote.sync.ballot.b32 	%r1246, %p2207, %r1245;
	// begin inline asm
	mov.u32 %r1220, %lanemask_ge;
	// end inline asm
	and.b32  	%r1247, %r1246, %r1220;
	or.b32  	%r1248, %r1247, -2147483648;
	add.s32 	%r1249, %r1248, -1;
	not.b32 	%r1250, %r1248;
	and.b32  	%r1251, %r1250, %r1249;
	popc.b32 	%r1224, %r1251;
	mov.b32 	%r1223, 1;
	// begin inline asm
	shfl.sync.down.b32 %r1221, %r1511, %r1223, %r1224, %r1245;
	// end inline asm
	setp.lt.s32 	%p2209, %r1132, %r1224;
	selp.b32 	%r1252, %r1221, 0, %p2209;
	add.s32 	%r1227, %r1252, %r1511;
	mov.b32 	%r1228, 2;
	// begin inline asm
	shfl.sync.down.b32 %r1226, %r1227, %r1228, %r1224, %r1245;
	// end inline asm
	add.s32 	%r1253, %r1132, 2;
	setp.gt.s32 	%p2210, %r1253, %r1224;
	selp.b32 	%r1254, 0, %r1226, %p2210;
	add.s32 	%r1232, %r1227, %r1254;
	mov.b32 	%r1233, 4;
	// begin inline asm
	shfl.sync.down.b32 %r1231, %r1232, %r1233, %r1224, %r1245;
	// end inline asm
	add.s32 	%r1255, %r1132, 4;
	setp.gt.s32 	%p2211, %r1255, %r1224;
	selp.b32 	%r1256, 0, %r1231, %p2211;
	add.s32 	%r1237, %r1232, %r1256;
	mov.b32 	%r1238, 8;
	// begin inline asm
	shfl.sync.down.b32 %r1236, %r1237, %r1238, %r1224, %r1245;
	// end inline asm
	add.s32 	%r1257, %r1132, 8;
	setp.gt.s32 	%p2212, %r1257, %r1224;
	selp.b32 	%r1258, 0, %r1236, %p2212;
	add.s32 	%r1242, %r1237, %r1258;
	mov.b32 	%r1243, 16;
	// begin inline asm
	shfl.sync.down.b32 %r1241, %r1242, %r1243, %r1224, %r1245;
	// end inline asm
	add.s32 	%r1259, %r1132, 16;
	setp.gt.s32 	%p2213, %r1259, %r1224;
	selp.b32 	%r1260, 0, %r1241, %p2213;
	add.s32 	%r1513, %r1242, %r1260;
	mov.u32 	%r1261, %tid.x;
	not.b32 	%r1262, %r1261;
	mov.u32 	%r1263, %ctaid.x;
	add.s32 	%r1514, %r1263, %r1262;
	add.s64 	%rd1785, %rd4, 256;
$L__BB14_1067:
	setp.ne.s32 	%p2214, %r1515, 101;
	mov.b32 	%r1264, -1;
	vote.sync.all.pred 	%p2215, %p2214, %r1264;
	not.pred 	%p2216, %p2215;
	@%p2216 bra 	$L__BB14_1075;
	mul.wide.s32 	%rd28730, %r1514, 8;
	add.s64 	%rd28731, %rd1785, %rd28730;
	add.s64 	%rd28729, %rd28731, -256;
	// begin inline asm
	ld.relaxed.gpu.v2.u32 {%r1515, %r1516}, [%rd28729];
	// end inline asm
$L__BB14_1069:
	setp.eq.s32 	%p2220, %r1515, 99;
	mov.b32 	%r1273, -1;
	vote.sync.any.pred 	%p2221, %p2220, %r1273;
	not.pred 	%p2222, %p2221;
	@%p2222 bra 	$L__BB14_1074;
	mov.u32 	%r1316, %nctaid.x;
	setp.gt.u32 	%p2230, %r1316, 499;
	@%p2230 bra 	$L__BB14_1072;
	membar.cta;
	bra.uni 	$L__BB14_1073;
$L__BB14_1072:
	mov.b32 	%r1317, 350;
	// begin inline asm
	nanosleep.u32 %r1317;
	// end inline asm
$L__BB14_1073:
	// begin inline asm
	ld.relaxed.gpu.v2.u32 {%r1515, %r1516}, [%rd28729];
	// end inline asm
	bra.uni 	$L__BB14_1069;
$L__BB14_1074:
	setp.eq.s32 	%p2223, %r1515, 101;
	mov.b32 	%r1299, -1;
	vote.sync.ballot.b32 	%r1300, %p2223, %r1299;
	and.b32  	%r1301, %r1300, %r1220;
	or.b32  	%r1302, %r1301, -2147483648;
	add.s32 	%r1303, %r1302, -1;
	not.b32 	%r1304, %r1302;
	and.b32  	%r1305, %r1304, %r1303;
	popc.b32 	%r1278, %r1305;
	mov.b32 	%r1277, 1;
	// begin inline asm
	shfl.sync.down.b32 %r1275, %r1516, %r1277, %r1278, %r1299;
	// end inline asm
	setp.lt.s32 	%p2225, %r1132, %r1278;
	selp.b32 	%r1306, %r1275, 0, %p2225;
	add.s32 	%r1281, %r1306, %r1516;
	mov.b32 	%r1282, 2;
	// begin inline asm
	shfl.sync.down.b32 %r1280, %r1281, %r1282, %r1278, %r1299;
	// end inline asm
	add.s32 	%r1307, %r1132, 2;
	setp.gt.s32 	%p2226, %r1307, %r1278;
	selp.b32 	%r1308, 0, %r1280, %p2226;
	add.s32 	%r1286, %r1281, %r1308;
	mov.b32 	%r1287, 4;
	// begin inline asm
	shfl.sync.down.b32 %r1285, %r1286, %r1287, %r1278, %r1299;
	// end inline asm
	add.s32 	%r1309, %r1132, 4;
	setp.gt.s32 	%p2227, %r1309, %r1278;
	selp.b32 	%r1310, 0, %r1285, %p2227;
	add.s32 	%r1291, %r1286, %r1310;
	mov.b32 	%r1292, 8;
	// begin inline asm
	shfl.sync.down.b32 %r1290, %r1291, %r1292, %r1278, %r1299;
	// end inline asm
	add.s32 	%r1311, %r1132, 8;
	setp.gt.s32 	%p2228, %r1311, %r1278;
	selp.b32 	%r1312, 0, %r1290, %p2228;
	add.s32 	%r1296, %r1291, %r1312;
	mov.b32 	%r1297, 16;
	// begin inline asm
	shfl.sync.down.b32 %r1295, %r1296, %r1297, %r1278, %r1299;
	// end inline asm
	add.s32 	%r1313, %r1132, 16;
	setp.gt.s32 	%p2229, %r1313, %r1278;
	selp.b32 	%r1314, 0, %r1295, %p2229;
	add.s32 	%r1315, %r1314, %r1513;
	add.s32 	%r1513, %r1315, %r1296;
	add.s32 	%r1514, %r1514, -32;
	bra.uni 	$L__BB14_1067;
$L__BB14_1075:
	mov.u32 	%r1266, %tid.x;
	setp.ne.s32 	%p2217, %r1266, 0;
	@%p2217 bra 	$L__BB14_1077;
	add.s32 	%r1268, %r1513, %r143;
	add.s64 	%rd28728, %rd1783, 256;
	mov.b32 	%r1267, 101;
	// begin inline asm
	st.relaxed.gpu.v2.u32 [%rd28728], {%r1267, %r1268};
	// end inline asm
	st.shared.u32 	[_ZN6thrust24THRUST_300001_SM_1000_NS8cuda_cub4core6detail5shmemE+100], %r1513;
	st.shared.u32 	[_ZN6thrust24THRUST_300001_SM_1000_NS8cuda_cub4core6detail5shmemE+104], %r1268;
$L__BB14_1077:
	setp.ne.s32 	%p2218, %r1132, 0;
	mov.u32 	%r1517, %r145;
	@%p2218 bra 	$L__BB14_1079;
	st.shared.u32 	[_ZN6thrust24THRUST_300001_SM_1000_NS8cuda_cub4core6detail5shmemE+80], %r1513;
	mov.u32 	%r1517, %r1513;
$L__BB14_1079:
	mov.u32 	%r1269, %tid.x;
	setp.eq.s32 	%p2219, %r1269, 0;
	bar.sync 	0;
	@%p2219 bra 	$L__BB14_1081;
	ld.shared.u32 	%r1270, [_ZN6thrust24THRUST_300001_SM_1000_NS8cuda_cub4core6detail5shmemE+80];
	add.s32 	%r1517, %r1270, %r1517;
$L__BB14_1081:
	ld.shared.u32 	%r1519, [_ZN6thrust24THRUST_300001_SM_1000_NS8cuda_cub4core6detail5shmemE+108];
	ld.shared.u32 	%r1521, [_ZN6thrust24THRUST_300001_SM_1000_NS8cuda_cub4core6detail5shmemE+100];
$L__BB14_1082:
	bar.sync 	0;
	sub.s32 	%r1523, %r1517, %r1521;
	not.pred 	%p2250, %p8;
	@%p2250 bra 	$L__BB14_1084;
	add.s32 	%r179, %r1523, 1;
	shl.b32 	%r1409, %r1523, 3;
	mov.u32 	%r1410, _ZN6thrust24THRUST_300001_SM_1000_NS8cuda_cub4core6detail5shmemE;
	add.s32 	%r1411, %r1410, %r1409;
	st.shared.u64 	[%r1411+2048], %rd590;
	mov.u32 	%r1523, %r179;
$L__BB14_1084:
	not.pred 	%p2251, %p14;
	@%p2251 bra 	$L__BB14_1086;
	add.s32 	%r181, %r1523, 1;
	shl.b32 	%r1412, %r1523, 3;
	mov.u32 	%r1413, _ZN6thrust24THRUST_300001_SM_1000_NS8cuda_cub4core6detail5shmemE;
	add.s32 	%r1414, %r1413, %r1412;
	st.shared.u64 	[%r1414+2048], %rd29118;
	mov.u32 	%r1523, %r181;
$L__BB14_1086:
	not.pred 	%p2252, %p20;
	@%p2252 bra 	$L__BB14_1088;
	add.s32 	%r183, %r1523, 1;
	shl.b32 	%r1415, %r1523, 3;
	mov.u32 	%r1416, _ZN6thrust24THRUST_300001_SM_1000_NS8cuda_cub4core6detail5shmemE;
	add.s32 	%r1417, %r1416, %r1415;
	st.shared.u64 	[%r1417+2048], %rd29178;
	mov.u32 	%r1523, %r183;
$L__BB14_1088:
	not.pred 	%p2253, %p26;
	@%p2253 bra 	$L__BB14_1090;
	add.s32 	%r185, %r1523, 1;
	shl.b32 	%r1418, %r1523, 3;
	mov.u32 	%r1419, _ZN6thrust24THRUST_300001_SM_1000_NS8cuda_cub4core6detail5shmemE;
	add.s32 	%r1420, %r1419, %r1418;
	st.shared.u64 	[%r1420+2048], %rd29238;
	mov.u32 	%r1523, %r185;
$L__BB14_1090:
	not.pred 	%p2254, %p32;
	@%p2254 bra 	$L__BB14_1092;
	add.s32 	%r187, %r1523, 1;
	shl.b32 	%r1421, %r1523, 3;
	mov.u32 	%r1422, _ZN6thrust24THRUST_300001_SM_1000_NS8cuda_cub4core6detail5shmemE;
	add.s32 	%r1423, %r1422, %r1421;
	st.shared.u64 	[%r1423+2048], %rd29298;
	mov.u32 	%r1523, %r187;
$L__BB14_1092:
	not.pred 	%p2255, %p38;
	@%p2255 bra 	$L__BB14_1094;
	add.s32 	%r189, %r1523, 1;
	shl.b32 	%r1424, %r1523, 3;
	mov.u32 	%r1425, _ZN6thrust24THRUST_300001_SM_1000_NS8cuda_cub4core6detail5shmemE;
	add.s32 	%r1426, %r1425, %r1424;
	st.shared.u64 	[%r1426+2048], %rd29358;
	mov.u32 	%r1523, %r189;
$L__BB14_1094:
	and.b32  	%r1427, %r122, 64;
	setp.eq.s32 	%p2256, %r1427, 0;
	@%p2256 bra 	$L__BB14_1096;
	add.s32 	%r191, %r1523, 1;
	shl.b32 	%r1428, %r1523, 3;
	mov.u32 	%r1429, _ZN6thrust24THRUST_300001_SM_1000_NS8cuda_cub4core6detail5shmemE;
	add.s32 	%r1430, %r1429, %r1428;
	st.shared.u64 	[%r1430+2048], %rd29418;
	mov.u32 	%r1523, %r191;
$L__BB14_1096:
	and.b32  	%r1431, %r122, 128;
	setp.eq.s32 	%p2257, %r1431, 0;
	@%p2257 bra 	$L__BB14_1098;
	add.s32 	%r193, %r1523, 1;
	shl.b32 	%r1432, %r1523, 3;
	mov.u32 	%r1433, _ZN6thrust24THRUST_300001_SM_1000_NS8cuda_cub4core6detail5shmemE;
	add.s32 	%r1434, %r1433, %r1432;
	st.shared.u64 	[%r1434+2048], %rd29478;
	mov.u32 	%r1523, %r193;
$L__BB14_1098:
	and.b32  	%r1435, %r132, 256;
	setp.eq.s32 	%p2258, %r1435, 0;
	@%p2258 bra 	$L__BB14_1100;
	add.s32 	%r195, %r1523, 1;
	shl.b32 	%r1436, %r1523, 3;
	mov.u32 	%r1437, _ZN6thrust24THRUST_300001_SM_1000_NS8cuda_cub4core6detail5shmemE;
	add.s32 	%r1438, %r1437, %r1436;
	st.shared.u64 	[%r1438+2048], %rd29538;
	mov.u32 	%r1523, %r195;
$L__BB14_1100:
	and.b32  	%r1439, %r132, 512;
	setp.eq.s32 	%p2259, %r1439, 0;
	@%p2259 bra 	$L__BB14_1102;
	shl.b32 	%r1440, %r1523, 3;
	mov.u32 	%r1441, _ZN6thrust24THRUST_300001_SM_1000_NS8cuda_cub4core6detail5shmemE;
	add.s32 	%r1442, %r1441, %r1440;
	st.shared.u64 	[%r1442+2048], %rd29598;
$L__BB14_1102:
	bar.sync 	0;
	mov.u32 	%r1537, %tid.x;
	setp.ge.s32 	%p2260, %r1537, %r1519;
	@%p2260 bra 	$L__BB14_2227;
	ld.param.u64 	%rd28747, [_ZN6thrust24THRUST_300001_SM_1000_NS8cuda_cub4core6detail13_kernel_agentINS1_16__set_operations10SetOpAgentIPPyS8_S8_S8_S8_S8_i18tuple_indexed_lessNS5_21serial_set_differenceEN4cuda3std3__417integral_constantIbLb0EEEEEJS8_S8_S8_S8_iiS8_S8_S9_SA_PNSD_4pairIiiEEPmN3cub18CUB_300001_SM_100013ScanTileStateIiLb1EEEEEEvDpT0__param_6];
	cvta.to.global.u64 	%rd1786, %rd28747;
	not.b32 	%r1443, %r1537;
	add.s32 	%r198, %r1519, %r1443;
	and.b32  	%r1444, %r198, 1536;
	setp.eq.s32 	%p2261, %r1444, 1536;
	@%p2261 bra 	$L__BB14_1106;
	shr.u32 	%r1445, %r198, 9;
	add.s32 	%r1446, %r1445, 1;
	and.b32  	%r1447, %r1446, 3;
	add.s32 	%r1533, %r1537, %r1521;
	shl.b32 	%r1448, %r1537, 3;
	mov.u32 	%r1449, _ZN6thrust24THRUST_300001_SM_1000_NS8cuda_cub4core6detail5shmemE;
	add.s32 	%r1450, %r1448, %r1449;
	add.s32 	%r1532, %r1450, 2048;
	neg.s32 	%r1531, %r1447;
	shl.b32 	%r1451, %r1446, 9;
	and.b32  	%r1452, %r1451, 1536;
	add.s32 	%r1537, %r1537, %r1452;
$L__BB14_1105:
	.pragma "nounroll";
	mul.wide.s32 	%rd28737, %r1533, 8;
	add.s64 	%rd28738, %rd1786, %rd28737;
	ld.shared.u64 	%rd28739, [%r1532];
	st.global.u64 	[%rd28738], %rd28739;
	add.s32 	%r1533, %r1533, 512;
	add.s32 	%r1532, %r1532, 4096;
	add.s32 	%r1531, %r1531, 1;
	setp.ne.s32 	%p2262, %r1531, 0;
	@%p2262 bra 	$L__BB14_1105;
$L__BB14_1106:
	setp.lt.u32 	%p2263, %r198, 1536;
	@%p2263 bra 	$L__BB14_2227;
	add.s64 	%rd1787, %rd1786, 8192;
	add.s32 	%r1536, %r1521, %r1537;
	shl.b32 	%r1453, %r1537, 3;
	mov.u32 	%r1454, _ZN6thrust24THRUST_300001_SM_1000_NS8cuda_cub4core6detail5shmemE;
	add.s32 	%r1455, %r1453, %r1454;
	add.s32 	%r1535, %r1455, 10240;
$L__BB14_1108:
	mul.wide.s32 	%rd28740, %r1536, 8;
	add.s64 	%rd28741, %rd1787, %rd28740;
	ld.shared.u64 	%rd28742, [%r1535+-8192];
	st.global.u64 	[%rd28741+-8192], %rd28742;
	ld.shared.u64 	%rd28743, [%r1535+-4096];
	st.global.u64 	[%rd28741+-4096], %rd28743;
	ld.shared.u64 	%rd28744, [%r1535];
	st.global.u64 	[%rd28741], %rd28744;
	ld.shared.u64 	%rd28745, [%r1535+4096];
	st.global.u64 	[%rd28741+4096], %rd28745;
	add.s32 	%r1537, %r1537, 2048;
	add.s32 	%r1536, %r1536, 2048;
	add.s32 	%r1535, %r1535, 16384;
	setp.lt.s32 	%p2264, %r1537, %r1519;
	@%p2264 bra 	$L__BB14_1108;
	bra.uni 	$L__BB14_2227;
$L__BB14_1109:
	mul.wide.u32 	%rd3294, %r2, 8;
	add.s64 	%rd3295, %rd3, %rd3294;
	ld.global.u32 	%r437, [%rd3295];
	ld.global.u32 	%r438, [%rd3295+4];
	ld.global.u32 	%r439, [%rd3295+8];
	ld.global.u32 	%r440, [%rd3295+12];
	sub.s32 	%r218, %r439, %r437;
	sub.s32 	%r441, %r440, %r438;
	cvt.s64.s32 	%rd3296, %r437;
	cvt.s64.s32 	%rd1788, %r438;
	mov.u32 	%r220, %tid.x;
	add.s32 	%r221, %r441, %r218;
	setp.ge.s32 	%p114, %r220, %r221;
	cvt.u64.u32 	%rd1789, %r220;
	add.s64 	%rd3297, %rd1789, %rd3296;
	shl.b64 	%rd3298, %rd3297, 3;
	add.s64 	%rd1790, %rd1, %rd3298;
	@%p114 bra 	$L__BB14_1113;
	setp.ge.s32 	%p115, %r220, %r218;
	@%p115 bra 	$L__BB14_1112;
	ld.global.u64 	%rd29631, [%rd1790];
	bra.uni 	$L__BB14_1113;
$L__BB14_1112:
	sub.s32 	%r442, %r220, %r218;
	cvt.s64.s32 	%rd3299, %r442;
	add.s64 	%rd3300, %rd3299, %rd1788;
	shl.b64 	%rd3301, %rd3300, 3;
	add.s64 	%rd3302, %rd2, %rd3301;
	ld.global.u64 	%rd29631, [%rd3302];
$L__BB14_1113:
	add.s32 	%r222, %r220, 512;
	setp.ge.s32 	%p116, %r222, %r221;
	cvt.s64.s32 	%rd3304, %r218;
	sub.s64 	%rd3305, %rd1789, %rd3304;
	add.s64 	%rd3306, %rd3305, %rd1788;
	shl.b64 	%rd3307, %rd3306, 3;
	add.s64 	%rd1794, %rd2, %rd3307;
	@%p116 bra 	$L__BB14_1117;
	setp.lt.s32 	%p117, %r222, %r218;
	@%p117 bra 	$L__BB14_1116;
	ld.global.u64 	%rd29632, [%rd1794+4096];
	bra.uni 	$L__BB14_1117;
$L__BB14_1116:
	ld.global.u64 	%rd29632, [%rd1790+4096];
$L__BB14_1117:
	or.b32  	%r223, %r220, 1024;
	setp.ge.s32 	%p118, %r223, %r221;
	@%p118 bra 	$L__BB14_1121;
	setp.lt.s32 	%p119, %r223, %r218;
	@%p119 bra 	$L__BB14_1120;
	ld.global.u64 	%rd29633, [%rd1794+8192];
	bra.uni 	$L__BB14_1121;
$L__BB14_1120:
	ld.global.u64 	%rd29633, [%rd1790+8192];
$L__BB14_1121:
	add.s32 	%r224, %r220, 1536;
	setp.ge.s32 	%p120, %r224, %r221;
	@%p120 bra 	$L__BB14_1125;
	setp.lt.s32 	%p121, %r224, %r218;
	@%p121 bra 	$L__BB14_1124;
	ld.global.u64 	%rd29634, [%rd1794+12288];
	bra.uni 	$L__BB14_1125;
$L__BB14_1124:
	ld.global.u64 	%rd29634, [%rd1790+12288];
$L__BB14_1125:
	or.b32  	%r225, %r220, 2048;
	setp.ge.s32 	%p122, %r225, %r221;
	@%p122 bra 	$L__BB14_1129;
	setp.lt.s32 	%p123, %r225, %r218;
	@%p123 bra 	$L__BB14_1128;
	ld.global.u64 	%rd29635, [%rd1794+16384];
	bra.uni 	$L__BB14_1129;
$L__BB14_1128:
	ld.global.u64 	%rd29635, [%rd1790+16384];
$L__BB14_1129:
	add.s32 	%r226, %r220, 2560;
	setp.ge.s32 	%p124, %r226, %r221;
	@%p124 bra 	$L__BB14_1133;
	setp.lt.s32 	%p125, %r226, %r218;
	@%p125 bra 	$L__BB14_1132;
	ld.global.u64 	%rd29636, [%rd1794+20480];
	bra.uni 	$L__BB14_1133;
$L__BB14_1132:
	ld.global.u64 	%rd29636, [%rd1790+20480];
$L__BB14_1133:
	or.b32  	%r227, %r220, 3072;
	setp.ge.s32 	%p126, %r227, %r221;
	@%p126 bra 	$L__BB14_1137;
	setp.lt.s32 	%p127, %r227, %r218;
	@%p127 bra 	$L__BB14_1136;
	ld.global.u64 	%rd29637, [%rd1794+24576];
	bra.uni 	$L__BB14_1137;
$L__BB14_1136:
	ld.global.u64 	%rd29637, [%rd1790+24576];
$L__BB14_1137:
	add.s32 	%r228, %r220, 3584;
	setp.ge.s32 	%p128, %r228, %r221;
	@%p128 bra 	$L__BB14_1141;
	setp.lt.s32 	%p129, %r228, %r218;
	@%p129 bra 	$L__BB14_1140;
	ld.global.u64 	%rd29638, [%rd1794+28672];
	bra.uni 	$L__BB14_1141;
$L__BB14_1140:
	ld.global.u64 	%rd29638, [%rd1790+28672];
$L__BB14_1141:
	or.b32  	%r229, %r220, 4096;
	setp.ge.s32 	%p130, %r229, %r221;
	@%p130 bra 	$L__BB14_1145;
	setp.lt.s32 	%p131, %r229, %r218;
	@%p131 bra 	$L__BB14_1144;
	ld.global.u64 	%rd29639, [%rd1794+32768];
	bra.uni 	$L__BB14_1145;
$L__BB14_1144:
	ld.global.u64 	%rd29639, [%rd1790+32768];
$L__BB14_1145:
	add.s32 	%r230, %r220, 4608;
	setp.ge.s32 	%p132, %r230, %r221;
	@%p132 bra 	$L__BB14_1149;
	setp.lt.s32 	%p133, %r230, %r218;
	@%p133 bra 	$L__BB14_1148;
	ld.global.u64 	%rd29640, [%rd1794+36864];
	bra.uni 	$L__BB14_1149;
$L__BB14_1148:
	ld.global.u64 	%rd29640, [%rd1790+36864];
$L__BB14_1149:
	mov.u32 	%r443, _ZN6thrust24THRUST_300001_SM_1000_NS8cuda_cub4core6detail5shmemE;
	add.s32 	%r444, %r443, 2048;
	shl.b32 	%r446, %r220, 3;
	add.s32 	%r447, %r444, %r446;
	st.shared.u64 	[%r447], %rd29631;
	st.shared.u64 	[%r447+4096], %rd29632;
	st.shared.u64 	[%r447+8192], %rd29633;
	st.shared.u64 	[%r447+12288], %rd29634;
	st.shared.u64 	[%r447+16384], %rd29635;
	st.shared.u64 	[%r447+20480], %rd29636;
	st.shared.u64 	[%r447+24576], %rd29637;
	st.shared.u64 	[%r447+28672], %rd29638;
	st.shared.u64 	[%r447+32768], %rd29639;
	st.shared.u64 	[%r447+36864], %rd29640;
	bar.sync 	0;
	mul.lo.s32 	%r448, %r220, 10;
	min.s32 	%r231, %r221, %r448;
	shl.b32 	%r449, %r218, 3;
	add.s32 	%r232, %r444, %r449;
	sub.s32 	%r450, %r231, %r441;
	max.s32 	%r1540, %r450, 0;
	min.s32 	%r1539, %r218, %r231;
	setp.ge.s32 	%p134, %r1540, %r1539;
	@%p134 bra 	$L__BB14_1182;
	add.s64 	%rd1822, %rd3288, -1;
	and.b64  	%rd1823, %rd3288, -2;
$L__BB14_1151:
	setp.eq.s64 	%p135, %rd3288, 0;
	add.s32 	%r451, %r1540, %r1539;
	shr.s32 	%r237, %r451, 1;
	shl.b32 	%r452, %r237, 3;
	add.s32 	%r454, %r443, %r452;
	ld.shared.u64 	%rd1824, [%r454+2048];
	not.b32 	%r455, %r237;
	add.s32 	%r456, %r231, %r455;
	shl.b32 	%r457, %r456, 3;
	add.s32 	%r458, %r232, %r457;
	ld.shared.u64 	%rd1825, [%r458];
	mov.b64 	%rd29644, -3750763034362895579;
	@%p135 bra 	$L__BB14_1157;
	setp.eq.s64 	%p136, %rd1822, 0;
	mov.b64 	%rd29644, -3750763034362895579;
	mov.b64 	%rd29642, 0;
	@%p136 bra 	$L__BB14_1155;
	mov.b64 	%rd29644, -3750763034362895579;
	mov.b64 	%rd29645, 0;
$L__BB14_1154:
	shl.b64 	%rd3322, %rd29645, 3;
	add.s64 	%rd3323, %rd1825, %rd3322;
	ld.u64 	%rd3324, [%rd3323];
	and.b64  	%rd3325, %rd3324, 255;
	xor.b64  	%rd3326, %rd3325, %rd29644;
	mul.lo.s64 	%rd3327, %rd3326, 1099511628211;
	shr.u64 	%rd3328, %rd3324, 8;
	and.b64  	%rd3329, %rd3328, 255;
	xor.b64  	%rd3330, %rd3329, %rd3327;
	mul.lo.s64 	%rd3331, %rd3330, 1099511628211;
	shr.u64 	%rd3332, %rd3324, 16;
	and.b64  	%rd3333, %rd3332, 255;
	xor.b64  	%rd3334, %rd3333, %rd3331;
	mul.lo.s64 	%rd3335, %rd3334, 1099511628211;
	shr.u64 	%rd3336, %rd3324, 24;
	and.b64  	%rd3337, %rd3336, 255;
	xor.b64  	%rd3338, %rd3337, %rd3335;
	mul.lo.s64 	%rd3339, %rd3338, 1099511628211;
	shr.u64 	%rd3340, %rd3324, 32;
	and.b64  	%rd3341, %rd3340, 255;
	xor.b64  	%rd3342, %rd3341, %rd3339;
	mul.lo.s64 	%rd3343, %rd3342, 1099511628211;
	shr.u64 	%rd3344, %rd3324, 40;
	and.b64  	%rd3345, %rd3344, 255;
	xor.b64  	%rd3346, %rd3345, %rd3343;
	mul.lo.s64 	%rd3347, %rd3346, 1099511628211;
	shr.u64 	%rd3348, %rd3324, 48;
	and.b64  	%rd3349, %rd3348, 255;
	xor.b64  	%rd3350, %rd3349, %rd3347;
	mul.lo.s64 	%rd3351, %rd3350, 1099511628211;
	shr.u64 	%rd3352, %rd3324, 56;
	xor.b64  	%rd3353, %rd3352, %rd3351;
	mul.lo.s64 	%rd3354, %rd3353, 1099511628211;
	ld.u64 	%rd3355, [%rd3323+8];
	and.b64  	%rd3356, %rd3355, 255;
	xor.b64  	%rd3357, %rd3356, %rd3354;
	mul.lo.s64 	%rd3358, %rd3357, 1099511628211;
	shr.u64 	%rd3359, %rd3355, 8;
	and.b64  	%rd3360, %rd3359, 255;
	xor.b64  	%rd3361, %rd3360, %rd3358;
	mul.lo.s64 	%rd3362, %rd3361, 1099511628211;
	shr.u64 	%rd3363, %rd3355, 16;
	and.b64  	%rd3364, %rd3363, 255;
	xor.b64  	%rd3365, %rd3364, %rd3362;
	mul.lo.s64 	%rd3366, %rd3365, 1099511628211;
	shr.u64 	%rd3367, %rd3355, 24;
	and.b64  	%rd3368, %rd3367, 255;
	xor.b64  	%rd3369, %rd3368, %rd3366;
	mul.lo.s64 	%rd3370, %rd3369, 1099511628211;
	shr.u64 	%rd3371, %rd3355, 32;
	and.b64  	%rd3372, %rd3371, 255;
	xor.b64  	%rd3373, %rd3372, %rd3370;
	mul.lo.s64 	%rd3374, %rd3373, 1099511628211;
	shr.u64 	%rd3375, %rd3355, 40;
	and.b64  	%rd3376, %rd3375, 255;
	xor.b64  	%rd3377, %rd3376, %rd3374;
	mul.lo.s64 	%rd3378, %rd3377, 1099511628211;
	shr.u64 	%rd3379, %rd3355, 48;
	and.b64  	%rd3380, %rd3379, 255;
	xor.b64  	%rd3381, %rd3380, %rd3378;
	mul.lo.s64 	%rd3382, %rd3381, 1099511628211;
	shr.u64 	%rd3383, %rd3355, 56;
	xor.b64  	%rd3384, %rd3383, %rd3382;
	mul.lo.s64 	%rd29644, %rd3384, 1099511628211;
	add.s64 	%rd29645, %rd29645, 2;
	setp.eq.s64 	%p137, %rd29645, %rd1823;
	mov.u64 	%rd29642, %rd1823;
	@%p137 bra 	$L__BB14_1155;
	bra.uni 	$L__BB14_1154;
$L__BB14_1155:
	and.b64  	%rd3385, %rd3288, 1;
	setp.eq.b64 	%p138, %rd3385, 1;
	not.pred 	%p139, %p138;
	@%p139 bra 	$L__BB14_1157;
	shl.b64 	%rd3386, %rd29642, 3;
	add.s64 	%rd3387, %rd1825, %rd3386;
	ld.u64 	%rd3388, [%rd3387];
	and.b64  	%rd3389, %rd3388, 255;
	xor.b64  	%rd3390, %rd3389, %rd29644;
	mul.lo.s64 	%rd3391, %rd3390, 1099511628211;
	shr.u64 	%rd3392, %rd3388, 8;
	and.b64  	%rd3393, %rd3392, 255;
	xor.b64  	%rd3394, %rd3393, %rd3391;
	mul.lo.s64 	%rd3395, %rd3394, 1099511628211;
	shr.u64 	%rd3396, %rd3388, 16;
	and.b64  	%rd3397, %rd3396, 255;
	xor.b64  	%rd3398, %rd3397, %rd3395;
	mul.lo.s64 	%rd3399, %rd3398, 1099511628211;
	shr.u64 	%rd3400, %rd3388, 24;
	and.b64  	%rd3401, %rd3400, 255;
	xor.b64  	%rd3402, %rd3401, %rd3399;
	mul.lo.s64 	%rd3403, %rd3402, 1099511628211;
	shr.u64 	%rd3404, %rd3388, 32;
	and.b64  	%rd3405, %rd3404, 255;
	xor.b64  	%rd3406, %rd3405, %rd3403;
	mul.lo.s64 	%rd3407, %rd3406, 1099511628211;
	shr.u64 	%rd3408, %rd3388, 40;
	and.b64  	%rd3409, %rd3408, 255;
	xor.b64  	%rd3410, %rd3409, %rd3407;
	mul.lo.s64 	%rd3411, %rd3410, 1099511628211;
	shr.u64 	%rd3412, %rd3388, 48;
	and.b64  	%rd3413, %rd3412, 255;
	xor.b64  	%rd3414, %rd3413, %rd3411;
	mul.lo.s64 	%rd3415, %rd3414, 1099511628211;
	shr.u64 	%rd3416, %rd3388, 56;
	xor.b64  	%rd3417, %rd3416, %rd3415;
	mul.lo.s64 	%rd29644, %rd3417, 1099511628211;
$L__BB14_1157:
	setp.eq.s64 	%p140, %rd3288, 0;
	mov.b64 	%rd29649, -3750763034362895579;
	@%p140 bra 	$L__BB14_1163;
	setp.eq.s64 	%p141, %rd1822, 0;
	mov.b64 	%rd29649, -3750763034362895579;
	mov.b64 	%rd29650, 0;
	@%p141 bra 	$L__BB14_1161;
	mov.b64 	%rd29649, -3750763034362895579;
	mov.b64 	%rd29647, 0;
$L__BB14_1160:
	shl.b64 	%rd3424, %rd29647, 3;
	add.s64 	%rd3425, %rd1824, %rd3424;
	ld.u64 	%rd3426, [%rd3425];
	and.b64  	%rd3427, %rd3426, 255;
	xor.b64  	%rd3428, %rd3427, %rd29649;
	mul.lo.s64 	%rd3429, %rd3428, 1099511628211;
	shr.u64 	%rd3430, %rd3426, 8;
	and.b64  	%rd3431, %rd3430, 255;
	xor.b64  	%rd3432, %rd3431, %rd3429;
	mul.lo.s64 	%rd3433, %rd3432, 1099511628211;
	shr.u64 	%rd3434, %rd3426, 16;
	and.b64  	%rd3435, %rd3434, 255;
	xor.b64  	%rd3436, %rd3435, %rd3433;
	mul.lo.s64 	%rd3437, %rd3436, 1099511628211;
	shr.u64 	%rd3438, %rd3426, 24;
	and.b64  	%rd3439, %rd3438, 255;
	xor.b64  	%rd3440, %rd3439, %rd3437;
	mul.lo.s64 	%rd3441, %rd3440, 1099511628211;
	shr.u64 	%rd3442, %rd3426, 32;
	and.b64  	%rd3443, %rd3442, 255;
	xor.b64  	%rd3444, %rd3443, %rd3441;
	mul.lo.s64 	%rd3445, %rd3444, 1099511628211;
	shr.u64 	%rd3446, %rd3426, 40;
	and.b64  	%rd3447, %rd3446, 255;
	xor.b64  	%rd3448, %rd3447, %rd3445;
	mul.lo.s64 	%rd3449, %rd3448, 1099511628211;
	shr.u64 	%rd3450, %rd3426, 48;
	and.b64  	%rd3451, %rd3450, 255;
	xor.b64  	%rd3452, %rd3451, %rd3449;
	mul.lo.s64 	%rd3453, %rd3452, 1099511628211;
	shr.u64 	%rd3454, %rd3426, 56;
	xor.b64  	%rd3455, %rd3454, %rd3453;
	mul.lo.s64 	%rd3456, %rd3455, 1099511628211;
	ld.u64 	%rd3457, [%rd3425+8];
	and.b64  	%rd3458, %rd3457, 255;
	xor.b64  	%rd3459, %rd3458, %rd3456;
	mul.lo.s64 	%rd3460, %rd3459, 1099511628211;
	shr.u64 	%rd3461, %rd3457, 8;
	and.b64  	%rd3462, %rd3461, 255;
	xor.b64  	%rd3463, %rd3462, %rd3460;
	mul.lo.s64 	%rd3464, %rd3463, 1099511628211;
	shr.u64 	%rd3465, %rd3457, 16;
	and.b64  	%rd3466, %rd3465, 255;
	xor.b64  	%rd3467, %rd3466, %rd3464;
	mul.lo.s64 	%rd3468, %rd3467, 1099511628211;
	shr.u64 	%rd3469, %rd3457, 24;
	and.b64  	%rd3470, %rd3469, 255;
	xor.b64  	%rd3471, %rd3470, %rd3468;
	mul.lo.s64 	%rd3472, %rd3471, 1099511628211;
	shr.u64 	%rd3473, %rd3457, 32;
	and.b64  	%rd3474, %rd3473, 255;
	xor.b64  	%rd3475, %rd3474, %rd3472;
	mul.lo.s64 	%rd3476, %rd3475, 1099511628211;
	shr.u64 	%rd3477, %rd3457, 40;
	and.b64  	%rd3478, %rd3477, 255;
	xor.b64  	%rd3479, %rd3478, %rd3476;
	mul.lo.s64 	%rd3480, %rd3479, 1099511628211;
	shr.u64 	%rd3481, %rd3457, 48;
	and.b64  	%rd3482, %rd3481, 255;
	xor.b64  	%rd3483, %rd3482, %rd3480;
	mul.lo.s64 	%rd3484, %rd3483, 1099511628211;
	shr.u64 	%rd3485, %rd3457, 56;
	xor.b64  	%rd3486, %rd3485, %rd3484;
	mul.lo.s64 	%rd29649, %rd3486, 1099511628211;
	add.s64 	%rd29647, %rd29647, 2;
	setp.ne.s64 	%p142, %rd29647, %rd1823;
	mov.u64 	%rd29650, %rd1823;
	@%p142 bra 	$L__BB14_1160;
$L__BB14_1161:
	and.b64  	%rd3487, %rd3288, 1;
	setp.eq.b64 	%p143, %rd3487, 1;
	not.pred 	%p144, %p143;
	@%p144 bra 	$L__BB14_1163;
	shl.b64 	%rd3488, %rd29650, 3;
	add.s64 	%rd3489, %rd1824, %rd3488;
	ld.u64 	%rd3490, [%rd3489];
	and.b64  	%rd3491, %rd3490, 255;
	xor.b64  	%rd3492, %rd3491, %rd29649;
	mul.lo.s64 	%rd3493, %rd3492, 1099511628211;
	shr.u64 	%rd3494, %rd3490, 8;
	and.b64  	%rd3495, %rd3494, 255;
	xor.b64  	%rd3496, %rd3495, %rd3493;
	mul.lo.s64 	%rd3497, %rd3496, 1099511628211;
	shr.u64 	%rd3498, %rd3490, 16;
	and.b64  	%rd3499, %rd3498, 255;
	xor.b64  	%rd3500, %rd3499, %rd3497;
	mul.lo.s64 	%rd3501, %rd3500, 1099511628211;
	shr.u64 	%rd3502, %rd3490, 24;
	and.b64  	%rd3503, %rd3502, 255;
	xor.b64  	%rd3504, %rd3503, %rd3501;
	mul.lo.s64 	%rd3505, %rd3504, 1099511628211;
	shr.u64 	%rd3506, %rd3490, 32;
	and.b64  	%rd3507, %rd3506, 255;
	xor.b64  	%rd3508, %rd3507, %rd3505;
	mul.lo.s64 	%rd3509, %rd3508, 1099511628211;
	shr.u64 	%rd3510, %rd3490, 40;
	and.b64  	%rd3511, %rd3510, 255;
	xor.b64  	%rd3512, %rd3511, %rd3509;
	mul.lo.s64 	%rd3513, %rd3512, 1099511628211;
	shr.u64 	%rd3514, %rd3490, 48;
	and.b64  	%rd3515, %rd3514, 255;
	xor.b64  	%rd3516, %rd3515, %rd3513;
	mul.lo.s64 	%rd3517, %rd3516, 1099511628211;
	shr.u64 	%rd3518, %rd3490, 56;
	xor.b64  	%rd3519, %rd3518, %rd3517;
	mul.lo.s64 	%rd29649, %rd3519, 1099511628211;
$L__BB14_1163:
	setp.eq.s64 	%p145, %rd29644, %rd29649;
	@%p145 bra 	$L__BB14_1177;
	and.b64  	%rd1844, %rd3288, 1;
	setp.eq.s64 	%p146, %rd3288, 0;
	mov.b64 	%rd29657, -3750763034362895579;
	@%p146 bra 	$L__BB14_1170;
	setp.eq.s64 	%p147, %rd1822, 0;
	mov.b64 	%rd29657, -3750763034362895579;
	mov.b64 	%rd29655, 0;
	@%p147 bra 	$L__BB14_1168;
	mov.b64 	%rd29657, -3750763034362895579;
	mov.b64 	%rd29658, 0;
$L__BB14_1167:
	shl.b64 	%rd3526, %rd29658, 3;
	add.s64 	%rd3527, %rd1825, %rd3526;
	ld.u64 	%rd3528, [%rd3527];
	and.b64  	%rd3529, %rd3528, 255;
	xor.b64  	%rd3530, %rd3529, %rd29657;
	mul.lo.s64 	%rd3531, %rd3530, 1099511628211;
	shr.u64 	%rd3532, %rd3528, 8;
	and.b64  	%rd3533, %rd3532, 255;
	xor.b64  	%rd3534, %rd3533, %rd3531;
	mul.lo.s64 	%rd3535, %rd3534, 1099511628211;
	shr.u64 	%rd3536, %rd3528, 16;
	and.b64  	%rd3537, %rd3536, 255;
	xor.b64  	%rd3538, %rd3537, %rd3535;
	mul.lo.s64 	%rd3539, %rd3538, 1099511628211;
	shr.u64 	%rd3540, %rd3528, 24;
	and.b64  	%rd3541, %rd3540, 255;
	xor.b64  	%rd3542, %rd3541, %rd3539;
	mul.lo.s64 	%rd3543, %rd3542, 1099511628211;
	shr.u64 	%rd3544, %rd3528, 32;
	and.b64  	%rd3545, %rd3544, 255;
	xor.b64  	%rd3546, %rd3545, %rd3543;
	mul.lo.s64 	%rd3547, %rd3546, 1099511628211;
	shr.u64 	%rd3548, %rd3528, 40;
	and.b64  	%rd3549, %rd3548, 255;
	xor.b64  	%rd3550, %rd3549, %rd3547;
	mul.lo.s64 	%rd3551, %rd3550, 1099511628211;
	shr.u64 	%rd3552, %rd3528, 48;
	and.b64  	%rd3553, %rd3552, 255;
	xor.b64  	%rd3554, %rd3553, %rd3551;
	mul.lo.s64 	%rd3555, %rd3554, 1099511628211;
	shr.u64 	%rd3556, %rd3528, 56;
	xor.b64  	%rd3557, %rd3556, %rd3555;
	mul.lo.s64 	%rd3558, %rd3557, 1099511628211;
	ld.u64 	%rd3559, [%rd3527+8];
	and.b64  	%rd3560, %rd3559, 255;
	xor.b64  	%rd3561, %rd3560, %rd3558;
	mul.lo.s64 	%rd3562, %rd3561, 1099511628211;
	shr.u64 	%rd3563, %rd3559, 8;
	and.b64  	%rd3564, %rd3563, 255;
	xor.b64  	%rd3565, %rd3564, %rd3562;
	mul.lo.s64 	%rd3566, %rd3565, 1099511628211;
	shr.u64 	%rd3567, %rd3559, 16;
	and.b64  	%rd3568, %rd3567, 255;
	xor.b64  	%rd3569, %rd3568, %rd3566;
	mul.lo.s64 	%rd3570, %rd3569, 1099511628211;
	shr.u64 	%rd3571, %rd3559, 24;
	and.b64  	%rd3572, %rd3571, 255;
	xor.b64  	%rd3573, %rd3572, %rd3570;
	mul.lo.s64 	%rd3574, %rd3573, 1099511628211;
	shr.u64 	%rd3575, %rd3559, 32;
	and.b64  	%rd3576, %rd3575, 255;
	xor.b64  	%rd3577, %rd3576, %rd3574;
	mul.lo.s64 	%rd3578, %rd3577, 1099511628211;
	shr.u64 	%rd3579, %rd3559, 40;
	and.b64  	%rd3580, %rd3579, 255;
	xor.b64  	%rd3581, %rd3580, %rd3578;
	mul.lo.s64 	%rd3582, %rd3581, 1099511628211;
	shr.u64 	%rd3583, %rd3559, 48;
	and.b64  	%rd3584, %rd3583, 255;
	xor.b64  	%rd3585, %rd3584, %rd3582;
	mul.lo.s64 	%rd3586, %rd3585, 1099511628211;
	shr.u64 	%rd3587, %rd3559, 56;
	xor.b64  	%rd3588, %rd3587, %rd3586;
	mul.lo.s64 	%rd29657, %rd3588, 1099511628211;
	add.s64 	%rd29658, %rd29658, 2;
	setp.eq.s64 	%p148, %rd29658, %rd1823;
	mov.u64 	%rd29655, %rd1823;
	@%p148 bra 	$L__BB14_1168;
	bra.uni 	$L__BB14_1167;
$L__BB14_1168:
	setp.eq.s64 	%p149, %rd1844, 0;
	@%p149 bra 	$L__BB14_1170;
	shl.b64 	%rd3589, %rd29655, 3;
	add.s64 	%rd3590, %rd1825, %rd3589;
	ld.u64 	%rd3591, [%rd3590];
	and.b64  	%rd3592, %rd3591, 255;
	xor.b64  	%rd3593, %rd3592, %rd29657;
	mul.lo.s64 	%rd3594, %rd3593, 1099511628211;
	shr.u64 	%rd3595, %rd3591, 8;
	and.b64  	%rd3596, %rd3595, 255;
	xor.b64  	%rd3597, %rd3596, %rd3594;
	mul.lo.s64 	%rd3598, %rd3597, 1099511628211;
	shr.u64 	%rd3599, %rd3591, 16;
	and.b64  	%rd3600, %rd3599, 255;
	xor.b64  	%rd3601, %rd3600, %rd3598;
	mul.lo.s64 	%rd3602, %rd3601, 1099511628211;
	shr.u64 	%rd3603, %rd3591, 24;
	and.b64  	%rd3604, %rd3603, 255;
	xor.b64  	%rd3605, %rd3604, %rd3602;
	mul.lo.s64 	%rd3606, %rd3605, 1099511628211;
	shr.u64 	%rd3607, %rd3591, 32;
	and.b64  	%rd3608, %rd3607, 255;
	xor.b64  	%rd3609, %rd3608, %rd3606;
	mul.lo.s64 	%rd3610, %rd3609, 1099511628211;
	shr.u64 	%rd3611, %rd3591, 40;
	and.b64  	%rd3612, %rd3611, 255;
	xor.b64  	%rd3613, %rd3612, %rd3610;
	mul.lo.s64 	%rd3614, %rd3613, 1099511628211;
	shr.u64 	%rd3615, %rd3591, 48;
	and.b64  	%rd3616, %rd3615, 255;
	xor.b64  	%rd3617, %rd3616, %rd3614;
	mul.lo.s64 	%rd3618, %rd3617, 1099511628211;
	shr.u64 	%rd3619, %rd3591, 56;
	xor.b64  	%rd3620, %rd3619, %rd3618;
	mul.lo.s64 	%rd29657, %rd3620, 1099511628211;
$L__BB14_1170:
	setp.eq.s64 	%p150, %rd3288, 0;
	mov.b64 	%rd29662, -3750763034362895579;
	@%p150 bra 	$L__BB14_1176;
	setp.eq.s64 	%p151, %rd1822, 0;
	mov.b64 	%rd29662, -3750763034362895579;
	mov.b64 	%rd29663, 0;
	@%p151 bra 	$L__BB14_1174;
	mov.b64 	%rd29662, -3750763034362895579;
	mov.b64 	%rd29660, 0;
$L__BB14_1173:
	shl.b64 	%rd3627, %rd29660, 3;
	add.s64 	%rd3628, %rd1824, %rd3627;
	ld.u64 	%rd3629, [%rd3628];
	and.b64  	%rd3630, %rd3629, 255;
	xor.b64  	%rd3631, %rd3630, %rd29662;
	mul.lo.s64 	%rd3632, %rd3631, 1099511628211;
	shr.u64 	%rd3633, %rd3629, 8;
	and.b64  	%rd3634, %rd3633, 255;
	xor.b64  	%rd3635, %rd3634, %rd3632;
	mul.lo.s64 	%rd3636, %rd3635, 1099511628211;
	shr.u64 	%rd3637, %rd3629, 16;
	and.b64  	%rd3638, %rd3637, 255;
	xor.b64  	%rd3639, %rd3638, %rd3636;
	mul.lo.s64 	%rd3640, %rd3639, 1099511628211;
	shr.u64 	%rd3641, %rd3629, 24;
	and.b64  	%rd3642, %rd3641, 255;
	xor.b64  	%rd3643, %rd3642, %rd3640;
	mul.lo.s64 	%rd3644, %rd3643, 1099511628211;
	shr.u64 	%rd3645, %rd3629, 32;
	and.b64  	%rd3646, %rd3645, 255;
	xor.b64  	%rd3647, %rd3646, %rd3644;
	mul.lo.s64 	%rd3648, %rd3647, 1099511628211;
	shr.u64 	%rd3649, %rd3629, 40;
	and.b64  	%rd3650, %rd3649, 255;
	xor.b64  	%rd3651, %rd3650, %rd3648;
	mul.lo.s64 	%rd3652, %rd3651, 1099511628211;
	shr.u64 	%rd3653, %rd3629, 48;
	and.b64  	%rd3654, %rd3653, 255;
	xor.b64  	%rd3655, %rd3654, %rd3652;
	mul.lo.s64 	%rd3656, %rd3655, 1099511628211;
	shr.u64 	%rd3657, %rd3629, 56;
	xor.b64  	%rd3658, %rd3657, %rd3656;
	mul.lo.s64 	%rd3659, %rd3658, 1099511628211;
	ld.u64 	%rd3660, [%rd3628+8];
	and.b64  	%rd3661, %rd3660, 255;
	xor.b64  	%rd3662, %rd3661, %rd3659;
	mul.lo.s64 	%rd3663, %rd3662, 1099511628211;
	shr.u64 	%rd3664, %rd3660, 8;
	and.b64  	%rd3665, %rd3664, 255;
	xor.b64  	%rd3666, %rd3665, %rd3663;
	mul.lo.s64 	%rd3667, %rd3666, 1099511628211;
	shr.u64 	%rd3668, %rd3660, 16;
	and.b64  	%rd3669, %rd3668, 255;
	xor.b64  	%rd3670, %rd3669, %rd3667;
	mul.lo.s64 	%rd3671, %rd3670, 1099511628211;
	shr.u64 	%rd3672, %rd3660, 24;
	and.b64  	%rd3673, %rd3672, 255;
	xor.b64  	%rd3674, %rd3673, %rd3671;
	mul.lo.s64 	%rd3675, %rd3674, 1099511628211;
	shr.u64 	%rd3676, %rd3660, 32;
	and.b64  	%rd3677, %rd3676, 255;
	xor.b64  	%rd3678, %rd3677, %rd3675;
	mul.lo.s64 	%rd3679, %rd3678, 1099511628211;
	shr.u64 	%rd3680, %rd3660, 40;
	and.b64  	%rd3681, %rd3680, 255;
	xor.b64  	%rd3682, %rd3681, %rd3679;
	mul.lo.s64 	%rd3683, %rd3682, 1099511628211;
	shr.u64 	%rd3684, %rd3660, 48;
	and.b64  	%rd3685, %rd3684, 255;
	xor.b64  	%rd3686, %rd3685, %rd3683;
	mul.lo.s64 	%rd3687, %rd3686, 1099511628211;
	shr.u64 	%rd3688, %rd3660, 56;
	xor.b64  	%rd3689, %rd3688, %rd3687;
	mul.lo.s64 	%rd29662, %rd3689, 1099511628211;
	add.s64 	%rd29660, %rd29660, 2;
	setp.ne.s64 	%p152, %rd29660, %rd1823;
	mov.u64 	%rd29663, %rd1823;
	@%p152 bra 	$L__BB14_1173;
$L__BB14_1174:
	setp.eq.s64 	%p153, %rd1844, 0;
	@%p153 bra 	$L__BB14_1176;
	shl.b64 	%rd3690, %rd29663, 3;
	add.s64 	%rd3691, %rd1824, %rd3690;
	ld.u64 	%rd3692, [%rd3691];
	and.b64  	%rd3693, %rd3692, 255;
	xor.b64  	%rd3694, %rd3693, %rd29662;
	mul.lo.s64 	%rd3695, %rd3694, 1099511628211;
	shr.u64 	%rd3696, %rd3692, 8;
	and.b64  	%rd3697, %rd3696, 255;
	xor.b64  	%rd3698, %rd3697, %rd3695;
	mul.lo.s64 	%rd3699, %rd3698, 1099511628211;
	shr.u64 	%rd3700, %rd3692, 16;
	and.b64  	%rd3701, %rd3700, 255;
	xor.b64  	%rd3702, %rd3701, %rd3699;
	mul.lo.s64 	%rd3703, %rd3702, 1099511628211;
	shr.u64 	%rd3704, %rd3692, 24;
	and.b64  	%rd3705, %rd3704, 255;
	xor.b64  	%rd3706, %rd3705, %rd3703;
	mul.lo.s64 	%rd3707, %rd3706, 1099511628211;
	shr.u64 	%rd3708, %rd3692, 32;
	and.b64  	%rd3709, %rd3708, 255;
	xor.b64  	%rd3710, %rd3709, %rd3707;
	mul.lo.s64 	%rd3711, %rd3710, 1099511628211;
	shr.u64 	%rd3712, %rd3692, 40;
	and.b64  	%rd3713, %rd3712, 255;
	xor.b64  	%rd3714, %rd3713, %rd3711;
	mul.lo.s64 	%rd3715, %rd3714, 1099511628211;
	shr.u64 	%rd3716, %rd3692, 48;
	and.b64  	%rd3717, %rd3716, 255;
	xor.b64  	%rd3718, %rd3717, %rd3715;
	mul.lo.s64 	%rd3719, %rd3718, 1099511628211;
	shr.u64 	%rd3720, %rd3692, 56;
	xor.b64  	%rd3721, %rd3720, %rd3719;
	mul.lo.s64 	%rd29662, %rd3721, 1099511628211;
$L__BB14_1176:
	setp.ge.u64 	%p2285, %rd29657, %rd29662;
	bra.uni 	$L__BB14_1181;
$L__BB14_1177:
	setp.eq.s32 	%p155, %r429, 0;
	mov.pred 	%p154, -1;
	mov.pred 	%p2285, %p154;
	@%p155 bra 	$L__BB14_1181;
	mov.b64 	%rd29653, 0;
$L__BB14_1179:
	shl.b64 	%rd3723, %rd29653, 3;
	add.s64 	%rd3724, %rd1825, %rd3723;
	ld.u64 	%rd1846, [%rd3724];
	add.s64 	%rd3725, %rd1824, %rd3723;
	ld.u64 	%rd1847, [%rd3725];
	setp.lt.u64 	%p157, %rd1846, %rd1847;
	mov.pred 	%p2285, 0;
	@%p157 bra 	$L__BB14_1181;
	setp.le.u64 	%p159, %rd1846, %rd1847;
	add.s64 	%rd29653, %rd29653, 1;
	cvt.s64.s32 	%rd3726, %r429;
	setp.lt.u64 	%p160, %rd29653, %rd3726;
	and.pred  	%p161, %p159, %p160;
	mov.pred 	%p2285, %p154;
	@%p161 bra 	$L__BB14_1179;
$L__BB14_1181:
	add.s32 	%r459, %r237, 1;
	selp.b32 	%r1540, %r459, %r1540, %p2285;
	selp.b32 	%r1539, %r1539, %r237, %p2285;
	setp.lt.s32 	%p162, %r1540, %r1539;
	@%p162 bra 	$L__BB14_1151;
$L__BB14_1182:
	sub.s32 	%r241, %r231, %r1540;
	setp.ge.s32 	%p163, %r241, %r441;
	mov.b32 	%r1573, 0;
	@%p163 bra 	$L__BB14_1541;
	shl.b32 	%r463, %r241, 3;
	add.s32 	%r242, %r232, %r463;
	ld.shared.u64 	%rd1867, [%r242];
	setp.lt.s32 	%p164, %r1540, 1;
	mov.b32 	%r1544, 0;
	mov.u32 	%r1541, %r1540;
	@%p164 bra 	$L__BB14_1215;
	mul.lo.s32 	%r464, %r1540, 511;
	shr.s32 	%r1541, %r464, 9;
	shl.b32 	%r465, %r1541, 3;
	add.s32 	%r467, %r443, %r465;
	ld.shared.u64 	%rd1868, [%r467+2048];
	setp.eq.s64 	%p165, %rd3288, 0;
	mov.b64 	%rd29669, -3750763034362895579;
	@%p165 bra 	$L__BB14_1190;
	setp.eq.s64 	%p166, %rd3288, 1;
	mov.b64 	%rd29669, -3750763034362895579;
	mov.b64 	%rd29667, 0;
	@%p166 bra 	$L__BB14_1188;
	and.b64  	%rd29667, %rd3288, -2;
	mov.b64 	%rd29669, -3750763034362895579;
	mov.b64 	%rd29670, 0;
$L__BB14_1187:
	shl.b64 	%rd3733, %rd29670, 3;
	add.s64 	%rd3734, %rd1868, %rd3733;
	ld.u64 	%rd3735, [%rd3734];
	and.b64  	%rd3736, %rd3735, 255;
	xor.b64  	%rd3737, %rd3736, %rd29669;
	mul.lo.s64 	%rd3738, %rd3737, 1099511628211;
	shr.u64 	%rd3739, %rd3735, 8;
	and.b64  	%rd3740, %rd3739, 255;
	xor.b64  	%rd3741, %rd3740, %rd3738;
	mul.lo.s64 	%rd3742, %rd3741, 1099511628211;
	shr.u64 	%rd3743, %rd3735, 16;
	and.b64  	%rd3744, %rd3743, 255;
	xor.b64  	%rd3745, %rd3744, %rd3742;
	mul.lo.s64 	%rd3746, %rd3745, 1099511628211;
	shr.u64 	%rd3747, %rd3735, 24;
	and.b64  	%rd3748, %rd3747, 255;
	xor.b64  	%rd3749, %rd3748, %rd3746;
	mul.lo.s64 	%rd3750, %rd3749, 1099511628211;
	shr.u64 	%rd3751, %rd3735, 32;
	and.b64  	%rd3752, %rd3751, 255;
	xor.b64  	%rd3753, %rd3752, %rd3750;
	mul.lo.s64 	%rd3754, %rd3753, 1099511628211;
	shr.u64 	%rd3755, %rd3735, 40;
	and.b64  	%rd3756, %rd3755, 255;
	xor.b64  	%rd3757, %rd3756, %rd3754;
	mul.lo.s64 	%rd3758, %rd3757, 1099511628211;
	shr.u64 	%rd3759, %rd3735, 48;
	and.b64  	%rd3760, %rd3759, 255;
	xor.b64  	%rd3761, %rd3760, %rd3758;
	mul.lo.s64 	%rd3762, %rd3761, 1099511628211;
	shr.u64 	%rd3763, %rd3735, 56;
	xor.b64  	%rd3764, %rd3763, %rd3762;
	mul.lo.s64 	%rd3765, %rd3764, 1099511628211;
	ld.u64 	%rd3766, [%rd3734+8];
	and.b64  	%rd3767, %rd3766, 255;
	xor.b64  	%rd3768, %rd3767, %rd3765;
	mul.lo.s64 	%rd3769, %rd3768, 1099511628211;
	shr.u64 	%rd3770, %rd3766, 8;
	and.b64  	%rd3771, %rd3770, 255;
	xor.b64  	%rd3772, %rd3771, %rd3769;
	mul.lo.s64 	%rd3773, %rd3772, 1099511628211;
	shr.u64 	%rd3774, %rd3766, 16;
	and.b64  	%rd3775, %rd3774, 255;
	xor.b64  	%rd3776, %rd3775, %rd3773;
	mul.lo.s64 	%rd3777, %rd3776, 1099511628211;
	shr.u64 	%rd3778, %rd3766, 24;
	and.b64  	%rd3779, %rd3778, 255;
	xor.b64  	%rd3780, %rd3779, %rd3777;
	mul.lo.s64 	%rd3781, %rd3780, 1099511628211;
	shr.u64 	%rd3782, %rd3766, 32;
	and.b64  	%rd3783, %rd3782, 255;
	xor.b64  	%rd3784, %rd3783, %rd3781;
	mul.lo.s64 	%rd3785, %rd3784, 1099511628211;
	shr.u64 	%rd3786, %rd3766, 40;
	and.b64  	%rd3787, %rd3786, 255;
	xor.b64  	%rd3788, %rd3787, %rd3785;
	mul.lo.s64 	%rd3789, %rd3788, 1099511628211;
	shr.u64 	%rd3790, %rd3766, 48;
	and.b64  	%rd3791, %rd3790, 255;
	xor.b64  	%rd3792, %rd3791, %rd3789;
	mul.lo.s64 	%rd3793, %rd3792, 1099511628211;
	shr.u64 	%rd3794, %rd3766, 56;
	xor.b64  	%rd3795, %rd3794, %rd3793;
	mul.lo.s64 	%rd29669, %rd3795, 1099511628211;
	add.s64 	%rd29670, %rd29670, 2;
	setp.eq.s64 	%p167, %rd29670, %rd29667;
	@%p167 bra 	$L__BB14_1188;
	bra.uni 	$L__BB14_1187;
$L__BB14_1188:
	and.b64  	%rd3796, %rd3288, 1;
	setp.eq.b64 	%p168, %rd3796, 1;
	not.pred 	%p169, %p168;
	@%p169 bra 	$L__BB14_1190;
	shl.b64 	%rd3797, %rd29667, 3;
	add.s64 	%rd3798, %rd1868, %rd3797;
	ld.u64 	%rd3799, [%rd3798];
	and.b64  	%rd3800, %rd3799, 255;
	xor.b64  	%rd3801, %rd3800, %rd29669;
	mul.lo.s64 	%rd3802, %rd3801, 1099511628211;
	shr.u64 	%rd3803, %rd3799, 8;
	and.b64  	%rd3804, %rd3803, 255;
	xor.b64  	%rd3805, %rd3804, %rd3802;
	mul.lo.s64 	%rd3806, %rd3805, 1099511628211;
	shr.u64 	%rd3807, %rd3799, 16;
	and.b64  	%rd3808, %rd3807, 255;
	xor.b64  	%rd3809, %rd3808, %rd3806;
	mul.lo.s64 	%rd3810, %rd3809, 1099511628211;
	shr.u64 	%rd3811, %rd3799, 24;
	and.b64  	%rd3812, %rd3811, 255;
	xor.b64  	%rd3813, %rd3812, %rd3810;
	mul.lo.s64 	%rd3814, %rd3813, 1099511628211;
	shr.u64 	%rd3815, %rd3799, 32;
	and.b64  	%rd3816, %rd3815, 255;
	xor.b64  	%rd3817, %rd3816, %rd3814;
	mul.lo.s64 	%rd3818, %rd3817, 1099511628211;
	shr.u64 	%rd3819, %rd3799, 40;
	and.b64  	%rd3820, %rd3819, 255;
	xor.b64  	%rd3821, %rd3820, %rd3818;
	mul.lo.s64 	%rd3822, %rd3821, 1099511628211;
	shr.u64 	%rd3823, %rd3799, 48;
	and.b64  	%rd3824, %rd3823, 255;
	xor.b64  	%rd3825, %rd3824, %rd3822;
	mul.lo.s64 	%rd3826, %rd3825, 1099511628211;
	shr.u64 	%rd3827, %rd3799, 56;
	xor.b64  	%rd3828, %rd3827, %rd3826;
	mul.lo.s64 	%rd29669, %rd3828, 1099511628211;
$L__BB14_1190:
	setp.eq.s64 	%p170, %rd3288, 0;
	mov.b64 	%rd29674, -3750763034362895579;
	@%p170 bra 	$L__BB14_1196;
	setp.eq.s64 	%p171, %rd3288, 1;
	mov.b64 	%rd29674, -3750763034362895579;
	mov.b64 	%rd29675, 0;
	@%p171 bra 	$L__BB14_1194;
	and.b64  	%rd29675, %rd3288, -2;
	mov.b64 	%rd29674, -3750763034362895579;
	mov.b64 	%rd29672, 0;
$L__BB14_1193:
	shl.b64 	%rd3835, %rd29672, 3;
	add.s64 	%rd3836, %rd1867, %rd3835;
	ld.u64 	%rd3837, [%rd3836];
	and.b64  	%rd3838, %rd3837, 255;
	xor.b64  	%rd3839, %rd3838, %rd29674;
	mul.lo.s64 	%rd3840, %rd3839, 1099511628211;
	shr.u64 	%rd3841, %rd3837, 8;
	and.b64  	%rd3842, %rd3841, 255;
	xor.b64  	%rd3843, %rd3842, %rd3840;
	mul.lo.s64 	%rd3844, %rd3843, 1099511628211;
	shr.u64 	%rd3845, %rd3837, 16;
	and.b64  	%rd3846, %rd3845, 255;
	xor.b64  	%rd3847, %rd3846, %rd3844;
	mul.lo.s64 	%rd3848, %rd3847, 1099511628211;
	shr.u64 	%rd3849, %rd3837, 24;
	and.b64  	%rd3850, %rd3849, 255;
	xor.b64  	%rd3851, %rd3850, %rd3848;
	mul.lo.s64 	%rd3852, %rd3851, 1099511628211;
	shr.u64 	%rd3853, %rd3837, 32;
	and.b64  	%rd3854, %rd3853, 255;
	xor.b64  	%rd3855, %rd3854, %rd3852;
	mul.lo.s64 	%rd3856, %rd3855, 1099511628211;
	shr.u64 	%rd3857, %rd3837, 40;
	and.b64  	%rd3858, %rd3857, 255;
	xor.b64  	%rd3859, %rd3858, %rd3856;
	mul.lo.s64 	%rd3860, %rd3859, 1099511628211;
	shr.u64 	%rd3861, %rd3837, 48;
	and.b64  	%rd3862, %rd3861, 255;
	xor.b64  	%rd3863, %rd3862, %rd3860;
	mul.lo.s64 	%rd3864, %rd3863, 1099511628211;
	shr.u64 	%rd3865, %rd3837, 56;
	xor.b64  	%rd3866, %rd3865, %rd3864;
	mul.lo.s64 	%rd3867, %rd3866, 1099511628211;
	ld.u64 	%rd3868, [%rd3836+8];
	and.b64  	%rd3869, %rd3868, 255;
	xor.b64  	%rd3870, %rd3869, %rd3867;
	mul.lo.s64 	%rd3871, %rd3870, 1099511628211;
	shr.u64 	%rd3872, %rd3868, 8;
	and.b64  	%rd3873, %rd3872, 255;
	xor.b64  	%rd3874, %rd3873, %rd3871;
	mul.lo.s64 	%rd3875, %rd3874, 1099511628211;
	shr.u64 	%rd3876, %rd3868, 16;
	and.b64  	%rd3877, %rd3876, 255;
	xor.b64  	%rd3878, %rd3877, %rd3875;
	mul.lo.s64 	%rd3879, %rd3878, 1099511628211;
	shr.u64 	%rd3880, %rd3868, 24;
	and.b64  	%rd3881, %rd3880, 255;
	xor.b64  	%rd3882, %rd3881, %rd3879;
	mul.lo.s64 	%rd3883, %rd3882, 1099511628211;
	shr.u64 	%rd3884, %rd3868, 32;
	and.b64  	%rd3885, %rd3884, 255;
	xor.b64  	%rd3886, %rd3885, %rd3883;
	mul.lo.s64 	%rd3887, %rd3886, 1099511628211;
	shr.u64 	%rd3888, %rd3868, 40;
	and.b64  	%rd3889, %rd3888, 255;
	xor.b64  	%rd3890, %rd3889, %rd3887;
	mul.lo.s64 	%rd3891, %rd3890, 1099511628211;
	shr.u64 	%rd3892, %rd3868, 48;
	and.b64  	%rd3893, %rd3892, 255;
	xor.b64  	%rd3894, %rd3893, %rd3891;
	mul.lo.s64 	%rd3895, %rd3894, 1099511628211;
	shr.u64 	%rd3896, %rd3868, 56;
	xor.b64  	%rd3897, %rd3896, %rd3895;
	mul.lo.s64 	%rd29674, %rd3897, 1099511628211;
	add.s64 	%rd29672, %rd29672, 2;
	setp.ne.s64 	%p172, %rd29672, %rd29675;
	@%p172 bra 	$L__BB14_1193;
$L__BB14_1194:
	and.b64  	%rd3898, %rd3288, 1;
	setp.eq.b64 	%p173, %rd3898, 1;
	not.pred 	%p174, %p173;
	@%p174 bra 	$L__BB14_1196;
	shl.b64 	%rd3899, %rd29675, 3;
	add.s64 	%rd3900, %rd1867, %rd3899;
	ld.u64 	%rd3901, [%rd3900];
	and.b64  	%rd3902, %rd3901, 255;
	xor.b64  	%rd3903, %rd3902, %rd29674;
	mul.lo.s64 	%rd3904, %rd3903, 1099511628211;
	shr.u64 	%rd3905, %rd3901, 8;
	and.b64  	%rd3906, %rd3905, 255;
	xor.b64  	%rd3907, %rd3906, %rd3904;
	mul.lo.s64 	%rd3908, %rd3907, 1099511628211;
	shr.u64 	%rd3909, %rd3901, 16;
	and.b64  	%rd3910, %rd3909, 255;
	xor.b64  	%rd3911, %rd3910, %rd3908;
	mul.lo.s64 	%rd3912, %rd3911, 1099511628211;
	shr.u64 	%rd3913, %rd3901, 24;
	and.b64  	%rd3914, %rd3913, 255;
	xor.b64  	%rd3915, %rd3914, %rd3912;
	mul.lo.s64 	%rd3916, %rd3915, 1099511628211;
	shr.u64 	%rd3917, %rd3901, 32;
	and.b64  	%rd3918, %rd3917, 255;
	xor.b64  	%rd3919, %rd3918, %rd3916;
	mul.lo.s64 	%rd3920, %rd3919, 1099511628211;
	shr.u64 	%rd3921, %rd3901, 40;
	and.b64  	%rd3922, %rd3921, 255;
	xor.b64  	%rd3923, %rd3922, %rd3920;
	mul.lo.s64 	%rd3924, %rd3923, 1099511628211;
	shr.u64 	%rd3925, %rd3901, 48;
	and.b64  	%rd3926, %rd3925, 255;
	xor.b64  	%rd3927, %rd3926, %rd3924;
	mul.lo.s64 	%rd3928, %rd3927, 1099511628211;
	shr.u64 	%rd3929, %rd3901, 56;
	xor.b64  	%rd3930, %rd3929, %rd3928;
	mul.lo.s64 	%rd29674, %rd3930, 1099511628211;
$L__BB14_1196:
	setp.eq.s64 	%p175, %rd29669, %rd29674;
	@%p175 bra 	$L__BB14_1211;
	setp.eq.s64 	%p176, %rd3288, 0;
	mov.b64 	%rd29682, -3750763034362895579;
	@%p176 bra 	$L__BB14_1203;
	setp.eq.s64 	%p177, %rd3288, 1;
	mov.b64 	%rd29682, -3750763034362895579;
	mov.b64 	%rd29680, 0;
	@%p177 bra 	$L__BB14_1201;
	and.b64  	%rd29680, %rd3288, -2;
	mov.b64 	%rd29682, -3750763034362895579;
	mov.b64 	%rd29683, 0;
$L__BB14_1200:
	shl.b64 	%rd3937, %rd29683, 3;
	add.s64 	%rd3938, %rd1868, %rd3937;
	ld.u64 	%rd3939, [%rd3938];
	and.b64  	%rd3940, %rd3939, 255;
	xor.b64  	%rd3941, %rd3940, %rd29682;
	mul.lo.s64 	%rd3942, %rd3941, 1099511628211;
	shr.u64 	%rd3943, %rd3939, 8;
	and.b64  	%rd3944, %rd3943, 255;
	xor.b64  	%rd3945, %rd3944, %rd3942;
	mul.lo.s64 	%rd3946, %rd3945, 1099511628211;
	shr.u64 	%rd3947, %rd3939, 16;
	and.b64  	%rd3948, %rd3947, 255;
	xor.b64  	%rd3949, %rd3948, %rd3946;
	mul.lo.s64 	%rd3950, %rd3949, 1099511628211;
	shr.u64 	%rd3951, %rd3939, 24;
	and.b64  	%rd3952, %rd3951, 255;
	xor.b64  	%rd3953, %rd3952, %rd3950;
	mul.lo.s64 	%rd3954, %rd3953, 1099511628211;
	shr.u64 	%rd3955, %rd3939, 32;
	and.b64  	%rd3956, %rd3955, 255;
	xor.b64  	%rd3957, %rd3956, %rd3954;
	mul.lo.s64 	%rd3958, %rd3957, 1099511628211;
	shr.u64 	%rd3959, %rd3939, 40;
	and.b64  	%rd3960, %rd3959, 255;
	xor.b64  	%rd3961, %rd3960, %rd3958;
	mul.lo.s64 	%rd3962, %rd3961, 1099511628211;
	shr.u64 	%rd3963, %rd3939, 48;
	and.b64  	%rd3964, %rd3963, 255;
	xor.b64  	%rd3965, %rd3964, %rd3962;
	mul.lo.s64 	%rd3966, %rd3965, 1099511628211;
	shr.u64 	%rd3967, %rd3939, 56;
	xor.b64  	%rd3968, %rd3967, %rd3966;
	mul.lo.s64 	%rd3969, %rd3968, 1099511628211;
	ld.u64 	%rd3970, [%rd3938+8];
	and.b64  	%rd3971, %rd3970, 255;
	xor.b64  	%rd3972, %rd3971, %rd3969;
	mul.lo.s64 	%rd3973, %rd3972, 1099511628211;
	shr.u64 	%rd3974, %rd3970, 8;
	and.b64  	%rd3975, %rd3974, 255;
	xor.b64  	%rd3976, %rd3975, %rd3973;
	mul.lo.s64 	%rd3977, %rd3976, 1099511628211;
	shr.u64 	%rd3978, %rd3970, 16;
	and.b64  	%rd3979, %rd3978, 255;
	xor.b64  	%rd3980, %rd3979, %rd3977;
	mul.lo.s64 	%rd3981, %rd3980, 1099511628211;
	shr.u64 	%rd3982, %rd3970, 24;
	and.b64  	%rd3983, %rd3982, 255;
	xor.b64  	%rd3984, %rd3983, %rd3981;
	mul.lo.s64 	%rd3985, %rd3984, 1099511628211;
	shr.u64 	%rd3986, %rd3970, 32;
	and.b64  	%rd3987, %rd3986, 255;
	xor.b64  	%rd3988, %rd3987, %rd3985;
	mul.lo.s64 	%rd3989, %rd3988, 1099511628211;
	shr.u64 	%rd3990, %rd3970, 40;
	and.b64  	%rd3991, %rd3990, 255;
	xor.b64  	%rd3992, %rd3991, %rd3989;
	mul.lo.s64 	%rd3993, %rd3992, 1099511628211;
	shr.u64 	%rd3994, %rd3970, 48;
	and.b64  	%rd3995, %rd3994, 255;
	xor.b64  	%rd3996, %rd3995, %rd3993;
	mul.lo.s64 	%rd3997, %rd3996, 1099511628211;
	shr.u64 	%rd3998, %rd3970, 56;
	xor.b64  	%rd3999, %rd3998, %rd3997;
	mul.lo.s64 	%rd29682, %rd3999, 1099511628211;
	add.s64 	%rd29683, %rd29683, 2;
	setp.eq.s64 	%p178, %rd29683, %rd29680;
	@%p178 bra 	$L__BB14_1201;
	bra.uni 	$L__BB14_1200;
$L__BB14_1201:
	and.b64  	%rd4000, %rd3288, 1;
	setp.eq.b64 	%p179, %rd4000, 1;
	not.pred 	%p180, %p179;
	@%p180 bra 	$L__BB14_1203;
	shl.b64 	%rd4001, %rd29680, 3;
	add.s64 	%rd4002, %rd1868, %rd4001;
	ld.u64 	%rd4003, [%rd4002];
	and.b64  	%rd4004, %rd4003, 255;
	xor.b64  	%rd4005, %rd4004, %rd29682;
	mul.lo.s64 	%rd4006, %rd4005, 1099511628211;
	shr.u64 	%rd4007, %rd4003, 8;
	and.b64  	%rd4008, %rd4007, 255;
	xor.b64  	%rd4009, %rd4008, %rd4006;
	mul.lo.s64 	%rd4010, %rd4009, 1099511628211;
	shr.u64 	%rd4011, %rd4003, 16;
	and.b64  	%rd4012, %rd4011, 255;
	xor.b64  	%rd4013, %rd4012, %rd4010;
	mul.lo.s64 	%rd4014, %rd4013, 1099511628211;
	shr.u64 	%rd4015, %rd4003, 24;
	and.b64  	%rd4016, %rd4015, 255;
	xor.b64  	%rd4017, %rd4016, %rd4014;
	mul.lo.s64 	%rd4018, %rd4017, 1099511628211;
	shr.u64 	%rd4019, %rd4003, 32;
	and.b64  	%rd4020, %rd4019, 255;
	xor.b64  	%rd4021, %rd4020, %rd4018;
	mul.lo.s64 	%rd4022, %rd4021, 1099511628211;
	shr.u64 	%rd4023, %rd4003, 40;
	and.b64  	%rd4024, %rd4023, 255;
	xor.b64  	%rd4025, %rd4024, %rd4022;
	mul.lo.s64 	%rd4026, %rd4025, 1099511628211;
	shr.u64 	%rd4027, %rd4003, 48;
	and.b64  	%rd4028, %rd4027, 255;
	xor.b64  	%rd4029, %rd4028, %rd4026;
	mul.lo.s64 	%rd4030, %rd4029, 1099511628211;
	shr.u64 	%rd4031, %rd4003, 56;
	xor.b64  	%rd4032, %rd4031, %rd4030;
	mul.lo.s64 	%rd29682, %rd4032, 1099511628211;
$L__BB14_1203:
	setp.eq.s64 	%p181, %rd3288, 0;
	mov.b64 	%rd29687, -3750763034362895579;
	@%p181 bra 	$L__BB14_1209;
	setp.eq.s64 	%p182, %rd3288, 1;
	mov.b64 	%rd29687, -3750763034362895579;
	mov.b64 	%rd29688, 0;
	@%p182 bra 	$L__BB14_1207;
	and.b64  	%rd29688, %rd3288, -2;
	mov.b64 	%rd29687, -3750763034362895579;
	mov.b64 	%rd29685, 0;
$L__BB14_1206:
	shl.b64 	%rd4039, %rd29685, 3;
	add.s64 	%rd4040, %rd1867, %rd4039;
	ld.u64 	%rd4041, [%rd4040];
	and.b64  	%rd4042, %rd4041, 255;
	xor.b64  	%rd4043, %rd4042, %rd29687;
	mul.lo.s64 	%rd4044, %rd4043, 1099511628211;
	shr.u64 	%rd4045, %rd4041, 8;
	and.b64  	%rd4046, %rd4045, 255;
	xor.b64  	%rd4047, %rd4046, %rd4044;
	mul.lo.s64 	%rd4048, %rd4047, 1099511628211;
	shr.u64 	%rd4049, %rd4041, 16;
	and.b64  	%rd4050, %rd4049, 255;
	xor.b64  	%rd4051, %rd4050, %rd4048;
	mul.lo.s64 	%rd4052, %rd4051, 1099511628211;
	shr.u64 	%rd4053, %rd4041, 24;
	and.b64  	%rd4054, %rd4053, 255;
	xor.b64  	%rd4055, %rd4054, %rd4052;
	mul.lo.s64 	%rd4056, %rd4055, 1099511628211;
	shr.u64 	%rd4057, %rd4041, 32;
	and.b64  	%rd4058, %rd4057, 255;
	xor.b64  	%rd4059, %rd4058, %rd4056;
	mul.lo.s64 	%rd4060, %rd4059, 1099511628211;
	shr.u64 	%rd4061, %rd4041, 40;
	and.b64  	%rd4062, %rd4061, 255;
	xor.b64  	%rd4063, %rd4062, %rd4060;
	mul.lo.s64 	%rd4064, %rd4063, 1099511628211;
	shr.u64 	%rd4065, %rd4041, 48;
	and.b64  	%rd4066, %rd4065, 255;
	xor.b64  	%rd4067, %rd4066, %rd4064;
	mul.lo.s64 	%rd4068, %rd4067, 1099511628211;
	shr.u64 	%rd4069, %rd4041, 56;
	xor.b64  	%rd4070, %rd4069, %rd4068;
	mul.lo.s64 	%rd4071, %rd4070, 1099511628211;
	ld.u64 	%rd4072, [%rd4040+8];
	and.b64  	%rd4073, %rd4072, 255;
	xor.b64  	%rd4074, %rd4073, %rd4071;
	mul.lo.s64 	%rd4075, %rd4074, 1099511628211;
	shr.u64 	%rd4076, %rd4072, 8;
	and.b64  	%rd4077, %rd4076, 255;
	xor.b64  	%rd4078, %rd4077, %rd4075;
	mul.lo.s64 	%rd4079, %rd4078, 1099511628211;
	shr.u64 	%rd4080, %rd4072, 16;
	and.b64  	%rd4081, %rd4080, 255;
	xor.b64  	%rd4082, %rd4081, %rd4079;
	mul.lo.s64 	%rd4083, %rd4082, 1099511628211;
	shr.u64 	%rd4084, %rd4072, 24;
	and.b64  	%rd4085, %rd4084, 255;
	xor.b64  	%rd4086, %rd4085, %rd4083;
	mul.lo.s64 	%rd4087, %rd4086, 1099511628211;
	shr.u64 	%rd4088, %rd4072, 32;
	and.b64  	%rd4089, %rd4088, 255;
	xor.b64  	%rd4090, %rd4089, %rd4087;
	mul.lo.s64 	%rd4091, %rd4090, 1099511628211;
	shr.u64 	%rd4092, %rd4072, 40;
	and.b64  	%rd4093, %rd4092, 255;
	xor.b64  	%rd4094, %rd4093, %rd4091;
	mul.lo.s64 	%rd4095, %rd4094, 1099511628211;
	shr.u64 	%rd4096, %rd4072, 48;
	and.b64  	%rd4097, %rd4096, 255;
	xor.b64  	%rd4098, %rd4097, %rd4095;
	mul.lo.s64 	%rd4099, %rd4098, 1099511628211;
	shr.u64 	%rd4100, %rd4072, 56;
	xor.b64  	%rd4101, %rd4100, %rd4099;
	mul.lo.s64 	%rd29687, %rd4101, 1099511628211;
	add.s64 	%rd29685, %rd29685, 2;
	setp.ne.s64 	%p183, %rd29685, %rd29688;
	@%p183 bra 	$L__BB14_1206;
$L__BB14_1207:
	and.b64  	%rd4102, %rd3288, 1;
	setp.eq.b64 	%p184, %rd4102, 1;
	not.pred 	%p185, %p184;
	@%p185 bra 	$L__BB14_1209;
	shl.b64 	%rd4103, %rd29688, 3;
	add.s64 	%rd4104, %rd1867, %rd4103;
	ld.u64 	%rd4105, [%rd4104];
	and.b64  	%rd4106, %rd4105, 255;
	xor.b64  	%rd4107, %rd4106, %rd29687;
	mul.lo.s64 	%rd4108, %rd4107, 1099511628211;
	shr.u64 	%rd4109, %rd4105, 8;
	and.b64  	%rd4110, %rd4109, 255;
	xor.b64  	%rd4111, %rd4110, %rd4108;
	mul.lo.s64 	%rd4112, %rd4111, 1099511628211;
	shr.u64 	%rd4113, %rd4105, 16;
	and.b64  	%rd4114, %rd4113, 255;
	xor.b64  	%rd4115, %rd4114, %rd4112;
	mul.lo.s64 	%rd4116, %rd4115, 1099511628211;
	shr.u64 	%rd4117, %rd4105, 24;
	and.b64  	%rd4118, %rd4117, 255;
	xor.b64  	%rd4119, %rd4118, %rd4116;
	mul.lo.s64 	%rd4120, %rd4119, 1099511628211;
	shr.u64 	%rd4121, %rd4105, 32;
	and.b64  	%rd4122, %rd4121, 255;
	xor.b64  	%rd4123, %rd4122, %rd4120;
	mul.lo.s64 	%rd4124, %rd4123, 1099511628211;
	shr.u64 	%rd4125, %rd4105, 40;
	and.b64  	%rd4126, %rd4125, 255;
	xor.b64  	%rd4127, %rd4126, %rd4124;
	mul.lo.s64 	%rd4128, %rd4127, 1099511628211;
	shr.u64 	%rd4129, %rd4105, 48;
	and.b64  	%rd4130, %rd4129, 255;
	xor.b64  	%rd4131, %rd4130, %rd4128;
	mul.lo.s64 	%rd4132, %rd4131, 1099511628211;
	shr.u64 	%rd4133, %rd4105, 56;
	xor.b64  	%rd4134, %rd4133, %rd4132;
	mul.lo.s64 	%rd29687, %rd4134, 1099511628211;
$L__BB14_1209:
	setp.ge.u64 	%p186, %rd29682, %rd29687;
	@%p186 bra 	$L__BB14_1215;
$L__BB14_1210:
	add.s32 	%r1544, %r1541, 1;
	mov.u32 	%r1541, %r1540;
	bra.uni 	$L__BB14_1215;
$L__BB14_1211:
	setp.eq.s32 	%p187, %r429, 0;
	@%p187 bra 	$L__BB14_1215;
	cvt.s64.s32 	%rd1890, %r429;
	mov.b64 	%rd29678, 0;
$L__BB14_1213:
	shl.b64 	%rd4136, %rd29678, 3;
	add.s64 	%rd4137, %rd1868, %rd4136;
	ld.u64 	%rd1892, [%rd4137];
	add.s64 	%rd4138, %rd1867, %rd4136;
	ld.u64 	%rd1893, [%rd4138];
	setp.lt.u64 	%p188, %rd1892, %rd1893;
	@%p188 bra 	$L__BB14_1210;
	setp.le.u64 	%p189, %rd1892, %rd1893;
	add.s64 	%rd29678, %rd29678, 1;
	setp.lt.u64 	%p190, %rd29678, %rd1890;
	and.pred  	%p191, %p189, %p190;
	@%p191 bra 	$L__BB14_1213;
$L__BB14_1215:
	setp.ge.s32 	%p192, %r1544, %r1541;
	mov.u32 	%r1543, %r1541;
	@%p192 bra 	$L__BB14_1247;
	mad.lo.s32 	%r471, %r1541, 127, %r1544;
	shr.s32 	%r1543, %r471, 7;
	shl.b32 	%r472, %r1543, 3;
	add.s32 	%r474, %r443, %r472;
	ld.shared.u64 	%rd1914, [%r474+2048];
	setp.eq.s64 	%p193, %rd3288, 0;
	mov.b64 	%rd29694, -3750763034362895579;
	@%p193 bra 	$L__BB14_1222;
	setp.eq.s64 	%p194, %rd3288, 1;
	mov.b64 	%rd29694, -3750763034362895579;
	mov.b64 	%rd29692, 0;
	@%p194 bra 	$L__BB14_1220;
	and.b64  	%rd29692, %rd3288, -2;
	mov.b64 	%rd29694, -3750763034362895579;
	mov.b64 	%rd29695, 0;
$L__BB14_1219:
	shl.b64 	%rd4146, %rd29695, 3;
	add.s64 	%rd4147, %rd1914, %rd4146;
	ld.u64 	%rd4148, [%rd4147];
	and.b64  	%rd4149, %rd4148, 255;
	xor.b64  	%rd4150, %rd4149, %rd29694;
	mul.lo.s64 	%rd4151, %rd4150, 1099511628211;
	shr.u64 	%rd4152, %rd4148, 8;
	and.b64  	%rd4153, %rd4152, 255;
	xor.b64  	%rd4154, %rd4153, %rd4151;
	mul.lo.s64 	%rd4155, %rd4154, 1099511628211;
	shr.u64 	%rd4156, %rd4148, 16;
	and.b64  	%rd4157, %rd4156, 255;
	xor.b64  	%rd4158, %rd4157, %rd4155;
	mul.lo.s64 	%rd4159, %rd4158, 1099511628211;
	shr.u64 	%rd4160, %rd4148, 24;
	and.b64  	%rd4161, %rd4160, 255;
	xor.b64  	%rd4162, %rd4161, %rd4159;
	mul.lo.s64 	%rd4163, %rd4162, 1099511628211;
	shr.u64 	%rd4164, %rd4148, 32;
	and.b64  	%rd4165, %rd4164, 255;
	xor.b64  	%rd4166, %rd4165, %rd4163;
	mul.lo.s64 	%rd4167, %rd4166, 1099511628211;
	shr.u64 	%rd4168, %rd4148, 40;
	and.b64  	%rd4169, %rd4168, 255;
	xor.b64  	%rd4170, %rd4169, %rd4167;
	mul.lo.s64 	%rd4171, %rd4170, 1099511628211;
	shr.u64 	%rd4172, %rd4148, 48;
	and.b64  	%rd4173, %rd4172, 255;
	xor.b64  	%rd4174, %rd4173, %rd4171;
	mul.lo.s64 	%rd4175, %rd4174, 1099511628211;
	shr.u64 	%rd4176, %rd4148, 56;
	xor.b64  	%rd4177, %rd4176, %rd4175;
	mul.lo.s64 	%rd4178, %rd4177, 1099511628211;
	ld.u64 	%rd4179, [%rd4147+8];
	and.b64  	%rd4180, %rd4179, 255;
	xor.b64  	%rd4181, %rd4180, %rd4178;
	mul.lo.s64 	%rd4182, %rd4181, 1099511628211;
	shr.u64 	%rd4183, %rd4179, 8;
	and.b64  	%rd4184, %rd4183, 255;
	xor.b64  	%rd4185, %rd4184, %rd4182;
	mul.lo.s64 	%rd4186, %rd4185, 1099511628211;
	shr.u64 	%rd4187, %rd4179, 16;
	and.b64  	%rd4188, %rd4187, 255;
	xor.b64  	%rd4189, %rd4188, %rd4186;
	mul.lo.s64 	%rd4190, %rd4189, 1099511628211;
	shr.u64 	%rd4191, %rd4179, 24;
	and.b64  	%rd4192, %rd4191, 255;
	xor.b64  	%rd4193, %rd4192, %rd4190;
	mul.lo.s64 	%rd4194, %rd4193, 1099511628211;
	shr.u64 	%rd4195, %rd4179, 32;
	and.b64  	%rd4196, %rd4195, 255;
	xor.b64  	%rd4197, %rd4196, %rd4194;
	mul.lo.s64 	%rd4198, %rd4197, 1099511628211;
	shr.u64 	%rd4199, %rd4179, 40;
	and.b64  	%rd4200, %rd4199, 255;
	xor.b64  	%rd4201, %rd4200, %rd4198;
	mul.lo.s64 	%rd4202, %rd4201, 1099511628211;
	shr.u64 	%rd4203, %rd4179, 48;
	and.b64  	%rd4204, %rd4203, 255;
	xor.b64  	%rd4205, %rd4204, %rd4202;
	mul.lo.s64 	%rd4206, %rd4205, 1099511628211;
	shr.u64 	%rd4207, %rd4179, 56;
	xor.b64  	%rd4208, %rd4207, %rd4206;
	mul.lo.s64 	%rd29694, %rd4208, 1099511628211;
	add.s64 	%rd29695, %rd29695, 2;
	setp.eq.s64 	%p195, %rd29695, %rd29692;
	@%p195 bra 	$L__BB14_1220;
	bra.uni 	$L__BB14_1219;
$L__BB14_1220:
	and.b64  	%rd4209, %rd3288, 1;
	setp.eq.b64 	%p196, %rd4209, 1;
	not.pred 	%p197, %p196;
	@%p197 bra 	$L__BB14_1222;
	shl.b64 	%rd4210, %rd29692, 3;
	add.s64 	%rd4211, %rd1914, %rd4210;
	ld.u64 	%rd4212, [%rd4211];
	and.b64  	%rd4213, %rd4212, 255;
	xor.b64  	%rd4214, %rd4213, %rd29694;
	mul.lo.s64 	%rd4215, %rd4214, 1099511628211;
	shr.u64 	%rd4216, %rd4212, 8;
	and.b64  	%rd4217, %rd4216, 255;
	xor.b64  	%rd4218, %rd4217, %rd4215;
	mul.lo.s64 	%rd4219, %rd4218, 1099511628211;
	shr.u64 	%rd4220, %rd4212, 16;
	and.b64  	%rd4221, %rd4220, 255;
	xor.b64  	%rd4222, %rd4221, %rd4219;
	mul.lo.s64 	%rd4223, %rd4222, 1099511628211;
	shr.u64 	%rd4224, %rd4212, 24;
	and.b64  	%rd4225, %rd4224, 255;
	xor.b64  	%rd4226, %rd4225, %rd4223;
	mul.lo.s64 	%rd4227, %rd4226, 1099511628211;
	shr.u64 	%rd4228, %rd4212, 32;
	and.b64  	%rd4229, %rd4228, 255;
	xor.b64  	%rd4230, %rd4229, %rd4227;
	mul.lo.s64 	%rd4231, %rd4230, 1099511628211;
	shr.u64 	%rd4232, %rd4212, 40;
	and.b64  	%rd4233, %rd4232, 255;
	xor.b64  	%rd4234, %rd4233, %rd4231;
	mul.lo.s64 	%rd4235, %rd4234, 1099511628211;
	shr.u64 	%rd4236, %rd4212, 48;
	and.b64  	%rd4237, %rd4236, 255;
	xor.b64  	%rd4238, %rd4237, %rd4235;
	mul.lo.s64 	%rd4239, %rd4238, 1099511628211;
	shr.u64 	%rd4240, %rd4212, 56;
	xor.b64  	%rd4241, %rd4240, %rd4239;
	mul.lo.s64 	%rd29694, %rd4241, 1099511628211;
$L__BB14_1222:
	setp.eq.s64 	%p198, %rd3288, 0;
	mov.b64 	%rd29699, -3750763034362895579;
	@%p198 bra 	$L__BB14_1228;
	setp.eq.s64 	%p199, %rd3288, 1;
	mov.b64 	%rd29699, -3750763034362895579;
	mov.b64 	%rd29700, 0;
	@%p199 bra 	$L__BB14_1226;
	mov.b64 	%rd29699, -3750763034362895579;
	mov.b64 	%rd29697, 0;
	and.b64  	%rd29700, %rd3288, -2;
$L__BB14_1225:
	shl.b64 	%rd4248, %rd29697, 3;
	add.s64 	%rd4249, %rd1867, %rd4248;
	ld.u64 	%rd4250, [%rd4249];
	and.b64  	%rd4251, %rd4250, 255;
	xor.b64  	%rd4252, %rd4251, %rd29699;
	mul.lo.s64 	%rd4253, %rd4252, 1099511628211;
	shr.u64 	%rd4254, %rd4250, 8;
	and.b64  	%rd4255, %rd4254, 255;
	xor.b64  	%rd4256, %rd4255, %rd4253;
	mul.lo.s64 	%rd4257, %rd4256, 1099511628211;
	shr.u64 	%rd4258, %rd4250, 16;
	and.b64  	%rd4259, %rd4258, 255;
	xor.b64  	%rd4260, %rd4259, %rd4257;
	mul.lo.s64 	%rd4261, %rd4260, 1099511628211;
	shr.u64 	%rd4262, %rd4250, 24;
	and.b64  	%rd4263, %rd4262, 255;
	xor.b64  	%rd4264, %rd4263, %rd4261;
	mul.lo.s64 	%rd4265, %rd4264, 1099511628211;
	shr.u64 	%rd4266, %rd4250, 32;
	and.b64  	%rd4267, %rd4266, 255;
	xor.b64  	%rd4268, %rd4267, %rd4265;
	mul.lo.s64 	%rd4269, %rd4268, 1099511628211;
	shr.u64 	%rd4270, %rd4250, 40;
	and.b64  	%rd4271, %rd4270, 255;
	xor.b64  	%rd4272, %rd4271, %rd4269;
	mul.lo.s64 	%rd4273, %rd4272, 1099511628211;
	shr.u64 	%rd4274, %rd4250, 48;
	and.b64  	%rd4275, %rd4274, 255;
	xor.b64  	%rd4276, %rd4275, %rd4273;
	mul.lo.s64 	%rd4277, %rd4276, 1099511628211;
	shr.u64 	%rd4278, %rd4250, 56;
	xor.b64  	%rd4279, %rd4278, %rd4277;
	mul.lo.s64 	%rd4280, %rd4279, 1099511628211;
	ld.u64 	%rd4281, [%rd4249+8];
	and.b64  	%rd4282, %rd4281, 255;
	xor.b64  	%rd4283, %rd4282, %rd4280;
	mul.lo.s64 	%rd4284, %rd4283, 1099511628211;
	shr.u64 	%rd4285, %rd4281, 8;
	and.b64  	%rd4286, %rd4285, 255;
	xor.b64  	%rd4287, %rd4286, %rd4284;
	mul.lo.s64 	%rd4288, %rd4287, 1099511628211;
	shr.u64 	%rd4289, %rd4281, 16;
	and.b64  	%rd4290, %rd4289, 255;
	xor.b64  	%rd4291, %rd4290, %rd4288;
	mul.lo.s64 	%rd4292, %rd4291, 1099511628211;
	shr.u64 	%rd4293, %rd4281, 24;
	and.b64  	%rd4294, %rd4293, 255;
	xor.b64  	%rd4295, %rd4294, %rd4292;
	mul.lo.s64 	%rd4296, %rd4295, 1099511628211;
	shr.u64 	%rd4297, %rd4281, 32;
	and.b64  	%rd4298, %rd4297, 255;
	xor.b64  	%rd4299, %rd4298, %rd4296;
	mul.lo.s64 	%rd4300, %rd4299, 1099511628211;
	shr.u64 	%rd4301, %rd4281, 40;
	and.b64  	%rd4302, %rd4301, 255;
	xor.b64  	%rd4303, %rd4302, %rd4300;
	mul.lo.s64 	%rd4304, %rd4303, 1099511628211;
	shr.u64 	%rd4305, %rd4281, 48;
	and.b64  	%rd4306, %rd4305, 255;
	xor.b64  	%rd4307, %rd4306, %rd4304;
	mul.lo.s64 	%rd4308, %rd4307, 1099511628211;
	shr.u64 	%rd4309, %rd4281, 56;
	xor.b64  	%rd4310, %rd4309, %rd4308;
	mul.lo.s64 	%rd29699, %rd4310, 1099511628211;
	add.s64 	%rd29697, %rd29697, 2;
	setp.ne.s64 	%p200, %rd29697, %rd29700;
	@%p200 bra 	$L__BB14_1225;
$L__BB14_1226:
	and.b64  	%rd4311, %rd3288, 1;
	setp.eq.b64 	%p201, %rd4311, 1;
	not.pred 	%p202, %p201;
	@%p202 bra 	$L__BB14_1228;
	shl.b64 	%rd4312, %rd29700, 3;
	add.s64 	%rd4313, %rd1867, %rd4312;
	ld.u64 	%rd4314, [%rd4313];
	and.b64  	%rd4315, %rd4314, 255;
	xor.b64  	%rd4316, %rd4315, %rd29699;
	mul.lo.s64 	%rd4317, %rd4316, 1099511628211;
	shr.u64 	%rd4318, %rd4314, 8;
	and.b64  	%rd4319, %rd4318, 255;
	xor.b64  	%rd4320, %rd4319, %rd4317;
	mul.lo.s64 	%rd4321, %rd4320, 1099511628211;
	shr.u64 	%rd4322, %rd4314, 16;
	and.b64  	%rd4323, %rd4322, 255;
	xor.b64  	%rd4324, %rd4323, %rd4321;
	mul.lo.s64 	%rd4325, %rd4324, 1099511628211;
	shr.u64 	%rd4326, %rd4314, 24;
	and.b64  	%rd4327, %rd4326, 255;
	xor.b64  	%rd4328, %rd4327, %rd4325;
	mul.lo.s64 	%rd4329, %rd4328, 1099511628211;
	shr.u64 	%rd4330, %rd4314, 32;
	and.b64  	%rd4331, %rd4330, 255;
	xor.b64  	%rd4332, %rd4331, %rd4329;
	mul.lo.s64 	%rd4333, %rd4332, 1099511628211;
	shr.u64 	%rd4334, %rd4314, 40;
	and.b64  	%rd4335, %rd4334, 255;
	xor.b64  	%rd4336, %rd4335, %rd4333;
	mul.lo.s64 	%rd4337, %rd4336, 1099511628211;
	shr.u64 	%rd4338, %rd4314, 48;
	and.b64  	%rd4339, %rd4338, 255;
	xor.b64  	%rd4340, %rd4339, %rd4337;
	mul.lo.s64 	%rd4341, %rd4340, 1099511628211;
	shr.u64 	%rd4342, %rd4314, 56;
	xor.b64  	%rd4343, %rd4342, %rd4341;
	mul.lo.s64 	%rd29699, %rd4343, 1099511628211;
$L__BB14_1228:
	setp.eq.s64 	%p203, %rd29694, %rd29699;
	@%p203 bra 	$L__BB14_1243;
	setp.eq.s64 	%p204, %rd3288, 0;
	mov.b64 	%rd29707, -3750763034362895579;
	@%p204 bra 	$L__BB14_1235;
	setp.eq.s64 	%p205, %rd3288, 1;
	mov.b64 	%rd29707, -3750763034362895579;
	mov.b64 	%rd29705, 0;
	@%p205 bra 	$L__BB14_1233;
	and.b64  	%rd29705, %rd3288, -2;
	mov.b64 	%rd29707, -3750763034362895579;
	mov.b64 	%rd29708, 0;
$L__BB14_1232:
	shl.b64 	%rd4350, %rd29708, 3;
	add.s64 	%rd4351, %rd1914, %rd4350;
	ld.u64 	%rd4352, [%rd4351];
	and.b64  	%rd4353, %rd4352, 255;
	xor.b64  	%rd4354, %rd4353, %rd29707;
	mul.lo.s64 	%rd4355, %rd4354, 1099511628211;
	shr.u64 	%rd4356, %rd4352, 8;
	and.b64  	%rd4357, %rd4356, 255;
	xor.b64  	%rd4358, %rd4357, %rd4355;
	mul.lo.s64 	%rd4359, %rd4358, 1099511628211;
	shr.u64 	%rd4360, %rd4352, 16;
	and.b64  	%rd4361, %rd4360, 255;
	xor.b64  	%rd4362, %rd4361, %rd4359;
	mul.lo.s64 	%rd4363, %rd4362, 1099511628211;
	shr.u64 	%rd4364, %rd4352, 24;
	and.b64  	%rd4365, %rd4364, 255;
	xor.b64  	%rd4366, %rd4365, %rd4363;
	mul.lo.s64 	%rd4367, %rd4366, 1099511628211;
	shr.u64 	%rd4368, %rd4352, 32;
	and.b64  	%rd4369, %rd4368, 255;
	xor.b64  	%rd4370, %rd4369, %rd4367;
	mul.lo.s64 	%rd4371, %rd4370, 1099511628211;
	shr.u64 	%rd4372, %rd4352, 40;
	and.b64  	%rd4373, %rd4372, 255;
	xor.b64  	%rd4374, %rd4373, %rd4371;
	mul.lo.s64 	%rd4375, %rd4374, 1099511628211;
	shr.u64 	%rd4376, %rd4352, 48;
	and.b64  	%rd4377, %rd4376, 255;
	xor.b64  	%rd4378, %rd4377, %rd4375;
	mul.lo.s64 	%rd4379, %rd4378, 1099511628211;
	shr.u64 	%rd4380, %rd4352, 56;
	xor.b64  	%rd4381, %rd4380, %rd4379;
	mul.lo.s64 	%rd4382, %rd4381, 1099511628211;
	ld.u64 	%rd4383, [%rd4351+8];
	and.b64  	%rd4384, %rd4383, 255;
	xor.b64  	%rd4385, %rd4384, %rd4382;
	mul.lo.s64 	%rd4386, %rd4385, 1099511628211;
	shr.u64 	%rd4387, %rd4383, 8;
	and.b64  	%rd4388, %rd4387, 255;
	xor.b64  	%rd4389, %rd4388, %rd4386;
	mul.lo.s64 	%rd4390, %rd4389, 1099511628211;
	shr.u64 	%rd4391, %rd4383, 16;
	and.b64  	%rd4392, %rd4391, 255;
	xor.b64  	%rd4393, %rd4392, %rd4390;
	mul.lo.s64 	%rd4394, %rd4393, 1099511628211;
	shr.u64 	%rd4395, %rd4383, 24;
	and.b64  	%rd4396, %rd4395, 255;
	xor.b64  	%rd4397, %rd4396, %rd4394;
	mul.lo.s64 	%rd4398, %rd4397, 1099511628211;
	shr.u64 	%rd4399, %rd4383, 32;
	and.b64  	%rd4400, %rd4399, 255;
	xor.b64  	%rd4401, %rd4400, %rd4398;
	mul.lo.s64 	%rd4402, %rd4401, 1099511628211;
	shr.u64 	%rd4403, %rd4383, 40;
	and.b64  	%rd4404, %rd4403, 255;
	xor.b64  	%rd4405, %rd4404, %rd4402;
	mul.lo.s64 	%rd4406, %rd4405, 1099511628211;
	shr.u64 	%rd4407, %rd4383, 48;
	and.b64  	%rd4408, %rd4407, 255;
	xor.b64  	%rd4409, %rd4408, %rd4406;
	mul.lo.s64 	%rd4410, %rd4409, 1099511628211;
	shr.u64 	%rd4411, %rd4383, 56;
	xor.b64  	%rd4412, %rd4411, %rd4410;
	mul.lo.s64 	%rd29707, %rd4412, 1099511628211;
	add.s64 	%rd29708, %rd29708, 2;
	setp.eq.s64 	%p206, %rd29708, %rd29705;
	@%p206 bra 	$L__BB14_1233;
	bra.uni 	$L__BB14_1232;
$L__BB14_1233:
	and.b64  	%rd4413, %rd3288, 1;
	setp.eq.b64 	%p207, %rd4413, 1;
	not.pred 	%p208, %p207;
	@%p208 bra 	$L__BB14_1235;
	shl.b64 	%rd4414, %rd29705, 3;
	add.s64 	%rd4415, %rd1914, %rd4414;
	ld.u64 	%rd4416, [%rd4415];
	and.b64  	%rd4417, %rd4416, 255;
	xor.b64  	%rd4418, %rd4417, %rd29707;
	mul.lo.s64 	%rd4419, %rd4418, 1099511628211;
	shr.u64 	%rd4420, %rd4416, 8;
	and.b64  	%rd4421, %rd4420, 255;
	xor.b64  	%rd4422, %rd4421, %rd4419;
	mul.lo.s64 	%rd4423, %rd4422, 1099511628211;
	shr.u64 	%rd4424, %rd4416, 16;
	and.b64  	%rd4425, %rd4424, 255;
	xor.b64  	%rd4426, %rd4425, %rd4423;
	mul.lo.s64 	%rd4427, %rd4426, 1099511628211;
	shr.u64 	%rd4428, %rd4416, 24;
	and.b64  	%rd4429, %rd4428, 255;
	xor.b64  	%rd4430, %rd4429, %rd4427;
	mul.lo.s64 	%rd4431, %rd4430, 1099511628211;
	shr.u64 	%rd4432, %rd4416, 32;
	and.b64  	%rd4433, %rd4432, 255;
	xor.b64  	%rd4434, %rd4433, %rd4431;
	mul.lo.s64 	%rd4435, %rd4434, 1099511628211;
	shr.u64 	%rd4436, %rd4416, 40;
	and.b64  	%rd4437, %rd4436, 255;
	xor.b64  	%rd4438, %rd4437, %rd4435;
	mul.lo.s64 	%rd4439, %rd4438, 1099511628211;
	shr.u64 	%rd4440, %rd4416, 48;
	and.b64  	%rd4441, %rd4440, 255;
	xor.b64  	%rd4442, %rd4441, %rd4439;
	mul.lo.s64 	%rd4443, %rd4442, 1099511628211;
	shr.u64 	%rd4444, %rd4416, 56;
	xor.b64  	%rd4445, %rd4444, %rd4443;
	mul.lo.s64 	%rd29707, %rd4445, 1099511628211;
$L__BB14_1235:
	setp.eq.s64 	%p209, %rd3288, 0;
	mov.b64 	%rd29712, -3750763034362895579;
	@%p209 bra 	$L__BB14_1241;
	setp.eq.s64 	%p210, %rd3288, 1;
	mov.b64 	%rd29712, -3750763034362895579;
	mov.b64 	%rd29713, 0;
	@%p210 bra 	$L__BB14_1239;
	and.b64  	%rd29713, %rd3288, -2;
	mov.b64 	%rd29712, -3750763034362895579;
	mov.b64 	%rd29710, 0;
$L__BB14_1238:
	shl.b64 	%rd4452, %rd29710, 3;
	add.s64 	%rd4453, %rd1867, %rd4452;
	ld.u64 	%rd4454, [%rd4453];
	and.b64  	%rd4455, %rd4454, 255;
	xor.b64  	%rd4456, %rd4455, %rd29712;
	mul.lo.s64 	%rd4457, %rd4456, 1099511628211;
	shr.u64 	%rd4458, %rd4454, 8;
	and.b64  	%rd4459, %rd4458, 255;
	xor.b64  	%rd4460, %rd4459, %rd4457;
	mul.lo.s64 	%rd4461, %rd4460, 1099511628211;
	shr.u64 	%rd4462, %rd4454, 16;
	and.b64  	%rd4463, %rd4462, 255;
	xor.b64  	%rd4464, %rd4463, %rd4461;
	mul.lo.s64 	%rd4465, %rd4464, 1099511628211;
	shr.u64 	%rd4466, %rd4454, 24;
	and.b64  	%rd4467, %rd4466, 255;
	xor.b64  	%rd4468, %rd4467, %rd4465;
	mul.lo.s64 	%rd4469, %rd4468, 1099511628211;
	shr.u64 	%rd4470, %rd4454, 32;
	and.b64  	%rd4471, %rd4470, 255;
	xor.b64  	%rd4472, %rd4471, %rd4469;
	mul.lo.s64 	%rd4473, %rd4472, 1099511628211;
	shr.u64 	%rd4474, %rd4454, 40;
	and.b64  	%rd4475, %rd4474, 255;
	xor.b64  	%rd4476, %rd4475, %rd4473;
	mul.lo.s64 	%rd4477, %rd4476, 1099511628211;
	shr.u64 	%rd4478, %rd4454, 48;
	and.b64  	%rd4479, %rd4478, 255;
	xor.b64  	%rd4480, %rd4479, %rd4477;
	mul.lo.s64 	%rd4481, %rd4480, 1099511628211;
	shr.u64 	%rd4482, %rd4454, 56;
	xor.b64  	%rd4483, %rd4482, %rd4481;
	mul.lo.s64 	%rd4484, %rd4483, 1099511628211;
	ld.u64 	%rd4485, [%rd4453+8];
	and.b64  	%rd4486, %rd4485, 255;
	xor.b64  	%rd4487, %rd4486, %rd4484;
	mul.lo.s64 	%rd4488, %rd4487, 1099511628211;
	shr.u64 	%rd4489, %rd4485, 8;
	and.b64  	%rd4490, %rd4489, 255;
	xor.b64  	%rd4491, %rd4490, %rd4488;
	mul.lo.s64 	%rd4492, %rd4491, 1099511628211;
	shr.u64 	%rd4493, %rd4485, 16;
	and.b64  	%rd4494, %rd4493, 255;
	xor.b64  	%rd4495, %rd4494, %rd4492;
	mul.lo.s64 	%rd4496, %rd4495, 1099511628211;
	shr.u64 	%rd4497, %rd4485, 24;
	and.b64  	%rd4498, %rd4497, 255;
	xor.b64  	%rd4499, %rd4498, %rd4496;
	mul.lo.s64 	%rd4500, %rd4499, 1099511628211;
	shr.u64 	%rd4501, %rd4485, 32;
	and.b64  	%rd4502, %rd4501, 255;
	xor.b64  	%rd4503, %rd4502, %rd4500;
	mul.lo.s64 	%rd4504, %rd4503, 1099511628211;
	shr.u64 	%rd4505, %rd4485, 40;
	and.b64  	%rd4506, %rd4505, 255;
	xor.b64  	%rd4507, %rd4506, %rd4504;
	mul.lo.s64 	%rd4508, %rd4507, 1099511628211;
	shr.u64 	%rd4509, %rd4485, 48;
	and.b64  	%rd4510, %rd4509, 255;
	xor.b64  	%rd4511, %rd4510, %rd4508;
	mul.lo.s64 	%rd4512, %rd4511, 1099511628211;
	shr.u64 	%rd4513, %rd4485, 56;
	xor.b64  	%rd4514, %rd4513, %rd4512;
	mul.lo.s64 	%rd29712, %rd4514, 1099511628211;
	add.s64 	%rd29710, %rd29710, 2;
	setp.ne.s64 	%p211, %rd29710, %rd29713;
	@%p211 bra 	$L__BB14_1238;
$L__BB14_1239:
	and.b64  	%rd4515, %rd3288, 1;
	setp.eq.b64 	%p212, %rd4515, 1;
	not.pred 	%p213, %p212;
	@%p213 bra 	$L__BB14_1241;
	shl.b64 	%rd4516, %rd29713, 3;
	add.s64 	%rd4517, %rd1867, %rd4516;
	ld.u64 	%rd4518, [%rd4517];
	and.b64  	%rd4519, %rd4518, 255;
	xor.b64  	%rd4520, %rd4519, %rd29712;
	mul.lo.s64 	%rd4521, %rd4520, 1099511628211;
	shr.u64 	%rd4522, %rd4518, 8;
	and.b64  	%rd4523, %rd4522, 255;
	xor.b64  	%rd4524, %rd4523, %rd4521;
	mul.lo.s64 	%rd4525, %rd4524, 1099511628211;
	shr.u64 	%rd4526, %rd4518, 16;
	and.b64  	%rd4527, %rd4526, 255;
	xor.b64  	%rd4528, %rd4527, %rd4525;
	mul.lo.s64 	%rd4529, %rd4528, 1099511628211;
	shr.u64 	%rd4530, %rd4518, 24;
	and.b64  	%rd4531, %rd4530, 255;
	xor.b64  	%rd4532, %rd4531, %rd4529;
	mul.lo.s64 	%rd4533, %rd4532, 1099511628211;
	shr.u64 	%rd4534, %rd4518, 32;
	and.b64  	%rd4535, %rd4534, 255;
	xor.b64  	%rd4536, %rd4535, %rd4533;
	mul.lo.s64 	%rd4537, %rd4536, 1099511628211;
	shr.u64 	%rd4538, %rd4518, 40;
	and.b64  	%rd4539, %rd4538, 255;
	xor.b64  	%rd4540, %rd4539, %rd4537;
	mul.lo.s64 	%rd4541, %rd4540, 1099511628211;
	shr.u64 	%rd4542, %rd4518, 48;
	and.b64  	%rd4543, %rd4542, 255;
	xor.b64  	%rd4544, %rd4543, %rd4541;
	mul.lo.s64 	%rd4545, %rd4544, 1099511628211;
	shr.u64 	%rd4546, %rd4518, 56;
	xor.b64  	%rd4547, %rd4546, %rd4545;
	mul.lo.s64 	%rd29712, %rd4547, 1099511628211;
$L__BB14_1241:
	setp.ge.u64 	%p214, %rd29707, %rd29712;
	@%p214 bra 	$L__BB14_1247;
$L__BB14_1242:
	add.s32 	%r1544, %r1543, 1;
	mov.u32 	%r1543, %r1541;
	bra.uni 	$L__BB14_1247;
$L__BB14_1243:
	setp.eq.s32 	%p215, %r429, 0;
	@%p215 bra 	$L__BB14_1247;
	cvt.s64.s32 	%rd1936, %r429;
	mov.b64 	%rd29703, 0;
$L__BB14_1245:
	shl.b64 	%rd4549, %rd29703, 3;
	add.s64 	%rd4550, %rd1914, %rd4549;
	ld.u64 	%rd1938, [%rd4550];
	add.s64 	%rd4551, %rd1867, %rd4549;
	ld.u64 	%rd1939, [%rd4551];
	setp.lt.u64 	%p216, %rd1938, %rd1939;
	@%p216 bra 	$L__BB14_1242;
	setp.le.u64 	%p217, %rd1938, %rd1939;
	add.s64 	%rd29703, %rd29703, 1;
	setp.lt.u64 	%p218, %rd29703, %rd1936;
	and.pred  	%p219, %p217, %p218;
	@%p219 bra 	$L__BB14_1245;
$L__BB14_1247:
	setp.ge.s32 	%p220, %r1544, %r1543;
	mov.u32 	%r1545, %r1543;
	@%p220 bra 	$L__BB14_1279;
	mad.lo.s32 	%r475, %r1543, 31, %r1544;
	shr.s32 	%r1545, %r475, 5;
	shl.b32 	%r476, %r1545, 3;
	add.s32 	%r478, %r443, %r476;
	ld.shared.u64 	%rd1960, [%r478+2048];
	setp.eq.s64 	%p221, %rd3288, 0;
	mov.b64 	%rd29719, -3750763034362895579;
	@%p221 bra 	$L__BB14_1254;
	setp.eq.s64 	%p222, %rd3288, 1;
	mov.b64 	%rd29719, -3750763034362895579;
	mov.b64 	%rd29717, 0;
	@%p222 bra 	$L__BB14_1252;
	and.b64  	%rd29717, %rd3288, -2;
	mov.b64 	%rd29719, -3750763034362895579;
	mov.b64 	%rd29720, 0;
$L__BB14_1251:
	shl.b64 	%rd4559, %rd29720, 3;
	add.s64 	%rd4560, %rd1960, %rd4559;
	ld.u64 	%rd4561, [%rd4560];
	and.b64  	%rd4562, %rd4561, 255;
	xor.b64  	%rd4563, %rd4562, %rd29719;
	mul.lo.s64 	%rd4564, %rd4563, 1099511628211;
	shr.u64 	%rd4565, %rd4561, 8;
	and.b64  	%rd4566, %rd4565, 255;
	xor.b64  	%rd4567, %rd4566, %rd4564;
	mul.lo.s64 	%rd4568, %rd4567, 1099511628211;
	shr.u64 	%rd4569, %rd4561, 16;
	and.b64  	%rd4570, %rd4569, 255;
	xor.b64  	%rd4571, %rd4570, %rd4568;
	mul.lo.s64 	%rd4572, %rd4571, 1099511628211;
	shr.u64 	%rd4573, %rd4561, 24;
	and.b64  	%rd4574, %rd4573, 255;
	xor.b64  	%rd4575, %rd4574, %rd4572;
	mul.lo.s64 	%rd4576, %rd4575, 1099511628211;
	shr.u64 	%rd4577, %rd4561, 32;
	and.b64  	%rd4578, %rd4577, 255;
	xor.b64  	%rd4579, %rd4578, %rd4576;
	mul.lo.s64 	%rd4580, %rd4579, 1099511628211;
	shr.u64 	%rd4581, %rd4561, 40;
	and.b64  	%rd4582, %rd4581, 255;
	xor.b64  	%rd4583, %rd4582, %rd4580;
	mul.lo.s64 	%rd4584, %rd4583, 1099511628211;
	shr.u64 	%rd4585, %rd4561, 48;
	and.b64  	%rd4586, %rd4585, 255;
	xor.b64  	%rd4587, %rd4586, %rd4584;
	mul.lo.s64 	%rd4588, %rd4587, 1099511628211;
	shr.u64 	%rd4589, %rd4561, 56;
	xor.b64  	%rd4590, %rd4589, %rd4588;
	mul.lo.s64 	%rd4591, %rd4590, 1099511628211;
	ld.u64 	%rd4592, [%rd4560+8];
	and.b64  	%rd4593, %rd4592, 255;
	xor.b64  	%rd4594, %rd4593, %rd4591;
	mul.lo.s64 	%rd4595, %rd4594, 1099511628211;
	shr.u64 	%rd4596, %rd4592, 8;
	and.b64  	%rd4597, %rd4596, 255;
	xor.b64  	%rd4598, %rd4597, %rd4595;
	mul.lo.s64 	%rd4599, %rd4598, 1099511628211;
	shr.u64 	%rd4600, %rd4592, 16;
	and.b64  	%rd4601, %rd4600, 255;
	xor.b64  	%rd4602, %rd4601, %rd4599;
	mul.lo.s64 	%rd4603, %rd4602, 1099511628211;
	shr.u64 	%rd4604, %rd4592, 24;
	and.b64  	%rd4605, %rd4604, 255;
	xor.b64  	%rd4606, %rd4605, %rd4603;
	mul.lo.s64 	%rd4607, %rd4606, 1099511628211;
	shr.u64 	%rd4608, %rd4592, 32;
	and.b64  	%rd4609, %rd4608, 255;
	xor.b64  	%rd4610, %rd4609, %rd4607;
	mul.lo.s64 	%rd4611, %rd4610, 1099511628211;
	shr.u64 	%rd4612, %rd4592, 40;
	and.b64  	%rd4613, %rd4612, 255;
	xor.b64  	%rd4614, %rd4613, %rd4611;
	mul.lo.s64 	%rd4615, %rd4614, 1099511628211;
	shr.u64 	%rd4616, %rd4592, 48;
	and.b64  	%rd4617, %rd4616, 255;
	xor.b64  	%rd4618, %rd4617, %rd4615;
	mul.lo.s64 	%rd4619, %rd4618, 1099511628211;
	shr.u64 	%rd4620, %rd4592, 56;
	xor.b64  	%rd4621, %rd4620, %rd4619;
	mul.lo.s64 	%rd29719, %rd4621, 1099511628211;
	add.s64 	%rd29720, %rd29720, 2;
	setp.eq.s64 	%p223, %rd29720, %rd29717;
	@%p223 bra 	$L__BB14_1252;
	bra.uni 	$L__BB14_1251;
$L__BB14_1252:
	and.b64  	%rd4622, %rd3288, 1;
	setp.eq.b64 	%p224, %rd4622, 1;
	not.pred 	%p225, %p224;
	@%p225 bra 	$L__BB14_1254;
	shl.b64 	%rd4623, %rd29717, 3;
	add.s64 	%rd4624, %rd1960, %rd4623;
	ld.u64 	%rd4625, [%rd4624];
	and.b64  	%rd4626, %rd4625, 255;
	xor.b64  	%rd4627, %rd4626, %rd29719;
	mul.lo.s64 	%rd4628, %rd4627, 1099511628211;
	shr.u64 	%rd4629, %rd4625, 8;
	and.b64  	%rd4630, %rd4629, 255;
	xor.b64  	%rd4631, %rd4630, %rd4628;
	mul.lo.s64 	%rd4632, %rd4631, 1099511628211;
	shr.u64 	%rd4633, %rd4625, 16;
	and.b64  	%rd4634, %rd4633, 255;
	xor.b64  	%rd4635, %rd4634, %rd4632;
	mul.lo.s64 	%rd4636, %rd4635, 1099511628211;
	shr.u64 	%rd4637, %rd4625, 24;
	and.b64  	%rd4638, %rd4637, 255;
	xor.b64  	%rd4639, %rd4638, %rd4636;
	mul.lo.s64 	%rd4640, %rd4639, 1099511628211;
	shr.u64 	%rd4641, %rd4625, 32;
	and.b64  	%rd4642, %rd4641, 255;
	xor.b64  	%rd4643, %rd4642, %rd4640;
	mul.lo.s64 	%rd4644, %rd4643, 1099511628211;
	shr.u64 	%rd4645, %rd4625, 40;
	and.b64  	%rd4646, %rd4645, 255;
	xor.b64  	%rd4647, %rd4646, %rd4644;
	mul.lo.s64 	%rd4648, %rd4647, 1099511628211;
	shr.u64 	%rd4649, %rd4625, 48;
	and.b64  	%rd4650, %rd4649, 255;
	xor.b64  	%rd4651, %rd4650, %rd4648;
	mul.lo.s64 	%rd4652, %rd4651, 1099511628211;
	shr.u64 	%rd4653, %rd4625, 56;
	xor.b64  	%rd4654, %rd4653, %rd4652;
	mul.lo.s64 	%rd29719, %rd4654, 1099511628211;
$L__BB14_1254:
	setp.eq.s64 	%p226, %rd3288, 0;
	mov.b64 	%rd29724, -3750763034362895579;
	@%p226 bra 	$L__BB14_1260;
	setp.eq.s64 	%p227, %rd3288, 1;
	mov.b64 	%rd29724, -3750763034362895579;
	mov.b64 	%rd29725, 0;
	@%p227 bra 	$L__BB14_1258;
	mov.b64 	%rd29724, -3750763034362895579;
	mov.b64 	%rd29722, 0;
	and.b64  	%rd29725, %rd3288, -2;
$L__BB14_1257:
	shl.b64 	%rd4661, %rd29722, 3;
	add.s64 	%rd4662, %rd1867, %rd4661;
	ld.u64 	%rd4663, [%rd4662];
	and.b64  	%rd4664, %rd4663, 255;
	xor.b64  	%rd4665, %rd4664, %rd29724;
	mul.lo.s64 	%rd4666, %rd4665, 1099511628211;
	shr.u64 	%rd4667, %rd4663, 8;
	and.b64  	%rd4668, %rd4667, 255;
	xor.b64  	%rd4669, %rd4668, %rd4666;
	mul.lo.s64 	%rd4670, %rd4669, 1099511628211;
	shr.u64 	%rd4671, %rd4663, 16;
	and.b64  	%rd4672, %rd4671, 255;
	xor.b64  	%rd4673, %rd4672, %rd4670;
	mul.lo.s64 	%rd4674, %rd4673, 1099511628211;
	shr.u64 	%rd4675, %rd4663, 24;
	and.b64  	%rd4676, %rd4675, 255;
	xor.b64  	%rd4677, %rd4676, %rd4674;
	mul.lo.s64 	%rd4678, %rd4677, 1099511628211;
	shr.u64 	%rd4679, %rd4663, 32;
	and.b64  	%rd4680, %rd4679, 255;
	xor.b64  	%rd4681, %rd4680, %rd4678;
	mul.lo.s64 	%rd4682, %rd4681, 1099511628211;
	shr.u64 	%rd4683, %rd4663, 40;
	and.b64  	%rd4684, %rd4683, 255;
	xor.b64  	%rd4685, %rd4684, %rd4682;
	mul.lo.s64 	%rd4686, %rd4685, 1099511628211;
	shr.u64 	%rd4687, %rd4663, 48;
	and.b64  	%rd4688, %rd4687, 255;
	xor.b64  	%rd4689, %rd4688, %rd4686;
	mul.lo.s64 	%rd4690, %rd4689, 1099511628211;
	shr.u64 	%rd4691, %rd4663, 56;
	xor.b64  	%rd4692, %rd4691, %rd4690;
	mul.lo.s64 	%rd4693, %rd4692, 1099511628211;
	ld.u64 	%rd4694, [%rd4662+8];
	and.b64  	%rd4695, %rd4694, 255;
	xor.b64  	%rd4696, %rd4695, %rd4693;
	mul.lo.s64 	%rd4697, %rd4696, 1099511628211;
	shr.u64 	%rd4698, %rd4694, 8;
	and.b64  	%rd4699, %rd4698, 255;
	xor.b64  	%rd4700, %rd4699, %rd4697;
	mul.lo.s64 	%rd4701, %rd4700, 1099511628211;
	shr.u64 	%rd4702, %rd4694, 16;
	and.b64  	%rd4703, %rd4702, 255;
	xor.b64  	%rd4704, %rd4703, %rd4701;
	mul.lo.s64 	%rd4705, %rd4704, 1099511628211;
	shr.u64 	%rd4706, %rd4694, 24;
	and.b64  	%rd4707, %rd4706, 255;
	xor.b64  	%rd4708, %rd4707, %rd4705;
	mul.lo.s64 	%rd4709, %rd4708, 1099511628211;
	shr.u64 	%rd4710, %rd4694, 32;
	and.b64  	%rd4711, %rd4710, 255;
	xor.b64  	%rd4712, %rd4711, %rd4709;
	mul.lo.s64 	%rd4713, %rd4712, 1099511628211;
	shr.u64 	%rd4714, %rd4694, 40;
	and.b64  	%rd4715, %rd4714, 255;
	xor.b64  	%rd4716, %rd4715, %rd4713;
	mul.lo.s64 	%rd4717, %rd4716, 1099511628211;
	shr.u64 	%rd4718, %rd4694, 48;
	and.b64  	%rd4719, %rd4718, 255;
	xor.b64  	%rd4720, %rd4719, %rd4717;
	mul.lo.s64 	%rd4721, %rd4720, 1099511628211;
	shr.u64 	%rd4722, %rd4694, 56;
	xor.b64  	%rd4723, %rd4722, %rd4721;
	mul.lo.s64 	%rd29724, %rd4723, 1099511628211;
	add.s64 	%rd29722, %rd29722, 2;
	setp.ne.s64 	%p228, %rd29722, %rd29725;
	@%p228 bra 	$L__BB14_1257;
$L__BB14_1258:
	and.b64  	%rd4724, %rd3288, 1;
	setp.eq.b64 	%p229, %rd4724, 1;
	not.pred 	%p230, %p229;
	@%p230 bra 	$L__BB14_1260;
	shl.b64 	%rd4725, %rd29725, 3;
	add.s64 	%rd4726, %rd1867, %rd4725;
	ld.u64 	%rd4727, [%rd4726];
	and.b64  	%rd4728, %rd4727, 255;
	xor.b64  	%rd4729, %rd4728, %rd29724;
	mul.lo.s64 	%rd4730, %rd4729, 1099511628211;
	shr.u64 	%rd4731, %rd4727, 8;
	and.b64  	%rd4732, %rd4731, 255;
	xor.b64  	%rd4733, %rd4732, %rd4730;
	mul.lo.s64 	%rd4734, %rd4733, 1099511628211;
	shr.u64 	%rd4735, %rd4727, 16;
	and.b64  	%rd4736, %rd4735, 255;
	xor.b64  	%rd4737, %rd4736, %rd4734;
	mul.lo.s64 	%rd4738, %rd4737, 1099511628211;
	shr.u64 	%rd4739, %rd4727, 24;
	and.b64  	%rd4740, %rd4739, 255;
	xor.b64  	%rd4741, %rd4740, %rd4738;
	mul.lo.s64 	%rd4742, %rd4741, 1099511628211;
	shr.u64 	%rd4743, %rd4727, 32;
	and.b64  	%rd4744, %rd4743, 255;
	xor.b64  	%rd4745, %rd4744, %rd4742;
	mul.lo.s64 	%rd4746, %rd4745, 1099511628211;
	shr.u64 	%rd4747, %rd4727, 40;
	and.b64  	%rd4748, %rd4747, 255;
	xor.b64  	%rd4749, %rd4748, %rd4746;
	mul.lo.s64 	%rd4750, %rd4749, 1099511628211;
	shr.u64 	%rd4751, %rd4727, 48;
	and.b64  	%rd4752, %rd4751, 255;
	xor.b64  	%rd4753, %rd4752, %rd4750;
	mul.lo.s64 	%rd4754, %rd4753, 1099511628211;
	shr.u64 	%rd4755, %rd4727, 56;
	xor.b64  	%rd4756, %rd4755, %rd4754;
	mul.lo.s64 	%rd29724, %rd4756, 1099511628211;
$L__BB14_1260:
	setp.eq.s64 	%p231, %rd29719, %rd29724;
	@%p231 bra 	$L__BB14_1275;
	setp.eq.s64 	%p232, %rd3288, 0;
	mov.b64 	%rd29732, -3750763034362895579;
	@%p232 bra 	$L__BB14_1267;
	setp.eq.s64 	%p233, %rd3288, 1;
	mov.b64 	%rd29732, -3750763034362895579;
	mov.b64 	%rd29730, 0;
	@%p233 bra 	$L__BB14_1265;
	and.b64  	%rd29730, %rd3288, -2;
	mov.b64 	%rd29732, -3750763034362895579;
	mov.b64 	%rd29733, 0;
$L__BB14_1264:
	shl.b64 	%rd4763, %rd29733, 3;
	add.s64 	%rd4764, %rd1960, %rd4763;
	ld.u64 	%rd4765, [%rd4764];
	and.b64  	%rd4766, %rd4765, 255;
	xor.b64  	%rd4767, %rd4766, %rd29732;
	mul.lo.s64 	%rd4768, %rd4767, 1099511628211;
	shr.u64 	%rd4769, %rd4765, 8;
	and.b64  	%rd4770, %rd4769, 255;
	xor.b64  	%rd4771, %rd4770, %rd4768;
	mul.lo.s64 	%rd4772, %rd4771, 1099511628211;
	shr.u64 	%rd4773, %rd4765, 16;
	and.b64  	%rd4774, %rd4773, 255;
	xor.b64  	%rd4775, %rd4774, %rd4772;
	mul.lo.s64 	%rd4776, %rd4775, 1099511628211;
	shr.u64 	%rd4777, %rd4765, 24;
	and.b64  	%rd4778, %rd4777, 255;
	xor.b64  	%rd4779, %rd4778, %rd4776;
	mul.lo.s64 	%rd4780, %rd4779, 1099511628211;
	shr.u64 	%rd4781, %rd4765, 32;
	and.b64  	%rd4782, %rd4781, 255;
	xor.b64  	%rd4783, %rd4782, %rd4780;
	mul.lo.s64 	%rd4784, %rd4783, 1099511628211;
	shr.u64 	%rd4785, %rd4765, 40;
	and.b64  	%rd4786, %rd4785, 255;
	xor.b64  	%rd4787, %rd4786, %rd4784;
	mul.lo.s64 	%rd4788, %rd4787, 1099511628211;
	shr.u64 	%rd4789, %rd4765, 48;
	and.b64  	%rd4790, %rd4789, 255;
	xor.b64  	%rd4791, %rd4790, %rd4788;
	mul.lo.s64 	%rd4792, %rd4791, 1099511628211;
	shr.u64 	%rd4793, %rd4765, 56;
	xor.b64  	%rd4794, %rd4793, %rd4792;
	mul.lo.s64 	%rd4795, %rd4794, 1099511628211;
	ld.u64 	%rd4796, [%rd4764+8];
	and.b64  	%rd4797, %rd4796, 255;
	xor.b64  	%rd4798, %rd4797, %rd4795;
	mul.lo.s64 	%rd4799, %rd4798, 1099511628211;
	shr.u64 	%rd4800, %rd4796, 8;
	and.b64  	%rd4801, %rd4800, 255;
	xor.b64  	%rd4802, %rd4801, %rd4799;
	mul.lo.s64 	%rd4803, %rd4802, 1099511628211;
	shr.u64 	%rd4804, %rd4796, 16;
	and.b64  	%rd4805, %rd4804, 255;
	xor.b64  	%rd4806, %rd4805, %rd4803;
	mul.lo.s64 	%rd4807, %rd4806, 1099511628211;
	shr.u64 	%rd4808, %rd4796, 24;
	and.b64  	%rd4809, %rd4808, 255;
	xor.b64  	%rd4810, %rd4809, %rd4807;
	mul.lo.s64 	%rd4811, %rd4810, 1099511628211;
	shr.u64 	%rd4812, %rd4796, 32;
	and.b64  	%rd4813, %rd4812, 255;
	xor.b64  	%rd4814, %rd4813, %rd4811;
	mul.lo.s64 	%rd4815, %rd4814, 1099511628211;
	shr.u64 	%rd4816, %rd4796, 40;
	and.b64  	%rd4817, %rd4816, 255;
	xor.b64  	%rd4818, %rd4817, %rd4815;
	mul.lo.s64 	%rd4819, %rd4818, 1099511628211;
	shr.u64 	%rd4820, %rd4796, 48;
	and.b64  	%rd4821, %rd4820, 255;
	xor.b64  	%rd4822, %rd4821, %rd4819;
	mul.lo.s64 	%rd4823, %rd4822, 1099511628211;
	shr.u64 	%rd4824, %rd4796, 56;
	xor.b64  	%rd4825, %rd4824, %rd4823;
	mul.lo.s64 	%rd29732, %rd4825, 1099511628211;
	add.s64 	%rd29733, %rd29733, 2;
	setp.eq.s64 	%p234, %rd29733, %rd29730;
	@%p234 bra 	$L__BB14_1265;
	bra.uni 	$L__BB14_1264;
$L__BB14_1265:
	and.b64  	%rd4826, %rd3288, 1;
	setp.eq.b64 	%p235, %rd4826, 1;
	not.pred 	%p236, %p235;
	@%p236 bra 	$L__BB14_1267;
	shl.b64 	%rd4827, %rd29730, 3;
	add.s64 	%rd4828, %rd1960, %rd4827;
	ld.u64 	%rd4829, [%rd4828];
	and.b64  	%rd4830, %rd4829, 255;
	xor.b64  	%rd4831, %rd4830, %rd29732;
	mul.lo.s64 	%rd4832, %rd4831, 1099511628211;
	shr.u64 	%rd4833, %rd4829, 8;
	and.b64  	%rd4834, %rd4833, 255;
	xor.b64  	%rd4835, %rd4834, %rd4832;
	mul.lo.s64 	%rd4836, %rd4835, 1099511628211;
	shr.u64 	%rd4837, %rd4829, 16;
	and.b64  	%rd4838, %rd4837, 255;
	xor.b64  	%rd4839, %rd4838, %rd4836;
	mul.lo.s64 	%rd4840, %rd4839, 1099511628211;
	shr.u64 	%rd4841, %rd4829, 24;
	and.b64  	%rd4842, %rd4841, 255;
	xor.b64  	%rd4843, %rd4842, %rd4840;
	mul.lo.s64 	%rd4844, %rd4843, 1099511628211;
	shr.u64 	%rd4845, %rd4829, 32;
	and.b64  	%rd4846, %rd4845, 255;
	xor.b64  	%rd4847, %rd4846, %rd4844;
	mul.lo.s64 	%rd4848, %rd4847, 1099511628211;
	shr.u64 	%rd4849, %rd4829, 40;
	and.b64  	%rd4850, %rd4849, 255;
	xor.b64  	%rd4851, %rd4850, %rd4848;
	mul.lo.s64 	%rd4852, %rd4851, 1099511628211;
	shr.u64 	%rd4853, %rd4829, 48;
	and.b64  	%rd4854, %rd4853, 255;
	xor.b64  	%rd4855, %rd4854, %rd4852;
	mul.lo.s64 	%rd4856, %rd4855, 1099511628211;
	shr.u64 	%rd4857, %rd4829, 56;
	xor.b64  	%rd4858, %rd4857, %rd4856;
	mul.lo.s64 	%rd29732, %rd4858, 1099511628211;
$L__BB14_1267:
	setp.eq.s64 	%p237, %rd3288, 0;
	mov.b64 	%rd29737, -3750763034362895579;
	@%p237 bra 	$L__BB14_1273;
	setp.eq.s64 	%p238, %rd3288, 1;
	mov.b64 	%rd29737, -3750763034362895579;
	mov.b64 	%rd29738, 0;
	@%p238 bra 	$L__BB14_1271;
	and.b64  	%rd29738, %rd3288, -2;
	mov.b64 	%rd29737, -3750763034362895579;
	mov.b64 	%rd29735, 0;
$L__BB14_1270:
	shl.b64 	%rd4865, %rd29735, 3;
	add.s64 	%rd4866, %rd1867, %rd4865;
	ld.u64 	%rd4867, [%rd4866];
	and.b64  	%rd4868, %rd4867, 255;
	xor.b64  	%rd4869, %rd4868, %rd29737;
	mul.lo.s64 	%rd4870, %rd4869, 1099511628211;
	shr.u64 	%rd4871, %rd4867, 8;
	and.b64  	%rd4872, %rd4871, 255;
	xor.b64  	%rd4873, %rd4872, %rd4870;
	mul.lo.s64 	%rd4874, %rd4873, 1099511628211;
	shr.u64 	%rd4875, %rd4867, 16;
	and.b64  	%rd4876, %rd4875, 255;
	xor.b64  	%rd4877, %rd4876, %rd4874;
	mul.lo.s64 	%rd4878, %rd4877, 1099511628211;
	shr.u64 	%rd4879, %rd4867, 24;
	and.b64  	%rd4880, %rd4879, 255;
	xor.b64  	%rd4881, %rd4880, %rd4878;
	mul.lo.s64 	%rd4882, %rd4881, 1099511628211;
	shr.u64 	%rd4883, %rd4867, 32;
	and.b64  	%rd4884, %rd4883, 255;
	xor.b64  	%rd4885, %rd4884, %rd4882;
	mul.lo.s64 	%rd4886, %rd4885, 1099511628211;
	shr.u64 	%rd4887, %rd4867, 40;
	and.b64  	%rd4888, %rd4887, 255;
	xor.b64  	%rd4889, %rd4888, %rd4886;
	mul.lo.s64 	%rd4890, %rd4889, 1099511628211;
	shr.u64 	%rd4891, %rd4867, 48;
	and.b64  	%rd4892, %rd4891, 255;
	xor.b64  	%rd4893, %rd4892, %rd4890;
	mul.lo.s64 	%rd4894, %rd4893, 1099511628211;
	shr.u64 	%rd4895, %rd4867, 56;
	xor.b64  	%rd4896, %rd4895, %rd4894;
	mul.lo.s64 	%rd4897, %rd4896, 1099511628211;
	ld.u64 	%rd4898, [%rd4866+8];
	and.b64  	%rd4899, %rd4898, 255;
	xor.b64  	%rd4900, %rd4899, %rd4897;
	mul.lo.s64 	%rd4901, %rd4900, 1099511628211;
	shr.u64 	%rd4902, %rd4898, 8;
	and.b64  	%rd4903, %rd4902, 255;
	xor.b64  	%rd4904, %rd4903, %rd4901;
	mul.lo.s64 	%rd4905, %rd4904, 1099511628211;
	shr.u64 	%rd4906, %rd4898, 16;
	and.b64  	%rd4907, %rd4906, 255;
	xor.b64  	%rd4908, %rd4907, %rd4905;
	mul.lo.s64 	%rd4909, %rd4908, 1099511628211;
	shr.u64 	%rd4910, %rd4898, 24;
	and.b64  	%rd4911, %rd4910, 255;
	xor.b64  	%rd4912, %rd4911, %rd4909;
	mul.lo.s64 	%rd4913, %rd4912, 1099511628211;
	shr.u64 	%rd4914, %rd4898, 32;
	and.b64  	%rd4915, %rd4914, 255;
	xor.b64  	%rd4916, %rd4915, %rd4913;
	mul.lo.s64 	%rd4917, %rd4916, 1099511628211;
	shr.u64 	%rd4918, %rd4898, 40;
	and.b64  	%rd4919, %rd4918, 255;
	xor.b64  	%rd4920, %rd4919, %rd4917;
	mul.lo.s64 	%rd4921, %rd4920, 1099511628211;
	shr.u64 	%rd4922, %rd4898, 48;
	and.b64  	%rd4923, %rd4922, 255;
	xor.b64  	%rd4924, %rd4923, %rd4921;
	mul.lo.s64 	%rd4925, %rd4924, 1099511628211;
	shr.u64 	%rd4926, %rd4898, 56;
	xor.b64  	%rd4927, %rd4926, %rd4925;
	mul.lo.s64 	%rd29737, %rd4927, 1099511628211;
	add.s64 	%rd29735, %rd29735, 2;
	setp.ne.s64 	%p239, %rd29735, %rd29738;
	@%p239 bra 	$L__BB14_1270;
$L__BB14_1271:
	and.b64  	%rd4928, %rd3288, 1;
	setp.eq.b64 	%p240, %rd4928, 1;
	not.pred 	%p241, %p240;
	@%p241 bra 	$L__BB14_1273;
	shl.b64 	%rd4929, %rd29738, 3;
	add.s64 	%rd4930, %rd1867, %rd4929;
	ld.u64 	%rd4931, [%rd4930];
	and.b64  	%rd4932, %rd4931, 255;
	xor.b64  	%rd4933, %rd4932, %rd29737;
	mul.lo.s64 	%rd4934, %rd4933, 1099511628211;
	shr.u64 	%rd4935, %rd4931, 8;
	and.b64  	%rd4936, %rd4935, 255;
	xor.b64  	%rd4937, %rd4936, %rd4934;
	mul.lo.s64 	%rd4938, %rd4937, 1099511628211;
	shr.u64 	%rd4939, %rd4931, 16;
	and.b64  	%rd4940, %rd4939, 255;
	xor.b64  	%rd4941, %rd4940, %rd4938;
	mul.lo.s64 	%rd4942, %rd4941, 1099511628211;
	shr.u64 	%rd4943, %rd4931, 24;
	and.b64  	%rd4944, %rd4943, 255;
	xor.b64  	%rd4945, %rd4944, %rd4942;
	mul.lo.s64 	%rd4946, %rd4945, 1099511628211;
	shr.u64 	%rd4947, %rd4931, 32;
	and.b64  	%rd4948, %rd4947, 255;
	xor.b64  	%rd4949, %rd4948, %rd4946;
	mul.lo.s64 	%rd4950, %rd4949, 1099511628211;
	shr.u64 	%rd4951, %rd4931, 40;
	and.b64  	%rd4952, %rd4951, 255;
	xor.b64  	%rd4953, %rd4952, %rd4950;
	mul.lo.s64 	%rd4954, %rd4953, 1099511628211;
	shr.u64 	%rd4955, %rd4931, 48;
	and.b64  	%rd4956, %rd4955, 255;
	xor.b64  	%rd4957, %rd4956, %rd4954;
	mul.lo.s64 	%rd4958, %rd4957, 1099511628211;
	shr.u64 	%rd4959, %rd4931, 56;
	xor.b64  	%rd4960, %rd4959, %rd4958;
	mul.lo.s64 	%rd29737, %rd4960, 1099511628211;
$L__BB14_1273:
	setp.ge.u64 	%p242, %rd29732, %rd29737;
	@%p242 bra 	$L__BB14_1279;
$L__BB14_1274:
	add.s32 	%r1544, %r1545, 1;
	mov.u32 	%r1545, %r1543;
	bra.uni 	$L__BB14_1279;
$L__BB14_1275:
	setp.eq.s32 	%p243, %r429, 0;
	@%p243 bra 	$L__BB14_1279;
	cvt.s64.s32 	%rd1982, %r429;
	mov.b64 	%rd29728, 0;
$L__BB14_1277:
	shl.b64 	%rd4962, %rd29728, 3;
	add.s64 	%rd4963, %rd1960, %rd4962;
	ld.u64 	%rd1984, [%rd4963];
	add.s64 	%rd4964, %rd1867, %rd4962;
	ld.u64 	%rd1985, [%rd4964];
	setp.lt.u64 	%p244, %rd1984, %rd1985;
	@%p244 bra 	$L__BB14_1274;
	setp.le.u64 	%p245, %rd1984, %rd1985;
	add.s64 	%rd29728, %rd29728, 1;
	setp.lt.u64 	%p246, %rd29728, %rd1982;
	and.pred  	%p247, %p245, %p246;
	@%p247 bra 	$L__BB14_1277;
$L__BB14_1279:
	setp.ge.s32 	%p248, %r1544, %r1545;
	mov.u32 	%r1549, %r1545;
	@%p248 bra 	$L__BB14_1311;
	mad.lo.s32 	%r479, %r1545, 15, %r1544;
	shr.s32 	%r1549, %r479, 4;
	shl.b32 	%r480, %r1549, 3;
	add.s32 	%r482, %r443, %r480;
	ld.shared.u64 	%rd2006, [%r482+2048];
	setp.eq.s64 	%p249, %rd3288, 0;
	mov.b64 	%rd29744, -3750763034362895579;
	@%p249 bra 	$L__BB14_1286;
	setp.eq.s64 	%p250, %rd3288, 1;
	mov.b64 	%rd29744, -3750763034362895579;
	mov.b64 	%rd29742, 0;
	@%p250 bra 	$L__BB14_1284;
	and.b64  	%rd29742, %rd3288, -2;
	mov.b64 	%rd29744, -3750763034362895579;
	mov.b64 	%rd29745, 0;
$L__BB14_1283:
	shl.b64 	%rd4972, %rd29745, 3;
	add.s64 	%rd4973, %rd2006, %rd4972;
	ld.u64 	%rd4974, [%rd4973];
	and.b64  	%rd4975, %rd4974, 255;
	xor.b64  	%rd4976, %rd4975, %rd29744;
	mul.lo.s64 	%rd4977, %rd4976, 1099511628211;
	shr.u64 	%rd4978, %rd4974, 8;
	and.b64  	%rd4979, %rd4978, 255;
	xor.b64  	%rd4980, %rd4979, %rd4977;
	mul.lo.s64 	%rd4981, %rd4980, 1099511628211;
	shr.u64 	%rd4982, %rd4974, 16;
	and.b64  	%rd4983, %rd4982, 255;
	xor.b64  	%rd4984, %rd4983, %rd4981;
	mul.lo.s64 	%rd4985, %rd4984, 1099511628211;
	shr.u64 	%rd4986, %rd4974, 24;
	and.b64  	%rd4987, %rd4986, 255;
	xor.b64  	%rd4988, %rd4987, %rd4985;
	mul.lo.s64 	%rd4989, %rd4988, 1099511628211;
	shr.u64 	%rd4990, %rd4974, 32;
	and.b64  	%rd4991, %rd4990, 255;
	xor.b64  	%rd4992, %rd4991, %rd4989;
	mul.lo.s64 	%rd4993, %rd4992, 1099511628211;
	shr.u64 	%rd4994, %rd4974, 40;
	and.b64  	%rd4995, %rd4994, 255;
	xor.b64  	%rd4996, %rd4995, %rd4993;
	mul.lo.s64 	%rd4997, %rd4996, 1099511628211;
	shr.u64 	%rd4998, %rd4974, 48;
	and.b64  	%rd4999, %rd4998, 255;
	xor.b64  	%rd5000, %rd4999, %rd4997;
	mul.lo.s64 	%rd5001, %rd5000, 1099511628211;
	shr.u64 	%rd5002, %rd4974, 56;
	xor.b64  	%rd5003, %rd5002, %rd5001;
	mul.lo.s64 	%rd5004, %rd5003, 1099511628211;
	ld.u64 	%rd5005, [%rd4973+8];
	and.b64  	%rd5006, %rd5005, 255;
	xor.b64  	%rd5007, %rd5006, %rd5004;
	mul.lo.s64 	%rd5008, %rd5007, 1099511628211;
	shr.u64 	%rd5009, %rd5005, 8;
	and.b64  	%rd5010, %rd5009, 255;
	xor.b64  	%rd5011, %rd5010, %rd5008;
	mul.lo.s64 	%rd5012, %rd5011, 1099511628211;
	shr.u64 	%rd5013, %rd5005, 16;
	and.b64  	%rd5014, %rd5013, 255;
	xor.b64  	%rd5015, %rd5014, %rd5012;
	mul.lo.s64 	%rd5016, %rd5015, 1099511628211;
	shr.u64 	%rd5017, %rd5005, 24;
	and.b64  	%rd5018, %rd5017, 255;
	xor.b64  	%rd5019, %rd5018, %rd5016;
	mul.lo.s64 	%rd5020, %rd5019, 1099511628211;
	shr.u64 	%rd5021, %rd5005, 32;
	and.b64  	%rd5022, %rd5021, 255;
	xor.b64  	%rd5023, %rd5022, %rd5020;
	mul.lo.s64 	%rd5024, %rd5023, 1099511628211;
	shr.u64 	%rd5025, %rd5005, 40;
	and.b64  	%rd5026, %rd5025, 255;
	xor.b64  	%rd5027, %rd5026, %rd5024;
	mul.lo.s64 	%rd5028, %rd5027, 1099511628211;
	shr.u64 	%rd5029, %rd5005, 48;
	and.b64  	%rd5030, %rd5029, 255;
	xor.b64  	%rd5031, %rd5030, %rd5028;
	mul.lo.s64 	%rd5032, %rd5031, 1099511628211;
	shr.u64 	%rd5033, %rd5005, 56;
	xor.b64  	%rd5034, %rd5033, %rd5032;
	mul.lo.s64 	%rd29744, %rd5034, 1099511628211;
	add.s64 	%rd29745, %rd29745, 2;
	setp.eq.s64 	%p251, %rd29745, %rd29742;
	@%p251 bra 	$L__BB14_1284;
	bra.uni 	$L__BB14_1283;
$L__BB14_1284:
	and.b64  	%rd5035, %rd3288, 1;
	setp.eq.b64 	%p252, %rd5035, 1;
	not.pred 	%p253, %p252;
	@%p253 bra 	$L__BB14_1286;
	shl.b64 	%rd5036, %rd29742, 3;
	add.s64 	%rd5037, %rd2006, %rd5036;
	ld.u64 	%rd5038, [%rd5037];
	and.b64  	%rd5039, %rd5038, 255;
	xor.b64  	%rd5040, %rd5039, %rd29744;
	mul.lo.s64 	%rd5041, %rd5040, 1099511628211;
	shr.u64 	%rd5042, %rd5038, 8;
	and.b64  	%rd5043, %rd5042, 255;
	xor.b64  	%rd5044, %rd5043, %rd5041;
	mul.lo.s64 	%rd5045, %rd5044, 1099511628211;
	shr.u64 	%rd5046, %rd5038, 16;
	and.b64  	%rd5047, %rd5046, 255;
	xor.b64  	%rd5048, %rd5047, %rd5045;
	mul.lo.s64 	%rd5049, %rd5048, 1099511628211;
	shr.u64 	%rd5050, %rd5038, 24;
	and.b64  	%rd5051, %rd5050, 255;
	xor.b64  	%rd5052, %rd5051, %rd5049;
	mul.lo.s64 	%rd5053, %rd5052, 1099511628211;
	shr.u64 	%rd5054, %rd5038, 32;
	and.b64  	%rd5055, %rd5054, 255;
	xor.b64  	%rd5056, %rd5055, %rd5053;
	mul.lo.s64 	%rd5057, %rd5056, 1099511628211;
	shr.u64 	%rd5058, %rd5038, 40;
	and.b64  	%rd5059, %rd5058, 255;
	xor.b64  	%rd5060, %rd5059, %rd5057;
	mul.lo.s64 	%rd5061, %rd5060, 1099511628211;
	shr.u64 	%rd5062, %rd5038, 48;
	and.b64  	%rd5063, %rd5062, 255;
	xor.b64  	%rd5064, %rd5063, %rd5061;
	mul.lo.s64 	%rd5065, %rd5064, 1099511628211;
	shr.u64 	%rd5066, %rd5038, 56;
	xor.b64  	%rd5067, %rd5066, %rd5065;
	mul.lo.s64 	%rd29744, %rd5067, 1099511628211;
$L__BB14_1286:
	setp.eq.s64 	%p254, %rd3288, 0;
	mov.b64 	%rd29749, -3750763034362895579;
	@%p254 bra 	$L__BB14_1292;
	setp.eq.s64 	%p255, %rd3288, 1;
	mov.b64 	%rd29749, -3750763034362895579;
	mov.b64 	%rd29750, 0;
	@%p255 bra 	$L__BB14_1290;
	mov.b64 	%rd29749, -3750763034362895579;
	mov.b64 	%rd29747, 0;
	and.b64  	%rd29750, %rd3288, -2;
$L__BB14_1289:
	shl.b64 	%rd5074, %rd29747, 3;
	add.s64 	%rd5075, %rd1867, %rd5074;
	ld.u64 	%rd5076, [%rd5075];
	and.b64  	%rd5077, %rd5076, 255;
	xor.b64  	%rd5078, %rd5077, %rd29749;
	mul.lo.s64 	%rd5079, %rd5078, 1099511628211;
	shr.u64 	%rd5080, %rd5076, 8;
	and.b64  	%rd5081, %rd5080, 255;
	xor.b64  	%rd5082, %rd5081, %rd5079;
	mul.lo.s64 	%rd5083, %rd5082, 1099511628211;
	shr.u64 	%rd5084, %rd5076, 16;
	and.b64  	%rd5085, %rd5084, 255;
	xor.b64  	%rd5086, %rd5085, %rd5083;
	mul.lo.s64 	%rd5087, %rd5086, 1099511628211;
	shr.u64 	%rd5088, %rd5076, 24;
	and.b64  	%rd5089, %rd5088, 255;
	xor.b64  	%rd5090, %rd5089, %rd5087;
	mul.lo.s64 	%rd5091, %rd5090, 1099511628211;
	shr.u64 	%rd5092, %rd5076, 32;
	and.b64  	%rd5093, %rd5092, 255;
	xor.b64  	%rd5094, %rd5093, %rd5091;
	mul.lo.s64 	%rd5095, %rd5094, 1099511628211;
	shr.u64 	%rd5096, %rd5076, 40;
	and.b64  	%rd5097, %rd5096, 255;
	xor.b64  	%rd5098, %rd5097, %rd5095;
	mul.lo.s64 	%rd5099, %rd5098, 1099511628211;
	shr.u64 	%rd5100, %rd5076, 48;
	and.b64  	%rd5101, %rd5100, 255;
	xor.b64  	%rd5102, %rd5101, %rd5099;
	mul.lo.s64 	%rd5103, %rd5102, 1099511628211;
	shr.u64 	%rd5104, %rd5076, 56;
	xor.b64  	%rd5105, %rd5104, %rd5103;
	mul.lo.s64 	%rd5106, %rd5105, 1099511628211;
	ld.u64 	%rd5107, [%rd5075+8];
	and.b64  	%rd5108, %rd5107, 255;
	xor.b64  	%rd5109, %rd5108, %rd5106;
	mul.lo.s64 	%rd5110, %rd5109, 1099511628211;
	shr.u64 	%rd5111, %rd5107, 8;
	and.b64  	%rd5112, %rd5111, 255;
	xor.b64  	%rd5113, %rd5112, %rd5110;
	mul.lo.s64 	%rd5114, %rd5113, 1099511628211;
	shr.u64 	%rd5115, %rd5107, 16;
	and.b64  	%rd5116, %rd5115, 255;
	xor.b64  	%rd5117, %rd5116, %rd5114;
	mul.lo.s64 	%rd5118, %rd5117, 1099511628211;
	shr.u64 	%rd5119, %rd5107, 24;
	and.b64  	%rd5120, %rd5119, 255;
	xor.b64  	%rd5121, %rd5120, %rd5118;
	mul.lo.s64 	%rd5122, %rd5121, 1099511628211;
	shr.u64 	%rd5123, %rd5107, 32;
	and.b64  	%rd5124, %rd5123, 255;
	xor.b64  	%rd5125, %rd5124, %rd5122;
	mul.lo.s64 	%rd5126, %rd5125, 1099511628211;
	shr.u64 	%rd5127, %rd5107, 40;
	and.b64  	%rd5128, %rd5127, 255;
	xor.b64  	%rd5129, %rd5128, %rd5126;
	mul.lo.s64 	%rd5130, %rd5129, 1099511628211;
	shr.u64 	%rd5131, %rd5107, 48;
	and.b64  	%rd5132, %rd5131, 255;
	xor.b64  	%rd5133, %rd5132, %rd5130;
	mul.lo.s64 	%rd5134, %rd5133, 1099511628211;
	shr.u64 	%rd5135, %rd5107, 56;
	xor.b64  	%rd5136, %rd5135, %rd5134;
	mul.lo.s64 	%rd29749, %rd5136, 1099511628211;
	add.s64 	%rd29747, %rd29747, 2;
	setp.ne.s64 	%p256, %rd29747, %rd29750;
	@%p256 bra 	$L__BB14_1289;
$L__BB14_1290:
	and.b64  	%rd5137, %rd3288, 1;
	setp.eq.b64 	%p257, %rd5137, 1;
	not.pred 	%p258, %p257;
	@%p258 bra 	$L__BB14_1292;
	shl.b64 	%rd5138, %rd29750, 3;
	add.s64 	%rd5139, %rd1867, %rd5138;
	ld.u64 	%rd5140, [%rd5139];
	and.b64  	%rd5141, %rd5140, 255;
	xor.b64  	%rd5142, %rd5141, %rd29749;
	mul.lo.s64 	%rd5143, %rd5142, 1099511628211;
	shr.u64 	%rd5144, %rd5140, 8;
	and.b64  	%rd5145, %rd5144, 255;
	xor.b64  	%rd5146, %rd5145, %rd5143;
	mul.lo.s64 	%rd5147, %rd5146, 1099511628211;
	shr.u64 	%rd5148, %rd5140, 16;
	and.b64  	%rd5149, %rd5148, 255;
	xor.b64  	%rd5150, %rd5149, %rd5147;
	mul.lo.s64 	%rd5151, %rd5150, 1099511628211;
	shr.u64 	%rd5152, %rd5140, 24;
	and.b64  	%rd5153, %rd5152, 255;
	xor.b64  	%rd5154, %rd5153, %rd5151;
	mul.lo.s64 	%rd5155, %rd5154, 1099511628211;
	shr.u64 	%rd5156, %rd5140, 32;
	and.b64  	%rd5157, %rd5156, 255;
	xor.b64  	%rd5158, %rd5157, %rd5155;
	mul.lo.s64 	%rd5159, %rd5158, 1099511628211;
	shr.u64 	%rd5160, %rd5140, 40;
	and.b64  	%rd5161, %rd5160, 255;
	xor.b64  	%rd5162, %rd5161, %rd5159;
	mul.lo.s64 	%rd5163, %rd5162, 1099511628211;
	shr.u64 	%rd5164, %rd5140, 48;
	and.b64  	%rd5165, %rd5164, 255;
	xor.b64  	%rd5166, %rd5165, %rd5163;
	mul.lo.s64 	%rd5167, %rd5166, 1099511628211;
	shr.u64 	%rd5168, %rd5140, 56;
	xor.b64  	%rd5169, %rd5168, %rd5167;
	mul.lo.s64 	%rd29749, %rd5169, 1099511628211;
$L__BB14_1292:
	setp.eq.s64 	%p259, %rd29744, %rd29749;
	@%p259 bra 	$L__BB14_1307;
	setp.eq.s64 	%p260, %rd3288, 0;
	mov.b64 	%rd29757, -3750763034362895579;
	@%p260 bra 	$L__BB14_1299;
	setp.eq.s64 	%p261, %rd3288, 1;
	mov.b64 	%rd29757, -3750763034362895579;
	mov.b64 	%rd29755, 0;
	@%p261 bra 	$L__BB14_1297;
	and.b64  	%rd29755, %rd3288, -2;
	mov.b64 	%rd29757, -3750763034362895579;
	mov.b64 	%rd29758, 0;
$L__BB14_1296:
	shl.b64 	%rd5176, %rd29758, 3;
	add.s64 	%rd5177, %rd2006, %rd5176;
	ld.u64 	%rd5178, [%rd5177];
	and.b64  	%rd5179, %rd5178, 255;
	xor.b64  	%rd5180, %rd5179, %rd29757;
	mul.lo.s64 	%rd5181, %rd5180, 1099511628211;
	shr.u64 	%rd5182, %rd5178, 8;
	and.b64  	%rd5183, %rd5182, 255;
	xor.b64  	%rd5184, %rd5183, %rd5181;
	mul.lo.s64 	%rd5185, %rd5184, 1099511628211;
	shr.u64 	%rd5186, %rd5178, 16;
	and.b64  	%rd5187, %rd5186, 255;
	xor.b64  	%rd5188, %rd5187, %rd5185;
	mul.lo.s64 	%rd5189, %rd5188, 1099511628211;
	shr.u64 	%rd5190, %rd5178, 24;
	and.b64  	%rd5191, %rd5190, 255;
	xor.b64  	%rd5192, %rd5191, %rd5189;
	mul.lo.s64 	%rd5193, %rd5192, 1099511628211;
	shr.u64 	%rd5194, %rd5178, 32;
	and.b64  	%rd5195, %rd5194, 255;
	xor.b64  	%rd5196, %rd5195, %rd5193;
	mul.lo.s64 	%rd5197, %rd5196, 1099511628211;
	shr.u64 	%rd5198, %rd5178, 40;
	and.b64  	%rd5199, %rd5198, 255;
	xor.b64  	%rd5200, %rd5199, %rd5197;
	mul.lo.s64 	%rd5201, %rd5200, 1099511628211;
	shr.u64 	%rd5202, %rd5178, 48;
	and.b64  	%rd5203, %rd5202, 255;
	xor.b64  	%rd5204, %rd5203, %rd5201;
	mul.lo.s64 	%rd5205, %rd5204, 1099511628211;
	shr.u64 	%rd5206, %rd5178, 56;
	xor.b64  	%rd5207, %rd5206, %rd5205;
	mul.lo.s64 	%rd5208, %rd5207, 1099511628211;
	ld.u64 	%rd5209, [%rd5177+8];
	and.b64  	%rd5210, %rd5209, 255;
	xor.b64  	%rd5211, %rd5210, %rd5208;
	mul.lo.s64 	%rd5212, %rd5211, 1099511628211;
	shr.u64 	%rd5213, %rd5209, 8;
	and.b64  	%rd5214, %rd5213, 255;
	xor.b64  	%rd5215, %rd5214, %rd5212;
	mul.lo.s64 	%rd5216, %rd5215, 1099511628211;
	shr.u64 	%rd5217, %rd5209, 16;
	and.b64  	%rd5218, %rd5217, 255;
	xor.b64  	%rd5219, %rd5218, %rd5216;
	mul.lo.s64 	%rd5220, %rd5219, 1099511628211;
	shr.u64 	%rd5221, %rd5209, 24;
	and.b64  	%rd5222, %rd5221, 255;
	xor.b64  	%rd5223, %rd5222, %rd5220;
	mul.lo.s64 	%rd5224, %rd5223, 1099511628211;
	shr.u64 	%rd5225, %rd5209, 32;
	and.b64  	%rd5226, %rd5225, 255;
	xor.b64  	%rd5227, %rd5226, %rd5224;
	mul.lo.s64 	%rd5228, %rd5227, 1099511628211;
	shr.u64 	%rd5229, %rd5209, 40;
	and.b64  	%rd5230, %rd5229, 255;
	xor.b64  	%rd5231, %rd5230, %rd5228;
	mul.lo.s64 	%rd5232, %rd5231, 1099511628211;
	shr.u64 	%rd5233, %rd5209, 48;
	and.b64  	%rd5234, %rd5233, 255;
	xor.b64  	%rd5235, %rd5234, %rd5232;
	mul.lo.s64 	%rd5236, %rd5235, 1099511628211;
	shr.u64 	%rd5237, %rd5209, 56;
	xor.b64  	%rd5238, %rd5237, %rd5236;
	mul.lo.s64 	%rd29757, %rd5238, 1099511628211;
	add.s64 	%rd29758, %rd29758, 2;
	setp.eq.s64 	%p262, %rd29758, %rd29755;
	@%p262 bra 	$L__BB14_1297;
	bra.uni 	$L__BB14_1296;
$L__BB14_1297:
	and.b64  	%rd5239, %rd3288, 1;
	setp.eq.b64 	%p263, %rd5239, 1;
	not.pred 	%p264, %p263;
	@%p264 bra 	$L__BB14_1299;
	shl.b64 	%rd5240, %rd29755, 3;
	add.s64 	%rd5241, %rd2006, %rd5240;
	ld.u64 	%rd5242, [%rd5241];
	and.b64  	%rd5243, %rd5242, 255;
	xor.b64  	%rd5244, %rd5243, %rd29757;
	mul.lo.s64 	%rd5245, %rd5244, 1099511628211;
	shr.u64 	%rd5246, %rd5242, 8;
	and.b64  	%rd5247, %rd5246, 255;
	xor.b64  	%rd5248, %rd5247, %rd5245;
	mul.lo.s64 	%rd5249, %rd5248, 1099511628211;
	shr.u64 	%rd5250, %rd5242, 16;
	and.b64  	%rd5251, %rd5250, 255;
	xor.b64  	%rd5252, %rd5251, %rd5249;
	mul.lo.s64 	%rd5253, %rd5252, 1099511628211;
	shr.u64 	%rd5254, %rd5242, 24;
	and.b64  	%rd5255, %rd5254, 255;
	xor.b64  	%rd5256, %rd5255, %rd5253;
	mul.lo.s64 	%rd5257, %rd5256, 1099511628211;
	shr.u64 	%rd5258, %rd5242, 32;
	and.b64  	%rd5259, %rd5258, 255;
	xor.b64  	%rd5260, %rd5259, %rd5257;
	mul.lo.s64 	%rd5261, %rd5260, 1099511628211;
	shr.u64 	%rd5262, %rd5242, 40;
	and.b64  	%rd5263, %rd5262, 255;
	xor.b64  	%rd5264, %rd5263, %rd5261;
	mul.lo.s64 	%rd5265, %rd5264, 1099511628211;
	shr.u64 	%rd5266, %rd5242, 48;
	and.b64  	%rd5267, %rd5266, 255;
	xor.b64  	%rd5268, %rd5267, %rd5265;
	mul.lo.s64 	%rd5269, %rd5268, 1099511628211;
	shr.u64 	%rd5270, %rd5242, 56;
	xor.b64  	%rd5271, %rd5270, %rd5269;
	mul.lo.s64 	%rd29757, %rd5271, 1099511628211;
$L__BB14_1299:
	setp.eq.s64 	%p265, %rd3288, 0;
	mov.b64 	%rd29762, -3750763034362895579;
	@%p265 bra 	$L__BB14_1305;
	setp.eq.s64 	%p266, %rd3288, 1;
	mov.b64 	%rd29762, -3750763034362895579;
	mov.b64 	%rd29763, 0;
	@%p266 bra 	$L__BB14_1303;
	and.b64  	%rd29763, %rd3288, -2;
	mov.b64 	%rd29762, -3750763034362895579;
	mov.b64 	%rd29760, 0;
$L__BB14_1302:
	shl.b64 	%rd5278, %rd29760, 3;
	add.s64 	%rd5279, %rd1867, %rd5278;
	ld.u64 	%rd5280, [%rd5279];
	and.b64  	%rd5281, %rd5280, 255;
	xor.b64  	%rd5282, %rd5281, %rd29762;
	mul.lo.s64 	%rd5283, %rd5282, 1099511628211;
	shr.u64 	%rd5284, %rd5280, 8;
	and.b64  	%rd5285, %rd5284, 255;
	xor.b64  	%rd5286, %rd5285, %rd5283;
	mul.lo.s64 	%rd5287, %rd5286, 1099511628211;
	shr.u64 	%rd5288, %rd5280, 16;
	and.b64  	%rd5289, %rd5288, 255;
	xor.b64  	%rd5290, %rd5289, %rd5287;
	mul.lo.s64 	%rd5291, %rd5290, 1099511628211;
	shr.u64 	%rd5292, %rd5280, 24;
	and.b64  	%rd5293, %rd5292, 255;
	xor.b64  	%rd5294, %rd5293, %rd5291;
	mul.lo.s64 	%rd5295, %rd5294, 1099511628211;
	shr.u64 	%rd5296, %rd5280, 32;
	and.b64  	%rd5297, %rd5296, 255;
	xor.b64  	%rd5298, %rd5297, %rd5295;
	mul.lo.s64 	%rd5299, %rd5298, 1099511628211;
	shr.u64 	%rd5300, %rd5280, 40;
	and.b64  	%rd5301, %rd5300, 255;
	xor.b64  	%rd5302, %rd5301, %rd5299;
	mul.lo.s64 	%rd5303, %rd5302, 1099511628211;
	shr.u64 	%rd5304, %rd5280, 48;
	and.b64  	%rd5305, %rd5304, 255;
	xor.b64  	%rd5306, %rd5305, %rd5303;
	mul.lo.s64 	%rd5307, %rd5306, 1099511628211;
	shr.u64 	%rd5308, %rd5280, 56;
	xor.b64  	%rd5309, %rd5308, %rd5307;
	mul.lo.s64 	%rd5310, %rd5309, 1099511628211;
	ld.u64 	%rd5311, [%rd5279+8];
	and.b64  	%rd5312, %rd5311, 255;
	xor.b64  	%rd5313, %rd5312, %rd5310;
	mul.lo.s64 	%rd5314, %rd5313, 1099511628211;
	shr.u64 	%rd5315, %rd5311, 8;
	and.b64  	%rd5316, %rd5315, 255;
	xor.b64  	%rd5317, %rd5316, %rd5314;
	mul.lo.s64 	%rd5318, %rd5317, 1099511628211;
	shr.u64 	%rd5319, %rd5311, 16;
	and.b64  	%rd5320, %rd5319, 255;
	xor.b64  	%rd5321, %rd5320, %rd5318;
	mul.lo.s64 	%rd5322, %rd5321, 1099511628211;
	shr.u64 	%rd5323, %rd5311, 24;
	and.b64  	%rd5324, %rd5323, 255;
	xor.b64  	%rd5325, %rd5324, %rd5322;
	mul.lo.s64 	%rd5326, %rd5325, 1099511628211;
	shr.u64 	%rd5327, %rd5311, 32;
	and.b64  	%rd5328, %rd5327, 255;
	xor.b64  	%rd5329, %rd5328, %rd5326;
	mul.lo.s64 	%rd5330, %rd5329, 1099511628211;
	shr.u64 	%rd5331, %rd5311, 40;
	and.b64  	%rd5332, %rd5331, 255;
	xor.b64  	%rd5333, %rd5332, %rd5330;
	mul.lo.s64 	%rd5334, %rd5333, 1099511628211;
	shr.u64 	%rd5335, %rd5311, 48;
	and.b64  	%rd5336, %rd5335, 255;
	xor.b64  	%rd5337, %rd5336, %rd5334;
	mul.lo.s64 	%rd5338, %rd5337, 1099511628211;
	shr.u64 	%rd5339, %rd5311, 56;
	xor.b64  	%rd5340, %rd5339, %rd5338;
	mul.lo.s64 	%rd29762, %rd5340, 1099511628211;
	add.s64 	%rd29760, %rd29760, 2;
	setp.ne.s64 	%p267, %rd29760, %rd29763;
	@%p267 bra 	$L__BB14_1302;
$L__BB14_1303:
	and.b64  	%rd5341, %rd3288, 1;
	setp.eq.b64 	%p268, %rd5341, 1;
	not.pred 	%p269, %p268;
	@%p269 bra 	$L__BB14_1305;
	shl.b64 	%rd5342, %rd29763, 3;
	add.s64 	%rd5343, %rd1867, %rd5342;
	ld.u64 	%rd5344, [%rd5343];
	and.b64  	%rd5345, %rd5344, 255;
	xor.b64  	%rd5346, %rd5345, %rd29762;
	mul.lo.s64 	%rd5347, %rd5346, 1099511628211;
	shr.u64 	%rd5348, %rd5344, 8;
	and.b64  	%rd5349, %rd5348, 255;
	xor.b64  	%rd5350, %rd5349, %rd5347;
	mul.lo.s64 	%rd5351, %rd5350, 1099511628211;
	shr.u64 	%rd5352, %rd5344, 16;
	and.b64  	%rd5353, %rd5352, 255;
	xor.b64  	%rd5354, %rd5353, %rd5351;
	mul.lo.s64 	%rd5355, %rd5354, 1099511628211;
	shr.u64 	%rd5356, %rd5344, 24;
	and.b64  	%rd5357, %rd5356, 255;
	xor.b64  	%rd5358, %rd5357, %rd5355;
	mul.lo.s64 	%rd5359, %rd5358, 1099511628211;
	shr.u64 	%rd5360, %rd5344, 32;
	and.b64  	%rd5361, %rd5360, 255;
	xor.b64  	%rd5362, %rd5361, %rd5359;
	mul.lo.s64 	%rd5363, %rd5362, 1099511628211;
	shr.u64 	%rd5364, %rd5344, 40;
	and.b64  	%rd5365, %rd5364, 255;
	xor.b64  	%rd5366, %rd5365, %rd5363;
	mul.lo.s64 	%rd5367, %rd5366, 1099511628211;
	shr.u64 	%rd5368, %rd5344, 48;
	and.b64  	%rd5369, %rd5368, 255;
	xor.b64  	%rd5370, %rd5369, %rd5367;
	mul.lo.s64 	%rd5371, %rd5370, 1099511628211;
	shr.u64 	%rd5372, %rd5344, 56;
	xor.b64  	%rd5373, %rd5372, %rd5371;
	mul.lo.s64 	%rd29762, %rd5373, 1099511628211;
$L__BB14_1305:
	setp.ge.u64 	%p270, %rd29757, %rd29762;
	@%p270 bra 	$L__BB14_1311;
$L__BB14_1306:
	add.s32 	%r1544, %r1549, 1;
	mov.u32 	%r1549, %r1545;
	bra.uni 	$L__BB14_1311;
$L__BB14_1307:
	setp.eq.s32 	%p271, %r429, 0;
	@%p271 bra 	$L__BB14_1311;
	cvt.s64.s32 	%rd2028, %r429;
	mov.b64 	%rd29753, 0;
$L__BB14_1309:
	shl.b64 	%rd5375, %rd29753, 3;
	add.s64 	%rd5376, %rd2006, %rd5375;
	ld.u64 	%rd2030, [%rd5376];
	add.s64 	%rd5377, %rd1867, %rd5375;
	ld.u64 	%rd2031, [%rd5377];
	setp.lt.u64 	%p272, %rd2030, %rd2031;
	@%p272 bra 	$L__BB14_1306;
	setp.le.u64 	%p273, %rd2030, %rd2031;
	add.s64 	%rd29753, %rd29753, 1;
	setp.lt.u64 	%p274, %rd29753, %rd2028;
	and.pred  	%p275, %p273, %p274;
	@%p275 bra 	$L__BB14_1309;
$L__BB14_1311:
	setp.ge.s32 	%p276, %r1544, %r1549;
	@%p276 bra 	$L__BB14_1345;
	and.b64  	%rd2052, %rd3288, -2;
$L__BB14_1313:
	mov.u32 	%r261, %r1549;
	setp.eq.s64 	%p277, %rd3288, 0;
	add.s32 	%r483, %r1544, %r261;
	shr.s32 	%r1549, %r483, 1;
	shl.b32 	%r484, %r1549, 3;
	add.s32 	%r486, %r443, %r484;
	ld.shared.u64 	%rd2053, [%r486+2048];
	mov.b64 	%rd29769, -3750763034362895579;
	@%p277 bra 	$L__BB14_1319;
	setp.eq.s64 	%p278, %rd3288, 1;
	mov.b64 	%rd29769, -3750763034362895579;
	mov.b64 	%rd29767, 0;
	@%p278 bra 	$L__BB14_1317;
	mov.b64 	%rd29769, -3750763034362895579;
	mov.b64 	%rd29770, 0;
$L__BB14_1316:
	shl.b64 	%rd5385, %rd29770, 3;
	add.s64 	%rd5386, %rd2053, %rd5385;
	ld.u64 	%rd5387, [%rd5386];
	and.b64  	%rd5388, %rd5387, 255;
	xor.b64  	%rd5389, %rd5388, %rd29769;
	mul.lo.s64 	%rd5390, %rd5389, 1099511628211;
	shr.u64 	%rd5391, %rd5387, 8;
	and.b64  	%rd5392, %rd5391, 255;
	xor.b64  	%rd5393, %rd5392, %rd5390;
	mul.lo.s64 	%rd5394, %rd5393, 1099511628211;
	shr.u64 	%rd5395, %rd5387, 16;
	and.b64  	%rd5396, %rd5395, 255;
	xor.b64  	%rd5397, %rd5396, %rd5394;
	mul.lo.s64 	%rd5398, %rd5397, 1099511628211;
	shr.u64 	%rd5399, %rd5387, 24;
	and.b64  	%rd5400, %rd5399, 255;
	xor.b64  	%rd5401, %rd5400, %rd5398;
	mul.lo.s64 	%rd5402, %rd5401, 1099511628211;
	shr.u64 	%rd5403, %rd5387, 32;
	and.b64  	%rd5404, %rd5403, 255;
	xor.b64  	%rd5405, %rd5404, %rd5402;
	mul.lo.s64 	%rd5406, %rd5405, 1099511628211;
	shr.u64 	%rd5407, %rd5387, 40;
	and.b64  	%rd5408, %rd5407, 255;
	xor.b64  	%rd5409, %rd5408, %rd5406;
	mul.lo.s64 	%rd5410, %rd5409, 1099511628211;
	shr.u64 	%rd5411, %rd5387, 48;
	and.b64  	%rd5412, %rd5411, 255;
	xor.b64  	%rd5413, %rd5412, %rd5410;
	mul.lo.s64 	%rd5414, %rd5413, 1099511628211;
	shr.u64 	%rd5415, %rd5387, 56;
	xor.b64  	%rd5416, %rd5415, %rd5414;
	mul.lo.s64 	%rd5417, %rd5416, 1099511628211;
	ld.u64 	%rd5418, [%rd5386+8];
	and.b64  	%rd5419, %rd5418, 255;
	xor.b64  	%rd5420, %rd5419, %rd5417;
	mul.lo.s64 	%rd5421, %rd5420, 1099511628211;
	shr.u64 	%rd5422, %rd5418, 8;
	and.b64  	%rd5423, %rd5422, 255;
	xor.b64  	%rd5424, %rd5423, %rd5421;
	mul.lo.s64 	%rd5425, %rd5424, 1099511628211;
	shr.u64 	%rd5426, %rd5418, 16;
	and.b64  	%rd5427, %rd5426, 255;
	xor.b64  	%rd5428, %rd5427, %rd5425;
	mul.lo.s64 	%rd5429, %rd5428, 1099511628211;
	shr.u64 	%rd5430, %rd5418, 24;
	and.b64  	%rd5431, %rd5430, 255;
	xor.b64  	%rd5432, %rd5431, %rd5429;
	mul.lo.s64 	%rd5433, %rd5432, 1099511628211;
	shr.u64 	%rd5434, %rd5418, 32;
	and.b64  	%rd5435, %rd5434, 255;
	xor.b64  	%rd5436, %rd5435, %rd5433;
	mul.lo.s64 	%rd5437, %rd5436, 1099511628211;
	shr.u64 	%rd5438, %rd5418, 40;
	and.b64  	%rd5439, %rd5438, 255;
	xor.b64  	%rd5440, %rd5439, %rd5437;
	mul.lo.s64 	%rd5441, %rd5440, 1099511628211;
	shr.u64 	%rd5442, %rd5418, 48;
	and.b64  	%rd5443, %rd5442, 255;
	xor.b64  	%rd5444, %rd5443, %rd5441;
	mul.lo.s64 	%rd5445, %rd5444, 1099511628211;
	shr.u64 	%rd5446, %rd5418, 56;
	xor.b64  	%rd5447, %rd5446, %rd5445;
	mul.lo.s64 	%rd29769, %rd5447, 1099511628211;
	add.s64 	%rd29770, %rd29770, 2;
	setp.eq.s64 	%p279, %rd29770, %rd2052;
	mov.u64 	%rd29767, %rd2052;
	@%p279 bra 	$L__BB14_1317;
	bra.uni 	$L__BB14_1316;
$L__BB14_1317:
	and.b64  	%rd5448, %rd3288, 1;
	setp.eq.b64 	%p280, %rd5448, 1;
	not.pred 	%p281, %p280;
	@%p281 bra 	$L__BB14_1319;
	shl.b64 	%rd5449, %rd29767, 3;
	add.s64 	%rd5450, %rd2053, %rd5449;
	ld.u64 	%rd5451, [%rd5450];
	and.b64  	%rd5452, %rd5451, 255;
	xor.b64  	%rd5453, %rd5452, %rd29769;
	mul.lo.s64 	%rd5454, %rd5453, 1099511628211;
	shr.u64 	%rd5455, %rd5451, 8;
	and.b64  	%rd5456, %rd5455, 255;
	xor.b64  	%rd5457, %rd5456, %rd5454;
	mul.lo.s64 	%rd5458, %rd5457, 1099511628211;
	shr.u64 	%rd5459, %rd5451, 16;
	and.b64  	%rd5460, %rd5459, 255;
	xor.b64  	%rd5461, %rd5460, %rd5458;
	mul.lo.s64 	%rd5462, %rd5461, 1099511628211;
	shr.u64 	%rd5463, %rd5451, 24;
	and.b64  	%rd5464, %rd5463, 255;
	xor.b64  	%rd5465, %rd5464, %rd5462;
	mul.lo.s64 	%rd5466, %rd5465, 1099511628211;
	shr.u64 	%rd5467, %rd5451, 32;
	and.b64  	%rd5468, %rd5467, 255;
	xor.b64  	%rd5469, %rd5468, %rd5466;
	mul.lo.s64 	%rd5470, %rd5469, 1099511628211;
	shr.u64 	%rd5471, %rd5451, 40;
	and.b64  	%rd5472, %rd5471, 255;
	xor.b64  	%rd5473, %rd5472, %rd5470;
	mul.lo.s64 	%rd5474, %rd5473, 1099511628211;
	shr.u64 	%rd5475, %rd5451, 48;
	and.b64  	%rd5476, %rd5475, 255;
	xor.b64  	%rd5477, %rd5476, %rd5474;
	mul.lo.s64 	%rd5478, %rd5477, 1099511628211;
	shr.u64 	%rd5479, %rd5451, 56;
	xor.b64  	%rd5480, %rd5479, %rd5478;
	mul.lo.s64 	%rd29769, %rd5480, 1099511628211;
$L__BB14_1319:
	setp.eq.s64 	%p282, %rd3288, 0;
	mov.b64 	%rd29774, -3750763034362895579;
	@%p282 bra 	$L__BB14_1325;
	setp.eq.s64 	%p283, %rd3288, 1;
	mov.b64 	%rd29774, -3750763034362895579;
	mov.b64 	%rd29775, 0;
	@%p283 bra 	$L__BB14_1323;
	mov.b64 	%rd29774, -3750763034362895579;
	mov.b64 	%rd29772, 0;
$L__BB14_1322:
	shl.b64 	%rd5487, %rd29772, 3;
	add.s64 	%rd5488, %rd1867, %rd5487;
	ld.u64 	%rd5489, [%rd5488];
	and.b64  	%rd5490, %rd5489, 255;
	xor.b64  	%rd5491, %rd5490, %rd29774;
	mul.lo.s64 	%rd5492, %rd5491, 1099511628211;
	shr.u64 	%rd5493, %rd5489, 8;
	and.b64  	%rd5494, %rd5493, 255;
	xor.b64  	%rd5495, %rd5494, %rd5492;
	mul.lo.s64 	%rd5496, %rd5495, 1099511628211;
	shr.u64 	%rd5497, %rd5489, 16;
	and.b64  	%rd5498, %rd5497, 255;
	xor.b64  	%rd5499, %rd5498, %rd5496;
	mul.lo.s64 	%rd5500, %rd5499, 1099511628211;
	shr.u64 	%rd5501, %rd5489, 24;
	and.b64  	%rd5502, %rd5501, 255;
	xor.b64  	%rd5503, %rd5502, %rd5500;
	mul.lo.s64 	%rd5504, %rd5503, 1099511628211;
	shr.u64 	%rd5505, %rd5489, 32;
	and.b64  	%rd5506, %rd5505, 255;
	xor.b64  	%rd5507, %rd5506, %rd5504;
	mul.lo.s64 	%rd5508, %rd5507, 1099511628211;
	shr.u64 	%rd5509, %rd5489, 40;
	and.b64  	%rd5510, %rd5509, 255;
	xor.b64  	%rd5511, %rd5510, %rd5508;
	mul.lo.s64 	%rd5512, %rd5511, 1099511628211;
	shr.u64 	%rd5513, %rd5489, 48;
	and.b64  	%rd5514, %rd5513, 255;
	xor.b64  	%rd5515, %rd5514, %rd5512;
	mul.lo.s64 	%rd5516, %rd5515, 1099511628211;
	shr.u64 	%rd5517, %rd5489, 56;
	xor.b64  	%rd5518, %rd5517, %rd5516;
	mul.lo.s64 	%rd5519, %rd5518, 1099511628211;
	ld.u64 	%rd5520, [%rd5488+8];
	and.b64  	%rd5521, %rd5520, 255;
	xor.b64  	%rd5522, %rd5521, %rd5519;
	mul.lo.s64 	%rd5523, %rd5522, 1099511628211;
	shr.u64 	%rd5524, %rd5520, 8;
	and.b64  	%rd5525, %rd5524, 255;
	xor.b64  	%rd5526, %rd5525, %rd5523;
	mul.lo.s64 	%rd5527, %rd5526, 1099511628211;
	shr.u64 	%rd5528, %rd5520, 16;
	and.b64  	%rd5529, %rd5528, 255;
	xor.b64  	%rd5530, %rd5529, %rd5527;
	mul.lo.s64 	%rd5531, %rd5530, 1099511628211;
	shr.u64 	%rd5532, %rd5520, 24;
	and.b64  	%rd5533, %rd5532, 255;
	xor.b64  	%rd5534, %rd5533, %rd5531;
	mul.lo.s64 	%rd5535, %rd5534, 1099511628211;
	shr.u64 	%rd5536, %rd5520, 32;
	and.b64  	%rd5537, %rd5536, 255;
	xor.b64  	%rd5538, %rd5537, %rd5535;
	mul.lo.s64 	%rd5539, %rd5538, 1099511628211;
	shr.u64 	%rd5540, %rd5520, 40;
	and.b64  	%rd5541, %rd5540, 255;
	xor.b64  	%rd5542, %rd5541, %rd5539;
	mul.lo.s64 	%rd5543, %rd5542, 1099511628211;
	shr.u64 	%rd5544, %rd5520, 48;
	and.b64  	%rd5545, %rd5544, 255;
	xor.b64  	%rd5546, %rd5545, %rd5543;
	mul.lo.s64 	%rd5547, %rd5546, 1099511628211;
	shr.u64 	%rd5548, %rd5520, 56;
	xor.b64  	%rd5549, %rd5548, %rd5547;
	mul.lo.s64 	%rd29774, %rd5549, 1099511628211;
	add.s64 	%rd29772, %rd29772, 2;
	setp.ne.s64 	%p284, %rd29772, %rd2052;
	mov.u64 	%rd29775, %rd2052;
	@%p284 bra 	$L__BB14_1322;
$L__BB14_1323:
	and.b64  	%rd5550, %rd3288, 1;
	setp.eq.b64 	%p285, %rd5550, 1;
	not.pred 	%p286, %p285;
	@%p286 bra 	$L__BB14_1325;
	shl.b64 	%rd5551, %rd29775, 3;
	add.s64 	%rd5552, %rd1867, %rd5551;
	ld.u64 	%rd5553, [%rd5552];
	and.b64  	%rd5554, %rd5553, 255;
	xor.b64  	%rd5555, %rd5554, %rd29774;
	mul.lo.s64 	%rd5556, %rd5555, 1099511628211;
	shr.u64 	%rd5557, %rd5553, 8;
	and.b64  	%rd5558, %rd5557, 255;
	xor.b64  	%rd5559, %rd5558, %rd5556;
	mul.lo.s64 	%rd5560, %rd5559, 1099511628211;
	shr.u64 	%rd5561, %rd5553, 16;
	and.b64  	%rd5562, %rd5561, 255;
	xor.b64  	%rd5563, %rd5562, %rd5560;
	mul.lo.s64 	%rd5564, %rd5563, 1099511628211;
	shr.u64 	%rd5565, %rd5553, 24;
	and.b64  	%rd5566, %rd5565, 255;
	xor.b64  	%rd5567, %rd5566, %rd5564;
	mul.lo.s64 	%rd5568, %rd5567, 1099511628211;
	shr.u64 	%rd5569, %rd5553, 32;
	and.b64  	%rd5570, %rd5569, 255;
	xor.b64  	%rd5571, %rd5570, %rd5568;
	mul.lo.s64 	%rd5572, %rd5571, 1099511628211;
	shr.u64 	%rd5573, %rd5553, 40;
	and.b64  	%rd5574, %rd5573, 255;
	xor.b64  	%rd5575, %rd5574, %rd5572;
	mul.lo.s64 	%rd5576, %rd5575, 1099511628211;
	shr.u64 	%rd5577, %rd5553, 48;
	and.b64  	%rd5578, %rd5577, 255;
	xor.b64  	%rd5579, %rd5578, %rd5576;
	mul.lo.s64 	%rd5580, %rd5579, 1099511628211;
	shr.u64 	%rd5581, %rd5553, 56;
	xor.b64  	%rd5582, %rd5581, %rd5580;
	mul.lo.s64 	%rd29774, %rd5582, 1099511628211;
$L__BB14_1325:
	setp.eq.s64 	%p287, %rd29769, %rd29774;
	@%p287 bra 	$L__BB14_1340;
	and.b64  	%rd2072, %rd3288, 1;
	setp.eq.s64 	%p288, %rd3288, 0;
	mov.b64 	%rd29782, -3750763034362895579;
	@%p288 bra 	$L__BB14_1332;
	setp.eq.s64 	%p289, %rd3288, 1;
	mov.b64 	%rd29782, -3750763034362895579;
	mov.b64 	%rd29780, 0;
	@%p289 bra 	$L__BB14_1330;
	mov.b64 	%rd29782, -3750763034362895579;
	mov.b64 	%rd29783, 0;
$L__BB14_1329:
	shl.b64 	%rd5589, %rd29783, 3;
	add.s64 	%rd5590, %rd2053, %rd5589;
	ld.u64 	%rd5591, [%rd5590];
	and.b64  	%rd5592, %rd5591, 255;
	xor.b64  	%rd5593, %rd5592, %rd29782;
	mul.lo.s64 	%rd5594, %rd5593, 1099511628211;
	shr.u64 	%rd5595, %rd5591, 8;
	and.b64  	%rd5596, %rd5595, 255;
	xor.b64  	%rd5597, %rd5596, %rd5594;
	mul.lo.s64 	%rd5598, %rd5597, 1099511628211;
	shr.u64 	%rd5599, %rd5591, 16;
	and.b64  	%rd5600, %rd5599, 255;
	xor.b64  	%rd5601, %rd5600, %rd5598;
	mul.lo.s64 	%rd5602, %rd5601, 1099511628211;
	shr.u64 	%rd5603, %rd5591, 24;
	and.b64  	%rd5604, %rd5603, 255;
	xor.b64  	%rd5605, %rd5604, %rd5602;
	mul.lo.s64 	%rd5606, %rd5605, 1099511628211;
	shr.u64 	%rd5607, %rd5591, 32;
	and.b64  	%rd5608, %rd5607, 255;
	xor.b64  	%rd5609, %rd5608, %rd5606;
	mul.lo.s64 	%rd5610, %rd5609, 1099511628211;
	shr.u64 	%rd5611, %rd5591, 40;
	and.b64  	%rd5612, %rd5611, 255;
	xor.b64  	%rd5613, %rd5612, %rd5610;
	mul.lo.s64 	%rd5614, %rd5613, 1099511628211;
	shr.u64 	%rd5615, %rd5591, 48;
	and.b64  	%rd5616, %rd5615, 255;
	xor.b64  	%rd5617, %rd5616, %rd5614;
	mul.lo.s64 	%rd5618, %rd5617, 1099511628211;
	shr.u64 	%rd5619, %rd5591, 56;
	xor.b64  	%rd5620, %rd5619, %rd5618;
	mul.lo.s64 	%rd5621, %rd5620, 1099511628211;
	ld.u64 	%rd5622, [%rd5590+8];
	and.b64  	%rd5623, %rd5622, 255;
	xor.b64  	%rd5624, %rd5623, %rd5621;
	mul.lo.s64 	%rd5625, %rd5624, 1099511628211;
	shr.u64 	%rd5626, %rd5622, 8;
	and.b64  	%rd5627, %rd5626, 255;
	xor.b64  	%rd5628, %rd5627, %rd5625;
	mul.lo.s64 	%rd5629, %rd5628, 1099511628211;
	shr.u64 	%rd5630, %rd5622, 16;
	and.b64  	%rd5631, %rd5630, 255;
	xor.b64  	%rd5632, %rd5631, %rd5629;
	mul.lo.s64 	%rd5633, %rd5632, 1099511628211;
	shr.u64 	%rd5634, %rd5622, 24;
	and.b64  	%rd5635, %rd5634, 255;
	xor.b64  	%rd5636, %rd5635, %rd5633;
	mul.lo.s64 	%rd5637, %rd5636, 1099511628211;
	shr.u64 	%rd5638, %rd5622, 32;
	and.b64  	%rd5639, %rd5638, 255;
	xor.b64  	%rd5640, %rd5639, %rd5637;
	mul.lo.s64 	%rd5641, %rd5640, 1099511628211;
	shr.u64 	%rd5642, %rd5622, 40;
	and.b64  	%rd5643, %rd5642, 255;
	xor.b64  	%rd5644, %rd5643, %rd5641;
	mul.lo.s64 	%rd5645, %rd5644, 1099511628211;
	shr.u64 	%rd5646, %rd5622, 48;
	and.b64  	%rd5647, %rd5646, 255;
	xor.b64  	%rd5648, %rd5647, %rd5645;
	mul.lo.s64 	%rd5649, %rd5648, 1099511628211;
	shr.u64 	%rd5650, %rd5622, 56;
	xor.b64  	%rd5651, %rd5650, %rd5649;
	mul.lo.s64 	%rd29782, %rd5651, 1099511628211;
	add.s64 	%rd29783, %rd29783, 2;
	setp.eq.s64 	%p290, %rd29783, %rd2052;
	mov.u64 	%rd29780, %rd2052;
	@%p290 bra 	$L__BB14_1330;
	bra.uni 	$L__BB14_1329;
$L__BB14_1330:
	setp.eq.s64 	%p291, %rd2072, 0;
	@%p291 bra 	$L__BB14_1332;
	shl.b64 	%rd5652, %rd29780, 3;
	add.s64 	%rd5653, %rd2053, %rd5652;
	ld.u64 	%rd5654, [%rd5653];
	and.b64  	%rd5655, %rd5654, 255;
	xor.b64  	%rd5656, %rd5655, %rd29782;
	mul.lo.s64 	%rd5657, %rd5656, 1099511628211;
	shr.u64 	%rd5658, %rd5654, 8;
	and.b64  	%rd5659, %rd5658, 255;
	xor.b64  	%rd5660, %rd5659, %rd5657;
	mul.lo.s64 	%rd5661, %rd5660, 1099511628211;
	shr.u64 	%rd5662, %rd5654, 16;
	and.b64  	%rd5663, %rd5662, 255;
	xor.b64  	%rd5664, %rd5663, %rd5661;
	mul.lo.s64 	%rd5665, %rd5664, 1099511628211;
	shr.u64 	%rd5666, %rd5654, 24;
	and.b64  	%rd5667, %rd5666, 255;
	xor.b64  	%rd5668, %rd5667, %rd5665;
	mul.lo.s64 	%rd5669, %rd5668, 1099511628211;
	shr.u64 	%rd5670, %rd5654, 32;
	and.b64  	%rd5671, %rd5670, 255;
	xor.b64  	%rd5672, %rd5671, %rd5669;
	mul.lo.s64 	%rd5673, %rd5672, 1099511628211;
	shr.u64 	%rd5674, %rd5654, 40;
	and.b64  	%rd5675, %rd5674, 255;
	xor.b64  	%rd5676, %rd5675, %rd5673;
	mul.lo.s64 	%rd5677, %rd5676, 1099511628211;
	shr.u64 	%rd5678, %rd5654, 48;
	and.b64  	%rd5679, %rd5678, 255;
	xor.b64  	%rd5680, %rd5679, %rd5677;
	mul.lo.s64 	%rd5681, %rd5680, 1099511628211;
	shr.u64 	%rd5682, %rd5654, 56;
	xor.b64  	%rd5683, %rd5682, %rd5681;
	mul.lo.s64 	%rd29782, %rd5683, 1099511628211;
$L__BB14_1332:
	setp.eq.s64 	%p292, %rd3288, 0;
	mov.b64 	%rd29787, -3750763034362895579;
	@%p292 bra 	$L__BB14_1338;
	setp.eq.s64 	%p293, %rd3288, 1;
	mov.b64 	%rd29787, -3750763034362895579;
	mov.b64 	%rd29788, 0;
	@%p293 bra 	$L__BB14_1336;
	mov.b64 	%rd29787, -3750763034362895579;
	mov.b64 	%rd29785, 0;
$L__BB14_1335:
	shl.b64 	%rd5690, %rd29785, 3;
	add.s64 	%rd5691, %rd1867, %rd5690;
	ld.u64 	%rd5692, [%rd5691];
	and.b64  	%rd5693, %rd5692, 255;
	xor.b64  	%rd5694, %rd5693, %rd29787;
	mul.lo.s64 	%rd5695, %rd5694, 1099511628211;
	shr.u64 	%rd5696, %rd5692, 8;
	and.b64  	%rd5697, %rd5696, 255;
	xor.b64  	%rd5698, %rd5697, %rd5695;
	mul.lo.s64 	%rd5699, %rd5698, 1099511628211;
	shr.u64 	%rd5700, %rd5692, 16;
	and.b64  	%rd5701, %rd5700, 255;
	xor.b64  	%rd5702, %rd5701, %rd5699;
	mul.lo.s64 	%rd5703, %rd5702, 1099511628211;
	shr.u64 	%rd5704, %rd5692, 24;
	and.b64  	%rd5705, %rd5704, 255;
	xor.b64  	%rd5706, %rd5705, %rd5703;
	mul.lo.s64 	%rd5707, %rd5706, 1099511628211;
	shr.u64 	%rd5708, %rd5692, 32;
	and.b64  	%rd5709, %rd5708, 255;
	xor.b64  	%rd5710, %rd5709, %rd5707;
	mul.lo.s64 	%rd5711, %rd5710, 1099511628211;
	shr.u64 	%rd5712, %rd5692, 40;
	and.b64  	%rd5713, %rd5712, 255;
	xor.b64  	%rd5714, %rd5713, %rd5711;
	mul.lo.s64 	%rd5715, %rd5714, 1099511628211;
	shr.u64 	%rd5716, %rd5692, 48;
	and.b64  	%rd5717, %rd5716, 255;
	xor.b64  	%rd5718, %rd5717, %rd5715;
	mul.lo.s64 	%rd5719, %rd5718, 1099511628211;
	shr.u64 	%rd5720, %rd5692, 56;
	xor.b64  	%rd5721, %rd5720, %rd5719;
	mul.lo.s64 	%rd5722, %rd5721, 1099511628211;
	ld.u64 	%rd5723, [%rd5691+8];
	and.b64  	%rd5724, %rd5723, 255;
	xor.b64  	%rd5725, %rd5724, %rd5722;
	mul.lo.s64 	%rd5726, %rd5725, 1099511628211;
	shr.u64 	%rd5727, %rd5723, 8;
	and.b64  	%rd5728, %rd5727, 255;
	xor.b64  	%rd5729, %rd5728, %rd5726;
	mul.lo.s64 	%rd5730, %rd5729, 1099511628211;
	shr.u64 	%rd5731, %rd5723, 16;
	and.b64  	%rd5732, %rd5731, 255;
	xor.b64  	%rd5733, %rd5732, %rd5730;
	mul.lo.s64 	%rd5734, %rd5733, 1099511628211;
	shr.u64 	%rd5735, %rd5723, 24;
	and.b64  	%rd5736, %rd5735, 255;
	xor.b64  	%rd5737, %rd5736, %rd5734;
	mul.lo.s64 	%rd5738, %rd5737, 1099511628211;
	shr.u64 	%rd5739, %rd5723, 32;
	and.b64  	%rd5740, %rd5739, 255;
	xor.b64  	%rd5741, %rd5740, %rd5738;
	mul.lo.s64 	%rd5742, %rd5741, 1099511628211;
	shr.u64 	%rd5743, %rd5723, 40;
	and.b64  	%rd5744, %rd5743, 255;
	xor.b64  	%rd5745, %rd5744, %rd5742;
	mul.lo.s64 	%rd5746, %rd5745, 1099511628211;
	shr.u64 	%rd5747, %rd5723, 48;
	and.b64  	%rd5748, %rd5747, 255;
	xor.b64  	%rd5749, %rd5748, %rd5746;
	mul.lo.s64 	%rd5750, %rd5749, 1099511628211;
	shr.u64 	%rd5751, %rd5723, 56;
	xor.b64  	%rd5752, %rd5751, %rd5750;
	mul.lo.s64 	%rd29787, %rd5752, 1099511628211;
	add.s64 	%rd29785, %rd29785, 2;
	setp.ne.s64 	%p294, %rd29785, %rd2052;
	mov.u64 	%rd29788, %rd2052;
	@%p294 bra 	$L__BB14_1335;
$L__BB14_1336:
	setp.eq.s64 	%p295, %rd2072, 0;
	@%p295 bra 	$L__BB14_1338;
	shl.b64 	%rd5753, %rd29788, 3;
	add.s64 	%rd5754, %rd1867, %rd5753;
	ld.u64 	%rd5755, [%rd5754];
	and.b64  	%rd5756, %rd5755, 255;
	xor.b64  	%rd5757, %rd5756, %rd29787;
	mul.lo.s64 	%rd5758, %rd5757, 1099511628211;
	shr.u64 	%rd5759, %rd5755, 8;
	and.b64  	%rd5760, %rd5759, 255;
	xor.b64  	%rd5761, %rd5760, %rd5758;
	mul.lo.s64 	%rd5762, %rd5761, 1099511628211;
	shr.u64 	%rd5763, %rd5755, 16;
	and.b64  	%rd5764, %rd5763, 255;
	xor.b64  	%rd5765, %rd5764, %rd5762;
	mul.lo.s64 	%rd5766, %rd5765, 1099511628211;
	shr.u64 	%rd5767, %rd5755, 24;
	and.b64  	%rd5768, %rd5767, 255;
	xor.b64  	%rd5769, %rd5768, %rd5766;
	mul.lo.s64 	%rd5770, %rd5769, 1099511628211;
	shr.u64 	%rd5771, %rd5755, 32;
	and.b64  	%rd5772, %rd5771, 255;
	xor.b64  	%rd5773, %rd5772, %rd5770;
	mul.lo.s64 	%rd5774, %rd5773, 1099511628211;
	shr.u64 	%rd5775, %rd5755, 40;
	and.b64  	%rd5776, %rd5775, 255;
	xor.b64  	%rd5777, %rd5776, %rd5774;
	mul.lo.s64 	%rd5778, %rd5777, 1099511628211;
	shr.u64 	%rd5779, %rd5755, 48;
	and.b64  	%rd5780, %rd5779, 255;
	xor.b64  	%rd5781, %rd5780, %rd5778;
	mul.lo.s64 	%rd5782, %rd5781, 1099511628211;
	shr.u64 	%rd5783, %rd5755, 56;
	xor.b64  	%rd5784, %rd5783, %rd5782;
	mul.lo.s64 	%rd29787, %rd5784, 1099511628211;
$L__BB14_1338:
	setp.ge.u64 	%p296, %rd29782, %rd29787;
	@%p296 bra 	$L__BB14_1344;
$L__BB14_1339:
	add.s32 	%r1544, %r1549, 1;
	mov.u32 	%r1549, %r261;
	bra.uni 	$L__BB14_1344;
$L__BB14_1340:
	setp.eq.s32 	%p297, %r429, 0;
	@%p297 bra 	$L__BB14_1344;
	mov.b64 	%rd29778, 0;
$L__BB14_1342:
	shl.b64 	%rd5786, %rd29778, 3;
	add.s64 	%rd5787, %rd2053, %rd5786;
	ld.u64 	%rd2074, [%rd5787];
	add.s64 	%rd5788, %rd1867, %rd5786;
	ld.u64 	%rd2075, [%rd5788];
	setp.lt.u64 	%p298, %rd2074, %rd2075;
	@%p298 bra 	$L__BB14_1339;
	setp.le.u64 	%p299, %rd2074, %rd2075;
	add.s64 	%rd29778, %rd29778, 1;
	cvt.s64.s32 	%rd5789, %r429;
	setp.lt.u64 	%p300, %rd29778, %rd5789;
	and.pred  	%p301, %p299, %p300;
	@%p301 bra 	$L__BB14_1342;
$L__BB14_1344:
	setp.lt.s32 	%p302, %r1544, %r1549;
	@%p302 bra 	$L__BB14_1313;
$L__BB14_1345:
	setp.lt.s32 	%p303, %r241, 1;
	mov.b32 	%r1557, 0;
	mov.u32 	%r1554, %r241;
	@%p303 bra 	$L__BB14_1377;
	mul.lo.s32 	%r488, %r241, 511;
	shr.s32 	%r1554, %r488, 9;
	shl.b32 	%r489, %r1554, 3;
	add.s32 	%r490, %r232, %r489;
	ld.shared.u64 	%rd2095, [%r490];
	setp.eq.s64 	%p304, %rd3288, 0;
	mov.b64 	%rd29794, -3750763034362895579;
	@%p304 bra 	$L__BB14_1352;
	setp.eq.s64 	%p305, %rd3288, 1;
	mov.b64 	%rd29794, -3750763034362895579;
	mov.b64 	%rd29792, 0;
	@%p305 bra 	$L__BB14_1350;
	and.b64  	%rd29792, %rd3288, -2;
	mov.b64 	%rd29794, -3750763034362895579;
	mov.b64 	%rd29795, 0;
$L__BB14_1349:
	shl.b64 	%rd5796, %rd29795, 3;
	add.s64 	%rd5797, %rd2095, %rd5796;
	ld.u64 	%rd5798, [%rd5797];
	and.b64  	%rd5799, %rd5798, 255;
	xor.b64  	%rd5800, %rd5799, %rd29794;
	mul.lo.s64 	%rd5801, %rd5800, 1099511628211;
	shr.u64 	%rd5802, %rd5798, 8;
	and.b64  	%rd5803, %rd5802, 255;
	xor.b64  	%rd5804, %rd5803, %rd5801;
	mul.lo.s64 	%rd5805, %rd5804, 1099511628211;
	shr.u64 	%rd5806, %rd5798, 16;
	and.b64  	%rd5807, %rd5806, 255;
	xor.b64  	%rd5808, %rd5807, %rd5805;
	mul.lo.s64 	%rd5809, %rd5808, 1099511628211;
	shr.u64 	%rd5810, %rd5798, 24;
	and.b64  	%rd5811, %rd5810, 255;
	xor.b64  	%rd5812, %rd5811, %rd5809;
	mul.lo.s64 	%rd5813, %rd5812, 1099511628211;
	shr.u64 	%rd5814, %rd5798, 32;
	and.b64  	%rd5815, %rd5814, 255;
	xor.b64  	%rd5816, %rd5815, %rd5813;
	mul.lo.s64 	%rd5817, %rd5816, 1099511628211;
	shr.u64 	%rd5818, %rd5798, 40;
	and.b64  	%rd5819, %rd5818, 255;
	xor.b64  	%rd5820, %rd5819, %rd5817;
	mul.lo.s64 	%rd5821, %rd5820, 1099511628211;
	shr.u64 	%rd5822, %rd5798, 48;
	and.b64  	%rd5823, %rd5822, 255;
	xor.b64  	%rd5824, %rd5823, %rd5821;
	mul.lo.s64 	%rd5825, %rd5824, 1099511628211;
	shr.u64 	%rd5826, %rd5798, 56;
	xor.b64  	%rd5827, %rd5826, %rd5825;
	mul.lo.s64 	%rd5828, %rd5827, 1099511628211;
	ld.u64 	%rd5829, [%rd5797+8];
	and.b64  	%rd5830, %rd5829, 255;
	xor.b64  	%rd5831, %rd5830, %rd5828;
	mul.lo.s64 	%rd5832, %rd5831, 1099511628211;
	shr.u64 	%rd5833, %rd5829, 8;
	and.b64  	%rd5834, %rd5833, 255;
	xor.b64  	%rd5835, %rd5834, %rd5832;
	mul.lo.s64 	%rd5836, %rd5835, 1099511628211;
	shr.u64 	%rd5837, %rd5829, 16;
	and.b64  	%rd5838, %rd5837, 255;
	xor.b64  	%rd5839, %rd5838, %rd5836;
	mul.lo.s64 	%rd5840, %rd5839, 1099511628211;
	shr.u64 	%rd5841, %rd5829, 24;
	and.b64  	%rd5842, %rd5841, 255;
	xor.b64  	%rd5843, %rd5842, %rd5840;
	mul.lo.s64 	%rd5844, %rd5843, 1099511628211;
	shr.u64 	%rd5845, %rd5829, 32;
	and.b64  	%rd5846, %rd5845, 255;
	xor.b64  	%rd5847, %rd5846, %rd5844;
	mul.lo.s64 	%rd5848, %rd5847, 1099511628211;
	shr.u64 	%rd5849, %rd5829, 40;
	and.b64  	%rd5850, %rd5849, 255;
	xor.b64  	%rd5851, %rd5850, %rd5848;
	mul.lo.s64 	%rd5852, %rd5851, 1099511628211;
	shr.u64 	%rd5853, %rd5829, 48;
	and.b64  	%rd5854, %rd5853, 255;
	xor.b64  	%rd5855, %rd5854, %rd5852;
	mul.lo.s64 	%rd5856, %rd5855, 1099511628211;
	shr.u64 	%rd5857, %rd5829, 56;
	xor.b64  	%rd5858, %rd5857, %rd5856;
	mul.lo.s64 	%rd29794, %rd5858, 1099511628211;
	add.s64 	%rd29795, %rd29795, 2;
	setp.eq.s64 	%p306, %rd29795, %rd29792;
	@%p306 bra 	$L__BB14_1350;
	bra.uni 	$L__BB14_1349;
$L__BB14_1350:
	and.b64  	%rd5859, %rd3288, 1;
	setp.eq.b64 	%p307, %rd5859, 1;
	not.pred 	%p308, %p307;
	@%p308 bra 	$L__BB14_1352;
	shl.b64 	%rd5860, %rd29792, 3;
	add.s64 	%rd5861, %rd2095, %rd5860;
	ld.u64 	%rd5862, [%rd5861];
	and.b64  	%rd5863, %rd5862, 255;
	xor.b64  	%rd5864, %rd5863, %rd29794;
	mul.lo.s64 	%rd5865, %rd5864, 1099511628211;
	shr.u64 	%rd5866, %rd5862, 8;
	and.b64  	%rd5867, %rd5866, 255;
	xor.b64  	%rd5868, %rd5867, %rd5865;
	mul.lo.s64 	%rd5869, %rd5868, 1099511628211;
	shr.u64 	%rd5870, %rd5862, 16;
	and.b64  	%rd5871, %rd5870, 255;
	xor.b64  	%rd5872, %rd5871, %rd5869;
	mul.lo.s64 	%rd5873, %rd5872, 1099511628211;
	shr.u64 	%rd5874, %rd5862, 24;
	and.b64  	%rd5875, %rd5874, 255;
	xor.b64  	%rd5876, %rd5875, %rd5873;
	mul.lo.s64 	%rd5877, %rd5876, 1099511628211;
	shr.u64 	%rd5878, %rd5862, 32;
	and.b64  	%rd5879, %rd5878, 255;
	xor.b64  	%rd5880, %rd5879, %rd5877;
	mul.lo.s64 	%rd5881, %rd5880, 1099511628211;
	shr.u64 	%rd5882, %rd5862, 40;
	and.b64  	%rd5883, %rd5882, 255;
	xor.b64  	%rd5884, %rd5883, %rd5881;
	mul.lo.s64 	%rd5885, %rd5884, 1099511628211;
	shr.u64 	%rd5886, %rd5862, 48;
	and.b64  	%rd5887, %rd5886, 255;
	xor.b64  	%rd5888, %rd5887, %rd5885;
	mul.lo.s64 	%rd5889, %rd5888, 1099511628211;
	shr.u64 	%rd5890, %rd5862, 56;
	xor.b64  	%rd5891, %rd5890, %rd5889;
	mul.lo.s64 	%rd29794, %rd5891, 1099511628211;
$L__BB14_1352:
	setp.eq.s64 	%p309, %rd3288, 0;
	mov.b64 	%rd29799, -3750763034362895579;
	@%p309 bra 	$L__BB14_1358;
	setp.eq.s64 	%p310, %rd3288, 1;
	mov.b64 	%rd29799, -3750763034362895579;
	mov.b64 	%rd29800, 0;
	@%p310 bra 	$L__BB14_1356;
	mov.b64 	%rd29799, -3750763034362895579;
	mov.b64 	%rd29797, 0;
	and.b64  	%rd29800, %rd3288, -2;
$L__BB14_1355:
	shl.b64 	%rd5898, %rd29797, 3;
	add.s64 	%rd5899, %rd1867, %rd5898;
	ld.u64 	%rd5900, [%rd5899];
	and.b64  	%rd5901, %rd5900, 255;
	xor.b64  	%rd5902, %rd5901, %rd29799;
	mul.lo.s64 	%rd5903, %rd5902, 1099511628211;
	shr.u64 	%rd5904, %rd5900, 8;
	and.b64  	%rd5905, %rd5904, 255;
	xor.b64  	%rd5906, %rd5905, %rd5903;
	mul.lo.s64 	%rd5907, %rd5906, 1099511628211;
	shr.u64 	%rd5908, %rd5900, 16;
	and.b64  	%rd5909, %rd5908, 255;
	xor.b64  	%rd5910, %rd5909, %rd5907;
	mul.lo.s64 	%rd5911, %rd5910, 1099511628211;
	shr.u64 	%rd5912, %rd5900, 24;
	and.b64  	%rd5913, %rd5912, 255;
	xor.b64  	%rd5914, %rd5913, %rd5911;
	mul.lo.s64 	%rd5915, %rd5914, 1099511628211;
	shr.u64 	%rd5916, %rd5900, 32;
	and.b64  	%rd5917, %rd5916, 255;
	xor.b64  	%rd5918, %rd5917, %rd5915;
	mul.lo.s64 	%rd5919, %rd5918, 1099511628211;
	shr.u64 	%rd5920, %rd5900, 40;
	and.b64  	%rd5921, %rd5920, 255;
	xor.b64  	%rd5922, %rd5921, %rd5919;
	mul.lo.s64 	%rd5923, %rd5922, 1099511628211;
	shr.u64 	%rd5924, %rd5900, 48;
	and.b64  	%rd5925, %rd5924, 255;
	xor.b64  	%rd5926, %rd5925, %rd5923;
	mul.lo.s64 	%rd5927, %rd5926, 1099511628211;
	shr.u64 	%rd5928, %rd5900, 56;
	xor.b64  	%rd5929, %rd5928, %rd5927;
	mul.lo.s64 	%rd5930, %rd5929, 1099511628211;
	ld.u64 	%rd5931, [%rd5899+8];
	and.b64  	%rd5932, %rd5931, 255;
	xor.b64  	%rd5933, %rd5932, %rd5930;
	mul.lo.s64 	%rd5934, %rd5933, 1099511628211;
	shr.u64 	%rd5935, %rd5931, 8;
	and.b64  	%rd5936, %rd5935, 255;
	xor.b64  	%rd5937, %rd5936, %rd5934;
	mul.lo.s64 	%rd5938, %rd5937, 1099511628211;
	shr.u64 	%rd5939, %rd5931, 16;
	and.b64  	%rd5940, %rd5939, 255;
	xor.b64  	%rd5941, %rd5940, %rd5938;
	mul.lo.s64 	%rd5942, %rd5941, 1099511628211;
	shr.u64 	%rd5943, %rd5931, 24;
	and.b64  	%rd5944, %rd5943, 255;
	xor.b64  	%rd5945, %rd5944, %rd5942;
	mul.lo.s64 	%rd5946, %rd5945, 1099511628211;
	shr.u64 	%rd5947, %rd5931, 32;
	and.b64  	%rd5948, %rd5947, 255;
	xor.b64  	%rd5949, %rd5948, %rd5946;
	mul.lo.s64 	%rd5950, %rd5949, 1099511628211;
	shr.u64 	%rd5951, %rd5931, 40;
	and.b64  	%rd5952, %rd5951, 255;
	xor.b64  	%rd5953, %rd5952, %rd5950;
	mul.lo.s64 	%rd5954, %rd5953, 1099511628211;
	shr.u64 	%rd5955, %rd5931, 48;
	and.b64  	%rd5956, %rd5955, 255;
	xor.b64  	%rd5957, %rd5956, %rd5954;
	mul.lo.s64 	%rd5958, %rd5957, 1099511628211;
	shr.u64 	%rd5959, %rd5931, 56;
	xor.b64  	%rd5960, %rd5959, %rd5958;
	mul.lo.s64 	%rd29799, %rd5960, 1099511628211;
	add.s64 	%rd29797, %rd29797, 2;
	setp.ne.s64 	%p311, %rd29797, %rd29800;
	@%p311 bra 	$L__BB14_1355;
$L__BB14_1356:
	and.b64  	%rd5961, %rd3288, 1;
	setp.eq.b64 	%p312, %rd5961, 1;
	not.pred 	%p313, %p312;
	@%p313 bra 	$L__BB14_1358;
	shl.b64 	%rd5962, %rd29800, 3;
	add.s64 	%rd5963, %rd1867, %rd5962;
	ld.u64 	%rd5964, [%rd5963];
	and.b64  	%rd5965, %rd5964, 255;
	xor.b64  	%rd5966, %rd5965, %rd29799;
	mul.lo.s64 	%rd5967, %rd5966, 1099511628211;
	shr.u64 	%rd5968, %rd5964, 8;
	and.b64  	%rd5969, %rd5968, 255;
	xor.b64  	%rd5970, %rd5969, %rd5967;
	mul.lo.s64 	%rd5971, %rd5970, 1099511628211;
	shr.u64 	%rd5972, %rd5964, 16;
	and.b64  	%rd5973, %rd5972, 255;
	xor.b64  	%rd5974, %rd5973, %rd5971;
	mul.lo.s64 	%rd5975, %rd5974, 1099511628211;
	shr.u64 	%rd5976, %rd5964, 24;
	and.b64  	%rd5977, %rd5976, 255;
	xor.b64  	%rd5978, %rd5977, %rd5975;
	mul.lo.s64 	%rd5979, %rd5978, 1099511628211;
	shr.u64 	%rd5980, %rd5964, 32;
	and.b64  	%rd5981, %rd5980, 255;
	xor.b64  	%rd5982, %rd5981, %rd5979;
	mul.lo.s64 	%rd5983, %rd5982, 1099511628211;
	shr.u64 	%rd5984, %rd5964, 40;
	and.b64  	%rd5985, %rd5984, 255;
	xor.b64  	%rd5986, %rd5985, %rd5983;
	mul.lo.s64 	%rd5987, %rd5986, 1099511628211;
	shr.u64 	%rd5988, %rd5964, 48;
	and.b64  	%rd5989, %rd5988, 255;
	xor.b64  	%rd5990, %rd5989, %rd5987;
	mul.lo.s64 	%rd5991, %rd5990, 1099511628211;
	shr.u64 	%rd5992, %rd5964, 56;
	xor.b64  	%rd5993, %rd5992, %rd5991;
	mul.lo.s64 	%rd29799, %rd5993, 1099511628211;
$L__BB14_1358:
	setp.eq.s64 	%p314, %rd29794, %rd29799;
	@%p314 bra 	$L__BB14_1373;
	setp.eq.s64 	%p315, %rd3288, 0;
	mov.b64 	%rd29807, -3750763034362895579;
	@%p315 bra 	$L__BB14_1365;
	setp.eq.s64 	%p316, %rd3288, 1;
	mov.b64 	%rd29807, -3750763034362895579;
	mov.b64 	%rd29805, 0;
	@%p316 bra 	$L__BB14_1363;
	and.b64  	%rd29805, %rd3288, -2;
	mov.b64 	%rd29807, -3750763034362895579;
	mov.b64 	%rd29808, 0;
$L__BB14_1362:
	shl.b64 	%rd6000, %rd29808, 3;
	add.s64 	%rd6001, %rd2095, %rd6000;
	ld.u64 	%rd6002, [%rd6001];
	and.b64  	%rd6003, %rd6002, 255;
	xor.b64  	%rd6004, %rd6003, %rd29807;
	mul.lo.s64 	%rd6005, %rd6004, 1099511628211;
	shr.u64 	%rd6006, %rd6002, 8;
	and.b64  	%rd6007, %rd6006, 255;
	xor.b64  	%rd6008, %rd6007, %rd6005;
	mul.lo.s64 	%rd6009, %rd6008, 1099511628211;
	shr.u64 	%rd6010, %rd6002, 16;
	and.b64  	%rd6011, %rd6010, 255;
	xor.b64  	%rd6012, %rd6011, %rd6009;
	mul.lo.s64 	%rd6013, %rd6012, 1099511628211;
	shr.u64 	%rd6014, %rd6002, 24;
	and.b64  	%rd6015, %rd6014, 255;
	xor.b64  	%rd6016, %rd6015, %rd6013;
	mul.lo.s64 	%rd6017, %rd6016, 1099511628211;
	shr.u64 	%rd6018, %rd6002, 32;
	and.b64  	%rd6019, %rd6018, 255;
	xor.b64  	%rd6020, %rd6019, %rd6017;
	mul.lo.s64 	%rd6021, %rd6020, 1099511628211;
	shr.u64 	%rd6022, %rd6002, 40;
	and.b64  	%rd6023, %rd6022, 255;
	xor.b64  	%rd6024, %rd6023, %rd6021;
	mul.lo.s64 	%rd6025, %rd6024, 1099511628211;
	shr.u64 	%rd6026, %rd6002, 48;
	and.b64  	%rd6027, %rd6026, 255;
	xor.b64  	%rd6028, %rd6027, %rd6025;
	mul.lo.s64 	%rd6029, %rd6028, 1099511628211;
	shr.u64 	%rd6030, %rd6002, 56;
	xor.b64  	%rd6031, %rd6030, %rd6029;
	mul.lo.s64 	%rd6032, %rd6031, 1099511628211;
	ld.u64 	%rd6033, [%rd6001+8];
	and.b64  	%rd6034, %rd6033, 255;
	xor.b64  	%rd6035, %rd6034, %rd6032;
	mul.lo.s64 	%rd6036, %rd6035, 1099511628211;
	shr.u64 	%rd6037, %rd6033, 8;
	and.b64  	%rd6038, %rd6037, 255;
	xor.b64  	%rd6039, %rd6038, %rd6036;
	mul.lo.s64 	%rd6040, %rd6039, 1099511628211;
	shr.u64 	%rd6041, %rd6033, 16;
	and.b64  	%rd6042, %rd6041, 255;
	xor.b64  	%rd6043, %rd6042, %rd6040;
	mul.lo.s64 	%rd6044, %rd6043, 1099511628211;
	shr.u64 	%rd6045, %rd6033, 24;
	and.b64  	%rd6046, %rd6045, 255;
	xor.b64  	%rd6047, %rd6046, %rd6044;
	mul.lo.s64 	%rd6048, %rd6047, 1099511628211;
	shr.u64 	%rd6049, %rd6033, 32;
	and.b64  	%rd6050, %rd6049, 255;
	xor.b64  	%rd6051, %rd6050, %rd6048;
	mul.lo.s64 	%rd6052, %rd6051, 1099511628211;
	shr.u64 	%rd6053, %rd6033, 40;
	and.b64  	%rd6054, %rd6053, 255;
	xor.b64  	%rd6055, %rd6054, %rd6052;
	mul.lo.s64 	%rd6056, %rd6055, 1099511628211;
	shr.u64 	%rd6057, %rd6033, 48;
	and.b64  	%rd6058, %rd6057, 255;
	xor.b64  	%rd6059, %rd6058, %rd6056;
	mul.lo.s64 	%rd6060, %rd6059, 1099511628211;
	shr.u64 	%rd6061, %rd6033, 56;
	xor.b64  	%rd6062, %rd6061, %rd6060;
	mul.lo.s64 	%rd29807, %rd6062, 1099511628211;
	add.s64 	%rd29808, %rd29808, 2;
	setp.eq.s64 	%p317, %rd29808, %rd29805;
	@%p317 bra 	$L__BB14_1363;
	bra.uni 	$L__BB14_1362;
$L__BB14_1363:
	and.b64  	%rd6063, %rd3288, 1;
	setp.eq.b64 	%p318, %rd6063, 1;
	not.pred 	%p319, %p318;
	@%p319 bra 	$L__BB14_1365;
	shl.b64 	%rd6064, %rd29805, 3;
	add.s64 	%rd6065, %rd2095, %rd6064;
	ld.u64 	%rd6066, [%rd6065];
	and.b64  	%rd6067, %rd6066, 255;
	xor.b64  	%rd6068, %rd6067, %rd29807;
	mul.lo.s64 	%rd6069, %rd6068, 1099511628211;
	shr.u64 	%rd6070, %rd6066, 8;
	and.b64  	%rd6071, %rd6070, 255;
	xor.b64  	%rd6072, %rd6071, %rd6069;
	mul.lo.s64 	%rd6073, %rd6072, 1099511628211;
	shr.u64 	%rd6074, %rd6066, 16;
	and.b64  	%rd6075, %rd6074, 255;
	xor.b64  	%rd6076, %rd6075, %rd6073;
	mul.lo.s64 	%rd6077, %rd6076, 1099511628211;
	shr.u64 	%rd6078, %rd6066, 24;
	and.b64  	%rd6079, %rd6078, 255;
	xor.b64  	%rd6080, %rd6079, %rd6077;
	mul.lo.s64 	%rd6081, %rd6080, 1099511628211;
	shr.u64 	%rd6082, %rd6066, 32;
	and.b64  	%rd6083, %rd6082, 255;
	xor.b64  	%rd6084, %rd6083, %rd6081;
	mul.lo.s64 	%rd6085, %rd6084, 1099511628211;
	shr.u64 	%rd6086, %rd6066, 40;
	and.b64  	%rd6087, %rd6086, 255;
	xor.b64  	%rd6088, %rd6087, %rd6085;
	mul.lo.s64 	%rd6089, %rd6088, 1099511628211;
	shr.u64 	%rd6090, %rd6066, 48;
	and.b64  	%rd6091, %rd6090, 255;
	xor.b64  	%rd6092, %rd6091, %rd6089;
	mul.lo.s64 	%rd6093, %rd6092, 1099511628211;
	shr.u64 	%rd6094, %rd6066, 56;
	xor.b64  	%rd6095, %rd6094, %rd6093;
	mul.lo.s64 	%rd29807, %rd6095, 1099511628211;
$L__BB14_1365:
	setp.eq.s64 	%p320, %rd3288, 0;
	mov.b64 	%rd29812, -3750763034362895579;
	@%p320 bra 	$L__BB14_1371;
	setp.eq.s64 	%p321, %rd3288, 1;
	mov.b64 	%rd29812, -3750763034362895579;
	mov.b64 	%rd29813, 0;
	@%p321 bra 	$L__BB14_1369;
	and.b64  	%rd29813, %rd3288, -2;
	mov.b64 	%rd29812, -3750763034362895579;
	mov.b64 	%rd29810, 0;
$L__BB14_1368:
	shl.b64 	%rd6102, %rd29810, 3;
	add.s64 	%rd6103, %rd1867, %rd6102;
	ld.u64 	%rd6104, [%rd6103];
	and.b64  	%rd6105, %rd6104, 255;
	xor.b64  	%rd6106, %rd6105, %rd29812;
	mul.lo.s64 	%rd6107, %rd6106, 1099511628211;
	shr.u64 	%rd6108, %rd6104, 8;
	and.b64  	%rd6109, %rd6108, 255;
	xor.b64  	%rd6110, %rd6109, %rd6107;
	mul.lo.s64 	%rd6111, %rd6110, 1099511628211;
	shr.u64 	%rd6112, %rd6104, 16;
	and.b64  	%rd6113, %rd6112, 255;
	xor.b64  	%rd6114, %rd6113, %rd6111;
	mul.lo.s64 	%rd6115, %rd6114, 1099511628211;
	shr.u64 	%rd6116, %rd6104, 24;
	and.b64  	%rd6117, %rd6116, 255;
	xor.b64  	%rd6118, %rd6117, %rd6115;
	mul.lo.s64 	%rd6119, %rd6118, 1099511628211;
	shr.u64 	%rd6120, %rd6104, 32;
	and.b64  	%rd6121, %rd6120, 255;
	xor.b64  	%rd6122, %rd6121, %rd6119;
	mul.lo.s64 	%rd6123, %rd6122, 1099511628211;
	shr.u64 	%rd6124, %rd6104, 40;
	and.b64  	%rd6125, %rd6124, 255;
	xor.b64  	%rd6126, %rd6125, %rd6123;
	mul.lo.s64 	%rd6127, %rd6126, 1099511628211;
	shr.u64 	%rd6128, %rd6104, 48;
	and.b64  	%rd6129, %rd6128, 255;
	xor.b64  	%rd6130, %rd6129, %rd6127;
	mul.lo.s64 	%rd6131, %rd6130, 1099511628211;
	shr.u64 	%rd6132, %rd6104, 56;
	xor.b64  	%rd6133, %rd6132, %rd6131;
	mul.lo.s64 	%rd6134, %rd6133, 1099511628211;
	ld.u64 	%rd6135, [%rd6103+8];
	and.b64  	%rd6136, %rd6135, 255;
	xor.b64  	%rd6137, %rd6136, %rd6134;
	mul.lo.s64 	%rd6138, %rd6137, 1099511628211;
	shr.u64 	%rd6139, %rd6135, 8;
	and.b64  	%rd6140, %rd6139, 255;
	xor.b64  	%rd6141, %rd6140, %rd6138;
	mul.lo.s64 	%rd6142, %rd6141, 1099511628211;
	shr.u64 	%rd6143, %rd6135, 16;
	and.b64  	%rd6144, %rd6143, 255;
	xor.b64  	%rd6145, %rd6144, %rd6142;
	mul.lo.s64 	%rd6146, %rd6145, 1099511628211;
	shr.u64 	%rd6147, %rd6135, 24;
	and.b64  	%rd6148, %rd6147, 255;
	xor.b64  	%rd6149, %rd6148, %rd6146;
	mul.lo.s64 	%rd6150, %rd6149, 1099511628211;
	shr.u64 	%rd6151, %rd6135, 32;
	and.b64  	%rd6152, %rd6151, 255;
	xor.b64  	%rd6153, %rd6152, %rd6150;
	mul.lo.s64 	%rd6154, %rd6153, 1099511628211;
	shr.u64 	%rd6155, %rd6135, 40;
	and.b64  	%rd6156, %rd6155, 255;
	xor.b64  	%rd6157, %rd6156, %rd6154;
	mul.lo.s64 	%rd6158, %rd6157, 1099511628211;
	shr.u64 	%rd6159, %rd6135, 48;
	and.b64  	%rd6160, %rd6159, 255;
	xor.b64  	%rd6161, %rd6160, %rd6158;
	mul.lo.s64 	%rd6162, %rd6161, 1099511628211;
	shr.u64 	%rd6163, %rd6135, 56;
	xor.b64  	%rd6164, %rd6163, %rd6162;
	mul.lo.s64 	%rd29812, %rd6164, 1099511628211;
	add.s64 	%rd29810, %rd29810, 2;
	setp.ne.s64 	%p322, %rd29810, %rd29813;
	@%p322 bra 	$L__BB14_1368;
$L__BB14_1369:
	and.b64  	%rd6165, %rd3288, 1;
	setp.eq.b64 	%p323, %rd6165, 1;
	not.pred 	%p324, %p323;
	@%p324 bra 	$L__BB14_1371;
	shl.b64 	%rd6166, %rd29813, 3;
	add.s64 	%rd6167, %rd1867, %rd6166;
	ld.u64 	%rd6168, [%rd6167];
	and.b64  	%rd6169, %rd6168, 255;
	xor.b64  	%rd6170, %rd6169, %rd29812;
	mul.lo.s64 	%rd6171, %rd6170, 1099511628211;
	shr.u64 	%rd6172, %rd6168, 8;
	and.b64  	%rd6173, %rd6172, 255;
	xor.b64  	%rd6174, %rd6173, %rd6171;
	mul.lo.s64 	%rd6175, %rd6174, 1099511628211;
	shr.u64 	%rd6176, %rd6168, 16;
	and.b64  	%rd6177, %rd6176, 255;
	xor.b64  	%rd6178, %rd6177, %rd6175;
	mul.lo.s64 	%rd6179, %rd6178, 1099511628211;
	shr.u64 	%rd6180, %rd6168, 24;
	and.b64  	%rd6181, %rd6180, 255;
	xor.b64  	%rd6182, %rd6181, %rd6179;
	mul.lo.s64 	%rd6183, %rd6182, 1099511628211;
	shr.u64 	%rd6184, %rd6168, 32;
	and.b64  	%rd6185, %rd6184, 255;
	xor.b64  	%rd6186, %rd6185, %rd6183;
	mul.lo.s64 	%rd6187, %rd6186, 1099511628211;
	shr.u64 	%rd6188, %rd6168, 40;
	and.b64  	%rd6189, %rd6188, 255;
	xor.b64  	%rd6190, %rd6189, %rd6187;
	mul.lo.s64 	%rd6191, %rd6190, 1099511628211;
	shr.u64 	%rd6192, %rd6168, 48;
	and.b64  	%rd6193, %rd6192, 255;
	xor.b64  	%rd6194, %rd6193, %rd6191;
	mul.lo.s64 	%rd6195, %rd6194, 1099511628211;
	shr.u64 	%rd6196, %rd6168, 56;
	xor.b64  	%rd6197, %rd6196, %rd6195;
	mul.lo.s64 	%rd29812, %rd6197, 1099511628211;
$L__BB14_1371:
	setp.ge.u64 	%p325, %rd29807, %rd29812;
	@%p325 bra 	$L__BB14_1377;
$L__BB14_1372:
	add.s32 	%r1557, %r1554, 1;
	mov.u32 	%r1554, %r241;
	bra.uni 	$L__BB14_1377;
$L__BB14_1373:
	setp.eq.s32 	%p326, %r429, 0;
	@%p326 bra 	$L__BB14_1377;
	cvt.s64.s32 	%rd2117, %r429;
	mov.b64 	%rd29803, 0;
$L__BB14_1375:
	shl.b64 	%rd6199, %rd29803, 3;
	add.s64 	%rd6200, %rd2095, %rd6199;
	ld.u64 	%rd2119, [%rd6200];
	add.s64 	%rd6201, %rd1867, %rd6199;
	ld.u64 	%rd2120, [%rd6201];
	setp.lt.u64 	%p327, %rd2119, %rd2120;
	@%p327 bra 	$L__BB14_1372;
	setp.le.u64 	%p328, %rd2119, %rd2120;
	add.s64 	%rd29803, %rd29803, 1;
	setp.lt.u64 	%p329, %rd29803, %rd2117;
	and.pred  	%p330, %p328, %p329;
	@%p330 bra 	$L__BB14_1375;
$L__BB14_1377:
	setp.ge.s32 	%p331, %r1557, %r1554;
	mov.u32 	%r1556, %r1554;
	@%p331 bra 	$L__BB14_1409;
	mad.lo.s32 	%r494, %r1554, 127, %r1557;
	shr.s32 	%r1556, %r494, 7;
	shl.b32 	%r495, %r1556, 3;
	add.s32 	%r496, %r232, %r495;
	ld.shared.u64 	%rd2141, [%r496];
	setp.eq.s64 	%p332, %rd3288, 0;
	mov.b64 	%rd29819, -3750763034362895579;
	@%p332 bra 	$L__BB14_1384;
	setp.eq.s64 	%p333, %rd3288, 1;
	mov.b64 	%rd29819, -3750763034362895579;
	mov.b64 	%rd29817, 0;
	@%p333 bra 	$L__BB14_1382;
	mov.b64 	%rd29819, -3750763034362895579;
	mov.b64 	%rd29820, 0;
	and.b64  	%rd29817, %rd3288, -2;
$L__BB14_1381:
	shl.b64 	%rd6209, %rd29820, 3;
	add.s64 	%rd6210, %rd2141, %rd6209;
	ld.u64 	%rd6211, [%rd6210];
	and.b64  	%rd6212, %rd6211, 255;
	xor.b64  	%rd6213, %rd6212, %rd29819;
	mul.lo.s64 	%rd6214, %rd6213, 1099511628211;
	shr.u64 	%rd6215, %rd6211, 8;
	and.b64  	%rd6216, %rd6215, 255;
	xor.b64  	%rd6217, %rd6216, %rd6214;
	mul.lo.s64 	%rd6218, %rd6217, 1099511628211;
	shr.u64 	%rd6219, %rd6211, 16;
	and.b64  	%rd6220, %rd6219, 255;
	xor.b64  	%rd6221, %rd6220, %rd6218;
	mul.lo.s64 	%rd6222, %rd6221, 1099511628211;
	shr.u64 	%rd6223, %rd6211, 24;
	and.b64  	%rd6224, %rd6223, 255;
	xor.b64  	%rd6225, %rd6224, %rd6222;
	mul.lo.s64 	%rd6226, %rd6225, 1099511628211;
	shr.u64 	%rd6227, %rd6211, 32;
	and.b64  	%rd6228, %rd6227, 255;
	xor.b64  	%rd6229, %rd6228, %rd6226;
	mul.lo.s64 	%rd6230, %rd6229, 1099511628211;
	shr.u64 	%rd6231, %rd6211, 40;
	and.b64  	%rd6232, %rd6231, 255;
	xor.b64  	%rd6233, %rd6232, %rd6230;
	mul.lo.s64 	%rd6234, %rd6233, 1099511628211;
	shr.u64 	%rd6235, %rd6211, 48;
	and.b64  	%rd6236, %rd6235, 255;
	xor.b64  	%rd6237, %rd6236, %rd6234;
	mul.lo.s64 	%rd6238, %rd6237, 1099511628211;
	shr.u64 	%rd6239, %rd6211, 56;
	xor.b64  	%rd6240, %rd6239, %rd6238;
	mul.lo.s64 	%rd6241, %rd6240, 1099511628211;
	ld.u64 	%rd6242, [%rd6210+8];
	and.b64  	%rd6243, %rd6242, 255;
	xor.b64  	%rd6244, %rd6243, %rd6241;
	mul.lo.s64 	%rd6245, %rd6244, 1099511628211;
	shr.u64 	%rd6246, %rd6242, 8;
	and.b64  	%rd6247, %rd6246, 255;
	xor.b64  	%rd6248, %rd6247, %rd6245;
	mul.lo.s64 	%rd6249, %rd6248, 1099511628211;
	shr.u64 	%rd6250, %rd6242, 16;
	and.b64  	%rd6251, %rd6250, 255;
	xor.b64  	%rd6252, %rd6251, %rd6249;
	mul.lo.s64 	%rd6253, %rd6252, 1099511628211;
	shr.u64 	%rd6254, %rd6242, 24;
	and.b64  	%rd6255, %rd6254, 255;
	xor.b64  	%rd6256, %rd6255, %rd6253;
	mul.lo.s64 	%rd6257, %rd6256, 1099511628211;
	shr.u64 	%rd6258, %rd6242, 32;
	and.b64  	%rd6259, %rd6258, 255;
	xor.b64  	%rd6260, %rd6259, %rd6257;
	mul.lo.s64 	%rd6261, %rd6260, 1099511628211;
	shr.u64 	%rd6262, %rd6242, 40;
	and.b64  	%rd6263, %rd6262, 255;
	xor.b64  	%rd6264, %rd6263, %rd6261;
	mul.lo.s64 	%rd6265, %rd6264, 1099511628211;
	shr.u64 	%rd6266, %rd6242, 48;
	and.b64  	%rd6267, %rd6266, 255;
	xor.b64  	%rd6268, %rd6267, %rd6265;
	mul.lo.s64 	%rd6269, %rd6268, 1099511628211;
	shr.u64 	%rd6270, %rd6242, 56;
	xor.b64  	%rd6271, %rd6270, %rd6269;
	mul.lo.s64 	%rd29819, %rd6271, 1099511628211;
	add.s64 	%rd29820, %rd29820, 2;
	setp.eq.s64 	%p334, %rd29820, %rd29817;
	@%p334 bra 	$L__BB14_1382;
	bra.uni 	$L__BB14_1381;
$L__BB14_1382:
	and.b64  	%rd6272, %rd3288, 1;
	setp.eq.b64 	%p335, %rd6272, 1;
	not.pred 	%p336, %p335;
	@%p336 bra 	$L__BB14_1384;
	shl.b64 	%rd6273, %rd29817, 3;
	add.s64 	%rd6274, %rd2141, %rd6273;
	ld.u64 	%rd6275, [%rd6274];
	and.b64  	%rd6276, %rd6275, 255;
	xor.b64  	%rd6277, %rd6276, %rd29819;
	mul.lo.s64 	%rd6278, %rd6277, 1099511628211;
	shr.u64 	%rd6279, %rd6275, 8;
	and.b64  	%rd6280, %rd6279, 255;
	xor.b64  	%rd6281, %rd6280, %rd6278;
	mul.lo.s64 	%rd6282, %rd6281, 1099511628211;
	shr.u64 	%rd6283, %rd6275, 16;
	and.b64  	%rd6284, %rd6283, 255;
	xor.b64  	%rd6285, %rd6284, %rd6282;
	mul.lo.s64 	%rd6286, %rd6285, 1099511628211;
	shr.u64 	%rd6287, %rd6275, 24;
	and.b64  	%rd6288, %rd6287, 255;
	xor.b64  	%rd6289, %rd6288, %rd6286;
	mul.lo.s64 	%rd6290, %rd6289, 1099511628211;
	shr.u64 	%rd6291, %rd6275, 32;
	and.b64  	%rd6292, %rd6291, 255;
	xor.b64  	%rd6293, %rd6292, %rd6290;
	mul.lo.s64 	%rd6294, %rd6293, 1099511628211;
	shr.u64 	%rd6295, %rd6275, 40;
	and.b64  	%rd6296, %rd6295, 255;
	xor.b64  	%rd6297, %rd6296, %rd6294;
	mul.lo.s64 	%rd6298, %rd6297, 1099511628211;
	shr.u64 	%rd6299, %rd6275, 48;
	and.b64  	%rd6300, %rd6299, 255;
	xor.b64  	%rd6301, %rd6300, %rd6298;
	mul.lo.s64 	%rd6302, %rd6301, 1099511628211;
	shr.u64 	%rd6303, %rd6275, 56;
	xor.b64  	%rd6304, %rd6303, %rd6302;
	mul.lo.s64 	%rd29819, %rd6304, 1099511628211;
$L__BB14_1384:
	setp.eq.s64 	%p337, %rd3288, 0;
	mov.b64 	%rd29824, -3750763034362895579;
	@%p337 bra 	$L__BB14_1390;
	setp.eq.s64 	%p338, %rd3288, 1;
	mov.b64 	%rd29824, -3750763034362895579;
	mov.b64 	%rd29825, 0;
	@%p338 bra 	$L__BB14_1388;
	mov.b64 	%rd29824, -3750763034362895579;
	mov.b64 	%rd29822, 0;
	and.b64  	%rd29825, %rd3288, -2;
$L__BB14_1387:
	shl.b64 	%rd6311, %rd29822, 3;
	add.s64 	%rd6312, %rd1867, %rd6311;
	ld.u64 	%rd6313, [%rd6312];
	and.b64  	%rd6314, %rd6313, 255;
	xor.b64  	%rd6315, %rd6314, %rd29824;
	mul.lo.s64 	%rd6316, %rd6315, 1099511628211;
	shr.u64 	%rd6317, %rd6313, 8;
	and.b64  	%rd6318, %rd6317, 255;
	xor.b64  	%rd6319, %rd6318, %rd6316;
	mul.lo.s64 	%rd6320, %rd6319, 1099511628211;
	shr.u64 	%rd6321, %rd6313, 16;
	and.b64  	%rd6322, %rd6321, 255;
	xor.b64  	%rd6323, %rd6322, %rd6320;
	mul.lo.s64 	%rd6324, %rd6323, 1099511628211;
	shr.u64 	%rd6325, %rd6313, 24;
	and.b64  	%rd6326, %rd6325, 255;
	xor.b64  	%rd6327, %rd6326, %rd6324;
	mul.lo.s64 	%rd6328, %rd6327, 1099511628211;
	shr.u64 	%rd6329, %rd6313, 32;
	and.b64  	%rd6330, %rd6329, 255;
	xor.b64  	%rd6331, %rd6330, %rd6328;
	mul.lo.s64 	%rd6332, %rd6331, 1099511628211;
	shr.u64 	%rd6333, %rd6313, 40;
	and.b64  	%rd6334, %rd6333, 255;
	xor.b64  	%rd6335, %rd6334, %rd6332;
	mul.lo.s64 	%rd6336, %rd6335, 1099511628211;
	shr.u64 	%rd6337, %rd6313, 48;
	and.b64  	%rd6338, %rd6337, 255;
	xor.b64  	%rd6339, %rd6338, %rd6336;
	mul.lo.s64 	%rd6340, %rd6339, 1099511628211;
	shr.u64 	%rd6341, %rd6313, 56;
	xor.b64  	%rd6342, %rd6341, %rd6340;
	mul.lo.s64 	%rd6343, %rd6342, 1099511628211;
	ld.u64 	%rd6344, [%rd6312+8];
	and.b64  	%rd6345, %rd6344, 255;
	xor.b64  	%rd6346, %rd6345, %rd6343;
	mul.lo.s64 	%rd6347, %rd6346, 1099511628211;
	shr.u64 	%rd6348, %rd6344, 8;
	and.b64  	%rd6349, %rd6348, 255;
	xor.b64  	%rd6350, %rd6349, %rd6347;
	mul.lo.s64 	%rd6351, %rd6350, 1099511628211;
	shr.u64 	%rd6352, %rd6344, 16;
	and.b64  	%rd6353, %rd6352, 255;
	xor.b64  	%rd6354, %rd6353, %rd6351;
	mul.lo.s64 	%rd6355, %rd6354, 1099511628211;
	shr.u64 	%rd6356, %rd6344, 24;
	and.b64  	%rd6357, %rd6356, 255;
	xor.b64  	%rd6358, %rd6357, %rd6355;
	mul.lo.s64 	%rd6359, %rd6358, 1099511628211;
	shr.u64 	%rd6360, %rd6344, 32;
	and.b64  	%rd6361, %rd6360, 255;
	xor.b64  	%rd6362, %rd6361, %rd6359;
	mul.lo.s64 	%rd6363, %rd6362, 1099511628211;
	shr.u64 	%rd6364, %rd6344, 40;
	and.b64  	%rd6365, %rd6364, 255;
	xor.b64  	%rd6366, %rd6365, %rd6363;
	mul.lo.s64 	%rd6367, %rd6366, 1099511628211;
	shr.u64 	%rd6368, %rd6344, 48;
	and.b64  	%rd6369, %rd6368, 255;
	xor.b64  	%rd6370, %rd6369, %rd6367;
	mul.lo.s64 	%rd6371, %rd6370, 1099511628211;
	shr.u64 	%rd6372, %rd6344, 56;
	xor.b64  	%rd6373, %rd6372, %rd6371;
	mul.lo.s64 	%rd29824, %rd6373, 1099511628211;
	add.s64 	%rd29822, %rd29822, 2;
	setp.ne.s64 	%p339, %rd29822, %rd29825;
	@%p339 bra 	$L__BB14_1387;
$L__BB14_1388:
	and.b64  	%rd6374, %rd3288, 1;
	setp.eq.b64 	%p340, %rd6374, 1;
	not.pred 	%p341, %p340;
	@%p341 bra 	$L__BB14_1390;
	shl.b64 	%rd6375, %rd29825, 3;
	add.s64 	%rd6376, %rd1867, %rd6375;
	ld.u64 	%rd6377, [%rd6376];
	and.b64  	%rd6378, %rd6377, 255;
	xor.b64  	%rd6379, %rd6378, %rd29824;
	mul.lo.s64 	%rd6380, %rd6379, 1099511628211;
	shr.u64 	%rd6381, %rd6377, 8;
	and.b64  	%rd6382, %rd6381, 255;
	xor.b64  	%rd6383, %rd6382, %rd6380;
	mul.lo.s64 	%rd6384, %rd6383, 1099511628211;
	shr.u64 	%rd6385, %rd6377, 16;
	and.b64  	%rd6386, %rd6385, 255;
	xor.b64  	%rd6387, %rd6386, %rd6384;
	mul.lo.s64 	%rd6388, %rd6387, 1099511628211;
	shr.u64 	%rd6389, %rd6377, 24;
	and.b64  	%rd6390, %rd6389, 255;
	xor.b64  	%rd6391, %rd6390, %rd6388;
	mul.lo.s64 	%rd6392, %rd6391, 1099511628211;
	shr.u64 	%rd6393, %rd6377, 32;
	and.b64  	%rd6394, %rd6393, 255;
	xor.b64  	%rd6395, %rd6394, %rd6392;
	mul.lo.s64 	%rd6396, %rd6395, 1099511628211;
	shr.u64 	%rd6397, %rd6377, 40;
	and.b64  	%rd6398, %rd6397, 255;
	xor.b64  	%rd6399, %rd6398, %rd6396;
	mul.lo.s64 	%rd6400, %rd6399, 1099511628211;
	shr.u64 	%rd6401, %rd6377, 48;
	and.b64  	%rd6402, %rd6401, 255;
	xor.b64  	%rd6403, %rd6402, %rd6400;
	mul.lo.s64 	%rd6404, %rd6403, 1099511628211;
	shr.u64 	%rd6405, %rd6377, 56;
	xor.b64  	%rd6406, %rd6405, %rd6404;
	mul.lo.s64 	%rd29824, %rd6406, 1099511628211;
$L__BB14_1390:
	setp.eq.s64 	%p342, %rd29819, %rd29824;
	@%p342 bra 	$L__BB14_1405;
	setp.eq.s64 	%p343, %rd3288, 0;
	mov.b64 	%rd29832, -3750763034362895579;
	@%p343 bra 	$L__BB14_1397;
	setp.eq.s64 	%p344, %rd3288, 1;
	mov.b64 	%rd29832, -3750763034362895579;
	mov.b64 	%rd29830, 0;
	@%p344 bra 	$L__BB14_1395;
	mov.b64 	%rd29832, -3750763034362895579;
	mov.b64 	%rd29833, 0;
	and.b64  	%rd29830, %rd3288, -2;
$L__BB14_1394:
	shl.b64 	%rd6413, %rd29833, 3;
	add.s64 	%rd6414, %rd2141, %rd6413;
	ld.u64 	%rd6415, [%rd6414];
	and.b64  	%rd6416, %rd6415, 255;
	xor.b64  	%rd6417, %rd6416, %rd29832;
	mul.lo.s64 	%rd6418, %rd6417, 1099511628211;
	shr.u64 	%rd6419, %rd6415, 8;
	and.b64  	%rd6420, %rd6419, 255;
	xor.b64  	%rd6421, %rd6420, %rd6418;
	mul.lo.s64 	%rd6422, %rd6421, 1099511628211;
	shr.u64 	%rd6423, %rd6415, 16;
	and.b64  	%rd6424, %rd6423, 255;
	xor.b64  	%rd6425, %rd6424, %rd6422;
	mul.lo.s64 	%rd6426, %rd6425, 1099511628211;
	shr.u64 	%rd6427, %rd6415, 24;
	and.b64  	%rd6428, %rd6427, 255;
	xor.b64  	%rd6429, %rd6428, %rd6426;
	mul.lo.s64 	%rd6430, %rd6429, 1099511628211;
	shr.u64 	%rd6431, %rd6415, 32;
	and.b64  	%rd6432, %rd6431, 255;
	xor.b64  	%rd6433, %rd6432, %rd6430;
	mul.lo.s64 	%rd6434, %rd6433, 1099511628211;
	shr.u64 	%rd6435, %rd6415, 40;
	and.b64  	%rd6436, %rd6435, 255;
	xor.b64  	%rd6437, %rd6436, %rd6434;
	mul.lo.s64 	%rd6438, %rd6437, 1099511628211;
	shr.u64 	%rd6439, %rd6415, 48;
	and.b64  	%rd6440, %rd6439, 255;
	xor.b64  	%rd6441, %rd6440, %rd6438;
	mul.lo.s64 	%rd6442, %rd6441, 1099511628211;
	shr.u64 	%rd6443, %rd6415, 56;
	xor.b64  	%rd6444, %rd6443, %rd6442;
	mul.lo.s64 	%rd6445, %rd6444, 1099511628211;
	ld.u64 	%rd6446, [%rd6414+8];
	and.b64  	%rd6447, %rd6446, 255;
	xor.b64  	%rd6448, %rd6447, %rd6445;
	mul.lo.s64 	%rd6449, %rd6448, 1099511628211;
	shr.u64 	%rd6450, %rd6446, 8;
	and.b64  	%rd6451, %rd6450, 255;
	xor.b64  	%rd6452, %rd6451, %rd6449;
	mul.lo.s64 	%rd6453, %rd6452, 1099511628211;
	shr.u64 	%rd6454, %rd6446, 16;
	and.b64  	%rd6455, %rd6454, 255;
	xor.b64  	%rd6456, %rd6455, %rd6453;
	mul.lo.s64 	%rd6457, %rd6456, 1099511628211;
	shr.u64 	%rd6458, %rd6446, 24;
	and.b64  	%rd6459, %rd6458, 255;
	xor.b64  	%rd6460, %rd6459, %rd6457;
	mul.lo.s64 	%rd6461, %rd6460, 1099511628211;
	shr.u64 	%rd6462, %rd6446, 32;
	and.b64  	%rd6463, %rd6462, 255;
	xor.b64  	%rd6464, %rd6463, %rd6461;
	mul.lo.s64 	%rd6465, %rd6464, 1099511628211;
	shr.u64 	%rd6466, %rd6446, 40;
	and.b64  	%rd6467, %rd6466, 255;
	xor.b64  	%rd6468, %rd6467, %rd6465;
	mul.lo.s64 	%rd6469, %rd6468, 1099511628211;
	shr.u64 	%rd6470, %rd6446, 48;
	and.b64  	%rd6471, %rd6470, 255;
	xor.b64  	%rd6472, %rd6471, %rd6469;
	mul.lo.s64 	%rd6473, %rd6472, 1099511628211;
	shr.u64 	%rd6474, %rd6446, 56;
	xor.b64  	%rd6475, %rd6474, %rd6473;
	mul.lo.s64 	%rd29832, %rd6475, 1099511628211;
	add.s64 	%rd29833, %rd29833, 2;
	setp.eq.s64 	%p345, %rd29833, %rd29830;
	@%p345 bra 	$L__BB14_1395;
	bra.uni 	$L__BB14_1394;
$L__BB14_1395:
	and.b64  	%rd6476, %rd3288, 1;
	setp.eq.b64 	%p346, %rd6476, 1;
	not.pred 	%p347, %p346;
	@%p347 bra 	$L__BB14_1397;
	shl.b64 	%rd6477, %rd29830, 3;
	add.s64 	%rd6478, %rd2141, %rd6477;
	ld.u64 	%rd6479, [%rd6478];
	and.b64  	%rd6480, %rd6479, 255;
	xor.b64  	%rd6481, %rd6480, %rd29832;
	mul.lo.s64 	%rd6482, %rd6481, 1099511628211;
	shr.u64 	%rd6483, %rd6479, 8;
	and.b64  	%rd6484, %rd6483, 255;
	xor.b64  	%rd6485, %rd6484, %rd6482;
	mul.lo.s64 	%rd6486, %rd6485, 1099511628211;
	shr.u64 	%rd6487, %rd6479, 16;
	and.b64  	%rd6488, %rd6487, 255;
	xor.b64  	%rd6489, %rd6488, %rd6486;
	mul.lo.s64 	%rd6490, %rd6489, 1099511628211;
	shr.u64 	%rd6491, %rd6479, 24;
	and.b64  	%rd6492, %rd6491, 255;
	xor.b64  	%rd6493, %rd6492, %rd6490;
	mul.lo.s64 	%rd6494, %rd6493, 1099511628211;
	shr.u64 	%rd6495, %rd6479, 32;
	and.b64  	%rd6496, %rd6495, 255;
	xor.b64  	%rd6497, %rd6496, %rd6494;
	mul.lo.s64 	%rd6498, %rd6497, 1099511628211;
	shr.u64 	%rd6499, %rd6479, 40;
	and.b64  	%rd6500, %rd6499, 255;
	xor.b64  	%rd6501, %rd6500, %rd6498;
	mul.lo.s64 	%rd6502, %rd6501, 1099511628211;
	shr.u64 	%rd6503, %rd6479, 48;
	and.b64  	%rd6504, %rd6503, 255;
	xor.b64  	%rd6505, %rd6504, %rd6502;
	mul.lo.s64 	%rd6506, %rd6505, 1099511628211;
	shr.u64 	%rd6507, %rd6479, 56;
	xor.b64  	%rd6508, %rd6507, %rd6506;
	mul.lo.s64 	%rd29832, %rd6508, 1099511628211;
$L__BB14_1397:
	setp.eq.s64 	%p348, %rd3288, 0;
	mov.b64 	%rd29837, -3750763034362895579;
	@%p348 bra 	$L__BB14_1403;
	setp.eq.s64 	%p349, %rd3288, 1;
	mov.b64 	%rd29837, -3750763034362895579;
	mov.b64 	%rd29838, 0;
	@%p349 bra 	$L__BB14_1401;
	mov.b64 	%rd29837, -3750763034362895579;
	mov.b64 	%rd29835, 0;
	and.b64  	%rd29838, %rd3288, -2;
$L__BB14_1400:
	shl.b64 	%rd6515, %rd29835, 3;
	add.s64 	%rd6516, %rd1867, %rd6515;
	ld.u64 	%rd6517, [%rd6516];
	and.b64  	%rd6518, %rd6517, 255;
	xor.b64  	%rd6519, %rd6518, %rd29837;
	mul.lo.s64 	%rd6520, %rd6519, 1099511628211;
	shr.u64 	%rd6521, %rd6517, 8;
	and.b64  	%rd6522, %rd6521, 255;
	xor.b64  	%rd6523, %rd6522, %rd6520;
	mul.lo.s64 	%rd6524, %rd6523, 1099511628211;
	shr.u64 	%rd6525, %rd6517, 16;
	and.b64  	%rd6526, %rd6525, 255;
	xor.b64  	%rd6527, %rd6526, %rd6524;
	mul.lo.s64 	%rd6528, %rd6527, 1099511628211;
	shr.u64 	%rd6529, %rd6517, 24;
	and.b64  	%rd6530, %rd6529, 255;
	xor.b64  	%rd6531, %rd6530, %rd6528;
	mul.lo.s64 	%rd6532, %rd6531, 1099511628211;
	shr.u64 	%rd6533, %rd6517, 32;
	and.b64  	%rd6534, %rd6533, 255;
	xor.b64  	%rd6535, %rd6534, %rd6532;
	mul.lo.s64 	%rd6536, %rd6535, 1099511628211;
	shr.u64 	%rd6537, %rd6517, 40;
	and.b64  	%rd6538, %rd6537, 255;
	xor.b64  	%rd6539, %rd6538, %rd6536;
	mul.lo.s64 	%rd6540, %rd6539, 1099511628211;
	shr.u64 	%rd6541, %rd6517, 48;
	and.b64  	%rd6542, %rd6541, 255;
	xor.b64  	%rd6543, %rd6542, %rd6540;
	mul.lo.s64 	%rd6544, %rd6543, 1099511628211;
	shr.u64 	%rd6545, %rd6517, 56;
	xor.b64  	%rd6546, %rd6545, %rd6544;
	mul.lo.s64 	%rd6547, %rd6546, 1099511628211;
	ld.u64 	%rd6548, [%rd6516+8];
	and.b64  	%rd6549, %rd6548, 255;
	xor.b64  	%rd6550, %rd6549, %rd6547;
	mul.lo.s64 	%rd6551, %rd6550, 1099511628211;
	shr.u64 	%rd6552, %rd6548, 8;
	and.b64  	%rd6553, %rd6552, 255;
	xor.b64  	%rd6554, %rd6553, %rd6551;
	mul.lo.s64 	%rd6555, %rd6554, 1099511628211;
	shr.u64 	%rd6556, %rd6548, 16;
	and.b64  	%rd6557, %rd6556, 255;
	xor.b64  	%rd6558, %rd6557, %rd6555;
	mul.lo.s64 	%rd6559, %rd6558, 1099511628211;
	shr.u64 	%rd6560, %rd6548, 24;
	and.b64  	%rd6561, %rd6560, 255;
	xor.b64  	%rd6562, %rd6561, %rd6559;
	mul.lo.s64 	%rd6563, %rd6562, 1099511628211;
	shr.u64 	%rd6564, %rd6548, 32;
	and.b64  	%rd6565, %rd6564, 255;
	xor.b64  	%rd6566, %rd6565, %rd6563;
	mul.lo.s64 	%rd6567, %rd6566, 1099511628211;
	shr.u64 	%rd6568, %rd6548, 40;
	and.b64  	%rd6569, %rd6568, 255;
	xor.b64  	%rd6570, %rd6569, %rd6567;
	mul.lo.s64 	%rd6571, %rd6570, 1099511628211;
	shr.u64 	%rd6572, %rd6548, 48;
	and.b64  	%rd6573, %rd6572, 255;
	xor.b64  	%rd6574, %rd6573, %rd6571;
	mul.lo.s64 	%rd6575, %rd6574, 1099511628211;
	shr.u64 	%rd6576, %rd6548, 56;
	xor.b64  	%rd6577, %rd6576, %rd6575;
	mul.lo.s64 	%rd29837, %rd6577, 1099511628211;
	add.s64 	%rd29835, %rd29835, 2;
	setp.ne.s64 	%p350, %rd29835, %rd29838;
	@%p350 bra 	$L__BB14_1400;
$L__BB14_1401:
	and.b64  	%rd6578, %rd3288, 1;
	setp.eq.b64 	%p351, %rd6578, 1;
	not.pred 	%p352, %p351;
	@%p352 bra 	$L__BB14_1403;
	shl.b64 	%rd6579, %rd29838, 3;
	add.s64 	%rd6580, %rd1867, %rd6579;
	ld.u64 	%rd6581, [%rd6580];
	and.b64  	%rd6582, %rd6581, 255;
	xor.b64  	%rd6583, %rd6582, %rd29837;
	mul.lo.s64 	%rd6584, %rd6583, 1099511628211;
	shr.u64 	%rd6585, %rd6581, 8;
	and.b64  	%rd6586, %rd6585, 255;
	xor.b64  	%rd6587, %rd6586, %rd6584;
	mul.lo.s64 	%rd6588, %rd6587, 1099511628211;
	shr.u64 	%rd6589, %rd6581, 16;
	and.b64  	%rd6590, %rd6589, 255;
	xor.b64  	%rd6591, %rd6590, %rd6588;
	mul.lo.s64 	%rd6592, %rd6591, 1099511628211;
	shr.u64 	%rd6593, %rd6581, 24;
	and.b64  	%rd6594, %rd6593, 255;
	xor.b64  	%rd6595, %rd6594, %rd6592;
	mul.lo.s64 	%rd6596, %rd6595, 1099511628211;
	shr.u64 	%rd6597, %rd6581, 32;
	and.b64  	%rd6598, %rd6597, 255;
	xor.b64  	%rd6599, %rd6598, %rd6596;
	mul.lo.s64 	%rd6600, %rd6599, 1099511628211;
	shr.u64 	%rd6601, %rd6581, 40;
	and.b64  	%rd6602, %rd6601, 255;
	xor.b64  	%rd6603, %rd6602, %rd6600;
	mul.lo.s64 	%rd6604, %rd6603, 1099511628211;
	shr.u64 	%rd6605, %rd6581, 48;
	and.b64  	%rd6606, %rd6605, 255;
	xor.b64  	%rd6607, %rd6606, %rd6604;
	mul.lo.s64 	%rd6608, %rd6607, 1099511628211;
	shr.u64 	%rd6609, %rd6581, 56;
	xor.b64  	%rd6610, %rd6609, %rd6608;
	mul.lo.s64 	%rd29837, %rd6610, 1099511628211;
$L__BB14_1403:
	setp.ge.u64 	%p353, %rd29832, %rd29837;
	@%p353 bra 	$L__BB14_1409;
$L__BB14_1404:
	add.s32 	%r1557, %r1556, 1;
	mov.u32 	%r1556, %r1554;
	bra.uni 	$L__BB14_1409;
$L__BB14_1405:
	setp.eq.s32 	%p354, %r429, 0;
	@%p354 bra 	$L__BB14_1409;
	cvt.s64.s32 	%rd2162, %r429;
	mov.b64 	%rd29828, 0;
$L__BB14_1407:
	shl.b64 	%rd6612, %rd29828, 3;
	add.s64 	%rd6613, %rd2141, %rd6612;
	ld.u64 	%rd2164, [%rd6613];
	add.s64 	%rd6614, %rd1867, %rd6612;
	ld.u64 	%rd2165, [%rd6614];
	setp.lt.u64 	%p355, %rd2164, %rd2165;
	@%p355 bra 	$L__BB14_1404;
	setp.le.u64 	%p356, %rd2164, %rd2165;
	add.s64 	%rd29828, %rd29828, 1;
	setp.lt.u64 	%p357, %rd29828, %rd2162;
	and.pred  	%p358, %p356, %p357;
	@%p358 bra 	$L__BB14_1407;
$L__BB14_1409:
	setp.ge.s32 	%p359, %r1557, %r1556;
	mov.u32 	%r1558, %r1556;
	@%p359 bra 	$L__BB14_1441;
	mad.lo.s32 	%r497, %r1556, 31, %r1557;
	shr.s32 	%r1558, %r497, 5;
	shl.b32 	%r498, %r1558, 3;
	add.s32 	%r499, %r232, %r498;
	ld.shared.u64 	%rd2187, [%r499];
	setp.eq.s64 	%p360, %rd3288, 0;
	mov.b64 	%rd29844, -3750763034362895579;
	@%p360 bra 	$L__BB14_1416;
	setp.eq.s64 	%p361, %rd3288, 1;
	mov.b64 	%rd29844, -3750763034362895579;
	mov.b64 	%rd29842, 0;
	@%p361 bra 	$L__BB14_1414;
	mov.b64 	%rd29844, -3750763034362895579;
	mov.b64 	%rd29845, 0;
	and.b64  	%rd29842, %rd3288, -2;
$L__BB14_1413:
	shl.b64 	%rd6622, %rd29845, 3;
	add.s64 	%rd6623, %rd2187, %rd6622;
	ld.u64 	%rd6624, [%rd6623];
	and.b64  	%rd6625, %rd6624, 255;
	xor.b64  	%rd6626, %rd6625, %rd29844;
	mul.lo.s64 	%rd6627, %rd6626, 1099511628211;
	shr.u64 	%rd6628, %rd6624, 8;
	and.b64  	%rd6629, %rd6628, 255;
	xor.b64  	%rd6630, %rd6629, %rd6627;
	mul.lo.s64 	%rd6631, %rd6630, 1099511628211;
	shr.u64 	%rd6632, %rd6624, 16;
	and.b64  	%rd6633, %rd6632, 255;
	xor.b64  	%rd6634, %rd6633, %rd6631;
	mul.lo.s64 	%rd6635, %rd6634, 1099511628211;
	shr.u64 	%rd6636, %rd6624, 24;
	and.b64  	%rd6637, %rd6636, 255;
	xor.b64  	%rd6638, %rd6637, %rd6635;
	mul.lo.s64 	%rd6639, %rd6638, 1099511628211;
	shr.u64 	%rd6640, %rd6624, 32;
	and.b64  	%rd6641, %rd6640, 255;
	xor.b64  	%rd6642, %rd6641, %rd6639;
	mul.lo.s64 	%rd6643, %rd6642, 1099511628211;
	shr.u64 	%rd6644, %rd6624, 40;
	and.b64  	%rd6645, %rd6644, 255;
	xor.b64  	%rd6646, %rd6645, %rd6643;
	mul.lo.s64 	%rd6647, %rd6646, 1099511628211;
	shr.u64 	%rd6648, %rd6624, 48;
	and.b64  	%rd6649, %rd6648, 255;
	xor.b64  	%rd6650, %rd6649, %rd6647;
	mul.lo.s64 	%rd6651, %rd6650, 1099511628211;
	shr.u64 	%rd6652, %rd6624, 56;
	xor.b64  	%rd6653, %rd6652, %rd6651;
	mul.lo.s64 	%rd6654, %rd6653, 1099511628211;
	ld.u64 	%rd6655, [%rd6623+8];
	and.b64  	%rd6656, %rd6655, 255;
	xor.b64  	%rd6657, %rd6656, %rd6654;
	mul.lo.s64 	%rd6658, %rd6657, 1099511628211;
	shr.u64 	%rd6659, %rd6655, 8;
	and.b64  	%rd6660, %rd6659, 255;
	xor.b64  	%rd6661, %rd6660, %rd6658;
	mul.lo.s64 	%rd6662, %rd6661, 1099511628211;
	shr.u64 	%rd6663, %rd6655, 16;
	and.b64  	%rd6664, %rd6663, 255;
	xor.b64  	%rd6665, %rd6664, %rd6662;
	mul.lo.s64 	%rd6666, %rd6665, 1099511628211;
	shr.u64 	%rd6667, %rd6655, 24;
	and.b64  	%rd6668, %rd6667, 255;
	xor.b64  	%rd6669, %rd6668, %rd6666;
	mul.lo.s64 	%rd6670, %rd6669, 1099511628211;
	shr.u64 	%rd6671, %rd6655, 32;
	and.b64  	%rd6672, %rd6671, 255;
	xor.b64  	%rd6673, %rd6672, %rd6670;
	mul.lo.s64 	%rd6674, %rd6673, 1099511628211;
	shr.u64 	%rd6675, %rd6655, 40;
	and.b64  	%rd6676, %rd6675, 255;
	xor.b64  	%rd6677, %rd6676, %rd6674;
	mul.lo.s64 	%rd6678, %rd6677, 1099511628211;
	shr.u64 	%rd6679, %rd6655, 48;
	and.b64  	%rd6680, %rd6679, 255;
	xor.b64  	%rd6681, %rd6680, %rd6678;
	mul.lo.s64 	%rd6682, %rd6681, 1099511628211;
	shr.u64 	%rd6683, %rd6655, 56;
	xor.b64  	%rd6684, %rd6683, %rd6682;
	mul.lo.s64 	%rd29844, %rd6684, 1099511628211;
	add.s64 	%rd29845, %rd29845, 2;
	setp.eq.s64 	%p362, %rd29845, %rd29842;
	@%p362 bra 	$L__BB14_1414;
	bra.uni 	$L__BB14_1413;
$L__BB14_1414:
	and.b64  	%rd6685, %rd3288, 1;
	setp.eq.b64 	%p363, %rd6685, 1;
	not.pred 	%p364, %p363;
	@%p364 bra 	$L__BB14_1416;
	shl.b64 	%rd6686, %rd29842, 3;
	add.s64 	%rd6687, %rd2187, %rd6686;
	ld.u64 	%rd6688, [%rd6687];
	and.b64  	%rd6689, %rd6688, 255;
	xor.b64  	%rd6690, %rd6689, %rd29844;
	mul.lo.s64 	%rd6691, %rd6690, 1099511628211;
	shr.u64 	%rd6692, %rd6688, 8;
	and.b64  	%rd6693, %rd6692, 255;
	xor.b64  	%rd6694, %rd6693, %rd6691;
	mul.lo.s64 	%rd6695, %rd6694, 1099511628211;
	shr.u64 	%rd6696, %rd6688, 16;
	and.b64  	%rd6697, %rd6696, 255;
	xor.b64  	%rd6698, %rd6697, %rd6695;
	mul.lo.s64 	%rd6699, %rd6698, 1099511628211;
	shr.u64 	%rd6700, %rd6688, 24;
	and.b64  	%rd6701, %rd6700, 255;
	xor.b64  	%rd6702, %rd6701, %rd6699;
	mul.lo.s64 	%rd6703, %rd6702, 1099511628211;
	shr.u64 	%rd6704, %rd6688, 32;
	and.b64  	%rd6705, %rd6704, 255;
	xor.b64  	%rd6706, %rd6705, %rd6703;
	mul.lo.s64 	%rd6707, %rd6706, 1099511628211;
	shr.u64 	%rd6708, %rd6688, 40;
	and.b64  	%rd6709, %rd6708, 255;
	xor.b64  	%rd6710, %rd6709, %rd6707;
	mul.lo.s64 	%rd6711, %rd6710, 1099511628211;
	shr.u64 	%rd6712, %rd6688, 48;
	and.b64  	%rd6713, %rd6712, 255;
	xor.b64  	%rd6714, %rd6713, %rd6711;
	mul.lo.s64 	%rd6715, %rd6714, 1099511628211;
	shr.u64 	%rd6716, %rd6688, 56;
	xor.b64  	%rd6717, %rd6716, %rd6715;
	mul.lo.s64 	%rd29844, %rd6717, 1099511628211;
$L__BB14_1416:
	setp.eq.s64 	%p365, %rd3288, 0;
	mov.b64 	%rd29849, -3750763034362895579;
	@%p365 bra 	$L__BB14_1422;
	setp.eq.s64 	%p366, %rd3288, 1;
	mov.b64 	%rd29849, -3750763034362895579;
	mov.b64 	%rd29850, 0;
	@%p366 bra 	$L__BB14_1420;
	mov.b64 	%rd29849, -3750763034362895579;
	mov.b64 	%rd29847, 0;
	and.b64  	%rd29850, %rd3288, -2;
$L__BB14_1419:
	shl.b64 	%rd6724, %rd29847, 3;
	add.s64 	%rd6725, %rd1867, %rd6724;
	ld.u64 	%rd6726, [%rd6725];
	and.b64  	%rd6727, %rd6726, 255;
	xor.b64  	%rd6728, %rd6727, %rd29849;
	mul.lo.s64 	%rd6729, %rd6728, 1099511628211;
	shr.u64 	%rd6730, %rd6726, 8;
	and.b64  	%rd6731, %rd6730, 255;
	xor.b64  	%rd6732, %rd6731, %rd6729;
	mul.lo.s64 	%rd6733, %rd6732, 1099511628211;
	shr.u64 	%rd6734, %rd6726, 16;
	and.b64  	%rd6735, %rd6734, 255;
	xor.b64  	%rd6736, %rd6735, %rd6733;
	mul.lo.s64 	%rd6737, %rd6736, 1099511628211;
	shr.u64 	%rd6738, %rd6726, 24;
	and.b64  	%rd6739, %rd6738, 255;
	xor.b64  	%rd6740, %rd6739, %rd6737;
	mul.lo.s64 	%rd6741, %rd6740, 1099511628211;
	shr.u64 	%rd6742, %rd6726, 32;
	and.b64  	%rd6743, %rd6742, 255;
	xor.b64  	%rd6744, %rd6743, %rd6741;
	mul.lo.s64 	%rd6745, %rd6744, 1099511628211;
	shr.u64 	%rd6746, %rd6726, 40;
	and.b64  	%rd6747, %rd6746, 255;
	xor.b64  	%rd6748, %rd6747, %rd6745;
	mul.lo.s64 	%rd6749, %rd6748, 1099511628211;
	shr.u64 	%rd6750, %rd6726, 48;
	and.b64  	%rd6751, %rd6750, 255;
	xor.b64  	%rd6752, %rd6751, %rd6749;
	mul.lo.s64 	%rd6753, %rd6752, 1099511628211;
	shr.u64 	%rd6754, %rd6726, 56;
	xor.b64  	%rd6755, %rd6754, %rd6753;
	mul.lo.s64 	%rd6756, %rd6755, 1099511628211;
	ld.u64 	%rd6757, [%rd6725+8];
	and.b64  	%rd6758, %rd6757, 255;
	xor.b64  	%rd6759, %rd6758, %rd6756;
	mul.lo.s64 	%rd6760, %rd6759, 1099511628211;
	shr.u64 	%rd6761, %rd6757, 8;
	and.b64  	%rd6762, %rd6761, 255;
	xor.b64  	%rd6763, %rd6762, %rd6760;
	mul.lo.s64 	%rd6764, %rd6763, 1099511628211;
	shr.u64 	%rd6765, %rd6757, 16;
	and.b64  	%rd6766, %rd6765, 255;
	xor.b64  	%rd6767, %rd6766, %rd6764;
	mul.lo.s64 	%rd6768, %rd6767, 1099511628211;
	shr.u64 	%rd6769, %rd6757, 24;
	and.b64  	%rd6770, %rd6769, 255;
	xor.b64  	%rd6771, %rd6770, %rd6768;
	mul.lo.s64 	%rd6772, %rd6771, 1099511628211;
	shr.u64 	%rd6773, %rd6757, 32;
	and.b64  	%rd6774, %rd6773, 255;
	xor.b64  	%rd6775, %rd6774, %rd6772;
	mul.lo.s64 	%rd6776, %rd6775, 1099511628211;
	shr.u64 	%rd6777, %rd6757, 40;
	and.b64  	%rd6778, %rd6777, 255;
	xor.b64  	%rd6779, %rd6778, %rd6776;
	mul.lo.s64 	%rd6780, %rd6779, 1099511628211;
	shr.u64 	%rd6781, %rd6757, 48;
	and.b64  	%rd6782, %rd6781, 255;
	xor.b64  	%rd6783, %rd6782, %rd6780;
	mul.lo.s64 	%rd6784, %rd6783, 1099511628211;
	shr.u64 	%rd6785, %rd6757, 56;
	xor.b64  	%rd6786, %rd6785, %rd6784;
	mul.lo.s64 	%rd29849, %rd6786, 1099511628211;
	add.s64 	%rd29847, %rd29847, 2;
	setp.ne.s64 	%p367, %rd29847, %rd29850;
	@%p367 bra 	$L__BB14_1419;
$L__BB14_1420:
	and.b64  	%rd6787, %rd3288, 1;
	setp.eq.b64 	%p368, %rd6787, 1;
	not.pred 	%p369, %p368;
	@%p369 bra 	$L__BB14_1422;
	shl.b64 	%rd6788, %rd29850, 3;
	add.s64 	%rd6789, %rd1867, %rd6788;
	ld.u64 	%rd6790, [%rd6789];
	and.b64  	%rd6791, %rd6790, 255;
	xor.b64  	%rd6792, %rd6791, %rd29849;
	mul.lo.s64 	%rd6793, %rd6792, 1099511628211;
	shr.u64 	%rd6794, %rd6790, 8;
	and.b64  	%rd6795, %rd6794, 255;
	xor.b64  	%rd6796, %rd6795, %rd6793;
	mul.lo.s64 	%rd6797, %rd6796, 1099511628211;
	shr.u64 	%rd6798, %rd6790, 16;
	and.b64  	%rd6799, %rd6798, 255;
	xor.b64  	%rd6800, %rd6799, %rd6797;
	mul.lo.s64 	%rd6801, %rd6800, 1099511628211;
	shr.u64 	%rd6802, %rd6790, 24;
	and.b64  	%rd6803, %rd6802, 255;
	xor.b64  	%rd6804, %rd6803, %rd6801;
	mul.lo.s64 	%rd6805, %rd6804, 1099511628211;
	shr.u64 	%rd6806, %rd6790, 32;
	and.b64  	%rd6807, %rd6806, 255;
	xor.b64  	%rd6808, %rd6807, %rd6805;
	mul.lo.s64 	%rd6809, %rd6808, 1099511628211;
	shr.u64 	%rd6810, %rd6790, 40;
	and.b64  	%rd6811, %rd6810, 255;
	xor.b64  	%rd6812, %rd6811, %rd6809;
	mul.lo.s64 	%rd6813, %rd6812, 1099511628211;
	shr.u64 	%rd6814, %rd6790, 48;
	and.b64  	%rd6815, %rd6814, 255;
	xor.b64  	%rd6816, %rd6815, %rd6813;
	mul.lo.s64 	%rd6817, %rd6816, 1099511628211;
	shr.u64 	%rd6818, %rd6790, 56;
	xor.b64  	%rd6819, %rd6818, %rd6817;
	mul.lo.s64 	%rd29849, %rd6819, 1099511628211;
$L__BB14_1422:
	setp.eq.s64 	%p370, %rd29844, %rd29849;
	@%p370 bra 	$L__BB14_1437;
	setp.eq.s64 	%p371, %rd3288, 0;
	mov.b64 	%rd29857, -3750763034362895579;
	@%p371 bra 	$L__BB14_1429;
	setp.eq.s64 	%p372, %rd3288, 1;
	mov.b64 	%rd29857, -3750763034362895579;
	mov.b64 	%rd29855, 0;
	@%p372 bra 	$L__BB14_1427;
	mov.b64 	%rd29857, -3750763034362895579;
	mov.b64 	%rd29858, 0;
	and.b64  	%rd29855, %rd3288, -2;
$L__BB14_1426:
	shl.b64 	%rd6826, %rd29858, 3;
	add.s64 	%rd6827, %rd2187, %rd6826;
	ld.u64 	%rd6828, [%rd6827];
	and.b64  	%rd6829, %rd6828, 255;
	xor.b64  	%rd6830, %rd6829, %rd29857;
	mul.lo.s64 	%rd6831, %rd6830, 1099511628211;
	shr.u64 	%rd6832, %rd6828, 8;
	and.b64  	%rd6833, %rd6832, 255;
	xor.b64  	%rd6834, %rd6833, %rd6831;
	mul.lo.s64 	%rd6835, %rd6834, 1099511628211;
	shr.u64 	%rd6836, %rd6828, 16;
	and.b64  	%rd6837, %rd6836, 255;
	xor.b64  	%rd6838, %rd6837, %rd6835;
	mul.lo.s64 	%rd6839, %rd6838, 1099511628211;
	shr.u64 	%rd6840, %rd6828, 24;
	and.b64  	%rd6841, %rd6840, 255;
	xor.b64  	%rd6842, %rd6841, %rd6839;
	mul.lo.s64 	%rd6843, %rd6842, 1099511628211;
	shr.u64 	%rd6844, %rd6828, 32;
	and.b64  	%rd6845, %rd6844, 255;
	xor.b64  	%rd6846, %rd6845, %rd6843;
	mul.lo.s64 	%rd6847, %rd6846, 1099511628211;
	shr.u64 	%rd6848, %rd6828, 40;
	and.b64  	%rd6849, %rd6848, 255;
	xor.b64  	%rd6850, %rd6849, %rd6847;
	mul.lo.s64 	%rd6851, %rd6850, 1099511628211;
	shr.u64 	%rd6852, %rd6828, 48;
	and.b64  	%rd6853, %rd6852, 255;
	xor.b64  	%rd6854, %rd6853, %rd6851;
	mul.lo.s64 	%rd6855, %rd6854, 1099511628211;
	shr.u64 	%rd6856, %rd6828, 56;
	xor.b64  	%rd6857, %rd6856, %rd6855;
	mul.lo.s64 	%rd6858, %rd6857, 1099511628211;
	ld.u64 	%rd6859, [%rd6827+8];
	and.b64  	%rd6860, %rd6859, 255;
	xor.b64  	%rd6861, %rd6860, %rd6858;
	mul.lo.s64 	%rd6862, %rd6861, 1099511628211;
	shr.u64 	%rd6863, %rd6859, 8;
	and.b64  	%rd6864, %rd6863, 255;
	xor.b64  	%rd6865, %rd6864, %rd6862;
	mul.lo.s64 	%rd6866, %rd6865, 1099511628211;
	shr.u64 	%rd6867, %rd6859, 16;
	and.b64  	%rd6868, %rd6867, 255;
	xor.b64  	%rd6869, %rd6868, %rd6866;
	mul.lo.s64 	%rd6870, %rd6869, 1099511628211;
	shr.u64 	%rd6871, %rd6859, 24;
	and.b64  	%rd6872, %rd6871, 255;
	xor.b64  	%rd6873, %rd6872, %rd6870;
	mul.lo.s64 	%rd6874, %rd6873, 1099511628211;
	shr.u64 	%rd6875, %rd6859, 32;
	and.b64  	%rd6876, %rd6875, 255;
	xor.b64  	%rd6877, %rd6876, %rd6874;
	mul.lo.s64 	%rd6878, %rd6877, 1099511628211;
	shr.u64 	%rd6879, %rd6859, 40;
	and.b64  	%rd6880, %rd6879, 255;
	xor.b64  	%rd6881, %rd6880, %rd6878;
	mul.lo.s64 	%rd6882, %rd6881, 1099511628211;
	shr.u64 	%rd6883, %rd6859, 48;
	and.b64  	%rd6884, %rd6883, 255;
	xor.b64  	%rd6885, %rd6884, %rd6882;
	mul.lo.s64 	%rd6886, %rd6885, 1099511628211;
	shr.u64 	%rd6887, %rd6859, 56;
	xor.b64  	%rd6888, %rd6887, %rd6886;
	mul.lo.s64 	%rd29857, %rd6888, 1099511628211;
	add.s64 	%rd29858, %rd29858, 2;
	setp.eq.s64 	%p373, %rd29858, %rd29855;
	@%p373 bra 	$L__BB14_1427;
	bra.uni 	$L__BB14_1426;
$L__BB14_1427:
	and.b64  	%rd6889, %rd3288, 1;
	setp.eq.b64 	%p374, %rd6889, 1;
	not.pred 	%p375, %p374;
	@%p375 bra 	$L__BB14_1429;
	shl.b64 	%rd6890, %rd29855, 3;
	add.s64 	%rd6891, %rd2187, %rd6890;
	ld.u64 	%rd6892, [%rd6891];
	and.b64  	%rd6893, %rd6892, 255;
	xor.b64  	%rd6894, %rd6893, %rd29857;
	mul.lo.s64 	%rd6895, %rd6894, 1099511628211;
	shr.u64 	%rd6896, %rd6892, 8;
	and.b64  	%rd6897, %rd6896, 255;
	xor.b64  	%rd6898, %rd6897, %rd6895;
	mul.lo.s64 	%rd6899, %rd6898, 1099511628211;
	shr.u64 	%rd6900, %rd6892, 16;
	and.b64  	%rd6901, %rd6900, 255;
	xor.b64  	%rd6902, %rd6901, %rd6899;
	mul.lo.s64 	%rd6903, %rd6902, 1099511628211;
	shr.u64 	%rd6904, %rd6892, 24;
	and.b64  	%rd6905, %rd6904, 255;
	xor.b64  	%rd6906, %rd6905, %rd6903;
	mul.lo.s64 	%rd6907, %rd6906, 1099511628211;
	shr.u64 	%rd6908, %rd6892, 32;
	and.b64  	%rd6909, %rd6908, 255;
	xor.b64  	%rd6910, %rd6909, %rd6907;
	mul.lo.s64 	%rd6911, %rd6910, 1099511628211;
	shr.u64 	%rd6912, %rd6892, 40;
	and.b64  	%rd6913, %rd6912, 255;
	xor.b64  	%rd6914, %rd6913, %rd6911;
	mul.lo.s64 	%rd6915, %rd6914, 1099511628211;
	shr.u64 	%rd6916, %rd6892, 48;
	and.b64  	%rd6917, %rd6916, 255;
	xor.b64  	%rd6918, %rd6917, %rd6915;
	mul.lo.s64 	%rd6919, %rd6918, 1099511628211;
	shr.u64 	%rd6920, %rd6892, 56;
	xor.b64  	%rd6921, %rd6920, %rd6919;
	mul.lo.s64 	%rd29857, %rd6921, 1099511628211;
$L__BB14_1429:
	setp.eq.s64 	%p376, %rd3288, 0;
	mov.b64 	%rd29862, -3750763034362895579;
	@%p376 bra 	$L__BB14_1435;
	setp.eq.s64 	%p377, %rd3288, 1;
	mov.b64 	%rd29862, -3750763034362895579;
	mov.b64 	%rd29863, 0;
	@%p377 bra 	$L__BB14_1433;
	mov.b64 	%rd29862, -3750763034362895579;
	mov.b64 	%rd29860, 0;
	and.b64  	%rd29863, %rd3288, -2;
$L__BB14_1432:
	shl.b64 	%rd6928, %rd29860, 3;
	add.s64 	%rd6929, %rd1867, %rd6928;
	ld.u64 	%rd6930, [%rd6929];
	and.b64  	%rd6931, %rd6930, 255;
	xor.b64  	%rd6932, %rd6931, %rd29862;
	mul.lo.s64 	%rd6933, %rd6932, 1099511628211;
	shr.u64 	%rd6934, %rd6930, 8;
	and.b64  	%rd6935, %rd6934, 255;
	xor.b64  	%rd6936, %rd6935, %rd6933;
	mul.lo.s64 	%rd6937, %rd6936, 1099511628211;
	shr.u64 	%rd6938, %rd6930, 16;
	and.b64  	%rd6939, %rd6938, 255;
	xor.b64  	%rd6940, %rd6939, %rd6937;
	mul.lo.s64 	%rd6941, %rd6940, 1099511628211;
	shr.u64 	%rd6942, %rd6930, 24;
	and.b64  	%rd6943, %rd6942, 255;
	xor.b64  	%rd6944, %rd6943, %rd6941;
	mul.lo.s64 	%rd6945, %rd6944, 1099511628211;
	shr.u64 	%rd6946, %rd6930, 32;
	and.b64  	%rd6947, %rd6946, 255;
	xor.b64  	%rd6948, %rd6947, %rd6945;
	mul.lo.s64 	%rd6949, %rd6948, 1099511628211;
	shr.u64 	%rd6950, %rd6930, 40;
	and.b64  	%rd6951, %rd6950, 255;
	xor.b64  	%rd6952, %rd6951, %rd6949;
	mul.lo.s64 	%rd6953, %rd6952, 1099511628211;
	shr.u64 	%rd6954, %rd6930, 48;
	and.b64  	%rd6955, %rd6954, 255;
	xor.b64  	%rd6956, %rd6955, %rd6953;
	mul.lo.s64 	%rd6957, %rd6956, 1099511628211;
	shr.u64 	%rd6958, %rd6930, 56;
	xor.b64  	%rd6959, %rd6958, %rd6957;
	mul.lo.s64 	%rd6960, %rd6959, 1099511628211;
	ld.u64 	%rd6961, [%rd6929+8];
	and.b64  	%rd6962, %rd6961, 255;
	xor.b64  	%rd6963, %rd6962, %rd6960;
	mul.lo.s64 	%rd6964, %rd6963, 1099511628211;
	shr.u64 	%rd6965, %rd6961, 8;
	and.b64  	%rd6966, %rd6965, 255;
	xor.b64  	%rd6967, %rd6966, %rd6964;
	mul.lo.s64 	%rd6968, %rd6967, 1099511628211;
	shr.u64 	%rd6969, %rd6961, 16;
	and.b64  	%rd6970, %rd6969, 255;
	xor.b64  	%rd6971, %rd6970, %rd6968;
	mul.lo.s64 	%rd6972, %rd6971, 1099511628211;
	shr.u64 	%rd6973, %rd6961, 24;
	and.b64  	%rd6974, %rd6973, 255;
	xor.b64  	%rd6975, %rd6974, %rd6972;
	mul.lo.s64 	%rd6976, %rd6975, 1099511628211;
	shr.u64 	%rd6977, %rd6961, 32;
	and.b64  	%rd6978, %rd6977, 255;
	xor.b64  	%rd6979, %rd6978, %rd6976;
	mul.lo.s64 	%rd6980, %rd6979, 1099511628211;
	shr.u64 	%rd6981, %rd6961, 40;
	and.b64  	%rd6982, %rd6981, 255;
	xor.b64  	%rd6983, %rd6982, %rd6980;
	mul.lo.s64 	%rd6984, %rd6983, 1099511628211;
	shr.u64 	%rd6985, %rd6961, 48;
	and.b64  	%rd6986, %rd6985, 255;
	xor.b64  	%rd6987, %rd6986, %rd6984;
	mul.lo.s64 	%rd6988, %rd6987, 1099511628211;
	shr.u64 	%rd6989, %rd6961, 56;
	xor.b64  	%rd6990, %rd6989, %rd6988;
	mul.lo.s64 	%rd29862, %rd6990, 1099511628211;
	add.s64 	%rd29860, %rd29860, 2;
	setp.ne.s64 	%p378, %rd29860, %rd29863;
	@%p378 bra 	$L__BB14_1432;
$L__BB14_1433:
	and.b64  	%rd6991, %rd3288, 1;
	setp.eq.b64 	%p379, %rd6991, 1;
	not.pred 	%p380, %p379;
	@%p380 bra 	$L__BB14_1435;
	shl.b64 	%rd6992, %rd29863, 3;
	add.s64 	%rd6993, %rd1867, %rd6992;
	ld.u64 	%rd6994, [%rd6993];
	and.b64  	%rd6995, %rd6994, 255;
	xor.b64  	%rd6996, %rd6995, %rd29862;
	mul.lo.s64 	%rd6997, %rd6996, 1099511628211;
	shr.u64 	%rd6998, %rd6994, 8;
	and.b64  	%rd6999, %rd6998, 255;
	xor.b64  	%rd7000, %rd6999, %rd6997;
	mul.lo.s64 	%rd7001, %rd7000, 1099511628211;
	shr.u64 	%rd7002, %rd6994, 16;
	and.b64  	%rd7003, %rd7002, 255;
	xor.b64  	%rd7004, %rd7003, %rd7001;
	mul.lo.s64 	%rd7005, %rd7004, 1099511628211;
	shr.u64 	%rd7006, %rd6994, 24;
	and.b64  	%rd7007, %rd7006, 255;
	xor.b64  	%rd7008, %rd7007, %rd7005;
	mul.lo.s64 	%rd7009, %rd7008, 1099511628211;
	shr.u64 	%rd7010, %rd6994, 32;
	and.b64  	%rd7011, %rd7010, 255;
	xor.b64  	%rd7012, %rd7011, %rd7009;
	mul.lo.s64 	%rd7013, %rd7012, 1099511628211;
	shr.u64 	%rd7014, %rd6994, 40;
	and.b64  	%rd7015, %rd7014, 255;
	xor.b64  	%rd7016, %rd7015, %rd7013;
	mul.lo.s64 	%rd7017, %rd7016, 1099511628211;
	shr.u64 	%rd7018, %rd6994, 48;
	and.b64  	%rd7019, %rd7018, 255;
	xor.b64  	%rd7020, %rd7019, %rd7017;
	mul.lo.s64 	%rd7021, %rd7020, 1099511628211;
	shr.u64 	%rd7022, %rd6994, 56;
	xor.b64  	%rd7023, %rd7022, %rd7021;
	mul.lo.s64 	%rd29862, %rd7023, 1099511628211;
$L__BB14_1435:
	setp.ge.u64 	%p381, %rd29857, %rd29862;
	@%p381 bra 	$L__BB14_1441;
$L__BB14_1436:
	add.s32 	%r1557, %r1558, 1;
	mov.u32 	%r1558, %r1556;
	bra.uni 	$L__BB14_1441;
$L__BB14_1437:
	setp.eq.s32 	%p382, %r429, 0;
	@%p382 bra 	$L__BB14_1441;
	cvt.s64.s32 	%rd2208, %r429;
	mov.b64 	%rd29853, 0;
$L__BB14_1439:
	shl.b64 	%rd7025, %rd29853, 3;
	add.s64 	%rd7026, %rd2187, %rd7025;
	ld.u64 	%rd2210, [%rd7026];
	add.s64 	%rd7027, %rd1867, %rd7025;
	ld.u64 	%rd2211, [%rd7027];
	setp.lt.u64 	%p383, %rd2210, %rd2211;
	@%p383 bra 	$L__BB14_1436;
	setp.le.u64 	%p384, %rd2210, %rd2211;
	add.s64 	%rd29853, %rd29853, 1;
	setp.lt.u64 	%p385, %rd29853, %rd2208;
	and.pred  	%p386, %p384, %p385;
	@%p386 bra 	$L__BB14_1439;
$L__BB14_1441:
	setp.ge.s32 	%p387, %r1557, %r1558;
	mov.u32 	%r1562, %r1558;
	@%p387 bra 	$L__BB14_1473;
	mad.lo.s32 	%r500, %r1558, 15, %r1557;
	shr.s32 	%r1562, %r500, 4;
	shl.b32 	%r501, %r1562, 3;
	add.s32 	%r502, %r232, %r501;
	ld.shared.u64 	%rd2233, [%r502];
	setp.eq.s64 	%p388, %rd3288, 0;
	mov.b64 	%rd29869, -3750763034362895579;
	@%p388 bra 	$L__BB14_1448;
	setp.eq.s64 	%p389, %rd3288, 1;
	mov.b64 	%rd29869, -3750763034362895579;
	mov.b64 	%rd29867, 0;
	@%p389 bra 	$L__BB14_1446;
	mov.b64 	%rd29869, -3750763034362895579;
	mov.b64 	%rd29870, 0;
	and.b64  	%rd29867, %rd3288, -2;
$L__BB14_1445:
	shl.b64 	%rd7035, %rd29870, 3;
	add.s64 	%rd7036, %rd2233, %rd7035;
	ld.u64 	%rd7037, [%rd7036];
	and.b64  	%rd7038, %rd7037, 255;
	xor.b64  	%rd7039, %rd7038, %rd29869;
	mul.lo.s64 	%rd7040, %rd7039, 1099511628211;
	shr.u64 	%rd7041, %rd7037, 8;
	and.b64  	%rd7042, %rd7041, 255;
	xor.b64  	%rd7043, %rd7042, %rd7040;
	mul.lo.s64 	%rd7044, %rd7043, 1099511628211;
	shr.u64 	%rd7045, %rd7037, 16;
	and.b64  	%rd7046, %rd7045, 255;
	xor.b64  	%rd7047, %rd7046, %rd7044;
	mul.lo.s64 	%rd7048, %rd7047, 1099511628211;
	shr.u64 	%rd7049, %rd7037, 24;
	and.b64  	%rd7050, %rd7049, 255;
	xor.b64  	%rd7051, %rd7050, %rd7048;
	mul.lo.s64 	%rd7052, %rd7051, 1099511628211;
	shr.u64 	%rd7053, %rd7037, 32;
	and.b64  	%rd7054, %rd7053, 255;
	xor.b64  	%rd7055, %rd7054, %rd7052;
	mul.lo.s64 	%rd7056, %rd7055, 1099511628211;
	shr.u64 	%rd7057, %rd7037, 40;
	and.b64  	%rd7058, %rd7057, 255;
	xor.b64  	%rd7059, %rd7058, %rd7056;
	mul.lo.s64 	%rd7060, %rd7059, 1099511628211;
	shr.u64 	%rd7061, %rd7037, 48;
	and.b64  	%rd7062, %rd7061, 255;
	xor.b64  	%rd7063, %rd7062, %rd7060;
	mul.lo.s64 	%rd7064, %rd7063, 1099511628211;
	shr.u64 	%rd7065, %rd7037, 56;
	xor.b64  	%rd7066, %rd7065, %rd7064;
	mul.lo.s64 	%rd7067, %rd7066, 1099511628211;
	ld.u64 	%rd7068, [%rd7036+8];
	and.b64  	%rd7069, %rd7068, 255;
	xor.b64  	%rd7070, %rd7069, %rd7067;
	mul.lo.s64 	%rd7071, %rd7070, 1099511628211;
	shr.u64 	%rd7072, %rd7068, 8;
	and.b64  	%rd7073, %rd7072, 255;
	xor.b64  	%rd7074, %rd7073, %rd7071;
	mul.lo.s64 	%rd7075, %rd7074, 1099511628211;
	shr.u64 	%rd7076, %rd7068, 16;
	and.b64  	%rd7077, %rd7076, 255;
	xor.b64  	%rd7078, %rd7077, %rd7075;
	mul.lo.s64 	%rd7079, %rd7078, 1099511628211;
	shr.u64 	%rd7080, %rd7068, 24;
	and.b64  	%rd7081, %rd7080, 255;
	xor.b64  	%rd7082, %rd7081, %rd7079;
	mul.lo.s64 	%rd7083, %rd7082, 1099511628211;
	shr.u64 	%rd7084, %rd7068, 32;
	and.b64  	%rd7085, %rd7084, 255;
	xor.b64  	%rd7086, %rd7085, %rd7083;
	mul.lo.s64 	%rd7087, %rd7086, 1099511628211;
	shr.u64 	%rd7088, %rd7068, 40;
	and.b64  	%rd7089, %rd7088, 255;
	xor.b64  	%rd7090, %rd7089, %rd7087;
	mul.lo.s64 	%rd7091, %rd7090, 1099511628211;
	shr.u64 	%rd7092, %rd7068, 48;
	and.b64  	%rd7093, %rd7092, 255;
	xor.b64  	%rd7094, %rd7093, %rd7091;
	mul.lo.s64 	%rd7095, %rd7094, 1099511628211;
	shr.u64 	%rd7096, %rd7068, 56;
	xor.b64  	%rd7097, %rd7096, %rd7095;
	mul.lo.s64 	%rd29869, %rd7097, 1099511628211;
	add.s64 	%rd29870, %rd29870, 2;
	setp.eq.s64 	%p390, %rd29870, %rd29867;
	@%p390 bra 	$L__BB14_1446;
	bra.uni 	$L__BB14_1445;
$L__BB14_1446:
	and.b64  	%rd7098, %rd3288, 1;
	setp.eq.b64 	%p391, %rd7098, 1;
	not.pred 	%p392, %p391;
	@%p392 bra 	$L__BB14_1448;
	shl.b64 	%rd7099, %rd29867, 3;
	add.s64 	%rd7100, %rd2233, %rd7099;
	ld.u64 	%rd7101, [%rd7100];
	and.b64  	%rd7102, %rd7101, 255;
	xor.b64  	%rd7103, %rd7102, %rd29869;
	mul.lo.s64 	%rd7104, %rd7103, 1099511628211;
	shr.u64 	%rd7105, %rd7101, 8;
	and.b64  	%rd7106, %rd7105, 255;
	xor.b64  	%rd7107, %rd7106, %rd7104;
	mul.lo.s64 	%rd7108, %rd7107, 1099511628211;
	shr.u64 	%rd7109, %rd7101, 16;
	and.b64  	%rd7110, %rd7109, 255;
	xor.b64  	%rd7111, %rd7110, %rd7108;
	mul.lo.s64 	%rd7112, %rd7111, 1099511628211;
	shr.u64 	%rd7113, %rd7101, 24;
	and.b64  	%rd7114, %rd7113, 255;
	xor.b64  	%rd7115, %rd7114, %rd7112;
	mul.lo.s64 	%rd7116, %rd7115, 1099511628211;
	shr.u64 	%rd7117, %rd7101, 32;
	and.b64  	%rd7118, %rd7117, 255;
	xor.b64  	%rd7119, %rd7118, %rd7116;
	mul.lo.s64 	%rd7120, %rd7119, 1099511628211;
	shr.u64 	%rd7121, %rd7101, 40;
	and.b64  	%rd7122, %rd7121, 255;
	xor.b64  	%rd7123, %rd7122, %rd7120;
	mul.lo.s64 	%rd7124, %rd7123, 1099511628211;
	shr.u64 	%rd7125, %rd7101, 48;
	and.b64  	%rd7126, %rd7125, 255;
	xor.b64  	%rd7127, %rd7126, %rd7124;
	mul.lo.s64 	%rd7128, %rd7127, 1099511628211;
	shr.u64 	%rd7129, %rd7101, 56;
	xor.b64  	%rd7130, %rd7129, %rd7128;
	mul.lo.s64 	%rd29869, %rd7130, 1099511628211;
$L__BB14_1448:
	setp.eq.s64 	%p393, %rd3288, 0;
	mov.b64 	%rd29874, -3750763034362895579;
	@%p393 bra 	$L__BB14_1454;
	setp.eq.s64 	%p394, %rd3288, 1;
	mov.b64 	%rd29874, -3750763034362895579;
	mov.b64 	%rd29875, 0;
	@%p394 bra 	$L__BB14_1452;
	mov.b64 	%rd29874, -3750763034362895579;
	mov.b64 	%rd29872, 0;
	and.b64  	%rd29875, %rd3288, -2;
$L__BB14_1451:
	shl.b64 	%rd7137, %rd29872, 3;
	add.s64 	%rd7138, %rd1867, %rd7137;
	ld.u64 	%rd7139, [%rd7138];
	and.b64  	%rd7140, %rd7139, 255;
	xor.b64  	%rd7141, %rd7140, %rd29874;
	mul.lo.s64 	%rd7142, %rd7141, 1099511628211;
	shr.u64 	%rd7143, %rd7139, 8;
	and.b64  	%rd7144, %rd7143, 255;
	xor.b64  	%rd7145, %rd7144, %rd7142;
	mul.lo.s64 	%rd7146, %rd7145, 1099511628211;
	shr.u64 	%rd7147, %rd7139, 16;
	and.b64  	%rd7148, %rd7147, 255;
	xor.b64  	%rd7149, %rd7148, %rd7146;
	mul.lo.s64 	%rd7150, %rd7149, 1099511628211;
	shr.u64 	%rd7151, %rd7139, 24;
	and.b64  	%rd7152, %rd7151, 255;
	xor.b64  	%rd7153, %rd7152, %rd7150;
	mul.lo.s64 	%rd7154, %rd7153, 1099511628211;
	shr.u64 	%rd7155, %rd7139, 32;
	and.b64  	%rd7156, %rd7155, 255;
	xor.b64  	%rd7157, %rd7156, %rd7154;
	mul.lo.s64 	%rd7158, %rd7157, 1099511628211;
	shr.u64 	%rd7159, %rd7139, 40;
	and.b64  	%rd7160, %rd7159, 255;
	xor.b64  	%rd7161, %rd7160, %rd7158;
	mul.lo.s64 	%rd7162, %rd7161, 1099511628211;
	shr.u64 	%rd7163, %rd7139, 48;
	and.b64  	%rd7164, %rd7163, 255;
	xor.b64  	%rd7165, %rd7164, %rd7162;
	mul.lo.s64 	%rd7166, %rd7165, 1099511628211;
	shr.u64 	%rd7167, %rd7139, 56;
	xor.b64  	%rd7168, %rd7167, %rd7166;
	mul.lo.s64 	%rd7169, %rd7168, 1099511628211;
	ld.u64 	%rd7170, [%rd7138+8];
	and.b64  	%rd7171, %rd7170, 255;
	xor.b64  	%rd7172, %rd7171, %rd7169;
	mul.lo.s64 	%rd7173, %rd7172, 1099511628211;
	shr.u64 	%rd7174, %rd7170, 8;
	and.b64  	%rd7175, %rd7174, 255;
	xor.b64  	%rd7176, %rd7175, %rd7173;
	mul.lo.s64 	%rd7177, %rd7176, 1099511628211;
	shr.u64 	%rd7178, %rd7170, 16;
	and.b64  	%rd7179, %rd7178, 255;
	xor.b64  	%rd7180, %rd7179, %rd7177;
	mul.lo.s64 	%rd7181, %rd7180, 1099511628211;
	shr.u64 	%rd7182, %rd7170, 24;
	and.b64  	%rd7183, %rd7182, 255;
	xor.b64  	%rd7184, %rd7183, %rd7181;
	mul.lo.s64 	%rd7185, %rd7184, 1099511628211;
	shr.u64 	%rd7186, %rd7170, 32;
	and.b64  	%rd7187, %rd7186, 255;
	xor.b64  	%rd7188, %rd7187, %rd7185;
	mul.lo.s64 	%rd7189, %rd7188, 1099511628211;
	shr.u64 	%rd7190, %rd7170, 40;
	and.b64  	%rd7191, %rd7190, 255;
	xor.b64  	%rd7192, %rd7191, %rd7189;
	mul.lo.s64 	%rd7193, %rd7192, 1099511628211;
	shr.u64 	%rd7194, %rd7170, 48;
	and.b64  	%rd7195, %rd7194, 255;
	xor.b64  	%rd7196, %rd7195, %rd7193;
	mul.lo.s64 	%rd7197, %rd7196, 1099511628211;
	shr.u64 	%rd7198, %rd7170, 56;
	xor.b64  	%rd7199, %rd7198, %rd7197;
	mul.lo.s64 	%rd29874, %rd7199, 1099511628211;
	add.s64 	%rd29872, %rd29872, 2;
	setp.ne.s64 	%p395, %rd29872, %rd29875;
	@%p395 bra 	$L__BB14_1451;
$L__BB14_1452:
	and.b64  	%rd7200, %rd3288, 1;
	setp.eq.b64 	%p396, %rd7200, 1;
	not.pred 	%p397, %p396;
	@%p397 bra 	$L__BB14_1454;
	shl.b64 	%rd7201, %rd29875, 3;
	add.s64 	%rd7202, %rd1867, %rd7201;
	ld.u64 	%rd7203, [%rd7202];
	and.b64  	%rd7204, %rd7203, 255;
	xor.b64  	%rd7205, %rd7204, %rd29874;
	mul.lo.s64 	%rd7206, %rd7205, 1099511628211;
	shr.u64 	%rd7207, %rd7203, 8;
	and.b64  	%rd7208, %rd7207, 255;
	xor.b64  	%rd7209, %rd7208, %rd7206;
	mul.lo.s64 	%rd7210, %rd7209, 1099511628211;
	shr.u64 	%rd7211, %rd7203, 16;
	and.b64  	%rd7212, %rd7211, 255;
	xor.b64  	%rd7213, %rd7212, %rd7210;
	mul.lo.s64 	%rd7214, %rd7213, 1099511628211;
	shr.u64 	%rd7215, %rd7203, 24;
	and.b64  	%rd7216, %rd7215, 255;
	xor.b64  	%rd7217, %rd7216, %rd7214;
	mul.lo.s64 	%rd7218, %rd7217, 1099511628211;
	shr.u64 	%rd7219, %rd7203, 32;
	and.b64  	%rd7220, %rd7219, 255;
	xor.b64  	%rd7221, %rd7220, %rd7218;
	mul.lo.s64 	%rd7222, %rd7221, 1099511628211;
	shr.u64 	%rd7223, %rd7203, 40;
	and.b64  	%rd7224, %rd7223, 255;
	xor.b64  	%rd7225, %rd7224, %rd7222;
	mul.lo.s64 	%rd7226, %rd7225, 1099511628211;
	shr.u64 	%rd7227, %rd7203, 48;
	and.b64  	%rd7228, %rd7227, 255;
	xor.b64  	%rd7229, %rd7228, %rd7226;
	mul.lo.s64 	%rd7230, %rd7229, 1099511628211;
	shr.u64 	%rd7231, %rd7203, 56;
	xor.b64  	%rd7232, %rd7231, %rd7230;
	mul.lo.s64 	%rd29874, %rd7232, 1099511628211;
$L__BB14_1454:
	setp.eq.s64 	%p398, %rd29869, %rd29874;
	@%p398 bra 	$L__BB14_1469;
	setp.eq.s64 	%p399, %rd3288, 0;
	mov.b64 	%rd29882, -3750763034362895579;
	@%p399 bra 	$L__BB14_1461;
	setp.eq.s64 	%p400, %rd3288, 1;
	mov.b64 	%rd29882, -3750763034362895579;
	mov.b64 	%rd29880, 0;
	@%p400 bra 	$L__BB14_1459;
	mov.b64 	%rd29882, -3750763034362895579;
	mov.b64 	%rd29883, 0;
	and.b64  	%rd29880, %rd3288, -2;
$L__BB14_1458:
	shl.b64 	%rd7239, %rd29883, 3;
	add.s64 	%rd7240, %rd2233, %rd7239;
	ld.u64 	%rd7241, [%rd7240];
	and.b64  	%rd7242, %rd7241, 255;
	xor.b64  	%rd7243, %rd7242, %rd29882;
	mul.lo.s64 	%rd7244, %rd7243, 1099511628211;
	shr.u64 	%rd7245, %rd7241, 8;
	and.b64  	%rd7246, %rd7245, 255;
	xor.b64  	%rd7247, %rd7246, %rd7244;
	mul.lo.s64 	%rd7248, %rd7247, 1099511628211;
	shr.u64 	%rd7249, %rd7241, 16;
	and.b64  	%rd7250, %rd7249, 255;
	xor.b64  	%rd7251, %rd7250, %rd7248;
	mul.lo.s64 	%rd7252, %rd7251, 1099511628211;
	shr.u64 	%rd7253, %rd7241, 24;
	and.b64  	%rd7254, %rd7253, 255;
	xor.b64  	%rd7255, %rd7254, %rd7252;
	mul.lo.s64 	%rd7256, %rd7255, 1099511628211;
	shr.u64 	%rd7257, %rd7241, 32;
	and.b64  	%rd7258, %rd7257, 255;
	xor.b64  	%rd7259, %rd7258, %rd7256;
	mul.lo.s64 	%rd7260, %rd7259, 1099511628211;
	shr.u64 	%rd7261, %rd7241, 40;
	and.b64  	%rd7262, %rd7261, 255;
	xor.b64  	%rd7263, %rd7262, %rd7260;
	mul.lo.s64 	%rd7264, %rd7263, 1099511628211;
	shr.u64 	%rd7265, %rd7241, 48;
	and.b64  	%rd7266, %rd7265, 255;
	xor.b64  	%rd7267, %rd7266, %rd7264;
	mul.lo.s64 	%rd7268, %rd7267, 1099511628211;
	shr.u64 	%rd7269, %rd7241, 56;
	xor.b64  	%rd7270, %rd7269, %rd7268;
	mul.lo.s64 	%rd7271, %rd7270, 1099511628211;
	ld.u64 	%rd7272, [%rd7240+8];
	and.b64  	%rd7273, %rd7272, 255;
	xor.b64  	%rd7274, %rd7273, %rd7271;
	mul.lo.s64 	%rd7275, %rd7274, 1099511628211;
	shr.u64 	%rd7276, %rd7272, 8;
	and.b64  	%rd7277, %rd7276, 255;
	xor.b64  	%rd7278, %rd7277, %rd7275;
	mul.lo.s64 	%rd7279, %rd7278, 1099511628211;
	shr.u64 	%rd7280, %rd7272, 16;
	and.b64  	%rd7281, %rd7280, 255;
	xor.b64  	%rd7282, %rd7281, %rd7279;
	mul.lo.s64 	%rd7283, %rd7282, 1099511628211;
	shr.u64 	%rd7284, %rd7272, 24;
	and.b64  	%rd7285, %rd7284, 255;
	xor.b64  	%rd7286, %rd7285, %rd7283;
	mul.lo.s64 	%rd7287, %rd7286, 1099511628211;
	shr.u64 	%rd7288, %rd7272, 32;
	and.b64  	%rd7289, %rd7288, 255;
	xor.b64  	%rd7290, %rd7289, %rd7287;
	mul.lo.s64 	%rd7291, %rd7290, 1099511628211;
	shr.u64 	%rd7292, %rd7272, 40;
	and.b64  	%rd7293, %rd7292, 255;
	xor.b64  	%rd7294, %rd7293, %rd7291;
	mul.lo.s64 	%rd7295, %rd7294, 1099511628211;
	shr.u64 	%rd7296, %rd7272, 48;
	and.b64  	%rd7297, %rd7296, 255;
	xor.b64  	%rd7298, %rd7297, %rd7295;
	mul.lo.s64 	%rd7299, %rd7298, 1099511628211;
	shr.u64 	%rd7300, %rd7272, 56;
	xor.b64  	%rd7301, %rd7300, %rd7299;
	mul.lo.s64 	%rd29882, %rd7301, 1099511628211;
	add.s64 	%rd29883, %rd29883, 2;
	setp.eq.s64 	%p401, %rd29883, %rd29880;
	@%p401 bra 	$L__BB14_1459;
	bra.uni 	$L__BB14_1458;
$L__BB14_1459:
	and.b64  	%rd7302, %rd3288, 1;
	setp.eq.b64 	%p402, %rd7302, 1;
	not.pred 	%p403, %p402;
	@%p403 bra 	$L__BB14_1461;
	shl.b64 	%rd7303, %rd29880, 3;
	add.s64 	%rd7304, %rd2233, %rd7303;
	ld.u64 	%rd7305, [%rd7304];
	and.b64  	%rd7306, %rd7305, 255;
	xor.b64  	%rd7307, %rd7306, %rd29882;
	mul.lo.s64 	%rd7308, %rd7307, 1099511628211;
	shr.u64 	%rd7309, %rd7305, 8;
	and.b64  	%rd7310, %rd7309, 255;
	xor.b64  	%rd7311, %rd7310, %rd7308;
	mul.lo.s64 	%rd7312, %rd7311, 1099511628211;
	shr.u64 	%rd7313, %rd7305, 16;
	and.b64  	%rd7314, %rd7313, 255;
	xor.b64  	%rd7315, %rd7314, %rd7312;
	mul.lo.s64 	%rd7316, %rd7315, 1099511628211;
	shr.u64 	%rd7317, %rd7305, 24;
	and.b64  	%rd7318, %rd7317, 255;
	xor.b64  	%rd7319, %rd7318, %rd7316;
	mul.lo.s64 	%rd7320, %rd7319, 1099511628211;
	shr.u64 	%rd7321, %rd7305, 32;
	and.b64  	%rd7322, %rd7321, 255;
	xor.b64  	%rd7323, %rd7322, %rd7320;
	mul.lo.s64 	%rd7324, %rd7323, 1099511628211;
	shr.u64 	%rd7325, %rd7305, 40;
	and.b64  	%rd7326, %rd7325, 255;
	xor.b64  	%rd7327, %rd7326, %rd7324;
	mul.lo.s64 	%rd7328, %rd7327, 1099511628211;
	shr.u64 	%rd7329, %rd7305, 48;
	and.b64  	%rd7330, %rd7329, 255;
	xor.b64  	%rd7331, %rd7330, %rd7328;
	mul.lo.s64 	%rd7332, %rd7331, 1099511628211;
	shr.u64 	%rd7333, %rd7305, 56;
	xor.b64  	%rd7334, %rd7333, %rd7332;
	mul.lo.s64 	%rd29882, %rd7334, 1099511628211;
$L__BB14_1461:
	setp.eq.s64 	%p404, %rd3288, 0;
	mov.b64 	%rd29887, -3750763034362895579;
	@%p404 bra 	$L__BB14_1467;
	setp.eq.s64 	%p405, %rd3288, 1;
	mov.b64 	%rd29887, -3750763034362895579;
	mov.b64 	%rd29888, 0;
	@%p405 bra 	$L__BB14_1465;
	mov.b64 	%rd29887, -3750763034362895579;
	mov.b64 	%rd29885, 0;
	and.b64  	%rd29888, %rd3288, -2;
$L__BB14_1464:
	shl.b64 	%rd7341, %rd29885, 3;
	add.s64 	%rd7342, %rd1867, %rd7341;
	ld.u64 	%rd7343, [%rd7342];
	and.b64  	%rd7344, %rd7343, 255;
	xor.b64  	%rd7345, %rd7344, %rd29887;
	mul.lo.s64 	%rd7346, %rd7345, 1099511628211;
	shr.u64 	%rd7347, %rd7343, 8;
	and.b64  	%rd7348, %rd7347, 255;
	xor.b64  	%rd7349, %rd7348, %rd7346;
	mul.lo.s64 	%rd7350, %rd7349, 1099511628211;
	shr.u64 	%rd7351, %rd7343, 16;
	and.b64  	%rd7352, %rd7351, 255;
	xor.b64  	%rd7353, %rd7352, %rd7350;
	mul.lo.s64 	%rd7354, %rd7353, 1099511628211;
	shr.u64 	%rd7355, %rd7343, 24;
	and.b64  	%rd7356, %rd7355, 255;
	xor.b64  	%rd7357, %rd7356, %rd7354;
	mul.lo.s64 	%rd7358, %rd7357, 1099511628211;
	shr.u64 	%rd7359, %rd7343, 32;
	and.b64  	%rd7360, %rd7359, 255;
	xor.b64  	%rd7361, %rd7360, %rd7358;
	mul.lo.s64 	%rd7362, %rd7361, 1099511628211;
	shr.u64 	%rd7363, %rd7343, 40;
	and.b64  	%rd7364, %rd7363, 255;
	xor.b64  	%rd7365, %rd7364, %rd7362;
	mul.lo.s64 	%rd7366, %rd7365, 1099511628211;
	shr.u64 	%rd7367, %rd7343, 48;
	and.b64  	%rd7368, %rd7367, 255;
	xor.b64  	%rd7369, %rd7368, %rd7366;
	mul.lo.s64 	%rd7370, %rd7369, 1099511628211;
	shr.u64 	%rd7371, %rd7343, 56;
	xor.b64  	%rd7372, %rd7371, %rd7370;
	mul.lo.s64 	%rd7373, %rd7372, 1099511628211;
	ld.u64 	%rd7374, [%rd7342+8];
	and.b64  	%rd7375, %rd7374, 255;
	xor.b64  	%rd7376, %rd7375, %rd7373;
	mul.lo.s64 	%rd7377, %rd7376, 1099511628211;
	shr.u64 	%rd7378, %rd7374, 8;
	and.b64  	%rd7379, %rd7378, 255;
	xor.b64  	%rd7380, %rd7379, %rd7377;
	mul.lo.s64 	%rd7381, %rd7380, 1099511628211;
	shr.u64 	%rd7382, %rd7374, 16;
	and.b64  	%rd7383, %rd7382, 255;
	xor.b64  	%rd7384, %rd7383, %rd7381;
	mul.lo.s64 	%rd7385, %rd7384, 1099511628211;
	shr.u64 	%rd7386, %rd7374, 24;
	and.b64  	%rd7387, %rd7386, 255;
	xor.b64  	%rd7388, %rd7387, %rd7385;
	mul.lo.s64 	%rd7389, %rd7388, 1099511628211;
	shr.u64 	%rd7390, %rd7374, 32;
	and.b64  	%rd7391, %rd7390, 255;
	xor.b64  	%rd7392, %rd7391, %rd7389;
	mul.lo.s64 	%rd7393, %rd7392, 1099511628211;
	shr.u64 	%rd7394, %rd7374, 40;
	and.b64  	%rd7395, %rd7394, 255;
	xor.b64  	%rd7396, %rd7395, %rd7393;
	mul.lo.s64 	%rd7397, %rd7396, 1099511628211;
	shr.u64 	%rd7398, %rd7374, 48;
	and.b64  	%rd7399, %rd7398, 255;
	xor.b64  	%rd7400, %rd7399, %rd7397;
	mul.lo.s64 	%rd7401, %rd7400, 1099511628211;
	shr.u64 	%rd7402, %rd7374, 56;
	xor.b64  	%rd7403, %rd7402, %rd7401;
	mul.lo.s64 	%rd29887, %rd7403, 1099511628211;
	add.s64 	%rd29885, %rd29885, 2;
	setp.ne.s64 	%p406, %rd29885, %rd29888;
	@%p406 bra 	$L__BB14_1464;
$L__BB14_1465:
	and.b64  	%rd7404, %rd3288, 1;
	setp.eq.b64 	%p407, %rd7404, 1;
	not.pred 	%p408, %p407;
	@%p408 bra 	$L__BB14_1467;
	shl.b64 	%rd7405, %rd29888, 3;
	add.s64 	%rd7406, %rd1867, %rd7405;
	ld.u64 	%rd7407, [%rd7406];
	and.b64  	%rd7408, %rd7407, 255;
	xor.b64  	%rd7409, %rd7408, %rd29887;
	mul.lo.s64 	%rd7410, %rd7409, 1099511628211;
	shr.u64 	%rd7411, %rd7407, 8;
	and.b64  	%rd7412, %rd7411, 255;
	xor.b64  	%rd7413, %rd7412, %rd7410;
	mul.lo.s64 	%rd7414, %rd7413, 1099511628211;
	shr.u64 	%rd7415, %rd7407, 16;
	and.b64  	%rd7416, %rd7415, 255;
	xor.b64  	%rd7417, %rd7416, %rd7414;
	mul.lo.s64 	%rd7418, %rd7417, 1099511628211;
	shr.u64 	%rd7419, %rd7407, 24;
	and.b64  	%rd7420, %rd7419, 255;
	xor.b64  	%rd7421, %rd7420, %rd7418;
	mul.lo.s64 	%rd7422, %rd7421, 1099511628211;
	shr.u64 	%rd7423, %rd7407, 32;
	and.b64  	%rd7424, %rd7423, 255;
	xor.b64  	%rd7425, %rd7424, %rd7422;
	mul.lo.s64 	%rd7426, %rd7425, 1099511628211;
	shr.u64 	%rd7427, %rd7407, 40;
	and.b64  	%rd7428, %rd7427, 255;
	xor.b64  	%rd7429, %rd7428, %rd7426;
	mul.lo.s64 	%rd7430, %rd7429, 1099511628211;
	shr.u64 	%rd7431, %rd7407, 48;
	and.b64  	%rd7432, %rd7431, 255;
	xor.b64  	%rd7433, %rd7432, %rd7430;
	mul.lo.s64 	%rd7434, %rd7433, 1099511628211;
	shr.u64 	%rd7435, %rd7407, 56;
	xor.b64  	%rd7436, %rd7435, %rd7434;
	mul.lo.s64 	%rd29887, %rd7436, 1099511628211;
$L__BB14_1467:
	setp.ge.u64 	%p409, %rd29882, %rd29887;
	@%p409 bra 	$L__BB14_1473;
$L__BB14_1468:
	add.s32 	%r1557, %r1562, 1;
	mov.u32 	%r1562, %r1558;
	bra.uni 	$L__BB14_1473;
$L__BB14_1469:
	setp.eq.s32 	%p410, %r429, 0;
	@%p410 bra 	$L__BB14_1473;
	cvt.s64.s32 	%rd2254, %r429;
	mov.b64 	%rd29878, 0;
$L__BB14_1471:
	shl.b64 	%rd7438, %rd29878, 3;
	add.s64 	%rd7439, %rd2233, %rd7438;
	ld.u64 	%rd2256, [%rd7439];
	add.s64 	%rd7440, %rd1867, %rd7438;
	ld.u64 	%rd2257, [%rd7440];
	setp.lt.u64 	%p411, %rd2256, %rd2257;
	@%p411 bra 	$L__BB14_1468;
	setp.le.u64 	%p412, %rd2256, %rd2257;
	add.s64 	%rd29878, %rd29878, 1;
	setp.lt.u64 	%p413, %rd29878, %rd2254;
	and.pred  	%p414, %p412, %p413;
	@%p414 bra 	$L__BB14_1471;
$L__BB14_1473:
	setp.ge.s32 	%p415, %r1557, %r1562;
	@%p415 bra 	$L__BB14_1506;
$L__BB14_1474:
	mov.u32 	%r287, %r1562;
	setp.eq.s64 	%p416, %rd3288, 0;
	add.s32 	%r503, %r1557, %r287;
	shr.s32 	%r1562, %r503, 1;
	shl.b32 	%r504, %r1562, 3;
	add.s32 	%r505, %r232, %r504;
	ld.shared.u64 	%rd2279, [%r505];
	mov.b64 	%rd29894, -3750763034362895579;
	@%p416 bra 	$L__BB14_1480;
	setp.eq.s64 	%p417, %rd3288, 1;
	mov.b64 	%rd29894, -3750763034362895579;
	mov.b64 	%rd29892, 0;
	@%p417 bra 	$L__BB14_1478;
	mov.b64 	%rd29894, -3750763034362895579;
	mov.b64 	%rd29895, 0;
$L__BB14_1477:
	shl.b64 	%rd7448, %rd29895, 3;
	add.s64 	%rd7449, %rd2279, %rd7448;
	ld.u64 	%rd7450, [%rd7449];
	and.b64  	%rd7451, %rd7450, 255;
	xor.b64  	%rd7452, %rd7451, %rd29894;
	mul.lo.s64 	%rd7453, %rd7452, 1099511628211;
	shr.u64 	%rd7454, %rd7450, 8;
	and.b64  	%rd7455, %rd7454, 255;
	xor.b64  	%rd7456, %rd7455, %rd7453;
	mul.lo.s64 	%rd7457, %rd7456, 1099511628211;
	shr.u64 	%rd7458, %rd7450, 16;
	and.b64  	%rd7459, %rd7458, 255;
	xor.b64  	%rd7460, %rd7459, %rd7457;
	mul.lo.s64 	%rd7461, %rd7460, 1099511628211;
	shr.u64 	%rd7462, %rd7450, 24;
	and.b64  	%rd7463, %rd7462, 255;
	xor.b64  	%rd7464, %rd7463, %rd7461;
	mul.lo.s64 	%rd7465, %rd7464, 1099511628211;
	shr.u64 	%rd7466, %rd7450, 32;
	and.b64  	%rd7467, %rd7466, 255;
	xor.b64  	%rd7468, %rd7467, %rd7465;
	mul.lo.s64 	%rd7469, %rd7468, 1099511628211;
	shr.u64 	%rd7470, %rd7450, 40;
	and.b64  	%rd7471, %rd7470, 255;
	xor.b64  	%rd7472, %rd7471, %rd7469;
	mul.lo.s64 	%rd7473, %rd7472, 1099511628211;
	shr.u64 	%rd7474, %rd7450, 48;
	and.b64  	%rd7475, %rd7474, 255;
	xor.b64  	%rd7476, %rd7475, %rd7473;
	mul.lo.s64 	%rd7477, %rd7476, 1099511628211;
	shr.u64 	%rd7478, %rd7450, 56;
	xor.b64  	%rd7479, %rd7478, %rd7477;
	mul.lo.s64 	%rd7480, %rd7479, 1099511628211;
	ld.u64 	%rd7481, [%rd7449+8];
	and.b64  	%rd7482, %rd7481, 255;
	xor.b64  	%rd7483, %rd7482, %rd7480;
	mul.lo.s64 	%rd7484, %rd7483, 1099511628211;
	shr.u64 	%rd7485, %rd7481, 8;
	and.b64  	%rd7486, %rd7485, 255;
	xor.b64  	%rd7487, %rd7486, %rd7484;
	mul.lo.s64 	%rd7488, %rd7487, 1099511628211;
	shr.u64 	%rd7489, %rd7481, 16;
	and.b64  	%rd7490, %rd7489, 255;
	xor.b64  	%rd7491, %rd7490, %rd7488;
	mul.lo.s64 	%rd7492, %rd7491, 1099511628211;
	shr.u64 	%rd7493, %rd7481, 24;
	and.b64  	%rd7494, %rd7493, 255;
	xor.b64  	%rd7495, %rd7494, %rd7492;
	mul.lo.s64 	%rd7496, %rd7495, 1099511628211;
	shr.u64 	%rd7497, %rd7481, 32;
	and.b64  	%rd7498, %rd7497, 255;
	xor.b64  	%rd7499, %rd7498, %rd7496;
	mul.lo.s64 	%rd7500, %rd7499, 1099511628211;
	shr.u64 	%rd7501, %rd7481, 40;
	and.b64  	%rd7502, %rd7501, 255;
	xor.b64  	%rd7503, %rd7502, %rd7500;
	mul.lo.s64 	%rd7504, %rd7503, 1099511628211;
	shr.u64 	%rd7505, %rd7481, 48;
	and.b64  	%rd7506, %rd7505, 255;
	xor.b64  	%rd7507, %rd7506, %rd7504;
	mul.lo.s64 	%rd7508, %rd7507, 1099511628211;
	shr.u64 	%rd7509, %rd7481, 56;
	xor.b64  	%rd7510, %rd7509, %rd7508;
	mul.lo.s64 	%rd29894, %rd7510, 1099511628211;
	add.s64 	%rd29895, %rd29895, 2;
	and.b64  	%rd29892, %rd3288, -2;
	setp.eq.s64 	%p418, %rd29895, %rd29892;
	@%p418 bra 	$L__BB14_1478;
	bra.uni 	$L__BB14_1477;
$L__BB14_1478:
	and.b64  	%rd7511, %rd3288, 1;
	setp.eq.b64 	%p419, %rd7511, 1;
	not.pred 	%p420, %p419;
	@%p420 bra 	$L__BB14_1480;
	shl.b64 	%rd7512, %rd29892, 3;
	add.s64 	%rd7513, %rd2279, %rd7512;
	ld.u64 	%rd7514, [%rd7513];
	and.b64  	%rd7515, %rd7514, 255;
	xor.b64  	%rd7516, %rd7515, %rd29894;
	mul.lo.s64 	%rd7517, %rd7516, 1099511628211;
	shr.u64 	%rd7518, %rd7514, 8;
	and.b64  	%rd7519, %rd7518, 255;
	xor.b64  	%rd7520, %rd7519, %rd7517;
	mul.lo.s64 	%rd7521, %rd7520, 1099511628211;
	shr.u64 	%rd7522, %rd7514, 16;
	and.b64  	%rd7523, %rd7522, 255;
	xor.b64  	%rd7524, %rd7523, %rd7521;
	mul.lo.s64 	%rd7525, %rd7524, 1099511628211;
	shr.u64 	%rd7526, %rd7514, 24;
	and.b64  	%rd7527, %rd7526, 255;
	xor.b64  	%rd7528, %rd7527, %rd7525;
	mul.lo.s64 	%rd7529, %rd7528, 1099511628211;
	shr.u64 	%rd7530, %rd7514, 32;
	and.b64  	%rd7531, %rd7530, 255;
	xor.b64  	%rd7532, %rd7531, %rd7529;
	mul.lo.s64 	%rd7533, %rd7532, 1099511628211;
	shr.u64 	%rd7534, %rd7514, 40;
	and.b64  	%rd7535, %rd7534, 255;
	xor.b64  	%rd7536, %rd7535, %rd7533;
	mul.lo.s64 	%rd7537, %rd7536, 1099511628211;
	shr.u64 	%rd7538, %rd7514, 48;
	and.b64  	%rd7539, %rd7538, 255;
	xor.b64  	%rd7540, %rd7539, %rd7537;
	mul.lo.s64 	%rd7541, %rd7540, 1099511628211;
	shr.u64 	%rd7542, %rd7514, 56;
	xor.b64  	%rd7543, %rd7542, %rd7541;
	mul.lo.s64 	%rd29894, %rd7543, 1099511628211;
$L__BB14_1480:
	setp.eq.s64 	%p421, %rd3288, 0;
	mov.b64 	%rd29899, -3750763034362895579;
	@%p421 bra 	$L__BB14_1486;
	setp.eq.s64 	%p422, %rd3288, 1;
	mov.b64 	%rd29899, -3750763034362895579;
	mov.b64 	%rd29900, 0;
	@%p422 bra 	$L__BB14_1484;
	mov.b64 	%rd29899, -3750763034362895579;
	mov.b64 	%rd29897, 0;
$L__BB14_1483:
	shl.b64 	%rd7550, %rd29897, 3;
	add.s64 	%rd7551, %rd1867, %rd7550;
	ld.u64 	%rd7552, [%rd7551];
	and.b64  	%rd7553, %rd7552, 255;
	xor.b64  	%rd7554, %rd7553, %rd29899;
	mul.lo.s64 	%rd7555, %rd7554, 1099511628211;
	shr.u64 	%rd7556, %rd7552, 8;
	and.b64  	%rd7557, %rd7556, 255;
	xor.b64  	%rd7558, %rd7557, %rd7555;
	mul.lo.s64 	%rd7559, %rd7558, 1099511628211;
	shr.u64 	%rd7560, %rd7552, 16;
	and.b64  	%rd7561, %rd7560, 255;
	xor.b64  	%rd7562, %rd7561, %rd7559;
	mul.lo.s64 	%rd7563, %rd7562, 1099511628211;
	shr.u64 	%rd7564, %rd7552, 24;
	and.b64  	%rd7565, %rd7564, 255;
	xor.b64  	%rd7566, %rd7565, %rd7563;
	mul.lo.s64 	%rd7567, %rd7566, 1099511628211;
	shr.u64 	%rd7568, %rd7552, 32;
	and.b64  	%rd7569, %rd7568, 255;
	xor.b64  	%rd7570, %rd7569, %rd7567;
	mul.lo.s64 	%rd7571, %rd7570, 1099511628211;
	shr.u64 	%rd7572, %rd7552, 40;
	and.b64  	%rd7573, %rd7572, 255;
	xor.b64  	%rd7574, %rd7573, %rd7571;
	mul.lo.s64 	%rd7575, %rd7574, 1099511628211;
	shr.u64 	%rd7576, %rd7552, 48;
	and.b64  	%rd7577, %rd7576, 255;
	xor.b64  	%rd7578, %rd7577, %rd7575;
	mul.lo.s64 	%rd7579, %rd7578, 1099511628211;
	shr.u64 	%rd7580, %rd7552, 56;
	xor.b64  	%rd7581, %rd7580, %rd7579;
	mul.lo.s64 	%rd7582, %rd7581, 1099511628211;
	ld.u64 	%rd7583, [%rd7551+8];
	and.b64  	%rd7584, %rd7583, 255;
	xor.b64  	%rd7585, %rd7584, %rd7582;
	mul.lo.s64 	%rd7586, %rd7585, 1099511628211;
	shr.u64 	%rd7587, %rd7583, 8;
	and.b64  	%rd7588, %rd7587, 255;
	xor.b64  	%rd7589, %rd7588, %rd7586;
	mul.lo.s64 	%rd7590, %rd7589, 1099511628211;
	shr.u64 	%rd7591, %rd7583, 16;
	and.b64  	%rd7592, %rd7591, 255;
	xor.b64  	%rd7593, %rd7592, %rd7590;
	mul.lo.s64 	%rd7594, %rd7593, 1099511628211;
	shr.u64 	%rd7595, %rd7583, 24;
	and.b64  	%rd7596, %rd7595, 255;
	xor.b64  	%rd7597, %rd7596, %rd7594;
	mul.lo.s64 	%rd7598, %rd7597, 1099511628211;
	shr.u64 	%rd7599, %rd7583, 32;
	and.b64  	%rd7600, %rd7599, 255;
	xor.b64  	%rd7601, %rd7600, %rd7598;
	mul.lo.s64 	%rd7602, %rd7601, 1099511628211;
	shr.u64 	%rd7603, %rd7583, 40;
	and.b64  	%rd7604, %rd7603, 255;
	xor.b64  	%rd7605, %rd7604, %rd7602;
	mul.lo.s64 	%rd7606, %rd7605, 1099511628211;
	shr.u64 	%rd7607, %rd7583, 48;
	and.b64  	%rd7608, %rd7607, 255;
	xor.b64  	%rd7609, %rd7608, %rd7606;
	mul.lo.s64 	%rd7610, %rd7609, 1099511628211;
	shr.u64 	%rd7611, %rd7583, 56;
	xor.b64  	%rd7612, %rd7611, %rd7610;
	mul.lo.s64 	%rd29899, %rd7612, 1099511628211;
	add.s64 	%rd29897, %rd29897, 2;
	and.b64  	%rd29900, %rd3288, -2;
	setp.ne.s64 	%p423, %rd29897, %rd29900;
	@%p423 bra 	$L__BB14_1483;
$L__BB14_1484:
	and.b64  	%rd7613, %rd3288, 1;
	setp.eq.b64 	%p424, %rd7613, 1;
	not.pred 	%p425, %p424;
	@%p425 bra 	$L__BB14_1486;
	shl.b64 	%rd7614, %rd29900, 3;
	add.s64 	%rd7615, %rd1867, %rd7614;
	ld.u64 	%rd7616, [%rd7615];
	and.b64  	%rd7617, %rd7616, 255;
	xor.b64  	%rd7618, %rd7617, %rd29899;
	mul.lo.s64 	%rd7619, %rd7618, 1099511628211;
	shr.u64 	%rd7620, %rd7616, 8;
	and.b64  	%rd7621, %rd7620, 255;
	xor.b64  	%rd7622, %rd7621, %rd7619;
	mul.lo.s64 	%rd7623, %rd7622, 1099511628211;
	shr.u64 	%rd7624, %rd7616, 16;
	and.b64  	%rd7625, %rd7624, 255;
	xor.b64  	%rd7626, %rd7625, %rd7623;
	mul.lo.s64 	%rd7627, %rd7626, 1099511628211;
	shr.u64 	%rd7628, %rd7616, 24;
	and.b64  	%rd7629, %rd7628, 255;
	xor.b64  	%rd7630, %rd7629, %rd7627;
	mul.lo.s64 	%rd7631, %rd7630, 1099511628211;
	shr.u64 	%rd7632, %rd7616, 32;
	and.b64  	%rd7633, %rd7632, 255;
	xor.b64  	%rd7634, %rd7633, %rd7631;
	mul.lo.s64 	%rd7635, %rd7634, 1099511628211;
	shr.u64 	%rd7636, %rd7616, 40;
	and.b64  	%rd7637, %rd7636, 255;
	xor.b64  	%rd7638, %rd7637, %rd7635;
	mul.lo.s64 	%rd7639, %rd7638, 1099511628211;
	shr.u64 	%rd7640, %rd7616, 48;
	and.b64  	%rd7641, %rd7640, 255;
	xor.b64  	%rd7642, %rd7641, %rd7639;
	mul.lo.s64 	%rd7643, %rd7642, 1099511628211;
	shr.u64 	%rd7644, %rd7616, 56;
	xor.b64  	%rd7645, %rd7644, %rd7643;
	mul.lo.s64 	%rd29899, %rd7645, 1099511628211;
$L__BB14_1486:
	setp.eq.s64 	%p426, %rd29894, %rd29899;
	@%p426 bra 	$L__BB14_1501;
	and.b64  	%rd2300, %rd3288, -2;
	setp.eq.s64 	%p427, %rd3288, 0;
	mov.b64 	%rd29907, -3750763034362895579;
	@%p427 bra 	$L__BB14_1493;
	setp.eq.s64 	%p428, %rd3288, 1;
	mov.b64 	%rd29907, -3750763034362895579;
	mov.b64 	%rd29905, 0;
	@%p428 bra 	$L__BB14_1491;
	mov.b64 	%rd29907, -3750763034362895579;
	mov.b64 	%rd29908, 0;
$L__BB14_1490:
	shl.b64 	%rd7652, %rd29908, 3;
	add.s64 	%rd7653, %rd2279, %rd7652;
	ld.u64 	%rd7654, [%rd7653];
	and.b64  	%rd7655, %rd7654, 255;
	xor.b64  	%rd7656, %rd7655, %rd29907;
	mul.lo.s64 	%rd7657, %rd7656, 1099511628211;
	shr.u64 	%rd7658, %rd7654, 8;
	and.b64  	%rd7659, %rd7658, 255;
	xor.b64  	%rd7660, %rd7659, %rd7657;
	mul.lo.s64 	%rd7661, %rd7660, 1099511628211;
	shr.u64 	%rd7662, %rd7654, 16;
	and.b64  	%rd7663, %rd7662, 255;
	xor.b64  	%rd7664, %rd7663, %rd7661;
	mul.lo.s64 	%rd7665, %rd7664, 1099511628211;
	shr.u64 	%rd7666, %rd7654, 24;
	and.b64  	%rd7667, %rd7666, 255;
	xor.b64  	%rd7668, %rd7667, %rd7665;
	mul.lo.s64 	%rd7669, %rd7668, 1099511628211;
	shr.u64 	%rd7670, %rd7654, 32;
	and.b64  	%rd7671, %rd7670, 255;
	xor.b64  	%rd7672, %rd7671, %rd7669;
	mul.lo.s64 	%rd7673, %rd7672, 1099511628211;
	shr.u64 	%rd7674, %rd7654, 40;
	and.b64  	%rd7675, %rd7674, 255;
	xor.b64  	%rd7676, %rd7675, %rd7673;
	mul.lo.s64 	%rd7677, %rd7676, 1099511628211;
	shr.u64 	%rd7678, %rd7654, 48;
	and.b64  	%rd7679, %rd7678, 255;
	xor.b64  	%rd7680, %rd7679, %rd7677;
	mul.lo.s64 	%rd7681, %rd7680, 1099511628211;
	shr.u64 	%rd7682, %rd7654, 56;
	xor.b64  	%rd7683, %rd7682, %rd7681;
	mul.lo.s64 	%rd7684, %rd7683, 1099511628211;
	ld.u64 	%rd7685, [%rd7653+8];
	and.b64  	%rd7686, %rd7685, 255;
	xor.b64  	%rd7687, %rd7686, %rd7684;
	mul.lo.s64 	%rd7688, %rd7687, 1099511628211;
	shr.u64 	%rd7689, %rd7685, 8;
	and.b64  	%rd7690, %rd7689, 255;
	xor.b64  	%rd7691, %rd7690, %rd7688;
	mul.lo.s64 	%rd7692, %rd7691, 1099511628211;
	shr.u64 	%rd7693, %rd7685, 16;
	and.b64  	%rd7694, %rd7693, 255;
	xor.b64  	%rd7695, %rd7694, %rd7692;
	mul.lo.s64 	%rd7696, %rd7695, 1099511628211;
	shr.u64 	%rd7697, %rd7685, 24;
	and.b64  	%rd7698, %rd7697, 255;
	xor.b64  	%rd7699, %rd7698, %rd7696;
	mul.lo.s64 	%rd7700, %rd7699, 1099511628211;
	shr.u64 	%rd7701, %rd7685, 32;
	and.b64  	%rd7702, %rd7701, 255;
	xor.b64  	%rd7703, %rd7702, %rd7700;
	mul.lo.s64 	%rd7704, %rd7703, 1099511628211;
	shr.u64 	%rd7705, %rd7685, 40;
	and.b64  	%rd7706, %rd7705, 255;
	xor.b64  	%rd7707, %rd7706, %rd7704;
	mul.lo.s64 	%rd7708, %rd7707, 1099511628211;
	shr.u64 	%rd7709, %rd7685, 48;
	and.b64  	%rd7710, %rd7709, 255;
	xor.b64  	%rd7711, %rd7710, %rd7708;
	mul.lo.s64 	%rd7712, %rd7711, 1099511628211;
	shr.u64 	%rd7713, %rd7685, 56;
	xor.b64  	%rd7714, %rd7713, %rd7712;
	mul.lo.s64 	%rd29907, %rd7714, 1099511628211;
	add.s64 	%rd29908, %rd29908, 2;
	setp.eq.s64 	%p429, %rd29908, %rd2300;
	mov.u64 	%rd29905, %rd2300;
	@%p429 bra 	$L__BB14_1491;
	bra.uni 	$L__BB14_1490;
$L__BB14_1491:
	and.b64  	%rd7715, %rd3288, 1;
	setp.eq.b64 	%p430, %rd7715, 1;
	not.pred 	%p431, %p430;
	@%p431 bra 	$L__BB14_1493;
	shl.b64 	%rd7716, %rd29905, 3;
	add.s64 	%rd7717, %rd2279, %rd7716;
	ld.u64 	%rd7718, [%rd7717];
	and.b64  	%rd7719, %rd7718, 255;
	xor.b64  	%rd7720, %rd7719, %rd29907;
	mul.lo.s64 	%rd7721, %rd7720, 1099511628211;
	shr.u64 	%rd7722, %rd7718, 8;
	and.b64  	%rd7723, %rd7722, 255;
	xor.b64  	%rd7724, %rd7723, %rd7721;
	mul.lo.s64 	%rd7725, %rd7724, 1099511628211;
	shr.u64 	%rd7726, %rd7718, 16;
	and.b64  	%rd7727, %rd7726, 255;
	xor.b64  	%rd7728, %rd7727, %rd7725;
	mul.lo.s64 	%rd7729, %rd7728, 1099511628211;
	shr.u64 	%rd7730, %rd7718, 24;
	and.b64  	%rd7731, %rd7730, 255;
	xor.b64  	%rd7732, %rd7731, %rd7729;
	mul.lo.s64 	%rd7733, %rd7732, 1099511628211;
	shr.u64 	%rd7734, %rd7718, 32;
	and.b64  	%rd7735, %rd7734, 255;
	xor.b64  	%rd7736, %rd7735, %rd7733;
	mul.lo.s64 	%rd7737, %rd7736, 1099511628211;
	shr.u64 	%rd7738, %rd7718, 40;
	and.b64  	%rd7739, %rd7738, 255;
	xor.b64  	%rd7740, %rd7739, %rd7737;
	mul.lo.s64 	%rd7741, %rd7740, 1099511628211;
	shr.u64 	%rd7742, %rd7718, 48;
	and.b64  	%rd7743, %rd7742, 255;
	xor.b64  	%rd7744, %rd7743, %rd7741;
	mul.lo.s64 	%rd7745, %rd7744, 1099511628211;
	shr.u64 	%rd7746, %rd7718, 56;
	xor.b64  	%rd7747, %rd7746, %rd7745;
	mul.lo.s64 	%rd29907, %rd7747, 1099511628211;
$L__BB14_1493:
	setp.eq.s64 	%p432, %rd3288, 0;
	mov.b64 	%rd29912, -3750763034362895579;
	@%p432 bra 	$L__BB14_1499;
	setp.eq.s64 	%p433, %rd3288, 1;
	mov.b64 	%rd29912, -3750763034362895579;
	mov.b64 	%rd29913, 0;
	@%p433 bra 	$L__BB14_1497;
	mov.b64 	%rd29912, -3750763034362895579;
	mov.b64 	%rd29910, 0;
$L__BB14_1496:
	shl.b64 	%rd7754, %rd29910, 3;
	add.s64 	%rd7755, %rd1867, %rd7754;
	ld.u64 	%rd7756, [%rd7755];
	and.b64  	%rd7757, %rd7756, 255;
	xor.b64  	%rd7758, %rd7757, %rd29912;
	mul.lo.s64 	%rd7759, %rd7758, 1099511628211;
	shr.u64 	%rd7760, %rd7756, 8;
	and.b64  	%rd7761, %rd7760, 255;
	xor.b64  	%rd7762, %rd7761, %rd7759;
	mul.lo.s64 	%rd7763, %rd7762, 1099511628211;
	shr.u64 	%rd7764, %rd7756, 16;
	and.b64  	%rd7765, %rd7764, 255;
	xor.b64  	%rd7766, %rd7765, %rd7763;
	mul.lo.s64 	%rd7767, %rd7766, 1099511628211;
	shr.u64 	%rd7768, %rd7756, 24;
	and.b64  	%rd7769, %rd7768, 255;
	xor.b64  	%rd7770, %rd7769, %rd7767;
	mul.lo.s64 	%rd7771, %rd7770, 1099511628211;
	shr.u64 	%rd7772, %rd7756, 32;
	and.b64  	%rd7773, %rd7772, 255;
	xor.b64  	%rd7774, %rd7773, %rd7771;
	mul.lo.s64 	%rd7775, %rd7774, 1099511628211;
	shr.u64 	%rd7776, %rd7756, 40;
	and.b64  	%rd7777, %rd7776, 255;
	xor.b64  	%rd7778, %rd7777, %rd7775;
	mul.lo.s64 	%rd7779, %rd7778, 1099511628211;
	shr.u64 	%rd7780, %rd7756, 48;
	and.b64  	%rd7781, %rd7780, 255;
	xor.b64  	%rd7782, %rd7781, %rd7779;
	mul.lo.s64 	%rd7783, %rd7782, 1099511628211;
	shr.u64 	%rd7784, %rd7756, 56;
	xor.b64  	%rd7785, %rd7784, %rd7783;
	mul.lo.s64 	%rd7786, %rd7785, 1099511628211;
	ld.u64 	%rd7787, [%rd7755+8];
	and.b64  	%rd7788, %rd7787, 255;
	xor.b64  	%rd7789, %rd7788, %rd7786;
	mul.lo.s64 	%rd7790, %rd7789, 1099511628211;
	shr.u64 	%rd7791, %rd7787, 8;
	and.b64  	%rd7792, %rd7791, 255;
	xor.b64  	%rd7793, %rd7792, %rd7790;
	mul.lo.s64 	%rd7794, %rd7793, 1099511628211;
	shr.u64 	%rd7795, %rd7787, 16;
	and.b64  	%rd7796, %rd7795, 255;
	xor.b64  	%rd7797, %rd7796, %rd7794;
	mul.lo.s64 	%rd7798, %rd7797, 1099511628211;
	shr.u64 	%rd7799, %rd7787, 24;
	and.b64  	%rd7800, %rd7799, 255;
	xor.b64  	%rd7801, %rd7800, %rd7798;
	mul.lo.s64 	%rd7802, %rd7801, 1099511628211;
	shr.u64 	%rd7803, %rd7787, 32;
	and.b64  	%rd7804, %rd7803, 255;
	xor.b64  	%rd7805, %rd7804, %rd7802;
	mul.lo.s64 	%rd7806, %rd7805, 1099511628211;
	shr.u64 	%rd7807, %rd7787, 40;
	and.b64  	%rd7808, %rd7807, 255;
	xor.b64  	%rd7809, %rd7808, %rd7806;
	mul.lo.s64 	%rd7810, %rd7809, 1099511628211;
	shr.u64 	%rd7811, %rd7787, 48;
	and.b64  	%rd7812, %rd7811, 255;
	xor.b64  	%rd7813, %rd7812, %rd7810;
	mul.lo.s64 	%rd7814, %rd7813, 1099511628211;
	shr.u64 	%rd7815, %rd7787, 56;
	xor.b64  	%rd7816, %rd7815, %rd7814;
	mul.lo.s64 	%rd29912, %rd7816, 1099511628211;
	add.s64 	%rd29910, %rd29910, 2;
	setp.ne.s64 	%p434, %rd29910, %rd2300;
	mov.u64 	%rd29913, %rd2300;
	@%p434 bra 	$L__BB14_1496;
$L__BB14_1497:
	and.b64  	%rd7817, %rd3288, 1;
	setp.eq.b64 	%p435, %rd7817, 1;
	not.pred 	%p436, %p435;
	@%p436 bra 	$L__BB14_1499;
	shl.b64 	%rd7818, %rd29913, 3;
	add.s64 	%rd7819, %rd1867, %rd7818;
	ld.u64 	%rd7820, [%rd7819];
	and.b64  	%rd7821, %rd7820, 255;
	xor.b64  	%rd7822, %rd7821, %rd29912;
	mul.lo.s64 	%rd7823, %rd7822, 1099511628211;
	shr.u64 	%rd7824, %rd7820, 8;
	and.b64  	%rd7825, %rd7824, 255;
	xor.b64  	%rd7826, %rd7825, %rd7823;
	mul.lo.s64 	%rd7827, %rd7826, 1099511628211;
	shr.u64 	%rd7828, %rd7820, 16;
	and.b64  	%rd7829, %rd7828, 255;
	xor.b64  	%rd7830, %rd7829, %rd7827;
	mul.lo.s64 	%rd7831, %rd7830, 1099511628211;
	shr.u64 	%rd7832, %rd7820, 24;
	and.b64  	%rd7833, %rd7832, 255;
	xor.b64  	%rd7834, %rd7833, %rd7831;
	mul.lo.s64 	%rd7835, %rd7834, 1099511628211;
	shr.u64 	%rd7836, %rd7820, 32;
	and.b64  	%rd7837, %rd7836, 255;
	xor.b64  	%rd7838, %rd7837, %rd7835;
	mul.lo.s64 	%rd7839, %rd7838, 1099511628211;
	shr.u64 	%rd7840, %rd7820, 40;
	and.b64  	%rd7841, %rd7840, 255;
	xor.b64  	%rd7842, %rd7841, %rd7839;
	mul.lo.s64 	%rd7843, %rd7842, 1099511628211;
	shr.u64 	%rd7844, %rd7820, 48;
	and.b64  	%rd7845, %rd7844, 255;
	xor.b64  	%rd7846, %rd7845, %rd7843;
	mul.lo.s64 	%rd7847, %rd7846, 1099511628211;
	shr.u64 	%rd7848, %rd7820, 56;
	xor.b64  	%rd7849, %rd7848, %rd7847;
	mul.lo.s64 	%rd29912, %rd7849, 1099511628211;
$L__BB14_1499:
	setp.ge.u64 	%p437, %rd29907, %rd29912;
	@%p437 bra 	$L__BB14_1505;
$L__BB14_1500:
	add.s32 	%r1557, %r1562, 1;
	mov.u32 	%r1562, %r287;
	bra.uni 	$L__BB14_1505;
$L__BB14_1501:
	setp.eq.s32 	%p438, %r429, 0;
	@%p438 bra 	$L__BB14_1505;
	mov.b64 	%rd29903, 0;
$L__BB14_1503:
	shl.b64 	%rd7851, %rd29903, 3;
	add.s64 	%rd7852, %rd2279, %rd7851;
	ld.u64 	%rd2302, [%rd7852];
	add.s64 	%rd7853, %rd1867, %rd7851;
	ld.u64 	%rd2303, [%rd7853];
	setp.lt.u64 	%p439, %rd2302, %rd2303;
	@%p439 bra 	$L__BB14_1500;
	setp.le.u64 	%p440, %rd2302, %rd2303;
	add.s64 	%rd29903, %rd29903, 1;
	cvt.s64.s32 	%rd7854, %r429;
	setp.lt.u64 	%p441, %rd29903, %rd7854;
	and.pred  	%p442, %p440, %p441;
	@%p442 bra 	$L__BB14_1503;
$L__BB14_1505:
	setp.lt.s32 	%p443, %r1557, %r1562;
	@%p443 bra 	$L__BB14_1474;
$L__BB14_1506:
	sub.s32 	%r507, %r1540, %r1544;
	sub.s32 	%r295, %r241, %r1557;
	add.s32 	%r296, %r295, %r507;
	shr.s32 	%r508, %r296, 1;
	max.s32 	%r297, %r508, %r295;
	add.s32 	%r510, %r1557, %r297;
	add.s32 	%r511, %r510, 1;
	min.s32 	%r512, %r511, %r441;
	sub.s32 	%r1568, %r512, %r241;
	setp.lt.s32 	%p444, %r1568, 1;
	mov.b32 	%r1567, 0;
	@%p444 bra 	$L__BB14_1540;
	mov.b32 	%r1567, 0;
$L__BB14_1508:
	mov.u32 	%r300, %r1568;
	setp.eq.s64 	%p445, %rd3288, 0;
	add.s32 	%r514, %r1567, %r300;
	shr.s32 	%r1568, %r514, 1;
	shl.b32 	%r515, %r1568, 3;
	add.s32 	%r516, %r242, %r515;
	ld.shared.u64 	%rd2323, [%r516];
	mov.b64 	%rd29919, -3750763034362895579;
	@%p445 bra 	$L__BB14_1514;
	setp.eq.s64 	%p446, %rd3288, 1;
	mov.b64 	%rd29919, -3750763034362895579;
	mov.b64 	%rd29917, 0;
	@%p446 bra 	$L__BB14_1512;
	mov.b64 	%rd29919, -3750763034362895579;
	mov.b64 	%rd29920, 0;
$L__BB14_1511:
	shl.b64 	%rd7861, %rd29920, 3;
	add.s64 	%rd7862, %rd1867, %rd7861;
	ld.u64 	%rd7863, [%rd7862];
	and.b64  	%rd7864, %rd7863, 255;
	xor.b64  	%rd7865, %rd7864, %rd29919;
	mul.lo.s64 	%rd7866, %rd7865, 1099511628211;
	shr.u64 	%rd7867, %rd7863, 8;
	and.b64  	%rd7868, %rd7867, 255;
	xor.b64  	%rd7869, %rd7868, %rd7866;
	mul.lo.s64 	%rd7870, %rd7869, 1099511628211;
	shr.u64 	%rd7871, %rd7863, 16;
	and.b64  	%rd7872, %rd7871, 255;
	xor.b64  	%rd7873, %rd7872, %rd7870;
	mul.lo.s64 	%rd7874, %rd7873, 1099511628211;
	shr.u64 	%rd7875, %rd7863, 24;
	and.b64  	%rd7876, %rd7875, 255;
	xor.b64  	%rd7877, %rd7876, %rd7874;
	mul.lo.s64 	%rd7878, %rd7877, 1099511628211;
	shr.u64 	%rd7879, %rd7863, 32;
	and.b64  	%rd7880, %rd7879, 255;
	xor.b64  	%rd7881, %rd7880, %rd7878;
	mul.lo.s64 	%rd7882, %rd7881, 1099511628211;
	shr.u64 	%rd7883, %rd7863, 40;
	and.b64  	%rd7884, %rd7883, 255;
	xor.b64  	%rd7885, %rd7884, %rd7882;
	mul.lo.s64 	%rd7886, %rd7885, 1099511628211;
	shr.u64 	%rd7887, %rd7863, 48;
	and.b64  	%rd7888, %rd7887, 255;
	xor.b64  	%rd7889, %rd7888, %rd7886;
	mul.lo.s64 	%rd7890, %rd7889, 1099511628211;
	shr.u64 	%rd7891, %rd7863, 56;
	xor.b64  	%rd7892, %rd7891, %rd7890;
	mul.lo.s64 	%rd7893, %rd7892, 1099511628211;
	ld.u64 	%rd7894, [%rd7862+8];
	and.b64  	%rd7895, %rd7894, 255;
	xor.b64  	%rd7896, %rd7895, %rd7893;
	mul.lo.s64 	%rd7897, %rd7896, 1099511628211;
	shr.u64 	%rd7898, %rd7894, 8;
	and.b64  	%rd7899, %rd7898, 255;
	xor.b64  	%rd7900, %rd7899, %rd7897;
	mul.lo.s64 	%rd7901, %rd7900, 1099511628211;
	shr.u64 	%rd7902, %rd7894, 16;
	and.b64  	%rd7903, %rd7902, 255;
	xor.b64  	%rd7904, %rd7903, %rd7901;
	mul.lo.s64 	%rd7905, %rd7904, 1099511628211;
	shr.u64 	%rd7906, %rd7894, 24;
	and.b64  	%rd7907, %rd7906, 255;
	xor.b64  	%rd7908, %rd7907, %rd7905;
	mul.lo.s64 	%rd7909, %rd7908, 1099511628211;
	shr.u64 	%rd7910, %rd7894, 32;
	and.b64  	%rd7911, %rd7910, 255;
	xor.b64  	%rd7912, %rd7911, %rd7909;
	mul.lo.s64 	%rd7913, %rd7912, 1099511628211;
	shr.u64 	%rd7914, %rd7894, 40;
	and.b64  	%rd7915, %rd7914, 255;
	xor.b64  	%rd7916, %rd7915, %rd7913;
	mul.lo.s64 	%rd7917, %rd7916, 1099511628211;
	shr.u64 	%rd7918, %rd7894, 48;
	and.b64  	%rd7919, %rd7918, 255;
	xor.b64  	%rd7920, %rd7919, %rd7917;
	mul.lo.s64 	%rd7921, %rd7920, 1099511628211;
	shr.u64 	%rd7922, %rd7894, 56;
	xor.b64  	%rd7923, %rd7922, %rd7921;
	mul.lo.s64 	%rd29919, %rd7923, 1099511628211;
	add.s64 	%rd29920, %rd29920, 2;
	and.b64  	%rd29917, %rd3288, -2;
	setp.eq.s64 	%p447, %rd29920, %rd29917;
	@%p447 bra 	$L__BB14_1512;
	bra.uni 	$L__BB14_1511;
$L__BB14_1512:
	and.b64  	%rd7924, %rd3288, 1;
	setp.eq.b64 	%p448, %rd7924, 1;
	not.pred 	%p449, %p448;
	@%p449 bra 	$L__BB14_1514;
	shl.b64 	%rd7925, %rd29917, 3;
	add.s64 	%rd7926, %rd1867, %rd7925;
	ld.u64 	%rd7927, [%rd7926];
	and.b64  	%rd7928, %rd7927, 255;
	xor.b64  	%rd7929, %rd7928, %rd29919;
	mul.lo.s64 	%rd7930, %rd7929, 1099511628211;
	shr.u64 	%rd7931, %rd7927, 8;
	and.b64  	%rd7932, %rd7931, 255;
	xor.b64  	%rd7933, %rd7932, %rd7930;
	mul.lo.s64 	%rd7934, %rd7933, 1099511628211;
	shr.u64 	%rd7935, %rd7927, 16;
	and.b64  	%rd7936, %rd7935, 255;
	xor.b64  	%rd7937, %rd7936, %rd7934;
	mul.lo.s64 	%rd7938, %rd7937, 1099511628211;
	shr.u64 	%rd7939, %rd7927, 24;
	and.b64  	%rd7940, %rd7939, 255;
	xor.b64  	%rd7941, %rd7940, %rd7938;
	mul.lo.s64 	%rd7942, %rd7941, 1099511628211;
	shr.u64 	%rd7943, %rd7927, 32;
	and.b64  	%rd7944, %rd7943, 255;
	xor.b64  	%rd7945, %rd7944, %rd7942;
	mul.lo.s64 	%rd7946, %rd7945, 1099511628211;
	shr.u64 	%rd7947, %rd7927, 40;
	and.b64  	%rd7948, %rd7947, 255;
	xor.b64  	%rd7949, %rd7948, %rd7946;
	mul.lo.s64 	%rd7950, %rd7949, 1099511628211;
	shr.u64 	%rd7951, %rd7927, 48;
	and.b64  	%rd7952, %rd7951, 255;
	xor.b64  	%rd7953, %rd7952, %rd7950;
	mul.lo.s64 	%rd7954, %rd7953, 1099511628211;
	shr.u64 	%rd7955, %rd7927, 56;
	xor.b64  	%rd7956, %rd7955, %rd7954;
	mul.lo.s64 	%rd29919, %rd7956, 1099511628211;
$L__BB14_1514:
	setp.eq.s64 	%p450, %rd3288, 0;
	mov.b64 	%rd29924, -3750763034362895579;
	@%p450 bra 	$L__BB14_1520;
	setp.eq.s64 	%p451, %rd3288, 1;
	mov.b64 	%rd29924, -3750763034362895579;
	mov.b64 	%rd29925, 0;
	@%p451 bra 	$L__BB14_1518;
	mov.b64 	%rd29924, -3750763034362895579;
	mov.b64 	%rd29922, 0;
$L__BB14_1517:
	shl.b64 	%rd7963, %rd29922, 3;
	add.s64 	%rd7964, %rd2323, %rd7963;
	ld.u64 	%rd7965, [%rd7964];
	and.b64  	%rd7966, %rd7965, 255;
	xor.b64  	%rd7967, %rd7966, %rd29924;
	mul.lo.s64 	%rd7968, %rd7967, 1099511628211;
	shr.u64 	%rd7969, %rd7965, 8;
	and.b64  	%rd7970, %rd7969, 255;
	xor.b64  	%rd7971, %rd7970, %rd7968;
	mul.lo.s64 	%rd7972, %rd7971, 1099511628211;
	shr.u64 	%rd7973, %rd7965, 16;
	and.b64  	%rd7974, %rd7973, 255;
	xor.b64  	%rd7975, %rd7974, %rd7972;
	mul.lo.s64 	%rd7976, %rd7975, 1099511628211;
	shr.u64 	%rd7977, %rd7965, 24;
	and.b64  	%rd7978, %rd7977, 255;
	xor.b64  	%rd7979, %rd7978, %rd7976;
	mul.lo.s64 	%rd7980, %rd7979, 1099511628211;
	shr.u64 	%rd7981, %rd7965, 32;
	and.b64  	%rd7982, %rd7981, 255;
	xor.b64  	%rd7983, %rd7982, %rd7980;
	mul.lo.s64 	%rd7984, %rd7983, 1099511628211;
	shr.u64 	%rd7985, %rd7965, 40;
	and.b64  	%rd7986, %rd7985, 255;
	xor.b64  	%rd7987, %rd7986, %rd7984;
	mul.lo.s64 	%rd7988, %rd7987, 1099511628211;
	shr.u64 	%rd7989, %rd7965, 48;
	and.b64  	%rd7990, %rd7989, 255;
	xor.b64  	%rd7991, %rd7990, %rd7988;
	mul.lo.s64 	%rd7992, %rd7991, 1099511628211;
	shr.u64 	%rd7993, %rd7965, 56;
	xor.b64  	%rd7994, %rd7993, %rd7992;
	mul.lo.s64 	%rd7995, %rd7994, 1099511628211;
	ld.u64 	%rd7996, [%rd7964+8];
	and.b64  	%rd7997, %rd7996, 255;
	xor.b64  	%rd7998, %rd7997, %rd7995;
	mul.lo.s64 	%rd7999, %rd7998, 1099511628211;
	shr.u64 	%rd8000, %rd7996, 8;
	and.b64  	%rd8001, %rd8000, 255;
	xor.b64  	%rd8002, %rd8001, %rd7999;
	mul.lo.s64 	%rd8003, %rd8002, 1099511628211;
	shr.u64 	%rd8004, %rd7996, 16;
	and.b64  	%rd8005, %rd8004, 255;
	xor.b64  	%rd8006, %rd8005, %rd8003;
	mul.lo.s64 	%rd8007, %rd8006, 1099511628211;
	shr.u64 	%rd8008, %rd7996, 24;
	and.b64  	%rd8009, %rd8008, 255;
	xor.b64  	%rd8010, %rd8009, %rd8007;
	mul.lo.s64 	%rd8011, %rd8010, 1099511628211;
	shr.u64 	%rd8012, %rd7996, 32;
	and.b64  	%rd8013, %rd8012, 255;
	xor.b64  	%rd8014, %rd8013, %rd8011;
	mul.lo.s64 	%rd8015, %rd8014, 1099511628211;
	shr.u64 	%rd8016, %rd7996, 40;
	and.b64  	%rd8017, %rd8016, 255;
	xor.b64  	%rd8018, %rd8017, %rd8015;
	mul.lo.s64 	%rd8019, %rd8018, 1099511628211;
	shr.u64 	%rd8020, %rd7996, 48;
	and.b64  	%rd8021, %rd8020, 255;
	xor.b64  	%rd8022, %rd8021, %rd8019;
	mul.lo.s64 	%rd8023, %rd8022, 1099511628211;
	shr.u64 	%rd8024, %rd7996, 56;
	xor.b64  	%rd8025, %rd8024, %rd8023;
	mul.lo.s64 	%rd29924, %rd8025, 1099511628211;
	add.s64 	%rd29922, %rd29922, 2;
	and.b64  	%rd29925, %rd3288, -2;
	setp.ne.s64 	%p452, %rd29922, %rd29925;
	@%p452 bra 	$L__BB14_1517;
$L__BB14_1518:
	and.b64  	%rd8026, %rd3288, 1;
	setp.eq.b64 	%p453, %rd8026, 1;
	not.pred 	%p454, %p453;
	@%p454 bra 	$L__BB14_1520;
	shl.b64 	%rd8027, %rd29925, 3;
	add.s64 	%rd8028, %rd2323, %rd8027;
	ld.u64 	%rd8029, [%rd8028];
	and.b64  	%rd8030, %rd8029, 255;
	xor.b64  	%rd8031, %rd8030, %rd29924;
	mul.lo.s64 	%rd8032, %rd8031, 1099511628211;
	shr.u64 	%rd8033, %rd8029, 8;
	and.b64  	%rd8034, %rd8033, 255;
	xor.b64  	%rd8035, %rd8034, %rd8032;
	mul.lo.s64 	%rd8036, %rd8035, 1099511628211;
	shr.u64 	%rd8037, %rd8029, 16;
	and.b64  	%rd8038, %rd8037, 255;
	xor.b64  	%rd8039, %rd8038, %rd8036;
	mul.lo.s64 	%rd8040, %rd8039, 1099511628211;
	shr.u64 	%rd8041, %rd8029, 24;
	and.b64  	%rd8042, %rd8041, 255;
	xor.b64  	%rd8043, %rd8042, %rd8040;
	mul.lo.s64 	%rd8044, %rd8043, 1099511628211;
	shr.u64 	%rd8045, %rd8029, 32;
	and.b64  	%rd8046, %rd8045, 255;
	xor.b64  	%rd8047, %rd8046, %rd8044;
	mul.lo.s64 	%rd8048, %rd8047, 1099511628211;
	shr.u64 	%rd8049, %rd8029, 40;
	and.b64  	%rd8050, %rd8049, 255;
	xor.b64  	%rd8051, %rd8050, %rd8048;
	mul.lo.s64 	%rd8052, %rd8051, 1099511628211;
	shr.u64 	%rd8053, %rd8029, 48;
	and.b64  	%rd8054, %rd8053, 255;
	xor.b64  	%rd8055, %rd8054, %rd8052;
	mul.lo.s64 	%rd8056, %rd8055, 1099511628211;
	shr.u64 	%rd8057, %rd8029, 56;
	xor.b64  	%rd8058, %rd8057, %rd8056;
	mul.lo.s64 	%rd29924, %rd8058, 1099511628211;
$L__BB14_1520:
	setp.eq.s64 	%p455, %rd29919, %rd29924;
	@%p455 bra 	$L__BB14_1534;
	setp.eq.s64 	%p456, %rd3288, 0;
	mov.b64 	%rd29932, -3750763034362895579;
	@%p456 bra 	$L__BB14_1527;
	setp.eq.s64 	%p457, %rd3288, 1;
	mov.b64 	%rd29932, -3750763034362895579;
	mov.b64 	%rd29930, 0;
	@%p457 bra 	$L__BB14_1525;
	mov.b64 	%rd29932, -3750763034362895579;
	mov.b64 	%rd29933, 0;
$L__BB14_1524:
	shl.b64 	%rd8065, %rd29933, 3;
	add.s64 	%rd8066, %rd1867, %rd8065;
	ld.u64 	%rd8067, [%rd8066];
	and.b64  	%rd8068, %rd8067, 255;
	xor.b64  	%rd8069, %rd8068, %rd29932;
	mul.lo.s64 	%rd8070, %rd8069, 1099511628211;
	shr.u64 	%rd8071, %rd8067, 8;
	and.b64  	%rd8072, %rd8071, 255;
	xor.b64  	%rd8073, %rd8072, %rd8070;
	mul.lo.s64 	%rd8074, %rd8073, 1099511628211;
	shr.u64 	%rd8075, %rd8067, 16;
	and.b64  	%rd8076, %rd8075, 255;
	xor.b64  	%rd8077, %rd8076, %rd8074;
	mul.lo.s64 	%rd8078, %rd8077, 1099511628211;
	shr.u64 	%rd8079, %rd8067, 24;
	and.b64  	%rd8080, %rd8079, 255;
	xor.b64  	%rd8081, %rd8080, %rd8078;
	mul.lo.s64 	%rd8082, %rd8081, 1099511628211;
	shr.u64 	%rd8083, %rd8067, 32;
	and.b64  	%rd8084, %rd8083, 255;
	xor.b64  	%rd8085, %rd8084, %rd8082;
	mul.lo.s64 	%rd8086, %rd8085, 1099511628211;
	shr.u64 	%rd8087, %rd8067, 40;
	and.b64  	%rd8088, %rd8087, 255;
	xor.b64  	%rd8089, %rd8088, %rd8086;
	mul.lo.s64 	%rd8090, %rd8089, 1099511628211;
	shr.u64 	%rd8091, %rd8067, 48;
	and.b64  	%rd8092, %rd8091, 255;
	xor.b64  	%rd8093, %rd8092, %rd8090;
	mul.lo.s64 	%rd8094, %rd8093, 1099511628211;
	shr.u64 	%rd8095, %rd8067, 56;
	xor.b64  	%rd8096, %rd8095, %rd8094;
	mul.lo.s64 	%rd8097, %rd8096, 1099511628211;
	ld.u64 	%rd8098, [%rd8066+8];
	and.b64  	%rd8099, %rd8098, 255;
	xor.b64  	%rd8100, %rd8099, %rd8097;
	mul.lo.s64 	%rd8101, %rd8100, 1099511628211;
	shr.u64 	%rd8102, %rd8098, 8;
	and.b64  	%rd8103, %rd8102, 255;
	xor.b64  	%rd8104, %rd8103, %rd8101;
	mul.lo.s64 	%rd8105, %rd8104, 1099511628211;
	shr.u64 	%rd8106, %rd8098, 16;
	and.b64  	%rd8107, %rd8106, 255;
	xor.b64  	%rd8108, %rd8107, %rd8105;
	mul.lo.s64 	%rd8109, %rd8108, 1099511628211;
	shr.u64 	%rd8110, %rd8098, 24;
	and.b64  	%rd8111, %rd8110, 255;
	xor.b64  	%rd8112, %rd8111, %rd8109;
	mul.lo.s64 	%rd8113, %rd8112, 1099511628211;
	shr.u64 	%rd8114, %rd8098, 32;
	and.b64  	%rd8115, %rd8114, 255;
	xor.b64  	%rd8116, %rd8115, %rd8113;
	mul.lo.s64 	%rd8117, %rd8116, 1099511628211;
	shr.u64 	%rd8118, %rd8098, 40;
	and.b64  	%rd8119, %rd8118, 255;
	xor.b64  	%rd8120, %rd8119, %rd8117;
	mul.lo.s64 	%rd8121, %rd8120, 1099511628211;
	shr.u64 	%rd8122, %rd8098, 48;
	and.b64  	%rd8123, %rd8122, 255;
	xor.b64  	%rd8124, %rd8123, %rd8121;
	mul.lo.s64 	%rd8125, %rd8124, 1099511628211;
	shr.u64 	%rd8126, %rd8098, 56;
	xor.b64  	%rd8127, %rd8126, %rd8125;
	mul.lo.s64 	%rd29932, %rd8127, 1099511628211;
	add.s64 	%rd29933, %rd29933, 2;
	and.b64  	%rd29930, %rd3288, -2;
	setp.eq.s64 	%p458, %rd29933, %rd29930;
	@%p458 bra 	$L__BB14_1525;
	bra.uni 	$L__BB14_1524;
$L__BB14_1525:
	and.b64  	%rd8128, %rd3288, 1;
	setp.eq.b64 	%p459, %rd8128, 1;
	not.pred 	%p460, %p459;
	@%p460 bra 	$L__BB14_1527;
	shl.b64 	%rd8129, %rd29930, 3;
	add.s64 	%rd8130, %rd1867, %rd8129;
	ld.u64 	%rd8131, [%rd8130];
	and.b64  	%rd8132, %rd8131, 255;
	xor.b64  	%rd8133, %rd8132, %rd29932;
	mul.lo.s64 	%rd8134, %rd8133, 1099511628211;
	shr.u64 	%rd8135, %rd8131, 8;
	and.b64  	%rd8136, %rd8135, 255;
	xor.b64  	%rd8137, %rd8136, %rd8134;
	mul.lo.s64 	%rd8138, %rd8137, 1099511628211;
	shr.u64 	%rd8139, %rd8131, 16;
	and.b64  	%rd8140, %rd8139, 255;
	xor.b64  	%rd8141, %rd8140, %rd8138;
	mul.lo.s64 	%rd8142, %rd8141, 1099511628211;
	shr.u64 	%rd8143, %rd8131, 24;
	and.b64  	%rd8144, %rd8143, 255;
	xor.b64  	%rd8145, %rd8144, %rd8142;
	mul.lo.s64 	%rd8146, %rd8145, 1099511628211;
	shr.u64 	%rd8147, %rd8131, 32;
	and.b64  	%rd8148, %rd8147, 255;
	xor.b64  	%rd8149, %rd8148, %rd8146;
	mul.lo.s64 	%rd8150, %rd8149, 1099511628211;
	shr.u64 	%rd8151, %rd8131, 40;
	and.b64  	%rd8152, %rd8151, 255;
	xor.b64  	%rd8153, %rd8152, %rd8150;
	mul.lo.s64 	%rd8154, %rd8153, 1099511628211;
	shr.u64 	%rd8155, %rd8131, 48;
	and.b64  	%rd8156, %rd8155, 255;
	xor.b64  	%rd8157, %rd8156, %rd8154;
	mul.lo.s64 	%rd8158, %rd8157, 1099511628211;
	shr.u64 	%rd8159, %rd8131, 56;
	xor.b64  	%rd8160, %rd8159, %rd8158;
	mul.lo.s64 	%rd29932, %rd8160, 1099511628211;
$L__BB14_1527:
	setp.eq.s64 	%p461, %rd3288, 0;
	mov.b64 	%rd29937, -3750763034362895579;
	@%p461 bra 	$L__BB14_1533;
	setp.eq.s64 	%p462, %rd3288, 1;
	mov.b64 	%rd29937, -3750763034362895579;
	mov.b64 	%rd29938, 0;
	@%p462 bra 	$L__BB14_1531;
	mov.b64 	%rd29937, -3750763034362895579;
	mov.b64 	%rd29935, 0;
$L__BB14_1530:
	shl.b64 	%rd8167, %rd29935, 3;
	add.s64 	%rd8168, %rd2323, %rd8167;
	ld.u64 	%rd8169, [%rd8168];
	and.b64  	%rd8170, %rd8169, 255;
	xor.b64  	%rd8171, %rd8170, %rd29937;
	mul.lo.s64 	%rd8172, %rd8171, 1099511628211;
	shr.u64 	%rd8173, %rd8169, 8;
	and.b64  	%rd8174, %rd8173, 255;
	xor.b64  	%rd8175, %rd8174, %rd8172;
	mul.lo.s64 	%rd8176, %rd8175, 1099511628211;
	shr.u64 	%rd8177, %rd8169, 16;
	and.b64  	%rd8178, %rd8177, 255;
	xor.b64  	%rd8179, %rd8178, %rd8176;
	mul.lo.s64 	%rd8180, %rd8179, 1099511628211;
	shr.u64 	%rd8181, %rd8169, 24;
	and.b64  	%rd8182, %rd8181, 255;
	xor.b64  	%rd8183, %rd8182, %rd8180;
	mul.lo.s64 	%rd8184, %rd8183, 1099511628211;
	shr.u64 	%rd8185, %rd8169, 32;
	and.b64  	%rd8186, %rd8185, 255;
	xor.b64  	%rd8187, %rd8186, %rd8184;
	mul.lo.s64 	%rd8188, %rd8187, 1099511628211;
	shr.u64 	%rd8189, %rd8169, 40;
	and.b64  	%rd8190, %rd8189, 255;
	xor.b64  	%rd8191, %rd8190, %rd8188;
	mul.lo.s64 	%rd8192, %rd8191, 1099511628211;
	shr.u64 	%rd8193, %rd8169, 48;
	and.b64  	%rd8194, %rd8193, 255;
	xor.b64  	%rd8195, %rd8194, %rd8192;
	mul.lo.s64 	%rd8196, %rd8195, 1099511628211;
	shr.u64 	%rd8197, %rd8169, 56;
	xor.b64  	%rd8198, %rd8197, %rd8196;
	mul.lo.s64 	%rd8199, %rd8198, 1099511628211;
	ld.u64 	%rd8200, [%rd8168+8];
	and.b64  	%rd8201, %rd8200, 255;
	xor.b64  	%rd8202, %rd8201, %rd8199;
	mul.lo.s64 	%rd8203, %rd8202, 1099511628211;
	shr.u64 	%rd8204, %rd8200, 8;
	and.b64  	%rd8205, %rd8204, 255;
	xor.b64  	%rd8206, %rd8205, %rd8203;
	mul.lo.s64 	%rd8207, %rd8206, 1099511628211;
	shr.u64 	%rd8208, %rd8200, 16;
	and.b64  	%rd8209, %rd8208, 255;
	xor.b64  	%rd8210, %rd8209, %rd8207;
	mul.lo.s64 	%rd8211, %rd8210, 1099511628211;
	shr.u64 	%rd8212, %rd8200, 24;
	and.b64  	%rd8213, %rd8212, 255;
	xor.b64  	%rd8214, %rd8213, %rd8211;
	mul.lo.s64 	%rd8215, %rd8214, 1099511628211;
	shr.u64 	%rd8216, %rd8200, 32;
	and.b64  	%rd8217, %rd8216, 255;
	xor.b64  	%rd8218, %rd8217, %rd8215;
	mul.lo.s64 	%rd8219, %rd8218, 1099511628211;
	shr.u64 	%rd8220, %rd8200, 40;
	and.b64  	%rd8221, %rd8220, 255;
	xor.b64  	%rd8222, %rd8221, %rd8219;
	mul.lo.s64 	%rd8223, %rd8222, 1099511628211;
	shr.u64 	%rd8224, %rd8200, 48;
	and.b64  	%rd8225, %rd8224, 255;
	xor.b64  	%rd8226, %rd8225, %rd8223;
	mul.lo.s64 	%rd8227, %rd8226, 1099511628211;
	shr.u64 	%rd8228, %rd8200, 56;
	xor.b64  	%rd8229, %rd8228, %rd8227;
	mul.lo.s64 	%rd29937, %rd8229, 1099511628211;
	add.s64 	%rd29935, %rd29935, 2;
	and.b64  	%rd29938, %rd3288, -2;
	setp.ne.s64 	%p463, %rd29935, %rd29938;
	@%p463 bra 	$L__BB14_1530;
$L__BB14_1531:
	and.b64  	%rd8230, %rd3288, 1;
	setp.eq.b64 	%p464, %rd8230, 1;
	not.pred 	%p465, %p464;
	@%p465 bra 	$L__BB14_1533;
	shl.b64 	%rd8231, %rd29938, 3;
	add.s64 	%rd8232, %rd2323, %rd8231;
	ld.u64 	%rd8233, [%rd8232];
	and.b64  	%rd8234, %rd8233, 255;
	xor.b64  	%rd8235, %rd8234, %rd29937;
	mul.lo.s64 	%rd8236, %rd8235, 1099511628211;
	shr.u64 	%rd8237, %rd8233, 8;
	and.b64  	%rd8238, %rd8237, 255;
	xor.b64  	%rd8239, %rd8238, %rd8236;
	mul.lo.s64 	%rd8240, %rd8239, 1099511628211;
	shr.u64 	%rd8241, %rd8233, 16;
	and.b64  	%rd8242, %rd8241, 255;
	xor.b64  	%rd8243, %rd8242, %rd8240;
	mul.lo.s64 	%rd8244, %rd8243, 1099511628211;
	shr.u64 	%rd8245, %rd8233, 24;
	and.b64  	%rd8246, %rd8245, 255;
	xor.b64  	%rd8247, %rd8246, %rd8244;
	mul.lo.s64 	%rd8248, %rd8247, 1099511628211;
	shr.u64 	%rd8249, %rd8233, 32;
	and.b64  	%rd8250, %rd8249, 255;
	xor.b64  	%rd8251, %rd8250, %rd8248;
	mul.lo.s64 	%rd8252, %rd8251, 1099511628211;
	shr.u64 	%rd8253, %rd8233, 40;
	and.b64  	%rd8254, %rd8253, 255;
	xor.b64  	%rd8255, %rd8254, %rd8252;
	mul.lo.s64 	%rd8256, %rd8255, 1099511628211;
	shr.u64 	%rd8257, %rd8233, 48;
	and.b64  	%rd8258, %rd8257, 255;
	xor.b64  	%rd8259, %rd8258, %rd8256;
	mul.lo.s64 	%rd8260, %rd8259, 1099511628211;
	shr.u64 	%rd8261, %rd8233, 56;
	xor.b64  	%rd8262, %rd8261, %rd8260;
	mul.lo.s64 	%rd29937, %rd8262, 1099511628211;
$L__BB14_1533:
	setp.lt.u64 	%p466, %rd29932, %rd29937;
	@%p466 bra 	$L__BB14_1539;
	bra.uni 	$L__BB14_1538;
$L__BB14_1534:
	setp.eq.s32 	%p467, %r429, 0;
	@%p467 bra 	$L__BB14_1538;
	mov.b64 	%rd29928, 0;
$L__BB14_1536:
	shl.b64 	%rd8264, %rd29928, 3;
	add.s64 	%rd8265, %rd1867, %rd8264;
	ld.u64 	%rd2345, [%rd8265];
	add.s64 	%rd8266, %rd2323, %rd8264;
	ld.u64 	%rd2346, [%rd8266];
	setp.lt.u64 	%p468, %rd2345, %rd2346;
	@%p468 bra 	$L__BB14_1539;
	setp.le.u64 	%p469, %rd2345, %rd2346;
	add.s64 	%rd29928, %rd29928, 1;
	cvt.s64.s32 	%rd8267, %r429;
	setp.lt.u64 	%p470, %rd29928, %rd8267;
	and.pred  	%p471, %p469, %p470;
	@%p471 bra 	$L__BB14_1536;
$L__BB14_1538:
	add.s32 	%r1567, %r1568, 1;
	mov.u32 	%r1568, %r300;
$L__BB14_1539:
	setp.lt.s32 	%p472, %r1567, %r1568;
	@%p472 bra 	$L__BB14_1508;
$L__BB14_1540:
	add.s32 	%r517, %r295, %r1567;
	min.s32 	%r518, %r517, %r297;
	sub.s32 	%r519, %r296, %r518;
	add.s32 	%r520, %r518, 1;
	setp.eq.s32 	%p473, %r519, %r520;
	setp.lt.s32 	%p474, %r297, %r517;
	and.pred  	%p475, %p473, %p474;
	add.s32 	%r1540, %r519, %r1544;
	selp.u32 	%r1573, 1, 0, %p475;
$L__BB14_1541:
	sub.s32 	%r521, %r231, %r1540;
	add.s32 	%r522, %r521, %r1573;
	setp.eq.s32 	%p476, %r220, 0;
	shl.b32 	%r523, %r218, 16;
	or.b32  	%r524, %r523, %r441;
	shl.b32 	%r525, %r1540, 16;
	or.b32  	%r526, %r522, %r525;
	selp.b32 	%r527, %r524, %r526, %p476;
	add.s32 	%r528, %r220, -1;
	selp.b32 	%r529, 511, %r528, %p476;
	shl.b32 	%r530, %r529, 2;
	add.s32 	%r532, %r443, %r530;
	st.shared.u32 	[%r532], %r527;
	bar.sync 	0;
	shl.b32 	%r533, %r220, 2;
	add.s32 	%r534, %r443, %r533;
	ld.shared.u32 	%r535, [%r534];
	shr.s32 	%r310, %r535, 16;
	and.b32  	%r536, %r535, 65535;
	add.s32 	%r1577, %r522, %r218;
	add.s32 	%r312, %r536, %r218;
	add.s32 	%r313, %r312, %r310;
	shl.b32 	%r537, %r1540, 3;
	add.s32 	%r538, %r443, %r537;
	add.s32 	%r314, %r538, 2048;
	ld.shared.u64 	%rd2368, [%r538+2048];
	shl.b32 	%r539, %r522, 3;
	add.s32 	%r315, %r232, %r539;
	ld.shared.u64 	%rd30044, [%r315];
	cvt.s64.s32 	%rd2370, %r429;
	add.s64 	%rd2371, %rd3288, -1;
	setp.ge.s32 	%p2286, %r1540, %r310;
	setp.lt.s32 	%p477, %r1540, %r310;
	setp.ge.s32 	%p478, %r1577, %r312;
	and.pred  	%p2287, %p478, %p477;
	or.pred  	%p479, %p2286, %p478;
	@%p479 bra 	$L__BB14_1602;
	setp.eq.s64 	%p480, %rd3288, 0;
	mov.b64 	%rd29944, -3750763034362895579;
	@%p480 bra 	$L__BB14_1548;
	setp.eq.s64 	%p481, %rd2371, 0;
	mov.b64 	%rd29944, -3750763034362895579;
	mov.b64 	%rd29942, 0;
	@%p481 bra 	$L__BB14_1546;
	mov.b64 	%rd29944, -3750763034362895579;
	mov.b64 	%rd29945, 0;
	and.b64  	%rd29942, %rd3288, -2;
$L__BB14_1545:
	shl.b64 	%rd8274, %rd29945, 3;
	add.s64 	%rd8275, %rd2368, %rd8274;
	ld.u64 	%rd8276, [%rd8275];
	and.b64  	%rd8277, %rd8276, 255;
	xor.b64  	%rd8278, %rd8277, %rd29944;
	mul.lo.s64 	%rd8279, %rd8278, 1099511628211;
	shr.u64 	%rd8280, %rd8276, 8;
	and.b64  	%rd8281, %rd8280, 255;
	xor.b64  	%rd8282, %rd8281, %rd8279;
	mul.lo.s64 	%rd8283, %rd8282, 1099511628211;
	shr.u64 	%rd8284, %rd8276, 16;
	and.b64  	%rd8285, %rd8284, 255;
	xor.b64  	%rd8286, %rd8285, %rd8283;
	mul.lo.s64 	%rd8287, %rd8286, 1099511628211;
	shr.u64 	%rd8288, %rd8276, 24;
	and.b64  	%rd8289, %rd8288, 255;
	xor.b64  	%rd8290, %rd8289, %rd8287;
	mul.lo.s64 	%rd8291, %rd8290, 1099511628211;
	shr.u64 	%rd8292, %rd8276, 32;
	and.b64  	%rd8293, %rd8292, 255;
	xor.b64  	%rd8294, %rd8293, %rd8291;
	mul.lo.s64 	%rd8295, %rd8294, 1099511628211;
	shr.u64 	%rd8296, %rd8276, 40;
	and.b64  	%rd8297, %rd8296, 255;
	xor.b64  	%rd8298, %rd8297, %rd8295;
	mul.lo.s64 	%rd8299, %rd8298, 1099511628211;
	shr.u64 	%rd8300, %rd8276, 48;
	and.b64  	%rd8301, %rd8300, 255;
	xor.b64  	%rd8302, %rd8301, %rd8299;
	mul.lo.s64 	%rd8303, %rd8302, 1099511628211;
	shr.u64 	%rd8304, %rd8276, 56;
	xor.b64  	%rd8305, %rd8304, %rd8303;
	mul.lo.s64 	%rd8306, %rd8305, 1099511628211;
	ld.u64 	%rd8307, [%rd8275+8];
	and.b64  	%rd8308, %rd8307, 255;
	xor.b64  	%rd8309, %rd8308, %rd8306;
	mul.lo.s64 	%rd8310, %rd8309, 1099511628211;
	shr.u64 	%rd8311, %rd8307, 8;
	and.b64  	%rd8312, %rd8311, 255;
	xor.b64  	%rd8313, %rd8312, %rd8310;
	mul.lo.s64 	%rd8314, %rd8313, 1099511628211;
	shr.u64 	%rd8315, %rd8307, 16;
	and.b64  	%rd8316, %rd8315, 255;
	xor.b64  	%rd8317, %rd8316, %rd8314;
	mul.lo.s64 	%rd8318, %rd8317, 1099511628211;
	shr.u64 	%rd8319, %rd8307, 24;
	and.b64  	%rd8320, %rd8319, 255;
	xor.b64  	%rd8321, %rd8320, %rd8318;
	mul.lo.s64 	%rd8322, %rd8321, 1099511628211;
	shr.u64 	%rd8323, %rd8307, 32;
	and.b64  	%rd8324, %rd8323, 255;
	xor.b64  	%rd8325, %rd8324, %rd8322;
	mul.lo.s64 	%rd8326, %rd8325, 1099511628211;
	shr.u64 	%rd8327, %rd8307, 40;
	and.b64  	%rd8328, %rd8327, 255;
	xor.b64  	%rd8329, %rd8328, %rd8326;
	mul.lo.s64 	%rd8330, %rd8329, 1099511628211;
	shr.u64 	%rd8331, %rd8307, 48;
	and.b64  	%rd8332, %rd8331, 255;
	xor.b64  	%rd8333, %rd8332, %rd8330;
	mul.lo.s64 	%rd8334, %rd8333, 1099511628211;
	shr.u64 	%rd8335, %rd8307, 56;
	xor.b64  	%rd8336, %rd8335, %rd8334;
	mul.lo.s64 	%rd29944, %rd8336, 1099511628211;
	add.s64 	%rd29945, %rd29945, 2;
	setp.eq.s64 	%p482, %rd29945, %rd29942;
	@%p482 bra 	$L__BB14_1546;
	bra.uni 	$L__BB14_1545;
$L__BB14_1546:
	and.b64  	%rd8337, %rd3288, 1;
	setp.eq.b64 	%p483, %rd8337, 1;
	not.pred 	%p484, %p483;
	@%p484 bra 	$L__BB14_1548;
	shl.b64 	%rd8338, %rd29942, 3;
	add.s64 	%rd8339, %rd2368, %rd8338;
	ld.u64 	%rd8340, [%rd8339];
	and.b64  	%rd8341, %rd8340, 255;
	xor.b64  	%rd8342, %rd8341, %rd29944;
	mul.lo.s64 	%rd8343, %rd8342, 1099511628211;
	shr.u64 	%rd8344, %rd8340, 8;
	and.b64  	%rd8345, %rd8344, 255;
	xor.b64  	%rd8346, %rd8345, %rd8343;
	mul.lo.s64 	%rd8347, %rd8346, 1099511628211;
	shr.u64 	%rd8348, %rd8340, 16;
	and.b64  	%rd8349, %rd8348, 255;
	xor.b64  	%rd8350, %rd8349, %rd8347;
	mul.lo.s64 	%rd8351, %rd8350, 1099511628211;
	shr.u64 	%rd8352, %rd8340, 24;
	and.b64  	%rd8353, %rd8352, 255;
	xor.b64  	%rd8354, %rd8353, %rd8351;
	mul.lo.s64 	%rd8355, %rd8354, 1099511628211;
	shr.u64 	%rd8356, %rd8340, 32;
	and.b64  	%rd8357, %rd8356, 255;
	xor.b64  	%rd8358, %rd8357, %rd8355;
	mul.lo.s64 	%rd8359, %rd8358, 1099511628211;
	shr.u64 	%rd8360, %rd8340, 40;
	and.b64  	%rd8361, %rd8360, 255;
	xor.b64  	%rd8362, %rd8361, %rd8359;
	mul.lo.s64 	%rd8363, %rd8362, 1099511628211;
	shr.u64 	%rd8364, %rd8340, 48;
	and.b64  	%rd8365, %rd8364, 255;
	xor.b64  	%rd8366, %rd8365, %rd8363;
	mul.lo.s64 	%rd8367, %rd8366, 1099511628211;
	shr.u64 	%rd8368, %rd8340, 56;
	xor.b64  	%rd8369, %rd8368, %rd8367;
	mul.lo.s64 	%rd29944, %rd8369, 1099511628211;
$L__BB14_1548:
	setp.eq.s64 	%p485, %rd3288, 0;
	mov.b64 	%rd29949, -3750763034362895579;
	@%p485 bra 	$L__BB14_1554;
	setp.eq.s64 	%p486, %rd2371, 0;
	mov.b64 	%rd29949, -3750763034362895579;
	mov.b64 	%rd29950, 0;
	@%p486 bra 	$L__BB14_1552;
	mov.b64 	%rd29949, -3750763034362895579;
	mov.b64 	%rd29947, 0;
	and.b64  	%rd29950, %rd3288, -2;
$L__BB14_1551:
	shl.b64 	%rd8376, %rd29947, 3;
	add.s64 	%rd8377, %rd30044, %rd8376;
	ld.u64 	%rd8378, [%rd8377];
	and.b64  	%rd8379, %rd8378, 255;
	xor.b64  	%rd8380, %rd8379, %rd29949;
	mul.lo.s64 	%rd8381, %rd8380, 1099511628211;
	shr.u64 	%rd8382, %rd8378, 8;
	and.b64  	%rd8383, %rd8382, 255;
	xor.b64  	%rd8384, %rd8383, %rd8381;
	mul.lo.s64 	%rd8385, %rd8384, 1099511628211;
	shr.u64 	%rd8386, %rd8378, 16;
	and.b64  	%rd8387, %rd8386, 255;
	xor.b64  	%rd8388, %rd8387, %rd8385;
	mul.lo.s64 	%rd8389, %rd8388, 1099511628211;
	shr.u64 	%rd8390, %rd8378, 24;
	and.b64  	%rd8391, %rd8390, 255;
	xor.b64  	%rd8392, %rd8391, %rd8389;
	mul.lo.s64 	%rd8393, %rd8392, 1099511628211;
	shr.u64 	%rd8394, %rd8378, 32;
	and.b64  	%rd8395, %rd8394, 255;
	xor.b64  	%rd8396, %rd8395, %rd8393;
	mul.lo.s64 	%rd8397, %rd8396, 1099511628211;
	shr.u64 	%rd8398, %rd8378, 40;
	and.b64  	%rd8399, %rd8398, 255;
	xor.b64  	%rd8400, %rd8399, %rd8397;
	mul.lo.s64 	%rd8401, %rd8400, 1099511628211;
	shr.u64 	%rd8402, %rd8378, 48;
	and.b64  	%rd8403, %rd8402, 255;
	xor.b64  	%rd8404, %rd8403, %rd8401;
	mul.lo.s64 	%rd8405, %rd8404, 1099511628211;
	shr.u64 	%rd8406, %rd8378, 56;
	xor.b64  	%rd8407, %rd8406, %rd8405;
	mul.lo.s64 	%rd8408, %rd8407, 1099511628211;
	ld.u64 	%rd8409, [%rd8377+8];
	and.b64  	%rd8410, %rd8409, 255;
	xor.b64  	%rd8411, %rd8410, %rd8408;
	mul.lo.s64 	%rd8412, %rd8411, 1099511628211;
	shr.u64 	%rd8413, %rd8409, 8;
	and.b64  	%rd8414, %rd8413, 255;
	xor.b64  	%rd8415, %rd8414, %rd8412;
	mul.lo.s64 	%rd8416, %rd8415, 1099511628211;
	shr.u64 	%rd8417, %rd8409, 16;
	and.b64  	%rd8418, %rd8417, 255;
	xor.b64  	%rd8419, %rd8418, %rd8416;
	mul.lo.s64 	%rd8420, %rd8419, 1099511628211;
	shr.u64 	%rd8421, %rd8409, 24;
	and.b64  	%rd8422, %rd8421, 255;
	xor.b64  	%rd8423, %rd8422, %rd8420;
	mul.lo.s64 	%rd8424, %rd8423, 1099511628211;
	shr.u64 	%rd8425, %rd8409, 32;
	and.b64  	%rd8426, %rd8425, 255;
	xor.b64  	%rd8427, %rd8426, %rd8424;
	mul.lo.s64 	%rd8428, %rd8427, 1099511628211;
	shr.u64 	%rd8429, %rd8409, 40;
	and.b64  	%rd8430, %rd8429, 255;
	xor.b64  	%rd8431, %rd8430, %rd8428;
	mul.lo.s64 	%rd8432, %rd8431, 1099511628211;
	shr.u64 	%rd8433, %rd8409, 48;
	and.b64  	%rd8434, %rd8433, 255;
	xor.b64  	%rd8435, %rd8434, %rd8432;
	mul.lo.s64 	%rd8436, %rd8435, 1099511628211;
	shr.u64 	%rd8437, %rd8409, 56;
	xor.b64  	%rd8438, %rd8437, %rd8436;
	mul.lo.s64 	%rd29949, %rd8438, 1099511628211;
	add.s64 	%rd29947, %rd29947, 2;
	setp.ne.s64 	%p487, %rd29947, %rd29950;
	@%p487 bra 	$L__BB14_1551;
$L__BB14_1552:
	and.b64  	%rd8439, %rd3288, 1;
	setp.eq.b64 	%p488, %rd8439, 1;
	not.pred 	%p489, %p488;
	@%p489 bra 	$L__BB14_1554;
	shl.b64 	%rd8440, %rd29950, 3;
	add.s64 	%rd8441, %rd30044, %rd8440;
	ld.u64 	%rd8442, [%rd8441];
	and.b64  	%rd8443, %rd8442, 255;
	xor.b64  	%rd8444, %rd8443, %rd29949;
	mul.lo.s64 	%rd8445, %rd8444, 1099511628211;
	shr.u64 	%rd8446, %rd8442, 8;
	and.b64  	%rd8447, %rd8446, 255;
	xor.b64  	%rd8448, %rd8447, %rd8445;
	mul.lo.s64 	%rd8449, %rd8448, 1099511628211;
	shr.u64 	%rd8450, %rd8442, 16;
	and.b64  	%rd8451, %rd8450, 255;
	xor.b64  	%rd8452, %rd8451, %rd8449;
	mul.lo.s64 	%rd8453, %rd8452, 1099511628211;
	shr.u64 	%rd8454, %rd8442, 24;
	and.b64  	%rd8455, %rd8454, 255;
	xor.b64  	%rd8456, %rd8455, %rd8453;
	mul.lo.s64 	%rd8457, %rd8456, 1099511628211;
	shr.u64 	%rd8458, %rd8442, 32;
	and.b64  	%rd8459, %rd8458, 255;
	xor.b64  	%rd8460, %rd8459, %rd8457;
	mul.lo.s64 	%rd8461, %rd8460, 1099511628211;
	shr.u64 	%rd8462, %rd8442, 40;
	and.b64  	%rd8463, %rd8462, 255;
	xor.b64  	%rd8464, %rd8463, %rd8461;
	mul.lo.s64 	%rd8465, %rd8464, 1099511628211;
	shr.u64 	%rd8466, %rd8442, 48;
	and.b64  	%rd8467, %rd8466, 255;
	xor.b64  	%rd8468, %rd8467, %rd8465;
	mul.lo.s64 	%rd8469, %rd8468, 1099511628211;
	shr.u64 	%rd8470, %rd8442, 56;
	xor.b64  	%rd8471, %rd8470, %rd8469;
	mul.lo.s64 	%rd29949, %rd8471, 1099511628211;
$L__BB14_1554:
	setp.eq.s64 	%p490, %rd29944, %rd29949;
	@%p490 bra 	$L__BB14_1568;
	setp.eq.s64 	%p491, %rd3288, 0;
	mov.b64 	%rd29957, -3750763034362895579;
	@%p491 bra 	$L__BB14_1561;
	setp.eq.s64 	%p492, %rd2371, 0;
	mov.b64 	%rd29957, -3750763034362895579;
	mov.b64 	%rd29955, 0;
	@%p492 bra 	$L__BB14_1559;
	mov.b64 	%rd29957, -3750763034362895579;
	mov.b64 	%rd29958, 0;
	and.b64  	%rd29955, %rd3288, -2;
$L__BB14_1558:
	shl.b64 	%rd8478, %rd29958, 3;
	add.s64 	%rd8479, %rd2368, %rd8478;
	ld.u64 	%rd8480, [%rd8479];
	and.b64  	%rd8481, %rd8480, 255;
	xor.b64  	%rd8482, %rd8481, %rd29957;
	mul.lo.s64 	%rd8483, %rd8482, 1099511628211;
	shr.u64 	%rd8484, %rd8480, 8;
	and.b64  	%rd8485, %rd8484, 255;
	xor.b64  	%rd8486, %rd8485, %rd8483;
	mul.lo.s64 	%rd8487, %rd8486, 1099511628211;
	shr.u64 	%rd8488, %rd8480, 16;
	and.b64  	%rd8489, %rd8488, 255;
	xor.b64  	%rd8490, %rd8489, %rd8487;
	mul.lo.s64 	%rd8491, %rd8490, 1099511628211;
	shr.u64 	%rd8492, %rd8480, 24;
	and.b64  	%rd8493, %rd8492, 255;
	xor.b64  	%rd8494, %rd8493, %rd8491;
	mul.lo.s64 	%rd8495, %rd8494, 1099511628211;
	shr.u64 	%rd8496, %rd8480, 32;
	and.b64  	%rd8497, %rd8496, 255;
	xor.b64  	%rd8498, %rd8497, %rd8495;
	mul.lo.s64 	%rd8499, %rd8498, 1099511628211;
	shr.u64 	%rd8500, %rd8480, 40;
	and.b64  	%rd8501, %rd8500, 255;
	xor.b64  	%rd8502, %rd8501, %rd8499;
	mul.lo.s64 	%rd8503, %rd8502, 1099511628211;
	shr.u64 	%rd8504, %rd8480, 48;
	and.b64  	%rd8505, %rd8504, 255;
	xor.b64  	%rd8506, %rd8505, %rd8503;
	mul.lo.s64 	%rd8507, %rd8506, 1099511628211;
	shr.u64 	%rd8508, %rd8480, 56;
	xor.b64  	%rd8509, %rd8508, %rd8507;
	mul.lo.s64 	%rd8510, %rd8509, 1099511628211;
	ld.u64 	%rd8511, [%rd8479+8];
	and.b64  	%rd8512, %rd8511, 255;
	xor.b64  	%rd8513, %rd8512, %rd8510;
	mul.lo.s64 	%rd8514, %rd8513, 1099511628211;
	shr.u64 	%rd8515, %rd8511, 8;
	and.b64  	%rd8516, %rd8515, 255;
	xor.b64  	%rd8517, %rd8516, %rd8514;
	mul.lo.s64 	%rd8518, %rd8517, 1099511628211;
	shr.u64 	%rd8519, %rd8511, 16;
	and.b64  	%rd8520, %rd8519, 255;
	xor.b64  	%rd8521, %rd8520, %rd8518;
	mul.lo.s64 	%rd8522, %rd8521, 1099511628211;
	shr.u64 	%rd8523, %rd8511, 24;
	and.b64  	%rd8524, %rd8523, 255;
	xor.b64  	%rd8525, %rd8524, %rd8522;
	mul.lo.s64 	%rd8526, %rd8525, 1099511628211;
	shr.u64 	%rd8527, %rd8511, 32;
	and.b64  	%rd8528, %rd8527, 255;
	xor.b64  	%rd8529, %rd8528, %rd8526;
	mul.lo.s64 	%rd8530, %rd8529, 1099511628211;
	shr.u64 	%rd8531, %rd8511, 40;
	and.b64  	%rd8532, %rd8531, 255;
	xor.b64  	%rd8533, %rd8532, %rd8530;
	mul.lo.s64 	%rd8534, %rd8533, 1099511628211;
	shr.u64 	%rd8535, %rd8511, 48;
	and.b64  	%rd8536, %rd8535, 255;
	xor.b64  	%rd8537, %rd8536, %rd8534;
	mul.lo.s64 	%rd8538, %rd8537, 1099511628211;
	shr.u64 	%rd8539, %rd8511, 56;
	xor.b64  	%rd8540, %rd8539, %rd8538;
	mul.lo.s64 	%rd29957, %rd8540, 1099511628211;
	add.s64 	%rd29958, %rd29958, 2;
	setp.eq.s64 	%p493, %rd29958, %rd29955;
	@%p493 bra 	$L__BB14_1559;
	bra.uni 	$L__BB14_1558;
$L__BB14_1559:
	and.b64  	%rd8541, %rd3288, 1;
	setp.eq.b64 	%p494, %rd8541, 1;
	not.pred 	%p495, %p494;
	@%p495 bra 	$L__BB14_1561;
	shl.b64 	%rd8542, %rd29955, 3;
	add.s64 	%rd8543, %rd2368, %rd8542;
	ld.u64 	%rd8544, [%rd8543];
	and.b64  	%rd8545, %rd8544, 255;
	xor.b64  	%rd8546, %rd8545, %rd29957;
	mul.lo.s64 	%rd8547, %rd8546, 1099511628211;
	shr.u64 	%rd8548, %rd8544, 8;
	and.b64  	%rd8549, %rd8548, 255;
	xor.b64  	%rd8550, %rd8549, %rd8547;
	mul.lo.s64 	%rd8551, %rd8550, 1099511628211;
	shr.u64 	%rd8552, %rd8544, 16;
	and.b64  	%rd8553, %rd8552, 255;
	xor.b64  	%rd8554, %rd8553, %rd8551;
	mul.lo.s64 	%rd8555, %rd8554, 1099511628211;
	shr.u64 	%rd8556, %rd8544, 24;
	and.b64  	%rd8557, %rd8556, 255;
	xor.b64  	%rd8558, %rd8557, %rd8555;
	mul.lo.s64 	%rd8559, %rd8558, 1099511628211;
	shr.u64 	%rd8560, %rd8544, 32;
	and.b64  	%rd8561, %rd8560, 255;
	xor.b64  	%rd8562, %rd8561, %rd8559;
	mul.lo.s64 	%rd8563, %rd8562, 1099511628211;
	shr.u64 	%rd8564, %rd8544, 40;
	and.b64  	%rd8565, %rd8564, 255;
	xor.b64  	%rd8566, %rd8565, %rd8563;
	mul.lo.s64 	%rd8567, %rd8566, 1099511628211;
	shr.u64 	%rd8568, %rd8544, 48;
	and.b64  	%rd8569, %rd8568, 255;
	xor.b64  	%rd8570, %rd8569, %rd8567;
	mul.lo.s64 	%rd8571, %rd8570, 1099511628211;
	shr.u64 	%rd8572, %rd8544, 56;
	xor.b64  	%rd8573, %rd8572, %rd8571;
	mul.lo.s64 	%rd29957, %rd8573, 1099511628211;
$L__BB14_1561:
	setp.eq.s64 	%p496, %rd3288, 0;
	mov.b64 	%rd29962, -3750763034362895579;
	@%p496 bra 	$L__BB14_1567;
	setp.eq.s64 	%p497, %rd2371, 0;
	mov.b64 	%rd29962, -3750763034362895579;
	mov.b64 	%rd29963, 0;
	@%p497 bra 	$L__BB14_1565;
	mov.b64 	%rd29962, -3750763034362895579;
	mov.b64 	%rd29960, 0;
	and.b64  	%rd29963, %rd3288, -2;
$L__BB14_1564:
	shl.b64 	%rd8580, %rd29960, 3;
	add.s64 	%rd8581, %rd30044, %rd8580;
	ld.u64 	%rd8582, [%rd8581];
	and.b64  	%rd8583, %rd8582, 255;
	xor.b64  	%rd8584, %rd8583, %rd29962;
	mul.lo.s64 	%rd8585, %rd8584, 1099511628211;
	shr.u64 	%rd8586, %rd8582, 8;
	and.b64  	%rd8587, %rd8586, 255;
	xor.b64  	%rd8588, %rd8587, %rd8585;
	mul.lo.s64 	%rd8589, %rd8588, 1099511628211;
	shr.u64 	%rd8590, %rd8582, 16;
	and.b64  	%rd8591, %rd8590, 255;
	xor.b64  	%rd8592, %rd8591, %rd8589;
	mul.lo.s64 	%rd8593, %rd8592, 1099511628211;
	shr.u64 	%rd8594, %rd8582, 24;
	and.b64  	%rd8595, %rd8594, 255;
	xor.b64  	%rd8596, %rd8595, %rd8593;
	mul.lo.s64 	%rd8597, %rd8596, 1099511628211;
	shr.u64 	%rd8598, %rd8582, 32;
	and.b64  	%rd8599, %rd8598, 255;
	xor.b64  	%rd8600, %rd8599, %rd8597;
	mul.lo.s64 	%rd8601, %rd8600, 1099511628211;
	shr.u64 	%rd8602, %rd8582, 40;
	and.b64  	%rd8603, %rd8602, 255;
	xor.b64  	%rd8604, %rd8603, %rd8601;
	mul.lo.s64 	%rd8605, %rd8604, 1099511628211;
	shr.u64 	%rd8606, %rd8582, 48;
	and.b64  	%rd8607, %rd8606, 255;
	xor.b64  	%rd8608, %rd8607, %rd8605;
	mul.lo.s64 	%rd8609, %rd8608, 1099511628211;
	shr.u64 	%rd8610, %rd8582, 56;
	xor.b64  	%rd8611, %rd8610, %rd8609;
	mul.lo.s64 	%rd8612, %rd8611, 1099511628211;
	ld.u64 	%rd8613, [%rd8581+8];
	and.b64  	%rd8614, %rd8613, 255;
	xor.b64  	%rd8615, %rd8614, %rd8612;
	mul.lo.s64 	%rd8616, %rd8615, 1099511628211;
	shr.u64 	%rd8617, %rd8613, 8;
	and.b64  	%rd8618, %rd8617, 255;
	xor.b64  	%rd8619, %rd8618, %rd8616;
	mul.lo.s64 	%rd8620, %rd8619, 1099511628211;
	shr.u64 	%rd8621, %rd8613, 16;
	and.b64  	%rd8622, %rd8621, 255;
	xor.b64  	%rd8623, %rd8622, %rd8620;
	mul.lo.s64 	%rd8624, %rd8623, 1099511628211;
	shr.u64 	%rd8625, %rd8613, 24;
	and.b64  	%rd8626, %rd8625, 255;
	xor.b64  	%rd8627, %rd8626, %rd8624;
	mul.lo.s64 	%rd8628, %rd8627, 1099511628211;
	shr.u64 	%rd8629, %rd8613, 32;
	and.b64  	%rd8630, %rd8629, 255;
	xor.b64  	%rd8631, %rd8630, %rd8628;
	mul.lo.s64 	%rd8632, %rd8631, 1099511628211;
	shr.u64 	%rd8633, %rd8613, 40;
	and.b64  	%rd8634, %rd8633, 255;
	xor.b64  	%rd8635, %rd8634, %rd8632;
	mul.lo.s64 	%rd8636, %rd8635, 1099511628211;
	shr.u64 	%rd8637, %rd8613, 48;
	and.b64  	%rd8638, %rd8637, 255;
	xor.b64  	%rd8639, %rd8638, %rd8636;
	mul.lo.s64 	%rd8640, %rd8639, 1099511628211;
	shr.u64 	%rd8641, %rd8613, 56;
	xor.b64  	%rd8642, %rd8641, %rd8640;
	mul.lo.s64 	%rd29962, %rd8642, 1099511628211;
	add.s64 	%rd29960, %rd29960, 2;
	setp.ne.s64 	%p498, %rd29960, %rd29963;
	@%p498 bra 	$L__BB14_1564;
$L__BB14_1565:
	and.b64  	%rd8643, %rd3288, 1;
	setp.eq.b64 	%p499, %rd8643, 1;
	not.pred 	%p500, %p499;
	@%p500 bra 	$L__BB14_1567;
	shl.b64 	%rd8644, %rd29963, 3;
	add.s64 	%rd8645, %rd30044, %rd8644;
	ld.u64 	%rd8646, [%rd8645];
	and.b64  	%rd8647, %rd8646, 255;
	xor.b64  	%rd8648, %rd8647, %rd29962;
	mul.lo.s64 	%rd8649, %rd8648, 1099511628211;
	shr.u64 	%rd8650, %rd8646, 8;
	and.b64  	%rd8651, %rd8650, 255;
	xor.b64  	%rd8652, %rd8651, %rd8649;
	mul.lo.s64 	%rd8653, %rd8652, 1099511628211;
	shr.u64 	%rd8654, %rd8646, 16;
	and.b64  	%rd8655, %rd8654, 255;
	xor.b64  	%rd8656, %rd8655, %rd8653;
	mul.lo.s64 	%rd8657, %rd8656, 1099511628211;
	shr.u64 	%rd8658, %rd8646, 24;
	and.b64  	%rd8659, %rd8658, 255;
	xor.b64  	%rd8660, %rd8659, %rd8657;
	mul.lo.s64 	%rd8661, %rd8660, 1099511628211;
	shr.u64 	%rd8662, %rd8646, 32;
	and.b64  	%rd8663, %rd8662, 255;
	xor.b64  	%rd8664, %rd8663, %rd8661;
	mul.lo.s64 	%rd8665, %rd8664, 1099511628211;
	shr.u64 	%rd8666, %rd8646, 40;
	and.b64  	%rd8667, %rd8666, 255;
	xor.b64  	%rd8668, %rd8667, %rd8665;
	mul.lo.s64 	%rd8669, %rd8668, 1099511628211;
	shr.u64 	%rd8670, %rd8646, 48;
	and.b64  	%rd8671, %rd8670, 255;
	xor.b64  	%rd8672, %rd8671, %rd8669;
	mul.lo.s64 	%rd8673, %rd8672, 1099511628211;
	shr.u64 	%rd8674, %rd8646, 56;
	xor.b64  	%rd8675, %rd8674, %rd8673;
	mul.lo.s64 	%rd29962, %rd8675, 1099511628211;
$L__BB14_1567:
	setp.lt.u64 	%p503, %rd29957, %rd29962;
	mov.pred 	%p2287, -1;
	mov.pred 	%p2286, 0;
	@%p503 bra 	$L__BB14_1602;
	bra.uni 	$L__BB14_1572;
$L__BB14_1568:
	setp.eq.s32 	%p504, %r429, 0;
	@%p504 bra 	$L__BB14_1572;
	mov.b64 	%rd29953, 0;
$L__BB14_1570:
	shl.b64 	%rd8677, %rd29953, 3;
	add.s64 	%rd8678, %rd2368, %rd8677;
	ld.u64 	%rd2393, [%rd8678];
	add.s64 	%rd8679, %rd30044, %rd8677;
	ld.u64 	%rd2394, [%rd8679];
	setp.lt.u64 	%p507, %rd2393, %rd2394;
	mov.pred 	%p2287, -1;
	mov.pred 	%p2286, 0;
	@%p507 bra 	$L__BB14_1602;
	setp.le.u64 	%p508, %rd2393, %rd2394;
	add.s64 	%rd29953, %rd29953, 1;
	setp.lt.u64 	%p509, %rd29953, %rd2370;
	and.pred  	%p510, %p508, %p509;
	@%p510 bra 	$L__BB14_1570;
$L__BB14_1572:
	setp.eq.s64 	%p511, %rd3288, 0;
	mov.b64 	%rd29969, -3750763034362895579;
	@%p511 bra 	$L__BB14_1578;
	setp.eq.s64 	%p512, %rd2371, 0;
	mov.b64 	%rd29969, -3750763034362895579;
	mov.b64 	%rd29967, 0;
	@%p512 bra 	$L__BB14_1576;
	mov.b64 	%rd29969, -3750763034362895579;
	mov.b64 	%rd29970, 0;
	and.b64  	%rd29967, %rd3288, -2;
$L__BB14_1575:
	shl.b64 	%rd8687, %rd29970, 3;
	add.s64 	%rd8688, %rd30044, %rd8687;
	ld.u64 	%rd8689, [%rd8688];
	and.b64  	%rd8690, %rd8689, 255;
	xor.b64  	%rd8691, %rd8690, %rd29969;
	mul.lo.s64 	%rd8692, %rd8691, 1099511628211;
	shr.u64 	%rd8693, %rd8689, 8;
	and.b64  	%rd8694, %rd8693, 255;
	xor.b64  	%rd8695, %rd8694, %rd8692;
	mul.lo.s64 	%rd8696, %rd8695, 1099511628211;
	shr.u64 	%rd8697, %rd8689, 16;
	and.b64  	%rd8698, %rd8697, 255;
	xor.b64  	%rd8699, %rd8698, %rd8696;
	mul.lo.s64 	%rd8700, %rd8699, 1099511628211;
	shr.u64 	%rd8701, %rd8689, 24;
	and.b64  	%rd8702, %rd8701, 255;
	xor.b64  	%rd8703, %rd8702, %rd8700;
	mul.lo.s64 	%rd8704, %rd8703, 1099511628211;
	shr.u64 	%rd8705, %rd8689, 32;
	and.b64  	%rd8706, %rd8705, 255;
	xor.b64  	%rd8707, %rd8706, %rd8704;
	mul.lo.s64 	%rd8708, %rd8707, 1099511628211;
	shr.u64 	%rd8709, %rd8689, 40;
	and.b64  	%rd8710, %rd8709, 255;
	xor.b64  	%rd8711, %rd8710, %rd8708;
	mul.lo.s64 	%rd8712, %rd8711, 1099511628211;
	shr.u64 	%rd8713, %rd8689, 48;
	and.b64  	%rd8714, %rd8713, 255;
	xor.b64  	%rd8715, %rd8714, %rd8712;
	mul.lo.s64 	%rd8716, %rd8715, 1099511628211;
	shr.u64 	%rd8717, %rd8689, 56;
	xor.b64  	%rd8718, %rd8717, %rd8716;
	mul.lo.s64 	%rd8719, %rd8718, 1099511628211;
	ld.u64 	%rd8720, [%rd8688+8];
	and.b64  	%rd8721, %rd8720, 255;
	xor.b64  	%rd8722, %rd8721, %rd8719;
	mul.lo.s64 	%rd8723, %rd8722, 1099511628211;
	shr.u64 	%rd8724, %rd8720, 8;
	and.b64  	%rd8725, %rd8724, 255;
	xor.b64  	%rd8726, %rd8725, %rd8723;
	mul.lo.s64 	%rd8727, %rd8726, 1099511628211;
	shr.u64 	%rd8728, %rd8720, 16;
	and.b64  	%rd8729, %rd8728, 255;
	xor.b64  	%rd8730, %rd8729, %rd8727;
	mul.lo.s64 	%rd8731, %rd8730, 1099511628211;
	shr.u64 	%rd8732, %rd8720, 24;
	and.b64  	%rd8733, %rd8732, 255;
	xor.b64  	%rd8734, %rd8733, %rd8731;
	mul.lo.s64 	%rd8735, %rd8734, 1099511628211;
	shr.u64 	%rd8736, %rd8720, 32;
	and.b64  	%rd8737, %rd8736, 255;
	xor.b64  	%rd8738, %rd8737, %rd8735;
	mul.lo.s64 	%rd8739, %rd8738, 1099511628211;
	shr.u64 	%rd8740, %rd8720, 40;
	and.b64  	%rd8741, %rd8740, 255;
	xor.b64  	%rd8742, %rd8741, %rd8739;
	mul.lo.s64 	%rd8743, %rd8742, 1099511628211;
	shr.u64 	%rd8744, %rd8720, 48;
	and.b64  	%rd8745, %rd8744, 255;
	xor.b64  	%rd8746, %rd8745, %rd8743;
	mul.lo.s64 	%rd8747, %rd8746, 1099511628211;
	shr.u64 	%rd8748, %rd8720, 56;
	xor.b64  	%rd8749, %rd8748, %rd8747;
	mul.lo.s64 	%rd29969, %rd8749, 1099511628211;
	add.s64 	%rd29970, %rd29970, 2;
	setp.eq.s64 	%p513, %rd29970, %rd29967;
	@%p513 bra 	$L__BB14_1576;
	bra.uni 	$L__BB14_1575;
$L__BB14_1576:
	and.b64  	%rd8750, %rd3288, 1;
	setp.eq.b64 	%p514, %rd8750, 1;
	not.pred 	%p515, %p514;
	@%p515 bra 	$L__BB14_1578;
	shl.b64 	%rd8751, %rd29967, 3;
	add.s64 	%rd8752, %rd30044, %rd8751;
	ld.u64 	%rd8753, [%rd8752];
	and.b64  	%rd8754, %rd8753, 255;
	xor.b64  	%rd8755, %rd8754, %rd29969;
	mul.lo.s64 	%rd8756, %rd8755, 1099511628211;
	shr.u64 	%rd8757, %rd8753, 8;
	and.b64  	%rd8758, %rd8757, 255;
	xor.b64  	%rd8759, %rd8758, %rd8756;
	mul.lo.s64 	%rd8760, %rd8759, 1099511628211;
	shr.u64 	%rd8761, %rd8753, 16;
	and.b64  	%rd8762, %rd8761, 255;
	xor.b64  	%rd8763, %rd8762, %rd8760;
	mul.lo.s64 	%rd8764, %rd8763, 1099511628211;
	shr.u64 	%rd8765, %rd8753, 24;
	and.b64  	%rd8766, %rd8765, 255;
	xor.b64  	%rd8767, %rd8766, %rd8764;
	mul.lo.s64 	%rd8768, %rd8767, 1099511628211;
	shr.u64 	%rd8769, %rd8753, 32;
	and.b64  	%rd8770, %rd8769, 255;
	xor.b64  	%rd8771, %rd8770, %rd8768;
	mul.lo.s64 	%rd8772, %rd8771, 1099511628211;
	shr.u64 	%rd8773, %rd8753, 40;
	and.b64  	%rd8774, %rd8773, 255;
	xor.b64  	%rd8775, %rd8774, %rd8772;
	mul.lo.s64 	%rd8776, %rd8775, 1099511628211;
	shr.u64 	%rd8777, %rd8753, 48;
	and.b64  	%rd8778, %rd8777, 255;
	xor.b64  	%rd8779, %rd8778, %rd8776;
	mul.lo.s64 	%rd8780, %rd8779, 1099511628211;
	shr.u64 	%rd8781, %rd8753, 56;
	xor.b64  	%rd8782, %rd8781, %rd8780;
	mul.lo.s64 	%rd29969, %rd8782, 1099511628211;
$L__BB14_1578:
	setp.eq.s64 	%p516, %rd3288, 0;
	mov.b64 	%rd29974, -3750763034362895579;
	@%p516 bra 	$L__BB14_1584;
	setp.eq.s64 	%p517, %rd2371, 0;
	mov.b64 	%rd29974, -3750763034362895579;
	mov.b64 	%rd29975, 0;
	@%p517 bra 	$L__BB14_1582;
	mov.b64 	%rd29974, -3750763034362895579;
	mov.b64 	%rd29972, 0;
	and.b64  	%rd29975, %rd3288, -2;
$L__BB14_1581:
	shl.b64 	%rd8789, %rd29972, 3;
	add.s64 	%rd8790, %rd2368, %rd8789;
	ld.u64 	%rd8791, [%rd8790];
	and.b64  	%rd8792, %rd8791, 255;
	xor.b64  	%rd8793, %rd8792, %rd29974;
	mul.lo.s64 	%rd8794, %rd8793, 1099511628211;
	shr.u64 	%rd8795, %rd8791, 8;
	and.b64  	%rd8796, %rd8795, 255;
	xor.b64  	%rd8797, %rd8796, %rd8794;
	mul.lo.s64 	%rd8798, %rd8797, 1099511628211;
	shr.u64 	%rd8799, %rd8791, 16;
	and.b64  	%rd8800, %rd8799, 255;
	xor.b64  	%rd8801, %rd8800, %rd8798;
	mul.lo.s64 	%rd8802, %rd8801, 1099511628211;
	shr.u64 	%rd8803, %rd8791, 24;
	and.b64  	%rd8804, %rd8803, 255;
	xor.b64  	%rd8805, %rd8804, %rd8802;
	mul.lo.s64 	%rd8806, %rd8805, 1099511628211;
	shr.u64 	%rd8807, %rd8791, 32;
	and.b64  	%rd8808, %rd8807, 255;
	xor.b64  	%rd8809, %rd8808, %rd8806;
	mul.lo.s64 	%rd8810, %rd8809, 1099511628211;
	shr.u64 	%rd8811, %rd8791, 40;
	and.b64  	%rd8812, %rd8811, 255;
	xor.b64  	%rd8813, %rd8812, %rd8810;
	mul.lo.s64 	%rd8814, %rd8813, 1099511628211;
	shr.u64 	%rd8815, %rd8791, 48;
	and.b64  	%rd8816, %rd8815, 255;
	xor.b64  	%rd8817, %rd8816, %rd8814;
	mul.lo.s64 	%rd8818, %rd8817, 1099511628211;
	shr.u64 	%rd8819, %rd8791, 56;
	xor.b64  	%rd8820, %rd8819, %rd8818;
	mul.lo.s64 	%rd8821, %rd8820, 1099511628211;
	ld.u64 	%rd8822, [%rd8790+8];
	and.b64  	%rd8823, %rd8822, 255;
	xor.b64  	%rd8824, %rd8823, %rd8821;
	mul.lo.s64 	%rd8825, %rd8824, 1099511628211;
	shr.u64 	%rd8826, %rd8822, 8;
	and.b64  	%rd8827, %rd8826, 255;
	xor.b64  	%rd8828, %rd8827, %rd8825;
	mul.lo.s64 	%rd8829, %rd8828, 1099511628211;
	shr.u64 	%rd8830, %rd8822, 16;
	and.b64  	%rd8831, %rd8830, 255;
	xor.b64  	%rd8832, %rd8831, %rd8829;
	mul.lo.s64 	%rd8833, %rd8832, 1099511628211;
	shr.u64 	%rd8834, %rd8822, 24;
	and.b64  	%rd8835, %rd8834, 255;
	xor.b64  	%rd8836, %rd8835, %rd8833;
	mul.lo.s64 	%rd8837, %rd8836, 1099511628211;
	shr.u64 	%rd8838, %rd8822, 32;
	and.b64  	%rd8839, %rd8838, 255;
	xor.b64  	%rd8840, %rd8839, %rd8837;
	mul.lo.s64 	%rd8841, %rd8840, 1099511628211;
	shr.u64 	%rd8842, %rd8822, 40;
	and.b64  	%rd8843, %rd8842, 255;
	xor.b64  	%rd8844, %rd8843, %rd8841;
	mul.lo.s64 	%rd8845, %rd8844, 1099511628211;
	shr.u64 	%rd8846, %rd8822, 48;
	and.b64  	%rd8847, %rd8846, 255;
	xor.b64  	%rd8848, %rd8847, %rd8845;
	mul.lo.s64 	%rd8849, %rd8848, 1099511628211;
	shr.u64 	%rd8850, %rd8822, 56;
	xor.b64  	%rd8851, %rd8850, %rd8849;
	mul.lo.s64 	%rd29974, %rd8851, 1099511628211;
	add.s64 	%rd29972, %rd29972, 2;
	setp.ne.s64 	%p518, %rd29972, %rd29975;
	@%p518 bra 	$L__BB14_1581;
$L__BB14_1582:
	and.b64  	%rd8852, %rd3288, 1;
	setp.eq.b64 	%p519, %rd8852, 1;
	not.pred 	%p520, %p519;
	@%p520 bra 	$L__BB14_1584;
	shl.b64 	%rd8853, %rd29975, 3;
	add.s64 	%rd8854, %rd2368, %rd8853;
	ld.u64 	%rd8855, [%rd8854];
	and.b64  	%rd8856, %rd8855, 255;
	xor.b64  	%rd8857, %rd8856, %rd29974;
	mul.lo.s64 	%rd8858, %rd8857, 1099511628211;
	shr.u64 	%rd8859, %rd8855, 8;
	and.b64  	%rd8860, %rd8859, 255;
	xor.b64  	%rd8861, %rd8860, %rd8858;
	mul.lo.s64 	%rd8862, %rd8861, 1099511628211;
	shr.u64 	%rd8863, %rd8855, 16;
	and.b64  	%rd8864, %rd8863, 255;
	xor.b64  	%rd8865, %rd8864, %rd8862;
	mul.lo.s64 	%rd8866, %rd8865, 1099511628211;
	shr.u64 	%rd8867, %rd8855, 24;
	and.b64  	%rd8868, %rd8867, 255;
	xor.b64  	%rd8869, %rd8868, %rd8866;
	mul.lo.s64 	%rd8870, %rd8869, 1099511628211;
	shr.u64 	%rd8871, %rd8855, 32;
	and.b64  	%rd8872, %rd8871, 255;
	xor.b64  	%rd8873, %rd8872, %rd8870;
	mul.lo.s64 	%rd8874, %rd8873, 1099511628211;
	shr.u64 	%rd8875, %rd8855, 40;
	and.b64  	%rd8876, %rd8875, 255;
	xor.b64  	%rd8877, %rd8876, %rd8874;
	mul.lo.s64 	%rd8878, %rd8877, 1099511628211;
	shr.u64 	%rd8879, %rd8855, 48;
	and.b64  	%rd8880, %rd8879, 255;
	xor.b64  	%rd8881, %rd8880, %rd8878;
	mul.lo.s64 	%rd8882, %rd8881, 1099511628211;
	shr.u64 	%rd8883, %rd8855, 56;
	xor.b64  	%rd8884, %rd8883, %rd8882;
	mul.lo.s64 	%rd29974, %rd8884, 1099511628211;
$L__BB14_1584:
	setp.eq.s64 	%p521, %rd29969, %rd29974;
	@%p521 bra 	$L__BB14_1598;
	setp.eq.s64 	%p522, %rd3288, 0;
	mov.b64 	%rd29982, -3750763034362895579;
	@%p522 bra 	$L__BB14_1591;
	setp.eq.s64 	%p523, %rd2371, 0;
	mov.b64 	%rd29982, -3750763034362895579;
	mov.b64 	%rd29980, 0;
	@%p523 bra 	$L__BB14_1589;
	mov.b64 	%rd29982, -3750763034362895579;
	mov.b64 	%rd29983, 0;
	and.b64  	%rd29980, %rd3288, -2;
$L__BB14_1588:
	shl.b64 	%rd8891, %rd29983, 3;
	add.s64 	%rd8892, %rd30044, %rd8891;
	ld.u64 	%rd8893, [%rd8892];
	and.b64  	%rd8894, %rd8893, 255;
	xor.b64  	%rd8895, %rd8894, %rd29982;
	mul.lo.s64 	%rd8896, %rd8895, 1099511628211;
	shr.u64 	%rd8897, %rd8893, 8;
	and.b64  	%rd8898, %rd8897, 255;
	xor.b64  	%rd8899, %rd8898, %rd8896;
	mul.lo.s64 	%rd8900, %rd8899, 1099511628211;
	shr.u64 	%rd8901, %rd8893, 16;
	and.b64  	%rd8902, %rd8901, 255;
	xor.b64  	%rd8903, %rd8902, %rd8900;
	mul.lo.s64 	%rd8904, %rd8903, 1099511628211;
	shr.u64 	%rd8905, %rd8893, 24;
	and.b64  	%rd8906, %rd8905, 255;
	xor.b64  	%rd8907, %rd8906, %rd8904;
	mul.lo.s64 	%rd8908, %rd8907, 1099511628211;
	shr.u64 	%rd8909, %rd8893, 32;
	and.b64  	%rd8910, %rd8909, 255;
	xor.b64  	%rd8911, %rd8910, %rd8908;
	mul.lo.s64 	%rd8912, %rd8911, 1099511628211;
	shr.u64 	%rd8913, %rd8893, 40;
	and.b64  	%rd8914, %rd8913, 255;
	xor.b64  	%rd8915, %rd8914, %rd8912;
	mul.lo.s64 	%rd8916, %rd8915, 1099511628211;
	shr.u64 	%rd8917, %rd8893, 48;
	and.b64  	%rd8918, %rd8917, 255;
	xor.b64  	%rd8919, %rd8918, %rd8916;
	mul.lo.s64 	%rd8920, %rd8919, 1099511628211;
	shr.u64 	%rd8921, %rd8893, 56;
	xor.b64  	%rd8922, %rd8921, %rd8920;
	mul.lo.s64 	%rd8923, %rd8922, 1099511628211;
	ld.u64 	%rd8924, [%rd8892+8];
	and.b64  	%rd8925, %rd8924, 255;
	xor.b64  	%rd8926, %rd8925, %rd8923;
	mul.lo.s64 	%rd8927, %rd8926, 1099511628211;
	shr.u64 	%rd8928, %rd8924, 8;
	and.b64  	%rd8929, %rd8928, 255;
	xor.b64  	%rd8930, %rd8929, %rd8927;
	mul.lo.s64 	%rd8931, %rd8930, 1099511628211;
	shr.u64 	%rd8932, %rd8924, 16;
	and.b64  	%rd8933, %rd8932, 255;
	xor.b64  	%rd8934, %rd8933, %rd8931;
	mul.lo.s64 	%rd8935, %rd8934, 1099511628211;
	shr.u64 	%rd8936, %rd8924, 24;
	and.b64  	%rd8937, %rd8936, 255;
	xor.b64  	%rd8938, %rd8937, %rd8935;
	mul.lo.s64 	%rd8939, %rd8938, 1099511628211;
	shr.u64 	%rd8940, %rd8924, 32;
	and.b64  	%rd8941, %rd8940, 255;
	xor.b64  	%rd8942, %rd8941, %rd8939;
	mul.lo.s64 	%rd8943, %rd8942, 1099511628211;
	shr.u64 	%rd8944, %rd8924, 40;
	and.b64  	%rd8945, %rd8944, 255;
	xor.b64  	%rd8946, %rd8945, %rd8943;
	mul.lo.s64 	%rd8947, %rd8946, 1099511628211;
	shr.u64 	%rd8948, %rd8924, 48;
	and.b64  	%rd8949, %rd8948, 255;
	xor.b64  	%rd8950, %rd8949, %rd8947;
	mul.lo.s64 	%rd8951, %rd8950, 1099511628211;
	shr.u64 	%rd8952, %rd8924, 56;
	xor.b64  	%rd8953, %rd8952, %rd8951;
	mul.lo.s64 	%rd29982, %rd8953, 1099511628211;
	add.s64 	%rd29983, %rd29983, 2;
	setp.eq.s64 	%p524, %rd29983, %rd29980;
	@%p524 bra 	$L__BB14_1589;
	bra.uni 	$L__BB14_1588;
$L__BB14_1589:
	and.b64  	%rd8954, %rd3288, 1;
	setp.eq.b64 	%p525, %rd8954, 1;
	not.pred 	%p526, %p525;
	@%p526 bra 	$L__BB14_1591;
	shl.b64 	%rd8955, %rd29980, 3;
	add.s64 	%rd8956, %rd30044, %rd8955;
	ld.u64 	%rd8957, [%rd8956];
	and.b64  	%rd8958, %rd8957, 255;
	xor.b64  	%rd8959, %rd8958, %rd29982;
	mul.lo.s64 	%rd8960, %rd8959, 1099511628211;
	shr.u64 	%rd8961, %rd8957, 8;
	and.b64  	%rd8962, %rd8961, 255;
	xor.b64  	%rd8963, %rd8962, %rd8960;
	mul.lo.s64 	%rd8964, %rd8963, 1099511628211;
	shr.u64 	%rd8965, %rd8957, 16;
	and.b64  	%rd8966, %rd8965, 255;
	xor.b64  	%rd8967, %rd8966, %rd8964;
	mul.lo.s64 	%rd8968, %rd8967, 1099511628211;
	shr.u64 	%rd8969, %rd8957, 24;
	and.b64  	%rd8970, %rd8969, 255;
	xor.b64  	%rd8971, %rd8970, %rd8968;
	mul.lo.s64 	%rd8972, %rd8971, 1099511628211;
	shr.u64 	%rd8973, %rd8957, 32;
	and.b64  	%rd8974, %rd8973, 255;
	xor.b64  	%rd8975, %rd8974, %rd8972;
	mul.lo.s64 	%rd8976, %rd8975, 1099511628211;
	shr.u64 	%rd8977, %rd8957, 40;
	and.b64  	%rd8978, %rd8977, 255;
	xor.b64  	%rd8979, %rd8978, %rd8976;
	mul.lo.s64 	%rd8980, %rd8979, 1099511628211;
	shr.u64 	%rd8981, %rd8957, 48;
	and.b64  	%rd8982, %rd8981, 255;
	xor.b64  	%rd8983, %rd8982, %rd8980;
	mul.lo.s64 	%rd8984, %rd8983, 1099511628211;
	shr.u64 	%rd8985, %rd8957, 56;
	xor.b64  	%rd8986, %rd8985, %rd8984;
	mul.lo.s64 	%rd29982, %rd8986, 1099511628211;
$L__BB14_1591:
	setp.eq.s64 	%p527, %rd3288, 0;
	mov.b64 	%rd29987, -3750763034362895579;
	@%p527 bra 	$L__BB14_1597;
	setp.eq.s64 	%p528, %rd2371, 0;
	mov.b64 	%rd29987, -3750763034362895579;
	mov.b64 	%rd29988, 0;
	@%p528 bra 	$L__BB14_1595;
	mov.b64 	%rd29987, -3750763034362895579;
	mov.b64 	%rd29985, 0;
	and.b64  	%rd29988, %rd3288, -2;
$L__BB14_1594:
	shl.b64 	%rd8993, %rd29985, 3;
	add.s64 	%rd8994, %rd2368, %rd8993;
	ld.u64 	%rd8995, [%rd8994];
	and.b64  	%rd8996, %rd8995, 255;
	xor.b64  	%rd8997, %rd8996, %rd29987;
	mul.lo.s64 	%rd8998, %rd8997, 1099511628211;
	shr.u64 	%rd8999, %rd8995, 8;
	and.b64  	%rd9000, %rd8999, 255;
	xor.b64  	%rd9001, %rd9000, %rd8998;
	mul.lo.s64 	%rd9002, %rd9001, 1099511628211;
	shr.u64 	%rd9003, %rd8995, 16;
	and.b64  	%rd9004, %rd9003, 255;
	xor.b64  	%rd9005, %rd9004, %rd9002;
	mul.lo.s64 	%rd9006, %rd9005, 1099511628211;
	shr.u64 	%rd9007, %rd8995, 24;
	and.b64  	%rd9008, %rd9007, 255;
	xor.b64  	%rd9009, %rd9008, %rd9006;
	mul.lo.s64 	%rd9010, %rd9009, 1099511628211;
	shr.u64 	%rd9011, %rd8995, 32;
	and.b64  	%rd9012, %rd9011, 255;
	xor.b64  	%rd9013, %rd9012, %rd9010;
	mul.lo.s64 	%rd9014, %rd9013, 1099511628211;
	shr.u64 	%rd9015, %rd8995, 40;
	and.b64  	%rd9016, %rd9015, 255;
	xor.b64  	%rd9017, %rd9016, %rd9014;
	mul.lo.s64 	%rd9018, %rd9017, 1099511628211;
	shr.u64 	%rd9019, %rd8995, 48;
	and.b64  	%rd9020, %rd9019, 255;
	xor.b64  	%rd9021, %rd9020, %rd9018;
	mul.lo.s64 	%rd9022, %rd9021, 1099511628211;
	shr.u64 	%rd9023, %rd8995, 56;
	xor.b64  	%rd9024, %rd9023, %rd9022;
	mul.lo.s64 	%rd9025, %rd9024, 1099511628211;
	ld.u64 	%rd9026, [%rd8994+8];
	and.b64  	%rd9027, %rd9026, 255;
	xor.b64  	%rd9028, %rd9027, %rd9025;
	mul.lo.s64 	%rd9029, %rd9028, 1099511628211;
	shr.u64 	%rd9030, %rd9026, 8;
	and.b64  	%rd9031, %rd9030, 255;
	xor.b64  	%rd9032, %rd9031, %rd9029;
	mul.lo.s64 	%rd9033, %rd9032, 1099511628211;
	shr.u64 	%rd9034, %rd9026, 16;
	and.b64  	%rd9035, %rd9034, 255;
	xor.b64  	%rd9036, %rd9035, %rd9033;
	mul.lo.s64 	%rd9037, %rd9036, 1099511628211;
	shr.u64 	%rd9038, %rd9026, 24;
	and.b64  	%rd9039, %rd9038, 255;
	xor.b64  	%rd9040, %rd9039, %rd9037;
	mul.lo.s64 	%rd9041, %rd9040, 1099511628211;
	shr.u64 	%rd9042, %rd9026, 32;
	and.b64  	%rd9043, %rd9042, 255;
	xor.b64  	%rd9044, %rd9043, %rd9041;
	mul.lo.s64 	%rd9045, %rd9044, 1099511628211;
	shr.u64 	%rd9046, %rd9026, 40;
	and.b64  	%rd9047, %rd9046, 255;
	xor.b64  	%rd9048, %rd9047, %rd9045;
	mul.lo.s64 	%rd9049, %rd9048, 1099511628211;
	shr.u64 	%rd9050, %rd9026, 48;
	and.b64  	%rd9051, %rd9050, 255;
	xor.b64  	%rd9052, %rd9051, %rd9049;
	mul.lo.s64 	%rd9053, %rd9052, 1099511628211;
	shr.u64 	%rd9054, %rd9026, 56;
	xor.b64  	%rd9055, %rd9054, %rd9053;
	mul.lo.s64 	%rd29987, %rd9055, 1099511628211;
	add.s64 	%rd29985, %rd29985, 2;
	setp.ne.s64 	%p529, %rd29985, %rd29988;
	@%p529 bra 	$L__BB14_1594;
$L__BB14_1595:
	and.b64  	%rd9056, %rd3288, 1;
	setp.eq.b64 	%p530, %rd9056, 1;
	not.pred 	%p531, %p530;
	@%p531 bra 	$L__BB14_1597;
	shl.b64 	%rd9057, %rd29988, 3;
	add.s64 	%rd9058, %rd2368, %rd9057;
	ld.u64 	%rd9059, [%rd9058];
	and.b64  	%rd9060, %rd9059, 255;
	xor.b64  	%rd9061, %rd9060, %rd29987;
	mul.lo.s64 	%rd9062, %rd9061, 1099511628211;
	shr.u64 	%rd9063, %rd9059, 8;
	and.b64  	%rd9064, %rd9063, 255;
	xor.b64  	%rd9065, %rd9064, %rd9062;
	mul.lo.s64 	%rd9066, %rd9065, 1099511628211;
	shr.u64 	%rd9067, %rd9059, 16;
	and.b64  	%rd9068, %rd9067, 255;
	xor.b64  	%rd9069, %rd9068, %rd9066;
	mul.lo.s64 	%rd9070, %rd9069, 1099511628211;
	shr.u64 	%rd9071, %rd9059, 24;
	and.b64  	%rd9072, %rd9071, 255;
	xor.b64  	%rd9073, %rd9072, %rd9070;
	mul.lo.s64 	%rd9074, %rd9073, 1099511628211;
	shr.u64 	%rd9075, %rd9059, 32;
	and.b64  	%rd9076, %rd9075, 255;
	xor.b64  	%rd9077, %rd9076, %rd9074;
	mul.lo.s64 	%rd9078, %rd9077, 1099511628211;
	shr.u64 	%rd9079, %rd9059, 40;
	and.b64  	%rd9080, %rd9079, 255;
	xor.b64  	%rd9081, %rd9080, %rd9078;
	mul.lo.s64 	%rd9082, %rd9081, 1099511628211;
	shr.u64 	%rd9083, %rd9059, 48;
	and.b64  	%rd9084, %rd9083, 255;
	xor.b64  	%rd9085, %rd9084, %rd9082;
	mul.lo.s64 	%rd9086, %rd9085, 1099511628211;
	shr.u64 	%rd9087, %rd9059, 56;
	xor.b64  	%rd9088, %rd9087, %rd9086;
	mul.lo.s64 	%rd29987, %rd9088, 1099511628211;
$L__BB14_1597:
	setp.lt.u64 	%p2286, %rd29982, %rd29987;
	mov.pred 	%p2287, 0;
	bra.uni 	$L__BB14_1602;
$L__BB14_1598:
	setp.eq.s32 	%p534, %r429, 0;
	mov.pred 	%p2287, 0;
	mov.pred 	%p2286, %p2287;
	@%p534 bra 	$L__BB14_1602;
	mov.b64 	%rd29978, 0;
$L__BB14_1600:
	shl.b64 	%rd9090, %rd29978, 3;
	add.s64 	%rd9091, %rd30044, %rd9090;
	ld.u64 	%rd2437, [%rd9091];
	add.s64 	%rd9092, %rd2368, %rd9090;
	ld.u64 	%rd2438, [%rd9092];
	setp.lt.u64 	%p537, %rd2437, %rd2438;
	mov.pred 	%p2286, -1;
	@%p537 bra 	$L__BB14_1602;
	setp.le.u64 	%p539, %rd2437, %rd2438;
	add.s64 	%rd29978, %rd29978, 1;
	setp.lt.u64 	%p540, %rd29978, %rd2370;
	and.pred  	%p541, %p539, %p540;
	mov.pred 	%p2286, %p2287;
	@%p541 bra 	$L__BB14_1600;
$L__BB14_1602:
	add.s32 	%r540, %r1577, %r1540;
	setp.lt.s32 	%p542, %r540, %r313;
	and.pred  	%p64, %p542, %p2287;
	mov.u64 	%rd29991, %rd2368;
	@%p2286 bra 	$L__BB14_1604;
	add.s32 	%r1540, %r1540, 1;
	ld.shared.u64 	%rd29991, [%r314+8];
$L__BB14_1604:
	@%p2287 bra 	$L__BB14_1606;
	add.s32 	%r1577, %r1577, 1;
	ld.shared.u64 	%rd30044, [%r315+8];
$L__BB14_1606:
	setp.ge.s32 	%p2288, %r1540, %r310;
	setp.lt.s32 	%p543, %r1540, %r310;
	setp.ge.s32 	%p544, %r1577, %r312;
	and.pred  	%p2289, %p544, %p543;
	or.pred  	%p545, %p2288, %p544;
	@%p545 bra 	$L__BB14_1667;
	setp.eq.s64 	%p546, %rd3288, 0;
	mov.b64 	%rd29995, -3750763034362895579;
	@%p546 bra 	$L__BB14_1613;
	setp.eq.s64 	%p547, %rd2371, 0;
	mov.b64 	%rd29995, -3750763034362895579;
	mov.b64 	%rd29996, 0;
	@%p547 bra 	$L__BB14_1611;
	mov.b64 	%rd29995, -3750763034362895579;
	mov.b64 	%rd29993, 0;
	and.b64  	%rd29996, %rd3288, -2;
$L__BB14_1610:
	shl.b64 	%rd9100, %rd29993, 3;
	add.s64 	%rd9101, %rd29991, %rd9100;
	ld.u64 	%rd9102, [%rd9101];
	and.b64  	%rd9103, %rd9102, 255;
	xor.b64  	%rd9104, %rd9103, %rd29995;
	mul.lo.s64 	%rd9105, %rd9104, 1099511628211;
	shr.u64 	%rd9106, %rd9102, 8;
	and.b64  	%rd9107, %rd9106, 255;
	xor.b64  	%rd9108, %rd9107, %rd9105;
	mul.lo.s64 	%rd9109, %rd9108, 1099511628211;
	shr.u64 	%rd9110, %rd9102, 16;
	and.b64  	%rd9111, %rd9110, 255;
	xor.b64  	%rd9112, %rd9111, %rd9109;
	mul.lo.s64 	%rd9113, %rd9112, 1099511628211;
	shr.u64 	%rd9114, %rd9102, 24;
	and.b64  	%rd9115, %rd9114, 255;
	xor.b64  	%rd9116, %rd9115, %rd9113;
	mul.lo.s64 	%rd9117, %rd9116, 1099511628211;
	shr.u64 	%rd9118, %rd9102, 32;
	and.b64  	%rd9119, %rd9118, 255;
	xor.b64  	%rd9120, %rd9119, %rd9117;
	mul.lo.s64 	%rd9121, %rd9120, 1099511628211;
	shr.u64 	%rd9122, %rd9102, 40;
	and.b64  	%rd9123, %rd9122, 255;
	xor.b64  	%rd9124, %rd9123, %rd9121;
	mul.lo.s64 	%rd9125, %rd9124, 1099511628211;
	shr.u64 	%rd9126, %rd9102, 48;
	and.b64  	%rd9127, %rd9126, 255;
	xor.b64  	%rd9128, %rd9127, %rd9125;
	mul.lo.s64 	%rd9129, %rd9128, 1099511628211;
	shr.u64 	%rd9130, %rd9102, 56;
	xor.b64  	%rd9131, %rd9130, %rd9129;
	mul.lo.s64 	%rd9132, %rd9131, 1099511628211;
	ld.u64 	%rd9133, [%rd9101+8];
	and.b64  	%rd9134, %rd9133, 255;
	xor.b64  	%rd9135, %rd9134, %rd9132;
	mul.lo.s64 	%rd9136, %rd9135, 1099511628211;
	shr.u64 	%rd9137, %rd9133, 8;
	and.b64  	%rd9138, %rd9137, 255;
	xor.b64  	%rd9139, %rd9138, %rd9136;
	mul.lo.s64 	%rd9140, %rd9139, 1099511628211;
	shr.u64 	%rd9141, %rd9133, 16;
	and.b64  	%rd9142, %rd9141, 255;
	xor.b64  	%rd9143, %rd9142, %rd9140;
	mul.lo.s64 	%rd9144, %rd9143, 1099511628211;
	shr.u64 	%rd9145, %rd9133, 24;
	and.b64  	%rd9146, %rd9145, 255;
	xor.b64  	%rd9147, %rd9146, %rd9144;
	mul.lo.s64 	%rd9148, %rd9147, 1099511628211;
	shr.u64 	%rd9149, %rd9133, 32;
	and.b64  	%rd9150, %rd9149, 255;
	xor.b64  	%rd9151, %rd9150, %rd9148;
	mul.lo.s64 	%rd9152, %rd9151, 1099511628211;
	shr.u64 	%rd9153, %rd9133, 40;
	and.b64  	%rd9154, %rd9153, 255;
	xor.b64  	%rd9155, %rd9154, %rd9152;
	mul.lo.s64 	%rd9156, %rd9155, 1099511628211;
	shr.u64 	%rd9157, %rd9133, 48;
	and.b64  	%rd9158, %rd9157, 255;
	xor.b64  	%rd9159, %rd9158, %rd9156;
	mul.lo.s64 	%rd9160, %rd9159, 1099511628211;
	shr.u64 	%rd9161, %rd9133, 56;
	xor.b64  	%rd9162, %rd9161, %rd9160;
	mul.lo.s64 	%rd29995, %rd9162, 1099511628211;
	add.s64 	%rd29993, %rd29993, 2;
	setp.ne.s64 	%p548, %rd29993, %rd29996;
	@%p548 bra 	$L__BB14_1610;
$L__BB14_1611:
	and.b64  	%rd9163, %rd3288, 1;
	setp.eq.b64 	%p549, %rd9163, 1;
	not.pred 	%p550, %p549;
	@%p550 bra 	$L__BB14_1613;
	shl.b64 	%rd9164, %rd29996, 3;
	add.s64 	%rd9165, %rd29991, %rd9164;
	ld.u64 	%rd9166, [%rd9165];
	and.b64  	%rd9167, %rd9166, 255;
	xor.b64  	%rd9168, %rd9167, %rd29995;
	mul.lo.s64 	%rd9169, %rd9168, 1099511628211;
	shr.u64 	%rd9170, %rd9166, 8;
	and.b64  	%rd9171, %rd9170, 255;
	xor.b64  	%rd9172, %rd9171, %rd9169;
	mul.lo.s64 	%rd9173, %rd9172, 1099511628211;
	shr.u64 	%rd9174, %rd9166, 16;
	and.b64  	%rd9175, %rd9174, 255;
	xor.b64  	%rd9176, %rd9175, %rd9173;
	mul.lo.s64 	%rd9177, %rd9176, 1099511628211;
	shr.u64 	%rd9178, %rd9166, 24;
	and.b64  	%rd9179, %rd9178, 255;
	xor.b64  	%rd9180, %rd9179, %rd9177;
	mul.lo.s64 	%rd9181, %rd9180, 1099511628211;
	shr.u64 	%rd9182, %rd9166, 32;
	and.b64  	%rd9183, %rd9182, 255;
	xor.b64  	%rd9184, %rd9183, %rd9181;
	mul.lo.s64 	%rd9185, %rd9184, 1099511628211;
	shr.u64 	%rd9186, %rd9166, 40;
	and.b64  	%rd9187, %rd9186, 255;
	xor.b64  	%rd9188, %rd9187, %rd9185;
	mul.lo.s64 	%rd9189, %rd9188, 1099511628211;
	shr.u64 	%rd9190, %rd9166, 48;
	and.b64  	%rd9191, %rd9190, 255;
	xor.b64  	%rd9192, %rd9191, %rd9189;
	mul.lo.s64 	%rd9193, %rd9192, 1099511628211;
	shr.u64 	%rd9194, %rd9166, 56;
	xor.b64  	%rd9195, %rd9194, %rd9193;
	mul.lo.s64 	%rd29995, %rd9195, 1099511628211;
$L__BB14_1613:
	setp.eq.s64 	%p551, %rd3288, 0;
	mov.b64 	%rd30001, -3750763034362895579;
	@%p551 bra 	$L__BB14_1619;
	setp.eq.s64 	%p552, %rd2371, 0;
	mov.b64 	%rd30001, -3750763034362895579;
	mov.b64 	%rd30002, 0;
	@%p552 bra 	$L__BB14_1617;
	mov.b64 	%rd30001, -3750763034362895579;
	mov.b64 	%rd29999, 0;
	and.b64  	%rd30002, %rd3288, -2;
$L__BB14_1616:
	shl.b64 	%rd9202, %rd29999, 3;
	add.s64 	%rd9203, %rd30044, %rd9202;
	ld.u64 	%rd9204, [%rd9203];
	and.b64  	%rd9205, %rd9204, 255;
	xor.b64  	%rd9206, %rd9205, %rd30001;
	mul.lo.s64 	%rd9207, %rd9206, 1099511628211;
	shr.u64 	%rd9208, %rd9204, 8;
	and.b64  	%rd9209, %rd9208, 255;
	xor.b64  	%rd9210, %rd9209, %rd9207;
	mul.lo.s64 	%rd9211, %rd9210, 1099511628211;
	shr.u64 	%rd9212, %rd9204, 16;
	and.b64  	%rd9213, %rd9212, 255;
	xor.b64  	%rd9214, %rd9213, %rd9211;
	mul.lo.s64 	%rd9215, %rd9214, 1099511628211;
	shr.u64 	%rd9216, %rd9204, 24;
	and.b64  	%rd9217, %rd9216, 255;
	xor.b64  	%rd9218, %rd9217, %rd9215;
	mul.lo.s64 	%rd9219, %rd9218, 1099511628211;
	shr.u64 	%rd9220, %rd9204, 32;
	and.b64  	%rd9221, %rd9220, 255;
	xor.b64  	%rd9222, %rd9221, %rd9219;
	mul.lo.s64 	%rd9223, %rd9222, 1099511628211;
	shr.u64 	%rd9224, %rd9204, 40;
	and.b64  	%rd9225, %rd9224, 255;
	xor.b64  	%rd9226, %rd9225, %rd9223;
	mul.lo.s64 	%rd9227, %rd9226, 1099511628211;
	shr.u64 	%rd9228, %rd9204, 48;
	and.b64  	%rd9229, %rd9228, 255;
	xor.b64  	%rd9230, %rd9229, %rd9227;
	mul.lo.s64 	%rd9231, %rd9230, 1099511628211;
	shr.u64 	%rd9232, %rd9204, 56;
	xor.b64  	%rd9233, %rd9232, %rd9231;
	mul.lo.s64 	%rd9234, %rd9233, 1099511628211;
	ld.u64 	%rd9235, [%rd9203+8];
	and.b64  	%rd9236, %rd9235, 255;
	xor.b64  	%rd9237, %rd9236, %rd9234;
	mul.lo.s64 	%rd9238, %rd9237, 1099511628211;
	shr.u64 	%rd9239, %rd9235, 8;
	and.b64  	%rd9240, %rd9239, 255;
	xor.b64  	%rd9241, %rd9240, %rd9238;
	mul.lo.s64 	%rd9242, %rd9241, 1099511628211;
	shr.u64 	%rd9243, %rd9235, 16;
	and.b64  	%rd9244, %rd9243, 255;
	xor.b64  	%rd9245, %rd9244, %rd9242;
	mul.lo.s64 	%rd9246, %rd9245, 1099511628211;
	shr.u64 	%rd9247, %rd9235, 24;
	and.b64  	%rd9248, %rd9247, 255;
	xor.b64  	%rd9249, %rd9248, %rd9246;
	mul.lo.s64 	%rd9250, %rd9249, 1099511628211;
	shr.u64 	%rd9251, %rd9235, 32;
	and.b64  	%rd9252, %rd9251, 255;
	xor.b64  	%rd9253, %rd9252, %rd9250;
	mul.lo.s64 	%rd9254, %rd9253, 1099511628211;
	shr.u64 	%rd9255, %rd9235, 40;
	and.b64  	%rd9256, %rd9255, 255;
	xor.b64  	%rd9257, %rd9256, %rd9254;
	mul.lo.s64 	%rd9258, %rd9257, 1099511628211;
	shr.u64 	%rd9259, %rd9235, 48;
	and.b64  	%rd9260, %rd9259, 255;
	xor.b64  	%rd9261, %rd9260, %rd9258;
	mul.lo.s64 	%rd9262, %rd9261, 1099511628211;
	shr.u64 	%rd9263, %rd9235, 56;
	xor.b64  	%rd9264, %rd9263, %rd9262;
	mul.lo.s64 	%rd30001, %rd9264, 1099511628211;
	add.s64 	%rd29999, %rd29999, 2;
	setp.ne.s64 	%p553, %rd29999, %rd30002;
	@%p553 bra 	$L__BB14_1616;
$L__BB14_1617:
	and.b64  	%rd9265, %rd3288, 1;
	setp.eq.b64 	%p554, %rd9265, 1;
	not.pred 	%p555, %p554;
	@%p555 bra 	$L__BB14_1619;
	shl.b64 	%rd9266, %rd30002, 3;
	add.s64 	%rd9267, %rd30044, %rd9266;
	ld.u64 	%rd9268, [%rd9267];
	and.b64  	%rd9269, %rd9268, 255;
	xor.b64  	%rd9270, %rd9269, %rd30001;
	mul.lo.s64 	%rd9271, %rd9270, 1099511628211;
	shr.u64 	%rd9272, %rd9268, 8;
	and.b64  	%rd9273, %rd9272, 255;
	xor.b64  	%rd9274, %rd9273, %rd9271;
	mul.lo.s64 	%rd9275, %rd9274, 1099511628211;
	shr.u64 	%rd9276, %rd9268, 16;
	and.b64  	%rd9277, %rd9276, 255;
	xor.b64  	%rd9278, %rd9277, %rd9275;
	mul.lo.s64 	%rd9279, %rd9278, 1099511628211;
	shr.u64 	%rd9280, %rd9268, 24;
	and.b64  	%rd9281, %rd9280, 255;
	xor.b64  	%rd9282, %rd9281, %rd9279;
	mul.lo.s64 	%rd9283, %rd9282, 1099511628211;
	shr.u64 	%rd9284, %rd9268, 32;
	and.b64  	%rd9285, %rd9284, 255;
	xor.b64  	%rd9286, %rd9285, %rd9283;
	mul.lo.s64 	%rd9287, %rd9286, 1099511628211;
	shr.u64 	%rd9288, %rd9268, 40;
	and.b64  	%rd9289, %rd9288, 255;
	xor.b64  	%rd9290, %rd9289, %rd9287;
	mul.lo.s64 	%rd9291, %rd9290, 1099511628211;
	shr.u64 	%rd9292, %rd9268, 48;
	and.b64  	%rd9293, %rd9292, 255;
	xor.b64  	%rd9294, %rd9293, %rd9291;
	mul.lo.s64 	%rd9295, %rd9294, 1099511628211;
	shr.u64 	%rd9296, %rd9268, 56;
	xor.b64  	%rd9297, %rd9296, %rd9295;
	mul.lo.s64 	%rd30001, %rd9297, 1099511628211;
$L__BB14_1619:
	setp.eq.s64 	%p556, %rd29995, %rd30001;
	@%p556 bra 	$L__BB14_1633;
	setp.eq.s64 	%p557, %rd3288, 0;
	mov.b64 	%rd30007, -3750763034362895579;
	@%p557 bra 	$L__BB14_1626;
	setp.eq.s64 	%p558, %rd2371, 0;
	mov.b64 	%rd30007, -3750763034362895579;
	mov.b64 	%rd30008, 0;
	@%p558 bra 	$L__BB14_1624;
	mov.b64 	%rd30007, -3750763034362895579;
	mov.b64 	%rd30005, 0;
	and.b64  	%rd30008, %rd3288, -2;
$L__BB14_1623:
	shl.b64 	%rd9304, %rd30005, 3;
	add.s64 	%rd9305, %rd29991, %rd9304;
	ld.u64 	%rd9306, [%rd9305];
	and.b64  	%rd9307, %rd9306, 255;
	xor.b64  	%rd9308, %rd9307, %rd30007;
	mul.lo.s64 	%rd9309, %rd9308, 1099511628211;
	shr.u64 	%rd9310, %rd9306, 8;
	and.b64  	%rd9311, %rd9310, 255;
	xor.b64  	%rd9312, %rd9311, %rd9309;
	mul.lo.s64 	%rd9313, %rd9312, 1099511628211;
	shr.u64 	%rd9314, %rd9306, 16;
	and.b64  	%rd9315, %rd9314, 255;
	xor.b64  	%rd9316, %rd9315, %rd9313;
	mul.lo.s64 	%rd9317, %rd9316, 1099511628211;
	shr.u64 	%rd9318, %rd9306, 24;
	and.b64  	%rd9319, %rd9318, 255;
	xor.b64  	%rd9320, %rd9319, %rd9317;
	mul.lo.s64 	%rd9321, %rd9320, 1099511628211;
	shr.u64 	%rd9322, %rd9306, 32;
	and.b64  	%rd9323, %rd9322, 255;
	xor.b64  	%rd9324, %rd9323, %rd9321;
	mul.lo.s64 	%rd9325, %rd9324, 1099511628211;
	shr.u64 	%rd9326, %rd9306, 40;
	and.b64  	%rd9327, %rd9326, 255;
	xor.b64  	%rd9328, %rd9327, %rd9325;
	mul.lo.s64 	%rd9329, %rd9328, 1099511628211;
	shr.u64 	%rd9330, %rd9306, 48;
	and.b64  	%rd9331, %rd9330, 255;
	xor.b64  	%rd9332, %rd9331, %rd9329;
	mul.lo.s64 	%rd9333, %rd9332, 1099511628211;
	shr.u64 	%rd9334, %rd9306, 56;
	xor.b64  	%rd9335, %rd9334, %rd9333;
	mul.lo.s64 	%rd9336, %rd9335, 1099511628211;
	ld.u64 	%rd9337, [%rd9305+8];
	and.b64  	%rd9338, %rd9337, 255;
	xor.b64  	%rd9339, %rd9338, %rd9336;
	mul.lo.s64 	%rd9340, %rd9339, 1099511628211;
	shr.u64 	%rd9341, %rd9337, 8;
	and.b64  	%rd9342, %rd9341, 255;
	xor.b64  	%rd9343, %rd9342, %rd9340;
	mul.lo.s64 	%rd9344, %rd9343, 1099511628211;
	shr.u64 	%rd9345, %rd9337, 16;
	and.b64  	%rd9346, %rd9345, 255;
	xor.b64  	%rd9347, %rd9346, %rd9344;
	mul.lo.s64 	%rd9348, %rd9347, 1099511628211;
	shr.u64 	%rd9349, %rd9337, 24;
	and.b64  	%rd9350, %rd9349, 255;
	xor.b64  	%rd9351, %rd9350, %rd9348;
	mul.lo.s64 	%rd9352, %rd9351, 1099511628211;
	shr.u64 	%rd9353, %rd9337, 32;
	and.b64  	%rd9354, %rd9353, 255;
	xor.b64  	%rd9355, %rd9354, %rd9352;
	mul.lo.s64 	%rd9356, %rd9355, 1099511628211;
	shr.u64 	%rd9357, %rd9337, 40;
	and.b64  	%rd9358, %rd9357, 255;
	xor.b64  	%rd9359, %rd9358, %rd9356;
	mul.lo.s64 	%rd9360, %rd9359, 1099511628211;
	shr.u64 	%rd9361, %rd9337, 48;
	and.b64  	%rd9362, %rd9361, 255;
	xor.b64  	%rd9363, %rd9362, %rd9360;
	mul.lo.s64 	%rd9364, %rd9363, 1099511628211;
	shr.u64 	%rd9365, %rd9337, 56;
	xor.b64  	%rd9366, %rd9365, %rd9364;
	mul.lo.s64 	%rd30007, %rd9366, 1099511628211;
	add.s64 	%rd30005, %rd30005, 2;
	setp.ne.s64 	%p559, %rd30005, %rd30008;
	@%p559 bra 	$L__BB14_1623;
$L__BB14_1624:
	and.b64  	%rd9367, %rd3288, 1;
	setp.eq.b64 	%p560, %rd9367, 1;
	not.pred 	%p561, %p560;
	@%p561 bra 	$L__BB14_1626;
	shl.b64 	%rd9368, %rd30008, 3;
	add.s64 	%rd9369, %rd29991, %rd9368;
	ld.u64 	%rd9370, [%rd9369];
	and.b64  	%rd9371, %rd9370, 255;
	xor.b64  	%rd9372, %rd9371, %rd30007;
	mul.lo.s64 	%rd9373, %rd9372, 1099511628211;
	shr.u64 	%rd9374, %rd9370, 8;
	and.b64  	%rd9375, %rd9374, 255;
	xor.b64  	%rd9376, %rd9375, %rd9373;
	mul.lo.s64 	%rd9377, %rd9376, 1099511628211;
	shr.u64 	%rd9378, %rd9370, 16;
	and.b64  	%rd9379, %rd9378, 255;
	xor.b64  	%rd9380, %rd9379, %rd9377;
	mul.lo.s64 	%rd9381, %rd9380, 1099511628211;
	shr.u64 	%rd9382, %rd9370, 24;
	and.b64  	%rd9383, %rd9382, 255;
	xor.b64  	%rd9384, %rd9383, %rd9381;
	mul.lo.s64 	%rd9385, %rd9384, 1099511628211;
	shr.u64 	%rd9386, %rd9370, 32;
	and.b64  	%rd9387, %rd9386, 255;
	xor.b64  	%rd9388, %rd9387, %rd9385;
	mul.lo.s64 	%rd9389, %rd9388, 1099511628211;
	shr.u64 	%rd9390, %rd9370, 40;
	and.b64  	%rd9391, %rd9390, 255;
	xor.b64  	%rd9392, %rd9391, %rd9389;
	mul.lo.s64 	%rd9393, %rd9392, 1099511628211;
	shr.u64 	%rd9394, %rd9370, 48;
	and.b64  	%rd9395, %rd9394, 255;
	xor.b64  	%rd9396, %rd9395, %rd9393;
	mul.lo.s64 	%rd9397, %rd9396, 1099511628211;
	shr.u64 	%rd9398, %rd9370, 56;
	xor.b64  	%rd9399, %rd9398, %rd9397;
	mul.lo.s64 	%rd30007, %rd9399, 1099511628211;
$L__BB14_1626:
	setp.eq.s64 	%p562, %rd3288, 0;
	mov.b64 	%rd30013, -3750763034362895579;
	@%p562 bra 	$L__BB14_1632;
	setp.eq.s64 	%p563, %rd2371, 0;
	mov.b64 	%rd30013, -3750763034362895579;
	mov.b64 	%rd30014, 0;
	@%p563 bra 	$L__BB14_1630;
	mov.b64 	%rd30013, -3750763034362895579;
	mov.b64 	%rd30011, 0;
	and.b64  	%rd30014, %rd3288, -2;
$L__BB14_1629:
	shl.b64 	%rd9406, %rd30011, 3;
	add.s64 	%rd9407, %rd30044, %rd9406;
	ld.u64 	%rd9408, [%rd9407];
	and.b64  	%rd9409, %rd9408, 255;
	xor.b64  	%rd9410, %rd9409, %rd30013;
	mul.lo.s64 	%rd9411, %rd9410, 1099511628211;
	shr.u64 	%rd9412, %rd9408, 8;
	and.b64  	%rd9413, %rd9412, 255;
	xor.b64  	%rd9414, %rd9413, %rd9411;
	mul.lo.s64 	%rd9415, %rd9414, 1099511628211;
	shr.u64 	%rd9416, %rd9408, 16;
	and.b64  	%rd9417, %rd9416, 255;
	xor.b64  	%rd9418, %rd9417, %rd9415;
	mul.lo.s64 	%rd9419, %rd9418, 1099511628211;
	shr.u64 	%rd9420, %rd9408, 24;
	and.b64  	%rd9421, %rd9420, 255;
	xor.b64  	%rd9422, %rd9421, %rd9419;
	mul.lo.s64 	%rd9423, %rd9422, 1099511628211;
	shr.u64 	%rd9424, %rd9408, 32;
	and.b64  	%rd9425, %rd9424, 255;
	xor.b64  	%rd9426, %rd9425, %rd9423;
	mul.lo.s64 	%rd9427, %rd9426, 1099511628211;
	shr.u64 	%rd9428, %rd9408, 40;
	and.b64  	%rd9429, %rd9428, 255;
	xor.b64  	%rd9430, %rd9429, %rd9427;
	mul.lo.s64 	%rd9431, %rd9430, 1099511628211;
	shr.u64 	%rd9432, %rd9408, 48;
	and.b64  	%rd9433, %rd9432, 255;
	xor.b64  	%rd9434, %rd9433, %rd9431;
	mul.lo.s64 	%rd9435, %rd9434, 1099511628211;
	shr.u64 	%rd9436, %rd9408, 56;
	xor.b64  	%rd9437, %rd9436, %rd9435;
	mul.lo.s64 	%rd9438, %rd9437, 1099511628211;
	ld.u64 	%rd9439, [%rd9407+8];
	and.b64  	%rd9440, %rd9439, 255;
	xor.b64  	%rd9441, %rd9440, %rd9438;
	mul.lo.s64 	%rd9442, %rd9441, 1099511628211;
	shr.u64 	%rd9443, %rd9439, 8;
	and.b64  	%rd9444, %rd9443, 255;
	xor.b64  	%rd9445, %rd9444, %rd9442;
	mul.lo.s64 	%rd9446, %rd9445, 1099511628211;
	shr.u64 	%rd9447, %rd9439, 16;
	and.b64  	%rd9448, %rd9447, 255;
	xor.b64  	%rd9449, %rd9448, %rd9446;
	mul.lo.s64 	%rd9450, %rd9449, 1099511628211;
	shr.u64 	%rd9451, %rd9439, 24;
	and.b64  	%rd9452, %rd9451, 255;
	xor.b64  	%rd9453, %rd9452, %rd9450;
	mul.lo.s64 	%rd9454, %rd9453, 1099511628211;
	shr.u64 	%rd9455, %rd9439, 32;
	and.b64  	%rd9456, %rd9455, 255;
	xor.b64  	%rd9457, %rd9456, %rd9454;
	mul.lo.s64 	%rd9458, %rd9457, 1099511628211;
	shr.u64 	%rd9459, %rd9439, 40;
	and.b64  	%rd9460, %rd9459, 255;
	xor.b64  	%rd9461, %rd9460, %rd9458;
	mul.lo.s64 	%rd9462, %rd9461, 1099511628211;
	shr.u64 	%rd9463, %rd9439, 48;
	and.b64  	%rd9464, %rd9463, 255;
	xor.b64  	%rd9465, %rd9464, %rd9462;
	mul.lo.s64 	%rd9466, %rd9465, 1099511628211;
	shr.u64 	%rd9467, %rd9439, 56;
	xor.b64  	%rd9468, %rd9467, %rd9466;
	mul.lo.s64 	%rd30013, %rd9468, 1099511628211;
	add.s64 	%rd30011, %rd30011, 2;
	setp.ne.s64 	%p564, %rd30011, %rd30014;
	@%p564 bra 	$L__BB14_1629;
$L__BB14_1630:
	and.b64  	%rd9469, %rd3288, 1;
	setp.eq.b64 	%p565, %rd9469, 1;
	not.pred 	%p566, %p565;
	@%p566 bra 	$L__BB14_1632;
	shl.b64 	%rd9470, %rd30014, 3;
	add.s64 	%rd9471, %rd30044, %rd9470;
	ld.u64 	%rd9472, [%rd9471];
	and.b64  	%rd9473, %rd9472, 255;
	xor.b64  	%rd9474, %rd9473, %rd30013;
	mul.lo.s64 	%rd9475, %rd9474, 1099511628211;
	shr.u64 	%rd9476, %rd9472, 8;
	and.b64  	%rd9477, %rd9476, 255;
	xor.b64  	%rd9478, %rd9477, %rd9475;
	mul.lo.s64 	%rd9479, %rd9478, 1099511628211;
	shr.u64 	%rd9480, %rd9472, 16;
	and.b64  	%rd9481, %rd9480, 255;
	xor.b64  	%rd9482, %rd9481, %rd9479;
	mul.lo.s64 	%rd9483, %rd9482, 1099511628211;
	shr.u64 	%rd9484, %rd9472, 24;
	and.b64  	%rd9485, %rd9484, 255;
	xor.b64  	%rd9486, %rd9485, %rd9483;
	mul.lo.s64 	%rd9487, %rd9486, 1099511628211;
	shr.u64 	%rd9488, %rd9472, 32;
	and.b64  	%rd9489, %rd9488, 255;
	xor.b64  	%rd9490, %rd9489, %rd9487;
	mul.lo.s64 	%rd9491, %rd9490, 1099511628211;
	shr.u64 	%rd9492, %rd9472, 40;
	and.b64  	%rd9493, %rd9492, 255;
	xor.b64  	%rd9494, %rd9493, %rd9491;
	mul.lo.s64 	%rd9495, %rd9494, 1099511628211;
	shr.u64 	%rd9496, %rd9472, 48;
	and.b64  	%rd9497, %rd9496, 255;
	xor.b64  	%rd9498, %rd9497, %rd9495;
	mul.lo.s64 	%rd9499, %rd9498, 1099511628211;
	shr.u64 	%rd9500, %rd9472, 56;
	xor.b64  	%rd9501, %rd9500, %rd9499;
	mul.lo.s64 	%rd30013, %rd9501, 1099511628211;
$L__BB14_1632:
	setp.lt.u64 	%p569, %rd30007, %rd30013;
	mov.pred 	%p2289, -1;
	mov.pred 	%p2288, 0;
	@%p569 bra 	$L__BB14_1667;
	bra.uni 	$L__BB14_1637;
$L__BB14_1633:
	setp.eq.s32 	%p570, %r429, 0;
	@%p570 bra 	$L__BB14_1637;
	mov.b64 	%rd30017, 0;
$L__BB14_1635:
	shl.b64 	%rd9503, %rd30017, 3;
	add.s64 	%rd9504, %rd29991, %rd9503;
	ld.u64 	%rd2505, [%rd9504];
	add.s64 	%rd9505, %rd30044, %rd9503;
	ld.u64 	%rd2506, [%rd9505];
	setp.lt.u64 	%p573, %rd2505, %rd2506;
	mov.pred 	%p2289, -1;
	mov.pred 	%p2288, 0;
	@%p573 bra 	$L__BB14_1667;
	setp.le.u64 	%p574, %rd2505, %rd2506;
	add.s64 	%rd30017, %rd30017, 1;
	setp.lt.u64 	%p575, %rd30017, %rd2370;
	and.pred  	%p576, %p574, %p575;
	@%p576 bra 	$L__BB14_1635;
$L__BB14_1637:
	setp.eq.s64 	%p577, %rd3288, 0;
	mov.b64 	%rd30020, -3750763034362895579;
	@%p577 bra 	$L__BB14_1643;
	setp.eq.s64 	%p578, %rd2371, 0;
	mov.b64 	%rd30020, -3750763034362895579;
	mov.b64 	%rd30021, 0;
	@%p578 bra 	$L__BB14_1641;
	mov.b64 	%rd30020, -3750763034362895579;
	mov.b64 	%rd30018, 0;
	and.b64  	%rd30021, %rd3288, -2;
$L__BB14_1640:
	shl.b64 	%rd9513, %rd30018, 3;
	add.s64 	%rd9514, %rd30044, %rd9513;
	ld.u64 	%rd9515, [%rd9514];
	and.b64  	%rd9516, %rd9515, 255;
	xor.b64  	%rd9517, %rd9516, %rd30020;
	mul.lo.s64 	%rd9518, %rd9517, 1099511628211;
	shr.u64 	%rd9519, %rd9515, 8;
	and.b64  	%rd9520, %rd9519, 255;
	xor.b64  	%rd9521, %rd9520, %rd9518;
	mul.lo.s64 	%rd9522, %rd9521, 1099511628211;
	shr.u64 	%rd9523, %rd9515, 16;
	and.b64  	%rd9524, %rd9523, 255;
	xor.b64  	%rd9525, %rd9524, %rd9522;
	mul.lo.s64 	%rd9526, %rd9525, 1099511628211;
	shr.u64 	%rd9527, %rd9515, 24;
	and.b64  	%rd9528, %rd9527, 255;
	xor.b64  	%rd9529, %rd9528, %rd9526;
	mul.lo.s64 	%rd9530, %rd9529, 1099511628211;
	shr.u64 	%rd9531, %rd9515, 32;
	and.b64  	%rd9532, %rd9531, 255;
	xor.b64  	%rd9533, %rd9532, %rd9530;
	mul.lo.s64 	%rd9534, %rd9533, 1099511628211;
	shr.u64 	%rd9535, %rd9515, 40;
	and.b64  	%rd9536, %rd9535, 255;
	xor.b64  	%rd9537, %rd9536, %rd9534;
	mul.lo.s64 	%rd9538, %rd9537, 1099511628211;
	shr.u64 	%rd9539, %rd9515, 48;
	and.b64  	%rd9540, %rd9539, 255;
	xor.b64  	%rd9541, %rd9540, %rd9538;
	mul.lo.s64 	%rd9542, %rd9541, 1099511628211;
	shr.u64 	%rd9543, %rd9515, 56;
	xor.b64  	%rd9544, %rd9543, %rd9542;
	mul.lo.s64 	%rd9545, %rd9544, 1099511628211;
	ld.u64 	%rd9546, [%rd9514+8];
	and.b64  	%rd9547, %rd9546, 255;
	xor.b64  	%rd9548, %rd9547, %rd9545;
	mul.lo.s64 	%rd9549, %rd9548, 1099511628211;
	shr.u64 	%rd9550, %rd9546, 8;
	and.b64  	%rd9551, %rd9550, 255;
	xor.b64  	%rd9552, %rd9551, %rd9549;
	mul.lo.s64 	%rd9553, %rd9552, 1099511628211;
	shr.u64 	%rd9554, %rd9546, 16;
	and.b64  	%rd9555, %rd9554, 255;
	xor.b64  	%rd9556, %rd9555, %rd9553;
	mul.lo.s64 	%rd9557, %rd9556, 1099511628211;
	shr.u64 	%rd9558, %rd9546, 24;
	and.b64  	%rd9559, %rd9558, 255;
	xor.b64  	%rd9560, %rd9559, %rd9557;
	mul.lo.s64 	%rd9561, %rd9560, 1099511628211;
	shr.u64 	%rd9562, %rd9546, 32;
	and.b64  	%rd9563, %rd9562, 255;
	xor.b64  	%rd9564, %rd9563, %rd9561;
	mul.lo.s64 	%rd9565, %rd9564, 1099511628211;
	shr.u64 	%rd9566, %rd9546, 40;
	and.b64  	%rd9567, %rd9566, 255;
	xor.b64  	%rd9568, %rd9567, %rd9565;
	mul.lo.s64 	%rd9569, %rd9568, 1099511628211;
	shr.u64 	%rd9570, %rd9546, 48;
	and.b64  	%rd9571, %rd9570, 255;
	xor.b64  	%rd9572, %rd9571, %rd9569;
	mul.lo.s64 	%rd9573, %rd9572, 1099511628211;
	shr.u64 	%rd9574, %rd9546, 56;
	xor.b64  	%rd9575, %rd9574, %rd9573;
	mul.lo.s64 	%rd30020, %rd9575, 1099511628211;
	add.s64 	%rd30018, %rd30018, 2;
	setp.ne.s64 	%p579, %rd30018, %rd30021;
	@%p579 bra 	$L__BB14_1640;
$L__BB14_1641:
	and.b64  	%rd9576, %rd3288, 1;
	setp.eq.b64 	%p580, %rd9576, 1;
	not.pred 	%p581, %p580;
	@%p581 bra 	$L__BB14_1643;
	shl.b64 	%rd9577, %rd30021, 3;
	add.s64 	%rd9578, %rd30044, %rd9577;
	ld.u64 	%rd9579, [%rd9578];
	and.b64  	%rd9580, %rd9579, 255;
	xor.b64  	%rd9581, %rd9580, %rd30020;
	mul.lo.s64 	%rd9582, %rd9581, 1099511628211;
	shr.u64 	%rd9583, %rd9579, 8;
	and.b64  	%rd9584, %rd9583, 255;
	xor.b64  	%rd9585, %rd9584, %rd9582;
	mul.lo.s64 	%rd9586, %rd9585, 1099511628211;
	shr.u64 	%rd9587, %rd9579, 16;
	and.b64  	%rd9588, %rd9587, 255;
	xor.b64  	%rd9589, %rd9588, %rd9586;
	mul.lo.s64 	%rd9590, %rd9589, 1099511628211;
	shr.u64 	%rd9591, %rd9579, 24;
	and.b64  	%rd9592, %rd9591, 255;
	xor.b64  	%rd9593, %rd9592, %rd9590;
	mul.lo.s64 	%rd9594, %rd9593, 1099511628211;
	shr.u64 	%rd9595, %rd9579, 32;
	and.b64  	%rd9596, %rd9595, 255;
	xor.b64  	%rd9597, %rd9596, %rd9594;
	mul.lo.s64 	%rd9598, %rd9597, 1099511628211;
	shr.u64 	%rd9599, %rd9579, 40;
	and.b64  	%rd9600, %rd9599, 255;
	xor.b64  	%rd9601, %rd9600, %rd9598;
	mul.lo.s64 	%rd9602, %rd9601, 1099511628211;
	shr.u64 	%rd9603, %rd9579, 48;
	and.b64  	%rd9604, %rd9603, 255;
	xor.b64  	%rd9605, %rd9604, %rd9602;
	mul.lo.s64 	%rd9606, %rd9605, 1099511628211;
	shr.u64 	%rd9607, %rd9579, 56;
	xor.b64  	%rd9608, %rd9607, %rd9606;
	mul.lo.s64 	%rd30020, %rd9608, 1099511628211;
$L__BB14_1643:
	setp.eq.s64 	%p582, %rd3288, 0;
	mov.b64 	%rd30026, -3750763034362895579;
	@%p582 bra 	$L__BB14_1649;
	setp.eq.s64 	%p583, %rd2371, 0;
	mov.b64 	%rd30026, -3750763034362895579;
	mov.b64 	%rd30027, 0;
	@%p583 bra 	$L__BB14_1647;
	mov.b64 	%rd30026, -3750763034362895579;
	mov.b64 	%rd30024, 0;
	and.b64  	%rd30027, %rd3288, -2;
$L__BB14_1646:
	shl.b64 	%rd9615, %rd30024, 3;
	add.s64 	%rd9616, %rd29991, %rd9615;
	ld.u64 	%rd9617, [%rd9616];
	and.b64  	%rd9618, %rd9617, 255;
	xor.b64  	%rd9619, %rd9618, %rd30026;
	mul.lo.s64 	%rd9620, %rd9619, 1099511628211;
	shr.u64 	%rd9621, %rd9617, 8;
	and.b64  	%rd9622, %rd9621, 255;
	xor.b64  	%rd9623, %rd9622, %rd9620;
	mul.lo.s64 	%rd9624, %rd9623, 1099511628211;
	shr.u64 	%rd9625, %rd9617, 16;
	and.b64  	%rd9626, %rd9625, 255;
	xor.b64  	%rd9627, %rd9626, %rd9624;
	mul.lo.s64 	%rd9628, %rd9627, 1099511628211;
	shr.u64 	%rd9629, %rd9617, 24;
	and.b64  	%rd9630, %rd9629, 255;
	xor.b64  	%rd9631, %rd9630, %rd9628;
	mul.lo.s64 	%rd9632, %rd9631, 1099511628211;
	shr.u64 	%rd9633, %rd9617, 32;
	and.b64  	%rd9634, %rd9633, 255;
	xor.b64  	%rd9635, %rd9634, %rd9632;
	mul.lo.s64 	%rd9636, %rd9635, 1099511628211;
	shr.u64 	%rd9637, %rd9617, 40;
	and.b64  	%rd9638, %rd9637, 255;
	xor.b64  	%rd9639, %rd9638, %rd9636;
	mul.lo.s64 	%rd9640, %rd9639, 1099511628211;
	shr.u64 	%rd9641, %rd9617, 48;
	and.b64  	%rd9642, %rd9641, 255;
	xor.b64  	%rd9643, %rd9642, %rd9640;
	mul.lo.s64 	%rd9644, %rd9643, 1099511628211;
	shr.u64 	%rd9645, %rd9617, 56;
	xor.b64  	%rd9646, %rd9645, %rd9644;
	mul.lo.s64 	%rd9647, %rd9646, 1099511628211;
	ld.u64 	%rd9648, [%rd9616+8];
	and.b64  	%rd9649, %rd9648, 255;
	xor.b64  	%rd9650, %rd9649, %rd9647;
	mul.lo.s64 	%rd9651, %rd9650, 1099511628211;
	shr.u64 	%rd9652, %rd9648, 8;
	and.b64  	%rd9653, %rd9652, 255;
	xor.b64  	%rd9654, %rd9653, %rd9651;
	mul.lo.s64 	%rd9655, %rd9654, 1099511628211;
	shr.u64 	%rd9656, %rd9648, 16;
	and.b64  	%rd9657, %rd9656, 255;
	xor.b64  	%rd9658, %rd9657, %rd9655;
	mul.lo.s64 	%rd9659, %rd9658, 1099511628211;
	shr.u64 	%rd9660, %rd9648, 24;
	and.b64  	%rd9661, %rd9660, 255;
	xor.b64  	%rd9662, %rd9661, %rd9659;
	mul.lo.s64 	%rd9663, %rd9662, 1099511628211;
	shr.u64 	%rd9664, %rd9648, 32;
	and.b64  	%rd9665, %rd9664, 255;
	xor.b64  	%rd9666, %rd9665, %rd9663;
	mul.lo.s64 	%rd9667, %rd9666, 1099511628211;
	shr.u64 	%rd9668, %rd9648, 40;
	and.b64  	%rd9669, %rd9668, 255;
	xor.b64  	%rd9670, %rd9669, %rd9667;
	mul.lo.s64 	%rd9671, %rd9670, 1099511628211;
	shr.u64 	%rd9672, %rd9648, 48;
	and.b64  	%rd9673, %rd9672, 255;
	xor.b64  	%rd9674, %rd9673, %rd9671;
	mul.lo.s64 	%rd9675, %rd9674, 1099511628211;
	shr.u64 	%rd9676, %rd9648, 56;
	xor.b64  	%rd9677, %rd9676, %rd9675;
	mul.lo.s64 	%rd30026, %rd9677, 1099511628211;
	add.s64 	%rd30024, %rd30024, 2;
	setp.ne.s64 	%p584, %rd30024, %rd30027;
	@%p584 bra 	$L__BB14_1646;
$L__BB14_1647:
	and.b64  	%rd9678, %rd3288, 1;
	setp.eq.b64 	%p585, %rd9678, 1;
	not.pred 	%p586, %p585;
	@%p586 bra 	$L__BB14_1649;
	shl.b64 	%rd9679, %rd30027, 3;
	add.s64 	%rd9680, %rd29991, %rd9679;
	ld.u64 	%rd9681, [%rd9680];
	and.b64  	%rd9682, %rd9681, 255;
	xor.b64  	%rd9683, %rd9682, %rd30026;
	mul.lo.s64 	%rd9684, %rd9683, 1099511628211;
	shr.u64 	%rd9685, %rd9681, 8;
	and.b64  	%rd9686, %rd9685, 255;
	xor.b64  	%rd9687, %rd9686, %rd9684;
	mul.lo.s64 	%rd9688, %rd9687, 1099511628211;
	shr.u64 	%rd9689, %rd9681, 16;
	and.b64  	%rd9690, %rd9689, 255;
	xor.b64  	%rd9691, %rd9690, %rd9688;
	mul.lo.s64 	%rd9692, %rd9691, 1099511628211;
	shr.u64 	%rd9693, %rd9681, 24;
	and.b64  	%rd9694, %rd9693, 255;
	xor.b64  	%rd9695, %rd9694, %rd9692;
	mul.lo.s64 	%rd9696, %rd9695, 1099511628211;
	shr.u64 	%rd9697, %rd9681, 32;
	and.b64  	%rd9698, %rd9697, 255;
	xor.b64  	%rd9699, %rd9698, %rd9696;
	mul.lo.s64 	%rd9700, %rd9699, 1099511628211;
	shr.u64 	%rd9701, %rd9681, 40;
	and.b64  	%rd9702, %rd9701, 255;
	xor.b64  	%rd9703, %rd9702, %rd9700;
	mul.lo.s64 	%rd9704, %rd9703, 1099511628211;
	shr.u64 	%rd9705, %rd9681, 48;
	and.b64  	%rd9706, %rd9705, 255;
	xor.b64  	%rd9707, %rd9706, %rd9704;
	mul.lo.s64 	%rd9708, %rd9707, 1099511628211;
	shr.u64 	%rd9709, %rd9681, 56;
	xor.b64  	%rd9710, %rd9709, %rd9708;
	mul.lo.s64 	%rd30026, %rd9710, 1099511628211;
$L__BB14_1649:
	setp.eq.s64 	%p587, %rd30020, %rd30026;
	@%p587 bra 	$L__BB14_1663;
	setp.eq.s64 	%p588, %rd3288, 0;
	mov.b64 	%rd30032, -3750763034362895579;
	@%p588 bra 	$L__BB14_1656;
	setp.eq.s64 	%p589, %rd2371, 0;
	mov.b64 	%rd30032, -3750763034362895579;
	mov.b64 	%rd30033, 0;
	@%p589 bra 	$L__BB14_1654;
	mov.b64 	%rd30032, -3750763034362895579;
	mov.b64 	%rd30030, 0;
	and.b64  	%rd30033, %rd3288, -2;
$L__BB14_1653:
	shl.b64 	%rd9717, %rd30030, 3;
	add.s64 	%rd9718, %rd30044, %rd9717;
	ld.u64 	%rd9719, [%rd9718];
	and.b64  	%rd9720, %rd9719, 255;
	xor.b64  	%rd9721, %rd9720, %rd30032;
	mul.lo.s64 	%rd9722, %rd9721, 1099511628211;
	shr.u64 	%rd9723, %rd9719, 8;
	and.b64  	%rd9724, %rd9723, 255;
	xor.b64  	%rd9725, %rd9724, %rd9722;
	mul.lo.s64 	%rd9726, %rd9725, 1099511628211;
	shr.u64 	%rd9727, %rd9719, 16;
	and.b64  	%rd9728, %rd9727, 255;
	xor.b64  	%rd9729, %rd9728, %rd9726;
	mul.lo.s64 	%rd9730, %rd9729, 1099511628211;
	shr.u64 	%rd9731, %rd9719, 24;
	and.b64  	%rd9732, %rd9731, 255;
	xor.b64  	%rd9733, %rd9732, %rd9730;
	mul.lo.s64 	%rd9734, %rd9733, 1099511628211;
	shr.u64 	%rd9735, %rd9719, 32;
	and.b64  	%rd9736, %rd9735, 255;
	xor.b64  	%rd9737, %rd9736, %rd9734;
	mul.lo.s64 	%rd9738, %rd9737, 1099511628211;
	shr.u64 	%rd9739, %rd9719, 40;
	and.b64  	%rd9740, %rd9739, 255;
	xor.b64  	%rd9741, %rd9740, %rd9738;
	mul.lo.s64 	%rd9742, %rd9741, 1099511628211;
	shr.u64 	%rd9743, %rd9719, 48;
	and.b64  	%rd9744, %rd9743, 255;
	xor.b64  	%rd9745, %rd9744, %rd9742;
	mul.lo.s64 	%rd9746, %rd9745, 1099511628211;
	shr.u64 	%rd9747, %rd9719, 56;
	xor.b64  	%rd9748, %rd9747, %rd9746;
	mul.lo.s64 	%rd9749, %rd9748, 1099511628211;
	ld.u64 	%rd9750, [%rd9718+8];
	and.b64  	%rd9751, %rd9750, 255;
	xor.b64  	%rd9752, %rd9751, %rd9749;
	mul.lo.s64 	%rd9753, %rd9752, 1099511628211;
	shr.u64 	%rd9754, %rd9750, 8;
	and.b64  	%rd9755, %rd9754, 255;
	xor.b64  	%rd9756, %rd9755, %rd9753;
	mul.lo.s64 	%rd9757, %rd9756, 1099511628211;
	shr.u64 	%rd9758, %rd9750, 16;
	and.b64  	%rd9759, %rd9758, 255;
	xor.b64  	%rd9760, %rd9759, %rd9757;
	mul.lo.s64 	%rd9761, %rd9760, 1099511628211;
	shr.u64 	%rd9762, %rd9750, 24;
	and.b64  	%rd9763, %rd9762, 255;
	xor.b64  	%rd9764, %rd9763, %rd9761;
	mul.lo.s64 	%rd9765, %rd9764, 1099511628211;
	shr.u64 	%rd9766, %rd9750, 32;
	and.b64  	%rd9767, %rd9766, 255;
	xor.b64  	%rd9768, %rd9767, %rd9765;
	mul.lo.s64 	%rd9769, %rd9768, 1099511628211;
	shr.u64 	%rd9770, %rd9750, 40;
	and.b64  	%rd9771, %rd9770, 255;
	xor.b64  	%rd9772, %rd9771, %rd9769;
	mul.lo.s64 	%rd9773, %rd9772, 1099511628211;
	shr.u64 	%rd9774, %rd9750, 48;
	and.b64  	%rd9775, %rd9774, 255;
	xor.b64  	%rd9776, %rd9775, %rd9773;
	mul.lo.s64 	%rd9777, %rd9776, 1099511628211;
	shr.u64 	%rd9778, %rd9750, 56;
	xor.b64  	%rd9779, %rd9778, %rd9777;
	mul.lo.s64 	%rd30032, %rd9779, 1099511628211;
	add.s64 	%rd30030, %rd30030, 2;
	setp.ne.s64 	%p590, %rd30030, %rd30033;
	@%p590 bra 	$L__BB14_1653;
$L__BB14_1654:
	and.b64  	%rd9780, %rd3288, 1;
	setp.eq.b64 	%p591, %rd9780, 1;
	not.pred 	%p592, %p591;
	@%p592 bra 	$L__BB14_1656;
	shl.b64 	%rd9781, %rd30033, 3;
	add.s64 	%rd9782, %rd30044, %rd9781;
	ld.u64 	%rd9783, [%rd9782];
	and.b64  	%rd9784, %rd9783, 255;
	xor.b64  	%rd9785, %rd9784, %rd30032;
	mul.lo.s64 	%rd9786, %rd9785, 1099511628211;
	shr.u64 	%rd9787, %rd9783, 8;
	and.b64  	%rd9788, %rd9787, 255;
	xor.b64  	%rd9789, %rd9788, %rd9786;
	mul.lo.s64 	%rd9790, %rd9789, 1099511628211;
	shr.u64 	%rd9791, %rd9783, 16;
	and.b64  	%rd9792, %rd9791, 255;
	xor.b64  	%rd9793, %rd9792, %rd9790;
	mul.lo.s64 	%rd9794, %rd9793, 1099511628211;
	shr.u64 	%rd9795, %rd9783, 24;
	and.b64  	%rd9796, %rd9795, 255;
	xor.b64  	%rd9797, %rd9796, %rd9794;
	mul.lo.s64 	%rd9798, %rd9797, 1099511628211;
	shr.u64 	%rd9799, %rd9783, 32;
	and.b64  	%rd9800, %rd9799, 255;
	xor.b64  	%rd9801, %rd9800, %rd9798;
	mul.lo.s64 	%rd9802, %rd9801, 1099511628211;
	shr.u64 	%rd9803, %rd9783, 40;
	and.b64  	%rd9804, %rd9803, 255;
	xor.b64  	%rd9805, %rd9804, %rd9802;
	mul.lo.s64 	%rd9806, %rd9805, 1099511628211;
	shr.u64 	%rd9807, %rd9783, 48;
	and.b64  	%rd9808, %rd9807, 255;
	xor.b64  	%rd9809, %rd9808, %rd9806;
	mul.lo.s64 	%rd9810, %rd9809, 1099511628211;
	shr.u64 	%rd9811, %rd9783, 56;
	xor.b64  	%rd9812, %rd9811, %rd9810;
	mul.lo.s64 	%rd30032, %rd9812, 1099511628211;
$L__BB14_1656:
	setp.eq.s64 	%p593, %rd3288, 0;
	mov.b64 	%rd30038, -3750763034362895579;
	@%p593 bra 	$L__BB14_1662;
	setp.eq.s64 	%p594, %rd2371, 0;
	mov.b64 	%rd30038, -3750763034362895579;
	mov.b64 	%rd30039, 0;
	@%p594 bra 	$L__BB14_1660;
	mov.b64 	%rd30038, -3750763034362895579;
	mov.b64 	%rd30036, 0;
	and.b64  	%rd30039, %rd3288, -2;
$L__BB14_1659:
	shl.b64 	%rd9819, %rd30036, 3;
	add.s64 	%rd9820, %rd29991, %rd9819;
	ld.u64 	%rd9821, [%rd9820];
	and.b64  	%rd9822, %rd9821, 255;
	xor.b64  	%rd9823, %rd9822, %rd30038;
	mul.lo.s64 	%rd9824, %rd9823, 1099511628211;
	shr.u64 	%rd9825, %rd9821, 8;
	and.b64  	%rd9826, %rd9825, 255;
	xor.b64  	%rd9827, %rd9826, %rd9824;
	mul.lo.s64 	%rd9828, %rd9827, 1099511628211;
	shr.u64 	%rd9829, %rd9821, 16;
	and.b64  	%rd9830, %rd9829, 255;
	xor.b64  	%rd9831, %rd9830, %rd9828;
	mul.lo.s64 	%rd9832, %rd9831, 1099511628211;
	shr.u64 	%rd9833, %rd9821, 24;
	and.b64  	%rd9834, %rd9833, 255;
	xor.b64  	%rd9835, %rd9834, %rd9832;
	mul.lo.s64 	%rd9836, %rd9835, 1099511628211;
	shr.u64 	%rd9837, %rd9821, 32;
	and.b64  	%rd9838, %rd9837, 255;
	xor.b64  	%rd9839, %rd9838, %rd9836;
	mul.lo.s64 	%rd9840, %rd9839, 1099511628211;
	shr.u64 	%rd9841, %rd9821, 40;
	and.b64  	%rd9842, %rd9841, 255;
	xor.b64  	%rd9843, %rd9842, %rd9840;
	mul.lo.s64 	%rd9844, %rd9843, 1099511628211;
	shr.u64 	%rd9845, %rd9821, 48;
	and.b64  	%rd9846, %rd9845, 255;
	xor.b64  	%rd9847, %rd9846, %rd9844;
	mul.lo.s64 	%rd9848, %rd9847, 1099511628211;
	shr.u64 	%rd9849, %rd9821, 56;
	xor.b64  	%rd9850, %rd9849, %rd9848;
	mul.lo.s64 	%rd9851, %rd9850, 1099511628211;
	ld.u64 	%rd9852, [%rd9820+8];
	and.b64  	%rd9853, %rd9852, 255;
	xor.b64  	%rd9854, %rd9853, %rd9851;
	mul.lo.s64 	%rd9855, %rd9854, 1099511628211;
	shr.u64 	%rd9856, %rd9852, 8;
	and.b64  	%rd9857, %rd9856, 255;
	xor.b64  	%rd9858, %rd9857, %rd9855;
	mul.lo.s64 	%rd9859, %rd9858, 1099511628211;
	shr.u64 	%rd9860, %rd9852, 16;
	and.b64  	%rd9861, %rd9860, 255;
	xor.b64  	%rd9862, %rd9861, %rd9859;
	mul.lo.s64 	%rd9863, %rd9862, 1099511628211;
	shr.u64 	%rd9864, %rd9852, 24;
	and.b64  	%rd9865, %rd9864, 255;
	xor.b64  	%rd9866, %rd9865, %rd9863;
	mul.lo.s64 	%rd9867, %rd9866, 1099511628211;
	shr.u64 	%rd9868, %rd9852, 32;
	and.b64  	%rd9869, %rd9868, 255;
	xor.b64  	%rd9870, %rd9869, %rd9867;
	mul.lo.s64 	%rd9871, %rd9870, 1099511628211;
	shr.u64 	%rd9872, %rd9852, 40;
	and.b64  	%rd9873, %rd9872, 255;
	xor.b64  	%rd9874, %rd9873, %rd9871;
	mul.lo.s64 	%rd9875, %rd9874, 1099511628211;
	shr.u64 	%rd9876, %rd9852, 48;
	and.b64  	%rd9877, %rd9876, 255;
	xor.b64  	%rd9878, %rd9877, %rd9875;
	mul.lo.s64 	%rd9879, %rd9878, 1099511628211;
	shr.u64 	%rd9880, %rd9852, 56;
	xor.b64  	%rd9881, %rd9880, %rd9879;
	mul.lo.s64 	%rd30038, %rd9881, 1099511628211;
	add.s64 	%rd30036, %rd30036, 2;
	setp.ne.s64 	%p595, %rd30036, %rd30039;
	@%p595 bra 	$L__BB14_1659;
$L__BB14_1660:
	and.b64  	%rd9882, %rd3288, 1;
	setp.eq.b64 	%p596, %rd9882, 1;
	not.pred 	%p597, %p596;
	@%p597 bra 	$L__BB14_1662;
	shl.b64 	%rd9883, %rd30039, 3;
	add.s64 	%rd9884, %rd29991, %rd9883;
	ld.u64 	%rd9885, [%rd9884];
	and.b64  	%rd9886, %rd9885, 255;
	xor.b64  	%rd9887, %rd9886, %rd30038;
	mul.lo.s64 	%rd9888, %rd9887, 1099511628211;
	shr.u64 	%rd9889, %rd9885, 8;
	and.b64  	%rd9890, %rd9889, 255;
	xor.b64  	%rd9891, %rd9890, %rd9888;
	mul.lo.s64 	%rd9892, %rd9891, 1099511628211;
	shr.u64 	%rd9893, %rd9885, 16;
	and.b64  	%rd9894, %rd9893, 255;
	xor.b64  	%rd9895, %rd9894, %rd9892;
	mul.lo.s64 	%rd9896, %rd9895, 1099511628211;
	shr.u64 	%rd9897, %rd9885, 24;
	and.b64  	%rd9898, %rd9897, 255;
	xor.b64  	%rd9899, %rd9898, %rd9896;
	mul.lo.s64 	%rd9900, %rd9899, 1099511628211;
	shr.u64 	%rd9901, %rd9885, 32;
	and.b64  	%rd9902, %rd9901, 255;
	xor.b64  	%rd9903, %rd9902, %rd9900;
	mul.lo.s64 	%rd9904, %rd9903, 1099511628211;
	shr.u64 	%rd9905, %rd9885, 40;
	and.b64  	%rd9906, %rd9905, 255;
	xor.b64  	%rd9907, %rd9906, %rd9904;
	mul.lo.s64 	%rd9908, %rd9907, 1099511628211;
	shr.u64 	%rd9909, %rd9885, 48;
	and.b64  	%rd9910, %rd9909, 255;
	xor.b64  	%rd9911, %rd9910, %rd9908;
	mul.lo.s64 	%rd9912, %rd9911, 1099511628211;
	shr.u64 	%rd9913, %rd9885, 56;
	xor.b64  	%rd9914, %rd9913, %rd9912;
	mul.lo.s64 	%rd30038, %rd9914, 1099511628211;
$L__BB14_1662:
	setp.lt.u64 	%p2288, %rd30032, %rd30038;
	mov.pred 	%p2289, 0;
	bra.uni 	$L__BB14_1667;
$L__BB14_1663:
	setp.eq.s32 	%p600, %r429, 0;
	mov.pred 	%p2289, 0;
	mov.pred 	%p2288, %p2289;
	@%p600 bra 	$L__BB14_1667;
	mov.b64 	%rd30042, 0;
$L__BB14_1665:
	shl.b64 	%rd9916, %rd30042, 3;
	add.s64 	%rd9917, %rd30044, %rd9916;
	ld.u64 	%rd2549, [%rd9917];
	add.s64 	%rd9918, %rd29991, %rd9916;
	ld.u64 	%rd2550, [%rd9918];
	setp.lt.u64 	%p603, %rd2549, %rd2550;
	mov.pred 	%p2288, -1;
	@%p603 bra 	$L__BB14_1667;
	setp.le.u64 	%p605, %rd2549, %rd2550;
	add.s64 	%rd30042, %rd30042, 1;
	setp.lt.u64 	%p606, %rd30042, %rd2370;
	and.pred  	%p607, %p605, %p606;
	mov.pred 	%p2288, %p2289;
	@%p607 bra 	$L__BB14_1665;
$L__BB14_1667:
	add.s32 	%r541, %r1577, %r1540;
	setp.lt.s32 	%p608, %r541, %r313;
	and.pred  	%p70, %p608, %p2289;
	mov.u64 	%rd30043, %rd29991;
	@%p2288 bra 	$L__BB14_1669;
	add.s32 	%r320, %r1540, 1;
	shl.b32 	%r542, %r1540, 3;
	add.s32 	%r544, %r443, %r542;
	ld.shared.u64 	%rd30043, [%r544+2056];
	mov.u32 	%r1540, %r320;
$L__BB14_1669:
	@%p2289 bra 	$L__BB14_1671;
	add.s32 	%r322, %r1577, 1;
	shl.b32 	%r545, %r1577, 3;
	add.s32 	%r547, %r443, %r545;
	ld.shared.u64 	%rd30044, [%r547+2056];
	mov.u32 	%r1577, %r322;
$L__BB14_1671:
	setp.ge.s32 	%p2290, %r1540, %r310;
	setp.lt.s32 	%p609, %r1540, %r310;
	setp.ge.s32 	%p610, %r1577, %r312;
	and.pred  	%p2291, %p610, %p609;
	or.pred  	%p611, %p2290, %p610;
	@%p611 bra 	$L__BB14_1732;
	setp.eq.s64 	%p612, %rd3288, 0;
	mov.b64 	%rd30047, -3750763034362895579;
	@%p612 bra 	$L__BB14_1678;
	setp.eq.s64 	%p613, %rd2371, 0;
	mov.b64 	%rd30047, -3750763034362895579;
	mov.b64 	%rd30048, 0;
	@%p613 bra 	$L__BB14_1676;
	mov.b64 	%rd30047, -3750763034362895579;
	mov.b64 	%rd30045, 0;
	and.b64  	%rd30048, %rd3288, -2;
$L__BB14_1675:
	shl.b64 	%rd9926, %rd30045, 3;
	add.s64 	%rd9927, %rd30043, %rd9926;
	ld.u64 	%rd9928, [%rd9927];
	and.b64  	%rd9929, %rd9928, 255;
	xor.b64  	%rd9930, %rd9929, %rd30047;
	mul.lo.s64 	%rd9931, %rd9930, 1099511628211;
	shr.u64 	%rd9932, %rd9928, 8;
	and.b64  	%rd9933, %rd9932, 255;
	xor.b64  	%rd9934, %rd9933, %rd9931;
	mul.lo.s64 	%rd9935, %rd9934, 1099511628211;
	shr.u64 	%rd9936, %rd9928, 16;
	and.b64  	%rd9937, %rd9936, 255;
	xor.b64  	%rd9938, %rd9937, %rd9935;
	mul.lo.s64 	%rd9939, %rd9938, 1099511628211;
	shr.u64 	%rd9940, %rd9928, 24;
	and.b64  	%rd9941, %rd9940, 255;
	xor.b64  	%rd9942, %rd9941, %rd9939;
	mul.lo.s64 	%rd9943, %rd9942, 1099511628211;
	shr.u64 	%rd9944, %rd9928, 32;
	and.b64  	%rd9945, %rd9944, 255;
	xor.b64  	%rd9946, %rd9945, %rd9943;
	mul.lo.s64 	%rd9947, %rd9946, 1099511628211;
	shr.u64 	%rd9948, %rd9928, 40;
	and.b64  	%rd9949, %rd9948, 255;
	xor.b64  	%rd9950, %rd9949, %rd9947;
	mul.lo.s64 	%rd9951, %rd9950, 1099511628211;
	shr.u64 	%rd9952, %rd9928, 48;
	and.b64  	%rd9953, %rd9952, 255;
	xor.b64  	%rd9954, %rd9953, %rd9951;
	mul.lo.s64 	%rd9955, %rd9954, 1099511628211;
	shr.u64 	%rd9956, %rd9928, 56;
	xor.b64  	%rd9957, %rd9956, %rd9955;
	mul.lo.s64 	%rd9958, %rd9957, 1099511628211;
	ld.u64 	%rd9959, [%rd9927+8];
	and.b64  	%rd9960, %rd9959, 255;
	xor.b64  	%rd9961, %rd9960, %rd9958;
	mul.lo.s64 	%rd9962, %rd9961, 1099511628211;
	shr.u64 	%rd9963, %rd9959, 8;
	and.b64  	%rd9964, %rd9963, 255;
	xor.b64  	%rd9965, %rd9964, %rd9962;
	mul.lo.s64 	%rd9966, %rd9965, 1099511628211;
	shr.u64 	%rd9967, %rd9959, 16;
	and.b64  	%rd9968, %rd9967, 255;
	xor.b64  	%rd9969, %rd9968, %rd9966;
	mul.lo.s64 	%rd9970, %rd9969, 1099511628211;
	shr.u64 	%rd9971, %rd9959, 24;
	and.b64  	%rd9972, %rd9971, 255;
	xor.b64  	%rd9973, %rd9972, %rd9970;
	mul.lo.s64 	%rd9974, %rd9973, 1099511628211;
	shr.u64 	%rd9975, %rd9959, 32;
	and.b64  	%rd9976, %rd9975, 255;
	xor.b64  	%rd9977, %rd9976, %rd9974;
	mul.lo.s64 	%rd9978, %rd9977, 1099511628211;
	shr.u64 	%rd9979, %rd9959, 40;
	and.b64  	%rd9980, %rd9979, 255;
	xor.b64  	%rd9981, %rd9980, %rd9978;
	mul.lo.s64 	%rd9982, %rd9981, 1099511628211;
	shr.u64 	%rd9983, %rd9959, 48;
	and.b64  	%rd9984, %rd9983, 255;
	xor.b64  	%rd9985, %rd9984, %rd9982;
	mul.lo.s64 	%rd9986, %rd9985, 1099511628211;
	shr.u64 	%rd9987, %rd9959, 56;
	xor.b64  	%rd9988, %rd9987, %rd9986;
	mul.lo.s64 	%rd30047, %rd9988, 1099511628211;
	add.s64 	%rd30045, %rd30045, 2;
	setp.ne.s64 	%p614, %rd30045, %rd30048;
	@%p614 bra 	$L__BB14_1675;
$L__BB14_1676:
	and.b64  	%rd9989, %rd3288, 1;
	setp.eq.b64 	%p615, %rd9989, 1;
	not.pred 	%p616, %p615;
	@%p616 bra 	$L__BB14_1678;
	shl.b64 	%rd9990, %rd30048, 3;
	add.s64 	%rd9991, %rd30043, %rd9990;
	ld.u64 	%rd9992, [%rd9991];
	and.b64  	%rd9993, %rd9992, 255;
	xor.b64  	%rd9994, %rd9993, %rd30047;
	mul.lo.s64 	%rd9995, %rd9994, 1099511628211;
	shr.u64 	%rd9996, %rd9992, 8;
	and.b64  	%rd9997, %rd9996, 255;
	xor.b64  	%rd9998, %rd9997, %rd9995;
	mul.lo.s64 	%rd9999, %rd9998, 1099511628211;
	shr.u64 	%rd10000, %rd9992, 16;
	and.b64  	%rd10001, %rd10000, 255;
	xor.b64  	%rd10002, %rd10001, %rd9999;
	mul.lo.s64 	%rd10003, %rd10002, 1099511628211;
	shr.u64 	%rd10004, %rd9992, 24;
	and.b64  	%rd10005, %rd10004, 255;
	xor.b64  	%rd10006, %rd10005, %rd10003;
	mul.lo.s64 	%rd10007, %rd10006, 1099511628211;
	shr.u64 	%rd10008, %rd9992, 32;
	and.b64  	%rd10009, %rd10008, 255;
	xor.b64  	%rd10010, %rd10009, %rd10007;
	mul.lo.s64 	%rd10011, %rd10010, 1099511628211;
	shr.u64 	%rd10012, %rd9992, 40;
	and.b64  	%rd10013, %rd10012, 255;
	xor.b64  	%rd10014, %rd10013, %rd10011;
	mul.lo.s64 	%rd10015, %rd10014, 1099511628211;
	shr.u64 	%rd10016, %rd9992, 48;
	and.b64  	%rd10017, %rd10016, 255;
	xor.b64  	%rd10018, %rd10017, %rd10015;
	mul.lo.s64 	%rd10019, %rd10018, 1099511628211;
	shr.u64 	%rd10020, %rd9992, 56;
	xor.b64  	%rd10021, %rd10020, %rd10019;
	mul.lo.s64 	%rd30047, %rd10021, 1099511628211;
$L__BB14_1678:
	setp.eq.s64 	%p617, %rd3288, 0;
	mov.b64 	%rd30053, -3750763034362895579;
	@%p617 bra 	$L__BB14_1684;
	setp.eq.s64 	%p618, %rd2371, 0;
	mov.b64 	%rd30053, -3750763034362895579;
	mov.b64 	%rd30054, 0;
	@%p618 bra 	$L__BB14_1682;
	mov.b64 	%rd30053, -3750763034362895579;
	mov.b64 	%rd30051, 0;
	and.b64  	%rd30054, %rd3288, -2;
$L__BB14_1681:
	shl.b64 	%rd10028, %rd30051, 3;
	add.s64 	%rd10029, %rd30044, %rd10028;
	ld.u64 	%rd10030, [%rd10029];
	and.b64  	%rd10031, %rd10030, 255;
	xor.b64  	%rd10032, %rd10031, %rd30053;
	mul.lo.s64 	%rd10033, %rd10032, 1099511628211;
	shr.u64 	%rd10034, %rd10030, 8;
	and.b64  	%rd10035, %rd10034, 255;
	xor.b64  	%rd10036, %rd10035, %rd10033;
	mul.lo.s64 	%rd10037, %rd10036, 1099511628211;
	shr.u64 	%rd10038, %rd10030, 16;
	and.b64  	%rd10039, %rd10038, 255;
	xor.b64  	%rd10040, %rd10039, %rd10037;
	mul.lo.s64 	%rd10041, %rd10040, 1099511628211;
	shr.u64 	%rd10042, %rd10030, 24;
	and.b64  	%rd10043, %rd10042, 255;
	xor.b64  	%rd10044, %rd10043, %rd10041;
	mul.lo.s64 	%rd10045, %rd10044, 1099511628211;
	shr.u64 	%rd10046, %rd10030, 32;
	and.b64  	%rd10047, %rd10046, 255;
	xor.b64  	%rd10048, %rd10047, %rd10045;
	mul.lo.s64 	%rd10049, %rd10048, 1099511628211;
	shr.u64 	%rd10050, %rd10030, 40;
	and.b64  	%rd10051, %rd10050, 255;
	xor.b64  	%rd10052, %rd10051, %rd10049;
	mul.lo.s64 	%rd10053, %rd10052, 1099511628211;
	shr.u64 	%rd10054, %rd10030, 48;
	and.b64  	%rd10055, %rd10054, 255;
	xor.b64  	%rd10056, %rd10055, %rd10053;
	mul.lo.s64 	%rd10057, %rd10056, 1099511628211;
	shr.u64 	%rd10058, %rd10030, 56;
	xor.b64  	%rd10059, %rd10058, %rd10057;
	mul.lo.s64 	%rd10060, %rd10059, 1099511628211;
	ld.u64 	%rd10061, [%rd10029+8];
	and.b64  	%rd10062, %rd10061, 255;
	xor.b64  	%rd10063, %rd10062, %rd10060;
	mul.lo.s64 	%rd10064, %rd10063, 1099511628211;
	shr.u64 	%rd10065, %rd10061, 8;
	and.b64  	%rd10066, %rd10065, 255;
	xor.b64  	%rd10067, %rd10066, %rd10064;
	mul.lo.s64 	%rd10068, %rd10067, 1099511628211;
	shr.u64 	%rd10069, %rd10061, 16;
	and.b64  	%rd10070, %rd10069, 255;
	xor.b64  	%rd10071, %rd10070, %rd10068;
	mul.lo.s64 	%rd10072, %rd10071, 1099511628211;
	shr.u64 	%rd10073, %rd10061, 24;
	and.b64  	%rd10074, %rd10073, 255;
	xor.b64  	%rd10075, %rd10074, %rd10072;
	mul.lo.s64 	%rd10076, %rd10075, 1099511628211;
	shr.u64 	%rd10077, %rd10061, 32;
	and.b64  	%rd10078, %rd10077, 255;
	xor.b64  	%rd10079, %rd10078, %rd10076;
	mul.lo.s64 	%rd10080, %rd10079, 1099511628211;
	shr.u64 	%rd10081, %rd10061, 40;
	and.b64  	%rd10082, %rd10081, 255;
	xor.b64  	%rd10083, %rd10082, %rd10080;
	mul.lo.s64 	%rd10084, %rd10083, 1099511628211;
	shr.u64 	%rd10085, %rd10061, 48;
	and.b64  	%rd10086, %rd10085, 255;
	xor.b64  	%rd10087, %rd10086, %rd10084;
	mul.lo.s64 	%rd10088, %rd10087, 1099511628211;
	shr.u64 	%rd10089, %rd10061, 56;
	xor.b64  	%rd10090, %rd10089, %rd10088;
	mul.lo.s64 	%rd30053, %rd10090, 1099511628211;
	add.s64 	%rd30051, %rd30051, 2;
	setp.ne.s64 	%p619, %rd30051, %rd30054;
	@%p619 bra 	$L__BB14_1681;
$L__BB14_1682:
	and.b64  	%rd10091, %rd3288, 1;
	setp.eq.b64 	%p620, %rd10091, 1;
	not.pred 	%p621, %p620;
	@%p621 bra 	$L__BB14_1684;
	shl.b64 	%rd10092, %rd30054, 3;
	add.s64 	%rd10093, %rd30044, %rd10092;
	ld.u64 	%rd10094, [%rd10093];
	and.b64  	%rd10095, %rd10094, 255;
	xor.b64  	%rd10096, %rd10095, %rd30053;
	mul.lo.s64 	%rd10097, %rd10096, 1099511628211;
	shr.u64 	%rd10098, %rd10094, 8;
	and.b64  	%rd10099, %rd10098, 255;
	xor.b64  	%rd10100, %rd10099, %rd10097;
	mul.lo.s64 	%rd10101, %rd10100, 1099511628211;
	shr.u64 	%rd10102, %rd10094, 16;
	and.b64  	%rd10103, %rd10102, 255;
	xor.b64  	%rd10104, %rd10103, %rd10101;
	mul.lo.s64 	%rd10105, %rd10104, 1099511628211;
	shr.u64 	%rd10106, %rd10094, 24;
	and.b64  	%rd10107, %rd10106, 255;
	xor.b64  	%rd10108, %rd10107, %rd10105;
	mul.lo.s64 	%rd10109, %rd10108, 1099511628211;
	shr.u64 	%rd10110, %rd10094, 32;
	and.b64  	%rd10111, %rd10110, 255;
	xor.b64  	%rd10112, %rd10111, %rd10109;
	mul.lo.s64 	%rd10113, %rd10112, 1099511628211;
	shr.u64 	%rd10114, %rd10094, 40;
	and.b64  	%rd10115, %rd10114, 255;
	xor.b64  	%rd10116, %rd10115, %rd10113;
	mul.lo.s64 	%rd10117, %rd10116, 1099511628211;
	shr.u64 	%rd10118, %rd10094, 48;
	and.b64  	%rd10119, %rd10118, 255;
	xor.b64  	%rd10120, %rd10119, %rd10117;
	mul.lo.s64 	%rd10121, %rd10120, 1099511628211;
	shr.u64 	%rd10122, %rd10094, 56;
	xor.b64  	%rd10123, %rd10122, %rd10121;
	mul.lo.s64 	%rd30053, %rd10123, 1099511628211;
$L__BB14_1684:
	setp.eq.s64 	%p622, %rd30047, %rd30053;
	@%p622 bra 	$L__BB14_1698;
	setp.eq.s64 	%p623, %rd3288, 0;
	mov.b64 	%rd30059, -3750763034362895579;
	@%p623 bra 	$L__BB14_1691;
	setp.eq.s64 	%p624, %rd2371, 0;
	mov.b64 	%rd30059, -3750763034362895579;
	mov.b64 	%rd30060, 0;
	@%p624 bra 	$L__BB14_1689;
	mov.b64 	%rd30059, -3750763034362895579;
	mov.b64 	%rd30057, 0;
	and.b64  	%rd30060, %rd3288, -2;
$L__BB14_1688:
	shl.b64 	%rd10130, %rd30057, 3;
	add.s64 	%rd10131, %rd30043, %rd10130;
	ld.u64 	%rd10132, [%rd10131];
	and.b64  	%rd10133, %rd10132, 255;
	xor.b64  	%rd10134, %rd10133, %rd30059;
	mul.lo.s64 	%rd10135, %rd10134, 1099511628211;
	shr.u64 	%rd10136, %rd10132, 8;
	and.b64  	%rd10137, %rd10136, 255;
	xor.b64  	%rd10138, %rd10137, %rd10135;
	mul.lo.s64 	%rd10139, %rd10138, 1099511628211;
	shr.u64 	%rd10140, %rd10132, 16;
	and.b64  	%rd10141, %rd10140, 255;
	xor.b64  	%rd10142, %rd10141, %rd10139;
	mul.lo.s64 	%rd10143, %rd10142, 1099511628211;
	shr.u64 	%rd10144, %rd10132, 24;
	and.b64  	%rd10145, %rd10144, 255;
	xor.b64  	%rd10146, %rd10145, %rd10143;
	mul.lo.s64 	%rd10147, %rd10146, 1099511628211;
	shr.u64 	%rd10148, %rd10132, 32;
	and.b64  	%rd10149, %rd10148, 255;
	xor.b64  	%rd10150, %rd10149, %rd10147;
	mul.lo.s64 	%rd10151, %rd10150, 1099511628211;
	shr.u64 	%rd10152, %rd10132, 40;
	and.b64  	%rd10153, %rd10152, 255;
	xor.b64  	%rd10154, %rd10153, %rd10151;
	mul.lo.s64 	%rd10155, %rd10154, 1099511628211;
	shr.u64 	%rd10156, %rd10132, 48;
	and.b64  	%rd10157, %rd10156, 255;
	xor.b64  	%rd10158, %rd10157, %rd10155;
	mul.lo.s64 	%rd10159, %rd10158, 1099511628211;
	shr.u64 	%rd10160, %rd10132, 56;
	xor.b64  	%rd10161, %rd10160, %rd10159;
	mul.lo.s64 	%rd10162, %rd10161, 1099511628211;
	ld.u64 	%rd10163, [%rd10131+8];
	and.b64  	%rd10164, %rd10163, 255;
	xor.b64  	%rd10165, %rd10164, %rd10162;
	mul.lo.s64 	%rd10166, %rd10165, 1099511628211;
	shr.u64 	%rd10167, %rd10163, 8;
	and.b64  	%rd10168, %rd10167, 255;
	xor.b64  	%rd10169, %rd10168, %rd10166;
	mul.lo.s64 	%rd10170, %rd10169, 1099511628211;
	shr.u64 	%rd10171, %rd10163, 16;
	and.b64  	%rd10172, %rd10171, 255;
	xor.b64  	%rd10173, %rd10172, %rd10170;
	mul.lo.s64 	%rd10174, %rd10173, 1099511628211;
	shr.u64 	%rd10175, %rd10163, 24;
	and.b64  	%rd10176, %rd10175, 255;
	xor.b64  	%rd10177, %rd10176, %rd10174;
	mul.lo.s64 	%rd10178, %rd10177, 1099511628211;
	shr.u64 	%rd10179, %rd10163, 32;
	and.b64  	%rd10180, %rd10179, 255;
	xor.b64  	%rd10181, %rd10180, %rd10178;
	mul.lo.s64 	%rd10182, %rd10181, 1099511628211;
	shr.u64 	%rd10183, %rd10163, 40;
	and.b64  	%rd10184, %rd10183, 255;
	xor.b64  	%rd10185, %rd10184, %rd10182;
	mul.lo.s64 	%rd10186, %rd10185, 1099511628211;
	shr.u64 	%rd10187, %rd10163, 48;
	and.b64  	%rd10188, %rd10187, 255;
	xor.b64  	%rd10189, %rd10188, %rd10186;
	mul.lo.s64 	%rd10190, %rd10189, 1099511628211;
	shr.u64 	%rd10191, %rd10163, 56;
	xor.b64  	%rd10192, %rd10191, %rd10190;
	mul.lo.s64 	%rd30059, %rd10192, 1099511628211;
	add.s64 	%rd30057, %rd30057, 2;
	setp.ne.s64 	%p625, %rd30057, %rd30060;
	@%p625 bra 	$L__BB14_1688;
$L__BB14_1689:
	and.b64  	%rd10193, %rd3288, 1;
	setp.eq.b64 	%p626, %rd10193, 1;
	not.pred 	%p627, %p626;
	@%p627 bra 	$L__BB14_1691;
	shl.b64 	%rd10194, %rd30060, 3;
	add.s64 	%rd10195, %rd30043, %rd10194;
	ld.u64 	%rd10196, [%rd10195];
	and.b64  	%rd10197, %rd10196, 255;
	xor.b64  	%rd10198, %rd10197, %rd30059;
	mul.lo.s64 	%rd10199, %rd10198, 1099511628211;
	shr.u64 	%rd10200, %rd10196, 8;
	and.b64  	%rd10201, %rd10200, 255;
	xor.b64  	%rd10202, %rd10201, %rd10199;
	mul.lo.s64 	%rd10203, %rd10202, 1099511628211;
	shr.u64 	%rd10204, %rd10196, 16;
	and.b64  	%rd10205, %rd10204, 255;
	xor.b64  	%rd10206, %rd10205, %rd10203;
	mul.lo.s64 	%rd10207, %rd10206, 1099511628211;
	shr.u64 	%rd10208, %rd10196, 24;
	and.b64  	%rd10209, %rd10208, 255;
	xor.b64  	%rd10210, %rd10209, %rd10207;
	mul.lo.s64 	%rd10211, %rd10210, 1099511628211;
	shr.u64 	%rd10212, %rd10196, 32;
	and.b64  	%rd10213, %rd10212, 255;
	xor.b64  	%rd10214, %rd10213, %rd10211;
	mul.lo.s64 	%rd10215, %rd10214, 1099511628211;
	shr.u64 	%rd10216, %rd10196, 40;
	and.b64  	%rd10217, %rd10216, 255;
	xor.b64  	%rd10218, %rd10217, %rd10215;
	mul.lo.s64 	%rd10219, %rd10218, 1099511628211;
	shr.u64 	%rd10220, %rd10196, 48;
	and.b64  	%rd10221, %rd10220, 255;
	xor.b64  	%rd10222, %rd10221, %rd10219;
	mul.lo.s64 	%rd10223, %rd10222, 1099511628211;
	shr.u64 	%rd10224, %rd10196, 56;
	xor.b64  	%rd10225, %rd10224, %rd10223;
	mul.lo.s64 	%rd30059, %rd10225, 1099511628211;
$L__BB14_1691:
	setp.eq.s64 	%p628, %rd3288, 0;
	mov.b64 	%rd30065, -3750763034362895579;
	@%p628 bra 	$L__BB14_1697;
	setp.eq.s64 	%p629, %rd2371, 0;
	mov.b64 	%rd30065, -3750763034362895579;
	mov.b64 	%rd30066, 0;
	@%p629 bra 	$L__BB14_1695;
	mov.b64 	%rd30065, -3750763034362895579;
	mov.b64 	%rd30063, 0;
	and.b64  	%rd30066, %rd3288, -2;
$L__BB14_1694:
	shl.b64 	%rd10232, %rd30063, 3;
	add.s64 	%rd10233, %rd30044, %rd10232;
	ld.u64 	%rd10234, [%rd10233];
	and.b64  	%rd10235, %rd10234, 255;
	xor.b64  	%rd10236, %rd10235, %rd30065;
	mul.lo.s64 	%rd10237, %rd10236, 1099511628211;
	shr.u64 	%rd10238, %rd10234, 8;
	and.b64  	%rd10239, %rd10238, 255;
	xor.b64  	%rd10240, %rd10239, %rd10237;
	mul.lo.s64 	%rd10241, %rd10240, 1099511628211;
	shr.u64 	%rd10242, %rd10234, 16;
	and.b64  	%rd10243, %rd10242, 255;
	xor.b64  	%rd10244, %rd10243, %rd10241;
	mul.lo.s64 	%rd10245, %rd10244, 1099511628211;
	shr.u64 	%rd10246, %rd10234, 24;
	and.b64  	%rd10247, %rd10246, 255;
	xor.b64  	%rd10248, %rd10247, %rd10245;
	mul.lo.s64 	%rd10249, %rd10248, 1099511628211;
	shr.u64 	%rd10250, %rd10234, 32;
	and.b64  	%rd10251, %rd10250, 255;
	xor.b64  	%rd10252, %rd10251, %rd10249;
	mul.lo.s64 	%rd10253, %rd10252, 1099511628211;
	shr.u64 	%rd10254, %rd10234, 40;
	and.b64  	%rd10255, %rd10254, 255;
	xor.b64  	%rd10256, %rd10255, %rd10253;
	mul.lo.s64 	%rd10257, %rd10256, 1099511628211;
	shr.u64 	%rd10258, %rd10234, 48;
	and.b64  	%rd10259, %rd10258, 255;
	xor.b64  	%rd10260, %rd10259, %rd10257;
	mul.lo.s64 	%rd10261, %rd10260, 1099511628211;
	shr.u64 	%rd10262, %rd10234, 56;
	xor.b64  	%rd10263, %rd10262, %rd10261;
	mul.lo.s64 	%rd10264, %rd10263, 1099511628211;
	ld.u64 	%rd10265, [%rd10233+8];
	and.b64  	%rd10266, %rd10265, 255;
	xor.b64  	%rd10267, %rd10266, %rd10264;
	mul.lo.s64 	%rd10268, %rd10267, 1099511628211;
	shr.u64 	%rd10269, %rd10265, 8;
	and.b64  	%rd10270, %rd10269, 255;
	xor.b64  	%rd10271, %rd10270, %rd10268;
	mul.lo.s64 	%rd10272, %rd10271, 1099511628211;
	shr.u64 	%rd10273, %rd10265, 16;
	and.b64  	%rd10274, %rd10273, 255;
	xor.b64  	%rd10275, %rd10274, %rd10272;
	mul.lo.s64 	%rd10276, %rd10275, 1099511628211;
	shr.u64 	%rd10277, %rd10265, 24;
	and.b64  	%rd10278, %rd10277, 255;
	xor.b64  	%rd10279, %rd10278, %rd10276;
	mul.lo.s64 	%rd10280, %rd10279, 1099511628211;
	shr.u64 	%rd10281, %rd10265, 32;
	and.b64  	%rd10282, %rd10281, 255;
	xor.b64  	%rd10283, %rd10282, %rd10280;
	mul.lo.s64 	%rd10284, %rd10283, 1099511628211;
	shr.u64 	%rd10285, %rd10265, 40;
	and.b64  	%rd10286, %rd10285, 255;
	xor.b64  	%rd10287, %rd10286, %rd10284;
	mul.lo.s64 	%rd10288, %rd10287, 1099511628211;
	shr.u64 	%rd10289, %rd10265, 48;
	and.b64  	%rd10290, %rd10289, 255;
	xor.b64  	%rd10291, %rd10290, %rd10288;
	mul.lo.s64 	%rd10292, %rd10291, 1099511628211;
	shr.u64 	%rd10293, %rd10265, 56;
	xor.b64  	%rd10294, %rd10293, %rd10292;
	mul.lo.s64 	%rd30065, %rd10294, 1099511628211;
	add.s64 	%rd30063, %rd30063, 2;
	setp.ne.s64 	%p630, %rd30063, %rd30066;
	@%p630 bra 	$L__BB14_1694;
$L__BB14_1695:
	and.b64  	%rd10295, %rd3288, 1;
	setp.eq.b64 	%p631, %rd10295, 1;
	not.pred 	%p632, %p631;
	@%p632 bra 	$L__BB14_1697;
	shl.b64 	%rd10296, %rd30066, 3;
	add.s64 	%rd10297, %rd30044, %rd10296;
	ld.u64 	%rd10298, [%rd10297];
	and.b64  	%rd10299, %rd10298, 255;
	xor.b64  	%rd10300, %rd10299, %rd30065;
	mul.lo.s64 	%rd10301, %rd10300, 1099511628211;
	shr.u64 	%rd10302, %rd10298, 8;
	and.b64  	%rd10303, %rd10302, 255;
	xor.b64  	%rd10304, %rd10303, %rd10301;
	mul.lo.s64 	%rd10305, %rd10304, 1099511628211;
	shr.u64 	%rd10306, %rd10298, 16;
	and.b64  	%rd10307, %rd10306, 255;
	xor.b64  	%rd10308, %rd10307, %rd10305;
	mul.lo.s64 	%rd10309, %rd10308, 1099511628211;
	shr.u64 	%rd10310, %rd10298, 24;
	and.b64  	%rd10311, %rd10310, 255;
	xor.b64  	%rd10312, %rd10311, %rd10309;
	mul.lo.s64 	%rd10313, %rd10312, 1099511628211;
	shr.u64 	%rd10314, %rd10298, 32;
	and.b64  	%rd10315, %rd10314, 255;
	xor.b64  	%rd10316, %rd10315, %rd10313;
	mul.lo.s64 	%rd10317, %rd10316, 1099511628211;
	shr.u64 	%rd10318, %rd10298, 40;
	and.b64  	%rd10319, %rd10318, 255;
	xor.b64  	%rd10320, %rd10319, %rd10317;
	mul.lo.s64 	%rd10321, %rd10320, 1099511628211;
	shr.u64 	%rd10322, %rd10298, 48;
	and.b64  	%rd10323, %rd10322, 255;
	xor.b64  	%rd10324, %rd10323, %rd10321;
	mul.lo.s64 	%rd10325, %rd10324, 1099511628211;
	shr.u64 	%rd10326, %rd10298, 56;
	xor.b64  	%rd10327, %rd10326, %rd10325;
	mul.lo.s64 	%rd30065, %rd10327, 1099511628211;
$L__BB14_1697:
	setp.lt.u64 	%p635, %rd30059, %rd30065;
	mov.pred 	%p2291, -1;
	mov.pred 	%p2290, 0;
	@%p635 bra 	$L__BB14_1732;
	bra.uni 	$L__BB14_1702;
$L__BB14_1698:
	setp.eq.s32 	%p636, %r429, 0;
	@%p636 bra 	$L__BB14_1702;
	mov.b64 	%rd30069, 0;
$L__BB14_1700:
	shl.b64 	%rd10329, %rd30069, 3;
	add.s64 	%rd10330, %rd30043, %rd10329;
	ld.u64 	%rd2597, [%rd10330];
	add.s64 	%rd10331, %rd30044, %rd10329;
	ld.u64 	%rd2598, [%rd10331];
	setp.lt.u64 	%p639, %rd2597, %rd2598;
	mov.pred 	%p2291, -1;
	mov.pred 	%p2290, 0;
	@%p639 bra 	$L__BB14_1732;
	setp.le.u64 	%p640, %rd2597, %rd2598;
	add.s64 	%rd30069, %rd30069, 1;
	setp.lt.u64 	%p641, %rd30069, %rd2370;
	and.pred  	%p642, %p640, %p641;
	@%p642 bra 	$L__BB14_1700;
$L__BB14_1702:
	setp.eq.s64 	%p643, %rd3288, 0;
	mov.b64 	%rd30072, -3750763034362895579;
	@%p643 bra 	$L__BB14_1708;
	setp.eq.s64 	%p644, %rd2371, 0;
	mov.b64 	%rd30072, -3750763034362895579;
	mov.b64 	%rd30073, 0;
	@%p644 bra 	$L__BB14_1706;
	mov.b64 	%rd30072, -3750763034362895579;
	mov.b64 	%rd30070, 0;
	and.b64  	%rd30073, %rd3288, -2;
$L__BB14_1705:
	shl.b64 	%rd10339, %rd30070, 3;
	add.s64 	%rd10340, %rd30044, %rd10339;
	ld.u64 	%rd10341, [%rd10340];
	and.b64  	%rd10342, %rd10341, 255;
	xor.b64  	%rd10343, %rd10342, %rd30072;
	mul.lo.s64 	%rd10344, %rd10343, 1099511628211;
	shr.u64 	%rd10345, %rd10341, 8;
	and.b64  	%rd10346, %rd10345, 255;
	xor.b64  	%rd10347, %rd10346, %rd10344;
	mul.lo.s64 	%rd10348, %rd10347, 1099511628211;
	shr.u64 	%rd10349, %rd10341, 16;
	and.b64  	%rd10350, %rd10349, 255;
	xor.b64  	%rd10351, %rd10350, %rd10348;
	mul.lo.s64 	%rd10352, %rd10351, 1099511628211;
	shr.u64 	%rd10353, %rd10341, 24;
	and.b64  	%rd10354, %rd10353, 255;
	xor.b64  	%rd10355, %rd10354, %rd10352;
	mul.lo.s64 	%rd10356, %rd10355, 1099511628211;
	shr.u64 	%rd10357, %rd10341, 32;
	and.b64  	%rd10358, %rd10357, 255;
	xor.b64  	%rd10359, %rd10358, %rd10356;
	mul.lo.s64 	%rd10360, %rd10359, 1099511628211;
	shr.u64 	%rd10361, %rd10341, 40;
	and.b64  	%rd10362, %rd10361, 255;
	xor.b64  	%rd10363, %rd10362, %rd10360;
	mul.lo.s64 	%rd10364, %rd10363, 1099511628211;
	shr.u64 	%rd10365, %rd10341, 48;
	and.b64  	%rd10366, %rd10365, 255;
	xor.b64  	%rd10367, %rd10366, %rd10364;
	mul.lo.s64 	%rd10368, %rd10367, 1099511628211;
	shr.u64 	%rd10369, %rd10341, 56;
	xor.b64  	%rd10370, %rd10369, %rd10368;
	mul.lo.s64 	%rd10371, %rd10370, 1099511628211;
	ld.u64 	%rd10372, [%rd10340+8];
	and.b64  	%rd10373, %rd10372, 255;
	xor.b64  	%rd10374, %rd10373, %rd10371;
	mul.lo.s64 	%rd10375, %rd10374, 1099511628211;
	shr.u64 	%rd10376, %rd10372, 8;
	and.b64  	%rd10377, %rd10376, 255;
	xor.b64  	%rd10378, %rd10377, %rd10375;
	mul.lo.s64 	%rd10379, %rd10378, 1099511628211;
	shr.u64 	%rd10380, %rd10372, 16;
	and.b64  	%rd10381, %rd10380, 255;
	xor.b64  	%rd10382, %rd10381, %rd10379;
	mul.lo.s64 	%rd10383, %rd10382, 1099511628211;
	shr.u64 	%rd10384, %rd10372, 24;
	and.b64  	%rd10385, %rd10384, 255;
	xor.b64  	%rd10386, %rd10385, %rd10383;
	mul.lo.s64 	%rd10387, %rd10386, 1099511628211;
	shr.u64 	%rd10388, %rd10372, 32;
	and.b64  	%rd10389, %rd10388, 255;
	xor.b64  	%rd10390, %rd10389, %rd10387;
	mul.lo.s64 	%rd10391, %rd10390, 1099511628211;
	shr.u64 	%rd10392, %rd10372, 40;
	and.b64  	%rd10393, %rd10392, 255;
	xor.b64  	%rd10394, %rd10393, %rd10391;
	mul.lo.s64 	%rd10395, %rd10394, 1099511628211;
	shr.u64 	%rd10396, %rd10372, 48;
	and.b64  	%rd10397, %rd10396, 255;
	xor.b64  	%rd10398, %rd10397, %rd10395;
	mul.lo.s64 	%rd10399, %rd10398, 1099511628211;
	shr.u64 	%rd10400, %rd10372, 56;
	xor.b64  	%rd10401, %rd10400, %rd10399;
	mul.lo.s64 	%rd30072, %rd10401, 1099511628211;
	add.s64 	%rd30070, %rd30070, 2;
	setp.ne.s64 	%p645, %rd30070, %rd30073;
	@%p645 bra 	$L__BB14_1705;
$L__BB14_1706:
	and.b64  	%rd10402, %rd3288, 1;
	setp.eq.b64 	%p646, %rd10402, 1;
	not.pred 	%p647, %p646;
	@%p647 bra 	$L__BB14_1708;
	shl.b64 	%rd10403, %rd30073, 3;
	add.s64 	%rd10404, %rd30044, %rd10403;
	ld.u64 	%rd10405, [%rd10404];
	and.b64  	%rd10406, %rd10405, 255;
	xor.b64  	%rd10407, %rd10406, %rd30072;
	mul.lo.s64 	%rd10408, %rd10407, 1099511628211;
	shr.u64 	%rd10409, %rd10405, 8;
	and.b64  	%rd10410, %rd10409, 255;
	xor.b64  	%rd10411, %rd10410, %rd10408;
	mul.lo.s64 	%rd10412, %rd10411, 1099511628211;
	shr.u64 	%rd10413, %rd10405, 16;
	and.b64  	%rd10414, %rd10413, 255;
	xor.b64  	%rd10415, %rd10414, %rd10412;
	mul.lo.s64 	%rd10416, %rd10415, 1099511628211;
	shr.u64 	%rd10417, %rd10405, 24;
	and.b64  	%rd10418, %rd10417, 255;
	xor.b64  	%rd10419, %rd10418, %rd10416;
	mul.lo.s64 	%rd10420, %rd10419, 1099511628211;
	shr.u64 	%rd10421, %rd10405, 32;
	and.b64  	%rd10422, %rd10421, 255;
	xor.b64  	%rd10423, %rd10422, %rd10420;
	mul.lo.s64 	%rd10424, %rd10423, 1099511628211;
	shr.u64 	%rd10425, %rd10405, 40;
	and.b64  	%rd10426, %rd10425, 255;
	xor.b64  	%rd10427, %rd10426, %rd10424;
	mul.lo.s64 	%rd10428, %rd10427, 1099511628211;
	shr.u64 	%rd10429, %rd10405, 48;
	and.b64  	%rd10430, %rd10429, 255;
	xor.b64  	%rd10431, %rd10430, %rd10428;
	mul.lo.s64 	%rd10432, %rd10431, 1099511628211;
	shr.u64 	%rd10433, %rd10405, 56;
	xor.b64  	%rd10434, %rd10433, %rd10432;
	mul.lo.s64 	%rd30072, %rd10434, 1099511628211;
$L__BB14_1708:
	setp.eq.s64 	%p648, %rd3288, 0;
	mov.b64 	%rd30078, -3750763034362895579;
	@%p648 bra 	$L__BB14_1714;
	setp.eq.s64 	%p649, %rd2371, 0;
	mov.b64 	%rd30078, -3750763034362895579;
	mov.b64 	%rd30079, 0;
	@%p649 bra 	$L__BB14_1712;
	mov.b64 	%rd30078, -3750763034362895579;
	mov.b64 	%rd30076, 0;
	and.b64  	%rd30079, %rd3288, -2;
$L__BB14_1711:
	shl.b64 	%rd10441, %rd30076, 3;
	add.s64 	%rd10442, %rd30043, %rd10441;
	ld.u64 	%rd10443, [%rd10442];
	and.b64  	%rd10444, %rd10443, 255;
	xor.b64  	%rd10445, %rd10444, %rd30078;
	mul.lo.s64 	%rd10446, %rd10445, 1099511628211;
	shr.u64 	%rd10447, %rd10443, 8;
	and.b64  	%rd10448, %rd10447, 255;
	xor.b64  	%rd10449, %rd10448, %rd10446;
	mul.lo.s64 	%rd10450, %rd10449, 1099511628211;
	shr.u64 	%rd10451, %rd10443, 16;
	and.b64  	%rd10452, %rd10451, 255;
	xor.b64  	%rd10453, %rd10452, %rd10450;
	mul.lo.s64 	%rd10454, %rd10453, 1099511628211;
	shr.u64 	%rd10455, %rd10443, 24;
	and.b64  	%rd10456, %rd10455, 255;
	xor.b64  	%rd10457, %rd10456, %rd10454;
	mul.lo.s64 	%rd10458, %rd10457, 1099511628211;
	shr.u64 	%rd10459, %rd10443, 32;
	and.b64  	%rd10460, %rd10459, 255;
	xor.b64  	%rd10461, %rd10460, %rd10458;
	mul.lo.s64 	%rd10462, %rd10461, 1099511628211;
	shr.u64 	%rd10463, %rd10443, 40;
	and.b64  	%rd10464, %rd10463, 255;
	xor.b64  	%rd10465, %rd10464, %rd10462;
	mul.lo.s64 	%rd10466, %rd10465, 1099511628211;
	shr.u64 	%rd10467, %rd10443, 48;
	and.b64  	%rd10468, %rd10467, 255;
	xor.b64  	%rd10469, %rd10468, %rd10466;
	mul.lo.s64 	%rd10470, %rd10469, 1099511628211;
	shr.u64 	%rd10471, %rd10443, 56;
	xor.b64  	%rd10472, %rd10471, %rd10470;
	mul.lo.s64 	%rd10473, %rd10472, 1099511628211;
	ld.u64 	%rd10474, [%rd10442+8];
	and.b64  	%rd10475, %rd10474, 255;
	xor.b64  	%rd10476, %rd10475, %rd10473;
	mul.lo.s64 	%rd10477, %rd10476, 1099511628211;
	shr.u64 	%rd10478, %rd10474, 8;
	and.b64  	%rd10479, %rd10478, 255;
	xor.b64  	%rd10480, %rd10479, %rd10477;
	mul.lo.s64 	%rd10481, %rd10480, 1099511628211;
	shr.u64 	%rd10482, %rd10474, 16;
	and.b64  	%rd10483, %rd10482, 255;
	xor.b64  	%rd10484, %rd10483, %rd10481;
	mul.lo.s64 	%rd10485, %rd10484, 1099511628211;
	shr.u64 	%rd10486, %rd10474, 24;
	and.b64  	%rd10487, %rd10486, 255;
	xor.b64  	%rd10488, %rd10487, %rd10485;
	mul.lo.s64 	%rd10489, %rd10488, 1099511628211;
	shr.u64 	%rd10490, %rd10474, 32;
	and.b64  	%rd10491, %rd10490, 255;
	xor.b64  	%rd10492, %rd10491, %rd10489;
	mul.lo.s64 	%rd10493, %rd10492, 1099511628211;
	shr.u64 	%rd10494, %rd10474, 40;
	and.b64  	%rd10495, %rd10494, 255;
	xor.b64  	%rd10496, %rd10495, %rd10493;
	mul.lo.s64 	%rd10497, %rd10496, 1099511628211;
	shr.u64 	%rd10498, %rd10474, 48;
	and.b64  	%rd10499, %rd10498, 255;
	xor.b64  	%rd10500, %rd10499, %rd10497;
	mul.lo.s64 	%rd10501, %rd10500, 1099511628211;
	shr.u64 	%rd10502, %rd10474, 56;
	xor.b64  	%rd10503, %rd10502, %rd10501;
	mul.lo.s64 	%rd30078, %rd10503, 1099511628211;
	add.s64 	%rd30076, %rd30076, 2;
	setp.ne.s64 	%p650, %rd30076, %rd30079;
	@%p650 bra 	$L__BB14_1711;
$L__BB14_1712:
	and.b64  	%rd10504, %rd3288, 1;
	setp.eq.b64 	%p651, %rd10504, 1;
	not.pred 	%p652, %p651;
	@%p652 bra 	$L__BB14_1714;
	shl.b64 	%rd10505, %rd30079, 3;
	add.s64 	%rd10506, %rd30043, %rd10505;
	ld.u64 	%rd10507, [%rd10506];
	and.b64  	%rd10508, %rd10507, 255;
	xor.b64  	%rd10509, %rd10508, %rd30078;
	mul.lo.s64 	%rd10510, %rd10509, 1099511628211;
	shr.u64 	%rd10511, %rd10507, 8;
	and.b64  	%rd10512, %rd10511, 255;
	xor.b64  	%rd10513, %rd10512, %rd10510;
	mul.lo.s64 	%rd10514, %rd10513, 1099511628211;
	shr.u64 	%rd10515, %rd10507, 16;
	and.b64  	%rd10516, %rd10515, 255;
	xor.b64  	%rd10517, %rd10516, %rd10514;
	mul.lo.s64 	%rd10518, %rd10517, 1099511628211;
	shr.u64 	%rd10519, %rd10507, 24;
	and.b64  	%rd10520, %rd10519, 255;
	xor.b64  	%rd10521, %rd10520, %rd10518;
	mul.lo.s64 	%rd10522, %rd10521, 1099511628211;
	shr.u64 	%rd10523, %rd10507, 32;
	and.b64  	%rd10524, %rd10523, 255;
	xor.b64  	%rd10525, %rd10524, %rd10522;
	mul.lo.s64 	%rd10526, %rd10525, 1099511628211;
	shr.u64 	%rd10527, %rd10507, 40;
	and.b64  	%rd10528, %rd10527, 255;
	xor.b64  	%rd10529, %rd10528, %rd10526;
	mul.lo.s64 	%rd10530, %rd10529, 1099511628211;
	shr.u64 	%rd10531, %rd10507, 48;
	and.b64  	%rd10532, %rd10531, 255;
	xor.b64  	%rd10533, %rd10532, %rd10530;
	mul.lo.s64 	%rd10534, %rd10533, 1099511628211;
	shr.u64 	%rd10535, %rd10507, 56;
	xor.b64  	%rd10536, %rd10535, %rd10534;
	mul.lo.s64 	%rd30078, %rd10536, 1099511628211;
$L__BB14_1714:
	setp.eq.s64 	%p653, %rd30072, %rd30078;
	@%p653 bra 	$L__BB14_1728;
	setp.eq.s64 	%p654, %rd3288, 0;
	mov.b64 	%rd30084, -3750763034362895579;
	@%p654 bra 	$L__BB14_1721;
	setp.eq.s64 	%p655, %rd2371, 0;
	mov.b64 	%rd30084, -3750763034362895579;
	mov.b64 	%rd30085, 0;
	@%p655 bra 	$L__BB14_1719;
	mov.b64 	%rd30084, -3750763034362895579;
	mov.b64 	%rd30082, 0;
	and.b64  	%rd30085, %rd3288, -2;
$L__BB14_1718:
	shl.b64 	%rd10543, %rd30082, 3;
	add.s64 	%rd10544, %rd30044, %rd10543;
	ld.u64 	%rd10545, [%rd10544];
	and.b64  	%rd10546, %rd10545, 255;
	xor.b64  	%rd10547, %rd10546, %rd30084;
	mul.lo.s64 	%rd10548, %rd10547, 1099511628211;
	shr.u64 	%rd10549, %rd10545, 8;
	and.b64  	%rd10550, %rd10549, 255;
	xor.b64  	%rd10551, %rd10550, %rd10548;
	mul.lo.s64 	%rd10552, %rd10551, 1099511628211;
	shr.u64 	%rd10553, %rd10545, 16;
	and.b64  	%rd10554, %rd10553, 255;
	xor.b64  	%rd10555, %rd10554, %rd10552;
	mul.lo.s64 	%rd10556, %rd10555, 1099511628211;
	shr.u64 	%rd10557, %rd10545, 24;
	and.b64  	%rd10558, %rd10557, 255;
	xor.b64  	%rd10559, %rd10558, %rd10556;
	mul.lo.s64 	%rd10560, %rd10559, 1099511628211;
	shr.u64 	%rd10561, %rd10545, 32;
	and.b64  	%rd10562, %rd10561, 255;
	xor.b64  	%rd10563, %rd10562, %rd10560;
	mul.lo.s64 	%rd10564, %rd10563, 1099511628211;
	shr.u64 	%rd10565, %rd10545, 40;
	and.b64  	%rd10566, %rd10565, 255;
	xor.b64  	%rd10567, %rd10566, %rd10564;
	mul.lo.s64 	%rd10568, %rd10567, 1099511628211;
	shr.u64 	%rd10569, %rd10545, 48;
	and.b64  	%rd10570, %rd10569, 255;
	xor.b64  	%rd10571, %rd10570, %rd10568;
	mul.lo.s64 	%rd10572, %rd10571, 1099511628211;
	shr.u64 	%rd10573, %rd10545, 56;
	xor.b64  	%rd10574, %rd10573, %rd10572;
	mul.lo.s64 	%rd10575, %rd10574, 1099511628211;
	ld.u64 	%rd10576, [%rd10544+8];
	and.b64  	%rd10577, %rd10576, 255;
	xor.b64  	%rd10578, %rd10577, %rd10575;
	mul.lo.s64 	%rd10579, %rd10578, 1099511628211;
	shr.u64 	%rd10580, %rd10576, 8;
	and.b64  	%rd10581, %rd10580, 255;
	xor.b64  	%rd10582, %rd10581, %rd10579;
	mul.lo.s64 	%rd10583, %rd10582, 1099511628211;
	shr.u64 	%rd10584, %rd10576, 16;
	and.b64  	%rd10585, %rd10584, 255;
	xor.b64  	%rd10586, %rd10585, %rd10583;
	mul.lo.s64 	%rd10587, %rd10586, 1099511628211;
	shr.u64 	%rd10588, %rd10576, 24;
	and.b64  	%rd10589, %rd10588, 255;
	xor.b64  	%rd10590, %rd10589, %rd10587;
	mul.lo.s64 	%rd10591, %rd10590, 1099511628211;
	shr.u64 	%rd10592, %rd10576, 32;
	and.b64  	%rd10593, %rd10592, 255;
	xor.b64  	%rd10594, %rd10593, %rd10591;
	mul.lo.s64 	%rd10595, %rd10594, 1099511628211;
	shr.u64 	%rd10596, %rd10576, 40;
	and.b64  	%rd10597, %rd10596, 255;
	xor.b64  	%rd10598, %rd10597, %rd10595;
	mul.lo.s64 	%rd10599, %rd10598, 1099511628211;
	shr.u64 	%rd10600, %rd10576, 48;
	and.b64  	%rd10601, %rd10600, 255;
	xor.b64  	%rd10602, %rd10601, %rd10599;
	mul.lo.s64 	%rd10603, %rd10602, 1099511628211;
	shr.u64 	%rd10604, %rd10576, 56;
	xor.b64  	%rd10605, %rd10604, %rd10603;
	mul.lo.s64 	%rd30084, %rd10605, 1099511628211;
	add.s64 	%rd30082, %rd30082, 2;
	setp.ne.s64 	%p656, %rd30082, %rd30085;
	@%p656 bra 	$L__BB14_1718;
$L__BB14_1719:
	and.b64  	%rd10606, %rd3288, 1;
	setp.eq.b64 	%p657, %rd10606, 1;
	not.pred 	%p658, %p657;
	@%p658 bra 	$L__BB14_1721;
	shl.b64 	%rd10607, %rd30085, 3;
	add.s64 	%rd10608, %rd30044, %rd10607;
	ld.u64 	%rd10609, [%rd10608];
	and.b64  	%rd10610, %rd10609, 255;
	xor.b64  	%rd10611, %rd10610, %rd30084;
	mul.lo.s64 	%rd10612, %rd10611, 1099511628211;
	shr.u64 	%rd10613, %rd10609, 8;
	and.b64  	%rd10614, %rd10613, 255;
	xor.b64  	%rd10615, %rd10614, %rd10612;
	mul.lo.s64 	%rd10616, %rd10615, 1099511628211;
	shr.u64 	%rd10617, %rd10609, 16;
	and.b64  	%rd10618, %rd10617, 255;
	xor.b64  	%rd10619, %rd10618, %rd10616;
	mul.lo.s64 	%rd10620, %rd10619, 1099511628211;
	shr.u64 	%rd10621, %rd10609, 24;
	and.b64  	%rd10622, %rd10621, 255;
	xor.b64  	%rd10623, %rd10622, %rd10620;
	mul.lo.s64 	%rd10624, %rd10623, 1099511628211;
	shr.u64 	%rd10625, %rd10609, 32;
	and.b64  	%rd10626, %rd10625, 255;
	xor.b64  	%rd10627, %rd10626, %rd10624;
	mul.lo.s64 	%rd10628, %rd10627, 1099511628211;
	shr.u64 	%rd10629, %rd10609, 40;
	and.b64  	%rd10630, %rd10629, 255;
	xor.b64  	%rd10631, %rd10630, %rd10628;
	mul.lo.s64 	%rd10632, %rd10631, 1099511628211;
	shr.u64 	%rd10633, %rd10609, 48;
	and.b64  	%rd10634, %rd10633, 255;
	xor.b64  	%rd10635, %rd10634, %rd10632;
	mul.lo.s64 	%rd10636, %rd10635, 1099511628211;
	shr.u64 	%rd10637, %rd10609, 56;
	xor.b64  	%rd10638, %rd10637, %rd10636;
	mul.lo.s64 	%rd30084, %rd10638, 1099511628211;
$L__BB14_1721:
	setp.eq.s64 	%p659, %rd3288, 0;
	mov.b64 	%rd30090, -3750763034362895579;
	@%p659 bra 	$L__BB14_1727;
	setp.eq.s64 	%p660, %rd2371, 0;
	mov.b64 	%rd30090, -3750763034362895579;
	mov.b64 	%rd30091, 0;
	@%p660 bra 	$L__BB14_1725;
	mov.b64 	%rd30090, -3750763034362895579;
	mov.b64 	%rd30088, 0;
	and.b64  	%rd30091, %rd3288, -2;
$L__BB14_1724:
	shl.b64 	%rd10645, %rd30088, 3;
	add.s64 	%rd10646, %rd30043, %rd10645;
	ld.u64 	%rd10647, [%rd10646];
	and.b64  	%rd10648, %rd10647, 255;
	xor.b64  	%rd10649, %rd10648, %rd30090;
	mul.lo.s64 	%rd10650, %rd10649, 1099511628211;
	shr.u64 	%rd10651, %rd10647, 8;
	and.b64  	%rd10652, %rd10651, 255;
	xor.b64  	%rd10653, %rd10652, %rd10650;
	mul.lo.s64 	%rd10654, %rd10653, 1099511628211;
	shr.u64 	%rd10655, %rd10647, 16;
	and.b64  	%rd10656, %rd10655, 255;
	xor.b64  	%rd10657, %rd10656, %rd10654;
	mul.lo.s64 	%rd10658, %rd10657, 1099511628211;
	shr.u64 	%rd10659, %rd10647, 24;
	and.b64  	%rd10660, %rd10659, 255;
	xor.b64  	%rd10661, %rd10660, %rd10658;
	mul.lo.s64 	%rd10662, %rd10661, 1099511628211;
	shr.u64 	%rd10663, %rd10647, 32;
	and.b64  	%rd10664, %rd10663, 255;
	xor.b64  	%rd10665, %rd10664, %rd10662;
	mul.lo.s64 	%rd10666, %rd10665, 1099511628211;
	shr.u64 	%rd10667, %rd10647, 40;
	and.b64  	%rd10668, %rd10667, 255;
	xor.b64  	%rd10669, %rd10668, %rd10666;
	mul.lo.s64 	%rd10670, %rd10669, 1099511628211;
	shr.u64 	%rd10671, %rd10647, 48;
	and.b64  	%rd10672, %rd10671, 255;
	xor.b64  	%rd10673, %rd10672, %rd10670;
	mul.lo.s64 	%rd10674, %rd10673, 1099511628211;
	shr.u64 	%rd10675, %rd10647, 56;
	xor.b64  	%rd10676, %rd10675, %rd10674;
	mul.lo.s64 	%rd10677, %rd10676, 1099511628211;
	ld.u64 	%rd10678, [%rd10646+8];
	and.b64  	%rd10679, %rd10678, 255;
	xor.b64  	%rd10680, %rd10679, %rd10677;
	mul.lo.s64 	%rd10681, %rd10680, 1099511628211;
	shr.u64 	%rd10682, %rd10678, 8;
	and.b64  	%rd10683, %rd10682, 255;
	xor.b64  	%rd10684, %rd10683, %rd10681;
	mul.lo.s64 	%rd10685, %rd10684, 1099511628211;
	shr.u64 	%rd10686, %rd10678, 16;
	and.b64  	%rd10687, %rd10686, 255;
	xor.b64  	%rd10688, %rd10687, %rd10685;
	mul.lo.s64 	%rd10689, %rd10688, 1099511628211;
	shr.u64 	%rd10690, %rd10678, 24;
	and.b64  	%rd10691, %rd10690, 255;
	xor.b64  	%rd10692, %rd10691, %rd10689;
	mul.lo.s64 	%rd10693, %rd10692, 1099511628211;
	shr.u64 	%rd10694, %rd10678, 32;
	and.b64  	%rd10695, %rd10694, 255;
	xor.b64  	%rd10696, %rd10695, %rd10693;
	mul.lo.s64 	%rd10697, %rd10696, 1099511628211;
	shr.u64 	%rd10698, %rd10678, 40;
	and.b64  	%rd10699, %rd10698, 255;
	xor.b64  	%rd10700, %rd10699, %rd10697;
	mul.lo.s64 	%rd10701, %rd10700, 1099511628211;
	shr.u64 	%rd10702, %rd10678, 48;
	and.b64  	%rd10703, %rd10702, 255;
	xor.b64  	%rd10704, %rd10703, %rd10701;
	mul.lo.s64 	%rd10705, %rd10704, 1099511628211;
	shr.u64 	%rd10706, %rd10678, 56;
	xor.b64  	%rd10707, %rd10706, %rd10705;
	mul.lo.s64 	%rd30090, %rd10707, 1099511628211;
	add.s64 	%rd30088, %rd30088, 2;
	setp.ne.s64 	%p661, %rd30088, %rd30091;
	@%p661 bra 	$L__BB14_1724;
$L__BB14_1725:
	and.b64  	%rd10708, %rd3288, 1;
	setp.eq.b64 	%p662, %rd10708, 1;
	not.pred 	%p663, %p662;
	@%p663 bra 	$L__BB14_1727;
	shl.b64 	%rd10709, %rd30091, 3;
	add.s64 	%rd10710, %rd30043, %rd10709;
	ld.u64 	%rd10711, [%rd10710];
	and.b64  	%rd10712, %rd10711, 255;
	xor.b64  	%rd10713, %rd10712, %rd30090;
	mul.lo.s64 	%rd10714, %rd10713, 1099511628211;
	shr.u64 	%rd10715, %rd10711, 8;
	and.b64  	%rd10716, %rd10715, 255;
	xor.b64  	%rd10717, %rd10716, %rd10714;
	mul.lo.s64 	%rd10718, %rd10717, 1099511628211;
	shr.u64 	%rd10719, %rd10711, 16;
	and.b64  	%rd10720, %rd10719, 255;
	xor.b64  	%rd10721, %rd10720, %rd10718;
	mul.lo.s64 	%rd10722, %rd10721, 1099511628211;
	shr.u64 	%rd10723, %rd10711, 24;
	and.b64  	%rd10724, %rd10723, 255;
	xor.b64  	%rd10725, %rd10724, %rd10722;
	mul.lo.s64 	%rd10726, %rd10725, 1099511628211;
	shr.u64 	%rd10727, %rd10711, 32;
	and.b64  	%rd10728, %rd10727, 255;
	xor.b64  	%rd10729, %rd10728, %rd10726;
	mul.lo.s64 	%rd10730, %rd10729, 1099511628211;
	shr.u64 	%rd10731, %rd10711, 40;
	and.b64  	%rd10732, %rd10731, 255;
	xor.b64  	%rd10733, %rd10732, %rd10730;
	mul.lo.s64 	%rd10734, %rd10733, 1099511628211;
	shr.u64 	%rd10735, %rd10711, 48;
	and.b64  	%rd10736, %rd10735, 255;
	xor.b64  	%rd10737, %rd10736, %rd10734;
	mul.lo.s64 	%rd10738, %rd10737, 1099511628211;
	shr.u64 	%rd10739, %rd10711, 56;
	xor.b64  	%rd10740, %rd10739, %rd10738;
	mul.lo.s64 	%rd30090, %rd10740, 1099511628211;
$L__BB14_1727:
	setp.lt.u64 	%p2290, %rd30084, %rd30090;
	mov.pred 	%p2291, 0;
	bra.uni 	$L__BB14_1732;
$L__BB14_1728:
	setp.eq.s32 	%p666, %r429, 0;
	mov.pred 	%p2291, 0;
	mov.pred 	%p2290, %p2291;
	@%p666 bra 	$L__BB14_1732;
	mov.b64 	%rd30094, 0;
$L__BB14_1730:
	shl.b64 	%rd10742, %rd30094, 3;
	add.s64 	%rd10743, %rd30044, %rd10742;
	ld.u64 	%rd2641, [%rd10743];
	add.s64 	%rd10744, %rd30043, %rd10742;
	ld.u64 	%rd2642, [%rd10744];
	setp.lt.u64 	%p669, %rd2641, %rd2642;
	mov.pred 	%p2290, -1;
	@%p669 bra 	$L__BB14_1732;
	setp.le.u64 	%p671, %rd2641, %rd2642;
	add.s64 	%rd30094, %rd30094, 1;
	setp.lt.u64 	%p672, %rd30094, %rd2370;
	and.pred  	%p673, %p671, %p672;
	mov.pred 	%p2290, %p2291;
	@%p673 bra 	$L__BB14_1730;
$L__BB14_1732:
	add.s32 	%r548, %r1577, %r1540;
	setp.lt.s32 	%p674, %r548, %r313;
	and.pred  	%p76, %p674, %p2291;
	mov.u64 	%rd30095, %rd30043;
	@%p2290 bra 	$L__BB14_1734;
	add.s32 	%r324, %r1540, 1;
	shl.b32 	%r549, %r1540, 3;
	add.s32 	%r551, %r443, %r549;
	ld.shared.u64 	%rd30095, [%r551+2056];
	mov.u32 	%r1540, %r324;
$L__BB14_1734:
	@%p2291 bra 	$L__BB14_1736;
	add.s32 	%r326, %r1577, 1;
	shl.b32 	%r552, %r1577, 3;
	add.s32 	%r554, %r443, %r552;
	ld.shared.u64 	%rd30044, [%r554+2056];
	mov.u32 	%r1577, %r326;
$L__BB14_1736:
	setp.ge.s32 	%p2292, %r1540, %r310;
	setp.lt.s32 	%p675, %r1540, %r310;
	setp.ge.s32 	%p676, %r1577, %r312;
	and.pred  	%p2293, %p676, %p675;
	or.pred  	%p677, %p2292, %p676;
	@%p677 bra 	$L__BB14_1797;
	setp.eq.s64 	%p678, %rd3288, 0;
	mov.b64 	%rd30099, -3750763034362895579;
	@%p678 bra 	$L__BB14_1743;
	setp.eq.s64 	%p679, %rd2371, 0;
	mov.b64 	%rd30099, -3750763034362895579;
	mov.b64 	%rd30100, 0;
	@%p679 bra 	$L__BB14_1741;
	mov.b64 	%rd30099, -3750763034362895579;
	mov.b64 	%rd30097, 0;
	and.b64  	%rd30100, %rd3288, -2;
$L__BB14_1740:
	shl.b64 	%rd10752, %rd30097, 3;
	add.s64 	%rd10753, %rd30095, %rd10752;
	ld.u64 	%rd10754, [%rd10753];
	and.b64  	%rd10755, %rd10754, 255;
	xor.b64  	%rd10756, %rd10755, %rd30099;
	mul.lo.s64 	%rd10757, %rd10756, 1099511628211;
	shr.u64 	%rd10758, %rd10754, 8;
	and.b64  	%rd10759, %rd10758, 255;
	xor.b64  	%rd10760, %rd10759, %rd10757;
	mul.lo.s64 	%rd10761, %rd10760, 1099511628211;
	shr.u64 	%rd10762, %rd10754, 16;
	and.b64  	%rd10763, %rd10762, 255;
	xor.b64  	%rd10764, %rd10763, %rd10761;
	mul.lo.s64 	%rd10765, %rd10764, 1099511628211;
	shr.u64 	%rd10766, %rd10754, 24;
	and.b64  	%rd10767, %rd10766, 255;
	xor.b64  	%rd10768, %rd10767, %rd10765;
	mul.lo.s64 	%rd10769, %rd10768, 1099511628211;
	shr.u64 	%rd10770, %rd10754, 32;
	and.b64  	%rd10771, %rd10770, 255;
	xor.b64  	%rd10772, %rd10771, %rd10769;
	mul.lo.s64 	%rd10773, %rd10772, 1099511628211;
	shr.u64 	%rd10774, %rd10754, 40;
	and.b64  	%rd10775, %rd10774, 255;
	xor.b64  	%rd10776, %rd10775, %rd10773;
	mul.lo.s64 	%rd10777, %rd10776, 1099511628211;
	shr.u64 	%rd10778, %rd10754, 48;
	and.b64  	%rd10779, %rd10778, 255;
	xor.b64  	%rd10780, %rd10779, %rd10777;
	mul.lo.s64 	%rd10781, %rd10780, 1099511628211;
	shr.u64 	%rd10782, %rd10754, 56;
	xor.b64  	%rd10783, %rd10782, %rd10781;
	mul.lo.s64 	%rd10784, %rd10783, 1099511628211;
	ld.u64 	%rd10785, [%rd10753+8];
	and.b64  	%rd10786, %rd10785, 255;
	xor.b64  	%rd10787, %rd10786, %rd10784;
	mul.lo.s64 	%rd10788, %rd10787, 1099511628211;
	shr.u64 	%rd10789, %rd10785, 8;
	and.b64  	%rd10790, %rd10789, 255;
	xor.b64  	%rd10791, %rd10790, %rd10788;
	mul.lo.s64 	%rd10792, %rd10791, 1099511628211;
	shr.u64 	%rd10793, %rd10785, 16;
	and.b64  	%rd10794, %rd10793, 255;
	xor.b64  	%rd10795, %rd10794, %rd10792;
	mul.lo.s64 	%rd10796, %rd10795, 1099511628211;
	shr.u64 	%rd10797, %rd10785, 24;
	and.b64  	%rd10798, %rd10797, 255;
	xor.b64  	%rd10799, %rd10798, %rd10796;
	mul.lo.s64 	%rd10800, %rd10799, 1099511628211;
	shr.u64 	%rd10801, %rd10785, 32;
	and.b64  	%rd10802, %rd10801, 255;
	xor.b64  	%rd10803, %rd10802, %rd10800;
	mul.lo.s64 	%rd10804, %rd10803, 1099511628211;
	shr.u64 	%rd10805, %rd10785, 40;
	and.b64  	%rd10806, %rd10805, 255;
	xor.b64  	%rd10807, %rd10806, %rd10804;
	mul.lo.s64 	%rd10808, %rd10807, 1099511628211;
	shr.u64 	%rd10809, %rd10785, 48;
	and.b64  	%rd10810, %rd10809, 255;
	xor.b64  	%rd10811, %rd10810, %rd10808;
	mul.lo.s64 	%rd10812, %rd10811, 1099511628211;
	shr.u64 	%rd10813, %rd10785, 56;
	xor.b64  	%rd10814, %rd10813, %rd10812;
	mul.lo.s64 	%rd30099, %rd10814, 1099511628211;
	add.s64 	%rd30097, %rd30097, 2;
	setp.ne.s64 	%p680, %rd30097, %rd30100;
	@%p680 bra 	$L__BB14_1740;
$L__BB14_1741:
	and.b64  	%rd10815, %rd3288, 1;
	setp.eq.b64 	%p681, %rd10815, 1;
	not.pred 	%p682, %p681;
	@%p682 bra 	$L__BB14_1743;
	shl.b64 	%rd10816, %rd30100, 3;
	add.s64 	%rd10817, %rd30095, %rd10816;
	ld.u64 	%rd10818, [%rd10817];
	and.b64  	%rd10819, %rd10818, 255;
	xor.b64  	%rd10820, %rd10819, %rd30099;
	mul.lo.s64 	%rd10821, %rd10820, 1099511628211;
	shr.u64 	%rd10822, %rd10818, 8;
	and.b64  	%rd10823, %rd10822, 255;
	xor.b64  	%rd10824, %rd10823, %rd10821;
	mul.lo.s64 	%rd10825, %rd10824, 1099511628211;
	shr.u64 	%rd10826, %rd10818, 16;
	and.b64  	%rd10827, %rd10826, 255;
	xor.b64  	%rd10828, %rd10827, %rd10825;
	mul.lo.s64 	%rd10829, %rd10828, 1099511628211;
	shr.u64 	%rd10830, %rd10818, 24;
	and.b64  	%rd10831, %rd10830, 255;
	xor.b64  	%rd10832, %rd10831, %rd10829;
	mul.lo.s64 	%rd10833, %rd10832, 1099511628211;
	shr.u64 	%rd10834, %rd10818, 32;
	and.b64  	%rd10835, %rd10834, 255;
	xor.b64  	%rd10836, %rd10835, %rd10833;
	mul.lo.s64 	%rd10837, %rd10836, 1099511628211;
	shr.u64 	%rd10838, %rd10818, 40;
	and.b64  	%rd10839, %rd10838, 255;
	xor.b64  	%rd10840, %rd10839, %rd10837;
	mul.lo.s64 	%rd10841, %rd10840, 1099511628211;
	shr.u64 	%rd10842, %rd10818, 48;
	and.b64  	%rd10843, %rd10842, 255;
	xor.b64  	%rd10844, %rd10843, %rd10841;
	mul.lo.s64 	%rd10845, %rd10844, 1099511628211;
	shr.u64 	%rd10846, %rd10818, 56;
	xor.b64  	%rd10847, %rd10846, %rd10845;
	mul.lo.s64 	%rd30099, %rd10847, 1099511628211;
$L__BB14_1743:
	setp.eq.s64 	%p683, %rd3288, 0;
	mov.b64 	%rd30105, -3750763034362895579;
	@%p683 bra 	$L__BB14_1749;
	setp.eq.s64 	%p684, %rd2371, 0;
	mov.b64 	%rd30105, -3750763034362895579;
	mov.b64 	%rd30106, 0;
	@%p684 bra 	$L__BB14_1747;
	mov.b64 	%rd30105, -3750763034362895579;
	mov.b64 	%rd30103, 0;
	and.b64  	%rd30106, %rd3288, -2;
$L__BB14_1746:
	shl.b64 	%rd10854, %rd30103, 3;
	add.s64 	%rd10855, %rd30044, %rd10854;
	ld.u64 	%rd10856, [%rd10855];
	and.b64  	%rd10857, %rd10856, 255;
	xor.b64  	%rd10858, %rd10857, %rd30105;
	mul.lo.s64 	%rd10859, %rd10858, 1099511628211;
	shr.u64 	%rd10860, %rd10856, 8;
	and.b64  	%rd10861, %rd10860, 255;
	xor.b64  	%rd10862, %rd10861, %rd10859;
	mul.lo.s64 	%rd10863, %rd10862, 1099511628211;
	shr.u64 	%rd10864, %rd10856, 16;
	and.b64  	%rd10865, %rd10864, 255;
	xor.b64  	%rd10866, %rd10865, %rd10863;
	mul.lo.s64 	%rd10867, %rd10866, 1099511628211;
	shr.u64 	%rd10868, %rd10856, 24;
	and.b64  	%rd10869, %rd10868, 255;
	xor.b64  	%rd10870, %rd10869, %rd10867;
	mul.lo.s64 	%rd10871, %rd10870, 1099511628211;
	shr.u64 	%rd10872, %rd10856, 32;
	and.b64  	%rd10873, %rd10872, 255;
	xor.b64  	%rd10874, %rd10873, %rd10871;
	mul.lo.s64 	%rd10875, %rd10874, 1099511628211;
	shr.u64 	%rd10876, %rd10856, 40;
	and.b64  	%rd10877, %rd10876, 255;
	xor.b64  	%rd10878, %rd10877, %rd10875;
	mul.lo.s64 	%rd10879, %rd10878, 1099511628211;
	shr.u64 	%rd10880, %rd10856, 48;
	and.b64  	%rd10881, %rd10880, 255;
	xor.b64  	%rd10882, %rd10881, %rd10879;
	mul.lo.s64 	%rd10883, %rd10882, 1099511628211;
	shr.u64 	%rd10884, %rd10856, 56;
	xor.b64  	%rd10885, %rd10884, %rd10883;
	mul.lo.s64 	%rd10886, %rd10885, 1099511628211;
	ld.u64 	%rd10887, [%rd10855+8];
	and.b64  	%rd10888, %rd10887, 255;
	xor.b64  	%rd10889, %rd10888, %rd10886;
	mul.lo.s64 	%rd10890, %rd10889, 1099511628211;
	shr.u64 	%rd10891, %rd10887, 8;
	and.b64  	%rd10892, %rd10891, 255;
	xor.b64  	%rd10893, %rd10892, %rd10890;
	mul.lo.s64 	%rd10894, %rd10893, 1099511628211;
	shr.u64 	%rd10895, %rd10887, 16;
	and.b64  	%rd10896, %rd10895, 255;
	xor.b64  	%rd10897, %rd10896, %rd10894;
	mul.lo.s64 	%rd10898, %rd10897, 1099511628211;
	shr.u64 	%rd10899, %rd10887, 24;
	and.b64  	%rd10900, %rd10899, 255;
	xor.b64  	%rd10901, %rd10900, %rd10898;
	mul.lo.s64 	%rd10902, %rd10901, 1099511628211;
	shr.u64 	%rd10903, %rd10887, 32;
	and.b64  	%rd10904, %rd10903, 255;
	xor.b64  	%rd10905, %rd10904, %rd10902;
	mul.lo.s64 	%rd10906, %rd10905, 1099511628211;
	shr.u64 	%rd10907, %rd10887, 40;
	and.b64  	%rd10908, %rd10907, 255;
	xor.b64  	%rd10909, %rd10908, %rd10906;
	mul.lo.s64 	%rd10910, %rd10909, 1099511628211;
	shr.u64 	%rd10911, %rd10887, 48;
	and.b64  	%rd10912, %rd10911, 255;
	xor.b64  	%rd10913, %rd10912, %rd10910;
	mul.lo.s64 	%rd10914, %rd10913, 1099511628211;
	shr.u64 	%rd10915, %rd10887, 56;
	xor.b64  	%rd10916, %rd10915, %rd10914;
	mul.lo.s64 	%rd30105, %rd10916, 1099511628211;
	add.s64 	%rd30103, %rd30103, 2;
	setp.ne.s64 	%p685, %rd30103, %rd30106;
	@%p685 bra 	$L__BB14_1746;
$L__BB14_1747:
	and.b64  	%rd10917, %rd3288, 1;
	setp.eq.b64 	%p686, %rd10917, 1;
	not.pred 	%p687, %p686;
	@%p687 bra 	$L__BB14_1749;
	shl.b64 	%rd10918, %rd30106, 3;
	add.s64 	%rd10919, %rd30044, %rd10918;
	ld.u64 	%rd10920, [%rd10919];
	and.b64  	%rd10921, %rd10920, 255;
	xor.b64  	%rd10922, %rd10921, %rd30105;
	mul.lo.s64 	%rd10923, %rd10922, 1099511628211;
	shr.u64 	%rd10924, %rd10920, 8;
	and.b64  	%rd10925, %rd10924, 255;
	xor.b64  	%rd10926, %rd10925, %rd10923;
	mul.lo.s64 	%rd10927, %rd10926, 1099511628211;
	shr.u64 	%rd10928, %rd10920, 16;
	and.b64  	%rd10929, %rd10928, 255;
	xor.b64  	%rd10930, %rd10929, %rd10927;
	mul.lo.s64 	%rd10931, %rd10930, 1099511628211;
	shr.u64 	%rd10932, %rd10920, 24;
	and.b64  	%rd10933, %rd10932, 255;
	xor.b64  	%rd10934, %rd10933, %rd10931;
	mul.lo.s64 	%rd10935, %rd10934, 1099511628211;
	shr.u64 	%rd10936, %rd10920, 32;
	and.b64  	%rd10937, %rd10936, 255;
	xor.b64  	%rd10938, %rd10937, %rd10935;
	mul.lo.s64 	%rd10939, %rd10938, 1099511628211;
	shr.u64 	%rd10940, %rd10920, 40;
	and.b64  	%rd10941, %rd10940, 255;
	xor.b64  	%rd10942, %rd10941, %rd10939;
	mul.lo.s64 	%rd10943, %rd10942, 1099511628211;
	shr.u64 	%rd10944, %rd10920, 48;
	and.b64  	%rd10945, %rd10944, 255;
	xor.b64  	%rd10946, %rd10945, %rd10943;
	mul.lo.s64 	%rd10947, %rd10946, 1099511628211;
	shr.u64 	%rd10948, %rd10920, 56;
	xor.b64  	%rd10949, %rd10948, %rd10947;
	mul.lo.s64 	%rd30105, %rd10949, 1099511628211;
$L__BB14_1749:
	setp.eq.s64 	%p688, %rd30099, %rd30105;
	@%p688 bra 	$L__BB14_1763;
	setp.eq.s64 	%p689, %rd3288, 0;
	mov.b64 	%rd30111, -3750763034362895579;
	@%p689 bra 	$L__BB14_1756;
	setp.eq.s64 	%p690, %rd2371, 0;
	mov.b64 	%rd30111, -3750763034362895579;
	mov.b64 	%rd30112, 0;
	@%p690 bra 	$L__BB14_1754;
	mov.b64 	%rd30111, -3750763034362895579;
	mov.b64 	%rd30109, 0;
	and.b64  	%rd30112, %rd3288, -2;
$L__BB14_1753:
	shl.b64 	%rd10956, %rd30109, 3;
	add.s64 	%rd10957, %rd30095, %rd10956;
	ld.u64 	%rd10958, [%rd10957];
	and.b64  	%rd10959, %rd10958, 255;
	xor.b64  	%rd10960, %rd10959, %rd30111;
	mul.lo.s64 	%rd10961, %rd10960, 1099511628211;
	shr.u64 	%rd10962, %rd10958, 8;
	and.b64  	%rd10963, %rd10962, 255;
	xor.b64  	%rd10964, %rd10963, %rd10961;
	mul.lo.s64 	%rd10965, %rd10964, 1099511628211;
	shr.u64 	%rd10966, %rd10958, 16;
	and.b64  	%rd10967, %rd10966, 255;
	xor.b64  	%rd10968, %rd10967, %rd10965;
	mul.lo.s64 	%rd10969, %rd10968, 1099511628211;
	shr.u64 	%rd10970, %rd10958, 24;
	and.b64  	%rd10971, %rd10970, 255;
	xor.b64  	%rd10972, %rd10971, %rd10969;
	mul.lo.s64 	%rd10973, %rd10972, 1099511628211;
	shr.u64 	%rd10974, %rd10958, 32;
	and.b64  	%rd10975, %rd10974, 255;
	xor.b64  	%rd10976, %rd10975, %rd10973;
	mul.lo.s64 	%rd10977, %rd10976, 1099511628211;
	shr.u64 	%rd10978, %rd10958, 40;
	and.b64  	%rd10979, %rd10978, 255;
	xor.b64  	%rd10980, %rd10979, %rd10977;
	mul.lo.s64 	%rd10981, %rd10980, 1099511628211;
	shr.u64 	%rd10982, %rd10958, 48;
	and.b64  	%rd10983, %rd10982, 255;
	xor.b64  	%rd10984, %rd10983, %rd10981;
	mul.lo.s64 	%rd10985, %rd10984, 1099511628211;
	shr.u64 	%rd10986, %rd10958, 56;
	xor.b64  	%rd10987, %rd10986, %rd10985;
	mul.lo.s64 	%rd10988, %rd10987, 1099511628211;
	ld.u64 	%rd10989, [%rd10957+8];
	and.b64  	%rd10990, %rd10989, 255;
	xor.b64  	%rd10991, %rd10990, %rd10988;
	mul.lo.s64 	%rd10992, %rd10991, 1099511628211;
	shr.u64 	%rd10993, %rd10989, 8;
	and.b64  	%rd10994, %rd10993, 255;
	xor.b64  	%rd10995, %rd10994, %rd10992;
	mul.lo.s64 	%rd10996, %rd10995, 1099511628211;
	shr.u64 	%rd10997, %rd10989, 16;
	and.b64  	%rd10998, %rd10997, 255;
	xor.b64  	%rd10999, %rd10998, %rd10996;
	mul.lo.s64 	%rd11000, %rd10999, 1099511628211;
	shr.u64 	%rd11001, %rd10989, 24;
	and.b64  	%rd11002, %rd11001, 255;
	xor.b64  	%rd11003, %rd11002, %rd11000;
	mul.lo.s64 	%rd11004, %rd11003, 1099511628211;
	shr.u64 	%rd11005, %rd10989, 32;
	and.b64  	%rd11006, %rd11005, 255;
	xor.b64  	%rd11007, %rd11006, %rd11004;
	mul.lo.s64 	%rd11008, %rd11007, 1099511628211;
	shr.u64 	%rd11009, %rd10989, 40;
	and.b64  	%rd11010, %rd11009, 255;
	xor.b64  	%rd11011, %rd11010, %rd11008;
	mul.lo.s64 	%rd11012, %rd11011, 1099511628211;
	shr.u64 	%rd11013, %rd10989, 48;
	and.b64  	%rd11014, %rd11013, 255;
	xor.b64  	%rd11015, %rd11014, %rd11012;
	mul.lo.s64 	%rd11016, %rd11015, 1099511628211;
	shr.u64 	%rd11017, %rd10989, 56;
	xor.b64  	%rd11018, %rd11017, %rd11016;
	mul.lo.s64 	%rd30111, %rd11018, 1099511628211;
	add.s64 	%rd30109, %rd30109, 2;
	setp.ne.s64 	%p691, %rd30109, %rd30112;
	@%p691 bra 	$L__BB14_1753;
$L__BB14_1754:
	and.b64  	%rd11019, %rd3288, 1;
	setp.eq.b64 	%p692, %rd11019, 1;
	not.pred 	%p693, %p692;
	@%p693 bra 	$L__BB14_1756;
	shl.b64 	%rd11020, %rd30112, 3;
	add.s64 	%rd11021, %rd30095, %rd11020;
	ld.u64 	%rd11022, [%rd11021];
	and.b64  	%rd11023, %rd11022, 255;
	xor.b64  	%rd11024, %rd11023, %rd30111;
	mul.lo.s64 	%rd11025, %rd11024, 1099511628211;
	shr.u64 	%rd11026, %rd11022, 8;
	and.b64  	%rd11027, %rd11026, 255;
	xor.b64  	%rd11028, %rd11027, %rd11025;
	mul.lo.s64 	%rd11029, %rd11028, 1099511628211;
	shr.u64 	%rd11030, %rd11022, 16;
	and.b64  	%rd11031, %rd11030, 255;
	xor.b64  	%rd11032, %rd11031, %rd11029;
	mul.lo.s64 	%rd11033, %rd11032, 1099511628211;
	shr.u64 	%rd11034, %rd11022, 24;
	and.b64  	%rd11035, %rd11034, 255;
	xor.b64  	%rd11036, %rd11035, %rd11033;
	mul.lo.s64 	%rd11037, %rd11036, 1099511628211;
	shr.u64 	%rd11038, %rd11022, 32;
	and.b64  	%rd11039, %rd11038, 255;
	xor.b64  	%rd11040, %rd11039, %rd11037;
	mul.lo.s64 	%rd11041, %rd11040, 1099511628211;
	shr.u64 	%rd11042, %rd11022, 40;
	and.b64  	%rd11043, %rd11042, 255;
	xor.b64  	%rd11044, %rd11043, %rd11041;
	mul.lo.s64 	%rd11045, %rd11044, 1099511628211;
	shr.u64 	%rd11046, %rd11022, 48;
	and.b64  	%rd11047, %rd11046, 255;
	xor.b64  	%rd11048, %rd11047, %rd11045;
	mul.lo.s64 	%rd11049, %rd11048, 1099511628211;
	shr.u64 	%rd11050, %rd11022, 56;
	xor.b64  	%rd11051, %rd11050, %rd11049;
	mul.lo.s64 	%rd30111, %rd11051, 1099511628211;
$L__BB14_1756:
	setp.eq.s64 	%p694, %rd3288, 0;
	mov.b64 	%rd30117, -3750763034362895579;
	@%p694 bra 	$L__BB14_1762;
	setp.eq.s64 	%p695, %rd2371, 0;
	mov.b64 	%rd30117, -3750763034362895579;
	mov.b64 	%rd30118, 0;
	@%p695 bra 	$L__BB14_1760;
	mov.b64 	%rd30117, -3750763034362895579;
	mov.b64 	%rd30115, 0;
	and.b64  	%rd30118, %rd3288, -2;
$L__BB14_1759:
	shl.b64 	%rd11058, %rd30115, 3;
	add.s64 	%rd11059, %rd30044, %rd11058;
	ld.u64 	%rd11060, [%rd11059];
	and.b64  	%rd11061, %rd11060, 255;
	xor.b64  	%rd11062, %rd11061, %rd30117;
	mul.lo.s64 	%rd11063, %rd11062, 1099511628211;
	shr.u64 	%rd11064, %rd11060, 8;
	and.b64  	%rd11065, %rd11064, 255;
	xor.b64  	%rd11066, %rd11065, %rd11063;
	mul.lo.s64 	%rd11067, %rd11066, 1099511628211;
	shr.u64 	%rd11068, %rd11060, 16;
	and.b64  	%rd11069, %rd11068, 255;
	xor.b64  	%rd11070, %rd11069, %rd11067;
	mul.lo.s64 	%rd11071, %rd11070, 1099511628211;
	shr.u64 	%rd11072, %rd11060, 24;
	and.b64  	%rd11073, %rd11072, 255;
	xor.b64  	%rd11074, %rd11073, %rd11071;
	mul.lo.s64 	%rd11075, %rd11074, 1099511628211;
	shr.u64 	%rd11076, %rd11060, 32;
	and.b64  	%rd11077, %rd11076, 255;
	xor.b64  	%rd11078, %rd11077, %rd11075;
	mul.lo.s64 	%rd11079, %rd11078, 1099511628211;
	shr.u64 	%rd11080, %rd11060, 40;
	and.b64  	%rd11081, %rd11080, 255;
	xor.b64  	%rd11082, %rd11081, %rd11079;
	mul.lo.s64 	%rd11083, %rd11082, 1099511628211;
	shr.u64 	%rd11084, %rd11060, 48;
	and.b64  	%rd11085, %rd11084, 255;
	xor.b64  	%rd11086, %rd11085, %rd11083;
	mul.lo.s64 	%rd11087, %rd11086, 1099511628211;
	shr.u64 	%rd11088, %rd11060, 56;
	xor.b64  	%rd11089, %rd11088, %rd11087;
	mul.lo.s64 	%rd11090, %rd11089, 1099511628211;
	ld.u64 	%rd11091, [%rd11059+8];
	and.b64  	%rd11092, %rd11091, 255;
	xor.b64  	%rd11093, %rd11092, %rd11090;
	mul.lo.s64 	%rd11094, %rd11093, 1099511628211;
	shr.u64 	%rd11095, %rd11091, 8;
	and.b64  	%rd11096, %rd11095, 255;
	xor.b64  	%rd11097, %rd11096, %rd11094;
	mul.lo.s64 	%rd11098, %rd11097, 1099511628211;
	shr.u64 	%rd11099, %rd11091, 16;
	and.b64  	%rd11100, %rd11099, 255;
	xor.b64  	%rd11101, %rd11100, %rd11098;
	mul.lo.s64 	%rd11102, %rd11101, 1099511628211;
	shr.u64 	%rd11103, %rd11091, 24;
	and.b64  	%rd11104, %rd11103, 255;
	xor.b64  	%rd11105, %rd11104, %rd11102;
	mul.lo.s64 	%rd11106, %rd11105, 1099511628211;
	shr.u64 	%rd11107, %rd11091, 32;
	and.b64  	%rd11108, %rd11107, 255;
	xor.b64  	%rd11109, %rd11108, %rd11106;
	mul.lo.s64 	%rd11110, %rd11109, 1099511628211;
	shr.u64 	%rd11111, %rd11091, 40;
	and.b64  	%rd11112, %rd11111, 255;
	xor.b64  	%rd11113, %rd11112, %rd11110;
	mul.lo.s64 	%rd11114, %rd11113, 1099511628211;
	shr.u64 	%rd11115, %rd11091, 48;
	and.b64  	%rd11116, %rd11115, 255;
	xor.b64  	%rd11117, %rd11116, %rd11114;
	mul.lo.s64 	%rd11118, %rd11117, 1099511628211;
	shr.u64 	%rd11119, %rd11091, 56;
	xor.b64  	%rd11120, %rd11119, %rd11118;
	mul.lo.s64 	%rd30117, %rd11120, 1099511628211;
	add.s64 	%rd30115, %rd30115, 2;
	setp.ne.s64 	%p696, %rd30115, %rd30118;
	@%p696 bra 	$L__BB14_1759;
$L__BB14_1760:
	and.b64  	%rd11121, %rd3288, 1;
	setp.eq.b64 	%p697, %rd11121, 1;
	not.pred 	%p698, %p697;
	@%p698 bra 	$L__BB14_1762;
	shl.b64 	%rd11122, %rd30118, 3;
	add.s64 	%rd11123, %rd30044, %rd11122;
	ld.u64 	%rd11124, [%rd11123];
	and.b64  	%rd11125, %rd11124, 255;
	xor.b64  	%rd11126, %rd11125, %rd30117;
	mul.lo.s64 	%rd11127, %rd11126, 1099511628211;
	shr.u64 	%rd11128, %rd11124, 8;
	and.b64  	%rd11129, %rd11128, 255;
	xor.b64  	%rd11130, %rd11129, %rd11127;
	mul.lo.s64 	%rd11131, %rd11130, 1099511628211;
	shr.u64 	%rd11132, %rd11124, 16;
	and.b64  	%rd11133, %rd11132, 255;
	xor.b64  	%rd11134, %rd11133, %rd11131;
	mul.lo.s64 	%rd11135, %rd11134, 1099511628211;
	shr.u64 	%rd11136, %rd11124, 24;
	and.b64  	%rd11137, %rd11136, 255;
	xor.b64  	%rd11138, %rd11137, %rd11135;
	mul.lo.s64 	%rd11139, %rd11138, 1099511628211;
	shr.u64 	%rd11140, %rd11124, 32;
	and.b64  	%rd11141, %rd11140, 255;
	xor.b64  	%rd11142, %rd11141, %rd11139;
	mul.lo.s64 	%rd11143, %rd11142, 1099511628211;
	shr.u64 	%rd11144, %rd11124, 40;
	and.b64  	%rd11145, %rd11144, 255;
	xor.b64  	%rd11146, %rd11145, %rd11143;
	mul.lo.s64 	%rd11147, %rd11146, 1099511628211;
	shr.u64 	%rd11148, %rd11124, 48;
	and.b64  	%rd11149, %rd11148, 255;
	xor.b64  	%rd11150, %rd11149, %rd11147;
	mul.lo.s64 	%rd11151, %rd11150, 1099511628211;
	shr.u64 	%rd11152, %rd11124, 56;
	xor.b64  	%rd11153, %rd11152, %rd11151;
	mul.lo.s64 	%rd30117, %rd11153, 1099511628211;
$L__BB14_1762:
	setp.lt.u64 	%p701, %rd30111, %rd30117;
	mov.pred 	%p2293, -1;
	mov.pred 	%p2292, 0;
	@%p701 bra 	$L__BB14_1797;
	bra.uni 	$L__BB14_1767;
$L__BB14_1763:
	setp.eq.s32 	%p702, %r429, 0;
	@%p702 bra 	$L__BB14_1767;
	mov.b64 	%rd30121, 0;
$L__BB14_1765:
	shl.b64 	%rd11155, %rd30121, 3;
	add.s64 	%rd11156, %rd30095, %rd11155;
	ld.u64 	%rd2689, [%rd11156];
	add.s64 	%rd11157, %rd30044, %rd11155;
	ld.u64 	%rd2690, [%rd11157];
	setp.lt.u64 	%p705, %rd2689, %rd2690;
	mov.pred 	%p2293, -1;
	mov.pred 	%p2292, 0;
	@%p705 bra 	$L__BB14_1797;
	setp.le.u64 	%p706, %rd2689, %rd2690;
	add.s64 	%rd30121, %rd30121, 1;
	setp.lt.u64 	%p707, %rd30121, %rd2370;
	and.pred  	%p708, %p706, %p707;
	@%p708 bra 	$L__BB14_1765;
$L__BB14_1767:
	setp.eq.s64 	%p709, %rd3288, 0;
	mov.b64 	%rd30124, -3750763034362895579;
	@%p709 bra 	$L__BB14_1773;
	setp.eq.s64 	%p710, %rd2371, 0;
	mov.b64 	%rd30124, -3750763034362895579;
	mov.b64 	%rd30125, 0;
	@%p710 bra 	$L__BB14_1771;
	mov.b64 	%rd30124, -3750763034362895579;
	mov.b64 	%rd30122, 0;
	and.b64  	%rd30125, %rd3288, -2;
$L__BB14_1770:
	shl.b64 	%rd11165, %rd30122, 3;
	add.s64 	%rd11166, %rd30044, %rd11165;
	ld.u64 	%rd11167, [%rd11166];
	and.b64  	%rd11168, %rd11167, 255;
	xor.b64  	%rd11169, %rd11168, %rd30124;
	mul.lo.s64 	%rd11170, %rd11169, 1099511628211;
	shr.u64 	%rd11171, %rd11167, 8;
	and.b64  	%rd11172, %rd11171, 255;
	xor.b64  	%rd11173, %rd11172, %rd11170;
	mul.lo.s64 	%rd11174, %rd11173, 1099511628211;
	shr.u64 	%rd11175, %rd11167, 16;
	and.b64  	%rd11176, %rd11175, 255;
	xor.b64  	%rd11177, %rd11176, %rd11174;
	mul.lo.s64 	%rd11178, %rd11177, 1099511628211;
	shr.u64 	%rd11179, %rd11167, 24;
	and.b64  	%rd11180, %rd11179, 255;
	xor.b64  	%rd11181, %rd11180, %rd11178;
	mul.lo.s64 	%rd11182, %rd11181, 1099511628211;
	shr.u64 	%rd11183, %rd11167, 32;
	and.b64  	%rd11184, %rd11183, 255;
	xor.b64  	%rd11185, %rd11184, %rd11182;
	mul.lo.s64 	%rd11186, %rd11185, 1099511628211;
	shr.u64 	%rd11187, %rd11167, 40;
	and.b64  	%rd11188, %rd11187, 255;
	xor.b64  	%rd11189, %rd11188, %rd11186;
	mul.lo.s64 	%rd11190, %rd11189, 1099511628211;
	shr.u64 	%rd11191, %rd11167, 48;
	and.b64  	%rd11192, %rd11191, 255;
	xor.b64  	%rd11193, %rd11192, %rd11190;
	mul.lo.s64 	%rd11194, %rd11193, 1099511628211;
	shr.u64 	%rd11195, %rd11167, 56;
	xor.b64  	%rd11196, %rd11195, %rd11194;
	mul.lo.s64 	%rd11197, %rd11196, 1099511628211;
	ld.u64 	%rd11198, [%rd11166+8];
	and.b64  	%rd11199, %rd11198, 255;
	xor.b64  	%rd11200, %rd11199, %rd11197;
	mul.lo.s64 	%rd11201, %rd11200, 1099511628211;
	shr.u64 	%rd11202, %rd11198, 8;
	and.b64  	%rd11203, %rd11202, 255;
	xor.b64  	%rd11204, %rd11203, %rd11201;
	mul.lo.s64 	%rd11205, %rd11204, 1099511628211;
	shr.u64 	%rd11206, %rd11198, 16;
	and.b64  	%rd11207, %rd11206, 255;
	xor.b64  	%rd11208, %rd11207, %rd11205;
	mul.lo.s64 	%rd11209, %rd11208, 1099511628211;
	shr.u64 	%rd11210, %rd11198, 24;
	and.b64  	%rd11211, %rd11210, 255;
	xor.b64  	%rd11212, %rd11211, %rd11209;
	mul.lo.s64 	%rd11213, %rd11212, 1099511628211;
	shr.u64 	%rd11214, %rd11198, 32;
	and.b64  	%rd11215, %rd11214, 255;
	xor.b64  	%rd11216, %rd11215, %rd11213;
	mul.lo.s64 	%rd11217, %rd11216, 1099511628211;
	shr.u64 	%rd11218, %rd11198, 40;
	and.b64  	%rd11219, %rd11218, 255;
	xor.b64  	%rd11220, %rd11219, %rd11217;
	mul.lo.s64 	%rd11221, %rd11220, 1099511628211;
	shr.u64 	%rd11222, %rd11198, 48;
	and.b64  	%rd11223, %rd11222, 255;
	xor.b64  	%rd11224, %rd11223, %rd11221;
	mul.lo.s64 	%rd11225, %rd11224, 1099511628211;
	shr.u64 	%rd11226, %rd11198, 56;
	xor.b64  	%rd11227, %rd11226, %rd11225;
	mul.lo.s64 	%rd30124, %rd11227, 1099511628211;
	add.s64 	%rd30122, %rd30122, 2;
	setp.ne.s64 	%p711, %rd30122, %rd30125;
	@%p711 bra 	$L__BB14_1770;
$L__BB14_1771:
	and.b64  	%rd11228, %rd3288, 1;
	setp.eq.b64 	%p712, %rd11228, 1;
	not.pred 	%p713, %p712;
	@%p713 bra 	$L__BB14_1773;
	shl.b64 	%rd11229, %rd30125, 3;
	add.s64 	%rd11230, %rd30044, %rd11229;
	ld.u64 	%rd11231, [%rd11230];
	and.b64  	%rd11232, %rd11231, 255;
	xor.b64  	%rd11233, %rd11232, %rd30124;
	mul.lo.s64 	%rd11234, %rd11233, 1099511628211;
	shr.u64 	%rd11235, %rd11231, 8;
	and.b64  	%rd11236, %rd11235, 255;
	xor.b64  	%rd11237, %rd11236, %rd11234;
	mul.lo.s64 	%rd11238, %rd11237, 1099511628211;
	shr.u64 	%rd11239, %rd11231, 16;
	and.b64  	%rd11240, %rd11239, 255;
	xor.b64  	%rd11241, %rd11240, %rd11238;
	mul.lo.s64 	%rd11242, %rd11241, 1099511628211;
	shr.u64 	%rd11243, %rd11231, 24;
	and.b64  	%rd11244, %rd11243, 255;
	xor.b64  	%rd11245, %rd11244, %rd11242;
	mul.lo.s64 	%rd11246, %rd11245, 1099511628211;
	shr.u64 	%rd11247, %rd11231, 32;
	and.b64  	%rd11248, %rd11247, 255;
	xor.b64  	%rd11249, %rd11248, %rd11246;
	mul.lo.s64 	%rd11250, %rd11249, 1099511628211;
	shr.u64 	%rd11251, %rd11231, 40;
	and.b64  	%rd11252, %rd11251, 255;
	xor.b64  	%rd11253, %rd11252, %rd11250;
	mul.lo.s64 	%rd11254, %rd11253, 1099511628211;
	shr.u64 	%rd11255, %rd11231, 48;
	and.b64  	%rd11256, %rd11255, 255;
	xor.b64  	%rd11257, %rd11256, %rd11254;
	mul.lo.s64 	%rd11258, %rd11257, 1099511628211;
	shr.u64 	%rd11259, %rd11231, 56;
	xor.b64  	%rd11260, %rd11259, %rd11258;
	mul.lo.s64 	%rd30124, %rd11260, 1099511628211;
$L__BB14_1773:
	setp.eq.s64 	%p714, %rd3288, 0;
	mov.b64 	%rd30130, -3750763034362895579;
	@%p714 bra 	$L__BB14_1779;
	setp.eq.s64 	%p715, %rd2371, 0;
	mov.b64 	%rd30130, -3750763034362895579;
	mov.b64 	%rd30131, 0;
	@%p715 bra 	$L__BB14_1777;
	mov.b64 	%rd30130, -3750763034362895579;
	mov.b64 	%rd30128, 0;
	and.b64  	%rd30131, %rd3288, -2;
$L__BB14_1776:
	shl.b64 	%rd11267, %rd30128, 3;
	add.s64 	%rd11268, %rd30095, %rd11267;
	ld.u64 	%rd11269, [%rd11268];
	and.b64  	%rd11270, %rd11269, 255;
	xor.b64  	%rd11271, %rd11270, %rd30130;
	mul.lo.s64 	%rd11272, %rd11271, 1099511628211;
	shr.u64 	%rd11273, %rd11269, 8;
	and.b64  	%rd11274, %rd11273, 255;
	xor.b64  	%rd11275, %rd11274, %rd11272;
	mul.lo.s64 	%rd11276, %rd11275, 1099511628211;
	shr.u64 	%rd11277, %rd11269, 16;
	and.b64  	%rd11278, %rd11277, 255;
	xor.b64  	%rd11279, %rd11278, %rd11276;
	mul.lo.s64 	%rd11280, %rd11279, 1099511628211;
	shr.u64 	%rd11281, %rd11269, 24;
	and.b64  	%rd11282, %rd11281, 255;
	xor.b64  	%rd11283, %rd11282, %rd11280;
	mul.lo.s64 	%rd11284, %rd11283, 1099511628211;
	shr.u64 	%rd11285, %rd11269, 32;
	and.b64  	%rd11286, %rd11285, 255;
	xor.b64  	%rd11287, %rd11286, %rd11284;
	mul.lo.s64 	%rd11288, %rd11287, 1099511628211;
	shr.u64 	%rd11289, %rd11269, 40;
	and.b64  	%rd11290, %rd11289, 255;
	xor.b64  	%rd11291, %rd11290, %rd11288;
	mul.lo.s64 	%rd11292, %rd11291, 1099511628211;
	shr.u64 	%rd11293, %rd11269, 48;
	and.b64  	%rd11294, %rd11293, 255;
	xor.b64  	%rd11295, %rd11294, %rd11292;
	mul.lo.s64 	%rd11296, %rd11295, 1099511628211;
	shr.u64 	%rd11297, %rd11269, 56;
	xor.b64  	%rd11298, %rd11297, %rd11296;
	mul.lo.s64 	%rd11299, %rd11298, 1099511628211;
	ld.u64 	%rd11300, [%rd11268+8];
	and.b64  	%rd11301, %rd11300, 255;
	xor.b64  	%rd11302, %rd11301, %rd11299;
	mul.lo.s64 	%rd11303, %rd11302, 1099511628211;
	shr.u64 	%rd11304, %rd11300, 8;
	and.b64  	%rd11305, %rd11304, 255;
	xor.b64  	%rd11306, %rd11305, %rd11303;
	mul.lo.s64 	%rd11307, %rd11306, 1099511628211;
	shr.u64 	%rd11308, %rd11300, 16;
	and.b64  	%rd11309, %rd11308, 255;
	xor.b64  	%rd11310, %rd11309, %rd11307;
	mul.lo.s64 	%rd11311, %rd11310, 1099511628211;
	shr.u64 	%rd11312, %rd11300, 24;
	and.b64  	%rd11313, %rd11312, 255;
	xor.b64  	%rd11314, %rd11313, %rd11311;
	mul.lo.s64 	%rd11315, %rd11314, 1099511628211;
	shr.u64 	%rd11316, %rd11300, 32;
	and.b64  	%rd11317, %rd11316, 255;
	xor.b64  	%rd11318, %rd11317, %rd11315;
	mul.lo.s64 	%rd11319, %rd11318, 1099511628211;
	shr.u64 	%rd11320, %rd11300, 40;
	and.b64  	%rd11321, %rd11320, 255;
	xor.b64  	%rd11322, %rd11321, %rd11319;
	mul.lo.s64 	%rd11323, %rd11322, 1099511628211;
	shr.u64 	%rd11324, %rd11300, 48;
	and.b64  	%rd11325, %rd11324, 255;
	xor.b64  	%rd11326, %rd11325, %rd11323;
	mul.lo.s64 	%rd11327, %rd11326, 1099511628211;
	shr.u64 	%rd11328, %rd11300, 56;
	xor.b64  	%rd11329, %rd11328, %rd11327;
	mul.lo.s64 	%rd30130, %rd11329, 1099511628211;
	add.s64 	%rd30128, %rd30128, 2;
	setp.ne.s64 	%p716, %rd30128, %rd30131;
	@%p716 bra 	$L__BB14_1776;
$L__BB14_1777:
	and.b64  	%rd11330, %rd3288, 1;
	setp.eq.b64 	%p717, %rd11330, 1;
	not.pred 	%p718, %p717;
	@%p718 bra 	$L__BB14_1779;
	shl.b64 	%rd11331, %rd30131, 3;
	add.s64 	%rd11332, %rd30095, %rd11331;
	ld.u64 	%rd11333, [%rd11332];
	and.b64  	%rd11334, %rd11333, 255;
	xor.b64  	%rd11335, %rd11334, %rd30130;
	mul.lo.s64 	%rd11336, %rd11335, 1099511628211;
	shr.u64 	%rd11337, %rd11333, 8;
	and.b64  	%rd11338, %rd11337, 255;
	xor.b64  	%rd11339, %rd11338, %rd11336;
	mul.lo.s64 	%rd11340, %rd11339, 1099511628211;
	shr.u64 	%rd11341, %rd11333, 16;
	and.b64  	%rd11342, %rd11341, 255;
	xor.b64  	%rd11343, %rd11342, %rd11340;
	mul.lo.s64 	%rd11344, %rd11343, 1099511628211;
	shr.u64 	%rd11345, %rd11333, 24;
	and.b64  	%rd11346, %rd11345, 255;
	xor.b64  	%rd11347, %rd11346, %rd11344;
	mul.lo.s64 	%rd11348, %rd11347, 1099511628211;
	shr.u64 	%rd11349, %rd11333, 32;
	and.b64  	%rd11350, %rd11349, 255;
	xor.b64  	%rd11351, %rd11350, %rd11348;
	mul.lo.s64 	%rd11352, %rd11351, 1099511628211;
	shr.u64 	%rd11353, %rd11333, 40;
	and.b64  	%rd11354, %rd11353, 255;
	xor.b64  	%rd11355, %rd11354, %rd11352;
	mul.lo.s64 	%rd11356, %rd11355, 1099511628211;
	shr.u64 	%rd11357, %rd11333, 48;
	and.b64  	%rd11358, %rd11357, 255;
	xor.b64  	%rd11359, %rd11358, %rd11356;
	mul.lo.s64 	%rd11360, %rd11359, 1099511628211;
	shr.u64 	%rd11361, %rd11333, 56;
	xor.b64  	%rd11362, %rd11361, %rd11360;
	mul.lo.s64 	%rd30130, %rd11362, 1099511628211;
$L__BB14_1779:
	setp.eq.s64 	%p719, %rd30124, %rd30130;
	@%p719 bra 	$L__BB14_1793;
	setp.eq.s64 	%p720, %rd3288, 0;
	mov.b64 	%rd30136, -3750763034362895579;
	@%p720 bra 	$L__BB14_1786;
	setp.eq.s64 	%p721, %rd2371, 0;
	mov.b64 	%rd30136, -3750763034362895579;
	mov.b64 	%rd30137, 0;
	@%p721 bra 	$L__BB14_1784;
	mov.b64 	%rd30136, -3750763034362895579;
	mov.b64 	%rd30134, 0;
	and.b64  	%rd30137, %rd3288, -2;
$L__BB14_1783:
	shl.b64 	%rd11369, %rd30134, 3;
	add.s64 	%rd11370, %rd30044, %rd11369;
	ld.u64 	%rd11371, [%rd11370];
	and.b64  	%rd11372, %rd11371, 255;
	xor.b64  	%rd11373, %rd11372, %rd30136;
	mul.lo.s64 	%rd11374, %rd11373, 1099511628211;
	shr.u64 	%rd11375, %rd11371, 8;
	and.b64  	%rd11376, %rd11375, 255;
	xor.b64  	%rd11377, %rd11376, %rd11374;
	mul.lo.s64 	%rd11378, %rd11377, 1099511628211;
	shr.u64 	%rd11379, %rd11371, 16;
	and.b64  	%rd11380, %rd11379, 255;
	xor.b64  	%rd11381, %rd11380, %rd11378;
	mul.lo.s64 	%rd11382, %rd11381, 1099511628211;
	shr.u64 	%rd11383, %rd11371, 24;
	and.b64  	%rd11384, %rd11383, 255;
	xor.b64  	%rd11385, %rd11384, %rd11382;
	mul.lo.s64 	%rd11386, %rd11385, 1099511628211;
	shr.u64 	%rd11387, %rd11371, 32;
	and.b64  	%rd11388, %rd11387, 255;
	xor.b64  	%rd11389, %rd11388, %rd11386;
	mul.lo.s64 	%rd11390, %rd11389, 1099511628211;
	shr.u64 	%rd11391, %rd11371, 40;
	and.b64  	%rd11392, %rd11391, 255;
	xor.b64  	%rd11393, %rd11392, %rd11390;
	mul.lo.s64 	%rd11394, %rd11393, 1099511628211;
	shr.u64 	%rd11395, %rd11371, 48;
	and.b64  	%rd11396, %rd11395, 255;
	xor.b64  	%rd11397, %rd11396, %rd11394;
	mul.lo.s64 	%rd11398, %rd11397, 1099511628211;
	shr.u64 	%rd11399, %rd11371, 56;
	xor.b64  	%rd11400, %rd11399, %rd11398;
	mul.lo.s64 	%rd11401, %rd11400, 1099511628211;
	ld.u64 	%rd11402, [%rd11370+8];
	and.b64  	%rd11403, %rd11402, 255;
	xor.b64  	%rd11404, %rd11403, %rd11401;
	mul.lo.s64 	%rd11405, %rd11404, 1099511628211;
	shr.u64 	%rd11406, %rd11402, 8;
	and.b64  	%rd11407, %rd11406, 255;
	xor.b64  	%rd11408, %rd11407, %rd11405;
	mul.lo.s64 	%rd11409, %rd11408, 1099511628211;
	shr.u64 	%rd11410, %rd11402, 16;
	and.b64  	%rd11411, %rd11410, 255;
	xor.b64  	%rd11412, %rd11411, %rd11409;
	mul.lo.s64 	%rd11413, %rd11412, 1099511628211;
	shr.u64 	%rd11414, %rd11402, 24;
	and.b64  	%rd11415, %rd11414, 255;
	xor.b64  	%rd11416, %rd11415, %rd11413;
	mul.lo.s64 	%rd11417, %rd11416, 1099511628211;
	shr.u64 	%rd11418, %rd11402, 32;
	and.b64  	%rd11419, %rd11418, 255;
	xor.b64  	%rd11420, %rd11419, %rd11417;
	mul.lo.s64 	%rd11421, %rd11420, 1099511628211;
	shr.u64 	%rd11422, %rd11402, 40;
	and.b64  	%rd11423, %rd11422, 255;
	xor.b64  	%rd11424, %rd11423, %rd11421;
	mul.lo.s64 	%rd11425, %rd11424, 1099511628211;
	shr.u64 	%rd11426, %rd11402, 48;
	and.b64  	%rd11427, %rd11426, 255;
	xor.b64  	%rd11428, %rd11427, %rd11425;
	mul.lo.s64 	%rd11429, %rd11428, 1099511628211;
	shr.u64 	%rd11430, %rd11402, 56;
	xor.b64  	%rd11431, %rd11430, %rd11429;
	mul.lo.s64 	%rd30136, %rd11431, 1099511628211;
	add.s64 	%rd30134, %rd30134, 2;
	setp.ne.s64 	%p722, %rd30134, %rd30137;
	@%p722 bra 	$L__BB14_1783;
$L__BB14_1784:
	and.b64  	%rd11432, %rd3288, 1;
	setp.eq.b64 	%p723, %rd11432, 1;
	not.pred 	%p724, %p723;
	@%p724 bra 	$L__BB14_1786;
	shl.b64 	%rd11433, %rd30137, 3;
	add.s64 	%rd11434, %rd30044, %rd11433;
	ld.u64 	%rd11435, [%rd11434];
	and.b64  	%rd11436, %rd11435, 255;
	xor.b64  	%rd11437, %rd11436, %rd30136;
	mul.lo.s64 	%rd11438, %rd11437, 1099511628211;
	shr.u64 	%rd11439, %rd11435, 8;
	and.b64  	%rd11440, %rd11439, 255;
	xor.b64  	%rd11441, %rd11440, %rd11438;
	mul.lo.s64 	%rd11442, %rd11441, 1099511628211;
	shr.u64 	%rd11443, %rd11435, 16;
	and.b64  	%rd11444, %rd11443, 255;
	xor.b64  	%rd11445, %rd11444, %rd11442;
	mul.lo.s64 	%rd11446, %rd11445, 1099511628211;
	shr.u64 	%rd11447, %rd11435, 24;
	and.b64  	%rd11448, %rd11447, 255;
	xor.b64  	%rd11449, %rd11448, %rd11446;
	mul.lo.s64 	%rd11450, %rd11449, 1099511628211;
	shr.u64 	%rd11451, %rd11435, 32;
	and.b64  	%rd11452, %rd11451, 255;
	xor.b64  	%rd11453, %rd11452, %rd11450;
	mul.lo.s64 	%rd11454, %rd11453, 1099511628211;
	shr.u64 	%rd11455, %rd11435, 40;
	and.b64  	%rd11456, %rd11455, 255;
	xor.b64  	%rd11457, %rd11456, %rd11454;
	mul.lo.s64 	%rd11458, %rd11457, 1099511628211;
	shr.u64 	%rd11459, %rd11435, 48;
	and.b64  	%rd11460, %rd11459, 255;
	xor.b64  	%rd11461, %rd11460, %rd11458;
	mul.lo.s64 	%rd11462, %rd11461, 1099511628211;
	shr.u64 	%rd11463, %rd11435, 56;
	xor.b64  	%rd11464, %rd11463, %rd11462;
	mul.lo.s64 	%rd30136, %rd11464, 1099511628211;
$L__BB14_1786:
	setp.eq.s64 	%p725, %rd3288, 0;
	mov.b64 	%rd30142, -3750763034362895579;
	@%p725 bra 	$L__BB14_1792;
	setp.eq.s64 	%p726, %rd2371, 0;
	mov.b64 	%rd30142, -3750763034362895579;
	mov.b64 	%rd30143, 0;
	@%p726 bra 	$L__BB14_1790;
	mov.b64 	%rd30142, -3750763034362895579;
	mov.b64 	%rd30140, 0;
	and.b64  	%rd30143, %rd3288, -2;
$L__BB14_1789:
	shl.b64 	%rd11471, %rd30140, 3;
	add.s64 	%rd11472, %rd30095, %rd11471;
	ld.u64 	%rd11473, [%rd11472];
	and.b64  	%rd11474, %rd11473, 255;
	xor.b64  	%rd11475, %rd11474, %rd30142;
	mul.lo.s64 	%rd11476, %rd11475, 1099511628211;
	shr.u64 	%rd11477, %rd11473, 8;
	and.b64  	%rd11478, %rd11477, 255;
	xor.b64  	%rd11479, %rd11478, %rd11476;
	mul.lo.s64 	%rd11480, %rd11479, 1099511628211;
	shr.u64 	%rd11481, %rd11473, 16;
	and.b64  	%rd11482, %rd11481, 255;
	xor.b64  	%rd11483, %rd11482, %rd11480;
	mul.lo.s64 	%rd11484, %rd11483, 1099511628211;
	shr.u64 	%rd11485, %rd11473, 24;
	and.b64  	%rd11486, %rd11485, 255;
	xor.b64  	%rd11487, %rd11486, %rd11484;
	mul.lo.s64 	%rd11488, %rd11487, 1099511628211;
	shr.u64 	%rd11489, %rd11473, 32;
	and.b64  	%rd11490, %rd11489, 255;
	xor.b64  	%rd11491, %rd11490, %rd11488;
	mul.lo.s64 	%rd11492, %rd11491, 1099511628211;
	shr.u64 	%rd11493, %rd11473, 40;
	and.b64  	%rd11494, %rd11493, 255;
	xor.b64  	%rd11495, %rd11494, %rd11492;
	mul.lo.s64 	%rd11496, %rd11495, 1099511628211;
	shr.u64 	%rd11497, %rd11473, 48;
	and.b64  	%rd11498, %rd11497, 255;
	xor.b64  	%rd11499, %rd11498, %rd11496;
	mul.lo.s64 	%rd11500, %rd11499, 1099511628211;
	shr.u64 	%rd11501, %rd11473, 56;
	xor.b64  	%rd11502, %rd11501, %rd11500;
	mul.lo.s64 	%rd11503, %rd11502, 1099511628211;
	ld.u64 	%rd11504, [%rd11472+8];
	and.b64  	%rd11505, %rd11504, 255;
	xor.b64  	%rd11506, %rd11505, %rd11503;
	mul.lo.s64 	%rd11507, %rd11506, 1099511628211;
	shr.u64 	%rd11508, %rd11504, 8;
	and.b64  	%rd11509, %rd11508, 255;
	xor.b64  	%rd11510, %rd11509, %rd11507;
	mul.lo.s64 	%rd11511, %rd11510, 1099511628211;
	shr.u64 	%rd11512, %rd11504, 16;
	and.b64  	%rd11513, %rd11512, 255;
	xor.b64  	%rd11514, %rd11513, %rd11511;
	mul.lo.s64 	%rd11515, %rd11514, 1099511628211;
	shr.u64 	%rd11516, %rd11504, 24;
	and.b64  	%rd11517, %rd11516, 255;
	xor.b64  	%rd11518, %rd11517, %rd11515;
	mul.lo.s64 	%rd11519, %rd11518, 1099511628211;
	shr.u64 	%rd11520, %rd11504, 32;
	and.b64  	%rd11521, %rd11520, 255;
	xor.b64  	%rd11522, %rd11521, %rd11519;
	mul.lo.s64 	%rd11523, %rd11522, 1099511628211;
	shr.u64 	%rd11524, %rd11504, 40;
	and.b64  	%rd11525, %rd11524, 255;
	xor.b64  	%rd11526, %rd11525, %rd11523;
	mul.lo.s64 	%rd11527, %rd11526, 1099511628211;
	shr.u64 	%rd11528, %rd11504, 48;
	and.b64  	%rd11529, %rd11528, 255;
	xor.b64  	%rd11530, %rd11529, %rd11527;
	mul.lo.s64 	%rd11531, %rd11530, 1099511628211;
	shr.u64 	%rd11532, %rd11504, 56;
	xor.b64  	%rd11533, %rd11532, %rd11531;
	mul.lo.s64 	%rd30142, %rd11533, 1099511628211;
	add.s64 	%rd30140, %rd30140, 2;
	setp.ne.s64 	%p727, %rd30140, %rd30143;
	@%p727 bra 	$L__BB14_1789;
$L__BB14_1790:
	and.b64  	%rd11534, %rd3288, 1;
	setp.eq.b64 	%p728, %rd11534, 1;
	not.pred 	%p729, %p728;
	@%p729 bra 	$L__BB14_1792;
	shl.b64 	%rd11535, %rd30143, 3;
	add.s64 	%rd11536, %rd30095, %rd11535;
	ld.u64 	%rd11537, [%rd11536];
	and.b64  	%rd11538, %rd11537, 255;
	xor.b64  	%rd11539, %rd11538, %rd30142;
	mul.lo.s64 	%rd11540, %rd11539, 1099511628211;
	shr.u64 	%rd11541, %rd11537, 8;
	and.b64  	%rd11542, %rd11541, 255;
	xor.b64  	%rd11543, %rd11542, %rd11540;
	mul.lo.s64 	%rd11544, %rd11543, 1099511628211;
	shr.u64 	%rd11545, %rd11537, 16;
	and.b64  	%rd11546, %rd11545, 255;
	xor.b64  	%rd11547, %rd11546, %rd11544;
	mul.lo.s64 	%rd11548, %rd11547, 1099511628211;
	shr.u64 	%rd11549, %rd11537, 24;
	and.b64  	%rd11550, %rd11549, 255;
	xor.b64  	%rd11551, %rd11550, %rd11548;
	mul.lo.s64 	%rd11552, %rd11551, 1099511628211;
	shr.u64 	%rd11553, %rd11537, 32;
	and.b64  	%rd11554, %rd11553, 255;
	xor.b64  	%rd11555, %rd11554, %rd11552;
	mul.lo.s64 	%rd11556, %rd11555, 1099511628211;
	shr.u64 	%rd11557, %rd11537, 40;
	and.b64  	%rd11558, %rd11557, 255;
	xor.b64  	%rd11559, %rd11558, %rd11556;
	mul.lo.s64 	%rd11560, %rd11559, 1099511628211;
	shr.u64 	%rd11561, %rd11537, 48;
	and.b64  	%rd11562, %rd11561, 255;
	xor.b64  	%rd11563, %rd11562, %rd11560;
	mul.lo.s64 	%rd11564, %rd11563, 1099511628211;
	shr.u64 	%rd11565, %rd11537, 56;
	xor.b64  	%rd11566, %rd11565, %rd11564;
	mul.lo.s64 	%rd30142, %rd11566, 1099511628211;
$L__BB14_1792:
	setp.lt.u64 	%p2292, %rd30136, %rd30142;
	mov.pred 	%p2293, 0;
	bra.uni 	$L__BB14_1797;
$L__BB14_1793:
	setp.eq.s32 	%p732, %r429, 0;
	mov.pred 	%p2293, 0;
	mov.pred 	%p2292, %p2293;
	@%p732 bra 	$L__BB14_1797;
	mov.b64 	%rd30146, 0;
$L__BB14_1795:
	shl.b64 	%rd11568, %rd30146, 3;
	add.s64 	%rd11569, %rd30044, %rd11568;
	ld.u64 	%rd2733, [%rd11569];
	add.s64 	%rd11570, %rd30095, %rd11568;
	ld.u64 	%rd2734, [%rd11570];
	setp.lt.u64 	%p735, %rd2733, %rd2734;
	mov.pred 	%p2292, -1;
	@%p735 bra 	$L__BB14_1797;
	setp.le.u64 	%p737, %rd2733, %rd2734;
	add.s64 	%rd30146, %rd30146, 1;
	setp.lt.u64 	%p738, %rd30146, %rd2370;
	and.pred  	%p739, %p737, %p738;
	mov.pred 	%p2292, %p2293;
	@%p739 bra 	$L__BB14_1795;
$L__BB14_1797:
	add.s32 	%r555, %r1577, %r1540;
	setp.lt.s32 	%p740, %r555, %r313;
	and.pred  	%p82, %p740, %p2293;
	mov.u64 	%rd30147, %rd30095;
	@%p2292 bra 	$L__BB14_1799;
	add.s32 	%r328, %r1540, 1;
	shl.b32 	%r556, %r1540, 3;
	mov.u32 	%r557, _ZN6thrust24THRUST_300001_SM_1000_NS8cuda_cub4core6detail5shmemE;
	add.s32 	%r558, %r557, %r556;
	ld.shared.u64 	%rd30147, [%r558+2056];
	mov.u32 	%r1540, %r328;
$L__BB14_1799:
	@%p2293 bra 	$L__BB14_1801;
	add.s32 	%r330, %r1577, 1;
	shl.b32 	%r559, %r1577, 3;
	mov.u32 	%r560, _ZN6thrust24THRUST_300001_SM_1000_NS8cuda_cub4core6detail5shmemE;
	add.s32 	%r561, %r560, %r559;
	ld.shared.u64 	%rd30044, [%r561+2056];
	mov.u32 	%r1577, %r330;
$L__BB14_1801:
	setp.ge.s32 	%p2294, %r1540, %r310;
	setp.lt.s32 	%p741, %r1540, %r310;
	setp.ge.s32 	%p742, %r1577, %r312;
	and.pred  	%p2295, %p742, %p741;
	or.pred  	%p743, %p2294, %p742;
	@%p743 bra 	$L__BB14_1862;
	setp.eq.s64 	%p744, %rd3288, 0;
	mov.b64 	%rd30151, -3750763034362895579;
	@%p744 bra 	$L__BB14_1808;
	setp.eq.s64 	%p745, %rd2371, 0;
	mov.b64 	%rd30151, -3750763034362895579;
	mov.b64 	%rd30152, 0;
	@%p745 bra 	$L__BB14_1806;
	mov.b64 	%rd30151, -3750763034362895579;
	mov.b64 	%rd30149, 0;
	and.b64  	%rd30152, %rd3288, -2;
$L__BB14_1805:
	shl.b64 	%rd11578, %rd30149, 3;
	add.s64 	%rd11579, %rd30147, %rd11578;
	ld.u64 	%rd11580, [%rd11579];
	and.b64  	%rd11581, %rd11580, 255;
	xor.b64  	%rd11582, %rd11581, %rd30151;
	mul.lo.s64 	%rd11583, %rd11582, 1099511628211;
	shr.u64 	%rd11584, %rd11580, 8;
	and.b64  	%rd11585, %rd11584, 255;
	xor.b64  	%rd11586, %rd11585, %rd11583;
	mul.lo.s64 	%rd11587, %rd11586, 1099511628211;
	shr.u64 	%rd11588, %rd11580, 16;
	and.b64  	%rd11589, %rd11588, 255;
	xor.b64  	%rd11590, %rd11589, %rd11587;
	mul.lo.s64 	%rd11591, %rd11590, 1099511628211;
	shr.u64 	%rd11592, %rd11580, 24;
	and.b64  	%rd11593, %rd11592, 255;
	xor.b64  	%rd11594, %rd11593, %rd11591;
	mul.lo.s64 	%rd11595, %rd11594, 1099511628211;
	shr.u64 	%rd11596, %rd11580, 32;
	and.b64  	%rd11597, %rd11596, 255;
	xor.b64  	%rd11598, %rd11597, %rd11595;
	mul.lo.s64 	%rd11599, %rd11598, 1099511628211;
	shr.u64 	%rd11600, %rd11580, 40;
	and.b64  	%rd11601, %rd11600, 255;
	xor.b64  	%rd11602, %rd11601, %rd11599;
	mul.lo.s64 	%rd11603, %rd11602, 1099511628211;
	shr.u64 	%rd11604, %rd11580, 48;
	and.b64  	%rd11605, %rd11604, 255;
	xor.b64  	%rd11606, %rd11605, %rd11603;
	mul.lo.s64 	%rd11607, %rd11606, 1099511628211;
	shr.u64 	%rd11608, %rd11580, 56;
	xor.b64  	%rd11609, %rd11608, %rd11607;
	mul.lo.s64 	%rd11610, %rd11609, 1099511628211;
	ld.u64 	%rd11611, [%rd11579+8];
	and.b64  	%rd11612, %rd11611, 255;
	xor.b64  	%rd11613, %rd11612, %rd11610;
	mul.lo.s64 	%rd11614, %rd11613, 1099511628211;
	shr.u64 	%rd11615, %rd11611, 8;
	and.b64  	%rd11616, %rd11615, 255;
	xor.b64  	%rd11617, %rd11616, %rd11614;
	mul.lo.s64 	%rd11618, %rd11617, 1099511628211;
	shr.u64 	%rd11619, %rd11611, 16;
	and.b64  	%rd11620, %rd11619, 255;
	xor.b64  	%rd11621, %rd11620, %rd11618;
	mul.lo.s64 	%rd11622, %rd11621, 1099511628211;
	shr.u64 	%rd11623, %rd11611, 24;
	and.b64  	%rd11624, %rd11623, 255;
	xor.b64  	%rd11625, %rd11624, %rd11622;
	mul.lo.s64 	%rd11626, %rd11625, 1099511628211;
	shr.u64 	%rd11627, %rd11611, 32;
	and.b64  	%rd11628, %rd11627, 255;
	xor.b64  	%rd11629, %rd11628, %rd11626;
	mul.lo.s64 	%rd11630, %rd11629, 1099511628211;
	shr.u64 	%rd11631, %rd11611, 40;
	and.b64  	%rd11632, %rd11631, 255;
	xor.b64  	%rd11633, %rd11632, %rd11630;
	mul.lo.s64 	%rd11634, %rd11633, 1099511628211;
	shr.u64 	%rd11635, %rd11611, 48;
	and.b64  	%rd11636, %rd11635, 255;
	xor.b64  	%rd11637, %rd11636, %rd11634;
	mul.lo.s64 	%rd11638, %rd11637, 1099511628211;
	shr.u64 	%rd11639, %rd11611, 56;
	xor.b64  	%rd11640, %rd11639, %rd11638;
	mul.lo.s64 	%rd30151, %rd11640, 1099511628211;
	add.s64 	%rd30149, %rd30149, 2;
	setp.ne.s64 	%p746, %rd30149, %rd30152;
	@%p746 bra 	$L__BB14_1805;
$L__BB14_1806:
	and.b64  	%rd11641, %rd3288, 1;
	setp.eq.b64 	%p747, %rd11641, 1;
	not.pred 	%p748, %p747;
	@%p748 bra 	$L__BB14_1808;
	shl.b64 	%rd11642, %rd30152, 3;
	add.s64 	%rd11643, %rd30147, %rd11642;
	ld.u64 	%rd11644, [%rd11643];
	and.b64  	%rd11645, %rd11644, 255;
	xor.b64  	%rd11646, %rd11645, %rd30151;
	mul.lo.s64 	%rd11647, %rd11646, 1099511628211;
	shr.u64 	%rd11648, %rd11644, 8;
	and.b64  	%rd11649, %rd11648, 255;
	xor.b64  	%rd11650, %rd11649, %rd11647;
	mul.lo.s64 	%rd11651, %rd11650, 1099511628211;
	shr.u64 	%rd11652, %rd11644, 16;
	and.b64  	%rd11653, %rd11652, 255;
	xor.b64  	%rd11654, %rd11653, %rd11651;
	mul.lo.s64 	%rd11655, %rd11654, 1099511628211;
	shr.u64 	%rd11656, %rd11644, 24;
	and.b64  	%rd11657, %rd11656, 255;
	xor.b64  	%rd11658, %rd11657, %rd11655;
	mul.lo.s64 	%rd11659, %rd11658, 1099511628211;
	shr.u64 	%rd11660, %rd11644, 32;
	and.b64  	%rd11661, %rd11660, 255;
	xor.b64  	%rd11662, %rd11661, %rd11659;
	mul.lo.s64 	%rd11663, %rd11662, 1099511628211;
	shr.u64 	%rd11664, %rd11644, 40;
	and.b64  	%rd11665, %rd11664, 255;
	xor.b64  	%rd11666, %rd11665, %rd11663;
	mul.lo.s64 	%rd11667, %rd11666, 1099511628211;
	shr.u64 	%rd11668, %rd11644, 48;
	and.b64  	%rd11669, %rd11668, 255;
	xor.b64  	%rd11670, %rd11669, %rd11667;
	mul.lo.s64 	%rd11671, %rd11670, 1099511628211;
	shr.u64 	%rd11672, %rd11644, 56;
	xor.b64  	%rd11673, %rd11672, %rd11671;
	mul.lo.s64 	%rd30151, %rd11673, 1099511628211;
$L__BB14_1808:
	setp.eq.s64 	%p749, %rd3288, 0;
	mov.b64 	%rd30157, -3750763034362895579;
	@%p749 bra 	$L__BB14_1814;
	setp.eq.s64 	%p750, %rd2371, 0;
	mov.b64 	%rd30157, -3750763034362895579;
	mov.b64 	%rd30158, 0;
	@%p750 bra 	$L__BB14_1812;
	mov.b64 	%rd30157, -3750763034362895579;
	mov.b64 	%rd30155, 0;
	and.b64  	%rd30158, %rd3288, -2;
$L__BB14_1811:
	shl.b64 	%rd11680, %rd30155, 3;
	add.s64 	%rd11681, %rd30044, %rd11680;
	ld.u64 	%rd11682, [%rd11681];
	and.b64  	%rd11683, %rd11682, 255;
	xor.b64  	%rd11684, %rd11683, %rd30157;
	mul.lo.s64 	%rd11685, %rd11684, 1099511628211;
	shr.u64 	%rd11686, %rd11682, 8;
	and.b64  	%rd11687, %rd11686, 255;
	xor.b64  	%rd11688, %rd11687, %rd11685;
	mul.lo.s64 	%rd11689, %rd11688, 1099511628211;
	shr.u64 	%rd11690, %rd11682, 16;
	and.b64  	%rd11691, %rd11690, 255;
	xor.b64  	%rd11692, %rd11691, %rd11689;
	mul.lo.s64 	%rd11693, %rd11692, 1099511628211;
	shr.u64 	%rd11694, %rd11682, 24;
	and.b64  	%rd11695, %rd11694, 255;
	xor.b64  	%rd11696, %rd11695, %rd11693;
	mul.lo.s64 	%rd11697, %rd11696, 1099511628211;
	shr.u64 	%rd11698, %rd11682, 32;
	and.b64  	%rd11699, %rd11698, 255;
	xor.b64  	%rd11700, %rd11699, %rd11697;
	mul.lo.s64 	%rd11701, %rd11700, 1099511628211;
	shr.u64 	%rd11702, %rd11682, 40;
	and.b64  	%rd11703, %rd11702, 255;
	xor.b64  	%rd11704, %rd11703, %rd11701;
	mul.lo.s64 	%rd11705, %rd11704, 1099511628211;
	shr.u64 	%rd11706, %rd11682, 48;
	and.b64  	%rd11707, %rd11706, 255;
	xor.b64  	%rd11708, %rd11707, %rd11705;
	mul.lo.s64 	%rd11709, %rd11708, 1099511628211;
	shr.u64 	%rd11710, %rd11682, 56;
	xor.b64  	%rd11711, %rd11710, %rd11709;
	mul.lo.s64 	%rd11712, %rd11711, 1099511628211;
	ld.u64 	%rd11713, [%rd11681+8];
	and.b64  	%rd11714, %rd11713, 255;
	xor.b64  	%rd11715, %rd11714, %rd11712;
	mul.lo.s64 	%rd11716, %rd11715, 1099511628211;
	shr.u64 	%rd11717, %rd11713, 8;
	and.b64  	%rd11718, %rd11717, 255;
	xor.b64  	%rd11719, %rd11718, %rd11716;
	mul.lo.s64 	%rd11720, %rd11719, 1099511628211;
	shr.u64 	%rd11721, %rd11713, 16;
	and.b64  	%rd11722, %rd11721, 255;
	xor.b64  	%rd11723, %rd11722, %rd11720;
	mul.lo.s64 	%rd11724, %rd11723, 1099511628211;
	shr.u64 	%rd11725, %rd11713, 24;
	and.b64  	%rd11726, %rd11725, 255;
	xor.b64  	%rd11727, %rd11726, %rd11724;
	mul.lo.s64 	%rd11728, %rd11727, 1099511628211;
	shr.u64 	%rd11729, %rd11713, 32;
	and.b64  	%rd11730, %rd11729, 255;
	xor.b64  	%rd11731, %rd11730, %rd11728;
	mul.lo.s64 	%rd11732, %rd11731, 1099511628211;
	shr.u64 	%rd11733, %rd11713, 40;
	and.b64  	%rd11734, %rd11733, 255;
	xor.b64  	%rd11735, %rd11734, %rd11732;
	mul.lo.s64 	%rd11736, %rd11735, 1099511628211;
	shr.u64 	%rd11737, %rd11713, 48;
	and.b64  	%rd11738, %rd11737, 255;
	xor.b64  	%rd11739, %rd11738, %rd11736;
	mul.lo.s64 	%rd11740, %rd11739, 1099511628211;
	shr.u64 	%rd11741, %rd11713, 56;
	xor.b64  	%rd11742, %rd11741, %rd11740;
	mul.lo.s64 	%rd30157, %rd11742, 1099511628211;
	add.s64 	%rd30155, %rd30155, 2;
	setp.ne.s64 	%p751, %rd30155, %rd30158;
	@%p751 bra 	$L__BB14_1811;
$L__BB14_1812:
	and.b64  	%rd11743, %rd3288, 1;
	setp.eq.b64 	%p752, %rd11743, 1;
	not.pred 	%p753, %p752;
	@%p753 bra 	$L__BB14_1814;
	shl.b64 	%rd11744, %rd30158, 3;
	add.s64 	%rd11745, %rd30044, %rd11744;
	ld.u64 	%rd11746, [%rd11745];
	and.b64  	%rd11747, %rd11746, 255;
	xor.b64  	%rd11748, %rd11747, %rd30157;
	mul.lo.s64 	%rd11749, %rd11748, 1099511628211;
	shr.u64 	%rd11750, %rd11746, 8;
	and.b64  	%rd11751, %rd11750, 255;
	xor.b64  	%rd11752, %rd11751, %rd11749;
	mul.lo.s64 	%rd11753, %rd11752, 1099511628211;
	shr.u64 	%rd11754, %rd11746, 16;
	and.b64  	%rd11755, %rd11754, 255;
	xor.b64  	%rd11756, %rd11755, %rd11753;
	mul.lo.s64 	%rd11757, %rd11756, 1099511628211;
	shr.u64 	%rd11758, %rd11746, 24;
	and.b64  	%rd11759, %rd11758, 255;
	xor.b64  	%rd11760, %rd11759, %rd11757;
	mul.lo.s64 	%rd11761, %rd11760, 1099511628211;
	shr.u64 	%rd11762, %rd11746, 32;
	and.b64  	%rd11763, %rd11762, 255;
	xor.b64  	%rd11764, %rd11763, %rd11761;
	mul.lo.s64 	%rd11765, %rd11764, 1099511628211;
	shr.u64 	%rd11766, %rd11746, 40;
	and.b64  	%rd11767, %rd11766, 255;
	xor.b64  	%rd11768, %rd11767, %rd11765;
	mul.lo.s64 	%rd11769, %rd11768, 1099511628211;
	shr.u64 	%rd11770, %rd11746, 48;
	and.b64  	%rd11771, %rd11770, 255;
	xor.b64  	%rd11772, %rd11771, %rd11769;
	mul.lo.s64 	%rd11773, %rd11772, 1099511628211;
	shr.u64 	%rd11774, %rd11746, 56;
	xor.b64  	%rd11775, %rd11774, %rd11773;
	mul.lo.s64 	%rd30157, %rd11775, 1099511628211;
$L__BB14_1814:
	setp.eq.s64 	%p754, %rd30151, %rd30157;
	@%p754 bra 	$L__BB14_1828;
	add.s64 	%rd2760, %rd3288, -1;
	setp.eq.s64 	%p755, %rd3288, 0;
	mov.b64 	%rd30163, -3750763034362895579;
	@%p755 bra 	$L__BB14_1821;
	setp.eq.s64 	%p756, %rd2760, 0;
	mov.b64 	%rd30163, -3750763034362895579;
	mov.b64 	%rd30164, 0;
	@%p756 bra 	$L__BB14_1819;
	mov.b64 	%rd30163, -3750763034362895579;
	mov.b64 	%rd30161, 0;
	and.b64  	%rd30164, %rd3288, -2;
$L__BB14_1818:
	shl.b64 	%rd11782, %rd30161, 3;
	add.s64 	%rd11783, %rd30147, %rd11782;
	ld.u64 	%rd11784, [%rd11783];
	and.b64  	%rd11785, %rd11784, 255;
	xor.b64  	%rd11786, %rd11785, %rd30163;
	mul.lo.s64 	%rd11787, %rd11786, 1099511628211;
	shr.u64 	%rd11788, %rd11784, 8;
	and.b64  	%rd11789, %rd11788, 255;
	xor.b64  	%rd11790, %rd11789, %rd11787;
	mul.lo.s64 	%rd11791, %rd11790, 1099511628211;
	shr.u64 	%rd11792, %rd11784, 16;
	and.b64  	%rd11793, %rd11792, 255;
	xor.b64  	%rd11794, %rd11793, %rd11791;
	mul.lo.s64 	%rd11795, %rd11794, 1099511628211;
	shr.u64 	%rd11796, %rd11784, 24;
	and.b64  	%rd11797, %rd11796, 255;
	xor.b64  	%rd11798, %rd11797, %rd11795;
	mul.lo.s64 	%rd11799, %rd11798, 1099511628211;
	shr.u64 	%rd11800, %rd11784, 32;
	and.b64  	%rd11801, %rd11800, 255;
	xor.b64  	%rd11802, %rd11801, %rd11799;
	mul.lo.s64 	%rd11803, %rd11802, 1099511628211;
	shr.u64 	%rd11804, %rd11784, 40;
	and.b64  	%rd11805, %rd11804, 255;
	xor.b64  	%rd11806, %rd11805, %rd11803;
	mul.lo.s64 	%rd11807, %rd11806, 1099511628211;
	shr.u64 	%rd11808, %rd11784, 48;
	and.b64  	%rd11809, %rd11808, 255;
	xor.b64  	%rd11810, %rd11809, %rd11807;
	mul.lo.s64 	%rd11811, %rd11810, 1099511628211;
	shr.u64 	%rd11812, %rd11784, 56;
	xor.b64  	%rd11813, %rd11812, %rd11811;
	mul.lo.s64 	%rd11814, %rd11813, 1099511628211;
	ld.u64 	%rd11815, [%rd11783+8];
	and.b64  	%rd11816, %rd11815, 255;
	xor.b64  	%rd11817, %rd11816, %rd11814;
	mul.lo.s64 	%rd11818, %rd11817, 1099511628211;
	shr.u64 	%rd11819, %rd11815, 8;
	and.b64  	%rd11820, %rd11819, 255;
	xor.b64  	%rd11821, %rd11820, %rd11818;
	mul.lo.s64 	%rd11822, %rd11821, 1099511628211;
	shr.u64 	%rd11823, %rd11815, 16;
	and.b64  	%rd11824, %rd11823, 255;
	xor.b64  	%rd11825, %rd11824, %rd11822;
	mul.lo.s64 	%rd11826, %rd11825, 1099511628211;
	shr.u64 	%rd11827, %rd11815, 24;
	and.b64  	%rd11828, %rd11827, 255;
	xor.b64  	%rd11829, %rd11828, %rd11826;
	mul.lo.s64 	%rd11830, %rd11829, 1099511628211;
	shr.u64 	%rd11831, %rd11815, 32;
	and.b64  	%rd11832, %rd11831, 255;
	xor.b64  	%rd11833, %rd11832, %rd11830;
	mul.lo.s64 	%rd11834, %rd11833, 1099511628211;
	shr.u64 	%rd11835, %rd11815, 40;
	and.b64  	%rd11836, %rd11835, 255;
	xor.b64  	%rd11837, %rd11836, %rd11834;
	mul.lo.s64 	%rd11838, %rd11837, 1099511628211;
	shr.u64 	%rd11839, %rd11815, 48;
	and.b64  	%rd11840, %rd11839, 255;
	xor.b64  	%rd11841, %rd11840, %rd11838;
	mul.lo.s64 	%rd11842, %rd11841, 1099511628211;
	shr.u64 	%rd11843, %rd11815, 56;
	xor.b64  	%rd11844, %rd11843, %rd11842;
	mul.lo.s64 	%rd30163, %rd11844, 1099511628211;
	add.s64 	%rd30161, %rd30161, 2;
	setp.ne.s64 	%p757, %rd30161, %rd30164;
	@%p757 bra 	$L__BB14_1818;
$L__BB14_1819:
	and.b64  	%rd11845, %rd3288, 1;
	setp.eq.b64 	%p758, %rd11845, 1;
	not.pred 	%p759, %p758;
	@%p759 bra 	$L__BB14_1821;
	shl.b64 	%rd11846, %rd30164, 3;
	add.s64 	%rd11847, %rd30147, %rd11846;
	ld.u64 	%rd11848, [%rd11847];
	and.b64  	%rd11849, %rd11848, 255;
	xor.b64  	%rd11850, %rd11849, %rd30163;
	mul.lo.s64 	%rd11851, %rd11850, 1099511628211;
	shr.u64 	%rd11852, %rd11848, 8;
	and.b64  	%rd11853, %rd11852, 255;
	xor.b64  	%rd11854, %rd11853, %rd11851;
	mul.lo.s64 	%rd11855, %rd11854, 1099511628211;
	shr.u64 	%rd11856, %rd11848, 16;
	and.b64  	%rd11857, %rd11856, 255;
	xor.b64  	%rd11858, %rd11857, %rd11855;
	mul.lo.s64 	%rd11859, %rd11858, 1099511628211;
	shr.u64 	%rd11860, %rd11848, 24;
	and.b64  	%rd11861, %rd11860, 255;
	xor.b64  	%rd11862, %rd11861, %rd11859;
	mul.lo.s64 	%rd11863, %rd11862, 1099511628211;
	shr.u64 	%rd11864, %rd11848, 32;
	and.b64  	%rd11865, %rd11864, 255;
	xor.b64  	%rd11866, %rd11865, %rd11863;
	mul.lo.s64 	%rd11867, %rd11866, 1099511628211;
	shr.u64 	%rd11868, %rd11848, 40;
	and.b64  	%rd11869, %rd11868, 255;
	xor.b64  	%rd11870, %rd11869, %rd11867;
	mul.lo.s64 	%rd11871, %rd11870, 1099511628211;
	shr.u64 	%rd11872, %rd11848, 48;
	and.b64  	%rd11873, %rd11872, 255;
	xor.b64  	%rd11874, %rd11873, %rd11871;
	mul.lo.s64 	%rd11875, %rd11874, 1099511628211;
	shr.u64 	%rd11876, %rd11848, 56;
	xor.b64  	%rd11877, %rd11876, %rd11875;
	mul.lo.s64 	%rd30163, %rd11877, 1099511628211;
$L__BB14_1821:
	setp.eq.s64 	%p760, %rd3288, 0;
	mov.b64 	%rd30169, -3750763034362895579;
	@%p760 bra 	$L__BB14_1827;
	setp.eq.s64 	%p761, %rd2760, 0;
	mov.b64 	%rd30169, -3750763034362895579;
	mov.b64 	%rd30170, 0;
	@%p761 bra 	$L__BB14_1825;
	mov.b64 	%rd30169, -3750763034362895579;
	mov.b64 	%rd30167, 0;
	and.b64  	%rd30170, %rd3288, -2;
$L__BB14_1824:
	shl.b64 	%rd11884, %rd30167, 3;
	add.s64 	%rd11885, %rd30044, %rd11884;
	ld.u64 	%rd11886, [%rd11885];
	and.b64  	%rd11887, %rd11886, 255;
	xor.b64  	%rd11888, %rd11887, %rd30169;
	mul.lo.s64 	%rd11889, %rd11888, 1099511628211;
	shr.u64 	%rd11890, %rd11886, 8;
	and.b64  	%rd11891, %rd11890, 255;
	xor.b64  	%rd11892, %rd11891, %rd11889;
	mul.lo.s64 	%rd11893, %rd11892, 1099511628211;
	shr.u64 	%rd11894, %rd11886, 16;
	and.b64  	%rd11895, %rd11894, 255;
	xor.b64  	%rd11896, %rd11895, %rd11893;
	mul.lo.s64 	%rd11897, %rd11896, 1099511628211;
	shr.u64 	%rd11898, %rd11886, 24;
	and.b64  	%rd11899, %rd11898, 255;
	xor.b64  	%rd11900, %rd11899, %rd11897;
	mul.lo.s64 	%rd11901, %rd11900, 1099511628211;
	shr.u64 	%rd11902, %rd11886, 32;
	and.b64  	%rd11903, %rd11902, 255;
	xor.b64  	%rd11904, %rd11903, %rd11901;
	mul.lo.s64 	%rd11905, %rd11904, 1099511628211;
	shr.u64 	%rd11906, %rd11886, 40;
	and.b64  	%rd11907, %rd11906, 255;
	xor.b64  	%rd11908, %rd11907, %rd11905;
	mul.lo.s64 	%rd11909, %rd11908, 1099511628211;
	shr.u64 	%rd11910, %rd11886, 48;
	and.b64  	%rd11911, %rd11910, 255;
	xor.b64  	%rd11912, %rd11911, %rd11909;
	mul.lo.s64 	%rd11913, %rd11912, 1099511628211;
	shr.u64 	%rd11914, %rd11886, 56;
	xor.b64  	%rd11915, %rd11914, %rd11913;
	mul.lo.s64 	%rd11916, %rd11915, 1099511628211;
	ld.u64 	%rd11917, [%rd11885+8];
	and.b64  	%rd11918, %rd11917, 255;
	xor.b64  	%rd11919, %rd11918, %rd11916;
	mul.lo.s64 	%rd11920, %rd11919, 1099511628211;
	shr.u64 	%rd11921, %rd11917, 8;
	and.b64  	%rd11922, %rd11921, 255;
	xor.b64  	%rd11923, %rd11922, %rd11920;
	mul.lo.s64 	%rd11924, %rd11923, 1099511628211;
	shr.u64 	%rd11925, %rd11917, 16;
	and.b64  	%rd11926, %rd11925, 255;
	xor.b64  	%rd11927, %rd11926, %rd11924;
	mul.lo.s64 	%rd11928, %rd11927, 1099511628211;
	shr.u64 	%rd11929, %rd11917, 24;
	and.b64  	%rd11930, %rd11929, 255;
	xor.b64  	%rd11931, %rd11930, %rd11928;
	mul.lo.s64 	%rd11932, %rd11931, 1099511628211;
	shr.u64 	%rd11933, %rd11917, 32;
	and.b64  	%rd11934, %rd11933, 255;
	xor.b64  	%rd11935, %rd11934, %rd11932;
	mul.lo.s64 	%rd11936, %rd11935, 1099511628211;
	shr.u64 	%rd11937, %rd11917, 40;
	and.b64  	%rd11938, %rd11937, 255;
	xor.b64  	%rd11939, %rd11938, %rd11936;
	mul.lo.s64 	%rd11940, %rd11939, 1099511628211;
	shr.u64 	%rd11941, %rd11917, 48;
	and.b64  	%rd11942, %rd11941, 255;
	xor.b64  	%rd11943, %rd11942, %rd11940;
	mul.lo.s64 	%rd11944, %rd11943, 1099511628211;
	shr.u64 	%rd11945, %rd11917, 56;
	xor.b64  	%rd11946, %rd11945, %rd11944;
	mul.lo.s64 	%rd30169, %rd11946, 1099511628211;
	add.s64 	%rd30167, %rd30167, 2;
	setp.ne.s64 	%p762, %rd30167, %rd30170;
	@%p762 bra 	$L__BB14_1824;
$L__BB14_1825:
	and.b64  	%rd11947, %rd3288, 1;
	setp.eq.b64 	%p763, %rd11947, 1;
	not.pred 	%p764, %p763;
	@%p764 bra 	$L__BB14_1827;
	shl.b64 	%rd11948, %rd30170, 3;
	add.s64 	%rd11949, %rd30044, %rd11948;
	ld.u64 	%rd11950, [%rd11949];
	and.b64  	%rd11951, %rd11950, 255;
	xor.b64  	%rd11952, %rd11951, %rd30169;
	mul.lo.s64 	%rd11953, %rd11952, 1099511628211;
	shr.u64 	%rd11954, %rd11950, 8;
	and.b64  	%rd11955, %rd11954, 255;
	xor.b64  	%rd11956, %rd11955, %rd11953;
	mul.lo.s64 	%rd11957, %rd11956, 1099511628211;
	shr.u64 	%rd11958, %rd11950, 16;
	and.b64  	%rd11959, %rd11958, 255;
	xor.b64  	%rd11960, %rd11959, %rd11957;
	mul.lo.s64 	%rd11961, %rd11960, 1099511628211;
	shr.u64 	%rd11962, %rd11950, 24;
	and.b64  	%rd11963, %rd11962, 255;
	xor.b64  	%rd11964, %rd11963, %rd11961;
	mul.lo.s64 	%rd11965, %rd11964, 1099511628211;
	shr.u64 	%rd11966, %rd11950, 32;
	and.b64  	%rd11967, %rd11966, 255;
	xor.b64  	%rd11968, %rd11967, %rd11965;
	mul.lo.s64 	%rd11969, %rd11968, 1099511628211;
	shr.u64 	%rd11970, %rd11950, 40;
	and.b64  	%rd11971, %rd11970, 255;
	xor.b64  	%rd11972, %rd11971, %rd11969;
	mul.lo.s64 	%rd11973, %rd11972, 1099511628211;
	shr.u64 	%rd11974, %rd11950, 48;
	and.b64  	%rd11975, %rd11974, 255;
	xor.b64  	%rd11976, %rd11975, %rd11973;
	mul.lo.s64 	%rd11977, %rd11976, 1099511628211;
	shr.u64 	%rd11978, %rd11950, 56;
	xor.b64  	%rd11979, %rd11978, %rd11977;
	mul.lo.s64 	%rd30169, %rd11979, 1099511628211;
$L__BB14_1827:
	setp.lt.u64 	%p767, %rd30163, %rd30169;
	mov.pred 	%p2295, -1;
	mov.pred 	%p2294, 0;
	@%p767 bra 	$L__BB14_1862;
	bra.uni 	$L__BB14_1832;
$L__BB14_1828:
	setp.eq.s32 	%p768, %r429, 0;
	@%p768 bra 	$L__BB14_1832;
	mov.b64 	%rd30173, 0;
	cvt.s64.s32 	%rd11984, %r429;
$L__BB14_1830:
	shl.b64 	%rd11981, %rd30173, 3;
	add.s64 	%rd11982, %rd30147, %rd11981;
	ld.u64 	%rd2782, [%rd11982];
	add.s64 	%rd11983, %rd30044, %rd11981;
	ld.u64 	%rd2783, [%rd11983];
	setp.lt.u64 	%p771, %rd2782, %rd2783;
	mov.pred 	%p2295, -1;
	mov.pred 	%p2294, 0;
	@%p771 bra 	$L__BB14_1862;
	setp.le.u64 	%p772, %rd2782, %rd2783;
	add.s64 	%rd30173, %rd30173, 1;
	setp.lt.u64 	%p773, %rd30173, %rd11984;
	and.pred  	%p774, %p772, %p773;
	@%p774 bra 	$L__BB14_1830;
$L__BB14_1832:
	add.s64 	%rd2785, %rd3288, -1;
	setp.eq.s64 	%p775, %rd3288, 0;
	mov.b64 	%rd30176, -3750763034362895579;
	@%p775 bra 	$L__BB14_1838;
	setp.eq.s64 	%p776, %rd2785, 0;
	mov.b64 	%rd30176, -3750763034362895579;
	mov.b64 	%rd30177, 0;
	@%p776 bra 	$L__BB14_1836;
	mov.b64 	%rd30176, -3750763034362895579;
	mov.b64 	%rd30174, 0;
	and.b64  	%rd30177, %rd3288, -2;
$L__BB14_1835:
	shl.b64 	%rd11991, %rd30174, 3;
	add.s64 	%rd11992, %rd30044, %rd11991;
	ld.u64 	%rd11993, [%rd11992];
	and.b64  	%rd11994, %rd11993, 255;
	xor.b64  	%rd11995, %rd11994, %rd30176;
	mul.lo.s64 	%rd11996, %rd11995, 1099511628211;
	shr.u64 	%rd11997, %rd11993, 8;
	and.b64  	%rd11998, %rd11997, 255;
	xor.b64  	%rd11999, %rd11998, %rd11996;
	mul.lo.s64 	%rd12000, %rd11999, 1099511628211;
	shr.u64 	%rd12001, %rd11993, 16;
	and.b64  	%rd12002, %rd12001, 255;
	xor.b64  	%rd12003, %rd12002, %rd12000;
	mul.lo.s64 	%rd12004, %rd12003, 1099511628211;
	shr.u64 	%rd12005, %rd11993, 24;
	and.b64  	%rd12006, %rd12005, 255;
	xor.b64  	%rd12007, %rd12006, %rd12004;
	mul.lo.s64 	%rd12008, %rd12007, 1099511628211;
	shr.u64 	%rd12009, %rd11993, 32;
	and.b64  	%rd12010, %rd12009, 255;
	xor.b64  	%rd12011, %rd12010, %rd12008;
	mul.lo.s64 	%rd12012, %rd12011, 1099511628211;
	shr.u64 	%rd12013, %rd11993, 40;
	and.b64  	%rd12014, %rd12013, 255;
	xor.b64  	%rd12015, %rd12014, %rd12012;
	mul.lo.s64 	%rd12016, %rd12015, 1099511628211;
	shr.u64 	%rd12017, %rd11993, 48;
	and.b64  	%rd12018, %rd12017, 255;
	xor.b64  	%rd12019, %rd12018, %rd12016;
	mul.lo.s64 	%rd12020, %rd12019, 1099511628211;
	shr.u64 	%rd12021, %rd11993, 56;
	xor.b64  	%rd12022, %rd12021, %rd12020;
	mul.lo.s64 	%rd12023, %rd12022, 1099511628211;
	ld.u64 	%rd12024, [%rd11992+8];
	and.b64  	%rd12025, %rd12024, 255;
	xor.b64  	%rd12026, %rd12025, %rd12023;
	mul.lo.s64 	%rd12027, %rd12026, 1099511628211;
	shr.u64 	%rd12028, %rd12024, 8;
	and.b64  	%rd12029, %rd12028, 255;
	xor.b64  	%rd12030, %rd12029, %rd12027;
	mul.lo.s64 	%rd12031, %rd12030, 1099511628211;
	shr.u64 	%rd12032, %rd12024, 16;
	and.b64  	%rd12033, %rd12032, 255;
	xor.b64  	%rd12034, %rd12033, %rd12031;
	mul.lo.s64 	%rd12035, %rd12034, 1099511628211;
	shr.u64 	%rd12036, %rd12024, 24;
	and.b64  	%rd12037, %rd12036, 255;
	xor.b64  	%rd12038, %rd12037, %rd12035;
	mul.lo.s64 	%rd12039, %rd12038, 1099511628211;
	shr.u64 	%rd12040, %rd12024, 32;
	and.b64  	%rd12041, %rd12040, 255;
	xor.b64  	%rd12042, %rd12041, %rd12039;
	mul.lo.s64 	%rd12043, %rd12042, 1099511628211;
	shr.u64 	%rd12044, %rd12024, 40;
	and.b64  	%rd12045, %rd12044, 255;
	xor.b64  	%rd12046, %rd12045, %rd12043;
	mul.lo.s64 	%rd12047, %rd12046, 1099511628211;
	shr.u64 	%rd12048, %rd12024, 48;
	and.b64  	%rd12049, %rd12048, 255;
	xor.b64  	%rd12050, %rd12049, %rd12047;
	mul.lo.s64 	%rd12051, %rd12050, 1099511628211;
	shr.u64 	%rd12052, %rd12024, 56;
	xor.b64  	%rd12053, %rd12052, %rd12051;
	mul.lo.s64 	%rd30176, %rd12053, 1099511628211;
	add.s64 	%rd30174, %rd30174, 2;
	setp.ne.s64 	%p777, %rd30174, %rd30177;
	@%p777 bra 	$L__BB14_1835;
$L__BB14_1836:
	and.b64  	%rd12054, %rd3288, 1;
	setp.eq.b64 	%p778, %rd12054, 1;
	not.pred 	%p779, %p778;
	@%p779 bra 	$L__BB14_1838;
	shl.b64 	%rd12055, %rd30177, 3;
	add.s64 	%rd12056, %rd30044, %rd12055;
	ld.u64 	%rd12057, [%rd12056];
	and.b64  	%rd12058, %rd12057, 255;
	xor.b64  	%rd12059, %rd12058, %rd30176;
	mul.lo.s64 	%rd12060, %rd12059, 1099511628211;
	shr.u64 	%rd12061, %rd12057, 8;
	and.b64  	%rd12062, %rd12061, 255;
	xor.b64  	%rd12063, %rd12062, %rd12060;
	mul.lo.s64 	%rd12064, %rd12063, 1099511628211;
	shr.u64 	%rd12065, %rd12057, 16;
	and.b64  	%rd12066, %rd12065, 255;
	xor.b64  	%rd12067, %rd12066, %rd12064;
	mul.lo.s64 	%rd12068, %rd12067, 1099511628211;
	shr.u64 	%rd12069, %rd12057, 24;
	and.b64  	%rd12070, %rd12069, 255;
	xor.b64  	%rd12071, %rd12070, %rd12068;
	mul.lo.s64 	%rd12072, %rd12071, 1099511628211;
	shr.u64 	%rd12073, %rd12057, 32;
	and.b64  	%rd12074, %rd12073, 255;
	xor.b64  	%rd12075, %rd12074, %rd12072;
	mul.lo.s64 	%rd12076, %rd12075, 1099511628211;
	shr.u64 	%rd12077, %rd12057, 40;
	and.b64  	%rd12078, %rd12077, 255;
	xor.b64  	%rd12079, %rd12078, %rd12076;
	mul.lo.s64 	%rd12080, %rd12079, 1099511628211;
	shr.u64 	%rd12081, %rd12057, 48;
	and.b64  	%rd12082, %rd12081, 255;
	xor.b64  	%rd12083, %rd12082, %rd12080;
	mul.lo.s64 	%rd12084, %rd12083, 1099511628211;
	shr.u64 	%rd12085, %rd12057, 56;
	xor.b64  	%rd12086, %rd12085, %rd12084;
	mul.lo.s64 	%rd30176, %rd12086, 1099511628211;
$L__BB14_1838:
	setp.eq.s64 	%p780, %rd3288, 0;
	mov.b64 	%rd30182, -3750763034362895579;
	@%p780 bra 	$L__BB14_1844;
	setp.eq.s64 	%p781, %rd2785, 0;
	mov.b64 	%rd30182, -3750763034362895579;
	mov.b64 	%rd30183, 0;
	@%p781 bra 	$L__BB14_1842;
	mov.b64 	%rd30182, -3750763034362895579;
	mov.b64 	%rd30180, 0;
	and.b64  	%rd30183, %rd3288, -2;
$L__BB14_1841:
	shl.b64 	%rd12093, %rd30180, 3;
	add.s64 	%rd12094, %rd30147, %rd12093;
	ld.u64 	%rd12095, [%rd12094];
	and.b64  	%rd12096, %rd12095, 255;
	xor.b64  	%rd12097, %rd12096, %rd30182;
	mul.lo.s64 	%rd12098, %rd12097, 1099511628211;
	shr.u64 	%rd12099, %rd12095, 8;
	and.b64  	%rd12100, %rd12099, 255;
	xor.b64  	%rd12101, %rd12100, %rd12098;
	mul.lo.s64 	%rd12102, %rd12101, 1099511628211;
	shr.u64 	%rd12103, %rd12095, 16;
	and.b64  	%rd12104, %rd12103, 255;
	xor.b64  	%rd12105, %rd12104, %rd12102;
	mul.lo.s64 	%rd12106, %rd12105, 1099511628211;
	shr.u64 	%rd12107, %rd12095, 24;
	and.b64  	%rd12108, %rd12107, 255;
	xor.b64  	%rd12109, %rd12108, %rd12106;
	mul.lo.s64 	%rd12110, %rd12109, 1099511628211;
	shr.u64 	%rd12111, %rd12095, 32;
	and.b64  	%rd12112, %rd12111, 255;
	xor.b64  	%rd12113, %rd12112, %rd12110;
	mul.lo.s64 	%rd12114, %rd12113, 1099511628211;
	shr.u64 	%rd12115, %rd12095, 40;
	and.b64  	%rd12116, %rd12115, 255;
	xor.b64  	%rd12117, %rd12116, %rd12114;
	mul.lo.s64 	%rd12118, %rd12117, 1099511628211;
	shr.u64 	%rd12119, %rd12095, 48;
	and.b64  	%rd12120, %rd12119, 255;
	xor.b64  	%rd12121, %rd12120, %rd12118;
	mul.lo.s64 	%rd12122, %rd12121, 1099511628211;
	shr.u64 	%rd12123, %rd12095, 56;
	xor.b64  	%rd12124, %rd12123, %rd12122;
	mul.lo.s64 	%rd12125, %rd12124, 1099511628211;
	ld.u64 	%rd12126, [%rd12094+8];
	and.b64  	%rd12127, %rd12126, 255;
	xor.b64  	%rd12128, %rd12127, %rd12125;
	mul.lo.s64 	%rd12129, %rd12128, 1099511628211;
	shr.u64 	%rd12130, %rd12126, 8;
	and.b64  	%rd12131, %rd12130, 255;
	xor.b64  	%rd12132, %rd12131, %rd12129;
	mul.lo.s64 	%rd12133, %rd12132, 1099511628211;
	shr.u64 	%rd12134, %rd12126, 16;
	and.b64  	%rd12135, %rd12134, 255;
	xor.b64  	%rd12136, %rd12135, %rd12133;
	mul.lo.s64 	%rd12137, %rd12136, 1099511628211;
	shr.u64 	%rd12138, %rd12126, 24;
	and.b64  	%rd12139, %rd12138, 255;
	xor.b64  	%rd12140, %rd12139, %rd12137;
	mul.lo.s64 	%rd12141, %rd12140, 1099511628211;
	shr.u64 	%rd12142, %rd12126, 32;
	and.b64  	%rd12143, %rd12142, 255;
	xor.b64  	%rd12144, %rd12143, %rd12141;
	mul.lo.s64 	%rd12145, %rd12144, 1099511628211;
	shr.u64 	%rd12146, %rd12126, 40;
	and.b64  	%rd12147, %rd12146, 255;
	xor.b64  	%rd12148, %rd12147, %rd12145;
	mul.lo.s64 	%rd12149, %rd12148, 1099511628211;
	shr.u64 	%rd12150, %rd12126, 48;
	and.b64  	%rd12151, %rd12150, 255;
	xor.b64  	%rd12152, %rd12151, %rd12149;
	mul.lo.s64 	%rd12153, %rd12152, 1099511628211;
	shr.u64 	%rd12154, %rd12126, 56;
	xor.b64  	%rd12155, %rd12154, %rd12153;
	mul.lo.s64 	%rd30182, %rd12155, 1099511628211;
	add.s64 	%rd30180, %rd30180, 2;
	setp.ne.s64 	%p782, %rd30180, %rd30183;
	@%p782 bra 	$L__BB14_1841;
$L__BB14_1842:
	and.b64  	%rd12156, %rd3288, 1;
	setp.eq.b64 	%p783, %rd12156, 1;
	not.pred 	%p784, %p783;
	@%p784 bra 	$L__BB14_1844;
	shl.b64 	%rd12157, %rd30183, 3;
	add.s64 	%rd12158, %rd30147, %rd12157;
	ld.u64 	%rd12159, [%rd12158];
	and.b64  	%rd12160, %rd12159, 255;
	xor.b64  	%rd12161, %rd12160, %rd30182;
	mul.lo.s64 	%rd12162, %rd12161, 1099511628211;
	shr.u64 	%rd12163, %rd12159, 8;
	and.b64  	%rd12164, %rd12163, 255;
	xor.b64  	%rd12165, %rd12164, %rd12162;
	mul.lo.s64 	%rd12166, %rd12165, 1099511628211;
	shr.u64 	%rd12167, %rd12159, 16;
	and.b64  	%rd12168, %rd12167, 255;
	xor.b64  	%rd12169, %rd12168, %rd12166;
	mul.lo.s64 	%rd12170, %rd12169, 1099511628211;
	shr.u64 	%rd12171, %rd12159, 24;
	and.b64  	%rd12172, %rd12171, 255;
	xor.b64  	%rd12173, %rd12172, %rd12170;
	mul.lo.s64 	%rd12174, %rd12173, 1099511628211;
	shr.u64 	%rd12175, %rd12159, 32;
	and.b64  	%rd12176, %rd12175, 255;
	xor.b64  	%rd12177, %rd12176, %rd12174;
	mul.lo.s64 	%rd12178, %rd12177, 1099511628211;
	shr.u64 	%rd12179, %rd12159, 40;
	and.b64  	%rd12180, %rd12179, 255;
	xor.b64  	%rd12181, %rd12180, %rd12178;
	mul.lo.s64 	%rd12182, %rd12181, 1099511628211;
	shr.u64 	%rd12183, %rd12159, 48;
	and.b64  	%rd12184, %rd12183, 255;
	xor.b64  	%rd12185, %rd12184, %rd12182;
	mul.lo.s64 	%rd12186, %rd12185, 1099511628211;
	shr.u64 	%rd12187, %rd12159, 56;
	xor.b64  	%rd12188, %rd12187, %rd12186;
	mul.lo.s64 	%rd30182, %rd12188, 1099511628211;
$L__BB14_1844:
	setp.eq.s64 	%p785, %rd30176, %rd30182;
	@%p785 bra 	$L__BB14_1858;
	setp.eq.s64 	%p786, %rd3288, 0;
	mov.b64 	%rd30188, -3750763034362895579;
	@%p786 bra 	$L__BB14_1851;
	setp.eq.s64 	%p787, %rd2785, 0;
	mov.b64 	%rd30188, -3750763034362895579;
	mov.b64 	%rd30189, 0;
	@%p787 bra 	$L__BB14_1849;
	mov.b64 	%rd30188, -3750763034362895579;
	mov.b64 	%rd30186, 0;
	and.b64  	%rd30189, %rd3288, -2;
$L__BB14_1848:
	shl.b64 	%rd12195, %rd30186, 3;
	add.s64 	%rd12196, %rd30044, %rd12195;
	ld.u64 	%rd12197, [%rd12196];
	and.b64  	%rd12198, %rd12197, 255;
	xor.b64  	%rd12199, %rd12198, %rd30188;
	mul.lo.s64 	%rd12200, %rd12199, 1099511628211;
	shr.u64 	%rd12201, %rd12197, 8;
	and.b64  	%rd12202, %rd12201, 255;
	xor.b64  	%rd12203, %rd12202, %rd12200;
	mul.lo.s64 	%rd12204, %rd12203, 1099511628211;
	shr.u64 	%rd12205, %rd12197, 16;
	and.b64  	%rd12206, %rd12205, 255;
	xor.b64  	%rd12207, %rd12206, %rd12204;
	mul.lo.s64 	%rd12208, %rd12207, 1099511628211;
	shr.u64 	%rd12209, %rd12197, 24;
	and.b64  	%rd12210, %rd12209, 255;
	xor.b64  	%rd12211, %rd12210, %rd12208;
	mul.lo.s64 	%rd12212, %rd12211, 1099511628211;
	shr.u64 	%rd12213, %rd12197, 32;
	and.b64  	%rd12214, %rd12213, 255;
	xor.b64  	%rd12215, %rd12214, %rd12212;
	mul.lo.s64 	%rd12216, %rd12215, 1099511628211;
	shr.u64 	%rd12217, %rd12197, 40;
	and.b64  	%rd12218, %rd12217, 255;
	xor.b64  	%rd12219, %rd12218, %rd12216;
	mul.lo.s64 	%rd12220, %rd12219, 1099511628211;
	shr.u64 	%rd12221, %rd12197, 48;
	and.b64  	%rd12222, %rd12221, 255;
	xor.b64  	%rd12223, %rd12222, %rd12220;
	mul.lo.s64 	%rd12224, %rd12223, 1099511628211;
	shr.u64 	%rd12225, %rd12197, 56;
	xor.b64  	%rd12226, %rd12225, %rd12224;
	mul.lo.s64 	%rd12227, %rd12226, 1099511628211;
	ld.u64 	%rd12228, [%rd12196+8];
	and.b64  	%rd12229, %rd12228, 255;
	xor.b64  	%rd12230, %rd12229, %rd12227;
	mul.lo.s64 	%rd12231, %rd12230, 1099511628211;
	shr.u64 	%rd12232, %rd12228, 8;
	and.b64  	%rd12233, %rd12232, 255;
	xor.b64  	%rd12234, %rd12233, %rd12231;
	mul.lo.s64 	%rd12235, %rd12234, 1099511628211;
	shr.u64 	%rd12236, %rd12228, 16;
	and.b64  	%rd12237, %rd12236, 255;
	xor.b64  	%rd12238, %rd12237, %rd12235;
	mul.lo.s64 	%rd12239, %rd12238, 1099511628211;
	shr.u64 	%rd12240, %rd12228, 24;
	and.b64  	%rd12241, %rd12240, 255;
	xor.b64  	%rd12242, %rd12241, %rd12239;
	mul.lo.s64 	%rd12243, %rd12242, 1099511628211;
	shr.u64 	%rd12244, %rd12228, 32;
	and.b64  	%rd12245, %rd12244, 255;
	xor.b64  	%rd12246, %rd12245, %rd12243;
	mul.lo.s64 	%rd12247, %rd12246, 1099511628211;
	shr.u64 	%rd12248, %rd12228, 40;
	and.b64  	%rd12249, %rd12248, 255;
	xor.b64  	%rd12250, %rd12249, %rd12247;
	mul.lo.s64 	%rd12251, %rd12250, 1099511628211;
	shr.u64 	%rd12252, %rd12228, 48;
	and.b64  	%rd12253, %rd12252, 255;
	xor.b64  	%rd12254, %rd12253, %rd12251;
	mul.lo.s64 	%rd12255, %rd12254, 1099511628211;
	shr.u64 	%rd12256, %rd12228, 56;
	xor.b64  	%rd12257, %rd12256, %rd12255;
	mul.lo.s64 	%rd30188, %rd12257, 1099511628211;
	add.s64 	%rd30186, %rd30186, 2;
	setp.ne.s64 	%p788, %rd30186, %rd30189;
	@%p788 bra 	$L__BB14_1848;
$L__BB14_1849:
	and.b64  	%rd12258, %rd3288, 1;
	setp.eq.b64 	%p789, %rd12258, 1;
	not.pred 	%p790, %p789;
	@%p790 bra 	$L__BB14_1851;
	shl.b64 	%rd12259, %rd30189, 3;
	add.s64 	%rd12260, %rd30044, %rd12259;
	ld.u64 	%rd12261, [%rd12260];
	and.b64  	%rd12262, %rd12261, 255;
	xor.b64  	%rd12263, %rd12262, %rd30188;
	mul.lo.s64 	%rd12264, %rd12263, 1099511628211;
	shr.u64 	%rd12265, %rd12261, 8;
	and.b64  	%rd12266, %rd12265, 255;
	xor.b64  	%rd12267, %rd12266, %rd12264;
	mul.lo.s64 	%rd12268, %rd12267, 1099511628211;
	shr.u64 	%rd12269, %rd12261, 16;
	and.b64  	%rd12270, %rd12269, 255;
	xor.b64  	%rd12271, %rd12270, %rd12268;
	mul.lo.s64 	%rd12272, %rd12271, 1099511628211;
	shr.u64 	%rd12273, %rd12261, 24;
	and.b64  	%rd12274, %rd12273, 255;
	xor.b64  	%rd12275, %rd12274, %rd12272;
	mul.lo.s64 	%rd12276, %rd12275, 1099511628211;
	shr.u64 	%rd12277, %rd12261, 32;
	and.b64  	%rd12278, %rd12277, 255;
	xor.b64  	%rd12279, %rd12278, %rd12276;
	mul.lo.s64 	%rd12280, %rd12279, 1099511628211;
	shr.u64 	%rd12281, %rd12261, 40;
	and.b64  	%rd12282, %rd12281, 255;
	xor.b64  	%rd12283, %rd12282, %rd12280;
	mul.lo.s64 	%rd12284, %rd12283, 1099511628211;
	shr.u64 	%rd12285, %rd12261, 48;
	and.b64  	%rd12286, %rd12285, 255;
	xor.b64  	%rd12287, %rd12286, %rd12284;
	mul.lo.s64 	%rd12288, %rd12287, 1099511628211;
	shr.u64 	%rd12289, %rd12261, 56;
	xor.b64  	%rd12290, %rd12289, %rd12288;
	mul.lo.s64 	%rd30188, %rd12290, 1099511628211;
$L__BB14_1851:
	setp.eq.s64 	%p791, %rd3288, 0;
	mov.b64 	%rd30194, -3750763034362895579;
	@%p791 bra 	$L__BB14_1857;
	setp.eq.s64 	%p792, %rd2785, 0;
	mov.b64 	%rd30194, -3750763034362895579;
	mov.b64 	%rd30195, 0;
	@%p792 bra 	$L__BB14_1855;
	mov.b64 	%rd30194, -3750763034362895579;
	mov.b64 	%rd30192, 0;
	and.b64  	%rd30195, %rd3288, -2;
$L__BB14_1854:
	shl.b64 	%rd12297, %rd30192, 3;
	add.s64 	%rd12298, %rd30147, %rd12297;
	ld.u64 	%rd12299, [%rd12298];
	and.b64  	%rd12300, %rd12299, 255;
	xor.b64  	%rd12301, %rd12300, %rd30194;
	mul.lo.s64 	%rd12302, %rd12301, 1099511628211;
	shr.u64 	%rd12303, %rd12299, 8;
	and.b64  	%rd12304, %rd12303, 255;
	xor.b64  	%rd12305, %rd12304, %rd12302;
	mul.lo.s64 	%rd12306, %rd12305, 1099511628211;
	shr.u64 	%rd12307, %rd12299, 16;
	and.b64  	%rd12308, %rd12307, 255;
	xor.b64  	%rd12309, %rd12308, %rd12306;
	mul.lo.s64 	%rd12310, %rd12309, 1099511628211;
	shr.u64 	%rd12311, %rd12299, 24;
	and.b64  	%rd12312, %rd12311, 255;
	xor.b64  	%rd12313, %rd12312, %rd12310;
	mul.lo.s64 	%rd12314, %rd12313, 1099511628211;
	shr.u64 	%rd12315, %rd12299, 32;
	and.b64  	%rd12316, %rd12315, 255;
	xor.b64  	%rd12317, %rd12316, %rd12314;
	mul.lo.s64 	%rd12318, %rd12317, 1099511628211;
	shr.u64 	%rd12319, %rd12299, 40;
	and.b64  	%rd12320, %rd12319, 255;
	xor.b64  	%rd12321, %rd12320, %rd12318;
	mul.lo.s64 	%rd12322, %rd12321, 1099511628211;
	shr.u64 	%rd12323, %rd12299, 48;
	and.b64  	%rd12324, %rd12323, 255;
	xor.b64  	%rd12325, %rd12324, %rd12322;
	mul.lo.s64 	%rd12326, %rd12325, 1099511628211;
	shr.u64 	%rd12327, %rd12299, 56;
	xor.b64  	%rd12328, %rd12327, %rd12326;
	mul.lo.s64 	%rd12329, %rd12328, 1099511628211;
	ld.u64 	%rd12330, [%rd12298+8];
	and.b64  	%rd12331, %rd12330, 255;
	xor.b64  	%rd12332, %rd12331, %rd12329;
	mul.lo.s64 	%rd12333, %rd12332, 1099511628211;
	shr.u64 	%rd12334, %rd12330, 8;
	and.b64  	%rd12335, %rd12334, 255;
	xor.b64  	%rd12336, %rd12335, %rd12333;
	mul.lo.s64 	%rd12337, %rd12336, 1099511628211;
	shr.u64 	%rd12338, %rd12330, 16;
	and.b64  	%rd12339, %rd12338, 255;
	xor.b64  	%rd12340, %rd12339, %rd12337;
	mul.lo.s64 	%rd12341, %rd12340, 1099511628211;
	shr.u64 	%rd12342, %rd12330, 24;
	and.b64  	%rd12343, %rd12342, 255;
	xor.b64  	%rd12344, %rd12343, %rd12341;
	mul.lo.s64 	%rd12345, %rd12344, 1099511628211;
	shr.u64 	%rd12346, %rd12330, 32;
	and.b64  	%rd12347, %rd12346, 255;
	xor.b64  	%rd12348, %rd12347, %rd12345;
	mul.lo.s64 	%rd12349, %rd12348, 1099511628211;
	shr.u64 	%rd12350, %rd12330, 40;
	and.b64  	%rd12351, %rd12350, 255;
	xor.b64  	%rd12352, %rd12351, %rd12349;
	mul.lo.s64 	%rd12353, %rd12352, 1099511628211;
	shr.u64 	%rd12354, %rd12330, 48;
	and.b64  	%rd12355, %rd12354, 255;
	xor.b64  	%rd12356, %rd12355, %rd12353;
	mul.lo.s64 	%rd12357, %rd12356, 1099511628211;
	shr.u64 	%rd12358, %rd12330, 56;
	xor.b64  	%rd12359, %rd12358, %rd12357;
	mul.lo.s64 	%rd30194, %rd12359, 1099511628211;
	add.s64 	%rd30192, %rd30192, 2;
	setp.ne.s64 	%p793, %rd30192, %rd30195;
	@%p793 bra 	$L__BB14_1854;
$L__BB14_1855:
	and.b64  	%rd12360, %rd3288, 1;
	setp.eq.b64 	%p794, %rd12360, 1;
	not.pred 	%p795, %p794;
	@%p795 bra 	$L__BB14_1857;
	shl.b64 	%rd12361, %rd30195, 3;
	add.s64 	%rd12362, %rd30147, %rd12361;
	ld.u64 	%rd12363, [%rd12362];
	and.b64  	%rd12364, %rd12363, 255;
	xor.b64  	%rd12365, %rd12364, %rd30194;
	mul.lo.s64 	%rd12366, %rd12365, 1099511628211;
	shr.u64 	%rd12367, %rd12363, 8;
	and.b64  	%rd12368, %rd12367, 255;
	xor.b64  	%rd12369, %rd12368, %rd12366;
	mul.lo.s64 	%rd12370, %rd12369, 1099511628211;
	shr.u64 	%rd12371, %rd12363, 16;
	and.b64  	%rd12372, %rd12371, 255;
	xor.b64  	%rd12373, %rd12372, %rd12370;
	mul.lo.s64 	%rd12374, %rd12373, 1099511628211;
	shr.u64 	%rd12375, %rd12363, 24;
	and.b64  	%rd12376, %rd12375, 255;
	xor.b64  	%rd12377, %rd12376, %rd12374;
	mul.lo.s64 	%rd12378, %rd12377, 1099511628211;
	shr.u64 	%rd12379, %rd12363, 32;
	and.b64  	%rd12380, %rd12379, 255;
	xor.b64  	%rd12381, %rd12380, %rd12378;
	mul.lo.s64 	%rd12382, %rd12381, 1099511628211;
	shr.u64 	%rd12383, %rd12363, 40;
	and.b64  	%rd12384, %rd12383, 255;
	xor.b64  	%rd12385, %rd12384, %rd12382;
	mul.lo.s64 	%rd12386, %rd12385, 1099511628211;
	shr.u64 	%rd12387, %rd12363, 48;
	and.b64  	%rd12388, %rd12387, 255;
	xor.b64  	%rd12389, %rd12388, %rd12386;
	mul.lo.s64 	%rd12390, %rd12389, 1099511628211;
	shr.u64 	%rd12391, %rd12363, 56;
	xor.b64  	%rd12392, %rd12391, %rd12390;
	mul.lo.s64 	%rd30194, %rd12392, 1099511628211;
$L__BB14_1857:
	setp.lt.u64 	%p2294, %rd30188, %rd30194;
	mov.pred 	%p2295, 0;
	bra.uni 	$L__BB14_1862;
$L__BB14_1858:
	setp.eq.s32 	%p798, %r429, 0;
	mov.pred 	%p2295, 0;
	mov.pred 	%p2294, %p2295;
	@%p798 bra 	$L__BB14_1862;
	mov.b64 	%rd30198, 0;
	cvt.s64.s32 	%rd12397, %r429;
$L__BB14_1860:
	shl.b64 	%rd12394, %rd30198, 3;
	add.s64 	%rd12395, %rd30044, %rd12394;
	ld.u64 	%rd2828, [%rd12395];
	add.s64 	%rd12396, %rd30147, %rd12394;
	ld.u64 	%rd2829, [%rd12396];
	setp.lt.u64 	%p801, %rd2828, %rd2829;
	mov.pred 	%p2294, -1;
	@%p801 bra 	$L__BB14_1862;
	setp.le.u64 	%p803, %rd2828, %rd2829;
	add.s64 	%rd30198, %rd30198, 1;
	setp.lt.u64 	%p804, %rd30198, %rd12397;
	and.pred  	%p805, %p803, %p804;
	mov.pred 	%p2294, %p2295;
	@%p805 bra 	$L__BB14_1860;
$L__BB14_1862:
	add.s32 	%r562, %r1577, %r1540;
	setp.lt.s32 	%p806, %r562, %r313;
	and.pred  	%p88, %p806, %p2295;
	mov.u64 	%rd30199, %rd30147;
	@%p2294 bra 	$L__BB14_1864;
	add.s32 	%r332, %r1540, 1;
	shl.b32 	%r563, %r1540, 3;
	mov.u32 	%r564, _ZN6thrust24THRUST_300001_SM_1000_NS8cuda_cub4core6detail5shmemE;
	add.s32 	%r565, %r564, %r563;
	ld.shared.u64 	%rd30199, [%r565+2056];
	mov.u32 	%r1540, %r332;
$L__BB14_1864:
	@%p2295 bra 	$L__BB14_1866;
	add.s32 	%r334, %r1577, 1;
	shl.b32 	%r566, %r1577, 3;
	mov.u32 	%r567, _ZN6thrust24THRUST_300001_SM_1000_NS8cuda_cub4core6detail5shmemE;
	add.s32 	%r568, %r567, %r566;
	ld.shared.u64 	%rd30044, [%r568+2056];
	mov.u32 	%r1577, %r334;
$L__BB14_1866:
	setp.ge.s32 	%p2296, %r1540, %r310;
	setp.lt.s32 	%p807, %r1540, %r310;
	setp.ge.s32 	%p808, %r1577, %r312;
	and.pred  	%p2297, %p808, %p807;
	or.pred  	%p809, %p2296, %p808;
	@%p809 bra 	$L__BB14_1927;
	setp.eq.s64 	%p810, %rd3288, 0;
	mov.b64 	%rd30203, -3750763034362895579;
	@%p810 bra 	$L__BB14_1873;
	setp.eq.s64 	%p811, %rd3288, 1;
	mov.b64 	%rd30203, -3750763034362895579;
	mov.b64 	%rd30204, 0;
	@%p811 bra 	$L__BB14_1871;
	mov.b64 	%rd30203, -3750763034362895579;
	mov.b64 	%rd30201, 0;
	and.b64  	%rd30204, %rd3288, -2;
$L__BB14_1870:
	shl.b64 	%rd12404, %rd30201, 3;
	add.s64 	%rd12405, %rd30199, %rd12404;
	ld.u64 	%rd12406, [%rd12405];
	and.b64  	%rd12407, %rd12406, 255;
	xor.b64  	%rd12408, %rd12407, %rd30203;
	mul.lo.s64 	%rd12409, %rd12408, 1099511628211;
	shr.u64 	%rd12410, %rd12406, 8;
	and.b64  	%rd12411, %rd12410, 255;
	xor.b64  	%rd12412, %rd12411, %rd12409;
	mul.lo.s64 	%rd12413, %rd12412, 1099511628211;
	shr.u64 	%rd12414, %rd12406, 16;
	and.b64  	%rd12415, %rd12414, 255;
	xor.b64  	%rd12416, %rd12415, %rd12413;
	mul.lo.s64 	%rd12417, %rd12416, 1099511628211;
	shr.u64 	%rd12418, %rd12406, 24;
	and.b64  	%rd12419, %rd12418, 255;
	xor.b64  	%rd12420, %rd12419, %rd12417;
	mul.lo.s64 	%rd12421, %rd12420, 1099511628211;
	shr.u64 	%rd12422, %rd12406, 32;
	and.b64  	%rd12423, %rd12422, 255;
	xor.b64  	%rd12424, %rd12423, %rd12421;
	mul.lo.s64 	%rd12425, %rd12424, 1099511628211;
	shr.u64 	%rd12426, %rd12406, 40;
	and.b64  	%rd12427, %rd12426, 255;
	xor.b64  	%rd12428, %rd12427, %rd12425;
	mul.lo.s64 	%rd12429, %rd12428, 1099511628211;
	shr.u64 	%rd12430, %rd12406, 48;
	and.b64  	%rd12431, %rd12430, 255;
	xor.b64  	%rd12432, %rd12431, %rd12429;
	mul.lo.s64 	%rd12433, %rd12432, 1099511628211;
	shr.u64 	%rd12434, %rd12406, 56;
	xor.b64  	%rd12435, %rd12434, %rd12433;
	mul.lo.s64 	%rd12436, %rd12435, 1099511628211;
	ld.u64 	%rd12437, [%rd12405+8];
	and.b64  	%rd12438, %rd12437, 255;
	xor.b64  	%rd12439, %rd12438, %rd12436;
	mul.lo.s64 	%rd12440, %rd12439, 1099511628211;
	shr.u64 	%rd12441, %rd12437, 8;
	and.b64  	%rd12442, %rd12441, 255;
	xor.b64  	%rd12443, %rd12442, %rd12440;
	mul.lo.s64 	%rd12444, %rd12443, 1099511628211;
	shr.u64 	%rd12445, %rd12437, 16;
	and.b64  	%rd12446, %rd12445, 255;
	xor.b64  	%rd12447, %rd12446, %rd12444;
	mul.lo.s64 	%rd12448, %rd12447, 1099511628211;
	shr.u64 	%rd12449, %rd12437, 24;
	and.b64  	%rd12450, %rd12449, 255;
	xor.b64  	%rd12451, %rd12450, %rd12448;
	mul.lo.s64 	%rd12452, %rd12451, 1099511628211;
	shr.u64 	%rd12453, %rd12437, 32;
	and.b64  	%rd12454, %rd12453, 255;
	xor.b64  	%rd12455, %rd12454, %rd12452;
	mul.lo.s64 	%rd12456, %rd12455, 1099511628211;
	shr.u64 	%rd12457, %rd12437, 40;
	and.b64  	%rd12458, %rd12457, 255;
	xor.b64  	%rd12459, %rd12458, %rd12456;
	mul.lo.s64 	%rd12460, %rd12459, 1099511628211;
	shr.u64 	%rd12461, %rd12437, 48;
	and.b64  	%rd12462, %rd12461, 255;
	xor.b64  	%rd12463, %rd12462, %rd12460;
	mul.lo.s64 	%rd12464, %rd12463, 1099511628211;
	shr.u64 	%rd12465, %rd12437, 56;
	xor.b64  	%rd12466, %rd12465, %rd12464;
	mul.lo.s64 	%rd30203, %rd12466, 1099511628211;
	add.s64 	%rd30201, %rd30201, 2;
	setp.ne.s64 	%p812, %rd30201, %rd30204;
	@%p812 bra 	$L__BB14_1870;
$L__BB14_1871:
	and.b64  	%rd12467, %rd3288, 1;
	setp.eq.b64 	%p813, %rd12467, 1;
	not.pred 	%p814, %p813;
	@%p814 bra 	$L__BB14_1873;
	shl.b64 	%rd12468, %rd30204, 3;
	add.s64 	%rd12469, %rd30199, %rd12468;
	ld.u64 	%rd12470, [%rd12469];
	and.b64  	%rd12471, %rd12470, 255;
	xor.b64  	%rd12472, %rd12471, %rd30203;
	mul.lo.s64 	%rd12473, %rd12472, 1099511628211;
	shr.u64 	%rd12474, %rd12470, 8;
	and.b64  	%rd12475, %rd12474, 255;
	xor.b64  	%rd12476, %rd12475, %rd12473;
	mul.lo.s64 	%rd12477, %rd12476, 1099511628211;
	shr.u64 	%rd12478, %rd12470, 16;
	and.b64  	%rd12479, %rd12478, 255;
	xor.b64  	%rd12480, %rd12479, %rd12477;
	mul.lo.s64 	%rd12481, %rd12480, 1099511628211;
	shr.u64 	%rd12482, %rd12470, 24;
	and.b64  	%rd12483, %rd12482, 255;
	xor.b64  	%rd12484, %rd12483, %rd12481;
	mul.lo.s64 	%rd12485, %rd12484, 1099511628211;
	shr.u64 	%rd12486, %rd12470, 32;
	and.b64  	%rd12487, %rd12486, 255;
	xor.b64  	%rd12488, %rd12487, %rd12485;
	mul.lo.s64 	%rd12489, %rd12488, 1099511628211;
	shr.u64 	%rd12490, %rd12470, 40;
	and.b64  	%rd12491, %rd12490, 255;
	xor.b64  	%rd12492, %rd12491, %rd12489;
	mul.lo.s64 	%rd12493, %rd12492, 1099511628211;
	shr.u64 	%rd12494, %rd12470, 48;
	and.b64  	%rd12495, %rd12494, 255;
	xor.b64  	%rd12496, %rd12495, %rd12493;
	mul.lo.s64 	%rd12497, %rd12496, 1099511628211;
	shr.u64 	%rd12498, %rd12470, 56;
	xor.b64  	%rd12499, %rd12498, %rd12497;
	mul.lo.s64 	%rd30203, %rd12499, 1099511628211;
$L__BB14_1873:
	setp.eq.s64 	%p815, %rd3288, 0;
	mov.b64 	%rd30209, -3750763034362895579;
	@%p815 bra 	$L__BB14_1879;
	setp.eq.s64 	%p816, %rd3288, 1;
	mov.b64 	%rd30209, -3750763034362895579;
	mov.b64 	%rd30210, 0;
	@%p816 bra 	$L__BB14_1877;
	mov.b64 	%rd30209, -3750763034362895579;
	mov.b64 	%rd30207, 0;
	and.b64  	%rd30210, %rd3288, -2;
$L__BB14_1876:
	shl.b64 	%rd12506, %rd30207, 3;
	add.s64 	%rd12507, %rd30044, %rd12506;
	ld.u64 	%rd12508, [%rd12507];
	and.b64  	%rd12509, %rd12508, 255;
	xor.b64  	%rd12510, %rd12509, %rd30209;
	mul.lo.s64 	%rd12511, %rd12510, 1099511628211;
	shr.u64 	%rd12512, %rd12508, 8;
	and.b64  	%rd12513, %rd12512, 255;
	xor.b64  	%rd12514, %rd12513, %rd12511;
	mul.lo.s64 	%rd12515, %rd12514, 1099511628211;
	shr.u64 	%rd12516, %rd12508, 16;
	and.b64  	%rd12517, %rd12516, 255;
	xor.b64  	%rd12518, %rd12517, %rd12515;
	mul.lo.s64 	%rd12519, %rd12518, 1099511628211;
	shr.u64 	%rd12520, %rd12508, 24;
	and.b64  	%rd12521, %rd12520, 255;
	xor.b64  	%rd12522, %rd12521, %rd12519;
	mul.lo.s64 	%rd12523, %rd12522, 1099511628211;
	shr.u64 	%rd12524, %rd12508, 32;
	and.b64  	%rd12525, %rd12524, 255;
	xor.b64  	%rd12526, %rd12525, %rd12523;
	mul.lo.s64 	%rd12527, %rd12526, 1099511628211;
	shr.u64 	%rd12528, %rd12508, 40;
	and.b64  	%rd12529, %rd12528, 255;
	xor.b64  	%rd12530, %rd12529, %rd12527;
	mul.lo.s64 	%rd12531, %rd12530, 1099511628211;
	shr.u64 	%rd12532, %rd12508, 48;
	and.b64  	%rd12533, %rd12532, 255;
	xor.b64  	%rd12534, %rd12533, %rd12531;
	mul.lo.s64 	%rd12535, %rd12534, 1099511628211;
	shr.u64 	%rd12536, %rd12508, 56;
	xor.b64  	%rd12537, %rd12536, %rd12535;
	mul.lo.s64 	%rd12538, %rd12537, 1099511628211;
	ld.u64 	%rd12539, [%rd12507+8];
	and.b64  	%rd12540, %rd12539, 255;
	xor.b64  	%rd12541, %rd12540, %rd12538;
	mul.lo.s64 	%rd12542, %rd12541, 1099511628211;
	shr.u64 	%rd12543, %rd12539, 8;
	and.b64  	%rd12544, %rd12543, 255;
	xor.b64  	%rd12545, %rd12544, %rd12542;
	mul.lo.s64 	%rd12546, %rd12545, 1099511628211;
	shr.u64 	%rd12547, %rd12539, 16;
	and.b64  	%rd12548, %rd12547, 255;
	xor.b64  	%rd12549, %rd12548, %rd12546;
	mul.lo.s64 	%rd12550, %rd12549, 1099511628211;
	shr.u64 	%rd12551, %rd12539, 24;
	and.b64  	%rd12552, %rd12551, 255;
	xor.b64  	%rd12553, %rd12552, %rd12550;
	mul.lo.s64 	%rd12554, %rd12553, 1099511628211;
	shr.u64 	%rd12555, %rd12539, 32;
	and.b64  	%rd12556, %rd12555, 255;
	xor.b64  	%rd12557, %rd12556, %rd12554;
	mul.lo.s64 	%rd12558, %rd12557, 1099511628211;
	shr.u64 	%rd12559, %rd12539, 40;
	and.b64  	%rd12560, %rd12559, 255;
	xor.b64  	%rd12561, %rd12560, %rd12558;
	mul.lo.s64 	%rd12562, %rd12561, 1099511628211;
	shr.u64 	%rd12563, %rd12539, 48;
	and.b64  	%rd12564, %rd12563, 255;
	xor.b64  	%rd12565, %rd12564, %rd12562;
	mul.lo.s64 	%rd12566, %rd12565, 1099511628211;
	shr.u64 	%rd12567, %rd12539, 56;
	xor.b64  	%rd12568, %rd12567, %rd12566;
	mul.lo.s64 	%rd30209, %rd12568, 1099511628211;
	add.s64 	%rd30207, %rd30207, 2;
	setp.ne.s64 	%p817, %rd30207, %rd30210;
	@%p817 bra 	$L__BB14_1876;
$L__BB14_1877:
	and.b64  	%rd12569, %rd3288, 1;
	setp.eq.b64 	%p818, %rd12569, 1;
	not.pred 	%p819, %p818;
	@%p819 bra 	$L__BB14_1879;
	shl.b64 	%rd12570, %rd30210, 3;
	add.s64 	%rd12571, %rd30044, %rd12570;
	ld.u64 	%rd12572, [%rd12571];
	and.b64  	%rd12573, %rd12572, 255;
	xor.b64  	%rd12574, %rd12573, %rd30209;
	mul.lo.s64 	%rd12575, %rd12574, 1099511628211;
	shr.u64 	%rd12576, %rd12572, 8;
	and.b64  	%rd12577, %rd12576, 255;
	xor.b64  	%rd12578, %rd12577, %rd12575;
	mul.lo.s64 	%rd12579, %rd12578, 1099511628211;
	shr.u64 	%rd12580, %rd12572, 16;
	and.b64  	%rd12581, %rd12580, 255;
	xor.b64  	%rd12582, %rd12581, %rd12579;
	mul.lo.s64 	%rd12583, %rd12582, 1099511628211;
	shr.u64 	%rd12584, %rd12572, 24;
	and.b64  	%rd12585, %rd12584, 255;
	xor.b64  	%rd12586, %rd12585, %rd12583;
	mul.lo.s64 	%rd12587, %rd12586, 1099511628211;
	shr.u64 	%rd12588, %rd12572, 32;
	and.b64  	%rd12589, %rd12588, 255;
	xor.b64  	%rd12590, %rd12589, %rd12587;
	mul.lo.s64 	%rd12591, %rd12590, 1099511628211;
	shr.u64 	%rd12592, %rd12572, 40;
	and.b64  	%rd12593, %rd12592, 255;
	xor.b64  	%rd12594, %rd12593, %rd12591;
	mul.lo.s64 	%rd12595, %rd12594, 1099511628211;
	shr.u64 	%rd12596, %rd12572, 48;
	and.b64  	%rd12597, %rd12596, 255;
	xor.b64  	%rd12598, %rd12597, %rd12595;
	mul.lo.s64 	%rd12599, %rd12598, 1099511628211;
	shr.u64 	%rd12600, %rd12572, 56;
	xor.b64  	%rd12601, %rd12600, %rd12599;
	mul.lo.s64 	%rd30209, %rd12601, 1099511628211;
$L__BB14_1879:
	setp.eq.s64 	%p820, %rd30203, %rd30209;
	@%p820 bra 	$L__BB14_1893;
	setp.eq.s64 	%p821, %rd3288, 0;
	mov.b64 	%rd30215, -3750763034362895579;
	@%p821 bra 	$L__BB14_1886;
	setp.eq.s64 	%p822, %rd3288, 1;
	mov.b64 	%rd30215, -3750763034362895579;
	mov.b64 	%rd30216, 0;
	@%p822 bra 	$L__BB14_1884;
	mov.b64 	%rd30215, -3750763034362895579;
	mov.b64 	%rd30213, 0;
	and.b64  	%rd30216, %rd3288, -2;
$L__BB14_1883:
	shl.b64 	%rd12608, %rd30213, 3;
	add.s64 	%rd12609, %rd30199, %rd12608;
	ld.u64 	%rd12610, [%rd12609];
	and.b64  	%rd12611, %rd12610, 255;
	xor.b64  	%rd12612, %rd12611, %rd30215;
	mul.lo.s64 	%rd12613, %rd12612, 1099511628211;
	shr.u64 	%rd12614, %rd12610, 8;
	and.b64  	%rd12615, %rd12614, 255;
	xor.b64  	%rd12616, %rd12615, %rd12613;
	mul.lo.s64 	%rd12617, %rd12616, 1099511628211;
	shr.u64 	%rd12618, %rd12610, 16;
	and.b64  	%rd12619, %rd12618, 255;
	xor.b64  	%rd12620, %rd12619, %rd12617;
	mul.lo.s64 	%rd12621, %rd12620, 1099511628211;
	shr.u64 	%rd12622, %rd12610, 24;
	and.b64  	%rd12623, %rd12622, 255;
	xor.b64  	%rd12624, %rd12623, %rd12621;
	mul.lo.s64 	%rd12625, %rd12624, 1099511628211;
	shr.u64 	%rd12626, %rd12610, 32;
	and.b64  	%rd12627, %rd12626, 255;
	xor.b64  	%rd12628, %rd12627, %rd12625;
	mul.lo.s64 	%rd12629, %rd12628, 1099511628211;
	shr.u64 	%rd12630, %rd12610, 40;
	and.b64  	%rd12631, %rd12630, 255;
	xor.b64  	%rd12632, %rd12631, %rd12629;
	mul.lo.s64 	%rd12633, %rd12632, 1099511628211;
	shr.u64 	%rd12634, %rd12610, 48;
	and.b64  	%rd12635, %rd12634, 255;
	xor.b64  	%rd12636, %rd12635, %rd12633;
	mul.lo.s64 	%rd12637, %rd12636, 1099511628211;
	shr.u64 	%rd12638, %rd12610, 56;
	xor.b64  	%rd12639, %rd12638, %rd12637;
	mul.lo.s64 	%rd12640, %rd12639, 1099511628211;
	ld.u64 	%rd12641, [%rd12609+8];
	and.b64  	%rd12642, %rd12641, 255;
	xor.b64  	%rd12643, %rd12642, %rd12640;
	mul.lo.s64 	%rd12644, %rd12643, 1099511628211;
	shr.u64 	%rd12645, %rd12641, 8;
	and.b64  	%rd12646, %rd12645, 255;
	xor.b64  	%rd12647, %rd12646, %rd12644;
	mul.lo.s64 	%rd12648, %rd12647, 1099511628211;
	shr.u64 	%rd12649, %rd12641, 16;
	and.b64  	%rd12650, %rd12649, 255;
	xor.b64  	%rd12651, %rd12650, %rd12648;
	mul.lo.s64 	%rd12652, %rd12651, 1099511628211;
	shr.u64 	%rd12653, %rd12641, 24;
	and.b64  	%rd12654, %rd12653, 255;
	xor.b64  	%rd12655, %rd12654, %rd12652;
	mul.lo.s64 	%rd12656, %rd12655, 1099511628211;
	shr.u64 	%rd12657, %rd12641, 32;
	and.b64  	%rd12658, %rd12657, 255;
	xor.b64  	%rd12659, %rd12658, %rd12656;
	mul.lo.s64 	%rd12660, %rd12659, 1099511628211;
	shr.u64 	%rd12661, %rd12641, 40;
	and.b64  	%rd12662, %rd12661, 255;
	xor.b64  	%rd12663, %rd12662, %rd12660;
	mul.lo.s64 	%rd12664, %rd12663, 1099511628211;
	shr.u64 	%rd12665, %rd12641, 48;
	and.b64  	%rd12666, %rd12665, 255;
	xor.b64  	%rd12667, %rd12666, %rd12664;
	mul.lo.s64 	%rd12668, %rd12667, 1099511628211;
	shr.u64 	%rd12669, %rd12641, 56;
	xor.b64  	%rd12670, %rd12669, %rd12668;
	mul.lo.s64 	%rd30215, %rd12670, 1099511628211;
	add.s64 	%rd30213, %rd30213, 2;
	setp.ne.s64 	%p823, %rd30213, %rd30216;
	@%p823 bra 	$L__BB14_1883;
$L__BB14_1884:
	and.b64  	%rd12671, %rd3288, 1;
	setp.eq.b64 	%p824, %rd12671, 1;
	not.pred 	%p825, %p824;
	@%p825 bra 	$L__BB14_1886;
	shl.b64 	%rd12672, %rd30216, 3;
	add.s64 	%rd12673, %rd30199, %rd12672;
	ld.u64 	%rd12674, [%rd12673];
	and.b64  	%rd12675, %rd12674, 255;
	xor.b64  	%rd12676, %rd12675, %rd30215;
	mul.lo.s64 	%rd12677, %rd12676, 1099511628211;
	shr.u64 	%rd12678, %rd12674, 8;
	and.b64  	%rd12679, %rd12678, 255;
	xor.b64  	%rd12680, %rd12679, %rd12677;
	mul.lo.s64 	%rd12681, %rd12680, 1099511628211;
	shr.u64 	%rd12682, %rd12674, 16;
	and.b64  	%rd12683, %rd12682, 255;
	xor.b64  	%rd12684, %rd12683, %rd12681;
	mul.lo.s64 	%rd12685, %rd12684, 1099511628211;
	shr.u64 	%rd12686, %rd12674, 24;
	and.b64  	%rd12687, %rd12686, 255;
	xor.b64  	%rd12688, %rd12687, %rd12685;
	mul.lo.s64 	%rd12689, %rd12688, 1099511628211;
	shr.u64 	%rd12690, %rd12674, 32;
	and.b64  	%rd12691, %rd12690, 255;
	xor.b64  	%rd12692, %rd12691, %rd12689;
	mul.lo.s64 	%rd12693, %rd12692, 1099511628211;
	shr.u64 	%rd12694, %rd12674, 40;
	and.b64  	%rd12695, %rd12694, 255;
	xor.b64  	%rd12696, %rd12695, %rd12693;
	mul.lo.s64 	%rd12697, %rd12696, 1099511628211;
	shr.u64 	%rd12698, %rd12674, 48;
	and.b64  	%rd12699, %rd12698, 255;
	xor.b64  	%rd12700, %rd12699, %rd12697;
	mul.lo.s64 	%rd12701, %rd12700, 1099511628211;
	shr.u64 	%rd12702, %rd12674, 56;
	xor.b64  	%rd12703, %rd12702, %rd12701;
	mul.lo.s64 	%rd30215, %rd12703, 1099511628211;
$L__BB14_1886:
	setp.eq.s64 	%p826, %rd3288, 0;
	mov.b64 	%rd30221, -3750763034362895579;
	@%p826 bra 	$L__BB14_1892;
	setp.eq.s64 	%p827, %rd3288, 1;
	mov.b64 	%rd30221, -3750763034362895579;
	mov.b64 	%rd30222, 0;
	@%p827 bra 	$L__BB14_1890;
	mov.b64 	%rd30221, -3750763034362895579;
	mov.b64 	%rd30219, 0;
	and.b64  	%rd30222, %rd3288, -2;
$L__BB14_1889:
	shl.b64 	%rd12710, %rd30219, 3;
	add.s64 	%rd12711, %rd30044, %rd12710;
	ld.u64 	%rd12712, [%rd12711];
	and.b64  	%rd12713, %rd12712, 255;
	xor.b64  	%rd12714, %rd12713, %rd30221;
	mul.lo.s64 	%rd12715, %rd12714, 1099511628211;
	shr.u64 	%rd12716, %rd12712, 8;
	and.b64  	%rd12717, %rd12716, 255;
	xor.b64  	%rd12718, %rd12717, %rd12715;
	mul.lo.s64 	%rd12719, %rd12718, 1099511628211;
	shr.u64 	%rd12720, %rd12712, 16;
	and.b64  	%rd12721, %rd12720, 255;
	xor.b64  	%rd12722, %rd12721, %rd12719;
	mul.lo.s64 	%rd12723, %rd12722, 1099511628211;
	shr.u64 	%rd12724, %rd12712, 24;
	and.b64  	%rd12725, %rd12724, 255;
	xor.b64  	%rd12726, %rd12725, %rd12723;
	mul.lo.s64 	%rd12727, %rd12726, 1099511628211;
	shr.u64 	%rd12728, %rd12712, 32;
	and.b64  	%rd12729, %rd12728, 255;
	xor.b64  	%rd12730, %rd12729, %rd12727;
	mul.lo.s64 	%rd12731, %rd12730, 1099511628211;
	shr.u64 	%rd12732, %rd12712, 40;
	and.b64  	%rd12733, %rd12732, 255;
	xor.b64  	%rd12734, %rd12733, %rd12731;
	mul.lo.s64 	%rd12735, %rd12734, 1099511628211;
	shr.u64 	%rd12736, %rd12712, 48;
	and.b64  	%rd12737, %rd12736, 255;
	xor.b64  	%rd12738, %rd12737, %rd12735;
	mul.lo.s64 	%rd12739, %rd12738, 1099511628211;
	shr.u64 	%rd12740, %rd12712, 56;
	xor.b64  	%rd12741, %rd12740, %rd12739;
	mul.lo.s64 	%rd12742, %rd12741, 1099511628211;
	ld.u64 	%rd12743, [%rd12711+8];
	and.b64  	%rd12744, %rd12743, 255;
	xor.b64  	%rd12745, %rd12744, %rd12742;
	mul.lo.s64 	%rd12746, %rd12745, 1099511628211;
	shr.u64 	%rd12747, %rd12743, 8;
	and.b64  	%rd12748, %rd12747, 255;
	xor.b64  	%rd12749, %rd12748, %rd12746;
	mul.lo.s64 	%rd12750, %rd12749, 1099511628211;
	shr.u64 	%rd12751, %rd12743, 16;
	and.b64  	%rd12752, %rd12751, 255;
	xor.b64  	%rd12753, %rd12752, %rd12750;
	mul.lo.s64 	%rd12754, %rd12753, 1099511628211;
	shr.u64 	%rd12755, %rd12743, 24;
	and.b64  	%rd12756, %rd12755, 255;
	xor.b64  	%rd12757, %rd12756, %rd12754;
	mul.lo.s64 	%rd12758, %rd12757, 1099511628211;
	shr.u64 	%rd12759, %rd12743, 32;
	and.b64  	%rd12760, %rd12759, 255;
	xor.b64  	%rd12761, %rd12760, %rd12758;
	mul.lo.s64 	%rd12762, %rd12761, 1099511628211;
	shr.u64 	%rd12763, %rd12743, 40;
	and.b64  	%rd12764, %rd12763, 255;
	xor.b64  	%rd12765, %rd12764, %rd12762;
	mul.lo.s64 	%rd12766, %rd12765, 1099511628211;
	shr.u64 	%rd12767, %rd12743, 48;
	and.b64  	%rd12768, %rd12767, 255;
	xor.b64  	%rd12769, %rd12768, %rd12766;
	mul.lo.s64 	%rd12770, %rd12769, 1099511628211;
	shr.u64 	%rd12771, %rd12743, 56;
	xor.b64  	%rd12772, %rd12771, %rd12770;
	mul.lo.s64 	%rd30221, %rd12772, 1099511628211;
	add.s64 	%rd30219, %rd30219, 2;
	setp.ne.s64 	%p828, %rd30219, %rd30222;
	@%p828 bra 	$L__BB14_1889;
$L__BB14_1890:
	and.b64  	%rd12773, %rd3288, 1;
	setp.eq.b64 	%p829, %rd12773, 1;
	not.pred 	%p830, %p829;
	@%p830 bra 	$L__BB14_1892;
	shl.b64 	%rd12774, %rd30222, 3;
	add.s64 	%rd12775, %rd30044, %rd12774;
	ld.u64 	%rd12776, [%rd12775];
	and.b64  	%rd12777, %rd12776, 255;
	xor.b64  	%rd12778, %rd12777, %rd30221;
	mul.lo.s64 	%rd12779, %rd12778, 1099511628211;
	shr.u64 	%rd12780, %rd12776, 8;
	and.b64  	%rd12781, %rd12780, 255;
	xor.b64  	%rd12782, %rd12781, %rd12779;
	mul.lo.s64 	%rd12783, %rd12782, 1099511628211;
	shr.u64 	%rd12784, %rd12776, 16;
	and.b64  	%rd12785, %rd12784, 255;
	xor.b64  	%rd12786, %rd12785, %rd12783;
	mul.lo.s64 	%rd12787, %rd12786, 1099511628211;
	shr.u64 	%rd12788, %rd12776, 24;
	and.b64  	%rd12789, %rd12788, 255;
	xor.b64  	%rd12790, %rd12789, %rd12787;
	mul.lo.s64 	%rd12791, %rd12790, 1099511628211;
	shr.u64 	%rd12792, %rd12776, 32;
	and.b64  	%rd12793, %rd12792, 255;
	xor.b64  	%rd12794, %rd12793, %rd12791;
	mul.lo.s64 	%rd12795, %rd12794, 1099511628211;
	shr.u64 	%rd12796, %rd12776, 40;
	and.b64  	%rd12797, %rd12796, 255;
	xor.b64  	%rd12798, %rd12797, %rd12795;
	mul.lo.s64 	%rd12799, %rd12798, 1099511628211;
	shr.u64 	%rd12800, %rd12776, 48;
	and.b64  	%rd12801, %rd12800, 255;
	xor.b64  	%rd12802, %rd12801, %rd12799;
	mul.lo.s64 	%rd12803, %rd12802, 1099511628211;
	shr.u64 	%rd12804, %rd12776, 56;
	xor.b64  	%rd12805, %rd12804, %rd12803;
	mul.lo.s64 	%rd30221, %rd12805, 1099511628211;
$L__BB14_1892:
	setp.lt.u64 	%p833, %rd30215, %rd30221;
	mov.pred 	%p2297, -1;
	mov.pred 	%p2296, 0;
	@%p833 bra 	$L__BB14_1927;
	bra.uni 	$L__BB14_1897;
$L__BB14_1893:
	setp.eq.s32 	%p834, %r429, 0;
	@%p834 bra 	$L__BB14_1897;
	mov.b64 	%rd30225, 0;
	cvt.s64.s32 	%rd12810, %r429;
$L__BB14_1895:
	shl.b64 	%rd12807, %rd30225, 3;
	add.s64 	%rd12808, %rd30199, %rd12807;
	ld.u64 	%rd2877, [%rd12808];
	add.s64 	%rd12809, %rd30044, %rd12807;
	ld.u64 	%rd2878, [%rd12809];
	setp.lt.u64 	%p837, %rd2877, %rd2878;
	mov.pred 	%p2297, -1;
	mov.pred 	%p2296, 0;
	@%p837 bra 	$L__BB14_1927;
	setp.le.u64 	%p838, %rd2877, %rd2878;
	add.s64 	%rd30225, %rd30225, 1;
	setp.lt.u64 	%p839, %rd30225, %rd12810;
	and.pred  	%p840, %p838, %p839;
	@%p840 bra 	$L__BB14_1895;
$L__BB14_1897:
	setp.eq.s64 	%p841, %rd3288, 0;
	mov.b64 	%rd30228, -3750763034362895579;
	@%p841 bra 	$L__BB14_1903;
	setp.eq.s64 	%p842, %rd3288, 1;
	mov.b64 	%rd30228, -3750763034362895579;
	mov.b64 	%rd30229, 0;
	@%p842 bra 	$L__BB14_1901;
	mov.b64 	%rd30228, -3750763034362895579;
	mov.b64 	%rd30226, 0;
	and.b64  	%rd30229, %rd3288, -2;
$L__BB14_1900:
	shl.b64 	%rd12817, %rd30226, 3;
	add.s64 	%rd12818, %rd30044, %rd12817;
	ld.u64 	%rd12819, [%rd12818];
	and.b64  	%rd12820, %rd12819, 255;
	xor.b64  	%rd12821, %rd12820, %rd30228;
	mul.lo.s64 	%rd12822, %rd12821, 1099511628211;
	shr.u64 	%rd12823, %rd12819, 8;
	and.b64  	%rd12824, %rd12823, 255;
	xor.b64  	%rd12825, %rd12824, %rd12822;
	mul.lo.s64 	%rd12826, %rd12825, 1099511628211;
	shr.u64 	%rd12827, %rd12819, 16;
	and.b64  	%rd12828, %rd12827, 255;
	xor.b64  	%rd12829, %rd12828, %rd12826;
	mul.lo.s64 	%rd12830, %rd12829, 1099511628211;
	shr.u64 	%rd12831, %rd12819, 24;
	and.b64  	%rd12832, %rd12831, 255;
	xor.b64  	%rd12833, %rd12832, %rd12830;
	mul.lo.s64 	%rd12834, %rd12833, 1099511628211;
	shr.u64 	%rd12835, %rd12819, 32;
	and.b64  	%rd12836, %rd12835, 255;
	xor.b64  	%rd12837, %rd12836, %rd12834;
	mul.lo.s64 	%rd12838, %rd12837, 1099511628211;
	shr.u64 	%rd12839, %rd12819, 40;
	and.b64  	%rd12840, %rd12839, 255;
	xor.b64  	%rd12841, %rd12840, %rd12838;
	mul.lo.s64 	%rd12842, %rd12841, 1099511628211;
	shr.u64 	%rd12843, %rd12819, 48;
	and.b64  	%rd12844, %rd12843, 255;
	xor.b64  	%rd12845, %rd12844, %rd12842;
	mul.lo.s64 	%rd12846, %rd12845, 1099511628211;
	shr.u64 	%rd12847, %rd12819, 56;
	xor.b64  	%rd12848, %rd12847, %rd12846;
	mul.lo.s64 	%rd12849, %rd12848, 1099511628211;
	ld.u64 	%rd12850, [%rd12818+8];
	and.b64  	%rd12851, %rd12850, 255;
	xor.b64  	%rd12852, %rd12851, %rd12849;
	mul.lo.s64 	%rd12853, %rd12852, 1099511628211;
	shr.u64 	%rd12854, %rd12850, 8;
	and.b64  	%rd12855, %rd12854, 255;
	xor.b64  	%rd12856, %rd12855, %rd12853;
	mul.lo.s64 	%rd12857, %rd12856, 1099511628211;
	shr.u64 	%rd12858, %rd12850, 16;
	and.b64  	%rd12859, %rd12858, 255;
	xor.b64  	%rd12860, %rd12859, %rd12857;
	mul.lo.s64 	%rd12861, %rd12860, 1099511628211;
	shr.u64 	%rd12862, %rd12850, 24;
	and.b64  	%rd12863, %rd12862, 255;
	xor.b64  	%rd12864, %rd12863, %rd12861;
	mul.lo.s64 	%rd12865, %rd12864, 1099511628211;
	shr.u64 	%rd12866, %rd12850, 32;
	and.b64  	%rd12867, %rd12866, 255;
	xor.b64  	%rd12868, %rd12867, %rd12865;
	mul.lo.s64 	%rd12869, %rd12868, 1099511628211;
	shr.u64 	%rd12870, %rd12850, 40;
	and.b64  	%rd12871, %rd12870, 255;
	xor.b64  	%rd12872, %rd12871, %rd12869;
	mul.lo.s64 	%rd12873, %rd12872, 1099511628211;
	shr.u64 	%rd12874, %rd12850, 48;
	and.b64  	%rd12875, %rd12874, 255;
	xor.b64  	%rd12876, %rd12875, %rd12873;
	mul.lo.s64 	%rd12877, %rd12876, 1099511628211;
	shr.u64 	%rd12878, %rd12850, 56;
	xor.b64  	%rd12879, %rd12878, %rd12877;
	mul.lo.s64 	%rd30228, %rd12879, 1099511628211;
	add.s64 	%rd30226, %rd30226, 2;
	setp.ne.s64 	%p843, %rd30226, %rd30229;
	@%p843 bra 	$L__BB14_1900;
$L__BB14_1901:
	and.b64  	%rd12880, %rd3288, 1;
	setp.eq.b64 	%p844, %rd12880, 1;
	not.pred 	%p845, %p844;
	@%p845 bra 	$L__BB14_1903;
	shl.b64 	%rd12881, %rd30229, 3;
	add.s64 	%rd12882, %rd30044, %rd12881;
	ld.u64 	%rd12883, [%rd12882];
	and.b64  	%rd12884, %rd12883, 255;
	xor.b64  	%rd12885, %rd12884, %rd30228;
	mul.lo.s64 	%rd12886, %rd12885, 1099511628211;
	shr.u64 	%rd12887, %rd12883, 8;
	and.b64  	%rd12888, %rd12887, 255;
	xor.b64  	%rd12889, %rd12888, %rd12886;
	mul.lo.s64 	%rd12890, %rd12889, 1099511628211;
	shr.u64 	%rd12891, %rd12883, 16;
	and.b64  	%rd12892, %rd12891, 255;
	xor.b64  	%rd12893, %rd12892, %rd12890;
	mul.lo.s64 	%rd12894, %rd12893, 1099511628211;
	shr.u64 	%rd12895, %rd12883, 24;
	and.b64  	%rd12896, %rd12895, 255;
	xor.b64  	%rd12897, %rd12896, %rd12894;
	mul.lo.s64 	%rd12898, %rd12897, 1099511628211;
	shr.u64 	%rd12899, %rd12883, 32;
	and.b64  	%rd12900, %rd12899, 255;
	xor.b64  	%rd12901, %rd12900, %rd12898;
	mul.lo.s64 	%rd12902, %rd12901, 1099511628211;
	shr.u64 	%rd12903, %rd12883, 40;
	and.b64  	%rd12904, %rd12903, 255;
	xor.b64  	%rd12905, %rd12904, %rd12902;
	mul.lo.s64 	%rd12906, %rd12905, 1099511628211;
	shr.u64 	%rd12907, %rd12883, 48;
	and.b64  	%rd12908, %rd12907, 255;
	xor.b64  	%rd12909, %rd12908, %rd12906;
	mul.lo.s64 	%rd12910, %rd12909, 1099511628211;
	shr.u64 	%rd12911, %rd12883, 56;
	xor.b64  	%rd12912, %rd12911, %rd12910;
	mul.lo.s64 	%rd30228, %rd12912, 1099511628211;
$L__BB14_1903:
	setp.eq.s64 	%p846, %rd3288, 0;
	mov.b64 	%rd30234, -3750763034362895579;
	@%p846 bra 	$L__BB14_1909;
	setp.eq.s64 	%p847, %rd3288, 1;
	mov.b64 	%rd30234, -3750763034362895579;
	mov.b64 	%rd30235, 0;
	@%p847 bra 	$L__BB14_1907;
	mov.b64 	%rd30234, -3750763034362895579;
	mov.b64 	%rd30232, 0;
	and.b64  	%rd30235, %rd3288, -2;
$L__BB14_1906:
	shl.b64 	%rd12919, %rd30232, 3;
	add.s64 	%rd12920, %rd30199, %rd12919;
	ld.u64 	%rd12921, [%rd12920];
	and.b64  	%rd12922, %rd12921, 255;
	xor.b64  	%rd12923, %rd12922, %rd30234;
	mul.lo.s64 	%rd12924, %rd12923, 1099511628211;
	shr.u64 	%rd12925, %rd12921, 8;
	and.b64  	%rd12926, %rd12925, 255;
	xor.b64  	%rd12927, %rd12926, %rd12924;
	mul.lo.s64 	%rd12928, %rd12927, 1099511628211;
	shr.u64 	%rd12929, %rd12921, 16;
	and.b64  	%rd12930, %rd12929, 255;
	xor.b64  	%rd12931, %rd12930, %rd12928;
	mul.lo.s64 	%rd12932, %rd12931, 1099511628211;
	shr.u64 	%rd12933, %rd12921, 24;
	and.b64  	%rd12934, %rd12933, 255;
	xor.b64  	%rd12935, %rd12934, %rd12932;
	mul.lo.s64 	%rd12936, %rd12935, 1099511628211;
	shr.u64 	%rd12937, %rd12921, 32;
	and.b64  	%rd12938, %rd12937, 255;
	xor.b64  	%rd12939, %rd12938, %rd12936;
	mul.lo.s64 	%rd12940, %rd12939, 1099511628211;
	shr.u64 	%rd12941, %rd12921, 40;
	and.b64  	%rd12942, %rd12941, 255;
	xor.b64  	%rd12943, %rd12942, %rd12940;
	mul.lo.s64 	%rd12944, %rd12943, 1099511628211;
	shr.u64 	%rd12945, %rd12921, 48;
	and.b64  	%rd12946, %rd12945, 255;
	xor.b64  	%rd12947, %rd12946, %rd12944;
	mul.lo.s64 	%rd12948, %rd12947, 1099511628211;
	shr.u64 	%rd12949, %rd12921, 56;
	xor.b64  	%rd12950, %rd12949, %rd12948;
	mul.lo.s64 	%rd12951, %rd12950, 1099511628211;
	ld.u64 	%rd12952, [%rd12920+8];
	and.b64  	%rd12953, %rd12952, 255;
	xor.b64  	%rd12954, %rd12953, %rd12951;
	mul.lo.s64 	%rd12955, %rd12954, 1099511628211;
	shr.u64 	%rd12956, %rd12952, 8;
	and.b64  	%rd12957, %rd12956, 255;
	xor.b64  	%rd12958, %rd12957, %rd12955;
	mul.lo.s64 	%rd12959, %rd12958, 1099511628211;
	shr.u64 	%rd12960, %rd12952, 16;
	and.b64  	%rd12961, %rd12960, 255;
	xor.b64  	%rd12962, %rd12961, %rd12959;
	mul.lo.s64 	%rd12963, %rd12962, 1099511628211;
	shr.u64 	%rd12964, %rd12952, 24;
	and.b64  	%rd12965, %rd12964, 255;
	xor.b64  	%rd12966, %rd12965, %rd12963;
	mul.lo.s64 	%rd12967, %rd12966, 1099511628211;
	shr.u64 	%rd12968, %rd12952, 32;
	and.b64  	%rd12969, %rd12968, 255;
	xor.b64  	%rd12970, %rd12969, %rd12967;
	mul.lo.s64 	%rd12971, %rd12970, 1099511628211;
	shr.u64 	%rd12972, %rd12952, 40;
	and.b64  	%rd12973, %rd12972, 255;
	xor.b64  	%rd12974, %rd12973, %rd12971;
	mul.lo.s64 	%rd12975, %rd12974, 1099511628211;
	shr.u64 	%rd12976, %rd12952, 48;
	and.b64  	%rd12977, %rd12976, 255;
	xor.b64  	%rd12978, %rd12977, %rd12975;
	mul.lo.s64 	%rd12979, %rd12978, 1099511628211;
	shr.u64 	%rd12980, %rd12952, 56;
	xor.b64  	%rd12981, %rd12980, %rd12979;
	mul.lo.s64 	%rd30234, %rd12981, 1099511628211;
	add.s64 	%rd30232, %rd30232, 2;
	setp.ne.s64 	%p848, %rd30232, %rd30235;
	@%p848 bra 	$L__BB14_1906;
$L__BB14_1907:
	and.b64  	%rd12982, %rd3288, 1;
	setp.eq.b64 	%p849, %rd12982, 1;
	not.pred 	%p850, %p849;
	@%p850 bra 	$L__BB14_1909;
	shl.b64 	%rd12983, %rd30235, 3;
	add.s64 	%rd12984, %rd30199, %rd12983;
	ld.u64 	%rd12985, [%rd12984];
	and.b64  	%rd12986, %rd12985, 255;
	xor.b64  	%rd12987, %rd12986, %rd30234;
	mul.lo.s64 	%rd12988, %rd12987, 1099511628211;
	shr.u64 	%rd12989, %rd12985, 8;
	and.b64  	%rd12990, %rd12989, 255;
	xor.b64  	%rd12991, %rd12990, %rd12988;
	mul.lo.s64 	%rd12992, %rd12991, 1099511628211;
	shr.u64 	%rd12993, %rd12985, 16;
	and.b64  	%rd12994, %rd12993, 255;
	xor.b64  	%rd12995, %rd12994, %rd12992;
	mul.lo.s64 	%rd12996, %rd12995, 1099511628211;
	shr.u64 	%rd12997, %rd12985, 24;
	and.b64  	%rd12998, %rd12997, 255;
	xor.b64  	%rd12999, %rd12998, %rd12996;
	mul.lo.s64 	%rd13000, %rd12999, 1099511628211;
	shr.u64 	%rd13001, %rd12985, 32;
	and.b64  	%rd13002, %rd13001, 255;
	xor.b64  	%rd13003, %rd13002, %rd13000;
	mul.lo.s64 	%rd13004, %rd13003, 1099511628211;
	shr.u64 	%rd13005, %rd12985, 40;
	and.b64  	%rd13006, %rd13005, 255;
	xor.b64  	%rd13007, %rd13006, %rd13004;
	mul.lo.s64 	%rd13008, %rd13007, 1099511628211;
	shr.u64 	%rd13009, %rd12985, 48;
	and.b64  	%rd13010, %rd13009, 255;
	xor.b64  	%rd13011, %rd13010, %rd13008;
	mul.lo.s64 	%rd13012, %rd13011, 1099511628211;
	shr.u64 	%rd13013, %rd12985, 56;
	xor.b64  	%rd13014, %rd13013, %rd13012;
	mul.lo.s64 	%rd30234, %rd13014, 1099511628211;
$L__BB14_1909:
	setp.eq.s64 	%p851, %rd30228, %rd30234;
	@%p851 bra 	$L__BB14_1923;
	setp.eq.s64 	%p852, %rd3288, 0;
	mov.b64 	%rd30240, -3750763034362895579;
	@%p852 bra 	$L__BB14_1916;
	setp.eq.s64 	%p853, %rd3288, 1;
	mov.b64 	%rd30240, -3750763034362895579;
	mov.b64 	%rd30241, 0;
	@%p853 bra 	$L__BB14_1914;
	mov.b64 	%rd30240, -3750763034362895579;
	mov.b64 	%rd30238, 0;
	and.b64  	%rd30241, %rd3288, -2;
$L__BB14_1913:
	shl.b64 	%rd13021, %rd30238, 3;
	add.s64 	%rd13022, %rd30044, %rd13021;
	ld.u64 	%rd13023, [%rd13022];
	and.b64  	%rd13024, %rd13023, 255;
	xor.b64  	%rd13025, %rd13024, %rd30240;
	mul.lo.s64 	%rd13026, %rd13025, 1099511628211;
	shr.u64 	%rd13027, %rd13023, 8;
	and.b64  	%rd13028, %rd13027, 255;
	xor.b64  	%rd13029, %rd13028, %rd13026;
	mul.lo.s64 	%rd13030, %rd13029, 1099511628211;
	shr.u64 	%rd13031, %rd13023, 16;
	and.b64  	%rd13032, %rd13031, 255;
	xor.b64  	%rd13033, %rd13032, %rd13030;
	mul.lo.s64 	%rd13034, %rd13033, 1099511628211;
	shr.u64 	%rd13035, %rd13023, 24;
	and.b64  	%rd13036, %rd13035, 255;
	xor.b64  	%rd13037, %rd13036, %rd13034;
	mul.lo.s64 	%rd13038, %rd13037, 1099511628211;
	shr.u64 	%rd13039, %rd13023, 32;
	and.b64  	%rd13040, %rd13039, 255;
	xor.b64  	%rd13041, %rd13040, %rd13038;
	mul.lo.s64 	%rd13042, %rd13041, 1099511628211;
	shr.u64 	%rd13043, %rd13023, 40;
	and.b64  	%rd13044, %rd13043, 255;
	xor.b64  	%rd13045, %rd13044, %rd13042;
	mul.lo.s64 	%rd13046, %rd13045, 1099511628211;
	shr.u64 	%rd13047, %rd13023, 48;
	and.b64  	%rd13048, %rd13047, 255;
	xor.b64  	%rd13049, %rd13048, %rd13046;
	mul.lo.s64 	%rd13050, %rd13049, 1099511628211;
	shr.u64 	%rd13051, %rd13023, 56;
	xor.b64  	%rd13052, %rd13051, %rd13050;
	mul.lo.s64 	%rd13053, %rd13052, 1099511628211;
	ld.u64 	%rd13054, [%rd13022+8];
	and.b64  	%rd13055, %rd13054, 255;
	xor.b64  	%rd13056, %rd13055, %rd13053;
	mul.lo.s64 	%rd13057, %rd13056, 1099511628211;
	shr.u64 	%rd13058, %rd13054, 8;
	and.b64  	%rd13059, %rd13058, 255;
	xor.b64  	%rd13060, %rd13059, %rd13057;
	mul.lo.s64 	%rd13061, %rd13060, 1099511628211;
	shr.u64 	%rd13062, %rd13054, 16;
	and.b64  	%rd13063, %rd13062, 255;
	xor.b64  	%rd13064, %rd13063, %rd13061;
	mul.lo.s64 	%rd13065, %rd13064, 1099511628211;
	shr.u64 	%rd13066, %rd13054, 24;
	and.b64  	%rd13067, %rd13066, 255;
	xor.b64  	%rd13068, %rd13067, %rd13065;
	mul.lo.s64 	%rd13069, %rd13068, 1099511628211;
	shr.u64 	%rd13070, %rd13054, 32;
	and.b64  	%rd13071, %rd13070, 255;
	xor.b64  	%rd13072, %rd13071, %rd13069;
	mul.lo.s64 	%rd13073, %rd13072, 1099511628211;
	shr.u64 	%rd13074, %rd13054, 40;
	and.b64  	%rd13075, %rd13074, 255;
	xor.b64  	%rd13076, %rd13075, %rd13073;
	mul.lo.s64 	%rd13077, %rd13076, 1099511628211;
	shr.u64 	%rd13078, %rd13054, 48;
	and.b64  	%rd13079, %rd13078, 255;
	xor.b64  	%rd13080, %rd13079, %rd13077;
	mul.lo.s64 	%rd13081, %rd13080, 1099511628211;
	shr.u64 	%rd13082, %rd13054, 56;
	xor.b64  	%rd13083, %rd13082, %rd13081;
	mul.lo.s64 	%rd30240, %rd13083, 1099511628211;
	add.s64 	%rd30238, %rd30238, 2;
	setp.ne.s64 	%p854, %rd30238, %rd30241;
	@%p854 bra 	$L__BB14_1913;
$L__BB14_1914:
	and.b64  	%rd13084, %rd3288, 1;
	setp.eq.b64 	%p855, %rd13084, 1;
	not.pred 	%p856, %p855;
	@%p856 bra 	$L__BB14_1916;
	shl.b64 	%rd13085, %rd30241, 3;
	add.s64 	%rd13086, %rd30044, %rd13085;
	ld.u64 	%rd13087, [%rd13086];
	and.b64  	%rd13088, %rd13087, 255;
	xor.b64  	%rd13089, %rd13088, %rd30240;
	mul.lo.s64 	%rd13090, %rd13089, 1099511628211;
	shr.u64 	%rd13091, %rd13087, 8;
	and.b64  	%rd13092, %rd13091, 255;
	xor.b64  	%rd13093, %rd13092, %rd13090;
	mul.lo.s64 	%rd13094, %rd13093, 1099511628211;
	shr.u64 	%rd13095, %rd13087, 16;
	and.b64  	%rd13096, %rd13095, 255;
	xor.b64  	%rd13097, %rd13096, %rd13094;
	mul.lo.s64 	%rd13098, %rd13097, 1099511628211;
	shr.u64 	%rd13099, %rd13087, 24;
	and.b64  	%rd13100, %rd13099, 255;
	xor.b64  	%rd13101, %rd13100, %rd13098;
	mul.lo.s64 	%rd13102, %rd13101, 1099511628211;
	shr.u64 	%rd13103, %rd13087, 32;
	and.b64  	%rd13104, %rd13103, 255;
	xor.b64  	%rd13105, %rd13104, %rd13102;
	mul.lo.s64 	%rd13106, %rd13105, 1099511628211;
	shr.u64 	%rd13107, %rd13087, 40;
	and.b64  	%rd13108, %rd13107, 255;
	xor.b64  	%rd13109, %rd13108, %rd13106;
	mul.lo.s64 	%rd13110, %rd13109, 1099511628211;
	shr.u64 	%rd13111, %rd13087, 48;
	and.b64  	%rd13112, %rd13111, 255;
	xor.b64  	%rd13113, %rd13112, %rd13110;
	mul.lo.s64 	%rd13114, %rd13113, 1099511628211;
	shr.u64 	%rd13115, %rd13087, 56;
	xor.b64  	%rd13116, %rd13115, %rd13114;
	mul.lo.s64 	%rd30240, %rd13116, 1099511628211;
$L__BB14_1916:
	setp.eq.s64 	%p857, %rd3288, 0;
	mov.b64 	%rd30246, -3750763034362895579;
	@%p857 bra 	$L__BB14_1922;
	setp.eq.s64 	%p858, %rd3288, 1;
	mov.b64 	%rd30246, -3750763034362895579;
	mov.b64 	%rd30247, 0;
	@%p858 bra 	$L__BB14_1920;
	mov.b64 	%rd30246, -3750763034362895579;
	mov.b64 	%rd30244, 0;
	and.b64  	%rd30247, %rd3288, -2;
$L__BB14_1919:
	shl.b64 	%rd13123, %rd30244, 3;
	add.s64 	%rd13124, %rd30199, %rd13123;
	ld.u64 	%rd13125, [%rd13124];
	and.b64  	%rd13126, %rd13125, 255;
	xor.b64  	%rd13127, %rd13126, %rd30246;
	mul.lo.s64 	%rd13128, %rd13127, 1099511628211;
	shr.u64 	%rd13129, %rd13125, 8;
	and.b64  	%rd13130, %rd13129, 255;
	xor.b64  	%rd13131, %rd13130, %rd13128;
	mul.lo.s64 	%rd13132, %rd13131, 1099511628211;
	shr.u64 	%rd13133, %rd13125, 16;
	and.b64  	%rd13134, %rd13133, 255;
	xor.b64  	%rd13135, %rd13134, %rd13132;
	mul.lo.s64 	%rd13136, %rd13135, 1099511628211;
	shr.u64 	%rd13137, %rd13125, 24;
	and.b64  	%rd13138, %rd13137, 255;
	xor.b64  	%rd13139, %rd13138, %rd13136;
	mul.lo.s64 	%rd13140, %rd13139, 1099511628211;
	shr.u64 	%rd13141, %rd13125, 32;
	and.b64  	%rd13142, %rd13141, 255;
	xor.b64  	%rd13143, %rd13142, %rd13140;
	mul.lo.s64 	%rd13144, %rd13143, 1099511628211;
	shr.u64 	%rd13145, %rd13125, 40;
	and.b64  	%rd13146, %rd13145, 255;
	xor.b64  	%rd13147, %rd13146, %rd13144;
	mul.lo.s64 	%rd13148, %rd13147, 1099511628211;
	shr.u64 	%rd13149, %rd13125, 48;
	and.b64  	%rd13150, %rd13149, 255;
	xor.b64  	%rd13151, %rd13150, %rd13148;
	mul.lo.s64 	%rd13152, %rd13151, 1099511628211;
	shr.u64 	%rd13153, %rd13125, 56;
	xor.b64  	%rd13154, %rd13153, %rd13152;
	mul.lo.s64 	%rd13155, %rd13154, 1099511628211;
	ld.u64 	%rd13156, [%rd13124+8];
	and.b64  	%rd13157, %rd13156, 255;
	xor.b64  	%rd13158, %rd13157, %rd13155;
	mul.lo.s64 	%rd13159, %rd13158, 1099511628211;
	shr.u64 	%rd13160, %rd13156, 8;
	and.b64  	%rd13161, %rd13160, 255;
	xor.b64  	%rd13162, %rd13161, %rd13159;
	mul.lo.s64 	%rd13163, %rd13162, 1099511628211;
	shr.u64 	%rd13164, %rd13156, 16;
	and.b64  	%rd13165, %rd13164, 255;
	xor.b64  	%rd13166, %rd13165, %rd13163;
	mul.lo.s64 	%rd13167, %rd13166, 1099511628211;
	shr.u64 	%rd13168, %rd13156, 24;
	and.b64  	%rd13169, %rd13168, 255;
	xor.b64  	%rd13170, %rd13169, %rd13167;
	mul.lo.s64 	%rd13171, %rd13170, 1099511628211;
	shr.u64 	%rd13172, %rd13156, 32;
	and.b64  	%rd13173, %rd13172, 255;
	xor.b64  	%rd13174, %rd13173, %rd13171;
	mul.lo.s64 	%rd13175, %rd13174, 1099511628211;
	shr.u64 	%rd13176, %rd13156, 40;
	and.b64  	%rd13177, %rd13176, 255;
	xor.b64  	%rd13178, %rd13177, %rd13175;
	mul.lo.s64 	%rd13179, %rd13178, 1099511628211;
	shr.u64 	%rd13180, %rd13156, 48;
	and.b64  	%rd13181, %rd13180, 255;
	xor.b64  	%rd13182, %rd13181, %rd13179;
	mul.lo.s64 	%rd13183, %rd13182, 1099511628211;
	shr.u64 	%rd13184, %rd13156, 56;
	xor.b64  	%rd13185, %rd13184, %rd13183;
	mul.lo.s64 	%rd30246, %rd13185, 1099511628211;
	add.s64 	%rd30244, %rd30244, 2;
	setp.ne.s64 	%p859, %rd30244, %rd30247;
	@%p859 bra 	$L__BB14_1919;
$L__BB14_1920:
	and.b64  	%rd13186, %rd3288, 1;
	setp.eq.b64 	%p860, %rd13186, 1;
	not.pred 	%p861, %p860;
	@%p861 bra 	$L__BB14_1922;
	shl.b64 	%rd13187, %rd30247, 3;
	add.s64 	%rd13188, %rd30199, %rd13187;
	ld.u64 	%rd13189, [%rd13188];
	and.b64  	%rd13190, %rd13189, 255;
	xor.b64  	%rd13191, %rd13190, %rd30246;
	mul.lo.s64 	%rd13192, %rd13191, 1099511628211;
	shr.u64 	%rd13193, %rd13189, 8;
	and.b64  	%rd13194, %rd13193, 255;
	xor.b64  	%rd13195, %rd13194, %rd13192;
	mul.lo.s64 	%rd13196, %rd13195, 1099511628211;
	shr.u64 	%rd13197, %rd13189, 16;
	and.b64  	%rd13198, %rd13197, 255;
	xor.b64  	%rd13199, %rd13198, %rd13196;
	mul.lo.s64 	%rd13200, %rd13199, 1099511628211;
	shr.u64 	%rd13201, %rd13189, 24;
	and.b64  	%rd13202, %rd13201, 255;
	xor.b64  	%rd13203, %rd13202, %rd13200;
	mul.lo.s64 	%rd13204, %rd13203, 1099511628211;
	shr.u64 	%rd13205, %rd13189, 32;
	and.b64  	%rd13206, %rd13205, 255;
	xor.b64  	%rd13207, %rd13206, %rd13204;
	mul.lo.s64 	%rd13208, %rd13207, 1099511628211;
	shr.u64 	%rd13209, %rd13189, 40;
	and.b64  	%rd13210, %rd13209, 255;
	xor.b64  	%rd13211, %rd13210, %rd13208;
	mul.lo.s64 	%rd13212, %rd13211, 1099511628211;
	shr.u64 	%rd13213, %rd13189, 48;
	and.b64  	%rd13214, %rd13213, 255;
	xor.b64  	%rd13215, %rd13214, %rd13212;
	mul.lo.s64 	%rd13216, %rd13215, 1099511628211;
	shr.u64 	%rd13217, %rd13189, 56;
	xor.b64  	%rd13218, %rd13217, %rd13216;
	mul.lo.s64 	%rd30246, %rd13218, 1099511628211;
$L__BB14_1922:
	setp.lt.u64 	%p2296, %rd30240, %rd30246;
	mov.pred 	%p2297, 0;
	bra.uni 	$L__BB14_1927;
$L__BB14_1923:
	setp.eq.s32 	%p864, %r429, 0;
	mov.pred 	%p2297, 0;
	mov.pred 	%p2296, %p2297;
	@%p864 bra 	$L__BB14_1927;
	mov.b64 	%rd30250, 0;
	cvt.s64.s32 	%rd13223, %r429;
$L__BB14_1925:
	shl.b64 	%rd13220, %rd30250, 3;
	add.s64 	%rd13221, %rd30044, %rd13220;
	ld.u64 	%rd2923, [%rd13221];
	add.s64 	%rd13222, %rd30199, %rd13220;
	ld.u64 	%rd2924, [%rd13222];
	setp.lt.u64 	%p867, %rd2923, %rd2924;
	mov.pred 	%p2296, -1;
	@%p867 bra 	$L__BB14_1927;
	setp.le.u64 	%p869, %rd2923, %rd2924;
	add.s64 	%rd30250, %rd30250, 1;
	setp.lt.u64 	%p870, %rd30250, %rd13223;
	and.pred  	%p871, %p869, %p870;
	mov.pred 	%p2296, %p2297;
	@%p871 bra 	$L__BB14_1925;
$L__BB14_1927:
	add.s32 	%r569, %r1577, %r1540;
	setp.lt.s32 	%p872, %r569, %r313;
	and.pred  	%p94, %p872, %p2297;
	mov.u64 	%rd30251, %rd30199;
	@%p2296 bra 	$L__BB14_1929;
	add.s32 	%r336, %r1540, 1;
	shl.b32 	%r570, %r1540, 3;
	mov.u32 	%r571, _ZN6thrust24THRUST_300001_SM_1000_NS8cuda_cub4core6detail5shmemE;
	add.s32 	%r572, %r571, %r570;
	ld.shared.u64 	%rd30251, [%r572+2056];
	mov.u32 	%r1540, %r336;
$L__BB14_1929:
	@%p2297 bra 	$L__BB14_1931;
	add.s32 	%r338, %r1577, 1;
	shl.b32 	%r573, %r1577, 3;
	mov.u32 	%r574, _ZN6thrust24THRUST_300001_SM_1000_NS8cuda_cub4core6detail5shmemE;
	add.s32 	%r575, %r574, %r573;
	ld.shared.u64 	%rd30044, [%r575+2056];
	mov.u32 	%r1577, %r338;
$L__BB14_1931:
	setp.ge.s32 	%p2298, %r1540, %r310;
	setp.lt.s32 	%p873, %r1540, %r310;
	setp.ge.s32 	%p874, %r1577, %r312;
	and.pred  	%p2299, %p874, %p873;
	or.pred  	%p875, %p2298, %p874;
	@%p875 bra 	$L__BB14_1992;
	setp.eq.s64 	%p876, %rd3288, 0;
	mov.b64 	%rd30255, -3750763034362895579;
	@%p876 bra 	$L__BB14_1938;
	setp.eq.s64 	%p877, %rd3288, 1;
	mov.b64 	%rd30255, -3750763034362895579;
	mov.b64 	%rd30256, 0;
	@%p877 bra 	$L__BB14_1936;
	mov.b64 	%rd30255, -3750763034362895579;
	mov.b64 	%rd30253, 0;
	and.b64  	%rd30256, %rd3288, -2;
$L__BB14_1935:
	shl.b64 	%rd13230, %rd30253, 3;
	add.s64 	%rd13231, %rd30251, %rd13230;
	ld.u64 	%rd13232, [%rd13231];
	and.b64  	%rd13233, %rd13232, 255;
	xor.b64  	%rd13234, %rd13233, %rd30255;
	mul.lo.s64 	%rd13235, %rd13234, 1099511628211;
	shr.u64 	%rd13236, %rd13232, 8;
	and.b64  	%rd13237, %rd13236, 255;
	xor.b64  	%rd13238, %rd13237, %rd13235;
	mul.lo.s64 	%rd13239, %rd13238, 1099511628211;
	shr.u64 	%rd13240, %rd13232, 16;
	and.b64  	%rd13241, %rd13240, 255;
	xor.b64  	%rd13242, %rd13241, %rd13239;
	mul.lo.s64 	%rd13243, %rd13242, 1099511628211;
	shr.u64 	%rd13244, %rd13232, 24;
	and.b64  	%rd13245, %rd13244, 255;
	xor.b64  	%rd13246, %rd13245, %rd13243;
	mul.lo.s64 	%rd13247, %rd13246, 1099511628211;
	shr.u64 	%rd13248, %rd13232, 32;
	and.b64  	%rd13249, %rd13248, 255;
	xor.b64  	%rd13250, %rd13249, %rd13247;
	mul.lo.s64 	%rd13251, %rd13250, 1099511628211;
	shr.u64 	%rd13252, %rd13232, 40;
	and.b64  	%rd13253, %rd13252, 255;
	xor.b64  	%rd13254, %rd13253, %rd13251;
	mul.lo.s64 	%rd13255, %rd13254, 1099511628211;
	shr.u64 	%rd13256, %rd13232, 48;
	and.b64  	%rd13257, %rd13256, 255;
	xor.b64  	%rd13258, %rd13257, %rd13255;
	mul.lo.s64 	%rd13259, %rd13258, 1099511628211;
	shr.u64 	%rd13260, %rd13232, 56;
	xor.b64  	%rd13261, %rd13260, %rd13259;
	mul.lo.s64 	%rd13262, %rd13261, 1099511628211;
	ld.u64 	%rd13263, [%rd13231+8];
	and.b64  	%rd13264, %rd13263, 255;
	xor.b64  	%rd13265, %rd13264, %rd13262;
	mul.lo.s64 	%rd13266, %rd13265, 1099511628211;
	shr.u64 	%rd13267, %rd13263, 8;
	and.b64  	%rd13268, %rd13267, 255;
	xor.b64  	%rd13269, %rd13268, %rd13266;
	mul.lo.s64 	%rd13270, %rd13269, 1099511628211;
	shr.u64 	%rd13271, %rd13263, 16;
	and.b64  	%rd13272, %rd13271, 255;
	xor.b64  	%rd13273, %rd13272, %rd13270;
	mul.lo.s64 	%rd13274, %rd13273, 1099511628211;
	shr.u64 	%rd13275, %rd13263, 24;
	and.b64  	%rd13276, %rd13275, 255;
	xor.b64  	%rd13277, %rd13276, %rd13274;
	mul.lo.s64 	%rd13278, %rd13277, 1099511628211;
	shr.u64 	%rd13279, %rd13263, 32;
	and.b64  	%rd13280, %rd13279, 255;
	xor.b64  	%rd13281, %rd13280, %rd13278;
	mul.lo.s64 	%rd13282, %rd13281, 1099511628211;
	shr.u64 	%rd13283, %rd13263, 40;
	and.b64  	%rd13284, %rd13283, 255;
	xor.b64  	%rd13285, %rd13284, %rd13282;
	mul.lo.s64 	%rd13286, %rd13285, 1099511628211;
	shr.u64 	%rd13287, %rd13263, 48;
	and.b64  	%rd13288, %rd13287, 255;
	xor.b64  	%rd13289, %rd13288, %rd13286;
	mul.lo.s64 	%rd13290, %rd13289, 1099511628211;
	shr.u64 	%rd13291, %rd13263, 56;
	xor.b64  	%rd13292, %rd13291, %rd13290;
	mul.lo.s64 	%rd30255, %rd13292, 1099511628211;
	add.s64 	%rd30253, %rd30253, 2;
	setp.ne.s64 	%p878, %rd30253, %rd30256;
	@%p878 bra 	$L__BB14_1935;
$L__BB14_1936:
	and.b64  	%rd13293, %rd3288, 1;
	setp.eq.b64 	%p879, %rd13293, 1;
	not.pred 	%p880, %p879;
	@%p880 bra 	$L__BB14_1938;
	shl.b64 	%rd13294, %rd30256, 3;
	add.s64 	%rd13295, %rd30251, %rd13294;
	ld.u64 	%rd13296, [%rd13295];
	and.b64  	%rd13297, %rd13296, 255;
	xor.b64  	%rd13298, %rd13297, %rd30255;
	mul.lo.s64 	%rd13299, %rd13298, 1099511628211;
	shr.u64 	%rd13300, %rd13296, 8;
	and.b64  	%rd13301, %rd13300, 255;
	xor.b64  	%rd13302, %rd13301, %rd13299;
	mul.lo.s64 	%rd13303, %rd13302, 1099511628211;
	shr.u64 	%rd13304, %rd13296, 16;
	and.b64  	%rd13305, %rd13304, 255;
	xor.b64  	%rd13306, %rd13305, %rd13303;
	mul.lo.s64 	%rd13307, %rd13306, 1099511628211;
	shr.u64 	%rd13308, %rd13296, 24;
	and.b64  	%rd13309, %rd13308, 255;
	xor.b64  	%rd13310, %rd13309, %rd13307;
	mul.lo.s64 	%rd13311, %rd13310, 1099511628211;
	shr.u64 	%rd13312, %rd13296, 32;
	and.b64  	%rd13313, %rd13312, 255;
	xor.b64  	%rd13314, %rd13313, %rd13311;
	mul.lo.s64 	%rd13315, %rd13314, 1099511628211;
	shr.u64 	%rd13316, %rd13296, 40;
	and.b64  	%rd13317, %rd13316, 255;
	xor.b64  	%rd13318, %rd13317, %rd13315;
	mul.lo.s64 	%rd13319, %rd13318, 1099511628211;
	shr.u64 	%rd13320, %rd13296, 48;
	and.b64  	%rd13321, %rd13320, 255;
	xor.b64  	%rd13322, %rd13321, %rd13319;
	mul.lo.s64 	%rd13323, %rd13322, 1099511628211;
	shr.u64 	%rd13324, %rd13296, 56;
	xor.b64  	%rd13325, %rd13324, %rd13323;
	mul.lo.s64 	%rd30255, %rd13325, 1099511628211;
$L__BB14_1938:
	setp.eq.s64 	%p881, %rd3288, 0;
	mov.b64 	%rd30261, -3750763034362895579;
	@%p881 bra 	$L__BB14_1944;
	setp.eq.s64 	%p882, %rd3288, 1;
	mov.b64 	%rd30261, -3750763034362895579;
	mov.b64 	%rd30262, 0;
	@%p882 bra 	$L__BB14_1942;
	mov.b64 	%rd30261, -3750763034362895579;
	mov.b64 	%rd30259, 0;
	and.b64  	%rd30262, %rd3288, -2;
$L__BB14_1941:
	shl.b64 	%rd13332, %rd30259, 3;
	add.s64 	%rd13333, %rd30044, %rd13332;
	ld.u64 	%rd13334, [%rd13333];
	and.b64  	%rd13335, %rd13334, 255;
	xor.b64  	%rd13336, %rd13335, %rd30261;
	mul.lo.s64 	%rd13337, %rd13336, 1099511628211;
	shr.u64 	%rd13338, %rd13334, 8;
	and.b64  	%rd13339, %rd13338, 255;
	xor.b64  	%rd13340, %rd13339, %rd13337;
	mul.lo.s64 	%rd13341, %rd13340, 1099511628211;
	shr.u64 	%rd13342, %rd13334, 16;
	and.b64  	%rd13343, %rd13342, 255;
	xor.b64  	%rd13344, %rd13343, %rd13341;
	mul.lo.s64 	%rd13345, %rd13344, 1099511628211;
	shr.u64 	%rd13346, %rd13334, 24;
	and.b64  	%rd13347, %rd13346, 255;
	xor.b64  	%rd13348, %rd13347, %rd13345;
	mul.lo.s64 	%rd13349, %rd13348, 1099511628211;
	shr.u64 	%rd13350, %rd13334, 32;
	and.b64  	%rd13351, %rd13350, 255;
	xor.b64  	%rd13352, %rd13351, %rd13349;
	mul.lo.s64 	%rd13353, %rd13352, 1099511628211;
	shr.u64 	%rd13354, %rd13334, 40;
	and.b64  	%rd13355, %rd13354, 255;
	xor.b64  	%rd13356, %rd13355, %rd13353;
	mul.lo.s64 	%rd13357, %rd13356, 1099511628211;
	shr.u64 	%rd13358, %rd13334, 48;
	and.b64  	%rd13359, %rd13358, 255;
	xor.b64  	%rd13360, %rd13359, %rd13357;
	mul.lo.s64 	%rd13361, %rd13360, 1099511628211;
	shr.u64 	%rd13362, %rd13334, 56;
	xor.b64  	%rd13363, %rd13362, %rd13361;
	mul.lo.s64 	%rd13364, %rd13363, 1099511628211;
	ld.u64 	%rd13365, [%rd13333+8];
	and.b64  	%rd13366, %rd13365, 255;
	xor.b64  	%rd13367, %rd13366, %rd13364;
	mul.lo.s64 	%rd13368, %rd13367, 1099511628211;
	shr.u64 	%rd13369, %rd13365, 8;
	and.b64  	%rd13370, %rd13369, 255;
	xor.b64  	%rd13371, %rd13370, %rd13368;
	mul.lo.s64 	%rd13372, %rd13371, 1099511628211;
	shr.u64 	%rd13373, %rd13365, 16;
	and.b64  	%rd13374, %rd13373, 255;
	xor.b64  	%rd13375, %rd13374, %rd13372;
	mul.lo.s64 	%rd13376, %rd13375, 1099511628211;
	shr.u64 	%rd13377, %rd13365, 24;
	and.b64  	%rd13378, %rd13377, 255;
	xor.b64  	%rd13379, %rd13378, %rd13376;
	mul.lo.s64 	%rd13380, %rd13379, 1099511628211;
	shr.u64 	%rd13381, %rd13365, 32;
	and.b64  	%rd13382, %rd13381, 255;
	xor.b64  	%rd13383, %rd13382, %rd13380;
	mul.lo.s64 	%rd13384, %rd13383, 1099511628211;
	shr.u64 	%rd13385, %rd13365, 40;
	and.b64  	%rd13386, %rd13385, 255;
	xor.b64  	%rd13387, %rd13386, %rd13384;
	mul.lo.s64 	%rd13388, %rd13387, 1099511628211;
	shr.u64 	%rd13389, %rd13365, 48;
	and.b64  	%rd13390, %rd13389, 255;
	xor.b64  	%rd13391, %rd13390, %rd13388;
	mul.lo.s64 	%rd13392, %rd13391, 1099511628211;
	shr.u64 	%rd13393, %rd13365, 56;
	xor.b64  	%rd13394, %rd13393, %rd13392;
	mul.lo.s64 	%rd30261, %rd13394, 1099511628211;
	add.s64 	%rd30259, %rd30259, 2;
	setp.ne.s64 	%p883, %rd30259, %rd30262;
	@%p883 bra 	$L__BB14_1941;
$L__BB14_1942:
	and.b64  	%rd13395, %rd3288, 1;
	setp.eq.b64 	%p884, %rd13395, 1;
	not.pred 	%p885, %p884;
	@%p885 bra 	$L__BB14_1944;
	shl.b64 	%rd13396, %rd30262, 3;
	add.s64 	%rd13397, %rd30044, %rd13396;
	ld.u64 	%rd13398, [%rd13397];
	and.b64  	%rd13399, %rd13398, 255;
	xor.b64  	%rd13400, %rd13399, %rd30261;
	mul.lo.s64 	%rd13401, %rd13400, 1099511628211;
	shr.u64 	%rd13402, %rd13398, 8;
	and.b64  	%rd13403, %rd13402, 255;
	xor.b64  	%rd13404, %rd13403, %rd13401;
	mul.lo.s64 	%rd13405, %rd13404, 1099511628211;
	shr.u64 	%rd13406, %rd13398, 16;
	and.b64  	%rd13407, %rd13406, 255;
	xor.b64  	%rd13408, %rd13407, %rd13405;
	mul.lo.s64 	%rd13409, %rd13408, 1099511628211;
	shr.u64 	%rd13410, %rd13398, 24;
	and.b64  	%rd13411, %rd13410, 255;
	xor.b64  	%rd13412, %rd13411, %rd13409;
	mul.lo.s64 	%rd13413, %rd13412, 1099511628211;
	shr.u64 	%rd13414, %rd13398, 32;
	and.b64  	%rd13415, %rd13414, 255;
	xor.b64  	%rd13416, %rd13415, %rd13413;
	mul.lo.s64 	%rd13417, %rd13416, 1099511628211;
	shr.u64 	%rd13418, %rd13398, 40;
	and.b64  	%rd13419, %rd13418, 255;
	xor.b64  	%rd13420, %rd13419, %rd13417;
	mul.lo.s64 	%rd13421, %rd13420, 1099511628211;
	shr.u64 	%rd13422, %rd13398, 48;
	and.b64  	%rd13423, %rd13422, 255;
	xor.b64  	%rd13424, %rd13423, %rd13421;
	mul.lo.s64 	%rd13425, %rd13424, 1099511628211;
	shr.u64 	%rd13426, %rd13398, 56;
	xor.b64  	%rd13427, %rd13426, %rd13425;
	mul.lo.s64 	%rd30261, %rd13427, 1099511628211;
$L__BB14_1944:
	setp.eq.s64 	%p886, %rd30255, %rd30261;
	@%p886 bra 	$L__BB14_1958;
	setp.eq.s64 	%p887, %rd3288, 0;
	mov.b64 	%rd30267, -3750763034362895579;
	@%p887 bra 	$L__BB14_1951;
	setp.eq.s64 	%p888, %rd3288, 1;
	mov.b64 	%rd30267, -3750763034362895579;
	mov.b64 	%rd30268, 0;
	@%p888 bra 	$L__BB14_1949;
	mov.b64 	%rd30267, -3750763034362895579;
	mov.b64 	%rd30265, 0;
	and.b64  	%rd30268, %rd3288, -2;
$L__BB14_1948:
	shl.b64 	%rd13434, %rd30265, 3;
	add.s64 	%rd13435, %rd30251, %rd13434;
	ld.u64 	%rd13436, [%rd13435];
	and.b64  	%rd13437, %rd13436, 255;
	xor.b64  	%rd13438, %rd13437, %rd30267;
	mul.lo.s64 	%rd13439, %rd13438, 1099511628211;
	shr.u64 	%rd13440, %rd13436, 8;
	and.b64  	%rd13441, %rd13440, 255;
	xor.b64  	%rd13442, %rd13441, %rd13439;
	mul.lo.s64 	%rd13443, %rd13442, 1099511628211;
	shr.u64 	%rd13444, %rd13436, 16;
	and.b64  	%rd13445, %rd13444, 255;
	xor.b64  	%rd13446, %rd13445, %rd13443;
	mul.lo.s64 	%rd13447, %rd13446, 1099511628211;
	shr.u64 	%rd13448, %rd13436, 24;
	and.b64  	%rd13449, %rd13448, 255;
	xor.b64  	%rd13450, %rd13449, %rd13447;
	mul.lo.s64 	%rd13451, %rd13450, 1099511628211;
	shr.u64 	%rd13452, %rd13436, 32;
	and.b64  	%rd13453, %rd13452, 255;
	xor.b64  	%rd13454, %rd13453, %rd13451;
	mul.lo.s64 	%rd13455, %rd13454, 1099511628211;
	shr.u64 	%rd13456, %rd13436, 40;
	and.b64  	%rd13457, %rd13456, 255;
	xor.b64  	%rd13458, %rd13457, %rd13455;
	mul.lo.s64 	%rd13459, %rd13458, 1099511628211;
	shr.u64 	%rd13460, %rd13436, 48;
	and.b64  	%rd13461, %rd13460, 255;
	xor.b64  	%rd13462, %rd13461, %rd13459;
	mul.lo.s64 	%rd13463, %rd13462, 1099511628211;
	shr.u64 	%rd13464, %rd13436, 56;
	xor.b64  	%rd13465, %rd13464, %rd13463;
	mul.lo.s64 	%rd13466, %rd13465, 1099511628211;
	ld.u64 	%rd13467, [%rd13435+8];
	and.b64  	%rd13468, %rd13467, 255;
	xor.b64  	%rd13469, %rd13468, %rd13466;
	mul.lo.s64 	%rd13470, %rd13469, 1099511628211;
	shr.u64 	%rd13471, %rd13467, 8;
	and.b64  	%rd13472, %rd13471, 255;
	xor.b64  	%rd13473, %rd13472, %rd13470;
	mul.lo.s64 	%rd13474, %rd13473, 1099511628211;
	shr.u64 	%rd13475, %rd13467, 16;
	and.b64  	%rd13476, %rd13475, 255;
	xor.b64  	%rd13477, %rd13476, %rd13474;
	mul.lo.s64 	%rd13478, %rd13477, 1099511628211;
	shr.u64 	%rd13479, %rd13467, 24;
	and.b64  	%rd13480, %rd13479, 255;
	xor.b64  	%rd13481, %rd13480, %rd13478;
	mul.lo.s64 	%rd13482, %rd13481, 1099511628211;
	shr.u64 	%rd13483, %rd13467, 32;
	and.b64  	%rd13484, %rd13483, 255;
	xor.b64  	%rd13485, %rd13484, %rd13482;
	mul.lo.s64 	%rd13486, %rd13485, 1099511628211;
	shr.u64 	%rd13487, %rd13467, 40;
	and.b64  	%rd13488, %rd13487, 255;
	xor.b64  	%rd13489, %rd13488, %rd13486;
	mul.lo.s64 	%rd13490, %rd13489, 1099511628211;
	shr.u64 	%rd13491, %rd13467, 48;
	and.b64  	%rd13492, %rd13491, 255;
	xor.b64  	%rd13493, %rd13492, %rd13490;
	mul.lo.s64 	%rd13494, %rd13493, 1099511628211;
	shr.u64 	%rd13495, %rd13467, 56;
	xor.b64  	%rd13496, %rd13495, %rd13494;
	mul.lo.s64 	%rd30267, %rd13496, 1099511628211;
	add.s64 	%rd30265, %rd30265, 2;
	setp.ne.s64 	%p889, %rd30265, %rd30268;
	@%p889 bra 	$L__BB14_1948;
$L__BB14_1949:
	and.b64  	%rd13497, %rd3288, 1;
	setp.eq.b64 	%p890, %rd13497, 1;
	not.pred 	%p891, %p890;
	@%p891 bra 	$L__BB14_1951;
	shl.b64 	%rd13498, %rd30268, 3;
	add.s64 	%rd13499, %rd30251, %rd13498;
	ld.u64 	%rd13500, [%rd13499];
	and.b64  	%rd13501, %rd13500, 255;
	xor.b64  	%rd13502, %rd13501, %rd30267;
	mul.lo.s64 	%rd13503, %rd13502, 1099511628211;
	shr.u64 	%rd13504, %rd13500, 8;
	and.b64  	%rd13505, %rd13504, 255;
	xor.b64  	%rd13506, %rd13505, %rd13503;
	mul.lo.s64 	%rd13507, %rd13506, 1099511628211;
	shr.u64 	%rd13508, %rd13500, 16;
	and.b64  	%rd13509, %rd13508, 255;
	xor.b64  	%rd13510, %rd13509, %rd13507;
	mul.lo.s64 	%rd13511, %rd13510, 1099511628211;
	shr.u64 	%rd13512, %rd13500, 24;
	and.b64  	%rd13513, %rd13512, 255;
	xor.b64  	%rd13514, %rd13513, %rd13511;
	mul.lo.s64 	%rd13515, %rd13514, 1099511628211;
	shr.u64 	%rd13516, %rd13500, 32;
	and.b64  	%rd13517, %rd13516, 255;
	xor.b64  	%rd13518, %rd13517, %rd13515;
	mul.lo.s64 	%rd13519, %rd13518, 1099511628211;
	shr.u64 	%rd13520, %rd13500, 40;
	and.b64  	%rd13521, %rd13520, 255;
	xor.b64  	%rd13522, %rd13521, %rd13519;
	mul.lo.s64 	%rd13523, %rd13522, 1099511628211;
	shr.u64 	%rd13524, %rd13500, 48;
	and.b64  	%rd13525, %rd13524, 255;
	xor.b64  	%rd13526, %rd13525, %rd13523;
	mul.lo.s64 	%rd13527, %rd13526, 1099511628211;
	shr.u64 	%rd13528, %rd13500, 56;
	xor.b64  	%rd13529, %rd13528, %rd13527;
	mul.lo.s64 	%rd30267, %rd13529, 1099511628211;
$L__BB14_1951:
	setp.eq.s64 	%p892, %rd3288, 0;
	mov.b64 	%rd30273, -3750763034362895579;
	@%p892 bra 	$L__BB14_1957;
	setp.eq.s64 	%p893, %rd3288, 1;
	mov.b64 	%rd30273, -3750763034362895579;
	mov.b64 	%rd30274, 0;
	@%p893 bra 	$L__BB14_1955;
	mov.b64 	%rd30273, -3750763034362895579;
	mov.b64 	%rd30271, 0;
	and.b64  	%rd30274, %rd3288, -2;
$L__BB14_1954:
	shl.b64 	%rd13536, %rd30271, 3;
	add.s64 	%rd13537, %rd30044, %rd13536;
	ld.u64 	%rd13538, [%rd13537];
	and.b64  	%rd13539, %rd13538, 255;
	xor.b64  	%rd13540, %rd13539, %rd30273;
	mul.lo.s64 	%rd13541, %rd13540, 1099511628211;
	shr.u64 	%rd13542, %rd13538, 8;
	and.b64  	%rd13543, %rd13542, 255;
	xor.b64  	%rd13544, %rd13543, %rd13541;
	mul.lo.s64 	%rd13545, %rd13544, 1099511628211;
	shr.u64 	%rd13546, %rd13538, 16;
	and.b64  	%rd13547, %rd13546, 255;
	xor.b64  	%rd13548, %rd13547, %rd13545;
	mul.lo.s64 	%rd13549, %rd13548, 1099511628211;
	shr.u64 	%rd13550, %rd13538, 24;
	and.b64  	%rd13551, %rd13550, 255;
	xor.b64  	%rd13552, %rd13551, %rd13549;
	mul.lo.s64 	%rd13553, %rd13552, 1099511628211;
	shr.u64 	%rd13554, %rd13538, 32;
	and.b64  	%rd13555, %rd13554, 255;
	xor.b64  	%rd13556, %rd13555, %rd13553;
	mul.lo.s64 	%rd13557, %rd13556, 1099511628211;
	shr.u64 	%rd13558, %rd13538, 40;
	and.b64  	%rd13559, %rd13558, 255;
	xor.b64  	%rd13560, %rd13559, %rd13557;
	mul.lo.s64 	%rd13561, %rd13560, 1099511628211;
	shr.u64 	%rd13562, %rd13538, 48;
	and.b64  	%rd13563, %rd13562, 255;
	xor.b64  	%rd13564, %rd13563, %rd13561;
	mul.lo.s64 	%rd13565, %rd13564, 1099511628211;
	shr.u64 	%rd13566, %rd13538, 56;
	xor.b64  	%rd13567, %rd13566, %rd13565;
	mul.lo.s64 	%rd13568, %rd13567, 1099511628211;
	ld.u64 	%rd13569, [%rd13537+8];
	and.b64  	%rd13570, %rd13569, 255;
	xor.b64  	%rd13571, %rd13570, %rd13568;
	mul.lo.s64 	%rd13572, %rd13571, 1099511628211;
	shr.u64 	%rd13573, %rd13569, 8;
	and.b64  	%rd13574, %rd13573, 255;
	xor.b64  	%rd13575, %rd13574, %rd13572;
	mul.lo.s64 	%rd13576, %rd13575, 1099511628211;
	shr.u64 	%rd13577, %rd13569, 16;
	and.b64  	%rd13578, %rd13577, 255;
	xor.b64  	%rd13579, %rd13578, %rd13576;
	mul.lo.s64 	%rd13580, %rd13579, 1099511628211;
	shr.u64 	%rd13581, %rd13569, 24;
	and.b64  	%rd13582, %rd13581, 255;
	xor.b64  	%rd13583, %rd13582, %rd13580;
	mul.lo.s64 	%rd13584, %rd13583, 1099511628211;
	shr.u64 	%rd13585, %rd13569, 32;
	and.b64  	%rd13586, %rd13585, 255;
	xor.b64  	%rd13587, %rd13586, %rd13584;
	mul.lo.s64 	%rd13588, %rd13587, 1099511628211;
	shr.u64 	%rd13589, %rd13569, 40;
	and.b64  	%rd13590, %rd13589, 255;
	xor.b64  	%rd13591, %rd13590, %rd13588;
	mul.lo.s64 	%rd13592, %rd13591, 1099511628211;
	shr.u64 	%rd13593, %rd13569, 48;
	and.b64  	%rd13594, %rd13593, 255;
	xor.b64  	%rd13595, %rd13594, %rd13592;
	mul.lo.s64 	%rd13596, %rd13595, 1099511628211;
	shr.u64 	%rd13597, %rd13569, 56;
	xor.b64  	%rd13598, %rd13597, %rd13596;
	mul.lo.s64 	%rd30273, %rd13598, 1099511628211;
	add.s64 	%rd30271, %rd30271, 2;
	setp.ne.s64 	%p894, %rd30271, %rd30274;
	@%p894 bra 	$L__BB14_1954;
$L__BB14_1955:
	and.b64  	%rd13599, %rd3288, 1;
	setp.eq.b64 	%p895, %rd13599, 1;
	not.pred 	%p896, %p895;
	@%p896 bra 	$L__BB14_1957;
	shl.b64 	%rd13600, %rd30274, 3;
	add.s64 	%rd13601, %rd30044, %rd13600;
	ld.u64 	%rd13602, [%rd13601];
	and.b64  	%rd13603, %rd13602, 255;
	xor.b64  	%rd13604, %rd13603, %rd30273;
	mul.lo.s64 	%rd13605, %rd13604, 1099511628211;
	shr.u64 	%rd13606, %rd13602, 8;
	and.b64  	%rd13607, %rd13606, 255;
	xor.b64  	%rd13608, %rd13607, %rd13605;
	mul.lo.s64 	%rd13609, %rd13608, 1099511628211;
	shr.u64 	%rd13610, %rd13602, 16;
	and.b64  	%rd13611, %rd13610, 255;
	xor.b64  	%rd13612, %rd13611, %rd13609;
	mul.lo.s64 	%rd13613, %rd13612, 1099511628211;
	shr.u64 	%rd13614, %rd13602, 24;
	and.b64  	%rd13615, %rd13614, 255;
	xor.b64  	%rd13616, %rd13615, %rd13613;
	mul.lo.s64 	%rd13617, %rd13616, 1099511628211;
	shr.u64 	%rd13618, %rd13602, 32;
	and.b64  	%rd13619, %rd13618, 255;
	xor.b64  	%rd13620, %rd13619, %rd13617;
	mul.lo.s64 	%rd13621, %rd13620, 1099511628211;
	shr.u64 	%rd13622, %rd13602, 40;
	and.b64  	%rd13623, %rd13622, 255;
	xor.b64  	%rd13624, %rd13623, %rd13621;
	mul.lo.s64 	%rd13625, %rd13624, 1099511628211;
	shr.u64 	%rd13626, %rd13602, 48;
	and.b64  	%rd13627, %rd13626, 255;
	xor.b64  	%rd13628, %rd13627, %rd13625;
	mul.lo.s64 	%rd13629, %rd13628, 1099511628211;
	shr.u64 	%rd13630, %rd13602, 56;
	xor.b64  	%rd13631, %rd13630, %rd13629;
	mul.lo.s64 	%rd30273, %rd13631, 1099511628211;
$L__BB14_1957:
	setp.lt.u64 	%p899, %rd30267, %rd30273;
	mov.pred 	%p2299, -1;
	mov.pred 	%p2298, 0;
	@%p899 bra 	$L__BB14_1992;
	bra.uni 	$L__BB14_1962;
$L__BB14_1958:
	setp.eq.s32 	%p900, %r429, 0;
	@%p900 bra 	$L__BB14_1962;
	mov.b64 	%rd30277, 0;
	cvt.s64.s32 	%rd13636, %r429;
$L__BB14_1960:
	shl.b64 	%rd13633, %rd30277, 3;
	add.s64 	%rd13634, %rd30251, %rd13633;
	ld.u64 	%rd2975, [%rd13634];
	add.s64 	%rd13635, %rd30044, %rd13633;
	ld.u64 	%rd2976, [%rd13635];
	setp.lt.u64 	%p903, %rd2975, %rd2976;
	mov.pred 	%p2299, -1;
	mov.pred 	%p2298, 0;
	@%p903 bra 	$L__BB14_1992;
	setp.le.u64 	%p904, %rd2975, %rd2976;
	add.s64 	%rd30277, %rd30277, 1;
	setp.lt.u64 	%p905, %rd30277, %rd13636;
	and.pred  	%p906, %p904, %p905;
	@%p906 bra 	$L__BB14_1960;
$L__BB14_1962:
	setp.eq.s64 	%p907, %rd3288, 0;
	mov.b64 	%rd30280, -3750763034362895579;
	@%p907 bra 	$L__BB14_1968;
	setp.eq.s64 	%p908, %rd3288, 1;
	mov.b64 	%rd30280, -3750763034362895579;
	mov.b64 	%rd30281, 0;
	@%p908 bra 	$L__BB14_1966;
	mov.b64 	%rd30280, -3750763034362895579;
	mov.b64 	%rd30278, 0;
	and.b64  	%rd30281, %rd3288, -2;
$L__BB14_1965:
	shl.b64 	%rd13643, %rd30278, 3;
	add.s64 	%rd13644, %rd30044, %rd13643;
	ld.u64 	%rd13645, [%rd13644];
	and.b64  	%rd13646, %rd13645, 255;
	xor.b64  	%rd13647, %rd13646, %rd30280;
	mul.lo.s64 	%rd13648, %rd13647, 1099511628211;
	shr.u64 	%rd13649, %rd13645, 8;
	and.b64  	%rd13650, %rd13649, 255;
	xor.b64  	%rd13651, %rd13650, %rd13648;
	mul.lo.s64 	%rd13652, %rd13651, 1099511628211;
	shr.u64 	%rd13653, %rd13645, 16;
	and.b64  	%rd13654, %rd13653, 255;
	xor.b64  	%rd13655, %rd13654, %rd13652;
	mul.lo.s64 	%rd13656, %rd13655, 1099511628211;
	shr.u64 	%rd13657, %rd13645, 24;
	and.b64  	%rd13658, %rd13657, 255;
	xor.b64  	%rd13659, %rd13658, %rd13656;
	mul.lo.s64 	%rd13660, %rd13659, 1099511628211;
	shr.u64 	%rd13661, %rd13645, 32;
	and.b64  	%rd13662, %rd13661, 255;
	xor.b64  	%rd13663, %rd13662, %rd13660;
	mul.lo.s64 	%rd13664, %rd13663, 1099511628211;
	shr.u64 	%rd13665, %rd13645, 40;
	and.b64  	%rd13666, %rd13665, 255;
	xor.b64  	%rd13667, %rd13666, %rd13664;
	mul.lo.s64 	%rd13668, %rd13667, 1099511628211;
	shr.u64 	%rd13669, %rd13645, 48;
	and.b64  	%rd13670, %rd13669, 255;
	xor.b64  	%rd13671, %rd13670, %rd13668;
	mul.lo.s64 	%rd13672, %rd13671, 1099511628211;
	shr.u64 	%rd13673, %rd13645, 56;
	xor.b64  	%rd13674, %rd13673, %rd13672;
	mul.lo.s64 	%rd13675, %rd13674, 1099511628211;
	ld.u64 	%rd13676, [%rd13644+8];
	and.b64  	%rd13677, %rd13676, 255;
	xor.b64  	%rd13678, %rd13677, %rd13675;
	mul.lo.s64 	%rd13679, %rd13678, 1099511628211;
	shr.u64 	%rd13680, %rd13676, 8;
	and.b64  	%rd13681, %rd13680, 255;
	xor.b64  	%rd13682, %rd13681, %rd13679;
	mul.lo.s64 	%rd13683, %rd13682, 1099511628211;
	shr.u64 	%rd13684, %rd13676, 16;
	and.b64  	%rd13685, %rd13684, 255;
	xor.b64  	%rd13686, %rd13685, %rd13683;
	mul.lo.s64 	%rd13687, %rd13686, 1099511628211;
	shr.u64 	%rd13688, %rd13676, 24;
	and.b64  	%rd13689, %rd13688, 255;
	xor.b64  	%rd13690, %rd13689, %rd13687;
	mul.lo.s64 	%rd13691, %rd13690, 1099511628211;
	shr.u64 	%rd13692, %rd13676, 32;
	and.b64  	%rd13693, %rd13692, 255;
	xor.b64  	%rd13694, %rd13693, %rd13691;
	mul.lo.s64 	%rd13695, %rd13694, 1099511628211;
	shr.u64 	%rd13696, %rd13676, 40;
	and.b64  	%rd13697, %rd13696, 255;
	xor.b64  	%rd13698, %rd13697, %rd13695;
	mul.lo.s64 	%rd13699, %rd13698, 1099511628211;
	shr.u64 	%rd13700, %rd13676, 48;
	and.b64  	%rd13701, %rd13700, 255;
	xor.b64  	%rd13702, %rd13701, %rd13699;
	mul.lo.s64 	%rd13703, %rd13702, 1099511628211;
	shr.u64 	%rd13704, %rd13676, 56;
	xor.b64  	%rd13705, %rd13704, %rd13703;
	mul.lo.s64 	%rd30280, %rd13705, 1099511628211;
	add.s64 	%rd30278, %rd30278, 2;
	setp.ne.s64 	%p909, %rd30278, %rd30281;
	@%p909 bra 	$L__BB14_1965;
$L__BB14_1966:
	and.b64  	%rd13706, %rd3288, 1;
	setp.eq.b64 	%p910, %rd13706, 1;
	not.pred 	%p911, %p910;
	@%p911 bra 	$L__BB14_1968;
	shl.b64 	%rd13707, %rd30281, 3;
	add.s64 	%rd13708, %rd30044, %rd13707;
	ld.u64 	%rd13709, [%rd13708];
	and.b64  	%rd13710, %rd13709, 255;
	xor.b64  	%rd13711, %rd13710, %rd30280;
	mul.lo.s64 	%rd13712, %rd13711, 1099511628211;
	shr.u64 	%rd13713, %rd13709, 8;
	and.b64  	%rd13714, %rd13713, 255;
	xor.b64  	%rd13715, %rd13714, %rd13712;
	mul.lo.s64 	%rd13716, %rd13715, 1099511628211;
	shr.u64 	%rd13717, %rd13709, 16;
	and.b64  	%rd13718, %rd13717, 255;
	xor.b64  	%rd13719, %rd13718, %rd13716;
	mul.lo.s64 	%rd13720, %rd13719, 1099511628211;
	shr.u64 	%rd13721, %rd13709, 24;
	and.b64  	%rd13722, %rd13721, 255;
	xor.b64  	%rd13723, %rd13722, %rd13720;
	mul.lo.s64 	%rd13724, %rd13723, 1099511628211;
	shr.u64 	%rd13725, %rd13709, 32;
	and.b64  	%rd13726, %rd13725, 255;
	xor.b64  	%rd13727, %rd13726, %rd13724;
	mul.lo.s64 	%rd13728, %rd13727, 1099511628211;
	shr.u64 	%rd13729, %rd13709, 40;
	and.b64  	%rd13730, %rd13729, 255;
	xor.b64  	%rd13731, %rd13730, %rd13728;
	mul.lo.s64 	%rd13732, %rd13731, 1099511628211;
	shr.u64 	%rd13733, %rd13709, 48;
	and.b64  	%rd13734, %rd13733, 255;
	xor.b64  	%rd13735, %rd13734, %rd13732;
	mul.lo.s64 	%rd13736, %rd13735, 1099511628211;
	shr.u64 	%rd13737, %rd13709, 56;
	xor.b64  	%rd13738, %rd13737, %rd13736;
	mul.lo.s64 	%rd30280, %rd13738, 1099511628211;
$L__BB14_1968:
	setp.eq.s64 	%p912, %rd3288, 0;
	mov.b64 	%rd30286, -3750763034362895579;
	@%p912 bra 	$L__BB14_1974;
	setp.eq.s64 	%p913, %rd3288, 1;
	mov.b64 	%rd30286, -3750763034362895579;
	mov.b64 	%rd30287, 0;
	@%p913 bra 	$L__BB14_1972;
	mov.b64 	%rd30286, -3750763034362895579;
	mov.b64 	%rd30284, 0;
	and.b64  	%rd30287, %rd3288, -2;
$L__BB14_1971:
	shl.b64 	%rd13745, %rd30284, 3;
	add.s64 	%rd13746, %rd30251, %rd13745;
	ld.u64 	%rd13747, [%rd13746];
	and.b64  	%rd13748, %rd13747, 255;
	xor.b64  	%rd13749, %rd13748, %rd30286;
	mul.lo.s64 	%rd13750, %rd13749, 1099511628211;
	shr.u64 	%rd13751, %rd13747, 8;
	and.b64  	%rd13752, %rd13751, 255;
	xor.b64  	%rd13753, %rd13752, %rd13750;
	mul.lo.s64 	%rd13754, %rd13753, 1099511628211;
	shr.u64 	%rd13755, %rd13747, 16;
	and.b64  	%rd13756, %rd13755, 255;
	xor.b64  	%rd13757, %rd13756, %rd13754;
	mul.lo.s64 	%rd13758, %rd13757, 1099511628211;
	shr.u64 	%rd13759, %rd13747, 24;
	and.b64  	%rd13760, %rd13759, 255;
	xor.b64  	%rd13761, %rd13760, %rd13758;
	mul.lo.s64 	%rd13762, %rd13761, 1099511628211;
	shr.u64 	%rd13763, %rd13747, 32;
	and.b64  	%rd13764, %rd13763, 255;
	xor.b64  	%rd13765, %rd13764, %rd13762;
	mul.lo.s64 	%rd13766, %rd13765, 1099511628211;
	shr.u64 	%rd13767, %rd13747, 40;
	and.b64  	%rd13768, %rd13767, 255;
	xor.b64  	%rd13769, %rd13768, %rd13766;
	mul.lo.s64 	%rd13770, %rd13769, 1099511628211;
	shr.u64 	%rd13771, %rd13747, 48;
	and.b64  	%rd13772, %rd13771, 255;
	xor.b64  	%rd13773, %rd13772, %rd13770;
	mul.lo.s64 	%rd13774, %rd13773, 1099511628211;
	shr.u64 	%rd13775, %rd13747, 56;
	xor.b64  	%rd13776, %rd13775, %rd13774;
	mul.lo.s64 	%rd13777, %rd13776, 1099511628211;
	ld.u64 	%rd13778, [%rd13746+8];
	and.b64  	%rd13779, %rd13778, 255;
	xor.b64  	%rd13780, %rd13779, %rd13777;
	mul.lo.s64 	%rd13781, %rd13780, 1099511628211;
	shr.u64 	%rd13782, %rd13778, 8;
	and.b64  	%rd13783, %rd13782, 255;
	xor.b64  	%rd13784, %rd13783, %rd13781;
	mul.lo.s64 	%rd13785, %rd13784, 1099511628211;
	shr.u64 	%rd13786, %rd13778, 16;
	and.b64  	%rd13787, %rd13786, 255;
	xor.b64  	%rd13788, %rd13787, %rd13785;
	mul.lo.s64 	%rd13789, %rd13788, 1099511628211;
	shr.u64 	%rd13790, %rd13778, 24;
	and.b64  	%rd13791, %rd13790, 255;
	xor.b64  	%rd13792, %rd13791, %rd13789;
	mul.lo.s64 	%rd13793, %rd13792, 1099511628211;
	shr.u64 	%rd13794, %rd13778, 32;
	and.b64  	%rd13795, %rd13794, 255;
	xor.b64  	%rd13796, %rd13795, %rd13793;
	mul.lo.s64 	%rd13797, %rd13796, 1099511628211;
	shr.u64 	%rd13798, %rd13778, 40;
	and.b64  	%rd13799, %rd13798, 255;
	xor.b64  	%rd13800, %rd13799, %rd13797;
	mul.lo.s64 	%rd13801, %rd13800, 1099511628211;
	shr.u64 	%rd13802, %rd13778, 48;
	and.b64  	%rd13803, %rd13802, 255;
	xor.b64  	%rd13804, %rd13803, %rd13801;
	mul.lo.s64 	%rd13805, %rd13804, 1099511628211;
	shr.u64 	%rd13806, %rd13778, 56;
	xor.b64  	%rd13807, %rd13806, %rd13805;
	mul.lo.s64 	%rd30286, %rd13807, 1099511628211;
	add.s64 	%rd30284, %rd30284, 2;
	setp.ne.s64 	%p914, %rd30284, %rd30287;
	@%p914 bra 	$L__BB14_1971;
$L__BB14_1972:
	and.b64  	%rd13808, %rd3288, 1;
	setp.eq.b64 	%p915, %rd13808, 1;
	not.pred 	%p916, %p915;
	@%p916 bra 	$L__BB14_1974;
	shl.b64 	%rd13809, %rd30287, 3;
	add.s64 	%rd13810, %rd30251, %rd13809;
	ld.u64 	%rd13811, [%rd13810];
	and.b64  	%rd13812, %rd13811, 255;
	xor.b64  	%rd13813, %rd13812, %rd30286;
	mul.lo.s64 	%rd13814, %rd13813, 1099511628211;
	shr.u64 	%rd13815, %rd13811, 8;
	and.b64  	%rd13816, %rd13815, 255;
	xor.b64  	%rd13817, %rd13816, %rd13814;
	mul.lo.s64 	%rd13818, %rd13817, 1099511628211;
	shr.u64 	%rd13819, %rd13811, 16;
	and.b64  	%rd13820, %rd13819, 255;
	xor.b64  	%rd13821, %rd13820, %rd13818;
	mul.lo.s64 	%rd13822, %rd13821, 1099511628211;
	shr.u64 	%rd13823, %rd13811, 24;
	and.b64  	%rd13824, %rd13823, 255;
	xor.b64  	%rd13825, %rd13824, %rd13822;
	mul.lo.s64 	%rd13826, %rd13825, 1099511628211;
	shr.u64 	%rd13827, %rd13811, 32;
	and.b64  	%rd13828, %rd13827, 255;
	xor.b64  	%rd13829, %rd13828, %rd13826;
	mul.lo.s64 	%rd13830, %rd13829, 1099511628211;
	shr.u64 	%rd13831, %rd13811, 40;
	and.b64  	%rd13832, %rd13831, 255;
	xor.b64  	%rd13833, %rd13832, %rd13830;
	mul.lo.s64 	%rd13834, %rd13833, 1099511628211;
	shr.u64 	%rd13835, %rd13811, 48;
	and.b64  	%rd13836, %rd13835, 255;
	xor.b64  	%rd13837, %rd13836, %rd13834;
	mul.lo.s64 	%rd13838, %rd13837, 1099511628211;
	shr.u64 	%rd13839, %rd13811, 56;
	xor.b64  	%rd13840, %rd13839, %rd13838;
	mul.lo.s64 	%rd30286, %rd13840, 1099511628211;
$L__BB14_1974:
	setp.eq.s64 	%p917, %rd30280, %rd30286;
	@%p917 bra 	$L__BB14_1988;
	setp.eq.s64 	%p918, %rd3288, 0;
	mov.b64 	%rd30292, -3750763034362895579;
	@%p918 bra 	$L__BB14_1981;
	setp.eq.s64 	%p919, %rd3288, 1;
	mov.b64 	%rd30292, -3750763034362895579;
	mov.b64 	%rd30293, 0;
	@%p919 bra 	$L__BB14_1979;
	mov.b64 	%rd30292, -3750763034362895579;
	mov.b64 	%rd30290, 0;
	and.b64  	%rd30293, %rd3288, -2;
$L__BB14_1978:
	shl.b64 	%rd13847, %rd30290, 3;
	add.s64 	%rd13848, %rd30044, %rd13847;
	ld.u64 	%rd13849, [%rd13848];
	and.b64  	%rd13850, %rd13849, 255;
	xor.b64  	%rd13851, %rd13850, %rd30292;
	mul.lo.s64 	%rd13852, %rd13851, 1099511628211;
	shr.u64 	%rd13853, %rd13849, 8;
	and.b64  	%rd13854, %rd13853, 255;
	xor.b64  	%rd13855, %rd13854, %rd13852;
	mul.lo.s64 	%rd13856, %rd13855, 1099511628211;
	shr.u64 	%rd13857, %rd13849, 16;
	and.b64  	%rd13858, %rd13857, 255;
	xor.b64  	%rd13859, %rd13858, %rd13856;
	mul.lo.s64 	%rd13860, %rd13859, 1099511628211;
	shr.u64 	%rd13861, %rd13849, 24;
	and.b64  	%rd13862, %rd13861, 255;
	xor.b64  	%rd13863, %rd13862, %rd13860;
	mul.lo.s64 	%rd13864, %rd13863, 1099511628211;
	shr.u64 	%rd13865, %rd13849, 32;
	and.b64  	%rd13866, %rd13865, 255;
	xor.b64  	%rd13867, %rd13866, %rd13864;
	mul.lo.s64 	%rd13868, %rd13867, 1099511628211;
	shr.u64 	%rd13869, %rd13849, 40;
	and.b64  	%rd13870, %rd13869, 255;
	xor.b64  	%rd13871, %rd13870, %rd13868;
	mul.lo.s64 	%rd13872, %rd13871, 1099511628211;
	shr.u64 	%rd13873, %rd13849, 48;
	and.b64  	%rd13874, %rd13873, 255;
	xor.b64  	%rd13875, %rd13874, %rd13872;
	mul.lo.s64 	%rd13876, %rd13875, 1099511628211;
	shr.u64 	%rd13877, %rd13849, 56;
	xor.b64  	%rd13878, %rd13877, %rd13876;
	mul.lo.s64 	%rd13879, %rd13878, 1099511628211;
	ld.u64 	%rd13880, [%rd13848+8];
	and.b64  	%rd13881, %rd13880, 255;
	xor.b64  	%rd13882, %rd13881, %rd13879;
	mul.lo.s64 	%rd13883, %rd13882, 1099511628211;
	shr.u64 	%rd13884, %rd13880, 8;
	and.b64  	%rd13885, %rd13884, 255;
	xor.b64  	%rd13886, %rd13885, %rd13883;
	mul.lo.s64 	%rd13887, %rd13886, 1099511628211;
	shr.u64 	%rd13888, %rd13880, 16;
	and.b64  	%rd13889, %rd13888, 255;
	xor.b64  	%rd13890, %rd13889, %rd13887;
	mul.lo.s64 	%rd13891, %rd13890, 1099511628211;
	shr.u64 	%rd13892, %rd13880, 24;
	and.b64  	%rd13893, %rd13892, 255;
	xor.b64  	%rd13894, %rd13893, %rd13891;
	mul.lo.s64 	%rd13895, %rd13894, 1099511628211;
	shr.u64 	%rd13896, %rd13880, 32;
	and.b64  	%rd13897, %rd13896, 255;
	xor.b64  	%rd13898, %rd13897, %rd13895;
	mul.lo.s64 	%rd13899, %rd13898, 1099511628211;
	shr.u64 	%rd13900, %rd13880, 40;
	and.b64  	%rd13901, %rd13900, 255;
	xor.b64  	%rd13902, %rd13901, %rd13899;
	mul.lo.s64 	%rd13903, %rd13902, 1099511628211;
	shr.u64 	%rd13904, %rd13880, 48;
	and.b64  	%rd13905, %rd13904, 255;
	xor.b64  	%rd13906, %rd13905, %rd13903;
	mul.lo.s64 	%rd13907, %rd13906, 1099511628211;
	shr.u64 	%rd13908, %rd13880, 56;
	xor.b64  	%rd13909, %rd13908, %rd13907;
	mul.lo.s64 	%rd30292, %rd13909, 1099511628211;
	add.s64 	%rd30290, %rd30290, 2;
	setp.ne.s64 	%p920, %rd30290, %rd30293;
	@%p920 bra 	$L__BB14_1978;
$L__BB14_1979:
	and.b64  	%rd13910, %rd3288, 1;
	setp.eq.b64 	%p921, %rd13910, 1;
	not.pred 	%p922, %p921;
	@%p922 bra 	$L__BB14_1981;
	shl.b64 	%rd13911, %rd30293, 3;
	add.s64 	%rd13912, %rd30044, %rd13911;
	ld.u64 	%rd13913, [%rd13912];
	and.b64  	%rd13914, %rd13913, 255;
	xor.b64  	%rd13915, %rd13914, %rd30292;
	mul.lo.s64 	%rd13916, %rd13915, 1099511628211;
	shr.u64 	%rd13917, %rd13913, 8;
	and.b64  	%rd13918, %rd13917, 255;
	xor.b64  	%rd13919, %rd13918, %rd13916;
	mul.lo.s64 	%rd13920, %rd13919, 1099511628211;
	shr.u64 	%rd13921, %rd13913, 16;
	and.b64  	%rd13922, %rd13921, 255;
	xor.b64  	%rd13923, %rd13922, %rd13920;
	mul.lo.s64 	%rd13924, %rd13923, 1099511628211;
	shr.u64 	%rd13925, %rd13913, 24;
	and.b64  	%rd13926, %rd13925, 255;
	xor.b64  	%rd13927, %rd13926, %rd13924;
	mul.lo.s64 	%rd13928, %rd13927, 1099511628211;
	shr.u64 	%rd13929, %rd13913, 32;
	and.b64  	%rd13930, %rd13929, 255;
	xor.b64  	%rd13931, %rd13930, %rd13928;
	mul.lo.s64 	%rd13932, %rd13931, 1099511628211;
	shr.u64 	%rd13933, %rd13913, 40;
	and.b64  	%rd13934, %rd13933, 255;
	xor.b64  	%rd13935, %rd13934, %rd13932;
	mul.lo.s64 	%rd13936, %rd13935, 1099511628211;
	shr.u64 	%rd13937, %rd13913, 48;
	and.b64  	%rd13938, %rd13937, 255;
	xor.b64  	%rd13939, %rd13938, %rd13936;
	mul.lo.s64 	%rd13940, %rd13939, 1099511628211;
	shr.u64 	%rd13941, %rd13913, 56;
	xor.b64  	%rd13942, %rd13941, %rd13940;
	mul.lo.s64 	%rd30292, %rd13942, 1099511628211;
$L__BB14_1981:
	setp.eq.s64 	%p923, %rd3288, 0;
	mov.b64 	%rd30298, -3750763034362895579;
	@%p923 bra 	$L__BB14_1987;
	setp.eq.s64 	%p924, %rd3288, 1;
	mov.b64 	%rd30298, -3750763034362895579;
	mov.b64 	%rd30299, 0;
	@%p924 bra 	$L__BB14_1985;
	mov.b64 	%rd30298, -3750763034362895579;
	mov.b64 	%rd30296, 0;
	and.b64  	%rd30299, %rd3288, -2;
$L__BB14_1984:
	shl.b64 	%rd13949, %rd30296, 3;
	add.s64 	%rd13950, %rd30251, %rd13949;
	ld.u64 	%rd13951, [%rd13950];
	and.b64  	%rd13952, %rd13951, 255;
	xor.b64  	%rd13953, %rd13952, %rd30298;
	mul.lo.s64 	%rd13954, %rd13953, 1099511628211;
	shr.u64 	%rd13955, %rd13951, 8;
	and.b64  	%rd13956, %rd13955, 255;
	xor.b64  	%rd13957, %rd13956, %rd13954;
	mul.lo.s64 	%rd13958, %rd13957, 1099511628211;
	shr.u64 	%rd13959, %rd13951, 16;
	and.b64  	%rd13960, %rd13959, 255;
	xor.b64  	%rd13961, %rd13960, %rd13958;
	mul.lo.s64 	%rd13962, %rd13961, 1099511628211;
	shr.u64 	%rd13963, %rd13951, 24;
	and.b64  	%rd13964, %rd13963, 255;
	xor.b64  	%rd13965, %rd13964, %rd13962;
	mul.lo.s64 	%rd13966, %rd13965, 1099511628211;
	shr.u64 	%rd13967, %rd13951, 32;
	and.b64  	%rd13968, %rd13967, 255;
	xor.b64  	%rd13969, %rd13968, %rd13966;
	mul.lo.s64 	%rd13970, %rd13969, 1099511628211;
	shr.u64 	%rd13971, %rd13951, 40;
	and.b64  	%rd13972, %rd13971, 255;
	xor.b64  	%rd13973, %rd13972, %rd13970;
	mul.lo.s64 	%rd13974, %rd13973, 1099511628211;
	shr.u64 	%rd13975, %rd13951, 48;
	and.b64  	%rd13976, %rd13975, 255;
	xor.b64  	%rd13977, %rd13976, %rd13974;
	mul.lo.s64 	%rd13978, %rd13977, 1099511628211;
	shr.u64 	%rd13979, %rd13951, 56;
	xor.b64  	%rd13980, %rd13979, %rd13978;
	mul.lo.s64 	%rd13981, %rd13980, 1099511628211;
	ld.u64 	%rd13982, [%rd13950+8];
	and.b64  	%rd13983, %rd13982, 255;
	xor.b64  	%rd13984, %rd13983, %rd13981;
	mul.lo.s64 	%rd13985, %rd13984, 1099511628211;
	shr.u64 	%rd13986, %rd13982, 8;
	and.b64  	%rd13987, %rd13986, 255;
	xor.b64  	%rd13988, %rd13987, %rd13985;
	mul.lo.s64 	%rd13989, %rd13988, 1099511628211;
	shr.u64 	%rd13990, %rd13982, 16;
	and.b64  	%rd13991, %rd13990, 255;
	xor.b64  	%rd13992, %rd13991, %rd13989;
	mul.lo.s64 	%rd13993, %rd13992, 1099511628211;
	shr.u64 	%rd13994, %rd13982, 24;
	and.b64  	%rd13995, %rd13994, 255;
	xor.b64  	%rd13996, %rd13995, %rd13993;
	mul.lo.s64 	%rd13997, %rd13996, 1099511628211;
	shr.u64 	%rd13998, %rd13982, 32;
	and.b64  	%rd13999, %rd13998, 255;
	xor.b64  	%rd14000, %rd13999, %rd13997;
	mul.lo.s64 	%rd14001, %rd14000, 1099511628211;
	shr.u64 	%rd14002, %rd13982, 40;
	and.b64  	%rd14003, %rd14002, 255;
	xor.b64  	%rd14004, %rd14003, %rd14001;
	mul.lo.s64 	%rd14005, %rd14004, 1099511628211;
	shr.u64 	%rd14006, %rd13982, 48;
	and.b64  	%rd14007, %rd14006, 255;
	xor.b64  	%rd14008, %rd14007, %rd14005;
	mul.lo.s64 	%rd14009, %rd14008, 1099511628211;
	shr.u64 	%rd14010, %rd13982, 56;
	xor.b64  	%rd14011, %rd14010, %rd14009;
	mul.lo.s64 	%rd30298, %rd14011, 1099511628211;
	add.s64 	%rd30296, %rd30296, 2;
	setp.ne.s64 	%p925, %rd30296, %rd30299;
	@%p925 bra 	$L__BB14_1984;
$L__BB14_1985:
	and.b64  	%rd14012, %rd3288, 1;
	setp.eq.b64 	%p926, %rd14012, 1;
	not.pred 	%p927, %p926;
	@%p927 bra 	$L__BB14_1987;
	shl.b64 	%rd14013, %rd30299, 3;
	add.s64 	%rd14014, %rd30251, %rd14013;
	ld.u64 	%rd14015, [%rd14014];
	and.b64  	%rd14016, %rd14015, 255;
	xor.b64  	%rd14017, %rd14016, %rd30298;
	mul.lo.s64 	%rd14018, %rd14017, 1099511628211;
	shr.u64 	%rd14019, %rd14015, 8;
	and.b64  	%rd14020, %rd14019, 255;
	xor.b64  	%rd14021, %rd14020, %rd14018;
	mul.lo.s64 	%rd14022, %rd14021, 1099511628211;
	shr.u64 	%rd14023, %rd14015, 16;
	and.b64  	%rd14024, %rd14023, 255;
	xor.b64  	%rd14025, %rd14024, %rd14022;
	mul.lo.s64 	%rd14026, %rd14025, 1099511628211;
	shr.u64 	%rd14027, %rd14015, 24;
	and.b64  	%rd14028, %rd14027, 255;
	xor.b64  	%rd14029, %rd14028, %rd14026;
	mul.lo.s64 	%rd14030, %rd14029, 1099511628211;
	shr.u64 	%rd14031, %rd14015, 32;
	and.b64  	%rd14032, %rd14031, 255;
	xor.b64  	%rd14033, %rd14032, %rd14030;
	mul.lo.s64 	%rd14034, %rd14033, 1099511628211;
	shr.u64 	%rd14035, %rd14015, 40;
	and.b64  	%rd14036, %rd14035, 255;
	xor.b64  	%rd14037, %rd14036, %rd14034;
	mul.lo.s64 	%rd14038, %rd14037, 1099511628211;
	shr.u64 	%rd14039, %rd14015, 48;
	and.b64  	%rd14040, %rd14039, 255;
	xor.b64  	%rd14041, %rd14040, %rd14038;
	mul.lo.s64 	%rd14042, %rd14041, 1099511628211;
	shr.u64 	%rd14043, %rd14015, 56;
	xor.b64  	%rd14044, %rd14043, %rd14042;
	mul.lo.s64 	%rd30298, %rd14044, 1099511628211;
$L__BB14_1987:
	setp.lt.u64 	%p2298, %rd30292, %rd30298;
	mov.pred 	%p2299, 0;
	bra.uni 	$L__BB14_1992;
$L__BB14_1988:
	setp.eq.s32 	%p930, %r429, 0;
	mov.pred 	%p2299, 0;
	mov.pred 	%p2298, %p2299;
	@%p930 bra 	$L__BB14_1992;
	mov.b64 	%rd30302, 0;
	cvt.s64.s32 	%rd14049, %r429;
$L__BB14_1990:
	shl.b64 	%rd14046, %rd30302, 3;
	add.s64 	%rd14047, %rd30044, %rd14046;
	ld.u64 	%rd3023, [%rd14047];
	add.s64 	%rd14048, %rd30251, %rd14046;
	ld.u64 	%rd3024, [%rd14048];
	setp.lt.u64 	%p933, %rd3023, %rd3024;
	mov.pred 	%p2298, -1;
	@%p933 bra 	$L__BB14_1992;
	setp.le.u64 	%p935, %rd3023, %rd3024;
	add.s64 	%rd30302, %rd30302, 1;
	setp.lt.u64 	%p936, %rd30302, %rd14049;
	and.pred  	%p937, %p935, %p936;
	mov.pred 	%p2298, %p2299;
	@%p937 bra 	$L__BB14_1990;
$L__BB14_1992:
	mov.u64 	%rd30303, %rd30251;
	mov.u32 	%r1588, %r1540;
	@%p2298 bra 	$L__BB14_1994;
	add.s32 	%r1588, %r1540, 1;
	shl.b32 	%r576, %r1540, 3;
	mov.u32 	%r577, _ZN6thrust24THRUST_300001_SM_1000_NS8cuda_cub4core6detail5shmemE;
	add.s32 	%r578, %r577, %r576;
	ld.shared.u64 	%rd30303, [%r578+2056];
$L__BB14_1994:
	mov.u32 	%r1589, %r1577;
	@%p2299 bra 	$L__BB14_1996;
	add.s32 	%r1589, %r1577, 1;
	shl.b32 	%r579, %r1577, 3;
	mov.u32 	%r580, _ZN6thrust24THRUST_300001_SM_1000_NS8cuda_cub4core6detail5shmemE;
	add.s32 	%r581, %r580, %r579;
	ld.shared.u64 	%rd30044, [%r581+2056];
$L__BB14_1996:
	setp.ge.s32 	%p2300, %r1588, %r310;
	setp.lt.s32 	%p938, %r1588, %r310;
	setp.ge.s32 	%p939, %r1589, %r312;
	and.pred  	%p2301, %p939, %p938;
	or.pred  	%p940, %p2300, %p939;
	@%p940 bra 	$L__BB14_2057;
	setp.eq.s64 	%p941, %rd3288, 0;
	mov.b64 	%rd30307, -3750763034362895579;
	@%p941 bra 	$L__BB14_2003;
	setp.eq.s64 	%p942, %rd3288, 1;
	mov.b64 	%rd30307, -3750763034362895579;
	mov.b64 	%rd30308, 0;
	@%p942 bra 	$L__BB14_2001;
	mov.b64 	%rd30307, -3750763034362895579;
	mov.b64 	%rd30305, 0;
	and.b64  	%rd30308, %rd3288, -2;
$L__BB14_2000:
	shl.b64 	%rd14056, %rd30305, 3;
	add.s64 	%rd14057, %rd30303, %rd14056;
	ld.u64 	%rd14058, [%rd14057];
	and.b64  	%rd14059, %rd14058, 255;
	xor.b64  	%rd14060, %rd14059, %rd30307;
	mul.lo.s64 	%rd14061, %rd14060, 1099511628211;
	shr.u64 	%rd14062, %rd14058, 8;
	and.b64  	%rd14063, %rd14062, 255;
	xor.b64  	%rd14064, %rd14063, %rd14061;
	mul.lo.s64 	%rd14065, %rd14064, 1099511628211;
	shr.u64 	%rd14066, %rd14058, 16;
	and.b64  	%rd14067, %rd14066, 255;
	xor.b64  	%rd14068, %rd14067, %rd14065;
	mul.lo.s64 	%rd14069, %rd14068, 1099511628211;
	shr.u64 	%rd14070, %rd14058, 24;
	and.b64  	%rd14071, %rd14070, 255;
	xor.b64  	%rd14072, %rd14071, %rd14069;
	mul.lo.s64 	%rd14073, %rd14072, 1099511628211;
	shr.u64 	%rd14074, %rd14058, 32;
	and.b64  	%rd14075, %rd14074, 255;
	xor.b64  	%rd14076, %rd14075, %rd14073;
	mul.lo.s64 	%rd14077, %rd14076, 1099511628211;
	shr.u64 	%rd14078, %rd14058, 40;
	and.b64  	%rd14079, %rd14078, 255;
	xor.b64  	%rd14080, %rd14079, %rd14077;
	mul.lo.s64 	%rd14081, %rd14080, 1099511628211;
	shr.u64 	%rd14082, %rd14058, 48;
	and.b64  	%rd14083, %rd14082, 255;
	xor.b64  	%rd14084, %rd14083, %rd14081;
	mul.lo.s64 	%rd14085, %rd14084, 1099511628211;
	shr.u64 	%rd14086, %rd14058, 56;
	xor.b64  	%rd14087, %rd14086, %rd14085;
	mul.lo.s64 	%rd14088, %rd14087, 1099511628211;
	ld.u64 	%rd14089, [%rd14057+8];
	and.b64  	%rd14090, %rd14089, 255;
	xor.b64  	%rd14091, %rd14090, %rd14088;
	mul.lo.s64 	%rd14092, %rd14091, 1099511628211;
	shr.u64 	%rd14093, %rd14089, 8;
	and.b64  	%rd14094, %rd14093, 255;
	xor.b64  	%rd14095, %rd14094, %rd14092;
	mul.lo.s64 	%rd14096, %rd14095, 1099511628211;
	shr.u64 	%rd14097, %rd14089, 16;
	and.b64  	%rd14098, %rd14097, 255;
	xor.b64  	%rd14099, %rd14098, %rd14096;
	mul.lo.s64 	%rd14100, %rd14099, 1099511628211;
	shr.u64 	%rd14101, %rd14089, 24;
	and.b64  	%rd14102, %rd14101, 255;
	xor.b64  	%rd14103, %rd14102, %rd14100;
	mul.lo.s64 	%rd14104, %rd14103, 1099511628211;
	shr.u64 	%rd14105, %rd14089, 32;
	and.b64  	%rd14106, %rd14105, 255;
	xor.b64  	%rd14107, %rd14106, %rd14104;
	mul.lo.s64 	%rd14108, %rd14107, 1099511628211;
	shr.u64 	%rd14109, %rd14089, 40;
	and.b64  	%rd14110, %rd14109, 255;
	xor.b64  	%rd14111, %rd14110, %rd14108;
	mul.lo.s64 	%rd14112, %rd14111, 1099511628211;
	shr.u64 	%rd14113, %rd14089, 48;
	and.b64  	%rd14114, %rd14113, 255;
	xor.b64  	%rd14115, %rd14114, %rd14112;
	mul.lo.s64 	%rd14116, %rd14115, 1099511628211;
	shr.u64 	%rd14117, %rd14089, 56;
	xor.b64  	%rd14118, %rd14117, %rd14116;
	mul.lo.s64 	%rd30307, %rd14118, 1099511628211;
	add.s64 	%rd30305, %rd30305, 2;
	setp.ne.s64 	%p943, %rd30305, %rd30308;
	@%p943 bra 	$L__BB14_2000;
$L__BB14_2001:
	and.b64  	%rd14119, %rd3288, 1;
	setp.eq.b64 	%p944, %rd14119, 1;
	not.pred 	%p945, %p944;
	@%p945 bra 	$L__BB14_2003;
	shl.b64 	%rd14120, %rd30308, 3;
	add.s64 	%rd14121, %rd30303, %rd14120;
	ld.u64 	%rd14122, [%rd14121];
	and.b64  	%rd14123, %rd14122, 255;
	xor.b64  	%rd14124, %rd14123, %rd30307;
	mul.lo.s64 	%rd14125, %rd14124, 1099511628211;
	shr.u64 	%rd14126, %rd14122, 8;
	and.b64  	%rd14127, %rd14126, 255;
	xor.b64  	%rd14128, %rd14127, %rd14125;
	mul.lo.s64 	%rd14129, %rd14128, 1099511628211;
	shr.u64 	%rd14130, %rd14122, 16;
	and.b64  	%rd14131, %rd14130, 255;
	xor.b64  	%rd14132, %rd14131, %rd14129;
	mul.lo.s64 	%rd14133, %rd14132, 1099511628211;
	shr.u64 	%rd14134, %rd14122, 24;
	and.b64  	%rd14135, %rd14134, 255;
	xor.b64  	%rd14136, %rd14135, %rd14133;
	mul.lo.s64 	%rd14137, %rd14136, 1099511628211;
	shr.u64 	%rd14138, %rd14122, 32;
	and.b64  	%rd14139, %rd14138, 255;
	xor.b64  	%rd14140, %rd14139, %rd14137;
	mul.lo.s64 	%rd14141, %rd14140, 1099511628211;
	shr.u64 	%rd14142, %rd14122, 40;
	and.b64  	%rd14143, %rd14142, 255;
	xor.b64  	%rd14144, %rd14143, %rd14141;
	mul.lo.s64 	%rd14145, %rd14144, 1099511628211;
	shr.u64 	%rd14146, %rd14122, 48;
	and.b64  	%rd14147, %rd14146, 255;
	xor.b64  	%rd14148, %rd14147, %rd14145;
	mul.lo.s64 	%rd14149, %rd14148, 1099511628211;
	shr.u64 	%rd14150, %rd14122, 56;
	xor.b64  	%rd14151, %rd14150, %rd14149;
	mul.lo.s64 	%rd30307, %rd14151, 1099511628211;
$L__BB14_2003:
	setp.eq.s64 	%p946, %rd3288, 0;
	mov.b64 	%rd30313, -3750763034362895579;
	@%p946 bra 	$L__BB14_2009;
	setp.eq.s64 	%p947, %rd3288, 1;
	mov.b64 	%rd30313, -3750763034362895579;
	mov.b64 	%rd30314, 0;
	@%p947 bra 	$L__BB14_2007;
	mov.b64 	%rd30313, -3750763034362895579;
	mov.b64 	%rd30311, 0;
	and.b64  	%rd30314, %rd3288, -2;
$L__BB14_2006:
	shl.b64 	%rd14158, %rd30311, 3;
	add.s64 	%rd14159, %rd30044, %rd14158;
	ld.u64 	%rd14160, [%rd14159];
	and.b64  	%rd14161, %rd14160, 255;
	xor.b64  	%rd14162, %rd14161, %rd30313;
	mul.lo.s64 	%rd14163, %rd14162, 1099511628211;
	shr.u64 	%rd14164, %rd14160, 8;
	and.b64  	%rd14165, %rd14164, 255;
	xor.b64  	%rd14166, %rd14165, %rd14163;
	mul.lo.s64 	%rd14167, %rd14166, 1099511628211;
	shr.u64 	%rd14168, %rd14160, 16;
	and.b64  	%rd14169, %rd14168, 255;
	xor.b64  	%rd14170, %rd14169, %rd14167;
	mul.lo.s64 	%rd14171, %rd14170, 1099511628211;
	shr.u64 	%rd14172, %rd14160, 24;
	and.b64  	%rd14173, %rd14172, 255;
	xor.b64  	%rd14174, %rd14173, %rd14171;
	mul.lo.s64 	%rd14175, %rd14174, 1099511628211;
	shr.u64 	%rd14176, %rd14160, 32;
	and.b64  	%rd14177, %rd14176, 255;
	xor.b64  	%rd14178, %rd14177, %rd14175;
	mul.lo.s64 	%rd14179, %rd14178, 1099511628211;
	shr.u64 	%rd14180, %rd14160, 40;
	and.b64  	%rd14181, %rd14180, 255;
	xor.b64  	%rd14182, %rd14181, %rd14179;
	mul.lo.s64 	%rd14183, %rd14182, 1099511628211;
	shr.u64 	%rd14184, %rd14160, 48;
	and.b64  	%rd14185, %rd14184, 255;
	xor.b64  	%rd14186, %rd14185, %rd14183;
	mul.lo.s64 	%rd14187, %rd14186, 1099511628211;
	shr.u64 	%rd14188, %rd14160, 56;
	xor.b64  	%rd14189, %rd14188, %rd14187;
	mul.lo.s64 	%rd14190, %rd14189, 1099511628211;
	ld.u64 	%rd14191, [%rd14159+8];
	and.b64  	%rd14192, %rd14191, 255;
	xor.b64  	%rd14193, %rd14192, %rd14190;
	mul.lo.s64 	%rd14194, %rd14193, 1099511628211;
	shr.u64 	%rd14195, %rd14191, 8;
	and.b64  	%rd14196, %rd14195, 255;
	xor.b64  	%rd14197, %rd14196, %rd14194;
	mul.lo.s64 	%rd14198, %rd14197, 1099511628211;
	shr.u64 	%rd14199, %rd14191, 16;
	and.b64  	%rd14200, %rd14199, 255;
	xor.b64  	%rd14201, %rd14200, %rd14198;
	mul.lo.s64 	%rd14202, %rd14201, 1099511628211;
	shr.u64 	%rd14203, %rd14191, 24;
	and.b64  	%rd14204, %rd14203, 255;
	xor.b64  	%rd14205, %rd14204, %rd14202;
	mul.lo.s64 	%rd14206, %rd14205, 1099511628211;
	shr.u64 	%rd14207, %rd14191, 32;
	and.b64  	%rd14208, %rd14207, 255;
	xor.b64  	%rd14209, %rd14208, %rd14206;
	mul.lo.s64 	%rd14210, %rd14209, 1099511628211;
	shr.u64 	%rd14211, %rd14191, 40;
	and.b64  	%rd14212, %rd14211, 255;
	xor.b64  	%rd14213, %rd14212, %rd14210;
	mul.lo.s64 	%rd14214, %rd14213, 1099511628211;
	shr.u64 	%rd14215, %rd14191, 48;
	and.b64  	%rd14216, %rd14215, 255;
	xor.b64  	%rd14217, %rd14216, %rd14214;
	mul.lo.s64 	%rd14218, %rd14217, 1099511628211;
	shr.u64 	%rd14219, %rd14191, 56;
	xor.b64  	%rd14220, %rd14219, %rd14218;
	mul.lo.s64 	%rd30313, %rd14220, 1099511628211;
	add.s64 	%rd30311, %rd30311, 2;
	setp.ne.s64 	%p948, %rd30311, %rd30314;
	@%p948 bra 	$L__BB14_2006;
$L__BB14_2007:
	and.b64  	%rd14221, %rd3288, 1;
	setp.eq.b64 	%p949, %rd14221, 1;
	not.pred 	%p950, %p949;
	@%p950 bra 	$L__BB14_2009;
	shl.b64 	%rd14222, %rd30314, 3;
	add.s64 	%rd14223, %rd30044, %rd14222;
	ld.u64 	%rd14224, [%rd14223];
	and.b64  	%rd14225, %rd14224, 255;
	xor.b64  	%rd14226, %rd14225, %rd30313;
	mul.lo.s64 	%rd14227, %rd14226, 1099511628211;
	shr.u64 	%rd14228, %rd14224, 8;
	and.b64  	%rd14229, %rd14228, 255;
	xor.b64  	%rd14230, %rd14229, %rd14227;
	mul.lo.s64 	%rd14231, %rd14230, 1099511628211;
	shr.u64 	%rd14232, %rd14224, 16;
	and.b64  	%rd14233, %rd14232, 255;
	xor.b64  	%rd14234, %rd14233, %rd14231;
	mul.lo.s64 	%rd14235, %rd14234, 1099511628211;
	shr.u64 	%rd14236, %rd14224, 24;
	and.b64  	%rd14237, %rd14236, 255;
	xor.b64  	%rd14238, %rd14237, %rd14235;
	mul.lo.s64 	%rd14239, %rd14238, 1099511628211;
	shr.u64 	%rd14240, %rd14224, 32;
	and.b64  	%rd14241, %rd14240, 255;
	xor.b64  	%rd14242, %rd14241, %rd14239;
	mul.lo.s64 	%rd14243, %rd14242, 1099511628211;
	shr.u64 	%rd14244, %rd14224, 40;
	and.b64  	%rd14245, %rd14244, 255;
	xor.b64  	%rd14246, %rd14245, %rd14243;
	mul.lo.s64 	%rd14247, %rd14246, 1099511628211;
	shr.u64 	%rd14248, %rd14224, 48;
	and.b64  	%rd14249, %rd14248, 255;
	xor.b64  	%rd14250, %rd14249, %rd14247;
	mul.lo.s64 	%rd14251, %rd14250, 1099511628211;
	shr.u64 	%rd14252, %rd14224, 56;
	xor.b64  	%rd14253, %rd14252, %rd14251;
	mul.lo.s64 	%rd30313, %rd14253, 1099511628211;
$L__BB14_2009:
	setp.eq.s64 	%p951, %rd30307, %rd30313;
	@%p951 bra 	$L__BB14_2023;
	setp.eq.s64 	%p952, %rd3288, 0;
	mov.b64 	%rd30319, -3750763034362895579;
	@%p952 bra 	$L__BB14_2016;
	setp.eq.s64 	%p953, %rd3288, 1;
	mov.b64 	%rd30319, -3750763034362895579;
	mov.b64 	%rd30320, 0;
	@%p953 bra 	$L__BB14_2014;
	mov.b64 	%rd30319, -3750763034362895579;
	mov.b64 	%rd30317, 0;
	and.b64  	%rd30320, %rd3288, -2;
$L__BB14_2013:
	shl.b64 	%rd14260, %rd30317, 3;
	add.s64 	%rd14261, %rd30303, %rd14260;
	ld.u64 	%rd14262, [%rd14261];
	and.b64  	%rd14263, %rd14262, 255;
	xor.b64  	%rd14264, %rd14263, %rd30319;
	mul.lo.s64 	%rd14265, %rd14264, 1099511628211;
	shr.u64 	%rd14266, %rd14262, 8;
	and.b64  	%rd14267, %rd14266, 255;
	xor.b64  	%rd14268, %rd14267, %rd14265;
	mul.lo.s64 	%rd14269, %rd14268, 1099511628211;
	shr.u64 	%rd14270, %rd14262, 16;
	and.b64  	%rd14271, %rd14270, 255;
	xor.b64  	%rd14272, %rd14271, %rd14269;
	mul.lo.s64 	%rd14273, %rd14272, 1099511628211;
	shr.u64 	%rd14274, %rd14262, 24;
	and.b64  	%rd14275, %rd14274, 255;
	xor.b64  	%rd14276, %rd14275, %rd14273;
	mul.lo.s64 	%rd14277, %rd14276, 1099511628211;
	shr.u64 	%rd14278, %rd14262, 32;
	and.b64  	%rd14279, %rd14278, 255;
	xor.b64  	%rd14280, %rd14279, %rd14277;
	mul.lo.s64 	%rd14281, %rd14280, 1099511628211;
	shr.u64 	%rd14282, %rd14262, 40;
	and.b64  	%rd14283, %rd14282, 255;
	xor.b64  	%rd14284, %rd14283, %rd14281;
	mul.lo.s64 	%rd14285, %rd14284, 1099511628211;
	shr.u64 	%rd14286, %rd14262, 48;
	and.b64  	%rd14287, %rd14286, 255;
	xor.b64  	%rd14288, %rd14287, %rd14285;
	mul.lo.s64 	%rd14289, %rd14288, 1099511628211;
	shr.u64 	%rd14290, %rd14262, 56;
	xor.b64  	%rd14291, %rd14290, %rd14289;
	mul.lo.s64 	%rd14292, %rd14291, 1099511628211;
	ld.u64 	%rd14293, [%rd14261+8];
	and.b64  	%rd14294, %rd14293, 255;
	xor.b64  	%rd14295, %rd14294, %rd14292;
	mul.lo.s64 	%rd14296, %rd14295, 1099511628211;
	shr.u64 	%rd14297, %rd14293, 8;
	and.b64  	%rd14298, %rd14297, 255;
	xor.b64  	%rd14299, %rd14298, %rd14296;
	mul.lo.s64 	%rd14300, %rd14299, 1099511628211;
	shr.u64 	%rd14301, %rd14293, 16;
	and.b64  	%rd14302, %rd14301, 255;
	xor.b64  	%rd14303, %rd14302, %rd14300;
	mul.lo.s64 	%rd14304, %rd14303, 1099511628211;
	shr.u64 	%rd14305, %rd14293, 24;
	and.b64  	%rd14306, %rd14305, 255;
	xor.b64  	%rd14307, %rd14306, %rd14304;
	mul.lo.s64 	%rd14308, %rd14307, 1099511628211;
	shr.u64 	%rd14309, %rd14293, 32;
	and.b64  	%rd14310, %rd14309, 255;
	xor.b64  	%rd14311, %rd14310, %rd14308;
	mul.lo.s64 	%rd14312, %rd14311, 1099511628211;
	shr.u64 	%rd14313, %rd14293, 40;
	and.b64  	%rd14314, %rd14313, 255;
	xor.b64  	%rd14315, %rd14314, %rd14312;
	mul.lo.s64 	%rd14316, %rd14315, 1099511628211;
	shr.u64 	%rd14317, %rd14293, 48;
	and.b64  	%rd14318, %rd14317, 255;
	xor.b64  	%rd14319, %rd14318, %rd14316;
	mul.lo.s64 	%rd14320, %rd14319, 1099511628211;
	shr.u64 	%rd14321, %rd14293, 56;
	xor.b64  	%rd14322, %rd14321, %rd14320;
	mul.lo.s64 	%rd30319, %rd14322, 1099511628211;
	add.s64 	%rd30317, %rd30317, 2;
	setp.ne.s64 	%p954, %rd30317, %rd30320;
	@%p954 bra 	$L__BB14_2013;
$L__BB14_2014:
	and.b64  	%rd14323, %rd3288, 1;
	setp.eq.b64 	%p955, %rd14323, 1;
	not.pred 	%p956, %p955;
	@%p956 bra 	$L__BB14_2016;
	shl.b64 	%rd14324, %rd30320, 3;
	add.s64 	%rd14325, %rd30303, %rd14324;
	ld.u64 	%rd14326, [%rd14325];
	and.b64  	%rd14327, %rd14326, 255;
	xor.b64  	%rd14328, %rd14327, %rd30319;
	mul.lo.s64 	%rd14329, %rd14328, 1099511628211;
	shr.u64 	%rd14330, %rd14326, 8;
	and.b64  	%rd14331, %rd14330, 255;
	xor.b64  	%rd14332, %rd14331, %rd14329;
	mul.lo.s64 	%rd14333, %rd14332, 1099511628211;
	shr.u64 	%rd14334, %rd14326, 16;
	and.b64  	%rd14335, %rd14334, 255;
	xor.b64  	%rd14336, %rd14335, %rd14333;
	mul.lo.s64 	%rd14337, %rd14336, 1099511628211;
	shr.u64 	%rd14338, %rd14326, 24;
	and.b64  	%rd14339, %rd14338, 255;
	xor.b64  	%rd14340, %rd14339, %rd14337;
	mul.lo.s64 	%rd14341, %rd14340, 1099511628211;
	shr.u64 	%rd14342, %rd14326, 32;
	and.b64  	%rd14343, %rd14342, 255;
	xor.b64  	%rd14344, %rd14343, %rd14341;
	mul.lo.s64 	%rd14345, %rd14344, 1099511628211;
	shr.u64 	%rd14346, %rd14326, 40;
	and.b64  	%rd14347, %rd14346, 255;
	xor.b64  	%rd14348, %rd14347, %rd14345;
	mul.lo.s64 	%rd14349, %rd14348, 1099511628211;
	shr.u64 	%rd14350, %rd14326, 48;
	and.b64  	%rd14351, %rd14350, 255;
	xor.b64  	%rd14352, %rd14351, %rd14349;
	mul.lo.s64 	%rd14353, %rd14352, 1099511628211;
	shr.u64 	%rd14354, %rd14326, 56;
	xor.b64  	%rd14355, %rd14354, %rd14353;
	mul.lo.s64 	%rd30319, %rd14355, 1099511628211;
$L__BB14_2016:
	setp.eq.s64 	%p957, %rd3288, 0;
	mov.b64 	%rd30325, -3750763034362895579;
	@%p957 bra 	$L__BB14_2022;
	setp.eq.s64 	%p958, %rd3288, 1;
	mov.b64 	%rd30325, -3750763034362895579;
	mov.b64 	%rd30326, 0;
	@%p958 bra 	$L__BB14_2020;
	mov.b64 	%rd30325, -3750763034362895579;
	mov.b64 	%rd30323, 0;
	and.b64  	%rd30326, %rd3288, -2;
$L__BB14_2019:
	shl.b64 	%rd14362, %rd30323, 3;
	add.s64 	%rd14363, %rd30044, %rd14362;
	ld.u64 	%rd14364, [%rd14363];
	and.b64  	%rd14365, %rd14364, 255;
	xor.b64  	%rd14366, %rd14365, %rd30325;
	mul.lo.s64 	%rd14367, %rd14366, 1099511628211;
	shr.u64 	%rd14368, %rd14364, 8;
	and.b64  	%rd14369, %rd14368, 255;
	xor.b64  	%rd14370, %rd14369, %rd14367;
	mul.lo.s64 	%rd14371, %rd14370, 1099511628211;
	shr.u64 	%rd14372, %rd14364, 16;
	and.b64  	%rd14373, %rd14372, 255;
	xor.b64  	%rd14374, %rd14373, %rd14371;
	mul.lo.s64 	%rd14375, %rd14374, 1099511628211;
	shr.u64 	%rd14376, %rd14364, 24;
	and.b64  	%rd14377, %rd14376, 255;
	xor.b64  	%rd14378, %rd14377, %rd14375;
	mul.lo.s64 	%rd14379, %rd14378, 1099511628211;
	shr.u64 	%rd14380, %rd14364, 32;
	and.b64  	%rd14381, %rd14380, 255;
	xor.b64  	%rd14382, %rd14381, %rd14379;
	mul.lo.s64 	%rd14383, %rd14382, 1099511628211;
	shr.u64 	%rd14384, %rd14364, 40;
	and.b64  	%rd14385, %rd14384, 255;
	xor.b64  	%rd14386, %rd14385, %rd14383;
	mul.lo.s64 	%rd14387, %rd14386, 1099511628211;
	shr.u64 	%rd14388, %rd14364, 48;
	and.b64  	%rd14389, %rd14388, 255;
	xor.b64  	%rd14390, %rd14389, %rd14387;
	mul.lo.s64 	%rd14391, %rd14390, 1099511628211;
	shr.u64 	%rd14392, %rd14364, 56;
	xor.b64  	%rd14393, %rd14392, %rd14391;
	mul.lo.s64 	%rd14394, %rd14393, 1099511628211;
	ld.u64 	%rd14395, [%rd14363+8];
	and.b64  	%rd14396, %rd14395, 255;
	xor.b64  	%rd14397, %rd14396, %rd14394;
	mul.lo.s64 	%rd14398, %rd14397, 1099511628211;
	shr.u64 	%rd14399, %rd14395, 8;
	and.b64  	%rd14400, %rd14399, 255;
	xor.b64  	%rd14401, %rd14400, %rd14398;
	mul.lo.s64 	%rd14402, %rd14401, 1099511628211;
	shr.u64 	%rd14403, %rd14395, 16;
	and.b64  	%rd14404, %rd14403, 255;
	xor.b64  	%rd14405, %rd14404, %rd14402;
	mul.lo.s64 	%rd14406, %rd14405, 1099511628211;
	shr.u64 	%rd14407, %rd14395, 24;
	and.b64  	%rd14408, %rd14407, 255;
	xor.b64  	%rd14409, %rd14408, %rd14406;
	mul.lo.s64 	%rd14410, %rd14409, 1099511628211;
	shr.u64 	%rd14411, %rd14395, 32;
	and.b64  	%rd14412, %rd14411, 255;
	xor.b64  	%rd14413, %rd14412, %rd14410;
	mul.lo.s64 	%rd14414, %rd14413, 1099511628211;
	shr.u64 	%rd14415, %rd14395, 40;
	and.b64  	%rd14416, %rd14415, 255;
	xor.b64  	%rd14417, %rd14416, %rd14414;
	mul.lo.s64 	%rd14418, %rd14417, 1099511628211;
	shr.u64 	%rd14419, %rd14395, 48;
	and.b64  	%rd14420, %rd14419, 255;
	xor.b64  	%rd14421, %rd14420, %rd14418;
	mul.lo.s64 	%rd14422, %rd14421, 1099511628211;
	shr.u64 	%rd14423, %rd14395, 56;
	xor.b64  	%rd14424, %rd14423, %rd14422;
	mul.lo.s64 	%rd30325, %rd14424, 1099511628211;
	add.s64 	%rd30323, %rd30323, 2;
	setp.ne.s64 	%p959, %rd30323, %rd30326;
	@%p959 bra 	$L__BB14_2019;
$L__BB14_2020:
	and.b64  	%rd14425, %rd3288, 1;
	setp.eq.b64 	%p960, %rd14425, 1;
	not.pred 	%p961, %p960;
	@%p961 bra 	$L__BB14_2022;
	shl.b64 	%rd14426, %rd30326, 3;
	add.s64 	%rd14427, %rd30044, %rd14426;
	ld.u64 	%rd14428, [%rd14427];
	and.b64  	%rd14429, %rd14428, 255;
	xor.b64  	%rd14430, %rd14429, %rd30325;
	mul.lo.s64 	%rd14431, %rd14430, 1099511628211;
	shr.u64 	%rd14432, %rd14428, 8;
	and.b64  	%rd14433, %rd14432, 255;
	xor.b64  	%rd14434, %rd14433, %rd14431;
	mul.lo.s64 	%rd14435, %rd14434, 1099511628211;
	shr.u64 	%rd14436, %rd14428, 16;
	and.b64  	%rd14437, %rd14436, 255;
	xor.b64  	%rd14438, %rd14437, %rd14435;
	mul.lo.s64 	%rd14439, %rd14438, 1099511628211;
	shr.u64 	%rd14440, %rd14428, 24;
	and.b64  	%rd14441, %rd14440, 255;
	xor.b64  	%rd14442, %rd14441, %rd14439;
	mul.lo.s64 	%rd14443, %rd14442, 1099511628211;
	shr.u64 	%rd14444, %rd14428, 32;
	and.b64  	%rd14445, %rd14444, 255;
	xor.b64  	%rd14446, %rd14445, %rd14443;
	mul.lo.s64 	%rd14447, %rd14446, 1099511628211;
	shr.u64 	%rd14448, %rd14428, 40;
	and.b64  	%rd14449, %rd14448, 255;
	xor.b64  	%rd14450, %rd14449, %rd14447;
	mul.lo.s64 	%rd14451, %rd14450, 1099511628211;
	shr.u64 	%rd14452, %rd14428, 48;
	and.b64  	%rd14453, %rd14452, 255;
	xor.b64  	%rd14454, %rd14453, %rd14451;
	mul.lo.s64 	%rd14455, %rd14454, 1099511628211;
	shr.u64 	%rd14456, %rd14428, 56;
	xor.b64  	%rd14457, %rd14456, %rd14455;
	mul.lo.s64 	%rd30325, %rd14457, 1099511628211;
$L__BB14_2022:
	setp.lt.u64 	%p964, %rd30319, %rd30325;
	mov.pred 	%p2301, -1;
	mov.pred 	%p2300, 0;
	@%p964 bra 	$L__BB14_2057;
	bra.uni 	$L__BB14_2027;
$L__BB14_2023:
	setp.eq.s32 	%p965, %r429, 0;
	@%p965 bra 	$L__BB14_2027;
	mov.b64 	%rd30329, 0;
	cvt.s64.s32 	%rd14462, %r429;
$L__BB14_2025:
	shl.b64 	%rd14459, %rd30329, 3;
	add.s64 	%rd14460, %rd30303, %rd14459;
	ld.u64 	%rd3075, [%rd14460];
	add.s64 	%rd14461, %rd30044, %rd14459;
	ld.u64 	%rd3076, [%rd14461];
	setp.lt.u64 	%p968, %rd3075, %rd3076;
	mov.pred 	%p2301, -1;
	mov.pred 	%p2300, 0;
	@%p968 bra 	$L__BB14_2057;
	setp.le.u64 	%p969, %rd3075, %rd3076;
	add.s64 	%rd30329, %rd30329, 1;
	setp.lt.u64 	%p970, %rd30329, %rd14462;
	and.pred  	%p971, %p969, %p970;
	@%p971 bra 	$L__BB14_2025;
$L__BB14_2027:
	setp.eq.s64 	%p972, %rd3288, 0;
	mov.b64 	%rd30332, -3750763034362895579;
	@%p972 bra 	$L__BB14_2033;
	setp.eq.s64 	%p973, %rd3288, 1;
	mov.b64 	%rd30332, -3750763034362895579;
	mov.b64 	%rd30333, 0;
	@%p973 bra 	$L__BB14_2031;
	mov.b64 	%rd30332, -3750763034362895579;
	mov.b64 	%rd30330, 0;
	and.b64  	%rd30333, %rd3288, -2;
$L__BB14_2030:
	shl.b64 	%rd14469, %rd30330, 3;
	add.s64 	%rd14470, %rd30044, %rd14469;
	ld.u64 	%rd14471, [%rd14470];
	and.b64  	%rd14472, %rd14471, 255;
	xor.b64  	%rd14473, %rd14472, %rd30332;
	mul.lo.s64 	%rd14474, %rd14473, 1099511628211;
	shr.u64 	%rd14475, %rd14471, 8;
	and.b64  	%rd14476, %rd14475, 255;
	xor.b64  	%rd14477, %rd14476, %rd14474;
	mul.lo.s64 	%rd14478, %rd14477, 1099511628211;
	shr.u64 	%rd14479, %rd14471, 16;
	and.b64  	%rd14480, %rd14479, 255;
	xor.b64  	%rd14481, %rd14480, %rd14478;
	mul.lo.s64 	%rd14482, %rd14481, 1099511628211;
	shr.u64 	%rd14483, %rd14471, 24;
	and.b64  	%rd14484, %rd14483, 255;
	xor.b64  	%rd14485, %rd14484, %rd14482;
	mul.lo.s64 	%rd14486, %rd14485, 1099511628211;
	shr.u64 	%rd14487, %rd14471, 32;
	and.b64  	%rd14488, %rd14487, 255;
	xor.b64  	%rd14489, %rd14488, %rd14486;
	mul.lo.s64 	%rd14490, %rd14489, 1099511628211;
	shr.u64 	%rd14491, %rd14471, 40;
	and.b64  	%rd14492, %rd14491, 255;
	xor.b64  	%rd14493, %rd14492, %rd14490;
	mul.lo.s64 	%rd14494, %rd14493, 1099511628211;
	shr.u64 	%rd14495, %rd14471, 48;
	and.b64  	%rd14496, %rd14495, 255;
	xor.b64  	%rd14497, %rd14496, %rd14494;
	mul.lo.s64 	%rd14498, %rd14497, 1099511628211;
	shr.u64 	%rd14499, %rd14471, 56;
	xor.b64  	%rd14500, %rd14499, %rd14498;
	mul.lo.s64 	%rd14501, %rd14500, 1099511628211;
	ld.u64 	%rd14502, [%rd14470+8];
	and.b64  	%rd14503, %rd14502, 255;
	xor.b64  	%rd14504, %rd14503, %rd14501;
	mul.lo.s64 	%rd14505, %rd14504, 1099511628211;
	shr.u64 	%rd14506, %rd14502, 8;
	and.b64  	%rd14507, %rd14506, 255;
	xor.b64  	%rd14508, %rd14507, %rd14505;
	mul.lo.s64 	%rd14509, %rd14508, 1099511628211;
	shr.u64 	%rd14510, %rd14502, 16;
	and.b64  	%rd14511, %rd14510, 255;
	xor.b64  	%rd14512, %rd14511, %rd14509;
	mul.lo.s64 	%rd14513, %rd14512, 1099511628211;
	shr.u64 	%rd14514, %rd14502, 24;
	and.b64  	%rd14515, %rd14514, 255;
	xor.b64  	%rd14516, %rd14515, %rd14513;
	mul.lo.s64 	%rd14517, %rd14516, 1099511628211;
	shr.u64 	%rd14518, %rd14502, 32;
	and.b64  	%rd14519, %rd14518, 255;
	xor.b64  	%rd14520, %rd14519, %rd14517;
	mul.lo.s64 	%rd14521, %rd14520, 1099511628211;
	shr.u64 	%rd14522, %rd14502, 40;
	and.b64  	%rd14523, %rd14522, 255;
	xor.b64  	%rd14524, %rd14523, %rd14521;
	mul.lo.s64 	%rd14525, %rd14524, 1099511628211;
	shr.u64 	%rd14526, %rd14502, 48;
	and.b64  	%rd14527, %rd14526, 255;
	xor.b64  	%rd14528, %rd14527, %rd14525;
	mul.lo.s64 	%rd14529, %rd14528, 1099511628211;
	shr.u64 	%rd14530, %rd14502, 56;
	xor.b64  	%rd14531, %rd14530, %rd14529;
	mul.lo.s64 	%rd30332, %rd14531, 1099511628211;
	add.s64 	%rd30330, %rd30330, 2;
	setp.ne.s64 	%p974, %rd30330, %rd30333;
	@%p974 bra 	$L__BB14_2030;
$L__BB14_2031:
	and.b64  	%rd14532, %rd3288, 1;
	setp.eq.b64 	%p975, %rd14532, 1;
	not.pred 	%p976, %p975;
	@%p976 bra 	$L__BB14_2033;
	shl.b64 	%rd14533, %rd30333, 3;
	add.s64 	%rd14534, %rd30044, %rd14533;
	ld.u64 	%rd14535, [%rd14534];
	and.b64  	%rd14536, %rd14535, 255;
	xor.b64  	%rd14537, %rd14536, %rd30332;
	mul.lo.s64 	%rd14538, %rd14537, 1099511628211;
	shr.u64 	%rd14539, %rd14535, 8;
	and.b64  	%rd14540, %rd14539, 255;
	xor.b64  	%rd14541, %rd14540, %rd14538;
	mul.lo.s64 	%rd14542, %rd14541, 1099511628211;
	shr.u64 	%rd14543, %rd14535, 16;
	and.b64  	%rd14544, %rd14543, 255;
	xor.b64  	%rd14545, %rd14544, %rd14542;
	mul.lo.s64 	%rd14546, %rd14545, 1099511628211;
	shr.u64 	%rd14547, %rd14535, 24;
	and.b64  	%rd14548, %rd14547, 255;
	xor.b64  	%rd14549, %rd14548, %rd14546;
	mul.lo.s64 	%rd14550, %rd14549, 1099511628211;
	shr.u64 	%rd14551, %rd14535, 32;
	and.b64  	%rd14552, %rd14551, 255;
	xor.b64  	%rd14553, %rd14552, %rd14550;
	mul.lo.s64 	%rd14554, %rd14553, 1099511628211;
	shr.u64 	%rd14555, %rd14535, 40;
	and.b64  	%rd14556, %rd14555, 255;
	xor.b64  	%rd14557, %rd14556, %rd14554;
	mul.lo.s64 	%rd14558, %rd14557, 1099511628211;
	shr.u64 	%rd14559, %rd14535, 48;
	and.b64  	%rd14560, %rd14559, 255;
	xor.b64  	%rd14561, %rd14560, %rd14558;
	mul.lo.s64 	%rd14562, %rd14561, 1099511628211;
	shr.u64 	%rd14563, %rd14535, 56;
	xor.b64  	%rd14564, %rd14563, %rd14562;
	mul.lo.s64 	%rd30332, %rd14564, 1099511628211;
$L__BB14_2033:
	setp.eq.s64 	%p977, %rd3288, 0;
	mov.b64 	%rd30338, -3750763034362895579;
	@%p977 bra 	$L__BB14_2039;
	setp.eq.s64 	%p978, %rd3288, 1;
	mov.b64 	%rd30338, -3750763034362895579;
	mov.b64 	%rd30339, 0;
	@%p978 bra 	$L__BB14_2037;
	mov.b64 	%rd30338, -3750763034362895579;
	mov.b64 	%rd30336, 0;
	and.b64  	%rd30339, %rd3288, -2;
$L__BB14_2036:
	shl.b64 	%rd14571, %rd30336, 3;
	add.s64 	%rd14572, %rd30303, %rd14571;
	ld.u64 	%rd14573, [%rd14572];
	and.b64  	%rd14574, %rd14573, 255;
	xor.b64  	%rd14575, %rd14574, %rd30338;
	mul.lo.s64 	%rd14576, %rd14575, 1099511628211;
	shr.u64 	%rd14577, %rd14573, 8;
	and.b64  	%rd14578, %rd14577, 255;
	xor.b64  	%rd14579, %rd14578, %rd14576;
	mul.lo.s64 	%rd14580, %rd14579, 1099511628211;
	shr.u64 	%rd14581, %rd14573, 16;
	and.b64  	%rd14582, %rd14581, 255;
	xor.b64  	%rd14583, %rd14582, %rd14580;
	mul.lo.s64 	%rd14584, %rd14583, 1099511628211;
	shr.u64 	%rd14585, %rd14573, 24;
	and.b64  	%rd14586, %rd14585, 255;
	xor.b64  	%rd14587, %rd14586, %rd14584;
	mul.lo.s64 	%rd14588, %rd14587, 1099511628211;
	shr.u64 	%rd14589, %rd14573, 32;
	and.b64  	%rd14590, %rd14589, 255;
	xor.b64  	%rd14591, %rd14590, %rd14588;
	mul.lo.s64 	%rd14592, %rd14591, 1099511628211;
	shr.u64 	%rd14593, %rd14573, 40;
	and.b64  	%rd14594, %rd14593, 255;
	xor.b64  	%rd14595, %rd14594, %rd14592;
	mul.lo.s64 	%rd14596, %rd14595, 1099511628211;
	shr.u64 	%rd14597, %rd14573, 48;
	and.b64  	%rd14598, %rd14597, 255;
	xor.b64  	%rd14599, %rd14598, %rd14596;
	mul.lo.s64 	%rd14600, %rd14599, 1099511628211;
	shr.u64 	%rd14601, %rd14573, 56;
	xor.b64  	%rd14602, %rd14601, %rd14600;
	mul.lo.s64 	%rd14603, %rd14602, 1099511628211;
	ld.u64 	%rd14604, [%rd14572+8];
	and.b64  	%rd14605, %rd14604, 255;
	xor.b64  	%rd14606, %rd14605, %rd14603;
	mul.lo.s64 	%rd14607, %rd14606, 1099511628211;
	shr.u64 	%rd14608, %rd14604, 8;
	and.b64  	%rd14609, %rd14608, 255;
	xor.b64  	%rd14610, %rd14609, %rd14607;
	mul.lo.s64 	%rd14611, %rd14610, 1099511628211;
	shr.u64 	%rd14612, %rd14604, 16;
	and.b64  	%rd14613, %rd14612, 255;
	xor.b64  	%rd14614, %rd14613, %rd14611;
	mul.lo.s64 	%rd14615, %rd14614, 1099511628211;
	shr.u64 	%rd14616, %rd14604, 24;
	and.b64  	%rd14617, %rd14616, 255;
	xor.b64  	%rd14618, %rd14617, %rd14615;
	mul.lo.s64 	%rd14619, %rd14618, 1099511628211;
	shr.u64 	%rd14620, %rd14604, 32;
	and.b64  	%rd14621, %rd14620, 255;
	xor.b64  	%rd14622, %rd14621, %rd14619;
	mul.lo.s64 	%rd14623, %rd14622, 1099511628211;
	shr.u64 	%rd14624, %rd14604, 40;
	and.b64  	%rd14625, %rd14624, 255;
	xor.b64  	%rd14626, %rd14625, %rd14623;
	mul.lo.s64 	%rd14627, %rd14626, 1099511628211;
	shr.u64 	%rd14628, %rd14604, 48;
	and.b64  	%rd14629, %rd14628, 255;
	xor.b64  	%rd14630, %rd14629, %rd14627;
	mul.lo.s64 	%rd14631, %rd14630, 1099511628211;
	shr.u64 	%rd14632, %rd14604, 56;
	xor.b64  	%rd14633, %rd14632, %rd14631;
	mul.lo.s64 	%rd30338, %rd14633, 1099511628211;
	add.s64 	%rd30336, %rd30336, 2;
	setp.ne.s64 	%p979, %rd30336, %rd30339;
	@%p979 bra 	$L__BB14_2036;
$L__BB14_2037:
	and.b64  	%rd14634, %rd3288, 1;
	setp.eq.b64 	%p980, %rd14634, 1;
	not.pred 	%p981, %p980;
	@%p981 bra 	$L__BB14_2039;
	shl.b64 	%rd14635, %rd30339, 3;
	add.s64 	%rd14636, %rd30303, %rd14635;
	ld.u64 	%rd14637, [%rd14636];
	and.b64  	%rd14638, %rd14637, 255;
	xor.b64  	%rd14639, %rd14638, %rd30338;
	mul.lo.s64 	%rd14640, %rd14639, 1099511628211;
	shr.u64 	%rd14641, %rd14637, 8;
	and.b64  	%rd14642, %rd14641, 255;
	xor.b64  	%rd14643, %rd14642, %rd14640;
	mul.lo.s64 	%rd14644, %rd14643, 1099511628211;
	shr.u64 	%rd14645, %rd14637, 16;
	and.b64  	%rd14646, %rd14645, 255;
	xor.b64  	%rd14647, %rd14646, %rd14644;
	mul.lo.s64 	%rd14648, %rd14647, 1099511628211;
	shr.u64 	%rd14649, %rd14637, 24;
	and.b64  	%rd14650, %rd14649, 255;
	xor.b64  	%rd14651, %rd14650, %rd14648;
	mul.lo.s64 	%rd14652, %rd14651, 1099511628211;
	shr.u64 	%rd14653, %rd14637, 32;
	and.b64  	%rd14654, %rd14653, 255;
	xor.b64  	%rd14655, %rd14654, %rd14652;
	mul.lo.s64 	%rd14656, %rd14655, 1099511628211;
	shr.u64 	%rd14657, %rd14637, 40;
	and.b64  	%rd14658, %rd14657, 255;
	xor.b64  	%rd14659, %rd14658, %rd14656;
	mul.lo.s64 	%rd14660, %rd14659, 1099511628211;
	shr.u64 	%rd14661, %rd14637, 48;
	and.b64  	%rd14662, %rd14661, 255;
	xor.b64  	%rd14663, %rd14662, %rd14660;
	mul.lo.s64 	%rd14664, %rd14663, 1099511628211;
	shr.u64 	%rd14665, %rd14637, 56;
	xor.b64  	%rd14666, %rd14665, %rd14664;
	mul.lo.s64 	%rd30338, %rd14666, 1099511628211;
$L__BB14_2039:
	setp.eq.s64 	%p982, %rd30332, %rd30338;
	@%p982 bra 	$L__BB14_2053;
	setp.eq.s64 	%p983, %rd3288, 0;
	mov.b64 	%rd30344, -3750763034362895579;
	@%p983 bra 	$L__BB14_2046;
	setp.eq.s64 	%p984, %rd3288, 1;
	mov.b64 	%rd30344, -3750763034362895579;
	mov.b64 	%rd30345, 0;
	@%p984 bra 	$L__BB14_2044;
	mov.b64 	%rd30344, -3750763034362895579;
	mov.b64 	%rd30342, 0;
	and.b64  	%rd30345, %rd3288, -2;
$L__BB14_2043:
	shl.b64 	%rd14673, %rd30342, 3;
	add.s64 	%rd14674, %rd30044, %rd14673;
	ld.u64 	%rd14675, [%rd14674];
	and.b64  	%rd14676, %rd14675, 255;
	xor.b64  	%rd14677, %rd14676, %rd30344;
	mul.lo.s64 	%rd14678, %rd14677, 1099511628211;
	shr.u64 	%rd14679, %rd14675, 8;
	and.b64  	%rd14680, %rd14679, 255;
	xor.b64  	%rd14681, %rd14680, %rd14678;
	mul.lo.s64 	%rd14682, %rd14681, 1099511628211;
	shr.u64 	%rd14683, %rd14675, 16;
	and.b64  	%rd14684, %rd14683, 255;
	xor.b64  	%rd14685, %rd14684, %rd14682;
	mul.lo.s64 	%rd14686, %rd14685, 1099511628211;
	shr.u64 	%rd14687, %rd14675, 24;
	and.b64  	%rd14688, %rd14687, 255;
	xor.b64  	%rd14689, %rd14688, %rd14686;
	mul.lo.s64 	%rd14690, %rd14689, 1099511628211;
	shr.u64 	%rd14691, %rd14675, 32;
	and.b64  	%rd14692, %rd14691, 255;
	xor.b64  	%rd14693, %rd14692, %rd14690;
	mul.lo.s64 	%rd14694, %rd14693, 1099511628211;
	shr.u64 	%rd14695, %rd14675, 40;
	and.b64  	%rd14696, %rd14695, 255;
	xor.b64  	%rd14697, %rd14696, %rd14694;
	mul.lo.s64 	%rd14698, %rd14697, 1099511628211;
	shr.u64 	%rd14699, %rd14675, 48;
	and.b64  	%rd14700, %rd14699, 255;
	xor.b64  	%rd14701, %rd14700, %rd14698;
	mul.lo.s64 	%rd14702, %rd14701, 1099511628211;
	shr.u64 	%rd14703, %rd14675, 56;
	xor.b64  	%rd14704, %rd14703, %rd14702;
	mul.lo.s64 	%rd14705, %rd14704, 1099511628211;
	ld.u64 	%rd14706, [%rd14674+8];
	and.b64  	%rd14707, %rd14706, 255;
	xor.b64  	%rd14708, %rd14707, %rd14705;
	mul.lo.s64 	%rd14709, %rd14708, 1099511628211;
	shr.u64 	%rd14710, %rd14706, 8;
	and.b64  	%rd14711, %rd14710, 255;
	xor.b64  	%rd14712, %rd14711, %rd14709;
	mul.lo.s64 	%rd14713, %rd14712, 1099511628211;
	shr.u64 	%rd14714, %rd14706, 16;
	and.b64  	%rd14715, %rd14714, 255;
	xor.b64  	%rd14716, %rd14715, %rd14713;
	mul.lo.s64 	%rd14717, %rd14716, 1099511628211;
	shr.u64 	%rd14718, %rd14706, 24;
	and.b64  	%rd14719, %rd14718, 255;
	xor.b64  	%rd14720, %rd14719, %rd14717;
	mul.lo.s64 	%rd14721, %rd14720, 1099511628211;
	shr.u64 	%rd14722, %rd14706, 32;
	and.b64  	%rd14723, %rd14722, 255;
	xor.b64  	%rd14724, %rd14723, %rd14721;
	mul.lo.s64 	%rd14725, %rd14724, 1099511628211;
	shr.u64 	%rd14726, %rd14706, 40;
	and.b64  	%rd14727, %rd14726, 255;
	xor.b64  	%rd14728, %rd14727, %rd14725;
	mul.lo.s64 	%rd14729, %rd14728, 1099511628211;
	shr.u64 	%rd14730, %rd14706, 48;
	and.b64  	%rd14731, %rd14730, 255;
	xor.b64  	%rd14732, %rd14731, %rd14729;
	mul.lo.s64 	%rd14733, %rd14732, 1099511628211;
	shr.u64 	%rd14734, %rd14706, 56;
	xor.b64  	%rd14735, %rd14734, %rd14733;
	mul.lo.s64 	%rd30344, %rd14735, 1099511628211;
	add.s64 	%rd30342, %rd30342, 2;
	setp.ne.s64 	%p985, %rd30342, %rd30345;
	@%p985 bra 	$L__BB14_2043;
$L__BB14_2044:
	and.b64  	%rd14736, %rd3288, 1;
	setp.eq.b64 	%p986, %rd14736, 1;
	not.pred 	%p987, %p986;
	@%p987 bra 	$L__BB14_2046;
	shl.b64 	%rd14737, %rd30345, 3;
	add.s64 	%rd14738, %rd30044, %rd14737;
	ld.u64 	%rd14739, [%rd14738];
	and.b64  	%rd14740, %rd14739, 255;
	xor.b64  	%rd14741, %rd14740, %rd30344;
	mul.lo.s64 	%rd14742, %rd14741, 1099511628211;
	shr.u64 	%rd14743, %rd14739, 8;
	and.b64  	%rd14744, %rd14743, 255;
	xor.b64  	%rd14745, %rd14744, %rd14742;
	mul.lo.s64 	%rd14746, %rd14745, 1099511628211;
	shr.u64 	%rd14747, %rd14739, 16;
	and.b64  	%rd14748, %rd14747, 255;
	xor.b64  	%rd14749, %rd14748, %rd14746;
	mul.lo.s64 	%rd14750, %rd14749, 1099511628211;
	shr.u64 	%rd14751, %rd14739, 24;
	and.b64  	%rd14752, %rd14751, 255;
	xor.b64  	%rd14753, %rd14752, %rd14750;
	mul.lo.s64 	%rd14754, %rd14753, 1099511628211;
	shr.u64 	%rd14755, %rd14739, 32;
	and.b64  	%rd14756, %rd14755, 255;
	xor.b64  	%rd14757, %rd14756, %rd14754;
	mul.lo.s64 	%rd14758, %rd14757, 1099511628211;
	shr.u64 	%rd14759, %rd14739, 40;
	and.b64  	%rd14760, %rd14759, 255;
	xor.b64  	%rd14761, %rd14760, %rd14758;
	mul.lo.s64 	%rd14762, %rd14761, 1099511628211;
	shr.u64 	%rd14763, %rd14739, 48;
	and.b64  	%rd14764, %rd14763, 255;
	xor.b64  	%rd14765, %rd14764, %rd14762;
	mul.lo.s64 	%rd14766, %rd14765, 1099511628211;
	shr.u64 	%rd14767, %rd14739, 56;
	xor.b64  	%rd14768, %rd14767, %rd14766;
	mul.lo.s64 	%rd30344, %rd14768, 1099511628211;
$L__BB14_2046:
	setp.eq.s64 	%p988, %rd3288, 0;
	mov.b64 	%rd30350, -3750763034362895579;
	@%p988 bra 	$L__BB14_2052;
	setp.eq.s64 	%p989, %rd3288, 1;
	mov.b64 	%rd30350, -3750763034362895579;
	mov.b64 	%rd30351, 0;
	@%p989 bra 	$L__BB14_2050;
	mov.b64 	%rd30350, -3750763034362895579;
	mov.b64 	%rd30348, 0;
	and.b64  	%rd30351, %rd3288, -2;
$L__BB14_2049:
	shl.b64 	%rd14775, %rd30348, 3;
	add.s64 	%rd14776, %rd30303, %rd14775;
	ld.u64 	%rd14777, [%rd14776];
	and.b64  	%rd14778, %rd14777, 255;
	xor.b64  	%rd14779, %rd14778, %rd30350;
	mul.lo.s64 	%rd14780, %rd14779, 1099511628211;
	shr.u64 	%rd14781, %rd14777, 8;
	and.b64  	%rd14782, %rd14781, 255;
	xor.b64  	%rd14783, %rd14782, %rd14780;
	mul.lo.s64 	%rd14784, %rd14783, 1099511628211;
	shr.u64 	%rd14785, %rd14777, 16;
	and.b64  	%rd14786, %rd14785, 255;
	xor.b64  	%rd14787, %rd14786, %rd14784;
	mul.lo.s64 	%rd14788, %rd14787, 1099511628211;
	shr.u64 	%rd14789, %rd14777, 24;
	and.b64  	%rd14790, %rd14789, 255;
	xor.b64  	%rd14791, %rd14790, %rd14788;
	mul.lo.s64 	%rd14792, %rd14791, 1099511628211;
	shr.u64 	%rd14793, %rd14777, 32;
	and.b64  	%rd14794, %rd14793, 255;
	xor.b64  	%rd14795, %rd14794, %rd14792;
	mul.lo.s64 	%rd14796, %rd14795, 1099511628211;
	shr.u64 	%rd14797, %rd14777, 40;
	and.b64  	%rd14798, %rd14797, 255;
	xor.b64  	%rd14799, %rd14798, %rd14796;
	mul.lo.s64 	%rd14800, %rd14799, 1099511628211;
	shr.u64 	%rd14801, %rd14777, 48;
	and.b64  	%rd14802, %rd14801, 255;
	xor.b64  	%rd14803, %rd14802, %rd14800;
	mul.lo.s64 	%rd14804, %rd14803, 1099511628211;
	shr.u64 	%rd14805, %rd14777, 56;
	xor.b64  	%rd14806, %rd14805, %rd14804;
	mul.lo.s64 	%rd14807, %rd14806, 1099511628211;
	ld.u64 	%rd14808, [%rd14776+8];
	and.b64  	%rd14809, %rd14808, 255;
	xor.b64  	%rd14810, %rd14809, %rd14807;
	mul.lo.s64 	%rd14811, %rd14810, 1099511628211;
	shr.u64 	%rd14812, %rd14808, 8;
	and.b64  	%rd14813, %rd14812, 255;
	xor.b64  	%rd14814, %rd14813, %rd14811;
	mul.lo.s64 	%rd14815, %rd14814, 1099511628211;
	shr.u64 	%rd14816, %rd14808, 16;
	and.b64  	%rd14817, %rd14816, 255;
	xor.b64  	%rd14818, %rd14817, %rd14815;
	mul.lo.s64 	%rd14819, %rd14818, 1099511628211;
	shr.u64 	%rd14820, %rd14808, 24;
	and.b64  	%rd14821, %rd14820, 255;
	xor.b64  	%rd14822, %rd14821, %rd14819;
	mul.lo.s64 	%rd14823, %rd14822, 1099511628211;
	shr.u64 	%rd14824, %rd14808, 32;
	and.b64  	%rd14825, %rd14824, 255;
	xor.b64  	%rd14826, %rd14825, %rd14823;
	mul.lo.s64 	%rd14827, %rd14826, 1099511628211;
	shr.u64 	%rd14828, %rd14808, 40;
	and.b64  	%rd14829, %rd14828, 255;
	xor.b64  	%rd14830, %rd14829, %rd14827;
	mul.lo.s64 	%rd14831, %rd14830, 1099511628211;
	shr.u64 	%rd14832, %rd14808, 48;
	and.b64  	%rd14833, %rd14832, 255;
	xor.b64  	%rd14834, %rd14833, %rd14831;
	mul.lo.s64 	%rd14835, %rd14834, 1099511628211;
	shr.u64 	%rd14836, %rd14808, 56;
	xor.b64  	%rd14837, %rd14836, %rd14835;
	mul.lo.s64 	%rd30350, %rd14837, 1099511628211;
	add.s64 	%rd30348, %rd30348, 2;
	setp.ne.s64 	%p990, %rd30348, %rd30351;
	@%p990 bra 	$L__BB14_2049;
$L__BB14_2050:
	and.b64  	%rd14838, %rd3288, 1;
	setp.eq.b64 	%p991, %rd14838, 1;
	not.pred 	%p992, %p991;
	@%p992 bra 	$L__BB14_2052;
	shl.b64 	%rd14839, %rd30351, 3;
	add.s64 	%rd14840, %rd30303, %rd14839;
	ld.u64 	%rd14841, [%rd14840];
	and.b64  	%rd14842, %rd14841, 255;
	xor.b64  	%rd14843, %rd14842, %rd30350;
	mul.lo.s64 	%rd14844, %rd14843, 1099511628211;
	shr.u64 	%rd14845, %rd14841, 8;
	and.b64  	%rd14846, %rd14845, 255;
	xor.b64  	%rd14847, %rd14846, %rd14844;
	mul.lo.s64 	%rd14848, %rd14847, 1099511628211;
	shr.u64 	%rd14849, %rd14841, 16;
	and.b64  	%rd14850, %rd14849, 255;
	xor.b64  	%rd14851, %rd14850, %rd14848;
	mul.lo.s64 	%rd14852, %rd14851, 1099511628211;
	shr.u64 	%rd14853, %rd14841, 24;
	and.b64  	%rd14854, %rd14853, 255;
	xor.b64  	%rd14855, %rd14854, %rd14852;
	mul.lo.s64 	%rd14856, %rd14855, 1099511628211;
	shr.u64 	%rd14857, %rd14841, 32;
	and.b64  	%rd14858, %rd14857, 255;
	xor.b64  	%rd14859, %rd14858, %rd14856;
	mul.lo.s64 	%rd14860, %rd14859, 1099511628211;
	shr.u64 	%rd14861, %rd14841, 40;
	and.b64  	%rd14862, %rd14861, 255;
	xor.b64  	%rd14863, %rd14862, %rd14860;
	mul.lo.s64 	%rd14864, %rd14863, 1099511628211;
	shr.u64 	%rd14865, %rd14841, 48;
	and.b64  	%rd14866, %rd14865, 255;
	xor.b64  	%rd14867, %rd14866, %rd14864;
	mul.lo.s64 	%rd14868, %rd14867, 1099511628211;
	shr.u64 	%rd14869, %rd14841, 56;
	xor.b64  	%rd14870, %rd14869, %rd14868;
	mul.lo.s64 	%rd30350, %rd14870, 1099511628211;
$L__BB14_2052:
	setp.lt.u64 	%p2300, %rd30344, %rd30350;
	mov.pred 	%p2301, 0;
	bra.uni 	$L__BB14_2057;
$L__BB14_2053:
	setp.eq.s32 	%p995, %r429, 0;
	mov.pred 	%p2301, 0;
	mov.pred 	%p2300, %p2301;
	@%p995 bra 	$L__BB14_2057;
	mov.b64 	%rd30354, 0;
	cvt.s64.s32 	%rd14875, %r429;
$L__BB14_2055:
	shl.b64 	%rd14872, %rd30354, 3;
	add.s64 	%rd14873, %rd30044, %rd14872;
	ld.u64 	%rd3123, [%rd14873];
	add.s64 	%rd14874, %rd30303, %rd14872;
	ld.u64 	%rd3124, [%rd14874];
	setp.lt.u64 	%p998, %rd3123, %rd3124;
	mov.pred 	%p2300, -1;
	@%p998 bra 	$L__BB14_2057;
	setp.le.u64 	%p1000, %rd3123, %rd3124;
	add.s64 	%rd30354, %rd30354, 1;
	setp.lt.u64 	%p1001, %rd30354, %rd14875;
	and.pred  	%p1002, %p1000, %p1001;
	mov.pred 	%p2300, %p2301;
	@%p1002 bra 	$L__BB14_2055;
$L__BB14_2057:
	add.s32 	%r582, %r1589, %r1588;
	setp.lt.s32 	%p1003, %r582, %r313;
	selp.b32 	%r583, 128, 0, %p2301;
	selp.b32 	%r584, %r583, 0, %p1003;
	add.s32 	%r585, %r1577, %r1540;
	setp.lt.s32 	%p1004, %r585, %r313;
	selp.b32 	%r586, 64, 0, %p2299;
	selp.b32 	%r587, %r586, 0, %p1004;
	or.b32  	%r588, %r587, %r584;
	selp.b32 	%r589, 16, 0, %p88;
	selp.b32 	%r590, 8, 0, %p82;
	selp.u32 	%r591, 1, 0, %p64;
	selp.b32 	%r592, 2, 0, %p70;
	or.b32  	%r593, %r592, %r591;
	selp.b32 	%r594, 4, 0, %p76;
	or.b32  	%r595, %r593, %r594;
	or.b32  	%r596, %r595, %r590;
	or.b32  	%r597, %r596, %r589;
	selp.b32 	%r598, 32, 0, %p94;
	or.b32  	%r599, %r597, %r598;
	or.b32  	%r344, %r588, %r599;
	mov.u64 	%rd30355, %rd30303;
	@%p2300 bra 	$L__BB14_2059;
	add.s32 	%r345, %r1588, 1;
	shl.b32 	%r600, %r1588, 3;
	mov.u32 	%r601, _ZN6thrust24THRUST_300001_SM_1000_NS8cuda_cub4core6detail5shmemE;
	add.s32 	%r602, %r601, %r600;
	ld.shared.u64 	%rd30355, [%r602+2056];
	mov.u32 	%r1588, %r345;
$L__BB14_2059:
	@%p2301 bra 	$L__BB14_2061;
	add.s32 	%r347, %r1589, 1;
	shl.b32 	%r603, %r1589, 3;
	mov.u32 	%r604, _ZN6thrust24THRUST_300001_SM_1000_NS8cuda_cub4core6detail5shmemE;
	add.s32 	%r605, %r604, %r603;
	ld.shared.u64 	%rd30044, [%r605+2056];
	mov.u32 	%r1589, %r347;
$L__BB14_2061:
	setp.ge.s32 	%p2302, %r1588, %r310;
	setp.lt.s32 	%p1005, %r1588, %r310;
	setp.ge.s32 	%p1006, %r1589, %r312;
	and.pred  	%p2303, %p1006, %p1005;
	or.pred  	%p1007, %p2302, %p1006;
	@%p1007 bra 	$L__BB14_2122;
	setp.eq.s64 	%p1008, %rd3288, 0;
	mov.b64 	%rd30359, -3750763034362895579;
	@%p1008 bra 	$L__BB14_2068;
	setp.eq.s64 	%p1009, %rd3288, 1;
	mov.b64 	%rd30359, -3750763034362895579;
	mov.b64 	%rd30360, 0;
	@%p1009 bra 	$L__BB14_2066;
	mov.b64 	%rd30359, -3750763034362895579;
	mov.b64 	%rd30357, 0;
	and.b64  	%rd30360, %rd3288, -2;
$L__BB14_2065:
	shl.b64 	%rd14882, %rd30357, 3;
	add.s64 	%rd14883, %rd30355, %rd14882;
	ld.u64 	%rd14884, [%rd14883];
	and.b64  	%rd14885, %rd14884, 255;
	xor.b64  	%rd14886, %rd14885, %rd30359;
	mul.lo.s64 	%rd14887, %rd14886, 1099511628211;
	shr.u64 	%rd14888, %rd14884, 8;
	and.b64  	%rd14889, %rd14888, 255;
	xor.b64  	%rd14890, %rd14889, %rd14887;
	mul.lo.s64 	%rd14891, %rd14890, 1099511628211;
	shr.u64 	%rd14892, %rd14884, 16;
	and.b64  	%rd14893, %rd14892, 255;
	xor.b64  	%rd14894, %rd14893, %rd14891;
	mul.lo.s64 	%rd14895, %rd14894, 1099511628211;
	shr.u64 	%rd14896, %rd14884, 24;
	and.b64  	%rd14897, %rd14896, 255;
	xor.b64  	%rd14898, %rd14897, %rd14895;
	mul.lo.s64 	%rd14899, %rd14898, 1099511628211;
	shr.u64 	%rd14900, %rd14884, 32;
	and.b64  	%rd14901, %rd14900, 255;
	xor.b64  	%rd14902, %rd14901, %rd14899;
	mul.lo.s64 	%rd14903, %rd14902, 1099511628211;
	shr.u64 	%rd14904, %rd14884, 40;
	and.b64  	%rd14905, %rd14904, 255;
	xor.b64  	%rd14906, %rd14905, %rd14903;
	mul.lo.s64 	%rd14907, %rd14906, 1099511628211;
	shr.u64 	%rd14908, %rd14884, 48;
	and.b64  	%rd14909, %rd14908, 255;
	xor.b64  	%rd14910, %rd14909, %rd14907;
	mul.lo.s64 	%rd14911, %rd14910, 1099511628211;
	shr.u64 	%rd14912, %rd14884, 56;
	xor.b64  	%rd14913, %rd14912, %rd14911;
	mul.lo.s64 	%rd14914, %rd14913, 1099511628211;
	ld.u64 	%rd14915, [%rd14883+8];
	and.b64  	%rd14916, %rd14915, 255;
	xor.b64  	%rd14917, %rd14916, %rd14914;
	mul.lo.s64 	%rd14918, %rd14917, 1099511628211;
	shr.u64 	%rd14919, %rd14915, 8;
	and.b64  	%rd14920, %rd14919, 255;
	xor.b64  	%rd14921, %rd14920, %rd14918;
	mul.lo.s64 	%rd14922, %rd14921, 1099511628211;
	shr.u64 	%rd14923, %rd14915, 16;
	and.b64  	%rd14924, %rd14923, 255;
	xor.b64  	%rd14925, %rd14924, %rd14922;
	mul.lo.s64 	%rd14926, %rd14925, 1099511628211;
	shr.u64 	%rd14927, %rd14915, 24;
	and.b64  	%rd14928, %rd14927, 255;
	xor.b64  	%rd14929, %rd14928, %rd14926;
	mul.lo.s64 	%rd14930, %rd14929, 1099511628211;
	shr.u64 	%rd14931, %rd14915, 32;
	and.b64  	%rd14932, %rd14931, 255;
	xor.b64  	%rd14933, %rd14932, %rd14930;
	mul.lo.s64 	%rd14934, %rd14933, 1099511628211;
	shr.u64 	%rd14935, %rd14915, 40;
	and.b64  	%rd14936, %rd14935, 255;
	xor.b64  	%rd14937, %rd14936, %rd14934;
	mul.lo.s64 	%rd14938, %rd14937, 1099511628211;
	shr.u64 	%rd14939, %rd14915, 48;
	and.b64  	%rd14940, %rd14939, 255;
	xor.b64  	%rd14941, %rd14940, %rd14938;
	mul.lo.s64 	%rd14942, %rd14941, 1099511628211;
	shr.u64 	%rd14943, %rd14915, 56;
	xor.b64  	%rd14944, %rd14943, %rd14942;
	mul.lo.s64 	%rd30359, %rd14944, 1099511628211;
	add.s64 	%rd30357, %rd30357, 2;
	setp.ne.s64 	%p1010, %rd30357, %rd30360;
	@%p1010 bra 	$L__BB14_2065;
$L__BB14_2066:
	and.b64  	%rd14945, %rd3288, 1;
	setp.eq.b64 	%p1011, %rd14945, 1;
	not.pred 	%p1012, %p1011;
	@%p1012 bra 	$L__BB14_2068;
	shl.b64 	%rd14946, %rd30360, 3;
	add.s64 	%rd14947, %rd30355, %rd14946;
	ld.u64 	%rd14948, [%rd14947];
	and.b64  	%rd14949, %rd14948, 255;
	xor.b64  	%rd14950, %rd14949, %rd30359;
	mul.lo.s64 	%rd14951, %rd14950, 1099511628211;
	shr.u64 	%rd14952, %rd14948, 8;
	and.b64  	%rd14953, %rd14952, 255;
	xor.b64  	%rd14954, %rd14953, %rd14951;
	mul.lo.s64 	%rd14955, %rd14954, 1099511628211;
	shr.u64 	%rd14956, %rd14948, 16;
	and.b64  	%rd14957, %rd14956, 255;
	xor.b64  	%rd14958, %rd14957, %rd14955;
	mul.lo.s64 	%rd14959, %rd14958, 1099511628211;
	shr.u64 	%rd14960, %rd14948, 24;
	and.b64  	%rd14961, %rd14960, 255;
	xor.b64  	%rd14962, %rd14961, %rd14959;
	mul.lo.s64 	%rd14963, %rd14962, 1099511628211;
	shr.u64 	%rd14964, %rd14948, 32;
	and.b64  	%rd14965, %rd14964, 255;
	xor.b64  	%rd14966, %rd14965, %rd14963;
	mul.lo.s64 	%rd14967, %rd14966, 1099511628211;
	shr.u64 	%rd14968, %rd14948, 40;
	and.b64  	%rd14969, %rd14968, 255;
	xor.b64  	%rd14970, %rd14969, %rd14967;
	mul.lo.s64 	%rd14971, %rd14970, 1099511628211;
	shr.u64 	%rd14972, %rd14948, 48;
	and.b64  	%rd14973, %rd14972, 255;
	xor.b64  	%rd14974, %rd14973, %rd14971;
	mul.lo.s64 	%rd14975, %rd14974, 1099511628211;
	shr.u64 	%rd14976, %rd14948, 56;
	xor.b64  	%rd14977, %rd14976, %rd14975;
	mul.lo.s64 	%rd30359, %rd14977, 1099511628211;
$L__BB14_2068:
	setp.eq.s64 	%p1013, %rd3288, 0;
	mov.b64 	%rd30365, -3750763034362895579;
	@%p1013 bra 	$L__BB14_2074;
	setp.eq.s64 	%p1014, %rd3288, 1;
	mov.b64 	%rd30365, -3750763034362895579;
	mov.b64 	%rd30366, 0;
	@%p1014 bra 	$L__BB14_2072;
	mov.b64 	%rd30365, -3750763034362895579;
	mov.b64 	%rd30363, 0;
	and.b64  	%rd30366, %rd3288, -2;
$L__BB14_2071:
	shl.b64 	%rd14984, %rd30363, 3;
	add.s64 	%rd14985, %rd30044, %rd14984;
	ld.u64 	%rd14986, [%rd14985];
	and.b64  	%rd14987, %rd14986, 255;
	xor.b64  	%rd14988, %rd14987, %rd30365;
	mul.lo.s64 	%rd14989, %rd14988, 1099511628211;
	shr.u64 	%rd14990, %rd14986, 8;
	and.b64  	%rd14991, %rd14990, 255;
	xor.b64  	%rd14992, %rd14991, %rd14989;
	mul.lo.s64 	%rd14993, %rd14992, 1099511628211;
	shr.u64 	%rd14994, %rd14986, 16;
	and.b64  	%rd14995, %rd14994, 255;
	xor.b64  	%rd14996, %rd14995, %rd14993;
	mul.lo.s64 	%rd14997, %rd14996, 1099511628211;
	shr.u64 	%rd14998, %rd14986, 24;
	and.b64  	%rd14999, %rd14998, 255;
	xor.b64  	%rd15000, %rd14999, %rd14997;
	mul.lo.s64 	%rd15001, %rd15000, 1099511628211;
	shr.u64 	%rd15002, %rd14986, 32;
	and.b64  	%rd15003, %rd15002, 255;
	xor.b64  	%rd15004, %rd15003, %rd15001;
	mul.lo.s64 	%rd15005, %rd15004, 1099511628211;
	shr.u64 	%rd15006, %rd14986, 40;
	and.b64  	%rd15007, %rd15006, 255;
	xor.b64  	%rd15008, %rd15007, %rd15005;
	mul.lo.s64 	%rd15009, %rd15008, 1099511628211;
	shr.u64 	%rd15010, %rd14986, 48;
	and.b64  	%rd15011, %rd15010, 255;
	xor.b64  	%rd15012, %rd15011, %rd15009;
	mul.lo.s64 	%rd15013, %rd15012, 1099511628211;
	shr.u64 	%rd15014, %rd14986, 56;
	xor.b64  	%rd15015, %rd15014, %rd15013;
	mul.lo.s64 	%rd15016, %rd15015, 1099511628211;
	ld.u64 	%rd15017, [%rd14985+8];
	and.b64  	%rd15018, %rd15017, 255;
	xor.b64  	%rd15019, %rd15018, %rd15016;
	mul.lo.s64 	%rd15020, %rd15019, 1099511628211;
	shr.u64 	%rd15021, %rd15017, 8;
	and.b64  	%rd15022, %rd15021, 255;
	xor.b64  	%rd15023, %rd15022, %rd15020;
	mul.lo.s64 	%rd15024, %rd15023, 1099511628211;
	shr.u64 	%rd15025, %rd15017, 16;
	and.b64  	%rd15026, %rd15025, 255;
	xor.b64  	%rd15027, %rd15026, %rd15024;
	mul.lo.s64 	%rd15028, %rd15027, 1099511628211;
	shr.u64 	%rd15029, %rd15017, 24;
	and.b64  	%rd15030, %rd15029, 255;
	xor.b64  	%rd15031, %rd15030, %rd15028;
	mul.lo.s64 	%rd15032, %rd15031, 1099511628211;
	shr.u64 	%rd15033, %rd15017, 32;
	and.b64  	%rd15034, %rd15033, 255;
	xor.b64  	%rd15035, %rd15034, %rd15032;
	mul.lo.s64 	%rd15036, %rd15035, 1099511628211;
	shr.u64 	%rd15037, %rd15017, 40;
	and.b64  	%rd15038, %rd15037, 255;
	xor.b64  	%rd15039, %rd15038, %rd15036;
	mul.lo.s64 	%rd15040, %rd15039, 1099511628211;
	shr.u64 	%rd15041, %rd15017, 48;
	and.b64  	%rd15042, %rd15041, 255;
	xor.b64  	%rd15043, %rd15042, %rd15040;
	mul.lo.s64 	%rd15044, %rd15043, 1099511628211;
	shr.u64 	%rd15045, %rd15017, 56;
	xor.b64  	%rd15046, %rd15045, %rd15044;
	mul.lo.s64 	%rd30365, %rd15046, 1099511628211;
	add.s64 	%rd30363, %rd30363, 2;
	setp.ne.s64 	%p1015, %rd30363, %rd30366;
	@%p1015 bra 	$L__BB14_2071;
$L__BB14_2072:
	and.b64  	%rd15047, %rd3288, 1;
	setp.eq.b64 	%p1016, %rd15047, 1;
	not.pred 	%p1017, %p1016;
	@%p1017 bra 	$L__BB14_2074;
	shl.b64 	%rd15048, %rd30366, 3;
	add.s64 	%rd15049, %rd30044, %rd15048;
	ld.u64 	%rd15050, [%rd15049];
	and.b64  	%rd15051, %rd15050, 255;
	xor.b64  	%rd15052, %rd15051, %rd30365;
	mul.lo.s64 	%rd15053, %rd15052, 1099511628211;
	shr.u64 	%rd15054, %rd15050, 8;
	and.b64  	%rd15055, %rd15054, 255;
	xor.b64  	%rd15056, %rd15055, %rd15053;
	mul.lo.s64 	%rd15057, %rd15056, 1099511628211;
	shr.u64 	%rd15058, %rd15050, 16;
	and.b64  	%rd15059, %rd15058, 255;
	xor.b64  	%rd15060, %rd15059, %rd15057;
	mul.lo.s64 	%rd15061, %rd15060, 1099511628211;
	shr.u64 	%rd15062, %rd15050, 24;
	and.b64  	%rd15063, %rd15062, 255;
	xor.b64  	%rd15064, %rd15063, %rd15061;
	mul.lo.s64 	%rd15065, %rd15064, 1099511628211;
	shr.u64 	%rd15066, %rd15050, 32;
	and.b64  	%rd15067, %rd15066, 255;
	xor.b64  	%rd15068, %rd15067, %rd15065;
	mul.lo.s64 	%rd15069, %rd15068, 1099511628211;
	shr.u64 	%rd15070, %rd15050, 40;
	and.b64  	%rd15071, %rd15070, 255;
	xor.b64  	%rd15072, %rd15071, %rd15069;
	mul.lo.s64 	%rd15073, %rd15072, 1099511628211;
	shr.u64 	%rd15074, %rd15050, 48;
	and.b64  	%rd15075, %rd15074, 255;
	xor.b64  	%rd15076, %rd15075, %rd15073;
	mul.lo.s64 	%rd15077, %rd15076, 1099511628211;
	shr.u64 	%rd15078, %rd15050, 56;
	xor.b64  	%rd15079, %rd15078, %rd15077;
	mul.lo.s64 	%rd30365, %rd15079, 1099511628211;
$L__BB14_2074:
	setp.eq.s64 	%p1018, %rd30359, %rd30365;
	@%p1018 bra 	$L__BB14_2088;
	setp.eq.s64 	%p1019, %rd3288, 0;
	mov.b64 	%rd30371, -3750763034362895579;
	@%p1019 bra 	$L__BB14_2081;
	setp.eq.s64 	%p1020, %rd3288, 1;
	mov.b64 	%rd30371, -3750763034362895579;
	mov.b64 	%rd30372, 0;
	@%p1020 bra 	$L__BB14_2079;
	mov.b64 	%rd30371, -3750763034362895579;
	mov.b64 	%rd30369, 0;
	and.b64  	%rd30372, %rd3288, -2;
$L__BB14_2078:
	shl.b64 	%rd15086, %rd30369, 3;
	add.s64 	%rd15087, %rd30355, %rd15086;
	ld.u64 	%rd15088, [%rd15087];
	and.b64  	%rd15089, %rd15088, 255;
	xor.b64  	%rd15090, %rd15089, %rd30371;
	mul.lo.s64 	%rd15091, %rd15090, 1099511628211;
	shr.u64 	%rd15092, %rd15088, 8;
	and.b64  	%rd15093, %rd15092, 255;
	xor.b64  	%rd15094, %rd15093, %rd15091;
	mul.lo.s64 	%rd15095, %rd15094, 1099511628211;
	shr.u64 	%rd15096, %rd15088, 16;
	and.b64  	%rd15097, %rd15096, 255;
	xor.b64  	%rd15098, %rd15097, %rd15095;
	mul.lo.s64 	%rd15099, %rd15098, 1099511628211;
	shr.u64 	%rd15100, %rd15088, 24;
	and.b64  	%rd15101, %rd15100, 255;
	xor.b64  	%rd15102, %rd15101, %rd15099;
	mul.lo.s64 	%rd15103, %rd15102, 1099511628211;
	shr.u64 	%rd15104, %rd15088, 32;
	and.b64  	%rd15105, %rd15104, 255;
	xor.b64  	%rd15106, %rd15105, %rd15103;
	mul.lo.s64 	%rd15107, %rd15106, 1099511628211;
	shr.u64 	%rd15108, %rd15088, 40;
	and.b64  	%rd15109, %rd15108, 255;
	xor.b64  	%rd15110, %rd15109, %rd15107;
	mul.lo.s64 	%rd15111, %rd15110, 1099511628211;
	shr.u64 	%rd15112, %rd15088, 48;
	and.b64  	%rd15113, %rd15112, 255;
	xor.b64  	%rd15114, %rd15113, %rd15111;
	mul.lo.s64 	%rd15115, %rd15114, 1099511628211;
	shr.u64 	%rd15116, %rd15088, 56;
	xor.b64  	%rd15117, %rd15116, %rd15115;
	mul.lo.s64 	%rd15118, %rd15117, 1099511628211;
	ld.u64 	%rd15119, [%rd15087+8];
	and.b64  	%rd15120, %rd15119, 255;
	xor.b64  	%rd15121, %rd15120, %rd15118;
	mul.lo.s64 	%rd15122, %rd15121, 1099511628211;
	shr.u64 	%rd15123, %rd15119, 8;
	and.b64  	%rd15124, %rd15123, 255;
	xor.b64  	%rd15125, %rd15124, %rd15122;
	mul.lo.s64 	%rd15126, %rd15125, 1099511628211;
	shr.u64 	%rd15127, %rd15119, 16;
	and.b64  	%rd15128, %rd15127, 255;
	xor.b64  	%rd15129, %rd15128, %rd15126;
	mul.lo.s64 	%rd15130, %rd15129, 1099511628211;
	shr.u64 	%rd15131, %rd15119, 24;
	and.b64  	%rd15132, %rd15131, 255;
	xor.b64  	%rd15133, %rd15132, %rd15130;
	mul.lo.s64 	%rd15134, %rd15133, 1099511628211;
	shr.u64 	%rd15135, %rd15119, 32;
	and.b64  	%rd15136, %rd15135, 255;
	xor.b64  	%rd15137, %rd15136, %rd15134;
	mul.lo.s64 	%rd15138, %rd15137, 1099511628211;
	shr.u64 	%rd15139, %rd15119, 40;
	and.b64  	%rd15140, %rd15139, 255;
	xor.b64  	%rd15141, %rd15140, %rd15138;
	mul.lo.s64 	%rd15142, %rd15141, 1099511628211;
	shr.u64 	%rd15143, %rd15119, 48;
	and.b64  	%rd15144, %rd15143, 255;
	xor.b64  	%rd15145, %rd15144, %rd15142;
	mul.lo.s64 	%rd15146, %rd15145, 1099511628211;
	shr.u64 	%rd15147, %rd15119, 56;
	xor.b64  	%rd15148, %rd15147, %rd15146;
	mul.lo.s64 	%rd30371, %rd15148, 1099511628211;
	add.s64 	%rd30369, %rd30369, 2;
	setp.ne.s64 	%p1021, %rd30369, %rd30372;
	@%p1021 bra 	$L__BB14_2078;
$L__BB14_2079:
	and.b64  	%rd15149, %rd3288, 1;
	setp.eq.b64 	%p1022, %rd15149, 1;
	not.pred 	%p1023, %p1022;
	@%p1023 bra 	$L__BB14_2081;
	shl.b64 	%rd15150, %rd30372, 3;
	add.s64 	%rd15151, %rd30355, %rd15150;
	ld.u64 	%rd15152, [%rd15151];
	and.b64  	%rd15153, %rd15152, 255;
	xor.b64  	%rd15154, %rd15153, %rd30371;
	mul.lo.s64 	%rd15155, %rd15154, 1099511628211;
	shr.u64 	%rd15156, %rd15152, 8;
	and.b64  	%rd15157, %rd15156, 255;
	xor.b64  	%rd15158, %rd15157, %rd15155;
	mul.lo.s64 	%rd15159, %rd15158, 1099511628211;
	shr.u64 	%rd15160, %rd15152, 16;
	and.b64  	%rd15161, %rd15160, 255;
	xor.b64  	%rd15162, %rd15161, %rd15159;
	mul.lo.s64 	%rd15163, %rd15162, 1099511628211;
	shr.u64 	%rd15164, %rd15152, 24;
	and.b64  	%rd15165, %rd15164, 255;
	xor.b64  	%rd15166, %rd15165, %rd15163;
	mul.lo.s64 	%rd15167, %rd15166, 1099511628211;
	shr.u64 	%rd15168, %rd15152, 32;
	and.b64  	%rd15169, %rd15168, 255;
	xor.b64  	%rd15170, %rd15169, %rd15167;
	mul.lo.s64 	%rd15171, %rd15170, 1099511628211;
	shr.u64 	%rd15172, %rd15152, 40;
	and.b64  	%rd15173, %rd15172, 255;
	xor.b64  	%rd15174, %rd15173, %rd15171;
	mul.lo.s64 	%rd15175, %rd15174, 1099511628211;
	shr.u64 	%rd15176, %rd15152, 48;
	and.b64  	%rd15177, %rd15176, 255;
	xor.b64  	%rd15178, %rd15177, %rd15175;
	mul.lo.s64 	%rd15179, %rd15178, 1099511628211;
	shr.u64 	%rd15180, %rd15152, 56;
	xor.b64  	%rd15181, %rd15180, %rd15179;
	mul.lo.s64 	%rd30371, %rd15181, 1099511628211;
$L__BB14_2081:
	setp.eq.s64 	%p1024, %rd3288, 0;
	mov.b64 	%rd30377, -3750763034362895579;
	@%p1024 bra 	$L__BB14_2087;
	setp.eq.s64 	%p1025, %rd3288, 1;
	mov.b64 	%rd30377, -3750763034362895579;
	mov.b64 	%rd30378, 0;
	@%p1025 bra 	$L__BB14_2085;
	mov.b64 	%rd30377, -3750763034362895579;
	mov.b64 	%rd30375, 0;
	and.b64  	%rd30378, %rd3288, -2;
$L__BB14_2084:
	shl.b64 	%rd15188, %rd30375, 3;
	add.s64 	%rd15189, %rd30044, %rd15188;
	ld.u64 	%rd15190, [%rd15189];
	and.b64  	%rd15191, %rd15190, 255;
	xor.b64  	%rd15192, %rd15191, %rd30377;
	mul.lo.s64 	%rd15193, %rd15192, 1099511628211;
	shr.u64 	%rd15194, %rd15190, 8;
	and.b64  	%rd15195, %rd15194, 255;
	xor.b64  	%rd15196, %rd15195, %rd15193;
	mul.lo.s64 	%rd15197, %rd15196, 1099511628211;
	shr.u64 	%rd15198, %rd15190, 16;
	and.b64  	%rd15199, %rd15198, 255;
	xor.b64  	%rd15200, %rd15199, %rd15197;
	mul.lo.s64 	%rd15201, %rd15200, 1099511628211;
	shr.u64 	%rd15202, %rd15190, 24;
	and.b64  	%rd15203, %rd15202, 255;
	xor.b64  	%rd15204, %rd15203, %rd15201;
	mul.lo.s64 	%rd15205, %rd15204, 1099511628211;
	shr.u64 	%rd15206, %rd15190, 32;
	and.b64  	%rd15207, %rd15206, 255;
	xor.b64  	%rd15208, %rd15207, %rd15205;
	mul.lo.s64 	%rd15209, %rd15208, 1099511628211;
	shr.u64 	%rd15210, %rd15190, 40;
	and.b64  	%rd15211, %rd15210, 255;
	xor.b64  	%rd15212, %rd15211, %rd15209;
	mul.lo.s64 	%rd15213, %rd15212, 1099511628211;
	shr.u64 	%rd15214, %rd15190, 48;
	and.b64  	%rd15215, %rd15214, 255;
	xor.b64  	%rd15216, %rd15215, %rd15213;
	mul.lo.s64 	%rd15217, %rd15216, 1099511628211;
	shr.u64 	%rd15218, %rd15190, 56;
	xor.b64  	%rd15219, %rd15218, %rd15217;
	mul.lo.s64 	%rd15220, %rd15219, 1099511628211;
	ld.u64 	%rd15221, [%rd15189+8];
	and.b64  	%rd15222, %rd15221, 255;
	xor.b64  	%rd15223, %rd15222, %rd15220;
	mul.lo.s64 	%rd15224, %rd15223, 1099511628211;
	shr.u64 	%rd15225, %rd15221, 8;
	and.b64  	%rd15226, %rd15225, 255;
	xor.b64  	%rd15227, %rd15226, %rd15224;
	mul.lo.s64 	%rd15228, %rd15227, 1099511628211;
	shr.u64 	%rd15229, %rd15221, 16;
	and.b64  	%rd15230, %rd15229, 255;
	xor.b64  	%rd15231, %rd15230, %rd15228;
	mul.lo.s64 	%rd15232, %rd15231, 1099511628211;
	shr.u64 	%rd15233, %rd15221, 24;
	and.b64  	%rd15234, %rd15233, 255;
	xor.b64  	%rd15235, %rd15234, %rd15232;
	mul.lo.s64 	%rd15236, %rd15235, 1099511628211;
	shr.u64 	%rd15237, %rd15221, 32;
	and.b64  	%rd15238, %rd15237, 255;
	xor.b64  	%rd15239, %rd15238, %rd15236;
	mul.lo.s64 	%rd15240, %rd15239, 1099511628211;
	shr.u64 	%rd15241, %rd15221, 40;
	and.b64  	%rd15242, %rd15241, 255;
	xor.b64  	%rd15243, %rd15242, %rd15240;
	mul.lo.s64 	%rd15244, %rd15243, 1099511628211;
	shr.u64 	%rd15245, %rd15221, 48;
	and.b64  	%rd15246, %rd15245, 255;
	xor.b64  	%rd15247, %rd15246, %rd15244;
	mul.lo.s64 	%rd15248, %rd15247, 1099511628211;
	shr.u64 	%rd15249, %rd15221, 56;
	xor.b64  	%rd15250, %rd15249, %rd15248;
	mul.lo.s64 	%rd30377, %rd15250, 1099511628211;
	add.s64 	%rd30375, %rd30375, 2;
	setp.ne.s64 	%p1026, %rd30375, %rd30378;
	@%p1026 bra 	$L__BB14_2084;
$L__BB14_2085:
	and.b64  	%rd15251, %rd3288, 1;
	setp.eq.b64 	%p1027, %rd15251, 1;
	not.pred 	%p1028, %p1027;
	@%p1028 bra 	$L__BB14_2087;
	shl.b64 	%rd15252, %rd30378, 3;
	add.s64 	%rd15253, %rd30044, %rd15252;
	ld.u64 	%rd15254, [%rd15253];
	and.b64  	%rd15255, %rd15254, 255;
	xor.b64  	%rd15256, %rd15255, %rd30377;
	mul.lo.s64 	%rd15257, %rd15256, 1099511628211;
	shr.u64 	%rd15258, %rd15254, 8;
	and.b64  	%rd15259, %rd15258, 255;
	xor.b64  	%rd15260, %rd15259, %rd15257;
	mul.lo.s64 	%rd15261, %rd15260, 1099511628211;
	shr.u64 	%rd15262, %rd15254, 16;
	and.b64  	%rd15263, %rd15262, 255;
	xor.b64  	%rd15264, %rd15263, %rd15261;
	mul.lo.s64 	%rd15265, %rd15264, 1099511628211;
	shr.u64 	%rd15266, %rd15254, 24;
	and.b64  	%rd15267, %rd15266, 255;
	xor.b64  	%rd15268, %rd15267, %rd15265;
	mul.lo.s64 	%rd15269, %rd15268, 1099511628211;
	shr.u64 	%rd15270, %rd15254, 32;
	and.b64  	%rd15271, %rd15270, 255;
	xor.b64  	%rd15272, %rd15271, %rd15269;
	mul.lo.s64 	%rd15273, %rd15272, 1099511628211;
	shr.u64 	%rd15274, %rd15254, 40;
	and.b64  	%rd15275, %rd15274, 255;
	xor.b64  	%rd15276, %rd15275, %rd15273;
	mul.lo.s64 	%rd15277, %rd15276, 1099511628211;
	shr.u64 	%rd15278, %rd15254, 48;
	and.b64  	%rd15279, %rd15278, 255;
	xor.b64  	%rd15280, %rd15279, %rd15277;
	mul.lo.s64 	%rd15281, %rd15280, 1099511628211;
	shr.u64 	%rd15282, %rd15254, 56;
	xor.b64  	%rd15283, %rd15282, %rd15281;
	mul.lo.s64 	%rd30377, %rd15283, 1099511628211;
$L__BB14_2087:
	setp.lt.u64 	%p1031, %rd30371, %rd30377;
	mov.pred 	%p2303, -1;
	mov.pred 	%p2302, 0;
	@%p1031 bra 	$L__BB14_2122;
	bra.uni 	$L__BB14_2092;
$L__BB14_2088:
	setp.eq.s32 	%p1032, %r429, 0;
	@%p1032 bra 	$L__BB14_2092;
	mov.b64 	%rd30381, 0;
	cvt.s64.s32 	%rd15288, %r429;
$L__BB14_2090:
	shl.b64 	%rd15285, %rd30381, 3;
	add.s64 	%rd15286, %rd30355, %rd15285;
	ld.u64 	%rd3175, [%rd15286];
	add.s64 	%rd15287, %rd30044, %rd15285;
	ld.u64 	%rd3176, [%rd15287];
	setp.lt.u64 	%p1035, %rd3175, %rd3176;
	mov.pred 	%p2303, -1;
	mov.pred 	%p2302, 0;
	@%p1035 bra 	$L__BB14_2122;
	setp.le.u64 	%p1036, %rd3175, %rd3176;
	add.s64 	%rd30381, %rd30381, 1;
	setp.lt.u64 	%p1037, %rd30381, %rd15288;
	and.pred  	%p1038, %p1036, %p1037;
	@%p1038 bra 	$L__BB14_2090;
$L__BB14_2092:
	setp.eq.s64 	%p1039, %rd3288, 0;
	mov.b64 	%rd30384, -3750763034362895579;
	@%p1039 bra 	$L__BB14_2098;
	setp.eq.s64 	%p1040, %rd3288, 1;
	mov.b64 	%rd30384, -3750763034362895579;
	mov.b64 	%rd30385, 0;
	@%p1040 bra 	$L__BB14_2096;
	mov.b64 	%rd30384, -3750763034362895579;
	mov.b64 	%rd30382, 0;
	and.b64  	%rd30385, %rd3288, -2;
$L__BB14_2095:
	shl.b64 	%rd15295, %rd30382, 3;
	add.s64 	%rd15296, %rd30044, %rd15295;
	ld.u64 	%rd15297, [%rd15296];
	and.b64  	%rd15298, %rd15297, 255;
	xor.b64  	%rd15299, %rd15298, %rd30384;
	mul.lo.s64 	%rd15300, %rd15299, 1099511628211;
	shr.u64 	%rd15301, %rd15297, 8;
	and.b64  	%rd15302, %rd15301, 255;
	xor.b64  	%rd15303, %rd15302, %rd15300;
	mul.lo.s64 	%rd15304, %rd15303, 1099511628211;
	shr.u64 	%rd15305, %rd15297, 16;
	and.b64  	%rd15306, %rd15305, 255;
	xor.b64  	%rd15307, %rd15306, %rd15304;
	mul.lo.s64 	%rd15308, %rd15307, 1099511628211;
	shr.u64 	%rd15309, %rd15297, 24;
	and.b64  	%rd15310, %rd15309, 255;
	xor.b64  	%rd15311, %rd15310, %rd15308;
	mul.lo.s64 	%rd15312, %rd15311, 1099511628211;
	shr.u64 	%rd15313, %rd15297, 32;
	and.b64  	%rd15314, %rd15313, 255;
	xor.b64  	%rd15315, %rd15314, %rd15312;
	mul.lo.s64 	%rd15316, %rd15315, 1099511628211;
	shr.u64 	%rd15317, %rd15297, 40;
	and.b64  	%rd15318, %rd15317, 255;
	xor.b64  	%rd15319, %rd15318, %rd15316;
	mul.lo.s64 	%rd15320, %rd15319, 1099511628211;
	shr.u64 	%rd15321, %rd15297, 48;
	and.b64  	%rd15322, %rd15321, 255;
	xor.b64  	%rd15323, %rd15322, %rd15320;
	mul.lo.s64 	%rd15324, %rd15323, 1099511628211;
	shr.u64 	%rd15325, %rd15297, 56;
	xor.b64  	%rd15326, %rd15325, %rd15324;
	mul.lo.s64 	%rd15327, %rd15326, 1099511628211;
	ld.u64 	%rd15328, [%rd15296+8];
	and.b64  	%rd15329, %rd15328, 255;
	xor.b64  	%rd15330, %rd15329, %rd15327;
	mul.lo.s64 	%rd15331, %rd15330, 1099511628211;
	shr.u64 	%rd15332, %rd15328, 8;
	and.b64  	%rd15333, %rd15332, 255;
	xor.b64  	%rd15334, %rd15333, %rd15331;
	mul.lo.s64 	%rd15335, %rd15334, 1099511628211;
	shr.u64 	%rd15336, %rd15328, 16;
	and.b64  	%rd15337, %rd15336, 255;
	xor.b64  	%rd15338, %rd15337, %rd15335;
	mul.lo.s64 	%rd15339, %rd15338, 1099511628211;
	shr.u64 	%rd15340, %rd15328, 24;
	and.b64  	%rd15341, %rd15340, 255;
	xor.b64  	%rd15342, %rd15341, %rd15339;
	mul.lo.s64 	%rd15343, %rd15342, 1099511628211;
	shr.u64 	%rd15344, %rd15328, 32;
	and.b64  	%rd15345, %rd15344, 255;
	xor.b64  	%rd15346, %rd15345, %rd15343;
	mul.lo.s64 	%rd15347, %rd15346, 1099511628211;
	shr.u64 	%rd15348, %rd15328, 40;
	and.b64  	%rd15349, %rd15348, 255;
	xor.b64  	%rd15350, %rd15349, %rd15347;
	mul.lo.s64 	%rd15351, %rd15350, 1099511628211;
	shr.u64 	%rd15352, %rd15328, 48;
	and.b64  	%rd15353, %rd15352, 255;
	xor.b64  	%rd15354, %rd15353, %rd15351;
	mul.lo.s64 	%rd15355, %rd15354, 1099511628211;
	shr.u64 	%rd15356, %rd15328, 56;
	xor.b64  	%rd15357, %rd15356, %rd15355;
	mul.lo.s64 	%rd30384, %rd15357, 1099511628211;
	add.s64 	%rd30382, %rd30382, 2;
	setp.ne.s64 	%p1041, %rd30382, %rd30385;
	@%p1041 bra 	$L__BB14_2095;
$L__BB14_2096:
	and.b64  	%rd15358, %rd3288, 1;
	setp.eq.b64 	%p1042, %rd15358, 1;
	not.pred 	%p1043, %p1042;
	@%p1043 bra 	$L__BB14_2098;
	shl.b64 	%rd15359, %rd30385, 3;
	add.s64 	%rd15360, %rd30044, %rd15359;
	ld.u64 	%rd15361, [%rd15360];
	and.b64  	%rd15362, %rd15361, 255;
	xor.b64  	%rd15363, %rd15362, %rd30384;
	mul.lo.s64 	%rd15364, %rd15363, 1099511628211;
	shr.u64 	%rd15365, %rd15361, 8;
	and.b64  	%rd15366, %rd15365, 255;
	xor.b64  	%rd15367, %rd15366, %rd15364;
	mul.lo.s64 	%rd15368, %rd15367, 1099511628211;
	shr.u64 	%rd15369, %rd15361, 16;
	and.b64  	%rd15370, %rd15369, 255;
	xor.b64  	%rd15371, %rd15370, %rd15368;
	mul.lo.s64 	%rd15372, %rd15371, 1099511628211;
	shr.u64 	%rd15373, %rd15361, 24;
	and.b64  	%rd15374, %rd15373, 255;
	xor.b64  	%rd15375, %rd15374, %rd15372;
	mul.lo.s64 	%rd15376, %rd15375, 1099511628211;
	shr.u64 	%rd15377, %rd15361, 32;
	and.b64  	%rd15378, %rd15377, 255;
	xor.b64  	%rd15379, %rd15378, %rd15376;
	mul.lo.s64 	%rd15380, %rd15379, 1099511628211;
	shr.u64 	%rd15381, %rd15361, 40;
	and.b64  	%rd15382, %rd15381, 255;
	xor.b64  	%rd15383, %rd15382, %rd15380;
	mul.lo.s64 	%rd15384, %rd15383, 1099511628211;
	shr.u64 	%rd15385, %rd15361, 48;
	and.b64  	%rd15386, %rd15385, 255;
	xor.b64  	%rd15387, %rd15386, %rd15384;
	mul.lo.s64 	%rd15388, %rd15387, 1099511628211;
	shr.u64 	%rd15389, %rd15361, 56;
	xor.b64  	%rd15390, %rd15389, %rd15388;
	mul.lo.s64 	%rd30384, %rd15390, 1099511628211;
$L__BB14_2098:
	setp.eq.s64 	%p1044, %rd3288, 0;
	mov.b64 	%rd30390, -3750763034362895579;
	@%p1044 bra 	$L__BB14_2104;
	setp.eq.s64 	%p1045, %rd3288, 1;
	mov.b64 	%rd30390, -3750763034362895579;
	mov.b64 	%rd30391, 0;
	@%p1045 bra 	$L__BB14_2102;
	mov.b64 	%rd30390, -3750763034362895579;
	mov.b64 	%rd30388, 0;
	and.b64  	%rd30391, %rd3288, -2;
$L__BB14_2101:
	shl.b64 	%rd15397, %rd30388, 3;
	add.s64 	%rd15398, %rd30355, %rd15397;
	ld.u64 	%rd15399, [%rd15398];
	and.b64  	%rd15400, %rd15399, 255;
	xor.b64  	%rd15401, %rd15400, %rd30390;
	mul.lo.s64 	%rd15402, %rd15401, 1099511628211;
	shr.u64 	%rd15403, %rd15399, 8;
	and.b64  	%rd15404, %rd15403, 255;
	xor.b64  	%rd15405, %rd15404, %rd15402;
	mul.lo.s64 	%rd15406, %rd15405, 1099511628211;
	shr.u64 	%rd15407, %rd15399, 16;
	and.b64  	%rd15408, %rd15407, 255;
	xor.b64  	%rd15409, %rd15408, %rd15406;
	mul.lo.s64 	%rd15410, %rd15409, 1099511628211;
	shr.u64 	%rd15411, %rd15399, 24;
	and.b64  	%rd15412, %rd15411, 255;
	xor.b64  	%rd15413, %rd15412, %rd15410;
	mul.lo.s64 	%rd15414, %rd15413, 1099511628211;
	shr.u64 	%rd15415, %rd15399, 32;
	and.b64  	%rd15416, %rd15415, 255;
	xor.b64  	%rd15417, %rd15416, %rd15414;
	mul.lo.s64 	%rd15418, %rd15417, 1099511628211;
	shr.u64 	%rd15419, %rd15399, 40;
	and.b64  	%rd15420, %rd15419, 255;
	xor.b64  	%rd15421, %rd15420, %rd15418;
	mul.lo.s64 	%rd15422, %rd15421, 1099511628211;
	shr.u64 	%rd15423, %rd15399, 48;
	and.b64  	%rd15424, %rd15423, 255;
	xor.b64  	%rd15425, %rd15424, %rd15422;
	mul.lo.s64 	%rd15426, %rd15425, 1099511628211;
	shr.u64 	%rd15427, %rd15399, 56;
	xor.b64  	%rd15428, %rd15427, %rd15426;
	mul.lo.s64 	%rd15429, %rd15428, 1099511628211;
	ld.u64 	%rd15430, [%rd15398+8];
	and.b64  	%rd15431, %rd15430, 255;
	xor.b64  	%rd15432, %rd15431, %rd15429;
	mul.lo.s64 	%rd15433, %rd15432, 1099511628211;
	shr.u64 	%rd15434, %rd15430, 8;
	and.b64  	%rd15435, %rd15434, 255;
	xor.b64  	%rd15436, %rd15435, %rd15433;
	mul.lo.s64 	%rd15437, %rd15436, 1099511628211;
	shr.u64 	%rd15438, %rd15430, 16;
	and.b64  	%rd15439, %rd15438, 255;
	xor.b64  	%rd15440, %rd15439, %rd15437;
	mul.lo.s64 	%rd15441, %rd15440, 1099511628211;
	shr.u64 	%rd15442, %rd15430, 24;
	and.b64  	%rd15443, %rd15442, 255;
	xor.b64  	%rd15444, %rd15443, %rd15441;
	mul.lo.s64 	%rd15445, %rd15444, 1099511628211;
	shr.u64 	%rd15446, %rd15430, 32;
	and.b64  	%rd15447, %rd15446, 255;
	xor.b64  	%rd15448, %rd15447, %rd15445;
	mul.lo.s64 	%rd15449, %rd15448, 1099511628211;
	shr.u64 	%rd15450, %rd15430, 40;
	and.b64  	%rd15451, %rd15450, 255;
	xor.b64  	%rd15452, %rd15451, %rd15449;
	mul.lo.s64 	%rd15453, %rd15452, 1099511628211;
	shr.u64 	%rd15454, %rd15430, 48;
	and.b64  	%rd15455, %rd15454, 255;
	xor.b64  	%rd15456, %rd15455, %rd15453;
	mul.lo.s64 	%rd15457, %rd15456, 1099511628211;
	shr.u64 	%rd15458, %rd15430, 56;
	xor.b64  	%rd15459, %rd15458, %rd15457;
	mul.lo.s64 	%rd30390, %rd15459, 1099511628211;
	add.s64 	%rd30388, %rd30388, 2;
	setp.ne.s64 	%p1046, %rd30388, %rd30391;
	@%p1046 bra 	$L__BB14_2101;
$L__BB14_2102:
	and.b64  	%rd15460, %rd3288, 1;
	setp.eq.b64 	%p1047, %rd15460, 1;
	not.pred 	%p1048, %p1047;
	@%p1048 bra 	$L__BB14_2104;
	shl.b64 	%rd15461, %rd30391, 3;
	add.s64 	%rd15462, %rd30355, %rd15461;
	ld.u64 	%rd15463, [%rd15462];
	and.b64  	%rd15464, %rd15463, 255;
	xor.b64  	%rd15465, %rd15464, %rd30390;
	mul.lo.s64 	%rd15466, %rd15465, 1099511628211;
	shr.u64 	%rd15467, %rd15463, 8;
	and.b64  	%rd15468, %rd15467, 255;
	xor.b64  	%rd15469, %rd15468, %rd15466;
	mul.lo.s64 	%rd15470, %rd15469, 1099511628211;
	shr.u64 	%rd15471, %rd15463, 16;
	and.b64  	%rd15472, %rd15471, 255;
	xor.b64  	%rd15473, %rd15472, %rd15470;
	mul.lo.s64 	%rd15474, %rd15473, 1099511628211;
	shr.u64 	%rd15475, %rd15463, 24;
	and.b64  	%rd15476, %rd15475, 255;
	xor.b64  	%rd15477, %rd15476, %rd15474;
	mul.lo.s64 	%rd15478, %rd15477, 1099511628211;
	shr.u64 	%rd15479, %rd15463, 32;
	and.b64  	%rd15480, %rd15479, 255;
	xor.b64  	%rd15481, %rd15480, %rd15478;
	mul.lo.s64 	%rd15482, %rd15481, 1099511628211;
	shr.u64 	%rd15483, %rd15463, 40;
	and.b64  	%rd15484, %rd15483, 255;
	xor.b64  	%rd15485, %rd15484, %rd15482;
	mul.lo.s64 	%rd15486, %rd15485, 1099511628211;
	shr.u64 	%rd15487, %rd15463, 48;
	and.b64  	%rd15488, %rd15487, 255;
	xor.b64  	%rd15489, %rd15488, %rd15486;
	mul.lo.s64 	%rd15490, %rd15489, 1099511628211;
	shr.u64 	%rd15491, %rd15463, 56;
	xor.b64  	%rd15492, %rd15491, %rd15490;
	mul.lo.s64 	%rd30390, %rd15492, 1099511628211;
$L__BB14_2104:
	setp.eq.s64 	%p1049, %rd30384, %rd30390;
	@%p1049 bra 	$L__BB14_2118;
	setp.eq.s64 	%p1050, %rd3288, 0;
	mov.b64 	%rd30396, -3750763034362895579;
	@%p1050 bra 	$L__BB14_2111;
	setp.eq.s64 	%p1051, %rd3288, 1;
	mov.b64 	%rd30396, -3750763034362895579;
	mov.b64 	%rd30397, 0;
	@%p1051 bra 	$L__BB14_2109;
	mov.b64 	%rd30396, -3750763034362895579;
	mov.b64 	%rd30394, 0;
	and.b64  	%rd30397, %rd3288, -2;
$L__BB14_2108:
	shl.b64 	%rd15499, %rd30394, 3;
	add.s64 	%rd15500, %rd30044, %rd15499;
	ld.u64 	%rd15501, [%rd15500];
	and.b64  	%rd15502, %rd15501, 255;
	xor.b64  	%rd15503, %rd15502, %rd30396;
	mul.lo.s64 	%rd15504, %rd15503, 1099511628211;
	shr.u64 	%rd15505, %rd15501, 8;
	and.b64  	%rd15506, %rd15505, 255;
	xor.b64  	%rd15507, %rd15506, %rd15504;
	mul.lo.s64 	%rd15508, %rd15507, 1099511628211;
	shr.u64 	%rd15509, %rd15501, 16;
	and.b64  	%rd15510, %rd15509, 255;
	xor.b64  	%rd15511, %rd15510, %rd15508;
	mul.lo.s64 	%rd15512, %rd15511, 1099511628211;
	shr.u64 	%rd15513, %rd15501, 24;
	and.b64  	%rd15514, %rd15513, 255;
	xor.b64  	%rd15515, %rd15514, %rd15512;
	mul.lo.s64 	%rd15516, %rd15515, 1099511628211;
	shr.u64 	%rd15517, %rd15501, 32;
	and.b64  	%rd15518, %rd15517, 255;
	xor.b64  	%rd15519, %rd15518, %rd15516;
	mul.lo.s64 	%rd15520, %rd15519, 1099511628211;
	shr.u64 	%rd15521, %rd15501, 40;
	and.b64  	%rd15522, %rd15521, 255;
	xor.b64  	%rd15523, %rd15522, %rd15520;
	mul.lo.s64 	%rd15524, %rd15523, 1099511628211;
	shr.u64 	%rd15525, %rd15501, 48;
	and.b64  	%rd15526, %rd15525, 255;
	xor.b64  	%rd15527, %rd15526, %rd15524;
	mul.lo.s64 	%rd15528, %rd15527, 1099511628211;
	shr.u64 	%rd15529, %rd15501, 56;
	xor.b64  	%rd15530, %rd15529, %rd15528;
	mul.lo.s64 	%rd15531, %rd15530, 1099511628211;
	ld.u64 	%rd15532, [%rd15500+8];
	and.b64  	%rd15533, %rd15532, 255;
	xor.b64  	%rd15534, %rd15533, %rd15531;
	mul.lo.s64 	%rd15535, %rd15534, 1099511628211;
	shr.u64 	%rd15536, %rd15532, 8;
	and.b64  	%rd15537, %rd15536, 255;
	xor.b64  	%rd15538, %rd15537, %rd15535;
	mul.lo.s64 	%rd15539, %rd15538, 1099511628211;
	shr.u64 	%rd15540, %rd15532, 16;
	and.b64  	%rd15541, %rd15540, 255;
	xor.b64  	%rd15542, %rd15541, %rd15539;
	mul.lo.s64 	%rd15543, %rd15542, 1099511628211;
	shr.u64 	%rd15544, %rd15532, 24;
	and.b64  	%rd15545, %rd15544, 255;
	xor.b64  	%rd15546, %rd15545, %rd15543;
	mul.lo.s64 	%rd15547, %rd15546, 1099511628211;
	shr.u64 	%rd15548, %rd15532, 32;
	and.b64  	%rd15549, %rd15548, 255;
	xor.b64  	%rd15550, %rd15549, %rd15547;
	mul.lo.s64 	%rd15551, %rd15550, 1099511628211;
	shr.u64 	%rd15552, %rd15532, 40;
	and.b64  	%rd15553, %rd15552, 255;
	xor.b64  	%rd15554, %rd15553, %rd15551;
	mul.lo.s64 	%rd15555, %rd15554, 1099511628211;
	shr.u64 	%rd15556, %rd15532, 48;
	and.b64  	%rd15557, %rd15556, 255;
	xor.b64  	%rd15558, %rd15557, %rd15555;
	mul.lo.s64 	%rd15559, %rd15558, 1099511628211;
	shr.u64 	%rd15560, %rd15532, 56;
	xor.b64  	%rd15561, %rd15560, %rd15559;
	mul.lo.s64 	%rd30396, %rd15561, 1099511628211;
	add.s64 	%rd30394, %rd30394, 2;
	setp.ne.s64 	%p1052, %rd30394, %rd30397;
	@%p1052 bra 	$L__BB14_2108;
$L__BB14_2109:
	and.b64  	%rd15562, %rd3288, 1;
	setp.eq.b64 	%p1053, %rd15562, 1;
	not.pred 	%p1054, %p1053;
	@%p1054 bra 	$L__BB14_2111;
	shl.b64 	%rd15563, %rd30397, 3;
	add.s64 	%rd15564, %rd30044, %rd15563;
	ld.u64 	%rd15565, [%rd15564];
	and.b64  	%rd15566, %rd15565, 255;
	xor.b64  	%rd15567, %rd15566, %rd30396;
	mul.lo.s64 	%rd15568, %rd15567, 1099511628211;
	shr.u64 	%rd15569, %rd15565, 8;
	and.b64  	%rd15570, %rd15569, 255;
	xor.b64  	%rd15571, %rd15570, %rd15568;
	mul.lo.s64 	%rd15572, %rd15571, 1099511628211;
	shr.u64 	%rd15573, %rd15565, 16;
	and.b64  	%rd15574, %rd15573, 255;
	xor.b64  	%rd15575, %rd15574, %rd15572;
	mul.lo.s64 	%rd15576, %rd15575, 1099511628211;
	shr.u64 	%rd15577, %rd15565, 24;
	and.b64  	%rd15578, %rd15577, 255;
	xor.b64  	%rd15579, %rd15578, %rd15576;
	mul.lo.s64 	%rd15580, %rd15579, 1099511628211;
	shr.u64 	%rd15581, %rd15565, 32;
	and.b64  	%rd15582, %rd15581, 255;
	xor.b64  	%rd15583, %rd15582, %rd15580;
	mul.lo.s64 	%rd15584, %rd15583, 1099511628211;
	shr.u64 	%rd15585, %rd15565, 40;
	and.b64  	%rd15586, %rd15585, 255;
	xor.b64  	%rd15587, %rd15586, %rd15584;
	mul.lo.s64 	%rd15588, %rd15587, 1099511628211;
	shr.u64 	%rd15589, %rd15565, 48;
	and.b64  	%rd15590, %rd15589, 255;
	xor.b64  	%rd15591, %rd15590, %rd15588;
	mul.lo.s64 	%rd15592, %rd15591, 1099511628211;
	shr.u64 	%rd15593, %rd15565, 56;
	xor.b64  	%rd15594, %rd15593, %rd15592;
	mul.lo.s64 	%rd30396, %rd15594, 1099511628211;
$L__BB14_2111:
	setp.eq.s64 	%p1055, %rd3288, 0;
	mov.b64 	%rd30402, -3750763034362895579;
	@%p1055 bra 	$L__BB14_2117;
	setp.eq.s64 	%p1056, %rd3288, 1;
	mov.b64 	%rd30402, -3750763034362895579;
	mov.b64 	%rd30403, 0;
	@%p1056 bra 	$L__BB14_2115;
	mov.b64 	%rd30402, -3750763034362895579;
	mov.b64 	%rd30400, 0;
	and.b64  	%rd30403, %rd3288, -2;
$L__BB14_2114:
	shl.b64 	%rd15601, %rd30400, 3;
	add.s64 	%rd15602, %rd30355, %rd15601;
	ld.u64 	%rd15603, [%rd15602];
	and.b64  	%rd15604, %rd15603, 255;
	xor.b64  	%rd15605, %rd15604, %rd30402;
	mul.lo.s64 	%rd15606, %rd15605, 1099511628211;
	shr.u64 	%rd15607, %rd15603, 8;
	and.b64  	%rd15608, %rd15607, 255;
	xor.b64  	%rd15609, %rd15608, %rd15606;
	mul.lo.s64 	%rd15610, %rd15609, 1099511628211;
	shr.u64 	%rd15611, %rd15603, 16;
	and.b64  	%rd15612, %rd15611, 255;
	xor.b64  	%rd15613, %rd15612, %rd15610;
	mul.lo.s64 	%rd15614, %rd15613, 1099511628211;
	shr.u64 	%rd15615, %rd15603, 24;
	and.b64  	%rd15616, %rd15615, 255;
	xor.b64  	%rd15617, %rd15616, %rd15614;
	mul.lo.s64 	%rd15618, %rd15617, 1099511628211;
	shr.u64 	%rd15619, %rd15603, 32;
	and.b64  	%rd15620, %rd15619, 255;
	xor.b64  	%rd15621, %rd15620, %rd15618;
	mul.lo.s64 	%rd15622, %rd15621, 1099511628211;
	shr.u64 	%rd15623, %rd15603, 40;
	and.b64  	%rd15624, %rd15623, 255;
	xor.b64  	%rd15625, %rd15624, %rd15622;
	mul.lo.s64 	%rd15626, %rd15625, 1099511628211;
	shr.u64 	%rd15627, %rd15603, 48;
	and.b64  	%rd15628, %rd15627, 255;
	xor.b64  	%rd15629, %rd15628, %rd15626;
	mul.lo.s64 	%rd15630, %rd15629, 1099511628211;
	shr.u64 	%rd15631, %rd15603, 56;
	xor.b64  	%rd15632, %rd15631, %rd15630;
	mul.lo.s64 	%rd15633, %rd15632, 1099511628211;
	ld.u64 	%rd15634, [%rd15602+8];
	and.b64  	%rd15635, %rd15634, 255;
	xor.b64  	%rd15636, %rd15635, %rd15633;
	mul.lo.s64 	%rd15637, %rd15636, 1099511628211;
	shr.u64 	%rd15638, %rd15634, 8;
	and.b64  	%rd15639, %rd15638, 255;
	xor.b64  	%rd15640, %rd15639, %rd15637;
	mul.lo.s64 	%rd15641, %rd15640, 1099511628211;
	shr.u64 	%rd15642, %rd15634, 16;
	and.b64  	%rd15643, %rd15642, 255;
	xor.b64  	%rd15644, %rd15643, %rd15641;
	mul.lo.s64 	%rd15645, %rd15644, 1099511628211;
	shr.u64 	%rd15646, %rd15634, 24;
	and.b64  	%rd15647, %rd15646, 255;
	xor.b64  	%rd15648, %rd15647, %rd15645;
	mul.lo.s64 	%rd15649, %rd15648, 1099511628211;
	shr.u64 	%rd15650, %rd15634, 32;
	and.b64  	%rd15651, %rd15650, 255;
	xor.b64  	%rd15652, %rd15651, %rd15649;
	mul.lo.s64 	%rd15653, %rd15652, 1099511628211;
	shr.u64 	%rd15654, %rd15634, 40;
	and.b64  	%rd15655, %rd15654, 255;
	xor.b64  	%rd15656, %rd15655, %rd15653;
	mul.lo.s64 	%rd15657, %rd15656, 1099511628211;
	shr.u64 	%rd15658, %rd15634, 48;
	and.b64  	%rd15659, %rd15658, 255;
	xor.b64  	%rd15660, %rd15659, %rd15657;
	mul.lo.s64 	%rd15661, %rd15660, 1099511628211;
	shr.u64 	%rd15662, %rd15634, 56;
	xor.b64  	%rd15663, %rd15662, %rd15661;
	mul.lo.s64 	%rd30402, %rd15663, 1099511628211;
	add.s64 	%rd30400, %rd30400, 2;
	setp.ne.s64 	%p1057, %rd30400, %rd30403;
	@%p1057 bra 	$L__BB14_2114;
$L__BB14_2115:
	and.b64  	%rd15664, %rd3288, 1;
	setp.eq.b64 	%p1058, %rd15664, 1;
	not.pred 	%p1059, %p1058;
	@%p1059 bra 	$L__BB14_2117;
	shl.b64 	%rd15665, %rd30403, 3;
	add.s64 	%rd15666, %rd30355, %rd15665;
	ld.u64 	%rd15667, [%rd15666];
	and.b64  	%rd15668, %rd15667, 255;
	xor.b64  	%rd15669, %rd15668, %rd30402;
	mul.lo.s64 	%rd15670, %rd15669, 1099511628211;
	shr.u64 	%rd15671, %rd15667, 8;
	and.b64  	%rd15672, %rd15671, 255;
	xor.b64  	%rd15673, %rd15672, %rd15670;
	mul.lo.s64 	%rd15674, %rd15673, 1099511628211;
	shr.u64 	%rd15675, %rd15667, 16;
	and.b64  	%rd15676, %rd15675, 255;
	xor.b64  	%rd15677, %rd15676, %rd15674;
	mul.lo.s64 	%rd15678, %rd15677, 1099511628211;
	shr.u64 	%rd15679, %rd15667, 24;
	and.b64  	%rd15680, %rd15679, 255;
	xor.b64  	%rd15681, %rd15680, %rd15678;
	mul.lo.s64 	%rd15682, %rd15681, 1099511628211;
	shr.u64 	%rd15683, %rd15667, 32;
	and.b64  	%rd15684, %rd15683, 255;
	xor.b64  	%rd15685, %rd15684, %rd15682;
	mul.lo.s64 	%rd15686, %rd15685, 1099511628211;
	shr.u64 	%rd15687, %rd15667, 40;
	and.b64  	%rd15688, %rd15687, 255;
	xor.b64  	%rd15689, %rd15688, %rd15686;
	mul.lo.s64 	%rd15690, %rd15689, 1099511628211;
	shr.u64 	%rd15691, %rd15667, 48;
	and.b64  	%rd15692, %rd15691, 255;
	xor.b64  	%rd15693, %rd15692, %rd15690;
	mul.lo.s64 	%rd15694, %rd15693, 1099511628211;
	shr.u64 	%rd15695, %rd15667, 56;
	xor.b64  	%rd15696, %rd15695, %rd15694;
	mul.lo.s64 	%rd30402, %rd15696, 1099511628211;
$L__BB14_2117:
	setp.lt.u64 	%p2302, %rd30396, %rd30402;
	mov.pred 	%p2303, 0;
	bra.uni 	$L__BB14_2122;
$L__BB14_2118:
	setp.eq.s32 	%p1062, %r429, 0;
	mov.pred 	%p2303, 0;
	mov.pred 	%p2302, %p2303;
	@%p1062 bra 	$L__BB14_2122;
	mov.b64 	%rd30406, 0;
	cvt.s64.s32 	%rd15701, %r429;
$L__BB14_2120:
	shl.b64 	%rd15698, %rd30406, 3;
	add.s64 	%rd15699, %rd30044, %rd15698;
	ld.u64 	%rd3223, [%rd15699];
	add.s64 	%rd15700, %rd30355, %rd15698;
	ld.u64 	%rd3224, [%rd15700];
	setp.lt.u64 	%p1065, %rd3223, %rd3224;
	mov.pred 	%p2302, -1;
	@%p1065 bra 	$L__BB14_2122;
	setp.le.u64 	%p1067, %rd3223, %rd3224;
	add.s64 	%rd30406, %rd30406, 1;
	setp.lt.u64 	%p1068, %rd30406, %rd15701;
	and.pred  	%p1069, %p1067, %p1068;
	mov.pred 	%p2302, %p2303;
	@%p1069 bra 	$L__BB14_2120;
$L__BB14_2122:
	mov.u64 	%rd30407, %rd30355;
	mov.u32 	%r1590, %r1588;
	@%p2302 bra 	$L__BB14_2124;
	add.s32 	%r1590, %r1588, 1;
	shl.b32 	%r606, %r1588, 3;
	mov.u32 	%r607, _ZN6thrust24THRUST_300001_SM_1000_NS8cuda_cub4core6detail5shmemE;
	add.s32 	%r608, %r607, %r606;
	ld.shared.u64 	%rd30407, [%r608+2056];
$L__BB14_2124:
	mov.u32 	%r1591, %r1589;
	@%p2303 bra 	$L__BB14_2126;
	add.s32 	%r1591, %r1589, 1;
	shl.b32 	%r609, %r1589, 3;
	mov.u32 	%r610, _ZN6thrust24THRUST_300001_SM_1000_NS8cuda_cub4core6detail5shmemE;
	add.s32 	%r611, %r610, %r609;
	ld.shared.u64 	%rd30044, [%r611+2056];
$L__BB14_2126:
	setp.ge.s32 	%p1070, %r1590, %r310;
	setp.lt.s32 	%p1071, %r1590, %r310;
	setp.ge.s32 	%p1072, %r1591, %r312;
	and.pred  	%p2304, %p1072, %p1071;
	or.pred  	%p1073, %p1070, %p1072;
	@%p1073 bra 	$L__BB14_2164;
	setp.eq.s64 	%p1074, %rd3288, 0;
	mov.b64 	%rd30411, -3750763034362895579;
	@%p1074 bra 	$L__BB14_2133;
	setp.eq.s64 	%p1075, %rd3288, 1;
	mov.b64 	%rd30411, -3750763034362895579;
	mov.b64 	%rd30412, 0;
	@%p1075 bra 	$L__BB14_2131;
	mov.b64 	%rd30411, -3750763034362895579;
	mov.b64 	%rd30409, 0;
	and.b64  	%rd30412, %rd3288, -2;
$L__BB14_2130:
	shl.b64 	%rd15708, %rd30409, 3;
	add.s64 	%rd15709, %rd30407, %rd15708;
	ld.u64 	%rd15710, [%rd15709];
	and.b64  	%rd15711, %rd15710, 255;
	xor.b64  	%rd15712, %rd15711, %rd30411;
	mul.lo.s64 	%rd15713, %rd15712, 1099511628211;
	shr.u64 	%rd15714, %rd15710, 8;
	and.b64  	%rd15715, %rd15714, 255;
	xor.b64  	%rd15716, %rd15715, %rd15713;
	mul.lo.s64 	%rd15717, %rd15716, 1099511628211;
	shr.u64 	%rd15718, %rd15710, 16;
	and.b64  	%rd15719, %rd15718, 255;
	xor.b64  	%rd15720, %rd15719, %rd15717;
	mul.lo.s64 	%rd15721, %rd15720, 1099511628211;
	shr.u64 	%rd15722, %rd15710, 24;
	and.b64  	%rd15723, %rd15722, 255;
	xor.b64  	%rd15724, %rd15723, %rd15721;
	mul.lo.s64 	%rd15725, %rd15724, 1099511628211;
	shr.u64 	%rd15726, %rd15710, 32;
	and.b64  	%rd15727, %rd15726, 255;
	xor.b64  	%rd15728, %rd15727, %rd15725;
	mul.lo.s64 	%rd15729, %rd15728, 1099511628211;
	shr.u64 	%rd15730, %rd15710, 40;
	and.b64  	%rd15731, %rd15730, 255;
	xor.b64  	%rd15732, %rd15731, %rd15729;
	mul.lo.s64 	%rd15733, %rd15732, 1099511628211;
	shr.u64 	%rd15734, %rd15710, 48;
	and.b64  	%rd15735, %rd15734, 255;
	xor.b64  	%rd15736, %rd15735, %rd15733;
	mul.lo.s64 	%rd15737, %rd15736, 1099511628211;
	shr.u64 	%rd15738, %rd15710, 56;
	xor.b64  	%rd15739, %rd15738, %rd15737;
	mul.lo.s64 	%rd15740, %rd15739, 1099511628211;
	ld.u64 	%rd15741, [%rd15709+8];
	and.b64  	%rd15742, %rd15741, 255;
	xor.b64  	%rd15743, %rd15742, %rd15740;
	mul.lo.s64 	%rd15744, %rd15743, 1099511628211;
	shr.u64 	%rd15745, %rd15741, 8;
	and.b64  	%rd15746, %rd15745, 255;
	xor.b64  	%rd15747, %rd15746, %rd15744;
	mul.lo.s64 	%rd15748, %rd15747, 1099511628211;
	shr.u64 	%rd15749, %rd15741, 16;
	and.b64  	%rd15750, %rd15749, 255;
	xor.b64  	%rd15751, %rd15750, %rd15748;
	mul.lo.s64 	%rd15752, %rd15751, 1099511628211;
	shr.u64 	%rd15753, %rd15741, 24;
	and.b64  	%rd15754, %rd15753, 255;
	xor.b64  	%rd15755, %rd15754, %rd15752;
	mul.lo.s64 	%rd15756, %rd15755, 1099511628211;
	shr.u64 	%rd15757, %rd15741, 32;
	and.b64  	%rd15758, %rd15757, 255;
	xor.b64  	%rd15759, %rd15758, %rd15756;
	mul.lo.s64 	%rd15760, %rd15759, 1099511628211;
	shr.u64 	%rd15761, %rd15741, 40;
	and.b64  	%rd15762, %rd15761, 255;
	xor.b64  	%rd15763, %rd15762, %rd15760;
	mul.lo.s64 	%rd15764, %rd15763, 1099511628211;
	shr.u64 	%rd15765, %rd15741, 48;
	and.b64  	%rd15766, %rd15765, 255;
	xor.b64  	%rd15767, %rd15766, %rd15764;
	mul.lo.s64 	%rd15768, %rd15767, 1099511628211;
	shr.u64 	%rd15769, %rd15741, 56;
	xor.b64  	%rd15770, %rd15769, %rd15768;
	mul.lo.s64 	%rd30411, %rd15770, 1099511628211;
	add.s64 	%rd30409, %rd30409, 2;
	setp.ne.s64 	%p1076, %rd30409, %rd30412;
	@%p1076 bra 	$L__BB14_2130;
$L__BB14_2131:
	and.b64  	%rd15771, %rd3288, 1;
	setp.eq.b64 	%p1077, %rd15771, 1;
	not.pred 	%p1078, %p1077;
	@%p1078 bra 	$L__BB14_2133;
	shl.b64 	%rd15772, %rd30412, 3;
	add.s64 	%rd15773, %rd30407, %rd15772;
	ld.u64 	%rd15774, [%rd15773];
	and.b64  	%rd15775, %rd15774, 255;
	xor.b64  	%rd15776, %rd15775, %rd30411;
	mul.lo.s64 	%rd15777, %rd15776, 1099511628211;
	shr.u64 	%rd15778, %rd15774, 8;
	and.b64  	%rd15779, %rd15778, 255;
	xor.b64  	%rd15780, %rd15779, %rd15777;
	mul.lo.s64 	%rd15781, %rd15780, 1099511628211;
	shr.u64 	%rd15782, %rd15774, 16;
	and.b64  	%rd15783, %rd15782, 255;
	xor.b64  	%rd15784, %rd15783, %rd15781;
	mul.lo.s64 	%rd15785, %rd15784, 1099511628211;
	shr.u64 	%rd15786, %rd15774, 24;
	and.b64  	%rd15787, %rd15786, 255;
	xor.b64  	%rd15788, %rd15787, %rd15785;
	mul.lo.s64 	%rd15789, %rd15788, 1099511628211;
	shr.u64 	%rd15790, %rd15774, 32;
	and.b64  	%rd15791, %rd15790, 255;
	xor.b64  	%rd15792, %rd15791, %rd15789;
	mul.lo.s64 	%rd15793, %rd15792, 1099511628211;
	shr.u64 	%rd15794, %rd15774, 40;
	and.b64  	%rd15795, %rd15794, 255;
	xor.b64  	%rd15796, %rd15795, %rd15793;
	mul.lo.s64 	%rd15797, %rd15796, 1099511628211;
	shr.u64 	%rd15798, %rd15774, 48;
	and.b64  	%rd15799, %rd15798, 255;
	xor.b64  	%rd15800, %rd15799, %rd15797;
	mul.lo.s64 	%rd15801, %rd15800, 1099511628211;
	shr.u64 	%rd15802, %rd15774, 56;
	xor.b64  	%rd15803, %rd15802, %rd15801;
	mul.lo.s64 	%rd30411, %rd15803, 1099511628211;
$L__BB14_2133:
	setp.eq.s64 	%p1079, %rd3288, 0;
	mov.b64 	%rd30417, -3750763034362895579;
	@%p1079 bra 	$L__BB14_2139;
	setp.eq.s64 	%p1080, %rd3288, 1;
	mov.b64 	%rd30417, -3750763034362895579;
	mov.b64 	%rd30418, 0;
	@%p1080 bra 	$L__BB14_2137;
	mov.b64 	%rd30417, -3750763034362895579;
	mov.b64 	%rd30415, 0;
	and.b64  	%rd30418, %rd3288, -2;
$L__BB14_2136:
	shl.b64 	%rd15810, %rd30415, 3;
	add.s64 	%rd15811, %rd30044, %rd15810;
	ld.u64 	%rd15812, [%rd15811];
	and.b64  	%rd15813, %rd15812, 255;
	xor.b64  	%rd15814, %rd15813, %rd30417;
	mul.lo.s64 	%rd15815, %rd15814, 1099511628211;
	shr.u64 	%rd15816, %rd15812, 8;
	and.b64  	%rd15817, %rd15816, 255;
	xor.b64  	%rd15818, %rd15817, %rd15815;
	mul.lo.s64 	%rd15819, %rd15818, 1099511628211;
	shr.u64 	%rd15820, %rd15812, 16;
	and.b64  	%rd15821, %rd15820, 255;
	xor.b64  	%rd15822, %rd15821, %rd15819;
	mul.lo.s64 	%rd15823, %rd15822, 1099511628211;
	shr.u64 	%rd15824, %rd15812, 24;
	and.b64  	%rd15825, %rd15824, 255;
	xor.b64  	%rd15826, %rd15825, %rd15823;
	mul.lo.s64 	%rd15827, %rd15826, 1099511628211;
	shr.u64 	%rd15828, %rd15812, 32;
	and.b64  	%rd15829, %rd15828, 255;
	xor.b64  	%rd15830, %rd15829, %rd15827;
	mul.lo.s64 	%rd15831, %rd15830, 1099511628211;
	shr.u64 	%rd15832, %rd15812, 40;
	and.b64  	%rd15833, %rd15832, 255;
	xor.b64  	%rd15834, %rd15833, %rd15831;
	mul.lo.s64 	%rd15835, %rd15834, 1099511628211;
	shr.u64 	%rd15836, %rd15812, 48;
	and.b64  	%rd15837, %rd15836, 255;
	xor.b64  	%rd15838, %rd15837, %rd15835;
	mul.lo.s64 	%rd15839, %rd15838, 1099511628211;
	shr.u64 	%rd15840, %rd15812, 56;
	xor.b64  	%rd15841, %rd15840, %rd15839;
	mul.lo.s64 	%rd15842, %rd15841, 1099511628211;
	ld.u64 	%rd15843, [%rd15811+8];
	and.b64  	%rd15844, %rd15843, 255;
	xor.b64  	%rd15845, %rd15844, %rd15842;
	mul.lo.s64 	%rd15846, %rd15845, 1099511628211;
	shr.u64 	%rd15847, %rd15843, 8;
	and.b64  	%rd15848, %rd15847, 255;
	xor.b64  	%rd15849, %rd15848, %rd15846;
	mul.lo.s64 	%rd15850, %rd15849, 1099511628211;
	shr.u64 	%rd15851, %rd15843, 16;
	and.b64  	%rd15852, %rd15851, 255;
	xor.b64  	%rd15853, %rd15852, %rd15850;
	mul.lo.s64 	%rd15854, %rd15853, 1099511628211;
	shr.u64 	%rd15855, %rd15843, 24;
	and.b64  	%rd15856, %rd15855, 255;
	xor.b64  	%rd15857, %rd15856, %rd15854;
	mul.lo.s64 	%rd15858, %rd15857, 1099511628211;
	shr.u64 	%rd15859, %rd15843, 32;
	and.b64  	%rd15860, %rd15859, 255;
	xor.b64  	%rd15861, %rd15860, %rd15858;
	mul.lo.s64 	%rd15862, %rd15861, 1099511628211;
	shr.u64 	%rd15863, %rd15843, 40;
	and.b64  	%rd15864, %rd15863, 255;
	xor.b64  	%rd15865, %rd15864, %rd15862;
	mul.lo.s64 	%rd15866, %rd15865, 1099511628211;
	shr.u64 	%rd15867, %rd15843, 48;
	and.b64  	%rd15868, %rd15867, 255;
	xor.b64  	%rd15869, %rd15868, %rd15866;
	mul.lo.s64 	%rd15870, %rd15869, 1099511628211;
	shr.u64 	%rd15871, %rd15843, 56;
	xor.b64  	%rd15872, %rd15871, %rd15870;
	mul.lo.s64 	%rd30417, %rd15872, 1099511628211;
	add.s64 	%rd30415, %rd30415, 2;
	setp.ne.s64 	%p1081, %rd30415, %rd30418;
	@%p1081 bra 	$L__BB14_2136;
$L__BB14_2137:
	and.b64  	%rd15873, %rd3288, 1;
	setp.eq.b64 	%p1082, %rd15873, 1;
	not.pred 	%p1083, %p1082;
	@%p1083 bra 	$L__BB14_2139;
	shl.b64 	%rd15874, %rd30418, 3;
	add.s64 	%rd15875, %rd30044, %rd15874;
	ld.u64 	%rd15876, [%rd15875];
	and.b64  	%rd15877, %rd15876, 255;
	xor.b64  	%rd15878, %rd15877, %rd30417;
	mul.lo.s64 	%rd15879, %rd15878, 1099511628211;
	shr.u64 	%rd15880, %rd15876, 8;
	and.b64  	%rd15881, %rd15880, 255;
	xor.b64  	%rd15882, %rd15881, %rd15879;
	mul.lo.s64 	%rd15883, %rd15882, 1099511628211;
	shr.u64 	%rd15884, %rd15876, 16;
	and.b64  	%rd15885, %rd15884, 255;
	xor.b64  	%rd15886, %rd15885, %rd15883;
	mul.lo.s64 	%rd15887, %rd15886, 1099511628211;
	shr.u64 	%rd15888, %rd15876, 24;
	and.b64  	%rd15889, %rd15888, 255;
	xor.b64  	%rd15890, %rd15889, %rd15887;
	mul.lo.s64 	%rd15891, %rd15890, 1099511628211;
	shr.u64 	%rd15892, %rd15876, 32;
	and.b64  	%rd15893, %rd15892, 255;
	xor.b64  	%rd15894, %rd15893, %rd15891;
	mul.lo.s64 	%rd15895, %rd15894, 1099511628211;
	shr.u64 	%rd15896, %rd15876, 40;
	and.b64  	%rd15897, %rd15896, 255;
	xor.b64  	%rd15898, %rd15897, %rd15895;
	mul.lo.s64 	%rd15899, %rd15898, 1099511628211;
	shr.u64 	%rd15900, %rd15876, 48;
	and.b64  	%rd15901, %rd15900, 255;
	xor.b64  	%rd15902, %rd15901, %rd15899;
	mul.lo.s64 	%rd15903, %rd15902, 1099511628211;
	shr.u64 	%rd15904, %rd15876, 56;
	xor.b64  	%rd15905, %rd15904, %rd15903;
	mul.lo.s64 	%rd30417, %rd15905, 1099511628211;
$L__BB14_2139:
	setp.eq.s64 	%p1084, %rd30411, %rd30417;
	@%p1084 bra 	$L__BB14_2153;
	setp.eq.s64 	%p1085, %rd3288, 0;
	mov.b64 	%rd30423, -3750763034362895579;
	@%p1085 bra 	$L__BB14_2146;
	setp.eq.s64 	%p1086, %rd3288, 1;
	mov.b64 	%rd30423, -3750763034362895579;
	mov.b64 	%rd30424, 0;
	@%p1086 bra 	$L__BB14_2144;
	mov.b64 	%rd30423, -3750763034362895579;
	mov.b64 	%rd30421, 0;
	and.b64  	%rd30424, %rd3288, -2;
$L__BB14_2143:
	shl.b64 	%rd15912, %rd30421, 3;
	add.s64 	%rd15913, %rd30407, %rd15912;
	ld.u64 	%rd15914, [%rd15913];
	and.b64  	%rd15915, %rd15914, 255;
	xor.b64  	%rd15916, %rd15915, %rd30423;
	mul.lo.s64 	%rd15917, %rd15916, 1099511628211;
	shr.u64 	%rd15918, %rd15914, 8;
	and.b64  	%rd15919, %rd15918, 255;
	xor.b64  	%rd15920, %rd15919, %rd15917;
	mul.lo.s64 	%rd15921, %rd15920, 1099511628211;
	shr.u64 	%rd15922, %rd15914, 16;
	and.b64  	%rd15923, %rd15922, 255;
	xor.b64  	%rd15924, %rd15923, %rd15921;
	mul.lo.s64 	%rd15925, %rd15924, 1099511628211;
	shr.u64 	%rd15926, %rd15914, 24;
	and.b64  	%rd15927, %rd15926, 255;
	xor.b64  	%rd15928, %rd15927, %rd15925;
	mul.lo.s64 	%rd15929, %rd15928, 1099511628211;
	shr.u64 	%rd15930, %rd15914, 32;
	and.b64  	%rd15931, %rd15930, 255;
	xor.b64  	%rd15932, %rd15931, %rd15929;
	mul.lo.s64 	%rd15933, %rd15932, 1099511628211;
	shr.u64 	%rd15934, %rd15914, 40;
	and.b64  	%rd15935, %rd15934, 255;
	xor.b64  	%rd15936, %rd15935, %rd15933;
	mul.lo.s64 	%rd15937, %rd15936, 1099511628211;
	shr.u64 	%rd15938, %rd15914, 48;
	and.b64  	%rd15939, %rd15938, 255;
	xor.b64  	%rd15940, %rd15939, %rd15937;
	mul.lo.s64 	%rd15941, %rd15940, 1099511628211;
	shr.u64 	%rd15942, %rd15914, 56;
	xor.b64  	%rd15943, %rd15942, %rd15941;
	mul.lo.s64 	%rd15944, %rd15943, 1099511628211;
	ld.u64 	%rd15945, [%rd15913+8];
	and.b64  	%rd15946, %rd15945, 255;
	xor.b64  	%rd15947, %rd15946, %rd15944;
	mul.lo.s64 	%rd15948, %rd15947, 1099511628211;
	shr.u64 	%rd15949, %rd15945, 8;
	and.b64  	%rd15950, %rd15949, 255;
	xor.b64  	%rd15951, %rd15950, %rd15948;
	mul.lo.s64 	%rd15952, %rd15951, 1099511628211;
	shr.u64 	%rd15953, %rd15945, 16;
	and.b64  	%rd15954, %rd15953, 255;
	xor.b64  	%rd15955, %rd15954, %rd15952;
	mul.lo.s64 	%rd15956, %rd15955, 1099511628211;
	shr.u64 	%rd15957, %rd15945, 24;
	and.b64  	%rd15958, %rd15957, 255;
	xor.b64  	%rd15959, %rd15958, %rd15956;
	mul.lo.s64 	%rd15960, %rd15959, 1099511628211;
	shr.u64 	%rd15961, %rd15945, 32;
	and.b64  	%rd15962, %rd15961, 255;
	xor.b64  	%rd15963, %rd15962, %rd15960;
	mul.lo.s64 	%rd15964, %rd15963, 1099511628211;
	shr.u64 	%rd15965, %rd15945, 40;
	and.b64  	%rd15966, %rd15965, 255;
	xor.b64  	%rd15967, %rd15966, %rd15964;
	mul.lo.s64 	%rd15968, %rd15967, 1099511628211;
	shr.u64 	%rd15969, %rd15945, 48;
	and.b64  	%rd15970, %rd15969, 255;
	xor.b64  	%rd15971, %rd15970, %rd15968;
	mul.lo.s64 	%rd15972, %rd15971, 1099511628211;
	shr.u64 	%rd15973, %rd15945, 56;
	xor.b64  	%rd15974, %rd15973, %rd15972;
	mul.lo.s64 	%rd30423, %rd15974, 1099511628211;
	add.s64 	%rd30421, %rd30421, 2;
	setp.ne.s64 	%p1087, %rd30421, %rd30424;
	@%p1087 bra 	$L__BB14_2143;
$L__BB14_2144:
	and.b64  	%rd15975, %rd3288, 1;
	setp.eq.b64 	%p1088, %rd15975, 1;
	not.pred 	%p1089, %p1088;
	@%p1089 bra 	$L__BB14_2146;
	shl.b64 	%rd15976, %rd30424, 3;
	add.s64 	%rd15977, %rd30407, %rd15976;
	ld.u64 	%rd15978, [%rd15977];
	and.b64  	%rd15979, %rd15978, 255;
	xor.b64  	%rd15980, %rd15979, %rd30423;
	mul.lo.s64 	%rd15981, %rd15980, 1099511628211;
	shr.u64 	%rd15982, %rd15978, 8;
	and.b64  	%rd15983, %rd15982, 255;
	xor.b64  	%rd15984, %rd15983, %rd15981;
	mul.lo.s64 	%rd15985, %rd15984, 1099511628211;
	shr.u64 	%rd15986, %rd15978, 16;
	and.b64  	%rd15987, %rd15986, 255;
	xor.b64  	%rd15988, %rd15987, %rd15985;
	mul.lo.s64 	%rd15989, %rd15988, 1099511628211;
	shr.u64 	%rd15990, %rd15978, 24;
	and.b64  	%rd15991, %rd15990, 255;
	xor.b64  	%rd15992, %rd15991, %rd15989;
	mul.lo.s64 	%rd15993, %rd15992, 1099511628211;
	shr.u64 	%rd15994, %rd15978, 32;
	and.b64  	%rd15995, %rd15994, 255;
	xor.b64  	%rd15996, %rd15995, %rd15993;
	mul.lo.s64 	%rd15997, %rd15996, 1099511628211;
	shr.u64 	%rd15998, %rd15978, 40;
	and.b64  	%rd15999, %rd15998, 255;
	xor.b64  	%rd16000, %rd15999, %rd15997;
	mul.lo.s64 	%rd16001, %rd16000, 1099511628211;
	shr.u64 	%rd16002, %rd15978, 48;
	and.b64  	%rd16003, %rd16002, 255;
	xor.b64  	%rd16004, %rd16003, %rd16001;
	mul.lo.s64 	%rd16005, %rd16004, 1099511628211;
	shr.u64 	%rd16006, %rd15978, 56;
	xor.b64  	%rd16007, %rd16006, %rd16005;
	mul.lo.s64 	%rd30423, %rd16007, 1099511628211;
$L__BB14_2146:
	setp.eq.s64 	%p1090, %rd3288, 0;
	mov.b64 	%rd30429, -3750763034362895579;
	@%p1090 bra 	$L__BB14_2152;
	setp.eq.s64 	%p1091, %rd3288, 1;
	mov.b64 	%rd30429, -3750763034362895579;
	mov.b64 	%rd30430, 0;
	@%p1091 bra 	$L__BB14_2150;
	mov.b64 	%rd30429, -3750763034362895579;
	mov.b64 	%rd30427, 0;
	and.b64  	%rd30430, %rd3288, -2;
$L__BB14_2149:
	shl.b64 	%rd16014, %rd30427, 3;
	add.s64 	%rd16015, %rd30044, %rd16014;
	ld.u64 	%rd16016, [%rd16015];
	and.b64  	%rd16017, %rd16016, 255;
	xor.b64  	%rd16018, %rd16017, %rd30429;
	mul.lo.s64 	%rd16019, %rd16018, 1099511628211;
	shr.u64 	%rd16020, %rd16016, 8;
	and.b64  	%rd16021, %rd16020, 255;
	xor.b64  	%rd16022, %rd16021, %rd16019;
	mul.lo.s64 	%rd16023, %rd16022, 1099511628211;
	shr.u64 	%rd16024, %rd16016, 16;
	and.b64  	%rd16025, %rd16024, 255;
	xor.b64  	%rd16026, %rd16025, %rd16023;
	mul.lo.s64 	%rd16027, %rd16026, 1099511628211;
	shr.u64 	%rd16028, %rd16016, 24;
	and.b64  	%rd16029, %rd16028, 255;
	xor.b64  	%rd16030, %rd16029, %rd16027;
	mul.lo.s64 	%rd16031, %rd16030, 1099511628211;
	shr.u64 	%rd16032, %rd16016, 32;
	and.b64  	%rd16033, %rd16032, 255;
	xor.b64  	%rd16034, %rd16033, %rd16031;
	mul.lo.s64 	%rd16035, %rd16034, 1099511628211;
	shr.u64 	%rd16036, %rd16016, 40;
	and.b64  	%rd16037, %rd16036, 255;
	xor.b64  	%rd16038, %rd16037, %rd16035;
	mul.lo.s64 	%rd16039, %rd16038, 1099511628211;
	shr.u64 	%rd16040, %rd16016, 48;
	and.b64  	%rd16041, %rd16040, 255;
	xor.b64  	%rd16042, %rd16041, %rd16039;
	mul.lo.s64 	%rd16043, %rd16042, 1099511628211;
	shr.u64 	%rd16044, %rd16016, 56;
	xor.b64  	%rd16045, %rd16044, %rd16043;
	mul.lo.s64 	%rd16046, %rd16045, 1099511628211;
	ld.u64 	%rd16047, [%rd16015+8];
	and.b64  	%rd16048, %rd16047, 255;
	xor.b64  	%rd16049, %rd16048, %rd16046;
	mul.lo.s64 	%rd16050, %rd16049, 1099511628211;
	shr.u64 	%rd16051, %rd16047, 8;
	and.b64  	%rd16052, %rd16051, 255;
	xor.b64  	%rd16053, %rd16052, %rd16050;
	mul.lo.s64 	%rd16054, %rd16053, 1099511628211;
	shr.u64 	%rd16055, %rd16047, 16;
	and.b64  	%rd16056, %rd16055, 255;
	xor.b64  	%rd16057, %rd16056, %rd16054;
	mul.lo.s64 	%rd16058, %rd16057, 1099511628211;
	shr.u64 	%rd16059, %rd16047, 24;
	and.b64  	%rd16060, %rd16059, 255;
	xor.b64  	%rd16061, %rd16060, %rd16058;
	mul.lo.s64 	%rd16062, %rd16061, 1099511628211;
	shr.u64 	%rd16063, %rd16047, 32;
	and.b64  	%rd16064, %rd16063, 255;
	xor.b64  	%rd16065, %rd16064, %rd16062;
	mul.lo.s64 	%rd16066, %rd16065, 1099511628211;
	shr.u64 	%rd16067, %rd16047, 40;
	and.b64  	%rd16068, %rd16067, 255;
	xor.b64  	%rd16069, %rd16068, %rd16066;
	mul.lo.s64 	%rd16070, %rd16069, 1099511628211;
	shr.u64 	%rd16071, %rd16047, 48;
	and.b64  	%rd16072, %rd16071, 255;
	xor.b64  	%rd16073, %rd16072, %rd16070;
	mul.lo.s64 	%rd16074, %rd16073, 1099511628211;
	shr.u64 	%rd16075, %rd16047, 56;
	xor.b64  	%rd16076, %rd16075, %rd16074;
	mul.lo.s64 	%rd30429, %rd16076, 1099511628211;
	add.s64 	%rd30427, %rd30427, 2;
	setp.ne.s64 	%p1092, %rd30427, %rd30430;
	@%p1092 bra 	$L__BB14_2149;
$L__BB14_2150:
	and.b64  	%rd16077, %rd3288, 1;
	setp.eq.b64 	%p1093, %rd16077, 1;
	not.pred 	%p1094, %p1093;
	@%p1094 bra 	$L__BB14_2152;
	shl.b64 	%rd16078, %rd30430, 3;
	add.s64 	%rd16079, %rd30044, %rd16078;
	ld.u64 	%rd16080, [%rd16079];
	and.b64  	%rd16081, %rd16080, 255;
	xor.b64  	%rd16082, %rd16081, %rd30429;
	mul.lo.s64 	%rd16083, %rd16082, 1099511628211;
	shr.u64 	%rd16084, %rd16080, 8;
	and.b64  	%rd16085, %rd16084, 255;
	xor.b64  	%rd16086, %rd16085, %rd16083;
	mul.lo.s64 	%rd16087, %rd16086, 1099511628211;
	shr.u64 	%rd16088, %rd16080, 16;
	and.b64  	%rd16089, %rd16088, 255;
	xor.b64  	%rd16090, %rd16089, %rd16087;
	mul.lo.s64 	%rd16091, %rd16090, 1099511628211;
	shr.u64 	%rd16092, %rd16080, 24;
	and.b64  	%rd16093, %rd16092, 255;
	xor.b64  	%rd16094, %rd16093, %rd16091;
	mul.lo.s64 	%rd16095, %rd16094, 1099511628211;
	shr.u64 	%rd16096, %rd16080, 32;
	and.b64  	%rd16097, %rd16096, 255;
	xor.b64  	%rd16098, %rd16097, %rd16095;
	mul.lo.s64 	%rd16099, %rd16098, 1099511628211;
	shr.u64 	%rd16100, %rd16080, 40;
	and.b64  	%rd16101, %rd16100, 255;
	xor.b64  	%rd16102, %rd16101, %rd16099;
	mul.lo.s64 	%rd16103, %rd16102, 1099511628211;
	shr.u64 	%rd16104, %rd16080, 48;
	and.b64  	%rd16105, %rd16104, 255;
	xor.b64  	%rd16106, %rd16105, %rd16103;
	mul.lo.s64 	%rd16107, %rd16106, 1099511628211;
	shr.u64 	%rd16108, %rd16080, 56;
	xor.b64  	%rd16109, %rd16108, %rd16107;
	mul.lo.s64 	%rd30429, %rd16109, 1099511628211;
$L__BB14_2152:
	setp.eq.s64 	%p1095, %rd3288, 0;
	setp.lt.u64 	%p2304, %rd30423, %rd30429;
	or.pred  	%p1096, %p2304, %p1095;
	@%p1096 bra 	$L__BB14_2164;
	bra.uni 	$L__BB14_2158;
$L__BB14_2153:
	setp.eq.s32 	%p1097, %r429, 0;
	@%p1097 bra 	$L__BB14_2157;
	mov.b64 	%rd30433, 0;
	cvt.s64.s32 	%rd16114, %r429;
$L__BB14_2155:
	shl.b64 	%rd16111, %rd30433, 3;
	add.s64 	%rd16112, %rd30407, %rd16111;
	ld.u64 	%rd3275, [%rd16112];
	add.s64 	%rd16113, %rd30044, %rd16111;
	ld.u64 	%rd3276, [%rd16113];
	setp.lt.u64 	%p1099, %rd3275, %rd3276;
	mov.pred 	%p2304, -1;
	@%p1099 bra 	$L__BB14_2164;
	setp.le.u64 	%p1100, %rd3275, %rd3276;
	add.s64 	%rd30433, %rd30433, 1;
	setp.lt.u64 	%p1101, %rd30433, %rd16114;
	and.pred  	%p1102, %p1100, %p1101;
	@%p1102 bra 	$L__BB14_2155;
$L__BB14_2157:
	setp.eq.s64 	%p1104, %rd3288, 0;
	mov.pred 	%p2304, 0;
	@%p1104 bra 	$L__BB14_2164;
$L__BB14_2158:
	setp.eq.s64 	%p1105, %rd3288, 1;
	@%p1105 bra 	$L__BB14_2161;
	mov.b64 	%rd30434, 0;
	and.b64  	%rd16116, %rd3288, -2;
$L__BB14_2160:
	add.s64 	%rd30434, %rd30434, 2;
	setp.ne.s64 	%p1106, %rd30434, %rd16116;
	@%p1106 bra 	$L__BB14_2160;
$L__BB14_2161:
	setp.lt.u64 	%p1108, %rd3288, 2;
	mov.pred 	%p2304, 0;
	@%p1108 bra 	$L__BB14_2164;
	mov.b64 	%rd30435, 0;
	and.b64  	%rd16118, %rd3288, -2;
$L__BB14_2163:
	add.s64 	%rd30435, %rd30435, 2;
	setp.ne.s64 	%p1110, %rd30435, %rd16118;
	@%p1110 bra 	$L__BB14_2163;
$L__BB14_2164:
	mov.u32 	%r353, %tid.x;
	add.s32 	%r612, %r1591, %r1590;
	setp.lt.s32 	%p1111, %r612, %r313;
	selp.b32 	%r613, 512, 0, %p2304;
	selp.b32 	%r614, %r613, 0, %p1111;
	add.s32 	%r615, %r1589, %r1588;
	setp.lt.s32 	%p1112, %r615, %r313;
	selp.b32 	%r616, 256, 0, %p2303;
	selp.b32 	%r617, %r616, 0, %p1112;
	or.b32  	%r618, %r617, %r614;
	or.b32  	%r354, %r618, %r344;
	bar.sync 	0;
	popc.b32 	%r355, %r354;
	mov.u32 	%r356, %ctaid.x;
	setp.ne.s32 	%p1113, %r356, 0;
	@%p1113 bra 	$L__BB14_2168;
	shr.u32 	%r357, %r353, 5;
	// begin inline asm
	mov.u32 %r812, %laneid;
	// end inline asm
	mov.b32 	%r815, 1;
	mov.b32 	%r840, 0;
	mov.b32 	%r842, -1;
	// begin inline asm
	{  .reg .s32 r0;  .reg .pred p;  shfl.sync.up.b32 r0|p, %r355, %r815, %r840, %r842;  @p add.s32 r0, r0, %r355;  mov.s32 %r813, r0;}
	// end inline asm
	mov.b32 	%r821, 2;
	// begin inline asm
	{  .reg .s32 r0;  .reg .pred p;  shfl.sync.up.b32 r0|p, %r813, %r821, %r840, %r842;  @p add.s32 r0, r0, %r813;  mov.s32 %r819, r0;}
	// end inline asm
	mov.b32 	%r827, 4;
	// begin inline asm
	{  .reg .s32 r0;  .reg .pred p;  shfl.sync.up.b32 r0|p, %r819, %r827, %r840, %r842;  @p add.s32 r0, r0, %r819;  mov.s32 %r825, r0;}
	// end inline asm
	mov.b32 	%r833, 8;
	// begin inline asm
	{  .reg .s32 r0;  .reg .pred p;  shfl.sync.up.b32 r0|p, %r825, %r833, %r840, %r842;  @p add.s32 r0, r0, %r825;  mov.s32 %r831, r0;}
	// end inline asm
	mov.b32 	%r839, 16;
	// begin inline asm
	{  .reg .s32 r0;  .reg .pred p;  shfl.sync.up.b32 r0|p, %r831, %r839, %r840, %r842;  @p add.s32 r0, r0, %r831;  mov.s32 %r837, r0;}
	// end inline asm
	setp.ne.s32 	%p1162, %r812, 31;
	@%p1162 bra 	$L__BB14_2167;
	shl.b32 	%r843, %r357, 2;
	mov.u32 	%r844, _ZN6thrust24THRUST_300001_SM_1000_NS8cuda_cub4core6detail5shmemE;
	add.s32 	%r845, %r844, %r843;
	st.shared.u32 	[%r845], %r837;
$L__BB14_2167:
	bar.sync 	0;
	ld.shared.v4.u32 	{%r847, %r848, %r849, %r850}, [_ZN6thrust24THRUST_300001_SM_1000_NS8cuda_cub4core6detail5shmemE];
	add.s32 	%r851, %r848, %r847;
	setp.eq.s32 	%p1163, %r357, 2;
	selp.b32 	%r852, %r851, %r847, %p1163;
	add.s32 	%r853, %r851, %r849;
	setp.eq.s32 	%p1164, %r357, 3;
	selp.b32 	%r854, %r853, %r852, %p1164;
	add.s32 	%r855, %r853, %r850;
	setp.eq.s32 	%p1165, %r357, 4;
	selp.b32 	%r856, %r855, %r854, %p1165;
	ld.shared.v4.u32 	{%r857, %r858, %r859, %r860}, [_ZN6thrust24THRUST_300001_SM_1000_NS8cuda_cub4core6detail5shmemE+16];
	add.s32 	%r861, %r855, %r857;
	setp.eq.s32 	%p1166, %r357, 5;
	selp.b32 	%r862, %r861, %r856, %p1166;
	add.s32 	%r863, %r861, %r858;
	setp.eq.s32 	%p1167, %r357, 6;
	selp.b32 	%r864, %r863, %r862, %p1167;
	add.s32 	%r865, %r863, %r859;
	setp.eq.s32 	%p1168, %r357, 7;
	selp.b32 	%r866, %r865, %r864, %p1168;
	add.s32 	%r867, %r865, %r860;
	setp.eq.s32 	%p1169, %r357, 8;
	selp.b32 	%r868, %r867, %r866, %p1169;
	ld.shared.v4.u32 	{%r869, %r870, %r871, %r872}, [_ZN6thrust24THRUST_300001_SM_1000_NS8cuda_cub4core6detail5shmemE+32];
	add.s32 	%r873, %r867, %r869;
	setp.eq.s32 	%p1170, %r357, 9;
	selp.b32 	%r874, %r873, %r868, %p1170;
	add.s32 	%r875, %r873, %r870;
	setp.eq.s32 	%p1171, %r357, 10;
	selp.b32 	%r876, %r875, %r874, %p1171;
	add.s32 	%r877, %r875, %r871;
	setp.eq.s32 	%p1172, %r357, 11;
	selp.b32 	%r878, %r877, %r876, %p1172;
	add.s32 	%r879, %r877, %r872;
	setp.eq.s32 	%p1173, %r357, 12;
	selp.b32 	%r880, %r879, %r878, %p1173;
	ld.shared.v4.u32 	{%r881, %r882, %r883, %r884}, [_ZN6thrust24THRUST_300001_SM_1000_NS8cuda_cub4core6detail5shmemE+48];
	add.s32 	%r885, %r879, %r881;
	setp.eq.s32 	%p1174, %r357, 13;
	selp.b32 	%r886, %r885, %r880, %p1174;
	add.s32 	%r887, %r885, %r882;
	setp.eq.s32 	%p1175, %r357, 14;
	selp.b32 	%r888, %r887, %r886, %p1175;
	add.s32 	%r889, %r887, %r883;
	setp.eq.s32 	%p1176, %r357, 15;
	selp.b32 	%r890, %r889, %r888, %p1176;
	add.s32 	%r1602, %r889, %r884;
	setp.lt.u32 	%p1177, %r353, 32;
	selp.b32 	%r891, 0, %r890, %p1177;
	setp.eq.s32 	%p1178, %r812, 0;
	sub.s32 	%r892, %r837, %r355;
	selp.b32 	%r893, 0, %r892, %p1178;
	add.s32 	%r1599, %r891, %r893;
	mov.b32 	%r1603, 0;
	bra.uni 	$L__BB14_2198;
$L__BB14_2168:
	shr.u32 	%r362, %r353, 5;
	// begin inline asm
	mov.u32 %r619, %laneid;
	// end inline asm
	mov.b32 	%r622, 1;
	mov.b32 	%r647, 0;
	mov.b32 	%r649, -1;
	// begin inline asm
	{  .reg .s32 r0;  .reg .pred p;  shfl.sync.up.b32 r0|p, %r355, %r622, %r647, %r649;  @p add.s32 r0, r0, %r355;  mov.s32 %r620, r0;}
	// end inline asm
	mov.b32 	%r628, 2;
	// begin inline asm
	{  .reg .s32 r0;  .reg .pred p;  shfl.sync.up.b32 r0|p, %r620, %r628, %r647, %r649;  @p add.s32 r0, r0, %r620;  mov.s32 %r626, r0;}
	// end inline asm
	mov.b32 	%r634, 4;
	// begin inline asm
	{  .reg .s32 r0;  .reg .pred p;  shfl.sync.up.b32 r0|p, %r626, %r634, %r647, %r649;  @p add.s32 r0, r0, %r626;  mov.s32 %r632, r0;}
	// end inline asm
	mov.b32 	%r640, 8;
	// begin inline asm
	{  .reg .s32 r0;  .reg .pred p;  shfl.sync.up.b32 r0|p, %r632, %r640, %r647, %r649;  @p add.s32 r0, r0, %r632;  mov.s32 %r638, r0;}
	// end inline asm
	mov.b32 	%r646, 16;
	// begin inline asm
	{  .reg .s32 r0;  .reg .pred p;  shfl.sync.up.b32 r0|p, %r638, %r646, %r647, %r649;  @p add.s32 r0, r0, %r638;  mov.s32 %r644, r0;}
	// end inline asm
	setp.ne.s32 	%p1114, %r619, 31;
	@%p1114 bra 	$L__BB14_2170;
	shl.b32 	%r650, %r362, 2;
	mov.u32 	%r651, _ZN6thrust24THRUST_300001_SM_1000_NS8cuda_cub4core6detail5shmemE;
	add.s32 	%r652, %r651, %r650;
	st.shared.u32 	[%r652], %r644;
$L__BB14_2170:
	sub.s32 	%r653, %r644, %r355;
	bar.sync 	0;
	ld.shared.v4.u32 	{%r654, %r655, %r656, %r657}, [_ZN6thrust24THRUST_300001_SM_1000_NS8cuda_cub4core6detail5shmemE];
	shr.u32 	%r658, %r353, 5;
	add.s32 	%r659, %r655, %r654;
	setp.eq.s32 	%p1115, %r658, 2;
	selp.b32 	%r660, %r659, %r654, %p1115;
	add.s32 	%r661, %r659, %r656;
	setp.eq.s32 	%p1116, %r658, 3;
	selp.b32 	%r662, %r661, %r660, %p1116;
	add.s32 	%r663, %r661, %r657;
	setp.eq.s32 	%p1117, %r658, 4;
	selp.b32 	%r664, %r663, %r662, %p1117;
	ld.shared.v4.u32 	{%r665, %r666, %r667, %r668}, [_ZN6thrust24THRUST_300001_SM_1000_NS8cuda_cub4core6detail5shmemE+16];
	add.s32 	%r669, %r663, %r665;
	setp.eq.s32 	%p1118, %r658, 5;
	selp.b32 	%r670, %r669, %r664, %p1118;
	add.s32 	%r671, %r669, %r666;
	setp.eq.s32 	%p1119, %r658, 6;
	selp.b32 	%r672, %r671, %r670, %p1119;
	add.s32 	%r673, %r671, %r667;
	setp.eq.s32 	%p1120, %r658, 7;
	selp.b32 	%r674, %r673, %r672, %p1120;
	add.s32 	%r675, %r673, %r668;
	setp.eq.s32 	%p1121, %r658, 8;
	selp.b32 	%r676, %r675, %r674, %p1121;
	ld.shared.v4.u32 	{%r677, %r678, %r679, %r680}, [_ZN6thrust24THRUST_300001_SM_1000_NS8cuda_cub4core6detail5shmemE+32];
	add.s32 	%r681, %r675, %r677;
	setp.eq.s32 	%p1122, %r658, 9;
	selp.b32 	%r682, %r681, %r676, %p1122;
	add.s32 	%r683, %r681, %r678;
	setp.eq.s32 	%p1123, %r658, 10;
	selp.b32 	%r684, %r683, %r682, %p1123;
	add.s32 	%r685, %r683, %r679;
	setp.eq.s32 	%p1124, %r658, 11;
	selp.b32 	%r686, %r685, %r684, %p1124;
	add.s32 	%r687, %r685, %r680;
	setp.eq.s32 	%p1125, %r658, 12;
	selp.b32 	%r688, %r687, %r686, %p1125;
	ld.shared.v4.u32 	{%r689, %r690, %r691, %r692}, [_ZN6thrust24THRUST_300001_SM_1000_NS8cuda_cub4core6detail5shmemE+48];
	add.s32 	%r693, %r687, %r689;
	setp.eq.s32 	%p1126, %r658, 13;
	selp.b32 	%r694, %r693, %r688, %p1126;
	add.s32 	%r695, %r693, %r690;
	setp.eq.s32 	%p1127, %r658, 14;
	selp.b32 	%r696, %r695, %r694, %p1127;
	add.s32 	%r697, %r695, %r691;
	setp.eq.s32 	%p1128, %r658, 15;
	selp.b32 	%r698, %r697, %r696, %p1128;
	add.s32 	%r365, %r697, %r692;
	setp.gt.u32 	%p1129, %r353, 31;
	setp.lt.u32 	%p1130, %r353, 32;
	setp.eq.s32 	%p1131, %r619, 0;
	selp.b32 	%r699, 0, %r653, %p1131;
	add.s32 	%r1599, %r698, %r699;
	selp.b32 	%r367, %r653, %r1599, %p1130;
	@%p1129 bra 	$L__BB14_2195;
	setp.ne.s32 	%p1132, %r353, 0;
	mul.wide.u32 	%rd16119, %r356, 8;
	add.s64 	%rd3283, %rd4, %rd16119;
	@%p1132 bra 	$L__BB14_2173;
	st.shared.u32 	[_ZN6thrust24THRUST_300001_SM_1000_NS8cuda_cub4core6detail5shmemE+108], %r365;
	add.s64 	%rd16120, %rd3283, 256;
	mov.b32 	%r700, 100;
	// begin inline asm
	st.relaxed.gpu.v2.u32 [%rd16120], {%r700, %r365};
	// end inline asm
$L__BB14_2173:
	mov.u32 	%r702, %nctaid.x;
	setp.gt.u32 	%p1133, %r702, 499;
	@%p1133 bra 	$L__BB14_2175;
	membar.cta;
	bra.uni 	$L__BB14_2176;
$L__BB14_2175:
	mov.b32 	%r703, 450;
	// begin inline asm
	nanosleep.u32 %r703;
	// end inline asm
$L__BB14_2176:
	mul.wide.u32 	%rd16122, %r353, 8;
	xor.b64  	%rd16123, %rd16122, -8;
	add.s64 	%rd16124, %rd3283, %rd16123;
	add.s64 	%rd16121, %rd16124, 256;
	// begin inline asm
	ld.relaxed.gpu.v2.u32 {%r1597, %r1593}, [%rd16121];
	// end inline asm
$L__BB14_2177:
	setp.eq.s32 	%p1134, %r1597, 99;
	mov.b32 	%r706, -1;
	vote.sync.any.pred 	%p1135, %p1134, %r706;
	not.pred 	%p1136, %p1135;
	@%p1136 bra 	$L__BB14_2182;
	setp.gt.u32 	%p1161, %r702, 499;
	@%p1161 bra 	$L__BB14_2180;
	membar.cta;
	bra.uni 	$L__BB14_2181;
$L__BB14_2180:
	mov.b32 	%r809, 350;
	// begin inline asm
	nanosleep.u32 %r809;
	// end inline asm
$L__BB14_2181:
	// begin inline asm
	ld.relaxed.gpu.v2.u32 {%r1597, %r1593}, [%rd16121];
	// end inline asm
	bra.uni 	$L__BB14_2177;
$L__BB14_2182:
	setp.eq.s32 	%p1137, %r1597, 101;
	mov.b32 	%r733, -1;
	vote.sync.ballot.b32 	%r734, %p1137, %r733;
	// begin inline asm
	mov.u32 %r708, %lanemask_ge;
	// end inline asm
	and.b32  	%r735, %r734, %r708;
	or.b32  	%r736, %r735, -2147483648;
	add.s32 	%r737, %r736, -1;
	not.b32 	%r738, %r736;
	and.b32  	%r739, %r738, %r737;
	popc.b32 	%r712, %r739;
	mov.b32 	%r711, 1;
	// begin inline asm
	shfl.sync.down.b32 %r709, %r1593, %r711, %r712, %r733;
	// end inline asm
	setp.lt.s32 	%p1139, %r619, %r712;
	selp.b32 	%r740, %r709, 0, %p1139;
	add.s32 	%r715, %r740, %r1593;
	mov.b32 	%r716, 2;
	// begin inline asm
	shfl.sync.down.b32 %r714, %r715, %r716, %r712, %r733;
	// end inline asm
	add.s32 	%r741, %r619, 2;
	setp.gt.s32 	%p1140, %r741, %r712;
	selp.b32 	%r742, 0, %r714, %p1140;
	add.s32 	%r720, %r715, %r742;
	mov.b32 	%r721, 4;
	// begin inline asm
	shfl.sync.down.b32 %r719, %r720, %r721, %r712, %r733;
	// end inline asm
	add.s32 	%r743, %r619, 4;
	setp.gt.s32 	%p1141, %r743, %r712;
	selp.b32 	%r744, 0, %r719, %p1141;
	add.s32 	%r725, %r720, %r744;
	mov.b32 	%r726, 8;
	// begin inline asm
	shfl.sync.down.b32 %r724, %r725, %r726, %r712, %r733;
	// end inline asm
	add.s32 	%r745, %r619, 8;
	setp.gt.s32 	%p1142, %r745, %r712;
	selp.b32 	%r746, 0, %r724, %p1142;
	add.s32 	%r730, %r725, %r746;
	mov.b32 	%r731, 16;
	// begin inline asm
	shfl.sync.down.b32 %r729, %r730, %r731, %r712, %r733;
	// end inline asm
	add.s32 	%r747, %r619, 16;
	setp.gt.s32 	%p1143, %r747, %r712;
	selp.b32 	%r748, 0, %r729, %p1143;
	add.s32 	%r1594, %r730, %r748;
	mov.u32 	%r749, %tid.x;
	not.b32 	%r750, %r749;
	mov.u32 	%r751, %ctaid.x;
	add.s32 	%r1596, %r751, %r750;
	add.s64 	%rd3285, %rd4, 256;
$L__BB14_2183:
	setp.ne.s32 	%p1144, %r1597, 101;
	mov.b32 	%r752, -1;
	vote.sync.all.pred 	%p1145, %p1144, %r752;
	not.pred 	%p1146, %p1145;
	@%p1146 bra 	$L__BB14_2191;
	mul.wide.s32 	%rd16127, %r1596, 8;
	add.s64 	%rd16128, %rd3285, %rd16127;
	add.s64 	%rd16126, %rd16128, -256;
	// begin inline asm
	ld.relaxed.gpu.v2.u32 {%r1597, %r1598}, [%rd16126];
	// end inline asm
$L__BB14_2185:
	setp.eq.s32 	%p1150, %r1597, 99;
	mov.b32 	%r761, -1;
	vote.sync.any.pred 	%p1151, %p1150, %r761;
	not.pred 	%p1152, %p1151;
	@%p1152 bra 	$L__BB14_2190;
	mov.u32 	%r804, %nctaid.x;
	setp.gt.u32 	%p1160, %r804, 499;
	@%p1160 bra 	$L__BB14_2188;
	membar.cta;
	bra.uni 	$L__BB14_2189;
$L__BB14_2188:
	mov.b32 	%r805, 350;
	// begin inline asm
	nanosleep.u32 %r805;
	// end inline asm
$L__BB14_2189:
	// begin inline asm
	ld.relaxed.gpu.v2.u32 {%r1597, %r1598}, [%rd16126];
	// end inline asm
	bra.uni 	$L__BB14_2185;
$L__BB14_2190:
	setp.eq.s32 	%p1153, %r1597, 101;
	mov.b32 	%r787, -1;
	vote.sync.ballot.b32 	%r788, %p1153, %r787;
	and.b32  	%r789, %r788, %r708;
	or.b32  	%r790, %r789, -2147483648;
	add.s32 	%r791, %r790, -1;
	not.b32 	%r792, %r790;
	and.b32  	%r793, %r792, %r791;
	popc.b32 	%r766, %r793;
	mov.b32 	%r765, 1;
	// begin inline asm
	shfl.sync.down.b32 %r763, %r1598, %r765, %r766, %r787;
	// end inline asm
	setp.lt.s32 	%p1155, %r619, %r766;
	selp.b32 	%r794, %r763, 0, %p1155;
	add.s32 	%r769, %r794, %r1598;
	mov.b32 	%r770, 2;
	// begin inline asm
	shfl.sync.down.b32 %r768, %r769, %r770, %r766, %r787;
	// end inline asm
	add.s32 	%r795, %r619, 2;
	setp.gt.s32 	%p1156, %r795, %r766;
	selp.b32 	%r796, 0, %r768, %p1156;
	add.s32 	%r774, %r769, %r796;
	mov.b32 	%r775, 4;
	// begin inline asm
	shfl.sync.down.b32 %r773, %r774, %r775, %r766, %r787;
	// end inline asm
	add.s32 	%r797, %r619, 4;
	setp.gt.s32 	%p1157, %r797, %r766;
	selp.b32 	%r798, 0, %r773, %p1157;
	add.s32 	%r779, %r774, %r798;
	mov.b32 	%r780, 8;
	// begin inline asm
	shfl.sync.down.b32 %r778, %r779, %r780, %r766, %r787;
	// end inline asm
	add.s32 	%r799, %r619, 8;
	setp.gt.s32 	%p1158, %r799, %r766;
	selp.b32 	%r800, 0, %r778, %p1158;
	add.s32 	%r784, %r779, %r800;
	mov.b32 	%r785, 16;
	// begin inline asm
	shfl.sync.down.b32 %r783, %r784, %r785, %r766, %r787;
	// end inline asm
	add.s32 	%r801, %r619, 16;
	setp.gt.s32 	%p1159, %r801, %r766;
	selp.b32 	%r802, 0, %r783, %p1159;
	add.s32 	%r803, %r802, %r1594;
	add.s32 	%r1594, %r803, %r784;
	add.s32 	%r1596, %r1596, -32;
	bra.uni 	$L__BB14_2183;
$L__BB14_2191:
	mov.u32 	%r754, %tid.x;
	setp.ne.s32 	%p1147, %r754, 0;
	@%p1147 bra 	$L__BB14_2193;
	add.s32 	%r756, %r1594, %r365;
	add.s64 	%rd16125, %rd3283, 256;
	mov.b32 	%r755, 101;
	// begin inline asm
	st.relaxed.gpu.v2.u32 [%rd16125], {%r755, %r756};
	// end inline asm
	st.shared.u32 	[_ZN6thrust24THRUST_300001_SM_1000_NS8cuda_cub4core6detail5shmemE+100], %r1594;
	st.shared.u32 	[_ZN6thrust24THRUST_300001_SM_1000_NS8cuda_cub4core6detail5shmemE+104], %r756;
$L__BB14_2193:
	setp.ne.s32 	%p1148, %r619, 0;
	mov.u32 	%r1599, %r367;
	@%p1148 bra 	$L__BB14_2195;
	st.shared.u32 	[_ZN6thrust24THRUST_300001_SM_1000_NS8cuda_cub4core6detail5shmemE+80], %r1594;
	mov.u32 	%r1599, %r1594;
$L__BB14_2195:
	mov.u32 	%r757, %tid.x;
	setp.eq.s32 	%p1149, %r757, 0;
	bar.sync 	0;
	@%p1149 bra 	$L__BB14_2197;
	ld.shared.u32 	%r758, [_ZN6thrust24THRUST_300001_SM_1000_NS8cuda_cub4core6detail5shmemE+80];
	add.s32 	%r1599, %r758, %r1599;
$L__BB14_2197:
	ld.shared.u32 	%r1602, [_ZN6thrust24THRUST_300001_SM_1000_NS8cuda_cub4core6detail5shmemE+108];
	ld.shared.u32 	%r1603, [_ZN6thrust24THRUST_300001_SM_1000_NS8cuda_cub4core6detail5shmemE+100];
$L__BB14_2198:
	bar.sync 	0;
	sub.s32 	%r1605, %r1599, %r1603;
	not.pred 	%p1179, %p64;
	@%p1179 bra 	$L__BB14_2200;
	add.s32 	%r401, %r1605, 1;
	shl.b32 	%r894, %r1605, 3;
	mov.u32 	%r895, _ZN6thrust24THRUST_300001_SM_1000_NS8cuda_cub4core6detail5shmemE;
	add.s32 	%r896, %r895, %r894;
	st.shared.u64 	[%r896+2048], %rd2368;
	mov.u32 	%r1605, %r401;
$L__BB14_2200:
	not.pred 	%p1180, %p70;
	@%p1180 bra 	$L__BB14_2202;
	add.s32 	%r403, %r1605, 1;
	shl.b32 	%r897, %r1605, 3;
	mov.u32 	%r898, _ZN6thrust24THRUST_300001_SM_1000_NS8cuda_cub4core6detail5shmemE;
	add.s32 	%r899, %r898, %r897;
	st.shared.u64 	[%r899+2048], %rd29991;
	mov.u32 	%r1605, %r403;
$L__BB14_2202:
	not.pred 	%p1181, %p76;
	@%p1181 bra 	$L__BB14_2204;
	add.s32 	%r405, %r1605, 1;
	shl.b32 	%r900, %r1605, 3;
	mov.u32 	%r901, _ZN6thrust24THRUST_300001_SM_1000_NS8cuda_cub4core6detail5shmemE;
	add.s32 	%r902, %r901, %r900;
	st.shared.u64 	[%r902+2048], %rd30043;
	mov.u32 	%r1605, %r405;
$L__BB14_2204:
	not.pred 	%p1182, %p82;
	@%p1182 bra 	$L__BB14_2206;
	add.s32 	%r407, %r1605, 1;
	shl.b32 	%r903, %r1605, 3;
	mov.u32 	%r904, _ZN6thrust24THRUST_300001_SM_1000_NS8cuda_cub4core6detail5shmemE;
	add.s32 	%r905, %r904, %r903;
	st.shared.u64 	[%r905+2048], %rd30095;
	mov.u32 	%r1605, %r407;
$L__BB14_2206:
	not.pred 	%p1183, %p88;
	@%p1183 bra 	$L__BB14_2208;
	add.s32 	%r409, %r1605, 1;
	shl.b32 	%r906, %r1605, 3;
	mov.u32 	%r907, _ZN6thrust24THRUST_300001_SM_1000_NS8cuda_cub4core6detail5shmemE;
	add.s32 	%r908, %r907, %r906;
	st.shared.u64 	[%r908+2048], %rd30147;
	mov.u32 	%r1605, %r409;
$L__BB14_2208:
	not.pred 	%p1184, %p94;
	@%p1184 bra 	$L__BB14_2210;
	add.s32 	%r411, %r1605, 1;
	shl.b32 	%r909, %r1605, 3;
	mov.u32 	%r910, _ZN6thrust24THRUST_300001_SM_1000_NS8cuda_cub4core6detail5shmemE;
	add.s32 	%r911, %r910, %r909;
	st.shared.u64 	[%r911+2048], %rd30199;
	mov.u32 	%r1605, %r411;
$L__BB14_2210:
	and.b32  	%r912, %r344, 64;
	setp.eq.s32 	%p1185, %r912, 0;
	@%p1185 bra 	$L__BB14_2212;
	add.s32 	%r413, %r1605, 1;
	shl.b32 	%r913, %r1605, 3;
	mov.u32 	%r914, _ZN6thrust24THRUST_300001_SM_1000_NS8cuda_cub4core6detail5shmemE;
	add.s32 	%r915, %r914, %r913;
	st.shared.u64 	[%r915+2048], %rd30251;
	mov.u32 	%r1605, %r413;
$L__BB14_2212:
	and.b32  	%r916, %r344, 128;
	setp.eq.s32 	%p1186, %r916, 0;
	@%p1186 bra 	$L__BB14_2214;
	add.s32 	%r415, %r1605, 1;
	shl.b32 	%r917, %r1605, 3;
	mov.u32 	%r918, _ZN6thrust24THRUST_300001_SM_1000_NS8cuda_cub4core6detail5shmemE;
	add.s32 	%r919, %r918, %r917;
	st.shared.u64 	[%r919+2048], %rd30303;
	mov.u32 	%r1605, %r415;
$L__BB14_2214:
	and.b32  	%r920, %r354, 256;
	setp.eq.s32 	%p1187, %r920, 0;
	@%p1187 bra 	$L__BB14_2216;
	add.s32 	%r417, %r1605, 1;
	shl.b32 	%r921, %r1605, 3;
	mov.u32 	%r922, _ZN6thrust24THRUST_300001_SM_1000_NS8cuda_cub4core6detail5shmemE;
	add.s32 	%r923, %r922, %r921;
	st.shared.u64 	[%r923+2048], %rd30355;
	mov.u32 	%r1605, %r417;
$L__BB14_2216:
	and.b32  	%r924, %r354, 512;
	setp.eq.s32 	%p1188, %r924, 0;
	@%p1188 bra 	$L__BB14_2218;
	shl.b32 	%r925, %r1605, 3;
	mov.u32 	%r926, _ZN6thrust24THRUST_300001_SM_1000_NS8cuda_cub4core6detail5shmemE;
	add.s32 	%r927, %r926, %r925;
	st.shared.u64 	[%r927+2048], %rd30407;
$L__BB14_2218:
	bar.sync 	0;
	mov.u32 	%r419, %tid.x;
	setp.ge.s32 	%p1189, %r419, %r1602;
	@%p1189 bra 	$L__BB14_2225;
	ld.param.u64 	%rd28746, [_ZN6thrust24THRUST_300001_SM_1000_NS8cuda_cub4core6detail13_kernel_agentINS1_16__set_operations10SetOpAgentIPPyS8_S8_S8_S8_S8_i18tuple_indexed_lessNS5_21serial_set_differenceEN4cuda3std3__417integral_constantIbLb0EEEEEJS8_S8_S8_S8_iiS8_S8_S9_SA_PNSD_4pairIiiEEPmN3cub18CUB_300001_SM_100013ScanTileStateIiLb1EEEEEEvDpT0__param_6];
	cvta.to.global.u64 	%rd3286, %rd28746;
	not.b32 	%r928, %r419;
	add.s32 	%r420, %r1602, %r928;
	and.b32  	%r929, %r420, 1536;
	setp.eq.s32 	%p1190, %r929, 1536;
	mov.u32 	%r1615, %r419;
	@%p1190 bra 	$L__BB14_2222;
	shr.u32 	%r931, %r420, 9;
	add.s32 	%r932, %r931, 1;
	and.b32  	%r421, %r932, 3;
	mov.b32 	%r1614, 0;
	mov.u32 	%r934, _ZN6thrust24THRUST_300001_SM_1000_NS8cuda_cub4core6detail5shmemE;
	mov.u32 	%r1615, %r419;
$L__BB14_2221:
	.pragma "nounroll";
	shl.b32 	%r933, %r1615, 3;
	add.s32 	%r935, %r934, %r933;
	ld.shared.u64 	%rd16133, [%r935+2048];
	add.s32 	%r936, %r1615, %r1603;
	mul.wide.s32 	%rd16134, %r936, 8;
	add.s64 	%rd16135, %rd3286, %rd16134;
	st.global.u64 	[%rd16135], %rd16133;
	add.s32 	%r1615, %r1615, 512;
	add.s32 	%r1614, %r1614, 1;
	setp.ne.s32 	%p1191, %r1614, %r421;
	@%p1191 bra 	$L__BB14_2221;
$L__BB14_2222:
	setp.lt.u32 	%p1192, %r420, 1536;
	@%p1192 bra 	$L__BB14_2225;
	mov.u32 	%r938, _ZN6thrust24THRUST_300001_SM_1000_NS8cuda_cub4core6detail5shmemE;
$L__BB14_2224:
	shl.b32 	%r937, %r1615, 3;
	add.s32 	%r939, %r938, %r937;
	ld.shared.u64 	%rd16136, [%r939+2048];
	add.s32 	%r940, %r1615, %r1603;
	mul.wide.s32 	%rd16137, %r940, 8;
	add.s64 	%rd16138, %rd3286, %rd16137;
	st.global.u64 	[%rd16138], %rd16136;
	ld.shared.u64 	%rd16139, [%r939+6144];
	st.global.u64 	[%rd16138+4096], %rd16139;
	ld.shared.u64 	%rd16140, [%r939+10240];
	st.global.u64 	[%rd16138+8192], %rd16140;
	ld.shared.u64 	%rd16141, [%r939+14336];
	st.global.u64 	[%rd16138+12288], %rd16141;
	add.s32 	%r1615, %r1615, 2048;
	setp.lt.s32 	%p1193, %r1615, %r1602;
	@%p1193 bra 	$L__BB14_2224;
$L__BB14_2225:
	setp.ne.s32 	%p1194, %r419, 0;
	@%p1194 bra 	$L__BB14_2227;
	ld.param.u64 	%rd28748, [_ZN6thrust24THRUST_300001_SM_1000_NS8cuda_cub4core6detail13_kernel_agentINS1_16__set_operations10SetOpAgentIPPyS8_S8_S8_S8_S8_i18tuple_indexed_lessNS5_21serial_set_differenceEN4cuda3std3__417integral_constantIbLb0EEEEEJS8_S8_S8_S8_iiS8_S8_S9_SA_PNSD_4pairIiiEEPmN3cub18CUB_300001_SM_100013ScanTileStateIiLb1EEEEEEvDpT0__param_11];
	add.s32 	%r941, %r1603, %r1602;
	cvt.s64.s32 	%rd16142, %r941;
	cvta.to.global.u64 	%rd16143, %rd28748;
	st.global.u64 	[%rd16143], %rd16142;
$L__BB14_2227:
	ret;

}
	// .globl	_ZN6thrust24THRUST_300001_SM_1000_NS8cuda_cub4core6detail13_kernel_agentINS1_16__set_operations9InitAgentIN3cub18CUB_300001_SM_100013ScanTileStateIlLb1EEElEEJSA_lEEEvDpT0_
.visible .entry _ZN6thrust24THRUST_300001_SM_1000_NS8cuda_cub4core6detail13_kernel_agentINS1_16__set_operations9InitAgentIN3cub18CUB_300001_SM_100013ScanTileStateIlLb1EEElEEJSA_lEEEvDpT0_(
	.param .align 8 .b8 _ZN6thrust24THRUST_300001_SM_1000_NS8cuda_cub4core6detail13_kernel_agentINS1_16__set_operations9InitAgentIN3cub18CUB_300001_SM_100013ScanTileStateIlLb1EEElEEJSA_lEEEvDpT0__param_0[8],
	.param .u64 _ZN6thrust24THRUST_300001_SM_1000_NS8cuda_cub4core6detail13_kernel_agentINS1_16__set_operations9InitAgentIN3cub18CUB_300001_SM_100013ScanTileStateIlLb1EEElEEJSA_lEEEvDpT0__param_1
)
.maxntid 128
{
	.reg .pred 	%p<5>;
	.reg .b32 	%r<7>;
	.reg .b64 	%rd<10>;

	ld.param.u64 	%rd2, [_ZN6thrust24THRUST_300001_SM_1000_NS8cuda_cub4core6detail13_kernel_agentINS1_16__set_operations9InitAgentIN3cub18CUB_300001_SM_100013ScanTileStateIlLb1EEElEEJSA_lEEEvDpT0__param_0];
	ld.param.u32 	%r4, [_ZN6thrust24THRUST_300001_SM_1000_NS8cuda_cub4core6detail13_kernel_agentINS1_16__set_operations9InitAgentIN3cub18CUB_300001_SM_100013ScanTileStateIlLb1EEElEEJSA_lEEEvDpT0__param_1];
	cvta.to.global.u64 	%rd1, %rd2;
	mov.u32 	%r1, %ctaid.x;
	mov.u32 	%r5, %ntid.x;
	mov.u32 	%r2, %tid.x;
	mad.lo.s32 	%r3, %r1, %r5, %r2;
	setp.ge.s32 	%p1, %r3, %r4;
	@%p1 bra 	$L__BB15_2;
	mul.wide.s32 	%rd3, %r3, 16;
	add.s64 	%rd4, %rd1, %rd3;
	mov.b64 	%rd5, 0;
	mov.b64 	%rd6, 99;
	st.global.v2.u64 	[%rd4+512], {%rd6, %rd5};
$L__BB15_2:
	setp.ne.s32 	%p2, %r1, 0;
	setp.gt.u32 	%p3, %r2, 31;
	or.pred  	%p4, %p2, %p3;
	@%p4 bra 	$L__BB15_4;
	mul.wide.u32 	%rd7, %r2, 16;
	add.s64 	%rd8, %rd1, %rd7;
	mov.b64 	%rd9, 0;
	st.global.v2.u64 	[%rd8], {%rd9, %rd9};
$L__BB15_4:
	ret;

}
	// .globl	_ZN6thrust24THRUST_300001_SM_1000_NS8cuda_cub4core6detail13_kernel_agentINS1_16__set_operations14PartitionAgentIPPyS8_l18tuple_indexed_lessEEJS8_S8_lllPN4cuda3std3__44pairIllEES9_iEEEvDpT0_
.visible .entry _ZN6thrust24THRUST_300001_SM_1000_NS8cuda_cub4core6detail13_kernel_agentINS1_16__set_operations14PartitionAgentIPPyS8_l18tuple_indexed_lessEEJS8_S8_lllPN4cuda3std3__44pairIllEES9_iEEEvDpT0_(
	.param .u64 .ptr .align 1 _ZN6thrust24THRUST_300001_SM_1000_NS8cuda_cub4core6detail13_kernel_agentINS1_16__set_operations14PartitionAgentIPPyS8_l18tuple_indexed_lessEEJS8_S8_lllPN4cuda3std3__44pairIllEES9_iEEEvDpT0__param_0,
	.param .u64 .ptr .align 1 _ZN6thrust24THRUST_300001_SM_1000_NS8cuda_cub4core6detail13_kernel_agentINS1_16__set_operations14PartitionAgentIPPyS8_l18tuple_indexed_lessEEJS8_S8_lllPN4cuda3std3__44pairIllEES9_iEEEvDpT0__param_1,
	.param .u64 _ZN6thrust24THRUST_300001_SM_1000_NS8cuda_cub4core6detail13_kernel_agentINS1_16__set_operations14PartitionAgentIPPyS8_l18tuple_indexed_lessEEJS8_S8_lllPN4cuda3std3__44pairIllEES9_iEEEvDpT0__param_2,
	.param .u64 _ZN6thrust24THRUST_300001_SM_1000_NS8cuda_cub4core6detail13_kernel_agentINS1_16__set_operations14PartitionAgentIPPyS8_l18tuple_indexed_lessEEJS8_S8_lllPN4cuda3std3__44pairIllEES9_iEEEvDpT0__param_3,
	.param .u64 _ZN6thrust24THRUST_300001_SM_1000_NS8cuda_cub4core6detail13_kernel_agentINS1_16__set_operations14PartitionAgentIPPyS8_l18tuple_indexed_lessEEJS8_S8_lllPN4cuda3std3__44pairIllEES9_iEEEvDpT0__param_4,
	.param .u64 .ptr .align 1 _ZN6thrust24THRUST_300001_SM_1000_NS8cuda_cub4core6detail13_kernel_agentINS1_16__set_operations14PartitionAgentIPPyS8_l18tuple_indexed_lessEEJS8_S8_lllPN4cuda3std3__44pairIllEES9_iEEEvDpT0__param_5,
	.param .align 8 .b8 _ZN6thrust24THRUST_300001_SM_1000_NS8cuda_cub4core6detail13_kernel_agentINS1_16__set_operations14PartitionAgentIPPyS8_l18tuple_indexed_lessEEJS8_S8_lllPN4cuda3std3__44pairIllEES9_iEEEvDpT0__param_6[16],
	.param .u32 _ZN6thrust24THRUST_300001_SM_1000_NS8cuda_cub4core6detail13_kernel_agentINS1_16__set_operations14PartitionAgentIPPyS8_l18tuple_indexed_lessEEJS8_S8_lllPN4cuda3std3__44pairIllEES9_iEEEvDpT0__param_7
)
.maxntid 256
{
	.reg .pred 	%p<343>;
	.reg .b16 	%rs<5>;
	.reg .b32 	%r<13>;
	.reg .b64 	%rd<5999>;

	ld.param.u32 	%r2, [_ZN6thrust24THRUST_300001_SM_1000_NS8cuda_cub4core6detail13_kernel_agentINS1_16__set_operations14PartitionAgentIPPyS8_l18tuple_indexed_lessEEJS8_S8_lllPN4cuda3std3__44pairIllEES9_iEEEvDpT0__param_6+8];
	ld.param.u64 	%rd627, [_ZN6thrust24THRUST_300001_SM_1000_NS8cuda_cub4core6detail13_kernel_agentINS1_16__set_operations14PartitionAgentIPPyS8_l18tuple_indexed_lessEEJS8_S8_lllPN4cuda3std3__44pairIllEES9_iEEEvDpT0__param_6];
	ld.param.u64 	%rd628, [_ZN6thrust24THRUST_300001_SM_1000_NS8cuda_cub4core6detail13_kernel_agentINS1_16__set_operations14PartitionAgentIPPyS8_l18tuple_indexed_lessEEJS8_S8_lllPN4cuda3std3__44pairIllEES9_iEEEvDpT0__param_0];
	ld.param.u64 	%rd629, [_ZN6thrust24THRUST_300001_SM_1000_NS8cuda_cub4core6detail13_kernel_agentINS1_16__set_operations14PartitionAgentIPPyS8_l18tuple_indexed_lessEEJS8_S8_lllPN4cuda3std3__44pairIllEES9_iEEEvDpT0__param_1];
	ld.param.u64 	%rd624, [_ZN6thrust24THRUST_300001_SM_1000_NS8cuda_cub4core6detail13_kernel_agentINS1_16__set_operations14PartitionAgentIPPyS8_l18tuple_indexed_lessEEJS8_S8_lllPN4cuda3std3__44pairIllEES9_iEEEvDpT0__param_2];
	ld.param.u64 	%rd625, [_ZN6thrust24THRUST_300001_SM_1000_NS8cuda_cub4core6detail13_kernel_agentINS1_16__set_operations14PartitionAgentIPPyS8_l18tuple_indexed_lessEEJS8_S8_lllPN4cuda3std3__44pairIllEES9_iEEEvDpT0__param_3];
	ld.param.u64 	%rd630, [_ZN6thrust24THRUST_300001_SM_1000_NS8cuda_cub4core6detail13_kernel_agentINS1_16__set_operations14PartitionAgentIPPyS8_l18tuple_indexed_lessEEJS8_S8_lllPN4cuda3std3__44pairIllEES9_iEEEvDpT0__param_4];
	ld.param.u32 	%r3, [_ZN6thrust24THRUST_300001_SM_1000_NS8cuda_cub4core6detail13_kernel_agentINS1_16__set_operations14PartitionAgentIPPyS8_l18tuple_indexed_lessEEJS8_S8_lllPN4cuda3std3__44pairIllEES9_iEEEvDpT0__param_7];
	cvta.to.global.u64 	%rd1, %rd628;
	cvta.to.global.u64 	%rd2, %rd629;
	mov.u32 	%r9, %ntid.x;
	mov.u32 	%r10, %ctaid.x;
	mov.u32 	%r11, %tid.x;
	mad.lo.s32 	%r12, %r9, %r10, %r11;
	cvt.u64.u32 	%rd3, %r12;
	setp.le.s64 	%p3, %rd630, %rd3;
	@%p3 bra 	$L__BB16_395;
	cvt.s64.s32 	%rd631, %r3;
	mul.lo.s64 	%rd632, %rd631, %rd3;
	add.s64 	%rd633, %rd625, %rd624;
	min.s64 	%rd4, %rd633, %rd632;
	sub.s64 	%rd634, %rd4, %rd625;
	max.s64 	%rd5689, %rd634, 0;
	min.s64 	%rd5662, %rd624, %rd4;
	setp.ge.s64 	%p4, %rd5689, %rd5662;
	@%p4 bra 	$L__BB16_34;
	cvt.s64.s32 	%rd8, %r2;
	add.s64 	%rd9, %rd627, -1;
	and.b64  	%rd10, %rd627, 1;
	and.b64  	%rd11, %rd627, -2;
$L__BB16_3:
	setp.eq.s64 	%p5, %rd627, 0;
	add.s64 	%rd636, %rd5662, %rd5689;
	shr.u64 	%rd14, %rd636, 1;
	shl.b64 	%rd637, %rd14, 3;
	add.s64 	%rd638, %rd1, %rd637;
	ld.global.u64 	%rd639, [%rd638];
	cvta.to.global.u64 	%rd15, %rd639;
	not.b64 	%rd640, %rd14;
	add.s64 	%rd641, %rd4, %rd640;
	shl.b64 	%rd642, %rd641, 3;
	add.s64 	%rd643, %rd2, %rd642;
	ld.global.u64 	%rd644, [%rd643];
	cvta.to.global.u64 	%rd16, %rd644;
	mov.b64 	%rd5667, -3750763034362895579;
	@%p5 bra 	$L__BB16_9;
	setp.eq.s64 	%p6, %rd9, 0;
	mov.b64 	%rd5667, -3750763034362895579;
	mov.b64 	%rd5665, 0;
	@%p6 bra 	$L__BB16_7;
	mov.b64 	%rd5667, -3750763034362895579;
	mov.b64 	%rd5668, 0;
$L__BB16_6:
	shl.b64 	%rd650, %rd5668, 3;
	add.s64 	%rd651, %rd16, %rd650;
	ld.global.u64 	%rd652, [%rd651];
	and.b64  	%rd653, %rd652, 255;
	xor.b64  	%rd654, %rd653, %rd5667;
	mul.lo.s64 	%rd655, %rd654, 1099511628211;
	shr.u64 	%rd656, %rd652, 8;
	and.b64  	%rd657, %rd656, 255;
	xor.b64  	%rd658, %rd657, %rd655;
	mul.lo.s64 	%rd659, %rd658, 1099511628211;
	shr.u64 	%rd660, %rd652, 16;
	and.b64  	%rd661, %rd660, 255;
	xor.b64  	%rd662, %rd661, %rd659;
	mul.lo.s64 	%rd663, %rd662, 1099511628211;
	shr.u64 	%rd664, %rd652, 24;
	and.b64  	%rd665, %rd664, 255;
	xor.b64  	%rd666, %rd665, %rd663;
	mul.lo.s64 	%rd667, %rd666, 1099511628211;
	shr.u64 	%rd668, %rd652, 32;
	and.b64  	%rd669, %rd668, 255;
	xor.b64  	%rd670, %rd669, %rd667;
	mul.lo.s64 	%rd671, %rd670, 1099511628211;
	shr.u64 	%rd672, %rd652, 40;
	and.b64  	%rd673, %rd672, 255;
	xor.b64  	%rd674, %rd673, %rd671;
	mul.lo.s64 	%rd675, %rd674, 1099511628211;
	shr.u64 	%rd676, %rd652, 48;
	and.b64  	%rd677, %rd676, 255;
	xor.b64  	%rd678, %rd677, %rd675;
	mul.lo.s64 	%rd679, %rd678, 1099511628211;
	shr.u64 	%rd680, %rd652, 56;
	xor.b64  	%rd681, %rd680, %rd679;
	mul.lo.s64 	%rd682, %rd681, 1099511628211;
	ld.global.u64 	%rd683, [%rd651+8];
	and.b64  	%rd684, %rd683, 255;
	xor.b64  	%rd685, %rd684, %rd682;
	mul.lo.s64 	%rd686, %rd685, 1099511628211;
	shr.u64 	%rd687, %rd683, 8;
	and.b64  	%rd688, %rd687, 255;
	xor.b64  	%rd689, %rd688, %rd686;
	mul.lo.s64 	%rd690, %rd689, 1099511628211;
	shr.u64 	%rd691, %rd683, 16;
	and.b64  	%rd692, %rd691, 255;
	xor.b64  	%rd693, %rd692, %rd690;
	mul.lo.s64 	%rd694, %rd693, 1099511628211;
	shr.u64 	%rd695, %rd683, 24;
	and.b64  	%rd696, %rd695, 255;
	xor.b64  	%rd697, %rd696, %rd694;
	mul.lo.s64 	%rd698, %rd697, 1099511628211;
	shr.u64 	%rd699, %rd683, 32;
	and.b64  	%rd700, %rd699, 255;
	xor.b64  	%rd701, %rd700, %rd698;
	mul.lo.s64 	%rd702, %rd701, 1099511628211;
	shr.u64 	%rd703, %rd683, 40;
	and.b64  	%rd704, %rd703, 255;
	xor.b64  	%rd705, %rd704, %rd702;
	mul.lo.s64 	%rd706, %rd705, 1099511628211;
	shr.u64 	%rd707, %rd683, 48;
	and.b64  	%rd708, %rd707, 255;
	xor.b64  	%rd709, %rd708, %rd706;
	mul.lo.s64 	%rd710, %rd709, 1099511628211;
	shr.u64 	%rd711, %rd683, 56;
	xor.b64  	%rd712, %rd711, %rd710;
	mul.lo.s64 	%rd5667, %rd712, 1099511628211;
	add.s64 	%rd5668, %rd5668, 2;
	setp.eq.s64 	%p7, %rd5668, %rd11;
	mov.u64 	%rd5665, %rd11;
	@%p7 bra 	$L__BB16_7;
	bra.uni 	$L__BB16_6;
$L__BB16_7:
	setp.eq.s64 	%p8, %rd10, 0;
	@%p8 bra 	$L__BB16_9;
	shl.b64 	%rd713, %rd5665, 3;
	add.s64 	%rd714, %rd16, %rd713;
	ld.global.u64 	%rd715, [%rd714];
	and.b64  	%rd716, %rd715, 255;
	xor.b64  	%rd717, %rd716, %rd5667;
	mul.lo.s64 	%rd718, %rd717, 1099511628211;
	shr.u64 	%rd719, %rd715, 8;
	and.b64  	%rd720, %rd719, 255;
	xor.b64  	%rd721, %rd720, %rd718;
	mul.lo.s64 	%rd722, %rd721, 1099511628211;
	shr.u64 	%rd723, %rd715, 16;
	and.b64  	%rd724, %rd723, 255;
	xor.b64  	%rd725, %rd724, %rd722;
	mul.lo.s64 	%rd726, %rd725, 1099511628211;
	shr.u64 	%rd727, %rd715, 24;
	and.b64  	%rd728, %rd727, 255;
	xor.b64  	%rd729, %rd728, %rd726;
	mul.lo.s64 	%rd730, %rd729, 1099511628211;
	shr.u64 	%rd731, %rd715, 32;
	and.b64  	%rd732, %rd731, 255;
	xor.b64  	%rd733, %rd732, %rd730;
	mul.lo.s64 	%rd734, %rd733, 1099511628211;
	shr.u64 	%rd735, %rd715, 40;
	and.b64  	%rd736, %rd735, 255;
	xor.b64  	%rd737, %rd736, %rd734;
	mul.lo.s64 	%rd738, %rd737, 1099511628211;
	shr.u64 	%rd739, %rd715, 48;
	and.b64  	%rd740, %rd739, 255;
	xor.b64  	%rd741, %rd740, %rd738;
	mul.lo.s64 	%rd742, %rd741, 1099511628211;
	shr.u64 	%rd743, %rd715, 56;
	xor.b64  	%rd744, %rd743, %rd742;
	mul.lo.s64 	%rd5667, %rd744, 1099511628211;
$L__BB16_9:
	mov.b64 	%rd5672, -3750763034362895579;
	@%p5 bra 	$L__BB16_15;
	setp.eq.s64 	%p10, %rd9, 0;
	mov.b64 	%rd5672, -3750763034362895579;
	mov.b64 	%rd5673, 0;
	@%p10 bra 	$L__BB16_13;
	mov.b64 	%rd5672, -3750763034362895579;
	mov.b64 	%rd5670, 0;
$L__BB16_12:
	shl.b64 	%rd751, %rd5670, 3;
	add.s64 	%rd752, %rd15, %rd751;
	ld.global.u64 	%rd753, [%rd752];
	and.b64  	%rd754, %rd753, 255;
	xor.b64  	%rd755, %rd754, %rd5672;
	mul.lo.s64 	%rd756, %rd755, 1099511628211;
	shr.u64 	%rd757, %rd753, 8;
	and.b64  	%rd758, %rd757, 255;
	xor.b64  	%rd759, %rd758, %rd756;
	mul.lo.s64 	%rd760, %rd759, 1099511628211;
	shr.u64 	%rd761, %rd753, 16;
	and.b64  	%rd762, %rd761, 255;
	xor.b64  	%rd763, %rd762, %rd760;
	mul.lo.s64 	%rd764, %rd763, 1099511628211;
	shr.u64 	%rd765, %rd753, 24;
	and.b64  	%rd766, %rd765, 255;
	xor.b64  	%rd767, %rd766, %rd764;
	mul.lo.s64 	%rd768, %rd767, 1099511628211;
	shr.u64 	%rd769, %rd753, 32;
	and.b64  	%rd770, %rd769, 255;
	xor.b64  	%rd771, %rd770, %rd768;
	mul.lo.s64 	%rd772, %rd771, 1099511628211;
	shr.u64 	%rd773, %rd753, 40;
	and.b64  	%rd774, %rd773, 255;
	xor.b64  	%rd775, %rd774, %rd772;
	mul.lo.s64 	%rd776, %rd775, 1099511628211;
	shr.u64 	%rd777, %rd753, 48;
	and.b64  	%rd778, %rd777, 255;
	xor.b64  	%rd779, %rd778, %rd776;
	mul.lo.s64 	%rd780, %rd779, 1099511628211;
	shr.u64 	%rd781, %rd753, 56;
	xor.b64  	%rd782, %rd781, %rd780;
	mul.lo.s64 	%rd783, %rd782, 1099511628211;
	ld.global.u64 	%rd784, [%rd752+8];
	and.b64  	%rd785, %rd784, 255;
	xor.b64  	%rd786, %rd785, %rd783;
	mul.lo.s64 	%rd787, %rd786, 1099511628211;
	shr.u64 	%rd788, %rd784, 8;
	and.b64  	%rd789, %rd788, 255;
	xor.b64  	%rd790, %rd789, %rd787;
	mul.lo.s64 	%rd791, %rd790, 1099511628211;
	shr.u64 	%rd792, %rd784, 16;
	and.b64  	%rd793, %rd792, 255;
	xor.b64  	%rd794, %rd793, %rd791;
	mul.lo.s64 	%rd795, %rd794, 1099511628211;
	shr.u64 	%rd796, %rd784, 24;
	and.b64  	%rd797, %rd796, 255;
	xor.b64  	%rd798, %rd797, %rd795;
	mul.lo.s64 	%rd799, %rd798, 1099511628211;
	shr.u64 	%rd800, %rd784, 32;
	and.b64  	%rd801, %rd800, 255;
	xor.b64  	%rd802, %rd801, %rd799;
	mul.lo.s64 	%rd803, %rd802, 1099511628211;
	shr.u64 	%rd804, %rd784, 40;
	and.b64  	%rd805, %rd804, 255;
	xor.b64  	%rd806, %rd805, %rd803;
	mul.lo.s64 	%rd807, %rd806, 1099511628211;
	shr.u64 	%rd808, %rd784, 48;
	and.b64  	%rd809, %rd808, 255;
	xor.b64  	%rd810, %rd809, %rd807;
	mul.lo.s64 	%rd811, %rd810, 1099511628211;
	shr.u64 	%rd812, %rd784, 56;
	xor.b64  	%rd813, %rd812, %rd811;
	mul.lo.s64 	%rd5672, %rd813, 1099511628211;
	add.s64 	%rd5670, %rd5670, 2;
	setp.ne.s64 	%p11, %rd5670, %rd11;
	mov.u64 	%rd5673, %rd11;
	@%p11 bra 	$L__BB16_12;
$L__BB16_13:
	setp.eq.s64 	%p12, %rd10, 0;
	@%p12 bra 	$L__BB16_15;
	shl.b64 	%rd814, %rd5673, 3;
	add.s64 	%rd815, %rd15, %rd814;
	ld.global.u64 	%rd816, [%rd815];
	and.b64  	%rd817, %rd816, 255;
	xor.b64  	%rd818, %rd817, %rd5672;
	mul.lo.s64 	%rd819, %rd818, 1099511628211;
	shr.u64 	%rd820, %rd816, 8;
	and.b64  	%rd821, %rd820, 255;
	xor.b64  	%rd822, %rd821, %rd819;
	mul.lo.s64 	%rd823, %rd822, 1099511628211;
	shr.u64 	%rd824, %rd816, 16;
	and.b64  	%rd825, %rd824, 255;
	xor.b64  	%rd826, %rd825, %rd823;
	mul.lo.s64 	%rd827, %rd826, 1099511628211;
	shr.u64 	%rd828, %rd816, 24;
	and.b64  	%rd829, %rd828, 255;
	xor.b64  	%rd830, %rd829, %rd827;
	mul.lo.s64 	%rd831, %rd830, 1099511628211;
	shr.u64 	%rd832, %rd816, 32;
	and.b64  	%rd833, %rd832, 255;
	xor.b64  	%rd834, %rd833, %rd831;
	mul.lo.s64 	%rd835, %rd834, 1099511628211;
	shr.u64 	%rd836, %rd816, 40;
	and.b64  	%rd837, %rd836, 255;
	xor.b64  	%rd838, %rd837, %rd835;
	mul.lo.s64 	%rd839, %rd838, 1099511628211;
	shr.u64 	%rd840, %rd816, 48;
	and.b64  	%rd841, %rd840, 255;
	xor.b64  	%rd842, %rd841, %rd839;
	mul.lo.s64 	%rd843, %rd842, 1099511628211;
	shr.u64 	%rd844, %rd816, 56;
	xor.b64  	%rd845, %rd844, %rd843;
	mul.lo.s64 	%rd5672, %rd845, 1099511628211;
$L__BB16_15:
	setp.eq.s64 	%p13, %rd5667, %rd5672;
	@%p13 bra 	$L__BB16_29;
	mov.b64 	%rd5680, -3750763034362895579;
	@%p5 bra 	$L__BB16_22;
	setp.eq.s64 	%p15, %rd9, 0;
	mov.b64 	%rd5680, -3750763034362895579;
	mov.b64 	%rd5678, 0;
	@%p15 bra 	$L__BB16_20;
	mov.b64 	%rd5680, -3750763034362895579;
	mov.b64 	%rd5681, 0;
$L__BB16_19:
	shl.b64 	%rd852, %rd5681, 3;
	add.s64 	%rd853, %rd16, %rd852;
	ld.global.u64 	%rd854, [%rd853];
	and.b64  	%rd855, %rd854, 255;
	xor.b64  	%rd856, %rd855, %rd5680;
	mul.lo.s64 	%rd857, %rd856, 1099511628211;
	shr.u64 	%rd858, %rd854, 8;
	and.b64  	%rd859, %rd858, 255;
	xor.b64  	%rd860, %rd859, %rd857;
	mul.lo.s64 	%rd861, %rd860, 1099511628211;
	shr.u64 	%rd862, %rd854, 16;
	and.b64  	%rd863, %rd862, 255;
	xor.b64  	%rd864, %rd863, %rd861;
	mul.lo.s64 	%rd865, %rd864, 1099511628211;
	shr.u64 	%rd866, %rd854, 24;
	and.b64  	%rd867, %rd866, 255;
	xor.b64  	%rd868, %rd867, %rd865;
	mul.lo.s64 	%rd869, %rd868, 1099511628211;
	shr.u64 	%rd870, %rd854, 32;
	and.b64  	%rd871, %rd870, 255;
	xor.b64  	%rd872, %rd871, %rd869;
	mul.lo.s64 	%rd873, %rd872, 1099511628211;
	shr.u64 	%rd874, %rd854, 40;
	and.b64  	%rd875, %rd874, 255;
	xor.b64  	%rd876, %rd875, %rd873;
	mul.lo.s64 	%rd877, %rd876, 1099511628211;
	shr.u64 	%rd878, %rd854, 48;
	and.b64  	%rd879, %rd878, 255;
	xor.b64  	%rd880, %rd879, %rd877;
	mul.lo.s64 	%rd881, %rd880, 1099511628211;
	shr.u64 	%rd882, %rd854, 56;
	xor.b64  	%rd883, %rd882, %rd881;
	mul.lo.s64 	%rd884, %rd883, 1099511628211;
	ld.global.u64 	%rd885, [%rd853+8];
	and.b64  	%rd886, %rd885, 255;
	xor.b64  	%rd887, %rd886, %rd884;
	mul.lo.s64 	%rd888, %rd887, 1099511628211;
	shr.u64 	%rd889, %rd885, 8;
	and.b64  	%rd890, %rd889, 255;
	xor.b64  	%rd891, %rd890, %rd888;
	mul.lo.s64 	%rd892, %rd891, 1099511628211;
	shr.u64 	%rd893, %rd885, 16;
	and.b64  	%rd894, %rd893, 255;
	xor.b64  	%rd895, %rd894, %rd892;
	mul.lo.s64 	%rd896, %rd895, 1099511628211;
	shr.u64 	%rd897, %rd885, 24;
	and.b64  	%rd898, %rd897, 255;
	xor.b64  	%rd899, %rd898, %rd896;
	mul.lo.s64 	%rd900, %rd899, 1099511628211;
	shr.u64 	%rd901, %rd885, 32;
	and.b64  	%rd902, %rd901, 255;
	xor.b64  	%rd903, %rd902, %rd900;
	mul.lo.s64 	%rd904, %rd903, 1099511628211;
	shr.u64 	%rd905, %rd885, 40;
	and.b64  	%rd906, %rd905, 255;
	xor.b64  	%rd907, %rd906, %rd904;
	mul.lo.s64 	%rd908, %rd907, 1099511628211;
	shr.u64 	%rd909, %rd885, 48;
	and.b64  	%rd910, %rd909, 255;
	xor.b64  	%rd911, %rd910, %rd908;
	mul.lo.s64 	%rd912, %rd911, 1099511628211;
	shr.u64 	%rd913, %rd885, 56;
	xor.b64  	%rd914, %rd913, %rd912;
	mul.lo.s64 	%rd5680, %rd914, 1099511628211;
	add.s64 	%rd5681, %rd5681, 2;
	setp.eq.s64 	%p16, %rd5681, %rd11;
	mov.u64 	%rd5678, %rd11;
	@%p16 bra 	$L__BB16_20;
	bra.uni 	$L__BB16_19;
$L__BB16_20:
	setp.eq.s64 	%p17, %rd10, 0;
	@%p17 bra 	$L__BB16_22;
	shl.b64 	%rd915, %rd5678, 3;
	add.s64 	%rd916, %rd16, %rd915;
	ld.global.u64 	%rd917, [%rd916];
	and.b64  	%rd918, %rd917, 255;
	xor.b64  	%rd919, %rd918, %rd5680;
	mul.lo.s64 	%rd920, %rd919, 1099511628211;
	shr.u64 	%rd921, %rd917, 8;
	and.b64  	%rd922, %rd921, 255;
	xor.b64  	%rd923, %rd922, %rd920;
	mul.lo.s64 	%rd924, %rd923, 1099511628211;
	shr.u64 	%rd925, %rd917, 16;
	and.b64  	%rd926, %rd925, 255;
	xor.b64  	%rd927, %rd926, %rd924;
	mul.lo.s64 	%rd928, %rd927, 1099511628211;
	shr.u64 	%rd929, %rd917, 24;
	and.b64  	%rd930, %rd929, 255;
	xor.b64  	%rd931, %rd930, %rd928;
	mul.lo.s64 	%rd932, %rd931, 1099511628211;
	shr.u64 	%rd933, %rd917, 32;
	and.b64  	%rd934, %rd933, 255;
	xor.b64  	%rd935, %rd934, %rd932;
	mul.lo.s64 	%rd936, %rd935, 1099511628211;
	shr.u64 	%rd937, %rd917, 40;
	and.b64  	%rd938, %rd937, 255;
	xor.b64  	%rd939, %rd938, %rd936;
	mul.lo.s64 	%rd940, %rd939, 1099511628211;
	shr.u64 	%rd941, %rd917, 48;
	and.b64  	%rd942, %rd941, 255;
	xor.b64  	%rd943, %rd942, %rd940;
	mul.lo.s64 	%rd944, %rd943, 1099511628211;
	shr.u64 	%rd945, %rd917, 56;
	xor.b64  	%rd946, %rd945, %rd944;
	mul.lo.s64 	%rd5680, %rd946, 1099511628211;
$L__BB16_22:
	mov.b64 	%rd5685, -3750763034362895579;
	@%p5 bra 	$L__BB16_28;
	setp.eq.s64 	%p19, %rd9, 0;
	mov.b64 	%rd5685, -3750763034362895579;
	mov.b64 	%rd5686, 0;
	@%p19 bra 	$L__BB16_26;
	mov.b64 	%rd5685, -3750763034362895579;
	mov.b64 	%rd5683, 0;
$L__BB16_25:
	shl.b64 	%rd953, %rd5683, 3;
	add.s64 	%rd954, %rd15, %rd953;
	ld.global.u64 	%rd955, [%rd954];
	and.b64  	%rd956, %rd955, 255;
	xor.b64  	%rd957, %rd956, %rd5685;
	mul.lo.s64 	%rd958, %rd957, 1099511628211;
	shr.u64 	%rd959, %rd955, 8;
	and.b64  	%rd960, %rd959, 255;
	xor.b64  	%rd961, %rd960, %rd958;
	mul.lo.s64 	%rd962, %rd961, 1099511628211;
	shr.u64 	%rd963, %rd955, 16;
	and.b64  	%rd964, %rd963, 255;
	xor.b64  	%rd965, %rd964, %rd962;
	mul.lo.s64 	%rd966, %rd965, 1099511628211;
	shr.u64 	%rd967, %rd955, 24;
	and.b64  	%rd968, %rd967, 255;
	xor.b64  	%rd969, %rd968, %rd966;
	mul.lo.s64 	%rd970, %rd969, 1099511628211;
	shr.u64 	%rd971, %rd955, 32;
	and.b64  	%rd972, %rd971, 255;
	xor.b64  	%rd973, %rd972, %rd970;
	mul.lo.s64 	%rd974, %rd973, 1099511628211;
	shr.u64 	%rd975, %rd955, 40;
	and.b64  	%rd976, %rd975, 255;
	xor.b64  	%rd977, %rd976, %rd974;
	mul.lo.s64 	%rd978, %rd977, 1099511628211;
	shr.u64 	%rd979, %rd955, 48;
	and.b64  	%rd980, %rd979, 255;
	xor.b64  	%rd981, %rd980, %rd978;
	mul.lo.s64 	%rd982, %rd981, 1099511628211;
	shr.u64 	%rd983, %rd955, 56;
	xor.b64  	%rd984, %rd983, %rd982;
	mul.lo.s64 	%rd985, %rd984, 1099511628211;
	ld.global.u64 	%rd986, [%rd954+8];
	and.b64  	%rd987, %rd986, 255;
	xor.b64  	%rd988, %rd987, %rd985;
	mul.lo.s64 	%rd989, %rd988, 1099511628211;
	shr.u64 	%rd990, %rd986, 8;
	and.b64  	%rd991, %rd990, 255;
	xor.b64  	%rd992, %rd991, %rd989;
	mul.lo.s64 	%rd993, %rd992, 1099511628211;
	shr.u64 	%rd994, %rd986, 16;
	and.b64  	%rd995, %rd994, 255;
	xor.b64  	%rd996, %rd995, %rd993;
	mul.lo.s64 	%rd997, %rd996, 1099511628211;
	shr.u64 	%rd998, %rd986, 24;
	and.b64  	%rd999, %rd998, 255;
	xor.b64  	%rd1000, %rd999, %rd997;
	mul.lo.s64 	%rd1001, %rd1000, 1099511628211;
	shr.u64 	%rd1002, %rd986, 32;
	and.b64  	%rd1003, %rd1002, 255;
	xor.b64  	%rd1004, %rd1003, %rd1001;
	mul.lo.s64 	%rd1005, %rd1004, 1099511628211;
	shr.u64 	%rd1006, %rd986, 40;
	and.b64  	%rd1007, %rd1006, 255;
	xor.b64  	%rd1008, %rd1007, %rd1005;
	mul.lo.s64 	%rd1009, %rd1008, 1099511628211;
	shr.u64 	%rd1010, %rd986, 48;
	and.b64  	%rd1011, %rd1010, 255;
	xor.b64  	%rd1012, %rd1011, %rd1009;
	mul.lo.s64 	%rd1013, %rd1012, 1099511628211;
	shr.u64 	%rd1014, %rd986, 56;
	xor.b64  	%rd1015, %rd1014, %rd1013;
	mul.lo.s64 	%rd5685, %rd1015, 1099511628211;
	add.s64 	%rd5683, %rd5683, 2;
	setp.ne.s64 	%p20, %rd5683, %rd11;
	mov.u64 	%rd5686, %rd11;
	@%p20 bra 	$L__BB16_25;
$L__BB16_26:
	setp.eq.s64 	%p21, %rd10, 0;
	@%p21 bra 	$L__BB16_28;
	shl.b64 	%rd1016, %rd5686, 3;
	add.s64 	%rd1017, %rd15, %rd1016;
	ld.global.u64 	%rd1018, [%rd1017];
	and.b64  	%rd1019, %rd1018, 255;
	xor.b64  	%rd1020, %rd1019, %rd5685;
	mul.lo.s64 	%rd1021, %rd1020, 1099511628211;
	shr.u64 	%rd1022, %rd1018, 8;
	and.b64  	%rd1023, %rd1022, 255;
	xor.b64  	%rd1024, %rd1023, %rd1021;
	mul.lo.s64 	%rd1025, %rd1024, 1099511628211;
	shr.u64 	%rd1026, %rd1018, 16;
	and.b64  	%rd1027, %rd1026, 255;
	xor.b64  	%rd1028, %rd1027, %rd1025;
	mul.lo.s64 	%rd1029, %rd1028, 1099511628211;
	shr.u64 	%rd1030, %rd1018, 24;
	and.b64  	%rd1031, %rd1030, 255;
	xor.b64  	%rd1032, %rd1031, %rd1029;
	mul.lo.s64 	%rd1033, %rd1032, 1099511628211;
	shr.u64 	%rd1034, %rd1018, 32;
	and.b64  	%rd1035, %rd1034, 255;
	xor.b64  	%rd1036, %rd1035, %rd1033;
	mul.lo.s64 	%rd1037, %rd1036, 1099511628211;
	shr.u64 	%rd1038, %rd1018, 40;
	and.b64  	%rd1039, %rd1038, 255;
	xor.b64  	%rd1040, %rd1039, %rd1037;
	mul.lo.s64 	%rd1041, %rd1040, 1099511628211;
	shr.u64 	%rd1042, %rd1018, 48;
	and.b64  	%rd1043, %rd1042, 255;
	xor.b64  	%rd1044, %rd1043, %rd1041;
	mul.lo.s64 	%rd1045, %rd1044, 1099511628211;
	shr.u64 	%rd1046, %rd1018, 56;
	xor.b64  	%rd1047, %rd1046, %rd1045;
	mul.lo.s64 	%rd5685, %rd1047, 1099511628211;
$L__BB16_28:
	setp.ge.u64 	%p342, %rd5680, %rd5685;
	bra.uni 	$L__BB16_33;
$L__BB16_29:
	setp.eq.s32 	%p23, %r2, 0;
	mov.pred 	%p22, -1;
	mov.pred 	%p342, %p22;
	@%p23 bra 	$L__BB16_33;
	mov.b64 	%rd5676, 0;
$L__BB16_31:
	shl.b64 	%rd1049, %rd5676, 3;
	add.s64 	%rd1050, %rd16, %rd1049;
	ld.global.u64 	%rd36, [%rd1050];
	add.s64 	%rd1051, %rd15, %rd1049;
	ld.global.u64 	%rd37, [%rd1051];
	setp.lt.u64 	%p25, %rd36, %rd37;
	mov.pred 	%p342, 0;
	@%p25 bra 	$L__BB16_33;
	setp.le.u64 	%p27, %rd36, %rd37;
	add.s64 	%rd5676, %rd5676, 1;
	setp.lt.u64 	%p28, %rd5676, %rd8;
	and.pred  	%p29, %p27, %p28;
	mov.pred 	%p342, %p22;
	@%p29 bra 	$L__BB16_31;
$L__BB16_33:
	add.s64 	%rd1053, %rd14, 1;
	selp.b64 	%rd5689, %rd1053, %rd5689, %p342;
	selp.b64 	%rd5662, %rd5662, %rd14, %p342;
	setp.lt.s64 	%p30, %rd5689, %rd5662;
	@%p30 bra 	$L__BB16_3;
$L__BB16_34:
	sub.s64 	%rd60, %rd4, %rd5689;
	setp.ge.s64 	%p31, %rd60, %rd625;
	mov.b64 	%rd5998, 0;
	@%p31 bra 	$L__BB16_394;
	shl.b64 	%rd1056, %rd60, 3;
	add.s64 	%rd61, %rd2, %rd1056;
	ld.global.u64 	%rd1057, [%rd61];
	cvta.to.global.u64 	%rd62, %rd1057;
	setp.lt.s64 	%p32, %rd5689, 1;
	mov.b64 	%rd5799, 0;
	mov.u64 	%rd5798, %rd5799;
	@%p32 bra 	$L__BB16_163;
	mul.lo.s64 	%rd1059, %rd5689, 511;
	shr.u64 	%rd5715, %rd1059, 9;
	shl.b64 	%rd1060, %rd5715, 3;
	add.s64 	%rd1061, %rd1, %rd1060;
	ld.global.u64 	%rd1062, [%rd1061];
	cvta.to.global.u64 	%rd64, %rd1062;
	setp.eq.s64 	%p33, %rd627, 0;
	mov.b64 	%rd5693, -3750763034362895579;
	@%p33 bra 	$L__BB16_42;
	setp.eq.s64 	%p34, %rd627, 1;
	mov.b64 	%rd5693, -3750763034362895579;
	mov.b64 	%rd5691, 0;
	@%p34 bra 	$L__BB16_40;
	and.b64  	%rd5691, %rd627, -2;
	mov.b64 	%rd5693, -3750763034362895579;
	mov.b64 	%rd5694, 0;
$L__BB16_39:
	shl.b64 	%rd1068, %rd5694, 3;
	add.s64 	%rd1069, %rd64, %rd1068;
	ld.global.u64 	%rd1070, [%rd1069];
	and.b64  	%rd1071, %rd1070, 255;
	xor.b64  	%rd1072, %rd1071, %rd5693;
	mul.lo.s64 	%rd1073, %rd1072, 1099511628211;
	shr.u64 	%rd1074, %rd1070, 8;
	and.b64  	%rd1075, %rd1074, 255;
	xor.b64  	%rd1076, %rd1075, %rd1073;
	mul.lo.s64 	%rd1077, %rd1076, 1099511628211;
	shr.u64 	%rd1078, %rd1070, 16;
	and.b64  	%rd1079, %rd1078, 255;
	xor.b64  	%rd1080, %rd1079, %rd1077;
	mul.lo.s64 	%rd1081, %rd1080, 1099511628211;
	shr.u64 	%rd1082, %rd1070, 24;
	and.b64  	%rd1083, %rd1082, 255;
	xor.b64  	%rd1084, %rd1083, %rd1081;
	mul.lo.s64 	%rd1085, %rd1084, 1099511628211;
	shr.u64 	%rd1086, %rd1070, 32;
	and.b64  	%rd1087, %rd1086, 255;
	xor.b64  	%rd1088, %rd1087, %rd1085;
	mul.lo.s64 	%rd1089, %rd1088, 1099511628211;
	shr.u64 	%rd1090, %rd1070, 40;
	and.b64  	%rd1091, %rd1090, 255;
	xor.b64  	%rd1092, %rd1091, %rd1089;
	mul.lo.s64 	%rd1093, %rd1092, 1099511628211;
	shr.u64 	%rd1094, %rd1070, 48;
	and.b64  	%rd1095, %rd1094, 255;
	xor.b64  	%rd1096, %rd1095, %rd1093;
	mul.lo.s64 	%rd1097, %rd1096, 1099511628211;
	shr.u64 	%rd1098, %rd1070, 56;
	xor.b64  	%rd1099, %rd1098, %rd1097;
	mul.lo.s64 	%rd1100, %rd1099, 1099511628211;
	ld.global.u64 	%rd1101, [%rd1069+8];
	and.b64  	%rd1102, %rd1101, 255;
	xor.b64  	%rd1103, %rd1102, %rd1100;
	mul.lo.s64 	%rd1104, %rd1103, 1099511628211;
	shr.u64 	%rd1105, %rd1101, 8;
	and.b64  	%rd1106, %rd1105, 255;
	xor.b64  	%rd1107, %rd1106, %rd1104;
	mul.lo.s64 	%rd1108, %rd1107, 1099511628211;
	shr.u64 	%rd1109, %rd1101, 16;
	and.b64  	%rd1110, %rd1109, 255;
	xor.b64  	%rd1111, %rd1110, %rd1108;
	mul.lo.s64 	%rd1112, %rd1111, 1099511628211;
	shr.u64 	%rd1113, %rd1101, 24;
	and.b64  	%rd1114, %rd1113, 255;
	xor.b64  	%rd1115, %rd1114, %rd1112;
	mul.lo.s64 	%rd1116, %rd1115, 1099511628211;
	shr.u64 	%rd1117, %rd1101, 32;
	and.b64  	%rd1118, %rd1117, 255;
	xor.b64  	%rd1119, %rd1118, %rd1116;
	mul.lo.s64 	%rd1120, %rd1119, 1099511628211;
	shr.u64 	%rd1121, %rd1101, 40;
	and.b64  	%rd1122, %rd1121, 255;
	xor.b64  	%rd1123, %rd1122, %rd1120;
	mul.lo.s64 	%rd1124, %rd1123, 1099511628211;
	shr.u64 	%rd1125, %rd1101, 48;
	and.b64  	%rd1126, %rd1125, 255;
	xor.b64  	%rd1127, %rd1126, %rd1124;
	mul.lo.s64 	%rd1128, %rd1127, 1099511628211;
	shr.u64 	%rd1129, %rd1101, 56;
	xor.b64  	%rd1130, %rd1129, %rd1128;
	mul.lo.s64 	%rd5693, %rd1130, 1099511628211;
	add.s64 	%rd5694, %rd5694, 2;
	setp.eq.s64 	%p35, %rd5694, %rd5691;
	@%p35 bra 	$L__BB16_40;
	bra.uni 	$L__BB16_39;
$L__BB16_40:
	and.b64  	%rd1131, %rd627, 1;
	setp.eq.b64 	%p36, %rd1131, 1;
	not.pred 	%p37, %p36;
	@%p37 bra 	$L__BB16_42;
	shl.b64 	%rd1132, %rd5691, 3;
	add.s64 	%rd1133, %rd64, %rd1132;
	ld.global.u64 	%rd1134, [%rd1133];
	and.b64  	%rd1135, %rd1134, 255;
	xor.b64  	%rd1136, %rd1135, %rd5693;
	mul.lo.s64 	%rd1137, %rd1136, 1099511628211;
	shr.u64 	%rd1138, %rd1134, 8;
	and.b64  	%rd1139, %rd1138, 255;
	xor.b64  	%rd1140, %rd1139, %rd1137;
	mul.lo.s64 	%rd1141, %rd1140, 1099511628211;
	shr.u64 	%rd1142, %rd1134, 16;
	and.b64  	%rd1143, %rd1142, 255;
	xor.b64  	%rd1144, %rd1143, %rd1141;
	mul.lo.s64 	%rd1145, %rd1144, 1099511628211;
	shr.u64 	%rd1146, %rd1134, 24;
	and.b64  	%rd1147, %rd1146, 255;
	xor.b64  	%rd1148, %rd1147, %rd1145;
	mul.lo.s64 	%rd1149, %rd1148, 1099511628211;
	shr.u64 	%rd1150, %rd1134, 32;
	and.b64  	%rd1151, %rd1150, 255;
	xor.b64  	%rd1152, %rd1151, %rd1149;
	mul.lo.s64 	%rd1153, %rd1152, 1099511628211;
	shr.u64 	%rd1154, %rd1134, 40;
	and.b64  	%rd1155, %rd1154, 255;
	xor.b64  	%rd1156, %rd1155, %rd1153;
	mul.lo.s64 	%rd1157, %rd1156, 1099511628211;
	shr.u64 	%rd1158, %rd1134, 48;
	and.b64  	%rd1159, %rd1158, 255;
	xor.b64  	%rd1160, %rd1159, %rd1157;
	mul.lo.s64 	%rd1161, %rd1160, 1099511628211;
	shr.u64 	%rd1162, %rd1134, 56;
	xor.b64  	%rd1163, %rd1162, %rd1161;
	mul.lo.s64 	%rd5693, %rd1163, 1099511628211;
$L__BB16_42:
	setp.eq.s64 	%p38, %rd627, 0;
	mov.b64 	%rd5698, -3750763034362895579;
	@%p38 bra 	$L__BB16_48;
	setp.eq.s64 	%p39, %rd627, 1;
	mov.b64 	%rd5698, -3750763034362895579;
	mov.b64 	%rd5699, 0;
	@%p39 bra 	$L__BB16_46;
	and.b64  	%rd5699, %rd627, -2;
	mov.b64 	%rd5698, -3750763034362895579;
	mov.b64 	%rd5696, 0;
$L__BB16_45:
	shl.b64 	%rd1170, %rd5696, 3;
	add.s64 	%rd1171, %rd62, %rd1170;
	ld.global.u64 	%rd1172, [%rd1171];
	and.b64  	%rd1173, %rd1172, 255;
	xor.b64  	%rd1174, %rd1173, %rd5698;
	mul.lo.s64 	%rd1175, %rd1174, 1099511628211;
	shr.u64 	%rd1176, %rd1172, 8;
	and.b64  	%rd1177, %rd1176, 255;
	xor.b64  	%rd1178, %rd1177, %rd1175;
	mul.lo.s64 	%rd1179, %rd1178, 1099511628211;
	shr.u64 	%rd1180, %rd1172, 16;
	and.b64  	%rd1181, %rd1180, 255;
	xor.b64  	%rd1182, %rd1181, %rd1179;
	mul.lo.s64 	%rd1183, %rd1182, 1099511628211;
	shr.u64 	%rd1184, %rd1172, 24;
	and.b64  	%rd1185, %rd1184, 255;
	xor.b64  	%rd1186, %rd1185, %rd1183;
	mul.lo.s64 	%rd1187, %rd1186, 1099511628211;
	shr.u64 	%rd1188, %rd1172, 32;
	and.b64  	%rd1189, %rd1188, 255;
	xor.b64  	%rd1190, %rd1189, %rd1187;
	mul.lo.s64 	%rd1191, %rd1190, 1099511628211;
	shr.u64 	%rd1192, %rd1172, 40;
	and.b64  	%rd1193, %rd1192, 255;
	xor.b64  	%rd1194, %rd1193, %rd1191;
	mul.lo.s64 	%rd1195, %rd1194, 1099511628211;
	shr.u64 	%rd1196, %rd1172, 48;
	and.b64  	%rd1197, %rd1196, 255;
	xor.b64  	%rd1198, %rd1197, %rd1195;
	mul.lo.s64 	%rd1199, %rd1198, 1099511628211;
	shr.u64 	%rd1200, %rd1172, 56;
	xor.b64  	%rd1201, %rd1200, %rd1199;
	mul.lo.s64 	%rd1202, %rd1201, 1099511628211;
	ld.global.u64 	%rd1203, [%rd1171+8];
	and.b64  	%rd1204, %rd1203, 255;
	xor.b64  	%rd1205, %rd1204, %rd1202;
	mul.lo.s64 	%rd1206, %rd1205, 1099511628211;
	shr.u64 	%rd1207, %rd1203, 8;
	and.b64  	%rd1208, %rd1207, 255;
	xor.b64  	%rd1209, %rd1208, %rd1206;
	mul.lo.s64 	%rd1210, %rd1209, 1099511628211;
	shr.u64 	%rd1211, %rd1203, 16;
	and.b64  	%rd1212, %rd1211, 255;
	xor.b64  	%rd1213, %rd1212, %rd1210;
	mul.lo.s64 	%rd1214, %rd1213, 1099511628211;
	shr.u64 	%rd1215, %rd1203, 24;
	and.b64  	%rd1216, %rd1215, 255;
	xor.b64  	%rd1217, %rd1216, %rd1214;
	mul.lo.s64 	%rd1218, %rd1217, 1099511628211;
	shr.u64 	%rd1219, %rd1203, 32;
	and.b64  	%rd1220, %rd1219, 255;
	xor.b64  	%rd1221, %rd1220, %rd1218;
	mul.lo.s64 	%rd1222, %rd1221, 1099511628211;
	shr.u64 	%rd1223, %rd1203, 40;
	and.b64  	%rd1224, %rd1223, 255;
	xor.b64  	%rd1225, %rd1224, %rd1222;
	mul.lo.s64 	%rd1226, %rd1225, 1099511628211;
	shr.u64 	%rd1227, %rd1203, 48;
	and.b64  	%rd1228, %rd1227, 255;
	xor.b64  	%rd1229, %rd1228, %rd1226;
	mul.lo.s64 	%rd1230, %rd1229, 1099511628211;
	shr.u64 	%rd1231, %rd1203, 56;
	xor.b64  	%rd1232, %rd1231, %rd1230;
	mul.lo.s64 	%rd5698, %rd1232, 1099511628211;
	add.s64 	%rd5696, %rd5696, 2;
	setp.ne.s64 	%p40, %rd5696, %rd5699;
	@%p40 bra 	$L__BB16_45;
$L__BB16_46:
	and.b64  	%rd1233, %rd627, 1;
	setp.eq.b64 	%p41, %rd1233, 1;
	not.pred 	%p42, %p41;
	@%p42 bra 	$L__BB16_48;
	shl.b64 	%rd1234, %rd5699, 3;
	add.s64 	%rd1235, %rd62, %rd1234;
	ld.global.u64 	%rd1236, [%rd1235];
	and.b64  	%rd1237, %rd1236, 255;
	xor.b64  	%rd1238, %rd1237, %rd5698;
	mul.lo.s64 	%rd1239, %rd1238, 1099511628211;
	shr.u64 	%rd1240, %rd1236, 8;
	and.b64  	%rd1241, %rd1240, 255;
	xor.b64  	%rd1242, %rd1241, %rd1239;
	mul.lo.s64 	%rd1243, %rd1242, 1099511628211;
	shr.u64 	%rd1244, %rd1236, 16;
	and.b64  	%rd1245, %rd1244, 255;
	xor.b64  	%rd1246, %rd1245, %rd1243;
	mul.lo.s64 	%rd1247, %rd1246, 1099511628211;
	shr.u64 	%rd1248, %rd1236, 24;
	and.b64  	%rd1249, %rd1248, 255;
	xor.b64  	%rd1250, %rd1249, %rd1247;
	mul.lo.s64 	%rd1251, %rd1250, 1099511628211;
	shr.u64 	%rd1252, %rd1236, 32;
	and.b64  	%rd1253, %rd1252, 255;
	xor.b64  	%rd1254, %rd1253, %rd1251;
	mul.lo.s64 	%rd1255, %rd1254, 1099511628211;
	shr.u64 	%rd1256, %rd1236, 40;
	and.b64  	%rd1257, %rd1256, 255;
	xor.b64  	%rd1258, %rd1257, %rd1255;
	mul.lo.s64 	%rd1259, %rd1258, 1099511628211;
	shr.u64 	%rd1260, %rd1236, 48;
	and.b64  	%rd1261, %rd1260, 255;
	xor.b64  	%rd1262, %rd1261, %rd1259;
	mul.lo.s64 	%rd1263, %rd1262, 1099511628211;
	shr.u64 	%rd1264, %rd1236, 56;
	xor.b64  	%rd1265, %rd1264, %rd1263;
	mul.lo.s64 	%rd5698, %rd1265, 1099511628211;
$L__BB16_48:
	setp.eq.s64 	%p43, %rd5693, %rd5698;
	@%p43 bra 	$L__BB16_63;
	setp.eq.s64 	%p44, %rd627, 0;
	mov.b64 	%rd5706, -3750763034362895579;
	@%p44 bra 	$L__BB16_55;
	setp.eq.s64 	%p45, %rd627, 1;
	mov.b64 	%rd5706, -3750763034362895579;
	mov.b64 	%rd5704, 0;
	@%p45 bra 	$L__BB16_53;
	and.b64  	%rd5704, %rd627, -2;
	mov.b64 	%rd5706, -3750763034362895579;
	mov.b64 	%rd5707, 0;
$L__BB16_52:
	shl.b64 	%rd1272, %rd5707, 3;
	add.s64 	%rd1273, %rd64, %rd1272;
	ld.global.u64 	%rd1274, [%rd1273];
	and.b64  	%rd1275, %rd1274, 255;
	xor.b64  	%rd1276, %rd1275, %rd5706;
	mul.lo.s64 	%rd1277, %rd1276, 1099511628211;
	shr.u64 	%rd1278, %rd1274, 8;
	and.b64  	%rd1279, %rd1278, 255;
	xor.b64  	%rd1280, %rd1279, %rd1277;
	mul.lo.s64 	%rd1281, %rd1280, 1099511628211;
	shr.u64 	%rd1282, %rd1274, 16;
	and.b64  	%rd1283, %rd1282, 255;
	xor.b64  	%rd1284, %rd1283, %rd1281;
	mul.lo.s64 	%rd1285, %rd1284, 1099511628211;
	shr.u64 	%rd1286, %rd1274, 24;
	and.b64  	%rd1287, %rd1286, 255;
	xor.b64  	%rd1288, %rd1287, %rd1285;
	mul.lo.s64 	%rd1289, %rd1288, 1099511628211;
	shr.u64 	%rd1290, %rd1274, 32;
	and.b64  	%rd1291, %rd1290, 255;
	xor.b64  	%rd1292, %rd1291, %rd1289;
	mul.lo.s64 	%rd1293, %rd1292, 1099511628211;
	shr.u64 	%rd1294, %rd1274, 40;
	and.b64  	%rd1295, %rd1294, 255;
	xor.b64  	%rd1296, %rd1295, %rd1293;
	mul.lo.s64 	%rd1297, %rd1296, 1099511628211;
	shr.u64 	%rd1298, %rd1274, 48;
	and.b64  	%rd1299, %rd1298, 255;
	xor.b64  	%rd1300, %rd1299, %rd1297;
	mul.lo.s64 	%rd1301, %rd1300, 1099511628211;
	shr.u64 	%rd1302, %rd1274, 56;
	xor.b64  	%rd1303, %rd1302, %rd1301;
	mul.lo.s64 	%rd1304, %rd1303, 1099511628211;
	ld.global.u64 	%rd1305, [%rd1273+8];
	and.b64  	%rd1306, %rd1305, 255;
	xor.b64  	%rd1307, %rd1306, %rd1304;
	mul.lo.s64 	%rd1308, %rd1307, 1099511628211;
	shr.u64 	%rd1309, %rd1305, 8;
	and.b64  	%rd1310, %rd1309, 255;
	xor.b64  	%rd1311, %rd1310, %rd1308;
	mul.lo.s64 	%rd1312, %rd1311, 1099511628211;
	shr.u64 	%rd1313, %rd1305, 16;
	and.b64  	%rd1314, %rd1313, 255;
	xor.b64  	%rd1315, %rd1314, %rd1312;
	mul.lo.s64 	%rd1316, %rd1315, 1099511628211;
	shr.u64 	%rd1317, %rd1305, 24;
	and.b64  	%rd1318, %rd1317, 255;
	xor.b64  	%rd1319, %rd1318, %rd1316;
	mul.lo.s64 	%rd1320, %rd1319, 1099511628211;
	shr.u64 	%rd1321, %rd1305, 32;
	and.b64  	%rd1322, %rd1321, 255;
	xor.b64  	%rd1323, %rd1322, %rd1320;
	mul.lo.s64 	%rd1324, %rd1323, 1099511628211;
	shr.u64 	%rd1325, %rd1305, 40;
	and.b64  	%rd1326, %rd1325, 255;
	xor.b64  	%rd1327, %rd1326, %rd1324;
	mul.lo.s64 	%rd1328, %rd1327, 1099511628211;
	shr.u64 	%rd1329, %rd1305, 48;
	and.b64  	%rd1330, %rd1329, 255;
	xor.b64  	%rd1331, %rd1330, %rd1328;
	mul.lo.s64 	%rd1332, %rd1331, 1099511628211;
	shr.u64 	%rd1333, %rd1305, 56;
	xor.b64  	%rd1334, %rd1333, %rd1332;
	mul.lo.s64 	%rd5706, %rd1334, 1099511628211;
	add.s64 	%rd5707, %rd5707, 2;
	setp.eq.s64 	%p46, %rd5707, %rd5704;
	@%p46 bra 	$L__BB16_53;
	bra.uni 	$L__BB16_52;
$L__BB16_53:
	and.b64  	%rd1335, %rd627, 1;
	setp.eq.b64 	%p47, %rd1335, 1;
	not.pred 	%p48, %p47;
	@%p48 bra 	$L__BB16_55;
	shl.b64 	%rd1336, %rd5704, 3;
	add.s64 	%rd1337, %rd64, %rd1336;
	ld.global.u64 	%rd1338, [%rd1337];
	and.b64  	%rd1339, %rd1338, 255;
	xor.b64  	%rd1340, %rd1339, %rd5706;
	mul.lo.s64 	%rd1341, %rd1340, 1099511628211;
	shr.u64 	%rd1342, %rd1338, 8;
	and.b64  	%rd1343, %rd1342, 255;
	xor.b64  	%rd1344, %rd1343, %rd1341;
	mul.lo.s64 	%rd1345, %rd1344, 1099511628211;
	shr.u64 	%rd1346, %rd1338, 16;
	and.b64  	%rd1347, %rd1346, 255;
	xor.b64  	%rd1348, %rd1347, %rd1345;
	mul.lo.s64 	%rd1349, %rd1348, 1099511628211;
	shr.u64 	%rd1350, %rd1338, 24;
	and.b64  	%rd1351, %rd1350, 255;
	xor.b64  	%rd1352, %rd1351, %rd1349;
	mul.lo.s64 	%rd1353, %rd1352, 1099511628211;
	shr.u64 	%rd1354, %rd1338, 32;
	and.b64  	%rd1355, %rd1354, 255;
	xor.b64  	%rd1356, %rd1355, %rd1353;
	mul.lo.s64 	%rd1357, %rd1356, 1099511628211;
	shr.u64 	%rd1358, %rd1338, 40;
	and.b64  	%rd1359, %rd1358, 255;
	xor.b64  	%rd1360, %rd1359, %rd1357;
	mul.lo.s64 	%rd1361, %rd1360, 1099511628211;
	shr.u64 	%rd1362, %rd1338, 48;
	and.b64  	%rd1363, %rd1362, 255;
	xor.b64  	%rd1364, %rd1363, %rd1361;
	mul.lo.s64 	%rd1365, %rd1364, 1099511628211;
	shr.u64 	%rd1366, %rd1338, 56;
	xor.b64  	%rd1367, %rd1366, %rd1365;
	mul.lo.s64 	%rd5706, %rd1367, 1099511628211;
$L__BB16_55:
	setp.eq.s64 	%p49, %rd627, 0;
	mov.b64 	%rd5711, -3750763034362895579;
	@%p49 bra 	$L__BB16_61;
	setp.eq.s64 	%p50, %rd627, 1;
	mov.b64 	%rd5711, -3750763034362895579;
	mov.b64 	%rd5712, 0;
	@%p50 bra 	$L__BB16_59;
	and.b64  	%rd5712, %rd627, -2;
	mov.b64 	%rd5711, -3750763034362895579;
	mov.b64 	%rd5709, 0;
$L__BB16_58:
	shl.b64 	%rd1374, %rd5709, 3;
	add.s64 	%rd1375, %rd62, %rd1374;
	ld.global.u64 	%rd1376, [%rd1375];
	and.b64  	%rd1377, %rd1376, 255;
	xor.b64  	%rd1378, %rd1377, %rd5711;
	mul.lo.s64 	%rd1379, %rd1378, 1099511628211;
	shr.u64 	%rd1380, %rd1376, 8;
	and.b64  	%rd1381, %rd1380, 255;
	xor.b64  	%rd1382, %rd1381, %rd1379;
	mul.lo.s64 	%rd1383, %rd1382, 1099511628211;
	shr.u64 	%rd1384, %rd1376, 16;
	and.b64  	%rd1385, %rd1384, 255;
	xor.b64  	%rd1386, %rd1385, %rd1383;
	mul.lo.s64 	%rd1387, %rd1386, 1099511628211;
	shr.u64 	%rd1388, %rd1376, 24;
	and.b64  	%rd1389, %rd1388, 255;
	xor.b64  	%rd1390, %rd1389, %rd1387;
	mul.lo.s64 	%rd1391, %rd1390, 1099511628211;
	shr.u64 	%rd1392, %rd1376, 32;
	and.b64  	%rd1393, %rd1392, 255;
	xor.b64  	%rd1394, %rd1393, %rd1391;
	mul.lo.s64 	%rd1395, %rd1394, 1099511628211;
	shr.u64 	%rd1396, %rd1376, 40;
	and.b64  	%rd1397, %rd1396, 255;
	xor.b64  	%rd1398, %rd1397, %rd1395;
	mul.lo.s64 	%rd1399, %rd1398, 1099511628211;
	shr.u64 	%rd1400, %rd1376, 48;
	and.b64  	%rd1401, %rd1400, 255;
	xor.b64  	%rd1402, %rd1401, %rd1399;
	mul.lo.s64 	%rd1403, %rd1402, 1099511628211;
	shr.u64 	%rd1404, %rd1376, 56;
	xor.b64  	%rd1405, %rd1404, %rd1403;
	mul.lo.s64 	%rd1406, %rd1405, 1099511628211;
	ld.global.u64 	%rd1407, [%rd1375+8];
	and.b64  	%rd1408, %rd1407, 255;
	xor.b64  	%rd1409, %rd1408, %rd1406;
	mul.lo.s64 	%rd1410, %rd1409, 1099511628211;
	shr.u64 	%rd1411, %rd1407, 8;
	and.b64  	%rd1412, %rd1411, 255;
	xor.b64  	%rd1413, %rd1412, %rd1410;
	mul.lo.s64 	%rd1414, %rd1413, 1099511628211;
	shr.u64 	%rd1415, %rd1407, 16;
	and.b64  	%rd1416, %rd1415, 255;
	xor.b64  	%rd1417, %rd1416, %rd1414;
	mul.lo.s64 	%rd1418, %rd1417, 1099511628211;
	shr.u64 	%rd1419, %rd1407, 24;
	and.b64  	%rd1420, %rd1419, 255;
	xor.b64  	%rd1421, %rd1420, %rd1418;
	mul.lo.s64 	%rd1422, %rd1421, 1099511628211;
	shr.u64 	%rd1423, %rd1407, 32;
	and.b64  	%rd1424, %rd1423, 255;
	xor.b64  	%rd1425, %rd1424, %rd1422;
	mul.lo.s64 	%rd1426, %rd1425, 1099511628211;
	shr.u64 	%rd1427, %rd1407, 40;
	and.b64  	%rd1428, %rd1427, 255;
	xor.b64  	%rd1429, %rd1428, %rd1426;
	mul.lo.s64 	%rd1430, %rd1429, 1099511628211;
	shr.u64 	%rd1431, %rd1407, 48;
	and.b64  	%rd1432, %rd1431, 255;
	xor.b64  	%rd1433, %rd1432, %rd1430;
	mul.lo.s64 	%rd1434, %rd1433, 1099511628211;
	shr.u64 	%rd1435, %rd1407, 56;
	xor.b64  	%rd1436, %rd1435, %rd1434;
	mul.lo.s64 	%rd5711, %rd1436, 1099511628211;
	add.s64 	%rd5709, %rd5709, 2;
	setp.ne.s64 	%p51, %rd5709, %rd5712;
	@%p51 bra 	$L__BB16_58;
$L__BB16_59:
	and.b64  	%rd1437, %rd627, 1;
	setp.eq.b64 	%p52, %rd1437, 1;
	not.pred 	%p53, %p52;
	@%p53 bra 	$L__BB16_61;
	shl.b64 	%rd1438, %rd5712, 3;
	add.s64 	%rd1439, %rd62, %rd1438;
	ld.global.u64 	%rd1440, [%rd1439];
	and.b64  	%rd1441, %rd1440, 255;
	xor.b64  	%rd1442, %rd1441, %rd5711;
	mul.lo.s64 	%rd1443, %rd1442, 1099511628211;
	shr.u64 	%rd1444, %rd1440, 8;
	and.b64  	%rd1445, %rd1444, 255;
	xor.b64  	%rd1446, %rd1445, %rd1443;
	mul.lo.s64 	%rd1447, %rd1446, 1099511628211;
	shr.u64 	%rd1448, %rd1440, 16;
	and.b64  	%rd1449, %rd1448, 255;
	xor.b64  	%rd1450, %rd1449, %rd1447;
	mul.lo.s64 	%rd1451, %rd1450, 1099511628211;
	shr.u64 	%rd1452, %rd1440, 24;
	and.b64  	%rd1453, %rd1452, 255;
	xor.b64  	%rd1454, %rd1453, %rd1451;
	mul.lo.s64 	%rd1455, %rd1454, 1099511628211;
	shr.u64 	%rd1456, %rd1440, 32;
	and.b64  	%rd1457, %rd1456, 255;
	xor.b64  	%rd1458, %rd1457, %rd1455;
	mul.lo.s64 	%rd1459, %rd1458, 1099511628211;
	shr.u64 	%rd1460, %rd1440, 40;
	and.b64  	%rd1461, %rd1460, 255;
	xor.b64  	%rd1462, %rd1461, %rd1459;
	mul.lo.s64 	%rd1463, %rd1462, 1099511628211;
	shr.u64 	%rd1464, %rd1440, 48;
	and.b64  	%rd1465, %rd1464, 255;
	xor.b64  	%rd1466, %rd1465, %rd1463;
	mul.lo.s64 	%rd1467, %rd1466, 1099511628211;
	shr.u64 	%rd1468, %rd1440, 56;
	xor.b64  	%rd1469, %rd1468, %rd1467;
	mul.lo.s64 	%rd5711, %rd1469, 1099511628211;
$L__BB16_61:
	setp.ge.u64 	%p54, %rd5706, %rd5711;
	mov.b64 	%rd5798, 0;
	@%p54 bra 	$L__BB16_67;
$L__BB16_62:
	add.s64 	%rd5798, %rd5715, 1;
	mov.u64 	%rd5715, %rd5689;
	bra.uni 	$L__BB16_67;
$L__BB16_63:
	setp.eq.s32 	%p55, %r2, 0;
	mov.b64 	%rd5798, 0;
	@%p55 bra 	$L__BB16_67;
	cvt.s64.s32 	%rd86, %r2;
	mov.b64 	%rd5702, 0;
$L__BB16_65:
	shl.b64 	%rd1473, %rd5702, 3;
	add.s64 	%rd1474, %rd64, %rd1473;
	ld.global.u64 	%rd88, [%rd1474];
	add.s64 	%rd1475, %rd62, %rd1473;
	ld.global.u64 	%rd89, [%rd1475];
	setp.lt.u64 	%p56, %rd88, %rd89;
	@%p56 bra 	$L__BB16_62;
	setp.le.u64 	%p57, %rd88, %rd89;
	add.s64 	%rd5702, %rd5702, 1;
	setp.lt.u64 	%p58, %rd5702, %rd86;
	and.pred  	%p59, %p57, %p58;
	mov.b64 	%rd5798, 0;
	@%p59 bra 	$L__BB16_65;
$L__BB16_67:
	setp.ge.s64 	%p60, %rd5798, %rd5715;
	mov.u64 	%rd5742, %rd5715;
	@%p60 bra 	$L__BB16_99;
	setp.eq.s64 	%p61, %rd627, 0;
	mad.lo.s64 	%rd1479, %rd5715, 127, %rd5798;
	shr.u64 	%rd5742, %rd1479, 7;
	shl.b64 	%rd1480, %rd5742, 3;
	add.s64 	%rd1481, %rd1, %rd1480;
	ld.global.u64 	%rd1482, [%rd1481];
	cvta.to.global.u64 	%rd114, %rd1482;
	mov.b64 	%rd5720, -3750763034362895579;
	@%p61 bra 	$L__BB16_74;
	setp.eq.s64 	%p62, %rd627, 1;
	mov.b64 	%rd5720, -3750763034362895579;
	mov.b64 	%rd5718, 0;
	@%p62 bra 	$L__BB16_72;
	and.b64  	%rd5718, %rd627, -2;
	mov.b64 	%rd5720, -3750763034362895579;
	mov.b64 	%rd5721, 0;
$L__BB16_71:
	shl.b64 	%rd1488, %rd5721, 3;
	add.s64 	%rd1489, %rd114, %rd1488;
	ld.global.u64 	%rd1490, [%rd1489];
	and.b64  	%rd1491, %rd1490, 255;
	xor.b64  	%rd1492, %rd1491, %rd5720;
	mul.lo.s64 	%rd1493, %rd1492, 1099511628211;
	shr.u64 	%rd1494, %rd1490, 8;
	and.b64  	%rd1495, %rd1494, 255;
	xor.b64  	%rd1496, %rd1495, %rd1493;
	mul.lo.s64 	%rd1497, %rd1496, 1099511628211;
	shr.u64 	%rd1498, %rd1490, 16;
	and.b64  	%rd1499, %rd1498, 255;
	xor.b64  	%rd1500, %rd1499, %rd1497;
	mul.lo.s64 	%rd1501, %rd1500, 1099511628211;
	shr.u64 	%rd1502, %rd1490, 24;
	and.b64  	%rd1503, %rd1502, 255;
	xor.b64  	%rd1504, %rd1503, %rd1501;
	mul.lo.s64 	%rd1505, %rd1504, 1099511628211;
	shr.u64 	%rd1506, %rd1490, 32;
	and.b64  	%rd1507, %rd1506, 255;
	xor.b64  	%rd1508, %rd1507, %rd1505;
	mul.lo.s64 	%rd1509, %rd1508, 1099511628211;
	shr.u64 	%rd1510, %rd1490, 40;
	and.b64  	%rd1511, %rd1510, 255;
	xor.b64  	%rd1512, %rd1511, %rd1509;
	mul.lo.s64 	%rd1513, %rd1512, 1099511628211;
	shr.u64 	%rd1514, %rd1490, 48;
	and.b64  	%rd1515, %rd1514, 255;
	xor.b64  	%rd1516, %rd1515, %rd1513;
	mul.lo.s64 	%rd1517, %rd1516, 1099511628211;
	shr.u64 	%rd1518, %rd1490, 56;
	xor.b64  	%rd1519, %rd1518, %rd1517;
	mul.lo.s64 	%rd1520, %rd1519, 1099511628211;
	ld.global.u64 	%rd1521, [%rd1489+8];
	and.b64  	%rd1522, %rd1521, 255;
	xor.b64  	%rd1523, %rd1522, %rd1520;
	mul.lo.s64 	%rd1524, %rd1523, 1099511628211;
	shr.u64 	%rd1525, %rd1521, 8;
	and.b64  	%rd1526, %rd1525, 255;
	xor.b64  	%rd1527, %rd1526, %rd1524;
	mul.lo.s64 	%rd1528, %rd1527, 1099511628211;
	shr.u64 	%rd1529, %rd1521, 16;
	and.b64  	%rd1530, %rd1529, 255;
	xor.b64  	%rd1531, %rd1530, %rd1528;
	mul.lo.s64 	%rd1532, %rd1531, 1099511628211;
	shr.u64 	%rd1533, %rd1521, 24;
	and.b64  	%rd1534, %rd1533, 255;
	xor.b64  	%rd1535, %rd1534, %rd1532;
	mul.lo.s64 	%rd1536, %rd1535, 1099511628211;
	shr.u64 	%rd1537, %rd1521, 32;
	and.b64  	%rd1538, %rd1537, 255;
	xor.b64  	%rd1539, %rd1538, %rd1536;
	mul.lo.s64 	%rd1540, %rd1539, 1099511628211;
	shr.u64 	%rd1541, %rd1521, 40;
	and.b64  	%rd1542, %rd1541, 255;
	xor.b64  	%rd1543, %rd1542, %rd1540;
	mul.lo.s64 	%rd1544, %rd1543, 1099511628211;
	shr.u64 	%rd1545, %rd1521, 48;
	and.b64  	%rd1546, %rd1545, 255;
	xor.b64  	%rd1547, %rd1546, %rd1544;
	mul.lo.s64 	%rd1548, %rd1547, 1099511628211;
	shr.u64 	%rd1549, %rd1521, 56;
	xor.b64  	%rd1550, %rd1549, %rd1548;
	mul.lo.s64 	%rd5720, %rd1550, 1099511628211;
	add.s64 	%rd5721, %rd5721, 2;
	setp.eq.s64 	%p63, %rd5721, %rd5718;
	@%p63 bra 	$L__BB16_72;
	bra.uni 	$L__BB16_71;
$L__BB16_72:
	and.b64  	%rd1551, %rd627, 1;
	setp.eq.b64 	%p64, %rd1551, 1;
	not.pred 	%p65, %p64;
	@%p65 bra 	$L__BB16_74;
	shl.b64 	%rd1552, %rd5718, 3;
	add.s64 	%rd1553, %rd114, %rd1552;
	ld.global.u64 	%rd1554, [%rd1553];
	and.b64  	%rd1555, %rd1554, 255;
	xor.b64  	%rd1556, %rd1555, %rd5720;
	mul.lo.s64 	%rd1557, %rd1556, 1099511628211;
	shr.u64 	%rd1558, %rd1554, 8;
	and.b64  	%rd1559, %rd1558, 255;
	xor.b64  	%rd1560, %rd1559, %rd1557;
	mul.lo.s64 	%rd1561, %rd1560, 1099511628211;
	shr.u64 	%rd1562, %rd1554, 16;
	and.b64  	%rd1563, %rd1562, 255;
	xor.b64  	%rd1564, %rd1563, %rd1561;
	mul.lo.s64 	%rd1565, %rd1564, 1099511628211;
	shr.u64 	%rd1566, %rd1554, 24;
	and.b64  	%rd1567, %rd1566, 255;
	xor.b64  	%rd1568, %rd1567, %rd1565;
	mul.lo.s64 	%rd1569, %rd1568, 1099511628211;
	shr.u64 	%rd1570, %rd1554, 32;
	and.b64  	%rd1571, %rd1570, 255;
	xor.b64  	%rd1572, %rd1571, %rd1569;
	mul.lo.s64 	%rd1573, %rd1572, 1099511628211;
	shr.u64 	%rd1574, %rd1554, 40;
	and.b64  	%rd1575, %rd1574, 255;
	xor.b64  	%rd1576, %rd1575, %rd1573;
	mul.lo.s64 	%rd1577, %rd1576, 1099511628211;
	shr.u64 	%rd1578, %rd1554, 48;
	and.b64  	%rd1579, %rd1578, 255;
	xor.b64  	%rd1580, %rd1579, %rd1577;
	mul.lo.s64 	%rd1581, %rd1580, 1099511628211;
	shr.u64 	%rd1582, %rd1554, 56;
	xor.b64  	%rd1583, %rd1582, %rd1581;
	mul.lo.s64 	%rd5720, %rd1583, 1099511628211;
$L__BB16_74:
	mov.b64 	%rd5725, -3750763034362895579;
	@%p61 bra 	$L__BB16_80;
	setp.eq.s64 	%p67, %rd627, 1;
	mov.b64 	%rd5725, -3750763034362895579;
	mov.b64 	%rd5726, 0;
	@%p67 bra 	$L__BB16_78;
	and.b64  	%rd5726, %rd627, -2;
	mov.b64 	%rd5725, -3750763034362895579;
	mov.b64 	%rd5723, 0;
$L__BB16_77:
	shl.b64 	%rd1590, %rd5723, 3;
	add.s64 	%rd1591, %rd62, %rd1590;
	ld.global.u64 	%rd1592, [%rd1591];
	and.b64  	%rd1593, %rd1592, 255;
	xor.b64  	%rd1594, %rd1593, %rd5725;
	mul.lo.s64 	%rd1595, %rd1594, 1099511628211;
	shr.u64 	%rd1596, %rd1592, 8;
	and.b64  	%rd1597, %rd1596, 255;
	xor.b64  	%rd1598, %rd1597, %rd1595;
	mul.lo.s64 	%rd1599, %rd1598, 1099511628211;
	shr.u64 	%rd1600, %rd1592, 16;
	and.b64  	%rd1601, %rd1600, 255;
	xor.b64  	%rd1602, %rd1601, %rd1599;
	mul.lo.s64 	%rd1603, %rd1602, 1099511628211;
	shr.u64 	%rd1604, %rd1592, 24;
	and.b64  	%rd1605, %rd1604, 255;
	xor.b64  	%rd1606, %rd1605, %rd1603;
	mul.lo.s64 	%rd1607, %rd1606, 1099511628211;
	shr.u64 	%rd1608, %rd1592, 32;
	and.b64  	%rd1609, %rd1608, 255;
	xor.b64  	%rd1610, %rd1609, %rd1607;
	mul.lo.s64 	%rd1611, %rd1610, 1099511628211;
	shr.u64 	%rd1612, %rd1592, 40;
	and.b64  	%rd1613, %rd1612, 255;
	xor.b64  	%rd1614, %rd1613, %rd1611;
	mul.lo.s64 	%rd1615, %rd1614, 1099511628211;
	shr.u64 	%rd1616, %rd1592, 48;
	and.b64  	%rd1617, %rd1616, 255;
	xor.b64  	%rd1618, %rd1617, %rd1615;
	mul.lo.s64 	%rd1619, %rd1618, 1099511628211;
	shr.u64 	%rd1620, %rd1592, 56;
	xor.b64  	%rd1621, %rd1620, %rd1619;
	mul.lo.s64 	%rd1622, %rd1621, 1099511628211;
	ld.global.u64 	%rd1623, [%rd1591+8];
	and.b64  	%rd1624, %rd1623, 255;
	xor.b64  	%rd1625, %rd1624, %rd1622;
	mul.lo.s64 	%rd1626, %rd1625, 1099511628211;
	shr.u64 	%rd1627, %rd1623, 8;
	and.b64  	%rd1628, %rd1627, 255;
	xor.b64  	%rd1629, %rd1628, %rd1626;
	mul.lo.s64 	%rd1630, %rd1629, 1099511628211;
	shr.u64 	%rd1631, %rd1623, 16;
	and.b64  	%rd1632, %rd1631, 255;
	xor.b64  	%rd1633, %rd1632, %rd1630;
	mul.lo.s64 	%rd1634, %rd1633, 1099511628211;
	shr.u64 	%rd1635, %rd1623, 24;
	and.b64  	%rd1636, %rd1635, 255;
	xor.b64  	%rd1637, %rd1636, %rd1634;
	mul.lo.s64 	%rd1638, %rd1637, 1099511628211;
	shr.u64 	%rd1639, %rd1623, 32;
	and.b64  	%rd1640, %rd1639, 255;
	xor.b64  	%rd1641, %rd1640, %rd1638;
	mul.lo.s64 	%rd1642, %rd1641, 1099511628211;
	shr.u64 	%rd1643, %rd1623, 40;
	and.b64  	%rd1644, %rd1643, 255;
	xor.b64  	%rd1645, %rd1644, %rd1642;
	mul.lo.s64 	%rd1646, %rd1645, 1099511628211;
	shr.u64 	%rd1647, %rd1623, 48;
	and.b64  	%rd1648, %rd1647, 255;
	xor.b64  	%rd1649, %rd1648, %rd1646;
	mul.lo.s64 	%rd1650, %rd1649, 1099511628211;
	shr.u64 	%rd1651, %rd1623, 56;
	xor.b64  	%rd1652, %rd1651, %rd1650;
	mul.lo.s64 	%rd5725, %rd1652, 1099511628211;
	add.s64 	%rd5723, %rd5723, 2;
	setp.ne.s64 	%p68, %rd5723, %rd5726;
	@%p68 bra 	$L__BB16_77;
$L__BB16_78:
	and.b64  	%rd1653, %rd627, 1;
	setp.eq.b64 	%p69, %rd1653, 1;
	not.pred 	%p70, %p69;
	@%p70 bra 	$L__BB16_80;
	shl.b64 	%rd1654, %rd5726, 3;
	add.s64 	%rd1655, %rd62, %rd1654;
	ld.global.u64 	%rd1656, [%rd1655];
	and.b64  	%rd1657, %rd1656, 255;
	xor.b64  	%rd1658, %rd1657, %rd5725;
	mul.lo.s64 	%rd1659, %rd1658, 1099511628211;
	shr.u64 	%rd1660, %rd1656, 8;
	and.b64  	%rd1661, %rd1660, 255;
	xor.b64  	%rd1662, %rd1661, %rd1659;
	mul.lo.s64 	%rd1663, %rd1662, 1099511628211;
	shr.u64 	%rd1664, %rd1656, 16;
	and.b64  	%rd1665, %rd1664, 255;
	xor.b64  	%rd1666, %rd1665, %rd1663;
	mul.lo.s64 	%rd1667, %rd1666, 1099511628211;
	shr.u64 	%rd1668, %rd1656, 24;
	and.b64  	%rd1669, %rd1668, 255;
	xor.b64  	%rd1670, %rd1669, %rd1667;
	mul.lo.s64 	%rd1671, %rd1670, 1099511628211;
	shr.u64 	%rd1672, %rd1656, 32;
	and.b64  	%rd1673, %rd1672, 255;
	xor.b64  	%rd1674, %rd1673, %rd1671;
	mul.lo.s64 	%rd1675, %rd1674, 1099511628211;
	shr.u64 	%rd1676, %rd1656, 40;
	and.b64  	%rd1677, %rd1676, 255;
	xor.b64  	%rd1678, %rd1677, %rd1675;
	mul.lo.s64 	%rd1679, %rd1678, 1099511628211;
	shr.u64 	%rd1680, %rd1656, 48;
	and.b64  	%rd1681, %rd1680, 255;
	xor.b64  	%rd1682, %rd1681, %rd1679;
	mul.lo.s64 	%rd1683, %rd1682, 1099511628211;
	shr.u64 	%rd1684, %rd1656, 56;
	xor.b64  	%rd1685, %rd1684, %rd1683;
	mul.lo.s64 	%rd5725, %rd1685, 1099511628211;
$L__BB16_80:
	setp.eq.s64 	%p71, %rd5720, %rd5725;
	@%p71 bra 	$L__BB16_95;
	setp.eq.s64 	%p72, %rd627, 0;
	mov.b64 	%rd5733, -3750763034362895579;
	@%p72 bra 	$L__BB16_87;
	setp.eq.s64 	%p73, %rd627, 1;
	mov.b64 	%rd5733, -3750763034362895579;
	mov.b64 	%rd5731, 0;
	@%p73 bra 	$L__BB16_85;
	and.b64  	%rd5731, %rd627, -2;
	mov.b64 	%rd5733, -3750763034362895579;
	mov.b64 	%rd5734, 0;
$L__BB16_84:
	shl.b64 	%rd1692, %rd5734, 3;
	add.s64 	%rd1693, %rd114, %rd1692;
	ld.global.u64 	%rd1694, [%rd1693];
	and.b64  	%rd1695, %rd1694, 255;
	xor.b64  	%rd1696, %rd1695, %rd5733;
	mul.lo.s64 	%rd1697, %rd1696, 1099511628211;
	shr.u64 	%rd1698, %rd1694, 8;
	and.b64  	%rd1699, %rd1698, 255;
	xor.b64  	%rd1700, %rd1699, %rd1697;
	mul.lo.s64 	%rd1701, %rd1700, 1099511628211;
	shr.u64 	%rd1702, %rd1694, 16;
	and.b64  	%rd1703, %rd1702, 255;
	xor.b64  	%rd1704, %rd1703, %rd1701;
	mul.lo.s64 	%rd1705, %rd1704, 1099511628211;
	shr.u64 	%rd1706, %rd1694, 24;
	and.b64  	%rd1707, %rd1706, 255;
	xor.b64  	%rd1708, %rd1707, %rd1705;
	mul.lo.s64 	%rd1709, %rd1708, 1099511628211;
	shr.u64 	%rd1710, %rd1694, 32;
	and.b64  	%rd1711, %rd1710, 255;
	xor.b64  	%rd1712, %rd1711, %rd1709;
	mul.lo.s64 	%rd1713, %rd1712, 1099511628211;
	shr.u64 	%rd1714, %rd1694, 40;
	and.b64  	%rd1715, %rd1714, 255;
	xor.b64  	%rd1716, %rd1715, %rd1713;
	mul.lo.s64 	%rd1717, %rd1716, 1099511628211;
	shr.u64 	%rd1718, %rd1694, 48;
	and.b64  	%rd1719, %rd1718, 255;
	xor.b64  	%rd1720, %rd1719, %rd1717;
	mul.lo.s64 	%rd1721, %rd1720, 1099511628211;
	shr.u64 	%rd1722, %rd1694, 56;
	xor.b64  	%rd1723, %rd1722, %rd1721;
	mul.lo.s64 	%rd1724, %rd1723, 1099511628211;
	ld.global.u64 	%rd1725, [%rd1693+8];
	and.b64  	%rd1726, %rd1725, 255;
	xor.b64  	%rd1727, %rd1726, %rd1724;
	mul.lo.s64 	%rd1728, %rd1727, 1099511628211;
	shr.u64 	%rd1729, %rd1725, 8;
	and.b64  	%rd1730, %rd1729, 255;
	xor.b64  	%rd1731, %rd1730, %rd1728;
	mul.lo.s64 	%rd1732, %rd1731, 1099511628211;
	shr.u64 	%rd1733, %rd1725, 16;
	and.b64  	%rd1734, %rd1733, 255;
	xor.b64  	%rd1735, %rd1734, %rd1732;
	mul.lo.s64 	%rd1736, %rd1735, 1099511628211;
	shr.u64 	%rd1737, %rd1725, 24;
	and.b64  	%rd1738, %rd1737, 255;
	xor.b64  	%rd1739, %rd1738, %rd1736;
	mul.lo.s64 	%rd1740, %rd1739, 1099511628211;
	shr.u64 	%rd1741, %rd1725, 32;
	and.b64  	%rd1742, %rd1741, 255;
	xor.b64  	%rd1743, %rd1742, %rd1740;
	mul.lo.s64 	%rd1744, %rd1743, 1099511628211;
	shr.u64 	%rd1745, %rd1725, 40;
	and.b64  	%rd1746, %rd1745, 255;
	xor.b64  	%rd1747, %rd1746, %rd1744;
	mul.lo.s64 	%rd1748, %rd1747, 1099511628211;
	shr.u64 	%rd1749, %rd1725, 48;
	and.b64  	%rd1750, %rd1749, 255;
	xor.b64  	%rd1751, %rd1750, %rd1748;
	mul.lo.s64 	%rd1752, %rd1751, 1099511628211;
	shr.u64 	%rd1753, %rd1725, 56;
	xor.b64  	%rd1754, %rd1753, %rd1752;
	mul.lo.s64 	%rd5733, %rd1754, 1099511628211;
	add.s64 	%rd5734, %rd5734, 2;
	setp.eq.s64 	%p74, %rd5734, %rd5731;
	@%p74 bra 	$L__BB16_85;
	bra.uni 	$L__BB16_84;
$L__BB16_85:
	and.b64  	%rd1755, %rd627, 1;
	setp.eq.b64 	%p75, %rd1755, 1;
	not.pred 	%p76, %p75;
	@%p76 bra 	$L__BB16_87;
	shl.b64 	%rd1756, %rd5731, 3;
	add.s64 	%rd1757, %rd114, %rd1756;
	ld.global.u64 	%rd1758, [%rd1757];
	and.b64  	%rd1759, %rd1758, 255;
	xor.b64  	%rd1760, %rd1759, %rd5733;
	mul.lo.s64 	%rd1761, %rd1760, 1099511628211;
	shr.u64 	%rd1762, %rd1758, 8;
	and.b64  	%rd1763, %rd1762, 255;
	xor.b64  	%rd1764, %rd1763, %rd1761;
	mul.lo.s64 	%rd1765, %rd1764, 1099511628211;
	shr.u64 	%rd1766, %rd1758, 16;
	and.b64  	%rd1767, %rd1766, 255;
	xor.b64  	%rd1768, %rd1767, %rd1765;
	mul.lo.s64 	%rd1769, %rd1768, 1099511628211;
	shr.u64 	%rd1770, %rd1758, 24;
	and.b64  	%rd1771, %rd1770, 255;
	xor.b64  	%rd1772, %rd1771, %rd1769;
	mul.lo.s64 	%rd1773, %rd1772, 1099511628211;
	shr.u64 	%rd1774, %rd1758, 32;
	and.b64  	%rd1775, %rd1774, 255;
	xor.b64  	%rd1776, %rd1775, %rd1773;
	mul.lo.s64 	%rd1777, %rd1776, 1099511628211;
	shr.u64 	%rd1778, %rd1758, 40;
	and.b64  	%rd1779, %rd1778, 255;
	xor.b64  	%rd1780, %rd1779, %rd1777;
	mul.lo.s64 	%rd1781, %rd1780, 1099511628211;
	shr.u64 	%rd1782, %rd1758, 48;
	and.b64  	%rd1783, %rd1782, 255;
	xor.b64  	%rd1784, %rd1783, %rd1781;
	mul.lo.s64 	%rd1785, %rd1784, 1099511628211;
	shr.u64 	%rd1786, %rd1758, 56;
	xor.b64  	%rd1787, %rd1786, %rd1785;
	mul.lo.s64 	%rd5733, %rd1787, 1099511628211;
$L__BB16_87:
	setp.eq.s64 	%p77, %rd627, 0;
	mov.b64 	%rd5738, -3750763034362895579;
	@%p77 bra 	$L__BB16_93;
	setp.eq.s64 	%p78, %rd627, 1;
	mov.b64 	%rd5738, -3750763034362895579;
	mov.b64 	%rd5739, 0;
	@%p78 bra 	$L__BB16_91;
	and.b64  	%rd5739, %rd627, -2;
	mov.b64 	%rd5738, -3750763034362895579;
	mov.b64 	%rd5736, 0;
$L__BB16_90:
	shl.b64 	%rd1794, %rd5736, 3;
	add.s64 	%rd1795, %rd62, %rd1794;
	ld.global.u64 	%rd1796, [%rd1795];
	and.b64  	%rd1797, %rd1796, 255;
	xor.b64  	%rd1798, %rd1797, %rd5738;
	mul.lo.s64 	%rd1799, %rd1798, 1099511628211;
	shr.u64 	%rd1800, %rd1796, 8;
	and.b64  	%rd1801, %rd1800, 255;
	xor.b64  	%rd1802, %rd1801, %rd1799;
	mul.lo.s64 	%rd1803, %rd1802, 1099511628211;
	shr.u64 	%rd1804, %rd1796, 16;
	and.b64  	%rd1805, %rd1804, 255;
	xor.b64  	%rd1806, %rd1805, %rd1803;
	mul.lo.s64 	%rd1807, %rd1806, 1099511628211;
	shr.u64 	%rd1808, %rd1796, 24;
	and.b64  	%rd1809, %rd1808, 255;
	xor.b64  	%rd1810, %rd1809, %rd1807;
	mul.lo.s64 	%rd1811, %rd1810, 1099511628211;
	shr.u64 	%rd1812, %rd1796, 32;
	and.b64  	%rd1813, %rd1812, 255;
	xor.b64  	%rd1814, %rd1813, %rd1811;
	mul.lo.s64 	%rd1815, %rd1814, 1099511628211;
	shr.u64 	%rd1816, %rd1796, 40;
	and.b64  	%rd1817, %rd1816, 255;
	xor.b64  	%rd1818, %rd1817, %rd1815;
	mul.lo.s64 	%rd1819, %rd1818, 1099511628211;
	shr.u64 	%rd1820, %rd1796, 48;
	and.b64  	%rd1821, %rd1820, 255;
	xor.b64  	%rd1822, %rd1821, %rd1819;
	mul.lo.s64 	%rd1823, %rd1822, 1099511628211;
	shr.u64 	%rd1824, %rd1796, 56;
	xor.b64  	%rd1825, %rd1824, %rd1823;
	mul.lo.s64 	%rd1826, %rd1825, 1099511628211;
	ld.global.u64 	%rd1827, [%rd1795+8];
	and.b64  	%rd1828, %rd1827, 255;
	xor.b64  	%rd1829, %rd1828, %rd1826;
	mul.lo.s64 	%rd1830, %rd1829, 1099511628211;
	shr.u64 	%rd1831, %rd1827, 8;
	and.b64  	%rd1832, %rd1831, 255;
	xor.b64  	%rd1833, %rd1832, %rd1830;
	mul.lo.s64 	%rd1834, %rd1833, 1099511628211;
	shr.u64 	%rd1835, %rd1827, 16;
	and.b64  	%rd1836, %rd1835, 255;
	xor.b64  	%rd1837, %rd1836, %rd1834;
	mul.lo.s64 	%rd1838, %rd1837, 1099511628211;
	shr.u64 	%rd1839, %rd1827, 24;
	and.b64  	%rd1840, %rd1839, 255;
	xor.b64  	%rd1841, %rd1840, %rd1838;
	mul.lo.s64 	%rd1842, %rd1841, 1099511628211;
	shr.u64 	%rd1843, %rd1827, 32;
	and.b64  	%rd1844, %rd1843, 255;
	xor.b64  	%rd1845, %rd1844, %rd1842;
	mul.lo.s64 	%rd1846, %rd1845, 1099511628211;
	shr.u64 	%rd1847, %rd1827, 40;
	and.b64  	%rd1848, %rd1847, 255;
	xor.b64  	%rd1849, %rd1848, %rd1846;
	mul.lo.s64 	%rd1850, %rd1849, 1099511628211;
	shr.u64 	%rd1851, %rd1827, 48;
	and.b64  	%rd1852, %rd1851, 255;
	xor.b64  	%rd1853, %rd1852, %rd1850;
	mul.lo.s64 	%rd1854, %rd1853, 1099511628211;
	shr.u64 	%rd1855, %rd1827, 56;
	xor.b64  	%rd1856, %rd1855, %rd1854;
	mul.lo.s64 	%rd5738, %rd1856, 1099511628211;
	add.s64 	%rd5736, %rd5736, 2;
	setp.ne.s64 	%p79, %rd5736, %rd5739;
	@%p79 bra 	$L__BB16_90;
$L__BB16_91:
	and.b64  	%rd1857, %rd627, 1;
	setp.eq.b64 	%p80, %rd1857, 1;
	not.pred 	%p81, %p80;
	@%p81 bra 	$L__BB16_93;
	shl.b64 	%rd1858, %rd5739, 3;
	add.s64 	%rd1859, %rd62, %rd1858;
	ld.global.u64 	%rd1860, [%rd1859];
	and.b64  	%rd1861, %rd1860, 255;
	xor.b64  	%rd1862, %rd1861, %rd5738;
	mul.lo.s64 	%rd1863, %rd1862, 1099511628211;
	shr.u64 	%rd1864, %rd1860, 8;
	and.b64  	%rd1865, %rd1864, 255;
	xor.b64  	%rd1866, %rd1865, %rd1863;
	mul.lo.s64 	%rd1867, %rd1866, 1099511628211;
	shr.u64 	%rd1868, %rd1860, 16;
	and.b64  	%rd1869, %rd1868, 255;
	xor.b64  	%rd1870, %rd1869, %rd1867;
	mul.lo.s64 	%rd1871, %rd1870, 1099511628211;
	shr.u64 	%rd1872, %rd1860, 24;
	and.b64  	%rd1873, %rd1872, 255;
	xor.b64  	%rd1874, %rd1873, %rd1871;
	mul.lo.s64 	%rd1875, %rd1874, 1099511628211;
	shr.u64 	%rd1876, %rd1860, 32;
	and.b64  	%rd1877, %rd1876, 255;
	xor.b64  	%rd1878, %rd1877, %rd1875;
	mul.lo.s64 	%rd1879, %rd1878, 1099511628211;
	shr.u64 	%rd1880, %rd1860, 40;
	and.b64  	%rd1881, %rd1880, 255;
	xor.b64  	%rd1882, %rd1881, %rd1879;
	mul.lo.s64 	%rd1883, %rd1882, 1099511628211;
	shr.u64 	%rd1884, %rd1860, 48;
	and.b64  	%rd1885, %rd1884, 255;
	xor.b64  	%rd1886, %rd1885, %rd1883;
	mul.lo.s64 	%rd1887, %rd1886, 1099511628211;
	shr.u64 	%rd1888, %rd1860, 56;
	xor.b64  	%rd1889, %rd1888, %rd1887;
	mul.lo.s64 	%rd5738, %rd1889, 1099511628211;
$L__BB16_93:
	setp.ge.u64 	%p82, %rd5733, %rd5738;
	@%p82 bra 	$L__BB16_99;
$L__BB16_94:
	add.s64 	%rd5798, %rd5742, 1;
	mov.u64 	%rd5742, %rd5715;
	bra.uni 	$L__BB16_99;
$L__BB16_95:
	setp.eq.s32 	%p83, %r2, 0;
	@%p83 bra 	$L__BB16_99;
	cvt.s64.s32 	%rd136, %r2;
	mov.b64 	%rd5729, 0;
$L__BB16_97:
	shl.b64 	%rd1891, %rd5729, 3;
	add.s64 	%rd1892, %rd114, %rd1891;
	ld.global.u64 	%rd138, [%rd1892];
	add.s64 	%rd1893, %rd62, %rd1891;
	ld.global.u64 	%rd139, [%rd1893];
	setp.lt.u64 	%p84, %rd138, %rd139;
	@%p84 bra 	$L__BB16_94;
	setp.le.u64 	%p85, %rd138, %rd139;
	add.s64 	%rd5729, %rd5729, 1;
	setp.lt.u64 	%p86, %rd5729, %rd136;
	and.pred  	%p87, %p85, %p86;
	@%p87 bra 	$L__BB16_97;
$L__BB16_99:
	setp.ge.s64 	%p88, %rd5798, %rd5742;
	mov.u64 	%rd5769, %rd5742;
	@%p88 bra 	$L__BB16_131;
	setp.eq.s64 	%p89, %rd627, 0;
	mad.lo.s64 	%rd1896, %rd5742, 31, %rd5798;
	shr.u64 	%rd5769, %rd1896, 5;
	shl.b64 	%rd1897, %rd5769, 3;
	add.s64 	%rd1898, %rd1, %rd1897;
	ld.global.u64 	%rd1899, [%rd1898];
	cvta.to.global.u64 	%rd164, %rd1899;
	mov.b64 	%rd5747, -3750763034362895579;
	@%p89 bra 	$L__BB16_106;
	setp.eq.s64 	%p90, %rd627, 1;
	mov.b64 	%rd5747, -3750763034362895579;
	mov.b64 	%rd5745, 0;
	@%p90 bra 	$L__BB16_104;
	and.b64  	%rd5745, %rd627, -2;
	mov.b64 	%rd5747, -3750763034362895579;
	mov.b64 	%rd5748, 0;
$L__BB16_103:
	shl.b64 	%rd1905, %rd5748, 3;
	add.s64 	%rd1906, %rd164, %rd1905;
	ld.global.u64 	%rd1907, [%rd1906];
	and.b64  	%rd1908, %rd1907, 255;
	xor.b64  	%rd1909, %rd1908, %rd5747;
	mul.lo.s64 	%rd1910, %rd1909, 1099511628211;
	shr.u64 	%rd1911, %rd1907, 8;
	and.b64  	%rd1912, %rd1911, 255;
	xor.b64  	%rd1913, %rd1912, %rd1910;
	mul.lo.s64 	%rd1914, %rd1913, 1099511628211;
	shr.u64 	%rd1915, %rd1907, 16;
	and.b64  	%rd1916, %rd1915, 255;
	xor.b64  	%rd1917, %rd1916, %rd1914;
	mul.lo.s64 	%rd1918, %rd1917, 1099511628211;
	shr.u64 	%rd1919, %rd1907, 24;
	and.b64  	%rd1920, %rd1919, 255;
	xor.b64  	%rd1921, %rd1920, %rd1918;
	mul.lo.s64 	%rd1922, %rd1921, 1099511628211;
	shr.u64 	%rd1923, %rd1907, 32;
	and.b64  	%rd1924, %rd1923, 255;
	xor.b64  	%rd1925, %rd1924, %rd1922;
	mul.lo.s64 	%rd1926, %rd1925, 1099511628211;
	shr.u64 	%rd1927, %rd1907, 40;
	and.b64  	%rd1928, %rd1927, 255;
	xor.b64  	%rd1929, %rd1928, %rd1926;
	mul.lo.s64 	%rd1930, %rd1929, 1099511628211;
	shr.u64 	%rd1931, %rd1907, 48;
	and.b64  	%rd1932, %rd1931, 255;
	xor.b64  	%rd1933, %rd1932, %rd1930;
	mul.lo.s64 	%rd1934, %rd1933, 1099511628211;
	shr.u64 	%rd1935, %rd1907, 56;
	xor.b64  	%rd1936, %rd1935, %rd1934;
	mul.lo.s64 	%rd1937, %rd1936, 1099511628211;
	ld.global.u64 	%rd1938, [%rd1906+8];
	and.b64  	%rd1939, %rd1938, 255;
	xor.b64  	%rd1940, %rd1939, %rd1937;
	mul.lo.s64 	%rd1941, %rd1940, 1099511628211;
	shr.u64 	%rd1942, %rd1938, 8;
	and.b64  	%rd1943, %rd1942, 255;
	xor.b64  	%rd1944, %rd1943, %rd1941;
	mul.lo.s64 	%rd1945, %rd1944, 1099511628211;
	shr.u64 	%rd1946, %rd1938, 16;
	and.b64  	%rd1947, %rd1946, 255;
	xor.b64  	%rd1948, %rd1947, %rd1945;
	mul.lo.s64 	%rd1949, %rd1948, 1099511628211;
	shr.u64 	%rd1950, %rd1938, 24;
	and.b64  	%rd1951, %rd1950, 255;
	xor.b64  	%rd1952, %rd1951, %rd1949;
	mul.lo.s64 	%rd1953, %rd1952, 1099511628211;
	shr.u64 	%rd1954, %rd1938, 32;
	and.b64  	%rd1955, %rd1954, 255;
	xor.b64  	%rd1956, %rd1955, %rd1953;
	mul.lo.s64 	%rd1957, %rd1956, 1099511628211;
	shr.u64 	%rd1958, %rd1938, 40;
	and.b64  	%rd1959, %rd1958, 255;
	xor.b64  	%rd1960, %rd1959, %rd1957;
	mul.lo.s64 	%rd1961, %rd1960, 1099511628211;
	shr.u64 	%rd1962, %rd1938, 48;
	and.b64  	%rd1963, %rd1962, 255;
	xor.b64  	%rd1964, %rd1963, %rd1961;
	mul.lo.s64 	%rd1965, %rd1964, 1099511628211;
	shr.u64 	%rd1966, %rd1938, 56;
	xor.b64  	%rd1967, %rd1966, %rd1965;
	mul.lo.s64 	%rd5747, %rd1967, 1099511628211;
	add.s64 	%rd5748, %rd5748, 2;
	setp.eq.s64 	%p91, %rd5748, %rd5745;
	@%p91 bra 	$L__BB16_104;
	bra.uni 	$L__BB16_103;
$L__BB16_104:
	and.b64  	%rd1968, %rd627, 1;
	setp.eq.b64 	%p92, %rd1968, 1;
	not.pred 	%p93, %p92;
	@%p93 bra 	$L__BB16_106;
	shl.b64 	%rd1969, %rd5745, 3;
	add.s64 	%rd1970, %rd164, %rd1969;
	ld.global.u64 	%rd1971, [%rd1970];
	and.b64  	%rd1972, %rd1971, 255;
	xor.b64  	%rd1973, %rd1972, %rd5747;
	mul.lo.s64 	%rd1974, %rd1973, 1099511628211;
	shr.u64 	%rd1975, %rd1971, 8;
	and.b64  	%rd1976, %rd1975, 255;
	xor.b64  	%rd1977, %rd1976, %rd1974;
	mul.lo.s64 	%rd1978, %rd1977, 1099511628211;
	shr.u64 	%rd1979, %rd1971, 16;
	and.b64  	%rd1980, %rd1979, 255;
	xor.b64  	%rd1981, %rd1980, %rd1978;
	mul.lo.s64 	%rd1982, %rd1981, 1099511628211;
	shr.u64 	%rd1983, %rd1971, 24;
	and.b64  	%rd1984, %rd1983, 255;
	xor.b64  	%rd1985, %rd1984, %rd1982;
	mul.lo.s64 	%rd1986, %rd1985, 1099511628211;
	shr.u64 	%rd1987, %rd1971, 32;
	and.b64  	%rd1988, %rd1987, 255;
	xor.b64  	%rd1989, %rd1988, %rd1986;
	mul.lo.s64 	%rd1990, %rd1989, 1099511628211;
	shr.u64 	%rd1991, %rd1971, 40;
	and.b64  	%rd1992, %rd1991, 255;
	xor.b64  	%rd1993, %rd1992, %rd1990;
	mul.lo.s64 	%rd1994, %rd1993, 1099511628211;
	shr.u64 	%rd1995, %rd1971, 48;
	and.b64  	%rd1996, %rd1995, 255;
	xor.b64  	%rd1997, %rd1996, %rd1994;
	mul.lo.s64 	%rd1998, %rd1997, 1099511628211;
	shr.u64 	%rd1999, %rd1971, 56;
	xor.b64  	%rd2000, %rd1999, %rd1998;
	mul.lo.s64 	%rd5747, %rd2000, 1099511628211;
$L__BB16_106:
	mov.b64 	%rd5752, -3750763034362895579;
	@%p89 bra 	$L__BB16_112;
	setp.eq.s64 	%p95, %rd627, 1;
	mov.b64 	%rd5752, -3750763034362895579;
	mov.b64 	%rd5753, 0;
	@%p95 bra 	$L__BB16_110;
	and.b64  	%rd5753, %rd627, -2;
	mov.b64 	%rd5752, -3750763034362895579;
	mov.b64 	%rd5750, 0;
$L__BB16_109:
	shl.b64 	%rd2007, %rd5750, 3;
	add.s64 	%rd2008, %rd62, %rd2007;
	ld.global.u64 	%rd2009, [%rd2008];
	and.b64  	%rd2010, %rd2009, 255;
	xor.b64  	%rd2011, %rd2010, %rd5752;
	mul.lo.s64 	%rd2012, %rd2011, 1099511628211;
	shr.u64 	%rd2013, %rd2009, 8;
	and.b64  	%rd2014, %rd2013, 255;
	xor.b64  	%rd2015, %rd2014, %rd2012;
	mul.lo.s64 	%rd2016, %rd2015, 1099511628211;
	shr.u64 	%rd2017, %rd2009, 16;
	and.b64  	%rd2018, %rd2017, 255;
	xor.b64  	%rd2019, %rd2018, %rd2016;
	mul.lo.s64 	%rd2020, %rd2019, 1099511628211;
	shr.u64 	%rd2021, %rd2009, 24;
	and.b64  	%rd2022, %rd2021, 255;
	xor.b64  	%rd2023, %rd2022, %rd2020;
	mul.lo.s64 	%rd2024, %rd2023, 1099511628211;
	shr.u64 	%rd2025, %rd2009, 32;
	and.b64  	%rd2026, %rd2025, 255;
	xor.b64  	%rd2027, %rd2026, %rd2024;
	mul.lo.s64 	%rd2028, %rd2027, 1099511628211;
	shr.u64 	%rd2029, %rd2009, 40;
	and.b64  	%rd2030, %rd2029, 255;
	xor.b64  	%rd2031, %rd2030, %rd2028;
	mul.lo.s64 	%rd2032, %rd2031, 1099511628211;
	shr.u64 	%rd2033, %rd2009, 48;
	and.b64  	%rd2034, %rd2033, 255;
	xor.b64  	%rd2035, %rd2034, %rd2032;
	mul.lo.s64 	%rd2036, %rd2035, 1099511628211;
	shr.u64 	%rd2037, %rd2009, 56;
	xor.b64  	%rd2038, %rd2037, %rd2036;
	mul.lo.s64 	%rd2039, %rd2038, 1099511628211;
	ld.global.u64 	%rd2040, [%rd2008+8];
	and.b64  	%rd2041, %rd2040, 255;
	xor.b64  	%rd2042, %rd2041, %rd2039;
	mul.lo.s64 	%rd2043, %rd2042, 1099511628211;
	shr.u64 	%rd2044, %rd2040, 8;
	and.b64  	%rd2045, %rd2044, 255;
	xor.b64  	%rd2046, %rd2045, %rd2043;
	mul.lo.s64 	%rd2047, %rd2046, 1099511628211;
	shr.u64 	%rd2048, %rd2040, 16;
	and.b64  	%rd2049, %rd2048, 255;
	xor.b64  	%rd2050, %rd2049, %rd2047;
	mul.lo.s64 	%rd2051, %rd2050, 1099511628211;
	shr.u64 	%rd2052, %rd2040, 24;
	and.b64  	%rd2053, %rd2052, 255;
	xor.b64  	%rd2054, %rd2053, %rd2051;
	mul.lo.s64 	%rd2055, %rd2054, 1099511628211;
	shr.u64 	%rd2056, %rd2040, 32;
	and.b64  	%rd2057, %rd2056, 255;
	xor.b64  	%rd2058, %rd2057, %rd2055;
	mul.lo.s64 	%rd2059, %rd2058, 1099511628211;
	shr.u64 	%rd2060, %rd2040, 40;
	and.b64  	%rd2061, %rd2060, 255;
	xor.b64  	%rd2062, %rd2061, %rd2059;
	mul.lo.s64 	%rd2063, %rd2062, 1099511628211;
	shr.u64 	%rd2064, %rd2040, 48;
	and.b64  	%rd2065, %rd2064, 255;
	xor.b64  	%rd2066, %rd2065, %rd2063;
	mul.lo.s64 	%rd2067, %rd2066, 1099511628211;
	shr.u64 	%rd2068, %rd2040, 56;
	xor.b64  	%rd2069, %rd2068, %rd2067;
	mul.lo.s64 	%rd5752, %rd2069, 1099511628211;
	add.s64 	%rd5750, %rd5750, 2;
	setp.ne.s64 	%p96, %rd5750, %rd5753;
	@%p96 bra 	$L__BB16_109;
$L__BB16_110:
	and.b64  	%rd2070, %rd627, 1;
	setp.eq.b64 	%p97, %rd2070, 1;
	not.pred 	%p98, %p97;
	@%p98 bra 	$L__BB16_112;
	shl.b64 	%rd2071, %rd5753, 3;
	add.s64 	%rd2072, %rd62, %rd2071;
	ld.global.u64 	%rd2073, [%rd2072];
	and.b64  	%rd2074, %rd2073, 255;
	xor.b64  	%rd2075, %rd2074, %rd5752;
	mul.lo.s64 	%rd2076, %rd2075, 1099511628211;
	shr.u64 	%rd2077, %rd2073, 8;
	and.b64  	%rd2078, %rd2077, 255;
	xor.b64  	%rd2079, %rd2078, %rd2076;
	mul.lo.s64 	%rd2080, %rd2079, 1099511628211;
	shr.u64 	%rd2081, %rd2073, 16;
	and.b64  	%rd2082, %rd2081, 255;
	xor.b64  	%rd2083, %rd2082, %rd2080;
	mul.lo.s64 	%rd2084, %rd2083, 1099511628211;
	shr.u64 	%rd2085, %rd2073, 24;
	and.b64  	%rd2086, %rd2085, 255;
	xor.b64  	%rd2087, %rd2086, %rd2084;
	mul.lo.s64 	%rd2088, %rd2087, 1099511628211;
	shr.u64 	%rd2089, %rd2073, 32;
	and.b64  	%rd2090, %rd2089, 255;
	xor.b64  	%rd2091, %rd2090, %rd2088;
	mul.lo.s64 	%rd2092, %rd2091, 1099511628211;
	shr.u64 	%rd2093, %rd2073, 40;
	and.b64  	%rd2094, %rd2093, 255;
	xor.b64  	%rd2095, %rd2094, %rd2092;
	mul.lo.s64 	%rd2096, %rd2095, 1099511628211;
	shr.u64 	%rd2097, %rd2073, 48;
	and.b64  	%rd2098, %rd2097, 255;
	xor.b64  	%rd2099, %rd2098, %rd2096;
	mul.lo.s64 	%rd2100, %rd2099, 1099511628211;
	shr.u64 	%rd2101, %rd2073, 56;
	xor.b64  	%rd2102, %rd2101, %rd2100;
	mul.lo.s64 	%rd5752, %rd2102, 1099511628211;
$L__BB16_112:
	setp.eq.s64 	%p99, %rd5747, %rd5752;
	@%p99 bra 	$L__BB16_127;
	setp.eq.s64 	%p100, %rd627, 0;
	mov.b64 	%rd5760, -3750763034362895579;
	@%p100 bra 	$L__BB16_119;
	setp.eq.s64 	%p101, %rd627, 1;
	mov.b64 	%rd5760, -3750763034362895579;
	mov.b64 	%rd5758, 0;
	@%p101 bra 	$L__BB16_117;
	and.b64  	%rd5758, %rd627, -2;
	mov.b64 	%rd5760, -3750763034362895579;
	mov.b64 	%rd5761, 0;
$L__BB16_116:
	shl.b64 	%rd2109, %rd5761, 3;
	add.s64 	%rd2110, %rd164, %rd2109;
	ld.global.u64 	%rd2111, [%rd2110];
	and.b64  	%rd2112, %rd2111, 255;
	xor.b64  	%rd2113, %rd2112, %rd5760;
	mul.lo.s64 	%rd2114, %rd2113, 1099511628211;
	shr.u64 	%rd2115, %rd2111, 8;
	and.b64  	%rd2116, %rd2115, 255;
	xor.b64  	%rd2117, %rd2116, %rd2114;
	mul.lo.s64 	%rd2118, %rd2117, 1099511628211;
	shr.u64 	%rd2119, %rd2111, 16;
	and.b64  	%rd2120, %rd2119, 255;
	xor.b64  	%rd2121, %rd2120, %rd2118;
	mul.lo.s64 	%rd2122, %rd2121, 1099511628211;
	shr.u64 	%rd2123, %rd2111, 24;
	and.b64  	%rd2124, %rd2123, 255;
	xor.b64  	%rd2125, %rd2124, %rd2122;
	mul.lo.s64 	%rd2126, %rd2125, 1099511628211;
	shr.u64 	%rd2127, %rd2111, 32;
	and.b64  	%rd2128, %rd2127, 255;
	xor.b64  	%rd2129, %rd2128, %rd2126;
	mul.lo.s64 	%rd2130, %rd2129, 1099511628211;
	shr.u64 	%rd2131, %rd2111, 40;
	and.b64  	%rd2132, %rd2131, 255;
	xor.b64  	%rd2133, %rd2132, %rd2130;
	mul.lo.s64 	%rd2134, %rd2133, 1099511628211;
	shr.u64 	%rd2135, %rd2111, 48;
	and.b64  	%rd2136, %rd2135, 255;
	xor.b64  	%rd2137, %rd2136, %rd2134;
	mul.lo.s64 	%rd2138, %rd2137, 1099511628211;
	shr.u64 	%rd2139, %rd2111, 56;
	xor.b64  	%rd2140, %rd2139, %rd2138;
	mul.lo.s64 	%rd2141, %rd2140, 1099511628211;
	ld.global.u64 	%rd2142, [%rd2110+8];
	and.b64  	%rd2143, %rd2142, 255;
	xor.b64  	%rd2144, %rd2143, %rd2141;
	mul.lo.s64 	%rd2145, %rd2144, 1099511628211;
	shr.u64 	%rd2146, %rd2142, 8;
	and.b64  	%rd2147, %rd2146, 255;
	xor.b64  	%rd2148, %rd2147, %rd2145;
	mul.lo.s64 	%rd2149, %rd2148, 1099511628211;
	shr.u64 	%rd2150, %rd2142, 16;
	and.b64  	%rd2151, %rd2150, 255;
	xor.b64  	%rd2152, %rd2151, %rd2149;
	mul.lo.s64 	%rd2153, %rd2152, 1099511628211;
	shr.u64 	%rd2154, %rd2142, 24;
	and.b64  	%rd2155, %rd2154, 255;
	xor.b64  	%rd2156, %rd2155, %rd2153;
	mul.lo.s64 	%rd2157, %rd2156, 1099511628211;
	shr.u64 	%rd2158, %rd2142, 32;
	and.b64  	%rd2159, %rd2158, 255;
	xor.b64  	%rd2160, %rd2159, %rd2157;
	mul.lo.s64 	%rd2161, %rd2160, 1099511628211;
	shr.u64 	%rd2162, %rd2142, 40;
	and.b64  	%rd2163, %rd2162, 255;
	xor.b64  	%rd2164, %rd2163, %rd2161;
	mul.lo.s64 	%rd2165, %rd2164, 1099511628211;
	shr.u64 	%rd2166, %rd2142, 48;
	and.b64  	%rd2167, %rd2166, 255;
	xor.b64  	%rd2168, %rd2167, %rd2165;
	mul.lo.s64 	%rd2169, %rd2168, 1099511628211;
	shr.u64 	%rd2170, %rd2142, 56;
	xor.b64  	%rd2171, %rd2170, %rd2169;
	mul.lo.s64 	%rd5760, %rd2171, 1099511628211;
	add.s64 	%rd5761, %rd5761, 2;
	setp.eq.s64 	%p102, %rd5761, %rd5758;
	@%p102 bra 	$L__BB16_117;
	bra.uni 	$L__BB16_116;
$L__BB16_117:
	and.b64  	%rd2172, %rd627, 1;
	setp.eq.b64 	%p103, %rd2172, 1;
	not.pred 	%p104, %p103;
	@%p104 bra 	$L__BB16_119;
	shl.b64 	%rd2173, %rd5758, 3;
	add.s64 	%rd2174, %rd164, %rd2173;
	ld.global.u64 	%rd2175, [%rd2174];
	and.b64  	%rd2176, %rd2175, 255;
	xor.b64  	%rd2177, %rd2176, %rd5760;
	mul.lo.s64 	%rd2178, %rd2177, 1099511628211;
	shr.u64 	%rd2179, %rd2175, 8;
	and.b64  	%rd2180, %rd2179, 255;
	xor.b64  	%rd2181, %rd2180, %rd2178;
	mul.lo.s64 	%rd2182, %rd2181, 1099511628211;
	shr.u64 	%rd2183, %rd2175, 16;
	and.b64  	%rd2184, %rd2183, 255;
	xor.b64  	%rd2185, %rd2184, %rd2182;
	mul.lo.s64 	%rd2186, %rd2185, 1099511628211;
	shr.u64 	%rd2187, %rd2175, 24;
	and.b64  	%rd2188, %rd2187, 255;
	xor.b64  	%rd2189, %rd2188, %rd2186;
	mul.lo.s64 	%rd2190, %rd2189, 1099511628211;
	shr.u64 	%rd2191, %rd2175, 32;
	and.b64  	%rd2192, %rd2191, 255;
	xor.b64  	%rd2193, %rd2192, %rd2190;
	mul.lo.s64 	%rd2194, %rd2193, 1099511628211;
	shr.u64 	%rd2195, %rd2175, 40;
	and.b64  	%rd2196, %rd2195, 255;
	xor.b64  	%rd2197, %rd2196, %rd2194;
	mul.lo.s64 	%rd2198, %rd2197, 1099511628211;
	shr.u64 	%rd2199, %rd2175, 48;
	and.b64  	%rd2200, %rd2199, 255;
	xor.b64  	%rd2201, %rd2200, %rd2198;
	mul.lo.s64 	%rd2202, %rd2201, 1099511628211;
	shr.u64 	%rd2203, %rd2175, 56;
	xor.b64  	%rd2204, %rd2203, %rd2202;
	mul.lo.s64 	%rd5760, %rd2204, 1099511628211;
$L__BB16_119:
	setp.eq.s64 	%p105, %rd627, 0;
	mov.b64 	%rd5765, -3750763034362895579;
	@%p105 bra 	$L__BB16_125;
	setp.eq.s64 	%p106, %rd627, 1;
	mov.b64 	%rd5765, -3750763034362895579;
	mov.b64 	%rd5766, 0;
	@%p106 bra 	$L__BB16_123;
	and.b64  	%rd5766, %rd627, -2;
	mov.b64 	%rd5765, -3750763034362895579;
	mov.b64 	%rd5763, 0;
$L__BB16_122:
	shl.b64 	%rd2211, %rd5763, 3;
	add.s64 	%rd2212, %rd62, %rd2211;
	ld.global.u64 	%rd2213, [%rd2212];
	and.b64  	%rd2214, %rd2213, 255;
	xor.b64  	%rd2215, %rd2214, %rd5765;
	mul.lo.s64 	%rd2216, %rd2215, 1099511628211;
	shr.u64 	%rd2217, %rd2213, 8;
	and.b64  	%rd2218, %rd2217, 255;
	xor.b64  	%rd2219, %rd2218, %rd2216;
	mul.lo.s64 	%rd2220, %rd2219, 1099511628211;
	shr.u64 	%rd2221, %rd2213, 16;
	and.b64  	%rd2222, %rd2221, 255;
	xor.b64  	%rd2223, %rd2222, %rd2220;
	mul.lo.s64 	%rd2224, %rd2223, 1099511628211;
	shr.u64 	%rd2225, %rd2213, 24;
	and.b64  	%rd2226, %rd2225, 255;
	xor.b64  	%rd2227, %rd2226, %rd2224;
	mul.lo.s64 	%rd2228, %rd2227, 1099511628211;
	shr.u64 	%rd2229, %rd2213, 32;
	and.b64  	%rd2230, %rd2229, 255;
	xor.b64  	%rd2231, %rd2230, %rd2228;
	mul.lo.s64 	%rd2232, %rd2231, 1099511628211;
	shr.u64 	%rd2233, %rd2213, 40;
	and.b64  	%rd2234, %rd2233, 255;
	xor.b64  	%rd2235, %rd2234, %rd2232;
	mul.lo.s64 	%rd2236, %rd2235, 1099511628211;
	shr.u64 	%rd2237, %rd2213, 48;
	and.b64  	%rd2238, %rd2237, 255;
	xor.b64  	%rd2239, %rd2238, %rd2236;
	mul.lo.s64 	%rd2240, %rd2239, 1099511628211;
	shr.u64 	%rd2241, %rd2213, 56;
	xor.b64  	%rd2242, %rd2241, %rd2240;
	mul.lo.s64 	%rd2243, %rd2242, 1099511628211;
	ld.global.u64 	%rd2244, [%rd2212+8];
	and.b64  	%rd2245, %rd2244, 255;
	xor.b64  	%rd2246, %rd2245, %rd2243;
	mul.lo.s64 	%rd2247, %rd2246, 1099511628211;
	shr.u64 	%rd2248, %rd2244, 8;
	and.b64  	%rd2249, %rd2248, 255;
	xor.b64  	%rd2250, %rd2249, %rd2247;
	mul.lo.s64 	%rd2251, %rd2250, 1099511628211;
	shr.u64 	%rd2252, %rd2244, 16;
	and.b64  	%rd2253, %rd2252, 255;
	xor.b64  	%rd2254, %rd2253, %rd2251;
	mul.lo.s64 	%rd2255, %rd2254, 1099511628211;
	shr.u64 	%rd2256, %rd2244, 24;
	and.b64  	%rd2257, %rd2256, 255;
	xor.b64  	%rd2258, %rd2257, %rd2255;
	mul.lo.s64 	%rd2259, %rd2258, 1099511628211;
	shr.u64 	%rd2260, %rd2244, 32;
	and.b64  	%rd2261, %rd2260, 255;
	xor.b64  	%rd2262, %rd2261, %rd2259;
	mul.lo.s64 	%rd2263, %rd2262, 1099511628211;
	shr.u64 	%rd2264, %rd2244, 40;
	and.b64  	%rd2265, %rd2264, 255;
	xor.b64  	%rd2266, %rd2265, %rd2263;
	mul.lo.s64 	%rd2267, %rd2266, 1099511628211;
	shr.u64 	%rd2268, %rd2244, 48;
	and.b64  	%rd2269, %rd2268, 255;
	xor.b64  	%rd2270, %rd2269, %rd2267;
	mul.lo.s64 	%rd2271, %rd2270, 1099511628211;
	shr.u64 	%rd2272, %rd2244, 56;
	xor.b64  	%rd2273, %rd2272, %rd2271;
	mul.lo.s64 	%rd5765, %rd2273, 1099511628211;
	add.s64 	%rd5763, %rd5763, 2;
	setp.ne.s64 	%p107, %rd5763, %rd5766;
	@%p107 bra 	$L__BB16_122;
$L__BB16_123:
	and.b64  	%rd2274, %rd627, 1;
	setp.eq.b64 	%p108, %rd2274, 1;
	not.pred 	%p109, %p108;
	@%p109 bra 	$L__BB16_125;
	shl.b64 	%rd2275, %rd5766, 3;
	add.s64 	%rd2276, %rd62, %rd2275;
	ld.global.u64 	%rd2277, [%rd2276];
	and.b64  	%rd2278, %rd2277, 255;
	xor.b64  	%rd2279, %rd2278, %rd5765;
	mul.lo.s64 	%rd2280, %rd2279, 1099511628211;
	shr.u64 	%rd2281, %rd2277, 8;
	and.b64  	%rd2282, %rd2281, 255;
	xor.b64  	%rd2283, %rd2282, %rd2280;
	mul.lo.s64 	%rd2284, %rd2283, 1099511628211;
	shr.u64 	%rd2285, %rd2277, 16;
	and.b64  	%rd2286, %rd2285, 255;
	xor.b64  	%rd2287, %rd2286, %rd2284;
	mul.lo.s64 	%rd2288, %rd2287, 1099511628211;
	shr.u64 	%rd2289, %rd2277, 24;
	and.b64  	%rd2290, %rd2289, 255;
	xor.b64  	%rd2291, %rd2290, %rd2288;
	mul.lo.s64 	%rd2292, %rd2291, 1099511628211;
	shr.u64 	%rd2293, %rd2277, 32;
	and.b64  	%rd2294, %rd2293, 255;
	xor.b64  	%rd2295, %rd2294, %rd2292;
	mul.lo.s64 	%rd2296, %rd2295, 1099511628211;
	shr.u64 	%rd2297, %rd2277, 40;
	and.b64  	%rd2298, %rd2297, 255;
	xor.b64  	%rd2299, %rd2298, %rd2296;
	mul.lo.s64 	%rd2300, %rd2299, 1099511628211;
	shr.u64 	%rd2301, %rd2277, 48;
	and.b64  	%rd2302, %rd2301, 255;
	xor.b64  	%rd2303, %rd2302, %rd2300;
	mul.lo.s64 	%rd2304, %rd2303, 1099511628211;
	shr.u64 	%rd2305, %rd2277, 56;
	xor.b64  	%rd2306, %rd2305, %rd2304;
	mul.lo.s64 	%rd5765, %rd2306, 1099511628211;
$L__BB16_125:
	setp.ge.u64 	%p110, %rd5760, %rd5765;
	@%p110 bra 	$L__BB16_131;
$L__BB16_126:
	add.s64 	%rd5798, %rd5769, 1;
	mov.u64 	%rd5769, %rd5742;
	bra.uni 	$L__BB16_131;
$L__BB16_127:
	setp.eq.s32 	%p111, %r2, 0;
	@%p111 bra 	$L__BB16_131;
	cvt.s64.s32 	%rd186, %r2;
	mov.b64 	%rd5756, 0;
$L__BB16_129:
	shl.b64 	%rd2308, %rd5756, 3;
	add.s64 	%rd2309, %rd164, %rd2308;
	ld.global.u64 	%rd188, [%rd2309];
	add.s64 	%rd2310, %rd62, %rd2308;
	ld.global.u64 	%rd189, [%rd2310];
	setp.lt.u64 	%p112, %rd188, %rd189;
	@%p112 bra 	$L__BB16_126;
	setp.le.u64 	%p113, %rd188, %rd189;
	add.s64 	%rd5756, %rd5756, 1;
	setp.lt.u64 	%p114, %rd5756, %rd186;
	and.pred  	%p115, %p113, %p114;
	@%p115 bra 	$L__BB16_129;
$L__BB16_131:
	setp.ge.s64 	%p116, %rd5798, %rd5769;
	mov.u64 	%rd5799, %rd5769;
	@%p116 bra 	$L__BB16_163;
	setp.eq.s64 	%p117, %rd627, 0;
	mad.lo.s64 	%rd2313, %rd5769, 15, %rd5798;
	shr.s64 	%rd5799, %rd2313, 4;
	shl.b64 	%rd2314, %rd5799, 3;
	add.s64 	%rd2315, %rd1, %rd2314;
	ld.global.u64 	%rd2316, [%rd2315];
	cvta.to.global.u64 	%rd214, %rd2316;
	mov.b64 	%rd5774, -3750763034362895579;
	@%p117 bra 	$L__BB16_138;
	setp.eq.s64 	%p118, %rd627, 1;
	mov.b64 	%rd5774, -3750763034362895579;
	mov.b64 	%rd5772, 0;
	@%p118 bra 	$L__BB16_136;
	and.b64  	%rd5772, %rd627, -2;
	mov.b64 	%rd5774, -3750763034362895579;
	mov.b64 	%rd5775, 0;
$L__BB16_135:
	shl.b64 	%rd2322, %rd5775, 3;
	add.s64 	%rd2323, %rd214, %rd2322;
	ld.global.u64 	%rd2324, [%rd2323];
	and.b64  	%rd2325, %rd2324, 255;
	xor.b64  	%rd2326, %rd2325, %rd5774;
	mul.lo.s64 	%rd2327, %rd2326, 1099511628211;
	shr.u64 	%rd2328, %rd2324, 8;
	and.b64  	%rd2329, %rd2328, 255;
	xor.b64  	%rd2330, %rd2329, %rd2327;
	mul.lo.s64 	%rd2331, %rd2330, 1099511628211;
	shr.u64 	%rd2332, %rd2324, 16;
	and.b64  	%rd2333, %rd2332, 255;
	xor.b64  	%rd2334, %rd2333, %rd2331;
	mul.lo.s64 	%rd2335, %rd2334, 1099511628211;
	shr.u64 	%rd2336, %rd2324, 24;
	and.b64  	%rd2337, %rd2336, 255;
	xor.b64  	%rd2338, %rd2337, %rd2335;
	mul.lo.s64 	%rd2339, %rd2338, 1099511628211;
	shr.u64 	%rd2340, %rd2324, 32;
	and.b64  	%rd2341, %rd2340, 255;
	xor.b64  	%rd2342, %rd2341, %rd2339;
	mul.lo.s64 	%rd2343, %rd2342, 1099511628211;
	shr.u64 	%rd2344, %rd2324, 40;
	and.b64  	%rd2345, %rd2344, 255;
	xor.b64  	%rd2346, %rd2345, %rd2343;
	mul.lo.s64 	%rd2347, %rd2346, 1099511628211;
	shr.u64 	%rd2348, %rd2324, 48;
	and.b64  	%rd2349, %rd2348, 255;
	xor.b64  	%rd2350, %rd2349, %rd2347;
	mul.lo.s64 	%rd2351, %rd2350, 1099511628211;
	shr.u64 	%rd2352, %rd2324, 56;
	xor.b64  	%rd2353, %rd2352, %rd2351;
	mul.lo.s64 	%rd2354, %rd2353, 1099511628211;
	ld.global.u64 	%rd2355, [%rd2323+8];
	and.b64  	%rd2356, %rd2355, 255;
	xor.b64  	%rd2357, %rd2356, %rd2354;
	mul.lo.s64 	%rd2358, %rd2357, 1099511628211;
	shr.u64 	%rd2359, %rd2355, 8;
	and.b64  	%rd2360, %rd2359, 255;
	xor.b64  	%rd2361, %rd2360, %rd2358;
	mul.lo.s64 	%rd2362, %rd2361, 1099511628211;
	shr.u64 	%rd2363, %rd2355, 16;
	and.b64  	%rd2364, %rd2363, 255;
	xor.b64  	%rd2365, %rd2364, %rd2362;
	mul.lo.s64 	%rd2366, %rd2365, 1099511628211;
	shr.u64 	%rd2367, %rd2355, 24;
	and.b64  	%rd2368, %rd2367, 255;
	xor.b64  	%rd2369, %rd2368, %rd2366;
	mul.lo.s64 	%rd2370, %rd2369, 1099511628211;
	shr.u64 	%rd2371, %rd2355, 32;
	and.b64  	%rd2372, %rd2371, 255;
	xor.b64  	%rd2373, %rd2372, %rd2370;
	mul.lo.s64 	%rd2374, %rd2373, 1099511628211;
	shr.u64 	%rd2375, %rd2355, 40;
	and.b64  	%rd2376, %rd2375, 255;
	xor.b64  	%rd2377, %rd2376, %rd2374;
	mul.lo.s64 	%rd2378, %rd2377, 1099511628211;
	shr.u64 	%rd2379, %rd2355, 48;
	and.b64  	%rd2380, %rd2379, 255;
	xor.b64  	%rd2381, %rd2380, %rd2378;
	mul.lo.s64 	%rd2382, %rd2381, 1099511628211;
	shr.u64 	%rd2383, %rd2355, 56;
	xor.b64  	%rd2384, %rd2383, %rd2382;
	mul.lo.s64 	%rd5774, %rd2384, 1099511628211;
	add.s64 	%rd5775, %rd5775, 2;
	setp.eq.s64 	%p119, %rd5775, %rd5772;
	@%p119 bra 	$L__BB16_136;
	bra.uni 	$L__BB16_135;
$L__BB16_136:
	and.b64  	%rd2385, %rd627, 1;
	setp.eq.b64 	%p120, %rd2385, 1;
	not.pred 	%p121, %p120;
	@%p121 bra 	$L__BB16_138;
	shl.b64 	%rd2386, %rd5772, 3;
	add.s64 	%rd2387, %rd214, %rd2386;
	ld.global.u64 	%rd2388, [%rd2387];
	and.b64  	%rd2389, %rd2388, 255;
	xor.b64  	%rd2390, %rd2389, %rd5774;
	mul.lo.s64 	%rd2391, %rd2390, 1099511628211;
	shr.u64 	%rd2392, %rd2388, 8;
	and.b64  	%rd2393, %rd2392, 255;
	xor.b64  	%rd2394, %rd2393, %rd2391;
	mul.lo.s64 	%rd2395, %rd2394, 1099511628211;
	shr.u64 	%rd2396, %rd2388, 16;
	and.b64  	%rd2397, %rd2396, 255;
	xor.b64  	%rd2398, %rd2397, %rd2395;
	mul.lo.s64 	%rd2399, %rd2398, 1099511628211;
	shr.u64 	%rd2400, %rd2388, 24;
	and.b64  	%rd2401, %rd2400, 255;
	xor.b64  	%rd2402, %rd2401, %rd2399;
	mul.lo.s64 	%rd2403, %rd2402, 1099511628211;
	shr.u64 	%rd2404, %rd2388, 32;
	and.b64  	%rd2405, %rd2404, 255;
	xor.b64  	%rd2406, %rd2405, %rd2403;
	mul.lo.s64 	%rd2407, %rd2406, 1099511628211;
	shr.u64 	%rd2408, %rd2388, 40;
	and.b64  	%rd2409, %rd2408, 255;
	xor.b64  	%rd2410, %rd2409, %rd2407;
	mul.lo.s64 	%rd2411, %rd2410, 1099511628211;
	shr.u64 	%rd2412, %rd2388, 48;
	and.b64  	%rd2413, %rd2412, 255;
	xor.b64  	%rd2414, %rd2413, %rd2411;
	mul.lo.s64 	%rd2415, %rd2414, 1099511628211;
	shr.u64 	%rd2416, %rd2388, 56;
	xor.b64  	%rd2417, %rd2416, %rd2415;
	mul.lo.s64 	%rd5774, %rd2417, 1099511628211;
$L__BB16_138:
	mov.b64 	%rd5779, -3750763034362895579;
	@%p117 bra 	$L__BB16_144;
	setp.eq.s64 	%p123, %rd627, 1;
	mov.b64 	%rd5779, -3750763034362895579;
	mov.b64 	%rd5780, 0;
	@%p123 bra 	$L__BB16_142;
	and.b64  	%rd5780, %rd627, -2;
	mov.b64 	%rd5779, -3750763034362895579;
	mov.b64 	%rd5777, 0;
$L__BB16_141:
	shl.b64 	%rd2424, %rd5777, 3;
	add.s64 	%rd2425, %rd62, %rd2424;
	ld.global.u64 	%rd2426, [%rd2425];
	and.b64  	%rd2427, %rd2426, 255;
	xor.b64  	%rd2428, %rd2427, %rd5779;
	mul.lo.s64 	%rd2429, %rd2428, 1099511628211;
	shr.u64 	%rd2430, %rd2426, 8;
	and.b64  	%rd2431, %rd2430, 255;
	xor.b64  	%rd2432, %rd2431, %rd2429;
	mul.lo.s64 	%rd2433, %rd2432, 1099511628211;
	shr.u64 	%rd2434, %rd2426, 16;
	and.b64  	%rd2435, %rd2434, 255;
	xor.b64  	%rd2436, %rd2435, %rd2433;
	mul.lo.s64 	%rd2437, %rd2436, 1099511628211;
	shr.u64 	%rd2438, %rd2426, 24;
	and.b64  	%rd2439, %rd2438, 255;
	xor.b64  	%rd2440, %rd2439, %rd2437;
	mul.lo.s64 	%rd2441, %rd2440, 1099511628211;
	shr.u64 	%rd2442, %rd2426, 32;
	and.b64  	%rd2443, %rd2442, 255;
	xor.b64  	%rd2444, %rd2443, %rd2441;
	mul.lo.s64 	%rd2445, %rd2444, 1099511628211;
	shr.u64 	%rd2446, %rd2426, 40;
	and.b64  	%rd2447, %rd2446, 255;
	xor.b64  	%rd2448, %rd2447, %rd2445;
	mul.lo.s64 	%rd2449, %rd2448, 1099511628211;
	shr.u64 	%rd2450, %rd2426, 48;
	and.b64  	%rd2451, %rd2450, 255;
	xor.b64  	%rd2452, %rd2451, %rd2449;
	mul.lo.s64 	%rd2453, %rd2452, 1099511628211;
	shr.u64 	%rd2454, %rd2426, 56;
	xor.b64  	%rd2455, %rd2454, %rd2453;
	mul.lo.s64 	%rd2456, %rd2455, 1099511628211;
	ld.global.u64 	%rd2457, [%rd2425+8];
	and.b64  	%rd2458, %rd2457, 255;
	xor.b64  	%rd2459, %rd2458, %rd2456;
	mul.lo.s64 	%rd2460, %rd2459, 1099511628211;
	shr.u64 	%rd2461, %rd2457, 8;
	and.b64  	%rd2462, %rd2461, 255;
	xor.b64  	%rd2463, %rd2462, %rd2460;
	mul.lo.s64 	%rd2464, %rd2463, 1099511628211;
	shr.u64 	%rd2465, %rd2457, 16;
	and.b64  	%rd2466, %rd2465, 255;
	xor.b64  	%rd2467, %rd2466, %rd2464;
	mul.lo.s64 	%rd2468, %rd2467, 1099511628211;
	shr.u64 	%rd2469, %rd2457, 24;
	and.b64  	%rd2470, %rd2469, 255;
	xor.b64  	%rd2471, %rd2470, %rd2468;
	mul.lo.s64 	%rd2472, %rd2471, 1099511628211;
	shr.u64 	%rd2473, %rd2457, 32;
	and.b64  	%rd2474, %rd2473, 255;
	xor.b64  	%rd2475, %rd2474, %rd2472;
	mul.lo.s64 	%rd2476, %rd2475, 1099511628211;
	shr.u64 	%rd2477, %rd2457, 40;
	and.b64  	%rd2478, %rd2477, 255;
	xor.b64  	%rd2479, %rd2478, %rd2476;
	mul.lo.s64 	%rd2480, %rd2479, 1099511628211;
	shr.u64 	%rd2481, %rd2457, 48;
	and.b64  	%rd2482, %rd2481, 255;
	xor.b64  	%rd2483, %rd2482, %rd2480;
	mul.lo.s64 	%rd2484, %rd2483, 1099511628211;
	shr.u64 	%rd2485, %rd2457, 56;
	xor.b64  	%rd2486, %rd2485, %rd2484;
	mul.lo.s64 	%rd5779, %rd2486, 1099511628211;
	add.s64 	%rd5777, %rd5777, 2;
	setp.ne.s64 	%p124, %rd5777, %rd5780;
	@%p124 bra 	$L__BB16_141;
$L__BB16_142:
	and.b64  	%rd2487, %rd627, 1;
	setp.eq.b64 	%p125, %rd2487, 1;
	not.pred 	%p126, %p125;
	@%p126 bra 	$L__BB16_144;
	shl.b64 	%rd2488, %rd5780, 3;
	add.s64 	%rd2489, %rd62, %rd2488;
	ld.global.u64 	%rd2490, [%rd2489];
	and.b64  	%rd2491, %rd2490, 255;
	xor.b64  	%rd2492, %rd2491, %rd5779;
	mul.lo.s64 	%rd2493, %rd2492, 1099511628211;
	shr.u64 	%rd2494, %rd2490, 8;
	and.b64  	%rd2495, %rd2494, 255;
	xor.b64  	%rd2496, %rd2495, %rd2493;
	mul.lo.s64 	%rd2497, %rd2496, 1099511628211;
	shr.u64 	%rd2498, %rd2490, 16;
	and.b64  	%rd2499, %rd2498, 255;
	xor.b64  	%rd2500, %rd2499, %rd2497;
	mul.lo.s64 	%rd2501, %rd2500, 1099511628211;
	shr.u64 	%rd2502, %rd2490, 24;
	and.b64  	%rd2503, %rd2502, 255;
	xor.b64  	%rd2504, %rd2503, %rd2501;
	mul.lo.s64 	%rd2505, %rd2504, 1099511628211;
	shr.u64 	%rd2506, %rd2490, 32;
	and.b64  	%rd2507, %rd2506, 255;
	xor.b64  	%rd2508, %rd2507, %rd2505;
	mul.lo.s64 	%rd2509, %rd2508, 1099511628211;
	shr.u64 	%rd2510, %rd2490, 40;
	and.b64  	%rd2511, %rd2510, 255;
	xor.b64  	%rd2512, %rd2511, %rd2509;
	mul.lo.s64 	%rd2513, %rd2512, 1099511628211;
	shr.u64 	%rd2514, %rd2490, 48;
	and.b64  	%rd2515, %rd2514, 255;
	xor.b64  	%rd2516, %rd2515, %rd2513;
	mul.lo.s64 	%rd2517, %rd2516, 1099511628211;
	shr.u64 	%rd2518, %rd2490, 56;
	xor.b64  	%rd2519, %rd2518, %rd2517;
	mul.lo.s64 	%rd5779, %rd2519, 1099511628211;
$L__BB16_144:
	setp.eq.s64 	%p127, %rd5774, %rd5779;
	@%p127 bra 	$L__BB16_159;
	setp.eq.s64 	%p128, %rd627, 0;
	mov.b64 	%rd5787, -3750763034362895579;
	@%p128 bra 	$L__BB16_151;
	setp.eq.s64 	%p129, %rd627, 1;
	mov.b64 	%rd5787, -3750763034362895579;
	mov.b64 	%rd5785, 0;
	@%p129 bra 	$L__BB16_149;
	and.b64  	%rd5785, %rd627, -2;
	mov.b64 	%rd5787, -3750763034362895579;
	mov.b64 	%rd5788, 0;
$L__BB16_148:
	shl.b64 	%rd2526, %rd5788, 3;
	add.s64 	%rd2527, %rd214, %rd2526;
	ld.global.u64 	%rd2528, [%rd2527];
	and.b64  	%rd2529, %rd2528, 255;
	xor.b64  	%rd2530, %rd2529, %rd5787;
	mul.lo.s64 	%rd2531, %rd2530, 1099511628211;
	shr.u64 	%rd2532, %rd2528, 8;
	and.b64  	%rd2533, %rd2532, 255;
	xor.b64  	%rd2534, %rd2533, %rd2531;
	mul.lo.s64 	%rd2535, %rd2534, 1099511628211;
	shr.u64 	%rd2536, %rd2528, 16;
	and.b64  	%rd2537, %rd2536, 255;
	xor.b64  	%rd2538, %rd2537, %rd2535;
	mul.lo.s64 	%rd2539, %rd2538, 1099511628211;
	shr.u64 	%rd2540, %rd2528, 24;
	and.b64  	%rd2541, %rd2540, 255;
	xor.b64  	%rd2542, %rd2541, %rd2539;
	mul.lo.s64 	%rd2543, %rd2542, 1099511628211;
	shr.u64 	%rd2544, %rd2528, 32;
	and.b64  	%rd2545, %rd2544, 255;
	xor.b64  	%rd2546, %rd2545, %rd2543;
	mul.lo.s64 	%rd2547, %rd2546, 1099511628211;
	shr.u64 	%rd2548, %rd2528, 40;
	and.b64  	%rd2549, %rd2548, 255;
	xor.b64  	%rd2550, %rd2549, %rd2547;
	mul.lo.s64 	%rd2551, %rd2550, 1099511628211;
	shr.u64 	%rd2552, %rd2528, 48;
	and.b64  	%rd2553, %rd2552, 255;
	xor.b64  	%rd2554, %rd2553, %rd2551;
	mul.lo.s64 	%rd2555, %rd2554, 1099511628211;
	shr.u64 	%rd2556, %rd2528, 56;
	xor.b64  	%rd2557, %rd2556, %rd2555;
	mul.lo.s64 	%rd2558, %rd2557, 1099511628211;
	ld.global.u64 	%rd2559, [%rd2527+8];
	and.b64  	%rd2560, %rd2559, 255;
	xor.b64  	%rd2561, %rd2560, %rd2558;
	mul.lo.s64 	%rd2562, %rd2561, 1099511628211;
	shr.u64 	%rd2563, %rd2559, 8;
	and.b64  	%rd2564, %rd2563, 255;
	xor.b64  	%rd2565, %rd2564, %rd2562;
	mul.lo.s64 	%rd2566, %rd2565, 1099511628211;
	shr.u64 	%rd2567, %rd2559, 16;
	and.b64  	%rd2568, %rd2567, 255;
	xor.b64  	%rd2569, %rd2568, %rd2566;
	mul.lo.s64 	%rd2570, %rd2569, 1099511628211;
	shr.u64 	%rd2571, %rd2559, 24;
	and.b64  	%rd2572, %rd2571, 255;
	xor.b64  	%rd2573, %rd2572, %rd2570;
	mul.lo.s64 	%rd2574, %rd2573, 1099511628211;
	shr.u64 	%rd2575, %rd2559, 32;
	and.b64  	%rd2576, %rd2575, 255;
	xor.b64  	%rd2577, %rd2576, %rd2574;
	mul.lo.s64 	%rd2578, %rd2577, 1099511628211;
	shr.u64 	%rd2579, %rd2559, 40;
	and.b64  	%rd2580, %rd2579, 255;
	xor.b64  	%rd2581, %rd2580, %rd2578;
	mul.lo.s64 	%rd2582, %rd2581, 1099511628211;
	shr.u64 	%rd2583, %rd2559, 48;
	and.b64  	%rd2584, %rd2583, 255;
	xor.b64  	%rd2585, %rd2584, %rd2582;
	mul.lo.s64 	%rd2586, %rd2585, 1099511628211;
	shr.u64 	%rd2587, %rd2559, 56;
	xor.b64  	%rd2588, %rd2587, %rd2586;
	mul.lo.s64 	%rd5787, %rd2588, 1099511628211;
	add.s64 	%rd5788, %rd5788, 2;
	setp.eq.s64 	%p130, %rd5788, %rd5785;
	@%p130 bra 	$L__BB16_149;
	bra.uni 	$L__BB16_148;
$L__BB16_149:
	and.b64  	%rd2589, %rd627, 1;
	setp.eq.b64 	%p131, %rd2589, 1;
	not.pred 	%p132, %p131;
	@%p132 bra 	$L__BB16_151;
	shl.b64 	%rd2590, %rd5785, 3;
	add.s64 	%rd2591, %rd214, %rd2590;
	ld.global.u64 	%rd2592, [%rd2591];
	and.b64  	%rd2593, %rd2592, 255;
	xor.b64  	%rd2594, %rd2593, %rd5787;
	mul.lo.s64 	%rd2595, %rd2594, 1099511628211;
	shr.u64 	%rd2596, %rd2592, 8;
	and.b64  	%rd2597, %rd2596, 255;
	xor.b64  	%rd2598, %rd2597, %rd2595;
	mul.lo.s64 	%rd2599, %rd2598, 1099511628211;
	shr.u64 	%rd2600, %rd2592, 16;
	and.b64  	%rd2601, %rd2600, 255;
	xor.b64  	%rd2602, %rd2601, %rd2599;
	mul.lo.s64 	%rd2603, %rd2602, 1099511628211;
	shr.u64 	%rd2604, %rd2592, 24;
	and.b64  	%rd2605, %rd2604, 255;
	xor.b64  	%rd2606, %rd2605, %rd2603;
	mul.lo.s64 	%rd2607, %rd2606, 1099511628211;
	shr.u64 	%rd2608, %rd2592, 32;
	and.b64  	%rd2609, %rd2608, 255;
	xor.b64  	%rd2610, %rd2609, %rd2607;
	mul.lo.s64 	%rd2611, %rd2610, 1099511628211;
	shr.u64 	%rd2612, %rd2592, 40;
	and.b64  	%rd2613, %rd2612, 255;
	xor.b64  	%rd2614, %rd2613, %rd2611;
	mul.lo.s64 	%rd2615, %rd2614, 1099511628211;
	shr.u64 	%rd2616, %rd2592, 48;
	and.b64  	%rd2617, %rd2616, 255;
	xor.b64  	%rd2618, %rd2617, %rd2615;
	mul.lo.s64 	%rd2619, %rd2618, 1099511628211;
	shr.u64 	%rd2620, %rd2592, 56;
	xor.b64  	%rd2621, %rd2620, %rd2619;
	mul.lo.s64 	%rd5787, %rd2621, 1099511628211;
$L__BB16_151:
	setp.eq.s64 	%p133, %rd627, 0;
	mov.b64 	%rd5792, -3750763034362895579;
	@%p133 bra 	$L__BB16_157;
	setp.eq.s64 	%p134, %rd627, 1;
	mov.b64 	%rd5792, -3750763034362895579;
	mov.b64 	%rd5793, 0;
	@%p134 bra 	$L__BB16_155;
	and.b64  	%rd5793, %rd627, -2;
	mov.b64 	%rd5792, -3750763034362895579;
	mov.b64 	%rd5790, 0;
$L__BB16_154:
	shl.b64 	%rd2628, %rd5790, 3;
	add.s64 	%rd2629, %rd62, %rd2628;
	ld.global.u64 	%rd2630, [%rd2629];
	and.b64  	%rd2631, %rd2630, 255;
	xor.b64  	%rd2632, %rd2631, %rd5792;
	mul.lo.s64 	%rd2633, %rd2632, 1099511628211;
	shr.u64 	%rd2634, %rd2630, 8;
	and.b64  	%rd2635, %rd2634, 255;
	xor.b64  	%rd2636, %rd2635, %rd2633;
	mul.lo.s64 	%rd2637, %rd2636, 1099511628211;
	shr.u64 	%rd2638, %rd2630, 16;
	and.b64  	%rd2639, %rd2638, 255;
	xor.b64  	%rd2640, %rd2639, %rd2637;
	mul.lo.s64 	%rd2641, %rd2640, 1099511628211;
	shr.u64 	%rd2642, %rd2630, 24;
	and.b64  	%rd2643, %rd2642, 255;
	xor.b64  	%rd2644, %rd2643, %rd2641;
	mul.lo.s64 	%rd2645, %rd2644, 1099511628211;
	shr.u64 	%rd2646, %rd2630, 32;
	and.b64  	%rd2647, %rd2646, 255;
	xor.b64  	%rd2648, %rd2647, %rd2645;
	mul.lo.s64 	%rd2649, %rd2648, 1099511628211;
	shr.u64 	%rd2650, %rd2630, 40;
	and.b64  	%rd2651, %rd2650, 255;
	xor.b64  	%rd2652, %rd2651, %rd2649;
	mul.lo.s64 	%rd2653, %rd2652, 1099511628211;
	shr.u64 	%rd2654, %rd2630, 48;
	and.b64  	%rd2655, %rd2654, 255;
	xor.b64  	%rd2656, %rd2655, %rd2653;
	mul.lo.s64 	%rd2657, %rd2656, 1099511628211;
	shr.u64 	%rd2658, %rd2630, 56;
	xor.b64  	%rd2659, %rd2658, %rd2657;
	mul.lo.s64 	%rd2660, %rd2659, 1099511628211;
	ld.global.u64 	%rd2661, [%rd2629+8];
	and.b64  	%rd2662, %rd2661, 255;
	xor.b64  	%rd2663, %rd2662, %rd2660;
	mul.lo.s64 	%rd2664, %rd2663, 1099511628211;
	shr.u64 	%rd2665, %rd2661, 8;
	and.b64  	%rd2666, %rd2665, 255;
	xor.b64  	%rd2667, %rd2666, %rd2664;
	mul.lo.s64 	%rd2668, %rd2667, 1099511628211;
	shr.u64 	%rd2669, %rd2661, 16;
	and.b64  	%rd2670, %rd2669, 255;
	xor.b64  	%rd2671, %rd2670, %rd2668;
	mul.lo.s64 	%rd2672, %rd2671, 1099511628211;
	shr.u64 	%rd2673, %rd2661, 24;
	and.b64  	%rd2674, %rd2673, 255;
	xor.b64  	%rd2675, %rd2674, %rd2672;
	mul.lo.s64 	%rd2676, %rd2675, 1099511628211;
	shr.u64 	%rd2677, %rd2661, 32;
	and.b64  	%rd2678, %rd2677, 255;
	xor.b64  	%rd2679, %rd2678, %rd2676;
	mul.lo.s64 	%rd2680, %rd2679, 1099511628211;
	shr.u64 	%rd2681, %rd2661, 40;
	and.b64  	%rd2682, %rd2681, 255;
	xor.b64  	%rd2683, %rd2682, %rd2680;
	mul.lo.s64 	%rd2684, %rd2683, 1099511628211;
	shr.u64 	%rd2685, %rd2661, 48;
	and.b64  	%rd2686, %rd2685, 255;
	xor.b64  	%rd2687, %rd2686, %rd2684;
	mul.lo.s64 	%rd2688, %rd2687, 1099511628211;
	shr.u64 	%rd2689, %rd2661, 56;
	xor.b64  	%rd2690, %rd2689, %rd2688;
	mul.lo.s64 	%rd5792, %rd2690, 1099511628211;
	add.s64 	%rd5790, %rd5790, 2;
	setp.ne.s64 	%p135, %rd5790, %rd5793;
	@%p135 bra 	$L__BB16_154;
$L__BB16_155:
	and.b64  	%rd2691, %rd627, 1;
	setp.eq.b64 	%p136, %rd2691, 1;
	not.pred 	%p137, %p136;
	@%p137 bra 	$L__BB16_157;
	shl.b64 	%rd2692, %rd5793, 3;
	add.s64 	%rd2693, %rd62, %rd2692;
	ld.global.u64 	%rd2694, [%rd2693];
	and.b64  	%rd2695, %rd2694, 255;
	xor.b64  	%rd2696, %rd2695, %rd5792;
	mul.lo.s64 	%rd2697, %rd2696, 1099511628211;
	shr.u64 	%rd2698, %rd2694, 8;
	and.b64  	%rd2699, %rd2698, 255;
	xor.b64  	%rd2700, %rd2699, %rd2697;
	mul.lo.s64 	%rd2701, %rd2700, 1099511628211;
	shr.u64 	%rd2702, %rd2694, 16;
	and.b64  	%rd2703, %rd2702, 255;
	xor.b64  	%rd2704, %rd2703, %rd2701;
	mul.lo.s64 	%rd2705, %rd2704, 1099511628211;
	shr.u64 	%rd2706, %rd2694, 24;
	and.b64  	%rd2707, %rd2706, 255;
	xor.b64  	%rd2708, %rd2707, %rd2705;
	mul.lo.s64 	%rd2709, %rd2708, 1099511628211;
	shr.u64 	%rd2710, %rd2694, 32;
	and.b64  	%rd2711, %rd2710, 255;
	xor.b64  	%rd2712, %rd2711, %rd2709;
	mul.lo.s64 	%rd2713, %rd2712, 1099511628211;
	shr.u64 	%rd2714, %rd2694, 40;
	and.b64  	%rd2715, %rd2714, 255;
	xor.b64  	%rd2716, %rd2715, %rd2713;
	mul.lo.s64 	%rd2717, %rd2716, 1099511628211;
	shr.u64 	%rd2718, %rd2694, 48;
	and.b64  	%rd2719, %rd2718, 255;
	xor.b64  	%rd2720, %rd2719, %rd2717;
	mul.lo.s64 	%rd2721, %rd2720, 1099511628211;
	shr.u64 	%rd2722, %rd2694, 56;
	xor.b64  	%rd2723, %rd2722, %rd2721;
	mul.lo.s64 	%rd5792, %rd2723, 1099511628211;
$L__BB16_157:
	setp.ge.u64 	%p138, %rd5787, %rd5792;
	@%p138 bra 	$L__BB16_163;
$L__BB16_158:
	add.s64 	%rd5798, %rd5799, 1;
	mov.u64 	%rd5799, %rd5769;
	bra.uni 	$L__BB16_163;
$L__BB16_159:
	setp.eq.s32 	%p139, %r2, 0;
	@%p139 bra 	$L__BB16_163;
	cvt.s64.s32 	%rd236, %r2;
	mov.b64 	%rd5783, 0;
$L__BB16_161:
	shl.b64 	%rd2725, %rd5783, 3;
	add.s64 	%rd2726, %rd214, %rd2725;
	ld.global.u64 	%rd238, [%rd2726];
	add.s64 	%rd2727, %rd62, %rd2725;
	ld.global.u64 	%rd239, [%rd2727];
	setp.lt.u64 	%p140, %rd238, %rd239;
	@%p140 bra 	$L__BB16_158;
	setp.le.u64 	%p141, %rd238, %rd239;
	add.s64 	%rd5783, %rd5783, 1;
	setp.lt.u64 	%p142, %rd5783, %rd236;
	and.pred  	%p143, %p141, %p142;
	@%p143 bra 	$L__BB16_161;
$L__BB16_163:
	setp.ge.s64 	%p144, %rd5798, %rd5799;
	@%p144 bra 	$L__BB16_197;
	and.b64  	%rd263, %rd627, -2;
$L__BB16_165:
	mov.u64 	%rd265, %rd5799;
	setp.eq.s64 	%p145, %rd627, 0;
	add.s64 	%rd2730, %rd5798, %rd265;
	shr.s64 	%rd5799, %rd2730, 1;
	shl.b64 	%rd2731, %rd5799, 3;
	add.s64 	%rd2732, %rd1, %rd2731;
	ld.global.u64 	%rd2733, [%rd2732];
	cvta.to.global.u64 	%rd267, %rd2733;
	mov.b64 	%rd5803, -3750763034362895579;
	@%p145 bra 	$L__BB16_171;
	setp.eq.s64 	%p146, %rd627, 1;
	mov.b64 	%rd5803, -3750763034362895579;
	mov.b64 	%rd5801, 0;
	@%p146 bra 	$L__BB16_169;
	mov.b64 	%rd5803, -3750763034362895579;
	mov.b64 	%rd5804, 0;
$L__BB16_168:
	shl.b64 	%rd2739, %rd5804, 3;
	add.s64 	%rd2740, %rd267, %rd2739;
	ld.global.u64 	%rd2741, [%rd2740];
	and.b64  	%rd2742, %rd2741, 255;
	xor.b64  	%rd2743, %rd2742, %rd5803;
	mul.lo.s64 	%rd2744, %rd2743, 1099511628211;
	shr.u64 	%rd2745, %rd2741, 8;
	and.b64  	%rd2746, %rd2745, 255;
	xor.b64  	%rd2747, %rd2746, %rd2744;
	mul.lo.s64 	%rd2748, %rd2747, 1099511628211;
	shr.u64 	%rd2749, %rd2741, 16;
	and.b64  	%rd2750, %rd2749, 255;
	xor.b64  	%rd2751, %rd2750, %rd2748;
	mul.lo.s64 	%rd2752, %rd2751, 1099511628211;
	shr.u64 	%rd2753, %rd2741, 24;
	and.b64  	%rd2754, %rd2753, 255;
	xor.b64  	%rd2755, %rd2754, %rd2752;
	mul.lo.s64 	%rd2756, %rd2755, 1099511628211;
	shr.u64 	%rd2757, %rd2741, 32;
	and.b64  	%rd2758, %rd2757, 255;
	xor.b64  	%rd2759, %rd2758, %rd2756;
	mul.lo.s64 	%rd2760, %rd2759, 1099511628211;
	shr.u64 	%rd2761, %rd2741, 40;
	and.b64  	%rd2762, %rd2761, 255;
	xor.b64  	%rd2763, %rd2762, %rd2760;
	mul.lo.s64 	%rd2764, %rd2763, 1099511628211;
	shr.u64 	%rd2765, %rd2741, 48;
	and.b64  	%rd2766, %rd2765, 255;
	xor.b64  	%rd2767, %rd2766, %rd2764;
	mul.lo.s64 	%rd2768, %rd2767, 1099511628211;
	shr.u64 	%rd2769, %rd2741, 56;
	xor.b64  	%rd2770, %rd2769, %rd2768;
	mul.lo.s64 	%rd2771, %rd2770, 1099511628211;
	ld.global.u64 	%rd2772, [%rd2740+8];
	and.b64  	%rd2773, %rd2772, 255;
	xor.b64  	%rd2774, %rd2773, %rd2771;
	mul.lo.s64 	%rd2775, %rd2774, 1099511628211;
	shr.u64 	%rd2776, %rd2772, 8;
	and.b64  	%rd2777, %rd2776, 255;
	xor.b64  	%rd2778, %rd2777, %rd2775;
	mul.lo.s64 	%rd2779, %rd2778, 1099511628211;
	shr.u64 	%rd2780, %rd2772, 16;
	and.b64  	%rd2781, %rd2780, 255;
	xor.b64  	%rd2782, %rd2781, %rd2779;
	mul.lo.s64 	%rd2783, %rd2782, 1099511628211;
	shr.u64 	%rd2784, %rd2772, 24;
	and.b64  	%rd2785, %rd2784, 255;
	xor.b64  	%rd2786, %rd2785, %rd2783;
	mul.lo.s64 	%rd2787, %rd2786, 1099511628211;
	shr.u64 	%rd2788, %rd2772, 32;
	and.b64  	%rd2789, %rd2788, 255;
	xor.b64  	%rd2790, %rd2789, %rd2787;
	mul.lo.s64 	%rd2791, %rd2790, 1099511628211;
	shr.u64 	%rd2792, %rd2772, 40;
	and.b64  	%rd2793, %rd2792, 255;
	xor.b64  	%rd2794, %rd2793, %rd2791;
	mul.lo.s64 	%rd2795, %rd2794, 1099511628211;
	shr.u64 	%rd2796, %rd2772, 48;
	and.b64  	%rd2797, %rd2796, 255;
	xor.b64  	%rd2798, %rd2797, %rd2795;
	mul.lo.s64 	%rd2799, %rd2798, 1099511628211;
	shr.u64 	%rd2800, %rd2772, 56;
	xor.b64  	%rd2801, %rd2800, %rd2799;
	mul.lo.s64 	%rd5803, %rd2801, 1099511628211;
	add.s64 	%rd5804, %rd5804, 2;
	setp.eq.s64 	%p147, %rd5804, %rd263;
	mov.u64 	%rd5801, %rd263;
	@%p147 bra 	$L__BB16_169;
	bra.uni 	$L__BB16_168;
$L__BB16_169:
	and.b64  	%rd2802, %rd627, 1;
	setp.eq.b64 	%p148, %rd2802, 1;
	not.pred 	%p149, %p148;
	@%p149 bra 	$L__BB16_171;
	shl.b64 	%rd2803, %rd5801, 3;
	add.s64 	%rd2804, %rd267, %rd2803;
	ld.global.u64 	%rd2805, [%rd2804];
	and.b64  	%rd2806, %rd2805, 255;
	xor.b64  	%rd2807, %rd2806, %rd5803;
	mul.lo.s64 	%rd2808, %rd2807, 1099511628211;
	shr.u64 	%rd2809, %rd2805, 8;
	and.b64  	%rd2810, %rd2809, 255;
	xor.b64  	%rd2811, %rd2810, %rd2808;
	mul.lo.s64 	%rd2812, %rd2811, 1099511628211;
	shr.u64 	%rd2813, %rd2805, 16;
	and.b64  	%rd2814, %rd2813, 255;
	xor.b64  	%rd2815, %rd2814, %rd2812;
	mul.lo.s64 	%rd2816, %rd2815, 1099511628211;
	shr.u64 	%rd2817, %rd2805, 24;
	and.b64  	%rd2818, %rd2817, 255;
	xor.b64  	%rd2819, %rd2818, %rd2816;
	mul.lo.s64 	%rd2820, %rd2819, 1099511628211;
	shr.u64 	%rd2821, %rd2805, 32;
	and.b64  	%rd2822, %rd2821, 255;
	xor.b64  	%rd2823, %rd2822, %rd2820;
	mul.lo.s64 	%rd2824, %rd2823, 1099511628211;
	shr.u64 	%rd2825, %rd2805, 40;
	and.b64  	%rd2826, %rd2825, 255;
	xor.b64  	%rd2827, %rd2826, %rd2824;
	mul.lo.s64 	%rd2828, %rd2827, 1099511628211;
	shr.u64 	%rd2829, %rd2805, 48;
	and.b64  	%rd2830, %rd2829, 255;
	xor.b64  	%rd2831, %rd2830, %rd2828;
	mul.lo.s64 	%rd2832, %rd2831, 1099511628211;
	shr.u64 	%rd2833, %rd2805, 56;
	xor.b64  	%rd2834, %rd2833, %rd2832;
	mul.lo.s64 	%rd5803, %rd2834, 1099511628211;
$L__BB16_171:
	mov.b64 	%rd5808, -3750763034362895579;
	@%p145 bra 	$L__BB16_177;
	setp.eq.s64 	%p151, %rd627, 1;
	mov.b64 	%rd5808, -3750763034362895579;
	mov.b64 	%rd5809, 0;
	@%p151 bra 	$L__BB16_175;
	mov.b64 	%rd5808, -3750763034362895579;
	mov.b64 	%rd5806, 0;
$L__BB16_174:
	shl.b64 	%rd2841, %rd5806, 3;
	add.s64 	%rd2842, %rd62, %rd2841;
	ld.global.u64 	%rd2843, [%rd2842];
	and.b64  	%rd2844, %rd2843, 255;
	xor.b64  	%rd2845, %rd2844, %rd5808;
	mul.lo.s64 	%rd2846, %rd2845, 1099511628211;
	shr.u64 	%rd2847, %rd2843, 8;
	and.b64  	%rd2848, %rd2847, 255;
	xor.b64  	%rd2849, %rd2848, %rd2846;
	mul.lo.s64 	%rd2850, %rd2849, 1099511628211;
	shr.u64 	%rd2851, %rd2843, 16;
	and.b64  	%rd2852, %rd2851, 255;
	xor.b64  	%rd2853, %rd2852, %rd2850;
	mul.lo.s64 	%rd2854, %rd2853, 1099511628211;
	shr.u64 	%rd2855, %rd2843, 24;
	and.b64  	%rd2856, %rd2855, 255;
	xor.b64  	%rd2857, %rd2856, %rd2854;
	mul.lo.s64 	%rd2858, %rd2857, 1099511628211;
	shr.u64 	%rd2859, %rd2843, 32;
	and.b64  	%rd2860, %rd2859, 255;
	xor.b64  	%rd2861, %rd2860, %rd2858;
	mul.lo.s64 	%rd2862, %rd2861, 1099511628211;
	shr.u64 	%rd2863, %rd2843, 40;
	and.b64  	%rd2864, %rd2863, 255;
	xor.b64  	%rd2865, %rd2864, %rd2862;
	mul.lo.s64 	%rd2866, %rd2865, 1099511628211;
	shr.u64 	%rd2867, %rd2843, 48;
	and.b64  	%rd2868, %rd2867, 255;
	xor.b64  	%rd2869, %rd2868, %rd2866;
	mul.lo.s64 	%rd2870, %rd2869, 1099511628211;
	shr.u64 	%rd2871, %rd2843, 56;
	xor.b64  	%rd2872, %rd2871, %rd2870;
	mul.lo.s64 	%rd2873, %rd2872, 1099511628211;
	ld.global.u64 	%rd2874, [%rd2842+8];
	and.b64  	%rd2875, %rd2874, 255;
	xor.b64  	%rd2876, %rd2875, %rd2873;
	mul.lo.s64 	%rd2877, %rd2876, 1099511628211;
	shr.u64 	%rd2878, %rd2874, 8;
	and.b64  	%rd2879, %rd2878, 255;
	xor.b64  	%rd2880, %rd2879, %rd2877;
	mul.lo.s64 	%rd2881, %rd2880, 1099511628211;
	shr.u64 	%rd2882, %rd2874, 16;
	and.b64  	%rd2883, %rd2882, 255;
	xor.b64  	%rd2884, %rd2883, %rd2881;
	mul.lo.s64 	%rd2885, %rd2884, 1099511628211;
	shr.u64 	%rd2886, %rd2874, 24;
	and.b64  	%rd2887, %rd2886, 255;
	xor.b64  	%rd2888, %rd2887, %rd2885;
	mul.lo.s64 	%rd2889, %rd2888, 1099511628211;
	shr.u64 	%rd2890, %rd2874, 32;
	and.b64  	%rd2891, %rd2890, 255;
	xor.b64  	%rd2892, %rd2891, %rd2889;
	mul.lo.s64 	%rd2893, %rd2892, 1099511628211;
	shr.u64 	%rd2894, %rd2874, 40;
	and.b64  	%rd2895, %rd2894, 255;
	xor.b64  	%rd2896, %rd2895, %rd2893;
	mul.lo.s64 	%rd2897, %rd2896, 1099511628211;
	shr.u64 	%rd2898, %rd2874, 48;
	and.b64  	%rd2899, %rd2898, 255;
	xor.b64  	%rd2900, %rd2899, %rd2897;
	mul.lo.s64 	%rd2901, %rd2900, 1099511628211;
	shr.u64 	%rd2902, %rd2874, 56;
	xor.b64  	%rd2903, %rd2902, %rd2901;
	mul.lo.s64 	%rd5808, %rd2903, 1099511628211;
	add.s64 	%rd5806, %rd5806, 2;
	setp.ne.s64 	%p152, %rd5806, %rd263;
	mov.u64 	%rd5809, %rd263;
	@%p152 bra 	$L__BB16_174;
$L__BB16_175:
	and.b64  	%rd2904, %rd627, 1;
	setp.eq.b64 	%p153, %rd2904, 1;
	not.pred 	%p154, %p153;
	@%p154 bra 	$L__BB16_177;
	shl.b64 	%rd2905, %rd5809, 3;
	add.s64 	%rd2906, %rd62, %rd2905;
	ld.global.u64 	%rd2907, [%rd2906];
	and.b64  	%rd2908, %rd2907, 255;
	xor.b64  	%rd2909, %rd2908, %rd5808;
	mul.lo.s64 	%rd2910, %rd2909, 1099511628211;
	shr.u64 	%rd2911, %rd2907, 8;
	and.b64  	%rd2912, %rd2911, 255;
	xor.b64  	%rd2913, %rd2912, %rd2910;
	mul.lo.s64 	%rd2914, %rd2913, 1099511628211;
	shr.u64 	%rd2915, %rd2907, 16;
	and.b64  	%rd2916, %rd2915, 255;
	xor.b64  	%rd2917, %rd2916, %rd2914;
	mul.lo.s64 	%rd2918, %rd2917, 1099511628211;
	shr.u64 	%rd2919, %rd2907, 24;
	and.b64  	%rd2920, %rd2919, 255;
	xor.b64  	%rd2921, %rd2920, %rd2918;
	mul.lo.s64 	%rd2922, %rd2921, 1099511628211;
	shr.u64 	%rd2923, %rd2907, 32;
	and.b64  	%rd2924, %rd2923, 255;
	xor.b64  	%rd2925, %rd2924, %rd2922;
	mul.lo.s64 	%rd2926, %rd2925, 1099511628211;
	shr.u64 	%rd2927, %rd2907, 40;
	and.b64  	%rd2928, %rd2927, 255;
	xor.b64  	%rd2929, %rd2928, %rd2926;
	mul.lo.s64 	%rd2930, %rd2929, 1099511628211;
	shr.u64 	%rd2931, %rd2907, 48;
	and.b64  	%rd2932, %rd2931, 255;
	xor.b64  	%rd2933, %rd2932, %rd2930;
	mul.lo.s64 	%rd2934, %rd2933, 1099511628211;
	shr.u64 	%rd2935, %rd2907, 56;
	xor.b64  	%rd2936, %rd2935, %rd2934;
	mul.lo.s64 	%rd5808, %rd2936, 1099511628211;
$L__BB16_177:
	setp.eq.s64 	%p155, %rd5803, %rd5808;
	@%p155 bra 	$L__BB16_192;
	mov.b64 	%rd5816, -3750763034362895579;
	@%p145 bra 	$L__BB16_184;
	setp.eq.s64 	%p157, %rd627, 1;
	mov.b64 	%rd5816, -3750763034362895579;
	mov.b64 	%rd5814, 0;
	@%p157 bra 	$L__BB16_182;
	mov.b64 	%rd5816, -3750763034362895579;
	mov.b64 	%rd5817, 0;
$L__BB16_181:
	shl.b64 	%rd2943, %rd5817, 3;
	add.s64 	%rd2944, %rd267, %rd2943;
	ld.global.u64 	%rd2945, [%rd2944];
	and.b64  	%rd2946, %rd2945, 255;
	xor.b64  	%rd2947, %rd2946, %rd5816;
	mul.lo.s64 	%rd2948, %rd2947, 1099511628211;
	shr.u64 	%rd2949, %rd2945, 8;
	and.b64  	%rd2950, %rd2949, 255;
	xor.b64  	%rd2951, %rd2950, %rd2948;
	mul.lo.s64 	%rd2952, %rd2951, 1099511628211;
	shr.u64 	%rd2953, %rd2945, 16;
	and.b64  	%rd2954, %rd2953, 255;
	xor.b64  	%rd2955, %rd2954, %rd2952;
	mul.lo.s64 	%rd2956, %rd2955, 1099511628211;
	shr.u64 	%rd2957, %rd2945, 24;
	and.b64  	%rd2958, %rd2957, 255;
	xor.b64  	%rd2959, %rd2958, %rd2956;
	mul.lo.s64 	%rd2960, %rd2959, 1099511628211;
	shr.u64 	%rd2961, %rd2945, 32;
	and.b64  	%rd2962, %rd2961, 255;
	xor.b64  	%rd2963, %rd2962, %rd2960;
	mul.lo.s64 	%rd2964, %rd2963, 1099511628211;
	shr.u64 	%rd2965, %rd2945, 40;
	and.b64  	%rd2966, %rd2965, 255;
	xor.b64  	%rd2967, %rd2966, %rd2964;
	mul.lo.s64 	%rd2968, %rd2967, 1099511628211;
	shr.u64 	%rd2969, %rd2945, 48;
	and.b64  	%rd2970, %rd2969, 255;
	xor.b64  	%rd2971, %rd2970, %rd2968;
	mul.lo.s64 	%rd2972, %rd2971, 1099511628211;
	shr.u64 	%rd2973, %rd2945, 56;
	xor.b64  	%rd2974, %rd2973, %rd2972;
	mul.lo.s64 	%rd2975, %rd2974, 1099511628211;
	ld.global.u64 	%rd2976, [%rd2944+8];
	and.b64  	%rd2977, %rd2976, 255;
	xor.b64  	%rd2978, %rd2977, %rd2975;
	mul.lo.s64 	%rd2979, %rd2978, 1099511628211;
	shr.u64 	%rd2980, %rd2976, 8;
	and.b64  	%rd2981, %rd2980, 255;
	xor.b64  	%rd2982, %rd2981, %rd2979;
	mul.lo.s64 	%rd2983, %rd2982, 1099511628211;
	shr.u64 	%rd2984, %rd2976, 16;
	and.b64  	%rd2985, %rd2984, 255;
	xor.b64  	%rd2986, %rd2985, %rd2983;
	mul.lo.s64 	%rd2987, %rd2986, 1099511628211;
	shr.u64 	%rd2988, %rd2976, 24;
	and.b64  	%rd2989, %rd2988, 255;
	xor.b64  	%rd2990, %rd2989, %rd2987;
	mul.lo.s64 	%rd2991, %rd2990, 1099511628211;
	shr.u64 	%rd2992, %rd2976, 32;
	and.b64  	%rd2993, %rd2992, 255;
	xor.b64  	%rd2994, %rd2993, %rd2991;
	mul.lo.s64 	%rd2995, %rd2994, 1099511628211;
	shr.u64 	%rd2996, %rd2976, 40;
	and.b64  	%rd2997, %rd2996, 255;
	xor.b64  	%rd2998, %rd2997, %rd2995;
	mul.lo.s64 	%rd2999, %rd2998, 1099511628211;
	shr.u64 	%rd3000, %rd2976, 48;
	and.b64  	%rd3001, %rd3000, 255;
	xor.b64  	%rd3002, %rd3001, %rd2999;
	mul.lo.s64 	%rd3003, %rd3002, 1099511628211;
	shr.u64 	%rd3004, %rd2976, 56;
	xor.b64  	%rd3005, %rd3004, %rd3003;
	mul.lo.s64 	%rd5816, %rd3005, 1099511628211;
	add.s64 	%rd5817, %rd5817, 2;
	setp.eq.s64 	%p158, %rd5817, %rd263;
	mov.u64 	%rd5814, %rd263;
	@%p158 bra 	$L__BB16_182;
	bra.uni 	$L__BB16_181;
$L__BB16_182:
	and.b64  	%rd3006, %rd627, 1;
	setp.eq.b64 	%p159, %rd3006, 1;
	not.pred 	%p160, %p159;
	@%p160 bra 	$L__BB16_184;
	shl.b64 	%rd3007, %rd5814, 3;
	add.s64 	%rd3008, %rd267, %rd3007;
	ld.global.u64 	%rd3009, [%rd3008];
	and.b64  	%rd3010, %rd3009, 255;
	xor.b64  	%rd3011, %rd3010, %rd5816;
	mul.lo.s64 	%rd3012, %rd3011, 1099511628211;
	shr.u64 	%rd3013, %rd3009, 8;
	and.b64  	%rd3014, %rd3013, 255;
	xor.b64  	%rd3015, %rd3014, %rd3012;
	mul.lo.s64 	%rd3016, %rd3015, 1099511628211;
	shr.u64 	%rd3017, %rd3009, 16;
	and.b64  	%rd3018, %rd3017, 255;
	xor.b64  	%rd3019, %rd3018, %rd3016;
	mul.lo.s64 	%rd3020, %rd3019, 1099511628211;
	shr.u64 	%rd3021, %rd3009, 24;
	and.b64  	%rd3022, %rd3021, 255;
	xor.b64  	%rd3023, %rd3022, %rd3020;
	mul.lo.s64 	%rd3024, %rd3023, 1099511628211;
	shr.u64 	%rd3025, %rd3009, 32;
	and.b64  	%rd3026, %rd3025, 255;
	xor.b64  	%rd3027, %rd3026, %rd3024;
	mul.lo.s64 	%rd3028, %rd3027, 1099511628211;
	shr.u64 	%rd3029, %rd3009, 40;
	and.b64  	%rd3030, %rd3029, 255;
	xor.b64  	%rd3031, %rd3030, %rd3028;
	mul.lo.s64 	%rd3032, %rd3031, 1099511628211;
	shr.u64 	%rd3033, %rd3009, 48;
	and.b64  	%rd3034, %rd3033, 255;
	xor.b64  	%rd3035, %rd3034, %rd3032;
	mul.lo.s64 	%rd3036, %rd3035, 1099511628211;
	shr.u64 	%rd3037, %rd3009, 56;
	xor.b64  	%rd3038, %rd3037, %rd3036;
	mul.lo.s64 	%rd5816, %rd3038, 1099511628211;
$L__BB16_184:
	mov.b64 	%rd5821, -3750763034362895579;
	@%p145 bra 	$L__BB16_190;
	setp.eq.s64 	%p162, %rd627, 1;
	mov.b64 	%rd5821, -3750763034362895579;
	mov.b64 	%rd5822, 0;
	@%p162 bra 	$L__BB16_188;
	mov.b64 	%rd5821, -3750763034362895579;
	mov.b64 	%rd5819, 0;
$L__BB16_187:
	shl.b64 	%rd3045, %rd5819, 3;
	add.s64 	%rd3046, %rd62, %rd3045;
	ld.global.u64 	%rd3047, [%rd3046];
	and.b64  	%rd3048, %rd3047, 255;
	xor.b64  	%rd3049, %rd3048, %rd5821;
	mul.lo.s64 	%rd3050, %rd3049, 1099511628211;
	shr.u64 	%rd3051, %rd3047, 8;
	and.b64  	%rd3052, %rd3051, 255;
	xor.b64  	%rd3053, %rd3052, %rd3050;
	mul.lo.s64 	%rd3054, %rd3053, 1099511628211;
	shr.u64 	%rd3055, %rd3047, 16;
	and.b64  	%rd3056, %rd3055, 255;
	xor.b64  	%rd3057, %rd3056, %rd3054;
	mul.lo.s64 	%rd3058, %rd3057, 1099511628211;
	shr.u64 	%rd3059, %rd3047, 24;
	and.b64  	%rd3060, %rd3059, 255;
	xor.b64  	%rd3061, %rd3060, %rd3058;
	mul.lo.s64 	%rd3062, %rd3061, 1099511628211;
	shr.u64 	%rd3063, %rd3047, 32;
	and.b64  	%rd3064, %rd3063, 255;
	xor.b64  	%rd3065, %rd3064, %rd3062;
	mul.lo.s64 	%rd3066, %rd3065, 1099511628211;
	shr.u64 	%rd3067, %rd3047, 40;
	and.b64  	%rd3068, %rd3067, 255;
	xor.b64  	%rd3069, %rd3068, %rd3066;
	mul.lo.s64 	%rd3070, %rd3069, 1099511628211;
	shr.u64 	%rd3071, %rd3047, 48;
	and.b64  	%rd3072, %rd3071, 255;
	xor.b64  	%rd3073, %rd3072, %rd3070;
	mul.lo.s64 	%rd3074, %rd3073, 1099511628211;
	shr.u64 	%rd3075, %rd3047, 56;
	xor.b64  	%rd3076, %rd3075, %rd3074;
	mul.lo.s64 	%rd3077, %rd3076, 1099511628211;
	ld.global.u64 	%rd3078, [%rd3046+8];
	and.b64  	%rd3079, %rd3078, 255;
	xor.b64  	%rd3080, %rd3079, %rd3077;
	mul.lo.s64 	%rd3081, %rd3080, 1099511628211;
	shr.u64 	%rd3082, %rd3078, 8;
	and.b64  	%rd3083, %rd3082, 255;
	xor.b64  	%rd3084, %rd3083, %rd3081;
	mul.lo.s64 	%rd3085, %rd3084, 1099511628211;
	shr.u64 	%rd3086, %rd3078, 16;
	and.b64  	%rd3087, %rd3086, 255;
	xor.b64  	%rd3088, %rd3087, %rd3085;
	mul.lo.s64 	%rd3089, %rd3088, 1099511628211;
	shr.u64 	%rd3090, %rd3078, 24;
	and.b64  	%rd3091, %rd3090, 255;
	xor.b64  	%rd3092, %rd3091, %rd3089;
	mul.lo.s64 	%rd3093, %rd3092, 1099511628211;
	shr.u64 	%rd3094, %rd3078, 32;
	and.b64  	%rd3095, %rd3094, 255;
	xor.b64  	%rd3096, %rd3095, %rd3093;
	mul.lo.s64 	%rd3097, %rd3096, 1099511628211;
	shr.u64 	%rd3098, %rd3078, 40;
	and.b64  	%rd3099, %rd3098, 255;
	xor.b64  	%rd3100, %rd3099, %rd3097;
	mul.lo.s64 	%rd3101, %rd3100, 1099511628211;
	shr.u64 	%rd3102, %rd3078, 48;
	and.b64  	%rd3103, %rd3102, 255;
	xor.b64  	%rd3104, %rd3103, %rd3101;
	mul.lo.s64 	%rd3105, %rd3104, 1099511628211;
	shr.u64 	%rd3106, %rd3078, 56;
	xor.b64  	%rd3107, %rd3106, %rd3105;
	mul.lo.s64 	%rd5821, %rd3107, 1099511628211;
	add.s64 	%rd5819, %rd5819, 2;
	setp.ne.s64 	%p163, %rd5819, %rd263;
	mov.u64 	%rd5822, %rd263;
	@%p163 bra 	$L__BB16_187;
$L__BB16_188:
	and.b64  	%rd3108, %rd627, 1;
	setp.eq.b64 	%p164, %rd3108, 1;
	not.pred 	%p165, %p164;
	@%p165 bra 	$L__BB16_190;
	shl.b64 	%rd3109, %rd5822, 3;
	add.s64 	%rd3110, %rd62, %rd3109;
	ld.global.u64 	%rd3111, [%rd3110];
	and.b64  	%rd3112, %rd3111, 255;
	xor.b64  	%rd3113, %rd3112, %rd5821;
	mul.lo.s64 	%rd3114, %rd3113, 1099511628211;
	shr.u64 	%rd3115, %rd3111, 8;
	and.b64  	%rd3116, %rd3115, 255;
	xor.b64  	%rd3117, %rd3116, %rd3114;
	mul.lo.s64 	%rd3118, %rd3117, 1099511628211;
	shr.u64 	%rd3119, %rd3111, 16;
	and.b64  	%rd3120, %rd3119, 255;
	xor.b64  	%rd3121, %rd3120, %rd3118;
	mul.lo.s64 	%rd3122, %rd3121, 1099511628211;
	shr.u64 	%rd3123, %rd3111, 24;
	and.b64  	%rd3124, %rd3123, 255;
	xor.b64  	%rd3125, %rd3124, %rd3122;
	mul.lo.s64 	%rd3126, %rd3125, 1099511628211;
	shr.u64 	%rd3127, %rd3111, 32;
	and.b64  	%rd3128, %rd3127, 255;
	xor.b64  	%rd3129, %rd3128, %rd3126;
	mul.lo.s64 	%rd3130, %rd3129, 1099511628211;
	shr.u64 	%rd3131, %rd3111, 40;
	and.b64  	%rd3132, %rd3131, 255;
	xor.b64  	%rd3133, %rd3132, %rd3130;
	mul.lo.s64 	%rd3134, %rd3133, 1099511628211;
	shr.u64 	%rd3135, %rd3111, 48;
	and.b64  	%rd3136, %rd3135, 255;
	xor.b64  	%rd3137, %rd3136, %rd3134;
	mul.lo.s64 	%rd3138, %rd3137, 1099511628211;
	shr.u64 	%rd3139, %rd3111, 56;
	xor.b64  	%rd3140, %rd3139, %rd3138;
	mul.lo.s64 	%rd5821, %rd3140, 1099511628211;
$L__BB16_190:
	setp.ge.u64 	%p166, %rd5816, %rd5821;
	@%p166 bra 	$L__BB16_196;
$L__BB16_191:
	add.s64 	%rd5798, %rd5799, 1;
	mov.u64 	%rd5799, %rd265;
	bra.uni 	$L__BB16_196;
$L__BB16_192:
	setp.eq.s32 	%p167, %r2, 0;
	@%p167 bra 	$L__BB16_196;
	mov.b64 	%rd5812, 0;
$L__BB16_194:
	shl.b64 	%rd3142, %rd5812, 3;
	add.s64 	%rd3143, %rd267, %rd3142;
	ld.global.u64 	%rd287, [%rd3143];
	add.s64 	%rd3144, %rd62, %rd3142;
	ld.global.u64 	%rd288, [%rd3144];
	setp.lt.u64 	%p168, %rd287, %rd288;
	@%p168 bra 	$L__BB16_191;
	setp.le.u64 	%p169, %rd287, %rd288;
	add.s64 	%rd5812, %rd5812, 1;
	cvt.s64.s32 	%rd3145, %r2;
	setp.lt.u64 	%p170, %rd5812, %rd3145;
	and.pred  	%p171, %p169, %p170;
	@%p171 bra 	$L__BB16_194;
$L__BB16_196:
	setp.lt.s64 	%p172, %rd5798, %rd5799;
	@%p172 bra 	$L__BB16_165;
$L__BB16_197:
	setp.lt.s64 	%p173, %rd60, 1;
	mov.b64 	%rd5854, 0;
	mov.u64 	%rd5853, %rd60;
	@%p173 bra 	$L__BB16_229;
	mul.lo.s64 	%rd3148, %rd60, 511;
	shr.u64 	%rd5853, %rd3148, 9;
	shl.b64 	%rd3149, %rd5853, 3;
	add.s64 	%rd3150, %rd2, %rd3149;
	ld.global.u64 	%rd3151, [%rd3150];
	cvta.to.global.u64 	%rd313, %rd3151;
	setp.eq.s64 	%p174, %rd627, 0;
	mov.b64 	%rd5831, -3750763034362895579;
	@%p174 bra 	$L__BB16_204;
	setp.eq.s64 	%p175, %rd627, 1;
	mov.b64 	%rd5831, -3750763034362895579;
	mov.b64 	%rd5829, 0;
	@%p175 bra 	$L__BB16_202;
	and.b64  	%rd5829, %rd627, -2;
	mov.b64 	%rd5831, -3750763034362895579;
	mov.b64 	%rd5832, 0;
$L__BB16_201:
	shl.b64 	%rd3157, %rd5832, 3;
	add.s64 	%rd3158, %rd313, %rd3157;
	ld.global.u64 	%rd3159, [%rd3158];
	and.b64  	%rd3160, %rd3159, 255;
	xor.b64  	%rd3161, %rd3160, %rd5831;
	mul.lo.s64 	%rd3162, %rd3161, 1099511628211;
	shr.u64 	%rd3163, %rd3159, 8;
	and.b64  	%rd3164, %rd3163, 255;
	xor.b64  	%rd3165, %rd3164, %rd3162;
	mul.lo.s64 	%rd3166, %rd3165, 1099511628211;
	shr.u64 	%rd3167, %rd3159, 16;
	and.b64  	%rd3168, %rd3167, 255;
	xor.b64  	%rd3169, %rd3168, %rd3166;
	mul.lo.s64 	%rd3170, %rd3169, 1099511628211;
	shr.u64 	%rd3171, %rd3159, 24;
	and.b64  	%rd3172, %rd3171, 255;
	xor.b64  	%rd3173, %rd3172, %rd3170;
	mul.lo.s64 	%rd3174, %rd3173, 1099511628211;
	shr.u64 	%rd3175, %rd3159, 32;
	and.b64  	%rd3176, %rd3175, 255;
	xor.b64  	%rd3177, %rd3176, %rd3174;
	mul.lo.s64 	%rd3178, %rd3177, 1099511628211;
	shr.u64 	%rd3179, %rd3159, 40;
	and.b64  	%rd3180, %rd3179, 255;
	xor.b64  	%rd3181, %rd3180, %rd3178;
	mul.lo.s64 	%rd3182, %rd3181, 1099511628211;
	shr.u64 	%rd3183, %rd3159, 48;
	and.b64  	%rd3184, %rd3183, 255;
	xor.b64  	%rd3185, %rd3184, %rd3182;
	mul.lo.s64 	%rd3186, %rd3185, 1099511628211;
	shr.u64 	%rd3187, %rd3159, 56;
	xor.b64  	%rd3188, %rd3187, %rd3186;
	mul.lo.s64 	%rd3189, %rd3188, 1099511628211;
	ld.global.u64 	%rd3190, [%rd3158+8];
	and.b64  	%rd3191, %rd3190, 255;
	xor.b64  	%rd3192, %rd3191, %rd3189;
	mul.lo.s64 	%rd3193, %rd3192, 1099511628211;
	shr.u64 	%rd3194, %rd3190, 8;
	and.b64  	%rd3195, %rd3194, 255;
	xor.b64  	%rd3196, %rd3195, %rd3193;
	mul.lo.s64 	%rd3197, %rd3196, 1099511628211;
	shr.u64 	%rd3198, %rd3190, 16;
	and.b64  	%rd3199, %rd3198, 255;
	xor.b64  	%rd3200, %rd3199, %rd3197;
	mul.lo.s64 	%rd3201, %rd3200, 1099511628211;
	shr.u64 	%rd3202, %rd3190, 24;
	and.b64  	%rd3203, %rd3202, 255;
	xor.b64  	%rd3204, %rd3203, %rd3201;
	mul.lo.s64 	%rd3205, %rd3204, 1099511628211;
	shr.u64 	%rd3206, %rd3190, 32;
	and.b64  	%rd3207, %rd3206, 255;
	xor.b64  	%rd3208, %rd3207, %rd3205;
	mul.lo.s64 	%rd3209, %rd3208, 1099511628211;
	shr.u64 	%rd3210, %rd3190, 40;
	and.b64  	%rd3211, %rd3210, 255;
	xor.b64  	%rd3212, %rd3211, %rd3209;
	mul.lo.s64 	%rd3213, %rd3212, 1099511628211;
	shr.u64 	%rd3214, %rd3190, 48;
	and.b64  	%rd3215, %rd3214, 255;
	xor.b64  	%rd3216, %rd3215, %rd3213;
	mul.lo.s64 	%rd3217, %rd3216, 1099511628211;
	shr.u64 	%rd3218, %rd3190, 56;
	xor.b64  	%rd3219, %rd3218, %rd3217;
	mul.lo.s64 	%rd5831, %rd3219, 1099511628211;
	add.s64 	%rd5832, %rd5832, 2;
	setp.eq.s64 	%p176, %rd5832, %rd5829;
	@%p176 bra 	$L__BB16_202;
	bra.uni 	$L__BB16_201;
$L__BB16_202:
	and.b64  	%rd3220, %rd627, 1;
	setp.eq.b64 	%p177, %rd3220, 1;
	not.pred 	%p178, %p177;
	@%p178 bra 	$L__BB16_204;
	shl.b64 	%rd3221, %rd5829, 3;
	add.s64 	%rd3222, %rd313, %rd3221;
	ld.global.u64 	%rd3223, [%rd3222];
	and.b64  	%rd3224, %rd3223, 255;
	xor.b64  	%rd3225, %rd3224, %rd5831;
	mul.lo.s64 	%rd3226, %rd3225, 1099511628211;
	shr.u64 	%rd3227, %rd3223, 8;
	and.b64  	%rd3228, %rd3227, 255;
	xor.b64  	%rd3229, %rd3228, %rd3226;
	mul.lo.s64 	%rd3230, %rd3229, 1099511628211;
	shr.u64 	%rd3231, %rd3223, 16;
	and.b64  	%rd3232, %rd3231, 255;
	xor.b64  	%rd3233, %rd3232, %rd3230;
	mul.lo.s64 	%rd3234, %rd3233, 1099511628211;
	shr.u64 	%rd3235, %rd3223, 24;
	and.b64  	%rd3236, %rd3235, 255;
	xor.b64  	%rd3237, %rd3236, %rd3234;
	mul.lo.s64 	%rd3238, %rd3237, 1099511628211;
	shr.u64 	%rd3239, %rd3223, 32;
	and.b64  	%rd3240, %rd3239, 255;
	xor.b64  	%rd3241, %rd3240, %rd3238;
	mul.lo.s64 	%rd3242, %rd3241, 1099511628211;
	shr.u64 	%rd3243, %rd3223, 40;
	and.b64  	%rd3244, %rd3243, 255;
	xor.b64  	%rd3245, %rd3244, %rd3242;
	mul.lo.s64 	%rd3246, %rd3245, 1099511628211;
	shr.u64 	%rd3247, %rd3223, 48;
	and.b64  	%rd3248, %rd3247, 255;
	xor.b64  	%rd3249, %rd3248, %rd3246;
	mul.lo.s64 	%rd3250, %rd3249, 1099511628211;
	shr.u64 	%rd3251, %rd3223, 56;
	xor.b64  	%rd3252, %rd3251, %rd3250;
	mul.lo.s64 	%rd5831, %rd3252, 1099511628211;
$L__BB16_204:
	setp.eq.s64 	%p179, %rd627, 0;
	mov.b64 	%rd5836, -3750763034362895579;
	@%p179 bra 	$L__BB16_210;
	setp.eq.s64 	%p180, %rd627, 1;
	mov.b64 	%rd5836, -3750763034362895579;
	mov.b64 	%rd5837, 0;
	@%p180 bra 	$L__BB16_208;
	and.b64  	%rd5837, %rd627, -2;
	mov.b64 	%rd5836, -3750763034362895579;
	mov.b64 	%rd5834, 0;
$L__BB16_207:
	shl.b64 	%rd3259, %rd5834, 3;
	add.s64 	%rd3260, %rd62, %rd3259;
	ld.global.u64 	%rd3261, [%rd3260];
	and.b64  	%rd3262, %rd3261, 255;
	xor.b64  	%rd3263, %rd3262, %rd5836;
	mul.lo.s64 	%rd3264, %rd3263, 1099511628211;
	shr.u64 	%rd3265, %rd3261, 8;
	and.b64  	%rd3266, %rd3265, 255;
	xor.b64  	%rd3267, %rd3266, %rd3264;
	mul.lo.s64 	%rd3268, %rd3267, 1099511628211;
	shr.u64 	%rd3269, %rd3261, 16;
	and.b64  	%rd3270, %rd3269, 255;
	xor.b64  	%rd3271, %rd3270, %rd3268;
	mul.lo.s64 	%rd3272, %rd3271, 1099511628211;
	shr.u64 	%rd3273, %rd3261, 24;
	and.b64  	%rd3274, %rd3273, 255;
	xor.b64  	%rd3275, %rd3274, %rd3272;
	mul.lo.s64 	%rd3276, %rd3275, 1099511628211;
	shr.u64 	%rd3277, %rd3261, 32;
	and.b64  	%rd3278, %rd3277, 255;
	xor.b64  	%rd3279, %rd3278, %rd3276;
	mul.lo.s64 	%rd3280, %rd3279, 1099511628211;
	shr.u64 	%rd3281, %rd3261, 40;
	and.b64  	%rd3282, %rd3281, 255;
	xor.b64  	%rd3283, %rd3282, %rd3280;
	mul.lo.s64 	%rd3284, %rd3283, 1099511628211;
	shr.u64 	%rd3285, %rd3261, 48;
	and.b64  	%rd3286, %rd3285, 255;
	xor.b64  	%rd3287, %rd3286, %rd3284;
	mul.lo.s64 	%rd3288, %rd3287, 1099511628211;
	shr.u64 	%rd3289, %rd3261, 56;
	xor.b64  	%rd3290, %rd3289, %rd3288;
	mul.lo.s64 	%rd3291, %rd3290, 1099511628211;
	ld.global.u64 	%rd3292, [%rd3260+8];
	and.b64  	%rd3293, %rd3292, 255;
	xor.b64  	%rd3294, %rd3293, %rd3291;
	mul.lo.s64 	%rd3295, %rd3294, 1099511628211;
	shr.u64 	%rd3296, %rd3292, 8;
	and.b64  	%rd3297, %rd3296, 255;
	xor.b64  	%rd3298, %rd3297, %rd3295;
	mul.lo.s64 	%rd3299, %rd3298, 1099511628211;
	shr.u64 	%rd3300, %rd3292, 16;
	and.b64  	%rd3301, %rd3300, 255;
	xor.b64  	%rd3302, %rd3301, %rd3299;
	mul.lo.s64 	%rd3303, %rd3302, 1099511628211;
	shr.u64 	%rd3304, %rd3292, 24;
	and.b64  	%rd3305, %rd3304, 255;
	xor.b64  	%rd3306, %rd3305, %rd3303;
	mul.lo.s64 	%rd3307, %rd3306, 1099511628211;
	shr.u64 	%rd3308, %rd3292, 32;
	and.b64  	%rd3309, %rd3308, 255;
	xor.b64  	%rd3310, %rd3309, %rd3307;
	mul.lo.s64 	%rd3311, %rd3310, 1099511628211;
	shr.u64 	%rd3312, %rd3292, 40;
	and.b64  	%rd3313, %rd3312, 255;
	xor.b64  	%rd3314, %rd3313, %rd3311;
	mul.lo.s64 	%rd3315, %rd3314, 1099511628211;
	shr.u64 	%rd3316, %rd3292, 48;
	and.b64  	%rd3317, %rd3316, 255;
	xor.b64  	%rd3318, %rd3317, %rd3315;
	mul.lo.s64 	%rd3319, %rd3318, 1099511628211;
	shr.u64 	%rd3320, %rd3292, 56;
	xor.b64  	%rd3321, %rd3320, %rd3319;
	mul.lo.s64 	%rd5836, %rd3321, 1099511628211;
	add.s64 	%rd5834, %rd5834, 2;
	setp.ne.s64 	%p181, %rd5834, %rd5837;
	@%p181 bra 	$L__BB16_207;
$L__BB16_208:
	and.b64  	%rd3322, %rd627, 1;
	setp.eq.b64 	%p182, %rd3322, 1;
	not.pred 	%p183, %p182;
	@%p183 bra 	$L__BB16_210;
	shl.b64 	%rd3323, %rd5837, 3;
	add.s64 	%rd3324, %rd62, %rd3323;
	ld.global.u64 	%rd3325, [%rd3324];
	and.b64  	%rd3326, %rd3325, 255;
	xor.b64  	%rd3327, %rd3326, %rd5836;
	mul.lo.s64 	%rd3328, %rd3327, 1099511628211;
	shr.u64 	%rd3329, %rd3325, 8;
	and.b64  	%rd3330, %rd3329, 255;
	xor.b64  	%rd3331, %rd3330, %rd3328;
	mul.lo.s64 	%rd3332, %rd3331, 1099511628211;
	shr.u64 	%rd3333, %rd3325, 16;
	and.b64  	%rd3334, %rd3333, 255;
	xor.b64  	%rd3335, %rd3334, %rd3332;
	mul.lo.s64 	%rd3336, %rd3335, 1099511628211;
	shr.u64 	%rd3337, %rd3325, 24;
	and.b64  	%rd3338, %rd3337, 255;
	xor.b64  	%rd3339, %rd3338, %rd3336;
	mul.lo.s64 	%rd3340, %rd3339, 1099511628211;
	shr.u64 	%rd3341, %rd3325, 32;
	and.b64  	%rd3342, %rd3341, 255;
	xor.b64  	%rd3343, %rd3342, %rd3340;
	mul.lo.s64 	%rd3344, %rd3343, 1099511628211;
	shr.u64 	%rd3345, %rd3325, 40;
	and.b64  	%rd3346, %rd3345, 255;
	xor.b64  	%rd3347, %rd3346, %rd3344;
	mul.lo.s64 	%rd3348, %rd3347, 1099511628211;
	shr.u64 	%rd3349, %rd3325, 48;
	and.b64  	%rd3350, %rd3349, 255;
	xor.b64  	%rd3351, %rd3350, %rd3348;
	mul.lo.s64 	%rd3352, %rd3351, 1099511628211;
	shr.u64 	%rd3353, %rd3325, 56;
	xor.b64  	%rd3354, %rd3353, %rd3352;
	mul.lo.s64 	%rd5836, %rd3354, 1099511628211;
$L__BB16_210:
	setp.eq.s64 	%p184, %rd5831, %rd5836;
	@%p184 bra 	$L__BB16_225;
	setp.eq.s64 	%p185, %rd627, 0;
	mov.b64 	%rd5844, -3750763034362895579;
	@%p185 bra 	$L__BB16_217;
	setp.eq.s64 	%p186, %rd627, 1;
	mov.b64 	%rd5844, -3750763034362895579;
	mov.b64 	%rd5842, 0;
	@%p186 bra 	$L__BB16_215;
	and.b64  	%rd5842, %rd627, -2;
	mov.b64 	%rd5844, -3750763034362895579;
	mov.b64 	%rd5845, 0;
$L__BB16_214:
	shl.b64 	%rd3361, %rd5845, 3;
	add.s64 	%rd3362, %rd313, %rd3361;
	ld.global.u64 	%rd3363, [%rd3362];
	and.b64  	%rd3364, %rd3363, 255;
	xor.b64  	%rd3365, %rd3364, %rd5844;
	mul.lo.s64 	%rd3366, %rd3365, 1099511628211;
	shr.u64 	%rd3367, %rd3363, 8;
	and.b64  	%rd3368, %rd3367, 255;
	xor.b64  	%rd3369, %rd3368, %rd3366;
	mul.lo.s64 	%rd3370, %rd3369, 1099511628211;
	shr.u64 	%rd3371, %rd3363, 16;
	and.b64  	%rd3372, %rd3371, 255;
	xor.b64  	%rd3373, %rd3372, %rd3370;
	mul.lo.s64 	%rd3374, %rd3373, 1099511628211;
	shr.u64 	%rd3375, %rd3363, 24;
	and.b64  	%rd3376, %rd3375, 255;
	xor.b64  	%rd3377, %rd3376, %rd3374;
	mul.lo.s64 	%rd3378, %rd3377, 1099511628211;
	shr.u64 	%rd3379, %rd3363, 32;
	and.b64  	%rd3380, %rd3379, 255;
	xor.b64  	%rd3381, %rd3380, %rd3378;
	mul.lo.s64 	%rd3382, %rd3381, 1099511628211;
	shr.u64 	%rd3383, %rd3363, 40;
	and.b64  	%rd3384, %rd3383, 255;
	xor.b64  	%rd3385, %rd3384, %rd3382;
	mul.lo.s64 	%rd3386, %rd3385, 1099511628211;
	shr.u64 	%rd3387, %rd3363, 48;
	and.b64  	%rd3388, %rd3387, 255;
	xor.b64  	%rd3389, %rd3388, %rd3386;
	mul.lo.s64 	%rd3390, %rd3389, 1099511628211;
	shr.u64 	%rd3391, %rd3363, 56;
	xor.b64  	%rd3392, %rd3391, %rd3390;
	mul.lo.s64 	%rd3393, %rd3392, 1099511628211;
	ld.global.u64 	%rd3394, [%rd3362+8];
	and.b64  	%rd3395, %rd3394, 255;
	xor.b64  	%rd3396, %rd3395, %rd3393;
	mul.lo.s64 	%rd3397, %rd3396, 1099511628211;
	shr.u64 	%rd3398, %rd3394, 8;
	and.b64  	%rd3399, %rd3398, 255;
	xor.b64  	%rd3400, %rd3399, %rd3397;
	mul.lo.s64 	%rd3401, %rd3400, 1099511628211;
	shr.u64 	%rd3402, %rd3394, 16;
	and.b64  	%rd3403, %rd3402, 255;
	xor.b64  	%rd3404, %rd3403, %rd3401;
	mul.lo.s64 	%rd3405, %rd3404, 1099511628211;
	shr.u64 	%rd3406, %rd3394, 24;
	and.b64  	%rd3407, %rd3406, 255;
	xor.b64  	%rd3408, %rd3407, %rd3405;
	mul.lo.s64 	%rd3409, %rd3408, 1099511628211;
	shr.u64 	%rd3410, %rd3394, 32;
	and.b64  	%rd3411, %rd3410, 255;
	xor.b64  	%rd3412, %rd3411, %rd3409;
	mul.lo.s64 	%rd3413, %rd3412, 1099511628211;
	shr.u64 	%rd3414, %rd3394, 40;
	and.b64  	%rd3415, %rd3414, 255;
	xor.b64  	%rd3416, %rd3415, %rd3413;
	mul.lo.s64 	%rd3417, %rd3416, 1099511628211;
	shr.u64 	%rd3418, %rd3394, 48;
	and.b64  	%rd3419, %rd3418, 255;
	xor.b64  	%rd3420, %rd3419, %rd3417;
	mul.lo.s64 	%rd3421, %rd3420, 1099511628211;
	shr.u64 	%rd3422, %rd3394, 56;
	xor.b64  	%rd3423, %rd3422, %rd3421;
	mul.lo.s64 	%rd5844, %rd3423, 1099511628211;
	add.s64 	%rd5845, %rd5845, 2;
	setp.eq.s64 	%p187, %rd5845, %rd5842;
	@%p187 bra 	$L__BB16_215;
	bra.uni 	$L__BB16_214;
$L__BB16_215:
	and.b64  	%rd3424, %rd627, 1;
	setp.eq.b64 	%p188, %rd3424, 1;
	not.pred 	%p189, %p188;
	@%p189 bra 	$L__BB16_217;
	shl.b64 	%rd3425, %rd5842, 3;
	add.s64 	%rd3426, %rd313, %rd3425;
	ld.global.u64 	%rd3427, [%rd3426];
	and.b64  	%rd3428, %rd3427, 255;
	xor.b64  	%rd3429, %rd3428, %rd5844;
	mul.lo.s64 	%rd3430, %rd3429, 1099511628211;
	shr.u64 	%rd3431, %rd3427, 8;
	and.b64  	%rd3432, %rd3431, 255;
	xor.b64  	%rd3433, %rd3432, %rd3430;
	mul.lo.s64 	%rd3434, %rd3433, 1099511628211;
	shr.u64 	%rd3435, %rd3427, 16;
	and.b64  	%rd3436, %rd3435, 255;
	xor.b64  	%rd3437, %rd3436, %rd3434;
	mul.lo.s64 	%rd3438, %rd3437, 1099511628211;
	shr.u64 	%rd3439, %rd3427, 24;
	and.b64  	%rd3440, %rd3439, 255;
	xor.b64  	%rd3441, %rd3440, %rd3438;
	mul.lo.s64 	%rd3442, %rd3441, 1099511628211;
	shr.u64 	%rd3443, %rd3427, 32;
	and.b64  	%rd3444, %rd3443, 255;
	xor.b64  	%rd3445, %rd3444, %rd3442;
	mul.lo.s64 	%rd3446, %rd3445, 1099511628211;
	shr.u64 	%rd3447, %rd3427, 40;
	and.b64  	%rd3448, %rd3447, 255;
	xor.b64  	%rd3449, %rd3448, %rd3446;
	mul.lo.s64 	%rd3450, %rd3449, 1099511628211;
	shr.u64 	%rd3451, %rd3427, 48;
	and.b64  	%rd3452, %rd3451, 255;
	xor.b64  	%rd3453, %rd3452, %rd3450;
	mul.lo.s64 	%rd3454, %rd3453, 1099511628211;
	shr.u64 	%rd3455, %rd3427, 56;
	xor.b64  	%rd3456, %rd3455, %rd3454;
	mul.lo.s64 	%rd5844, %rd3456, 1099511628211;
$L__BB16_217:
	setp.eq.s64 	%p190, %rd627, 0;
	mov.b64 	%rd5849, -3750763034362895579;
	@%p190 bra 	$L__BB16_223;
	setp.eq.s64 	%p191, %rd627, 1;
	mov.b64 	%rd5849, -3750763034362895579;
	mov.b64 	%rd5850, 0;
	@%p191 bra 	$L__BB16_221;
	and.b64  	%rd5850, %rd627, -2;
	mov.b64 	%rd5849, -3750763034362895579;
	mov.b64 	%rd5847, 0;
$L__BB16_220:
	shl.b64 	%rd3463, %rd5847, 3;
	add.s64 	%rd3464, %rd62, %rd3463;
	ld.global.u64 	%rd3465, [%rd3464];
	and.b64  	%rd3466, %rd3465, 255;
	xor.b64  	%rd3467, %rd3466, %rd5849;
	mul.lo.s64 	%rd3468, %rd3467, 1099511628211;
	shr.u64 	%rd3469, %rd3465, 8;
	and.b64  	%rd3470, %rd3469, 255;
	xor.b64  	%rd3471, %rd3470, %rd3468;
	mul.lo.s64 	%rd3472, %rd3471, 1099511628211;
	shr.u64 	%rd3473, %rd3465, 16;
	and.b64  	%rd3474, %rd3473, 255;
	xor.b64  	%rd3475, %rd3474, %rd3472;
	mul.lo.s64 	%rd3476, %rd3475, 1099511628211;
	shr.u64 	%rd3477, %rd3465, 24;
	and.b64  	%rd3478, %rd3477, 255;
	xor.b64  	%rd3479, %rd3478, %rd3476;
	mul.lo.s64 	%rd3480, %rd3479, 1099511628211;
	shr.u64 	%rd3481, %rd3465, 32;
	and.b64  	%rd3482, %rd3481, 255;
	xor.b64  	%rd3483, %rd3482, %rd3480;
	mul.lo.s64 	%rd3484, %rd3483, 1099511628211;
	shr.u64 	%rd3485, %rd3465, 40;
	and.b64  	%rd3486, %rd3485, 255;
	xor.b64  	%rd3487, %rd3486, %rd3484;
	mul.lo.s64 	%rd3488, %rd3487, 1099511628211;
	shr.u64 	%rd3489, %rd3465, 48;
	and.b64  	%rd3490, %rd3489, 255;
	xor.b64  	%rd3491, %rd3490, %rd3488;
	mul.lo.s64 	%rd3492, %rd3491, 1099511628211;
	shr.u64 	%rd3493, %rd3465, 56;
	xor.b64  	%rd3494, %rd3493, %rd3492;
	mul.lo.s64 	%rd3495, %rd3494, 1099511628211;
	ld.global.u64 	%rd3496, [%rd3464+8];
	and.b64  	%rd3497, %rd3496, 255;
	xor.b64  	%rd3498, %rd3497, %rd3495;
	mul.lo.s64 	%rd3499, %rd3498, 1099511628211;
	shr.u64 	%rd3500, %rd3496, 8;
	and.b64  	%rd3501, %rd3500, 255;
	xor.b64  	%rd3502, %rd3501, %rd3499;
	mul.lo.s64 	%rd3503, %rd3502, 1099511628211;
	shr.u64 	%rd3504, %rd3496, 16;
	and.b64  	%rd3505, %rd3504, 255;
	xor.b64  	%rd3506, %rd3505, %rd3503;
	mul.lo.s64 	%rd3507, %rd3506, 1099511628211;
	shr.u64 	%rd3508, %rd3496, 24;
	and.b64  	%rd3509, %rd3508, 255;
	xor.b64  	%rd3510, %rd3509, %rd3507;
	mul.lo.s64 	%rd3511, %rd3510, 1099511628211;
	shr.u64 	%rd3512, %rd3496, 32;
	and.b64  	%rd3513, %rd3512, 255;
	xor.b64  	%rd3514, %rd3513, %rd3511;
	mul.lo.s64 	%rd3515, %rd3514, 1099511628211;
	shr.u64 	%rd3516, %rd3496, 40;
	and.b64  	%rd3517, %rd3516, 255;
	xor.b64  	%rd3518, %rd3517, %rd3515;
	mul.lo.s64 	%rd3519, %rd3518, 1099511628211;
	shr.u64 	%rd3520, %rd3496, 48;
	and.b64  	%rd3521, %rd3520, 255;
	xor.b64  	%rd3522, %rd3521, %rd3519;
	mul.lo.s64 	%rd3523, %rd3522, 1099511628211;
	shr.u64 	%rd3524, %rd3496, 56;
	xor.b64  	%rd3525, %rd3524, %rd3523;
	mul.lo.s64 	%rd5849, %rd3525, 1099511628211;
	add.s64 	%rd5847, %rd5847, 2;
	setp.ne.s64 	%p192, %rd5847, %rd5850;
	@%p192 bra 	$L__BB16_220;
$L__BB16_221:
	and.b64  	%rd3526, %rd627, 1;
	setp.eq.b64 	%p193, %rd3526, 1;
	not.pred 	%p194, %p193;
	@%p194 bra 	$L__BB16_223;
	shl.b64 	%rd3527, %rd5850, 3;
	add.s64 	%rd3528, %rd62, %rd3527;
	ld.global.u64 	%rd3529, [%rd3528];
	and.b64  	%rd3530, %rd3529, 255;
	xor.b64  	%rd3531, %rd3530, %rd5849;
	mul.lo.s64 	%rd3532, %rd3531, 1099511628211;
	shr.u64 	%rd3533, %rd3529, 8;
	and.b64  	%rd3534, %rd3533, 255;
	xor.b64  	%rd3535, %rd3534, %rd3532;
	mul.lo.s64 	%rd3536, %rd3535, 1099511628211;
	shr.u64 	%rd3537, %rd3529, 16;
	and.b64  	%rd3538, %rd3537, 255;
	xor.b64  	%rd3539, %rd3538, %rd3536;
	mul.lo.s64 	%rd3540, %rd3539, 1099511628211;
	shr.u64 	%rd3541, %rd3529, 24;
	and.b64  	%rd3542, %rd3541, 255;
	xor.b64  	%rd3543, %rd3542, %rd3540;
	mul.lo.s64 	%rd3544, %rd3543, 1099511628211;
	shr.u64 	%rd3545, %rd3529, 32;
	and.b64  	%rd3546, %rd3545, 255;
	xor.b64  	%rd3547, %rd3546, %rd3544;
	mul.lo.s64 	%rd3548, %rd3547, 1099511628211;
	shr.u64 	%rd3549, %rd3529, 40;
	and.b64  	%rd3550, %rd3549, 255;
	xor.b64  	%rd3551, %rd3550, %rd3548;
	mul.lo.s64 	%rd3552, %rd3551, 1099511628211;
	shr.u64 	%rd3553, %rd3529, 48;
	and.b64  	%rd3554, %rd3553, 255;
	xor.b64  	%rd3555, %rd3554, %rd3552;
	mul.lo.s64 	%rd3556, %rd3555, 1099511628211;
	shr.u64 	%rd3557, %rd3529, 56;
	xor.b64  	%rd3558, %rd3557, %rd3556;
	mul.lo.s64 	%rd5849, %rd3558, 1099511628211;
$L__BB16_223:
	setp.ge.u64 	%p195, %rd5844, %rd5849;
	@%p195 bra 	$L__BB16_229;
$L__BB16_224:
	add.s64 	%rd5854, %rd5853, 1;
	mov.u64 	%rd5853, %rd60;
	bra.uni 	$L__BB16_229;
$L__BB16_225:
	setp.eq.s32 	%p196, %r2, 0;
	@%p196 bra 	$L__BB16_229;
	cvt.s64.s32 	%rd335, %r2;
	mov.b64 	%rd5840, 0;
$L__BB16_227:
	shl.b64 	%rd3562, %rd5840, 3;
	add.s64 	%rd3563, %rd313, %rd3562;
	ld.global.u64 	%rd337, [%rd3563];
	add.s64 	%rd3564, %rd62, %rd3562;
	ld.global.u64 	%rd338, [%rd3564];
	setp.lt.u64 	%p197, %rd337, %rd338;
	@%p197 bra 	$L__BB16_224;
	setp.le.u64 	%p198, %rd337, %rd338;
	add.s64 	%rd5840, %rd5840, 1;
	setp.lt.u64 	%p199, %rd5840, %rd335;
	and.pred  	%p200, %p198, %p199;
	mov.b64 	%rd5854, 0;
	@%p200 bra 	$L__BB16_227;
$L__BB16_229:
	setp.ge.s64 	%p201, %rd5854, %rd5853;
	mov.u64 	%rd5880, %rd5853;
	@%p201 bra 	$L__BB16_261;
	mad.lo.s64 	%rd3568, %rd5853, 127, %rd5854;
	shr.u64 	%rd5880, %rd3568, 7;
	shl.b64 	%rd3569, %rd5880, 3;
	add.s64 	%rd3570, %rd2, %rd3569;
	ld.global.u64 	%rd3571, [%rd3570];
	cvta.to.global.u64 	%rd363, %rd3571;
	setp.eq.s64 	%p202, %rd627, 0;
	mov.b64 	%rd5858, -3750763034362895579;
	@%p202 bra 	$L__BB16_236;
	setp.eq.s64 	%p203, %rd627, 1;
	mov.b64 	%rd5858, -3750763034362895579;
	mov.b64 	%rd5856, 0;
	@%p203 bra 	$L__BB16_234;
	and.b64  	%rd5856, %rd627, -2;
	mov.b64 	%rd5858, -3750763034362895579;
	mov.b64 	%rd5859, 0;
$L__BB16_233:
	shl.b64 	%rd3577, %rd5859, 3;
	add.s64 	%rd3578, %rd363, %rd3577;
	ld.global.u64 	%rd3579, [%rd3578];
	and.b64  	%rd3580, %rd3579, 255;
	xor.b64  	%rd3581, %rd3580, %rd5858;
	mul.lo.s64 	%rd3582, %rd3581, 1099511628211;
	shr.u64 	%rd3583, %rd3579, 8;
	and.b64  	%rd3584, %rd3583, 255;
	xor.b64  	%rd3585, %rd3584, %rd3582;
	mul.lo.s64 	%rd3586, %rd3585, 1099511628211;
	shr.u64 	%rd3587, %rd3579, 16;
	and.b64  	%rd3588, %rd3587, 255;
	xor.b64  	%rd3589, %rd3588, %rd3586;
	mul.lo.s64 	%rd3590, %rd3589, 1099511628211;
	shr.u64 	%rd3591, %rd3579, 24;
	and.b64  	%rd3592, %rd3591, 255;
	xor.b64  	%rd3593, %rd3592, %rd3590;
	mul.lo.s64 	%rd3594, %rd3593, 1099511628211;
	shr.u64 	%rd3595, %rd3579, 32;
	and.b64  	%rd3596, %rd3595, 255;
	xor.b64  	%rd3597, %rd3596, %rd3594;
	mul.lo.s64 	%rd3598, %rd3597, 1099511628211;
	shr.u64 	%rd3599, %rd3579, 40;
	and.b64  	%rd3600, %rd3599, 255;
	xor.b64  	%rd3601, %rd3600, %rd3598;
	mul.lo.s64 	%rd3602, %rd3601, 1099511628211;
	shr.u64 	%rd3603, %rd3579, 48;
	and.b64  	%rd3604, %rd3603, 255;
	xor.b64  	%rd3605, %rd3604, %rd3602;
	mul.lo.s64 	%rd3606, %rd3605, 1099511628211;
	shr.u64 	%rd3607, %rd3579, 56;
	xor.b64  	%rd3608, %rd3607, %rd3606;
	mul.lo.s64 	%rd3609, %rd3608, 1099511628211;
	ld.global.u64 	%rd3610, [%rd3578+8];
	and.b64  	%rd3611, %rd3610, 255;
	xor.b64  	%rd3612, %rd3611, %rd3609;
	mul.lo.s64 	%rd3613, %rd3612, 1099511628211;
	shr.u64 	%rd3614, %rd3610, 8;
	and.b64  	%rd3615, %rd3614, 255;
	xor.b64  	%rd3616, %rd3615, %rd3613;
	mul.lo.s64 	%rd3617, %rd3616, 1099511628211;
	shr.u64 	%rd3618, %rd3610, 16;
	and.b64  	%rd3619, %rd3618, 255;
	xor.b64  	%rd3620, %rd3619, %rd3617;
	mul.lo.s64 	%rd3621, %rd3620, 1099511628211;
	shr.u64 	%rd3622, %rd3610, 24;
	and.b64  	%rd3623, %rd3622, 255;
	xor.b64  	%rd3624, %rd3623, %rd3621;
	mul.lo.s64 	%rd3625, %rd3624, 1099511628211;
	shr.u64 	%rd3626, %rd3610, 32;
	and.b64  	%rd3627, %rd3626, 255;
	xor.b64  	%rd3628, %rd3627, %rd3625;
	mul.lo.s64 	%rd3629, %rd3628, 1099511628211;
	shr.u64 	%rd3630, %rd3610, 40;
	and.b64  	%rd3631, %rd3630, 255;
	xor.b64  	%rd3632, %rd3631, %rd3629;
	mul.lo.s64 	%rd3633, %rd3632, 1099511628211;
	shr.u64 	%rd3634, %rd3610, 48;
	and.b64  	%rd3635, %rd3634, 255;
	xor.b64  	%rd3636, %rd3635, %rd3633;
	mul.lo.s64 	%rd3637, %rd3636, 1099511628211;
	shr.u64 	%rd3638, %rd3610, 56;
	xor.b64  	%rd3639, %rd3638, %rd3637;
	mul.lo.s64 	%rd5858, %rd3639, 1099511628211;
	add.s64 	%rd5859, %rd5859, 2;
	setp.eq.s64 	%p204, %rd5859, %rd5856;
	@%p204 bra 	$L__BB16_234;
	bra.uni 	$L__BB16_233;
$L__BB16_234:
	and.b64  	%rd3640, %rd627, 1;
	setp.eq.b64 	%p205, %rd3640, 1;
	not.pred 	%p206, %p205;
	@%p206 bra 	$L__BB16_236;
	shl.b64 	%rd3641, %rd5856, 3;
	add.s64 	%rd3642, %rd363, %rd3641;
	ld.global.u64 	%rd3643, [%rd3642];
	and.b64  	%rd3644, %rd3643, 255;
	xor.b64  	%rd3645, %rd3644, %rd5858;
	mul.lo.s64 	%rd3646, %rd3645, 1099511628211;
	shr.u64 	%rd3647, %rd3643, 8;
	and.b64  	%rd3648, %rd3647, 255;
	xor.b64  	%rd3649, %rd3648, %rd3646;
	mul.lo.s64 	%rd3650, %rd3649, 1099511628211;
	shr.u64 	%rd3651, %rd3643, 16;
	and.b64  	%rd3652, %rd3651, 255;
	xor.b64  	%rd3653, %rd3652, %rd3650;
	mul.lo.s64 	%rd3654, %rd3653, 1099511628211;
	shr.u64 	%rd3655, %rd3643, 24;
	and.b64  	%rd3656, %rd3655, 255;
	xor.b64  	%rd3657, %rd3656, %rd3654;
	mul.lo.s64 	%rd3658, %rd3657, 1099511628211;
	shr.u64 	%rd3659, %rd3643, 32;
	and.b64  	%rd3660, %rd3659, 255;
	xor.b64  	%rd3661, %rd3660, %rd3658;
	mul.lo.s64 	%rd3662, %rd3661, 1099511628211;
	shr.u64 	%rd3663, %rd3643, 40;
	and.b64  	%rd3664, %rd3663, 255;
	xor.b64  	%rd3665, %rd3664, %rd3662;
	mul.lo.s64 	%rd3666, %rd3665, 1099511628211;
	shr.u64 	%rd3667, %rd3643, 48;
	and.b64  	%rd3668, %rd3667, 255;
	xor.b64  	%rd3669, %rd3668, %rd3666;
	mul.lo.s64 	%rd3670, %rd3669, 1099511628211;
	shr.u64 	%rd3671, %rd3643, 56;
	xor.b64  	%rd3672, %rd3671, %rd3670;
	mul.lo.s64 	%rd5858, %rd3672, 1099511628211;
$L__BB16_236:
	mov.b64 	%rd5863, -3750763034362895579;
	@%p202 bra 	$L__BB16_242;
	setp.eq.s64 	%p208, %rd627, 1;
	mov.b64 	%rd5863, -3750763034362895579;
	mov.b64 	%rd5864, 0;
	@%p208 bra 	$L__BB16_240;
	and.b64  	%rd5864, %rd627, -2;
	mov.b64 	%rd5863, -3750763034362895579;
	mov.b64 	%rd5861, 0;
$L__BB16_239:
	shl.b64 	%rd3679, %rd5861, 3;
	add.s64 	%rd3680, %rd62, %rd3679;
	ld.global.u64 	%rd3681, [%rd3680];
	and.b64  	%rd3682, %rd3681, 255;
	xor.b64  	%rd3683, %rd3682, %rd5863;
	mul.lo.s64 	%rd3684, %rd3683, 1099511628211;
	shr.u64 	%rd3685, %rd3681, 8;
	and.b64  	%rd3686, %rd3685, 255;
	xor.b64  	%rd3687, %rd3686, %rd3684;
	mul.lo.s64 	%rd3688, %rd3687, 1099511628211;
	shr.u64 	%rd3689, %rd3681, 16;
	and.b64  	%rd3690, %rd3689, 255;
	xor.b64  	%rd3691, %rd3690, %rd3688;
	mul.lo.s64 	%rd3692, %rd3691, 1099511628211;
	shr.u64 	%rd3693, %rd3681, 24;
	and.b64  	%rd3694, %rd3693, 255;
	xor.b64  	%rd3695, %rd3694, %rd3692;
	mul.lo.s64 	%rd3696, %rd3695, 1099511628211;
	shr.u64 	%rd3697, %rd3681, 32;
	and.b64  	%rd3698, %rd3697, 255;
	xor.b64  	%rd3699, %rd3698, %rd3696;
	mul.lo.s64 	%rd3700, %rd3699, 1099511628211;
	shr.u64 	%rd3701, %rd3681, 40;
	and.b64  	%rd3702, %rd3701, 255;
	xor.b64  	%rd3703, %rd3702, %rd3700;
	mul.lo.s64 	%rd3704, %rd3703, 1099511628211;
	shr.u64 	%rd3705, %rd3681, 48;
	and.b64  	%rd3706, %rd3705, 255;
	xor.b64  	%rd3707, %rd3706, %rd3704;
	mul.lo.s64 	%rd3708, %rd3707, 1099511628211;
	shr.u64 	%rd3709, %rd3681, 56;
	xor.b64  	%rd3710, %rd3709, %rd3708;
	mul.lo.s64 	%rd3711, %rd3710, 1099511628211;
	ld.global.u64 	%rd3712, [%rd3680+8];
	and.b64  	%rd3713, %rd3712, 255;
	xor.b64  	%rd3714, %rd3713, %rd3711;
	mul.lo.s64 	%rd3715, %rd3714, 1099511628211;
	shr.u64 	%rd3716, %rd3712, 8;
	and.b64  	%rd3717, %rd3716, 255;
	xor.b64  	%rd3718, %rd3717, %rd3715;
	mul.lo.s64 	%rd3719, %rd3718, 1099511628211;
	shr.u64 	%rd3720, %rd3712, 16;
	and.b64  	%rd3721, %rd3720, 255;
	xor.b64  	%rd3722, %rd3721, %rd3719;
	mul.lo.s64 	%rd3723, %rd3722, 1099511628211;
	shr.u64 	%rd3724, %rd3712, 24;
	and.b64  	%rd3725, %rd3724, 255;
	xor.b64  	%rd3726, %rd3725, %rd3723;
	mul.lo.s64 	%rd3727, %rd3726, 1099511628211;
	shr.u64 	%rd3728, %rd3712, 32;
	and.b64  	%rd3729, %rd3728, 255;
	xor.b64  	%rd3730, %rd3729, %rd3727;
	mul.lo.s64 	%rd3731, %rd3730, 1099511628211;
	shr.u64 	%rd3732, %rd3712, 40;
	and.b64  	%rd3733, %rd3732, 255;
	xor.b64  	%rd3734, %rd3733, %rd3731;
	mul.lo.s64 	%rd3735, %rd3734, 1099511628211;
	shr.u64 	%rd3736, %rd3712, 48;
	and.b64  	%rd3737, %rd3736, 255;
	xor.b64  	%rd3738, %rd3737, %rd3735;
	mul.lo.s64 	%rd3739, %rd3738, 1099511628211;
	shr.u64 	%rd3740, %rd3712, 56;
	xor.b64  	%rd3741, %rd3740, %rd3739;
	mul.lo.s64 	%rd5863, %rd3741, 1099511628211;
	add.s64 	%rd5861, %rd5861, 2;
	setp.ne.s64 	%p209, %rd5861, %rd5864;
	@%p209 bra 	$L__BB16_239;
$L__BB16_240:
	and.b64  	%rd3742, %rd627, 1;
	setp.eq.b64 	%p210, %rd3742, 1;
	not.pred 	%p211, %p210;
	@%p211 bra 	$L__BB16_242;
	shl.b64 	%rd3743, %rd5864, 3;
	add.s64 	%rd3744, %rd62, %rd3743;
	ld.global.u64 	%rd3745, [%rd3744];
	and.b64  	%rd3746, %rd3745, 255;
	xor.b64  	%rd3747, %rd3746, %rd5863;
	mul.lo.s64 	%rd3748, %rd3747, 1099511628211;
	shr.u64 	%rd3749, %rd3745, 8;
	and.b64  	%rd3750, %rd3749, 255;
	xor.b64  	%rd3751, %rd3750, %rd3748;
	mul.lo.s64 	%rd3752, %rd3751, 1099511628211;
	shr.u64 	%rd3753, %rd3745, 16;
	and.b64  	%rd3754, %rd3753, 255;
	xor.b64  	%rd3755, %rd3754, %rd3752;
	mul.lo.s64 	%rd3756, %rd3755, 1099511628211;
	shr.u64 	%rd3757, %rd3745, 24;
	and.b64  	%rd3758, %rd3757, 255;
	xor.b64  	%rd3759, %rd3758, %rd3756;
	mul.lo.s64 	%rd3760, %rd3759, 1099511628211;
	shr.u64 	%rd3761, %rd3745, 32;
	and.b64  	%rd3762, %rd3761, 255;
	xor.b64  	%rd3763, %rd3762, %rd3760;
	mul.lo.s64 	%rd3764, %rd3763, 1099511628211;
	shr.u64 	%rd3765, %rd3745, 40;
	and.b64  	%rd3766, %rd3765, 255;
	xor.b64  	%rd3767, %rd3766, %rd3764;
	mul.lo.s64 	%rd3768, %rd3767, 1099511628211;
	shr.u64 	%rd3769, %rd3745, 48;
	and.b64  	%rd3770, %rd3769, 255;
	xor.b64  	%rd3771, %rd3770, %rd3768;
	mul.lo.s64 	%rd3772, %rd3771, 1099511628211;
	shr.u64 	%rd3773, %rd3745, 56;
	xor.b64  	%rd3774, %rd3773, %rd3772;
	mul.lo.s64 	%rd5863, %rd3774, 1099511628211;
$L__BB16_242:
	setp.eq.s64 	%p212, %rd5858, %rd5863;
	@%p212 bra 	$L__BB16_257;
	setp.eq.s64 	%p213, %rd627, 0;
	mov.b64 	%rd5871, -3750763034362895579;
	@%p213 bra 	$L__BB16_249;
	setp.eq.s64 	%p214, %rd627, 1;
	mov.b64 	%rd5871, -3750763034362895579;
	mov.b64 	%rd5869, 0;
	@%p214 bra 	$L__BB16_247;
	and.b64  	%rd5869, %rd627, -2;
	mov.b64 	%rd5871, -3750763034362895579;
	mov.b64 	%rd5872, 0;
$L__BB16_246:
	shl.b64 	%rd3781, %rd5872, 3;
	add.s64 	%rd3782, %rd363, %rd3781;
	ld.global.u64 	%rd3783, [%rd3782];
	and.b64  	%rd3784, %rd3783, 255;
	xor.b64  	%rd3785, %rd3784, %rd5871;
	mul.lo.s64 	%rd3786, %rd3785, 1099511628211;
	shr.u64 	%rd3787, %rd3783, 8;
	and.b64  	%rd3788, %rd3787, 255;
	xor.b64  	%rd3789, %rd3788, %rd3786;
	mul.lo.s64 	%rd3790, %rd3789, 1099511628211;
	shr.u64 	%rd3791, %rd3783, 16;
	and.b64  	%rd3792, %rd3791, 255;
	xor.b64  	%rd3793, %rd3792, %rd3790;
	mul.lo.s64 	%rd3794, %rd3793, 1099511628211;
	shr.u64 	%rd3795, %rd3783, 24;
	and.b64  	%rd3796, %rd3795, 255;
	xor.b64  	%rd3797, %rd3796, %rd3794;
	mul.lo.s64 	%rd3798, %rd3797, 1099511628211;
	shr.u64 	%rd3799, %rd3783, 32;
	and.b64  	%rd3800, %rd3799, 255;
	xor.b64  	%rd3801, %rd3800, %rd3798;
	mul.lo.s64 	%rd3802, %rd3801, 1099511628211;
	shr.u64 	%rd3803, %rd3783, 40;
	and.b64  	%rd3804, %rd3803, 255;
	xor.b64  	%rd3805, %rd3804, %rd3802;
	mul.lo.s64 	%rd3806, %rd3805, 1099511628211;
	shr.u64 	%rd3807, %rd3783, 48;
	and.b64  	%rd3808, %rd3807, 255;
	xor.b64  	%rd3809, %rd3808, %rd3806;
	mul.lo.s64 	%rd3810, %rd3809, 1099511628211;
	shr.u64 	%rd3811, %rd3783, 56;
	xor.b64  	%rd3812, %rd3811, %rd3810;
	mul.lo.s64 	%rd3813, %rd3812, 1099511628211;
	ld.global.u64 	%rd3814, [%rd3782+8];
	and.b64  	%rd3815, %rd3814, 255;
	xor.b64  	%rd3816, %rd3815, %rd3813;
	mul.lo.s64 	%rd3817, %rd3816, 1099511628211;
	shr.u64 	%rd3818, %rd3814, 8;
	and.b64  	%rd3819, %rd3818, 255;
	xor.b64  	%rd3820, %rd3819, %rd3817;
	mul.lo.s64 	%rd3821, %rd3820, 1099511628211;
	shr.u64 	%rd3822, %rd3814, 16;
	and.b64  	%rd3823, %rd3822, 255;
	xor.b64  	%rd3824, %rd3823, %rd3821;
	mul.lo.s64 	%rd3825, %rd3824, 1099511628211;
	shr.u64 	%rd3826, %rd3814, 24;
	and.b64  	%rd3827, %rd3826, 255;
	xor.b64  	%rd3828, %rd3827, %rd3825;
	mul.lo.s64 	%rd3829, %rd3828, 1099511628211;
	shr.u64 	%rd3830, %rd3814, 32;
	and.b64  	%rd3831, %rd3830, 255;
	xor.b64  	%rd3832, %rd3831, %rd3829;
	mul.lo.s64 	%rd3833, %rd3832, 1099511628211;
	shr.u64 	%rd3834, %rd3814, 40;
	and.b64  	%rd3835, %rd3834, 255;
	xor.b64  	%rd3836, %rd3835, %rd3833;
	mul.lo.s64 	%rd3837, %rd3836, 1099511628211;
	shr.u64 	%rd3838, %rd3814, 48;
	and.b64  	%rd3839, %rd3838, 255;
	xor.b64  	%rd3840, %rd3839, %rd3837;
	mul.lo.s64 	%rd3841, %rd3840, 1099511628211;
	shr.u64 	%rd3842, %rd3814, 56;
	xor.b64  	%rd3843, %rd3842, %rd3841;
	mul.lo.s64 	%rd5871, %rd3843, 1099511628211;
	add.s64 	%rd5872, %rd5872, 2;
	setp.eq.s64 	%p215, %rd5872, %rd5869;
	@%p215 bra 	$L__BB16_247;
	bra.uni 	$L__BB16_246;
$L__BB16_247:
	and.b64  	%rd3844, %rd627, 1;
	setp.eq.b64 	%p216, %rd3844, 1;
	not.pred 	%p217, %p216;
	@%p217 bra 	$L__BB16_249;
	shl.b64 	%rd3845, %rd5869, 3;
	add.s64 	%rd3846, %rd363, %rd3845;
	ld.global.u64 	%rd3847, [%rd3846];
	and.b64  	%rd3848, %rd3847, 255;
	xor.b64  	%rd3849, %rd3848, %rd5871;
	mul.lo.s64 	%rd3850, %rd3849, 1099511628211;
	shr.u64 	%rd3851, %rd3847, 8;
	and.b64  	%rd3852, %rd3851, 255;
	xor.b64  	%rd3853, %rd3852, %rd3850;
	mul.lo.s64 	%rd3854, %rd3853, 1099511628211;
	shr.u64 	%rd3855, %rd3847, 16;
	and.b64  	%rd3856, %rd3855, 255;
	xor.b64  	%rd3857, %rd3856, %rd3854;
	mul.lo.s64 	%rd3858, %rd3857, 1099511628211;
	shr.u64 	%rd3859, %rd3847, 24;
	and.b64  	%rd3860, %rd3859, 255;
	xor.b64  	%rd3861, %rd3860, %rd3858;
	mul.lo.s64 	%rd3862, %rd3861, 1099511628211;
	shr.u64 	%rd3863, %rd3847, 32;
	and.b64  	%rd3864, %rd3863, 255;
	xor.b64  	%rd3865, %rd3864, %rd3862;
	mul.lo.s64 	%rd3866, %rd3865, 1099511628211;
	shr.u64 	%rd3867, %rd3847, 40;
	and.b64  	%rd3868, %rd3867, 255;
	xor.b64  	%rd3869, %rd3868, %rd3866;
	mul.lo.s64 	%rd3870, %rd3869, 1099511628211;
	shr.u64 	%rd3871, %rd3847, 48;
	and.b64  	%rd3872, %rd3871, 255;
	xor.b64  	%rd3873, %rd3872, %rd3870;
	mul.lo.s64 	%rd3874, %rd3873, 1099511628211;
	shr.u64 	%rd3875, %rd3847, 56;
	xor.b64  	%rd3876, %rd3875, %rd3874;
	mul.lo.s64 	%rd5871, %rd3876, 1099511628211;
$L__BB16_249:
	setp.eq.s64 	%p218, %rd627, 0;
	mov.b64 	%rd5876, -3750763034362895579;
	@%p218 bra 	$L__BB16_255;
	setp.eq.s64 	%p219, %rd627, 1;
	mov.b64 	%rd5876, -3750763034362895579;
	mov.b64 	%rd5877, 0;
	@%p219 bra 	$L__BB16_253;
	and.b64  	%rd5877, %rd627, -2;
	mov.b64 	%rd5876, -3750763034362895579;
	mov.b64 	%rd5874, 0;
$L__BB16_252:
	shl.b64 	%rd3883, %rd5874, 3;
	add.s64 	%rd3884, %rd62, %rd3883;
	ld.global.u64 	%rd3885, [%rd3884];
	and.b64  	%rd3886, %rd3885, 255;
	xor.b64  	%rd3887, %rd3886, %rd5876;
	mul.lo.s64 	%rd3888, %rd3887, 1099511628211;
	shr.u64 	%rd3889, %rd3885, 8;
	and.b64  	%rd3890, %rd3889, 255;
	xor.b64  	%rd3891, %rd3890, %rd3888;
	mul.lo.s64 	%rd3892, %rd3891, 1099511628211;
	shr.u64 	%rd3893, %rd3885, 16;
	and.b64  	%rd3894, %rd3893, 255;
	xor.b64  	%rd3895, %rd3894, %rd3892;
	mul.lo.s64 	%rd3896, %rd3895, 1099511628211;
	shr.u64 	%rd3897, %rd3885, 24;
	and.b64  	%rd3898, %rd3897, 255;
	xor.b64  	%rd3899, %rd3898, %rd3896;
	mul.lo.s64 	%rd3900, %rd3899, 1099511628211;
	shr.u64 	%rd3901, %rd3885, 32;
	and.b64  	%rd3902, %rd3901, 255;
	xor.b64  	%rd3903, %rd3902, %rd3900;
	mul.lo.s64 	%rd3904, %rd3903, 1099511628211;
	shr.u64 	%rd3905, %rd3885, 40;
	and.b64  	%rd3906, %rd3905, 255;
	xor.b64  	%rd3907, %rd3906, %rd3904;
	mul.lo.s64 	%rd3908, %rd3907, 1099511628211;
	shr.u64 	%rd3909, %rd3885, 48;
	and.b64  	%rd3910, %rd3909, 255;
	xor.b64  	%rd3911, %rd3910, %rd3908;
	mul.lo.s64 	%rd3912, %rd3911, 1099511628211;
	shr.u64 	%rd3913, %rd3885, 56;
	xor.b64  	%rd3914, %rd3913, %rd3912;
	mul.lo.s64 	%rd3915, %rd3914, 1099511628211;
	ld.global.u64 	%rd3916, [%rd3884+8];
	and.b64  	%rd3917, %rd3916, 255;
	xor.b64  	%rd3918, %rd3917, %rd3915;
	mul.lo.s64 	%rd3919, %rd3918, 1099511628211;
	shr.u64 	%rd3920, %rd3916, 8;
	and.b64  	%rd3921, %rd3920, 255;
	xor.b64  	%rd3922, %rd3921, %rd3919;
	mul.lo.s64 	%rd3923, %rd3922, 1099511628211;
	shr.u64 	%rd3924, %rd3916, 16;
	and.b64  	%rd3925, %rd3924, 255;
	xor.b64  	%rd3926, %rd3925, %rd3923;
	mul.lo.s64 	%rd3927, %rd3926, 1099511628211;
	shr.u64 	%rd3928, %rd3916, 24;
	and.b64  	%rd3929, %rd3928, 255;
	xor.b64  	%rd3930, %rd3929, %rd3927;
	mul.lo.s64 	%rd3931, %rd3930, 1099511628211;
	shr.u64 	%rd3932, %rd3916, 32;
	and.b64  	%rd3933, %rd3932, 255;
	xor.b64  	%rd3934, %rd3933, %rd3931;
	mul.lo.s64 	%rd3935, %rd3934, 1099511628211;
	shr.u64 	%rd3936, %rd3916, 40;
	and.b64  	%rd3937, %rd3936, 255;
	xor.b64  	%rd3938, %rd3937, %rd3935;
	mul.lo.s64 	%rd3939, %rd3938, 1099511628211;
	shr.u64 	%rd3940, %rd3916, 48;
	and.b64  	%rd3941, %rd3940, 255;
	xor.b64  	%rd3942, %rd3941, %rd3939;
	mul.lo.s64 	%rd3943, %rd3942, 1099511628211;
	shr.u64 	%rd3944, %rd3916, 56;
	xor.b64  	%rd3945, %rd3944, %rd3943;
	mul.lo.s64 	%rd5876, %rd3945, 1099511628211;
	add.s64 	%rd5874, %rd5874, 2;
	setp.ne.s64 	%p220, %rd5874, %rd5877;
	@%p220 bra 	$L__BB16_252;
$L__BB16_253:
	and.b64  	%rd3946, %rd627, 1;
	setp.eq.b64 	%p221, %rd3946, 1;
	not.pred 	%p222, %p221;
	@%p222 bra 	$L__BB16_255;
	shl.b64 	%rd3947, %rd5877, 3;
	add.s64 	%rd3948, %rd62, %rd3947;
	ld.global.u64 	%rd3949, [%rd3948];
	and.b64  	%rd3950, %rd3949, 255;
	xor.b64  	%rd3951, %rd3950, %rd5876;
	mul.lo.s64 	%rd3952, %rd3951, 1099511628211;
	shr.u64 	%rd3953, %rd3949, 8;
	and.b64  	%rd3954, %rd3953, 255;
	xor.b64  	%rd3955, %rd3954, %rd3952;
	mul.lo.s64 	%rd3956, %rd3955, 1099511628211;
	shr.u64 	%rd3957, %rd3949, 16;
	and.b64  	%rd3958, %rd3957, 255;
	xor.b64  	%rd3959, %rd3958, %rd3956;
	mul.lo.s64 	%rd3960, %rd3959, 1099511628211;
	shr.u64 	%rd3961, %rd3949, 24;
	and.b64  	%rd3962, %rd3961, 255;
	xor.b64  	%rd3963, %rd3962, %rd3960;
	mul.lo.s64 	%rd3964, %rd3963, 1099511628211;
	shr.u64 	%rd3965, %rd3949, 32;
	and.b64  	%rd3966, %rd3965, 255;
	xor.b64  	%rd3967, %rd3966, %rd3964;
	mul.lo.s64 	%rd3968, %rd3967, 1099511628211;
	shr.u64 	%rd3969, %rd3949, 40;
	and.b64  	%rd3970, %rd3969, 255;
	xor.b64  	%rd3971, %rd3970, %rd3968;
	mul.lo.s64 	%rd3972, %rd3971, 1099511628211;
	shr.u64 	%rd3973, %rd3949, 48;
	and.b64  	%rd3974, %rd3973, 255;
	xor.b64  	%rd3975, %rd3974, %rd3972;
	mul.lo.s64 	%rd3976, %rd3975, 1099511628211;
	shr.u64 	%rd3977, %rd3949, 56;
	xor.b64  	%rd3978, %rd3977, %rd3976;
	mul.lo.s64 	%rd5876, %rd3978, 1099511628211;
$L__BB16_255:
	setp.ge.u64 	%p223, %rd5871, %rd5876;
	@%p223 bra 	$L__BB16_261;
$L__BB16_256:
	add.s64 	%rd5854, %rd5880, 1;
	mov.u64 	%rd5880, %rd5853;
	bra.uni 	$L__BB16_261;
$L__BB16_257:
	setp.eq.s32 	%p224, %r2, 0;
	@%p224 bra 	$L__BB16_261;
	cvt.s64.s32 	%rd385, %r2;
	mov.b64 	%rd5867, 0;
$L__BB16_259:
	shl.b64 	%rd3980, %rd5867, 3;
	add.s64 	%rd3981, %rd363, %rd3980;
	ld.global.u64 	%rd387, [%rd3981];
	add.s64 	%rd3982, %rd62, %rd3980;
	ld.global.u64 	%rd388, [%rd3982];
	setp.lt.u64 	%p225, %rd387, %rd388;
	@%p225 bra 	$L__BB16_256;
	setp.le.u64 	%p226, %rd387, %rd388;
	add.s64 	%rd5867, %rd5867, 1;
	setp.lt.u64 	%p227, %rd5867, %rd385;
	and.pred  	%p228, %p226, %p227;
	@%p228 bra 	$L__BB16_259;
$L__BB16_261:
	setp.ge.s64 	%p229, %rd5854, %rd5880;
	mov.u64 	%rd5907, %rd5880;
	@%p229 bra 	$L__BB16_293;
	mad.lo.s64 	%rd3985, %rd5880, 31, %rd5854;
	shr.u64 	%rd5907, %rd3985, 5;
	shl.b64 	%rd3986, %rd5907, 3;
	add.s64 	%rd3987, %rd2, %rd3986;
	ld.global.u64 	%rd3988, [%rd3987];
	cvta.to.global.u64 	%rd413, %rd3988;
	setp.eq.s64 	%p230, %rd627, 0;
	mov.b64 	%rd5885, -3750763034362895579;
	@%p230 bra 	$L__BB16_268;
	setp.eq.s64 	%p231, %rd627, 1;
	mov.b64 	%rd5885, -3750763034362895579;
	mov.b64 	%rd5883, 0;
	@%p231 bra 	$L__BB16_266;
	and.b64  	%rd5883, %rd627, -2;
	mov.b64 	%rd5885, -3750763034362895579;
	mov.b64 	%rd5886, 0;
$L__BB16_265:
	shl.b64 	%rd3994, %rd5886, 3;
	add.s64 	%rd3995, %rd413, %rd3994;
	ld.global.u64 	%rd3996, [%rd3995];
	and.b64  	%rd3997, %rd3996, 255;
	xor.b64  	%rd3998, %rd3997, %rd5885;
	mul.lo.s64 	%rd3999, %rd3998, 1099511628211;
	shr.u64 	%rd4000, %rd3996, 8;
	and.b64  	%rd4001, %rd4000, 255;
	xor.b64  	%rd4002, %rd4001, %rd3999;
	mul.lo.s64 	%rd4003, %rd4002, 1099511628211;
	shr.u64 	%rd4004, %rd3996, 16;
	and.b64  	%rd4005, %rd4004, 255;
	xor.b64  	%rd4006, %rd4005, %rd4003;
	mul.lo.s64 	%rd4007, %rd4006, 1099511628211;
	shr.u64 	%rd4008, %rd3996, 24;
	and.b64  	%rd4009, %rd4008, 255;
	xor.b64  	%rd4010, %rd4009, %rd4007;
	mul.lo.s64 	%rd4011, %rd4010, 1099511628211;
	shr.u64 	%rd4012, %rd3996, 32;
	and.b64  	%rd4013, %rd4012, 255;
	xor.b64  	%rd4014, %rd4013, %rd4011;
	mul.lo.s64 	%rd4015, %rd4014, 1099511628211;
	shr.u64 	%rd4016, %rd3996, 40;
	and.b64  	%rd4017, %rd4016, 255;
	xor.b64  	%rd4018, %rd4017, %rd4015;
	mul.lo.s64 	%rd4019, %rd4018, 1099511628211;
	shr.u64 	%rd4020, %rd3996, 48;
	and.b64  	%rd4021, %rd4020, 255;
	xor.b64  	%rd4022, %rd4021, %rd4019;
	mul.lo.s64 	%rd4023, %rd4022, 1099511628211;
	shr.u64 	%rd4024, %rd3996, 56;
	xor.b64  	%rd4025, %rd4024, %rd4023;
	mul.lo.s64 	%rd4026, %rd4025, 1099511628211;
	ld.global.u64 	%rd4027, [%rd3995+8];
	and.b64  	%rd4028, %rd4027, 255;
	xor.b64  	%rd4029, %rd4028, %rd4026;
	mul.lo.s64 	%rd4030, %rd4029, 1099511628211;
	shr.u64 	%rd4031, %rd4027, 8;
	and.b64  	%rd4032, %rd4031, 255;
	xor.b64  	%rd4033, %rd4032, %rd4030;
	mul.lo.s64 	%rd4034, %rd4033, 1099511628211;
	shr.u64 	%rd4035, %rd4027, 16;
	and.b64  	%rd4036, %rd4035, 255;
	xor.b64  	%rd4037, %rd4036, %rd4034;
	mul.lo.s64 	%rd4038, %rd4037, 1099511628211;
	shr.u64 	%rd4039, %rd4027, 24;
	and.b64  	%rd4040, %rd4039, 255;
	xor.b64  	%rd4041, %rd4040, %rd4038;
	mul.lo.s64 	%rd4042, %rd4041, 1099511628211;
	shr.u64 	%rd4043, %rd4027, 32;
	and.b64  	%rd4044, %rd4043, 255;
	xor.b64  	%rd4045, %rd4044, %rd4042;
	mul.lo.s64 	%rd4046, %rd4045, 1099511628211;
	shr.u64 	%rd4047, %rd4027, 40;
	and.b64  	%rd4048, %rd4047, 255;
	xor.b64  	%rd4049, %rd4048, %rd4046;
	mul.lo.s64 	%rd4050, %rd4049, 1099511628211;
	shr.u64 	%rd4051, %rd4027, 48;
	and.b64  	%rd4052, %rd4051, 255;
	xor.b64  	%rd4053, %rd4052, %rd4050;
	mul.lo.s64 	%rd4054, %rd4053, 1099511628211;
	shr.u64 	%rd4055, %rd4027, 56;
	xor.b64  	%rd4056, %rd4055, %rd4054;
	mul.lo.s64 	%rd5885, %rd4056, 1099511628211;
	add.s64 	%rd5886, %rd5886, 2;
	setp.eq.s64 	%p232, %rd5886, %rd5883;
	@%p232 bra 	$L__BB16_266;
	bra.uni 	$L__BB16_265;
$L__BB16_266:
	and.b64  	%rd4057, %rd627, 1;
	setp.eq.b64 	%p233, %rd4057, 1;
	not.pred 	%p234, %p233;
	@%p234 bra 	$L__BB16_268;
	shl.b64 	%rd4058, %rd5883, 3;
	add.s64 	%rd4059, %rd413, %rd4058;
	ld.global.u64 	%rd4060, [%rd4059];
	and.b64  	%rd4061, %rd4060, 255;
	xor.b64  	%rd4062, %rd4061, %rd5885;
	mul.lo.s64 	%rd4063, %rd4062, 1099511628211;
	shr.u64 	%rd4064, %rd4060, 8;
	and.b64  	%rd4065, %rd4064, 255;
	xor.b64  	%rd4066, %rd4065, %rd4063;
	mul.lo.s64 	%rd4067, %rd4066, 1099511628211;
	shr.u64 	%rd4068, %rd4060, 16;
	and.b64  	%rd4069, %rd4068, 255;
	xor.b64  	%rd4070, %rd4069, %rd4067;
	mul.lo.s64 	%rd4071, %rd4070, 1099511628211;
	shr.u64 	%rd4072, %rd4060, 24;
	and.b64  	%rd4073, %rd4072, 255;
	xor.b64  	%rd4074, %rd4073, %rd4071;
	mul.lo.s64 	%rd4075, %rd4074, 1099511628211;
	shr.u64 	%rd4076, %rd4060, 32;
	and.b64  	%rd4077, %rd4076, 255;
	xor.b64  	%rd4078, %rd4077, %rd4075;
	mul.lo.s64 	%rd4079, %rd4078, 1099511628211;
	shr.u64 	%rd4080, %rd4060, 40;
	and.b64  	%rd4081, %rd4080, 255;
	xor.b64  	%rd4082, %rd4081, %rd4079;
	mul.lo.s64 	%rd4083, %rd4082, 1099511628211;
	shr.u64 	%rd4084, %rd4060, 48;
	and.b64  	%rd4085, %rd4084, 255;
	xor.b64  	%rd4086, %rd4085, %rd4083;
	mul.lo.s64 	%rd4087, %rd4086, 1099511628211;
	shr.u64 	%rd4088, %rd4060, 56;
	xor.b64  	%rd4089, %rd4088, %rd4087;
	mul.lo.s64 	%rd5885, %rd4089, 1099511628211;
$L__BB16_268:
	mov.b64 	%rd5890, -3750763034362895579;
	@%p230 bra 	$L__BB16_274;
	setp.eq.s64 	%p236, %rd627, 1;
	mov.b64 	%rd5890, -3750763034362895579;
	mov.b64 	%rd5891, 0;
	@%p236 bra 	$L__BB16_272;
	and.b64  	%rd5891, %rd627, -2;
	mov.b64 	%rd5890, -3750763034362895579;
	mov.b64 	%rd5888, 0;
$L__BB16_271:
	shl.b64 	%rd4096, %rd5888, 3;
	add.s64 	%rd4097, %rd62, %rd4096;
	ld.global.u64 	%rd4098, [%rd4097];
	and.b64  	%rd4099, %rd4098, 255;
	xor.b64  	%rd4100, %rd4099, %rd5890;
	mul.lo.s64 	%rd4101, %rd4100, 1099511628211;
	shr.u64 	%rd4102, %rd4098, 8;
	and.b64  	%rd4103, %rd4102, 255;
	xor.b64  	%rd4104, %rd4103, %rd4101;
	mul.lo.s64 	%rd4105, %rd4104, 1099511628211;
	shr.u64 	%rd4106, %rd4098, 16;
	and.b64  	%rd4107, %rd4106, 255;
	xor.b64  	%rd4108, %rd4107, %rd4105;
	mul.lo.s64 	%rd4109, %rd4108, 1099511628211;
	shr.u64 	%rd4110, %rd4098, 24;
	and.b64  	%rd4111, %rd4110, 255;
	xor.b64  	%rd4112, %rd4111, %rd4109;
	mul.lo.s64 	%rd4113, %rd4112, 1099511628211;
	shr.u64 	%rd4114, %rd4098, 32;
	and.b64  	%rd4115, %rd4114, 255;
	xor.b64  	%rd4116, %rd4115, %rd4113;
	mul.lo.s64 	%rd4117, %rd4116, 1099511628211;
	shr.u64 	%rd4118, %rd4098, 40;
	and.b64  	%rd4119, %rd4118, 255;
	xor.b64  	%rd4120, %rd4119, %rd4117;
	mul.lo.s64 	%rd4121, %rd4120, 1099511628211;
	shr.u64 	%rd4122, %rd4098, 48;
	and.b64  	%rd4123, %rd4122, 255;
	xor.b64  	%rd4124, %rd4123, %rd4121;
	mul.lo.s64 	%rd4125, %rd4124, 1099511628211;
	shr.u64 	%rd4126, %rd4098, 56;
	xor.b64  	%rd4127, %rd4126, %rd4125;
	mul.lo.s64 	%rd4128, %rd4127, 1099511628211;
	ld.global.u64 	%rd4129, [%rd4097+8];
	and.b64  	%rd4130, %rd4129, 255;
	xor.b64  	%rd4131, %rd4130, %rd4128;
	mul.lo.s64 	%rd4132, %rd4131, 1099511628211;
	shr.u64 	%rd4133, %rd4129, 8;
	and.b64  	%rd4134, %rd4133, 255;
	xor.b64  	%rd4135, %rd4134, %rd4132;
	mul.lo.s64 	%rd4136, %rd4135, 1099511628211;
	shr.u64 	%rd4137, %rd4129, 16;
	and.b64  	%rd4138, %rd4137, 255;
	xor.b64  	%rd4139, %rd4138, %rd4136;
	mul.lo.s64 	%rd4140, %rd4139, 1099511628211;
	shr.u64 	%rd4141, %rd4129, 24;
	and.b64  	%rd4142, %rd4141, 255;
	xor.b64  	%rd4143, %rd4142, %rd4140;
	mul.lo.s64 	%rd4144, %rd4143, 1099511628211;
	shr.u64 	%rd4145, %rd4129, 32;
	and.b64  	%rd4146, %rd4145, 255;
	xor.b64  	%rd4147, %rd4146, %rd4144;
	mul.lo.s64 	%rd4148, %rd4147, 1099511628211;
	shr.u64 	%rd4149, %rd4129, 40;
	and.b64  	%rd4150, %rd4149, 255;
	xor.b64  	%rd4151, %rd4150, %rd4148;
	mul.lo.s64 	%rd4152, %rd4151, 1099511628211;
	shr.u64 	%rd4153, %rd4129, 48;
	and.b64  	%rd4154, %rd4153, 255;
	xor.b64  	%rd4155, %rd4154, %rd4152;
	mul.lo.s64 	%rd4156, %rd4155, 1099511628211;
	shr.u64 	%rd4157, %rd4129, 56;
	xor.b64  	%rd4158, %rd4157, %rd4156;
	mul.lo.s64 	%rd5890, %rd4158, 1099511628211;
	add.s64 	%rd5888, %rd5888, 2;
	setp.ne.s64 	%p237, %rd5888, %rd5891;
	@%p237 bra 	$L__BB16_271;
$L__BB16_272:
	and.b64  	%rd4159, %rd627, 1;
	setp.eq.b64 	%p238, %rd4159, 1;
	not.pred 	%p239, %p238;
	@%p239 bra 	$L__BB16_274;
	shl.b64 	%rd4160, %rd5891, 3;
	add.s64 	%rd4161, %rd62, %rd4160;
	ld.global.u64 	%rd4162, [%rd4161];
	and.b64  	%rd4163, %rd4162, 255;
	xor.b64  	%rd4164, %rd4163, %rd5890;
	mul.lo.s64 	%rd4165, %rd4164, 1099511628211;
	shr.u64 	%rd4166, %rd4162, 8;
	and.b64  	%rd4167, %rd4166, 255;
	xor.b64  	%rd4168, %rd4167, %rd4165;
	mul.lo.s64 	%rd4169, %rd4168, 1099511628211;
	shr.u64 	%rd4170, %rd4162, 16;
	and.b64  	%rd4171, %rd4170, 255;
	xor.b64  	%rd4172, %rd4171, %rd4169;
	mul.lo.s64 	%rd4173, %rd4172, 1099511628211;
	shr.u64 	%rd4174, %rd4162, 24;
	and.b64  	%rd4175, %rd4174, 255;
	xor.b64  	%rd4176, %rd4175, %rd4173;
	mul.lo.s64 	%rd4177, %rd4176, 1099511628211;
	shr.u64 	%rd4178, %rd4162, 32;
	and.b64  	%rd4179, %rd4178, 255;
	xor.b64  	%rd4180, %rd4179, %rd4177;
	mul.lo.s64 	%rd4181, %rd4180, 1099511628211;
	shr.u64 	%rd4182, %rd4162, 40;
	and.b64  	%rd4183, %rd4182, 255;
	xor.b64  	%rd4184, %rd4183, %rd4181;
	mul.lo.s64 	%rd4185, %rd4184, 1099511628211;
	shr.u64 	%rd4186, %rd4162, 48;
	and.b64  	%rd4187, %rd4186, 255;
	xor.b64  	%rd4188, %rd4187, %rd4185;
	mul.lo.s64 	%rd4189, %rd4188, 1099511628211;
	shr.u64 	%rd4190, %rd4162, 56;
	xor.b64  	%rd4191, %rd4190, %rd4189;
	mul.lo.s64 	%rd5890, %rd4191, 1099511628211;
$L__BB16_274:
	setp.eq.s64 	%p240, %rd5885, %rd5890;
	@%p240 bra 	$L__BB16_289;
	setp.eq.s64 	%p241, %rd627, 0;
	mov.b64 	%rd5898, -3750763034362895579;
	@%p241 bra 	$L__BB16_281;
	setp.eq.s64 	%p242, %rd627, 1;
	mov.b64 	%rd5898, -3750763034362895579;
	mov.b64 	%rd5896, 0;
	@%p242 bra 	$L__BB16_279;
	and.b64  	%rd5896, %rd627, -2;
	mov.b64 	%rd5898, -3750763034362895579;
	mov.b64 	%rd5899, 0;
$L__BB16_278:
	shl.b64 	%rd4198, %rd5899, 3;
	add.s64 	%rd4199, %rd413, %rd4198;
	ld.global.u64 	%rd4200, [%rd4199];
	and.b64  	%rd4201, %rd4200, 255;
	xor.b64  	%rd4202, %rd4201, %rd5898;
	mul.lo.s64 	%rd4203, %rd4202, 1099511628211;
	shr.u64 	%rd4204, %rd4200, 8;
	and.b64  	%rd4205, %rd4204, 255;
	xor.b64  	%rd4206, %rd4205, %rd4203;
	mul.lo.s64 	%rd4207, %rd4206, 1099511628211;
	shr.u64 	%rd4208, %rd4200, 16;
	and.b64  	%rd4209, %rd4208, 255;
	xor.b64  	%rd4210, %rd4209, %rd4207;
	mul.lo.s64 	%rd4211, %rd4210, 1099511628211;
	shr.u64 	%rd4212, %rd4200, 24;
	and.b64  	%rd4213, %rd4212, 255;
	xor.b64  	%rd4214, %rd4213, %rd4211;
	mul.lo.s64 	%rd4215, %rd4214, 1099511628211;
	shr.u64 	%rd4216, %rd4200, 32;
	and.b64  	%rd4217, %rd4216, 255;
	xor.b64  	%rd4218, %rd4217, %rd4215;
	mul.lo.s64 	%rd4219, %rd4218, 1099511628211;
	shr.u64 	%rd4220, %rd4200, 40;
	and.b64  	%rd4221, %rd4220, 255;
	xor.b64  	%rd4222, %rd4221, %rd4219;
	mul.lo.s64 	%rd4223, %rd4222, 1099511628211;
	shr.u64 	%rd4224, %rd4200, 48;
	and.b64  	%rd4225, %rd4224, 255;
	xor.b64  	%rd4226, %rd4225, %rd4223;
	mul.lo.s64 	%rd4227, %rd4226, 1099511628211;
	shr.u64 	%rd4228, %rd4200, 56;
	xor.b64  	%rd4229, %rd4228, %rd4227;
	mul.lo.s64 	%rd4230, %rd4229, 1099511628211;
	ld.global.u64 	%rd4231, [%rd4199+8];
	and.b64  	%rd4232, %rd4231, 255;
	xor.b64  	%rd4233, %rd4232, %rd4230;
	mul.lo.s64 	%rd4234, %rd4233, 1099511628211;
	shr.u64 	%rd4235, %rd4231, 8;
	and.b64  	%rd4236, %rd4235, 255;
	xor.b64  	%rd4237, %rd4236, %rd4234;
	mul.lo.s64 	%rd4238, %rd4237, 1099511628211;
	shr.u64 	%rd4239, %rd4231, 16;
	and.b64  	%rd4240, %rd4239, 255;
	xor.b64  	%rd4241, %rd4240, %rd4238;
	mul.lo.s64 	%rd4242, %rd4241, 1099511628211;
	shr.u64 	%rd4243, %rd4231, 24;
	and.b64  	%rd4244, %rd4243, 255;
	xor.b64  	%rd4245, %rd4244, %rd4242;
	mul.lo.s64 	%rd4246, %rd4245, 1099511628211;
	shr.u64 	%rd4247, %rd4231, 32;
	and.b64  	%rd4248, %rd4247, 255;
	xor.b64  	%rd4249, %rd4248, %rd4246;
	mul.lo.s64 	%rd4250, %rd4249, 1099511628211;
	shr.u64 	%rd4251, %rd4231, 40;
	and.b64  	%rd4252, %rd4251, 255;
	xor.b64  	%rd4253, %rd4252, %rd4250;
	mul.lo.s64 	%rd4254, %rd4253, 1099511628211;
	shr.u64 	%rd4255, %rd4231, 48;
	and.b64  	%rd4256, %rd4255, 255;
	xor.b64  	%rd4257, %rd4256, %rd4254;
	mul.lo.s64 	%rd4258, %rd4257, 1099511628211;
	shr.u64 	%rd4259, %rd4231, 56;
	xor.b64  	%rd4260, %rd4259, %rd4258;
	mul.lo.s64 	%rd5898, %rd4260, 1099511628211;
	add.s64 	%rd5899, %rd5899, 2;
	setp.eq.s64 	%p243, %rd5899, %rd5896;
	@%p243 bra 	$L__BB16_279;
	bra.uni 	$L__BB16_278;
$L__BB16_279:
	and.b64  	%rd4261, %rd627, 1;
	setp.eq.b64 	%p244, %rd4261, 1;
	not.pred 	%p245, %p244;
	@%p245 bra 	$L__BB16_281;
	shl.b64 	%rd4262, %rd5896, 3;
	add.s64 	%rd4263, %rd413, %rd4262;
	ld.global.u64 	%rd4264, [%rd4263];
	and.b64  	%rd4265, %rd4264, 255;
	xor.b64  	%rd4266, %rd4265, %rd5898;
	mul.lo.s64 	%rd4267, %rd4266, 1099511628211;
	shr.u64 	%rd4268, %rd4264, 8;
	and.b64  	%rd4269, %rd4268, 255;
	xor.b64  	%rd4270, %rd4269, %rd4267;
	mul.lo.s64 	%rd4271, %rd4270, 1099511628211;
	shr.u64 	%rd4272, %rd4264, 16;
	and.b64  	%rd4273, %rd4272, 255;
	xor.b64  	%rd4274, %rd4273, %rd4271;
	mul.lo.s64 	%rd4275, %rd4274, 1099511628211;
	shr.u64 	%rd4276, %rd4264, 24;
	and.b64  	%rd4277, %rd4276, 255;
	xor.b64  	%rd4278, %rd4277, %rd4275;
	mul.lo.s64 	%rd4279, %rd4278, 1099511628211;
	shr.u64 	%rd4280, %rd4264, 32;
	and.b64  	%rd4281, %rd4280, 255;
	xor.b64  	%rd4282, %rd4281, %rd4279;
	mul.lo.s64 	%rd4283, %rd4282, 1099511628211;
	shr.u64 	%rd4284, %rd4264, 40;
	and.b64  	%rd4285, %rd4284, 255;
	xor.b64  	%rd4286, %rd4285, %rd4283;
	mul.lo.s64 	%rd4287, %rd4286, 1099511628211;
	shr.u64 	%rd4288, %rd4264, 48;
	and.b64  	%rd4289, %rd4288, 255;
	xor.b64  	%rd4290, %rd4289, %rd4287;
	mul.lo.s64 	%rd4291, %rd4290, 1099511628211;
	shr.u64 	%rd4292, %rd4264, 56;
	xor.b64  	%rd4293, %rd4292, %rd4291;
	mul.lo.s64 	%rd5898, %rd4293, 1099511628211;
$L__BB16_281:
	setp.eq.s64 	%p246, %rd627, 0;
	mov.b64 	%rd5903, -3750763034362895579;
	@%p246 bra 	$L__BB16_287;
	setp.eq.s64 	%p247, %rd627, 1;
	mov.b64 	%rd5903, -3750763034362895579;
	mov.b64 	%rd5904, 0;
	@%p247 bra 	$L__BB16_285;
	and.b64  	%rd5904, %rd627, -2;
	mov.b64 	%rd5903, -3750763034362895579;
	mov.b64 	%rd5901, 0;
$L__BB16_284:
	shl.b64 	%rd4300, %rd5901, 3;
	add.s64 	%rd4301, %rd62, %rd4300;
	ld.global.u64 	%rd4302, [%rd4301];
	and.b64  	%rd4303, %rd4302, 255;
	xor.b64  	%rd4304, %rd4303, %rd5903;
	mul.lo.s64 	%rd4305, %rd4304, 1099511628211;
	shr.u64 	%rd4306, %rd4302, 8;
	and.b64  	%rd4307, %rd4306, 255;
	xor.b64  	%rd4308, %rd4307, %rd4305;
	mul.lo.s64 	%rd4309, %rd4308, 1099511628211;
	shr.u64 	%rd4310, %rd4302, 16;
	and.b64  	%rd4311, %rd4310, 255;
	xor.b64  	%rd4312, %rd4311, %rd4309;
	mul.lo.s64 	%rd4313, %rd4312, 1099511628211;
	shr.u64 	%rd4314, %rd4302, 24;
	and.b64  	%rd4315, %rd4314, 255;
	xor.b64  	%rd4316, %rd4315, %rd4313;
	mul.lo.s64 	%rd4317, %rd4316, 1099511628211;
	shr.u64 	%rd4318, %rd4302, 32;
	and.b64  	%rd4319, %rd4318, 255;
	xor.b64  	%rd4320, %rd4319, %rd4317;
	mul.lo.s64 	%rd4321, %rd4320, 1099511628211;
	shr.u64 	%rd4322, %rd4302, 40;
	and.b64  	%rd4323, %rd4322, 255;
	xor.b64  	%rd4324, %rd4323, %rd4321;
	mul.lo.s64 	%rd4325, %rd4324, 1099511628211;
	shr.u64 	%rd4326, %rd4302, 48;
	and.b64  	%rd4327, %rd4326, 255;
	xor.b64  	%rd4328, %rd4327, %rd4325;
	mul.lo.s64 	%rd4329, %rd4328, 1099511628211;
	shr.u64 	%rd4330, %rd4302, 56;
	xor.b64  	%rd4331, %rd4330, %rd4329;
	mul.lo.s64 	%rd4332, %rd4331, 1099511628211;
	ld.global.u64 	%rd4333, [%rd4301+8];
	and.b64  	%rd4334, %rd4333, 255;
	xor.b64  	%rd4335, %rd4334, %rd4332;
	mul.lo.s64 	%rd4336, %rd4335, 1099511628211;
	shr.u64 	%rd4337, %rd4333, 8;
	and.b64  	%rd4338, %rd4337, 255;
	xor.b64  	%rd4339, %rd4338, %rd4336;
	mul.lo.s64 	%rd4340, %rd4339, 1099511628211;
	shr.u64 	%rd4341, %rd4333, 16;
	and.b64  	%rd4342, %rd4341, 255;
	xor.b64  	%rd4343, %rd4342, %rd4340;
	mul.lo.s64 	%rd4344, %rd4343, 1099511628211;
	shr.u64 	%rd4345, %rd4333, 24;
	and.b64  	%rd4346, %rd4345, 255;
	xor.b64  	%rd4347, %rd4346, %rd4344;
	mul.lo.s64 	%rd4348, %rd4347, 1099511628211;
	shr.u64 	%rd4349, %rd4333, 32;
	and.b64  	%rd4350, %rd4349, 255;
	xor.b64  	%rd4351, %rd4350, %rd4348;
	mul.lo.s64 	%rd4352, %rd4351, 1099511628211;
	shr.u64 	%rd4353, %rd4333, 40;
	and.b64  	%rd4354, %rd4353, 255;
	xor.b64  	%rd4355, %rd4354, %rd4352;
	mul.lo.s64 	%rd4356, %rd4355, 1099511628211;
	shr.u64 	%rd4357, %rd4333, 48;
	and.b64  	%rd4358, %rd4357, 255;
	xor.b64  	%rd4359, %rd4358, %rd4356;
	mul.lo.s64 	%rd4360, %rd4359, 1099511628211;
	shr.u64 	%rd4361, %rd4333, 56;
	xor.b64  	%rd4362, %rd4361, %rd4360;
	mul.lo.s64 	%rd5903, %rd4362, 1099511628211;
	add.s64 	%rd5901, %rd5901, 2;
	setp.ne.s64 	%p248, %rd5901, %rd5904;
	@%p248 bra 	$L__BB16_284;
$L__BB16_285:
	and.b64  	%rd4363, %rd627, 1;
	setp.eq.b64 	%p249, %rd4363, 1;
	not.pred 	%p250, %p249;
	@%p250 bra 	$L__BB16_287;
	shl.b64 	%rd4364, %rd5904, 3;
	add.s64 	%rd4365, %rd62, %rd4364;
	ld.global.u64 	%rd4366, [%rd4365];
	and.b64  	%rd4367, %rd4366, 255;
	xor.b64  	%rd4368, %rd4367, %rd5903;
	mul.lo.s64 	%rd4369, %rd4368, 1099511628211;
	shr.u64 	%rd4370, %rd4366, 8;
	and.b64  	%rd4371, %rd4370, 255;
	xor.b64  	%rd4372, %rd4371, %rd4369;
	mul.lo.s64 	%rd4373, %rd4372, 1099511628211;
	shr.u64 	%rd4374, %rd4366, 16;
	and.b64  	%rd4375, %rd4374, 255;
	xor.b64  	%rd4376, %rd4375, %rd4373;
	mul.lo.s64 	%rd4377, %rd4376, 1099511628211;
	shr.u64 	%rd4378, %rd4366, 24;
	and.b64  	%rd4379, %rd4378, 255;
	xor.b64  	%rd4380, %rd4379, %rd4377;
	mul.lo.s64 	%rd4381, %rd4380, 1099511628211;
	shr.u64 	%rd4382, %rd4366, 32;
	and.b64  	%rd4383, %rd4382, 255;
	xor.b64  	%rd4384, %rd4383, %rd4381;
	mul.lo.s64 	%rd4385, %rd4384, 1099511628211;
	shr.u64 	%rd4386, %rd4366, 40;
	and.b64  	%rd4387, %rd4386, 255;
	xor.b64  	%rd4388, %rd4387, %rd4385;
	mul.lo.s64 	%rd4389, %rd4388, 1099511628211;
	shr.u64 	%rd4390, %rd4366, 48;
	and.b64  	%rd4391, %rd4390, 255;
	xor.b64  	%rd4392, %rd4391, %rd4389;
	mul.lo.s64 	%rd4393, %rd4392, 1099511628211;
	shr.u64 	%rd4394, %rd4366, 56;
	xor.b64  	%rd4395, %rd4394, %rd4393;
	mul.lo.s64 	%rd5903, %rd4395, 1099511628211;
$L__BB16_287:
	setp.ge.u64 	%p251, %rd5898, %rd5903;
	@%p251 bra 	$L__BB16_293;
$L__BB16_288:
	add.s64 	%rd5854, %rd5907, 1;
	mov.u64 	%rd5907, %rd5880;
	bra.uni 	$L__BB16_293;
$L__BB16_289:
	setp.eq.s32 	%p252, %r2, 0;
	@%p252 bra 	$L__BB16_293;
	cvt.s64.s32 	%rd435, %r2;
	mov.b64 	%rd5894, 0;
$L__BB16_291:
	shl.b64 	%rd4397, %rd5894, 3;
	add.s64 	%rd4398, %rd413, %rd4397;
	ld.global.u64 	%rd437, [%rd4398];
	add.s64 	%rd4399, %rd62, %rd4397;
	ld.global.u64 	%rd438, [%rd4399];
	setp.lt.u64 	%p253, %rd437, %rd438;
	@%p253 bra 	$L__BB16_288;
	setp.le.u64 	%p254, %rd437, %rd438;
	add.s64 	%rd5894, %rd5894, 1;
	setp.lt.u64 	%p255, %rd5894, %rd435;
	and.pred  	%p256, %p254, %p255;
	@%p256 bra 	$L__BB16_291;
$L__BB16_293:
	setp.ge.s64 	%p257, %rd5854, %rd5907;
	mov.u64 	%rd5937, %rd5907;
	@%p257 bra 	$L__BB16_325;
	mad.lo.s64 	%rd4402, %rd5907, 15, %rd5854;
	shr.s64 	%rd5937, %rd4402, 4;
	shl.b64 	%rd4403, %rd5937, 3;
	add.s64 	%rd4404, %rd2, %rd4403;
	ld.global.u64 	%rd4405, [%rd4404];
	cvta.to.global.u64 	%rd463, %rd4405;
	setp.eq.s64 	%p258, %rd627, 0;
	mov.b64 	%rd5912, -3750763034362895579;
	@%p258 bra 	$L__BB16_300;
	setp.eq.s64 	%p259, %rd627, 1;
	mov.b64 	%rd5912, -3750763034362895579;
	mov.b64 	%rd5910, 0;
	@%p259 bra 	$L__BB16_298;
	and.b64  	%rd5910, %rd627, -2;
	mov.b64 	%rd5912, -3750763034362895579;
	mov.b64 	%rd5913, 0;
$L__BB16_297:
	shl.b64 	%rd4411, %rd5913, 3;
	add.s64 	%rd4412, %rd463, %rd4411;
	ld.global.u64 	%rd4413, [%rd4412];
	and.b64  	%rd4414, %rd4413, 255;
	xor.b64  	%rd4415, %rd4414, %rd5912;
	mul.lo.s64 	%rd4416, %rd4415, 1099511628211;
	shr.u64 	%rd4417, %rd4413, 8;
	and.b64  	%rd4418, %rd4417, 255;
	xor.b64  	%rd4419, %rd4418, %rd4416;
	mul.lo.s64 	%rd4420, %rd4419, 1099511628211;
	shr.u64 	%rd4421, %rd4413, 16;
	and.b64  	%rd4422, %rd4421, 255;
	xor.b64  	%rd4423, %rd4422, %rd4420;
	mul.lo.s64 	%rd4424, %rd4423, 1099511628211;
	shr.u64 	%rd4425, %rd4413, 24;
	and.b64  	%rd4426, %rd4425, 255;
	xor.b64  	%rd4427, %rd4426, %rd4424;
	mul.lo.s64 	%rd4428, %rd4427, 1099511628211;
	shr.u64 	%rd4429, %rd4413, 32;
	and.b64  	%rd4430, %rd4429, 255;
	xor.b64  	%rd4431, %rd4430, %rd4428;
	mul.lo.s64 	%rd4432, %rd4431, 1099511628211;
	shr.u64 	%rd4433, %rd4413, 40;
	and.b64  	%rd4434, %rd4433, 255;
	xor.b64  	%rd4435, %rd4434, %rd4432;
	mul.lo.s64 	%rd4436, %rd4435, 1099511628211;
	shr.u64 	%rd4437, %rd4413, 48;
	and.b64  	%rd4438, %rd4437, 255;
	xor.b64  	%rd4439, %rd4438, %rd4436;
	mul.lo.s64 	%rd4440, %rd4439, 1099511628211;
	shr.u64 	%rd4441, %rd4413, 56;
	xor.b64  	%rd4442, %rd4441, %rd4440;
	mul.lo.s64 	%rd4443, %rd4442, 1099511628211;
	ld.global.u64 	%rd4444, [%rd4412+8];
	and.b64  	%rd4445, %rd4444, 255;
	xor.b64  	%rd4446, %rd4445, %rd4443;
	mul.lo.s64 	%rd4447, %rd4446, 1099511628211;
	shr.u64 	%rd4448, %rd4444, 8;
	and.b64  	%rd4449, %rd4448, 255;
	xor.b64  	%rd4450, %rd4449, %rd4447;
	mul.lo.s64 	%rd4451, %rd4450, 1099511628211;
	shr.u64 	%rd4452, %rd4444, 16;
	and.b64  	%rd4453, %rd4452, 255;
	xor.b64  	%rd4454, %rd4453, %rd4451;
	mul.lo.s64 	%rd4455, %rd4454, 1099511628211;
	shr.u64 	%rd4456, %rd4444, 24;
	and.b64  	%rd4457, %rd4456, 255;
	xor.b64  	%rd4458, %rd4457, %rd4455;
	mul.lo.s64 	%rd4459, %rd4458, 1099511628211;
	shr.u64 	%rd4460, %rd4444, 32;
	and.b64  	%rd4461, %rd4460, 255;
	xor.b64  	%rd4462, %rd4461, %rd4459;
	mul.lo.s64 	%rd4463, %rd4462, 1099511628211;
	shr.u64 	%rd4464, %rd4444, 40;
	and.b64  	%rd4465, %rd4464, 255;
	xor.b64  	%rd4466, %rd4465, %rd4463;
	mul.lo.s64 	%rd4467, %rd4466, 1099511628211;
	shr.u64 	%rd4468, %rd4444, 48;
	and.b64  	%rd4469, %rd4468, 255;
	xor.b64  	%rd4470, %rd4469, %rd4467;
	mul.lo.s64 	%rd4471, %rd4470, 1099511628211;
	shr.u64 	%rd4472, %rd4444, 56;
	xor.b64  	%rd4473, %rd4472, %rd4471;
	mul.lo.s64 	%rd5912, %rd4473, 1099511628211;
	add.s64 	%rd5913, %rd5913, 2;
	setp.eq.s64 	%p260, %rd5913, %rd5910;
	@%p260 bra 	$L__BB16_298;
	bra.uni 	$L__BB16_297;
$L__BB16_298:
	and.b64  	%rd4474, %rd627, 1;
	setp.eq.b64 	%p261, %rd4474, 1;
	not.pred 	%p262, %p261;
	@%p262 bra 	$L__BB16_300;
	shl.b64 	%rd4475, %rd5910, 3;
	add.s64 	%rd4476, %rd463, %rd4475;
	ld.global.u64 	%rd4477, [%rd4476];
	and.b64  	%rd4478, %rd4477, 255;
	xor.b64  	%rd4479, %rd4478, %rd5912;
	mul.lo.s64 	%rd4480, %rd4479, 1099511628211;
	shr.u64 	%rd4481, %rd4477, 8;
	and.b64  	%rd4482, %rd4481, 255;
	xor.b64  	%rd4483, %rd4482, %rd4480;
	mul.lo.s64 	%rd4484, %rd4483, 1099511628211;
	shr.u64 	%rd4485, %rd4477, 16;
	and.b64  	%rd4486, %rd4485, 255;
	xor.b64  	%rd4487, %rd4486, %rd4484;
	mul.lo.s64 	%rd4488, %rd4487, 1099511628211;
	shr.u64 	%rd4489, %rd4477, 24;
	and.b64  	%rd4490, %rd4489, 255;
	xor.b64  	%rd4491, %rd4490, %rd4488;
	mul.lo.s64 	%rd4492, %rd4491, 1099511628211;
	shr.u64 	%rd4493, %rd4477, 32;
	and.b64  	%rd4494, %rd4493, 255;
	xor.b64  	%rd4495, %rd4494, %rd4492;
	mul.lo.s64 	%rd4496, %rd4495, 1099511628211;
	shr.u64 	%rd4497, %rd4477, 40;
	and.b64  	%rd4498, %rd4497, 255;
	xor.b64  	%rd4499, %rd4498, %rd4496;
	mul.lo.s64 	%rd4500, %rd4499, 1099511628211;
	shr.u64 	%rd4501, %rd4477, 48;
	and.b64  	%rd4502, %rd4501, 255;
	xor.b64  	%rd4503, %rd4502, %rd4500;
	mul.lo.s64 	%rd4504, %rd4503, 1099511628211;
	shr.u64 	%rd4505, %rd4477, 56;
	xor.b64  	%rd4506, %rd4505, %rd4504;
	mul.lo.s64 	%rd5912, %rd4506, 1099511628211;
$L__BB16_300:
	mov.b64 	%rd5917, -3750763034362895579;
	@%p258 bra 	$L__BB16_306;
	setp.eq.s64 	%p264, %rd627, 1;
	mov.b64 	%rd5917, -3750763034362895579;
	mov.b64 	%rd5918, 0;
	@%p264 bra 	$L__BB16_304;
	and.b64  	%rd5918, %rd627, -2;
	mov.b64 	%rd5917, -3750763034362895579;
	mov.b64 	%rd5915, 0;
$L__BB16_303:
	shl.b64 	%rd4513, %rd5915, 3;
	add.s64 	%rd4514, %rd62, %rd4513;
	ld.global.u64 	%rd4515, [%rd4514];
	and.b64  	%rd4516, %rd4515, 255;
	xor.b64  	%rd4517, %rd4516, %rd5917;
	mul.lo.s64 	%rd4518, %rd4517, 1099511628211;
	shr.u64 	%rd4519, %rd4515, 8;
	and.b64  	%rd4520, %rd4519, 255;
	xor.b64  	%rd4521, %rd4520, %rd4518;
	mul.lo.s64 	%rd4522, %rd4521, 1099511628211;
	shr.u64 	%rd4523, %rd4515, 16;
	and.b64  	%rd4524, %rd4523, 255;
	xor.b64  	%rd4525, %rd4524, %rd4522;
	mul.lo.s64 	%rd4526, %rd4525, 1099511628211;
	shr.u64 	%rd4527, %rd4515, 24;
	and.b64  	%rd4528, %rd4527, 255;
	xor.b64  	%rd4529, %rd4528, %rd4526;
	mul.lo.s64 	%rd4530, %rd4529, 1099511628211;
	shr.u64 	%rd4531, %rd4515, 32;
	and.b64  	%rd4532, %rd4531, 255;
	xor.b64  	%rd4533, %rd4532, %rd4530;
	mul.lo.s64 	%rd4534, %rd4533, 1099511628211;
	shr.u64 	%rd4535, %rd4515, 40;
	and.b64  	%rd4536, %rd4535, 255;
	xor.b64  	%rd4537, %rd4536, %rd4534;
	mul.lo.s64 	%rd4538, %rd4537, 1099511628211;
	shr.u64 	%rd4539, %rd4515, 48;
	and.b64  	%rd4540, %rd4539, 255;
	xor.b64  	%rd4541, %rd4540, %rd4538;
	mul.lo.s64 	%rd4542, %rd4541, 1099511628211;
	shr.u64 	%rd4543, %rd4515, 56;
	xor.b64  	%rd4544, %rd4543, %rd4542;
	mul.lo.s64 	%rd4545, %rd4544, 1099511628211;
	ld.global.u64 	%rd4546, [%rd4514+8];
	and.b64  	%rd4547, %rd4546, 255;
	xor.b64  	%rd4548, %rd4547, %rd4545;
	mul.lo.s64 	%rd4549, %rd4548, 1099511628211;
	shr.u64 	%rd4550, %rd4546, 8;
	and.b64  	%rd4551, %rd4550, 255;
	xor.b64  	%rd4552, %rd4551, %rd4549;
	mul.lo.s64 	%rd4553, %rd4552, 1099511628211;
	shr.u64 	%rd4554, %rd4546, 16;
	and.b64  	%rd4555, %rd4554, 255;
	xor.b64  	%rd4556, %rd4555, %rd4553;
	mul.lo.s64 	%rd4557, %rd4556, 1099511628211;
	shr.u64 	%rd4558, %rd4546, 24;
	and.b64  	%rd4559, %rd4558, 255;
	xor.b64  	%rd4560, %rd4559, %rd4557;
	mul.lo.s64 	%rd4561, %rd4560, 1099511628211;
	shr.u64 	%rd4562, %rd4546, 32;
	and.b64  	%rd4563, %rd4562, 255;
	xor.b64  	%rd4564, %rd4563, %rd4561;
	mul.lo.s64 	%rd4565, %rd4564, 1099511628211;
	shr.u64 	%rd4566, %rd4546, 40;
	and.b64  	%rd4567, %rd4566, 255;
	xor.b64  	%rd4568, %rd4567, %rd4565;
	mul.lo.s64 	%rd4569, %rd4568, 1099511628211;
	shr.u64 	%rd4570, %rd4546, 48;
	and.b64  	%rd4571, %rd4570, 255;
	xor.b64  	%rd4572, %rd4571, %rd4569;
	mul.lo.s64 	%rd4573, %rd4572, 1099511628211;
	shr.u64 	%rd4574, %rd4546, 56;
	xor.b64  	%rd4575, %rd4574, %rd4573;
	mul.lo.s64 	%rd5917, %rd4575, 1099511628211;
	add.s64 	%rd5915, %rd5915, 2;
	setp.ne.s64 	%p265, %rd5915, %rd5918;
	@%p265 bra 	$L__BB16_303;
$L__BB16_304:
	and.b64  	%rd4576, %rd627, 1;
	setp.eq.b64 	%p266, %rd4576, 1;
	not.pred 	%p267, %p266;
	@%p267 bra 	$L__BB16_306;
	shl.b64 	%rd4577, %rd5918, 3;
	add.s64 	%rd4578, %rd62, %rd4577;
	ld.global.u64 	%rd4579, [%rd4578];
	and.b64  	%rd4580, %rd4579, 255;
	xor.b64  	%rd4581, %rd4580, %rd5917;
	mul.lo.s64 	%rd4582, %rd4581, 1099511628211;
	shr.u64 	%rd4583, %rd4579, 8;
	and.b64  	%rd4584, %rd4583, 255;
	xor.b64  	%rd4585, %rd4584, %rd4582;
	mul.lo.s64 	%rd4586, %rd4585, 1099511628211;
	shr.u64 	%rd4587, %rd4579, 16;
	and.b64  	%rd4588, %rd4587, 255;
	xor.b64  	%rd4589, %rd4588, %rd4586;
	mul.lo.s64 	%rd4590, %rd4589, 1099511628211;
	shr.u64 	%rd4591, %rd4579, 24;
	and.b64  	%rd4592, %rd4591, 255;
	xor.b64  	%rd4593, %rd4592, %rd4590;
	mul.lo.s64 	%rd4594, %rd4593, 1099511628211;
	shr.u64 	%rd4595, %rd4579, 32;
	and.b64  	%rd4596, %rd4595, 255;
	xor.b64  	%rd4597, %rd4596, %rd4594;
	mul.lo.s64 	%rd4598, %rd4597, 1099511628211;
	shr.u64 	%rd4599, %rd4579, 40;
	and.b64  	%rd4600, %rd4599, 255;
	xor.b64  	%rd4601, %rd4600, %rd4598;
	mul.lo.s64 	%rd4602, %rd4601, 1099511628211;
	shr.u64 	%rd4603, %rd4579, 48;
	and.b64  	%rd4604, %rd4603, 255;
	xor.b64  	%rd4605, %rd4604, %rd4602;
	mul.lo.s64 	%rd4606, %rd4605, 1099511628211;
	shr.u64 	%rd4607, %rd4579, 56;
	xor.b64  	%rd4608, %rd4607, %rd4606;
	mul.lo.s64 	%rd5917, %rd4608, 1099511628211;
$L__BB16_306:
	setp.eq.s64 	%p268, %rd5912, %rd5917;
	@%p268 bra 	$L__BB16_321;
	setp.eq.s64 	%p269, %rd627, 0;
	mov.b64 	%rd5925, -3750763034362895579;
	@%p269 bra 	$L__BB16_313;
	setp.eq.s64 	%p270, %rd627, 1;
	mov.b64 	%rd5925, -3750763034362895579;
	mov.b64 	%rd5923, 0;
	@%p270 bra 	$L__BB16_311;
	and.b64  	%rd5923, %rd627, -2;
	mov.b64 	%rd5925, -3750763034362895579;
	mov.b64 	%rd5926, 0;
$L__BB16_310:
	shl.b64 	%rd4615, %rd5926, 3;
	add.s64 	%rd4616, %rd463, %rd4615;
	ld.global.u64 	%rd4617, [%rd4616];
	and.b64  	%rd4618, %rd4617, 255;
	xor.b64  	%rd4619, %rd4618, %rd5925;
	mul.lo.s64 	%rd4620, %rd4619, 1099511628211;
	shr.u64 	%rd4621, %rd4617, 8;
	and.b64  	%rd4622, %rd4621, 255;
	xor.b64  	%rd4623, %rd4622, %rd4620;
	mul.lo.s64 	%rd4624, %rd4623, 1099511628211;
	shr.u64 	%rd4625, %rd4617, 16;
	and.b64  	%rd4626, %rd4625, 255;
	xor.b64  	%rd4627, %rd4626, %rd4624;
	mul.lo.s64 	%rd4628, %rd4627, 1099511628211;
	shr.u64 	%rd4629, %rd4617, 24;
	and.b64  	%rd4630, %rd4629, 255;
	xor.b64  	%rd4631, %rd4630, %rd4628;
	mul.lo.s64 	%rd4632, %rd4631, 1099511628211;
	shr.u64 	%rd4633, %rd4617, 32;
	and.b64  	%rd4634, %rd4633, 255;
	xor.b64  	%rd4635, %rd4634, %rd4632;
	mul.lo.s64 	%rd4636, %rd4635, 1099511628211;
	shr.u64 	%rd4637, %rd4617, 40;
	and.b64  	%rd4638, %rd4637, 255;
	xor.b64  	%rd4639, %rd4638, %rd4636;
	mul.lo.s64 	%rd4640, %rd4639, 1099511628211;
	shr.u64 	%rd4641, %rd4617, 48;
	and.b64  	%rd4642, %rd4641, 255;
	xor.b64  	%rd4643, %rd4642, %rd4640;
	mul.lo.s64 	%rd4644, %rd4643, 1099511628211;
	shr.u64 	%rd4645, %rd4617, 56;
	xor.b64  	%rd4646, %rd4645, %rd4644;
	mul.lo.s64 	%rd4647, %rd4646, 1099511628211;
	ld.global.u64 	%rd4648, [%rd4616+8];
	and.b64  	%rd4649, %rd4648, 255;
	xor.b64  	%rd4650, %rd4649, %rd4647;
	mul.lo.s64 	%rd4651, %rd4650, 1099511628211;
	shr.u64 	%rd4652, %rd4648, 8;
	and.b64  	%rd4653, %rd4652, 255;
	xor.b64  	%rd4654, %rd4653, %rd4651;
	mul.lo.s64 	%rd4655, %rd4654, 1099511628211;
	shr.u64 	%rd4656, %rd4648, 16;
	and.b64  	%rd4657, %rd4656, 255;
	xor.b64  	%rd4658, %rd4657, %rd4655;
	mul.lo.s64 	%rd4659, %rd4658, 1099511628211;
	shr.u64 	%rd4660, %rd4648, 24;
	and.b64  	%rd4661, %rd4660, 255;
	xor.b64  	%rd4662, %rd4661, %rd4659;
	mul.lo.s64 	%rd4663, %rd4662, 1099511628211;
	shr.u64 	%rd4664, %rd4648, 32;
	and.b64  	%rd4665, %rd4664, 255;
	xor.b64  	%rd4666, %rd4665, %rd4663;
	mul.lo.s64 	%rd4667, %rd4666, 1099511628211;
	shr.u64 	%rd4668, %rd4648, 40;
	and.b64  	%rd4669, %rd4668, 255;
	xor.b64  	%rd4670, %rd4669, %rd4667;
	mul.lo.s64 	%rd4671, %rd4670, 1099511628211;
	shr.u64 	%rd4672, %rd4648, 48;
	and.b64  	%rd4673, %rd4672, 255;
	xor.b64  	%rd4674, %rd4673, %rd4671;
	mul.lo.s64 	%rd4675, %rd4674, 1099511628211;
	shr.u64 	%rd4676, %rd4648, 56;
	xor.b64  	%rd4677, %rd4676, %rd4675;
	mul.lo.s64 	%rd5925, %rd4677, 1099511628211;
	add.s64 	%rd5926, %rd5926, 2;
	setp.eq.s64 	%p271, %rd5926, %rd5923;
	@%p271 bra 	$L__BB16_311;
	bra.uni 	$L__BB16_310;
$L__BB16_311:
	and.b64  	%rd4678, %rd627, 1;
	setp.eq.b64 	%p272, %rd4678, 1;
	not.pred 	%p273, %p272;
	@%p273 bra 	$L__BB16_313;
	shl.b64 	%rd4679, %rd5923, 3;
	add.s64 	%rd4680, %rd463, %rd4679;
	ld.global.u64 	%rd4681, [%rd4680];
	and.b64  	%rd4682, %rd4681, 255;
	xor.b64  	%rd4683, %rd4682, %rd5925;
	mul.lo.s64 	%rd4684, %rd4683, 1099511628211;
	shr.u64 	%rd4685, %rd4681, 8;
	and.b64  	%rd4686, %rd4685, 255;
	xor.b64  	%rd4687, %rd4686, %rd4684;
	mul.lo.s64 	%rd4688, %rd4687, 1099511628211;
	shr.u64 	%rd4689, %rd4681, 16;
	and.b64  	%rd4690, %rd4689, 255;
	xor.b64  	%rd4691, %rd4690, %rd4688;
	mul.lo.s64 	%rd4692, %rd4691, 1099511628211;
	shr.u64 	%rd4693, %rd4681, 24;
	and.b64  	%rd4694, %rd4693, 255;
	xor.b64  	%rd4695, %rd4694, %rd4692;
	mul.lo.s64 	%rd4696, %rd4695, 1099511628211;
	shr.u64 	%rd4697, %rd4681, 32;
	and.b64  	%rd4698, %rd4697, 255;
	xor.b64  	%rd4699, %rd4698, %rd4696;
	mul.lo.s64 	%rd4700, %rd4699, 1099511628211;
	shr.u64 	%rd4701, %rd4681, 40;
	and.b64  	%rd4702, %rd4701, 255;
	xor.b64  	%rd4703, %rd4702, %rd4700;
	mul.lo.s64 	%rd4704, %rd4703, 1099511628211;
	shr.u64 	%rd4705, %rd4681, 48;
	and.b64  	%rd4706, %rd4705, 255;
	xor.b64  	%rd4707, %rd4706, %rd4704;
	mul.lo.s64 	%rd4708, %rd4707, 1099511628211;
	shr.u64 	%rd4709, %rd4681, 56;
	xor.b64  	%rd4710, %rd4709, %rd4708;
	mul.lo.s64 	%rd5925, %rd4710, 1099511628211;
$L__BB16_313:
	setp.eq.s64 	%p274, %rd627, 0;
	mov.b64 	%rd5930, -3750763034362895579;
	@%p274 bra 	$L__BB16_319;
	setp.eq.s64 	%p275, %rd627, 1;
	mov.b64 	%rd5930, -3750763034362895579;
	mov.b64 	%rd5931, 0;
	@%p275 bra 	$L__BB16_317;
	and.b64  	%rd5931, %rd627, -2;
	mov.b64 	%rd5930, -3750763034362895579;
	mov.b64 	%rd5928, 0;
$L__BB16_316:
	shl.b64 	%rd4717, %rd5928, 3;
	add.s64 	%rd4718, %rd62, %rd4717;
	ld.global.u64 	%rd4719, [%rd4718];
	and.b64  	%rd4720, %rd4719, 255;
	xor.b64  	%rd4721, %rd4720, %rd5930;
	mul.lo.s64 	%rd4722, %rd4721, 1099511628211;
	shr.u64 	%rd4723, %rd4719, 8;
	and.b64  	%rd4724, %rd4723, 255;
	xor.b64  	%rd4725, %rd4724, %rd4722;
	mul.lo.s64 	%rd4726, %rd4725, 1099511628211;
	shr.u64 	%rd4727, %rd4719, 16;
	and.b64  	%rd4728, %rd4727, 255;
	xor.b64  	%rd4729, %rd4728, %rd4726;
	mul.lo.s64 	%rd4730, %rd4729, 1099511628211;
	shr.u64 	%rd4731, %rd4719, 24;
	and.b64  	%rd4732, %rd4731, 255;
	xor.b64  	%rd4733, %rd4732, %rd4730;
	mul.lo.s64 	%rd4734, %rd4733, 1099511628211;
	shr.u64 	%rd4735, %rd4719, 32;
	and.b64  	%rd4736, %rd4735, 255;
	xor.b64  	%rd4737, %rd4736, %rd4734;
	mul.lo.s64 	%rd4738, %rd4737, 1099511628211;
	shr.u64 	%rd4739, %rd4719, 40;
	and.b64  	%rd4740, %rd4739, 255;
	xor.b64  	%rd4741, %rd4740, %rd4738;
	mul.lo.s64 	%rd4742, %rd4741, 1099511628211;
	shr.u64 	%rd4743, %rd4719, 48;
	and.b64  	%rd4744, %rd4743, 255;
	xor.b64  	%rd4745, %rd4744, %rd4742;
	mul.lo.s64 	%rd4746, %rd4745, 1099511628211;
	shr.u64 	%rd4747, %rd4719, 56;
	xor.b64  	%rd4748, %rd4747, %rd4746;
	mul.lo.s64 	%rd4749, %rd4748, 1099511628211;
	ld.global.u64 	%rd4750, [%rd4718+8];
	and.b64  	%rd4751, %rd4750, 255;
	xor.b64  	%rd4752, %rd4751, %rd4749;
	mul.lo.s64 	%rd4753, %rd4752, 1099511628211;
	shr.u64 	%rd4754, %rd4750, 8;
	and.b64  	%rd4755, %rd4754, 255;
	xor.b64  	%rd4756, %rd4755, %rd4753;
	mul.lo.s64 	%rd4757, %rd4756, 1099511628211;
	shr.u64 	%rd4758, %rd4750, 16;
	and.b64  	%rd4759, %rd4758, 255;
	xor.b64  	%rd4760, %rd4759, %rd4757;
	mul.lo.s64 	%rd4761, %rd4760, 1099511628211;
	shr.u64 	%rd4762, %rd4750, 24;
	and.b64  	%rd4763, %rd4762, 255;
	xor.b64  	%rd4764, %rd4763, %rd4761;
	mul.lo.s64 	%rd4765, %rd4764, 1099511628211;
	shr.u64 	%rd4766, %rd4750, 32;
	and.b64  	%rd4767, %rd4766, 255;
	xor.b64  	%rd4768, %rd4767, %rd4765;
	mul.lo.s64 	%rd4769, %rd4768, 1099511628211;
	shr.u64 	%rd4770, %rd4750, 40;
	and.b64  	%rd4771, %rd4770, 255;
	xor.b64  	%rd4772, %rd4771, %rd4769;
	mul.lo.s64 	%rd4773, %rd4772, 1099511628211;
	shr.u64 	%rd4774, %rd4750, 48;
	and.b64  	%rd4775, %rd4774, 255;
	xor.b64  	%rd4776, %rd4775, %rd4773;
	mul.lo.s64 	%rd4777, %rd4776, 1099511628211;
	shr.u64 	%rd4778, %rd4750, 56;
	xor.b64  	%rd4779, %rd4778, %rd4777;
	mul.lo.s64 	%rd5930, %rd4779, 1099511628211;
	add.s64 	%rd5928, %rd5928, 2;
	setp.ne.s64 	%p276, %rd5928, %rd5931;
	@%p276 bra 	$L__BB16_316;
$L__BB16_317:
	and.b64  	%rd4780, %rd627, 1;
	setp.eq.b64 	%p277, %rd4780, 1;
	not.pred 	%p278, %p277;
	@%p278 bra 	$L__BB16_319;
	shl.b64 	%rd4781, %rd5931, 3;
	add.s64 	%rd4782, %rd62, %rd4781;
	ld.global.u64 	%rd4783, [%rd4782];
	and.b64  	%rd4784, %rd4783, 255;
	xor.b64  	%rd4785, %rd4784, %rd5930;
	mul.lo.s64 	%rd4786, %rd4785, 1099511628211;
	shr.u64 	%rd4787, %rd4783, 8;
	and.b64  	%rd4788, %rd4787, 255;
	xor.b64  	%rd4789, %rd4788, %rd4786;
	mul.lo.s64 	%rd4790, %rd4789, 1099511628211;
	shr.u64 	%rd4791, %rd4783, 16;
	and.b64  	%rd4792, %rd4791, 255;
	xor.b64  	%rd4793, %rd4792, %rd4790;
	mul.lo.s64 	%rd4794, %rd4793, 1099511628211;
	shr.u64 	%rd4795, %rd4783, 24;
	and.b64  	%rd4796, %rd4795, 255;
	xor.b64  	%rd4797, %rd4796, %rd4794;
	mul.lo.s64 	%rd4798, %rd4797, 1099511628211;
	shr.u64 	%rd4799, %rd4783, 32;
	and.b64  	%rd4800, %rd4799, 255;
	xor.b64  	%rd4801, %rd4800, %rd4798;
	mul.lo.s64 	%rd4802, %rd4801, 1099511628211;
	shr.u64 	%rd4803, %rd4783, 40;
	and.b64  	%rd4804, %rd4803, 255;
	xor.b64  	%rd4805, %rd4804, %rd4802;
	mul.lo.s64 	%rd4806, %rd4805, 1099511628211;
	shr.u64 	%rd4807, %rd4783, 48;
	and.b64  	%rd4808, %rd4807, 255;
	xor.b64  	%rd4809, %rd4808, %rd4806;
	mul.lo.s64 	%rd4810, %rd4809, 1099511628211;
	shr.u64 	%rd4811, %rd4783, 56;
	xor.b64  	%rd4812, %rd4811, %rd4810;
	mul.lo.s64 	%rd5930, %rd4812, 1099511628211;
$L__BB16_319:
	setp.ge.u64 	%p279, %rd5925, %rd5930;
	@%p279 bra 	$L__BB16_325;
$L__BB16_320:
	add.s64 	%rd5854, %rd5937, 1;
	mov.u64 	%rd5937, %rd5907;
	bra.uni 	$L__BB16_325;
$L__BB16_321:
	setp.eq.s32 	%p280, %r2, 0;
	@%p280 bra 	$L__BB16_325;
	cvt.s64.s32 	%rd485, %r2;
	mov.b64 	%rd5921, 0;
$L__BB16_323:
	shl.b64 	%rd4814, %rd5921, 3;
	add.s64 	%rd4815, %rd463, %rd4814;
	ld.global.u64 	%rd487, [%rd4815];
	add.s64 	%rd4816, %rd62, %rd4814;
	ld.global.u64 	%rd488, [%rd4816];
	setp.lt.u64 	%p281, %rd487, %rd488;
	@%p281 bra 	$L__BB16_320;
	setp.le.u64 	%p282, %rd487, %rd488;
	add.s64 	%rd5921, %rd5921, 1;
	setp.lt.u64 	%p283, %rd5921, %rd485;
	and.pred  	%p284, %p282, %p283;
	@%p284 bra 	$L__BB16_323;
$L__BB16_325:
	setp.ge.s64 	%p285, %rd5854, %rd5937;
	@%p285 bra 	$L__BB16_359;
	and.b64  	%rd512, %rd627, 1;
	and.b64  	%rd513, %rd627, -2;
$L__BB16_327:
	mov.u64 	%rd515, %rd5937;
	setp.eq.s64 	%p286, %rd627, 0;
	add.s64 	%rd4819, %rd5854, %rd515;
	shr.s64 	%rd5937, %rd4819, 1;
	shl.b64 	%rd4820, %rd5937, 3;
	add.s64 	%rd4821, %rd2, %rd4820;
	ld.global.u64 	%rd4822, [%rd4821];
	cvta.to.global.u64 	%rd517, %rd4822;
	mov.b64 	%rd5941, -3750763034362895579;
	@%p286 bra 	$L__BB16_333;
	setp.eq.s64 	%p287, %rd627, 1;
	mov.b64 	%rd5941, -3750763034362895579;
	mov.b64 	%rd5939, 0;
	@%p287 bra 	$L__BB16_331;
	mov.b64 	%rd5941, -3750763034362895579;
	mov.b64 	%rd5942, 0;
$L__BB16_330:
	shl.b64 	%rd4828, %rd5942, 3;
	add.s64 	%rd4829, %rd517, %rd4828;
	ld.global.u64 	%rd4830, [%rd4829];
	and.b64  	%rd4831, %rd4830, 255;
	xor.b64  	%rd4832, %rd4831, %rd5941;
	mul.lo.s64 	%rd4833, %rd4832, 1099511628211;
	shr.u64 	%rd4834, %rd4830, 8;
	and.b64  	%rd4835, %rd4834, 255;
	xor.b64  	%rd4836, %rd4835, %rd4833;
	mul.lo.s64 	%rd4837, %rd4836, 1099511628211;
	shr.u64 	%rd4838, %rd4830, 16;
	and.b64  	%rd4839, %rd4838, 255;
	xor.b64  	%rd4840, %rd4839, %rd4837;
	mul.lo.s64 	%rd4841, %rd4840, 1099511628211;
	shr.u64 	%rd4842, %rd4830, 24;
	and.b64  	%rd4843, %rd4842, 255;
	xor.b64  	%rd4844, %rd4843, %rd4841;
	mul.lo.s64 	%rd4845, %rd4844, 1099511628211;
	shr.u64 	%rd4846, %rd4830, 32;
	and.b64  	%rd4847, %rd4846, 255;
	xor.b64  	%rd4848, %rd4847, %rd4845;
	mul.lo.s64 	%rd4849, %rd4848, 1099511628211;
	shr.u64 	%rd4850, %rd4830, 40;
	and.b64  	%rd4851, %rd4850, 255;
	xor.b64  	%rd4852, %rd4851, %rd4849;
	mul.lo.s64 	%rd4853, %rd4852, 1099511628211;
	shr.u64 	%rd4854, %rd4830, 48;
	and.b64  	%rd4855, %rd4854, 255;
	xor.b64  	%rd4856, %rd4855, %rd4853;
	mul.lo.s64 	%rd4857, %rd4856, 1099511628211;
	shr.u64 	%rd4858, %rd4830, 56;
	xor.b64  	%rd4859, %rd4858, %rd4857;
	mul.lo.s64 	%rd4860, %rd4859, 1099511628211;
	ld.global.u64 	%rd4861, [%rd4829+8];
	and.b64  	%rd4862, %rd4861, 255;
	xor.b64  	%rd4863, %rd4862, %rd4860;
	mul.lo.s64 	%rd4864, %rd4863, 1099511628211;
	shr.u64 	%rd4865, %rd4861, 8;
	and.b64  	%rd4866, %rd4865, 255;
	xor.b64  	%rd4867, %rd4866, %rd4864;
	mul.lo.s64 	%rd4868, %rd4867, 1099511628211;
	shr.u64 	%rd4869, %rd4861, 16;
	and.b64  	%rd4870, %rd4869, 255;
	xor.b64  	%rd4871, %rd4870, %rd4868;
	mul.lo.s64 	%rd4872, %rd4871, 1099511628211;
	shr.u64 	%rd4873, %rd4861, 24;
	and.b64  	%rd4874, %rd4873, 255;
	xor.b64  	%rd4875, %rd4874, %rd4872;
	mul.lo.s64 	%rd4876, %rd4875, 1099511628211;
	shr.u64 	%rd4877, %rd4861, 32;
	and.b64  	%rd4878, %rd4877, 255;
	xor.b64  	%rd4879, %rd4878, %rd4876;
	mul.lo.s64 	%rd4880, %rd4879, 1099511628211;
	shr.u64 	%rd4881, %rd4861, 40;
	and.b64  	%rd4882, %rd4881, 255;
	xor.b64  	%rd4883, %rd4882, %rd4880;
	mul.lo.s64 	%rd4884, %rd4883, 1099511628211;
	shr.u64 	%rd4885, %rd4861, 48;
	and.b64  	%rd4886, %rd4885, 255;
	xor.b64  	%rd4887, %rd4886, %rd4884;
	mul.lo.s64 	%rd4888, %rd4887, 1099511628211;
	shr.u64 	%rd4889, %rd4861, 56;
	xor.b64  	%rd4890, %rd4889, %rd4888;
	mul.lo.s64 	%rd5941, %rd4890, 1099511628211;
	add.s64 	%rd5942, %rd5942, 2;
	setp.eq.s64 	%p288, %rd5942, %rd513;
	mov.u64 	%rd5939, %rd513;
	@%p288 bra 	$L__BB16_331;
	bra.uni 	$L__BB16_330;
$L__BB16_331:
	setp.eq.s64 	%p289, %rd512, 0;
	@%p289 bra 	$L__BB16_333;
	shl.b64 	%rd4891, %rd5939, 3;
	add.s64 	%rd4892, %rd517, %rd4891;
	ld.global.u64 	%rd4893, [%rd4892];
	and.b64  	%rd4894, %rd4893, 255;
	xor.b64  	%rd4895, %rd4894, %rd5941;
	mul.lo.s64 	%rd4896, %rd4895, 1099511628211;
	shr.u64 	%rd4897, %rd4893, 8;
	and.b64  	%rd4898, %rd4897, 255;
	xor.b64  	%rd4899, %rd4898, %rd4896;
	mul.lo.s64 	%rd4900, %rd4899, 1099511628211;
	shr.u64 	%rd4901, %rd4893, 16;
	and.b64  	%rd4902, %rd4901, 255;
	xor.b64  	%rd4903, %rd4902, %rd4900;
	mul.lo.s64 	%rd4904, %rd4903, 1099511628211;
	shr.u64 	%rd4905, %rd4893, 24;
	and.b64  	%rd4906, %rd4905, 255;
	xor.b64  	%rd4907, %rd4906, %rd4904;
	mul.lo.s64 	%rd4908, %rd4907, 1099511628211;
	shr.u64 	%rd4909, %rd4893, 32;
	and.b64  	%rd4910, %rd4909, 255;
	xor.b64  	%rd4911, %rd4910, %rd4908;
	mul.lo.s64 	%rd4912, %rd4911, 1099511628211;
	shr.u64 	%rd4913, %rd4893, 40;
	and.b64  	%rd4914, %rd4913, 255;
	xor.b64  	%rd4915, %rd4914, %rd4912;
	mul.lo.s64 	%rd4916, %rd4915, 1099511628211;
	shr.u64 	%rd4917, %rd4893, 48;
	and.b64  	%rd4918, %rd4917, 255;
	xor.b64  	%rd4919, %rd4918, %rd4916;
	mul.lo.s64 	%rd4920, %rd4919, 1099511628211;
	shr.u64 	%rd4921, %rd4893, 56;
	xor.b64  	%rd4922, %rd4921, %rd4920;
	mul.lo.s64 	%rd5941, %rd4922, 1099511628211;
$L__BB16_333:
	mov.b64 	%rd5946, -3750763034362895579;
	@%p286 bra 	$L__BB16_339;
	setp.eq.s64 	%p291, %rd627, 1;
	mov.b64 	%rd5946, -3750763034362895579;
	mov.b64 	%rd5947, 0;
	@%p291 bra 	$L__BB16_337;
	mov.b64 	%rd5946, -3750763034362895579;
	mov.b64 	%rd5944, 0;
$L__BB16_336:
	shl.b64 	%rd4929, %rd5944, 3;
	add.s64 	%rd4930, %rd62, %rd4929;
	ld.global.u64 	%rd4931, [%rd4930];
	and.b64  	%rd4932, %rd4931, 255;
	xor.b64  	%rd4933, %rd4932, %rd5946;
	mul.lo.s64 	%rd4934, %rd4933, 1099511628211;
	shr.u64 	%rd4935, %rd4931, 8;
	and.b64  	%rd4936, %rd4935, 255;
	xor.b64  	%rd4937, %rd4936, %rd4934;
	mul.lo.s64 	%rd4938, %rd4937, 1099511628211;
	shr.u64 	%rd4939, %rd4931, 16;
	and.b64  	%rd4940, %rd4939, 255;
	xor.b64  	%rd4941, %rd4940, %rd4938;
	mul.lo.s64 	%rd4942, %rd4941, 1099511628211;
	shr.u64 	%rd4943, %rd4931, 24;
	and.b64  	%rd4944, %rd4943, 255;
	xor.b64  	%rd4945, %rd4944, %rd4942;
	mul.lo.s64 	%rd4946, %rd4945, 1099511628211;
	shr.u64 	%rd4947, %rd4931, 32;
	and.b64  	%rd4948, %rd4947, 255;
	xor.b64  	%rd4949, %rd4948, %rd4946;
	mul.lo.s64 	%rd4950, %rd4949, 1099511628211;
	shr.u64 	%rd4951, %rd4931, 40;
	and.b64  	%rd4952, %rd4951, 255;
	xor.b64  	%rd4953, %rd4952, %rd4950;
	mul.lo.s64 	%rd4954, %rd4953, 1099511628211;
	shr.u64 	%rd4955, %rd4931, 48;
	and.b64  	%rd4956, %rd4955, 255;
	xor.b64  	%rd4957, %rd4956, %rd4954;
	mul.lo.s64 	%rd4958, %rd4957, 1099511628211;
	shr.u64 	%rd4959, %rd4931, 56;
	xor.b64  	%rd4960, %rd4959, %rd4958;
	mul.lo.s64 	%rd4961, %rd4960, 1099511628211;
	ld.global.u64 	%rd4962, [%rd4930+8];
	and.b64  	%rd4963, %rd4962, 255;
	xor.b64  	%rd4964, %rd4963, %rd4961;
	mul.lo.s64 	%rd4965, %rd4964, 1099511628211;
	shr.u64 	%rd4966, %rd4962, 8;
	and.b64  	%rd4967, %rd4966, 255;
	xor.b64  	%rd4968, %rd4967, %rd4965;
	mul.lo.s64 	%rd4969, %rd4968, 1099511628211;
	shr.u64 	%rd4970, %rd4962, 16;
	and.b64  	%rd4971, %rd4970, 255;
	xor.b64  	%rd4972, %rd4971, %rd4969;
	mul.lo.s64 	%rd4973, %rd4972, 1099511628211;
	shr.u64 	%rd4974, %rd4962, 24;
	and.b64  	%rd4975, %rd4974, 255;
	xor.b64  	%rd4976, %rd4975, %rd4973;
	mul.lo.s64 	%rd4977, %rd4976, 1099511628211;
	shr.u64 	%rd4978, %rd4962, 32;
	and.b64  	%rd4979, %rd4978, 255;
	xor.b64  	%rd4980, %rd4979, %rd4977;
	mul.lo.s64 	%rd4981, %rd4980, 1099511628211;
	shr.u64 	%rd4982, %rd4962, 40;
	and.b64  	%rd4983, %rd4982, 255;
	xor.b64  	%rd4984, %rd4983, %rd4981;
	mul.lo.s64 	%rd4985, %rd4984, 1099511628211;
	shr.u64 	%rd4986, %rd4962, 48;
	and.b64  	%rd4987, %rd4986, 255;
	xor.b64  	%rd4988, %rd4987, %rd4985;
	mul.lo.s64 	%rd4989, %rd4988, 1099511628211;
	shr.u64 	%rd4990, %rd4962, 56;
	xor.b64  	%rd4991, %rd4990, %rd4989;
	mul.lo.s64 	%rd5946, %rd4991, 1099511628211;
	add.s64 	%rd5944, %rd5944, 2;
	setp.ne.s64 	%p292, %rd5944, %rd513;
	mov.u64 	%rd5947, %rd513;
	@%p292 bra 	$L__BB16_336;
$L__BB16_337:
	setp.eq.s64 	%p293, %rd512, 0;
	@%p293 bra 	$L__BB16_339;
	shl.b64 	%rd4992, %rd5947, 3;
	add.s64 	%rd4993, %rd62, %rd4992;
	ld.global.u64 	%rd4994, [%rd4993];
	and.b64  	%rd4995, %rd4994, 255;
	xor.b64  	%rd4996, %rd4995, %rd5946;
	mul.lo.s64 	%rd4997, %rd4996, 1099511628211;
	shr.u64 	%rd4998, %rd4994, 8;
	and.b64  	%rd4999, %rd4998, 255;
	xor.b64  	%rd5000, %rd4999, %rd4997;
	mul.lo.s64 	%rd5001, %rd5000, 1099511628211;
	shr.u64 	%rd5002, %rd4994, 16;
	and.b64  	%rd5003, %rd5002, 255;
	xor.b64  	%rd5004, %rd5003, %rd5001;
	mul.lo.s64 	%rd5005, %rd5004, 1099511628211;
	shr.u64 	%rd5006, %rd4994, 24;
	and.b64  	%rd5007, %rd5006, 255;
	xor.b64  	%rd5008, %rd5007, %rd5005;
	mul.lo.s64 	%rd5009, %rd5008, 1099511628211;
	shr.u64 	%rd5010, %rd4994, 32;
	and.b64  	%rd5011, %rd5010, 255;
	xor.b64  	%rd5012, %rd5011, %rd5009;
	mul.lo.s64 	%rd5013, %rd5012, 1099511628211;
	shr.u64 	%rd5014, %rd4994, 40;
	and.b64  	%rd5015, %rd5014, 255;
	xor.b64  	%rd5016, %rd5015, %rd5013;
	mul.lo.s64 	%rd5017, %rd5016, 1099511628211;
	shr.u64 	%rd5018, %rd4994, 48;
	and.b64  	%rd5019, %rd5018, 255;
	xor.b64  	%rd5020, %rd5019, %rd5017;
	mul.lo.s64 	%rd5021, %rd5020, 1099511628211;
	shr.u64 	%rd5022, %rd4994, 56;
	xor.b64  	%rd5023, %rd5022, %rd5021;
	mul.lo.s64 	%rd5946, %rd5023, 1099511628211;
$L__BB16_339:
	setp.eq.s64 	%p294, %rd5941, %rd5946;
	@%p294 bra 	$L__BB16_354;
	mov.b64 	%rd5954, -3750763034362895579;
	@%p286 bra 	$L__BB16_346;
	setp.eq.s64 	%p296, %rd627, 1;
	mov.b64 	%rd5954, -3750763034362895579;
	mov.b64 	%rd5952, 0;
	@%p296 bra 	$L__BB16_344;
	mov.b64 	%rd5954, -3750763034362895579;
	mov.b64 	%rd5955, 0;
$L__BB16_343:
	shl.b64 	%rd5030, %rd5955, 3;
	add.s64 	%rd5031, %rd517, %rd5030;
	ld.global.u64 	%rd5032, [%rd5031];
	and.b64  	%rd5033, %rd5032, 255;
	xor.b64  	%rd5034, %rd5033, %rd5954;
	mul.lo.s64 	%rd5035, %rd5034, 1099511628211;
	shr.u64 	%rd5036, %rd5032, 8;
	and.b64  	%rd5037, %rd5036, 255;
	xor.b64  	%rd5038, %rd5037, %rd5035;
	mul.lo.s64 	%rd5039, %rd5038, 1099511628211;
	shr.u64 	%rd5040, %rd5032, 16;
	and.b64  	%rd5041, %rd5040, 255;
	xor.b64  	%rd5042, %rd5041, %rd5039;
	mul.lo.s64 	%rd5043, %rd5042, 1099511628211;
	shr.u64 	%rd5044, %rd5032, 24;
	and.b64  	%rd5045, %rd5044, 255;
	xor.b64  	%rd5046, %rd5045, %rd5043;
	mul.lo.s64 	%rd5047, %rd5046, 1099511628211;
	shr.u64 	%rd5048, %rd5032, 32;
	and.b64  	%rd5049, %rd5048, 255;
	xor.b64  	%rd5050, %rd5049, %rd5047;
	mul.lo.s64 	%rd5051, %rd5050, 1099511628211;
	shr.u64 	%rd5052, %rd5032, 40;
	and.b64  	%rd5053, %rd5052, 255;
	xor.b64  	%rd5054, %rd5053, %rd5051;
	mul.lo.s64 	%rd5055, %rd5054, 1099511628211;
	shr.u64 	%rd5056, %rd5032, 48;
	and.b64  	%rd5057, %rd5056, 255;
	xor.b64  	%rd5058, %rd5057, %rd5055;
	mul.lo.s64 	%rd5059, %rd5058, 1099511628211;
	shr.u64 	%rd5060, %rd5032, 56;
	xor.b64  	%rd5061, %rd5060, %rd5059;
	mul.lo.s64 	%rd5062, %rd5061, 1099511628211;
	ld.global.u64 	%rd5063, [%rd5031+8];
	and.b64  	%rd5064, %rd5063, 255;
	xor.b64  	%rd5065, %rd5064, %rd5062;
	mul.lo.s64 	%rd5066, %rd5065, 1099511628211;
	shr.u64 	%rd5067, %rd5063, 8;
	and.b64  	%rd5068, %rd5067, 255;
	xor.b64  	%rd5069, %rd5068, %rd5066;
	mul.lo.s64 	%rd5070, %rd5069, 1099511628211;
	shr.u64 	%rd5071, %rd5063, 16;
	and.b64  	%rd5072, %rd5071, 255;
	xor.b64  	%rd5073, %rd5072, %rd5070;
	mul.lo.s64 	%rd5074, %rd5073, 1099511628211;
	shr.u64 	%rd5075, %rd5063, 24;
	and.b64  	%rd5076, %rd5075, 255;
	xor.b64  	%rd5077, %rd5076, %rd5074;
	mul.lo.s64 	%rd5078, %rd5077, 1099511628211;
	shr.u64 	%rd5079, %rd5063, 32;
	and.b64  	%rd5080, %rd5079, 255;
	xor.b64  	%rd5081, %rd5080, %rd5078;
	mul.lo.s64 	%rd5082, %rd5081, 1099511628211;
	shr.u64 	%rd5083, %rd5063, 40;
	and.b64  	%rd5084, %rd5083, 255;
	xor.b64  	%rd5085, %rd5084, %rd5082;
	mul.lo.s64 	%rd5086, %rd5085, 1099511628211;
	shr.u64 	%rd5087, %rd5063, 48;
	and.b64  	%rd5088, %rd5087, 255;
	xor.b64  	%rd5089, %rd5088, %rd5086;
	mul.lo.s64 	%rd5090, %rd5089, 1099511628211;
	shr.u64 	%rd5091, %rd5063, 56;
	xor.b64  	%rd5092, %rd5091, %rd5090;
	mul.lo.s64 	%rd5954, %rd5092, 1099511628211;
	add.s64 	%rd5955, %rd5955, 2;
	setp.eq.s64 	%p297, %rd5955, %rd513;
	mov.u64 	%rd5952, %rd513;
	@%p297 bra 	$L__BB16_344;
	bra.uni 	$L__BB16_343;
$L__BB16_344:
	setp.eq.s64 	%p298, %rd512, 0;
	@%p298 bra 	$L__BB16_346;
	shl.b64 	%rd5093, %rd5952, 3;
	add.s64 	%rd5094, %rd517, %rd5093;
	ld.global.u64 	%rd5095, [%rd5094];
	and.b64  	%rd5096, %rd5095, 255;
	xor.b64  	%rd5097, %rd5096, %rd5954;
	mul.lo.s64 	%rd5098, %rd5097, 1099511628211;
	shr.u64 	%rd5099, %rd5095, 8;
	and.b64  	%rd5100, %rd5099, 255;
	xor.b64  	%rd5101, %rd5100, %rd5098;
	mul.lo.s64 	%rd5102, %rd5101, 1099511628211;
	shr.u64 	%rd5103, %rd5095, 16;
	and.b64  	%rd5104, %rd5103, 255;
	xor.b64  	%rd5105, %rd5104, %rd5102;
	mul.lo.s64 	%rd5106, %rd5105, 1099511628211;
	shr.u64 	%rd5107, %rd5095, 24;
	and.b64  	%rd5108, %rd5107, 255;
	xor.b64  	%rd5109, %rd5108, %rd5106;
	mul.lo.s64 	%rd5110, %rd5109, 1099511628211;
	shr.u64 	%rd5111, %rd5095, 32;
	and.b64  	%rd5112, %rd5111, 255;
	xor.b64  	%rd5113, %rd5112, %rd5110;
	mul.lo.s64 	%rd5114, %rd5113, 1099511628211;
	shr.u64 	%rd5115, %rd5095, 40;
	and.b64  	%rd5116, %rd5115, 255;
	xor.b64  	%rd5117, %rd5116, %rd5114;
	mul.lo.s64 	%rd5118, %rd5117, 1099511628211;
	shr.u64 	%rd5119, %rd5095, 48;
	and.b64  	%rd5120, %rd5119, 255;
	xor.b64  	%rd5121, %rd5120, %rd5118;
	mul.lo.s64 	%rd5122, %rd5121, 1099511628211;
	shr.u64 	%rd5123, %rd5095, 56;
	xor.b64  	%rd5124, %rd5123, %rd5122;
	mul.lo.s64 	%rd5954, %rd5124, 1099511628211;
$L__BB16_346:
	mov.b64 	%rd5959, -3750763034362895579;
	@%p286 bra 	$L__BB16_352;
	setp.eq.s64 	%p300, %rd627, 1;
	mov.b64 	%rd5959, -3750763034362895579;
	mov.b64 	%rd5960, 0;
	@%p300 bra 	$L__BB16_350;
	mov.b64 	%rd5959, -3750763034362895579;
	mov.b64 	%rd5957, 0;
$L__BB16_349:
	shl.b64 	%rd5131, %rd5957, 3;
	add.s64 	%rd5132, %rd62, %rd5131;
	ld.global.u64 	%rd5133, [%rd5132];
	and.b64  	%rd5134, %rd5133, 255;
	xor.b64  	%rd5135, %rd5134, %rd5959;
	mul.lo.s64 	%rd5136, %rd5135, 1099511628211;
	shr.u64 	%rd5137, %rd5133, 8;
	and.b64  	%rd5138, %rd5137, 255;
	xor.b64  	%rd5139, %rd5138, %rd5136;
	mul.lo.s64 	%rd5140, %rd5139, 1099511628211;
	shr.u64 	%rd5141, %rd5133, 16;
	and.b64  	%rd5142, %rd5141, 255;
	xor.b64  	%rd5143, %rd5142, %rd5140;
	mul.lo.s64 	%rd5144, %rd5143, 1099511628211;
	shr.u64 	%rd5145, %rd5133, 24;
	and.b64  	%rd5146, %rd5145, 255;
	xor.b64  	%rd5147, %rd5146, %rd5144;
	mul.lo.s64 	%rd5148, %rd5147, 1099511628211;
	shr.u64 	%rd5149, %rd5133, 32;
	and.b64  	%rd5150, %rd5149, 255;
	xor.b64  	%rd5151, %rd5150, %rd5148;
	mul.lo.s64 	%rd5152, %rd5151, 1099511628211;
	shr.u64 	%rd5153, %rd5133, 40;
	and.b64  	%rd5154, %rd5153, 255;
	xor.b64  	%rd5155, %rd5154, %rd5152;
	mul.lo.s64 	%rd5156, %rd5155, 1099511628211;
	shr.u64 	%rd5157, %rd5133, 48;
	and.b64  	%rd5158, %rd5157, 255;
	xor.b64  	%rd5159, %rd5158, %rd5156;
	mul.lo.s64 	%rd5160, %rd5159, 1099511628211;
	shr.u64 	%rd5161, %rd5133, 56;
	xor.b64  	%rd5162, %rd5161, %rd5160;
	mul.lo.s64 	%rd5163, %rd5162, 1099511628211;
	ld.global.u64 	%rd5164, [%rd5132+8];
	and.b64  	%rd5165, %rd5164, 255;
	xor.b64  	%rd5166, %rd5165, %rd5163;
	mul.lo.s64 	%rd5167, %rd5166, 1099511628211;
	shr.u64 	%rd5168, %rd5164, 8;
	and.b64  	%rd5169, %rd5168, 255;
	xor.b64  	%rd5170, %rd5169, %rd5167;
	mul.lo.s64 	%rd5171, %rd5170, 1099511628211;
	shr.u64 	%rd5172, %rd5164, 16;
	and.b64  	%rd5173, %rd5172, 255;
	xor.b64  	%rd5174, %rd5173, %rd5171;
	mul.lo.s64 	%rd5175, %rd5174, 1099511628211;
	shr.u64 	%rd5176, %rd5164, 24;
	and.b64  	%rd5177, %rd5176, 255;
	xor.b64  	%rd5178, %rd5177, %rd5175;
	mul.lo.s64 	%rd5179, %rd5178, 1099511628211;
	shr.u64 	%rd5180, %rd5164, 32;
	and.b64  	%rd5181, %rd5180, 255;
	xor.b64  	%rd5182, %rd5181, %rd5179;
	mul.lo.s64 	%rd5183, %rd5182, 1099511628211;
	shr.u64 	%rd5184, %rd5164, 40;
	and.b64  	%rd5185, %rd5184, 255;
	xor.b64  	%rd5186, %rd5185, %rd5183;
	mul.lo.s64 	%rd5187, %rd5186, 1099511628211;
	shr.u64 	%rd5188, %rd5164, 48;
	and.b64  	%rd5189, %rd5188, 255;
	xor.b64  	%rd5190, %rd5189, %rd5187;
	mul.lo.s64 	%rd5191, %rd5190, 1099511628211;
	shr.u64 	%rd5192, %rd5164, 56;
	xor.b64  	%rd5193, %rd5192, %rd5191;
	mul.lo.s64 	%rd5959, %rd5193, 1099511628211;
	add.s64 	%rd5957, %rd5957, 2;
	setp.ne.s64 	%p301, %rd5957, %rd513;
	mov.u64 	%rd5960, %rd513;
	@%p301 bra 	$L__BB16_349;
$L__BB16_350:
	setp.eq.s64 	%p302, %rd512, 0;
	@%p302 bra 	$L__BB16_352;
	shl.b64 	%rd5194, %rd5960, 3;
	add.s64 	%rd5195, %rd62, %rd5194;
	ld.global.u64 	%rd5196, [%rd5195];
	and.b64  	%rd5197, %rd5196, 255;
	xor.b64  	%rd5198, %rd5197, %rd5959;
	mul.lo.s64 	%rd5199, %rd5198, 1099511628211;
	shr.u64 	%rd5200, %rd5196, 8;
	and.b64  	%rd5201, %rd5200, 255;
	xor.b64  	%rd5202, %rd5201, %rd5199;
	mul.lo.s64 	%rd5203, %rd5202, 1099511628211;
	shr.u64 	%rd5204, %rd5196, 16;
	and.b64  	%rd5205, %rd5204, 255;
	xor.b64  	%rd5206, %rd5205, %rd5203;
	mul.lo.s64 	%rd5207, %rd5206, 1099511628211;
	shr.u64 	%rd5208, %rd5196, 24;
	and.b64  	%rd5209, %rd5208, 255;
	xor.b64  	%rd5210, %rd5209, %rd5207;
	mul.lo.s64 	%rd5211, %rd5210, 1099511628211;
	shr.u64 	%rd5212, %rd5196, 32;
	and.b64  	%rd5213, %rd5212, 255;
	xor.b64  	%rd5214, %rd5213, %rd5211;
	mul.lo.s64 	%rd5215, %rd5214, 1099511628211;
	shr.u64 	%rd5216, %rd5196, 40;
	and.b64  	%rd5217, %rd5216, 255;
	xor.b64  	%rd5218, %rd5217, %rd5215;
	mul.lo.s64 	%rd5219, %rd5218, 1099511628211;
	shr.u64 	%rd5220, %rd5196, 48;
	and.b64  	%rd5221, %rd5220, 255;
	xor.b64  	%rd5222, %rd5221, %rd5219;
	mul.lo.s64 	%rd5223, %rd5222, 1099511628211;
	shr.u64 	%rd5224, %rd5196, 56;
	xor.b64  	%rd5225, %rd5224, %rd5223;
	mul.lo.s64 	%rd5959, %rd5225, 1099511628211;
$L__BB16_352:
	setp.ge.u64 	%p303, %rd5954, %rd5959;
	@%p303 bra 	$L__BB16_358;
$L__BB16_353:
	add.s64 	%rd5854, %rd5937, 1;
	mov.u64 	%rd5937, %rd515;
	bra.uni 	$L__BB16_358;
$L__BB16_354:
	setp.eq.s32 	%p304, %r2, 0;
	@%p304 bra 	$L__BB16_358;
	mov.b64 	%rd5950, 0;
$L__BB16_356:
	shl.b64 	%rd5227, %rd5950, 3;
	add.s64 	%rd5228, %rd517, %rd5227;
	ld.global.u64 	%rd537, [%rd5228];
	add.s64 	%rd5229, %rd62, %rd5227;
	ld.global.u64 	%rd538, [%rd5229];
	setp.lt.u64 	%p305, %rd537, %rd538;
	@%p305 bra 	$L__BB16_353;
	setp.le.u64 	%p306, %rd537, %rd538;
	add.s64 	%rd5950, %rd5950, 1;
	cvt.s64.s32 	%rd5230, %r2;
	setp.lt.u64 	%p307, %rd5950, %rd5230;
	and.pred  	%p308, %p306, %p307;
	@%p308 bra 	$L__BB16_356;
$L__BB16_358:
	setp.lt.s64 	%p309, %rd5854, %rd5937;
	@%p309 bra 	$L__BB16_327;
$L__BB16_359:
	sub.s64 	%rd5232, %rd5689, %rd5798;
	sub.s64 	%rd562, %rd60, %rd5854;
	add.s64 	%rd563, %rd562, %rd5232;
	shr.s64 	%rd5233, %rd563, 1;
	max.s64 	%rd564, %rd5233, %rd562;
	add.s64 	%rd5234, %rd5854, %rd564;
	add.s64 	%rd5235, %rd5234, 1;
	min.s64 	%rd5236, %rd5235, %rd625;
	sub.s64 	%rd5967, %rd5236, %rd60;
	setp.lt.s64 	%p310, %rd5967, 1;
	mov.b64 	%rd5966, 0;
	@%p310 bra 	$L__BB16_393;
	and.b64  	%rd566, %rd627, -2;
	mov.b64 	%rd5966, 0;
$L__BB16_361:
	mov.u64 	%rd568, %rd5967;
	add.s64 	%rd569, %rd627, -1;
	setp.eq.s64 	%p311, %rd627, 0;
	add.s64 	%rd5239, %rd5966, %rd568;
	shr.u64 	%rd5967, %rd5239, 1;
	shl.b64 	%rd5240, %rd5967, 3;
	add.s64 	%rd5241, %rd61, %rd5240;
	ld.global.u64 	%rd5242, [%rd5241];
	cvta.to.global.u64 	%rd571, %rd5242;
	mov.b64 	%rd5971, -3750763034362895579;
	@%p311 bra 	$L__BB16_367;
	setp.eq.s64 	%p312, %rd569, 0;
	mov.b64 	%rd5971, -3750763034362895579;
	mov.b64 	%rd5969, 0;
	@%p312 bra 	$L__BB16_365;
	add.s64 	%rd5972, %rd62, 8;
	mov.b64 	%rd5971, -3750763034362895579;
	mov.u64 	%rd5973, %rd566;
$L__BB16_364:
	ld.global.u64 	%rd5247, [%rd5972+-8];
	and.b64  	%rd5248, %rd5247, 255;
	xor.b64  	%rd5249, %rd5248, %rd5971;
	mul.lo.s64 	%rd5250, %rd5249, 1099511628211;
	shr.u64 	%rd5251, %rd5247, 8;
	and.b64  	%rd5252, %rd5251, 255;
	xor.b64  	%rd5253, %rd5252, %rd5250;
	mul.lo.s64 	%rd5254, %rd5253, 1099511628211;
	shr.u64 	%rd5255, %rd5247, 16;
	and.b64  	%rd5256, %rd5255, 255;
	xor.b64  	%rd5257, %rd5256, %rd5254;
	mul.lo.s64 	%rd5258, %rd5257, 1099511628211;
	shr.u64 	%rd5259, %rd5247, 24;
	and.b64  	%rd5260, %rd5259, 255;
	xor.b64  	%rd5261, %rd5260, %rd5258;
	mul.lo.s64 	%rd5262, %rd5261, 1099511628211;
	shr.u64 	%rd5263, %rd5247, 32;
	and.b64  	%rd5264, %rd5263, 255;
	xor.b64  	%rd5265, %rd5264, %rd5262;
	mul.lo.s64 	%rd5266, %rd5265, 1099511628211;
	shr.u64 	%rd5267, %rd5247, 40;
	and.b64  	%rd5268, %rd5267, 255;
	xor.b64  	%rd5269, %rd5268, %rd5266;
	mul.lo.s64 	%rd5270, %rd5269, 1099511628211;
	shr.u64 	%rd5271, %rd5247, 48;
	and.b64  	%rd5272, %rd5271, 255;
	xor.b64  	%rd5273, %rd5272, %rd5270;
	mul.lo.s64 	%rd5274, %rd5273, 1099511628211;
	shr.u64 	%rd5275, %rd5247, 56;
	xor.b64  	%rd5276, %rd5275, %rd5274;
	mul.lo.s64 	%rd5277, %rd5276, 1099511628211;
	ld.global.u64 	%rd5278, [%rd5972];
	and.b64  	%rd5279, %rd5278, 255;
	xor.b64  	%rd5280, %rd5279, %rd5277;
	mul.lo.s64 	%rd5281, %rd5280, 1099511628211;
	shr.u64 	%rd5282, %rd5278, 8;
	and.b64  	%rd5283, %rd5282, 255;
	xor.b64  	%rd5284, %rd5283, %rd5281;
	mul.lo.s64 	%rd5285, %rd5284, 1099511628211;
	shr.u64 	%rd5286, %rd5278, 16;
	and.b64  	%rd5287, %rd5286, 255;
	xor.b64  	%rd5288, %rd5287, %rd5285;
	mul.lo.s64 	%rd5289, %rd5288, 1099511628211;
	shr.u64 	%rd5290, %rd5278, 24;
	and.b64  	%rd5291, %rd5290, 255;
	xor.b64  	%rd5292, %rd5291, %rd5289;
	mul.lo.s64 	%rd5293, %rd5292, 1099511628211;
	shr.u64 	%rd5294, %rd5278, 32;
	and.b64  	%rd5295, %rd5294, 255;
	xor.b64  	%rd5296, %rd5295, %rd5293;
	mul.lo.s64 	%rd5297, %rd5296, 1099511628211;
	shr.u64 	%rd5298, %rd5278, 40;
	and.b64  	%rd5299, %rd5298, 255;
	xor.b64  	%rd5300, %rd5299, %rd5297;
	mul.lo.s64 	%rd5301, %rd5300, 1099511628211;
	shr.u64 	%rd5302, %rd5278, 48;
	and.b64  	%rd5303, %rd5302, 255;
	xor.b64  	%rd5304, %rd5303, %rd5301;
	mul.lo.s64 	%rd5305, %rd5304, 1099511628211;
	shr.u64 	%rd5306, %rd5278, 56;
	xor.b64  	%rd5307, %rd5306, %rd5305;
	mul.lo.s64 	%rd5971, %rd5307, 1099511628211;
	add.s64 	%rd5973, %rd5973, -2;
	add.s64 	%rd5972, %rd5972, 16;
	setp.eq.s64 	%p313, %rd5973, 0;
	mov.u64 	%rd5969, %rd566;
	@%p313 bra 	$L__BB16_365;
	bra.uni 	$L__BB16_364;
$L__BB16_365:
	and.b64  	%rd5308, %rd627, 1;
	setp.eq.b64 	%p314, %rd5308, 1;
	not.pred 	%p315, %p314;
	@%p315 bra 	$L__BB16_367;
	shl.b64 	%rd5309, %rd5969, 3;
	add.s64 	%rd5310, %rd62, %rd5309;
	ld.global.u64 	%rd5311, [%rd5310];
	and.b64  	%rd5312, %rd5311, 255;
	xor.b64  	%rd5313, %rd5312, %rd5971;
	mul.lo.s64 	%rd5314, %rd5313, 1099511628211;
	shr.u64 	%rd5315, %rd5311, 8;
	and.b64  	%rd5316, %rd5315, 255;
	xor.b64  	%rd5317, %rd5316, %rd5314;
	mul.lo.s64 	%rd5318, %rd5317, 1099511628211;
	shr.u64 	%rd5319, %rd5311, 16;
	and.b64  	%rd5320, %rd5319, 255;
	xor.b64  	%rd5321, %rd5320, %rd5318;
	mul.lo.s64 	%rd5322, %rd5321, 1099511628211;
	shr.u64 	%rd5323, %rd5311, 24;
	and.b64  	%rd5324, %rd5323, 255;
	xor.b64  	%rd5325, %rd5324, %rd5322;
	mul.lo.s64 	%rd5326, %rd5325, 1099511628211;
	shr.u64 	%rd5327, %rd5311, 32;
	and.b64  	%rd5328, %rd5327, 255;
	xor.b64  	%rd5329, %rd5328, %rd5326;
	mul.lo.s64 	%rd5330, %rd5329, 1099511628211;
	shr.u64 	%rd5331, %rd5311, 40;
	and.b64  	%rd5332, %rd5331, 255;
	xor.b64  	%rd5333, %rd5332, %rd5330;
	mul.lo.s64 	%rd5334, %rd5333, 1099511628211;
	shr.u64 	%rd5335, %rd5311, 48;
	and.b64  	%rd5336, %rd5335, 255;
	xor.b64  	%rd5337, %rd5336, %rd5334;
	mul.lo.s64 	%rd5338, %rd5337, 1099511628211;
	shr.u64 	%rd5339, %rd5311, 56;
	xor.b64  	%rd5340, %rd5339, %rd5338;
	mul.lo.s64 	%rd5971, %rd5340, 1099511628211;
$L__BB16_367:
	mov.b64 	%rd5977, -3750763034362895579;
	@%p311 bra 	$L__BB16_373;
	setp.eq.s64 	%p317, %rd569, 0;
	mov.b64 	%rd5977, -3750763034362895579;
	mov.b64 	%rd5978, 0;
	@%p317 bra 	$L__BB16_371;
	mov.b64 	%rd5977, -3750763034362895579;
	mov.b64 	%rd5975, 0;
$L__BB16_370:
	shl.b64 	%rd5347, %rd5975, 3;
	add.s64 	%rd5348, %rd571, %rd5347;
	ld.global.u64 	%rd5349, [%rd5348];
	and.b64  	%rd5350, %rd5349, 255;
	xor.b64  	%rd5351, %rd5350, %rd5977;
	mul.lo.s64 	%rd5352, %rd5351, 1099511628211;
	shr.u64 	%rd5353, %rd5349, 8;
	and.b64  	%rd5354, %rd5353, 255;
	xor.b64  	%rd5355, %rd5354, %rd5352;
	mul.lo.s64 	%rd5356, %rd5355, 1099511628211;
	shr.u64 	%rd5357, %rd5349, 16;
	and.b64  	%rd5358, %rd5357, 255;
	xor.b64  	%rd5359, %rd5358, %rd5356;
	mul.lo.s64 	%rd5360, %rd5359, 1099511628211;
	shr.u64 	%rd5361, %rd5349, 24;
	and.b64  	%rd5362, %rd5361, 255;
	xor.b64  	%rd5363, %rd5362, %rd5360;
	mul.lo.s64 	%rd5364, %rd5363, 1099511628211;
	shr.u64 	%rd5365, %rd5349, 32;
	and.b64  	%rd5366, %rd5365, 255;
	xor.b64  	%rd5367, %rd5366, %rd5364;
	mul.lo.s64 	%rd5368, %rd5367, 1099511628211;
	shr.u64 	%rd5369, %rd5349, 40;
	and.b64  	%rd5370, %rd5369, 255;
	xor.b64  	%rd5371, %rd5370, %rd5368;
	mul.lo.s64 	%rd5372, %rd5371, 1099511628211;
	shr.u64 	%rd5373, %rd5349, 48;
	and.b64  	%rd5374, %rd5373, 255;
	xor.b64  	%rd5375, %rd5374, %rd5372;
	mul.lo.s64 	%rd5376, %rd5375, 1099511628211;
	shr.u64 	%rd5377, %rd5349, 56;
	xor.b64  	%rd5378, %rd5377, %rd5376;
	mul.lo.s64 	%rd5379, %rd5378, 1099511628211;
	ld.global.u64 	%rd5380, [%rd5348+8];
	and.b64  	%rd5381, %rd5380, 255;
	xor.b64  	%rd5382, %rd5381, %rd5379;
	mul.lo.s64 	%rd5383, %rd5382, 1099511628211;
	shr.u64 	%rd5384, %rd5380, 8;
	and.b64  	%rd5385, %rd5384, 255;
	xor.b64  	%rd5386, %rd5385, %rd5383;
	mul.lo.s64 	%rd5387, %rd5386, 1099511628211;
	shr.u64 	%rd5388, %rd5380, 16;
	and.b64  	%rd5389, %rd5388, 255;
	xor.b64  	%rd5390, %rd5389, %rd5387;
	mul.lo.s64 	%rd5391, %rd5390, 1099511628211;
	shr.u64 	%rd5392, %rd5380, 24;
	and.b64  	%rd5393, %rd5392, 255;
	xor.b64  	%rd5394, %rd5393, %rd5391;
	mul.lo.s64 	%rd5395, %rd5394, 1099511628211;
	shr.u64 	%rd5396, %rd5380, 32;
	and.b64  	%rd5397, %rd5396, 255;
	xor.b64  	%rd5398, %rd5397, %rd5395;
	mul.lo.s64 	%rd5399, %rd5398, 1099511628211;
	shr.u64 	%rd5400, %rd5380, 40;
	and.b64  	%rd5401, %rd5400, 255;
	xor.b64  	%rd5402, %rd5401, %rd5399;
	mul.lo.s64 	%rd5403, %rd5402, 1099511628211;
	shr.u64 	%rd5404, %rd5380, 48;
	and.b64  	%rd5405, %rd5404, 255;
	xor.b64  	%rd5406, %rd5405, %rd5403;
	mul.lo.s64 	%rd5407, %rd5406, 1099511628211;
	shr.u64 	%rd5408, %rd5380, 56;
	xor.b64  	%rd5409, %rd5408, %rd5407;
	mul.lo.s64 	%rd5977, %rd5409, 1099511628211;
	add.s64 	%rd5975, %rd5975, 2;
	setp.ne.s64 	%p318, %rd5975, %rd566;
	mov.u64 	%rd5978, %rd566;
	@%p318 bra 	$L__BB16_370;
$L__BB16_371:
	and.b64  	%rd5410, %rd627, 1;
	setp.eq.b64 	%p319, %rd5410, 1;
	not.pred 	%p320, %p319;
	@%p320 bra 	$L__BB16_373;
	shl.b64 	%rd5411, %rd5978, 3;
	add.s64 	%rd5412, %rd571, %rd5411;
	ld.global.u64 	%rd5413, [%rd5412];
	and.b64  	%rd5414, %rd5413, 255;
	xor.b64  	%rd5415, %rd5414, %rd5977;
	mul.lo.s64 	%rd5416, %rd5415, 1099511628211;
	shr.u64 	%rd5417, %rd5413, 8;
	and.b64  	%rd5418, %rd5417, 255;
	xor.b64  	%rd5419, %rd5418, %rd5416;
	mul.lo.s64 	%rd5420, %rd5419, 1099511628211;
	shr.u64 	%rd5421, %rd5413, 16;
	and.b64  	%rd5422, %rd5421, 255;
	xor.b64  	%rd5423, %rd5422, %rd5420;
	mul.lo.s64 	%rd5424, %rd5423, 1099511628211;
	shr.u64 	%rd5425, %rd5413, 24;
	and.b64  	%rd5426, %rd5425, 255;
	xor.b64  	%rd5427, %rd5426, %rd5424;
	mul.lo.s64 	%rd5428, %rd5427, 1099511628211;
	shr.u64 	%rd5429, %rd5413, 32;
	and.b64  	%rd5430, %rd5429, 255;
	xor.b64  	%rd5431, %rd5430, %rd5428;
	mul.lo.s64 	%rd5432, %rd5431, 1099511628211;
	shr.u64 	%rd5433, %rd5413, 40;
	and.b64  	%rd5434, %rd5433, 255;
	xor.b64  	%rd5435, %rd5434, %rd5432;
	mul.lo.s64 	%rd5436, %rd5435, 1099511628211;
	shr.u64 	%rd5437, %rd5413, 48;
	and.b64  	%rd5438, %rd5437, 255;
	xor.b64  	%rd5439, %rd5438, %rd5436;
	mul.lo.s64 	%rd5440, %rd5439, 1099511628211;
	shr.u64 	%rd5441, %rd5413, 56;
	xor.b64  	%rd5442, %rd5441, %rd5440;
	mul.lo.s64 	%rd5977, %rd5442, 1099511628211;
$L__BB16_373:
	setp.eq.s64 	%p321, %rd5971, %rd5977;
	@%p321 bra 	$L__BB16_387;
	add.s64 	%rd593, %rd627, -1;
	mov.b64 	%rd5985, -3750763034362895579;
	@%p311 bra 	$L__BB16_380;
	setp.eq.s64 	%p323, %rd593, 0;
	mov.b64 	%rd5985, -3750763034362895579;
	mov.b64 	%rd5983, 0;
	@%p323 bra 	$L__BB16_378;
	mov.b64 	%rd5985, -3750763034362895579;
	mov.b64 	%rd5986, 0;
$L__BB16_377:
	shl.b64 	%rd5449, %rd5986, 3;
	add.s64 	%rd5450, %rd62, %rd5449;
	ld.global.u64 	%rd5451, [%rd5450];
	and.b64  	%rd5452, %rd5451, 255;
	xor.b64  	%rd5453, %rd5452, %rd5985;
	mul.lo.s64 	%rd5454, %rd5453, 1099511628211;
	shr.u64 	%rd5455, %rd5451, 8;
	and.b64  	%rd5456, %rd5455, 255;
	xor.b64  	%rd5457, %rd5456, %rd5454;
	mul.lo.s64 	%rd5458, %rd5457, 1099511628211;
	shr.u64 	%rd5459, %rd5451, 16;
	and.b64  	%rd5460, %rd5459, 255;
	xor.b64  	%rd5461, %rd5460, %rd5458;
	mul.lo.s64 	%rd5462, %rd5461, 1099511628211;
	shr.u64 	%rd5463, %rd5451, 24;
	and.b64  	%rd5464, %rd5463, 255;
	xor.b64  	%rd5465, %rd5464, %rd5462;
	mul.lo.s64 	%rd5466, %rd5465, 1099511628211;
	shr.u64 	%rd5467, %rd5451, 32;
	and.b64  	%rd5468, %rd5467, 255;
	xor.b64  	%rd5469, %rd5468, %rd5466;
	mul.lo.s64 	%rd5470, %rd5469, 1099511628211;
	shr.u64 	%rd5471, %rd5451, 40;
	and.b64  	%rd5472, %rd5471, 255;
	xor.b64  	%rd5473, %rd5472, %rd5470;
	mul.lo.s64 	%rd5474, %rd5473, 1099511628211;
	shr.u64 	%rd5475, %rd5451, 48;
	and.b64  	%rd5476, %rd5475, 255;
	xor.b64  	%rd5477, %rd5476, %rd5474;
	mul.lo.s64 	%rd5478, %rd5477, 1099511628211;
	shr.u64 	%rd5479, %rd5451, 56;
	xor.b64  	%rd5480, %rd5479, %rd5478;
	mul.lo.s64 	%rd5481, %rd5480, 1099511628211;
	ld.global.u64 	%rd5482, [%rd5450+8];
	and.b64  	%rd5483, %rd5482, 255;
	xor.b64  	%rd5484, %rd5483, %rd5481;
	mul.lo.s64 	%rd5485, %rd5484, 1099511628211;
	shr.u64 	%rd5486, %rd5482, 8;
	and.b64  	%rd5487, %rd5486, 255;
	xor.b64  	%rd5488, %rd5487, %rd5485;
	mul.lo.s64 	%rd5489, %rd5488, 1099511628211;
	shr.u64 	%rd5490, %rd5482, 16;
	and.b64  	%rd5491, %rd5490, 255;
	xor.b64  	%rd5492, %rd5491, %rd5489;
	mul.lo.s64 	%rd5493, %rd5492, 1099511628211;
	shr.u64 	%rd5494, %rd5482, 24;
	and.b64  	%rd5495, %rd5494, 255;
	xor.b64  	%rd5496, %rd5495, %rd5493;
	mul.lo.s64 	%rd5497, %rd5496, 1099511628211;
	shr.u64 	%rd5498, %rd5482, 32;
	and.b64  	%rd5499, %rd5498, 255;
	xor.b64  	%rd5500, %rd5499, %rd5497;
	mul.lo.s64 	%rd5501, %rd5500, 1099511628211;
	shr.u64 	%rd5502, %rd5482, 40;
	and.b64  	%rd5503, %rd5502, 255;
	xor.b64  	%rd5504, %rd5503, %rd5501;
	mul.lo.s64 	%rd5505, %rd5504, 1099511628211;
	shr.u64 	%rd5506, %rd5482, 48;
	and.b64  	%rd5507, %rd5506, 255;
	xor.b64  	%rd5508, %rd5507, %rd5505;
	mul.lo.s64 	%rd5509, %rd5508, 1099511628211;
	shr.u64 	%rd5510, %rd5482, 56;
	xor.b64  	%rd5511, %rd5510, %rd5509;
	mul.lo.s64 	%rd5985, %rd5511, 1099511628211;
	add.s64 	%rd5986, %rd5986, 2;
	setp.eq.s64 	%p324, %rd5986, %rd566;
	mov.u64 	%rd5983, %rd566;
	@%p324 bra 	$L__BB16_378;
	bra.uni 	$L__BB16_377;
$L__BB16_378:
	and.b64  	%rd5512, %rd627, 1;
	setp.eq.b64 	%p325, %rd5512, 1;
	not.pred 	%p326, %p325;
	@%p326 bra 	$L__BB16_380;
	shl.b64 	%rd5513, %rd5983, 3;
	add.s64 	%rd5514, %rd62, %rd5513;
	ld.global.u64 	%rd5515, [%rd5514];
	and.b64  	%rd5516, %rd5515, 255;
	xor.b64  	%rd5517, %rd5516, %rd5985;
	mul.lo.s64 	%rd5518, %rd5517, 1099511628211;
	shr.u64 	%rd5519, %rd5515, 8;
	and.b64  	%rd5520, %rd5519, 255;
	xor.b64  	%rd5521, %rd5520, %rd5518;
	mul.lo.s64 	%rd5522, %rd5521, 1099511628211;
	shr.u64 	%rd5523, %rd5515, 16;
	and.b64  	%rd5524, %rd5523, 255;
	xor.b64  	%rd5525, %rd5524, %rd5522;
	mul.lo.s64 	%rd5526, %rd5525, 1099511628211;
	shr.u64 	%rd5527, %rd5515, 24;
	and.b64  	%rd5528, %rd5527, 255;
	xor.b64  	%rd5529, %rd5528, %rd5526;
	mul.lo.s64 	%rd5530, %rd5529, 1099511628211;
	shr.u64 	%rd5531, %rd5515, 32;
	and.b64  	%rd5532, %rd5531, 255;
	xor.b64  	%rd5533, %rd5532, %rd5530;
	mul.lo.s64 	%rd5534, %rd5533, 1099511628211;
	shr.u64 	%rd5535, %rd5515, 40;
	and.b64  	%rd5536, %rd5535, 255;
	xor.b64  	%rd5537, %rd5536, %rd5534;
	mul.lo.s64 	%rd5538, %rd5537, 1099511628211;
	shr.u64 	%rd5539, %rd5515, 48;
	and.b64  	%rd5540, %rd5539, 255;
	xor.b64  	%rd5541, %rd5540, %rd5538;
	mul.lo.s64 	%rd5542, %rd5541, 1099511628211;
	shr.u64 	%rd5543, %rd5515, 56;
	xor.b64  	%rd5544, %rd5543, %rd5542;
	mul.lo.s64 	%rd5985, %rd5544, 1099511628211;
$L__BB16_380:
	mov.b64 	%rd5990, -3750763034362895579;
	@%p311 bra 	$L__BB16_386;
	setp.eq.s64 	%p328, %rd593, 0;
	mov.b64 	%rd5990, -3750763034362895579;
	mov.b64 	%rd5991, 0;
	@%p328 bra 	$L__BB16_384;
	mov.b64 	%rd5990, -3750763034362895579;
	mov.b64 	%rd5988, 0;
$L__BB16_383:
	shl.b64 	%rd5551, %rd5988, 3;
	add.s64 	%rd5552, %rd571, %rd5551;
	ld.global.u64 	%rd5553, [%rd5552];
	and.b64  	%rd5554, %rd5553, 255;
	xor.b64  	%rd5555, %rd5554, %rd5990;
	mul.lo.s64 	%rd5556, %rd5555, 1099511628211;
	shr.u64 	%rd5557, %rd5553, 8;
	and.b64  	%rd5558, %rd5557, 255;
	xor.b64  	%rd5559, %rd5558, %rd5556;
	mul.lo.s64 	%rd5560, %rd5559, 1099511628211;
	shr.u64 	%rd5561, %rd5553, 16;
	and.b64  	%rd5562, %rd5561, 255;
	xor.b64  	%rd5563, %rd5562, %rd5560;
	mul.lo.s64 	%rd5564, %rd5563, 1099511628211;
	shr.u64 	%rd5565, %rd5553, 24;
	and.b64  	%rd5566, %rd5565, 255;
	xor.b64  	%rd5567, %rd5566, %rd5564;
	mul.lo.s64 	%rd5568, %rd5567, 1099511628211;
	shr.u64 	%rd5569, %rd5553, 32;
	and.b64  	%rd5570, %rd5569, 255;
	xor.b64  	%rd5571, %rd5570, %rd5568;
	mul.lo.s64 	%rd5572, %rd5571, 1099511628211;
	shr.u64 	%rd5573, %rd5553, 40;
	and.b64  	%rd5574, %rd5573, 255;
	xor.b64  	%rd5575, %rd5574, %rd5572;
	mul.lo.s64 	%rd5576, %rd5575, 1099511628211;
	shr.u64 	%rd5577, %rd5553, 48;
	and.b64  	%rd5578, %rd5577, 255;
	xor.b64  	%rd5579, %rd5578, %rd5576;
	mul.lo.s64 	%rd5580, %rd5579, 1099511628211;
	shr.u64 	%rd5581, %rd5553, 56;
	xor.b64  	%rd5582, %rd5581, %rd5580;
	mul.lo.s64 	%rd5583, %rd5582, 1099511628211;
	ld.global.u64 	%rd5584, [%rd5552+8];
	and.b64  	%rd5585, %rd5584, 255;
	xor.b64  	%rd5586, %rd5585, %rd5583;
	mul.lo.s64 	%rd5587, %rd5586, 1099511628211;
	shr.u64 	%rd5588, %rd5584, 8;
	and.b64  	%rd5589, %rd5588, 255;
	xor.b64  	%rd5590, %rd5589, %rd5587;
	mul.lo.s64 	%rd5591, %rd5590, 1099511628211;
	shr.u64 	%rd5592, %rd5584, 16;
	and.b64  	%rd5593, %rd5592, 255;
	xor.b64  	%rd5594, %rd5593, %rd5591;
	mul.lo.s64 	%rd5595, %rd5594, 1099511628211;
	shr.u64 	%rd5596, %rd5584, 24;
	and.b64  	%rd5597, %rd5596, 255;
	xor.b64  	%rd5598, %rd5597, %rd5595;
	mul.lo.s64 	%rd5599, %rd5598, 1099511628211;
	shr.u64 	%rd5600, %rd5584, 32;
	and.b64  	%rd5601, %rd5600, 255;
	xor.b64  	%rd5602, %rd5601, %rd5599;
	mul.lo.s64 	%rd5603, %rd5602, 1099511628211;
	shr.u64 	%rd5604, %rd5584, 40;
	and.b64  	%rd5605, %rd5604, 255;
	xor.b64  	%rd5606, %rd5605, %rd5603;
	mul.lo.s64 	%rd5607, %rd5606, 1099511628211;
	shr.u64 	%rd5608, %rd5584, 48;
	and.b64  	%rd5609, %rd5608, 255;
	xor.b64  	%rd5610, %rd5609, %rd5607;
	mul.lo.s64 	%rd5611, %rd5610, 1099511628211;
	shr.u64 	%rd5612, %rd5584, 56;
	xor.b64  	%rd5613, %rd5612, %rd5611;
	mul.lo.s64 	%rd5990, %rd5613, 1099511628211;
	add.s64 	%rd5988, %rd5988, 2;
	setp.ne.s64 	%p329, %rd5988, %rd566;
	mov.u64 	%rd5991, %rd566;
	@%p329 bra 	$L__BB16_383;
$L__BB16_384:
	and.b64  	%rd5614, %rd627, 1;
	setp.eq.b64 	%p330, %rd5614, 1;
	not.pred 	%p331, %p330;
	@%p331 bra 	$L__BB16_386;
	shl.b64 	%rd5615, %rd5991, 3;
	add.s64 	%rd5616, %rd571, %rd5615;
	ld.global.u64 	%rd5617, [%rd5616];
	and.b64  	%rd5618, %rd5617, 255;
	xor.b64  	%rd5619, %rd5618, %rd5990;
	mul.lo.s64 	%rd5620, %rd5619, 1099511628211;
	shr.u64 	%rd5621, %rd5617, 8;
	and.b64  	%rd5622, %rd5621, 255;
	xor.b64  	%rd5623, %rd5622, %rd5620;
	mul.lo.s64 	%rd5624, %rd5623, 1099511628211;
	shr.u64 	%rd5625, %rd5617, 16;
	and.b64  	%rd5626, %rd5625, 255;
	xor.b64  	%rd5627, %rd5626, %rd5624;
	mul.lo.s64 	%rd5628, %rd5627, 1099511628211;
	shr.u64 	%rd5629, %rd5617, 24;
	and.b64  	%rd5630, %rd5629, 255;
	xor.b64  	%rd5631, %rd5630, %rd5628;
	mul.lo.s64 	%rd5632, %rd5631, 1099511628211;
	shr.u64 	%rd5633, %rd5617, 32;
	and.b64  	%rd5634, %rd5633, 255;
	xor.b64  	%rd5635, %rd5634, %rd5632;
	mul.lo.s64 	%rd5636, %rd5635, 1099511628211;
	shr.u64 	%rd5637, %rd5617, 40;
	and.b64  	%rd5638, %rd5637, 255;
	xor.b64  	%rd5639, %rd5638, %rd5636;
	mul.lo.s64 	%rd5640, %rd5639, 1099511628211;
	shr.u64 	%rd5641, %rd5617, 48;
	and.b64  	%rd5642, %rd5641, 255;
	xor.b64  	%rd5643, %rd5642, %rd5640;
	mul.lo.s64 	%rd5644, %rd5643, 1099511628211;
	shr.u64 	%rd5645, %rd5617, 56;
	xor.b64  	%rd5646, %rd5645, %rd5644;
	mul.lo.s64 	%rd5990, %rd5646, 1099511628211;
$L__BB16_386:
	setp.lt.u64 	%p332, %rd5985, %rd5990;
	@%p332 bra 	$L__BB16_392;
	bra.uni 	$L__BB16_391;
$L__BB16_387:
	setp.eq.s32 	%p333, %r2, 0;
	@%p333 bra 	$L__BB16_391;
	mov.b64 	%rd5981, 0;
$L__BB16_389:
	shl.b64 	%rd5648, %rd5981, 3;
	add.s64 	%rd5649, %rd62, %rd5648;
	ld.global.u64 	%rd595, [%rd5649];
	add.s64 	%rd5650, %rd571, %rd5648;
	ld.global.u64 	%rd596, [%rd5650];
	setp.lt.u64 	%p334, %rd595, %rd596;
	@%p334 bra 	$L__BB16_392;
	setp.le.u64 	%p335, %rd595, %rd596;
	add.s64 	%rd5981, %rd5981, 1;
	cvt.s64.s32 	%rd5651, %r2;
	setp.lt.u64 	%p336, %rd5981, %rd5651;
	and.pred  	%p337, %p335, %p336;
	@%p337 bra 	$L__BB16_389;
$L__BB16_391:
	add.s64 	%rd5966, %rd5967, 1;
	mov.u64 	%rd5967, %rd568;
$L__BB16_392:
	setp.lt.s64 	%p338, %rd5966, %rd5967;
	@%p338 bra 	$L__BB16_361;
$L__BB16_393:
	add.s64 	%rd5652, %rd562, %rd5966;
	min.s64 	%rd5653, %rd5652, %rd564;
	sub.s64 	%rd5654, %rd563, %rd5653;
	add.s64 	%rd5655, %rd5653, 1;
	setp.eq.s64 	%p339, %rd5654, %rd5655;
	setp.lt.s64 	%p340, %rd564, %rd5652;
	and.pred  	%p341, %p339, %p340;
	add.s64 	%rd5689, %rd5654, %rd5798;
	selp.u64 	%rd5998, 1, 0, %p341;
$L__BB16_394:
	ld.param.u64 	%rd5661, [_ZN6thrust24THRUST_300001_SM_1000_NS8cuda_cub4core6detail13_kernel_agentINS1_16__set_operations14PartitionAgentIPPyS8_l18tuple_indexed_lessEEJS8_S8_lllPN4cuda3std3__44pairIllEES9_iEEEvDpT0__param_5];
	sub.s64 	%rd5656, %rd4, %rd5689;
	add.s64 	%rd5657, %rd5656, %rd5998;
	cvta.to.global.u64 	%rd5658, %rd5661;
	shl.b64 	%rd5659, %rd3, 4;
	add.s64 	%rd5660, %rd5658, %rd5659;
	st.global.u64 	[%rd5660], %rd5689;
	st.global.u64 	[%rd5660+8], %rd5657;
$L__BB16_395:
	ret;

}
	// .globl	_ZN6thrust24THRUST_300001_SM_1000_NS8cuda_cub4core6detail13_kernel_agentINS1_16__set_operations10SetOpAgentIPPyS8_S8_S8_S8_S8_l18tuple_indexed_lessNS5_21serial_set_differenceEN4cuda3std3__417integral_constantIbLb0EEEEEJS8_S8_S8_S8_llS8_S8_S9_SA_PNSD_4pairIllEEPmN3cub18CUB_300001_SM_100013ScanTileStateIlLb1EEEEEEvDpT0_
.visible .entry _ZN6thrust24THRUST_300001_SM_1000_NS8cuda_cub4core6detail13_kernel_agentINS1_16__set_operations10SetOpAgentIPPyS8_S8_S8_S8_S8_l18tuple_indexed_lessNS5_21serial_set_differenceEN4cuda3std3__417integral_constantIbLb0EEEEEJS8_S8_S8_S8_llS8_S8_S9_SA_PNSD_4pairIllEEPmN3cub18CUB_300001_SM_100013ScanTileStateIlLb1EEEEEEvDpT0_(
	.param .u64 .ptr .align 1 _ZN6thrust24THRUST_300001_SM_1000_NS8cuda_cub4core6detail13_kernel_agentINS1_16__set_operations10SetOpAgentIPPyS8_S8_S8_S8_S8_l18tuple_indexed_lessNS5_21serial_set_differenceEN4cuda3std3__417integral_constantIbLb0EEEEEJS8_S8_S8_S8_llS8_S8_S9_SA_PNSD_4pairIllEEPmN3cub18CUB_300001_SM_100013ScanTileStateIlLb1EEEEEEvDpT0__param_0,
	.param .u64 .ptr .align 1 _ZN6thrust24THRUST_300001_SM_1000_NS8cuda_cub4core6detail13_kernel_agentINS1_16__set_operations10SetOpAgentIPPyS8_S8_S8_S8_S8_l18tuple_indexed_lessNS5_21serial_set_differenceEN4cuda3std3__417integral_constantIbLb0EEEEEJS8_S8_S8_S8_llS8_S8_S9_SA_PNSD_4pairIllEEPmN3cub18CUB_300001_SM_100013ScanTileStateIlLb1EEEEEEvDpT0__param_1,
	.param .u64 .ptr .align 1 _ZN6thrust24THRUST_300001_SM_1000_NS8cuda_cub4core6detail13_kernel_agentINS1_16__set_operations10SetOpAgentIPPyS8_S8_S8_S8_S8_l18tuple_indexed_lessNS5_21serial_set_differenceEN4cuda3std3__417integral_constantIbLb0EEEEEJS8_S8_S8_S8_llS8_S8_S9_SA_PNSD_4pairIllEEPmN3cub18CUB_300001_SM_100013ScanTileStateIlLb1EEEEEEvDpT0__param_2,
	.param .u64 .ptr .align 1 _ZN6thrust24THRUST_300001_SM_1000_NS8cuda_cub4core6detail13_kernel_agentINS1_16__set_operations10SetOpAgentIPPyS8_S8_S8_S8_S8_l18tuple_indexed_lessNS5_21serial_set_differenceEN4cuda3std3__417integral_constantIbLb0EEEEEJS8_S8_S8_S8_llS8_S8_S9_SA_PNSD_4pairIllEEPmN3cub18CUB_300001_SM_100013ScanTileStateIlLb1EEEEEEvDpT0__param_3,
	.param .u64 _ZN6thrust24THRUST_300001_SM_1000_NS8cuda_cub4core6detail13_kernel_agentINS1_16__set_operations10SetOpAgentIPPyS8_S8_S8_S8_S8_l18tuple_indexed_lessNS5_21serial_set_differenceEN4cuda3std3__417integral_constantIbLb0EEEEEJS8_S8_S8_S8_llS8_S8_S9_SA_PNSD_4pairIllEEPmN3cub18CUB_300001_SM_100013ScanTileStateIlLb1EEEEEEvDpT0__param_4,
	.param .u64 _ZN6thrust24THRUST_300001_SM_1000_NS8cuda_cub4core6detail13_kernel_agentINS1_16__set_operations10SetOpAgentIPPyS8_S8_S8_S8_S8_l18tuple_indexed_lessNS5_21serial_set_differenceEN4cuda3std3__417integral_constantIbLb0EEEEEJS8_S8_S8_S8_llS8_S8_S9_SA_PNSD_4pairIllEEPmN3cub18CUB_300001_SM_100013ScanTileStateIlLb1EEEEEEvDpT0__param_5,
	.param .u64 .ptr .align 1 _ZN6thrust24THRUST_300001_SM_1000_NS8cuda_cub4core6detail13_kernel_agentINS1_16__set_operations10SetOpAgentIPPyS8_S8_S8_S8_S8_l18tuple_indexed_lessNS5_21serial_set_differenceEN4cuda3std3__417integral_constantIbLb0EEEEEJS8_S8_S8_S8_llS8_S8_S9_SA_PNSD_4pairIllEEPmN3cub18CUB_300001_SM_100013ScanTileStateIlLb1EEEEEEvDpT0__param_6,
	.param .u64 .ptr .align 1 _ZN6thrust24THRUST_300001_SM_1000_NS8cuda_cub4core6detail13_kernel_agentINS1_16__set_operations10SetOpAgentIPPyS8_S8_S8_S8_S8_l18tuple_indexed_lessNS5_21serial_set_differenceEN4cuda3std3__417integral_constantIbLb0EEEEEJS8_S8_S8_S8_llS8_S8_S9_SA_PNSD_4pairIllEEPmN3cub18CUB_300001_SM_100013ScanTileStateIlLb1EEEEEEvDpT0__param_7,
	.param .align 8 .b8 _ZN6thrust24THRUST_300001_SM_1000_NS8cuda_cub4core6detail13_kernel_agentINS1_16__set_operations10SetOpAgentIPPyS8_S8_S8_S8_S8_l18tuple_indexed_lessNS5_21serial_set_differenceEN4cuda3std3__417integral_constantIbLb0EEEEEJS8_S8_S8_S8_llS8_S8_S9_SA_PNSD_4pairIllEEPmN3cub18CUB_300001_SM_100013ScanTileStateIlLb1EEEEEEvDpT0__param_8[16],
	.param .align 1 .b8 _ZN6thrust24THRUST_300001_SM_1000_NS8cuda_cub4core6detail13_kernel_agentINS1_16__set_operations10SetOpAgentIPPyS8_S8_S8_S8_S8_l18tuple_indexed_lessNS5_21serial_set_differenceEN4cuda3std3__417integral_constantIbLb0EEEEEJS8_S8_S8_S8_llS8_S8_S9_SA_PNSD_4pairIllEEPmN3cub18CUB_300001_SM_100013ScanTileStateIlLb1EEEEEEvDpT0__param_9[1],
	.param .u64 .ptr .align 1 _ZN6thrust24THRUST_300001_SM_1000_NS8cuda_cub4core6detail13_kernel_agentINS1_16__set_operations10SetOpAgentIPPyS8_S8_S8_S8_S8_l18tuple_indexed_lessNS5_21serial_set_differenceEN4cuda3std3__417integral_constantIbLb0EEEEEJS8_S8_S8_S8_llS8_S8_S9_SA_PNSD_4pairIllEEPmN3cub18CUB_300001_SM_100013ScanTileStateIlLb1EEEEEEvDpT0__param_10,
	.param .u64 .ptr .align 1 _ZN6thrust24THRUST_300001_SM_1000_NS8cuda_cub4core6detail13_kernel_agentINS1_16__set_operations10SetOpAgentIPPyS8_S8_S8_S8_S8_l18tuple_indexed_lessNS5_21serial_set_differenceEN4cuda3std3__417integral_constantIbLb0EEEEEJS8_S8_S8_S8_llS8_S8_S9_SA_PNSD_4pairIllEEPmN3cub18CUB_300001_SM_100013ScanTileStateIlLb1EEEEEEvDpT0__param_11,
	.param .align 8 .b8 _ZN6thrust24THRUST_300001_SM_1000_NS8cuda_cub4core6detail13_kernel_agentINS1_16__set_operations10SetOpAgentIPPyS8_S8_S8_S8_S8_l18tuple_indexed_lessNS5_21serial_set_differenceEN4cuda3std3__417integral_constantIbLb0EEEEEJS8_S8_S8_S8_llS8_S8_S9_SA_PNSD_4pairIllEEPmN3cub18CUB_300001_SM_100013ScanTileStateIlLb1EEEEEEvDpT0__param_12[8]
)
.maxntid 512
{
	.reg .pred 	%p<2329>;
	.reg .b16 	%rs<5>;
	.reg .b32 	%r<1472>;
	.reg .b64 	%rd<30879>;

	ld.param.u32 	%r359, [_ZN6thrust24THRUST_300001_SM_1000_NS8cuda_cub4core6detail13_kernel_agentINS1_16__set_operations10SetOpAgentIPPyS8_S8_S8_S8_S8_l18tuple_indexed_lessNS5_21serial_set_differenceEN4cuda3std3__417integral_constantIbLb0EEEEEJS8_S8_S8_S8_llS8_S8_S9_SA_PNSD_4pairIllEEPmN3cub18CUB_300001_SM_100013ScanTileStateIlLb1EEEEEEvDpT0__param_8+8];
	ld.param.u64 	%rd3351, [_ZN6thrust24THRUST_300001_SM_1000_NS8cuda_cub4core6detail13_kernel_agentINS1_16__set_operations10SetOpAgentIPPyS8_S8_S8_S8_S8_l18tuple_indexed_lessNS5_21serial_set_differenceEN4cuda3std3__417integral_constantIbLb0EEEEEJS8_S8_S8_S8_llS8_S8_S9_SA_PNSD_4pairIllEEPmN3cub18CUB_300001_SM_100013ScanTileStateIlLb1EEEEEEvDpT0__param_8];
	ld.param.u64 	%rd4, [_ZN6thrust24THRUST_300001_SM_1000_NS8cuda_cub4core6detail13_kernel_agentINS1_16__set_operations10SetOpAgentIPPyS8_S8_S8_S8_S8_l18tuple_indexed_lessNS5_21serial_set_differenceEN4cuda3std3__417integral_constantIbLb0EEEEEJS8_S8_S8_S8_llS8_S8_S9_SA_PNSD_4pairIllEEPmN3cub18CUB_300001_SM_100013ScanTileStateIlLb1EEEEEEvDpT0__param_12];
	ld.param.u64 	%rd3353, [_ZN6thrust24THRUST_300001_SM_1000_NS8cuda_cub4core6detail13_kernel_agentINS1_16__set_operations10SetOpAgentIPPyS8_S8_S8_S8_S8_l18tuple_indexed_lessNS5_21serial_set_differenceEN4cuda3std3__417integral_constantIbLb0EEEEEJS8_S8_S8_S8_llS8_S8_S9_SA_PNSD_4pairIllEEPmN3cub18CUB_300001_SM_100013ScanTileStateIlLb1EEEEEEvDpT0__param_0];
	ld.param.u64 	%rd3354, [_ZN6thrust24THRUST_300001_SM_1000_NS8cuda_cub4core6detail13_kernel_agentINS1_16__set_operations10SetOpAgentIPPyS8_S8_S8_S8_S8_l18tuple_indexed_lessNS5_21serial_set_differenceEN4cuda3std3__417integral_constantIbLb0EEEEEJS8_S8_S8_S8_llS8_S8_S9_SA_PNSD_4pairIllEEPmN3cub18CUB_300001_SM_100013ScanTileStateIlLb1EEEEEEvDpT0__param_1];
	ld.param.u64 	%rd3355, [_ZN6thrust24THRUST_300001_SM_1000_NS8cuda_cub4core6detail13_kernel_agentINS1_16__set_operations10SetOpAgentIPPyS8_S8_S8_S8_S8_l18tuple_indexed_lessNS5_21serial_set_differenceEN4cuda3std3__417integral_constantIbLb0EEEEEJS8_S8_S8_S8_llS8_S8_S9_SA_PNSD_4pairIllEEPmN3cub18CUB_300001_SM_100013ScanTileStateIlLb1EEEEEEvDpT0__param_10];
	cvta.to.global.u64 	%rd1, %rd3353;
	cvta.to.global.u64 	%rd2, %rd3354;
	cvta.to.global.u64 	%rd3, %rd3355;
	mov.u32 	%r2, %ctaid.x;
	mov.u32 	%r365, %nctaid.x;
	add.s32 	%r366, %r365, -1;
	setp.ge.u32 	%p113, %r2, %r366;
	@%p113 bra 	$L__BB17_1110;
	mul.wide.u32 	%rd16381, %r2, 16;
	add.s64 	%rd16382, %rd3, %rd16381;
	ld.global.u64 	%rd16383, [%rd16382];
	ld.global.u64 	%rd16384, [%rd16382+8];
	ld.global.u64 	%rd16385, [%rd16382+16];
	ld.global.u64 	%rd16386, [%rd16382+24];
	cvt.u32.u64 	%r846, %rd16383;
	cvt.u32.u64 	%r847, %rd16385;
	sub.s32 	%r3, %r847, %r846;
	sub.s64 	%rd16387, %rd16386, %rd16384;
	cvt.u32.u64 	%r4, %rd16387;
	mov.u32 	%r5, %tid.x;
	setp.ge.s32 	%p1205, %r5, %r3;
	cvt.u64.u32 	%rd16389, %r5;
	add.s64 	%rd16390, %rd16383, %rd16389;
	shl.b64 	%rd16391, %rd16390, 3;
	add.s64 	%rd6, %rd1, %rd16391;
	sub.s32 	%r848, %r5, %r3;
	cvt.s64.s32 	%rd16392, %r848;
	add.s64 	%rd16393, %rd16384, %rd16392;
	shl.b64 	%rd16394, %rd16393, 3;
	add.s64 	%rd7, %rd2, %rd16394;
	@%p1205 bra 	$L__BB17_3;
	ld.global.u64 	%rd29168, [%rd6];
	bra.uni 	$L__BB17_4;
$L__BB17_3:
	ld.global.u64 	%rd29168, [%rd7];
$L__BB17_4:
	add.s32 	%r849, %r5, 512;
	setp.lt.s32 	%p1206, %r849, %r3;
	@%p1206 bra 	$L__BB17_6;
	ld.global.u64 	%rd29169, [%rd7+4096];
	bra.uni 	$L__BB17_7;
$L__BB17_6:
	ld.global.u64 	%rd29169, [%rd6+4096];
$L__BB17_7:
	or.b32  	%r850, %r5, 1024;
	setp.lt.s32 	%p1207, %r850, %r3;
	@%p1207 bra 	$L__BB17_9;
	ld.global.u64 	%rd29170, [%rd7+8192];
	bra.uni 	$L__BB17_10;
$L__BB17_9:
	ld.global.u64 	%rd29170, [%rd6+8192];
$L__BB17_10:
	add.s32 	%r851, %r5, 1536;
	setp.lt.s32 	%p1208, %r851, %r3;
	@%p1208 bra 	$L__BB17_12;
	ld.global.u64 	%rd29171, [%rd7+12288];
	bra.uni 	$L__BB17_13;
$L__BB17_12:
	ld.global.u64 	%rd29171, [%rd6+12288];
$L__BB17_13:
	or.b32  	%r852, %r5, 2048;
	setp.lt.s32 	%p1209, %r852, %r3;
	@%p1209 bra 	$L__BB17_15;
	ld.global.u64 	%rd29172, [%rd7+16384];
	bra.uni 	$L__BB17_16;
$L__BB17_15:
	ld.global.u64 	%rd29172, [%rd6+16384];
$L__BB17_16:
	add.s32 	%r853, %r5, 2560;
	setp.lt.s32 	%p1210, %r853, %r3;
	@%p1210 bra 	$L__BB17_18;
	ld.global.u64 	%rd29173, [%rd7+20480];
	bra.uni 	$L__BB17_19;
$L__BB17_18:
	ld.global.u64 	%rd29173, [%rd6+20480];
$L__BB17_19:
	or.b32  	%r854, %r5, 3072;
	setp.lt.s32 	%p1211, %r854, %r3;
	@%p1211 bra 	$L__BB17_21;
	ld.global.u64 	%rd29174, [%rd7+24576];
	bra.uni 	$L__BB17_22;
$L__BB17_21:
	ld.global.u64 	%rd29174, [%rd6+24576];
$L__BB17_22:
	add.s32 	%r855, %r5, 3584;
	setp.lt.s32 	%p1212, %r855, %r3;
	@%p1212 bra 	$L__BB17_24;
	ld.global.u64 	%rd29175, [%rd7+28672];
	bra.uni 	$L__BB17_25;
$L__BB17_24:
	ld.global.u64 	%rd29175, [%rd6+28672];
$L__BB17_25:
	or.b32  	%r856, %r5, 4096;
	setp.lt.s32 	%p1213, %r856, %r3;
	@%p1213 bra 	$L__BB17_27;
	ld.global.u64 	%rd29176, [%rd7+32768];
	bra.uni 	$L__BB17_28;
$L__BB17_27:
	ld.global.u64 	%rd29176, [%rd6+32768];
$L__BB17_28:
	add.s32 	%r6, %r5, 4608;
	add.s32 	%r7, %r4, %r3;
	setp.ge.s32 	%p1214, %r6, %r7;
	@%p1214 bra 	$L__BB17_32;
	setp.ge.s32 	%p1215, %r6, %r3;
	@%p1215 bra 	$L__BB17_31;
	ld.global.u64 	%rd29177, [%rd6+36864];
	bra.uni 	$L__BB17_32;
$L__BB17_31:
	ld.global.u64 	%rd29177, [%rd7+36864];
$L__BB17_32:
	mov.u32 	%r857, _ZN6thrust24THRUST_300001_SM_1000_NS8cuda_cub4core6detail5shmemE;
	add.s32 	%r858, %r857, 2048;
	shl.b32 	%r860, %r5, 3;
	add.s32 	%r861, %r858, %r860;
	st.shared.u64 	[%r861], %rd29168;
	st.shared.u64 	[%r861+4096], %rd29169;
	st.shared.u64 	[%r861+8192], %rd29170;
	st.shared.u64 	[%r861+12288], %rd29171;
	st.shared.u64 	[%r861+16384], %rd29172;
	st.shared.u64 	[%r861+20480], %rd29173;
	st.shared.u64 	[%r861+24576], %rd29174;
	st.shared.u64 	[%r861+28672], %rd29175;
	st.shared.u64 	[%r861+32768], %rd29176;
	st.shared.u64 	[%r861+36864], %rd29177;
	bar.sync 	0;
	mul.lo.s32 	%r862, %r5, 10;
	min.s32 	%r8, %r7, %r862;
	shl.b32 	%r863, %r3, 3;
	add.s32 	%r9, %r858, %r863;
	sub.s32 	%r864, %r8, %r4;
	max.s32 	%r1337, %r864, 0;
	min.s32 	%r1336, %r8, %r3;
	setp.ge.s32 	%p1216, %r1337, %r1336;
	@%p1216 bra 	$L__BB17_65;
	add.s64 	%rd38, %rd3351, -1;
	and.b64  	%rd39, %rd3351, -2;
$L__BB17_34:
	setp.eq.s64 	%p1217, %rd3351, 0;
	add.s32 	%r865, %r1337, %r1336;
	shr.s32 	%r14, %r865, 1;
	shl.b32 	%r866, %r14, 3;
	add.s32 	%r868, %r857, %r866;
	ld.shared.u64 	%rd40, [%r868+2048];
	not.b32 	%r869, %r14;
	add.s32 	%r870, %r8, %r869;
	shl.b32 	%r871, %r870, 3;
	add.s32 	%r872, %r9, %r871;
	ld.shared.u64 	%rd41, [%r872];
	mov.b64 	%rd29181, -3750763034362895579;
	@%p1217 bra 	$L__BB17_40;
	setp.eq.s64 	%p1218, %rd38, 0;
	mov.b64 	%rd29181, -3750763034362895579;
	mov.b64 	%rd29179, 0;
	@%p1218 bra 	$L__BB17_38;
	mov.b64 	%rd29181, -3750763034362895579;
	mov.b64 	%rd29182, 0;
$L__BB17_37:
	shl.b64 	%rd16402, %rd29182, 3;
	add.s64 	%rd16403, %rd41, %rd16402;
	ld.u64 	%rd16404, [%rd16403];
	and.b64  	%rd16405, %rd16404, 255;
	xor.b64  	%rd16406, %rd16405, %rd29181;
	mul.lo.s64 	%rd16407, %rd16406, 1099511628211;
	shr.u64 	%rd16408, %rd16404, 8;
	and.b64  	%rd16409, %rd16408, 255;
	xor.b64  	%rd16410, %rd16409, %rd16407;
	mul.lo.s64 	%rd16411, %rd16410, 1099511628211;
	shr.u64 	%rd16412, %rd16404, 16;
	and.b64  	%rd16413, %rd16412, 255;
	xor.b64  	%rd16414, %rd16413, %rd16411;
	mul.lo.s64 	%rd16415, %rd16414, 1099511628211;
	shr.u64 	%rd16416, %rd16404, 24;
	and.b64  	%rd16417, %rd16416, 255;
	xor.b64  	%rd16418, %rd16417, %rd16415;
	mul.lo.s64 	%rd16419, %rd16418, 1099511628211;
	shr.u64 	%rd16420, %rd16404, 32;
	and.b64  	%rd16421, %rd16420, 255;
	xor.b64  	%rd16422, %rd16421, %rd16419;
	mul.lo.s64 	%rd16423, %rd16422, 1099511628211;
	shr.u64 	%rd16424, %rd16404, 40;
	and.b64  	%rd16425, %rd16424, 255;
	xor.b64  	%rd16426, %rd16425, %rd16423;
	mul.lo.s64 	%rd16427, %rd16426, 1099511628211;
	shr.u64 	%rd16428, %rd16404, 48;
	and.b64  	%rd16429, %rd16428, 255;
	xor.b64  	%rd16430, %rd16429, %rd16427;
	mul.lo.s64 	%rd16431, %rd16430, 1099511628211;
	shr.u64 	%rd16432, %rd16404, 56;
	xor.b64  	%rd16433, %rd16432, %rd16431;
	mul.lo.s64 	%rd16434, %rd16433, 1099511628211;
	ld.u64 	%rd16435, [%rd16403+8];
	and.b64  	%rd16436, %rd16435, 255;
	xor.b64  	%rd16437, %rd16436, %rd16434;
	mul.lo.s64 	%rd16438, %rd16437, 1099511628211;
	shr.u64 	%rd16439, %rd16435, 8;
	and.b64  	%rd16440, %rd16439, 255;
	xor.b64  	%rd16441, %rd16440, %rd16438;
	mul.lo.s64 	%rd16442, %rd16441, 1099511628211;
	shr.u64 	%rd16443, %rd16435, 16;
	and.b64  	%rd16444, %rd16443, 255;
	xor.b64  	%rd16445, %rd16444, %rd16442;
	mul.lo.s64 	%rd16446, %rd16445, 1099511628211;
	shr.u64 	%rd16447, %rd16435, 24;
	and.b64  	%rd16448, %rd16447, 255;
	xor.b64  	%rd16449, %rd16448, %rd16446;
	mul.lo.s64 	%rd16450, %rd16449, 1099511628211;
	shr.u64 	%rd16451, %rd16435, 32;
	and.b64  	%rd16452, %rd16451, 255;
	xor.b64  	%rd16453, %rd16452, %rd16450;
	mul.lo.s64 	%rd16454, %rd16453, 1099511628211;
	shr.u64 	%rd16455, %rd16435, 40;
	and.b64  	%rd16456, %rd16455, 255;
	xor.b64  	%rd16457, %rd16456, %rd16454;
	mul.lo.s64 	%rd16458, %rd16457, 1099511628211;
	shr.u64 	%rd16459, %rd16435, 48;
	and.b64  	%rd16460, %rd16459, 255;
	xor.b64  	%rd16461, %rd16460, %rd16458;
	mul.lo.s64 	%rd16462, %rd16461, 1099511628211;
	shr.u64 	%rd16463, %rd16435, 56;
	xor.b64  	%rd16464, %rd16463, %rd16462;
	mul.lo.s64 	%rd29181, %rd16464, 1099511628211;
	add.s64 	%rd29182, %rd29182, 2;
	setp.eq.s64 	%p1219, %rd29182, %rd39;
	mov.u64 	%rd29179, %rd39;
	@%p1219 bra 	$L__BB17_38;
	bra.uni 	$L__BB17_37;
$L__BB17_38:
	and.b64  	%rd16465, %rd3351, 1;
	setp.eq.b64 	%p1220, %rd16465, 1;
	not.pred 	%p1221, %p1220;
	@%p1221 bra 	$L__BB17_40;
	shl.b64 	%rd16466, %rd29179, 3;
	add.s64 	%rd16467, %rd41, %rd16466;
	ld.u64 	%rd16468, [%rd16467];
	and.b64  	%rd16469, %rd16468, 255;
	xor.b64  	%rd16470, %rd16469, %rd29181;
	mul.lo.s64 	%rd16471, %rd16470, 1099511628211;
	shr.u64 	%rd16472, %rd16468, 8;
	and.b64  	%rd16473, %rd16472, 255;
	xor.b64  	%rd16474, %rd16473, %rd16471;
	mul.lo.s64 	%rd16475, %rd16474, 1099511628211;
	shr.u64 	%rd16476, %rd16468, 16;
	and.b64  	%rd16477, %rd16476, 255;
	xor.b64  	%rd16478, %rd16477, %rd16475;
	mul.lo.s64 	%rd16479, %rd16478, 1099511628211;
	shr.u64 	%rd16480, %rd16468, 24;
	and.b64  	%rd16481, %rd16480, 255;
	xor.b64  	%rd16482, %rd16481, %rd16479;
	mul.lo.s64 	%rd16483, %rd16482, 1099511628211;
	shr.u64 	%rd16484, %rd16468, 32;
	and.b64  	%rd16485, %rd16484, 255;
	xor.b64  	%rd16486, %rd16485, %rd16483;
	mul.lo.s64 	%rd16487, %rd16486, 1099511628211;
	shr.u64 	%rd16488, %rd16468, 40;
	and.b64  	%rd16489, %rd16488, 255;
	xor.b64  	%rd16490, %rd16489, %rd16487;
	mul.lo.s64 	%rd16491, %rd16490, 1099511628211;
	shr.u64 	%rd16492, %rd16468, 48;
	and.b64  	%rd16493, %rd16492, 255;
	xor.b64  	%rd16494, %rd16493, %rd16491;
	mul.lo.s64 	%rd16495, %rd16494, 1099511628211;
	shr.u64 	%rd16496, %rd16468, 56;
	xor.b64  	%rd16497, %rd16496, %rd16495;
	mul.lo.s64 	%rd29181, %rd16497, 1099511628211;
$L__BB17_40:
	setp.eq.s64 	%p1222, %rd3351, 0;
	mov.b64 	%rd29186, -3750763034362895579;
	@%p1222 bra 	$L__BB17_46;
	setp.eq.s64 	%p1223, %rd38, 0;
	mov.b64 	%rd29186, -3750763034362895579;
	mov.b64 	%rd29187, 0;
	@%p1223 bra 	$L__BB17_44;
	mov.b64 	%rd29186, -3750763034362895579;
	mov.b64 	%rd29184, 0;
$L__BB17_43:
	shl.b64 	%rd16504, %rd29184, 3;
	add.s64 	%rd16505, %rd40, %rd16504;
	ld.u64 	%rd16506, [%rd16505];
	and.b64  	%rd16507, %rd16506, 255;
	xor.b64  	%rd16508, %rd16507, %rd29186;
	mul.lo.s64 	%rd16509, %rd16508, 1099511628211;
	shr.u64 	%rd16510, %rd16506, 8;
	and.b64  	%rd16511, %rd16510, 255;
	xor.b64  	%rd16512, %rd16511, %rd16509;
	mul.lo.s64 	%rd16513, %rd16512, 1099511628211;
	shr.u64 	%rd16514, %rd16506, 16;
	and.b64  	%rd16515, %rd16514, 255;
	xor.b64  	%rd16516, %rd16515, %rd16513;
	mul.lo.s64 	%rd16517, %rd16516, 1099511628211;
	shr.u64 	%rd16518, %rd16506, 24;
	and.b64  	%rd16519, %rd16518, 255;
	xor.b64  	%rd16520, %rd16519, %rd16517;
	mul.lo.s64 	%rd16521, %rd16520, 1099511628211;
	shr.u64 	%rd16522, %rd16506, 32;
	and.b64  	%rd16523, %rd16522, 255;
	xor.b64  	%rd16524, %rd16523, %rd16521;
	mul.lo.s64 	%rd16525, %rd16524, 1099511628211;
	shr.u64 	%rd16526, %rd16506, 40;
	and.b64  	%rd16527, %rd16526, 255;
	xor.b64  	%rd16528, %rd16527, %rd16525;
	mul.lo.s64 	%rd16529, %rd16528, 1099511628211;
	shr.u64 	%rd16530, %rd16506, 48;
	and.b64  	%rd16531, %rd16530, 255;
	xor.b64  	%rd16532, %rd16531, %rd16529;
	mul.lo.s64 	%rd16533, %rd16532, 1099511628211;
	shr.u64 	%rd16534, %rd16506, 56;
	xor.b64  	%rd16535, %rd16534, %rd16533;
	mul.lo.s64 	%rd16536, %rd16535, 1099511628211;
	ld.u64 	%rd16537, [%rd16505+8];
	and.b64  	%rd16538, %rd16537, 255;
	xor.b64  	%rd16539, %rd16538, %rd16536;
	mul.lo.s64 	%rd16540, %rd16539, 1099511628211;
	shr.u64 	%rd16541, %rd16537, 8;
	and.b64  	%rd16542, %rd16541, 255;
	xor.b64  	%rd16543, %rd16542, %rd16540;
	mul.lo.s64 	%rd16544, %rd16543, 1099511628211;
	shr.u64 	%rd16545, %rd16537, 16;
	and.b64  	%rd16546, %rd16545, 255;
	xor.b64  	%rd16547, %rd16546, %rd16544;
	mul.lo.s64 	%rd16548, %rd16547, 1099511628211;
	shr.u64 	%rd16549, %rd16537, 24;
	and.b64  	%rd16550, %rd16549, 255;
	xor.b64  	%rd16551, %rd16550, %rd16548;
	mul.lo.s64 	%rd16552, %rd16551, 1099511628211;
	shr.u64 	%rd16553, %rd16537, 32;
	and.b64  	%rd16554, %rd16553, 255;
	xor.b64  	%rd16555, %rd16554, %rd16552;
	mul.lo.s64 	%rd16556, %rd16555, 1099511628211;
	shr.u64 	%rd16557, %rd16537, 40;
	and.b64  	%rd16558, %rd16557, 255;
	xor.b64  	%rd16559, %rd16558, %rd16556;
	mul.lo.s64 	%rd16560, %rd16559, 1099511628211;
	shr.u64 	%rd16561, %rd16537, 48;
	and.b64  	%rd16562, %rd16561, 255;
	xor.b64  	%rd16563, %rd16562, %rd16560;
	mul.lo.s64 	%rd16564, %rd16563, 1099511628211;
	shr.u64 	%rd16565, %rd16537, 56;
	xor.b64  	%rd16566, %rd16565, %rd16564;
	mul.lo.s64 	%rd29186, %rd16566, 1099511628211;
	add.s64 	%rd29184, %rd29184, 2;
	setp.ne.s64 	%p1224, %rd29184, %rd39;
	mov.u64 	%rd29187, %rd39;
	@%p1224 bra 	$L__BB17_43;
$L__BB17_44:
	and.b64  	%rd16567, %rd3351, 1;
	setp.eq.b64 	%p1225, %rd16567, 1;
	not.pred 	%p1226, %p1225;
	@%p1226 bra 	$L__BB17_46;
	shl.b64 	%rd16568, %rd29187, 3;
	add.s64 	%rd16569, %rd40, %rd16568;
	ld.u64 	%rd16570, [%rd16569];
	and.b64  	%rd16571, %rd16570, 255;
	xor.b64  	%rd16572, %rd16571, %rd29186;
	mul.lo.s64 	%rd16573, %rd16572, 1099511628211;
	shr.u64 	%rd16574, %rd16570, 8;
	and.b64  	%rd16575, %rd16574, 255;
	xor.b64  	%rd16576, %rd16575, %rd16573;
	mul.lo.s64 	%rd16577, %rd16576, 1099511628211;
	shr.u64 	%rd16578, %rd16570, 16;
	and.b64  	%rd16579, %rd16578, 255;
	xor.b64  	%rd16580, %rd16579, %rd16577;
	mul.lo.s64 	%rd16581, %rd16580, 1099511628211;
	shr.u64 	%rd16582, %rd16570, 24;
	and.b64  	%rd16583, %rd16582, 255;
	xor.b64  	%rd16584, %rd16583, %rd16581;
	mul.lo.s64 	%rd16585, %rd16584, 1099511628211;
	shr.u64 	%rd16586, %rd16570, 32;
	and.b64  	%rd16587, %rd16586, 255;
	xor.b64  	%rd16588, %rd16587, %rd16585;
	mul.lo.s64 	%rd16589, %rd16588, 1099511628211;
	shr.u64 	%rd16590, %rd16570, 40;
	and.b64  	%rd16591, %rd16590, 255;
	xor.b64  	%rd16592, %rd16591, %rd16589;
	mul.lo.s64 	%rd16593, %rd16592, 1099511628211;
	shr.u64 	%rd16594, %rd16570, 48;
	and.b64  	%rd16595, %rd16594, 255;
	xor.b64  	%rd16596, %rd16595, %rd16593;
	mul.lo.s64 	%rd16597, %rd16596, 1099511628211;
	shr.u64 	%rd16598, %rd16570, 56;
	xor.b64  	%rd16599, %rd16598, %rd16597;
	mul.lo.s64 	%rd29186, %rd16599, 1099511628211;
$L__BB17_46:
	setp.eq.s64 	%p1227, %rd29181, %rd29186;
	@%p1227 bra 	$L__BB17_60;
	and.b64  	%rd60, %rd3351, 1;
	setp.eq.s64 	%p1228, %rd3351, 0;
	mov.b64 	%rd29194, -3750763034362895579;
	@%p1228 bra 	$L__BB17_53;
	setp.eq.s64 	%p1229, %rd38, 0;
	mov.b64 	%rd29194, -3750763034362895579;
	mov.b64 	%rd29192, 0;
	@%p1229 bra 	$L__BB17_51;
	mov.b64 	%rd29194, -3750763034362895579;
	mov.b64 	%rd29195, 0;
$L__BB17_50:
	shl.b64 	%rd16606, %rd29195, 3;
	add.s64 	%rd16607, %rd41, %rd16606;
	ld.u64 	%rd16608, [%rd16607];
	and.b64  	%rd16609, %rd16608, 255;
	xor.b64  	%rd16610, %rd16609, %rd29194;
	mul.lo.s64 	%rd16611, %rd16610, 1099511628211;
	shr.u64 	%rd16612, %rd16608, 8;
	and.b64  	%rd16613, %rd16612, 255;
	xor.b64  	%rd16614, %rd16613, %rd16611;
	mul.lo.s64 	%rd16615, %rd16614, 1099511628211;
	shr.u64 	%rd16616, %rd16608, 16;
	and.b64  	%rd16617, %rd16616, 255;
	xor.b64  	%rd16618, %rd16617, %rd16615;
	mul.lo.s64 	%rd16619, %rd16618, 1099511628211;
	shr.u64 	%rd16620, %rd16608, 24;
	and.b64  	%rd16621, %rd16620, 255;
	xor.b64  	%rd16622, %rd16621, %rd16619;
	mul.lo.s64 	%rd16623, %rd16622, 1099511628211;
	shr.u64 	%rd16624, %rd16608, 32;
	and.b64  	%rd16625, %rd16624, 255;
	xor.b64  	%rd16626, %rd16625, %rd16623;
	mul.lo.s64 	%rd16627, %rd16626, 1099511628211;
	shr.u64 	%rd16628, %rd16608, 40;
	and.b64  	%rd16629, %rd16628, 255;
	xor.b64  	%rd16630, %rd16629, %rd16627;
	mul.lo.s64 	%rd16631, %rd16630, 1099511628211;
	shr.u64 	%rd16632, %rd16608, 48;
	and.b64  	%rd16633, %rd16632, 255;
	xor.b64  	%rd16634, %rd16633, %rd16631;
	mul.lo.s64 	%rd16635, %rd16634, 1099511628211;
	shr.u64 	%rd16636, %rd16608, 56;
	xor.b64  	%rd16637, %rd16636, %rd16635;
	mul.lo.s64 	%rd16638, %rd16637, 1099511628211;
	ld.u64 	%rd16639, [%rd16607+8];
	and.b64  	%rd16640, %rd16639, 255;
	xor.b64  	%rd16641, %rd16640, %rd16638;
	mul.lo.s64 	%rd16642, %rd16641, 1099511628211;
	shr.u64 	%rd16643, %rd16639, 8;
	and.b64  	%rd16644, %rd16643, 255;
	xor.b64  	%rd16645, %rd16644, %rd16642;
	mul.lo.s64 	%rd16646, %rd16645, 1099511628211;
	shr.u64 	%rd16647, %rd16639, 16;
	and.b64  	%rd16648, %rd16647, 255;
	xor.b64  	%rd16649, %rd16648, %rd16646;
	mul.lo.s64 	%rd16650, %rd16649, 1099511628211;
	shr.u64 	%rd16651, %rd16639, 24;
	and.b64  	%rd16652, %rd16651, 255;
	xor.b64  	%rd16653, %rd16652, %rd16650;
	mul.lo.s64 	%rd16654, %rd16653, 1099511628211;
	shr.u64 	%rd16655, %rd16639, 32;
	and.b64  	%rd16656, %rd16655, 255;
	xor.b64  	%rd16657, %rd16656, %rd16654;
	mul.lo.s64 	%rd16658, %rd16657, 1099511628211;
	shr.u64 	%rd16659, %rd16639, 40;
	and.b64  	%rd16660, %rd16659, 255;
	xor.b64  	%rd16661, %rd16660, %rd16658;
	mul.lo.s64 	%rd16662, %rd16661, 1099511628211;
	shr.u64 	%rd16663, %rd16639, 48;
	and.b64  	%rd16664, %rd16663, 255;
	xor.b64  	%rd16665, %rd16664, %rd16662;
	mul.lo.s64 	%rd16666, %rd16665, 1099511628211;
	shr.u64 	%rd16667, %rd16639, 56;
	xor.b64  	%rd16668, %rd16667, %rd16666;
	mul.lo.s64 	%rd29194, %rd16668, 1099511628211;
	add.s64 	%rd29195, %rd29195, 2;
	setp.eq.s64 	%p1230, %rd29195, %rd39;
	mov.u64 	%rd29192, %rd39;
	@%p1230 bra 	$L__BB17_51;
	bra.uni 	$L__BB17_50;
$L__BB17_51:
	setp.eq.s64 	%p1231, %rd60, 0;
	@%p1231 bra 	$L__BB17_53;
	shl.b64 	%rd16669, %rd29192, 3;
	add.s64 	%rd16670, %rd41, %rd16669;
	ld.u64 	%rd16671, [%rd16670];
	and.b64  	%rd16672, %rd16671, 255;
	xor.b64  	%rd16673, %rd16672, %rd29194;
	mul.lo.s64 	%rd16674, %rd16673, 1099511628211;
	shr.u64 	%rd16675, %rd16671, 8;
	and.b64  	%rd16676, %rd16675, 255;
	xor.b64  	%rd16677, %rd16676, %rd16674;
	mul.lo.s64 	%rd16678, %rd16677, 1099511628211;
	shr.u64 	%rd16679, %rd16671, 16;
	and.b64  	%rd16680, %rd16679, 255;
	xor.b64  	%rd16681, %rd16680, %rd16678;
	mul.lo.s64 	%rd16682, %rd16681, 1099511628211;
	shr.u64 	%rd16683, %rd16671, 24;
	and.b64  	%rd16684, %rd16683, 255;
	xor.b64  	%rd16685, %rd16684, %rd16682;
	mul.lo.s64 	%rd16686, %rd16685, 1099511628211;
	shr.u64 	%rd16687, %rd16671, 32;
	and.b64  	%rd16688, %rd16687, 255;
	xor.b64  	%rd16689, %rd16688, %rd16686;
	mul.lo.s64 	%rd16690, %rd16689, 1099511628211;
	shr.u64 	%rd16691, %rd16671, 40;
	and.b64  	%rd16692, %rd16691, 255;
	xor.b64  	%rd16693, %rd16692, %rd16690;
	mul.lo.s64 	%rd16694, %rd16693, 1099511628211;
	shr.u64 	%rd16695, %rd16671, 48;
	and.b64  	%rd16696, %rd16695, 255;
	xor.b64  	%rd16697, %rd16696, %rd16694;
	mul.lo.s64 	%rd16698, %rd16697, 1099511628211;
	shr.u64 	%rd16699, %rd16671, 56;
	xor.b64  	%rd16700, %rd16699, %rd16698;
	mul.lo.s64 	%rd29194, %rd16700, 1099511628211;
$L__BB17_53:
	setp.eq.s64 	%p1232, %rd3351, 0;
	mov.b64 	%rd29199, -3750763034362895579;
	@%p1232 bra 	$L__BB17_59;
	setp.eq.s64 	%p1233, %rd38, 0;
	mov.b64 	%rd29199, -3750763034362895579;
	mov.b64 	%rd29200, 0;
	@%p1233 bra 	$L__BB17_57;
	mov.b64 	%rd29199, -3750763034362895579;
	mov.b64 	%rd29197, 0;
$L__BB17_56:
	shl.b64 	%rd16707, %rd29197, 3;
	add.s64 	%rd16708, %rd40, %rd16707;
	ld.u64 	%rd16709, [%rd16708];
	and.b64  	%rd16710, %rd16709, 255;
	xor.b64  	%rd16711, %rd16710, %rd29199;
	mul.lo.s64 	%rd16712, %rd16711, 1099511628211;
	shr.u64 	%rd16713, %rd16709, 8;
	and.b64  	%rd16714, %rd16713, 255;
	xor.b64  	%rd16715, %rd16714, %rd16712;
	mul.lo.s64 	%rd16716, %rd16715, 1099511628211;
	shr.u64 	%rd16717, %rd16709, 16;
	and.b64  	%rd16718, %rd16717, 255;
	xor.b64  	%rd16719, %rd16718, %rd16716;
	mul.lo.s64 	%rd16720, %rd16719, 1099511628211;
	shr.u64 	%rd16721, %rd16709, 24;
	and.b64  	%rd16722, %rd16721, 255;
	xor.b64  	%rd16723, %rd16722, %rd16720;
	mul.lo.s64 	%rd16724, %rd16723, 1099511628211;
	shr.u64 	%rd16725, %rd16709, 32;
	and.b64  	%rd16726, %rd16725, 255;
	xor.b64  	%rd16727, %rd16726, %rd16724;
	mul.lo.s64 	%rd16728, %rd16727, 1099511628211;
	shr.u64 	%rd16729, %rd16709, 40;
	and.b64  	%rd16730, %rd16729, 255;
	xor.b64  	%rd16731, %rd16730, %rd16728;
	mul.lo.s64 	%rd16732, %rd16731, 1099511628211;
	shr.u64 	%rd16733, %rd16709, 48;
	and.b64  	%rd16734, %rd16733, 255;
	xor.b64  	%rd16735, %rd16734, %rd16732;
	mul.lo.s64 	%rd16736, %rd16735, 1099511628211;
	shr.u64 	%rd16737, %rd16709, 56;
	xor.b64  	%rd16738, %rd16737, %rd16736;
	mul.lo.s64 	%rd16739, %rd16738, 1099511628211;
	ld.u64 	%rd16740, [%rd16708+8];
	and.b64  	%rd16741, %rd16740, 255;
	xor.b64  	%rd16742, %rd16741, %rd16739;
	mul.lo.s64 	%rd16743, %rd16742, 1099511628211;
	shr.u64 	%rd16744, %rd16740, 8;
	and.b64  	%rd16745, %rd16744, 255;
	xor.b64  	%rd16746, %rd16745, %rd16743;
	mul.lo.s64 	%rd16747, %rd16746, 1099511628211;
	shr.u64 	%rd16748, %rd16740, 16;
	and.b64  	%rd16749, %rd16748, 255;
	xor.b64  	%rd16750, %rd16749, %rd16747;
	mul.lo.s64 	%rd16751, %rd16750, 1099511628211;
	shr.u64 	%rd16752, %rd16740, 24;
	and.b64  	%rd16753, %rd16752, 255;
	xor.b64  	%rd16754, %rd16753, %rd16751;
	mul.lo.s64 	%rd16755, %rd16754, 1099511628211;
	shr.u64 	%rd16756, %rd16740, 32;
	and.b64  	%rd16757, %rd16756, 255;
	xor.b64  	%rd16758, %rd16757, %rd16755;
	mul.lo.s64 	%rd16759, %rd16758, 1099511628211;
	shr.u64 	%rd16760, %rd16740, 40;
	and.b64  	%rd16761, %rd16760, 255;
	xor.b64  	%rd16762, %rd16761, %rd16759;
	mul.lo.s64 	%rd16763, %rd16762, 1099511628211;
	shr.u64 	%rd16764, %rd16740, 48;
	and.b64  	%rd16765, %rd16764, 255;
	xor.b64  	%rd16766, %rd16765, %rd16763;
	mul.lo.s64 	%rd16767, %rd16766, 1099511628211;
	shr.u64 	%rd16768, %rd16740, 56;
	xor.b64  	%rd16769, %rd16768, %rd16767;
	mul.lo.s64 	%rd29199, %rd16769, 1099511628211;
	add.s64 	%rd29197, %rd29197, 2;
	setp.ne.s64 	%p1234, %rd29197, %rd39;
	mov.u64 	%rd29200, %rd39;
	@%p1234 bra 	$L__BB17_56;
$L__BB17_57:
	setp.eq.s64 	%p1235, %rd60, 0;
	@%p1235 bra 	$L__BB17_59;
	shl.b64 	%rd16770, %rd29200, 3;
	add.s64 	%rd16771, %rd40, %rd16770;
	ld.u64 	%rd16772, [%rd16771];
	and.b64  	%rd16773, %rd16772, 255;
	xor.b64  	%rd16774, %rd16773, %rd29199;
	mul.lo.s64 	%rd16775, %rd16774, 1099511628211;
	shr.u64 	%rd16776, %rd16772, 8;
	and.b64  	%rd16777, %rd16776, 255;
	xor.b64  	%rd16778, %rd16777, %rd16775;
	mul.lo.s64 	%rd16779, %rd16778, 1099511628211;
	shr.u64 	%rd16780, %rd16772, 16;
	and.b64  	%rd16781, %rd16780, 255;
	xor.b64  	%rd16782, %rd16781, %rd16779;
	mul.lo.s64 	%rd16783, %rd16782, 1099511628211;
	shr.u64 	%rd16784, %rd16772, 24;
	and.b64  	%rd16785, %rd16784, 255;
	xor.b64  	%rd16786, %rd16785, %rd16783;
	mul.lo.s64 	%rd16787, %rd16786, 1099511628211;
	shr.u64 	%rd16788, %rd16772, 32;
	and.b64  	%rd16789, %rd16788, 255;
	xor.b64  	%rd16790, %rd16789, %rd16787;
	mul.lo.s64 	%rd16791, %rd16790, 1099511628211;
	shr.u64 	%rd16792, %rd16772, 40;
	and.b64  	%rd16793, %rd16792, 255;
	xor.b64  	%rd16794, %rd16793, %rd16791;
	mul.lo.s64 	%rd16795, %rd16794, 1099511628211;
	shr.u64 	%rd16796, %rd16772, 48;
	and.b64  	%rd16797, %rd16796, 255;
	xor.b64  	%rd16798, %rd16797, %rd16795;
	mul.lo.s64 	%rd16799, %rd16798, 1099511628211;
	shr.u64 	%rd16800, %rd16772, 56;
	xor.b64  	%rd16801, %rd16800, %rd16799;
	mul.lo.s64 	%rd29199, %rd16801, 1099511628211;
$L__BB17_59:
	setp.ge.u64 	%p2289, %rd29194, %rd29199;
	bra.uni 	$L__BB17_64;
$L__BB17_60:
	setp.eq.s32 	%p1237, %r359, 0;
	mov.pred 	%p1236, -1;
	mov.pred 	%p2289, %p1236;
	@%p1237 bra 	$L__BB17_64;
	mov.b64 	%rd29190, 0;
$L__BB17_62:
	shl.b64 	%rd16803, %rd29190, 3;
	add.s64 	%rd16804, %rd41, %rd16803;
	ld.u64 	%rd62, [%rd16804];
	add.s64 	%rd16805, %rd40, %rd16803;
	ld.u64 	%rd63, [%rd16805];
	setp.lt.u64 	%p1239, %rd62, %rd63;
	mov.pred 	%p2289, 0;
	@%p1239 bra 	$L__BB17_64;
	setp.le.u64 	%p1241, %rd62, %rd63;
	add.s64 	%rd29190, %rd29190, 1;
	cvt.s64.s32 	%rd16806, %r359;
	setp.lt.u64 	%p1242, %rd29190, %rd16806;
	and.pred  	%p1243, %p1241, %p1242;
	mov.pred 	%p2289, %p1236;
	@%p1243 bra 	$L__BB17_62;
$L__BB17_64:
	add.s32 	%r873, %r14, 1;
	selp.b32 	%r1337, %r873, %r1337, %p2289;
	selp.b32 	%r1336, %r1336, %r14, %p2289;
	setp.lt.s32 	%p1244, %r1337, %r1336;
	@%p1244 bra 	$L__BB17_34;
$L__BB17_65:
	sub.s32 	%r18, %r8, %r1337;
	setp.ge.s32 	%p1245, %r18, %r4;
	mov.b32 	%r1370, 0;
	@%p1245 bra 	$L__BB17_425;
	shl.b32 	%r877, %r18, 3;
	add.s32 	%r19, %r9, %r877;
	ld.shared.u64 	%rd83, [%r19];
	setp.lt.s32 	%p1246, %r1337, 1;
	mov.b32 	%r1341, 0;
	mov.u32 	%r1338, %r1337;
	@%p1246 bra 	$L__BB17_98;
	mul.lo.s32 	%r878, %r1337, 511;
	shr.s32 	%r1338, %r878, 9;
	shl.b32 	%r879, %r1338, 3;
	add.s32 	%r881, %r857, %r879;
	ld.shared.u64 	%rd84, [%r881+2048];
	setp.eq.s64 	%p1247, %rd3351, 0;
	mov.b64 	%rd29206, -3750763034362895579;
	@%p1247 bra 	$L__BB17_73;
	setp.eq.s64 	%p1248, %rd3351, 1;
	mov.b64 	%rd29206, -3750763034362895579;
	mov.b64 	%rd29204, 0;
	@%p1248 bra 	$L__BB17_71;
	and.b64  	%rd29204, %rd3351, -2;
	mov.b64 	%rd29206, -3750763034362895579;
	mov.b64 	%rd29207, 0;
$L__BB17_70:
	shl.b64 	%rd16813, %rd29207, 3;
	add.s64 	%rd16814, %rd84, %rd16813;
	ld.u64 	%rd16815, [%rd16814];
	and.b64  	%rd16816, %rd16815, 255;
	xor.b64  	%rd16817, %rd16816, %rd29206;
	mul.lo.s64 	%rd16818, %rd16817, 1099511628211;
	shr.u64 	%rd16819, %rd16815, 8;
	and.b64  	%rd16820, %rd16819, 255;
	xor.b64  	%rd16821, %rd16820, %rd16818;
	mul.lo.s64 	%rd16822, %rd16821, 1099511628211;
	shr.u64 	%rd16823, %rd16815, 16;
	and.b64  	%rd16824, %rd16823, 255;
	xor.b64  	%rd16825, %rd16824, %rd16822;
	mul.lo.s64 	%rd16826, %rd16825, 1099511628211;
	shr.u64 	%rd16827, %rd16815, 24;
	and.b64  	%rd16828, %rd16827, 255;
	xor.b64  	%rd16829, %rd16828, %rd16826;
	mul.lo.s64 	%rd16830, %rd16829, 1099511628211;
	shr.u64 	%rd16831, %rd16815, 32;
	and.b64  	%rd16832, %rd16831, 255;
	xor.b64  	%rd16833, %rd16832, %rd16830;
	mul.lo.s64 	%rd16834, %rd16833, 1099511628211;
	shr.u64 	%rd16835, %rd16815, 40;
	and.b64  	%rd16836, %rd16835, 255;
	xor.b64  	%rd16837, %rd16836, %rd16834;
	mul.lo.s64 	%rd16838, %rd16837, 1099511628211;
	shr.u64 	%rd16839, %rd16815, 48;
	and.b64  	%rd16840, %rd16839, 255;
	xor.b64  	%rd16841, %rd16840, %rd16838;
	mul.lo.s64 	%rd16842, %rd16841, 1099511628211;
	shr.u64 	%rd16843, %rd16815, 56;
	xor.b64  	%rd16844, %rd16843, %rd16842;
	mul.lo.s64 	%rd16845, %rd16844, 1099511628211;
	ld.u64 	%rd16846, [%rd16814+8];
	and.b64  	%rd16847, %rd16846, 255;
	xor.b64  	%rd16848, %rd16847, %rd16845;
	mul.lo.s64 	%rd16849, %rd16848, 1099511628211;
	shr.u64 	%rd16850, %rd16846, 8;
	and.b64  	%rd16851, %rd16850, 255;
	xor.b64  	%rd16852, %rd16851, %rd16849;
	mul.lo.s64 	%rd16853, %rd16852, 1099511628211;
	shr.u64 	%rd16854, %rd16846, 16;
	and.b64  	%rd16855, %rd16854, 255;
	xor.b64  	%rd16856, %rd16855, %rd16853;
	mul.lo.s64 	%rd16857, %rd16856, 1099511628211;
	shr.u64 	%rd16858, %rd16846, 24;
	and.b64  	%rd16859, %rd16858, 255;
	xor.b64  	%rd16860, %rd16859, %rd16857;
	mul.lo.s64 	%rd16861, %rd16860, 1099511628211;
	shr.u64 	%rd16862, %rd16846, 32;
	and.b64  	%rd16863, %rd16862, 255;
	xor.b64  	%rd16864, %rd16863, %rd16861;
	mul.lo.s64 	%rd16865, %rd16864, 1099511628211;
	shr.u64 	%rd16866, %rd16846, 40;
	and.b64  	%rd16867, %rd16866, 255;
	xor.b64  	%rd16868, %rd16867, %rd16865;
	mul.lo.s64 	%rd16869, %rd16868, 1099511628211;
	shr.u64 	%rd16870, %rd16846, 48;
	and.b64  	%rd16871, %rd16870, 255;
	xor.b64  	%rd16872, %rd16871, %rd16869;
	mul.lo.s64 	%rd16873, %rd16872, 1099511628211;
	shr.u64 	%rd16874, %rd16846, 56;
	xor.b64  	%rd16875, %rd16874, %rd16873;
	mul.lo.s64 	%rd29206, %rd16875, 1099511628211;
	add.s64 	%rd29207, %rd29207, 2;
	setp.eq.s64 	%p1249, %rd29207, %rd29204;
	@%p1249 bra 	$L__BB17_71;
	bra.uni 	$L__BB17_70;
$L__BB17_71:
	and.b64  	%rd16876, %rd3351, 1;
	setp.eq.b64 	%p1250, %rd16876, 1;
	not.pred 	%p1251, %p1250;
	@%p1251 bra 	$L__BB17_73;
	shl.b64 	%rd16877, %rd29204, 3;
	add.s64 	%rd16878, %rd84, %rd16877;
	ld.u64 	%rd16879, [%rd16878];
	and.b64  	%rd16880, %rd16879, 255;
	xor.b64  	%rd16881, %rd16880, %rd29206;
	mul.lo.s64 	%rd16882, %rd16881, 1099511628211;
	shr.u64 	%rd16883, %rd16879, 8;
	and.b64  	%rd16884, %rd16883, 255;
	xor.b64  	%rd16885, %rd16884, %rd16882;
	mul.lo.s64 	%rd16886, %rd16885, 1099511628211;
	shr.u64 	%rd16887, %rd16879, 16;
	and.b64  	%rd16888, %rd16887, 255;
	xor.b64  	%rd16889, %rd16888, %rd16886;
	mul.lo.s64 	%rd16890, %rd16889, 1099511628211;
	shr.u64 	%rd16891, %rd16879, 24;
	and.b64  	%rd16892, %rd16891, 255;
	xor.b64  	%rd16893, %rd16892, %rd16890;
	mul.lo.s64 	%rd16894, %rd16893, 1099511628211;
	shr.u64 	%rd16895, %rd16879, 32;
	and.b64  	%rd16896, %rd16895, 255;
	xor.b64  	%rd16897, %rd16896, %rd16894;
	mul.lo.s64 	%rd16898, %rd16897, 1099511628211;
	shr.u64 	%rd16899, %rd16879, 40;
	and.b64  	%rd16900, %rd16899, 255;
	xor.b64  	%rd16901, %rd16900, %rd16898;
	mul.lo.s64 	%rd16902, %rd16901, 1099511628211;
	shr.u64 	%rd16903, %rd16879, 48;
	and.b64  	%rd16904, %rd16903, 255;
	xor.b64  	%rd16905, %rd16904, %rd16902;
	mul.lo.s64 	%rd16906, %rd16905, 1099511628211;
	shr.u64 	%rd16907, %rd16879, 56;
	xor.b64  	%rd16908, %rd16907, %rd16906;
	mul.lo.s64 	%rd29206, %rd16908, 1099511628211;
$L__BB17_73:
	setp.eq.s64 	%p1252, %rd3351, 0;
	mov.b64 	%rd29211, -3750763034362895579;
	@%p1252 bra 	$L__BB17_79;
	setp.eq.s64 	%p1253, %rd3351, 1;
	mov.b64 	%rd29211, -3750763034362895579;
	mov.b64 	%rd29212, 0;
	@%p1253 bra 	$L__BB17_77;
	and.b64  	%rd29212, %rd3351, -2;
	mov.b64 	%rd29211, -3750763034362895579;
	mov.b64 	%rd29209, 0;
$L__BB17_76:
	shl.b64 	%rd16915, %rd29209, 3;
	add.s64 	%rd16916, %rd83, %rd16915;
	ld.u64 	%rd16917, [%rd16916];
	and.b64  	%rd16918, %rd16917, 255;
	xor.b64  	%rd16919, %rd16918, %rd29211;
	mul.lo.s64 	%rd16920, %rd16919, 1099511628211;
	shr.u64 	%rd16921, %rd16917, 8;
	and.b64  	%rd16922, %rd16921, 255;
	xor.b64  	%rd16923, %rd16922, %rd16920;
	mul.lo.s64 	%rd16924, %rd16923, 1099511628211;
	shr.u64 	%rd16925, %rd16917, 16;
	and.b64  	%rd16926, %rd16925, 255;
	xor.b64  	%rd16927, %rd16926, %rd16924;
	mul.lo.s64 	%rd16928, %rd16927, 1099511628211;
	shr.u64 	%rd16929, %rd16917, 24;
	and.b64  	%rd16930, %rd16929, 255;
	xor.b64  	%rd16931, %rd16930, %rd16928;
	mul.lo.s64 	%rd16932, %rd16931, 1099511628211;
	shr.u64 	%rd16933, %rd16917, 32;
	and.b64  	%rd16934, %rd16933, 255;
	xor.b64  	%rd16935, %rd16934, %rd16932;
	mul.lo.s64 	%rd16936, %rd16935, 1099511628211;
	shr.u64 	%rd16937, %rd16917, 40;
	and.b64  	%rd16938, %rd16937, 255;
	xor.b64  	%rd16939, %rd16938, %rd16936;
	mul.lo.s64 	%rd16940, %rd16939, 1099511628211;
	shr.u64 	%rd16941, %rd16917, 48;
	and.b64  	%rd16942, %rd16941, 255;
	xor.b64  	%rd16943, %rd16942, %rd16940;
	mul.lo.s64 	%rd16944, %rd16943, 1099511628211;
	shr.u64 	%rd16945, %rd16917, 56;
	xor.b64  	%rd16946, %rd16945, %rd16944;
	mul.lo.s64 	%rd16947, %rd16946, 1099511628211;
	ld.u64 	%rd16948, [%rd16916+8];
	and.b64  	%rd16949, %rd16948, 255;
	xor.b64  	%rd16950, %rd16949, %rd16947;
	mul.lo.s64 	%rd16951, %rd16950, 1099511628211;
	shr.u64 	%rd16952, %rd16948, 8;
	and.b64  	%rd16953, %rd16952, 255;
	xor.b64  	%rd16954, %rd16953, %rd16951;
	mul.lo.s64 	%rd16955, %rd16954, 1099511628211;
	shr.u64 	%rd16956, %rd16948, 16;
	and.b64  	%rd16957, %rd16956, 255;
	xor.b64  	%rd16958, %rd16957, %rd16955;
	mul.lo.s64 	%rd16959, %rd16958, 1099511628211;
	shr.u64 	%rd16960, %rd16948, 24;
	and.b64  	%rd16961, %rd16960, 255;
	xor.b64  	%rd16962, %rd16961, %rd16959;
	mul.lo.s64 	%rd16963, %rd16962, 1099511628211;
	shr.u64 	%rd16964, %rd16948, 32;
	and.b64  	%rd16965, %rd16964, 255;
	xor.b64  	%rd16966, %rd16965, %rd16963;
	mul.lo.s64 	%rd16967, %rd16966, 1099511628211;
	shr.u64 	%rd16968, %rd16948, 40;
	and.b64  	%rd16969, %rd16968, 255;
	xor.b64  	%rd16970, %rd16969, %rd16967;
	mul.lo.s64 	%rd16971, %rd16970, 1099511628211;
	shr.u64 	%rd16972, %rd16948, 48;
	and.b64  	%rd16973, %rd16972, 255;
	xor.b64  	%rd16974, %rd16973, %rd16971;
	mul.lo.s64 	%rd16975, %rd16974, 1099511628211;
	shr.u64 	%rd16976, %rd16948, 56;
	xor.b64  	%rd16977, %rd16976, %rd16975;
	mul.lo.s64 	%rd29211, %rd16977, 1099511628211;
	add.s64 	%rd29209, %rd29209, 2;
	setp.ne.s64 	%p1254, %rd29209, %rd29212;
	@%p1254 bra 	$L__BB17_76;
$L__BB17_77:
	and.b64  	%rd16978, %rd3351, 1;
	setp.eq.b64 	%p1255, %rd16978, 1;
	not.pred 	%p1256, %p1255;
	@%p1256 bra 	$L__BB17_79;
	shl.b64 	%rd16979, %rd29212, 3;
	add.s64 	%rd16980, %rd83, %rd16979;
	ld.u64 	%rd16981, [%rd16980];
	and.b64  	%rd16982, %rd16981, 255;
	xor.b64  	%rd16983, %rd16982, %rd29211;
	mul.lo.s64 	%rd16984, %rd16983, 1099511628211;
	shr.u64 	%rd16985, %rd16981, 8;
	and.b64  	%rd16986, %rd16985, 255;
	xor.b64  	%rd16987, %rd16986, %rd16984;
	mul.lo.s64 	%rd16988, %rd16987, 1099511628211;
	shr.u64 	%rd16989, %rd16981, 16;
	and.b64  	%rd16990, %rd16989, 255;
	xor.b64  	%rd16991, %rd16990, %rd16988;
	mul.lo.s64 	%rd16992, %rd16991, 1099511628211;
	shr.u64 	%rd16993, %rd16981, 24;
	and.b64  	%rd16994, %rd16993, 255;
	xor.b64  	%rd16995, %rd16994, %rd16992;
	mul.lo.s64 	%rd16996, %rd16995, 1099511628211;
	shr.u64 	%rd16997, %rd16981, 32;
	and.b64  	%rd16998, %rd16997, 255;
	xor.b64  	%rd16999, %rd16998, %rd16996;
	mul.lo.s64 	%rd17000, %rd16999, 1099511628211;
	shr.u64 	%rd17001, %rd16981, 40;
	and.b64  	%rd17002, %rd17001, 255;
	xor.b64  	%rd17003, %rd17002, %rd17000;
	mul.lo.s64 	%rd17004, %rd17003, 1099511628211;
	shr.u64 	%rd17005, %rd16981, 48;
	and.b64  	%rd17006, %rd17005, 255;
	xor.b64  	%rd17007, %rd17006, %rd17004;
	mul.lo.s64 	%rd17008, %rd17007, 1099511628211;
	shr.u64 	%rd17009, %rd16981, 56;
	xor.b64  	%rd17010, %rd17009, %rd17008;
	mul.lo.s64 	%rd29211, %rd17010, 1099511628211;
$L__BB17_79:
	setp.eq.s64 	%p1257, %rd29206, %rd29211;
	@%p1257 bra 	$L__BB17_94;
	setp.eq.s64 	%p1258, %rd3351, 0;
	mov.b64 	%rd29219, -3750763034362895579;
	@%p1258 bra 	$L__BB17_86;
	setp.eq.s64 	%p1259, %rd3351, 1;
	mov.b64 	%rd29219, -3750763034362895579;
	mov.b64 	%rd29217, 0;
	@%p1259 bra 	$L__BB17_84;
	and.b64  	%rd29217, %rd3351, -2;
	mov.b64 	%rd29219, -3750763034362895579;
	mov.b64 	%rd29220, 0;
$L__BB17_83:
	shl.b64 	%rd17017, %rd29220, 3;
	add.s64 	%rd17018, %rd84, %rd17017;
	ld.u64 	%rd17019, [%rd17018];
	and.b64  	%rd17020, %rd17019, 255;
	xor.b64  	%rd17021, %rd17020, %rd29219;
	mul.lo.s64 	%rd17022, %rd17021, 1099511628211;
	shr.u64 	%rd17023, %rd17019, 8;
	and.b64  	%rd17024, %rd17023, 255;
	xor.b64  	%rd17025, %rd17024, %rd17022;
	mul.lo.s64 	%rd17026, %rd17025, 1099511628211;
	shr.u64 	%rd17027, %rd17019, 16;
	and.b64  	%rd17028, %rd17027, 255;
	xor.b64  	%rd17029, %rd17028, %rd17026;
	mul.lo.s64 	%rd17030, %rd17029, 1099511628211;
	shr.u64 	%rd17031, %rd17019, 24;
	and.b64  	%rd17032, %rd17031, 255;
	xor.b64  	%rd17033, %rd17032, %rd17030;
	mul.lo.s64 	%rd17034, %rd17033, 1099511628211;
	shr.u64 	%rd17035, %rd17019, 32;
	and.b64  	%rd17036, %rd17035, 255;
	xor.b64  	%rd17037, %rd17036, %rd17034;
	mul.lo.s64 	%rd17038, %rd17037, 1099511628211;
	shr.u64 	%rd17039, %rd17019, 40;
	and.b64  	%rd17040, %rd17039, 255;
	xor.b64  	%rd17041, %rd17040, %rd17038;
	mul.lo.s64 	%rd17042, %rd17041, 1099511628211;
	shr.u64 	%rd17043, %rd17019, 48;
	and.b64  	%rd17044, %rd17043, 255;
	xor.b64  	%rd17045, %rd17044, %rd17042;
	mul.lo.s64 	%rd17046, %rd17045, 1099511628211;
	shr.u64 	%rd17047, %rd17019, 56;
	xor.b64  	%rd17048, %rd17047, %rd17046;
	mul.lo.s64 	%rd17049, %rd17048, 1099511628211;
	ld.u64 	%rd17050, [%rd17018+8];
	and.b64  	%rd17051, %rd17050, 255;
	xor.b64  	%rd17052, %rd17051, %rd17049;
	mul.lo.s64 	%rd17053, %rd17052, 1099511628211;
	shr.u64 	%rd17054, %rd17050, 8;
	and.b64  	%rd17055, %rd17054, 255;
	xor.b64  	%rd17056, %rd17055, %rd17053;
	mul.lo.s64 	%rd17057, %rd17056, 1099511628211;
	shr.u64 	%rd17058, %rd17050, 16;
	and.b64  	%rd17059, %rd17058, 255;
	xor.b64  	%rd17060, %rd17059, %rd17057;
	mul.lo.s64 	%rd17061, %rd17060, 1099511628211;
	shr.u64 	%rd17062, %rd17050, 24;
	and.b64  	%rd17063, %rd17062, 255;
	xor.b64  	%rd17064, %rd17063, %rd17061;
	mul.lo.s64 	%rd17065, %rd17064, 1099511628211;
	shr.u64 	%rd17066, %rd17050, 32;
	and.b64  	%rd17067, %rd17066, 255;
	xor.b64  	%rd17068, %rd17067, %rd17065;
	mul.lo.s64 	%rd17069, %rd17068, 1099511628211;
	shr.u64 	%rd17070, %rd17050, 40;
	and.b64  	%rd17071, %rd17070, 255;
	xor.b64  	%rd17072, %rd17071, %rd17069;
	mul.lo.s64 	%rd17073, %rd17072, 1099511628211;
	shr.u64 	%rd17074, %rd17050, 48;
	and.b64  	%rd17075, %rd17074, 255;
	xor.b64  	%rd17076, %rd17075, %rd17073;
	mul.lo.s64 	%rd17077, %rd17076, 1099511628211;
	shr.u64 	%rd17078, %rd17050, 56;
	xor.b64  	%rd17079, %rd17078, %rd17077;
	mul.lo.s64 	%rd29219, %rd17079, 1099511628211;
	add.s64 	%rd29220, %rd29220, 2;
	setp.eq.s64 	%p1260, %rd29220, %rd29217;
	@%p1260 bra 	$L__BB17_84;
	bra.uni 	$L__BB17_83;
$L__BB17_84:
	and.b64  	%rd17080, %rd3351, 1;
	setp.eq.b64 	%p1261, %rd17080, 1;
	not.pred 	%p1262, %p1261;
	@%p1262 bra 	$L__BB17_86;
	shl.b64 	%rd17081, %rd29217, 3;
	add.s64 	%rd17082, %rd84, %rd17081;
	ld.u64 	%rd17083, [%rd17082];
	and.b64  	%rd17084, %rd17083, 255;
	xor.b64  	%rd17085, %rd17084, %rd29219;
	mul.lo.s64 	%rd17086, %rd17085, 1099511628211;
	shr.u64 	%rd17087, %rd17083, 8;
	and.b64  	%rd17088, %rd17087, 255;
	xor.b64  	%rd17089, %rd17088, %rd17086;
	mul.lo.s64 	%rd17090, %rd17089, 1099511628211;
	shr.u64 	%rd17091, %rd17083, 16;
	and.b64  	%rd17092, %rd17091, 255;
	xor.b64  	%rd17093, %rd17092, %rd17090;
	mul.lo.s64 	%rd17094, %rd17093, 1099511628211;
	shr.u64 	%rd17095, %rd17083, 24;
	and.b64  	%rd17096, %rd17095, 255;
	xor.b64  	%rd17097, %rd17096, %rd17094;
	mul.lo.s64 	%rd17098, %rd17097, 1099511628211;
	shr.u64 	%rd17099, %rd17083, 32;
	and.b64  	%rd17100, %rd17099, 255;
	xor.b64  	%rd17101, %rd17100, %rd17098;
	mul.lo.s64 	%rd17102, %rd17101, 1099511628211;
	shr.u64 	%rd17103, %rd17083, 40;
	and.b64  	%rd17104, %rd17103, 255;
	xor.b64  	%rd17105, %rd17104, %rd17102;
	mul.lo.s64 	%rd17106, %rd17105, 1099511628211;
	shr.u64 	%rd17107, %rd17083, 48;
	and.b64  	%rd17108, %rd17107, 255;
	xor.b64  	%rd17109, %rd17108, %rd17106;
	mul.lo.s64 	%rd17110, %rd17109, 1099511628211;
	shr.u64 	%rd17111, %rd17083, 56;
	xor.b64  	%rd17112, %rd17111, %rd17110;
	mul.lo.s64 	%rd29219, %rd17112, 1099511628211;
$L__BB17_86:
	setp.eq.s64 	%p1263, %rd3351, 0;
	mov.b64 	%rd29224, -3750763034362895579;
	@%p1263 bra 	$L__BB17_92;
	setp.eq.s64 	%p1264, %rd3351, 1;
	mov.b64 	%rd29224, -3750763034362895579;
	mov.b64 	%rd29225, 0;
	@%p1264 bra 	$L__BB17_90;
	and.b64  	%rd29225, %rd3351, -2;
	mov.b64 	%rd29224, -3750763034362895579;
	mov.b64 	%rd29222, 0;
$L__BB17_89:
	shl.b64 	%rd17119, %rd29222, 3;
	add.s64 	%rd17120, %rd83, %rd17119;
	ld.u64 	%rd17121, [%rd17120];
	and.b64  	%rd17122, %rd17121, 255;
	xor.b64  	%rd17123, %rd17122, %rd29224;
	mul.lo.s64 	%rd17124, %rd17123, 1099511628211;
	shr.u64 	%rd17125, %rd17121, 8;
	and.b64  	%rd17126, %rd17125, 255;
	xor.b64  	%rd17127, %rd17126, %rd17124;
	mul.lo.s64 	%rd17128, %rd17127, 1099511628211;
	shr.u64 	%rd17129, %rd17121, 16;
	and.b64  	%rd17130, %rd17129, 255;
	xor.b64  	%rd17131, %rd17130, %rd17128;
	mul.lo.s64 	%rd17132, %rd17131, 1099511628211;
	shr.u64 	%rd17133, %rd17121, 24;
	and.b64  	%rd17134, %rd17133, 255;
	xor.b64  	%rd17135, %rd17134, %rd17132;
	mul.lo.s64 	%rd17136, %rd17135, 1099511628211;
	shr.u64 	%rd17137, %rd17121, 32;
	and.b64  	%rd17138, %rd17137, 255;
	xor.b64  	%rd17139, %rd17138, %rd17136;
	mul.lo.s64 	%rd17140, %rd17139, 1099511628211;
	shr.u64 	%rd17141, %rd17121, 40;
	and.b64  	%rd17142, %rd17141, 255;
	xor.b64  	%rd17143, %rd17142, %rd17140;
	mul.lo.s64 	%rd17144, %rd17143, 1099511628211;
	shr.u64 	%rd17145, %rd17121, 48;
	and.b64  	%rd17146, %rd17145, 255;
	xor.b64  	%rd17147, %rd17146, %rd17144;
	mul.lo.s64 	%rd17148, %rd17147, 1099511628211;
	shr.u64 	%rd17149, %rd17121, 56;
	xor.b64  	%rd17150, %rd17149, %rd17148;
	mul.lo.s64 	%rd17151, %rd17150, 1099511628211;
	ld.u64 	%rd17152, [%rd17120+8];
	and.b64  	%rd17153, %rd17152, 255;
	xor.b64  	%rd17154, %rd17153, %rd17151;
	mul.lo.s64 	%rd17155, %rd17154, 1099511628211;
	shr.u64 	%rd17156, %rd17152, 8;
	and.b64  	%rd17157, %rd17156, 255;
	xor.b64  	%rd17158, %rd17157, %rd17155;
	mul.lo.s64 	%rd17159, %rd17158, 1099511628211;
	shr.u64 	%rd17160, %rd17152, 16;
	and.b64  	%rd17161, %rd17160, 255;
	xor.b64  	%rd17162, %rd17161, %rd17159;
	mul.lo.s64 	%rd17163, %rd17162, 1099511628211;
	shr.u64 	%rd17164, %rd17152, 24;
	and.b64  	%rd17165, %rd17164, 255;
	xor.b64  	%rd17166, %rd17165, %rd17163;
	mul.lo.s64 	%rd17167, %rd17166, 1099511628211;
	shr.u64 	%rd17168, %rd17152, 32;
	and.b64  	%rd17169, %rd17168, 255;
	xor.b64  	%rd17170, %rd17169, %rd17167;
	mul.lo.s64 	%rd17171, %rd17170, 1099511628211;
	shr.u64 	%rd17172, %rd17152, 40;
	and.b64  	%rd17173, %rd17172, 255;
	xor.b64  	%rd17174, %rd17173, %rd17171;
	mul.lo.s64 	%rd17175, %rd17174, 1099511628211;
	shr.u64 	%rd17176, %rd17152, 48;
	and.b64  	%rd17177, %rd17176, 255;
	xor.b64  	%rd17178, %rd17177, %rd17175;
	mul.lo.s64 	%rd17179, %rd17178, 1099511628211;
	shr.u64 	%rd17180, %rd17152, 56;
	xor.b64  	%rd17181, %rd17180, %rd17179;
	mul.lo.s64 	%rd29224, %rd17181, 1099511628211;
	add.s64 	%rd29222, %rd29222, 2;
	setp.ne.s64 	%p1265, %rd29222, %rd29225;
	@%p1265 bra 	$L__BB17_89;
$L__BB17_90:
	and.b64  	%rd17182, %rd3351, 1;
	setp.eq.b64 	%p1266, %rd17182, 1;
	not.pred 	%p1267, %p1266;
	@%p1267 bra 	$L__BB17_92;
	shl.b64 	%rd17183, %rd29225, 3;
	add.s64 	%rd17184, %rd83, %rd17183;
	ld.u64 	%rd17185, [%rd17184];
	and.b64  	%rd17186, %rd17185, 255;
	xor.b64  	%rd17187, %rd17186, %rd29224;
	mul.lo.s64 	%rd17188, %rd17187, 1099511628211;
	shr.u64 	%rd17189, %rd17185, 8;
	and.b64  	%rd17190, %rd17189, 255;
	xor.b64  	%rd17191, %rd17190, %rd17188;
	mul.lo.s64 	%rd17192, %rd17191, 1099511628211;
	shr.u64 	%rd17193, %rd17185, 16;
	and.b64  	%rd17194, %rd17193, 255;
	xor.b64  	%rd17195, %rd17194, %rd17192;
	mul.lo.s64 	%rd17196, %rd17195, 1099511628211;
	shr.u64 	%rd17197, %rd17185, 24;
	and.b64  	%rd17198, %rd17197, 255;
	xor.b64  	%rd17199, %rd17198, %rd17196;
	mul.lo.s64 	%rd17200, %rd17199, 1099511628211;
	shr.u64 	%rd17201, %rd17185, 32;
	and.b64  	%rd17202, %rd17201, 255;
	xor.b64  	%rd17203, %rd17202, %rd17200;
	mul.lo.s64 	%rd17204, %rd17203, 1099511628211;
	shr.u64 	%rd17205, %rd17185, 40;
	and.b64  	%rd17206, %rd17205, 255;
	xor.b64  	%rd17207, %rd17206, %rd17204;
	mul.lo.s64 	%rd17208, %rd17207, 1099511628211;
	shr.u64 	%rd17209, %rd17185, 48;
	and.b64  	%rd17210, %rd17209, 255;
	xor.b64  	%rd17211, %rd17210, %rd17208;
	mul.lo.s64 	%rd17212, %rd17211, 1099511628211;
	shr.u64 	%rd17213, %rd17185, 56;
	xor.b64  	%rd17214, %rd17213, %rd17212;
	mul.lo.s64 	%rd29224, %rd17214, 1099511628211;
$L__BB17_92:
	setp.ge.u64 	%p1268, %rd29219, %rd29224;
	@%p1268 bra 	$L__BB17_98;
$L__BB17_93:
	add.s32 	%r1341, %r1338, 1;
	mov.u32 	%r1338, %r1337;
	bra.uni 	$L__BB17_98;
$L__BB17_94:
	setp.eq.s32 	%p1269, %r359, 0;
	@%p1269 bra 	$L__BB17_98;
	cvt.s64.s32 	%rd106, %r359;
	mov.b64 	%rd29215, 0;
$L__BB17_96:
	shl.b64 	%rd17216, %rd29215, 3;
	add.s64 	%rd17217, %rd84, %rd17216;
	ld.u64 	%rd108, [%rd17217];
	add.s64 	%rd17218, %rd83, %rd17216;
	ld.u64 	%rd109, [%rd17218];
	setp.lt.u64 	%p1270, %rd108, %rd109;
	@%p1270 bra 	$L__BB17_93;
	setp.le.u64 	%p1271, %rd108, %rd109;
	add.s64 	%rd29215, %rd29215, 1;
	setp.lt.u64 	%p1272, %rd29215, %rd106;
	and.pred  	%p1273, %p1271, %p1272;
	@%p1273 bra 	$L__BB17_96;
$L__BB17_98:
	setp.ge.s32 	%p1274, %r1341, %r1338;
	mov.u32 	%r1340, %r1338;
	@%p1274 bra 	$L__BB17_130;
	mad.lo.s32 	%r885, %r1338, 127, %r1341;
	shr.s32 	%r1340, %r885, 7;
	shl.b32 	%r886, %r1340, 3;
	add.s32 	%r888, %r857, %r886;
	ld.shared.u64 	%rd130, [%r888+2048];
	setp.eq.s64 	%p1275, %rd3351, 0;
	mov.b64 	%rd29231, -3750763034362895579;
	@%p1275 bra 	$L__BB17_105;
	setp.eq.s64 	%p1276, %rd3351, 1;
	mov.b64 	%rd29231, -3750763034362895579;
	mov.b64 	%rd29229, 0;
	@%p1276 bra 	$L__BB17_103;
	and.b64  	%rd29229, %rd3351, -2;
	mov.b64 	%rd29231, -3750763034362895579;
	mov.b64 	%rd29232, 0;
$L__BB17_102:
	shl.b64 	%rd17226, %rd29232, 3;
	add.s64 	%rd17227, %rd130, %rd17226;
	ld.u64 	%rd17228, [%rd17227];
	and.b64  	%rd17229, %rd17228, 255;
	xor.b64  	%rd17230, %rd17229, %rd29231;
	mul.lo.s64 	%rd17231, %rd17230, 1099511628211;
	shr.u64 	%rd17232, %rd17228, 8;
	and.b64  	%rd17233, %rd17232, 255;
	xor.b64  	%rd17234, %rd17233, %rd17231;
	mul.lo.s64 	%rd17235, %rd17234, 1099511628211;
	shr.u64 	%rd17236, %rd17228, 16;
	and.b64  	%rd17237, %rd17236, 255;
	xor.b64  	%rd17238, %rd17237, %rd17235;
	mul.lo.s64 	%rd17239, %rd17238, 1099511628211;
	shr.u64 	%rd17240, %rd17228, 24;
	and.b64  	%rd17241, %rd17240, 255;
	xor.b64  	%rd17242, %rd17241, %rd17239;
	mul.lo.s64 	%rd17243, %rd17242, 1099511628211;
	shr.u64 	%rd17244, %rd17228, 32;
	and.b64  	%rd17245, %rd17244, 255;
	xor.b64  	%rd17246, %rd17245, %rd17243;
	mul.lo.s64 	%rd17247, %rd17246, 1099511628211;
	shr.u64 	%rd17248, %rd17228, 40;
	and.b64  	%rd17249, %rd17248, 255;
	xor.b64  	%rd17250, %rd17249, %rd17247;
	mul.lo.s64 	%rd17251, %rd17250, 1099511628211;
	shr.u64 	%rd17252, %rd17228, 48;
	and.b64  	%rd17253, %rd17252, 255;
	xor.b64  	%rd17254, %rd17253, %rd17251;
	mul.lo.s64 	%rd17255, %rd17254, 1099511628211;
	shr.u64 	%rd17256, %rd17228, 56;
	xor.b64  	%rd17257, %rd17256, %rd17255;
	mul.lo.s64 	%rd17258, %rd17257, 1099511628211;
	ld.u64 	%rd17259, [%rd17227+8];
	and.b64  	%rd17260, %rd17259, 255;
	xor.b64  	%rd17261, %rd17260, %rd17258;
	mul.lo.s64 	%rd17262, %rd17261, 1099511628211;
	shr.u64 	%rd17263, %rd17259, 8;
	and.b64  	%rd17264, %rd17263, 255;
	xor.b64  	%rd17265, %rd17264, %rd17262;
	mul.lo.s64 	%rd17266, %rd17265, 1099511628211;
	shr.u64 	%rd17267, %rd17259, 16;
	and.b64  	%rd17268, %rd17267, 255;
	xor.b64  	%rd17269, %rd17268, %rd17266;
	mul.lo.s64 	%rd17270, %rd17269, 1099511628211;
	shr.u64 	%rd17271, %rd17259, 24;
	and.b64  	%rd17272, %rd17271, 255;
	xor.b64  	%rd17273, %rd17272, %rd17270;
	mul.lo.s64 	%rd17274, %rd17273, 1099511628211;
	shr.u64 	%rd17275, %rd17259, 32;
	and.b64  	%rd17276, %rd17275, 255;
	xor.b64  	%rd17277, %rd17276, %rd17274;
	mul.lo.s64 	%rd17278, %rd17277, 1099511628211;
	shr.u64 	%rd17279, %rd17259, 40;
	and.b64  	%rd17280, %rd17279, 255;
	xor.b64  	%rd17281, %rd17280, %rd17278;
	mul.lo.s64 	%rd17282, %rd17281, 1099511628211;
	shr.u64 	%rd17283, %rd17259, 48;
	and.b64  	%rd17284, %rd17283, 255;
	xor.b64  	%rd17285, %rd17284, %rd17282;
	mul.lo.s64 	%rd17286, %rd17285, 1099511628211;
	shr.u64 	%rd17287, %rd17259, 56;
	xor.b64  	%rd17288, %rd17287, %rd17286;
	mul.lo.s64 	%rd29231, %rd17288, 1099511628211;
	add.s64 	%rd29232, %rd29232, 2;
	setp.eq.s64 	%p1277, %rd29232, %rd29229;
	@%p1277 bra 	$L__BB17_103;
	bra.uni 	$L__BB17_102;
$L__BB17_103:
	and.b64  	%rd17289, %rd3351, 1;
	setp.eq.b64 	%p1278, %rd17289, 1;
	not.pred 	%p1279, %p1278;
	@%p1279 bra 	$L__BB17_105;
	shl.b64 	%rd17290, %rd29229, 3;
	add.s64 	%rd17291, %rd130, %rd17290;
	ld.u64 	%rd17292, [%rd17291];
	and.b64  	%rd17293, %rd17292, 255;
	xor.b64  	%rd17294, %rd17293, %rd29231;
	mul.lo.s64 	%rd17295, %rd17294, 1099511628211;
	shr.u64 	%rd17296, %rd17292, 8;
	and.b64  	%rd17297, %rd17296, 255;
	xor.b64  	%rd17298, %rd17297, %rd17295;
	mul.lo.s64 	%rd17299, %rd17298, 1099511628211;
	shr.u64 	%rd17300, %rd17292, 16;
	and.b64  	%rd17301, %rd17300, 255;
	xor.b64  	%rd17302, %rd17301, %rd17299;
	mul.lo.s64 	%rd17303, %rd17302, 1099511628211;
	shr.u64 	%rd17304, %rd17292, 24;
	and.b64  	%rd17305, %rd17304, 255;
	xor.b64  	%rd17306, %rd17305, %rd17303;
	mul.lo.s64 	%rd17307, %rd17306, 1099511628211;
	shr.u64 	%rd17308, %rd17292, 32;
	and.b64  	%rd17309, %rd17308, 255;
	xor.b64  	%rd17310, %rd17309, %rd17307;
	mul.lo.s64 	%rd17311, %rd17310, 1099511628211;
	shr.u64 	%rd17312, %rd17292, 40;
	and.b64  	%rd17313, %rd17312, 255;
	xor.b64  	%rd17314, %rd17313, %rd17311;
	mul.lo.s64 	%rd17315, %rd17314, 1099511628211;
	shr.u64 	%rd17316, %rd17292, 48;
	and.b64  	%rd17317, %rd17316, 255;
	xor.b64  	%rd17318, %rd17317, %rd17315;
	mul.lo.s64 	%rd17319, %rd17318, 1099511628211;
	shr.u64 	%rd17320, %rd17292, 56;
	xor.b64  	%rd17321, %rd17320, %rd17319;
	mul.lo.s64 	%rd29231, %rd17321, 1099511628211;
$L__BB17_105:
	setp.eq.s64 	%p1280, %rd3351, 0;
	mov.b64 	%rd29236, -3750763034362895579;
	@%p1280 bra 	$L__BB17_111;
	setp.eq.s64 	%p1281, %rd3351, 1;
	mov.b64 	%rd29236, -3750763034362895579;
	mov.b64 	%rd29237, 0;
	@%p1281 bra 	$L__BB17_109;
	mov.b64 	%rd29236, -3750763034362895579;
	mov.b64 	%rd29234, 0;
	and.b64  	%rd29237, %rd3351, -2;
$L__BB17_108:
	shl.b64 	%rd17328, %rd29234, 3;
	add.s64 	%rd17329, %rd83, %rd17328;
	ld.u64 	%rd17330, [%rd17329];
	and.b64  	%rd17331, %rd17330, 255;
	xor.b64  	%rd17332, %rd17331, %rd29236;
	mul.lo.s64 	%rd17333, %rd17332, 1099511628211;
	shr.u64 	%rd17334, %rd17330, 8;
	and.b64  	%rd17335, %rd17334, 255;
	xor.b64  	%rd17336, %rd17335, %rd17333;
	mul.lo.s64 	%rd17337, %rd17336, 1099511628211;
	shr.u64 	%rd17338, %rd17330, 16;
	and.b64  	%rd17339, %rd17338, 255;
	xor.b64  	%rd17340, %rd17339, %rd17337;
	mul.lo.s64 	%rd17341, %rd17340, 1099511628211;
	shr.u64 	%rd17342, %rd17330, 24;
	and.b64  	%rd17343, %rd17342, 255;
	xor.b64  	%rd17344, %rd17343, %rd17341;
	mul.lo.s64 	%rd17345, %rd17344, 1099511628211;
	shr.u64 	%rd17346, %rd17330, 32;
	and.b64  	%rd17347, %rd17346, 255;
	xor.b64  	%rd17348, %rd17347, %rd17345;
	mul.lo.s64 	%rd17349, %rd17348, 1099511628211;
	shr.u64 	%rd17350, %rd17330, 40;
	and.b64  	%rd17351, %rd17350, 255;
	xor.b64  	%rd17352, %rd17351, %rd17349;
	mul.lo.s64 	%rd17353, %rd17352, 1099511628211;
	shr.u64 	%rd17354, %rd17330, 48;
	and.b64  	%rd17355, %rd17354, 255;
	xor.b64  	%rd17356, %rd17355, %rd17353;
	mul.lo.s64 	%rd17357, %rd17356, 1099511628211;
	shr.u64 	%rd17358, %rd17330, 56;
	xor.b64  	%rd17359, %rd17358, %rd17357;
	mul.lo.s64 	%rd17360, %rd17359, 1099511628211;
	ld.u64 	%rd17361, [%rd17329+8];
	and.b64  	%rd17362, %rd17361, 255;
	xor.b64  	%rd17363, %rd17362, %rd17360;
	mul.lo.s64 	%rd17364, %rd17363, 1099511628211;
	shr.u64 	%rd17365, %rd17361, 8;
	and.b64  	%rd17366, %rd17365, 255;
	xor.b64  	%rd17367, %rd17366, %rd17364;
	mul.lo.s64 	%rd17368, %rd17367, 1099511628211;
	shr.u64 	%rd17369, %rd17361, 16;
	and.b64  	%rd17370, %rd17369, 255;
	xor.b64  	%rd17371, %rd17370, %rd17368;
	mul.lo.s64 	%rd17372, %rd17371, 1099511628211;
	shr.u64 	%rd17373, %rd17361, 24;
	and.b64  	%rd17374, %rd17373, 255;
	xor.b64  	%rd17375, %rd17374, %rd17372;
	mul.lo.s64 	%rd17376, %rd17375, 1099511628211;
	shr.u64 	%rd17377, %rd17361, 32;
	and.b64  	%rd17378, %rd17377, 255;
	xor.b64  	%rd17379, %rd17378, %rd17376;
	mul.lo.s64 	%rd17380, %rd17379, 1099511628211;
	shr.u64 	%rd17381, %rd17361, 40;
	and.b64  	%rd17382, %rd17381, 255;
	xor.b64  	%rd17383, %rd17382, %rd17380;
	mul.lo.s64 	%rd17384, %rd17383, 1099511628211;
	shr.u64 	%rd17385, %rd17361, 48;
	and.b64  	%rd17386, %rd17385, 255;
	xor.b64  	%rd17387, %rd17386, %rd17384;
	mul.lo.s64 	%rd17388, %rd17387, 1099511628211;
	shr.u64 	%rd17389, %rd17361, 56;
	xor.b64  	%rd17390, %rd17389, %rd17388;
	mul.lo.s64 	%rd29236, %rd17390, 1099511628211;
	add.s64 	%rd29234, %rd29234, 2;
	setp.ne.s64 	%p1282, %rd29234, %rd29237;
	@%p1282 bra 	$L__BB17_108;
$L__BB17_109:
	and.b64  	%rd17391, %rd3351, 1;
	setp.eq.b64 	%p1283, %rd17391, 1;
	not.pred 	%p1284, %p1283;
	@%p1284 bra 	$L__BB17_111;
	shl.b64 	%rd17392, %rd29237, 3;
	add.s64 	%rd17393, %rd83, %rd17392;
	ld.u64 	%rd17394, [%rd17393];
	and.b64  	%rd17395, %rd17394, 255;
	xor.b64  	%rd17396, %rd17395, %rd29236;
	mul.lo.s64 	%rd17397, %rd17396, 1099511628211;
	shr.u64 	%rd17398, %rd17394, 8;
	and.b64  	%rd17399, %rd17398, 255;
	xor.b64  	%rd17400, %rd17399, %rd17397;
	mul.lo.s64 	%rd17401, %rd17400, 1099511628211;
	shr.u64 	%rd17402, %rd17394, 16;
	and.b64  	%rd17403, %rd17402, 255;
	xor.b64  	%rd17404, %rd17403, %rd17401;
	mul.lo.s64 	%rd17405, %rd17404, 1099511628211;
	shr.u64 	%rd17406, %rd17394, 24;
	and.b64  	%rd17407, %rd17406, 255;
	xor.b64  	%rd17408, %rd17407, %rd17405;
	mul.lo.s64 	%rd17409, %rd17408, 1099511628211;
	shr.u64 	%rd17410, %rd17394, 32;
	and.b64  	%rd17411, %rd17410, 255;
	xor.b64  	%rd17412, %rd17411, %rd17409;
	mul.lo.s64 	%rd17413, %rd17412, 1099511628211;
	shr.u64 	%rd17414, %rd17394, 40;
	and.b64  	%rd17415, %rd17414, 255;
	xor.b64  	%rd17416, %rd17415, %rd17413;
	mul.lo.s64 	%rd17417, %rd17416, 1099511628211;
	shr.u64 	%rd17418, %rd17394, 48;
	and.b64  	%rd17419, %rd17418, 255;
	xor.b64  	%rd17420, %rd17419, %rd17417;
	mul.lo.s64 	%rd17421, %rd17420, 1099511628211;
	shr.u64 	%rd17422, %rd17394, 56;
	xor.b64  	%rd17423, %rd17422, %rd17421;
	mul.lo.s64 	%rd29236, %rd17423, 1099511628211;
$L__BB17_111:
	setp.eq.s64 	%p1285, %rd29231, %rd29236;
	@%p1285 bra 	$L__BB17_126;
	setp.eq.s64 	%p1286, %rd3351, 0;
	mov.b64 	%rd29244, -3750763034362895579;
	@%p1286 bra 	$L__BB17_118;
	setp.eq.s64 	%p1287, %rd3351, 1;
	mov.b64 	%rd29244, -3750763034362895579;
	mov.b64 	%rd29242, 0;
	@%p1287 bra 	$L__BB17_116;
	and.b64  	%rd29242, %rd3351, -2;
	mov.b64 	%rd29244, -3750763034362895579;
	mov.b64 	%rd29245, 0;
$L__BB17_115:
	shl.b64 	%rd17430, %rd29245, 3;
	add.s64 	%rd17431, %rd130, %rd17430;
	ld.u64 	%rd17432, [%rd17431];
	and.b64  	%rd17433, %rd17432, 255;
	xor.b64  	%rd17434, %rd17433, %rd29244;
	mul.lo.s64 	%rd17435, %rd17434, 1099511628211;
	shr.u64 	%rd17436, %rd17432, 8;
	and.b64  	%rd17437, %rd17436, 255;
	xor.b64  	%rd17438, %rd17437, %rd17435;
	mul.lo.s64 	%rd17439, %rd17438, 1099511628211;
	shr.u64 	%rd17440, %rd17432, 16;
	and.b64  	%rd17441, %rd17440, 255;
	xor.b64  	%rd17442, %rd17441, %rd17439;
	mul.lo.s64 	%rd17443, %rd17442, 1099511628211;
	shr.u64 	%rd17444, %rd17432, 24;
	and.b64  	%rd17445, %rd17444, 255;
	xor.b64  	%rd17446, %rd17445, %rd17443;
	mul.lo.s64 	%rd17447, %rd17446, 1099511628211;
	shr.u64 	%rd17448, %rd17432, 32;
	and.b64  	%rd17449, %rd17448, 255;
	xor.b64  	%rd17450, %rd17449, %rd17447;
	mul.lo.s64 	%rd17451, %rd17450, 1099511628211;
	shr.u64 	%rd17452, %rd17432, 40;
	and.b64  	%rd17453, %rd17452, 255;
	xor.b64  	%rd17454, %rd17453, %rd17451;
	mul.lo.s64 	%rd17455, %rd17454, 1099511628211;
	shr.u64 	%rd17456, %rd17432, 48;
	and.b64  	%rd17457, %rd17456, 255;
	xor.b64  	%rd17458, %rd17457, %rd17455;
	mul.lo.s64 	%rd17459, %rd17458, 1099511628211;
	shr.u64 	%rd17460, %rd17432, 56;
	xor.b64  	%rd17461, %rd17460, %rd17459;
	mul.lo.s64 	%rd17462, %rd17461, 1099511628211;
	ld.u64 	%rd17463, [%rd17431+8];
	and.b64  	%rd17464, %rd17463, 255;
	xor.b64  	%rd17465, %rd17464, %rd17462;
	mul.lo.s64 	%rd17466, %rd17465, 1099511628211;
	shr.u64 	%rd17467, %rd17463, 8;
	and.b64  	%rd17468, %rd17467, 255;
	xor.b64  	%rd17469, %rd17468, %rd17466;
	mul.lo.s64 	%rd17470, %rd17469, 1099511628211;
	shr.u64 	%rd17471, %rd17463, 16;
	and.b64  	%rd17472, %rd17471, 255;
	xor.b64  	%rd17473, %rd17472, %rd17470;
	mul.lo.s64 	%rd17474, %rd17473, 1099511628211;
	shr.u64 	%rd17475, %rd17463, 24;
	and.b64  	%rd17476, %rd17475, 255;
	xor.b64  	%rd17477, %rd17476, %rd17474;
	mul.lo.s64 	%rd17478, %rd17477, 1099511628211;
	shr.u64 	%rd17479, %rd17463, 32;
	and.b64  	%rd17480, %rd17479, 255;
	xor.b64  	%rd17481, %rd17480, %rd17478;
	mul.lo.s64 	%rd17482, %rd17481, 1099511628211;
	shr.u64 	%rd17483, %rd17463, 40;
	and.b64  	%rd17484, %rd17483, 255;
	xor.b64  	%rd17485, %rd17484, %rd17482;
	mul.lo.s64 	%rd17486, %rd17485, 1099511628211;
	shr.u64 	%rd17487, %rd17463, 48;
	and.b64  	%rd17488, %rd17487, 255;
	xor.b64  	%rd17489, %rd17488, %rd17486;
	mul.lo.s64 	%rd17490, %rd17489, 1099511628211;
	shr.u64 	%rd17491, %rd17463, 56;
	xor.b64  	%rd17492, %rd17491, %rd17490;
	mul.lo.s64 	%rd29244, %rd17492, 1099511628211;
	add.s64 	%rd29245, %rd29245, 2;
	setp.eq.s64 	%p1288, %rd29245, %rd29242;
	@%p1288 bra 	$L__BB17_116;
	bra.uni 	$L__BB17_115;
$L__BB17_116:
	and.b64  	%rd17493, %rd3351, 1;
	setp.eq.b64 	%p1289, %rd17493, 1;
	not.pred 	%p1290, %p1289;
	@%p1290 bra 	$L__BB17_118;
	shl.b64 	%rd17494, %rd29242, 3;
	add.s64 	%rd17495, %rd130, %rd17494;
	ld.u64 	%rd17496, [%rd17495];
	and.b64  	%rd17497, %rd17496, 255;
	xor.b64  	%rd17498, %rd17497, %rd29244;
	mul.lo.s64 	%rd17499, %rd17498, 1099511628211;
	shr.u64 	%rd17500, %rd17496, 8;
	and.b64  	%rd17501, %rd17500, 255;
	xor.b64  	%rd17502, %rd17501, %rd17499;
	mul.lo.s64 	%rd17503, %rd17502, 1099511628211;
	shr.u64 	%rd17504, %rd17496, 16;
	and.b64  	%rd17505, %rd17504, 255;
	xor.b64  	%rd17506, %rd17505, %rd17503;
	mul.lo.s64 	%rd17507, %rd17506, 1099511628211;
	shr.u64 	%rd17508, %rd17496, 24;
	and.b64  	%rd17509, %rd17508, 255;
	xor.b64  	%rd17510, %rd17509, %rd17507;
	mul.lo.s64 	%rd17511, %rd17510, 1099511628211;
	shr.u64 	%rd17512, %rd17496, 32;
	and.b64  	%rd17513, %rd17512, 255;
	xor.b64  	%rd17514, %rd17513, %rd17511;
	mul.lo.s64 	%rd17515, %rd17514, 1099511628211;
	shr.u64 	%rd17516, %rd17496, 40;
	and.b64  	%rd17517, %rd17516, 255;
	xor.b64  	%rd17518, %rd17517, %rd17515;
	mul.lo.s64 	%rd17519, %rd17518, 1099511628211;
	shr.u64 	%rd17520, %rd17496, 48;
	and.b64  	%rd17521, %rd17520, 255;
	xor.b64  	%rd17522, %rd17521, %rd17519;
	mul.lo.s64 	%rd17523, %rd17522, 1099511628211;
	shr.u64 	%rd17524, %rd17496, 56;
	xor.b64  	%rd17525, %rd17524, %rd17523;
	mul.lo.s64 	%rd29244, %rd17525, 1099511628211;
$L__BB17_118:
	setp.eq.s64 	%p1291, %rd3351, 0;
	mov.b64 	%rd29249, -3750763034362895579;
	@%p1291 bra 	$L__BB17_124;
	setp.eq.s64 	%p1292, %rd3351, 1;
	mov.b64 	%rd29249, -3750763034362895579;
	mov.b64 	%rd29250, 0;
	@%p1292 bra 	$L__BB17_122;
	and.b64  	%rd29250, %rd3351, -2;
	mov.b64 	%rd29249, -3750763034362895579;
	mov.b64 	%rd29247, 0;
$L__BB17_121:
	shl.b64 	%rd17532, %rd29247, 3;
	add.s64 	%rd17533, %rd83, %rd17532;
	ld.u64 	%rd17534, [%rd17533];
	and.b64  	%rd17535, %rd17534, 255;
	xor.b64  	%rd17536, %rd17535, %rd29249;
	mul.lo.s64 	%rd17537, %rd17536, 1099511628211;
	shr.u64 	%rd17538, %rd17534, 8;
	and.b64  	%rd17539, %rd17538, 255;
	xor.b64  	%rd17540, %rd17539, %rd17537;
	mul.lo.s64 	%rd17541, %rd17540, 1099511628211;
	shr.u64 	%rd17542, %rd17534, 16;
	and.b64  	%rd17543, %rd17542, 255;
	xor.b64  	%rd17544, %rd17543, %rd17541;
	mul.lo.s64 	%rd17545, %rd17544, 1099511628211;
	shr.u64 	%rd17546, %rd17534, 24;
	and.b64  	%rd17547, %rd17546, 255;
	xor.b64  	%rd17548, %rd17547, %rd17545;
	mul.lo.s64 	%rd17549, %rd17548, 1099511628211;
	shr.u64 	%rd17550, %rd17534, 32;
	and.b64  	%rd17551, %rd17550, 255;
	xor.b64  	%rd17552, %rd17551, %rd17549;
	mul.lo.s64 	%rd17553, %rd17552, 1099511628211;
	shr.u64 	%rd17554, %rd17534, 40;
	and.b64  	%rd17555, %rd17554, 255;
	xor.b64  	%rd17556, %rd17555, %rd17553;
	mul.lo.s64 	%rd17557, %rd17556, 1099511628211;
	shr.u64 	%rd17558, %rd17534, 48;
	and.b64  	%rd17559, %rd17558, 255;
	xor.b64  	%rd17560, %rd17559, %rd17557;
	mul.lo.s64 	%rd17561, %rd17560, 1099511628211;
	shr.u64 	%rd17562, %rd17534, 56;
	xor.b64  	%rd17563, %rd17562, %rd17561;
	mul.lo.s64 	%rd17564, %rd17563, 1099511628211;
	ld.u64 	%rd17565, [%rd17533+8];
	and.b64  	%rd17566, %rd17565, 255;
	xor.b64  	%rd17567, %rd17566, %rd17564;
	mul.lo.s64 	%rd17568, %rd17567, 1099511628211;
	shr.u64 	%rd17569, %rd17565, 8;
	and.b64  	%rd17570, %rd17569, 255;
	xor.b64  	%rd17571, %rd17570, %rd17568;
	mul.lo.s64 	%rd17572, %rd17571, 1099511628211;
	shr.u64 	%rd17573, %rd17565, 16;
	and.b64  	%rd17574, %rd17573, 255;
	xor.b64  	%rd17575, %rd17574, %rd17572;
	mul.lo.s64 	%rd17576, %rd17575, 1099511628211;
	shr.u64 	%rd17577, %rd17565, 24;
	and.b64  	%rd17578, %rd17577, 255;
	xor.b64  	%rd17579, %rd17578, %rd17576;
	mul.lo.s64 	%rd17580, %rd17579, 1099511628211;
	shr.u64 	%rd17581, %rd17565, 32;
	and.b64  	%rd17582, %rd17581, 255;
	xor.b64  	%rd17583, %rd17582, %rd17580;
	mul.lo.s64 	%rd17584, %rd17583, 1099511628211;
	shr.u64 	%rd17585, %rd17565, 40;
	and.b64  	%rd17586, %rd17585, 255;
	xor.b64  	%rd17587, %rd17586, %rd17584;
	mul.lo.s64 	%rd17588, %rd17587, 1099511628211;
	shr.u64 	%rd17589, %rd17565, 48;
	and.b64  	%rd17590, %rd17589, 255;
	xor.b64  	%rd17591, %rd17590, %rd17588;
	mul.lo.s64 	%rd17592, %rd17591, 1099511628211;
	shr.u64 	%rd17593, %rd17565, 56;
	xor.b64  	%rd17594, %rd17593, %rd17592;
	mul.lo.s64 	%rd29249, %rd17594, 1099511628211;
	add.s64 	%rd29247, %rd29247, 2;
	setp.ne.s64 	%p1293, %rd29247, %rd29250;
	@%p1293 bra 	$L__BB17_121;
$L__BB17_122:
	and.b64  	%rd17595, %rd3351, 1;
	setp.eq.b64 	%p1294, %rd17595, 1;
	not.pred 	%p1295, %p1294;
	@%p1295 bra 	$L__BB17_124;
	shl.b64 	%rd17596, %rd29250, 3;
	add.s64 	%rd17597, %rd83, %rd17596;
	ld.u64 	%rd17598, [%rd17597];
	and.b64  	%rd17599, %rd17598, 255;
	xor.b64  	%rd17600, %rd17599, %rd29249;
	mul.lo.s64 	%rd17601, %rd17600, 1099511628211;
	shr.u64 	%rd17602, %rd17598, 8;
	and.b64  	%rd17603, %rd17602, 255;
	xor.b64  	%rd17604, %rd17603, %rd17601;
	mul.lo.s64 	%rd17605, %rd17604, 1099511628211;
	shr.u64 	%rd17606, %rd17598, 16;
	and.b64  	%rd17607, %rd17606, 255;
	xor.b64  	%rd17608, %rd17607, %rd17605;
	mul.lo.s64 	%rd17609, %rd17608, 1099511628211;
	shr.u64 	%rd17610, %rd17598, 24;
	and.b64  	%rd17611, %rd17610, 255;
	xor.b64  	%rd17612, %rd17611, %rd17609;
	mul.lo.s64 	%rd17613, %rd17612, 1099511628211;
	shr.u64 	%rd17614, %rd17598, 32;
	and.b64  	%rd17615, %rd17614, 255;
	xor.b64  	%rd17616, %rd17615, %rd17613;
	mul.lo.s64 	%rd17617, %rd17616, 1099511628211;
	shr.u64 	%rd17618, %rd17598, 40;
	and.b64  	%rd17619, %rd17618, 255;
	xor.b64  	%rd17620, %rd17619, %rd17617;
	mul.lo.s64 	%rd17621, %rd17620, 1099511628211;
	shr.u64 	%rd17622, %rd17598, 48;
	and.b64  	%rd17623, %rd17622, 255;
	xor.b64  	%rd17624, %rd17623, %rd17621;
	mul.lo.s64 	%rd17625, %rd17624, 1099511628211;
	shr.u64 	%rd17626, %rd17598, 56;
	xor.b64  	%rd17627, %rd17626, %rd17625;
	mul.lo.s64 	%rd29249, %rd17627, 1099511628211;
$L__BB17_124:
	setp.ge.u64 	%p1296, %rd29244, %rd29249;
	@%p1296 bra 	$L__BB17_130;
$L__BB17_125:
	add.s32 	%r1341, %r1340, 1;
	mov.u32 	%r1340, %r1338;
	bra.uni 	$L__BB17_130;
$L__BB17_126:
	setp.eq.s32 	%p1297, %r359, 0;
	@%p1297 bra 	$L__BB17_130;
	cvt.s64.s32 	%rd152, %r359;
	mov.b64 	%rd29240, 0;
$L__BB17_128:
	shl.b64 	%rd17629, %rd29240, 3;
	add.s64 	%rd17630, %rd130, %rd17629;
	ld.u64 	%rd154, [%rd17630];
	add.s64 	%rd17631, %rd83, %rd17629;
	ld.u64 	%rd155, [%rd17631];
	setp.lt.u64 	%p1298, %rd154, %rd155;
	@%p1298 bra 	$L__BB17_125;
	setp.le.u64 	%p1299, %rd154, %rd155;
	add.s64 	%rd29240, %rd29240, 1;
	setp.lt.u64 	%p1300, %rd29240, %rd152;
	and.pred  	%p1301, %p1299, %p1300;
	@%p1301 bra 	$L__BB17_128;
$L__BB17_130:
	setp.ge.s32 	%p1302, %r1341, %r1340;
	mov.u32 	%r1342, %r1340;
	@%p1302 bra 	$L__BB17_162;
	mad.lo.s32 	%r889, %r1340, 31, %r1341;
	shr.s32 	%r1342, %r889, 5;
	shl.b32 	%r890, %r1342, 3;
	add.s32 	%r892, %r857, %r890;
	ld.shared.u64 	%rd176, [%r892+2048];
	setp.eq.s64 	%p1303, %rd3351, 0;
	mov.b64 	%rd29256, -3750763034362895579;
	@%p1303 bra 	$L__BB17_137;
	setp.eq.s64 	%p1304, %rd3351, 1;
	mov.b64 	%rd29256, -3750763034362895579;
	mov.b64 	%rd29254, 0;
	@%p1304 bra 	$L__BB17_135;
	and.b64  	%rd29254, %rd3351, -2;
	mov.b64 	%rd29256, -3750763034362895579;
	mov.b64 	%rd29257, 0;
$L__BB17_134:
	shl.b64 	%rd17639, %rd29257, 3;
	add.s64 	%rd17640, %rd176, %rd17639;
	ld.u64 	%rd17641, [%rd17640];
	and.b64  	%rd17642, %rd17641, 255;
	xor.b64  	%rd17643, %rd17642, %rd29256;
	mul.lo.s64 	%rd17644, %rd17643, 1099511628211;
	shr.u64 	%rd17645, %rd17641, 8;
	and.b64  	%rd17646, %rd17645, 255;
	xor.b64  	%rd17647, %rd17646, %rd17644;
	mul.lo.s64 	%rd17648, %rd17647, 1099511628211;
	shr.u64 	%rd17649, %rd17641, 16;
	and.b64  	%rd17650, %rd17649, 255;
	xor.b64  	%rd17651, %rd17650, %rd17648;
	mul.lo.s64 	%rd17652, %rd17651, 1099511628211;
	shr.u64 	%rd17653, %rd17641, 24;
	and.b64  	%rd17654, %rd17653, 255;
	xor.b64  	%rd17655, %rd17654, %rd17652;
	mul.lo.s64 	%rd17656, %rd17655, 1099511628211;
	shr.u64 	%rd17657, %rd17641, 32;
	and.b64  	%rd17658, %rd17657, 255;
	xor.b64  	%rd17659, %rd17658, %rd17656;
	mul.lo.s64 	%rd17660, %rd17659, 1099511628211;
	shr.u64 	%rd17661, %rd17641, 40;
	and.b64  	%rd17662, %rd17661, 255;
	xor.b64  	%rd17663, %rd17662, %rd17660;
	mul.lo.s64 	%rd17664, %rd17663, 1099511628211;
	shr.u64 	%rd17665, %rd17641, 48;
	and.b64  	%rd17666, %rd17665, 255;
	xor.b64  	%rd17667, %rd17666, %rd17664;
	mul.lo.s64 	%rd17668, %rd17667, 1099511628211;
	shr.u64 	%rd17669, %rd17641, 56;
	xor.b64  	%rd17670, %rd17669, %rd17668;
	mul.lo.s64 	%rd17671, %rd17670, 1099511628211;
	ld.u64 	%rd17672, [%rd17640+8];
	and.b64  	%rd17673, %rd17672, 255;
	xor.b64  	%rd17674, %rd17673, %rd17671;
	mul.lo.s64 	%rd17675, %rd17674, 1099511628211;
	shr.u64 	%rd17676, %rd17672, 8;
	and.b64  	%rd17677, %rd17676, 255;
	xor.b64  	%rd17678, %rd17677, %rd17675;
	mul.lo.s64 	%rd17679, %rd17678, 1099511628211;
	shr.u64 	%rd17680, %rd17672, 16;
	and.b64  	%rd17681, %rd17680, 255;
	xor.b64  	%rd17682, %rd17681, %rd17679;
	mul.lo.s64 	%rd17683, %rd17682, 1099511628211;
	shr.u64 	%rd17684, %rd17672, 24;
	and.b64  	%rd17685, %rd17684, 255;
	xor.b64  	%rd17686, %rd17685, %rd17683;
	mul.lo.s64 	%rd17687, %rd17686, 1099511628211;
	shr.u64 	%rd17688, %rd17672, 32;
	and.b64  	%rd17689, %rd17688, 255;
	xor.b64  	%rd17690, %rd17689, %rd17687;
	mul.lo.s64 	%rd17691, %rd17690, 1099511628211;
	shr.u64 	%rd17692, %rd17672, 40;
	and.b64  	%rd17693, %rd17692, 255;
	xor.b64  	%rd17694, %rd17693, %rd17691;
	mul.lo.s64 	%rd17695, %rd17694, 1099511628211;
	shr.u64 	%rd17696, %rd17672, 48;
	and.b64  	%rd17697, %rd17696, 255;
	xor.b64  	%rd17698, %rd17697, %rd17695;
	mul.lo.s64 	%rd17699, %rd17698, 1099511628211;
	shr.u64 	%rd17700, %rd17672, 56;
	xor.b64  	%rd17701, %rd17700, %rd17699;
	mul.lo.s64 	%rd29256, %rd17701, 1099511628211;
	add.s64 	%rd29257, %rd29257, 2;
	setp.eq.s64 	%p1305, %rd29257, %rd29254;
	@%p1305 bra 	$L__BB17_135;
	bra.uni 	$L__BB17_134;
$L__BB17_135:
	and.b64  	%rd17702, %rd3351, 1;
	setp.eq.b64 	%p1306, %rd17702, 1;
	not.pred 	%p1307, %p1306;
	@%p1307 bra 	$L__BB17_137;
	shl.b64 	%rd17703, %rd29254, 3;
	add.s64 	%rd17704, %rd176, %rd17703;
	ld.u64 	%rd17705, [%rd17704];
	and.b64  	%rd17706, %rd17705, 255;
	xor.b64  	%rd17707, %rd17706, %rd29256;
	mul.lo.s64 	%rd17708, %rd17707, 1099511628211;
	shr.u64 	%rd17709, %rd17705, 8;
	and.b64  	%rd17710, %rd17709, 255;
	xor.b64  	%rd17711, %rd17710, %rd17708;
	mul.lo.s64 	%rd17712, %rd17711, 1099511628211;
	shr.u64 	%rd17713, %rd17705, 16;
	and.b64  	%rd17714, %rd17713, 255;
	xor.b64  	%rd17715, %rd17714, %rd17712;
	mul.lo.s64 	%rd17716, %rd17715, 1099511628211;
	shr.u64 	%rd17717, %rd17705, 24;
	and.b64  	%rd17718, %rd17717, 255;
	xor.b64  	%rd17719, %rd17718, %rd17716;
	mul.lo.s64 	%rd17720, %rd17719, 1099511628211;
	shr.u64 	%rd17721, %rd17705, 32;
	and.b64  	%rd17722, %rd17721, 255;
	xor.b64  	%rd17723, %rd17722, %rd17720;
	mul.lo.s64 	%rd17724, %rd17723, 1099511628211;
	shr.u64 	%rd17725, %rd17705, 40;
	and.b64  	%rd17726, %rd17725, 255;
	xor.b64  	%rd17727, %rd17726, %rd17724;
	mul.lo.s64 	%rd17728, %rd17727, 1099511628211;
	shr.u64 	%rd17729, %rd17705, 48;
	and.b64  	%rd17730, %rd17729, 255;
	xor.b64  	%rd17731, %rd17730, %rd17728;
	mul.lo.s64 	%rd17732, %rd17731, 1099511628211;
	shr.u64 	%rd17733, %rd17705, 56;
	xor.b64  	%rd17734, %rd17733, %rd17732;
	mul.lo.s64 	%rd29256, %rd17734, 1099511628211;
$L__BB17_137:
	setp.eq.s64 	%p1308, %rd3351, 0;
	mov.b64 	%rd29261, -3750763034362895579;
	@%p1308 bra 	$L__BB17_143;
	setp.eq.s64 	%p1309, %rd3351, 1;
	mov.b64 	%rd29261, -3750763034362895579;
	mov.b64 	%rd29262, 0;
	@%p1309 bra 	$L__BB17_141;
	mov.b64 	%rd29261, -3750763034362895579;
	mov.b64 	%rd29259, 0;
	and.b64  	%rd29262, %rd3351, -2;
$L__BB17_140:
	shl.b64 	%rd17741, %rd29259, 3;
	add.s64 	%rd17742, %rd83, %rd17741;
	ld.u64 	%rd17743, [%rd17742];
	and.b64  	%rd17744, %rd17743, 255;
	xor.b64  	%rd17745, %rd17744, %rd29261;
	mul.lo.s64 	%rd17746, %rd17745, 1099511628211;
	shr.u64 	%rd17747, %rd17743, 8;
	and.b64  	%rd17748, %rd17747, 255;
	xor.b64  	%rd17749, %rd17748, %rd17746;
	mul.lo.s64 	%rd17750, %rd17749, 1099511628211;
	shr.u64 	%rd17751, %rd17743, 16;
	and.b64  	%rd17752, %rd17751, 255;
	xor.b64  	%rd17753, %rd17752, %rd17750;
	mul.lo.s64 	%rd17754, %rd17753, 1099511628211;
	shr.u64 	%rd17755, %rd17743, 24;
	and.b64  	%rd17756, %rd17755, 255;
	xor.b64  	%rd17757, %rd17756, %rd17754;
	mul.lo.s64 	%rd17758, %rd17757, 1099511628211;
	shr.u64 	%rd17759, %rd17743, 32;
	and.b64  	%rd17760, %rd17759, 255;
	xor.b64  	%rd17761, %rd17760, %rd17758;
	mul.lo.s64 	%rd17762, %rd17761, 1099511628211;
	shr.u64 	%rd17763, %rd17743, 40;
	and.b64  	%rd17764, %rd17763, 255;
	xor.b64  	%rd17765, %rd17764, %rd17762;
	mul.lo.s64 	%rd17766, %rd17765, 1099511628211;
	shr.u64 	%rd17767, %rd17743, 48;
	and.b64  	%rd17768, %rd17767, 255;
	xor.b64  	%rd17769, %rd17768, %rd17766;
	mul.lo.s64 	%rd17770, %rd17769, 1099511628211;
	shr.u64 	%rd17771, %rd17743, 56;
	xor.b64  	%rd17772, %rd17771, %rd17770;
	mul.lo.s64 	%rd17773, %rd17772, 1099511628211;
	ld.u64 	%rd17774, [%rd17742+8];
	and.b64  	%rd17775, %rd17774, 255;
	xor.b64  	%rd17776, %rd17775, %rd17773;
	mul.lo.s64 	%rd17777, %rd17776, 1099511628211;
	shr.u64 	%rd17778, %rd17774, 8;
	and.b64  	%rd17779, %rd17778, 255;
	xor.b64  	%rd17780, %rd17779, %rd17777;
	mul.lo.s64 	%rd17781, %rd17780, 1099511628211;
	shr.u64 	%rd17782, %rd17774, 16;
	and.b64  	%rd17783, %rd17782, 255;
	xor.b64  	%rd17784, %rd17783, %rd17781;
	mul.lo.s64 	%rd17785, %rd17784, 1099511628211;
	shr.u64 	%rd17786, %rd17774, 24;
	and.b64  	%rd17787, %rd17786, 255;
	xor.b64  	%rd17788, %rd17787, %rd17785;
	mul.lo.s64 	%rd17789, %rd17788, 1099511628211;
	shr.u64 	%rd17790, %rd17774, 32;
	and.b64  	%rd17791, %rd17790, 255;
	xor.b64  	%rd17792, %rd17791, %rd17789;
	mul.lo.s64 	%rd17793, %rd17792, 1099511628211;
	shr.u64 	%rd17794, %rd17774, 40;
	and.b64  	%rd17795, %rd17794, 255;
	xor.b64  	%rd17796, %rd17795, %rd17793;
	mul.lo.s64 	%rd17797, %rd17796, 1099511628211;
	shr.u64 	%rd17798, %rd17774, 48;
	and.b64  	%rd17799, %rd17798, 255;
	xor.b64  	%rd17800, %rd17799, %rd17797;
	mul.lo.s64 	%rd17801, %rd17800, 1099511628211;
	shr.u64 	%rd17802, %rd17774, 56;
	xor.b64  	%rd17803, %rd17802, %rd17801;
	mul.lo.s64 	%rd29261, %rd17803, 1099511628211;
	add.s64 	%rd29259, %rd29259, 2;
	setp.ne.s64 	%p1310, %rd29259, %rd29262;
	@%p1310 bra 	$L__BB17_140;
$L__BB17_141:
	and.b64  	%rd17804, %rd3351, 1;
	setp.eq.b64 	%p1311, %rd17804, 1;
	not.pred 	%p1312, %p1311;
	@%p1312 bra 	$L__BB17_143;
	shl.b64 	%rd17805, %rd29262, 3;
	add.s64 	%rd17806, %rd83, %rd17805;
	ld.u64 	%rd17807, [%rd17806];
	and.b64  	%rd17808, %rd17807, 255;
	xor.b64  	%rd17809, %rd17808, %rd29261;
	mul.lo.s64 	%rd17810, %rd17809, 1099511628211;
	shr.u64 	%rd17811, %rd17807, 8;
	and.b64  	%rd17812, %rd17811, 255;
	xor.b64  	%rd17813, %rd17812, %rd17810;
	mul.lo.s64 	%rd17814, %rd17813, 1099511628211;
	shr.u64 	%rd17815, %rd17807, 16;
	and.b64  	%rd17816, %rd17815, 255;
	xor.b64  	%rd17817, %rd17816, %rd17814;
	mul.lo.s64 	%rd17818, %rd17817, 1099511628211;
	shr.u64 	%rd17819, %rd17807, 24;
	and.b64  	%rd17820, %rd17819, 255;
	xor.b64  	%rd17821, %rd17820, %rd17818;
	mul.lo.s64 	%rd17822, %rd17821, 1099511628211;
	shr.u64 	%rd17823, %rd17807, 32;
	and.b64  	%rd17824, %rd17823, 255;
	xor.b64  	%rd17825, %rd17824, %rd17822;
	mul.lo.s64 	%rd17826, %rd17825, 1099511628211;
	shr.u64 	%rd17827, %rd17807, 40;
	and.b64  	%rd17828, %rd17827, 255;
	xor.b64  	%rd17829, %rd17828, %rd17826;
	mul.lo.s64 	%rd17830, %rd17829, 1099511628211;
	shr.u64 	%rd17831, %rd17807, 48;
	and.b64  	%rd17832, %rd17831, 255;
	xor.b64  	%rd17833, %rd17832, %rd17830;
	mul.lo.s64 	%rd17834, %rd17833, 1099511628211;
	shr.u64 	%rd17835, %rd17807, 56;
	xor.b64  	%rd17836, %rd17835, %rd17834;
	mul.lo.s64 	%rd29261, %rd17836, 1099511628211;
$L__BB17_143:
	setp.eq.s64 	%p1313, %rd29256, %rd29261;
	@%p1313 bra 	$L__BB17_158;
	setp.eq.s64 	%p1314, %rd3351, 0;
	mov.b64 	%rd29269, -3750763034362895579;
	@%p1314 bra 	$L__BB17_150;
	setp.eq.s64 	%p1315, %rd3351, 1;
	mov.b64 	%rd29269, -3750763034362895579;
	mov.b64 	%rd29267, 0;
	@%p1315 bra 	$L__BB17_148;
	and.b64  	%rd29267, %rd3351, -2;
	mov.b64 	%rd29269, -3750763034362895579;
	mov.b64 	%rd29270, 0;
$L__BB17_147:
	shl.b64 	%rd17843, %rd29270, 3;
	add.s64 	%rd17844, %rd176, %rd17843;
	ld.u64 	%rd17845, [%rd17844];
	and.b64  	%rd17846, %rd17845, 255;
	xor.b64  	%rd17847, %rd17846, %rd29269;
	mul.lo.s64 	%rd17848, %rd17847, 1099511628211;
	shr.u64 	%rd17849, %rd17845, 8;
	and.b64  	%rd17850, %rd17849, 255;
	xor.b64  	%rd17851, %rd17850, %rd17848;
	mul.lo.s64 	%rd17852, %rd17851, 1099511628211;
	shr.u64 	%rd17853, %rd17845, 16;
	and.b64  	%rd17854, %rd17853, 255;
	xor.b64  	%rd17855, %rd17854, %rd17852;
	mul.lo.s64 	%rd17856, %rd17855, 1099511628211;
	shr.u64 	%rd17857, %rd17845, 24;
	and.b64  	%rd17858, %rd17857, 255;
	xor.b64  	%rd17859, %rd17858, %rd17856;
	mul.lo.s64 	%rd17860, %rd17859, 1099511628211;
	shr.u64 	%rd17861, %rd17845, 32;
	and.b64  	%rd17862, %rd17861, 255;
	xor.b64  	%rd17863, %rd17862, %rd17860;
	mul.lo.s64 	%rd17864, %rd17863, 1099511628211;
	shr.u64 	%rd17865, %rd17845, 40;
	and.b64  	%rd17866, %rd17865, 255;
	xor.b64  	%rd17867, %rd17866, %rd17864;
	mul.lo.s64 	%rd17868, %rd17867, 1099511628211;
	shr.u64 	%rd17869, %rd17845, 48;
	and.b64  	%rd17870, %rd17869, 255;
	xor.b64  	%rd17871, %rd17870, %rd17868;
	mul.lo.s64 	%rd17872, %rd17871, 1099511628211;
	shr.u64 	%rd17873, %rd17845, 56;
	xor.b64  	%rd17874, %rd17873, %rd17872;
	mul.lo.s64 	%rd17875, %rd17874, 1099511628211;
	ld.u64 	%rd17876, [%rd17844+8];
	and.b64  	%rd17877, %rd17876, 255;
	xor.b64  	%rd17878, %rd17877, %rd17875;
	mul.lo.s64 	%rd17879, %rd17878, 1099511628211;
	shr.u64 	%rd17880, %rd17876, 8;
	and.b64  	%rd17881, %rd17880, 255;
	xor.b64  	%rd17882, %rd17881, %rd17879;
	mul.lo.s64 	%rd17883, %rd17882, 1099511628211;
	shr.u64 	%rd17884, %rd17876, 16;
	and.b64  	%rd17885, %rd17884, 255;
	xor.b64  	%rd17886, %rd17885, %rd17883;
	mul.lo.s64 	%rd17887, %rd17886, 1099511628211;
	shr.u64 	%rd17888, %rd17876, 24;
	and.b64  	%rd17889, %rd17888, 255;
	xor.b64  	%rd17890, %rd17889, %rd17887;
	mul.lo.s64 	%rd17891, %rd17890, 1099511628211;
	shr.u64 	%rd17892, %rd17876, 32;
	and.b64  	%rd17893, %rd17892, 255;
	xor.b64  	%rd17894, %rd17893, %rd17891;
	mul.lo.s64 	%rd17895, %rd17894, 1099511628211;
	shr.u64 	%rd17896, %rd17876, 40;
	and.b64  	%rd17897, %rd17896, 255;
	xor.b64  	%rd17898, %rd17897, %rd17895;
	mul.lo.s64 	%rd17899, %rd17898, 1099511628211;
	shr.u64 	%rd17900, %rd17876, 48;
	and.b64  	%rd17901, %rd17900, 255;
	xor.b64  	%rd17902, %rd17901, %rd17899;
	mul.lo.s64 	%rd17903, %rd17902, 1099511628211;
	shr.u64 	%rd17904, %rd17876, 56;
	xor.b64  	%rd17905, %rd17904, %rd17903;
	mul.lo.s64 	%rd29269, %rd17905, 1099511628211;
	add.s64 	%rd29270, %rd29270, 2;
	setp.eq.s64 	%p1316, %rd29270, %rd29267;
	@%p1316 bra 	$L__BB17_148;
	bra.uni 	$L__BB17_147;
$L__BB17_148:
	and.b64  	%rd17906, %rd3351, 1;
	setp.eq.b64 	%p1317, %rd17906, 1;
	not.pred 	%p1318, %p1317;
	@%p1318 bra 	$L__BB17_150;
	shl.b64 	%rd17907, %rd29267, 3;
	add.s64 	%rd17908, %rd176, %rd17907;
	ld.u64 	%rd17909, [%rd17908];
	and.b64  	%rd17910, %rd17909, 255;
	xor.b64  	%rd17911, %rd17910, %rd29269;
	mul.lo.s64 	%rd17912, %rd17911, 1099511628211;
	shr.u64 	%rd17913, %rd17909, 8;
	and.b64  	%rd17914, %rd17913, 255;
	xor.b64  	%rd17915, %rd17914, %rd17912;
	mul.lo.s64 	%rd17916, %rd17915, 1099511628211;
	shr.u64 	%rd17917, %rd17909, 16;
	and.b64  	%rd17918, %rd17917, 255;
	xor.b64  	%rd17919, %rd17918, %rd17916;
	mul.lo.s64 	%rd17920, %rd17919, 1099511628211;
	shr.u64 	%rd17921, %rd17909, 24;
	and.b64  	%rd17922, %rd17921, 255;
	xor.b64  	%rd17923, %rd17922, %rd17920;
	mul.lo.s64 	%rd17924, %rd17923, 1099511628211;
	shr.u64 	%rd17925, %rd17909, 32;
	and.b64  	%rd17926, %rd17925, 255;
	xor.b64  	%rd17927, %rd17926, %rd17924;
	mul.lo.s64 	%rd17928, %rd17927, 1099511628211;
	shr.u64 	%rd17929, %rd17909, 40;
	and.b64  	%rd17930, %rd17929, 255;
	xor.b64  	%rd17931, %rd17930, %rd17928;
	mul.lo.s64 	%rd17932, %rd17931, 1099511628211;
	shr.u64 	%rd17933, %rd17909, 48;
	and.b64  	%rd17934, %rd17933, 255;
	xor.b64  	%rd17935, %rd17934, %rd17932;
	mul.lo.s64 	%rd17936, %rd17935, 1099511628211;
	shr.u64 	%rd17937, %rd17909, 56;
	xor.b64  	%rd17938, %rd17937, %rd17936;
	mul.lo.s64 	%rd29269, %rd17938, 1099511628211;
$L__BB17_150:
	setp.eq.s64 	%p1319, %rd3351, 0;
	mov.b64 	%rd29274, -3750763034362895579;
	@%p1319 bra 	$L__BB17_156;
	setp.eq.s64 	%p1320, %rd3351, 1;
	mov.b64 	%rd29274, -3750763034362895579;
	mov.b64 	%rd29275, 0;
	@%p1320 bra 	$L__BB17_154;
	and.b64  	%rd29275, %rd3351, -2;
	mov.b64 	%rd29274, -3750763034362895579;
	mov.b64 	%rd29272, 0;
$L__BB17_153:
	shl.b64 	%rd17945, %rd29272, 3;
	add.s64 	%rd17946, %rd83, %rd17945;
	ld.u64 	%rd17947, [%rd17946];
	and.b64  	%rd17948, %rd17947, 255;
	xor.b64  	%rd17949, %rd17948, %rd29274;
	mul.lo.s64 	%rd17950, %rd17949, 1099511628211;
	shr.u64 	%rd17951, %rd17947, 8;
	and.b64  	%rd17952, %rd17951, 255;
	xor.b64  	%rd17953, %rd17952, %rd17950;
	mul.lo.s64 	%rd17954, %rd17953, 1099511628211;
	shr.u64 	%rd17955, %rd17947, 16;
	and.b64  	%rd17956, %rd17955, 255;
	xor.b64  	%rd17957, %rd17956, %rd17954;
	mul.lo.s64 	%rd17958, %rd17957, 1099511628211;
	shr.u64 	%rd17959, %rd17947, 24;
	and.b64  	%rd17960, %rd17959, 255;
	xor.b64  	%rd17961, %rd17960, %rd17958;
	mul.lo.s64 	%rd17962, %rd17961, 1099511628211;
	shr.u64 	%rd17963, %rd17947, 32;
	and.b64  	%rd17964, %rd17963, 255;
	xor.b64  	%rd17965, %rd17964, %rd17962;
	mul.lo.s64 	%rd17966, %rd17965, 1099511628211;
	shr.u64 	%rd17967, %rd17947, 40;
	and.b64  	%rd17968, %rd17967, 255;
	xor.b64  	%rd17969, %rd17968, %rd17966;
	mul.lo.s64 	%rd17970, %rd17969, 1099511628211;
	shr.u64 	%rd17971, %rd17947, 48;
	and.b64  	%rd17972, %rd17971, 255;
	xor.b64  	%rd17973, %rd17972, %rd17970;
	mul.lo.s64 	%rd17974, %rd17973, 1099511628211;
	shr.u64 	%rd17975, %rd17947, 56;
	xor.b64  	%rd17976, %rd17975, %rd17974;
	mul.lo.s64 	%rd17977, %rd17976, 1099511628211;
	ld.u64 	%rd17978, [%rd17946+8];
	and.b64  	%rd17979, %rd17978, 255;
	xor.b64  	%rd17980, %rd17979, %rd17977;
	mul.lo.s64 	%rd17981, %rd17980, 1099511628211;
	shr.u64 	%rd17982, %rd17978, 8;
	and.b64  	%rd17983, %rd17982, 255;
	xor.b64  	%rd17984, %rd17983, %rd17981;
	mul.lo.s64 	%rd17985, %rd17984, 1099511628211;
	shr.u64 	%rd17986, %rd17978, 16;
	and.b64  	%rd17987, %rd17986, 255;
	xor.b64  	%rd17988, %rd17987, %rd17985;
	mul.lo.s64 	%rd17989, %rd17988, 1099511628211;
	shr.u64 	%rd17990, %rd17978, 24;
	and.b64  	%rd17991, %rd17990, 255;
	xor.b64  	%rd17992, %rd17991, %rd17989;
	mul.lo.s64 	%rd17993, %rd17992, 1099511628211;
	shr.u64 	%rd17994, %rd17978, 32;
	and.b64  	%rd17995, %rd17994, 255;
	xor.b64  	%rd17996, %rd17995, %rd17993;
	mul.lo.s64 	%rd17997, %rd17996, 1099511628211;
	shr.u64 	%rd17998, %rd17978, 40;
	and.b64  	%rd17999, %rd17998, 255;
	xor.b64  	%rd18000, %rd17999, %rd17997;
	mul.lo.s64 	%rd18001, %rd18000, 1099511628211;
	shr.u64 	%rd18002, %rd17978, 48;
	and.b64  	%rd18003, %rd18002, 255;
	xor.b64  	%rd18004, %rd18003, %rd18001;
	mul.lo.s64 	%rd18005, %rd18004, 1099511628211;
	shr.u64 	%rd18006, %rd17978, 56;
	xor.b64  	%rd18007, %rd18006, %rd18005;
	mul.lo.s64 	%rd29274, %rd18007, 1099511628211;
	add.s64 	%rd29272, %rd29272, 2;
	setp.ne.s64 	%p1321, %rd29272, %rd29275;
	@%p1321 bra 	$L__BB17_153;
$L__BB17_154:
	and.b64  	%rd18008, %rd3351, 1;
	setp.eq.b64 	%p1322, %rd18008, 1;
	not.pred 	%p1323, %p1322;
	@%p1323 bra 	$L__BB17_156;
	shl.b64 	%rd18009, %rd29275, 3;
	add.s64 	%rd18010, %rd83, %rd18009;
	ld.u64 	%rd18011, [%rd18010];
	and.b64  	%rd18012, %rd18011, 255;
	xor.b64  	%rd18013, %rd18012, %rd29274;
	mul.lo.s64 	%rd18014, %rd18013, 1099511628211;
	shr.u64 	%rd18015, %rd18011, 8;
	and.b64  	%rd18016, %rd18015, 255;
	xor.b64  	%rd18017, %rd18016, %rd18014;
	mul.lo.s64 	%rd18018, %rd18017, 1099511628211;
	shr.u64 	%rd18019, %rd18011, 16;
	and.b64  	%rd18020, %rd18019, 255;
	xor.b64  	%rd18021, %rd18020, %rd18018;
	mul.lo.s64 	%rd18022, %rd18021, 1099511628211;
	shr.u64 	%rd18023, %rd18011, 24;
	and.b64  	%rd18024, %rd18023, 255;
	xor.b64  	%rd18025, %rd18024, %rd18022;
	mul.lo.s64 	%rd18026, %rd18025, 1099511628211;
	shr.u64 	%rd18027, %rd18011, 32;
	and.b64  	%rd18028, %rd18027, 255;
	xor.b64  	%rd18029, %rd18028, %rd18026;
	mul.lo.s64 	%rd18030, %rd18029, 1099511628211;
	shr.u64 	%rd18031, %rd18011, 40;
	and.b64  	%rd18032, %rd18031, 255;
	xor.b64  	%rd18033, %rd18032, %rd18030;
	mul.lo.s64 	%rd18034, %rd18033, 1099511628211;
	shr.u64 	%rd18035, %rd18011, 48;
	and.b64  	%rd18036, %rd18035, 255;
	xor.b64  	%rd18037, %rd18036, %rd18034;
	mul.lo.s64 	%rd18038, %rd18037, 1099511628211;
	shr.u64 	%rd18039, %rd18011, 56;
	xor.b64  	%rd18040, %rd18039, %rd18038;
	mul.lo.s64 	%rd29274, %rd18040, 1099511628211;
$L__BB17_156:
	setp.ge.u64 	%p1324, %rd29269, %rd29274;
	@%p1324 bra 	$L__BB17_162;
$L__BB17_157:
	add.s32 	%r1341, %r1342, 1;
	mov.u32 	%r1342, %r1340;
	bra.uni 	$L__BB17_162;
$L__BB17_158:
	setp.eq.s32 	%p1325, %r359, 0;
	@%p1325 bra 	$L__BB17_162;
	cvt.s64.s32 	%rd198, %r359;
	mov.b64 	%rd29265, 0;
$L__BB17_160:
	shl.b64 	%rd18042, %rd29265, 3;
	add.s64 	%rd18043, %rd176, %rd18042;
	ld.u64 	%rd200, [%rd18043];
	add.s64 	%rd18044, %rd83, %rd18042;
	ld.u64 	%rd201, [%rd18044];
	setp.lt.u64 	%p1326, %rd200, %rd201;
	@%p1326 bra 	$L__BB17_157;
	setp.le.u64 	%p1327, %rd200, %rd201;
	add.s64 	%rd29265, %rd29265, 1;
	setp.lt.u64 	%p1328, %rd29265, %rd198;
	and.pred  	%p1329, %p1327, %p1328;
	@%p1329 bra 	$L__BB17_160;
$L__BB17_162:
	setp.ge.s32 	%p1330, %r1341, %r1342;
	mov.u32 	%r1346, %r1342;
	@%p1330 bra 	$L__BB17_194;
	mad.lo.s32 	%r893, %r1342, 15, %r1341;
	shr.s32 	%r1346, %r893, 4;
	shl.b32 	%r894, %r1346, 3;
	add.s32 	%r896, %r857, %r894;
	ld.shared.u64 	%rd222, [%r896+2048];
	setp.eq.s64 	%p1331, %rd3351, 0;
	mov.b64 	%rd29281, -3750763034362895579;
	@%p1331 bra 	$L__BB17_169;
	setp.eq.s64 	%p1332, %rd3351, 1;
	mov.b64 	%rd29281, -3750763034362895579;
	mov.b64 	%rd29279, 0;
	@%p1332 bra 	$L__BB17_167;
	and.b64  	%rd29279, %rd3351, -2;
	mov.b64 	%rd29281, -3750763034362895579;
	mov.b64 	%rd29282, 0;
$L__BB17_166:
	shl.b64 	%rd18052, %rd29282, 3;
	add.s64 	%rd18053, %rd222, %rd18052;
	ld.u64 	%rd18054, [%rd18053];
	and.b64  	%rd18055, %rd18054, 255;
	xor.b64  	%rd18056, %rd18055, %rd29281;
	mul.lo.s64 	%rd18057, %rd18056, 1099511628211;
	shr.u64 	%rd18058, %rd18054, 8;
	and.b64  	%rd18059, %rd18058, 255;
	xor.b64  	%rd18060, %rd18059, %rd18057;
	mul.lo.s64 	%rd18061, %rd18060, 1099511628211;
	shr.u64 	%rd18062, %rd18054, 16;
	and.b64  	%rd18063, %rd18062, 255;
	xor.b64  	%rd18064, %rd18063, %rd18061;
	mul.lo.s64 	%rd18065, %rd18064, 1099511628211;
	shr.u64 	%rd18066, %rd18054, 24;
	and.b64  	%rd18067, %rd18066, 255;
	xor.b64  	%rd18068, %rd18067, %rd18065;
	mul.lo.s64 	%rd18069, %rd18068, 1099511628211;
	shr.u64 	%rd18070, %rd18054, 32;
	and.b64  	%rd18071, %rd18070, 255;
	xor.b64  	%rd18072, %rd18071, %rd18069;
	mul.lo.s64 	%rd18073, %rd18072, 1099511628211;
	shr.u64 	%rd18074, %rd18054, 40;
	and.b64  	%rd18075, %rd18074, 255;
	xor.b64  	%rd18076, %rd18075, %rd18073;
	mul.lo.s64 	%rd18077, %rd18076, 1099511628211;
	shr.u64 	%rd18078, %rd18054, 48;
	and.b64  	%rd18079, %rd18078, 255;
	xor.b64  	%rd18080, %rd18079, %rd18077;
	mul.lo.s64 	%rd18081, %rd18080, 1099511628211;
	shr.u64 	%rd18082, %rd18054, 56;
	xor.b64  	%rd18083, %rd18082, %rd18081;
	mul.lo.s64 	%rd18084, %rd18083, 1099511628211;
	ld.u64 	%rd18085, [%rd18053+8];
	and.b64  	%rd18086, %rd18085, 255;
	xor.b64  	%rd18087, %rd18086, %rd18084;
	mul.lo.s64 	%rd18088, %rd18087, 1099511628211;
	shr.u64 	%rd18089, %rd18085, 8;
	and.b64  	%rd18090, %rd18089, 255;
	xor.b64  	%rd18091, %rd18090, %rd18088;
	mul.lo.s64 	%rd18092, %rd18091, 1099511628211;
	shr.u64 	%rd18093, %rd18085, 16;
	and.b64  	%rd18094, %rd18093, 255;
	xor.b64  	%rd18095, %rd18094, %rd18092;
	mul.lo.s64 	%rd18096, %rd18095, 1099511628211;
	shr.u64 	%rd18097, %rd18085, 24;
	and.b64  	%rd18098, %rd18097, 255;
	xor.b64  	%rd18099, %rd18098, %rd18096;
	mul.lo.s64 	%rd18100, %rd18099, 1099511628211;
	shr.u64 	%rd18101, %rd18085, 32;
	and.b64  	%rd18102, %rd18101, 255;
	xor.b64  	%rd18103, %rd18102, %rd18100;
	mul.lo.s64 	%rd18104, %rd18103, 1099511628211;
	shr.u64 	%rd18105, %rd18085, 40;
	and.b64  	%rd18106, %rd18105, 255;
	xor.b64  	%rd18107, %rd18106, %rd18104;
	mul.lo.s64 	%rd18108, %rd18107, 1099511628211;
	shr.u64 	%rd18109, %rd18085, 48;
	and.b64  	%rd18110, %rd18109, 255;
	xor.b64  	%rd18111, %rd18110, %rd18108;
	mul.lo.s64 	%rd18112, %rd18111, 1099511628211;
	shr.u64 	%rd18113, %rd18085, 56;
	xor.b64  	%rd18114, %rd18113, %rd18112;
	mul.lo.s64 	%rd29281, %rd18114, 1099511628211;
	add.s64 	%rd29282, %rd29282, 2;
	setp.eq.s64 	%p1333, %rd29282, %rd29279;
	@%p1333 bra 	$L__BB17_167;
	bra.uni 	$L__BB17_166;
$L__BB17_167:
	and.b64  	%rd18115, %rd3351, 1;
	setp.eq.b64 	%p1334, %rd18115, 1;
	not.pred 	%p1335, %p1334;
	@%p1335 bra 	$L__BB17_169;
	shl.b64 	%rd18116, %rd29279, 3;
	add.s64 	%rd18117, %rd222, %rd18116;
	ld.u64 	%rd18118, [%rd18117];
	and.b64  	%rd18119, %rd18118, 255;
	xor.b64  	%rd18120, %rd18119, %rd29281;
	mul.lo.s64 	%rd18121, %rd18120, 1099511628211;
	shr.u64 	%rd18122, %rd18118, 8;
	and.b64  	%rd18123, %rd18122, 255;
	xor.b64  	%rd18124, %rd18123, %rd18121;
	mul.lo.s64 	%rd18125, %rd18124, 1099511628211;
	shr.u64 	%rd18126, %rd18118, 16;
	and.b64  	%rd18127, %rd18126, 255;
	xor.b64  	%rd18128, %rd18127, %rd18125;
	mul.lo.s64 	%rd18129, %rd18128, 1099511628211;
	shr.u64 	%rd18130, %rd18118, 24;
	and.b64  	%rd18131, %rd18130, 255;
	xor.b64  	%rd18132, %rd18131, %rd18129;
	mul.lo.s64 	%rd18133, %rd18132, 1099511628211;
	shr.u64 	%rd18134, %rd18118, 32;
	and.b64  	%rd18135, %rd18134, 255;
	xor.b64  	%rd18136, %rd18135, %rd18133;
	mul.lo.s64 	%rd18137, %rd18136, 1099511628211;
	shr.u64 	%rd18138, %rd18118, 40;
	and.b64  	%rd18139, %rd18138, 255;
	xor.b64  	%rd18140, %rd18139, %rd18137;
	mul.lo.s64 	%rd18141, %rd18140, 1099511628211;
	shr.u64 	%rd18142, %rd18118, 48;
	and.b64  	%rd18143, %rd18142, 255;
	xor.b64  	%rd18144, %rd18143, %rd18141;
	mul.lo.s64 	%rd18145, %rd18144, 1099511628211;
	shr.u64 	%rd18146, %rd18118, 56;
	xor.b64  	%rd18147, %rd18146, %rd18145;
	mul.lo.s64 	%rd29281, %rd18147, 1099511628211;
$L__BB17_169:
	setp.eq.s64 	%p1336, %rd3351, 0;
	mov.b64 	%rd29286, -3750763034362895579;
	@%p1336 bra 	$L__BB17_175;
	setp.eq.s64 	%p1337, %rd3351, 1;
	mov.b64 	%rd29286, -3750763034362895579;
	mov.b64 	%rd29287, 0;
	@%p1337 bra 	$L__BB17_173;
	mov.b64 	%rd29286, -3750763034362895579;
	mov.b64 	%rd29284, 0;
	and.b64  	%rd29287, %rd3351, -2;
$L__BB17_172:
	shl.b64 	%rd18154, %rd29284, 3;
	add.s64 	%rd18155, %rd83, %rd18154;
	ld.u64 	%rd18156, [%rd18155];
	and.b64  	%rd18157, %rd18156, 255;
	xor.b64  	%rd18158, %rd18157, %rd29286;
	mul.lo.s64 	%rd18159, %rd18158, 1099511628211;
	shr.u64 	%rd18160, %rd18156, 8;
	and.b64  	%rd18161, %rd18160, 255;
	xor.b64  	%rd18162, %rd18161, %rd18159;
	mul.lo.s64 	%rd18163, %rd18162, 1099511628211;
	shr.u64 	%rd18164, %rd18156, 16;
	and.b64  	%rd18165, %rd18164, 255;
	xor.b64  	%rd18166, %rd18165, %rd18163;
	mul.lo.s64 	%rd18167, %rd18166, 1099511628211;
	shr.u64 	%rd18168, %rd18156, 24;
	and.b64  	%rd18169, %rd18168, 255;
	xor.b64  	%rd18170, %rd18169, %rd18167;
	mul.lo.s64 	%rd18171, %rd18170, 1099511628211;
	shr.u64 	%rd18172, %rd18156, 32;
	and.b64  	%rd18173, %rd18172, 255;
	xor.b64  	%rd18174, %rd18173, %rd18171;
	mul.lo.s64 	%rd18175, %rd18174, 1099511628211;
	shr.u64 	%rd18176, %rd18156, 40;
	and.b64  	%rd18177, %rd18176, 255;
	xor.b64  	%rd18178, %rd18177, %rd18175;
	mul.lo.s64 	%rd18179, %rd18178, 1099511628211;
	shr.u64 	%rd18180, %rd18156, 48;
	and.b64  	%rd18181, %rd18180, 255;
	xor.b64  	%rd18182, %rd18181, %rd18179;
	mul.lo.s64 	%rd18183, %rd18182, 1099511628211;
	shr.u64 	%rd18184, %rd18156, 56;
	xor.b64  	%rd18185, %rd18184, %rd18183;
	mul.lo.s64 	%rd18186, %rd18185, 1099511628211;
	ld.u64 	%rd18187, [%rd18155+8];
	and.b64  	%rd18188, %rd18187, 255;
	xor.b64  	%rd18189, %rd18188, %rd18186;
	mul.lo.s64 	%rd18190, %rd18189, 1099511628211;
	shr.u64 	%rd18191, %rd18187, 8;
	and.b64  	%rd18192, %rd18191, 255;
	xor.b64  	%rd18193, %rd18192, %rd18190;
	mul.lo.s64 	%rd18194, %rd18193, 1099511628211;
	shr.u64 	%rd18195, %rd18187, 16;
	and.b64  	%rd18196, %rd18195, 255;
	xor.b64  	%rd18197, %rd18196, %rd18194;
	mul.lo.s64 	%rd18198, %rd18197, 1099511628211;
	shr.u64 	%rd18199, %rd18187, 24;
	and.b64  	%rd18200, %rd18199, 255;
	xor.b64  	%rd18201, %rd18200, %rd18198;
	mul.lo.s64 	%rd18202, %rd18201, 1099511628211;
	shr.u64 	%rd18203, %rd18187, 32;
	and.b64  	%rd18204, %rd18203, 255;
	xor.b64  	%rd18205, %rd18204, %rd18202;
	mul.lo.s64 	%rd18206, %rd18205, 1099511628211;
	shr.u64 	%rd18207, %rd18187, 40;
	and.b64  	%rd18208, %rd18207, 255;
	xor.b64  	%rd18209, %rd18208, %rd18206;
	mul.lo.s64 	%rd18210, %rd18209, 1099511628211;
	shr.u64 	%rd18211, %rd18187, 48;
	and.b64  	%rd18212, %rd18211, 255;
	xor.b64  	%rd18213, %rd18212, %rd18210;
	mul.lo.s64 	%rd18214, %rd18213, 1099511628211;
	shr.u64 	%rd18215, %rd18187, 56;
	xor.b64  	%rd18216, %rd18215, %rd18214;
	mul.lo.s64 	%rd29286, %rd18216, 1099511628211;
	add.s64 	%rd29284, %rd29284, 2;
	setp.ne.s64 	%p1338, %rd29284, %rd29287;
	@%p1338 bra 	$L__BB17_172;
$L__BB17_173:
	and.b64  	%rd18217, %rd3351, 1;
	setp.eq.b64 	%p1339, %rd18217, 1;
	not.pred 	%p1340, %p1339;
	@%p1340 bra 	$L__BB17_175;
	shl.b64 	%rd18218, %rd29287, 3;
	add.s64 	%rd18219, %rd83, %rd18218;
	ld.u64 	%rd18220, [%rd18219];
	and.b64  	%rd18221, %rd18220, 255;
	xor.b64  	%rd18222, %rd18221, %rd29286;
	mul.lo.s64 	%rd18223, %rd18222, 1099511628211;
	shr.u64 	%rd18224, %rd18220, 8;
	and.b64  	%rd18225, %rd18224, 255;
	xor.b64  	%rd18226, %rd18225, %rd18223;
	mul.lo.s64 	%rd18227, %rd18226, 1099511628211;
	shr.u64 	%rd18228, %rd18220, 16;
	and.b64  	%rd18229, %rd18228, 255;
	xor.b64  	%rd18230, %rd18229, %rd18227;
	mul.lo.s64 	%rd18231, %rd18230, 1099511628211;
	shr.u64 	%rd18232, %rd18220, 24;
	and.b64  	%rd18233, %rd18232, 255;
	xor.b64  	%rd18234, %rd18233, %rd18231;
	mul.lo.s64 	%rd18235, %rd18234, 1099511628211;
	shr.u64 	%rd18236, %rd18220, 32;
	and.b64  	%rd18237, %rd18236, 255;
	xor.b64  	%rd18238, %rd18237, %rd18235;
	mul.lo.s64 	%rd18239, %rd18238, 1099511628211;
	shr.u64 	%rd18240, %rd18220, 40;
	and.b64  	%rd18241, %rd18240, 255;
	xor.b64  	%rd18242, %rd18241, %rd18239;
	mul.lo.s64 	%rd18243, %rd18242, 1099511628211;
	shr.u64 	%rd18244, %rd18220, 48;
	and.b64  	%rd18245, %rd18244, 255;
	xor.b64  	%rd18246, %rd18245, %rd18243;
	mul.lo.s64 	%rd18247, %rd18246, 1099511628211;
	shr.u64 	%rd18248, %rd18220, 56;
	xor.b64  	%rd18249, %rd18248, %rd18247;
	mul.lo.s64 	%rd29286, %rd18249, 1099511628211;
$L__BB17_175:
	setp.eq.s64 	%p1341, %rd29281, %rd29286;
	@%p1341 bra 	$L__BB17_190;
	setp.eq.s64 	%p1342, %rd3351, 0;
	mov.b64 	%rd29294, -3750763034362895579;
	@%p1342 bra 	$L__BB17_182;
	setp.eq.s64 	%p1343, %rd3351, 1;
	mov.b64 	%rd29294, -3750763034362895579;
	mov.b64 	%rd29292, 0;
	@%p1343 bra 	$L__BB17_180;
	and.b64  	%rd29292, %rd3351, -2;
	mov.b64 	%rd29294, -3750763034362895579;
	mov.b64 	%rd29295, 0;
$L__BB17_179:
	shl.b64 	%rd18256, %rd29295, 3;
	add.s64 	%rd18257, %rd222, %rd18256;
	ld.u64 	%rd18258, [%rd18257];
	and.b64  	%rd18259, %rd18258, 255;
	xor.b64  	%rd18260, %rd18259, %rd29294;
	mul.lo.s64 	%rd18261, %rd18260, 1099511628211;
	shr.u64 	%rd18262, %rd18258, 8;
	and.b64  	%rd18263, %rd18262, 255;
	xor.b64  	%rd18264, %rd18263, %rd18261;
	mul.lo.s64 	%rd18265, %rd18264, 1099511628211;
	shr.u64 	%rd18266, %rd18258, 16;
	and.b64  	%rd18267, %rd18266, 255;
	xor.b64  	%rd18268, %rd18267, %rd18265;
	mul.lo.s64 	%rd18269, %rd18268, 1099511628211;
	shr.u64 	%rd18270, %rd18258, 24;
	and.b64  	%rd18271, %rd18270, 255;
	xor.b64  	%rd18272, %rd18271, %rd18269;
	mul.lo.s64 	%rd18273, %rd18272, 1099511628211;
	shr.u64 	%rd18274, %rd18258, 32;
	and.b64  	%rd18275, %rd18274, 255;
	xor.b64  	%rd18276, %rd18275, %rd18273;
	mul.lo.s64 	%rd18277, %rd18276, 1099511628211;
	shr.u64 	%rd18278, %rd18258, 40;
	and.b64  	%rd18279, %rd18278, 255;
	xor.b64  	%rd18280, %rd18279, %rd18277;
	mul.lo.s64 	%rd18281, %rd18280, 1099511628211;
	shr.u64 	%rd18282, %rd18258, 48;
	and.b64  	%rd18283, %rd18282, 255;
	xor.b64  	%rd18284, %rd18283, %rd18281;
	mul.lo.s64 	%rd18285, %rd18284, 1099511628211;
	shr.u64 	%rd18286, %rd18258, 56;
	xor.b64  	%rd18287, %rd18286, %rd18285;
	mul.lo.s64 	%rd18288, %rd18287, 1099511628211;
	ld.u64 	%rd18289, [%rd18257+8];
	and.b64  	%rd18290, %rd18289, 255;
	xor.b64  	%rd18291, %rd18290, %rd18288;
	mul.lo.s64 	%rd18292, %rd18291, 1099511628211;
	shr.u64 	%rd18293, %rd18289, 8;
	and.b64  	%rd18294, %rd18293, 255;
	xor.b64  	%rd18295, %rd18294, %rd18292;
	mul.lo.s64 	%rd18296, %rd18295, 1099511628211;
	shr.u64 	%rd18297, %rd18289, 16;
	and.b64  	%rd18298, %rd18297, 255;
	xor.b64  	%rd18299, %rd18298, %rd18296;
	mul.lo.s64 	%rd18300, %rd18299, 1099511628211;
	shr.u64 	%rd18301, %rd18289, 24;
	and.b64  	%rd18302, %rd18301, 255;
	xor.b64  	%rd18303, %rd18302, %rd18300;
	mul.lo.s64 	%rd18304, %rd18303, 1099511628211;
	shr.u64 	%rd18305, %rd18289, 32;
	and.b64  	%rd18306, %rd18305, 255;
	xor.b64  	%rd18307, %rd18306, %rd18304;
	mul.lo.s64 	%rd18308, %rd18307, 1099511628211;
	shr.u64 	%rd18309, %rd18289, 40;
	and.b64  	%rd18310, %rd18309, 255;
	xor.b64  	%rd18311, %rd18310, %rd18308;
	mul.lo.s64 	%rd18312, %rd18311, 1099511628211;
	shr.u64 	%rd18313, %rd18289, 48;
	and.b64  	%rd18314, %rd18313, 255;
	xor.b64  	%rd18315, %rd18314, %rd18312;
	mul.lo.s64 	%rd18316, %rd18315, 1099511628211;
	shr.u64 	%rd18317, %rd18289, 56;
	xor.b64  	%rd18318, %rd18317, %rd18316;
	mul.lo.s64 	%rd29294, %rd18318, 1099511628211;
	add.s64 	%rd29295, %rd29295, 2;
	setp.eq.s64 	%p1344, %rd29295, %rd29292;
	@%p1344 bra 	$L__BB17_180;
	bra.uni 	$L__BB17_179;
$L__BB17_180:
	and.b64  	%rd18319, %rd3351, 1;
	setp.eq.b64 	%p1345, %rd18319, 1;
	not.pred 	%p1346, %p1345;
	@%p1346 bra 	$L__BB17_182;
	shl.b64 	%rd18320, %rd29292, 3;
	add.s64 	%rd18321, %rd222, %rd18320;
	ld.u64 	%rd18322, [%rd18321];
	and.b64  	%rd18323, %rd18322, 255;
	xor.b64  	%rd18324, %rd18323, %rd29294;
	mul.lo.s64 	%rd18325, %rd18324, 1099511628211;
	shr.u64 	%rd18326, %rd18322, 8;
	and.b64  	%rd18327, %rd18326, 255;
	xor.b64  	%rd18328, %rd18327, %rd18325;
	mul.lo.s64 	%rd18329, %rd18328, 1099511628211;
	shr.u64 	%rd18330, %rd18322, 16;
	and.b64  	%rd18331, %rd18330, 255;
	xor.b64  	%rd18332, %rd18331, %rd18329;
	mul.lo.s64 	%rd18333, %rd18332, 1099511628211;
	shr.u64 	%rd18334, %rd18322, 24;
	and.b64  	%rd18335, %rd18334, 255;
	xor.b64  	%rd18336, %rd18335, %rd18333;
	mul.lo.s64 	%rd18337, %rd18336, 1099511628211;
	shr.u64 	%rd18338, %rd18322, 32;
	and.b64  	%rd18339, %rd18338, 255;
	xor.b64  	%rd18340, %rd18339, %rd18337;
	mul.lo.s64 	%rd18341, %rd18340, 1099511628211;
	shr.u64 	%rd18342, %rd18322, 40;
	and.b64  	%rd18343, %rd18342, 255;
	xor.b64  	%rd18344, %rd18343, %rd18341;
	mul.lo.s64 	%rd18345, %rd18344, 1099511628211;
	shr.u64 	%rd18346, %rd18322, 48;
	and.b64  	%rd18347, %rd18346, 255;
	xor.b64  	%rd18348, %rd18347, %rd18345;
	mul.lo.s64 	%rd18349, %rd18348, 1099511628211;
	shr.u64 	%rd18350, %rd18322, 56;
	xor.b64  	%rd18351, %rd18350, %rd18349;
	mul.lo.s64 	%rd29294, %rd18351, 1099511628211;
$L__BB17_182:
	setp.eq.s64 	%p1347, %rd3351, 0;
	mov.b64 	%rd29299, -3750763034362895579;
	@%p1347 bra 	$L__BB17_188;
	setp.eq.s64 	%p1348, %rd3351, 1;
	mov.b64 	%rd29299, -3750763034362895579;
	mov.b64 	%rd29300, 0;
	@%p1348 bra 	$L__BB17_186;
	and.b64  	%rd29300, %rd3351, -2;
	mov.b64 	%rd29299, -3750763034362895579;
	mov.b64 	%rd29297, 0;
$L__BB17_185:
	shl.b64 	%rd18358, %rd29297, 3;
	add.s64 	%rd18359, %rd83, %rd18358;
	ld.u64 	%rd18360, [%rd18359];
	and.b64  	%rd18361, %rd18360, 255;
	xor.b64  	%rd18362, %rd18361, %rd29299;
	mul.lo.s64 	%rd18363, %rd18362, 1099511628211;
	shr.u64 	%rd18364, %rd18360, 8;
	and.b64  	%rd18365, %rd18364, 255;
	xor.b64  	%rd18366, %rd18365, %rd18363;
	mul.lo.s64 	%rd18367, %rd18366, 1099511628211;
	shr.u64 	%rd18368, %rd18360, 16;
	and.b64  	%rd18369, %rd18368, 255;
	xor.b64  	%rd18370, %rd18369, %rd18367;
	mul.lo.s64 	%rd18371, %rd18370, 1099511628211;
	shr.u64 	%rd18372, %rd18360, 24;
	and.b64  	%rd18373, %rd18372, 255;
	xor.b64  	%rd18374, %rd18373, %rd18371;
	mul.lo.s64 	%rd18375, %rd18374, 1099511628211;
	shr.u64 	%rd18376, %rd18360, 32;
	and.b64  	%rd18377, %rd18376, 255;
	xor.b64  	%rd18378, %rd18377, %rd18375;
	mul.lo.s64 	%rd18379, %rd18378, 1099511628211;
	shr.u64 	%rd18380, %rd18360, 40;
	and.b64  	%rd18381, %rd18380, 255;
	xor.b64  	%rd18382, %rd18381, %rd18379;
	mul.lo.s64 	%rd18383, %rd18382, 1099511628211;
	shr.u64 	%rd18384, %rd18360, 48;
	and.b64  	%rd18385, %rd18384, 255;
	xor.b64  	%rd18386, %rd18385, %rd18383;
	mul.lo.s64 	%rd18387, %rd18386, 1099511628211;
	shr.u64 	%rd18388, %rd18360, 56;
	xor.b64  	%rd18389, %rd18388, %rd18387;
	mul.lo.s64 	%rd18390, %rd18389, 1099511628211;
	ld.u64 	%rd18391, [%rd18359+8];
	and.b64  	%rd18392, %rd18391, 255;
	xor.b64  	%rd18393, %rd18392, %rd18390;
	mul.lo.s64 	%rd18394, %rd18393, 1099511628211;
	shr.u64 	%rd18395, %rd18391, 8;
	and.b64  	%rd18396, %rd18395, 255;
	xor.b64  	%rd18397, %rd18396, %rd18394;
	mul.lo.s64 	%rd18398, %rd18397, 1099511628211;
	shr.u64 	%rd18399, %rd18391, 16;
	and.b64  	%rd18400, %rd18399, 255;
	xor.b64  	%rd18401, %rd18400, %rd18398;
	mul.lo.s64 	%rd18402, %rd18401, 1099511628211;
	shr.u64 	%rd18403, %rd18391, 24;
	and.b64  	%rd18404, %rd18403, 255;
	xor.b64  	%rd18405, %rd18404, %rd18402;
	mul.lo.s64 	%rd18406, %rd18405, 1099511628211;
	shr.u64 	%rd18407, %rd18391, 32;
	and.b64  	%rd18408, %rd18407, 255;
	xor.b64  	%rd18409, %rd18408, %rd18406;
	mul.lo.s64 	%rd18410, %rd18409, 1099511628211;
	shr.u64 	%rd18411, %rd18391, 40;
	and.b64  	%rd18412, %rd18411, 255;
	xor.b64  	%rd18413, %rd18412, %rd18410;
	mul.lo.s64 	%rd18414, %rd18413, 1099511628211;
	shr.u64 	%rd18415, %rd18391, 48;
	and.b64  	%rd18416, %rd18415, 255;
	xor.b64  	%rd18417, %rd18416, %rd18414;
	mul.lo.s64 	%rd18418, %rd18417, 1099511628211;
	shr.u64 	%rd18419, %rd18391, 56;
	xor.b64  	%rd18420, %rd18419, %rd18418;
	mul.lo.s64 	%rd29299, %rd18420, 1099511628211;
	add.s64 	%rd29297, %rd29297, 2;
	setp.ne.s64 	%p1349, %rd29297, %rd29300;
	@%p1349 bra 	$L__BB17_185;
$L__BB17_186:
	and.b64  	%rd18421, %rd3351, 1;
	setp.eq.b64 	%p1350, %rd18421, 1;
	not.pred 	%p1351, %p1350;
	@%p1351 bra 	$L__BB17_188;
	shl.b64 	%rd18422, %rd29300, 3;
	add.s64 	%rd18423, %rd83, %rd18422;
	ld.u64 	%rd18424, [%rd18423];
	and.b64  	%rd18425, %rd18424, 255;
	xor.b64  	%rd18426, %rd18425, %rd29299;
	mul.lo.s64 	%rd18427, %rd18426, 1099511628211;
	shr.u64 	%rd18428, %rd18424, 8;
	and.b64  	%rd18429, %rd18428, 255;
	xor.b64  	%rd18430, %rd18429, %rd18427;
	mul.lo.s64 	%rd18431, %rd18430, 1099511628211;
	shr.u64 	%rd18432, %rd18424, 16;
	and.b64  	%rd18433, %rd18432, 255;
	xor.b64  	%rd18434, %rd18433, %rd18431;
	mul.lo.s64 	%rd18435, %rd18434, 1099511628211;
	shr.u64 	%rd18436, %rd18424, 24;
	and.b64  	%rd18437, %rd18436, 255;
	xor.b64  	%rd18438, %rd18437, %rd18435;
	mul.lo.s64 	%rd18439, %rd18438, 1099511628211;
	shr.u64 	%rd18440, %rd18424, 32;
	and.b64  	%rd18441, %rd18440, 255;
	xor.b64  	%rd18442, %rd18441, %rd18439;
	mul.lo.s64 	%rd18443, %rd18442, 1099511628211;
	shr.u64 	%rd18444, %rd18424, 40;
	and.b64  	%rd18445, %rd18444, 255;
	xor.b64  	%rd18446, %rd18445, %rd18443;
	mul.lo.s64 	%rd18447, %rd18446, 1099511628211;
	shr.u64 	%rd18448, %rd18424, 48;
	and.b64  	%rd18449, %rd18448, 255;
	xor.b64  	%rd18450, %rd18449, %rd18447;
	mul.lo.s64 	%rd18451, %rd18450, 1099511628211;
	shr.u64 	%rd18452, %rd18424, 56;
	xor.b64  	%rd18453, %rd18452, %rd18451;
	mul.lo.s64 	%rd29299, %rd18453, 1099511628211;
$L__BB17_188:
	setp.ge.u64 	%p1352, %rd29294, %rd29299;
	@%p1352 bra 	$L__BB17_194;
$L__BB17_189:
	add.s32 	%r1341, %r1346, 1;
	mov.u32 	%r1346, %r1342;
	bra.uni 	$L__BB17_194;
$L__BB17_190:
	setp.eq.s32 	%p1353, %r359, 0;
	@%p1353 bra 	$L__BB17_194;
	cvt.s64.s32 	%rd244, %r359;
	mov.b64 	%rd29290, 0;
$L__BB17_192:
	shl.b64 	%rd18455, %rd29290, 3;
	add.s64 	%rd18456, %rd222, %rd18455;
	ld.u64 	%rd246, [%rd18456];
	add.s64 	%rd18457, %rd83, %rd18455;
	ld.u64 	%rd247, [%rd18457];
	setp.lt.u64 	%p1354, %rd246, %rd247;
	@%p1354 bra 	$L__BB17_189;
	setp.le.u64 	%p1355, %rd246, %rd247;
	add.s64 	%rd29290, %rd29290, 1;
	setp.lt.u64 	%p1356, %rd29290, %rd244;
	and.pred  	%p1357, %p1355, %p1356;
	@%p1357 bra 	$L__BB17_192;
$L__BB17_194:
	setp.ge.s32 	%p1358, %r1341, %r1346;
	@%p1358 bra 	$L__BB17_228;
	and.b64  	%rd268, %rd3351, -2;
	add.s64 	%rd269, %rd3351, -1;
$L__BB17_196:
	mov.u32 	%r38, %r1346;
	setp.eq.s64 	%p1359, %rd3351, 0;
	add.s32 	%r897, %r1341, %r38;
	shr.s32 	%r1346, %r897, 1;
	shl.b32 	%r898, %r1346, 3;
	add.s32 	%r900, %r857, %r898;
	ld.shared.u64 	%rd270, [%r900+2048];
	mov.b64 	%rd29306, -3750763034362895579;
	@%p1359 bra 	$L__BB17_202;
	setp.eq.s64 	%p1360, %rd269, 0;
	mov.b64 	%rd29306, -3750763034362895579;
	mov.b64 	%rd29304, 0;
	@%p1360 bra 	$L__BB17_200;
	mov.b64 	%rd29306, -3750763034362895579;
	mov.b64 	%rd29307, 0;
$L__BB17_199:
	shl.b64 	%rd18465, %rd29307, 3;
	add.s64 	%rd18466, %rd270, %rd18465;
	ld.u64 	%rd18467, [%rd18466];
	and.b64  	%rd18468, %rd18467, 255;
	xor.b64  	%rd18469, %rd18468, %rd29306;
	mul.lo.s64 	%rd18470, %rd18469, 1099511628211;
	shr.u64 	%rd18471, %rd18467, 8;
	and.b64  	%rd18472, %rd18471, 255;
	xor.b64  	%rd18473, %rd18472, %rd18470;
	mul.lo.s64 	%rd18474, %rd18473, 1099511628211;
	shr.u64 	%rd18475, %rd18467, 16;
	and.b64  	%rd18476, %rd18475, 255;
	xor.b64  	%rd18477, %rd18476, %rd18474;
	mul.lo.s64 	%rd18478, %rd18477, 1099511628211;
	shr.u64 	%rd18479, %rd18467, 24;
	and.b64  	%rd18480, %rd18479, 255;
	xor.b64  	%rd18481, %rd18480, %rd18478;
	mul.lo.s64 	%rd18482, %rd18481, 1099511628211;
	shr.u64 	%rd18483, %rd18467, 32;
	and.b64  	%rd18484, %rd18483, 255;
	xor.b64  	%rd18485, %rd18484, %rd18482;
	mul.lo.s64 	%rd18486, %rd18485, 1099511628211;
	shr.u64 	%rd18487, %rd18467, 40;
	and.b64  	%rd18488, %rd18487, 255;
	xor.b64  	%rd18489, %rd18488, %rd18486;
	mul.lo.s64 	%rd18490, %rd18489, 1099511628211;
	shr.u64 	%rd18491, %rd18467, 48;
	and.b64  	%rd18492, %rd18491, 255;
	xor.b64  	%rd18493, %rd18492, %rd18490;
	mul.lo.s64 	%rd18494, %rd18493, 1099511628211;
	shr.u64 	%rd18495, %rd18467, 56;
	xor.b64  	%rd18496, %rd18495, %rd18494;
	mul.lo.s64 	%rd18497, %rd18496, 1099511628211;
	ld.u64 	%rd18498, [%rd18466+8];
	and.b64  	%rd18499, %rd18498, 255;
	xor.b64  	%rd18500, %rd18499, %rd18497;
	mul.lo.s64 	%rd18501, %rd18500, 1099511628211;
	shr.u64 	%rd18502, %rd18498, 8;
	and.b64  	%rd18503, %rd18502, 255;
	xor.b64  	%rd18504, %rd18503, %rd18501;
	mul.lo.s64 	%rd18505, %rd18504, 1099511628211;
	shr.u64 	%rd18506, %rd18498, 16;
	and.b64  	%rd18507, %rd18506, 255;
	xor.b64  	%rd18508, %rd18507, %rd18505;
	mul.lo.s64 	%rd18509, %rd18508, 1099511628211;
	shr.u64 	%rd18510, %rd18498, 24;
	and.b64  	%rd18511, %rd18510, 255;
	xor.b64  	%rd18512, %rd18511, %rd18509;
	mul.lo.s64 	%rd18513, %rd18512, 1099511628211;
	shr.u64 	%rd18514, %rd18498, 32;
	and.b64  	%rd18515, %rd18514, 255;
	xor.b64  	%rd18516, %rd18515, %rd18513;
	mul.lo.s64 	%rd18517, %rd18516, 1099511628211;
	shr.u64 	%rd18518, %rd18498, 40;
	and.b64  	%rd18519, %rd18518, 255;
	xor.b64  	%rd18520, %rd18519, %rd18517;
	mul.lo.s64 	%rd18521, %rd18520, 1099511628211;
	shr.u64 	%rd18522, %rd18498, 48;
	and.b64  	%rd18523, %rd18522, 255;
	xor.b64  	%rd18524, %rd18523, %rd18521;
	mul.lo.s64 	%rd18525, %rd18524, 1099511628211;
	shr.u64 	%rd18526, %rd18498, 56;
	xor.b64  	%rd18527, %rd18526, %rd18525;
	mul.lo.s64 	%rd29306, %rd18527, 1099511628211;
	add.s64 	%rd29307, %rd29307, 2;
	setp.eq.s64 	%p1361, %rd29307, %rd268;
	mov.u64 	%rd29304, %rd268;
	@%p1361 bra 	$L__BB17_200;
	bra.uni 	$L__BB17_199;
$L__BB17_200:
	and.b64  	%rd18528, %rd3351, 1;
	setp.eq.b64 	%p1362, %rd18528, 1;
	not.pred 	%p1363, %p1362;
	@%p1363 bra 	$L__BB17_202;
	shl.b64 	%rd18529, %rd29304, 3;
	add.s64 	%rd18530, %rd270, %rd18529;
	ld.u64 	%rd18531, [%rd18530];
	and.b64  	%rd18532, %rd18531, 255;
	xor.b64  	%rd18533, %rd18532, %rd29306;
	mul.lo.s64 	%rd18534, %rd18533, 1099511628211;
	shr.u64 	%rd18535, %rd18531, 8;
	and.b64  	%rd18536, %rd18535, 255;
	xor.b64  	%rd18537, %rd18536, %rd18534;
	mul.lo.s64 	%rd18538, %rd18537, 1099511628211;
	shr.u64 	%rd18539, %rd18531, 16;
	and.b64  	%rd18540, %rd18539, 255;
	xor.b64  	%rd18541, %rd18540, %rd18538;
	mul.lo.s64 	%rd18542, %rd18541, 1099511628211;
	shr.u64 	%rd18543, %rd18531, 24;
	and.b64  	%rd18544, %rd18543, 255;
	xor.b64  	%rd18545, %rd18544, %rd18542;
	mul.lo.s64 	%rd18546, %rd18545, 1099511628211;
	shr.u64 	%rd18547, %rd18531, 32;
	and.b64  	%rd18548, %rd18547, 255;
	xor.b64  	%rd18549, %rd18548, %rd18546;
	mul.lo.s64 	%rd18550, %rd18549, 1099511628211;
	shr.u64 	%rd18551, %rd18531, 40;
	and.b64  	%rd18552, %rd18551, 255;
	xor.b64  	%rd18553, %rd18552, %rd18550;
	mul.lo.s64 	%rd18554, %rd18553, 1099511628211;
	shr.u64 	%rd18555, %rd18531, 48;
	and.b64  	%rd18556, %rd18555, 255;
	xor.b64  	%rd18557, %rd18556, %rd18554;
	mul.lo.s64 	%rd18558, %rd18557, 1099511628211;
	shr.u64 	%rd18559, %rd18531, 56;
	xor.b64  	%rd18560, %rd18559, %rd18558;
	mul.lo.s64 	%rd29306, %rd18560, 1099511628211;
$L__BB17_202:
	setp.eq.s64 	%p1364, %rd3351, 0;
	mov.b64 	%rd29311, -3750763034362895579;
	@%p1364 bra 	$L__BB17_208;
	setp.eq.s64 	%p1365, %rd269, 0;
	mov.b64 	%rd29311, -3750763034362895579;
	mov.b64 	%rd29312, 0;
	@%p1365 bra 	$L__BB17_206;
	mov.b64 	%rd29311, -3750763034362895579;
	mov.b64 	%rd29309, 0;
$L__BB17_205:
	shl.b64 	%rd18567, %rd29309, 3;
	add.s64 	%rd18568, %rd83, %rd18567;
	ld.u64 	%rd18569, [%rd18568];
	and.b64  	%rd18570, %rd18569, 255;
	xor.b64  	%rd18571, %rd18570, %rd29311;
	mul.lo.s64 	%rd18572, %rd18571, 1099511628211;
	shr.u64 	%rd18573, %rd18569, 8;
	and.b64  	%rd18574, %rd18573, 255;
	xor.b64  	%rd18575, %rd18574, %rd18572;
	mul.lo.s64 	%rd18576, %rd18575, 1099511628211;
	shr.u64 	%rd18577, %rd18569, 16;
	and.b64  	%rd18578, %rd18577, 255;
	xor.b64  	%rd18579, %rd18578, %rd18576;
	mul.lo.s64 	%rd18580, %rd18579, 1099511628211;
	shr.u64 	%rd18581, %rd18569, 24;
	and.b64  	%rd18582, %rd18581, 255;
	xor.b64  	%rd18583, %rd18582, %rd18580;
	mul.lo.s64 	%rd18584, %rd18583, 1099511628211;
	shr.u64 	%rd18585, %rd18569, 32;
	and.b64  	%rd18586, %rd18585, 255;
	xor.b64  	%rd18587, %rd18586, %rd18584;
	mul.lo.s64 	%rd18588, %rd18587, 1099511628211;
	shr.u64 	%rd18589, %rd18569, 40;
	and.b64  	%rd18590, %rd18589, 255;
	xor.b64  	%rd18591, %rd18590, %rd18588;
	mul.lo.s64 	%rd18592, %rd18591, 1099511628211;
	shr.u64 	%rd18593, %rd18569, 48;
	and.b64  	%rd18594, %rd18593, 255;
	xor.b64  	%rd18595, %rd18594, %rd18592;
	mul.lo.s64 	%rd18596, %rd18595, 1099511628211;
	shr.u64 	%rd18597, %rd18569, 56;
	xor.b64  	%rd18598, %rd18597, %rd18596;
	mul.lo.s64 	%rd18599, %rd18598, 1099511628211;
	ld.u64 	%rd18600, [%rd18568+8];
	and.b64  	%rd18601, %rd18600, 255;
	xor.b64  	%rd18602, %rd18601, %rd18599;
	mul.lo.s64 	%rd18603, %rd18602, 1099511628211;
	shr.u64 	%rd18604, %rd18600, 8;
	and.b64  	%rd18605, %rd18604, 255;
	xor.b64  	%rd18606, %rd18605, %rd18603;
	mul.lo.s64 	%rd18607, %rd18606, 1099511628211;
	shr.u64 	%rd18608, %rd18600, 16;
	and.b64  	%rd18609, %rd18608, 255;
	xor.b64  	%rd18610, %rd18609, %rd18607;
	mul.lo.s64 	%rd18611, %rd18610, 1099511628211;
	shr.u64 	%rd18612, %rd18600, 24;
	and.b64  	%rd18613, %rd18612, 255;
	xor.b64  	%rd18614, %rd18613, %rd18611;
	mul.lo.s64 	%rd18615, %rd18614, 1099511628211;
	shr.u64 	%rd18616, %rd18600, 32;
	and.b64  	%rd18617, %rd18616, 255;
	xor.b64  	%rd18618, %rd18617, %rd18615;
	mul.lo.s64 	%rd18619, %rd18618, 1099511628211;
	shr.u64 	%rd18620, %rd18600, 40;
	and.b64  	%rd18621, %rd18620, 255;
	xor.b64  	%rd18622, %rd18621, %rd18619;
	mul.lo.s64 	%rd18623, %rd18622, 1099511628211;
	shr.u64 	%rd18624, %rd18600, 48;
	and.b64  	%rd18625, %rd18624, 255;
	xor.b64  	%rd18626, %rd18625, %rd18623;
	mul.lo.s64 	%rd18627, %rd18626, 1099511628211;
	shr.u64 	%rd18628, %rd18600, 56;
	xor.b64  	%rd18629, %rd18628, %rd18627;
	mul.lo.s64 	%rd29311, %rd18629, 1099511628211;
	add.s64 	%rd29309, %rd29309, 2;
	setp.ne.s64 	%p1366, %rd29309, %rd268;
	mov.u64 	%rd29312, %rd268;
	@%p1366 bra 	$L__BB17_205;
$L__BB17_206:
	and.b64  	%rd18630, %rd3351, 1;
	setp.eq.b64 	%p1367, %rd18630, 1;
	not.pred 	%p1368, %p1367;
	@%p1368 bra 	$L__BB17_208;
	shl.b64 	%rd18631, %rd29312, 3;
	add.s64 	%rd18632, %rd83, %rd18631;
	ld.u64 	%rd18633, [%rd18632];
	and.b64  	%rd18634, %rd18633, 255;
	xor.b64  	%rd18635, %rd18634, %rd29311;
	mul.lo.s64 	%rd18636, %rd18635, 1099511628211;
	shr.u64 	%rd18637, %rd18633, 8;
	and.b64  	%rd18638, %rd18637, 255;
	xor.b64  	%rd18639, %rd18638, %rd18636;
	mul.lo.s64 	%rd18640, %rd18639, 1099511628211;
	shr.u64 	%rd18641, %rd18633, 16;
	and.b64  	%rd18642, %rd18641, 255;
	xor.b64  	%rd18643, %rd18642, %rd18640;
	mul.lo.s64 	%rd18644, %rd18643, 1099511628211;
	shr.u64 	%rd18645, %rd18633, 24;
	and.b64  	%rd18646, %rd18645, 255;
	xor.b64  	%rd18647, %rd18646, %rd18644;
	mul.lo.s64 	%rd18648, %rd18647, 1099511628211;
	shr.u64 	%rd18649, %rd18633, 32;
	and.b64  	%rd18650, %rd18649, 255;
	xor.b64  	%rd18651, %rd18650, %rd18648;
	mul.lo.s64 	%rd18652, %rd18651, 1099511628211;
	shr.u64 	%rd18653, %rd18633, 40;
	and.b64  	%rd18654, %rd18653, 255;
	xor.b64  	%rd18655, %rd18654, %rd18652;
	mul.lo.s64 	%rd18656, %rd18655, 1099511628211;
	shr.u64 	%rd18657, %rd18633, 48;
	and.b64  	%rd18658, %rd18657, 255;
	xor.b64  	%rd18659, %rd18658, %rd18656;
	mul.lo.s64 	%rd18660, %rd18659, 1099511628211;
	shr.u64 	%rd18661, %rd18633, 56;
	xor.b64  	%rd18662, %rd18661, %rd18660;
	mul.lo.s64 	%rd29311, %rd18662, 1099511628211;
$L__BB17_208:
	setp.eq.s64 	%p1369, %rd29306, %rd29311;
	@%p1369 bra 	$L__BB17_223;
	setp.eq.s64 	%p1370, %rd3351, 0;
	mov.b64 	%rd29319, -3750763034362895579;
	@%p1370 bra 	$L__BB17_215;
	setp.eq.s64 	%p1371, %rd269, 0;
	mov.b64 	%rd29319, -3750763034362895579;
	mov.b64 	%rd29317, 0;
	@%p1371 bra 	$L__BB17_213;
	mov.b64 	%rd29319, -3750763034362895579;
	mov.b64 	%rd29320, 0;
$L__BB17_212:
	shl.b64 	%rd18669, %rd29320, 3;
	add.s64 	%rd18670, %rd270, %rd18669;
	ld.u64 	%rd18671, [%rd18670];
	and.b64  	%rd18672, %rd18671, 255;
	xor.b64  	%rd18673, %rd18672, %rd29319;
	mul.lo.s64 	%rd18674, %rd18673, 1099511628211;
	shr.u64 	%rd18675, %rd18671, 8;
	and.b64  	%rd18676, %rd18675, 255;
	xor.b64  	%rd18677, %rd18676, %rd18674;
	mul.lo.s64 	%rd18678, %rd18677, 1099511628211;
	shr.u64 	%rd18679, %rd18671, 16;
	and.b64  	%rd18680, %rd18679, 255;
	xor.b64  	%rd18681, %rd18680, %rd18678;
	mul.lo.s64 	%rd18682, %rd18681, 1099511628211;
	shr.u64 	%rd18683, %rd18671, 24;
	and.b64  	%rd18684, %rd18683, 255;
	xor.b64  	%rd18685, %rd18684, %rd18682;
	mul.lo.s64 	%rd18686, %rd18685, 1099511628211;
	shr.u64 	%rd18687, %rd18671, 32;
	and.b64  	%rd18688, %rd18687, 255;
	xor.b64  	%rd18689, %rd18688, %rd18686;
	mul.lo.s64 	%rd18690, %rd18689, 1099511628211;
	shr.u64 	%rd18691, %rd18671, 40;
	and.b64  	%rd18692, %rd18691, 255;
	xor.b64  	%rd18693, %rd18692, %rd18690;
	mul.lo.s64 	%rd18694, %rd18693, 1099511628211;
	shr.u64 	%rd18695, %rd18671, 48;
	and.b64  	%rd18696, %rd18695, 255;
	xor.b64  	%rd18697, %rd18696, %rd18694;
	mul.lo.s64 	%rd18698, %rd18697, 1099511628211;
	shr.u64 	%rd18699, %rd18671, 56;
	xor.b64  	%rd18700, %rd18699, %rd18698;
	mul.lo.s64 	%rd18701, %rd18700, 1099511628211;
	ld.u64 	%rd18702, [%rd18670+8];
	and.b64  	%rd18703, %rd18702, 255;
	xor.b64  	%rd18704, %rd18703, %rd18701;
	mul.lo.s64 	%rd18705, %rd18704, 1099511628211;
	shr.u64 	%rd18706, %rd18702, 8;
	and.b64  	%rd18707, %rd18706, 255;
	xor.b64  	%rd18708, %rd18707, %rd18705;
	mul.lo.s64 	%rd18709, %rd18708, 1099511628211;
	shr.u64 	%rd18710, %rd18702, 16;
	and.b64  	%rd18711, %rd18710, 255;
	xor.b64  	%rd18712, %rd18711, %rd18709;
	mul.lo.s64 	%rd18713, %rd18712, 1099511628211;
	shr.u64 	%rd18714, %rd18702, 24;
	and.b64  	%rd18715, %rd18714, 255;
	xor.b64  	%rd18716, %rd18715, %rd18713;
	mul.lo.s64 	%rd18717, %rd18716, 1099511628211;
	shr.u64 	%rd18718, %rd18702, 32;
	and.b64  	%rd18719, %rd18718, 255;
	xor.b64  	%rd18720, %rd18719, %rd18717;
	mul.lo.s64 	%rd18721, %rd18720, 1099511628211;
	shr.u64 	%rd18722, %rd18702, 40;
	and.b64  	%rd18723, %rd18722, 255;
	xor.b64  	%rd18724, %rd18723, %rd18721;
	mul.lo.s64 	%rd18725, %rd18724, 1099511628211;
	shr.u64 	%rd18726, %rd18702, 48;
	and.b64  	%rd18727, %rd18726, 255;
	xor.b64  	%rd18728, %rd18727, %rd18725;
	mul.lo.s64 	%rd18729, %rd18728, 1099511628211;
	shr.u64 	%rd18730, %rd18702, 56;
	xor.b64  	%rd18731, %rd18730, %rd18729;
	mul.lo.s64 	%rd29319, %rd18731, 1099511628211;
	add.s64 	%rd29320, %rd29320, 2;
	setp.eq.s64 	%p1372, %rd29320, %rd268;
	mov.u64 	%rd29317, %rd268;
	@%p1372 bra 	$L__BB17_213;
	bra.uni 	$L__BB17_212;
$L__BB17_213:
	and.b64  	%rd18732, %rd3351, 1;
	setp.eq.b64 	%p1373, %rd18732, 1;
	not.pred 	%p1374, %p1373;
	@%p1374 bra 	$L__BB17_215;
	shl.b64 	%rd18733, %rd29317, 3;
	add.s64 	%rd18734, %rd270, %rd18733;
	ld.u64 	%rd18735, [%rd18734];
	and.b64  	%rd18736, %rd18735, 255;
	xor.b64  	%rd18737, %rd18736, %rd29319;
	mul.lo.s64 	%rd18738, %rd18737, 1099511628211;
	shr.u64 	%rd18739, %rd18735, 8;
	and.b64  	%rd18740, %rd18739, 255;
	xor.b64  	%rd18741, %rd18740, %rd18738;
	mul.lo.s64 	%rd18742, %rd18741, 1099511628211;
	shr.u64 	%rd18743, %rd18735, 16;
	and.b64  	%rd18744, %rd18743, 255;
	xor.b64  	%rd18745, %rd18744, %rd18742;
	mul.lo.s64 	%rd18746, %rd18745, 1099511628211;
	shr.u64 	%rd18747, %rd18735, 24;
	and.b64  	%rd18748, %rd18747, 255;
	xor.b64  	%rd18749, %rd18748, %rd18746;
	mul.lo.s64 	%rd18750, %rd18749, 1099511628211;
	shr.u64 	%rd18751, %rd18735, 32;
	and.b64  	%rd18752, %rd18751, 255;
	xor.b64  	%rd18753, %rd18752, %rd18750;
	mul.lo.s64 	%rd18754, %rd18753, 1099511628211;
	shr.u64 	%rd18755, %rd18735, 40;
	and.b64  	%rd18756, %rd18755, 255;
	xor.b64  	%rd18757, %rd18756, %rd18754;
	mul.lo.s64 	%rd18758, %rd18757, 1099511628211;
	shr.u64 	%rd18759, %rd18735, 48;
	and.b64  	%rd18760, %rd18759, 255;
	xor.b64  	%rd18761, %rd18760, %rd18758;
	mul.lo.s64 	%rd18762, %rd18761, 1099511628211;
	shr.u64 	%rd18763, %rd18735, 56;
	xor.b64  	%rd18764, %rd18763, %rd18762;
	mul.lo.s64 	%rd29319, %rd18764, 1099511628211;
$L__BB17_215:
	setp.eq.s64 	%p1375, %rd3351, 0;
	mov.b64 	%rd29324, -3750763034362895579;
	@%p1375 bra 	$L__BB17_221;
	setp.eq.s64 	%p1376, %rd269, 0;
	mov.b64 	%rd29324, -3750763034362895579;
	mov.b64 	%rd29325, 0;
	@%p1376 bra 	$L__BB17_219;
	mov.b64 	%rd29324, -3750763034362895579;
	mov.b64 	%rd29322, 0;
$L__BB17_218:
	shl.b64 	%rd18771, %rd29322, 3;
	add.s64 	%rd18772, %rd83, %rd18771;
	ld.u64 	%rd18773, [%rd18772];
	and.b64  	%rd18774, %rd18773, 255;
	xor.b64  	%rd18775, %rd18774, %rd29324;
	mul.lo.s64 	%rd18776, %rd18775, 1099511628211;
	shr.u64 	%rd18777, %rd18773, 8;
	and.b64  	%rd18778, %rd18777, 255;
	xor.b64  	%rd18779, %rd18778, %rd18776;
	mul.lo.s64 	%rd18780, %rd18779, 1099511628211;
	shr.u64 	%rd18781, %rd18773, 16;
	and.b64  	%rd18782, %rd18781, 255;
	xor.b64  	%rd18783, %rd18782, %rd18780;
	mul.lo.s64 	%rd18784, %rd18783, 1099511628211;
	shr.u64 	%rd18785, %rd18773, 24;
	and.b64  	%rd18786, %rd18785, 255;
	xor.b64  	%rd18787, %rd18786, %rd18784;
	mul.lo.s64 	%rd18788, %rd18787, 1099511628211;
	shr.u64 	%rd18789, %rd18773, 32;
	and.b64  	%rd18790, %rd18789, 255;
	xor.b64  	%rd18791, %rd18790, %rd18788;
	mul.lo.s64 	%rd18792, %rd18791, 1099511628211;
	shr.u64 	%rd18793, %rd18773, 40;
	and.b64  	%rd18794, %rd18793, 255;
	xor.b64  	%rd18795, %rd18794, %rd18792;
	mul.lo.s64 	%rd18796, %rd18795, 1099511628211;
	shr.u64 	%rd18797, %rd18773, 48;
	and.b64  	%rd18798, %rd18797, 255;
	xor.b64  	%rd18799, %rd18798, %rd18796;
	mul.lo.s64 	%rd18800, %rd18799, 1099511628211;
	shr.u64 	%rd18801, %rd18773, 56;
	xor.b64  	%rd18802, %rd18801, %rd18800;
	mul.lo.s64 	%rd18803, %rd18802, 1099511628211;
	ld.u64 	%rd18804, [%rd18772+8];
	and.b64  	%rd18805, %rd18804, 255;
	xor.b64  	%rd18806, %rd18805, %rd18803;
	mul.lo.s64 	%rd18807, %rd18806, 1099511628211;
	shr.u64 	%rd18808, %rd18804, 8;
	and.b64  	%rd18809, %rd18808, 255;
	xor.b64  	%rd18810, %rd18809, %rd18807;
	mul.lo.s64 	%rd18811, %rd18810, 1099511628211;
	shr.u64 	%rd18812, %rd18804, 16;
	and.b64  	%rd18813, %rd18812, 255;
	xor.b64  	%rd18814, %rd18813, %rd18811;
	mul.lo.s64 	%rd18815, %rd18814, 1099511628211;
	shr.u64 	%rd18816, %rd18804, 24;
	and.b64  	%rd18817, %rd18816, 255;
	xor.b64  	%rd18818, %rd18817, %rd18815;
	mul.lo.s64 	%rd18819, %rd18818, 1099511628211;
	shr.u64 	%rd18820, %rd18804, 32;
	and.b64  	%rd18821, %rd18820, 255;
	xor.b64  	%rd18822, %rd18821, %rd18819;
	mul.lo.s64 	%rd18823, %rd18822, 1099511628211;
	shr.u64 	%rd18824, %rd18804, 40;
	and.b64  	%rd18825, %rd18824, 255;
	xor.b64  	%rd18826, %rd18825, %rd18823;
	mul.lo.s64 	%rd18827, %rd18826, 1099511628211;
	shr.u64 	%rd18828, %rd18804, 48;
	and.b64  	%rd18829, %rd18828, 255;
	xor.b64  	%rd18830, %rd18829, %rd18827;
	mul.lo.s64 	%rd18831, %rd18830, 1099511628211;
	shr.u64 	%rd18832, %rd18804, 56;
	xor.b64  	%rd18833, %rd18832, %rd18831;
	mul.lo.s64 	%rd29324, %rd18833, 1099511628211;
	add.s64 	%rd29322, %rd29322, 2;
	setp.ne.s64 	%p1377, %rd29322, %rd268;
	mov.u64 	%rd29325, %rd268;
	@%p1377 bra 	$L__BB17_218;
$L__BB17_219:
	and.b64  	%rd18834, %rd3351, 1;
	setp.eq.b64 	%p1378, %rd18834, 1;
	not.pred 	%p1379, %p1378;
	@%p1379 bra 	$L__BB17_221;
	shl.b64 	%rd18835, %rd29325, 3;
	add.s64 	%rd18836, %rd83, %rd18835;
	ld.u64 	%rd18837, [%rd18836];
	and.b64  	%rd18838, %rd18837, 255;
	xor.b64  	%rd18839, %rd18838, %rd29324;
	mul.lo.s64 	%rd18840, %rd18839, 1099511628211;
	shr.u64 	%rd18841, %rd18837, 8;
	and.b64  	%rd18842, %rd18841, 255;
	xor.b64  	%rd18843, %rd18842, %rd18840;
	mul.lo.s64 	%rd18844, %rd18843, 1099511628211;
	shr.u64 	%rd18845, %rd18837, 16;
	and.b64  	%rd18846, %rd18845, 255;
	xor.b64  	%rd18847, %rd18846, %rd18844;
	mul.lo.s64 	%rd18848, %rd18847, 1099511628211;
	shr.u64 	%rd18849, %rd18837, 24;
	and.b64  	%rd18850, %rd18849, 255;
	xor.b64  	%rd18851, %rd18850, %rd18848;
	mul.lo.s64 	%rd18852, %rd18851, 1099511628211;
	shr.u64 	%rd18853, %rd18837, 32;
	and.b64  	%rd18854, %rd18853, 255;
	xor.b64  	%rd18855, %rd18854, %rd18852;
	mul.lo.s64 	%rd18856, %rd18855, 1099511628211;
	shr.u64 	%rd18857, %rd18837, 40;
	and.b64  	%rd18858, %rd18857, 255;
	xor.b64  	%rd18859, %rd18858, %rd18856;
	mul.lo.s64 	%rd18860, %rd18859, 1099511628211;
	shr.u64 	%rd18861, %rd18837, 48;
	and.b64  	%rd18862, %rd18861, 255;
	xor.b64  	%rd18863, %rd18862, %rd18860;
	mul.lo.s64 	%rd18864, %rd18863, 1099511628211;
	shr.u64 	%rd18865, %rd18837, 56;
	xor.b64  	%rd18866, %rd18865, %rd18864;
	mul.lo.s64 	%rd29324, %rd18866, 1099511628211;
$L__BB17_221:
	setp.ge.u64 	%p1380, %rd29319, %rd29324;
	@%p1380 bra 	$L__BB17_227;
$L__BB17_222:
	add.s32 	%r1341, %r1346, 1;
	mov.u32 	%r1346, %r38;
	bra.uni 	$L__BB17_227;
$L__BB17_223:
	setp.eq.s32 	%p1381, %r359, 0;
	@%p1381 bra 	$L__BB17_227;
	mov.b64 	%rd29315, 0;
$L__BB17_225:
	shl.b64 	%rd18868, %rd29315, 3;
	add.s64 	%rd18869, %rd270, %rd18868;
	ld.u64 	%rd291, [%rd18869];
	add.s64 	%rd18870, %rd83, %rd18868;
	ld.u64 	%rd292, [%rd18870];
	setp.lt.u64 	%p1382, %rd291, %rd292;
	@%p1382 bra 	$L__BB17_222;
	setp.le.u64 	%p1383, %rd291, %rd292;
	add.s64 	%rd29315, %rd29315, 1;
	cvt.s64.s32 	%rd18871, %r359;
	setp.lt.u64 	%p1384, %rd29315, %rd18871;
	and.pred  	%p1385, %p1383, %p1384;
	@%p1385 bra 	$L__BB17_225;
$L__BB17_227:
	setp.lt.s32 	%p1386, %r1341, %r1346;
	@%p1386 bra 	$L__BB17_196;
$L__BB17_228:
	setp.lt.s32 	%p1387, %r18, 1;
	mov.b32 	%r1354, 0;
	mov.u32 	%r1351, %r18;
	@%p1387 bra 	$L__BB17_260;
	mul.lo.s32 	%r902, %r18, 511;
	shr.s32 	%r1351, %r902, 9;
	shl.b32 	%r903, %r1351, 3;
	add.s32 	%r904, %r9, %r903;
	ld.shared.u64 	%rd312, [%r904];
	setp.eq.s64 	%p1388, %rd3351, 0;
	mov.b64 	%rd29331, -3750763034362895579;
	@%p1388 bra 	$L__BB17_235;
	setp.eq.s64 	%p1389, %rd3351, 1;
	mov.b64 	%rd29331, -3750763034362895579;
	mov.b64 	%rd29329, 0;
	@%p1389 bra 	$L__BB17_233;
	and.b64  	%rd29329, %rd3351, -2;
	mov.b64 	%rd29331, -3750763034362895579;
	mov.b64 	%rd29332, 0;
$L__BB17_232:
	shl.b64 	%rd18878, %rd29332, 3;
	add.s64 	%rd18879, %rd312, %rd18878;
	ld.u64 	%rd18880, [%rd18879];
	and.b64  	%rd18881, %rd18880, 255;
	xor.b64  	%rd18882, %rd18881, %rd29331;
	mul.lo.s64 	%rd18883, %rd18882, 1099511628211;
	shr.u64 	%rd18884, %rd18880, 8;
	and.b64  	%rd18885, %rd18884, 255;
	xor.b64  	%rd18886, %rd18885, %rd18883;
	mul.lo.s64 	%rd18887, %rd18886, 1099511628211;
	shr.u64 	%rd18888, %rd18880, 16;
	and.b64  	%rd18889, %rd18888, 255;
	xor.b64  	%rd18890, %rd18889, %rd18887;
	mul.lo.s64 	%rd18891, %rd18890, 1099511628211;
	shr.u64 	%rd18892, %rd18880, 24;
	and.b64  	%rd18893, %rd18892, 255;
	xor.b64  	%rd18894, %rd18893, %rd18891;
	mul.lo.s64 	%rd18895, %rd18894, 1099511628211;
	shr.u64 	%rd18896, %rd18880, 32;
	and.b64  	%rd18897, %rd18896, 255;
	xor.b64  	%rd18898, %rd18897, %rd18895;
	mul.lo.s64 	%rd18899, %rd18898, 1099511628211;
	shr.u64 	%rd18900, %rd18880, 40;
	and.b64  	%rd18901, %rd18900, 255;
	xor.b64  	%rd18902, %rd18901, %rd18899;
	mul.lo.s64 	%rd18903, %rd18902, 1099511628211;
	shr.u64 	%rd18904, %rd18880, 48;
	and.b64  	%rd18905, %rd18904, 255;
	xor.b64  	%rd18906, %rd18905, %rd18903;
	mul.lo.s64 	%rd18907, %rd18906, 1099511628211;
	shr.u64 	%rd18908, %rd18880, 56;
	xor.b64  	%rd18909, %rd18908, %rd18907;
	mul.lo.s64 	%rd18910, %rd18909, 1099511628211;
	ld.u64 	%rd18911, [%rd18879+8];
	and.b64  	%rd18912, %rd18911, 255;
	xor.b64  	%rd18913, %rd18912, %rd18910;
	mul.lo.s64 	%rd18914, %rd18913, 1099511628211;
	shr.u64 	%rd18915, %rd18911, 8;
	and.b64  	%rd18916, %rd18915, 255;
	xor.b64  	%rd18917, %rd18916, %rd18914;
	mul.lo.s64 	%rd18918, %rd18917, 1099511628211;
	shr.u64 	%rd18919, %rd18911, 16;
	and.b64  	%rd18920, %rd18919, 255;
	xor.b64  	%rd18921, %rd18920, %rd18918;
	mul.lo.s64 	%rd18922, %rd18921, 1099511628211;
	shr.u64 	%rd18923, %rd18911, 24;
	and.b64  	%rd18924, %rd18923, 255;
	xor.b64  	%rd18925, %rd18924, %rd18922;
	mul.lo.s64 	%rd18926, %rd18925, 1099511628211;
	shr.u64 	%rd18927, %rd18911, 32;
	and.b64  	%rd18928, %rd18927, 255;
	xor.b64  	%rd18929, %rd18928, %rd18926;
	mul.lo.s64 	%rd18930, %rd18929, 1099511628211;
	shr.u64 	%rd18931, %rd18911, 40;
	and.b64  	%rd18932, %rd18931, 255;
	xor.b64  	%rd18933, %rd18932, %rd18930;
	mul.lo.s64 	%rd18934, %rd18933, 1099511628211;
	shr.u64 	%rd18935, %rd18911, 48;
	and.b64  	%rd18936, %rd18935, 255;
	xor.b64  	%rd18937, %rd18936, %rd18934;
	mul.lo.s64 	%rd18938, %rd18937, 1099511628211;
	shr.u64 	%rd18939, %rd18911, 56;
	xor.b64  	%rd18940, %rd18939, %rd18938;
	mul.lo.s64 	%rd29331, %rd18940, 1099511628211;
	add.s64 	%rd29332, %rd29332, 2;
	setp.eq.s64 	%p1390, %rd29332, %rd29329;
	@%p1390 bra 	$L__BB17_233;
	bra.uni 	$L__BB17_232;
$L__BB17_233:
	and.b64  	%rd18941, %rd3351, 1;
	setp.eq.b64 	%p1391, %rd18941, 1;
	not.pred 	%p1392, %p1391;
	@%p1392 bra 	$L__BB17_235;
	shl.b64 	%rd18942, %rd29329, 3;
	add.s64 	%rd18943, %rd312, %rd18942;
	ld.u64 	%rd18944, [%rd18943];
	and.b64  	%rd18945, %rd18944, 255;
	xor.b64  	%rd18946, %rd18945, %rd29331;
	mul.lo.s64 	%rd18947, %rd18946, 1099511628211;
	shr.u64 	%rd18948, %rd18944, 8;
	and.b64  	%rd18949, %rd18948, 255;
	xor.b64  	%rd18950, %rd18949, %rd18947;
	mul.lo.s64 	%rd18951, %rd18950, 1099511628211;
	shr.u64 	%rd18952, %rd18944, 16;
	and.b64  	%rd18953, %rd18952, 255;
	xor.b64  	%rd18954, %rd18953, %rd18951;
	mul.lo.s64 	%rd18955, %rd18954, 1099511628211;
	shr.u64 	%rd18956, %rd18944, 24;
	and.b64  	%rd18957, %rd18956, 255;
	xor.b64  	%rd18958, %rd18957, %rd18955;
	mul.lo.s64 	%rd18959, %rd18958, 1099511628211;
	shr.u64 	%rd18960, %rd18944, 32;
	and.b64  	%rd18961, %rd18960, 255;
	xor.b64  	%rd18962, %rd18961, %rd18959;
	mul.lo.s64 	%rd18963, %rd18962, 1099511628211;
	shr.u64 	%rd18964, %rd18944, 40;
	and.b64  	%rd18965, %rd18964, 255;
	xor.b64  	%rd18966, %rd18965, %rd18963;
	mul.lo.s64 	%rd18967, %rd18966, 1099511628211;
	shr.u64 	%rd18968, %rd18944, 48;
	and.b64  	%rd18969, %rd18968, 255;
	xor.b64  	%rd18970, %rd18969, %rd18967;
	mul.lo.s64 	%rd18971, %rd18970, 1099511628211;
	shr.u64 	%rd18972, %rd18944, 56;
	xor.b64  	%rd18973, %rd18972, %rd18971;
	mul.lo.s64 	%rd29331, %rd18973, 1099511628211;
$L__BB17_235:
	setp.eq.s64 	%p1393, %rd3351, 0;
	mov.b64 	%rd29336, -3750763034362895579;
	@%p1393 bra 	$L__BB17_241;
	setp.eq.s64 	%p1394, %rd3351, 1;
	mov.b64 	%rd29336, -3750763034362895579;
	mov.b64 	%rd29337, 0;
	@%p1394 bra 	$L__BB17_239;
	mov.b64 	%rd29336, -3750763034362895579;
	mov.b64 	%rd29334, 0;
	and.b64  	%rd29337, %rd3351, -2;
$L__BB17_238:
	shl.b64 	%rd18980, %rd29334, 3;
	add.s64 	%rd18981, %rd83, %rd18980;
	ld.u64 	%rd18982, [%rd18981];
	and.b64  	%rd18983, %rd18982, 255;
	xor.b64  	%rd18984, %rd18983, %rd29336;
	mul.lo.s64 	%rd18985, %rd18984, 1099511628211;
	shr.u64 	%rd18986, %rd18982, 8;
	and.b64  	%rd18987, %rd18986, 255;
	xor.b64  	%rd18988, %rd18987, %rd18985;
	mul.lo.s64 	%rd18989, %rd18988, 1099511628211;
	shr.u64 	%rd18990, %rd18982, 16;
	and.b64  	%rd18991, %rd18990, 255;
	xor.b64  	%rd18992, %rd18991, %rd18989;
	mul.lo.s64 	%rd18993, %rd18992, 1099511628211;
	shr.u64 	%rd18994, %rd18982, 24;
	and.b64  	%rd18995, %rd18994, 255;
	xor.b64  	%rd18996, %rd18995, %rd18993;
	mul.lo.s64 	%rd18997, %rd18996, 1099511628211;
	shr.u64 	%rd18998, %rd18982, 32;
	and.b64  	%rd18999, %rd18998, 255;
	xor.b64  	%rd19000, %rd18999, %rd18997;
	mul.lo.s64 	%rd19001, %rd19000, 1099511628211;
	shr.u64 	%rd19002, %rd18982, 40;
	and.b64  	%rd19003, %rd19002, 255;
	xor.b64  	%rd19004, %rd19003, %rd19001;
	mul.lo.s64 	%rd19005, %rd19004, 1099511628211;
	shr.u64 	%rd19006, %rd18982, 48;
	and.b64  	%rd19007, %rd19006, 255;
	xor.b64  	%rd19008, %rd19007, %rd19005;
	mul.lo.s64 	%rd19009, %rd19008, 1099511628211;
	shr.u64 	%rd19010, %rd18982, 56;
	xor.b64  	%rd19011, %rd19010, %rd19009;
	mul.lo.s64 	%rd19012, %rd19011, 1099511628211;
	ld.u64 	%rd19013, [%rd18981+8];
	and.b64  	%rd19014, %rd19013, 255;
	xor.b64  	%rd19015, %rd19014, %rd19012;
	mul.lo.s64 	%rd19016, %rd19015, 1099511628211;
	shr.u64 	%rd19017, %rd19013, 8;
	and.b64  	%rd19018, %rd19017, 255;
	xor.b64  	%rd19019, %rd19018, %rd19016;
	mul.lo.s64 	%rd19020, %rd19019, 1099511628211;
	shr.u64 	%rd19021, %rd19013, 16;
	and.b64  	%rd19022, %rd19021, 255;
	xor.b64  	%rd19023, %rd19022, %rd19020;
	mul.lo.s64 	%rd19024, %rd19023, 1099511628211;
	shr.u64 	%rd19025, %rd19013, 24;
	and.b64  	%rd19026, %rd19025, 255;
	xor.b64  	%rd19027, %rd19026, %rd19024;
	mul.lo.s64 	%rd19028, %rd19027, 1099511628211;
	shr.u64 	%rd19029, %rd19013, 32;
	and.b64  	%rd19030, %rd19029, 255;
	xor.b64  	%rd19031, %rd19030, %rd19028;
	mul.lo.s64 	%rd19032, %rd19031, 1099511628211;
	shr.u64 	%rd19033, %rd19013, 40;
	and.b64  	%rd19034, %rd19033, 255;
	xor.b64  	%rd19035, %rd19034, %rd19032;
	mul.lo.s64 	%rd19036, %rd19035, 1099511628211;
	shr.u64 	%rd19037, %rd19013, 48;
	and.b64  	%rd19038, %rd19037, 255;
	xor.b64  	%rd19039, %rd19038, %rd19036;
	mul.lo.s64 	%rd19040, %rd19039, 1099511628211;
	shr.u64 	%rd19041, %rd19013, 56;
	xor.b64  	%rd19042, %rd19041, %rd19040;
	mul.lo.s64 	%rd29336, %rd19042, 1099511628211;
	add.s64 	%rd29334, %rd29334, 2;
	setp.ne.s64 	%p1395, %rd29334, %rd29337;
	@%p1395 bra 	$L__BB17_238;
$L__BB17_239:
	and.b64  	%rd19043, %rd3351, 1;
	setp.eq.b64 	%p1396, %rd19043, 1;
	not.pred 	%p1397, %p1396;
	@%p1397 bra 	$L__BB17_241;
	shl.b64 	%rd19044, %rd29337, 3;
	add.s64 	%rd19045, %rd83, %rd19044;
	ld.u64 	%rd19046, [%rd19045];
	and.b64  	%rd19047, %rd19046, 255;
	xor.b64  	%rd19048, %rd19047, %rd29336;
	mul.lo.s64 	%rd19049, %rd19048, 1099511628211;
	shr.u64 	%rd19050, %rd19046, 8;
	and.b64  	%rd19051, %rd19050, 255;
	xor.b64  	%rd19052, %rd19051, %rd19049;
	mul.lo.s64 	%rd19053, %rd19052, 1099511628211;
	shr.u64 	%rd19054, %rd19046, 16;
	and.b64  	%rd19055, %rd19054, 255;
	xor.b64  	%rd19056, %rd19055, %rd19053;
	mul.lo.s64 	%rd19057, %rd19056, 1099511628211;
	shr.u64 	%rd19058, %rd19046, 24;
	and.b64  	%rd19059, %rd19058, 255;
	xor.b64  	%rd19060, %rd19059, %rd19057;
	mul.lo.s64 	%rd19061, %rd19060, 1099511628211;
	shr.u64 	%rd19062, %rd19046, 32;
	and.b64  	%rd19063, %rd19062, 255;
	xor.b64  	%rd19064, %rd19063, %rd19061;
	mul.lo.s64 	%rd19065, %rd19064, 1099511628211;
	shr.u64 	%rd19066, %rd19046, 40;
	and.b64  	%rd19067, %rd19066, 255;
	xor.b64  	%rd19068, %rd19067, %rd19065;
	mul.lo.s64 	%rd19069, %rd19068, 1099511628211;
	shr.u64 	%rd19070, %rd19046, 48;
	and.b64  	%rd19071, %rd19070, 255;
	xor.b64  	%rd19072, %rd19071, %rd19069;
	mul.lo.s64 	%rd19073, %rd19072, 1099511628211;
	shr.u64 	%rd19074, %rd19046, 56;
	xor.b64  	%rd19075, %rd19074, %rd19073;
	mul.lo.s64 	%rd29336, %rd19075, 1099511628211;
$L__BB17_241:
	setp.eq.s64 	%p1398, %rd29331, %rd29336;
	@%p1398 bra 	$L__BB17_256;
	setp.eq.s64 	%p1399, %rd3351, 0;
	mov.b64 	%rd29344, -3750763034362895579;
	@%p1399 bra 	$L__BB17_248;
	setp.eq.s64 	%p1400, %rd3351, 1;
	mov.b64 	%rd29344, -3750763034362895579;
	mov.b64 	%rd29342, 0;
	@%p1400 bra 	$L__BB17_246;
	and.b64  	%rd29342, %rd3351, -2;
	mov.b64 	%rd29344, -3750763034362895579;
	mov.b64 	%rd29345, 0;
$L__BB17_245:
	shl.b64 	%rd19082, %rd29345, 3;
	add.s64 	%rd19083, %rd312, %rd19082;
	ld.u64 	%rd19084, [%rd19083];
	and.b64  	%rd19085, %rd19084, 255;
	xor.b64  	%rd19086, %rd19085, %rd29344;
	mul.lo.s64 	%rd19087, %rd19086, 1099511628211;
	shr.u64 	%rd19088, %rd19084, 8;
	and.b64  	%rd19089, %rd19088, 255;
	xor.b64  	%rd19090, %rd19089, %rd19087;
	mul.lo.s64 	%rd19091, %rd19090, 1099511628211;
	shr.u64 	%rd19092, %rd19084, 16;
	and.b64  	%rd19093, %rd19092, 255;
	xor.b64  	%rd19094, %rd19093, %rd19091;
	mul.lo.s64 	%rd19095, %rd19094, 1099511628211;
	shr.u64 	%rd19096, %rd19084, 24;
	and.b64  	%rd19097, %rd19096, 255;
	xor.b64  	%rd19098, %rd19097, %rd19095;
	mul.lo.s64 	%rd19099, %rd19098, 1099511628211;
	shr.u64 	%rd19100, %rd19084, 32;
	and.b64  	%rd19101, %rd19100, 255;
	xor.b64  	%rd19102, %rd19101, %rd19099;
	mul.lo.s64 	%rd19103, %rd19102, 1099511628211;
	shr.u64 	%rd19104, %rd19084, 40;
	and.b64  	%rd19105, %rd19104, 255;
	xor.b64  	%rd19106, %rd19105, %rd19103;
	mul.lo.s64 	%rd19107, %rd19106, 1099511628211;
	shr.u64 	%rd19108, %rd19084, 48;
	and.b64  	%rd19109, %rd19108, 255;
	xor.b64  	%rd19110, %rd19109, %rd19107;
	mul.lo.s64 	%rd19111, %rd19110, 1099511628211;
	shr.u64 	%rd19112, %rd19084, 56;
	xor.b64  	%rd19113, %rd19112, %rd19111;
	mul.lo.s64 	%rd19114, %rd19113, 1099511628211;
	ld.u64 	%rd19115, [%rd19083+8];
	and.b64  	%rd19116, %rd19115, 255;
	xor.b64  	%rd19117, %rd19116, %rd19114;
	mul.lo.s64 	%rd19118, %rd19117, 1099511628211;
	shr.u64 	%rd19119, %rd19115, 8;
	and.b64  	%rd19120, %rd19119, 255;
	xor.b64  	%rd19121, %rd19120, %rd19118;
	mul.lo.s64 	%rd19122, %rd19121, 1099511628211;
	shr.u64 	%rd19123, %rd19115, 16;
	and.b64  	%rd19124, %rd19123, 255;
	xor.b64  	%rd19125, %rd19124, %rd19122;
	mul.lo.s64 	%rd19126, %rd19125, 1099511628211;
	shr.u64 	%rd19127, %rd19115, 24;
	and.b64  	%rd19128, %rd19127, 255;
	xor.b64  	%rd19129, %rd19128, %rd19126;
	mul.lo.s64 	%rd19130, %rd19129, 1099511628211;
	shr.u64 	%rd19131, %rd19115, 32;
	and.b64  	%rd19132, %rd19131, 255;
	xor.b64  	%rd19133, %rd19132, %rd19130;
	mul.lo.s64 	%rd19134, %rd19133, 1099511628211;
	shr.u64 	%rd19135, %rd19115, 40;
	and.b64  	%rd19136, %rd19135, 255;
	xor.b64  	%rd19137, %rd19136, %rd19134;
	mul.lo.s64 	%rd19138, %rd19137, 1099511628211;
	shr.u64 	%rd19139, %rd19115, 48;
	and.b64  	%rd19140, %rd19139, 255;
	xor.b64  	%rd19141, %rd19140, %rd19138;
	mul.lo.s64 	%rd19142, %rd19141, 1099511628211;
	shr.u64 	%rd19143, %rd19115, 56;
	xor.b64  	%rd19144, %rd19143, %rd19142;
	mul.lo.s64 	%rd29344, %rd19144, 1099511628211;
	add.s64 	%rd29345, %rd29345, 2;
	setp.eq.s64 	%p1401, %rd29345, %rd29342;
	@%p1401 bra 	$L__BB17_246;
	bra.uni 	$L__BB17_245;
$L__BB17_246:
	and.b64  	%rd19145, %rd3351, 1;
	setp.eq.b64 	%p1402, %rd19145, 1;
	not.pred 	%p1403, %p1402;
	@%p1403 bra 	$L__BB17_248;
	shl.b64 	%rd19146, %rd29342, 3;
	add.s64 	%rd19147, %rd312, %rd19146;
	ld.u64 	%rd19148, [%rd19147];
	and.b64  	%rd19149, %rd19148, 255;
	xor.b64  	%rd19150, %rd19149, %rd29344;
	mul.lo.s64 	%rd19151, %rd19150, 1099511628211;
	shr.u64 	%rd19152, %rd19148, 8;
	and.b64  	%rd19153, %rd19152, 255;
	xor.b64  	%rd19154, %rd19153, %rd19151;
	mul.lo.s64 	%rd19155, %rd19154, 1099511628211;
	shr.u64 	%rd19156, %rd19148, 16;
	and.b64  	%rd19157, %rd19156, 255;
	xor.b64  	%rd19158, %rd19157, %rd19155;
	mul.lo.s64 	%rd19159, %rd19158, 1099511628211;
	shr.u64 	%rd19160, %rd19148, 24;
	and.b64  	%rd19161, %rd19160, 255;
	xor.b64  	%rd19162, %rd19161, %rd19159;
	mul.lo.s64 	%rd19163, %rd19162, 1099511628211;
	shr.u64 	%rd19164, %rd19148, 32;
	and.b64  	%rd19165, %rd19164, 255;
	xor.b64  	%rd19166, %rd19165, %rd19163;
	mul.lo.s64 	%rd19167, %rd19166, 1099511628211;
	shr.u64 	%rd19168, %rd19148, 40;
	and.b64  	%rd19169, %rd19168, 255;
	xor.b64  	%rd19170, %rd19169, %rd19167;
	mul.lo.s64 	%rd19171, %rd19170, 1099511628211;
	shr.u64 	%rd19172, %rd19148, 48;
	and.b64  	%rd19173, %rd19172, 255;
	xor.b64  	%rd19174, %rd19173, %rd19171;
	mul.lo.s64 	%rd19175, %rd19174, 1099511628211;
	shr.u64 	%rd19176, %rd19148, 56;
	xor.b64  	%rd19177, %rd19176, %rd19175;
	mul.lo.s64 	%rd29344, %rd19177, 1099511628211;
$L__BB17_248:
	setp.eq.s64 	%p1404, %rd3351, 0;
	mov.b64 	%rd29349, -3750763034362895579;
	@%p1404 bra 	$L__BB17_254;
	setp.eq.s64 	%p1405, %rd3351, 1;
	mov.b64 	%rd29349, -3750763034362895579;
	mov.b64 	%rd29350, 0;
	@%p1405 bra 	$L__BB17_252;
	and.b64  	%rd29350, %rd3351, -2;
	mov.b64 	%rd29349, -3750763034362895579;
	mov.b64 	%rd29347, 0;
$L__BB17_251:
	shl.b64 	%rd19184, %rd29347, 3;
	add.s64 	%rd19185, %rd83, %rd19184;
	ld.u64 	%rd19186, [%rd19185];
	and.b64  	%rd19187, %rd19186, 255;
	xor.b64  	%rd19188, %rd19187, %rd29349;
	mul.lo.s64 	%rd19189, %rd19188, 1099511628211;
	shr.u64 	%rd19190, %rd19186, 8;
	and.b64  	%rd19191, %rd19190, 255;
	xor.b64  	%rd19192, %rd19191, %rd19189;
	mul.lo.s64 	%rd19193, %rd19192, 1099511628211;
	shr.u64 	%rd19194, %rd19186, 16;
	and.b64  	%rd19195, %rd19194, 255;
	xor.b64  	%rd19196, %rd19195, %rd19193;
	mul.lo.s64 	%rd19197, %rd19196, 1099511628211;
	shr.u64 	%rd19198, %rd19186, 24;
	and.b64  	%rd19199, %rd19198, 255;
	xor.b64  	%rd19200, %rd19199, %rd19197;
	mul.lo.s64 	%rd19201, %rd19200, 1099511628211;
	shr.u64 	%rd19202, %rd19186, 32;
	and.b64  	%rd19203, %rd19202, 255;
	xor.b64  	%rd19204, %rd19203, %rd19201;
	mul.lo.s64 	%rd19205, %rd19204, 1099511628211;
	shr.u64 	%rd19206, %rd19186, 40;
	and.b64  	%rd19207, %rd19206, 255;
	xor.b64  	%rd19208, %rd19207, %rd19205;
	mul.lo.s64 	%rd19209, %rd19208, 1099511628211;
	shr.u64 	%rd19210, %rd19186, 48;
	and.b64  	%rd19211, %rd19210, 255;
	xor.b64  	%rd19212, %rd19211, %rd19209;
	mul.lo.s64 	%rd19213, %rd19212, 1099511628211;
	shr.u64 	%rd19214, %rd19186, 56;
	xor.b64  	%rd19215, %rd19214, %rd19213;
	mul.lo.s64 	%rd19216, %rd19215, 1099511628211;
	ld.u64 	%rd19217, [%rd19185+8];
	and.b64  	%rd19218, %rd19217, 255;
	xor.b64  	%rd19219, %rd19218, %rd19216;
	mul.lo.s64 	%rd19220, %rd19219, 1099511628211;
	shr.u64 	%rd19221, %rd19217, 8;
	and.b64  	%rd19222, %rd19221, 255;
	xor.b64  	%rd19223, %rd19222, %rd19220;
	mul.lo.s64 	%rd19224, %rd19223, 1099511628211;
	shr.u64 	%rd19225, %rd19217, 16;
	and.b64  	%rd19226, %rd19225, 255;
	xor.b64  	%rd19227, %rd19226, %rd19224;
	mul.lo.s64 	%rd19228, %rd19227, 1099511628211;
	shr.u64 	%rd19229, %rd19217, 24;
	and.b64  	%rd19230, %rd19229, 255;
	xor.b64  	%rd19231, %rd19230, %rd19228;
	mul.lo.s64 	%rd19232, %rd19231, 1099511628211;
	shr.u64 	%rd19233, %rd19217, 32;
	and.b64  	%rd19234, %rd19233, 255;
	xor.b64  	%rd19235, %rd19234, %rd19232;
	mul.lo.s64 	%rd19236, %rd19235, 1099511628211;
	shr.u64 	%rd19237, %rd19217, 40;
	and.b64  	%rd19238, %rd19237, 255;
	xor.b64  	%rd19239, %rd19238, %rd19236;
	mul.lo.s64 	%rd19240, %rd19239, 1099511628211;
	shr.u64 	%rd19241, %rd19217, 48;
	and.b64  	%rd19242, %rd19241, 255;
	xor.b64  	%rd19243, %rd19242, %rd19240;
	mul.lo.s64 	%rd19244, %rd19243, 1099511628211;
	shr.u64 	%rd19245, %rd19217, 56;
	xor.b64  	%rd19246, %rd19245, %rd19244;
	mul.lo.s64 	%rd29349, %rd19246, 1099511628211;
	add.s64 	%rd29347, %rd29347, 2;
	setp.ne.s64 	%p1406, %rd29347, %rd29350;
	@%p1406 bra 	$L__BB17_251;
$L__BB17_252:
	and.b64  	%rd19247, %rd3351, 1;
	setp.eq.b64 	%p1407, %rd19247, 1;
	not.pred 	%p1408, %p1407;
	@%p1408 bra 	$L__BB17_254;
	shl.b64 	%rd19248, %rd29350, 3;
	add.s64 	%rd19249, %rd83, %rd19248;
	ld.u64 	%rd19250, [%rd19249];
	and.b64  	%rd19251, %rd19250, 255;
	xor.b64  	%rd19252, %rd19251, %rd29349;
	mul.lo.s64 	%rd19253, %rd19252, 1099511628211;
	shr.u64 	%rd19254, %rd19250, 8;
	and.b64  	%rd19255, %rd19254, 255;
	xor.b64  	%rd19256, %rd19255, %rd19253;
	mul.lo.s64 	%rd19257, %rd19256, 1099511628211;
	shr.u64 	%rd19258, %rd19250, 16;
	and.b64  	%rd19259, %rd19258, 255;
	xor.b64  	%rd19260, %rd19259, %rd19257;
	mul.lo.s64 	%rd19261, %rd19260, 1099511628211;
	shr.u64 	%rd19262, %rd19250, 24;
	and.b64  	%rd19263, %rd19262, 255;
	xor.b64  	%rd19264, %rd19263, %rd19261;
	mul.lo.s64 	%rd19265, %rd19264, 1099511628211;
	shr.u64 	%rd19266, %rd19250, 32;
	and.b64  	%rd19267, %rd19266, 255;
	xor.b64  	%rd19268, %rd19267, %rd19265;
	mul.lo.s64 	%rd19269, %rd19268, 1099511628211;
	shr.u64 	%rd19270, %rd19250, 40;
	and.b64  	%rd19271, %rd19270, 255;
	xor.b64  	%rd19272, %rd19271, %rd19269;
	mul.lo.s64 	%rd19273, %rd19272, 1099511628211;
	shr.u64 	%rd19274, %rd19250, 48;
	and.b64  	%rd19275, %rd19274, 255;
	xor.b64  	%rd19276, %rd19275, %rd19273;
	mul.lo.s64 	%rd19277, %rd19276, 1099511628211;
	shr.u64 	%rd19278, %rd19250, 56;
	xor.b64  	%rd19279, %rd19278, %rd19277;
	mul.lo.s64 	%rd29349, %rd19279, 1099511628211;
$L__BB17_254:
	setp.ge.u64 	%p1409, %rd29344, %rd29349;
	@%p1409 bra 	$L__BB17_260;
$L__BB17_255:
	add.s32 	%r1354, %r1351, 1;
	mov.u32 	%r1351, %r18;
	bra.uni 	$L__BB17_260;
$L__BB17_256:
	setp.eq.s32 	%p1410, %r359, 0;
	@%p1410 bra 	$L__BB17_260;
	cvt.s64.s32 	%rd334, %r359;
	mov.b64 	%rd29340, 0;
$L__BB17_258:
	shl.b64 	%rd19281, %rd29340, 3;
	add.s64 	%rd19282, %rd312, %rd19281;
	ld.u64 	%rd336, [%rd19282];
	add.s64 	%rd19283, %rd83, %rd19281;
	ld.u64 	%rd337, [%rd19283];
	setp.lt.u64 	%p1411, %rd336, %rd337;
	@%p1411 bra 	$L__BB17_255;
	setp.le.u64 	%p1412, %rd336, %rd337;
	add.s64 	%rd29340, %rd29340, 1;
	setp.lt.u64 	%p1413, %rd29340, %rd334;
	and.pred  	%p1414, %p1412, %p1413;
	@%p1414 bra 	$L__BB17_258;
$L__BB17_260:
	setp.ge.s32 	%p1415, %r1354, %r1351;
	mov.u32 	%r1353, %r1351;
	@%p1415 bra 	$L__BB17_292;
	mad.lo.s32 	%r908, %r1351, 127, %r1354;
	shr.s32 	%r1353, %r908, 7;
	shl.b32 	%r909, %r1353, 3;
	add.s32 	%r910, %r9, %r909;
	ld.shared.u64 	%rd358, [%r910];
	setp.eq.s64 	%p1416, %rd3351, 0;
	mov.b64 	%rd29356, -3750763034362895579;
	@%p1416 bra 	$L__BB17_267;
	setp.eq.s64 	%p1417, %rd3351, 1;
	mov.b64 	%rd29356, -3750763034362895579;
	mov.b64 	%rd29354, 0;
	@%p1417 bra 	$L__BB17_265;
	mov.b64 	%rd29356, -3750763034362895579;
	mov.b64 	%rd29357, 0;
	and.b64  	%rd29354, %rd3351, -2;
$L__BB17_264:
	shl.b64 	%rd19291, %rd29357, 3;
	add.s64 	%rd19292, %rd358, %rd19291;
	ld.u64 	%rd19293, [%rd19292];
	and.b64  	%rd19294, %rd19293, 255;
	xor.b64  	%rd19295, %rd19294, %rd29356;
	mul.lo.s64 	%rd19296, %rd19295, 1099511628211;
	shr.u64 	%rd19297, %rd19293, 8;
	and.b64  	%rd19298, %rd19297, 255;
	xor.b64  	%rd19299, %rd19298, %rd19296;
	mul.lo.s64 	%rd19300, %rd19299, 1099511628211;
	shr.u64 	%rd19301, %rd19293, 16;
	and.b64  	%rd19302, %rd19301, 255;
	xor.b64  	%rd19303, %rd19302, %rd19300;
	mul.lo.s64 	%rd19304, %rd19303, 1099511628211;
	shr.u64 	%rd19305, %rd19293, 24;
	and.b64  	%rd19306, %rd19305, 255;
	xor.b64  	%rd19307, %rd19306, %rd19304;
	mul.lo.s64 	%rd19308, %rd19307, 1099511628211;
	shr.u64 	%rd19309, %rd19293, 32;
	and.b64  	%rd19310, %rd19309, 255;
	xor.b64  	%rd19311, %rd19310, %rd19308;
	mul.lo.s64 	%rd19312, %rd19311, 1099511628211;
	shr.u64 	%rd19313, %rd19293, 40;
	and.b64  	%rd19314, %rd19313, 255;
	xor.b64  	%rd19315, %rd19314, %rd19312;
	mul.lo.s64 	%rd19316, %rd19315, 1099511628211;
	shr.u64 	%rd19317, %rd19293, 48;
	and.b64  	%rd19318, %rd19317, 255;
	xor.b64  	%rd19319, %rd19318, %rd19316;
	mul.lo.s64 	%rd19320, %rd19319, 1099511628211;
	shr.u64 	%rd19321, %rd19293, 56;
	xor.b64  	%rd19322, %rd19321, %rd19320;
	mul.lo.s64 	%rd19323, %rd19322, 1099511628211;
	ld.u64 	%rd19324, [%rd19292+8];
	and.b64  	%rd19325, %rd19324, 255;
	xor.b64  	%rd19326, %rd19325, %rd19323;
	mul.lo.s64 	%rd19327, %rd19326, 1099511628211;
	shr.u64 	%rd19328, %rd19324, 8;
	and.b64  	%rd19329, %rd19328, 255;
	xor.b64  	%rd19330, %rd19329, %rd19327;
	mul.lo.s64 	%rd19331, %rd19330, 1099511628211;
	shr.u64 	%rd19332, %rd19324, 16;
	and.b64  	%rd19333, %rd19332, 255;
	xor.b64  	%rd19334, %rd19333, %rd19331;
	mul.lo.s64 	%rd19335, %rd19334, 1099511628211;
	shr.u64 	%rd19336, %rd19324, 24;
	and.b64  	%rd19337, %rd19336, 255;
	xor.b64  	%rd19338, %rd19337, %rd19335;
	mul.lo.s64 	%rd19339, %rd19338, 1099511628211;
	shr.u64 	%rd19340, %rd19324, 32;
	and.b64  	%rd19341, %rd19340, 255;
	xor.b64  	%rd19342, %rd19341, %rd19339;
	mul.lo.s64 	%rd19343, %rd19342, 1099511628211;
	shr.u64 	%rd19344, %rd19324, 40;
	and.b64  	%rd19345, %rd19344, 255;
	xor.b64  	%rd19346, %rd19345, %rd19343;
	mul.lo.s64 	%rd19347, %rd19346, 1099511628211;
	shr.u64 	%rd19348, %rd19324, 48;
	and.b64  	%rd19349, %rd19348, 255;
	xor.b64  	%rd19350, %rd19349, %rd19347;
	mul.lo.s64 	%rd19351, %rd19350, 1099511628211;
	shr.u64 	%rd19352, %rd19324, 56;
	xor.b64  	%rd19353, %rd19352, %rd19351;
	mul.lo.s64 	%rd29356, %rd19353, 1099511628211;
	add.s64 	%rd29357, %rd29357, 2;
	setp.eq.s64 	%p1418, %rd29357, %rd29354;
	@%p1418 bra 	$L__BB17_265;
	bra.uni 	$L__BB17_264;
$L__BB17_265:
	and.b64  	%rd19354, %rd3351, 1;
	setp.eq.b64 	%p1419, %rd19354, 1;
	not.pred 	%p1420, %p1419;
	@%p1420 bra 	$L__BB17_267;
	shl.b64 	%rd19355, %rd29354, 3;
	add.s64 	%rd19356, %rd358, %rd19355;
	ld.u64 	%rd19357, [%rd19356];
	and.b64  	%rd19358, %rd19357, 255;
	xor.b64  	%rd19359, %rd19358, %rd29356;
	mul.lo.s64 	%rd19360, %rd19359, 1099511628211;
	shr.u64 	%rd19361, %rd19357, 8;
	and.b64  	%rd19362, %rd19361, 255;
	xor.b64  	%rd19363, %rd19362, %rd19360;
	mul.lo.s64 	%rd19364, %rd19363, 1099511628211;
	shr.u64 	%rd19365, %rd19357, 16;
	and.b64  	%rd19366, %rd19365, 255;
	xor.b64  	%rd19367, %rd19366, %rd19364;
	mul.lo.s64 	%rd19368, %rd19367, 1099511628211;
	shr.u64 	%rd19369, %rd19357, 24;
	and.b64  	%rd19370, %rd19369, 255;
	xor.b64  	%rd19371, %rd19370, %rd19368;
	mul.lo.s64 	%rd19372, %rd19371, 1099511628211;
	shr.u64 	%rd19373, %rd19357, 32;
	and.b64  	%rd19374, %rd19373, 255;
	xor.b64  	%rd19375, %rd19374, %rd19372;
	mul.lo.s64 	%rd19376, %rd19375, 1099511628211;
	shr.u64 	%rd19377, %rd19357, 40;
	and.b64  	%rd19378, %rd19377, 255;
	xor.b64  	%rd19379, %rd19378, %rd19376;
	mul.lo.s64 	%rd19380, %rd19379, 1099511628211;
	shr.u64 	%rd19381, %rd19357, 48;
	and.b64  	%rd19382, %rd19381, 255;
	xor.b64  	%rd19383, %rd19382, %rd19380;
	mul.lo.s64 	%rd19384, %rd19383, 1099511628211;
	shr.u64 	%rd19385, %rd19357, 56;
	xor.b64  	%rd19386, %rd19385, %rd19384;
	mul.lo.s64 	%rd29356, %rd19386, 1099511628211;
$L__BB17_267:
	setp.eq.s64 	%p1421, %rd3351, 0;
	mov.b64 	%rd29361, -3750763034362895579;
	@%p1421 bra 	$L__BB17_273;
	setp.eq.s64 	%p1422, %rd3351, 1;
	mov.b64 	%rd29361, -3750763034362895579;
	mov.b64 	%rd29362, 0;
	@%p1422 bra 	$L__BB17_271;
	mov.b64 	%rd29361, -3750763034362895579;
	mov.b64 	%rd29359, 0;
	and.b64  	%rd29362, %rd3351, -2;
$L__BB17_270:
	shl.b64 	%rd19393, %rd29359, 3;
	add.s64 	%rd19394, %rd83, %rd19393;
	ld.u64 	%rd19395, [%rd19394];
	and.b64  	%rd19396, %rd19395, 255;
	xor.b64  	%rd19397, %rd19396, %rd29361;
	mul.lo.s64 	%rd19398, %rd19397, 1099511628211;
	shr.u64 	%rd19399, %rd19395, 8;
	and.b64  	%rd19400, %rd19399, 255;
	xor.b64  	%rd19401, %rd19400, %rd19398;
	mul.lo.s64 	%rd19402, %rd19401, 1099511628211;
	shr.u64 	%rd19403, %rd19395, 16;
	and.b64  	%rd19404, %rd19403, 255;
	xor.b64  	%rd19405, %rd19404, %rd19402;
	mul.lo.s64 	%rd19406, %rd19405, 1099511628211;
	shr.u64 	%rd19407, %rd19395, 24;
	and.b64  	%rd19408, %rd19407, 255;
	xor.b64  	%rd19409, %rd19408, %rd19406;
	mul.lo.s64 	%rd19410, %rd19409, 1099511628211;
	shr.u64 	%rd19411, %rd19395, 32;
	and.b64  	%rd19412, %rd19411, 255;
	xor.b64  	%rd19413, %rd19412, %rd19410;
	mul.lo.s64 	%rd19414, %rd19413, 1099511628211;
	shr.u64 	%rd19415, %rd19395, 40;
	and.b64  	%rd19416, %rd19415, 255;
	xor.b64  	%rd19417, %rd19416, %rd19414;
	mul.lo.s64 	%rd19418, %rd19417, 1099511628211;
	shr.u64 	%rd19419, %rd19395, 48;
	and.b64  	%rd19420, %rd19419, 255;
	xor.b64  	%rd19421, %rd19420, %rd19418;
	mul.lo.s64 	%rd19422, %rd19421, 1099511628211;
	shr.u64 	%rd19423, %rd19395, 56;
	xor.b64  	%rd19424, %rd19423, %rd19422;
	mul.lo.s64 	%rd19425, %rd19424, 1099511628211;
	ld.u64 	%rd19426, [%rd19394+8];
	and.b64  	%rd19427, %rd19426, 255;
	xor.b64  	%rd19428, %rd19427, %rd19425;
	mul.lo.s64 	%rd19429, %rd19428, 1099511628211;
	shr.u64 	%rd19430, %rd19426, 8;
	and.b64  	%rd19431, %rd19430, 255;
	xor.b64  	%rd19432, %rd19431, %rd19429;
	mul.lo.s64 	%rd19433, %rd19432, 1099511628211;
	shr.u64 	%rd19434, %rd19426, 16;
	and.b64  	%rd19435, %rd19434, 255;
	xor.b64  	%rd19436, %rd19435, %rd19433;
	mul.lo.s64 	%rd19437, %rd19436, 1099511628211;
	shr.u64 	%rd19438, %rd19426, 24;
	and.b64  	%rd19439, %rd19438, 255;
	xor.b64  	%rd19440, %rd19439, %rd19437;
	mul.lo.s64 	%rd19441, %rd19440, 1099511628211;
	shr.u64 	%rd19442, %rd19426, 32;
	and.b64  	%rd19443, %rd19442, 255;
	xor.b64  	%rd19444, %rd19443, %rd19441;
	mul.lo.s64 	%rd19445, %rd19444, 1099511628211;
	shr.u64 	%rd19446, %rd19426, 40;
	and.b64  	%rd19447, %rd19446, 255;
	xor.b64  	%rd19448, %rd19447, %rd19445;
	mul.lo.s64 	%rd19449, %rd19448, 1099511628211;
	shr.u64 	%rd19450, %rd19426, 48;
	and.b64  	%rd19451, %rd19450, 255;
	xor.b64  	%rd19452, %rd19451, %rd19449;
	mul.lo.s64 	%rd19453, %rd19452, 1099511628211;
	shr.u64 	%rd19454, %rd19426, 56;
	xor.b64  	%rd19455, %rd19454, %rd19453;
	mul.lo.s64 	%rd29361, %rd19455, 1099511628211;
	add.s64 	%rd29359, %rd29359, 2;
	setp.ne.s64 	%p1423, %rd29359, %rd29362;
	@%p1423 bra 	$L__BB17_270;
$L__BB17_271:
	and.b64  	%rd19456, %rd3351, 1;
	setp.eq.b64 	%p1424, %rd19456, 1;
	not.pred 	%p1425, %p1424;
	@%p1425 bra 	$L__BB17_273;
	shl.b64 	%rd19457, %rd29362, 3;
	add.s64 	%rd19458, %rd83, %rd19457;
	ld.u64 	%rd19459, [%rd19458];
	and.b64  	%rd19460, %rd19459, 255;
	xor.b64  	%rd19461, %rd19460, %rd29361;
	mul.lo.s64 	%rd19462, %rd19461, 1099511628211;
	shr.u64 	%rd19463, %rd19459, 8;
	and.b64  	%rd19464, %rd19463, 255;
	xor.b64  	%rd19465, %rd19464, %rd19462;
	mul.lo.s64 	%rd19466, %rd19465, 1099511628211;
	shr.u64 	%rd19467, %rd19459, 16;
	and.b64  	%rd19468, %rd19467, 255;
	xor.b64  	%rd19469, %rd19468, %rd19466;
	mul.lo.s64 	%rd19470, %rd19469, 1099511628211;
	shr.u64 	%rd19471, %rd19459, 24;
	and.b64  	%rd19472, %rd19471, 255;
	xor.b64  	%rd19473, %rd19472, %rd19470;
	mul.lo.s64 	%rd19474, %rd19473, 1099511628211;
	shr.u64 	%rd19475, %rd19459, 32;
	and.b64  	%rd19476, %rd19475, 255;
	xor.b64  	%rd19477, %rd19476, %rd19474;
	mul.lo.s64 	%rd19478, %rd19477, 1099511628211;
	shr.u64 	%rd19479, %rd19459, 40;
	and.b64  	%rd19480, %rd19479, 255;
	xor.b64  	%rd19481, %rd19480, %rd19478;
	mul.lo.s64 	%rd19482, %rd19481, 1099511628211;
	shr.u64 	%rd19483, %rd19459, 48;
	and.b64  	%rd19484, %rd19483, 255;
	xor.b64  	%rd19485, %rd19484, %rd19482;
	mul.lo.s64 	%rd19486, %rd19485, 1099511628211;
	shr.u64 	%rd19487, %rd19459, 56;
	xor.b64  	%rd19488, %rd19487, %rd19486;
	mul.lo.s64 	%rd29361, %rd19488, 1099511628211;
$L__BB17_273:
	setp.eq.s64 	%p1426, %rd29356, %rd29361;
	@%p1426 bra 	$L__BB17_288;
	setp.eq.s64 	%p1427, %rd3351, 0;
	mov.b64 	%rd29369, -3750763034362895579;
	@%p1427 bra 	$L__BB17_280;
	setp.eq.s64 	%p1428, %rd3351, 1;
	mov.b64 	%rd29369, -3750763034362895579;
	mov.b64 	%rd29367, 0;
	@%p1428 bra 	$L__BB17_278;
	mov.b64 	%rd29369, -3750763034362895579;
	mov.b64 	%rd29370, 0;
	and.b64  	%rd29367, %rd3351, -2;
$L__BB17_277:
	shl.b64 	%rd19495, %rd29370, 3;
	add.s64 	%rd19496, %rd358, %rd19495;
	ld.u64 	%rd19497, [%rd19496];
	and.b64  	%rd19498, %rd19497, 255;
	xor.b64  	%rd19499, %rd19498, %rd29369;
	mul.lo.s64 	%rd19500, %rd19499, 1099511628211;
	shr.u64 	%rd19501, %rd19497, 8;
	and.b64  	%rd19502, %rd19501, 255;
	xor.b64  	%rd19503, %rd19502, %rd19500;
	mul.lo.s64 	%rd19504, %rd19503, 1099511628211;
	shr.u64 	%rd19505, %rd19497, 16;
	and.b64  	%rd19506, %rd19505, 255;
	xor.b64  	%rd19507, %rd19506, %rd19504;
	mul.lo.s64 	%rd19508, %rd19507, 1099511628211;
	shr.u64 	%rd19509, %rd19497, 24;
	and.b64  	%rd19510, %rd19509, 255;
	xor.b64  	%rd19511, %rd19510, %rd19508;
	mul.lo.s64 	%rd19512, %rd19511, 1099511628211;
	shr.u64 	%rd19513, %rd19497, 32;
	and.b64  	%rd19514, %rd19513, 255;
	xor.b64  	%rd19515, %rd19514, %rd19512;
	mul.lo.s64 	%rd19516, %rd19515, 1099511628211;
	shr.u64 	%rd19517, %rd19497, 40;
	and.b64  	%rd19518, %rd19517, 255;
	xor.b64  	%rd19519, %rd19518, %rd19516;
	mul.lo.s64 	%rd19520, %rd19519, 1099511628211;
	shr.u64 	%rd19521, %rd19497, 48;
	and.b64  	%rd19522, %rd19521, 255;
	xor.b64  	%rd19523, %rd19522, %rd19520;
	mul.lo.s64 	%rd19524, %rd19523, 1099511628211;
	shr.u64 	%rd19525, %rd19497, 56;
	xor.b64  	%rd19526, %rd19525, %rd19524;
	mul.lo.s64 	%rd19527, %rd19526, 1099511628211;
	ld.u64 	%rd19528, [%rd19496+8];
	and.b64  	%rd19529, %rd19528, 255;
	xor.b64  	%rd19530, %rd19529, %rd19527;
	mul.lo.s64 	%rd19531, %rd19530, 1099511628211;
	shr.u64 	%rd19532, %rd19528, 8;
	and.b64  	%rd19533, %rd19532, 255;
	xor.b64  	%rd19534, %rd19533, %rd19531;
	mul.lo.s64 	%rd19535, %rd19534, 1099511628211;
	shr.u64 	%rd19536, %rd19528, 16;
	and.b64  	%rd19537, %rd19536, 255;
	xor.b64  	%rd19538, %rd19537, %rd19535;
	mul.lo.s64 	%rd19539, %rd19538, 1099511628211;
	shr.u64 	%rd19540, %rd19528, 24;
	and.b64  	%rd19541, %rd19540, 255;
	xor.b64  	%rd19542, %rd19541, %rd19539;
	mul.lo.s64 	%rd19543, %rd19542, 1099511628211;
	shr.u64 	%rd19544, %rd19528, 32;
	and.b64  	%rd19545, %rd19544, 255;
	xor.b64  	%rd19546, %rd19545, %rd19543;
	mul.lo.s64 	%rd19547, %rd19546, 1099511628211;
	shr.u64 	%rd19548, %rd19528, 40;
	and.b64  	%rd19549, %rd19548, 255;
	xor.b64  	%rd19550, %rd19549, %rd19547;
	mul.lo.s64 	%rd19551, %rd19550, 1099511628211;
	shr.u64 	%rd19552, %rd19528, 48;
	and.b64  	%rd19553, %rd19552, 255;
	xor.b64  	%rd19554, %rd19553, %rd19551;
	mul.lo.s64 	%rd19555, %rd19554, 1099511628211;
	shr.u64 	%rd19556, %rd19528, 56;
	xor.b64  	%rd19557, %rd19556, %rd19555;
	mul.lo.s64 	%rd29369, %rd19557, 1099511628211;
	add.s64 	%rd29370, %rd29370, 2;
	setp.eq.s64 	%p1429, %rd29370, %rd29367;
	@%p1429 bra 	$L__BB17_278;
	bra.uni 	$L__BB17_277;
$L__BB17_278:
	and.b64  	%rd19558, %rd3351, 1;
	setp.eq.b64 	%p1430, %rd19558, 1;
	not.pred 	%p1431, %p1430;
	@%p1431 bra 	$L__BB17_280;
	shl.b64 	%rd19559, %rd29367, 3;
	add.s64 	%rd19560, %rd358, %rd19559;
	ld.u64 	%rd19561, [%rd19560];
	and.b64  	%rd19562, %rd19561, 255;
	xor.b64  	%rd19563, %rd19562, %rd29369;
	mul.lo.s64 	%rd19564, %rd19563, 1099511628211;
	shr.u64 	%rd19565, %rd19561, 8;
	and.b64  	%rd19566, %rd19565, 255;
	xor.b64  	%rd19567, %rd19566, %rd19564;
	mul.lo.s64 	%rd19568, %rd19567, 1099511628211;
	shr.u64 	%rd19569, %rd19561, 16;
	and.b64  	%rd19570, %rd19569, 255;
	xor.b64  	%rd19571, %rd19570, %rd19568;
	mul.lo.s64 	%rd19572, %rd19571, 1099511628211;
	shr.u64 	%rd19573, %rd19561, 24;
	and.b64  	%rd19574, %rd19573, 255;
	xor.b64  	%rd19575, %rd19574, %rd19572;
	mul.lo.s64 	%rd19576, %rd19575, 1099511628211;
	shr.u64 	%rd19577, %rd19561, 32;
	and.b64  	%rd19578, %rd19577, 255;
	xor.b64  	%rd19579, %rd19578, %rd19576;
	mul.lo.s64 	%rd19580, %rd19579, 1099511628211;
	shr.u64 	%rd19581, %rd19561, 40;
	and.b64  	%rd19582, %rd19581, 255;
	xor.b64  	%rd19583, %rd19582, %rd19580;
	mul.lo.s64 	%rd19584, %rd19583, 1099511628211;
	shr.u64 	%rd19585, %rd19561, 48;
	and.b64  	%rd19586, %rd19585, 255;
	xor.b64  	%rd19587, %rd19586, %rd19584;
	mul.lo.s64 	%rd19588, %rd19587, 1099511628211;
	shr.u64 	%rd19589, %rd19561, 56;
	xor.b64  	%rd19590, %rd19589, %rd19588;
	mul.lo.s64 	%rd29369, %rd19590, 1099511628211;
$L__BB17_280:
	setp.eq.s64 	%p1432, %rd3351, 0;
	mov.b64 	%rd29374, -3750763034362895579;
	@%p1432 bra 	$L__BB17_286;
	setp.eq.s64 	%p1433, %rd3351, 1;
	mov.b64 	%rd29374, -3750763034362895579;
	mov.b64 	%rd29375, 0;
	@%p1433 bra 	$L__BB17_284;
	mov.b64 	%rd29374, -3750763034362895579;
	mov.b64 	%rd29372, 0;
	and.b64  	%rd29375, %rd3351, -2;
$L__BB17_283:
	shl.b64 	%rd19597, %rd29372, 3;
	add.s64 	%rd19598, %rd83, %rd19597;
	ld.u64 	%rd19599, [%rd19598];
	and.b64  	%rd19600, %rd19599, 255;
	xor.b64  	%rd19601, %rd19600, %rd29374;
	mul.lo.s64 	%rd19602, %rd19601, 1099511628211;
	shr.u64 	%rd19603, %rd19599, 8;
	and.b64  	%rd19604, %rd19603, 255;
	xor.b64  	%rd19605, %rd19604, %rd19602;
	mul.lo.s64 	%rd19606, %rd19605, 1099511628211;
	shr.u64 	%rd19607, %rd19599, 16;
	and.b64  	%rd19608, %rd19607, 255;
	xor.b64  	%rd19609, %rd19608, %rd19606;
	mul.lo.s64 	%rd19610, %rd19609, 1099511628211;
	shr.u64 	%rd19611, %rd19599, 24;
	and.b64  	%rd19612, %rd19611, 255;
	xor.b64  	%rd19613, %rd19612, %rd19610;
	mul.lo.s64 	%rd19614, %rd19613, 1099511628211;
	shr.u64 	%rd19615, %rd19599, 32;
	and.b64  	%rd19616, %rd19615, 255;
	xor.b64  	%rd19617, %rd19616, %rd19614;
	mul.lo.s64 	%rd19618, %rd19617, 1099511628211;
	shr.u64 	%rd19619, %rd19599, 40;
	and.b64  	%rd19620, %rd19619, 255;
	xor.b64  	%rd19621, %rd19620, %rd19618;
	mul.lo.s64 	%rd19622, %rd19621, 1099511628211;
	shr.u64 	%rd19623, %rd19599, 48;
	and.b64  	%rd19624, %rd19623, 255;
	xor.b64  	%rd19625, %rd19624, %rd19622;
	mul.lo.s64 	%rd19626, %rd19625, 1099511628211;
	shr.u64 	%rd19627, %rd19599, 56;
	xor.b64  	%rd19628, %rd19627, %rd19626;
	mul.lo.s64 	%rd19629, %rd19628, 1099511628211;
	ld.u64 	%rd19630, [%rd19598+8];
	and.b64  	%rd19631, %rd19630, 255;
	xor.b64  	%rd19632, %rd19631, %rd19629;
	mul.lo.s64 	%rd19633, %rd19632, 1099511628211;
	shr.u64 	%rd19634, %rd19630, 8;
	and.b64  	%rd19635, %rd19634, 255;
	xor.b64  	%rd19636, %rd19635, %rd19633;
	mul.lo.s64 	%rd19637, %rd19636, 1099511628211;
	shr.u64 	%rd19638, %rd19630, 16;
	and.b64  	%rd19639, %rd19638, 255;
	xor.b64  	%rd19640, %rd19639, %rd19637;
	mul.lo.s64 	%rd19641, %rd19640, 1099511628211;
	shr.u64 	%rd19642, %rd19630, 24;
	and.b64  	%rd19643, %rd19642, 255;
	xor.b64  	%rd19644, %rd19643, %rd19641;
	mul.lo.s64 	%rd19645, %rd19644, 1099511628211;
	shr.u64 	%rd19646, %rd19630, 32;
	and.b64  	%rd19647, %rd19646, 255;
	xor.b64  	%rd19648, %rd19647, %rd19645;
	mul.lo.s64 	%rd19649, %rd19648, 1099511628211;
	shr.u64 	%rd19650, %rd19630, 40;
	and.b64  	%rd19651, %rd19650, 255;
	xor.b64  	%rd19652, %rd19651, %rd19649;
	mul.lo.s64 	%rd19653, %rd19652, 1099511628211;
	shr.u64 	%rd19654, %rd19630, 48;
	and.b64  	%rd19655, %rd19654, 255;
	xor.b64  	%rd19656, %rd19655, %rd19653;
	mul.lo.s64 	%rd19657, %rd19656, 1099511628211;
	shr.u64 	%rd19658, %rd19630, 56;
	xor.b64  	%rd19659, %rd19658, %rd19657;
	mul.lo.s64 	%rd29374, %rd19659, 1099511628211;
	add.s64 	%rd29372, %rd29372, 2;
	setp.ne.s64 	%p1434, %rd29372, %rd29375;
	@%p1434 bra 	$L__BB17_283;
$L__BB17_284:
	and.b64  	%rd19660, %rd3351, 1;
	setp.eq.b64 	%p1435, %rd19660, 1;
	not.pred 	%p1436, %p1435;
	@%p1436 bra 	$L__BB17_286;
	shl.b64 	%rd19661, %rd29375, 3;
	add.s64 	%rd19662, %rd83, %rd19661;
	ld.u64 	%rd19663, [%rd19662];
	and.b64  	%rd19664, %rd19663, 255;
	xor.b64  	%rd19665, %rd19664, %rd29374;
	mul.lo.s64 	%rd19666, %rd19665, 1099511628211;
	shr.u64 	%rd19667, %rd19663, 8;
	and.b64  	%rd19668, %rd19667, 255;
	xor.b64  	%rd19669, %rd19668, %rd19666;
	mul.lo.s64 	%rd19670, %rd19669, 1099511628211;
	shr.u64 	%rd19671, %rd19663, 16;
	and.b64  	%rd19672, %rd19671, 255;
	xor.b64  	%rd19673, %rd19672, %rd19670;
	mul.lo.s64 	%rd19674, %rd19673, 1099511628211;
	shr.u64 	%rd19675, %rd19663, 24;
	and.b64  	%rd19676, %rd19675, 255;
	xor.b64  	%rd19677, %rd19676, %rd19674;
	mul.lo.s64 	%rd19678, %rd19677, 1099511628211;
	shr.u64 	%rd19679, %rd19663, 32;
	and.b64  	%rd19680, %rd19679, 255;
	xor.b64  	%rd19681, %rd19680, %rd19678;
	mul.lo.s64 	%rd19682, %rd19681, 1099511628211;
	shr.u64 	%rd19683, %rd19663, 40;
	and.b64  	%rd19684, %rd19683, 255;
	xor.b64  	%rd19685, %rd19684, %rd19682;
	mul.lo.s64 	%rd19686, %rd19685, 1099511628211;
	shr.u64 	%rd19687, %rd19663, 48;
	and.b64  	%rd19688, %rd19687, 255;
	xor.b64  	%rd19689, %rd19688, %rd19686;
	mul.lo.s64 	%rd19690, %rd19689, 1099511628211;
	shr.u64 	%rd19691, %rd19663, 56;
	xor.b64  	%rd19692, %rd19691, %rd19690;
	mul.lo.s64 	%rd29374, %rd19692, 1099511628211;
$L__BB17_286:
	setp.ge.u64 	%p1437, %rd29369, %rd29374;
	@%p1437 bra 	$L__BB17_292;
$L__BB17_287:
	add.s32 	%r1354, %r1353, 1;
	mov.u32 	%r1353, %r1351;
	bra.uni 	$L__BB17_292;
$L__BB17_288:
	setp.eq.s32 	%p1438, %r359, 0;
	@%p1438 bra 	$L__BB17_292;
	cvt.s64.s32 	%rd379, %r359;
	mov.b64 	%rd29365, 0;
$L__BB17_290:
	shl.b64 	%rd19694, %rd29365, 3;
	add.s64 	%rd19695, %rd358, %rd19694;
	ld.u64 	%rd381, [%rd19695];
	add.s64 	%rd19696, %rd83, %rd19694;
	ld.u64 	%rd382, [%rd19696];
	setp.lt.u64 	%p1439, %rd381, %rd382;
	@%p1439 bra 	$L__BB17_287;
	setp.le.u64 	%p1440, %rd381, %rd382;
	add.s64 	%rd29365, %rd29365, 1;
	setp.lt.u64 	%p1441, %rd29365, %rd379;
	and.pred  	%p1442, %p1440, %p1441;
	@%p1442 bra 	$L__BB17_290;
$L__BB17_292:
	setp.ge.s32 	%p1443, %r1354, %r1353;
	mov.u32 	%r1355, %r1353;
	@%p1443 bra 	$L__BB17_324;
	mad.lo.s32 	%r911, %r1353, 31, %r1354;
	shr.s32 	%r1355, %r911, 5;
	shl.b32 	%r912, %r1355, 3;
	add.s32 	%r913, %r9, %r912;
	ld.shared.u64 	%rd404, [%r913];
	setp.eq.s64 	%p1444, %rd3351, 0;
	mov.b64 	%rd29381, -3750763034362895579;
	@%p1444 bra 	$L__BB17_299;
	setp.eq.s64 	%p1445, %rd3351, 1;
	mov.b64 	%rd29381, -3750763034362895579;
	mov.b64 	%rd29379, 0;
	@%p1445 bra 	$L__BB17_297;
	mov.b64 	%rd29381, -3750763034362895579;
	mov.b64 	%rd29382, 0;
	and.b64  	%rd29379, %rd3351, -2;
$L__BB17_296:
	shl.b64 	%rd19704, %rd29382, 3;
	add.s64 	%rd19705, %rd404, %rd19704;
	ld.u64 	%rd19706, [%rd19705];
	and.b64  	%rd19707, %rd19706, 255;
	xor.b64  	%rd19708, %rd19707, %rd29381;
	mul.lo.s64 	%rd19709, %rd19708, 1099511628211;
	shr.u64 	%rd19710, %rd19706, 8;
	and.b64  	%rd19711, %rd19710, 255;
	xor.b64  	%rd19712, %rd19711, %rd19709;
	mul.lo.s64 	%rd19713, %rd19712, 1099511628211;
	shr.u64 	%rd19714, %rd19706, 16;
	and.b64  	%rd19715, %rd19714, 255;
	xor.b64  	%rd19716, %rd19715, %rd19713;
	mul.lo.s64 	%rd19717, %rd19716, 1099511628211;
	shr.u64 	%rd19718, %rd19706, 24;
	and.b64  	%rd19719, %rd19718, 255;
	xor.b64  	%rd19720, %rd19719, %rd19717;
	mul.lo.s64 	%rd19721, %rd19720, 1099511628211;
	shr.u64 	%rd19722, %rd19706, 32;
	and.b64  	%rd19723, %rd19722, 255;
	xor.b64  	%rd19724, %rd19723, %rd19721;
	mul.lo.s64 	%rd19725, %rd19724, 1099511628211;
	shr.u64 	%rd19726, %rd19706, 40;
	and.b64  	%rd19727, %rd19726, 255;
	xor.b64  	%rd19728, %rd19727, %rd19725;
	mul.lo.s64 	%rd19729, %rd19728, 1099511628211;
	shr.u64 	%rd19730, %rd19706, 48;
	and.b64  	%rd19731, %rd19730, 255;
	xor.b64  	%rd19732, %rd19731, %rd19729;
	mul.lo.s64 	%rd19733, %rd19732, 1099511628211;
	shr.u64 	%rd19734, %rd19706, 56;
	xor.b64  	%rd19735, %rd19734, %rd19733;
	mul.lo.s64 	%rd19736, %rd19735, 1099511628211;
	ld.u64 	%rd19737, [%rd19705+8];
	and.b64  	%rd19738, %rd19737, 255;
	xor.b64  	%rd19739, %rd19738, %rd19736;
	mul.lo.s64 	%rd19740, %rd19739, 1099511628211;
	shr.u64 	%rd19741, %rd19737, 8;
	and.b64  	%rd19742, %rd19741, 255;
	xor.b64  	%rd19743, %rd19742, %rd19740;
	mul.lo.s64 	%rd19744, %rd19743, 1099511628211;
	shr.u64 	%rd19745, %rd19737, 16;
	and.b64  	%rd19746, %rd19745, 255;
	xor.b64  	%rd19747, %rd19746, %rd19744;
	mul.lo.s64 	%rd19748, %rd19747, 1099511628211;
	shr.u64 	%rd19749, %rd19737, 24;
	and.b64  	%rd19750, %rd19749, 255;
	xor.b64  	%rd19751, %rd19750, %rd19748;
	mul.lo.s64 	%rd19752, %rd19751, 1099511628211;
	shr.u64 	%rd19753, %rd19737, 32;
	and.b64  	%rd19754, %rd19753, 255;
	xor.b64  	%rd19755, %rd19754, %rd19752;
	mul.lo.s64 	%rd19756, %rd19755, 1099511628211;
	shr.u64 	%rd19757, %rd19737, 40;
	and.b64  	%rd19758, %rd19757, 255;
	xor.b64  	%rd19759, %rd19758, %rd19756;
	mul.lo.s64 	%rd19760, %rd19759, 1099511628211;
	shr.u64 	%rd19761, %rd19737, 48;
	and.b64  	%rd19762, %rd19761, 255;
	xor.b64  	%rd19763, %rd19762, %rd19760;
	mul.lo.s64 	%rd19764, %rd19763, 1099511628211;
	shr.u64 	%rd19765, %rd19737, 56;
	xor.b64  	%rd19766, %rd19765, %rd19764;
	mul.lo.s64 	%rd29381, %rd19766, 1099511628211;
	add.s64 	%rd29382, %rd29382, 2;
	setp.eq.s64 	%p1446, %rd29382, %rd29379;
	@%p1446 bra 	$L__BB17_297;
	bra.uni 	$L__BB17_296;
$L__BB17_297:
	and.b64  	%rd19767, %rd3351, 1;
	setp.eq.b64 	%p1447, %rd19767, 1;
	not.pred 	%p1448, %p1447;
	@%p1448 bra 	$L__BB17_299;
	shl.b64 	%rd19768, %rd29379, 3;
	add.s64 	%rd19769, %rd404, %rd19768;
	ld.u64 	%rd19770, [%rd19769];
	and.b64  	%rd19771, %rd19770, 255;
	xor.b64  	%rd19772, %rd19771, %rd29381;
	mul.lo.s64 	%rd19773, %rd19772, 1099511628211;
	shr.u64 	%rd19774, %rd19770, 8;
	and.b64  	%rd19775, %rd19774, 255;
	xor.b64  	%rd19776, %rd19775, %rd19773;
	mul.lo.s64 	%rd19777, %rd19776, 1099511628211;
	shr.u64 	%rd19778, %rd19770, 16;
	and.b64  	%rd19779, %rd19778, 255;
	xor.b64  	%rd19780, %rd19779, %rd19777;
	mul.lo.s64 	%rd19781, %rd19780, 1099511628211;
	shr.u64 	%rd19782, %rd19770, 24;
	and.b64  	%rd19783, %rd19782, 255;
	xor.b64  	%rd19784, %rd19783, %rd19781;
	mul.lo.s64 	%rd19785, %rd19784, 1099511628211;
	shr.u64 	%rd19786, %rd19770, 32;
	and.b64  	%rd19787, %rd19786, 255;
	xor.b64  	%rd19788, %rd19787, %rd19785;
	mul.lo.s64 	%rd19789, %rd19788, 1099511628211;
	shr.u64 	%rd19790, %rd19770, 40;
	and.b64  	%rd19791, %rd19790, 255;
	xor.b64  	%rd19792, %rd19791, %rd19789;
	mul.lo.s64 	%rd19793, %rd19792, 1099511628211;
	shr.u64 	%rd19794, %rd19770, 48;
	and.b64  	%rd19795, %rd19794, 255;
	xor.b64  	%rd19796, %rd19795, %rd19793;
	mul.lo.s64 	%rd19797, %rd19796, 1099511628211;
	shr.u64 	%rd19798, %rd19770, 56;
	xor.b64  	%rd19799, %rd19798, %rd19797;
	mul.lo.s64 	%rd29381, %rd19799, 1099511628211;
$L__BB17_299:
	setp.eq.s64 	%p1449, %rd3351, 0;
	mov.b64 	%rd29386, -3750763034362895579;
	@%p1449 bra 	$L__BB17_305;
	setp.eq.s64 	%p1450, %rd3351, 1;
	mov.b64 	%rd29386, -3750763034362895579;
	mov.b64 	%rd29387, 0;
	@%p1450 bra 	$L__BB17_303;
	mov.b64 	%rd29386, -3750763034362895579;
	mov.b64 	%rd29384, 0;
	and.b64  	%rd29387, %rd3351, -2;
$L__BB17_302:
	shl.b64 	%rd19806, %rd29384, 3;
	add.s64 	%rd19807, %rd83, %rd19806;
	ld.u64 	%rd19808, [%rd19807];
	and.b64  	%rd19809, %rd19808, 255;
	xor.b64  	%rd19810, %rd19809, %rd29386;
	mul.lo.s64 	%rd19811, %rd19810, 1099511628211;
	shr.u64 	%rd19812, %rd19808, 8;
	and.b64  	%rd19813, %rd19812, 255;
	xor.b64  	%rd19814, %rd19813, %rd19811;
	mul.lo.s64 	%rd19815, %rd19814, 1099511628211;
	shr.u64 	%rd19816, %rd19808, 16;
	and.b64  	%rd19817, %rd19816, 255;
	xor.b64  	%rd19818, %rd19817, %rd19815;
	mul.lo.s64 	%rd19819, %rd19818, 1099511628211;
	shr.u64 	%rd19820, %rd19808, 24;
	and.b64  	%rd19821, %rd19820, 255;
	xor.b64  	%rd19822, %rd19821, %rd19819;
	mul.lo.s64 	%rd19823, %rd19822, 1099511628211;
	shr.u64 	%rd19824, %rd19808, 32;
	and.b64  	%rd19825, %rd19824, 255;
	xor.b64  	%rd19826, %rd19825, %rd19823;
	mul.lo.s64 	%rd19827, %rd19826, 1099511628211;
	shr.u64 	%rd19828, %rd19808, 40;
	and.b64  	%rd19829, %rd19828, 255;
	xor.b64  	%rd19830, %rd19829, %rd19827;
	mul.lo.s64 	%rd19831, %rd19830, 1099511628211;
	shr.u64 	%rd19832, %rd19808, 48;
	and.b64  	%rd19833, %rd19832, 255;
	xor.b64  	%rd19834, %rd19833, %rd19831;
	mul.lo.s64 	%rd19835, %rd19834, 1099511628211;
	shr.u64 	%rd19836, %rd19808, 56;
	xor.b64  	%rd19837, %rd19836, %rd19835;
	mul.lo.s64 	%rd19838, %rd19837, 1099511628211;
	ld.u64 	%rd19839, [%rd19807+8];
	and.b64  	%rd19840, %rd19839, 255;
	xor.b64  	%rd19841, %rd19840, %rd19838;
	mul.lo.s64 	%rd19842, %rd19841, 1099511628211;
	shr.u64 	%rd19843, %rd19839, 8;
	and.b64  	%rd19844, %rd19843, 255;
	xor.b64  	%rd19845, %rd19844, %rd19842;
	mul.lo.s64 	%rd19846, %rd19845, 1099511628211;
	shr.u64 	%rd19847, %rd19839, 16;
	and.b64  	%rd19848, %rd19847, 255;
	xor.b64  	%rd19849, %rd19848, %rd19846;
	mul.lo.s64 	%rd19850, %rd19849, 1099511628211;
	shr.u64 	%rd19851, %rd19839, 24;
	and.b64  	%rd19852, %rd19851, 255;
	xor.b64  	%rd19853, %rd19852, %rd19850;
	mul.lo.s64 	%rd19854, %rd19853, 1099511628211;
	shr.u64 	%rd19855, %rd19839, 32;
	and.b64  	%rd19856, %rd19855, 255;
	xor.b64  	%rd19857, %rd19856, %rd19854;
	mul.lo.s64 	%rd19858, %rd19857, 1099511628211;
	shr.u64 	%rd19859, %rd19839, 40;
	and.b64  	%rd19860, %rd19859, 255;
	xor.b64  	%rd19861, %rd19860, %rd19858;
	mul.lo.s64 	%rd19862, %rd19861, 1099511628211;
	shr.u64 	%rd19863, %rd19839, 48;
	and.b64  	%rd19864, %rd19863, 255;
	xor.b64  	%rd19865, %rd19864, %rd19862;
	mul.lo.s64 	%rd19866, %rd19865, 1099511628211;
	shr.u64 	%rd19867, %rd19839, 56;
	xor.b64  	%rd19868, %rd19867, %rd19866;
	mul.lo.s64 	%rd29386, %rd19868, 1099511628211;
	add.s64 	%rd29384, %rd29384, 2;
	setp.ne.s64 	%p1451, %rd29384, %rd29387;
	@%p1451 bra 	$L__BB17_302;
$L__BB17_303:
	and.b64  	%rd19869, %rd3351, 1;
	setp.eq.b64 	%p1452, %rd19869, 1;
	not.pred 	%p1453, %p1452;
	@%p1453 bra 	$L__BB17_305;
	shl.b64 	%rd19870, %rd29387, 3;
	add.s64 	%rd19871, %rd83, %rd19870;
	ld.u64 	%rd19872, [%rd19871];
	and.b64  	%rd19873, %rd19872, 255;
	xor.b64  	%rd19874, %rd19873, %rd29386;
	mul.lo.s64 	%rd19875, %rd19874, 1099511628211;
	shr.u64 	%rd19876, %rd19872, 8;
	and.b64  	%rd19877, %rd19876, 255;
	xor.b64  	%rd19878, %rd19877, %rd19875;
	mul.lo.s64 	%rd19879, %rd19878, 1099511628211;
	shr.u64 	%rd19880, %rd19872, 16;
	and.b64  	%rd19881, %rd19880, 255;
	xor.b64  	%rd19882, %rd19881, %rd19879;
	mul.lo.s64 	%rd19883, %rd19882, 1099511628211;
	shr.u64 	%rd19884, %rd19872, 24;
	and.b64  	%rd19885, %rd19884, 255;
	xor.b64  	%rd19886, %rd19885, %rd19883;
	mul.lo.s64 	%rd19887, %rd19886, 1099511628211;
	shr.u64 	%rd19888, %rd19872, 32;
	and.b64  	%rd19889, %rd19888, 255;
	xor.b64  	%rd19890, %rd19889, %rd19887;
	mul.lo.s64 	%rd19891, %rd19890, 1099511628211;
	shr.u64 	%rd19892, %rd19872, 40;
	and.b64  	%rd19893, %rd19892, 255;
	xor.b64  	%rd19894, %rd19893, %rd19891;
	mul.lo.s64 	%rd19895, %rd19894, 1099511628211;
	shr.u64 	%rd19896, %rd19872, 48;
	and.b64  	%rd19897, %rd19896, 255;
	xor.b64  	%rd19898, %rd19897, %rd19895;
	mul.lo.s64 	%rd19899, %rd19898, 1099511628211;
	shr.u64 	%rd19900, %rd19872, 56;
	xor.b64  	%rd19901, %rd19900, %rd19899;
	mul.lo.s64 	%rd29386, %rd19901, 1099511628211;
$L__BB17_305:
	setp.eq.s64 	%p1454, %rd29381, %rd29386;
	@%p1454 bra 	$L__BB17_320;
	setp.eq.s64 	%p1455, %rd3351, 0;
	mov.b64 	%rd29394, -3750763034362895579;
	@%p1455 bra 	$L__BB17_312;
	setp.eq.s64 	%p1456, %rd3351, 1;
	mov.b64 	%rd29394, -3750763034362895579;
	mov.b64 	%rd29392, 0;
	@%p1456 bra 	$L__BB17_310;
	mov.b64 	%rd29394, -3750763034362895579;
	mov.b64 	%rd29395, 0;
	and.b64  	%rd29392, %rd3351, -2;
$L__BB17_309:
	shl.b64 	%rd19908, %rd29395, 3;
	add.s64 	%rd19909, %rd404, %rd19908;
	ld.u64 	%rd19910, [%rd19909];
	and.b64  	%rd19911, %rd19910, 255;
	xor.b64  	%rd19912, %rd19911, %rd29394;
	mul.lo.s64 	%rd19913, %rd19912, 1099511628211;
	shr.u64 	%rd19914, %rd19910, 8;
	and.b64  	%rd19915, %rd19914, 255;
	xor.b64  	%rd19916, %rd19915, %rd19913;
	mul.lo.s64 	%rd19917, %rd19916, 1099511628211;
	shr.u64 	%rd19918, %rd19910, 16;
	and.b64  	%rd19919, %rd19918, 255;
	xor.b64  	%rd19920, %rd19919, %rd19917;
	mul.lo.s64 	%rd19921, %rd19920, 1099511628211;
	shr.u64 	%rd19922, %rd19910, 24;
	and.b64  	%rd19923, %rd19922, 255;
	xor.b64  	%rd19924, %rd19923, %rd19921;
	mul.lo.s64 	%rd19925, %rd19924, 1099511628211;
	shr.u64 	%rd19926, %rd19910, 32;
	and.b64  	%rd19927, %rd19926, 255;
	xor.b64  	%rd19928, %rd19927, %rd19925;
	mul.lo.s64 	%rd19929, %rd19928, 1099511628211;
	shr.u64 	%rd19930, %rd19910, 40;
	and.b64  	%rd19931, %rd19930, 255;
	xor.b64  	%rd19932, %rd19931, %rd19929;
	mul.lo.s64 	%rd19933, %rd19932, 1099511628211;
	shr.u64 	%rd19934, %rd19910, 48;
	and.b64  	%rd19935, %rd19934, 255;
	xor.b64  	%rd19936, %rd19935, %rd19933;
	mul.lo.s64 	%rd19937, %rd19936, 1099511628211;
	shr.u64 	%rd19938, %rd19910, 56;
	xor.b64  	%rd19939, %rd19938, %rd19937;
	mul.lo.s64 	%rd19940, %rd19939, 1099511628211;
	ld.u64 	%rd19941, [%rd19909+8];
	and.b64  	%rd19942, %rd19941, 255;
	xor.b64  	%rd19943, %rd19942, %rd19940;
	mul.lo.s64 	%rd19944, %rd19943, 1099511628211;
	shr.u64 	%rd19945, %rd19941, 8;
	and.b64  	%rd19946, %rd19945, 255;
	xor.b64  	%rd19947, %rd19946, %rd19944;
	mul.lo.s64 	%rd19948, %rd19947, 1099511628211;
	shr.u64 	%rd19949, %rd19941, 16;
	and.b64  	%rd19950, %rd19949, 255;
	xor.b64  	%rd19951, %rd19950, %rd19948;
	mul.lo.s64 	%rd19952, %rd19951, 1099511628211;
	shr.u64 	%rd19953, %rd19941, 24;
	and.b64  	%rd19954, %rd19953, 255;
	xor.b64  	%rd19955, %rd19954, %rd19952;
	mul.lo.s64 	%rd19956, %rd19955, 1099511628211;
	shr.u64 	%rd19957, %rd19941, 32;
	and.b64  	%rd19958, %rd19957, 255;
	xor.b64  	%rd19959, %rd19958, %rd19956;
	mul.lo.s64 	%rd19960, %rd19959, 1099511628211;
	shr.u64 	%rd19961, %rd19941, 40;
	and.b64  	%rd19962, %rd19961, 255;
	xor.b64  	%rd19963, %rd19962, %rd19960;
	mul.lo.s64 	%rd19964, %rd19963, 1099511628211;
	shr.u64 	%rd19965, %rd19941, 48;
	and.b64  	%rd19966, %rd19965, 255;
	xor.b64  	%rd19967, %rd19966, %rd19964;
	mul.lo.s64 	%rd19968, %rd19967, 1099511628211;
	shr.u64 	%rd19969, %rd19941, 56;
	xor.b64  	%rd19970, %rd19969, %rd19968;
	mul.lo.s64 	%rd29394, %rd19970, 1099511628211;
	add.s64 	%rd29395, %rd29395, 2;
	setp.eq.s64 	%p1457, %rd29395, %rd29392;
	@%p1457 bra 	$L__BB17_310;
	bra.uni 	$L__BB17_309;
$L__BB17_310:
	and.b64  	%rd19971, %rd3351, 1;
	setp.eq.b64 	%p1458, %rd19971, 1;
	not.pred 	%p1459, %p1458;
	@%p1459 bra 	$L__BB17_312;
	shl.b64 	%rd19972, %rd29392, 3;
	add.s64 	%rd19973, %rd404, %rd19972;
	ld.u64 	%rd19974, [%rd19973];
	and.b64  	%rd19975, %rd19974, 255;
	xor.b64  	%rd19976, %rd19975, %rd29394;
	mul.lo.s64 	%rd19977, %rd19976, 1099511628211;
	shr.u64 	%rd19978, %rd19974, 8;
	and.b64  	%rd19979, %rd19978, 255;
	xor.b64  	%rd19980, %rd19979, %rd19977;
	mul.lo.s64 	%rd19981, %rd19980, 1099511628211;
	shr.u64 	%rd19982, %rd19974, 16;
	and.b64  	%rd19983, %rd19982, 255;
	xor.b64  	%rd19984, %rd19983, %rd19981;
	mul.lo.s64 	%rd19985, %rd19984, 1099511628211;
	shr.u64 	%rd19986, %rd19974, 24;
	and.b64  	%rd19987, %rd19986, 255;
	xor.b64  	%rd19988, %rd19987, %rd19985;
	mul.lo.s64 	%rd19989, %rd19988, 1099511628211;
	shr.u64 	%rd19990, %rd19974, 32;
	and.b64  	%rd19991, %rd19990, 255;
	xor.b64  	%rd19992, %rd19991, %rd19989;
	mul.lo.s64 	%rd19993, %rd19992, 1099511628211;
	shr.u64 	%rd19994, %rd19974, 40;
	and.b64  	%rd19995, %rd19994, 255;
	xor.b64  	%rd19996, %rd19995, %rd19993;
	mul.lo.s64 	%rd19997, %rd19996, 1099511628211;
	shr.u64 	%rd19998, %rd19974, 48;
	and.b64  	%rd19999, %rd19998, 255;
	xor.b64  	%rd20000, %rd19999, %rd19997;
	mul.lo.s64 	%rd20001, %rd20000, 1099511628211;
	shr.u64 	%rd20002, %rd19974, 56;
	xor.b64  	%rd20003, %rd20002, %rd20001;
	mul.lo.s64 	%rd29394, %rd20003, 1099511628211;
$L__BB17_312:
	setp.eq.s64 	%p1460, %rd3351, 0;
	mov.b64 	%rd29399, -3750763034362895579;
	@%p1460 bra 	$L__BB17_318;
	setp.eq.s64 	%p1461, %rd3351, 1;
	mov.b64 	%rd29399, -3750763034362895579;
	mov.b64 	%rd29400, 0;
	@%p1461 bra 	$L__BB17_316;
	mov.b64 	%rd29399, -3750763034362895579;
	mov.b64 	%rd29397, 0;
	and.b64  	%rd29400, %rd3351, -2;
$L__BB17_315:
	shl.b64 	%rd20010, %rd29397, 3;
	add.s64 	%rd20011, %rd83, %rd20010;
	ld.u64 	%rd20012, [%rd20011];
	and.b64  	%rd20013, %rd20012, 255;
	xor.b64  	%rd20014, %rd20013, %rd29399;
	mul.lo.s64 	%rd20015, %rd20014, 1099511628211;
	shr.u64 	%rd20016, %rd20012, 8;
	and.b64  	%rd20017, %rd20016, 255;
	xor.b64  	%rd20018, %rd20017, %rd20015;
	mul.lo.s64 	%rd20019, %rd20018, 1099511628211;
	shr.u64 	%rd20020, %rd20012, 16;
	and.b64  	%rd20021, %rd20020, 255;
	xor.b64  	%rd20022, %rd20021, %rd20019;
	mul.lo.s64 	%rd20023, %rd20022, 1099511628211;
	shr.u64 	%rd20024, %rd20012, 24;
	and.b64  	%rd20025, %rd20024, 255;
	xor.b64  	%rd20026, %rd20025, %rd20023;
	mul.lo.s64 	%rd20027, %rd20026, 1099511628211;
	shr.u64 	%rd20028, %rd20012, 32;
	and.b64  	%rd20029, %rd20028, 255;
	xor.b64  	%rd20030, %rd20029, %rd20027;
	mul.lo.s64 	%rd20031, %rd20030, 1099511628211;
	shr.u64 	%rd20032, %rd20012, 40;
	and.b64  	%rd20033, %rd20032, 255;
	xor.b64  	%rd20034, %rd20033, %rd20031;
	mul.lo.s64 	%rd20035, %rd20034, 1099511628211;
	shr.u64 	%rd20036, %rd20012, 48;
	and.b64  	%rd20037, %rd20036, 255;
	xor.b64  	%rd20038, %rd20037, %rd20035;
	mul.lo.s64 	%rd20039, %rd20038, 1099511628211;
	shr.u64 	%rd20040, %rd20012, 56;
	xor.b64  	%rd20041, %rd20040, %rd20039;
	mul.lo.s64 	%rd20042, %rd20041, 1099511628211;
	ld.u64 	%rd20043, [%rd20011+8];
	and.b64  	%rd20044, %rd20043, 255;
	xor.b64  	%rd20045, %rd20044, %rd20042;
	mul.lo.s64 	%rd20046, %rd20045, 1099511628211;
	shr.u64 	%rd20047, %rd20043, 8;
	and.b64  	%rd20048, %rd20047, 255;
	xor.b64  	%rd20049, %rd20048, %rd20046;
	mul.lo.s64 	%rd20050, %rd20049, 1099511628211;
	shr.u64 	%rd20051, %rd20043, 16;
	and.b64  	%rd20052, %rd20051, 255;
	xor.b64  	%rd20053, %rd20052, %rd20050;
	mul.lo.s64 	%rd20054, %rd20053, 1099511628211;
	shr.u64 	%rd20055, %rd20043, 24;
	and.b64  	%rd20056, %rd20055, 255;
	xor.b64  	%rd20057, %rd20056, %rd20054;
	mul.lo.s64 	%rd20058, %rd20057, 1099511628211;
	shr.u64 	%rd20059, %rd20043, 32;
	and.b64  	%rd20060, %rd20059, 255;
	xor.b64  	%rd20061, %rd20060, %rd20058;
	mul.lo.s64 	%rd20062, %rd20061, 1099511628211;
	shr.u64 	%rd20063, %rd20043, 40;
	and.b64  	%rd20064, %rd20063, 255;
	xor.b64  	%rd20065, %rd20064, %rd20062;
	mul.lo.s64 	%rd20066, %rd20065, 1099511628211;
	shr.u64 	%rd20067, %rd20043, 48;
	and.b64  	%rd20068, %rd20067, 255;
	xor.b64  	%rd20069, %rd20068, %rd20066;
	mul.lo.s64 	%rd20070, %rd20069, 1099511628211;
	shr.u64 	%rd20071, %rd20043, 56;
	xor.b64  	%rd20072, %rd20071, %rd20070;
	mul.lo.s64 	%rd29399, %rd20072, 1099511628211;
	add.s64 	%rd29397, %rd29397, 2;
	setp.ne.s64 	%p1462, %rd29397, %rd29400;
	@%p1462 bra 	$L__BB17_315;
$L__BB17_316:
	and.b64  	%rd20073, %rd3351, 1;
	setp.eq.b64 	%p1463, %rd20073, 1;
	not.pred 	%p1464, %p1463;
	@%p1464 bra 	$L__BB17_318;
	shl.b64 	%rd20074, %rd29400, 3;
	add.s64 	%rd20075, %rd83, %rd20074;
	ld.u64 	%rd20076, [%rd20075];
	and.b64  	%rd20077, %rd20076, 255;
	xor.b64  	%rd20078, %rd20077, %rd29399;
	mul.lo.s64 	%rd20079, %rd20078, 1099511628211;
	shr.u64 	%rd20080, %rd20076, 8;
	and.b64  	%rd20081, %rd20080, 255;
	xor.b64  	%rd20082, %rd20081, %rd20079;
	mul.lo.s64 	%rd20083, %rd20082, 1099511628211;
	shr.u64 	%rd20084, %rd20076, 16;
	and.b64  	%rd20085, %rd20084, 255;
	xor.b64  	%rd20086, %rd20085, %rd20083;
	mul.lo.s64 	%rd20087, %rd20086, 1099511628211;
	shr.u64 	%rd20088, %rd20076, 24;
	and.b64  	%rd20089, %rd20088, 255;
	xor.b64  	%rd20090, %rd20089, %rd20087;
	mul.lo.s64 	%rd20091, %rd20090, 1099511628211;
	shr.u64 	%rd20092, %rd20076, 32;
	and.b64  	%rd20093, %rd20092, 255;
	xor.b64  	%rd20094, %rd20093, %rd20091;
	mul.lo.s64 	%rd20095, %rd20094, 1099511628211;
	shr.u64 	%rd20096, %rd20076, 40;
	and.b64  	%rd20097, %rd20096, 255;
	xor.b64  	%rd20098, %rd20097, %rd20095;
	mul.lo.s64 	%rd20099, %rd20098, 1099511628211;
	shr.u64 	%rd20100, %rd20076, 48;
	and.b64  	%rd20101, %rd20100, 255;
	xor.b64  	%rd20102, %rd20101, %rd20099;
	mul.lo.s64 	%rd20103, %rd20102, 1099511628211;
	shr.u64 	%rd20104, %rd20076, 56;
	xor.b64  	%rd20105, %rd20104, %rd20103;
	mul.lo.s64 	%rd29399, %rd20105, 1099511628211;
$L__BB17_318:
	setp.ge.u64 	%p1465, %rd29394, %rd29399;
	@%p1465 bra 	$L__BB17_324;
$L__BB17_319:
	add.s32 	%r1354, %r1355, 1;
	mov.u32 	%r1355, %r1353;
	bra.uni 	$L__BB17_324;
$L__BB17_320:
	setp.eq.s32 	%p1466, %r359, 0;
	@%p1466 bra 	$L__BB17_324;
	cvt.s64.s32 	%rd425, %r359;
	mov.b64 	%rd29390, 0;
$L__BB17_322:
	shl.b64 	%rd20107, %rd29390, 3;
	add.s64 	%rd20108, %rd404, %rd20107;
	ld.u64 	%rd427, [%rd20108];
	add.s64 	%rd20109, %rd83, %rd20107;
	ld.u64 	%rd428, [%rd20109];
	setp.lt.u64 	%p1467, %rd427, %rd428;
	@%p1467 bra 	$L__BB17_319;
	setp.le.u64 	%p1468, %rd427, %rd428;
	add.s64 	%rd29390, %rd29390, 1;
	setp.lt.u64 	%p1469, %rd29390, %rd425;
	and.pred  	%p1470, %p1468, %p1469;
	@%p1470 bra 	$L__BB17_322;
$L__BB17_324:
	setp.ge.s32 	%p1471, %r1354, %r1355;
	mov.u32 	%r1359, %r1355;
	@%p1471 bra 	$L__BB17_356;
	mad.lo.s32 	%r914, %r1355, 15, %r1354;
	shr.s32 	%r1359, %r914, 4;
	shl.b32 	%r915, %r1359, 3;
	add.s32 	%r916, %r9, %r915;
	ld.shared.u64 	%rd450, [%r916];
	setp.eq.s64 	%p1472, %rd3351, 0;
	mov.b64 	%rd29406, -3750763034362895579;
	@%p1472 bra 	$L__BB17_331;
	setp.eq.s64 	%p1473, %rd3351, 1;
	mov.b64 	%rd29406, -3750763034362895579;
	mov.b64 	%rd29404, 0;
	@%p1473 bra 	$L__BB17_329;
	mov.b64 	%rd29406, -3750763034362895579;
	mov.b64 	%rd29407, 0;
	and.b64  	%rd29404, %rd3351, -2;
$L__BB17_328:
	shl.b64 	%rd20117, %rd29407, 3;
	add.s64 	%rd20118, %rd450, %rd20117;
	ld.u64 	%rd20119, [%rd20118];
	and.b64  	%rd20120, %rd20119, 255;
	xor.b64  	%rd20121, %rd20120, %rd29406;
	mul.lo.s64 	%rd20122, %rd20121, 1099511628211;
	shr.u64 	%rd20123, %rd20119, 8;
	and.b64  	%rd20124, %rd20123, 255;
	xor.b64  	%rd20125, %rd20124, %rd20122;
	mul.lo.s64 	%rd20126, %rd20125, 1099511628211;
	shr.u64 	%rd20127, %rd20119, 16;
	and.b64  	%rd20128, %rd20127, 255;
	xor.b64  	%rd20129, %rd20128, %rd20126;
	mul.lo.s64 	%rd20130, %rd20129, 1099511628211;
	shr.u64 	%rd20131, %rd20119, 24;
	and.b64  	%rd20132, %rd20131, 255;
	xor.b64  	%rd20133, %rd20132, %rd20130;
	mul.lo.s64 	%rd20134, %rd20133, 1099511628211;
	shr.u64 	%rd20135, %rd20119, 32;
	and.b64  	%rd20136, %rd20135, 255;
	xor.b64  	%rd20137, %rd20136, %rd20134;
	mul.lo.s64 	%rd20138, %rd20137, 1099511628211;
	shr.u64 	%rd20139, %rd20119, 40;
	and.b64  	%rd20140, %rd20139, 255;
	xor.b64  	%rd20141, %rd20140, %rd20138;
	mul.lo.s64 	%rd20142, %rd20141, 1099511628211;
	shr.u64 	%rd20143, %rd20119, 48;
	and.b64  	%rd20144, %rd20143, 255;
	xor.b64  	%rd20145, %rd20144, %rd20142;
	mul.lo.s64 	%rd20146, %rd20145, 1099511628211;
	shr.u64 	%rd20147, %rd20119, 56;
	xor.b64  	%rd20148, %rd20147, %rd20146;
	mul.lo.s64 	%rd20149, %rd20148, 1099511628211;
	ld.u64 	%rd20150, [%rd20118+8];
	and.b64  	%rd20151, %rd20150, 255;
	xor.b64  	%rd20152, %rd20151, %rd20149;
	mul.lo.s64 	%rd20153, %rd20152, 1099511628211;
	shr.u64 	%rd20154, %rd20150, 8;
	and.b64  	%rd20155, %rd20154, 255;
	xor.b64  	%rd20156, %rd20155, %rd20153;
	mul.lo.s64 	%rd20157, %rd20156, 1099511628211;
	shr.u64 	%rd20158, %rd20150, 16;
	and.b64  	%rd20159, %rd20158, 255;
	xor.b64  	%rd20160, %rd20159, %rd20157;
	mul.lo.s64 	%rd20161, %rd20160, 1099511628211;
	shr.u64 	%rd20162, %rd20150, 24;
	and.b64  	%rd20163, %rd20162, 255;
	xor.b64  	%rd20164, %rd20163, %rd20161;
	mul.lo.s64 	%rd20165, %rd20164, 1099511628211;
	shr.u64 	%rd20166, %rd20150, 32;
	and.b64  	%rd20167, %rd20166, 255;
	xor.b64  	%rd20168, %rd20167, %rd20165;
	mul.lo.s64 	%rd20169, %rd20168, 1099511628211;
	shr.u64 	%rd20170, %rd20150, 40;
	and.b64  	%rd20171, %rd20170, 255;
	xor.b64  	%rd20172, %rd20171, %rd20169;
	mul.lo.s64 	%rd20173, %rd20172, 1099511628211;
	shr.u64 	%rd20174, %rd20150, 48;
	and.b64  	%rd20175, %rd20174, 255;
	xor.b64  	%rd20176, %rd20175, %rd20173;
	mul.lo.s64 	%rd20177, %rd20176, 1099511628211;
	shr.u64 	%rd20178, %rd20150, 56;
	xor.b64  	%rd20179, %rd20178, %rd20177;
	mul.lo.s64 	%rd29406, %rd20179, 1099511628211;
	add.s64 	%rd29407, %rd29407, 2;
	setp.eq.s64 	%p1474, %rd29407, %rd29404;
	@%p1474 bra 	$L__BB17_329;
	bra.uni 	$L__BB17_328;
$L__BB17_329:
	and.b64  	%rd20180, %rd3351, 1;
	setp.eq.b64 	%p1475, %rd20180, 1;
	not.pred 	%p1476, %p1475;
	@%p1476 bra 	$L__BB17_331;
	shl.b64 	%rd20181, %rd29404, 3;
	add.s64 	%rd20182, %rd450, %rd20181;
	ld.u64 	%rd20183, [%rd20182];
	and.b64  	%rd20184, %rd20183, 255;
	xor.b64  	%rd20185, %rd20184, %rd29406;
	mul.lo.s64 	%rd20186, %rd20185, 1099511628211;
	shr.u64 	%rd20187, %rd20183, 8;
	and.b64  	%rd20188, %rd20187, 255;
	xor.b64  	%rd20189, %rd20188, %rd20186;
	mul.lo.s64 	%rd20190, %rd20189, 1099511628211;
	shr.u64 	%rd20191, %rd20183, 16;
	and.b64  	%rd20192, %rd20191, 255;
	xor.b64  	%rd20193, %rd20192, %rd20190;
	mul.lo.s64 	%rd20194, %rd20193, 1099511628211;
	shr.u64 	%rd20195, %rd20183, 24;
	and.b64  	%rd20196, %rd20195, 255;
	xor.b64  	%rd20197, %rd20196, %rd20194;
	mul.lo.s64 	%rd20198, %rd20197, 1099511628211;
	shr.u64 	%rd20199, %rd20183, 32;
	and.b64  	%rd20200, %rd20199, 255;
	xor.b64  	%rd20201, %rd20200, %rd20198;
	mul.lo.s64 	%rd20202, %rd20201, 1099511628211;
	shr.u64 	%rd20203, %rd20183, 40;
	and.b64  	%rd20204, %rd20203, 255;
	xor.b64  	%rd20205, %rd20204, %rd20202;
	mul.lo.s64 	%rd20206, %rd20205, 1099511628211;
	shr.u64 	%rd20207, %rd20183, 48;
	and.b64  	%rd20208, %rd20207, 255;
	xor.b64  	%rd20209, %rd20208, %rd20206;
	mul.lo.s64 	%rd20210, %rd20209, 1099511628211;
	shr.u64 	%rd20211, %rd20183, 56;
	xor.b64  	%rd20212, %rd20211, %rd20210;
	mul.lo.s64 	%rd29406, %rd20212, 1099511628211;
$L__BB17_331:
	setp.eq.s64 	%p1477, %rd3351, 0;
	mov.b64 	%rd29411, -3750763034362895579;
	@%p1477 bra 	$L__BB17_337;
	setp.eq.s64 	%p1478, %rd3351, 1;
	mov.b64 	%rd29411, -3750763034362895579;
	mov.b64 	%rd29412, 0;
	@%p1478 bra 	$L__BB17_335;
	mov.b64 	%rd29411, -3750763034362895579;
	mov.b64 	%rd29409, 0;
	and.b64  	%rd29412, %rd3351, -2;
$L__BB17_334:
	shl.b64 	%rd20219, %rd29409, 3;
	add.s64 	%rd20220, %rd83, %rd20219;
	ld.u64 	%rd20221, [%rd20220];
	and.b64  	%rd20222, %rd20221, 255;
	xor.b64  	%rd20223, %rd20222, %rd29411;
	mul.lo.s64 	%rd20224, %rd20223, 1099511628211;
	shr.u64 	%rd20225, %rd20221, 8;
	and.b64  	%rd20226, %rd20225, 255;
	xor.b64  	%rd20227, %rd20226, %rd20224;
	mul.lo.s64 	%rd20228, %rd20227, 1099511628211;
	shr.u64 	%rd20229, %rd20221, 16;
	and.b64  	%rd20230, %rd20229, 255;
	xor.b64  	%rd20231, %rd20230, %rd20228;
	mul.lo.s64 	%rd20232, %rd20231, 1099511628211;
	shr.u64 	%rd20233, %rd20221, 24;
	and.b64  	%rd20234, %rd20233, 255;
	xor.b64  	%rd20235, %rd20234, %rd20232;
	mul.lo.s64 	%rd20236, %rd20235, 1099511628211;
	shr.u64 	%rd20237, %rd20221, 32;
	and.b64  	%rd20238, %rd20237, 255;
	xor.b64  	%rd20239, %rd20238, %rd20236;
	mul.lo.s64 	%rd20240, %rd20239, 1099511628211;
	shr.u64 	%rd20241, %rd20221, 40;
	and.b64  	%rd20242, %rd20241, 255;
	xor.b64  	%rd20243, %rd20242, %rd20240;
	mul.lo.s64 	%rd20244, %rd20243, 1099511628211;
	shr.u64 	%rd20245, %rd20221, 48;
	and.b64  	%rd20246, %rd20245, 255;
	xor.b64  	%rd20247, %rd20246, %rd20244;
	mul.lo.s64 	%rd20248, %rd20247, 1099511628211;
	shr.u64 	%rd20249, %rd20221, 56;
	xor.b64  	%rd20250, %rd20249, %rd20248;
	mul.lo.s64 	%rd20251, %rd20250, 1099511628211;
	ld.u64 	%rd20252, [%rd20220+8];
	and.b64  	%rd20253, %rd20252, 255;
	xor.b64  	%rd20254, %rd20253, %rd20251;
	mul.lo.s64 	%rd20255, %rd20254, 1099511628211;
	shr.u64 	%rd20256, %rd20252, 8;
	and.b64  	%rd20257, %rd20256, 255;
	xor.b64  	%rd20258, %rd20257, %rd20255;
	mul.lo.s64 	%rd20259, %rd20258, 1099511628211;
	shr.u64 	%rd20260, %rd20252, 16;
	and.b64  	%rd20261, %rd20260, 255;
	xor.b64  	%rd20262, %rd20261, %rd20259;
	mul.lo.s64 	%rd20263, %rd20262, 1099511628211;
	shr.u64 	%rd20264, %rd20252, 24;
	and.b64  	%rd20265, %rd20264, 255;
	xor.b64  	%rd20266, %rd20265, %rd20263;
	mul.lo.s64 	%rd20267, %rd20266, 1099511628211;
	shr.u64 	%rd20268, %rd20252, 32;
	and.b64  	%rd20269, %rd20268, 255;
	xor.b64  	%rd20270, %rd20269, %rd20267;
	mul.lo.s64 	%rd20271, %rd20270, 1099511628211;
	shr.u64 	%rd20272, %rd20252, 40;
	and.b64  	%rd20273, %rd20272, 255;
	xor.b64  	%rd20274, %rd20273, %rd20271;
	mul.lo.s64 	%rd20275, %rd20274, 1099511628211;
	shr.u64 	%rd20276, %rd20252, 48;
	and.b64  	%rd20277, %rd20276, 255;
	xor.b64  	%rd20278, %rd20277, %rd20275;
	mul.lo.s64 	%rd20279, %rd20278, 1099511628211;
	shr.u64 	%rd20280, %rd20252, 56;
	xor.b64  	%rd20281, %rd20280, %rd20279;
	mul.lo.s64 	%rd29411, %rd20281, 1099511628211;
	add.s64 	%rd29409, %rd29409, 2;
	setp.ne.s64 	%p1479, %rd29409, %rd29412;
	@%p1479 bra 	$L__BB17_334;
$L__BB17_335:
	and.b64  	%rd20282, %rd3351, 1;
	setp.eq.b64 	%p1480, %rd20282, 1;
	not.pred 	%p1481, %p1480;
	@%p1481 bra 	$L__BB17_337;
	shl.b64 	%rd20283, %rd29412, 3;
	add.s64 	%rd20284, %rd83, %rd20283;
	ld.u64 	%rd20285, [%rd20284];
	and.b64  	%rd20286, %rd20285, 255;
	xor.b64  	%rd20287, %rd20286, %rd29411;
	mul.lo.s64 	%rd20288, %rd20287, 1099511628211;
	shr.u64 	%rd20289, %rd20285, 8;
	and.b64  	%rd20290, %rd20289, 255;
	xor.b64  	%rd20291, %rd20290, %rd20288;
	mul.lo.s64 	%rd20292, %rd20291, 1099511628211;
	shr.u64 	%rd20293, %rd20285, 16;
	and.b64  	%rd20294, %rd20293, 255;
	xor.b64  	%rd20295, %rd20294, %rd20292;
	mul.lo.s64 	%rd20296, %rd20295, 1099511628211;
	shr.u64 	%rd20297, %rd20285, 24;
	and.b64  	%rd20298, %rd20297, 255;
	xor.b64  	%rd20299, %rd20298, %rd20296;
	mul.lo.s64 	%rd20300, %rd20299, 1099511628211;
	shr.u64 	%rd20301, %rd20285, 32;
	and.b64  	%rd20302, %rd20301, 255;
	xor.b64  	%rd20303, %rd20302, %rd20300;
	mul.lo.s64 	%rd20304, %rd20303, 1099511628211;
	shr.u64 	%rd20305, %rd20285, 40;
	and.b64  	%rd20306, %rd20305, 255;
	xor.b64  	%rd20307, %rd20306, %rd20304;
	mul.lo.s64 	%rd20308, %rd20307, 1099511628211;
	shr.u64 	%rd20309, %rd20285, 48;
	and.b64  	%rd20310, %rd20309, 255;
	xor.b64  	%rd20311, %rd20310, %rd20308;
	mul.lo.s64 	%rd20312, %rd20311, 1099511628211;
	shr.u64 	%rd20313, %rd20285, 56;
	xor.b64  	%rd20314, %rd20313, %rd20312;
	mul.lo.s64 	%rd29411, %rd20314, 1099511628211;
$L__BB17_337:
	setp.eq.s64 	%p1482, %rd29406, %rd29411;
	@%p1482 bra 	$L__BB17_352;
	setp.eq.s64 	%p1483, %rd3351, 0;
	mov.b64 	%rd29419, -3750763034362895579;
	@%p1483 bra 	$L__BB17_344;
	setp.eq.s64 	%p1484, %rd3351, 1;
	mov.b64 	%rd29419, -3750763034362895579;
	mov.b64 	%rd29417, 0;
	@%p1484 bra 	$L__BB17_342;
	mov.b64 	%rd29419, -3750763034362895579;
	mov.b64 	%rd29420, 0;
	and.b64  	%rd29417, %rd3351, -2;
$L__BB17_341:
	shl.b64 	%rd20321, %rd29420, 3;
	add.s64 	%rd20322, %rd450, %rd20321;
	ld.u64 	%rd20323, [%rd20322];
	and.b64  	%rd20324, %rd20323, 255;
	xor.b64  	%rd20325, %rd20324, %rd29419;
	mul.lo.s64 	%rd20326, %rd20325, 1099511628211;
	shr.u64 	%rd20327, %rd20323, 8;
	and.b64  	%rd20328, %rd20327, 255;
	xor.b64  	%rd20329, %rd20328, %rd20326;
	mul.lo.s64 	%rd20330, %rd20329, 1099511628211;
	shr.u64 	%rd20331, %rd20323, 16;
	and.b64  	%rd20332, %rd20331, 255;
	xor.b64  	%rd20333, %rd20332, %rd20330;
	mul.lo.s64 	%rd20334, %rd20333, 1099511628211;
	shr.u64 	%rd20335, %rd20323, 24;
	and.b64  	%rd20336, %rd20335, 255;
	xor.b64  	%rd20337, %rd20336, %rd20334;
	mul.lo.s64 	%rd20338, %rd20337, 1099511628211;
	shr.u64 	%rd20339, %rd20323, 32;
	and.b64  	%rd20340, %rd20339, 255;
	xor.b64  	%rd20341, %rd20340, %rd20338;
	mul.lo.s64 	%rd20342, %rd20341, 1099511628211;
	shr.u64 	%rd20343, %rd20323, 40;
	and.b64  	%rd20344, %rd20343, 255;
	xor.b64  	%rd20345, %rd20344, %rd20342;
	mul.lo.s64 	%rd20346, %rd20345, 1099511628211;
	shr.u64 	%rd20347, %rd20323, 48;
	and.b64  	%rd20348, %rd20347, 255;
	xor.b64  	%rd20349, %rd20348, %rd20346;
	mul.lo.s64 	%rd20350, %rd20349, 1099511628211;
	shr.u64 	%rd20351, %rd20323, 56;
	xor.b64  	%rd20352, %rd20351, %rd20350;
	mul.lo.s64 	%rd20353, %rd20352, 1099511628211;
	ld.u64 	%rd20354, [%rd20322+8];
	and.b64  	%rd20355, %rd20354, 255;
	xor.b64  	%rd20356, %rd20355, %rd20353;
	mul.lo.s64 	%rd20357, %rd20356, 1099511628211;
	shr.u64 	%rd20358, %rd20354, 8;
	and.b64  	%rd20359, %rd20358, 255;
	xor.b64  	%rd20360, %rd20359, %rd20357;
	mul.lo.s64 	%rd20361, %rd20360, 1099511628211;
	shr.u64 	%rd20362, %rd20354, 16;
	and.b64  	%rd20363, %rd20362, 255;
	xor.b64  	%rd20364, %rd20363, %rd20361;
	mul.lo.s64 	%rd20365, %rd20364, 1099511628211;
	shr.u64 	%rd20366, %rd20354, 24;
	and.b64  	%rd20367, %rd20366, 255;
	xor.b64  	%rd20368, %rd20367, %rd20365;
	mul.lo.s64 	%rd20369, %rd20368, 1099511628211;
	shr.u64 	%rd20370, %rd20354, 32;
	and.b64  	%rd20371, %rd20370, 255;
	xor.b64  	%rd20372, %rd20371, %rd20369;
	mul.lo.s64 	%rd20373, %rd20372, 1099511628211;
	shr.u64 	%rd20374, %rd20354, 40;
	and.b64  	%rd20375, %rd20374, 255;
	xor.b64  	%rd20376, %rd20375, %rd20373;
	mul.lo.s64 	%rd20377, %rd20376, 1099511628211;
	shr.u64 	%rd20378, %rd20354, 48;
	and.b64  	%rd20379, %rd20378, 255;
	xor.b64  	%rd20380, %rd20379, %rd20377;
	mul.lo.s64 	%rd20381, %rd20380, 1099511628211;
	shr.u64 	%rd20382, %rd20354, 56;
	xor.b64  	%rd20383, %rd20382, %rd20381;
	mul.lo.s64 	%rd29419, %rd20383, 1099511628211;
	add.s64 	%rd29420, %rd29420, 2;
	setp.eq.s64 	%p1485, %rd29420, %rd29417;
	@%p1485 bra 	$L__BB17_342;
	bra.uni 	$L__BB17_341;
$L__BB17_342:
	and.b64  	%rd20384, %rd3351, 1;
	setp.eq.b64 	%p1486, %rd20384, 1;
	not.pred 	%p1487, %p1486;
	@%p1487 bra 	$L__BB17_344;
	shl.b64 	%rd20385, %rd29417, 3;
	add.s64 	%rd20386, %rd450, %rd20385;
	ld.u64 	%rd20387, [%rd20386];
	and.b64  	%rd20388, %rd20387, 255;
	xor.b64  	%rd20389, %rd20388, %rd29419;
	mul.lo.s64 	%rd20390, %rd20389, 1099511628211;
	shr.u64 	%rd20391, %rd20387, 8;
	and.b64  	%rd20392, %rd20391, 255;
	xor.b64  	%rd20393, %rd20392, %rd20390;
	mul.lo.s64 	%rd20394, %rd20393, 1099511628211;
	shr.u64 	%rd20395, %rd20387, 16;
	and.b64  	%rd20396, %rd20395, 255;
	xor.b64  	%rd20397, %rd20396, %rd20394;
	mul.lo.s64 	%rd20398, %rd20397, 1099511628211;
	shr.u64 	%rd20399, %rd20387, 24;
	and.b64  	%rd20400, %rd20399, 255;
	xor.b64  	%rd20401, %rd20400, %rd20398;
	mul.lo.s64 	%rd20402, %rd20401, 1099511628211;
	shr.u64 	%rd20403, %rd20387, 32;
	and.b64  	%rd20404, %rd20403, 255;
	xor.b64  	%rd20405, %rd20404, %rd20402;
	mul.lo.s64 	%rd20406, %rd20405, 1099511628211;
	shr.u64 	%rd20407, %rd20387, 40;
	and.b64  	%rd20408, %rd20407, 255;
	xor.b64  	%rd20409, %rd20408, %rd20406;
	mul.lo.s64 	%rd20410, %rd20409, 1099511628211;
	shr.u64 	%rd20411, %rd20387, 48;
	and.b64  	%rd20412, %rd20411, 255;
	xor.b64  	%rd20413, %rd20412, %rd20410;
	mul.lo.s64 	%rd20414, %rd20413, 1099511628211;
	shr.u64 	%rd20415, %rd20387, 56;
	xor.b64  	%rd20416, %rd20415, %rd20414;
	mul.lo.s64 	%rd29419, %rd20416, 1099511628211;
$L__BB17_344:
	setp.eq.s64 	%p1488, %rd3351, 0;
	mov.b64 	%rd29424, -3750763034362895579;
	@%p1488 bra 	$L__BB17_350;
	setp.eq.s64 	%p1489, %rd3351, 1;
	mov.b64 	%rd29424, -3750763034362895579;
	mov.b64 	%rd29425, 0;
	@%p1489 bra 	$L__BB17_348;
	mov.b64 	%rd29424, -3750763034362895579;
	mov.b64 	%rd29422, 0;
	and.b64  	%rd29425, %rd3351, -2;
$L__BB17_347:
	shl.b64 	%rd20423, %rd29422, 3;
	add.s64 	%rd20424, %rd83, %rd20423;
	ld.u64 	%rd20425, [%rd20424];
	and.b64  	%rd20426, %rd20425, 255;
	xor.b64  	%rd20427, %rd20426, %rd29424;
	mul.lo.s64 	%rd20428, %rd20427, 1099511628211;
	shr.u64 	%rd20429, %rd20425, 8;
	and.b64  	%rd20430, %rd20429, 255;
	xor.b64  	%rd20431, %rd20430, %rd20428;
	mul.lo.s64 	%rd20432, %rd20431, 1099511628211;
	shr.u64 	%rd20433, %rd20425, 16;
	and.b64  	%rd20434, %rd20433, 255;
	xor.b64  	%rd20435, %rd20434, %rd20432;
	mul.lo.s64 	%rd20436, %rd20435, 1099511628211;
	shr.u64 	%rd20437, %rd20425, 24;
	and.b64  	%rd20438, %rd20437, 255;
	xor.b64  	%rd20439, %rd20438, %rd20436;
	mul.lo.s64 	%rd20440, %rd20439, 1099511628211;
	shr.u64 	%rd20441, %rd20425, 32;
	and.b64  	%rd20442, %rd20441, 255;
	xor.b64  	%rd20443, %rd20442, %rd20440;
	mul.lo.s64 	%rd20444, %rd20443, 1099511628211;
	shr.u64 	%rd20445, %rd20425, 40;
	and.b64  	%rd20446, %rd20445, 255;
	xor.b64  	%rd20447, %rd20446, %rd20444;
	mul.lo.s64 	%rd20448, %rd20447, 1099511628211;
	shr.u64 	%rd20449, %rd20425, 48;
	and.b64  	%rd20450, %rd20449, 255;
	xor.b64  	%rd20451, %rd20450, %rd20448;
	mul.lo.s64 	%rd20452, %rd20451, 1099511628211;
	shr.u64 	%rd20453, %rd20425, 56;
	xor.b64  	%rd20454, %rd20453, %rd20452;
	mul.lo.s64 	%rd20455, %rd20454, 1099511628211;
	ld.u64 	%rd20456, [%rd20424+8];
	and.b64  	%rd20457, %rd20456, 255;
	xor.b64  	%rd20458, %rd20457, %rd20455;
	mul.lo.s64 	%rd20459, %rd20458, 1099511628211;
	shr.u64 	%rd20460, %rd20456, 8;
	and.b64  	%rd20461, %rd20460, 255;
	xor.b64  	%rd20462, %rd20461, %rd20459;
	mul.lo.s64 	%rd20463, %rd20462, 1099511628211;
	shr.u64 	%rd20464, %rd20456, 16;
	and.b64  	%rd20465, %rd20464, 255;
	xor.b64  	%rd20466, %rd20465, %rd20463;
	mul.lo.s64 	%rd20467, %rd20466, 1099511628211;
	shr.u64 	%rd20468, %rd20456, 24;
	and.b64  	%rd20469, %rd20468, 255;
	xor.b64  	%rd20470, %rd20469, %rd20467;
	mul.lo.s64 	%rd20471, %rd20470, 1099511628211;
	shr.u64 	%rd20472, %rd20456, 32;
	and.b64  	%rd20473, %rd20472, 255;
	xor.b64  	%rd20474, %rd20473, %rd20471;
	mul.lo.s64 	%rd20475, %rd20474, 1099511628211;
	shr.u64 	%rd20476, %rd20456, 40;
	and.b64  	%rd20477, %rd20476, 255;
	xor.b64  	%rd20478, %rd20477, %rd20475;
	mul.lo.s64 	%rd20479, %rd20478, 1099511628211;
	shr.u64 	%rd20480, %rd20456, 48;
	and.b64  	%rd20481, %rd20480, 255;
	xor.b64  	%rd20482, %rd20481, %rd20479;
	mul.lo.s64 	%rd20483, %rd20482, 1099511628211;
	shr.u64 	%rd20484, %rd20456, 56;
	xor.b64  	%rd20485, %rd20484, %rd20483;
	mul.lo.s64 	%rd29424, %rd20485, 1099511628211;
	add.s64 	%rd29422, %rd29422, 2;
	setp.ne.s64 	%p1490, %rd29422, %rd29425;
	@%p1490 bra 	$L__BB17_347;
$L__BB17_348:
	and.b64  	%rd20486, %rd3351, 1;
	setp.eq.b64 	%p1491, %rd20486, 1;
	not.pred 	%p1492, %p1491;
	@%p1492 bra 	$L__BB17_350;
	shl.b64 	%rd20487, %rd29425, 3;
	add.s64 	%rd20488, %rd83, %rd20487;
	ld.u64 	%rd20489, [%rd20488];
	and.b64  	%rd20490, %rd20489, 255;
	xor.b64  	%rd20491, %rd20490, %rd29424;
	mul.lo.s64 	%rd20492, %rd20491, 1099511628211;
	shr.u64 	%rd20493, %rd20489, 8;
	and.b64  	%rd20494, %rd20493, 255;
	xor.b64  	%rd20495, %rd20494, %rd20492;
	mul.lo.s64 	%rd20496, %rd20495, 1099511628211;
	shr.u64 	%rd20497, %rd20489, 16;
	and.b64  	%rd20498, %rd20497, 255;
	xor.b64  	%rd20499, %rd20498, %rd20496;
	mul.lo.s64 	%rd20500, %rd20499, 1099511628211;
	shr.u64 	%rd20501, %rd20489, 24;
	and.b64  	%rd20502, %rd20501, 255;
	xor.b64  	%rd20503, %rd20502, %rd20500;
	mul.lo.s64 	%rd20504, %rd20503, 1099511628211;
	shr.u64 	%rd20505, %rd20489, 32;
	and.b64  	%rd20506, %rd20505, 255;
	xor.b64  	%rd20507, %rd20506, %rd20504;
	mul.lo.s64 	%rd20508, %rd20507, 1099511628211;
	shr.u64 	%rd20509, %rd20489, 40;
	and.b64  	%rd20510, %rd20509, 255;
	xor.b64  	%rd20511, %rd20510, %rd20508;
	mul.lo.s64 	%rd20512, %rd20511, 1099511628211;
	shr.u64 	%rd20513, %rd20489, 48;
	and.b64  	%rd20514, %rd20513, 255;
	xor.b64  	%rd20515, %rd20514, %rd20512;
	mul.lo.s64 	%rd20516, %rd20515, 1099511628211;
	shr.u64 	%rd20517, %rd20489, 56;
	xor.b64  	%rd20518, %rd20517, %rd20516;
	mul.lo.s64 	%rd29424, %rd20518, 1099511628211;
$L__BB17_350:
	setp.ge.u64 	%p1493, %rd29419, %rd29424;
	@%p1493 bra 	$L__BB17_356;
$L__BB17_351:
	add.s32 	%r1354, %r1359, 1;
	mov.u32 	%r1359, %r1355;
	bra.uni 	$L__BB17_356;
$L__BB17_352:
	setp.eq.s32 	%p1494, %r359, 0;
	@%p1494 bra 	$L__BB17_356;
	cvt.s64.s32 	%rd471, %r359;
	mov.b64 	%rd29415, 0;
$L__BB17_354:
	shl.b64 	%rd20520, %rd29415, 3;
	add.s64 	%rd20521, %rd450, %rd20520;
	ld.u64 	%rd473, [%rd20521];
	add.s64 	%rd20522, %rd83, %rd20520;
	ld.u64 	%rd474, [%rd20522];
	setp.lt.u64 	%p1495, %rd473, %rd474;
	@%p1495 bra 	$L__BB17_351;
	setp.le.u64 	%p1496, %rd473, %rd474;
	add.s64 	%rd29415, %rd29415, 1;
	setp.lt.u64 	%p1497, %rd29415, %rd471;
	and.pred  	%p1498, %p1496, %p1497;
	@%p1498 bra 	$L__BB17_354;
$L__BB17_356:
	setp.ge.s32 	%p1499, %r1354, %r1359;
	@%p1499 bra 	$L__BB17_390;
	and.b64  	%rd496, %rd3351, -2;
$L__BB17_358:
	mov.u32 	%r64, %r1359;
	setp.eq.s64 	%p1500, %rd3351, 0;
	add.s32 	%r917, %r1354, %r64;
	shr.s32 	%r1359, %r917, 1;
	shl.b32 	%r918, %r1359, 3;
	add.s32 	%r919, %r9, %r918;
	ld.shared.u64 	%rd497, [%r919];
	mov.b64 	%rd29431, -3750763034362895579;
	@%p1500 bra 	$L__BB17_364;
	setp.eq.s64 	%p1501, %rd3351, 1;
	mov.b64 	%rd29431, -3750763034362895579;
	mov.b64 	%rd29429, 0;
	@%p1501 bra 	$L__BB17_362;
	mov.b64 	%rd29431, -3750763034362895579;
	mov.b64 	%rd29432, 0;
$L__BB17_361:
	shl.b64 	%rd20530, %rd29432, 3;
	add.s64 	%rd20531, %rd497, %rd20530;
	ld.u64 	%rd20532, [%rd20531];
	and.b64  	%rd20533, %rd20532, 255;
	xor.b64  	%rd20534, %rd20533, %rd29431;
	mul.lo.s64 	%rd20535, %rd20534, 1099511628211;
	shr.u64 	%rd20536, %rd20532, 8;
	and.b64  	%rd20537, %rd20536, 255;
	xor.b64  	%rd20538, %rd20537, %rd20535;
	mul.lo.s64 	%rd20539, %rd20538, 1099511628211;
	shr.u64 	%rd20540, %rd20532, 16;
	and.b64  	%rd20541, %rd20540, 255;
	xor.b64  	%rd20542, %rd20541, %rd20539;
	mul.lo.s64 	%rd20543, %rd20542, 1099511628211;
	shr.u64 	%rd20544, %rd20532, 24;
	and.b64  	%rd20545, %rd20544, 255;
	xor.b64  	%rd20546, %rd20545, %rd20543;
	mul.lo.s64 	%rd20547, %rd20546, 1099511628211;
	shr.u64 	%rd20548, %rd20532, 32;
	and.b64  	%rd20549, %rd20548, 255;
	xor.b64  	%rd20550, %rd20549, %rd20547;
	mul.lo.s64 	%rd20551, %rd20550, 1099511628211;
	shr.u64 	%rd20552, %rd20532, 40;
	and.b64  	%rd20553, %rd20552, 255;
	xor.b64  	%rd20554, %rd20553, %rd20551;
	mul.lo.s64 	%rd20555, %rd20554, 1099511628211;
	shr.u64 	%rd20556, %rd20532, 48;
	and.b64  	%rd20557, %rd20556, 255;
	xor.b64  	%rd20558, %rd20557, %rd20555;
	mul.lo.s64 	%rd20559, %rd20558, 1099511628211;
	shr.u64 	%rd20560, %rd20532, 56;
	xor.b64  	%rd20561, %rd20560, %rd20559;
	mul.lo.s64 	%rd20562, %rd20561, 1099511628211;
	ld.u64 	%rd20563, [%rd20531+8];
	and.b64  	%rd20564, %rd20563, 255;
	xor.b64  	%rd20565, %rd20564, %rd20562;
	mul.lo.s64 	%rd20566, %rd20565, 1099511628211;
	shr.u64 	%rd20567, %rd20563, 8;
	and.b64  	%rd20568, %rd20567, 255;
	xor.b64  	%rd20569, %rd20568, %rd20566;
	mul.lo.s64 	%rd20570, %rd20569, 1099511628211;
	shr.u64 	%rd20571, %rd20563, 16;
	and.b64  	%rd20572, %rd20571, 255;
	xor.b64  	%rd20573, %rd20572, %rd20570;
	mul.lo.s64 	%rd20574, %rd20573, 1099511628211;
	shr.u64 	%rd20575, %rd20563, 24;
	and.b64  	%rd20576, %rd20575, 255;
	xor.b64  	%rd20577, %rd20576, %rd20574;
	mul.lo.s64 	%rd20578, %rd20577, 1099511628211;
	shr.u64 	%rd20579, %rd20563, 32;
	and.b64  	%rd20580, %rd20579, 255;
	xor.b64  	%rd20581, %rd20580, %rd20578;
	mul.lo.s64 	%rd20582, %rd20581, 1099511628211;
	shr.u64 	%rd20583, %rd20563, 40;
	and.b64  	%rd20584, %rd20583, 255;
	xor.b64  	%rd20585, %rd20584, %rd20582;
	mul.lo.s64 	%rd20586, %rd20585, 1099511628211;
	shr.u64 	%rd20587, %rd20563, 48;
	and.b64  	%rd20588, %rd20587, 255;
	xor.b64  	%rd20589, %rd20588, %rd20586;
	mul.lo.s64 	%rd20590, %rd20589, 1099511628211;
	shr.u64 	%rd20591, %rd20563, 56;
	xor.b64  	%rd20592, %rd20591, %rd20590;
	mul.lo.s64 	%rd29431, %rd20592, 1099511628211;
	add.s64 	%rd29432, %rd29432, 2;
	setp.eq.s64 	%p1502, %rd29432, %rd496;
	mov.u64 	%rd29429, %rd496;
	@%p1502 bra 	$L__BB17_362;
	bra.uni 	$L__BB17_361;
$L__BB17_362:
	and.b64  	%rd20593, %rd3351, 1;
	setp.eq.b64 	%p1503, %rd20593, 1;
	not.pred 	%p1504, %p1503;
	@%p1504 bra 	$L__BB17_364;
	shl.b64 	%rd20594, %rd29429, 3;
	add.s64 	%rd20595, %rd497, %rd20594;
	ld.u64 	%rd20596, [%rd20595];
	and.b64  	%rd20597, %rd20596, 255;
	xor.b64  	%rd20598, %rd20597, %rd29431;
	mul.lo.s64 	%rd20599, %rd20598, 1099511628211;
	shr.u64 	%rd20600, %rd20596, 8;
	and.b64  	%rd20601, %rd20600, 255;
	xor.b64  	%rd20602, %rd20601, %rd20599;
	mul.lo.s64 	%rd20603, %rd20602, 1099511628211;
	shr.u64 	%rd20604, %rd20596, 16;
	and.b64  	%rd20605, %rd20604, 255;
	xor.b64  	%rd20606, %rd20605, %rd20603;
	mul.lo.s64 	%rd20607, %rd20606, 1099511628211;
	shr.u64 	%rd20608, %rd20596, 24;
	and.b64  	%rd20609, %rd20608, 255;
	xor.b64  	%rd20610, %rd20609, %rd20607;
	mul.lo.s64 	%rd20611, %rd20610, 1099511628211;
	shr.u64 	%rd20612, %rd20596, 32;
	and.b64  	%rd20613, %rd20612, 255;
	xor.b64  	%rd20614, %rd20613, %rd20611;
	mul.lo.s64 	%rd20615, %rd20614, 1099511628211;
	shr.u64 	%rd20616, %rd20596, 40;
	and.b64  	%rd20617, %rd20616, 255;
	xor.b64  	%rd20618, %rd20617, %rd20615;
	mul.lo.s64 	%rd20619, %rd20618, 1099511628211;
	shr.u64 	%rd20620, %rd20596, 48;
	and.b64  	%rd20621, %rd20620, 255;
	xor.b64  	%rd20622, %rd20621, %rd20619;
	mul.lo.s64 	%rd20623, %rd20622, 1099511628211;
	shr.u64 	%rd20624, %rd20596, 56;
	xor.b64  	%rd20625, %rd20624, %rd20623;
	mul.lo.s64 	%rd29431, %rd20625, 1099511628211;
$L__BB17_364:
	setp.eq.s64 	%p1505, %rd3351, 0;
	mov.b64 	%rd29436, -3750763034362895579;
	@%p1505 bra 	$L__BB17_370;
	setp.eq.s64 	%p1506, %rd3351, 1;
	mov.b64 	%rd29436, -3750763034362895579;
	mov.b64 	%rd29437, 0;
	@%p1506 bra 	$L__BB17_368;
	mov.b64 	%rd29436, -3750763034362895579;
	mov.b64 	%rd29434, 0;
$L__BB17_367:
	shl.b64 	%rd20632, %rd29434, 3;
	add.s64 	%rd20633, %rd83, %rd20632;
	ld.u64 	%rd20634, [%rd20633];
	and.b64  	%rd20635, %rd20634, 255;
	xor.b64  	%rd20636, %rd20635, %rd29436;
	mul.lo.s64 	%rd20637, %rd20636, 1099511628211;
	shr.u64 	%rd20638, %rd20634, 8;
	and.b64  	%rd20639, %rd20638, 255;
	xor.b64  	%rd20640, %rd20639, %rd20637;
	mul.lo.s64 	%rd20641, %rd20640, 1099511628211;
	shr.u64 	%rd20642, %rd20634, 16;
	and.b64  	%rd20643, %rd20642, 255;
	xor.b64  	%rd20644, %rd20643, %rd20641;
	mul.lo.s64 	%rd20645, %rd20644, 1099511628211;
	shr.u64 	%rd20646, %rd20634, 24;
	and.b64  	%rd20647, %rd20646, 255;
	xor.b64  	%rd20648, %rd20647, %rd20645;
	mul.lo.s64 	%rd20649, %rd20648, 1099511628211;
	shr.u64 	%rd20650, %rd20634, 32;
	and.b64  	%rd20651, %rd20650, 255;
	xor.b64  	%rd20652, %rd20651, %rd20649;
	mul.lo.s64 	%rd20653, %rd20652, 1099511628211;
	shr.u64 	%rd20654, %rd20634, 40;
	and.b64  	%rd20655, %rd20654, 255;
	xor.b64  	%rd20656, %rd20655, %rd20653;
	mul.lo.s64 	%rd20657, %rd20656, 1099511628211;
	shr.u64 	%rd20658, %rd20634, 48;
	and.b64  	%rd20659, %rd20658, 255;
	xor.b64  	%rd20660, %rd20659, %rd20657;
	mul.lo.s64 	%rd20661, %rd20660, 1099511628211;
	shr.u64 	%rd20662, %rd20634, 56;
	xor.b64  	%rd20663, %rd20662, %rd20661;
	mul.lo.s64 	%rd20664, %rd20663, 1099511628211;
	ld.u64 	%rd20665, [%rd20633+8];
	and.b64  	%rd20666, %rd20665, 255;
	xor.b64  	%rd20667, %rd20666, %rd20664;
	mul.lo.s64 	%rd20668, %rd20667, 1099511628211;
	shr.u64 	%rd20669, %rd20665, 8;
	and.b64  	%rd20670, %rd20669, 255;
	xor.b64  	%rd20671, %rd20670, %rd20668;
	mul.lo.s64 	%rd20672, %rd20671, 1099511628211;
	shr.u64 	%rd20673, %rd20665, 16;
	and.b64  	%rd20674, %rd20673, 255;
	xor.b64  	%rd20675, %rd20674, %rd20672;
	mul.lo.s64 	%rd20676, %rd20675, 1099511628211;
	shr.u64 	%rd20677, %rd20665, 24;
	and.b64  	%rd20678, %rd20677, 255;
	xor.b64  	%rd20679, %rd20678, %rd20676;
	mul.lo.s64 	%rd20680, %rd20679, 1099511628211;
	shr.u64 	%rd20681, %rd20665, 32;
	and.b64  	%rd20682, %rd20681, 255;
	xor.b64  	%rd20683, %rd20682, %rd20680;
	mul.lo.s64 	%rd20684, %rd20683, 1099511628211;
	shr.u64 	%rd20685, %rd20665, 40;
	and.b64  	%rd20686, %rd20685, 255;
	xor.b64  	%rd20687, %rd20686, %rd20684;
	mul.lo.s64 	%rd20688, %rd20687, 1099511628211;
	shr.u64 	%rd20689, %rd20665, 48;
	and.b64  	%rd20690, %rd20689, 255;
	xor.b64  	%rd20691, %rd20690, %rd20688;
	mul.lo.s64 	%rd20692, %rd20691, 1099511628211;
	shr.u64 	%rd20693, %rd20665, 56;
	xor.b64  	%rd20694, %rd20693, %rd20692;
	mul.lo.s64 	%rd29436, %rd20694, 1099511628211;
	add.s64 	%rd29434, %rd29434, 2;
	setp.ne.s64 	%p1507, %rd29434, %rd496;
	mov.u64 	%rd29437, %rd496;
	@%p1507 bra 	$L__BB17_367;
$L__BB17_368:
	and.b64  	%rd20695, %rd3351, 1;
	setp.eq.b64 	%p1508, %rd20695, 1;
	not.pred 	%p1509, %p1508;
	@%p1509 bra 	$L__BB17_370;
	shl.b64 	%rd20696, %rd29437, 3;
	add.s64 	%rd20697, %rd83, %rd20696;
	ld.u64 	%rd20698, [%rd20697];
	and.b64  	%rd20699, %rd20698, 255;
	xor.b64  	%rd20700, %rd20699, %rd29436;
	mul.lo.s64 	%rd20701, %rd20700, 1099511628211;
	shr.u64 	%rd20702, %rd20698, 8;
	and.b64  	%rd20703, %rd20702, 255;
	xor.b64  	%rd20704, %rd20703, %rd20701;
	mul.lo.s64 	%rd20705, %rd20704, 1099511628211;
	shr.u64 	%rd20706, %rd20698, 16;
	and.b64  	%rd20707, %rd20706, 255;
	xor.b64  	%rd20708, %rd20707, %rd20705;
	mul.lo.s64 	%rd20709, %rd20708, 1099511628211;
	shr.u64 	%rd20710, %rd20698, 24;
	and.b64  	%rd20711, %rd20710, 255;
	xor.b64  	%rd20712, %rd20711, %rd20709;
	mul.lo.s64 	%rd20713, %rd20712, 1099511628211;
	shr.u64 	%rd20714, %rd20698, 32;
	and.b64  	%rd20715, %rd20714, 255;
	xor.b64  	%rd20716, %rd20715, %rd20713;
	mul.lo.s64 	%rd20717, %rd20716, 1099511628211;
	shr.u64 	%rd20718, %rd20698, 40;
	and.b64  	%rd20719, %rd20718, 255;
	xor.b64  	%rd20720, %rd20719, %rd20717;
	mul.lo.s64 	%rd20721, %rd20720, 1099511628211;
	shr.u64 	%rd20722, %rd20698, 48;
	and.b64  	%rd20723, %rd20722, 255;
	xor.b64  	%rd20724, %rd20723, %rd20721;
	mul.lo.s64 	%rd20725, %rd20724, 1099511628211;
	shr.u64 	%rd20726, %rd20698, 56;
	xor.b64  	%rd20727, %rd20726, %rd20725;
	mul.lo.s64 	%rd29436, %rd20727, 1099511628211;
$L__BB17_370:
	setp.eq.s64 	%p1510, %rd29431, %rd29436;
	@%p1510 bra 	$L__BB17_385;
	setp.eq.s64 	%p1511, %rd3351, 0;
	mov.b64 	%rd29444, -3750763034362895579;
	@%p1511 bra 	$L__BB17_377;
	setp.eq.s64 	%p1512, %rd3351, 1;
	mov.b64 	%rd29444, -3750763034362895579;
	mov.b64 	%rd29442, 0;
	@%p1512 bra 	$L__BB17_375;
	mov.b64 	%rd29444, -3750763034362895579;
	mov.b64 	%rd29445, 0;
$L__BB17_374:
	shl.b64 	%rd20734, %rd29445, 3;
	add.s64 	%rd20735, %rd497, %rd20734;
	ld.u64 	%rd20736, [%rd20735];
	and.b64  	%rd20737, %rd20736, 255;
	xor.b64  	%rd20738, %rd20737, %rd29444;
	mul.lo.s64 	%rd20739, %rd20738, 1099511628211;
	shr.u64 	%rd20740, %rd20736, 8;
	and.b64  	%rd20741, %rd20740, 255;
	xor.b64  	%rd20742, %rd20741, %rd20739;
	mul.lo.s64 	%rd20743, %rd20742, 1099511628211;
	shr.u64 	%rd20744, %rd20736, 16;
	and.b64  	%rd20745, %rd20744, 255;
	xor.b64  	%rd20746, %rd20745, %rd20743;
	mul.lo.s64 	%rd20747, %rd20746, 1099511628211;
	shr.u64 	%rd20748, %rd20736, 24;
	and.b64  	%rd20749, %rd20748, 255;
	xor.b64  	%rd20750, %rd20749, %rd20747;
	mul.lo.s64 	%rd20751, %rd20750, 1099511628211;
	shr.u64 	%rd20752, %rd20736, 32;
	and.b64  	%rd20753, %rd20752, 255;
	xor.b64  	%rd20754, %rd20753, %rd20751;
	mul.lo.s64 	%rd20755, %rd20754, 1099511628211;
	shr.u64 	%rd20756, %rd20736, 40;
	and.b64  	%rd20757, %rd20756, 255;
	xor.b64  	%rd20758, %rd20757, %rd20755;
	mul.lo.s64 	%rd20759, %rd20758, 1099511628211;
	shr.u64 	%rd20760, %rd20736, 48;
	and.b64  	%rd20761, %rd20760, 255;
	xor.b64  	%rd20762, %rd20761, %rd20759;
	mul.lo.s64 	%rd20763, %rd20762, 1099511628211;
	shr.u64 	%rd20764, %rd20736, 56;
	xor.b64  	%rd20765, %rd20764, %rd20763;
	mul.lo.s64 	%rd20766, %rd20765, 1099511628211;
	ld.u64 	%rd20767, [%rd20735+8];
	and.b64  	%rd20768, %rd20767, 255;
	xor.b64  	%rd20769, %rd20768, %rd20766;
	mul.lo.s64 	%rd20770, %rd20769, 1099511628211;
	shr.u64 	%rd20771, %rd20767, 8;
	and.b64  	%rd20772, %rd20771, 255;
	xor.b64  	%rd20773, %rd20772, %rd20770;
	mul.lo.s64 	%rd20774, %rd20773, 1099511628211;
	shr.u64 	%rd20775, %rd20767, 16;
	and.b64  	%rd20776, %rd20775, 255;
	xor.b64  	%rd20777, %rd20776, %rd20774;
	mul.lo.s64 	%rd20778, %rd20777, 1099511628211;
	shr.u64 	%rd20779, %rd20767, 24;
	and.b64  	%rd20780, %rd20779, 255;
	xor.b64  	%rd20781, %rd20780, %rd20778;
	mul.lo.s64 	%rd20782, %rd20781, 1099511628211;
	shr.u64 	%rd20783, %rd20767, 32;
	and.b64  	%rd20784, %rd20783, 255;
	xor.b64  	%rd20785, %rd20784, %rd20782;
	mul.lo.s64 	%rd20786, %rd20785, 1099511628211;
	shr.u64 	%rd20787, %rd20767, 40;
	and.b64  	%rd20788, %rd20787, 255;
	xor.b64  	%rd20789, %rd20788, %rd20786;
	mul.lo.s64 	%rd20790, %rd20789, 1099511628211;
	shr.u64 	%rd20791, %rd20767, 48;
	and.b64  	%rd20792, %rd20791, 255;
	xor.b64  	%rd20793, %rd20792, %rd20790;
	mul.lo.s64 	%rd20794, %rd20793, 1099511628211;
	shr.u64 	%rd20795, %rd20767, 56;
	xor.b64  	%rd20796, %rd20795, %rd20794;
	mul.lo.s64 	%rd29444, %rd20796, 1099511628211;
	add.s64 	%rd29445, %rd29445, 2;
	setp.eq.s64 	%p1513, %rd29445, %rd496;
	mov.u64 	%rd29442, %rd496;
	@%p1513 bra 	$L__BB17_375;
	bra.uni 	$L__BB17_374;
$L__BB17_375:
	and.b64  	%rd20797, %rd3351, 1;
	setp.eq.b64 	%p1514, %rd20797, 1;
	not.pred 	%p1515, %p1514;
	@%p1515 bra 	$L__BB17_377;
	shl.b64 	%rd20798, %rd29442, 3;
	add.s64 	%rd20799, %rd497, %rd20798;
	ld.u64 	%rd20800, [%rd20799];
	and.b64  	%rd20801, %rd20800, 255;
	xor.b64  	%rd20802, %rd20801, %rd29444;
	mul.lo.s64 	%rd20803, %rd20802, 1099511628211;
	shr.u64 	%rd20804, %rd20800, 8;
	and.b64  	%rd20805, %rd20804, 255;
	xor.b64  	%rd20806, %rd20805, %rd20803;
	mul.lo.s64 	%rd20807, %rd20806, 1099511628211;
	shr.u64 	%rd20808, %rd20800, 16;
	and.b64  	%rd20809, %rd20808, 255;
	xor.b64  	%rd20810, %rd20809, %rd20807;
	mul.lo.s64 	%rd20811, %rd20810, 1099511628211;
	shr.u64 	%rd20812, %rd20800, 24;
	and.b64  	%rd20813, %rd20812, 255;
	xor.b64  	%rd20814, %rd20813, %rd20811;
	mul.lo.s64 	%rd20815, %rd20814, 1099511628211;
	shr.u64 	%rd20816, %rd20800, 32;
	and.b64  	%rd20817, %rd20816, 255;
	xor.b64  	%rd20818, %rd20817, %rd20815;
	mul.lo.s64 	%rd20819, %rd20818, 1099511628211;
	shr.u64 	%rd20820, %rd20800, 40;
	and.b64  	%rd20821, %rd20820, 255;
	xor.b64  	%rd20822, %rd20821, %rd20819;
	mul.lo.s64 	%rd20823, %rd20822, 1099511628211;
	shr.u64 	%rd20824, %rd20800, 48;
	and.b64  	%rd20825, %rd20824, 255;
	xor.b64  	%rd20826, %rd20825, %rd20823;
	mul.lo.s64 	%rd20827, %rd20826, 1099511628211;
	shr.u64 	%rd20828, %rd20800, 56;
	xor.b64  	%rd20829, %rd20828, %rd20827;
	mul.lo.s64 	%rd29444, %rd20829, 1099511628211;
$L__BB17_377:
	setp.eq.s64 	%p1516, %rd3351, 0;
	mov.b64 	%rd29449, -3750763034362895579;
	@%p1516 bra 	$L__BB17_383;
	setp.eq.s64 	%p1517, %rd3351, 1;
	mov.b64 	%rd29449, -3750763034362895579;
	mov.b64 	%rd29450, 0;
	@%p1517 bra 	$L__BB17_381;
	mov.b64 	%rd29449, -3750763034362895579;
	mov.b64 	%rd29447, 0;
$L__BB17_380:
	shl.b64 	%rd20836, %rd29447, 3;
	add.s64 	%rd20837, %rd83, %rd20836;
	ld.u64 	%rd20838, [%rd20837];
	and.b64  	%rd20839, %rd20838, 255;
	xor.b64  	%rd20840, %rd20839, %rd29449;
	mul.lo.s64 	%rd20841, %rd20840, 1099511628211;
	shr.u64 	%rd20842, %rd20838, 8;
	and.b64  	%rd20843, %rd20842, 255;
	xor.b64  	%rd20844, %rd20843, %rd20841;
	mul.lo.s64 	%rd20845, %rd20844, 1099511628211;
	shr.u64 	%rd20846, %rd20838, 16;
	and.b64  	%rd20847, %rd20846, 255;
	xor.b64  	%rd20848, %rd20847, %rd20845;
	mul.lo.s64 	%rd20849, %rd20848, 1099511628211;
	shr.u64 	%rd20850, %rd20838, 24;
	and.b64  	%rd20851, %rd20850, 255;
	xor.b64  	%rd20852, %rd20851, %rd20849;
	mul.lo.s64 	%rd20853, %rd20852, 1099511628211;
	shr.u64 	%rd20854, %rd20838, 32;
	and.b64  	%rd20855, %rd20854, 255;
	xor.b64  	%rd20856, %rd20855, %rd20853;
	mul.lo.s64 	%rd20857, %rd20856, 1099511628211;
	shr.u64 	%rd20858, %rd20838, 40;
	and.b64  	%rd20859, %rd20858, 255;
	xor.b64  	%rd20860, %rd20859, %rd20857;
	mul.lo.s64 	%rd20861, %rd20860, 1099511628211;
	shr.u64 	%rd20862, %rd20838, 48;
	and.b64  	%rd20863, %rd20862, 255;
	xor.b64  	%rd20864, %rd20863, %rd20861;
	mul.lo.s64 	%rd20865, %rd20864, 1099511628211;
	shr.u64 	%rd20866, %rd20838, 56;
	xor.b64  	%rd20867, %rd20866, %rd20865;
	mul.lo.s64 	%rd20868, %rd20867, 1099511628211;
	ld.u64 	%rd20869, [%rd20837+8];
	and.b64  	%rd20870, %rd20869, 255;
	xor.b64  	%rd20871, %rd20870, %rd20868;
	mul.lo.s64 	%rd20872, %rd20871, 1099511628211;
	shr.u64 	%rd20873, %rd20869, 8;
	and.b64  	%rd20874, %rd20873, 255;
	xor.b64  	%rd20875, %rd20874, %rd20872;
	mul.lo.s64 	%rd20876, %rd20875, 1099511628211;
	shr.u64 	%rd20877, %rd20869, 16;
	and.b64  	%rd20878, %rd20877, 255;
	xor.b64  	%rd20879, %rd20878, %rd20876;
	mul.lo.s64 	%rd20880, %rd20879, 1099511628211;
	shr.u64 	%rd20881, %rd20869, 24;
	and.b64  	%rd20882, %rd20881, 255;
	xor.b64  	%rd20883, %rd20882, %rd20880;
	mul.lo.s64 	%rd20884, %rd20883, 1099511628211;
	shr.u64 	%rd20885, %rd20869, 32;
	and.b64  	%rd20886, %rd20885, 255;
	xor.b64  	%rd20887, %rd20886, %rd20884;
	mul.lo.s64 	%rd20888, %rd20887, 1099511628211;
	shr.u64 	%rd20889, %rd20869, 40;
	and.b64  	%rd20890, %rd20889, 255;
	xor.b64  	%rd20891, %rd20890, %rd20888;
	mul.lo.s64 	%rd20892, %rd20891, 1099511628211;
	shr.u64 	%rd20893, %rd20869, 48;
	and.b64  	%rd20894, %rd20893, 255;
	xor.b64  	%rd20895, %rd20894, %rd20892;
	mul.lo.s64 	%rd20896, %rd20895, 1099511628211;
	shr.u64 	%rd20897, %rd20869, 56;
	xor.b64  	%rd20898, %rd20897, %rd20896;
	mul.lo.s64 	%rd29449, %rd20898, 1099511628211;
	add.s64 	%rd29447, %rd29447, 2;
	setp.ne.s64 	%p1518, %rd29447, %rd496;
	mov.u64 	%rd29450, %rd496;
	@%p1518 bra 	$L__BB17_380;
$L__BB17_381:
	and.b64  	%rd20899, %rd3351, 1;
	setp.eq.b64 	%p1519, %rd20899, 1;
	not.pred 	%p1520, %p1519;
	@%p1520 bra 	$L__BB17_383;
	shl.b64 	%rd20900, %rd29450, 3;
	add.s64 	%rd20901, %rd83, %rd20900;
	ld.u64 	%rd20902, [%rd20901];
	and.b64  	%rd20903, %rd20902, 255;
	xor.b64  	%rd20904, %rd20903, %rd29449;
	mul.lo.s64 	%rd20905, %rd20904, 1099511628211;
	shr.u64 	%rd20906, %rd20902, 8;
	and.b64  	%rd20907, %rd20906, 255;
	xor.b64  	%rd20908, %rd20907, %rd20905;
	mul.lo.s64 	%rd20909, %rd20908, 1099511628211;
	shr.u64 	%rd20910, %rd20902, 16;
	and.b64  	%rd20911, %rd20910, 255;
	xor.b64  	%rd20912, %rd20911, %rd20909;
	mul.lo.s64 	%rd20913, %rd20912, 1099511628211;
	shr.u64 	%rd20914, %rd20902, 24;
	and.b64  	%rd20915, %rd20914, 255;
	xor.b64  	%rd20916, %rd20915, %rd20913;
	mul.lo.s64 	%rd20917, %rd20916, 1099511628211;
	shr.u64 	%rd20918, %rd20902, 32;
	and.b64  	%rd20919, %rd20918, 255;
	xor.b64  	%rd20920, %rd20919, %rd20917;
	mul.lo.s64 	%rd20921, %rd20920, 1099511628211;
	shr.u64 	%rd20922, %rd20902, 40;
	and.b64  	%rd20923, %rd20922, 255;
	xor.b64  	%rd20924, %rd20923, %rd20921;
	mul.lo.s64 	%rd20925, %rd20924, 1099511628211;
	shr.u64 	%rd20926, %rd20902, 48;
	and.b64  	%rd20927, %rd20926, 255;
	xor.b64  	%rd20928, %rd20927, %rd20925;
	mul.lo.s64 	%rd20929, %rd20928, 1099511628211;
	shr.u64 	%rd20930, %rd20902, 56;
	xor.b64  	%rd20931, %rd20930, %rd20929;
	mul.lo.s64 	%rd29449, %rd20931, 1099511628211;
$L__BB17_383:
	setp.ge.u64 	%p1521, %rd29444, %rd29449;
	@%p1521 bra 	$L__BB17_389;
$L__BB17_384:
	add.s32 	%r1354, %r1359, 1;
	mov.u32 	%r1359, %r64;
	bra.uni 	$L__BB17_389;
$L__BB17_385:
	setp.eq.s32 	%p1522, %r359, 0;
	@%p1522 bra 	$L__BB17_389;
	mov.b64 	%rd29440, 0;
$L__BB17_387:
	shl.b64 	%rd20933, %rd29440, 3;
	add.s64 	%rd20934, %rd497, %rd20933;
	ld.u64 	%rd517, [%rd20934];
	add.s64 	%rd20935, %rd83, %rd20933;
	ld.u64 	%rd518, [%rd20935];
	setp.lt.u64 	%p1523, %rd517, %rd518;
	@%p1523 bra 	$L__BB17_384;
	setp.le.u64 	%p1524, %rd517, %rd518;
	add.s64 	%rd29440, %rd29440, 1;
	cvt.s64.s32 	%rd20936, %r359;
	setp.lt.u64 	%p1525, %rd29440, %rd20936;
	and.pred  	%p1526, %p1524, %p1525;
	@%p1526 bra 	$L__BB17_387;
$L__BB17_389:
	setp.lt.s32 	%p1527, %r1354, %r1359;
	@%p1527 bra 	$L__BB17_358;
$L__BB17_390:
	sub.s32 	%r921, %r1337, %r1341;
	sub.s32 	%r73, %r18, %r1354;
	add.s32 	%r74, %r73, %r921;
	shr.s32 	%r922, %r74, 1;
	max.s32 	%r75, %r922, %r73;
	add.s32 	%r924, %r1354, %r75;
	add.s32 	%r925, %r924, 1;
	min.s32 	%r926, %r925, %r4;
	sub.s32 	%r1365, %r926, %r18;
	setp.lt.s32 	%p1528, %r1365, 1;
	mov.b32 	%r1364, 0;
	@%p1528 bra 	$L__BB17_424;
	and.b64  	%rd538, %rd3351, -2;
	mov.b32 	%r1364, 0;
$L__BB17_392:
	mov.u32 	%r78, %r1365;
	setp.eq.s64 	%p1529, %rd3351, 0;
	add.s32 	%r928, %r1364, %r78;
	shr.s32 	%r1365, %r928, 1;
	shl.b32 	%r929, %r1365, 3;
	add.s32 	%r930, %r19, %r929;
	ld.shared.u64 	%rd539, [%r930];
	mov.b64 	%rd29456, -3750763034362895579;
	@%p1529 bra 	$L__BB17_398;
	setp.eq.s64 	%p1530, %rd3351, 1;
	mov.b64 	%rd29456, -3750763034362895579;
	mov.b64 	%rd29454, 0;
	@%p1530 bra 	$L__BB17_396;
	add.s64 	%rd29457, %rd83, 8;
	mov.b64 	%rd29456, -3750763034362895579;
	mov.u64 	%rd29458, %rd538;
$L__BB17_395:
	ld.u64 	%rd20942, [%rd29457+-8];
	and.b64  	%rd20943, %rd20942, 255;
	xor.b64  	%rd20944, %rd20943, %rd29456;
	mul.lo.s64 	%rd20945, %rd20944, 1099511628211;
	shr.u64 	%rd20946, %rd20942, 8;
	and.b64  	%rd20947, %rd20946, 255;
	xor.b64  	%rd20948, %rd20947, %rd20945;
	mul.lo.s64 	%rd20949, %rd20948, 1099511628211;
	shr.u64 	%rd20950, %rd20942, 16;
	and.b64  	%rd20951, %rd20950, 255;
	xor.b64  	%rd20952, %rd20951, %rd20949;
	mul.lo.s64 	%rd20953, %rd20952, 1099511628211;
	shr.u64 	%rd20954, %rd20942, 24;
	and.b64  	%rd20955, %rd20954, 255;
	xor.b64  	%rd20956, %rd20955, %rd20953;
	mul.lo.s64 	%rd20957, %rd20956, 1099511628211;
	shr.u64 	%rd20958, %rd20942, 32;
	and.b64  	%rd20959, %rd20958, 255;
	xor.b64  	%rd20960, %rd20959, %rd20957;
	mul.lo.s64 	%rd20961, %rd20960, 1099511628211;
	shr.u64 	%rd20962, %rd20942, 40;
	and.b64  	%rd20963, %rd20962, 255;
	xor.b64  	%rd20964, %rd20963, %rd20961;
	mul.lo.s64 	%rd20965, %rd20964, 1099511628211;
	shr.u64 	%rd20966, %rd20942, 48;
	and.b64  	%rd20967, %rd20966, 255;
	xor.b64  	%rd20968, %rd20967, %rd20965;
	mul.lo.s64 	%rd20969, %rd20968, 1099511628211;
	shr.u64 	%rd20970, %rd20942, 56;
	xor.b64  	%rd20971, %rd20970, %rd20969;
	mul.lo.s64 	%rd20972, %rd20971, 1099511628211;
	ld.u64 	%rd20973, [%rd29457];
	and.b64  	%rd20974, %rd20973, 255;
	xor.b64  	%rd20975, %rd20974, %rd20972;
	mul.lo.s64 	%rd20976, %rd20975, 1099511628211;
	shr.u64 	%rd20977, %rd20973, 8;
	and.b64  	%rd20978, %rd20977, 255;
	xor.b64  	%rd20979, %rd20978, %rd20976;
	mul.lo.s64 	%rd20980, %rd20979, 1099511628211;
	shr.u64 	%rd20981, %rd20973, 16;
	and.b64  	%rd20982, %rd20981, 255;
	xor.b64  	%rd20983, %rd20982, %rd20980;
	mul.lo.s64 	%rd20984, %rd20983, 1099511628211;
	shr.u64 	%rd20985, %rd20973, 24;
	and.b64  	%rd20986, %rd20985, 255;
	xor.b64  	%rd20987, %rd20986, %rd20984;
	mul.lo.s64 	%rd20988, %rd20987, 1099511628211;
	shr.u64 	%rd20989, %rd20973, 32;
	and.b64  	%rd20990, %rd20989, 255;
	xor.b64  	%rd20991, %rd20990, %rd20988;
	mul.lo.s64 	%rd20992, %rd20991, 1099511628211;
	shr.u64 	%rd20993, %rd20973, 40;
	and.b64  	%rd20994, %rd20993, 255;
	xor.b64  	%rd20995, %rd20994, %rd20992;
	mul.lo.s64 	%rd20996, %rd20995, 1099511628211;
	shr.u64 	%rd20997, %rd20973, 48;
	and.b64  	%rd20998, %rd20997, 255;
	xor.b64  	%rd20999, %rd20998, %rd20996;
	mul.lo.s64 	%rd21000, %rd20999, 1099511628211;
	shr.u64 	%rd21001, %rd20973, 56;
	xor.b64  	%rd21002, %rd21001, %rd21000;
	mul.lo.s64 	%rd29456, %rd21002, 1099511628211;
	add.s64 	%rd29458, %rd29458, -2;
	add.s64 	%rd29457, %rd29457, 16;
	setp.eq.s64 	%p1531, %rd29458, 0;
	mov.u64 	%rd29454, %rd538;
	@%p1531 bra 	$L__BB17_396;
	bra.uni 	$L__BB17_395;
$L__BB17_396:
	and.b64  	%rd21003, %rd3351, 1;
	setp.eq.b64 	%p1532, %rd21003, 1;
	not.pred 	%p1533, %p1532;
	@%p1533 bra 	$L__BB17_398;
	shl.b64 	%rd21004, %rd29454, 3;
	add.s64 	%rd21005, %rd83, %rd21004;
	ld.u64 	%rd21006, [%rd21005];
	and.b64  	%rd21007, %rd21006, 255;
	xor.b64  	%rd21008, %rd21007, %rd29456;
	mul.lo.s64 	%rd21009, %rd21008, 1099511628211;
	shr.u64 	%rd21010, %rd21006, 8;
	and.b64  	%rd21011, %rd21010, 255;
	xor.b64  	%rd21012, %rd21011, %rd21009;
	mul.lo.s64 	%rd21013, %rd21012, 1099511628211;
	shr.u64 	%rd21014, %rd21006, 16;
	and.b64  	%rd21015, %rd21014, 255;
	xor.b64  	%rd21016, %rd21015, %rd21013;
	mul.lo.s64 	%rd21017, %rd21016, 1099511628211;
	shr.u64 	%rd21018, %rd21006, 24;
	and.b64  	%rd21019, %rd21018, 255;
	xor.b64  	%rd21020, %rd21019, %rd21017;
	mul.lo.s64 	%rd21021, %rd21020, 1099511628211;
	shr.u64 	%rd21022, %rd21006, 32;
	and.b64  	%rd21023, %rd21022, 255;
	xor.b64  	%rd21024, %rd21023, %rd21021;
	mul.lo.s64 	%rd21025, %rd21024, 1099511628211;
	shr.u64 	%rd21026, %rd21006, 40;
	and.b64  	%rd21027, %rd21026, 255;
	xor.b64  	%rd21028, %rd21027, %rd21025;
	mul.lo.s64 	%rd21029, %rd21028, 1099511628211;
	shr.u64 	%rd21030, %rd21006, 48;
	and.b64  	%rd21031, %rd21030, 255;
	xor.b64  	%rd21032, %rd21031, %rd21029;
	mul.lo.s64 	%rd21033, %rd21032, 1099511628211;
	shr.u64 	%rd21034, %rd21006, 56;
	xor.b64  	%rd21035, %rd21034, %rd21033;
	mul.lo.s64 	%rd29456, %rd21035, 1099511628211;
$L__BB17_398:
	setp.eq.s64 	%p1534, %rd3351, 0;
	mov.b64 	%rd29462, -3750763034362895579;
	@%p1534 bra 	$L__BB17_404;
	setp.eq.s64 	%p1535, %rd3351, 1;
	mov.b64 	%rd29462, -3750763034362895579;
	mov.b64 	%rd29463, 0;
	@%p1535 bra 	$L__BB17_402;
	mov.b64 	%rd29462, -3750763034362895579;
	mov.b64 	%rd29460, 0;
$L__BB17_401:
	shl.b64 	%rd21042, %rd29460, 3;
	add.s64 	%rd21043, %rd539, %rd21042;
	ld.u64 	%rd21044, [%rd21043];
	and.b64  	%rd21045, %rd21044, 255;
	xor.b64  	%rd21046, %rd21045, %rd29462;
	mul.lo.s64 	%rd21047, %rd21046, 1099511628211;
	shr.u64 	%rd21048, %rd21044, 8;
	and.b64  	%rd21049, %rd21048, 255;
	xor.b64  	%rd21050, %rd21049, %rd21047;
	mul.lo.s64 	%rd21051, %rd21050, 1099511628211;
	shr.u64 	%rd21052, %rd21044, 16;
	and.b64  	%rd21053, %rd21052, 255;
	xor.b64  	%rd21054, %rd21053, %rd21051;
	mul.lo.s64 	%rd21055, %rd21054, 1099511628211;
	shr.u64 	%rd21056, %rd21044, 24;
	and.b64  	%rd21057, %rd21056, 255;
	xor.b64  	%rd21058, %rd21057, %rd21055;
	mul.lo.s64 	%rd21059, %rd21058, 1099511628211;
	shr.u64 	%rd21060, %rd21044, 32;
	and.b64  	%rd21061, %rd21060, 255;
	xor.b64  	%rd21062, %rd21061, %rd21059;
	mul.lo.s64 	%rd21063, %rd21062, 1099511628211;
	shr.u64 	%rd21064, %rd21044, 40;
	and.b64  	%rd21065, %rd21064, 255;
	xor.b64  	%rd21066, %rd21065, %rd21063;
	mul.lo.s64 	%rd21067, %rd21066, 1099511628211;
	shr.u64 	%rd21068, %rd21044, 48;
	and.b64  	%rd21069, %rd21068, 255;
	xor.b64  	%rd21070, %rd21069, %rd21067;
	mul.lo.s64 	%rd21071, %rd21070, 1099511628211;
	shr.u64 	%rd21072, %rd21044, 56;
	xor.b64  	%rd21073, %rd21072, %rd21071;
	mul.lo.s64 	%rd21074, %rd21073, 1099511628211;
	ld.u64 	%rd21075, [%rd21043+8];
	and.b64  	%rd21076, %rd21075, 255;
	xor.b64  	%rd21077, %rd21076, %rd21074;
	mul.lo.s64 	%rd21078, %rd21077, 1099511628211;
	shr.u64 	%rd21079, %rd21075, 8;
	and.b64  	%rd21080, %rd21079, 255;
	xor.b64  	%rd21081, %rd21080, %rd21078;
	mul.lo.s64 	%rd21082, %rd21081, 1099511628211;
	shr.u64 	%rd21083, %rd21075, 16;
	and.b64  	%rd21084, %rd21083, 255;
	xor.b64  	%rd21085, %rd21084, %rd21082;
	mul.lo.s64 	%rd21086, %rd21085, 1099511628211;
	shr.u64 	%rd21087, %rd21075, 24;
	and.b64  	%rd21088, %rd21087, 255;
	xor.b64  	%rd21089, %rd21088, %rd21086;
	mul.lo.s64 	%rd21090, %rd21089, 1099511628211;
	shr.u64 	%rd21091, %rd21075, 32;
	and.b64  	%rd21092, %rd21091, 255;
	xor.b64  	%rd21093, %rd21092, %rd21090;
	mul.lo.s64 	%rd21094, %rd21093, 1099511628211;
	shr.u64 	%rd21095, %rd21075, 40;
	and.b64  	%rd21096, %rd21095, 255;
	xor.b64  	%rd21097, %rd21096, %rd21094;
	mul.lo.s64 	%rd21098, %rd21097, 1099511628211;
	shr.u64 	%rd21099, %rd21075, 48;
	and.b64  	%rd21100, %rd21099, 255;
	xor.b64  	%rd21101, %rd21100, %rd21098;
	mul.lo.s64 	%rd21102, %rd21101, 1099511628211;
	shr.u64 	%rd21103, %rd21075, 56;
	xor.b64  	%rd21104, %rd21103, %rd21102;
	mul.lo.s64 	%rd29462, %rd21104, 1099511628211;
	add.s64 	%rd29460, %rd29460, 2;
	setp.ne.s64 	%p1536, %rd29460, %rd538;
	mov.u64 	%rd29463, %rd538;
	@%p1536 bra 	$L__BB17_401;
$L__BB17_402:
	and.b64  	%rd21105, %rd3351, 1;
	setp.eq.b64 	%p1537, %rd21105, 1;
	not.pred 	%p1538, %p1537;
	@%p1538 bra 	$L__BB17_404;
	shl.b64 	%rd21106, %rd29463, 3;
	add.s64 	%rd21107, %rd539, %rd21106;
	ld.u64 	%rd21108, [%rd21107];
	and.b64  	%rd21109, %rd21108, 255;
	xor.b64  	%rd21110, %rd21109, %rd29462;
	mul.lo.s64 	%rd21111, %rd21110, 1099511628211;
	shr.u64 	%rd21112, %rd21108, 8;
	and.b64  	%rd21113, %rd21112, 255;
	xor.b64  	%rd21114, %rd21113, %rd21111;
	mul.lo.s64 	%rd21115, %rd21114, 1099511628211;
	shr.u64 	%rd21116, %rd21108, 16;
	and.b64  	%rd21117, %rd21116, 255;
	xor.b64  	%rd21118, %rd21117, %rd21115;
	mul.lo.s64 	%rd21119, %rd21118, 1099511628211;
	shr.u64 	%rd21120, %rd21108, 24;
	and.b64  	%rd21121, %rd21120, 255;
	xor.b64  	%rd21122, %rd21121, %rd21119;
	mul.lo.s64 	%rd21123, %rd21122, 1099511628211;
	shr.u64 	%rd21124, %rd21108, 32;
	and.b64  	%rd21125, %rd21124, 255;
	xor.b64  	%rd21126, %rd21125, %rd21123;
	mul.lo.s64 	%rd21127, %rd21126, 1099511628211;
	shr.u64 	%rd21128, %rd21108, 40;
	and.b64  	%rd21129, %rd21128, 255;
	xor.b64  	%rd21130, %rd21129, %rd21127;
	mul.lo.s64 	%rd21131, %rd21130, 1099511628211;
	shr.u64 	%rd21132, %rd21108, 48;
	and.b64  	%rd21133, %rd21132, 255;
	xor.b64  	%rd21134, %rd21133, %rd21131;
	mul.lo.s64 	%rd21135, %rd21134, 1099511628211;
	shr.u64 	%rd21136, %rd21108, 56;
	xor.b64  	%rd21137, %rd21136, %rd21135;
	mul.lo.s64 	%rd29462, %rd21137, 1099511628211;
$L__BB17_404:
	setp.eq.s64 	%p1539, %rd29456, %rd29462;
	@%p1539 bra 	$L__BB17_418;
	setp.eq.s64 	%p1540, %rd3351, 0;
	mov.b64 	%rd29470, -3750763034362895579;
	@%p1540 bra 	$L__BB17_411;
	setp.eq.s64 	%p1541, %rd3351, 1;
	mov.b64 	%rd29470, -3750763034362895579;
	mov.b64 	%rd29468, 0;
	@%p1541 bra 	$L__BB17_409;
	mov.b64 	%rd29470, -3750763034362895579;
	mov.b64 	%rd29471, 0;
$L__BB17_408:
	shl.b64 	%rd21144, %rd29471, 3;
	add.s64 	%rd21145, %rd83, %rd21144;
	ld.u64 	%rd21146, [%rd21145];
	and.b64  	%rd21147, %rd21146, 255;
	xor.b64  	%rd21148, %rd21147, %rd29470;
	mul.lo.s64 	%rd21149, %rd21148, 1099511628211;
	shr.u64 	%rd21150, %rd21146, 8;
	and.b64  	%rd21151, %rd21150, 255;
	xor.b64  	%rd21152, %rd21151, %rd21149;
	mul.lo.s64 	%rd21153, %rd21152, 1099511628211;
	shr.u64 	%rd21154, %rd21146, 16;
	and.b64  	%rd21155, %rd21154, 255;
	xor.b64  	%rd21156, %rd21155, %rd21153;
	mul.lo.s64 	%rd21157, %rd21156, 1099511628211;
	shr.u64 	%rd21158, %rd21146, 24;
	and.b64  	%rd21159, %rd21158, 255;
	xor.b64  	%rd21160, %rd21159, %rd21157;
	mul.lo.s64 	%rd21161, %rd21160, 1099511628211;
	shr.u64 	%rd21162, %rd21146, 32;
	and.b64  	%rd21163, %rd21162, 255;
	xor.b64  	%rd21164, %rd21163, %rd21161;
	mul.lo.s64 	%rd21165, %rd21164, 1099511628211;
	shr.u64 	%rd21166, %rd21146, 40;
	and.b64  	%rd21167, %rd21166, 255;
	xor.b64  	%rd21168, %rd21167, %rd21165;
	mul.lo.s64 	%rd21169, %rd21168, 1099511628211;
	shr.u64 	%rd21170, %rd21146, 48;
	and.b64  	%rd21171, %rd21170, 255;
	xor.b64  	%rd21172, %rd21171, %rd21169;
	mul.lo.s64 	%rd21173, %rd21172, 1099511628211;
	shr.u64 	%rd21174, %rd21146, 56;
	xor.b64  	%rd21175, %rd21174, %rd21173;
	mul.lo.s64 	%rd21176, %rd21175, 1099511628211;
	ld.u64 	%rd21177, [%rd21145+8];
	and.b64  	%rd21178, %rd21177, 255;
	xor.b64  	%rd21179, %rd21178, %rd21176;
	mul.lo.s64 	%rd21180, %rd21179, 1099511628211;
	shr.u64 	%rd21181, %rd21177, 8;
	and.b64  	%rd21182, %rd21181, 255;
	xor.b64  	%rd21183, %rd21182, %rd21180;
	mul.lo.s64 	%rd21184, %rd21183, 1099511628211;
	shr.u64 	%rd21185, %rd21177, 16;
	and.b64  	%rd21186, %rd21185, 255;
	xor.b64  	%rd21187, %rd21186, %rd21184;
	mul.lo.s64 	%rd21188, %rd21187, 1099511628211;
	shr.u64 	%rd21189, %rd21177, 24;
	and.b64  	%rd21190, %rd21189, 255;
	xor.b64  	%rd21191, %rd21190, %rd21188;
	mul.lo.s64 	%rd21192, %rd21191, 1099511628211;
	shr.u64 	%rd21193, %rd21177, 32;
	and.b64  	%rd21194, %rd21193, 255;
	xor.b64  	%rd21195, %rd21194, %rd21192;
	mul.lo.s64 	%rd21196, %rd21195, 1099511628211;
	shr.u64 	%rd21197, %rd21177, 40;
	and.b64  	%rd21198, %rd21197, 255;
	xor.b64  	%rd21199, %rd21198, %rd21196;
	mul.lo.s64 	%rd21200, %rd21199, 1099511628211;
	shr.u64 	%rd21201, %rd21177, 48;
	and.b64  	%rd21202, %rd21201, 255;
	xor.b64  	%rd21203, %rd21202, %rd21200;
	mul.lo.s64 	%rd21204, %rd21203, 1099511628211;
	shr.u64 	%rd21205, %rd21177, 56;
	xor.b64  	%rd21206, %rd21205, %rd21204;
	mul.lo.s64 	%rd29470, %rd21206, 1099511628211;
	add.s64 	%rd29471, %rd29471, 2;
	setp.eq.s64 	%p1542, %rd29471, %rd538;
	mov.u64 	%rd29468, %rd538;
	@%p1542 bra 	$L__BB17_409;
	bra.uni 	$L__BB17_408;
$L__BB17_409:
	and.b64  	%rd21207, %rd3351, 1;
	setp.eq.b64 	%p1543, %rd21207, 1;
	not.pred 	%p1544, %p1543;
	@%p1544 bra 	$L__BB17_411;
	shl.b64 	%rd21208, %rd29468, 3;
	add.s64 	%rd21209, %rd83, %rd21208;
	ld.u64 	%rd21210, [%rd21209];
	and.b64  	%rd21211, %rd21210, 255;
	xor.b64  	%rd21212, %rd21211, %rd29470;
	mul.lo.s64 	%rd21213, %rd21212, 1099511628211;
	shr.u64 	%rd21214, %rd21210, 8;
	and.b64  	%rd21215, %rd21214, 255;
	xor.b64  	%rd21216, %rd21215, %rd21213;
	mul.lo.s64 	%rd21217, %rd21216, 1099511628211;
	shr.u64 	%rd21218, %rd21210, 16;
	and.b64  	%rd21219, %rd21218, 255;
	xor.b64  	%rd21220, %rd21219, %rd21217;
	mul.lo.s64 	%rd21221, %rd21220, 1099511628211;
	shr.u64 	%rd21222, %rd21210, 24;
	and.b64  	%rd21223, %rd21222, 255;
	xor.b64  	%rd21224, %rd21223, %rd21221;
	mul.lo.s64 	%rd21225, %rd21224, 1099511628211;
	shr.u64 	%rd21226, %rd21210, 32;
	and.b64  	%rd21227, %rd21226, 255;
	xor.b64  	%rd21228, %rd21227, %rd21225;
	mul.lo.s64 	%rd21229, %rd21228, 1099511628211;
	shr.u64 	%rd21230, %rd21210, 40;
	and.b64  	%rd21231, %rd21230, 255;
	xor.b64  	%rd21232, %rd21231, %rd21229;
	mul.lo.s64 	%rd21233, %rd21232, 1099511628211;
	shr.u64 	%rd21234, %rd21210, 48;
	and.b64  	%rd21235, %rd21234, 255;
	xor.b64  	%rd21236, %rd21235, %rd21233;
	mul.lo.s64 	%rd21237, %rd21236, 1099511628211;
	shr.u64 	%rd21238, %rd21210, 56;
	xor.b64  	%rd21239, %rd21238, %rd21237;
	mul.lo.s64 	%rd29470, %rd21239, 1099511628211;
$L__BB17_411:
	setp.eq.s64 	%p1545, %rd3351, 0;
	mov.b64 	%rd29475, -3750763034362895579;
	@%p1545 bra 	$L__BB17_417;
	setp.eq.s64 	%p1546, %rd3351, 1;
	mov.b64 	%rd29475, -3750763034362895579;
	mov.b64 	%rd29476, 0;
	@%p1546 bra 	$L__BB17_415;
	mov.b64 	%rd29475, -3750763034362895579;
	mov.b64 	%rd29473, 0;
$L__BB17_414:
	shl.b64 	%rd21246, %rd29473, 3;
	add.s64 	%rd21247, %rd539, %rd21246;
	ld.u64 	%rd21248, [%rd21247];
	and.b64  	%rd21249, %rd21248, 255;
	xor.b64  	%rd21250, %rd21249, %rd29475;
	mul.lo.s64 	%rd21251, %rd21250, 1099511628211;
	shr.u64 	%rd21252, %rd21248, 8;
	and.b64  	%rd21253, %rd21252, 255;
	xor.b64  	%rd21254, %rd21253, %rd21251;
	mul.lo.s64 	%rd21255, %rd21254, 1099511628211;
	shr.u64 	%rd21256, %rd21248, 16;
	and.b64  	%rd21257, %rd21256, 255;
	xor.b64  	%rd21258, %rd21257, %rd21255;
	mul.lo.s64 	%rd21259, %rd21258, 1099511628211;
	shr.u64 	%rd21260, %rd21248, 24;
	and.b64  	%rd21261, %rd21260, 255;
	xor.b64  	%rd21262, %rd21261, %rd21259;
	mul.lo.s64 	%rd21263, %rd21262, 1099511628211;
	shr.u64 	%rd21264, %rd21248, 32;
	and.b64  	%rd21265, %rd21264, 255;
	xor.b64  	%rd21266, %rd21265, %rd21263;
	mul.lo.s64 	%rd21267, %rd21266, 1099511628211;
	shr.u64 	%rd21268, %rd21248, 40;
	and.b64  	%rd21269, %rd21268, 255;
	xor.b64  	%rd21270, %rd21269, %rd21267;
	mul.lo.s64 	%rd21271, %rd21270, 1099511628211;
	shr.u64 	%rd21272, %rd21248, 48;
	and.b64  	%rd21273, %rd21272, 255;
	xor.b64  	%rd21274, %rd21273, %rd21271;
	mul.lo.s64 	%rd21275, %rd21274, 1099511628211;
	shr.u64 	%rd21276, %rd21248, 56;
	xor.b64  	%rd21277, %rd21276, %rd21275;
	mul.lo.s64 	%rd21278, %rd21277, 1099511628211;
	ld.u64 	%rd21279, [%rd21247+8];
	and.b64  	%rd21280, %rd21279, 255;
	xor.b64  	%rd21281, %rd21280, %rd21278;
	mul.lo.s64 	%rd21282, %rd21281, 1099511628211;
	shr.u64 	%rd21283, %rd21279, 8;
	and.b64  	%rd21284, %rd21283, 255;
	xor.b64  	%rd21285, %rd21284, %rd21282;
	mul.lo.s64 	%rd21286, %rd21285, 1099511628211;
	shr.u64 	%rd21287, %rd21279, 16;
	and.b64  	%rd21288, %rd21287, 255;
	xor.b64  	%rd21289, %rd21288, %rd21286;
	mul.lo.s64 	%rd21290, %rd21289, 1099511628211;
	shr.u64 	%rd21291, %rd21279, 24;
	and.b64  	%rd21292, %rd21291, 255;
	xor.b64  	%rd21293, %rd21292, %rd21290;
	mul.lo.s64 	%rd21294, %rd21293, 1099511628211;
	shr.u64 	%rd21295, %rd21279, 32;
	and.b64  	%rd21296, %rd21295, 255;
	xor.b64  	%rd21297, %rd21296, %rd21294;
	mul.lo.s64 	%rd21298, %rd21297, 1099511628211;
	shr.u64 	%rd21299, %rd21279, 40;
	and.b64  	%rd21300, %rd21299, 255;
	xor.b64  	%rd21301, %rd21300, %rd21298;
	mul.lo.s64 	%rd21302, %rd21301, 1099511628211;
	shr.u64 	%rd21303, %rd21279, 48;
	and.b64  	%rd21304, %rd21303, 255;
	xor.b64  	%rd21305, %rd21304, %rd21302;
	mul.lo.s64 	%rd21306, %rd21305, 1099511628211;
	shr.u64 	%rd21307, %rd21279, 56;
	xor.b64  	%rd21308, %rd21307, %rd21306;
	mul.lo.s64 	%rd29475, %rd21308, 1099511628211;
	add.s64 	%rd29473, %rd29473, 2;
	setp.ne.s64 	%p1547, %rd29473, %rd538;
	mov.u64 	%rd29476, %rd538;
	@%p1547 bra 	$L__BB17_414;
$L__BB17_415:
	and.b64  	%rd21309, %rd3351, 1;
	setp.eq.b64 	%p1548, %rd21309, 1;
	not.pred 	%p1549, %p1548;
	@%p1549 bra 	$L__BB17_417;
	shl.b64 	%rd21310, %rd29476, 3;
	add.s64 	%rd21311, %rd539, %rd21310;
	ld.u64 	%rd21312, [%rd21311];
	and.b64  	%rd21313, %rd21312, 255;
	xor.b64  	%rd21314, %rd21313, %rd29475;
	mul.lo.s64 	%rd21315, %rd21314, 1099511628211;
	shr.u64 	%rd21316, %rd21312, 8;
	and.b64  	%rd21317, %rd21316, 255;
	xor.b64  	%rd21318, %rd21317, %rd21315;
	mul.lo.s64 	%rd21319, %rd21318, 1099511628211;
	shr.u64 	%rd21320, %rd21312, 16;
	and.b64  	%rd21321, %rd21320, 255;
	xor.b64  	%rd21322, %rd21321, %rd21319;
	mul.lo.s64 	%rd21323, %rd21322, 1099511628211;
	shr.u64 	%rd21324, %rd21312, 24;
	and.b64  	%rd21325, %rd21324, 255;
	xor.b64  	%rd21326, %rd21325, %rd21323;
	mul.lo.s64 	%rd21327, %rd21326, 1099511628211;
	shr.u64 	%rd21328, %rd21312, 32;
	and.b64  	%rd21329, %rd21328, 255;
	xor.b64  	%rd21330, %rd21329, %rd21327;
	mul.lo.s64 	%rd21331, %rd21330, 1099511628211;
	shr.u64 	%rd21332, %rd21312, 40;
	and.b64  	%rd21333, %rd21332, 255;
	xor.b64  	%rd21334, %rd21333, %rd21331;
	mul.lo.s64 	%rd21335, %rd21334, 1099511628211;
	shr.u64 	%rd21336, %rd21312, 48;
	and.b64  	%rd21337, %rd21336, 255;
	xor.b64  	%rd21338, %rd21337, %rd21335;
	mul.lo.s64 	%rd21339, %rd21338, 1099511628211;
	shr.u64 	%rd21340, %rd21312, 56;
	xor.b64  	%rd21341, %rd21340, %rd21339;
	mul.lo.s64 	%rd29475, %rd21341, 1099511628211;
$L__BB17_417:
	setp.lt.u64 	%p1550, %rd29470, %rd29475;
	@%p1550 bra 	$L__BB17_423;
	bra.uni 	$L__BB17_422;
$L__BB17_418:
	setp.eq.s32 	%p1551, %r359, 0;
	@%p1551 bra 	$L__BB17_422;
	mov.b64 	%rd29466, 0;
$L__BB17_420:
	shl.b64 	%rd21343, %rd29466, 3;
	add.s64 	%rd21344, %rd83, %rd21343;
	ld.u64 	%rd562, [%rd21344];
	add.s64 	%rd21345, %rd539, %rd21343;
	ld.u64 	%rd563, [%rd21345];
	setp.lt.u64 	%p1552, %rd562, %rd563;
	@%p1552 bra 	$L__BB17_423;
	setp.le.u64 	%p1553, %rd562, %rd563;
	add.s64 	%rd29466, %rd29466, 1;
	cvt.s64.s32 	%rd21346, %r359;
	setp.lt.u64 	%p1554, %rd29466, %rd21346;
	and.pred  	%p1555, %p1553, %p1554;
	@%p1555 bra 	$L__BB17_420;
$L__BB17_422:
	add.s32 	%r1364, %r1365, 1;
	mov.u32 	%r1365, %r78;
$L__BB17_423:
	setp.lt.s32 	%p1556, %r1364, %r1365;
	@%p1556 bra 	$L__BB17_392;
$L__BB17_424:
	add.s32 	%r931, %r73, %r1364;
	min.s32 	%r932, %r931, %r75;
	sub.s32 	%r933, %r74, %r932;
	add.s32 	%r934, %r932, 1;
	setp.eq.s32 	%p1557, %r933, %r934;
	setp.lt.s32 	%p1558, %r75, %r931;
	and.pred  	%p1559, %p1557, %p1558;
	add.s32 	%r1337, %r933, %r1341;
	selp.u32 	%r1370, 1, 0, %p1559;
$L__BB17_425:
	sub.s32 	%r935, %r8, %r1337;
	add.s32 	%r936, %r935, %r1370;
	setp.eq.s32 	%p1560, %r5, 0;
	shl.b32 	%r937, %r3, 16;
	or.b32  	%r938, %r937, %r4;
	shl.b32 	%r939, %r1337, 16;
	or.b32  	%r940, %r936, %r939;
	selp.b32 	%r941, %r938, %r940, %p1560;
	add.s32 	%r942, %r5, -1;
	selp.b32 	%r943, 511, %r942, %p1560;
	shl.b32 	%r944, %r943, 2;
	add.s32 	%r946, %r857, %r944;
	st.shared.u32 	[%r946], %r941;
	bar.sync 	0;
	shl.b32 	%r947, %r5, 2;
	add.s32 	%r948, %r857, %r947;
	ld.shared.u32 	%r949, [%r948];
	shr.s32 	%r89, %r949, 16;
	and.b32  	%r950, %r949, 65535;
	add.s32 	%r1374, %r936, %r3;
	add.s32 	%r91, %r950, %r3;
	add.s32 	%r92, %r91, %r89;
	shl.b32 	%r951, %r1337, 3;
	add.s32 	%r952, %r857, 2048;
	add.s32 	%r93, %r952, %r951;
	ld.shared.u64 	%rd583, [%r93];
	shl.b32 	%r953, %r1374, 3;
	add.s32 	%r94, %r952, %r953;
	ld.shared.u64 	%rd29598, [%r94];
	cvt.s64.s32 	%rd585, %r359;
	add.s64 	%rd586, %rd3351, -1;
	setp.ge.s32 	%p2290, %r1337, %r89;
	setp.lt.s32 	%p1561, %r1337, %r89;
	setp.ge.s32 	%p1562, %r1374, %r91;
	and.pred  	%p2291, %p1562, %p1561;
	or.pred  	%p1563, %p2290, %p1562;
	@%p1563 bra 	$L__BB17_486;
	setp.eq.s64 	%p1564, %rd3351, 0;
	mov.b64 	%rd29482, -3750763034362895579;
	@%p1564 bra 	$L__BB17_432;
	setp.eq.s64 	%p1565, %rd586, 0;
	mov.b64 	%rd29482, -3750763034362895579;
	mov.b64 	%rd29480, 0;
	@%p1565 bra 	$L__BB17_430;
	and.b64  	%rd29480, %rd3351, -2;
	add.s64 	%rd29483, %rd583, 8;
	mov.b64 	%rd29482, -3750763034362895579;
	mov.u64 	%rd29484, %rd29480;
$L__BB17_429:
	ld.u64 	%rd21352, [%rd29483+-8];
	and.b64  	%rd21353, %rd21352, 255;
	xor.b64  	%rd21354, %rd21353, %rd29482;
	mul.lo.s64 	%rd21355, %rd21354, 1099511628211;
	shr.u64 	%rd21356, %rd21352, 8;
	and.b64  	%rd21357, %rd21356, 255;
	xor.b64  	%rd21358, %rd21357, %rd21355;
	mul.lo.s64 	%rd21359, %rd21358, 1099511628211;
	shr.u64 	%rd21360, %rd21352, 16;
	and.b64  	%rd21361, %rd21360, 255;
	xor.b64  	%rd21362, %rd21361, %rd21359;
	mul.lo.s64 	%rd21363, %rd21362, 1099511628211;
	shr.u64 	%rd21364, %rd21352, 24;
	and.b64  	%rd21365, %rd21364, 255;
	xor.b64  	%rd21366, %rd21365, %rd21363;
	mul.lo.s64 	%rd21367, %rd21366, 1099511628211;
	shr.u64 	%rd21368, %rd21352, 32;
	and.b64  	%rd21369, %rd21368, 255;
	xor.b64  	%rd21370, %rd21369, %rd21367;
	mul.lo.s64 	%rd21371, %rd21370, 1099511628211;
	shr.u64 	%rd21372, %rd21352, 40;
	and.b64  	%rd21373, %rd21372, 255;
	xor.b64  	%rd21374, %rd21373, %rd21371;
	mul.lo.s64 	%rd21375, %rd21374, 1099511628211;
	shr.u64 	%rd21376, %rd21352, 48;
	and.b64  	%rd21377, %rd21376, 255;
	xor.b64  	%rd21378, %rd21377, %rd21375;
	mul.lo.s64 	%rd21379, %rd21378, 1099511628211;
	shr.u64 	%rd21380, %rd21352, 56;
	xor.b64  	%rd21381, %rd21380, %rd21379;
	mul.lo.s64 	%rd21382, %rd21381, 1099511628211;
	ld.u64 	%rd21383, [%rd29483];
	and.b64  	%rd21384, %rd21383, 255;
	xor.b64  	%rd21385, %rd21384, %rd21382;
	mul.lo.s64 	%rd21386, %rd21385, 1099511628211;
	shr.u64 	%rd21387, %rd21383, 8;
	and.b64  	%rd21388, %rd21387, 255;
	xor.b64  	%rd21389, %rd21388, %rd21386;
	mul.lo.s64 	%rd21390, %rd21389, 1099511628211;
	shr.u64 	%rd21391, %rd21383, 16;
	and.b64  	%rd21392, %rd21391, 255;
	xor.b64  	%rd21393, %rd21392, %rd21390;
	mul.lo.s64 	%rd21394, %rd21393, 1099511628211;
	shr.u64 	%rd21395, %rd21383, 24;
	and.b64  	%rd21396, %rd21395, 255;
	xor.b64  	%rd21397, %rd21396, %rd21394;
	mul.lo.s64 	%rd21398, %rd21397, 1099511628211;
	shr.u64 	%rd21399, %rd21383, 32;
	and.b64  	%rd21400, %rd21399, 255;
	xor.b64  	%rd21401, %rd21400, %rd21398;
	mul.lo.s64 	%rd21402, %rd21401, 1099511628211;
	shr.u64 	%rd21403, %rd21383, 40;
	and.b64  	%rd21404, %rd21403, 255;
	xor.b64  	%rd21405, %rd21404, %rd21402;
	mul.lo.s64 	%rd21406, %rd21405, 1099511628211;
	shr.u64 	%rd21407, %rd21383, 48;
	and.b64  	%rd21408, %rd21407, 255;
	xor.b64  	%rd21409, %rd21408, %rd21406;
	mul.lo.s64 	%rd21410, %rd21409, 1099511628211;
	shr.u64 	%rd21411, %rd21383, 56;
	xor.b64  	%rd21412, %rd21411, %rd21410;
	mul.lo.s64 	%rd29482, %rd21412, 1099511628211;
	add.s64 	%rd29484, %rd29484, -2;
	add.s64 	%rd29483, %rd29483, 16;
	setp.eq.s64 	%p1566, %rd29484, 0;
	@%p1566 bra 	$L__BB17_430;
	bra.uni 	$L__BB17_429;
$L__BB17_430:
	and.b64  	%rd21413, %rd3351, 1;
	setp.eq.b64 	%p1567, %rd21413, 1;
	not.pred 	%p1568, %p1567;
	@%p1568 bra 	$L__BB17_432;
	shl.b64 	%rd21414, %rd29480, 3;
	add.s64 	%rd21415, %rd583, %rd21414;
	ld.u64 	%rd21416, [%rd21415];
	and.b64  	%rd21417, %rd21416, 255;
	xor.b64  	%rd21418, %rd21417, %rd29482;
	mul.lo.s64 	%rd21419, %rd21418, 1099511628211;
	shr.u64 	%rd21420, %rd21416, 8;
	and.b64  	%rd21421, %rd21420, 255;
	xor.b64  	%rd21422, %rd21421, %rd21419;
	mul.lo.s64 	%rd21423, %rd21422, 1099511628211;
	shr.u64 	%rd21424, %rd21416, 16;
	and.b64  	%rd21425, %rd21424, 255;
	xor.b64  	%rd21426, %rd21425, %rd21423;
	mul.lo.s64 	%rd21427, %rd21426, 1099511628211;
	shr.u64 	%rd21428, %rd21416, 24;
	and.b64  	%rd21429, %rd21428, 255;
	xor.b64  	%rd21430, %rd21429, %rd21427;
	mul.lo.s64 	%rd21431, %rd21430, 1099511628211;
	shr.u64 	%rd21432, %rd21416, 32;
	and.b64  	%rd21433, %rd21432, 255;
	xor.b64  	%rd21434, %rd21433, %rd21431;
	mul.lo.s64 	%rd21435, %rd21434, 1099511628211;
	shr.u64 	%rd21436, %rd21416, 40;
	and.b64  	%rd21437, %rd21436, 255;
	xor.b64  	%rd21438, %rd21437, %rd21435;
	mul.lo.s64 	%rd21439, %rd21438, 1099511628211;
	shr.u64 	%rd21440, %rd21416, 48;
	and.b64  	%rd21441, %rd21440, 255;
	xor.b64  	%rd21442, %rd21441, %rd21439;
	mul.lo.s64 	%rd21443, %rd21442, 1099511628211;
	shr.u64 	%rd21444, %rd21416, 56;
	xor.b64  	%rd21445, %rd21444, %rd21443;
	mul.lo.s64 	%rd29482, %rd21445, 1099511628211;
$L__BB17_432:
	setp.eq.s64 	%p1569, %rd3351, 0;
	mov.b64 	%rd29489, -3750763034362895579;
	@%p1569 bra 	$L__BB17_438;
	setp.eq.s64 	%p1570, %rd586, 0;
	mov.b64 	%rd29489, -3750763034362895579;
	mov.b64 	%rd29490, 0;
	@%p1570 bra 	$L__BB17_436;
	and.b64  	%rd29490, %rd3351, -2;
	add.s64 	%rd29486, %rd29598, 8;
	mov.b64 	%rd29489, -3750763034362895579;
	mov.u64 	%rd29487, %rd29490;
$L__BB17_435:
	ld.u64 	%rd21451, [%rd29486+-8];
	and.b64  	%rd21452, %rd21451, 255;
	xor.b64  	%rd21453, %rd21452, %rd29489;
	mul.lo.s64 	%rd21454, %rd21453, 1099511628211;
	shr.u64 	%rd21455, %rd21451, 8;
	and.b64  	%rd21456, %rd21455, 255;
	xor.b64  	%rd21457, %rd21456, %rd21454;
	mul.lo.s64 	%rd21458, %rd21457, 1099511628211;
	shr.u64 	%rd21459, %rd21451, 16;
	and.b64  	%rd21460, %rd21459, 255;
	xor.b64  	%rd21461, %rd21460, %rd21458;
	mul.lo.s64 	%rd21462, %rd21461, 1099511628211;
	shr.u64 	%rd21463, %rd21451, 24;
	and.b64  	%rd21464, %rd21463, 255;
	xor.b64  	%rd21465, %rd21464, %rd21462;
	mul.lo.s64 	%rd21466, %rd21465, 1099511628211;
	shr.u64 	%rd21467, %rd21451, 32;
	and.b64  	%rd21468, %rd21467, 255;
	xor.b64  	%rd21469, %rd21468, %rd21466;
	mul.lo.s64 	%rd21470, %rd21469, 1099511628211;
	shr.u64 	%rd21471, %rd21451, 40;
	and.b64  	%rd21472, %rd21471, 255;
	xor.b64  	%rd21473, %rd21472, %rd21470;
	mul.lo.s64 	%rd21474, %rd21473, 1099511628211;
	shr.u64 	%rd21475, %rd21451, 48;
	and.b64  	%rd21476, %rd21475, 255;
	xor.b64  	%rd21477, %rd21476, %rd21474;
	mul.lo.s64 	%rd21478, %rd21477, 1099511628211;
	shr.u64 	%rd21479, %rd21451, 56;
	xor.b64  	%rd21480, %rd21479, %rd21478;
	mul.lo.s64 	%rd21481, %rd21480, 1099511628211;
	ld.u64 	%rd21482, [%rd29486];
	and.b64  	%rd21483, %rd21482, 255;
	xor.b64  	%rd21484, %rd21483, %rd21481;
	mul.lo.s64 	%rd21485, %rd21484, 1099511628211;
	shr.u64 	%rd21486, %rd21482, 8;
	and.b64  	%rd21487, %rd21486, 255;
	xor.b64  	%rd21488, %rd21487, %rd21485;
	mul.lo.s64 	%rd21489, %rd21488, 1099511628211;
	shr.u64 	%rd21490, %rd21482, 16;
	and.b64  	%rd21491, %rd21490, 255;
	xor.b64  	%rd21492, %rd21491, %rd21489;
	mul.lo.s64 	%rd21493, %rd21492, 1099511628211;
	shr.u64 	%rd21494, %rd21482, 24;
	and.b64  	%rd21495, %rd21494, 255;
	xor.b64  	%rd21496, %rd21495, %rd21493;
	mul.lo.s64 	%rd21497, %rd21496, 1099511628211;
	shr.u64 	%rd21498, %rd21482, 32;
	and.b64  	%rd21499, %rd21498, 255;
	xor.b64  	%rd21500, %rd21499, %rd21497;
	mul.lo.s64 	%rd21501, %rd21500, 1099511628211;
	shr.u64 	%rd21502, %rd21482, 40;
	and.b64  	%rd21503, %rd21502, 255;
	xor.b64  	%rd21504, %rd21503, %rd21501;
	mul.lo.s64 	%rd21505, %rd21504, 1099511628211;
	shr.u64 	%rd21506, %rd21482, 48;
	and.b64  	%rd21507, %rd21506, 255;
	xor.b64  	%rd21508, %rd21507, %rd21505;
	mul.lo.s64 	%rd21509, %rd21508, 1099511628211;
	shr.u64 	%rd21510, %rd21482, 56;
	xor.b64  	%rd21511, %rd21510, %rd21509;
	mul.lo.s64 	%rd29489, %rd21511, 1099511628211;
	add.s64 	%rd29487, %rd29487, -2;
	add.s64 	%rd29486, %rd29486, 16;
	setp.ne.s64 	%p1571, %rd29487, 0;
	@%p1571 bra 	$L__BB17_435;
$L__BB17_436:
	and.b64  	%rd21512, %rd3351, 1;
	setp.eq.b64 	%p1572, %rd21512, 1;
	not.pred 	%p1573, %p1572;
	@%p1573 bra 	$L__BB17_438;
	shl.b64 	%rd21513, %rd29490, 3;
	add.s64 	%rd21514, %rd29598, %rd21513;
	ld.u64 	%rd21515, [%rd21514];
	and.b64  	%rd21516, %rd21515, 255;
	xor.b64  	%rd21517, %rd21516, %rd29489;
	mul.lo.s64 	%rd21518, %rd21517, 1099511628211;
	shr.u64 	%rd21519, %rd21515, 8;
	and.b64  	%rd21520, %rd21519, 255;
	xor.b64  	%rd21521, %rd21520, %rd21518;
	mul.lo.s64 	%rd21522, %rd21521, 1099511628211;
	shr.u64 	%rd21523, %rd21515, 16;
	and.b64  	%rd21524, %rd21523, 255;
	xor.b64  	%rd21525, %rd21524, %rd21522;
	mul.lo.s64 	%rd21526, %rd21525, 1099511628211;
	shr.u64 	%rd21527, %rd21515, 24;
	and.b64  	%rd21528, %rd21527, 255;
	xor.b64  	%rd21529, %rd21528, %rd21526;
	mul.lo.s64 	%rd21530, %rd21529, 1099511628211;
	shr.u64 	%rd21531, %rd21515, 32;
	and.b64  	%rd21532, %rd21531, 255;
	xor.b64  	%rd21533, %rd21532, %rd21530;
	mul.lo.s64 	%rd21534, %rd21533, 1099511628211;
	shr.u64 	%rd21535, %rd21515, 40;
	and.b64  	%rd21536, %rd21535, 255;
	xor.b64  	%rd21537, %rd21536, %rd21534;
	mul.lo.s64 	%rd21538, %rd21537, 1099511628211;
	shr.u64 	%rd21539, %rd21515, 48;
	and.b64  	%rd21540, %rd21539, 255;
	xor.b64  	%rd21541, %rd21540, %rd21538;
	mul.lo.s64 	%rd21542, %rd21541, 1099511628211;
	shr.u64 	%rd21543, %rd21515, 56;
	xor.b64  	%rd21544, %rd21543, %rd21542;
	mul.lo.s64 	%rd29489, %rd21544, 1099511628211;
$L__BB17_438:
	setp.eq.s64 	%p1574, %rd29482, %rd29489;
	@%p1574 bra 	$L__BB17_452;
	setp.eq.s64 	%p1575, %rd3351, 0;
	mov.b64 	%rd29497, -3750763034362895579;
	@%p1575 bra 	$L__BB17_445;
	setp.eq.s64 	%p1576, %rd586, 0;
	mov.b64 	%rd29497, -3750763034362895579;
	mov.b64 	%rd29495, 0;
	@%p1576 bra 	$L__BB17_443;
	and.b64  	%rd29495, %rd3351, -2;
	add.s64 	%rd29498, %rd583, 8;
	mov.b64 	%rd29497, -3750763034362895579;
	mov.u64 	%rd29499, %rd29495;
$L__BB17_442:
	ld.u64 	%rd21550, [%rd29498+-8];
	and.b64  	%rd21551, %rd21550, 255;
	xor.b64  	%rd21552, %rd21551, %rd29497;
	mul.lo.s64 	%rd21553, %rd21552, 1099511628211;
	shr.u64 	%rd21554, %rd21550, 8;
	and.b64  	%rd21555, %rd21554, 255;
	xor.b64  	%rd21556, %rd21555, %rd21553;
	mul.lo.s64 	%rd21557, %rd21556, 1099511628211;
	shr.u64 	%rd21558, %rd21550, 16;
	and.b64  	%rd21559, %rd21558, 255;
	xor.b64  	%rd21560, %rd21559, %rd21557;
	mul.lo.s64 	%rd21561, %rd21560, 1099511628211;
	shr.u64 	%rd21562, %rd21550, 24;
	and.b64  	%rd21563, %rd21562, 255;
	xor.b64  	%rd21564, %rd21563, %rd21561;
	mul.lo.s64 	%rd21565, %rd21564, 1099511628211;
	shr.u64 	%rd21566, %rd21550, 32;
	and.b64  	%rd21567, %rd21566, 255;
	xor.b64  	%rd21568, %rd21567, %rd21565;
	mul.lo.s64 	%rd21569, %rd21568, 1099511628211;
	shr.u64 	%rd21570, %rd21550, 40;
	and.b64  	%rd21571, %rd21570, 255;
	xor.b64  	%rd21572, %rd21571, %rd21569;
	mul.lo.s64 	%rd21573, %rd21572, 1099511628211;
	shr.u64 	%rd21574, %rd21550, 48;
	and.b64  	%rd21575, %rd21574, 255;
	xor.b64  	%rd21576, %rd21575, %rd21573;
	mul.lo.s64 	%rd21577, %rd21576, 1099511628211;
	shr.u64 	%rd21578, %rd21550, 56;
	xor.b64  	%rd21579, %rd21578, %rd21577;
	mul.lo.s64 	%rd21580, %rd21579, 1099511628211;
	ld.u64 	%rd21581, [%rd29498];
	and.b64  	%rd21582, %rd21581, 255;
	xor.b64  	%rd21583, %rd21582, %rd21580;
	mul.lo.s64 	%rd21584, %rd21583, 1099511628211;
	shr.u64 	%rd21585, %rd21581, 8;
	and.b64  	%rd21586, %rd21585, 255;
	xor.b64  	%rd21587, %rd21586, %rd21584;
	mul.lo.s64 	%rd21588, %rd21587, 1099511628211;
	shr.u64 	%rd21589, %rd21581, 16;
	and.b64  	%rd21590, %rd21589, 255;
	xor.b64  	%rd21591, %rd21590, %rd21588;
	mul.lo.s64 	%rd21592, %rd21591, 1099511628211;
	shr.u64 	%rd21593, %rd21581, 24;
	and.b64  	%rd21594, %rd21593, 255;
	xor.b64  	%rd21595, %rd21594, %rd21592;
	mul.lo.s64 	%rd21596, %rd21595, 1099511628211;
	shr.u64 	%rd21597, %rd21581, 32;
	and.b64  	%rd21598, %rd21597, 255;
	xor.b64  	%rd21599, %rd21598, %rd21596;
	mul.lo.s64 	%rd21600, %rd21599, 1099511628211;
	shr.u64 	%rd21601, %rd21581, 40;
	and.b64  	%rd21602, %rd21601, 255;
	xor.b64  	%rd21603, %rd21602, %rd21600;
	mul.lo.s64 	%rd21604, %rd21603, 1099511628211;
	shr.u64 	%rd21605, %rd21581, 48;
	and.b64  	%rd21606, %rd21605, 255;
	xor.b64  	%rd21607, %rd21606, %rd21604;
	mul.lo.s64 	%rd21608, %rd21607, 1099511628211;
	shr.u64 	%rd21609, %rd21581, 56;
	xor.b64  	%rd21610, %rd21609, %rd21608;
	mul.lo.s64 	%rd29497, %rd21610, 1099511628211;
	add.s64 	%rd29499, %rd29499, -2;
	add.s64 	%rd29498, %rd29498, 16;
	setp.eq.s64 	%p1577, %rd29499, 0;
	@%p1577 bra 	$L__BB17_443;
	bra.uni 	$L__BB17_442;
$L__BB17_443:
	and.b64  	%rd21611, %rd3351, 1;
	setp.eq.b64 	%p1578, %rd21611, 1;
	not.pred 	%p1579, %p1578;
	@%p1579 bra 	$L__BB17_445;
	shl.b64 	%rd21612, %rd29495, 3;
	add.s64 	%rd21613, %rd583, %rd21612;
	ld.u64 	%rd21614, [%rd21613];
	and.b64  	%rd21615, %rd21614, 255;
	xor.b64  	%rd21616, %rd21615, %rd29497;
	mul.lo.s64 	%rd21617, %rd21616, 1099511628211;
	shr.u64 	%rd21618, %rd21614, 8;
	and.b64  	%rd21619, %rd21618, 255;
	xor.b64  	%rd21620, %rd21619, %rd21617;
	mul.lo.s64 	%rd21621, %rd21620, 1099511628211;
	shr.u64 	%rd21622, %rd21614, 16;
	and.b64  	%rd21623, %rd21622, 255;
	xor.b64  	%rd21624, %rd21623, %rd21621;
	mul.lo.s64 	%rd21625, %rd21624, 1099511628211;
	shr.u64 	%rd21626, %rd21614, 24;
	and.b64  	%rd21627, %rd21626, 255;
	xor.b64  	%rd21628, %rd21627, %rd21625;
	mul.lo.s64 	%rd21629, %rd21628, 1099511628211;
	shr.u64 	%rd21630, %rd21614, 32;
	and.b64  	%rd21631, %rd21630, 255;
	xor.b64  	%rd21632, %rd21631, %rd21629;
	mul.lo.s64 	%rd21633, %rd21632, 1099511628211;
	shr.u64 	%rd21634, %rd21614, 40;
	and.b64  	%rd21635, %rd21634, 255;
	xor.b64  	%rd21636, %rd21635, %rd21633;
	mul.lo.s64 	%rd21637, %rd21636, 1099511628211;
	shr.u64 	%rd21638, %rd21614, 48;
	and.b64  	%rd21639, %rd21638, 255;
	xor.b64  	%rd21640, %rd21639, %rd21637;
	mul.lo.s64 	%rd21641, %rd21640, 1099511628211;
	shr.u64 	%rd21642, %rd21614, 56;
	xor.b64  	%rd21643, %rd21642, %rd21641;
	mul.lo.s64 	%rd29497, %rd21643, 1099511628211;
$L__BB17_445:
	setp.eq.s64 	%p1580, %rd3351, 0;
	mov.b64 	%rd29504, -3750763034362895579;
	@%p1580 bra 	$L__BB17_451;
	setp.eq.s64 	%p1581, %rd586, 0;
	mov.b64 	%rd29504, -3750763034362895579;
	mov.b64 	%rd29505, 0;
	@%p1581 bra 	$L__BB17_449;
	and.b64  	%rd29505, %rd3351, -2;
	add.s64 	%rd29501, %rd29598, 8;
	mov.b64 	%rd29504, -3750763034362895579;
	mov.u64 	%rd29502, %rd29505;
$L__BB17_448:
	ld.u64 	%rd21649, [%rd29501+-8];
	and.b64  	%rd21650, %rd21649, 255;
	xor.b64  	%rd21651, %rd21650, %rd29504;
	mul.lo.s64 	%rd21652, %rd21651, 1099511628211;
	shr.u64 	%rd21653, %rd21649, 8;
	and.b64  	%rd21654, %rd21653, 255;
	xor.b64  	%rd21655, %rd21654, %rd21652;
	mul.lo.s64 	%rd21656, %rd21655, 1099511628211;
	shr.u64 	%rd21657, %rd21649, 16;
	and.b64  	%rd21658, %rd21657, 255;
	xor.b64  	%rd21659, %rd21658, %rd21656;
	mul.lo.s64 	%rd21660, %rd21659, 1099511628211;
	shr.u64 	%rd21661, %rd21649, 24;
	and.b64  	%rd21662, %rd21661, 255;
	xor.b64  	%rd21663, %rd21662, %rd21660;
	mul.lo.s64 	%rd21664, %rd21663, 1099511628211;
	shr.u64 	%rd21665, %rd21649, 32;
	and.b64  	%rd21666, %rd21665, 255;
	xor.b64  	%rd21667, %rd21666, %rd21664;
	mul.lo.s64 	%rd21668, %rd21667, 1099511628211;
	shr.u64 	%rd21669, %rd21649, 40;
	and.b64  	%rd21670, %rd21669, 255;
	xor.b64  	%rd21671, %rd21670, %rd21668;
	mul.lo.s64 	%rd21672, %rd21671, 1099511628211;
	shr.u64 	%rd21673, %rd21649, 48;
	and.b64  	%rd21674, %rd21673, 255;
	xor.b64  	%rd21675, %rd21674, %rd21672;
	mul.lo.s64 	%rd21676, %rd21675, 1099511628211;
	shr.u64 	%rd21677, %rd21649, 56;
	xor.b64  	%rd21678, %rd21677, %rd21676;
	mul.lo.s64 	%rd21679, %rd21678, 1099511628211;
	ld.u64 	%rd21680, [%rd29501];
	and.b64  	%rd21681, %rd21680, 255;
	xor.b64  	%rd21682, %rd21681, %rd21679;
	mul.lo.s64 	%rd21683, %rd21682, 1099511628211;
	shr.u64 	%rd21684, %rd21680, 8;
	and.b64  	%rd21685, %rd21684, 255;
	xor.b64  	%rd21686, %rd21685, %rd21683;
	mul.lo.s64 	%rd21687, %rd21686, 1099511628211;
	shr.u64 	%rd21688, %rd21680, 16;
	and.b64  	%rd21689, %rd21688, 255;
	xor.b64  	%rd21690, %rd21689, %rd21687;
	mul.lo.s64 	%rd21691, %rd21690, 1099511628211;
	shr.u64 	%rd21692, %rd21680, 24;
	and.b64  	%rd21693, %rd21692, 255;
	xor.b64  	%rd21694, %rd21693, %rd21691;
	mul.lo.s64 	%rd21695, %rd21694, 1099511628211;
	shr.u64 	%rd21696, %rd21680, 32;
	and.b64  	%rd21697, %rd21696, 255;
	xor.b64  	%rd21698, %rd21697, %rd21695;
	mul.lo.s64 	%rd21699, %rd21698, 1099511628211;
	shr.u64 	%rd21700, %rd21680, 40;
	and.b64  	%rd21701, %rd21700, 255;
	xor.b64  	%rd21702, %rd21701, %rd21699;
	mul.lo.s64 	%rd21703, %rd21702, 1099511628211;
	shr.u64 	%rd21704, %rd21680, 48;
	and.b64  	%rd21705, %rd21704, 255;
	xor.b64  	%rd21706, %rd21705, %rd21703;
	mul.lo.s64 	%rd21707, %rd21706, 1099511628211;
	shr.u64 	%rd21708, %rd21680, 56;
	xor.b64  	%rd21709, %rd21708, %rd21707;
	mul.lo.s64 	%rd29504, %rd21709, 1099511628211;
	add.s64 	%rd29502, %rd29502, -2;
	add.s64 	%rd29501, %rd29501, 16;
	setp.ne.s64 	%p1582, %rd29502, 0;
	@%p1582 bra 	$L__BB17_448;
$L__BB17_449:
	and.b64  	%rd21710, %rd3351, 1;
	setp.eq.b64 	%p1583, %rd21710, 1;
	not.pred 	%p1584, %p1583;
	@%p1584 bra 	$L__BB17_451;
	shl.b64 	%rd21711, %rd29505, 3;
	add.s64 	%rd21712, %rd29598, %rd21711;
	ld.u64 	%rd21713, [%rd21712];
	and.b64  	%rd21714, %rd21713, 255;
	xor.b64  	%rd21715, %rd21714, %rd29504;
	mul.lo.s64 	%rd21716, %rd21715, 1099511628211;
	shr.u64 	%rd21717, %rd21713, 8;
	and.b64  	%rd21718, %rd21717, 255;
	xor.b64  	%rd21719, %rd21718, %rd21716;
	mul.lo.s64 	%rd21720, %rd21719, 1099511628211;
	shr.u64 	%rd21721, %rd21713, 16;
	and.b64  	%rd21722, %rd21721, 255;
	xor.b64  	%rd21723, %rd21722, %rd21720;
	mul.lo.s64 	%rd21724, %rd21723, 1099511628211;
	shr.u64 	%rd21725, %rd21713, 24;
	and.b64  	%rd21726, %rd21725, 255;
	xor.b64  	%rd21727, %rd21726, %rd21724;
	mul.lo.s64 	%rd21728, %rd21727, 1099511628211;
	shr.u64 	%rd21729, %rd21713, 32;
	and.b64  	%rd21730, %rd21729, 255;
	xor.b64  	%rd21731, %rd21730, %rd21728;
	mul.lo.s64 	%rd21732, %rd21731, 1099511628211;
	shr.u64 	%rd21733, %rd21713, 40;
	and.b64  	%rd21734, %rd21733, 255;
	xor.b64  	%rd21735, %rd21734, %rd21732;
	mul.lo.s64 	%rd21736, %rd21735, 1099511628211;
	shr.u64 	%rd21737, %rd21713, 48;
	and.b64  	%rd21738, %rd21737, 255;
	xor.b64  	%rd21739, %rd21738, %rd21736;
	mul.lo.s64 	%rd21740, %rd21739, 1099511628211;
	shr.u64 	%rd21741, %rd21713, 56;
	xor.b64  	%rd21742, %rd21741, %rd21740;
	mul.lo.s64 	%rd29504, %rd21742, 1099511628211;
$L__BB17_451:
	setp.lt.u64 	%p1587, %rd29497, %rd29504;
	mov.pred 	%p2291, -1;
	mov.pred 	%p2290, 0;
	@%p1587 bra 	$L__BB17_486;
	bra.uni 	$L__BB17_456;
$L__BB17_452:
	setp.eq.s32 	%p1588, %r359, 0;
	@%p1588 bra 	$L__BB17_456;
	mov.b64 	%rd29493, 0;
$L__BB17_454:
	shl.b64 	%rd21744, %rd29493, 3;
	add.s64 	%rd21745, %rd583, %rd21744;
	ld.u64 	%rd616, [%rd21745];
	add.s64 	%rd21746, %rd29598, %rd21744;
	ld.u64 	%rd617, [%rd21746];
	setp.lt.u64 	%p1591, %rd616, %rd617;
	mov.pred 	%p2291, -1;
	mov.pred 	%p2290, 0;
	@%p1591 bra 	$L__BB17_486;
	setp.le.u64 	%p1592, %rd616, %rd617;
	add.s64 	%rd29493, %rd29493, 1;
	setp.lt.u64 	%p1593, %rd29493, %rd585;
	and.pred  	%p1594, %p1592, %p1593;
	@%p1594 bra 	$L__BB17_454;
$L__BB17_456:
	setp.eq.s64 	%p1595, %rd3351, 0;
	mov.b64 	%rd29511, -3750763034362895579;
	@%p1595 bra 	$L__BB17_462;
	setp.eq.s64 	%p1596, %rd586, 0;
	mov.b64 	%rd29511, -3750763034362895579;
	mov.b64 	%rd29509, 0;
	@%p1596 bra 	$L__BB17_460;
	and.b64  	%rd29509, %rd3351, -2;
	add.s64 	%rd29512, %rd29598, 8;
	mov.b64 	%rd29511, -3750763034362895579;
	mov.u64 	%rd29513, %rd29509;
$L__BB17_459:
	ld.u64 	%rd21753, [%rd29512+-8];
	and.b64  	%rd21754, %rd21753, 255;
	xor.b64  	%rd21755, %rd21754, %rd29511;
	mul.lo.s64 	%rd21756, %rd21755, 1099511628211;
	shr.u64 	%rd21757, %rd21753, 8;
	and.b64  	%rd21758, %rd21757, 255;
	xor.b64  	%rd21759, %rd21758, %rd21756;
	mul.lo.s64 	%rd21760, %rd21759, 1099511628211;
	shr.u64 	%rd21761, %rd21753, 16;
	and.b64  	%rd21762, %rd21761, 255;
	xor.b64  	%rd21763, %rd21762, %rd21760;
	mul.lo.s64 	%rd21764, %rd21763, 1099511628211;
	shr.u64 	%rd21765, %rd21753, 24;
	and.b64  	%rd21766, %rd21765, 255;
	xor.b64  	%rd21767, %rd21766, %rd21764;
	mul.lo.s64 	%rd21768, %rd21767, 1099511628211;
	shr.u64 	%rd21769, %rd21753, 32;
	and.b64  	%rd21770, %rd21769, 255;
	xor.b64  	%rd21771, %rd21770, %rd21768;
	mul.lo.s64 	%rd21772, %rd21771, 1099511628211;
	shr.u64 	%rd21773, %rd21753, 40;
	and.b64  	%rd21774, %rd21773, 255;
	xor.b64  	%rd21775, %rd21774, %rd21772;
	mul.lo.s64 	%rd21776, %rd21775, 1099511628211;
	shr.u64 	%rd21777, %rd21753, 48;
	and.b64  	%rd21778, %rd21777, 255;
	xor.b64  	%rd21779, %rd21778, %rd21776;
	mul.lo.s64 	%rd21780, %rd21779, 1099511628211;
	shr.u64 	%rd21781, %rd21753, 56;
	xor.b64  	%rd21782, %rd21781, %rd21780;
	mul.lo.s64 	%rd21783, %rd21782, 1099511628211;
	ld.u64 	%rd21784, [%rd29512];
	and.b64  	%rd21785, %rd21784, 255;
	xor.b64  	%rd21786, %rd21785, %rd21783;
	mul.lo.s64 	%rd21787, %rd21786, 1099511628211;
	shr.u64 	%rd21788, %rd21784, 8;
	and.b64  	%rd21789, %rd21788, 255;
	xor.b64  	%rd21790, %rd21789, %rd21787;
	mul.lo.s64 	%rd21791, %rd21790, 1099511628211;
	shr.u64 	%rd21792, %rd21784, 16;
	and.b64  	%rd21793, %rd21792, 255;
	xor.b64  	%rd21794, %rd21793, %rd21791;
	mul.lo.s64 	%rd21795, %rd21794, 1099511628211;
	shr.u64 	%rd21796, %rd21784, 24;
	and.b64  	%rd21797, %rd21796, 255;
	xor.b64  	%rd21798, %rd21797, %rd21795;
	mul.lo.s64 	%rd21799, %rd21798, 1099511628211;
	shr.u64 	%rd21800, %rd21784, 32;
	and.b64  	%rd21801, %rd21800, 255;
	xor.b64  	%rd21802, %rd21801, %rd21799;
	mul.lo.s64 	%rd21803, %rd21802, 1099511628211;
	shr.u64 	%rd21804, %rd21784, 40;
	and.b64  	%rd21805, %rd21804, 255;
	xor.b64  	%rd21806, %rd21805, %rd21803;
	mul.lo.s64 	%rd21807, %rd21806, 1099511628211;
	shr.u64 	%rd21808, %rd21784, 48;
	and.b64  	%rd21809, %rd21808, 255;
	xor.b64  	%rd21810, %rd21809, %rd21807;
	mul.lo.s64 	%rd21811, %rd21810, 1099511628211;
	shr.u64 	%rd21812, %rd21784, 56;
	xor.b64  	%rd21813, %rd21812, %rd21811;
	mul.lo.s64 	%rd29511, %rd21813, 1099511628211;
	add.s64 	%rd29513, %rd29513, -2;
	add.s64 	%rd29512, %rd29512, 16;
	setp.eq.s64 	%p1597, %rd29513, 0;
	@%p1597 bra 	$L__BB17_460;
	bra.uni 	$L__BB17_459;
$L__BB17_460:
	and.b64  	%rd21814, %rd3351, 1;
	setp.eq.b64 	%p1598, %rd21814, 1;
	not.pred 	%p1599, %p1598;
	@%p1599 bra 	$L__BB17_462;
	shl.b64 	%rd21815, %rd29509, 3;
	add.s64 	%rd21816, %rd29598, %rd21815;
	ld.u64 	%rd21817, [%rd21816];
	and.b64  	%rd21818, %rd21817, 255;
	xor.b64  	%rd21819, %rd21818, %rd29511;
	mul.lo.s64 	%rd21820, %rd21819, 1099511628211;
	shr.u64 	%rd21821, %rd21817, 8;
	and.b64  	%rd21822, %rd21821, 255;
	xor.b64  	%rd21823, %rd21822, %rd21820;
	mul.lo.s64 	%rd21824, %rd21823, 1099511628211;
	shr.u64 	%rd21825, %rd21817, 16;
	and.b64  	%rd21826, %rd21825, 255;
	xor.b64  	%rd21827, %rd21826, %rd21824;
	mul.lo.s64 	%rd21828, %rd21827, 1099511628211;
	shr.u64 	%rd21829, %rd21817, 24;
	and.b64  	%rd21830, %rd21829, 255;
	xor.b64  	%rd21831, %rd21830, %rd21828;
	mul.lo.s64 	%rd21832, %rd21831, 1099511628211;
	shr.u64 	%rd21833, %rd21817, 32;
	and.b64  	%rd21834, %rd21833, 255;
	xor.b64  	%rd21835, %rd21834, %rd21832;
	mul.lo.s64 	%rd21836, %rd21835, 1099511628211;
	shr.u64 	%rd21837, %rd21817, 40;
	and.b64  	%rd21838, %rd21837, 255;
	xor.b64  	%rd21839, %rd21838, %rd21836;
	mul.lo.s64 	%rd21840, %rd21839, 1099511628211;
	shr.u64 	%rd21841, %rd21817, 48;
	and.b64  	%rd21842, %rd21841, 255;
	xor.b64  	%rd21843, %rd21842, %rd21840;
	mul.lo.s64 	%rd21844, %rd21843, 1099511628211;
	shr.u64 	%rd21845, %rd21817, 56;
	xor.b64  	%rd21846, %rd21845, %rd21844;
	mul.lo.s64 	%rd29511, %rd21846, 1099511628211;
$L__BB17_462:
	setp.eq.s64 	%p1600, %rd3351, 0;
	mov.b64 	%rd29518, -3750763034362895579;
	@%p1600 bra 	$L__BB17_468;
	setp.eq.s64 	%p1601, %rd586, 0;
	mov.b64 	%rd29518, -3750763034362895579;
	mov.b64 	%rd29519, 0;
	@%p1601 bra 	$L__BB17_466;
	and.b64  	%rd29519, %rd3351, -2;
	add.s64 	%rd29515, %rd583, 8;
	mov.b64 	%rd29518, -3750763034362895579;
	mov.u64 	%rd29516, %rd29519;
$L__BB17_465:
	ld.u64 	%rd21852, [%rd29515+-8];
	and.b64  	%rd21853, %rd21852, 255;
	xor.b64  	%rd21854, %rd21853, %rd29518;
	mul.lo.s64 	%rd21855, %rd21854, 1099511628211;
	shr.u64 	%rd21856, %rd21852, 8;
	and.b64  	%rd21857, %rd21856, 255;
	xor.b64  	%rd21858, %rd21857, %rd21855;
	mul.lo.s64 	%rd21859, %rd21858, 1099511628211;
	shr.u64 	%rd21860, %rd21852, 16;
	and.b64  	%rd21861, %rd21860, 255;
	xor.b64  	%rd21862, %rd21861, %rd21859;
	mul.lo.s64 	%rd21863, %rd21862, 1099511628211;
	shr.u64 	%rd21864, %rd21852, 24;
	and.b64  	%rd21865, %rd21864, 255;
	xor.b64  	%rd21866, %rd21865, %rd21863;
	mul.lo.s64 	%rd21867, %rd21866, 1099511628211;
	shr.u64 	%rd21868, %rd21852, 32;
	and.b64  	%rd21869, %rd21868, 255;
	xor.b64  	%rd21870, %rd21869, %rd21867;
	mul.lo.s64 	%rd21871, %rd21870, 1099511628211;
	shr.u64 	%rd21872, %rd21852, 40;
	and.b64  	%rd21873, %rd21872, 255;
	xor.b64  	%rd21874, %rd21873, %rd21871;
	mul.lo.s64 	%rd21875, %rd21874, 1099511628211;
	shr.u64 	%rd21876, %rd21852, 48;
	and.b64  	%rd21877, %rd21876, 255;
	xor.b64  	%rd21878, %rd21877, %rd21875;
	mul.lo.s64 	%rd21879, %rd21878, 1099511628211;
	shr.u64 	%rd21880, %rd21852, 56;
	xor.b64  	%rd21881, %rd21880, %rd21879;
	mul.lo.s64 	%rd21882, %rd21881, 1099511628211;
	ld.u64 	%rd21883, [%rd29515];
	and.b64  	%rd21884, %rd21883, 255;
	xor.b64  	%rd21885, %rd21884, %rd21882;
	mul.lo.s64 	%rd21886, %rd21885, 1099511628211;
	shr.u64 	%rd21887, %rd21883, 8;
	and.b64  	%rd21888, %rd21887, 255;
	xor.b64  	%rd21889, %rd21888, %rd21886;
	mul.lo.s64 	%rd21890, %rd21889, 1099511628211;
	shr.u64 	%rd21891, %rd21883, 16;
	and.b64  	%rd21892, %rd21891, 255;
	xor.b64  	%rd21893, %rd21892, %rd21890;
	mul.lo.s64 	%rd21894, %rd21893, 1099511628211;
	shr.u64 	%rd21895, %rd21883, 24;
	and.b64  	%rd21896, %rd21895, 255;
	xor.b64  	%rd21897, %rd21896, %rd21894;
	mul.lo.s64 	%rd21898, %rd21897, 1099511628211;
	shr.u64 	%rd21899, %rd21883, 32;
	and.b64  	%rd21900, %rd21899, 255;
	xor.b64  	%rd21901, %rd21900, %rd21898;
	mul.lo.s64 	%rd21902, %rd21901, 1099511628211;
	shr.u64 	%rd21903, %rd21883, 40;
	and.b64  	%rd21904, %rd21903, 255;
	xor.b64  	%rd21905, %rd21904, %rd21902;
	mul.lo.s64 	%rd21906, %rd21905, 1099511628211;
	shr.u64 	%rd21907, %rd21883, 48;
	and.b64  	%rd21908, %rd21907, 255;
	xor.b64  	%rd21909, %rd21908, %rd21906;
	mul.lo.s64 	%rd21910, %rd21909, 1099511628211;
	shr.u64 	%rd21911, %rd21883, 56;
	xor.b64  	%rd21912, %rd21911, %rd21910;
	mul.lo.s64 	%rd29518, %rd21912, 1099511628211;
	add.s64 	%rd29516, %rd29516, -2;
	add.s64 	%rd29515, %rd29515, 16;
	setp.ne.s64 	%p1602, %rd29516, 0;
	@%p1602 bra 	$L__BB17_465;
$L__BB17_466:
	and.b64  	%rd21913, %rd3351, 1;
	setp.eq.b64 	%p1603, %rd21913, 1;
	not.pred 	%p1604, %p1603;
	@%p1604 bra 	$L__BB17_468;
	shl.b64 	%rd21914, %rd29519, 3;
	add.s64 	%rd21915, %rd583, %rd21914;
	ld.u64 	%rd21916, [%rd21915];
	and.b64  	%rd21917, %rd21916, 255;
	xor.b64  	%rd21918, %rd21917, %rd29518;
	mul.lo.s64 	%rd21919, %rd21918, 1099511628211;
	shr.u64 	%rd21920, %rd21916, 8;
	and.b64  	%rd21921, %rd21920, 255;
	xor.b64  	%rd21922, %rd21921, %rd21919;
	mul.lo.s64 	%rd21923, %rd21922, 1099511628211;
	shr.u64 	%rd21924, %rd21916, 16;
	and.b64  	%rd21925, %rd21924, 255;
	xor.b64  	%rd21926, %rd21925, %rd21923;
	mul.lo.s64 	%rd21927, %rd21926, 1099511628211;
	shr.u64 	%rd21928, %rd21916, 24;
	and.b64  	%rd21929, %rd21928, 255;
	xor.b64  	%rd21930, %rd21929, %rd21927;
	mul.lo.s64 	%rd21931, %rd21930, 1099511628211;
	shr.u64 	%rd21932, %rd21916, 32;
	and.b64  	%rd21933, %rd21932, 255;
	xor.b64  	%rd21934, %rd21933, %rd21931;
	mul.lo.s64 	%rd21935, %rd21934, 1099511628211;
	shr.u64 	%rd21936, %rd21916, 40;
	and.b64  	%rd21937, %rd21936, 255;
	xor.b64  	%rd21938, %rd21937, %rd21935;
	mul.lo.s64 	%rd21939, %rd21938, 1099511628211;
	shr.u64 	%rd21940, %rd21916, 48;
	and.b64  	%rd21941, %rd21940, 255;
	xor.b64  	%rd21942, %rd21941, %rd21939;
	mul.lo.s64 	%rd21943, %rd21942, 1099511628211;
	shr.u64 	%rd21944, %rd21916, 56;
	xor.b64  	%rd21945, %rd21944, %rd21943;
	mul.lo.s64 	%rd29518, %rd21945, 1099511628211;
$L__BB17_468:
	setp.eq.s64 	%p1605, %rd29511, %rd29518;
	@%p1605 bra 	$L__BB17_482;
	setp.eq.s64 	%p1606, %rd3351, 0;
	mov.b64 	%rd29526, -3750763034362895579;
	@%p1606 bra 	$L__BB17_475;
	setp.eq.s64 	%p1607, %rd586, 0;
	mov.b64 	%rd29526, -3750763034362895579;
	mov.b64 	%rd29524, 0;
	@%p1607 bra 	$L__BB17_473;
	and.b64  	%rd29524, %rd3351, -2;
	add.s64 	%rd29527, %rd29598, 8;
	mov.b64 	%rd29526, -3750763034362895579;
	mov.u64 	%rd29528, %rd29524;
$L__BB17_472:
	ld.u64 	%rd21951, [%rd29527+-8];
	and.b64  	%rd21952, %rd21951, 255;
	xor.b64  	%rd21953, %rd21952, %rd29526;
	mul.lo.s64 	%rd21954, %rd21953, 1099511628211;
	shr.u64 	%rd21955, %rd21951, 8;
	and.b64  	%rd21956, %rd21955, 255;
	xor.b64  	%rd21957, %rd21956, %rd21954;
	mul.lo.s64 	%rd21958, %rd21957, 1099511628211;
	shr.u64 	%rd21959, %rd21951, 16;
	and.b64  	%rd21960, %rd21959, 255;
	xor.b64  	%rd21961, %rd21960, %rd21958;
	mul.lo.s64 	%rd21962, %rd21961, 1099511628211;
	shr.u64 	%rd21963, %rd21951, 24;
	and.b64  	%rd21964, %rd21963, 255;
	xor.b64  	%rd21965, %rd21964, %rd21962;
	mul.lo.s64 	%rd21966, %rd21965, 1099511628211;
	shr.u64 	%rd21967, %rd21951, 32;
	and.b64  	%rd21968, %rd21967, 255;
	xor.b64  	%rd21969, %rd21968, %rd21966;
	mul.lo.s64 	%rd21970, %rd21969, 1099511628211;
	shr.u64 	%rd21971, %rd21951, 40;
	and.b64  	%rd21972, %rd21971, 255;
	xor.b64  	%rd21973, %rd21972, %rd21970;
	mul.lo.s64 	%rd21974, %rd21973, 1099511628211;
	shr.u64 	%rd21975, %rd21951, 48;
	and.b64  	%rd21976, %rd21975, 255;
	xor.b64  	%rd21977, %rd21976, %rd21974;
	mul.lo.s64 	%rd21978, %rd21977, 1099511628211;
	shr.u64 	%rd21979, %rd21951, 56;
	xor.b64  	%rd21980, %rd21979, %rd21978;
	mul.lo.s64 	%rd21981, %rd21980, 1099511628211;
	ld.u64 	%rd21982, [%rd29527];
	and.b64  	%rd21983, %rd21982, 255;
	xor.b64  	%rd21984, %rd21983, %rd21981;
	mul.lo.s64 	%rd21985, %rd21984, 1099511628211;
	shr.u64 	%rd21986, %rd21982, 8;
	and.b64  	%rd21987, %rd21986, 255;
	xor.b64  	%rd21988, %rd21987, %rd21985;
	mul.lo.s64 	%rd21989, %rd21988, 1099511628211;
	shr.u64 	%rd21990, %rd21982, 16;
	and.b64  	%rd21991, %rd21990, 255;
	xor.b64  	%rd21992, %rd21991, %rd21989;
	mul.lo.s64 	%rd21993, %rd21992, 1099511628211;
	shr.u64 	%rd21994, %rd21982, 24;
	and.b64  	%rd21995, %rd21994, 255;
	xor.b64  	%rd21996, %rd21995, %rd21993;
	mul.lo.s64 	%rd21997, %rd21996, 1099511628211;
	shr.u64 	%rd21998, %rd21982, 32;
	and.b64  	%rd21999, %rd21998, 255;
	xor.b64  	%rd22000, %rd21999, %rd21997;
	mul.lo.s64 	%rd22001, %rd22000, 1099511628211;
	shr.u64 	%rd22002, %rd21982, 40;
	and.b64  	%rd22003, %rd22002, 255;
	xor.b64  	%rd22004, %rd22003, %rd22001;
	mul.lo.s64 	%rd22005, %rd22004, 1099511628211;
	shr.u64 	%rd22006, %rd21982, 48;
	and.b64  	%rd22007, %rd22006, 255;
	xor.b64  	%rd22008, %rd22007, %rd22005;
	mul.lo.s64 	%rd22009, %rd22008, 1099511628211;
	shr.u64 	%rd22010, %rd21982, 56;
	xor.b64  	%rd22011, %rd22010, %rd22009;
	mul.lo.s64 	%rd29526, %rd22011, 1099511628211;
	add.s64 	%rd29528, %rd29528, -2;
	add.s64 	%rd29527, %rd29527, 16;
	setp.eq.s64 	%p1608, %rd29528, 0;
	@%p1608 bra 	$L__BB17_473;
	bra.uni 	$L__BB17_472;
$L__BB17_473:
	and.b64  	%rd22012, %rd3351, 1;
	setp.eq.b64 	%p1609, %rd22012, 1;
	not.pred 	%p1610, %p1609;
	@%p1610 bra 	$L__BB17_475;
	shl.b64 	%rd22013, %rd29524, 3;
	add.s64 	%rd22014, %rd29598, %rd22013;
	ld.u64 	%rd22015, [%rd22014];
	and.b64  	%rd22016, %rd22015, 255;
	xor.b64  	%rd22017, %rd22016, %rd29526;
	mul.lo.s64 	%rd22018, %rd22017, 1099511628211;
	shr.u64 	%rd22019, %rd22015, 8;
	and.b64  	%rd22020, %rd22019, 255;
	xor.b64  	%rd22021, %rd22020, %rd22018;
	mul.lo.s64 	%rd22022, %rd22021, 1099511628211;
	shr.u64 	%rd22023, %rd22015, 16;
	and.b64  	%rd22024, %rd22023, 255;
	xor.b64  	%rd22025, %rd22024, %rd22022;
	mul.lo.s64 	%rd22026, %rd22025, 1099511628211;
	shr.u64 	%rd22027, %rd22015, 24;
	and.b64  	%rd22028, %rd22027, 255;
	xor.b64  	%rd22029, %rd22028, %rd22026;
	mul.lo.s64 	%rd22030, %rd22029, 1099511628211;
	shr.u64 	%rd22031, %rd22015, 32;
	and.b64  	%rd22032, %rd22031, 255;
	xor.b64  	%rd22033, %rd22032, %rd22030;
	mul.lo.s64 	%rd22034, %rd22033, 1099511628211;
	shr.u64 	%rd22035, %rd22015, 40;
	and.b64  	%rd22036, %rd22035, 255;
	xor.b64  	%rd22037, %rd22036, %rd22034;
	mul.lo.s64 	%rd22038, %rd22037, 1099511628211;
	shr.u64 	%rd22039, %rd22015, 48;
	and.b64  	%rd22040, %rd22039, 255;
	xor.b64  	%rd22041, %rd22040, %rd22038;
	mul.lo.s64 	%rd22042, %rd22041, 1099511628211;
	shr.u64 	%rd22043, %rd22015, 56;
	xor.b64  	%rd22044, %rd22043, %rd22042;
	mul.lo.s64 	%rd29526, %rd22044, 1099511628211;
$L__BB17_475:
	setp.eq.s64 	%p1611, %rd3351, 0;
	mov.b64 	%rd29533, -3750763034362895579;
	@%p1611 bra 	$L__BB17_481;
	setp.eq.s64 	%p1612, %rd586, 0;
	mov.b64 	%rd29533, -3750763034362895579;
	mov.b64 	%rd29534, 0;
	@%p1612 bra 	$L__BB17_479;
	and.b64  	%rd29534, %rd3351, -2;
	add.s64 	%rd29530, %rd583, 8;
	mov.b64 	%rd29533, -3750763034362895579;
	mov.u64 	%rd29531, %rd29534;
$L__BB17_478:
	ld.u64 	%rd22050, [%rd29530+-8];
	and.b64  	%rd22051, %rd22050, 255;
	xor.b64  	%rd22052, %rd22051, %rd29533;
	mul.lo.s64 	%rd22053, %rd22052, 1099511628211;
	shr.u64 	%rd22054, %rd22050, 8;
	and.b64  	%rd22055, %rd22054, 255;
	xor.b64  	%rd22056, %rd22055, %rd22053;
	mul.lo.s64 	%rd22057, %rd22056, 1099511628211;
	shr.u64 	%rd22058, %rd22050, 16;
	and.b64  	%rd22059, %rd22058, 255;
	xor.b64  	%rd22060, %rd22059, %rd22057;
	mul.lo.s64 	%rd22061, %rd22060, 1099511628211;
	shr.u64 	%rd22062, %rd22050, 24;
	and.b64  	%rd22063, %rd22062, 255;
	xor.b64  	%rd22064, %rd22063, %rd22061;
	mul.lo.s64 	%rd22065, %rd22064, 1099511628211;
	shr.u64 	%rd22066, %rd22050, 32;
	and.b64  	%rd22067, %rd22066, 255;
	xor.b64  	%rd22068, %rd22067, %rd22065;
	mul.lo.s64 	%rd22069, %rd22068, 1099511628211;
	shr.u64 	%rd22070, %rd22050, 40;
	and.b64  	%rd22071, %rd22070, 255;
	xor.b64  	%rd22072, %rd22071, %rd22069;
	mul.lo.s64 	%rd22073, %rd22072, 1099511628211;
	shr.u64 	%rd22074, %rd22050, 48;
	and.b64  	%rd22075, %rd22074, 255;
	xor.b64  	%rd22076, %rd22075, %rd22073;
	mul.lo.s64 	%rd22077, %rd22076, 1099511628211;
	shr.u64 	%rd22078, %rd22050, 56;
	xor.b64  	%rd22079, %rd22078, %rd22077;
	mul.lo.s64 	%rd22080, %rd22079, 1099511628211;
	ld.u64 	%rd22081, [%rd29530];
	and.b64  	%rd22082, %rd22081, 255;
	xor.b64  	%rd22083, %rd22082, %rd22080;
	mul.lo.s64 	%rd22084, %rd22083, 1099511628211;
	shr.u64 	%rd22085, %rd22081, 8;
	and.b64  	%rd22086, %rd22085, 255;
	xor.b64  	%rd22087, %rd22086, %rd22084;
	mul.lo.s64 	%rd22088, %rd22087, 1099511628211;
	shr.u64 	%rd22089, %rd22081, 16;
	and.b64  	%rd22090, %rd22089, 255;
	xor.b64  	%rd22091, %rd22090, %rd22088;
	mul.lo.s64 	%rd22092, %rd22091, 1099511628211;
	shr.u64 	%rd22093, %rd22081, 24;
	and.b64  	%rd22094, %rd22093, 255;
	xor.b64  	%rd22095, %rd22094, %rd22092;
	mul.lo.s64 	%rd22096, %rd22095, 1099511628211;
	shr.u64 	%rd22097, %rd22081, 32;
	and.b64  	%rd22098, %rd22097, 255;
	xor.b64  	%rd22099, %rd22098, %rd22096;
	mul.lo.s64 	%rd22100, %rd22099, 1099511628211;
	shr.u64 	%rd22101, %rd22081, 40;
	and.b64  	%rd22102, %rd22101, 255;
	xor.b64  	%rd22103, %rd22102, %rd22100;
	mul.lo.s64 	%rd22104, %rd22103, 1099511628211;
	shr.u64 	%rd22105, %rd22081, 48;
	and.b64  	%rd22106, %rd22105, 255;
	xor.b64  	%rd22107, %rd22106, %rd22104;
	mul.lo.s64 	%rd22108, %rd22107, 1099511628211;
	shr.u64 	%rd22109, %rd22081, 56;
	xor.b64  	%rd22110, %rd22109, %rd22108;
	mul.lo.s64 	%rd29533, %rd22110, 1099511628211;
	add.s64 	%rd29531, %rd29531, -2;
	add.s64 	%rd29530, %rd29530, 16;
	setp.ne.s64 	%p1613, %rd29531, 0;
	@%p1613 bra 	$L__BB17_478;
$L__BB17_479:
	and.b64  	%rd22111, %rd3351, 1;
	setp.eq.b64 	%p1614, %rd22111, 1;
	not.pred 	%p1615, %p1614;
	@%p1615 bra 	$L__BB17_481;
	shl.b64 	%rd22112, %rd29534, 3;
	add.s64 	%rd22113, %rd583, %rd22112;
	ld.u64 	%rd22114, [%rd22113];
	and.b64  	%rd22115, %rd22114, 255;
	xor.b64  	%rd22116, %rd22115, %rd29533;
	mul.lo.s64 	%rd22117, %rd22116, 1099511628211;
	shr.u64 	%rd22118, %rd22114, 8;
	and.b64  	%rd22119, %rd22118, 255;
	xor.b64  	%rd22120, %rd22119, %rd22117;
	mul.lo.s64 	%rd22121, %rd22120, 1099511628211;
	shr.u64 	%rd22122, %rd22114, 16;
	and.b64  	%rd22123, %rd22122, 255;
	xor.b64  	%rd22124, %rd22123, %rd22121;
	mul.lo.s64 	%rd22125, %rd22124, 1099511628211;
	shr.u64 	%rd22126, %rd22114, 24;
	and.b64  	%rd22127, %rd22126, 255;
	xor.b64  	%rd22128, %rd22127, %rd22125;
	mul.lo.s64 	%rd22129, %rd22128, 1099511628211;
	shr.u64 	%rd22130, %rd22114, 32;
	and.b64  	%rd22131, %rd22130, 255;
	xor.b64  	%rd22132, %rd22131, %rd22129;
	mul.lo.s64 	%rd22133, %rd22132, 1099511628211;
	shr.u64 	%rd22134, %rd22114, 40;
	and.b64  	%rd22135, %rd22134, 255;
	xor.b64  	%rd22136, %rd22135, %rd22133;
	mul.lo.s64 	%rd22137, %rd22136, 1099511628211;
	shr.u64 	%rd22138, %rd22114, 48;
	and.b64  	%rd22139, %rd22138, 255;
	xor.b64  	%rd22140, %rd22139, %rd22137;
	mul.lo.s64 	%rd22141, %rd22140, 1099511628211;
	shr.u64 	%rd22142, %rd22114, 56;
	xor.b64  	%rd22143, %rd22142, %rd22141;
	mul.lo.s64 	%rd29533, %rd22143, 1099511628211;
$L__BB17_481:
	setp.lt.u64 	%p2290, %rd29526, %rd29533;
	mov.pred 	%p2291, 0;
	bra.uni 	$L__BB17_486;
$L__BB17_482:
	setp.eq.s32 	%p1618, %r359, 0;
	mov.pred 	%p2291, 0;
	mov.pred 	%p2290, %p2291;
	@%p1618 bra 	$L__BB17_486;
	mov.b64 	%rd29522, 0;
$L__BB17_484:
	shl.b64 	%rd22145, %rd29522, 3;
	add.s64 	%rd22146, %rd29598, %rd22145;
	ld.u64 	%rd672, [%rd22146];
	add.s64 	%rd22147, %rd583, %rd22145;
	ld.u64 	%rd673, [%rd22147];
	setp.lt.u64 	%p1621, %rd672, %rd673;
	mov.pred 	%p2290, -1;
	@%p1621 bra 	$L__BB17_486;
	setp.le.u64 	%p1623, %rd672, %rd673;
	add.s64 	%rd29522, %rd29522, 1;
	setp.lt.u64 	%p1624, %rd29522, %rd585;
	and.pred  	%p1625, %p1623, %p1624;
	mov.pred 	%p2290, %p2291;
	@%p1625 bra 	$L__BB17_484;
$L__BB17_486:
	add.s32 	%r954, %r1374, %r1337;
	setp.lt.s32 	%p1626, %r954, %r92;
	and.pred  	%p8, %p1626, %p2291;
	mov.u64 	%rd29537, %rd583;
	@%p2290 bra 	$L__BB17_488;
	add.s32 	%r1337, %r1337, 1;
	ld.shared.u64 	%rd29537, [%r93+8];
$L__BB17_488:
	@%p2291 bra 	$L__BB17_490;
	add.s32 	%r1374, %r1374, 1;
	ld.shared.u64 	%rd29598, [%r94+8];
$L__BB17_490:
	setp.ge.s32 	%p2292, %r1337, %r89;
	setp.lt.s32 	%p1627, %r1337, %r89;
	setp.ge.s32 	%p1628, %r1374, %r91;
	and.pred  	%p2293, %p1628, %p1627;
	or.pred  	%p1629, %p2292, %p1628;
	@%p1629 bra 	$L__BB17_551;
	setp.eq.s64 	%p1630, %rd3351, 0;
	mov.b64 	%rd29542, -3750763034362895579;
	@%p1630 bra 	$L__BB17_497;
	setp.eq.s64 	%p1631, %rd586, 0;
	mov.b64 	%rd29542, -3750763034362895579;
	mov.b64 	%rd29543, 0;
	@%p1631 bra 	$L__BB17_495;
	and.b64  	%rd29543, %rd3351, -2;
	add.s64 	%rd29539, %rd29537, 8;
	mov.b64 	%rd29542, -3750763034362895579;
	mov.u64 	%rd29540, %rd29543;
$L__BB17_494:
	ld.u64 	%rd22154, [%rd29539+-8];
	and.b64  	%rd22155, %rd22154, 255;
	xor.b64  	%rd22156, %rd22155, %rd29542;
	mul.lo.s64 	%rd22157, %rd22156, 1099511628211;
	shr.u64 	%rd22158, %rd22154, 8;
	and.b64  	%rd22159, %rd22158, 255;
	xor.b64  	%rd22160, %rd22159, %rd22157;
	mul.lo.s64 	%rd22161, %rd22160, 1099511628211;
	shr.u64 	%rd22162, %rd22154, 16;
	and.b64  	%rd22163, %rd22162, 255;
	xor.b64  	%rd22164, %rd22163, %rd22161;
	mul.lo.s64 	%rd22165, %rd22164, 1099511628211;
	shr.u64 	%rd22166, %rd22154, 24;
	and.b64  	%rd22167, %rd22166, 255;
	xor.b64  	%rd22168, %rd22167, %rd22165;
	mul.lo.s64 	%rd22169, %rd22168, 1099511628211;
	shr.u64 	%rd22170, %rd22154, 32;
	and.b64  	%rd22171, %rd22170, 255;
	xor.b64  	%rd22172, %rd22171, %rd22169;
	mul.lo.s64 	%rd22173, %rd22172, 1099511628211;
	shr.u64 	%rd22174, %rd22154, 40;
	and.b64  	%rd22175, %rd22174, 255;
	xor.b64  	%rd22176, %rd22175, %rd22173;
	mul.lo.s64 	%rd22177, %rd22176, 1099511628211;
	shr.u64 	%rd22178, %rd22154, 48;
	and.b64  	%rd22179, %rd22178, 255;
	xor.b64  	%rd22180, %rd22179, %rd22177;
	mul.lo.s64 	%rd22181, %rd22180, 1099511628211;
	shr.u64 	%rd22182, %rd22154, 56;
	xor.b64  	%rd22183, %rd22182, %rd22181;
	mul.lo.s64 	%rd22184, %rd22183, 1099511628211;
	ld.u64 	%rd22185, [%rd29539];
	and.b64  	%rd22186, %rd22185, 255;
	xor.b64  	%rd22187, %rd22186, %rd22184;
	mul.lo.s64 	%rd22188, %rd22187, 1099511628211;
	shr.u64 	%rd22189, %rd22185, 8;
	and.b64  	%rd22190, %rd22189, 255;
	xor.b64  	%rd22191, %rd22190, %rd22188;
	mul.lo.s64 	%rd22192, %rd22191, 1099511628211;
	shr.u64 	%rd22193, %rd22185, 16;
	and.b64  	%rd22194, %rd22193, 255;
	xor.b64  	%rd22195, %rd22194, %rd22192;
	mul.lo.s64 	%rd22196, %rd22195, 1099511628211;
	shr.u64 	%rd22197, %rd22185, 24;
	and.b64  	%rd22198, %rd22197, 255;
	xor.b64  	%rd22199, %rd22198, %rd22196;
	mul.lo.s64 	%rd22200, %rd22199, 1099511628211;
	shr.u64 	%rd22201, %rd22185, 32;
	and.b64  	%rd22202, %rd22201, 255;
	xor.b64  	%rd22203, %rd22202, %rd22200;
	mul.lo.s64 	%rd22204, %rd22203, 1099511628211;
	shr.u64 	%rd22205, %rd22185, 40;
	and.b64  	%rd22206, %rd22205, 255;
	xor.b64  	%rd22207, %rd22206, %rd22204;
	mul.lo.s64 	%rd22208, %rd22207, 1099511628211;
	shr.u64 	%rd22209, %rd22185, 48;
	and.b64  	%rd22210, %rd22209, 255;
	xor.b64  	%rd22211, %rd22210, %rd22208;
	mul.lo.s64 	%rd22212, %rd22211, 1099511628211;
	shr.u64 	%rd22213, %rd22185, 56;
	xor.b64  	%rd22214, %rd22213, %rd22212;
	mul.lo.s64 	%rd29542, %rd22214, 1099511628211;
	add.s64 	%rd29540, %rd29540, -2;
	add.s64 	%rd29539, %rd29539, 16;
	setp.ne.s64 	%p1632, %rd29540, 0;
	@%p1632 bra 	$L__BB17_494;
$L__BB17_495:
	and.b64  	%rd22215, %rd3351, 1;
	setp.eq.b64 	%p1633, %rd22215, 1;
	not.pred 	%p1634, %p1633;
	@%p1634 bra 	$L__BB17_497;
	shl.b64 	%rd22216, %rd29543, 3;
	add.s64 	%rd22217, %rd29537, %rd22216;
	ld.u64 	%rd22218, [%rd22217];
	and.b64  	%rd22219, %rd22218, 255;
	xor.b64  	%rd22220, %rd22219, %rd29542;
	mul.lo.s64 	%rd22221, %rd22220, 1099511628211;
	shr.u64 	%rd22222, %rd22218, 8;
	and.b64  	%rd22223, %rd22222, 255;
	xor.b64  	%rd22224, %rd22223, %rd22221;
	mul.lo.s64 	%rd22225, %rd22224, 1099511628211;
	shr.u64 	%rd22226, %rd22218, 16;
	and.b64  	%rd22227, %rd22226, 255;
	xor.b64  	%rd22228, %rd22227, %rd22225;
	mul.lo.s64 	%rd22229, %rd22228, 1099511628211;
	shr.u64 	%rd22230, %rd22218, 24;
	and.b64  	%rd22231, %rd22230, 255;
	xor.b64  	%rd22232, %rd22231, %rd22229;
	mul.lo.s64 	%rd22233, %rd22232, 1099511628211;
	shr.u64 	%rd22234, %rd22218, 32;
	and.b64  	%rd22235, %rd22234, 255;
	xor.b64  	%rd22236, %rd22235, %rd22233;
	mul.lo.s64 	%rd22237, %rd22236, 1099511628211;
	shr.u64 	%rd22238, %rd22218, 40;
	and.b64  	%rd22239, %rd22238, 255;
	xor.b64  	%rd22240, %rd22239, %rd22237;
	mul.lo.s64 	%rd22241, %rd22240, 1099511628211;
	shr.u64 	%rd22242, %rd22218, 48;
	and.b64  	%rd22243, %rd22242, 255;
	xor.b64  	%rd22244, %rd22243, %rd22241;
	mul.lo.s64 	%rd22245, %rd22244, 1099511628211;
	shr.u64 	%rd22246, %rd22218, 56;
	xor.b64  	%rd22247, %rd22246, %rd22245;
	mul.lo.s64 	%rd29542, %rd22247, 1099511628211;
$L__BB17_497:
	setp.eq.s64 	%p1635, %rd3351, 0;
	mov.b64 	%rd29549, -3750763034362895579;
	@%p1635 bra 	$L__BB17_503;
	setp.eq.s64 	%p1636, %rd586, 0;
	mov.b64 	%rd29549, -3750763034362895579;
	mov.b64 	%rd29550, 0;
	@%p1636 bra 	$L__BB17_501;
	and.b64  	%rd29550, %rd3351, -2;
	add.s64 	%rd29546, %rd29598, 8;
	mov.b64 	%rd29549, -3750763034362895579;
	mov.u64 	%rd29547, %rd29550;
$L__BB17_500:
	ld.u64 	%rd22253, [%rd29546+-8];
	and.b64  	%rd22254, %rd22253, 255;
	xor.b64  	%rd22255, %rd22254, %rd29549;
	mul.lo.s64 	%rd22256, %rd22255, 1099511628211;
	shr.u64 	%rd22257, %rd22253, 8;
	and.b64  	%rd22258, %rd22257, 255;
	xor.b64  	%rd22259, %rd22258, %rd22256;
	mul.lo.s64 	%rd22260, %rd22259, 1099511628211;
	shr.u64 	%rd22261, %rd22253, 16;
	and.b64  	%rd22262, %rd22261, 255;
	xor.b64  	%rd22263, %rd22262, %rd22260;
	mul.lo.s64 	%rd22264, %rd22263, 1099511628211;
	shr.u64 	%rd22265, %rd22253, 24;
	and.b64  	%rd22266, %rd22265, 255;
	xor.b64  	%rd22267, %rd22266, %rd22264;
	mul.lo.s64 	%rd22268, %rd22267, 1099511628211;
	shr.u64 	%rd22269, %rd22253, 32;
	and.b64  	%rd22270, %rd22269, 255;
	xor.b64  	%rd22271, %rd22270, %rd22268;
	mul.lo.s64 	%rd22272, %rd22271, 1099511628211;
	shr.u64 	%rd22273, %rd22253, 40;
	and.b64  	%rd22274, %rd22273, 255;
	xor.b64  	%rd22275, %rd22274, %rd22272;
	mul.lo.s64 	%rd22276, %rd22275, 1099511628211;
	shr.u64 	%rd22277, %rd22253, 48;
	and.b64  	%rd22278, %rd22277, 255;
	xor.b64  	%rd22279, %rd22278, %rd22276;
	mul.lo.s64 	%rd22280, %rd22279, 1099511628211;
	shr.u64 	%rd22281, %rd22253, 56;
	xor.b64  	%rd22282, %rd22281, %rd22280;
	mul.lo.s64 	%rd22283, %rd22282, 1099511628211;
	ld.u64 	%rd22284, [%rd29546];
	and.b64  	%rd22285, %rd22284, 255;
	xor.b64  	%rd22286, %rd22285, %rd22283;
	mul.lo.s64 	%rd22287, %rd22286, 1099511628211;
	shr.u64 	%rd22288, %rd22284, 8;
	and.b64  	%rd22289, %rd22288, 255;
	xor.b64  	%rd22290, %rd22289, %rd22287;
	mul.lo.s64 	%rd22291, %rd22290, 1099511628211;
	shr.u64 	%rd22292, %rd22284, 16;
	and.b64  	%rd22293, %rd22292, 255;
	xor.b64  	%rd22294, %rd22293, %rd22291;
	mul.lo.s64 	%rd22295, %rd22294, 1099511628211;
	shr.u64 	%rd22296, %rd22284, 24;
	and.b64  	%rd22297, %rd22296, 255;
	xor.b64  	%rd22298, %rd22297, %rd22295;
	mul.lo.s64 	%rd22299, %rd22298, 1099511628211;
	shr.u64 	%rd22300, %rd22284, 32;
	and.b64  	%rd22301, %rd22300, 255;
	xor.b64  	%rd22302, %rd22301, %rd22299;
	mul.lo.s64 	%rd22303, %rd22302, 1099511628211;
	shr.u64 	%rd22304, %rd22284, 40;
	and.b64  	%rd22305, %rd22304, 255;
	xor.b64  	%rd22306, %rd22305, %rd22303;
	mul.lo.s64 	%rd22307, %rd22306, 1099511628211;
	shr.u64 	%rd22308, %rd22284, 48;
	and.b64  	%rd22309, %rd22308, 255;
	xor.b64  	%rd22310, %rd22309, %rd22307;
	mul.lo.s64 	%rd22311, %rd22310, 1099511628211;
	shr.u64 	%rd22312, %rd22284, 56;
	xor.b64  	%rd22313, %rd22312, %rd22311;
	mul.lo.s64 	%rd29549, %rd22313, 1099511628211;
	add.s64 	%rd29547, %rd29547, -2;
	add.s64 	%rd29546, %rd29546, 16;
	setp.ne.s64 	%p1637, %rd29547, 0;
	@%p1637 bra 	$L__BB17_500;
$L__BB17_501:
	and.b64  	%rd22314, %rd3351, 1;
	setp.eq.b64 	%p1638, %rd22314, 1;
	not.pred 	%p1639, %p1638;
	@%p1639 bra 	$L__BB17_503;
	shl.b64 	%rd22315, %rd29550, 3;
	add.s64 	%rd22316, %rd29598, %rd22315;
	ld.u64 	%rd22317, [%rd22316];
	and.b64  	%rd22318, %rd22317, 255;
	xor.b64  	%rd22319, %rd22318, %rd29549;
	mul.lo.s64 	%rd22320, %rd22319, 1099511628211;
	shr.u64 	%rd22321, %rd22317, 8;
	and.b64  	%rd22322, %rd22321, 255;
	xor.b64  	%rd22323, %rd22322, %rd22320;
	mul.lo.s64 	%rd22324, %rd22323, 1099511628211;
	shr.u64 	%rd22325, %rd22317, 16;
	and.b64  	%rd22326, %rd22325, 255;
	xor.b64  	%rd22327, %rd22326, %rd22324;
	mul.lo.s64 	%rd22328, %rd22327, 1099511628211;
	shr.u64 	%rd22329, %rd22317, 24;
	and.b64  	%rd22330, %rd22329, 255;
	xor.b64  	%rd22331, %rd22330, %rd22328;
	mul.lo.s64 	%rd22332, %rd22331, 1099511628211;
	shr.u64 	%rd22333, %rd22317, 32;
	and.b64  	%rd22334, %rd22333, 255;
	xor.b64  	%rd22335, %rd22334, %rd22332;
	mul.lo.s64 	%rd22336, %rd22335, 1099511628211;
	shr.u64 	%rd22337, %rd22317, 40;
	and.b64  	%rd22338, %rd22337, 255;
	xor.b64  	%rd22339, %rd22338, %rd22336;
	mul.lo.s64 	%rd22340, %rd22339, 1099511628211;
	shr.u64 	%rd22341, %rd22317, 48;
	and.b64  	%rd22342, %rd22341, 255;
	xor.b64  	%rd22343, %rd22342, %rd22340;
	mul.lo.s64 	%rd22344, %rd22343, 1099511628211;
	shr.u64 	%rd22345, %rd22317, 56;
	xor.b64  	%rd22346, %rd22345, %rd22344;
	mul.lo.s64 	%rd29549, %rd22346, 1099511628211;
$L__BB17_503:
	setp.eq.s64 	%p1640, %rd29542, %rd29549;
	@%p1640 bra 	$L__BB17_517;
	setp.eq.s64 	%p1641, %rd3351, 0;
	mov.b64 	%rd29556, -3750763034362895579;
	@%p1641 bra 	$L__BB17_510;
	setp.eq.s64 	%p1642, %rd586, 0;
	mov.b64 	%rd29556, -3750763034362895579;
	mov.b64 	%rd29557, 0;
	@%p1642 bra 	$L__BB17_508;
	and.b64  	%rd29557, %rd3351, -2;
	add.s64 	%rd29553, %rd29537, 8;
	mov.b64 	%rd29556, -3750763034362895579;
	mov.u64 	%rd29554, %rd29557;
$L__BB17_507:
	ld.u64 	%rd22352, [%rd29553+-8];
	and.b64  	%rd22353, %rd22352, 255;
	xor.b64  	%rd22354, %rd22353, %rd29556;
	mul.lo.s64 	%rd22355, %rd22354, 1099511628211;
	shr.u64 	%rd22356, %rd22352, 8;
	and.b64  	%rd22357, %rd22356, 255;
	xor.b64  	%rd22358, %rd22357, %rd22355;
	mul.lo.s64 	%rd22359, %rd22358, 1099511628211;
	shr.u64 	%rd22360, %rd22352, 16;
	and.b64  	%rd22361, %rd22360, 255;
	xor.b64  	%rd22362, %rd22361, %rd22359;
	mul.lo.s64 	%rd22363, %rd22362, 1099511628211;
	shr.u64 	%rd22364, %rd22352, 24;
	and.b64  	%rd22365, %rd22364, 255;
	xor.b64  	%rd22366, %rd22365, %rd22363;
	mul.lo.s64 	%rd22367, %rd22366, 1099511628211;
	shr.u64 	%rd22368, %rd22352, 32;
	and.b64  	%rd22369, %rd22368, 255;
	xor.b64  	%rd22370, %rd22369, %rd22367;
	mul.lo.s64 	%rd22371, %rd22370, 1099511628211;
	shr.u64 	%rd22372, %rd22352, 40;
	and.b64  	%rd22373, %rd22372, 255;
	xor.b64  	%rd22374, %rd22373, %rd22371;
	mul.lo.s64 	%rd22375, %rd22374, 1099511628211;
	shr.u64 	%rd22376, %rd22352, 48;
	and.b64  	%rd22377, %rd22376, 255;
	xor.b64  	%rd22378, %rd22377, %rd22375;
	mul.lo.s64 	%rd22379, %rd22378, 1099511628211;
	shr.u64 	%rd22380, %rd22352, 56;
	xor.b64  	%rd22381, %rd22380, %rd22379;
	mul.lo.s64 	%rd22382, %rd22381, 1099511628211;
	ld.u64 	%rd22383, [%rd29553];
	and.b64  	%rd22384, %rd22383, 255;
	xor.b64  	%rd22385, %rd22384, %rd22382;
	mul.lo.s64 	%rd22386, %rd22385, 1099511628211;
	shr.u64 	%rd22387, %rd22383, 8;
	and.b64  	%rd22388, %rd22387, 255;
	xor.b64  	%rd22389, %rd22388, %rd22386;
	mul.lo.s64 	%rd22390, %rd22389, 1099511628211;
	shr.u64 	%rd22391, %rd22383, 16;
	and.b64  	%rd22392, %rd22391, 255;
	xor.b64  	%rd22393, %rd22392, %rd22390;
	mul.lo.s64 	%rd22394, %rd22393, 1099511628211;
	shr.u64 	%rd22395, %rd22383, 24;
	and.b64  	%rd22396, %rd22395, 255;
	xor.b64  	%rd22397, %rd22396, %rd22394;
	mul.lo.s64 	%rd22398, %rd22397, 1099511628211;
	shr.u64 	%rd22399, %rd22383, 32;
	and.b64  	%rd22400, %rd22399, 255;
	xor.b64  	%rd22401, %rd22400, %rd22398;
	mul.lo.s64 	%rd22402, %rd22401, 1099511628211;
	shr.u64 	%rd22403, %rd22383, 40;
	and.b64  	%rd22404, %rd22403, 255;
	xor.b64  	%rd22405, %rd22404, %rd22402;
	mul.lo.s64 	%rd22406, %rd22405, 1099511628211;
	shr.u64 	%rd22407, %rd22383, 48;
	and.b64  	%rd22408, %rd22407, 255;
	xor.b64  	%rd22409, %rd22408, %rd22406;
	mul.lo.s64 	%rd22410, %rd22409, 1099511628211;
	shr.u64 	%rd22411, %rd22383, 56;
	xor.b64  	%rd22412, %rd22411, %rd22410;
	mul.lo.s64 	%rd29556, %rd22412, 1099511628211;
	add.s64 	%rd29554, %rd29554, -2;
	add.s64 	%rd29553, %rd29553, 16;
	setp.ne.s64 	%p1643, %rd29554, 0;
	@%p1643 bra 	$L__BB17_507;
$L__BB17_508:
	and.b64  	%rd22413, %rd3351, 1;
	setp.eq.b64 	%p1644, %rd22413, 1;
	not.pred 	%p1645, %p1644;
	@%p1645 bra 	$L__BB17_510;
	shl.b64 	%rd22414, %rd29557, 3;
	add.s64 	%rd22415, %rd29537, %rd22414;
	ld.u64 	%rd22416, [%rd22415];
	and.b64  	%rd22417, %rd22416, 255;
	xor.b64  	%rd22418, %rd22417, %rd29556;
	mul.lo.s64 	%rd22419, %rd22418, 1099511628211;
	shr.u64 	%rd22420, %rd22416, 8;
	and.b64  	%rd22421, %rd22420, 255;
	xor.b64  	%rd22422, %rd22421, %rd22419;
	mul.lo.s64 	%rd22423, %rd22422, 1099511628211;
	shr.u64 	%rd22424, %rd22416, 16;
	and.b64  	%rd22425, %rd22424, 255;
	xor.b64  	%rd22426, %rd22425, %rd22423;
	mul.lo.s64 	%rd22427, %rd22426, 1099511628211;
	shr.u64 	%rd22428, %rd22416, 24;
	and.b64  	%rd22429, %rd22428, 255;
	xor.b64  	%rd22430, %rd22429, %rd22427;
	mul.lo.s64 	%rd22431, %rd22430, 1099511628211;
	shr.u64 	%rd22432, %rd22416, 32;
	and.b64  	%rd22433, %rd22432, 255;
	xor.b64  	%rd22434, %rd22433, %rd22431;
	mul.lo.s64 	%rd22435, %rd22434, 1099511628211;
	shr.u64 	%rd22436, %rd22416, 40;
	and.b64  	%rd22437, %rd22436, 255;
	xor.b64  	%rd22438, %rd22437, %rd22435;
	mul.lo.s64 	%rd22439, %rd22438, 1099511628211;
	shr.u64 	%rd22440, %rd22416, 48;
	and.b64  	%rd22441, %rd22440, 255;
	xor.b64  	%rd22442, %rd22441, %rd22439;
	mul.lo.s64 	%rd22443, %rd22442, 1099511628211;
	shr.u64 	%rd22444, %rd22416, 56;
	xor.b64  	%rd22445, %rd22444, %rd22443;
	mul.lo.s64 	%rd29556, %rd22445, 1099511628211;
$L__BB17_510:
	setp.eq.s64 	%p1646, %rd3351, 0;
	mov.b64 	%rd29563, -3750763034362895579;
	@%p1646 bra 	$L__BB17_516;
	setp.eq.s64 	%p1647, %rd586, 0;
	mov.b64 	%rd29563, -3750763034362895579;
	mov.b64 	%rd29564, 0;
	@%p1647 bra 	$L__BB17_514;
	and.b64  	%rd29564, %rd3351, -2;
	add.s64 	%rd29560, %rd29598, 8;
	mov.b64 	%rd29563, -3750763034362895579;
	mov.u64 	%rd29561, %rd29564;
$L__BB17_513:
	ld.u64 	%rd22451, [%rd29560+-8];
	and.b64  	%rd22452, %rd22451, 255;
	xor.b64  	%rd22453, %rd22452, %rd29563;
	mul.lo.s64 	%rd22454, %rd22453, 1099511628211;
	shr.u64 	%rd22455, %rd22451, 8;
	and.b64  	%rd22456, %rd22455, 255;
	xor.b64  	%rd22457, %rd22456, %rd22454;
	mul.lo.s64 	%rd22458, %rd22457, 1099511628211;
	shr.u64 	%rd22459, %rd22451, 16;
	and.b64  	%rd22460, %rd22459, 255;
	xor.b64  	%rd22461, %rd22460, %rd22458;
	mul.lo.s64 	%rd22462, %rd22461, 1099511628211;
	shr.u64 	%rd22463, %rd22451, 24;
	and.b64  	%rd22464, %rd22463, 255;
	xor.b64  	%rd22465, %rd22464, %rd22462;
	mul.lo.s64 	%rd22466, %rd22465, 1099511628211;
	shr.u64 	%rd22467, %rd22451, 32;
	and.b64  	%rd22468, %rd22467, 255;
	xor.b64  	%rd22469, %rd22468, %rd22466;
	mul.lo.s64 	%rd22470, %rd22469, 1099511628211;
	shr.u64 	%rd22471, %rd22451, 40;
	and.b64  	%rd22472, %rd22471, 255;
	xor.b64  	%rd22473, %rd22472, %rd22470;
	mul.lo.s64 	%rd22474, %rd22473, 1099511628211;
	shr.u64 	%rd22475, %rd22451, 48;
	and.b64  	%rd22476, %rd22475, 255;
	xor.b64  	%rd22477, %rd22476, %rd22474;
	mul.lo.s64 	%rd22478, %rd22477, 1099511628211;
	shr.u64 	%rd22479, %rd22451, 56;
	xor.b64  	%rd22480, %rd22479, %rd22478;
	mul.lo.s64 	%rd22481, %rd22480, 1099511628211;
	ld.u64 	%rd22482, [%rd29560];
	and.b64  	%rd22483, %rd22482, 255;
	xor.b64  	%rd22484, %rd22483, %rd22481;
	mul.lo.s64 	%rd22485, %rd22484, 1099511628211;
	shr.u64 	%rd22486, %rd22482, 8;
	and.b64  	%rd22487, %rd22486, 255;
	xor.b64  	%rd22488, %rd22487, %rd22485;
	mul.lo.s64 	%rd22489, %rd22488, 1099511628211;
	shr.u64 	%rd22490, %rd22482, 16;
	and.b64  	%rd22491, %rd22490, 255;
	xor.b64  	%rd22492, %rd22491, %rd22489;
	mul.lo.s64 	%rd22493, %rd22492, 1099511628211;
	shr.u64 	%rd22494, %rd22482, 24;
	and.b64  	%rd22495, %rd22494, 255;
	xor.b64  	%rd22496, %rd22495, %rd22493;
	mul.lo.s64 	%rd22497, %rd22496, 1099511628211;
	shr.u64 	%rd22498, %rd22482, 32;
	and.b64  	%rd22499, %rd22498, 255;
	xor.b64  	%rd22500, %rd22499, %rd22497;
	mul.lo.s64 	%rd22501, %rd22500, 1099511628211;
	shr.u64 	%rd22502, %rd22482, 40;
	and.b64  	%rd22503, %rd22502, 255;
	xor.b64  	%rd22504, %rd22503, %rd22501;
	mul.lo.s64 	%rd22505, %rd22504, 1099511628211;
	shr.u64 	%rd22506, %rd22482, 48;
	and.b64  	%rd22507, %rd22506, 255;
	xor.b64  	%rd22508, %rd22507, %rd22505;
	mul.lo.s64 	%rd22509, %rd22508, 1099511628211;
	shr.u64 	%rd22510, %rd22482, 56;
	xor.b64  	%rd22511, %rd22510, %rd22509;
	mul.lo.s64 	%rd29563, %rd22511, 1099511628211;
	add.s64 	%rd29561, %rd29561, -2;
	add.s64 	%rd29560, %rd29560, 16;
	setp.ne.s64 	%p1648, %rd29561, 0;
	@%p1648 bra 	$L__BB17_513;
$L__BB17_514:
	and.b64  	%rd22512, %rd3351, 1;
	setp.eq.b64 	%p1649, %rd22512, 1;
	not.pred 	%p1650, %p1649;
	@%p1650 bra 	$L__BB17_516;
	shl.b64 	%rd22513, %rd29564, 3;
	add.s64 	%rd22514, %rd29598, %rd22513;
	ld.u64 	%rd22515, [%rd22514];
	and.b64  	%rd22516, %rd22515, 255;
	xor.b64  	%rd22517, %rd22516, %rd29563;
	mul.lo.s64 	%rd22518, %rd22517, 1099511628211;
	shr.u64 	%rd22519, %rd22515, 8;
	and.b64  	%rd22520, %rd22519, 255;
	xor.b64  	%rd22521, %rd22520, %rd22518;
	mul.lo.s64 	%rd22522, %rd22521, 1099511628211;
	shr.u64 	%rd22523, %rd22515, 16;
	and.b64  	%rd22524, %rd22523, 255;
	xor.b64  	%rd22525, %rd22524, %rd22522;
	mul.lo.s64 	%rd22526, %rd22525, 1099511628211;
	shr.u64 	%rd22527, %rd22515, 24;
	and.b64  	%rd22528, %rd22527, 255;
	xor.b64  	%rd22529, %rd22528, %rd22526;
	mul.lo.s64 	%rd22530, %rd22529, 1099511628211;
	shr.u64 	%rd22531, %rd22515, 32;
	and.b64  	%rd22532, %rd22531, 255;
	xor.b64  	%rd22533, %rd22532, %rd22530;
	mul.lo.s64 	%rd22534, %rd22533, 1099511628211;
	shr.u64 	%rd22535, %rd22515, 40;
	and.b64  	%rd22536, %rd22535, 255;
	xor.b64  	%rd22537, %rd22536, %rd22534;
	mul.lo.s64 	%rd22538, %rd22537, 1099511628211;
	shr.u64 	%rd22539, %rd22515, 48;
	and.b64  	%rd22540, %rd22539, 255;
	xor.b64  	%rd22541, %rd22540, %rd22538;
	mul.lo.s64 	%rd22542, %rd22541, 1099511628211;
	shr.u64 	%rd22543, %rd22515, 56;
	xor.b64  	%rd22544, %rd22543, %rd22542;
	mul.lo.s64 	%rd29563, %rd22544, 1099511628211;
$L__BB17_516:
	setp.lt.u64 	%p1653, %rd29556, %rd29563;
	mov.pred 	%p2293, -1;
	mov.pred 	%p2292, 0;
	@%p1653 bra 	$L__BB17_551;
	bra.uni 	$L__BB17_521;
$L__BB17_517:
	setp.eq.s32 	%p1654, %r359, 0;
	@%p1654 bra 	$L__BB17_521;
	mov.b64 	%rd29567, 0;
$L__BB17_519:
	shl.b64 	%rd22546, %rd29567, 3;
	add.s64 	%rd22547, %rd29537, %rd22546;
	ld.u64 	%rd756, [%rd22547];
	add.s64 	%rd22548, %rd29598, %rd22546;
	ld.u64 	%rd757, [%rd22548];
	setp.lt.u64 	%p1657, %rd756, %rd757;
	mov.pred 	%p2293, -1;
	mov.pred 	%p2292, 0;
	@%p1657 bra 	$L__BB17_551;
	setp.le.u64 	%p1658, %rd756, %rd757;
	add.s64 	%rd29567, %rd29567, 1;
	setp.lt.u64 	%p1659, %rd29567, %rd585;
	and.pred  	%p1660, %p1658, %p1659;
	@%p1660 bra 	$L__BB17_519;
$L__BB17_521:
	setp.eq.s64 	%p1661, %rd3351, 0;
	mov.b64 	%rd29571, -3750763034362895579;
	@%p1661 bra 	$L__BB17_527;
	setp.eq.s64 	%p1662, %rd586, 0;
	mov.b64 	%rd29571, -3750763034362895579;
	mov.b64 	%rd29572, 0;
	@%p1662 bra 	$L__BB17_525;
	and.b64  	%rd29572, %rd3351, -2;
	add.s64 	%rd29568, %rd29598, 8;
	mov.b64 	%rd29571, -3750763034362895579;
	mov.u64 	%rd29569, %rd29572;
$L__BB17_524:
	ld.u64 	%rd22555, [%rd29568+-8];
	and.b64  	%rd22556, %rd22555, 255;
	xor.b64  	%rd22557, %rd22556, %rd29571;
	mul.lo.s64 	%rd22558, %rd22557, 1099511628211;
	shr.u64 	%rd22559, %rd22555, 8;
	and.b64  	%rd22560, %rd22559, 255;
	xor.b64  	%rd22561, %rd22560, %rd22558;
	mul.lo.s64 	%rd22562, %rd22561, 1099511628211;
	shr.u64 	%rd22563, %rd22555, 16;
	and.b64  	%rd22564, %rd22563, 255;
	xor.b64  	%rd22565, %rd22564, %rd22562;
	mul.lo.s64 	%rd22566, %rd22565, 1099511628211;
	shr.u64 	%rd22567, %rd22555, 24;
	and.b64  	%rd22568, %rd22567, 255;
	xor.b64  	%rd22569, %rd22568, %rd22566;
	mul.lo.s64 	%rd22570, %rd22569, 1099511628211;
	shr.u64 	%rd22571, %rd22555, 32;
	and.b64  	%rd22572, %rd22571, 255;
	xor.b64  	%rd22573, %rd22572, %rd22570;
	mul.lo.s64 	%rd22574, %rd22573, 1099511628211;
	shr.u64 	%rd22575, %rd22555, 40;
	and.b64  	%rd22576, %rd22575, 255;
	xor.b64  	%rd22577, %rd22576, %rd22574;
	mul.lo.s64 	%rd22578, %rd22577, 1099511628211;
	shr.u64 	%rd22579, %rd22555, 48;
	and.b64  	%rd22580, %rd22579, 255;
	xor.b64  	%rd22581, %rd22580, %rd22578;
	mul.lo.s64 	%rd22582, %rd22581, 1099511628211;
	shr.u64 	%rd22583, %rd22555, 56;
	xor.b64  	%rd22584, %rd22583, %rd22582;
	mul.lo.s64 	%rd22585, %rd22584, 1099511628211;
	ld.u64 	%rd22586, [%rd29568];
	and.b64  	%rd22587, %rd22586, 255;
	xor.b64  	%rd22588, %rd22587, %rd22585;
	mul.lo.s64 	%rd22589, %rd22588, 1099511628211;
	shr.u64 	%rd22590, %rd22586, 8;
	and.b64  	%rd22591, %rd22590, 255;
	xor.b64  	%rd22592, %rd22591, %rd22589;
	mul.lo.s64 	%rd22593, %rd22592, 1099511628211;
	shr.u64 	%rd22594, %rd22586, 16;
	and.b64  	%rd22595, %rd22594, 255;
	xor.b64  	%rd22596, %rd22595, %rd22593;
	mul.lo.s64 	%rd22597, %rd22596, 1099511628211;
	shr.u64 	%rd22598, %rd22586, 24;
	and.b64  	%rd22599, %rd22598, 255;
	xor.b64  	%rd22600, %rd22599, %rd22597;
	mul.lo.s64 	%rd22601, %rd22600, 1099511628211;
	shr.u64 	%rd22602, %rd22586, 32;
	and.b64  	%rd22603, %rd22602, 255;
	xor.b64  	%rd22604, %rd22603, %rd22601;
	mul.lo.s64 	%rd22605, %rd22604, 1099511628211;
	shr.u64 	%rd22606, %rd22586, 40;
	and.b64  	%rd22607, %rd22606, 255;
	xor.b64  	%rd22608, %rd22607, %rd22605;
	mul.lo.s64 	%rd22609, %rd22608, 1099511628211;
	shr.u64 	%rd22610, %rd22586, 48;
	and.b64  	%rd22611, %rd22610, 255;
	xor.b64  	%rd22612, %rd22611, %rd22609;
	mul.lo.s64 	%rd22613, %rd22612, 1099511628211;
	shr.u64 	%rd22614, %rd22586, 56;
	xor.b64  	%rd22615, %rd22614, %rd22613;
	mul.lo.s64 	%rd29571, %rd22615, 1099511628211;
	add.s64 	%rd29569, %rd29569, -2;
	add.s64 	%rd29568, %rd29568, 16;
	setp.ne.s64 	%p1663, %rd29569, 0;
	@%p1663 bra 	$L__BB17_524;
$L__BB17_525:
	and.b64  	%rd22616, %rd3351, 1;
	setp.eq.b64 	%p1664, %rd22616, 1;
	not.pred 	%p1665, %p1664;
	@%p1665 bra 	$L__BB17_527;
	shl.b64 	%rd22617, %rd29572, 3;
	add.s64 	%rd22618, %rd29598, %rd22617;
	ld.u64 	%rd22619, [%rd22618];
	and.b64  	%rd22620, %rd22619, 255;
	xor.b64  	%rd22621, %rd22620, %rd29571;
	mul.lo.s64 	%rd22622, %rd22621, 1099511628211;
	shr.u64 	%rd22623, %rd22619, 8;
	and.b64  	%rd22624, %rd22623, 255;
	xor.b64  	%rd22625, %rd22624, %rd22622;
	mul.lo.s64 	%rd22626, %rd22625, 1099511628211;
	shr.u64 	%rd22627, %rd22619, 16;
	and.b64  	%rd22628, %rd22627, 255;
	xor.b64  	%rd22629, %rd22628, %rd22626;
	mul.lo.s64 	%rd22630, %rd22629, 1099511628211;
	shr.u64 	%rd22631, %rd22619, 24;
	and.b64  	%rd22632, %rd22631, 255;
	xor.b64  	%rd22633, %rd22632, %rd22630;
	mul.lo.s64 	%rd22634, %rd22633, 1099511628211;
	shr.u64 	%rd22635, %rd22619, 32;
	and.b64  	%rd22636, %rd22635, 255;
	xor.b64  	%rd22637, %rd22636, %rd22634;
	mul.lo.s64 	%rd22638, %rd22637, 1099511628211;
	shr.u64 	%rd22639, %rd22619, 40;
	and.b64  	%rd22640, %rd22639, 255;
	xor.b64  	%rd22641, %rd22640, %rd22638;
	mul.lo.s64 	%rd22642, %rd22641, 1099511628211;
	shr.u64 	%rd22643, %rd22619, 48;
	and.b64  	%rd22644, %rd22643, 255;
	xor.b64  	%rd22645, %rd22644, %rd22642;
	mul.lo.s64 	%rd22646, %rd22645, 1099511628211;
	shr.u64 	%rd22647, %rd22619, 56;
	xor.b64  	%rd22648, %rd22647, %rd22646;
	mul.lo.s64 	%rd29571, %rd22648, 1099511628211;
$L__BB17_527:
	setp.eq.s64 	%p1666, %rd3351, 0;
	mov.b64 	%rd29578, -3750763034362895579;
	@%p1666 bra 	$L__BB17_533;
	setp.eq.s64 	%p1667, %rd586, 0;
	mov.b64 	%rd29578, -3750763034362895579;
	mov.b64 	%rd29579, 0;
	@%p1667 bra 	$L__BB17_531;
	and.b64  	%rd29579, %rd3351, -2;
	add.s64 	%rd29575, %rd29537, 8;
	mov.b64 	%rd29578, -3750763034362895579;
	mov.u64 	%rd29576, %rd29579;
$L__BB17_530:
	ld.u64 	%rd22654, [%rd29575+-8];
	and.b64  	%rd22655, %rd22654, 255;
	xor.b64  	%rd22656, %rd22655, %rd29578;
	mul.lo.s64 	%rd22657, %rd22656, 1099511628211;
	shr.u64 	%rd22658, %rd22654, 8;
	and.b64  	%rd22659, %rd22658, 255;
	xor.b64  	%rd22660, %rd22659, %rd22657;
	mul.lo.s64 	%rd22661, %rd22660, 1099511628211;
	shr.u64 	%rd22662, %rd22654, 16;
	and.b64  	%rd22663, %rd22662, 255;
	xor.b64  	%rd22664, %rd22663, %rd22661;
	mul.lo.s64 	%rd22665, %rd22664, 1099511628211;
	shr.u64 	%rd22666, %rd22654, 24;
	and.b64  	%rd22667, %rd22666, 255;
	xor.b64  	%rd22668, %rd22667, %rd22665;
	mul.lo.s64 	%rd22669, %rd22668, 1099511628211;
	shr.u64 	%rd22670, %rd22654, 32;
	and.b64  	%rd22671, %rd22670, 255;
	xor.b64  	%rd22672, %rd22671, %rd22669;
	mul.lo.s64 	%rd22673, %rd22672, 1099511628211;
	shr.u64 	%rd22674, %rd22654, 40;
	and.b64  	%rd22675, %rd22674, 255;
	xor.b64  	%rd22676, %rd22675, %rd22673;
	mul.lo.s64 	%rd22677, %rd22676, 1099511628211;
	shr.u64 	%rd22678, %rd22654, 48;
	and.b64  	%rd22679, %rd22678, 255;
	xor.b64  	%rd22680, %rd22679, %rd22677;
	mul.lo.s64 	%rd22681, %rd22680, 1099511628211;
	shr.u64 	%rd22682, %rd22654, 56;
	xor.b64  	%rd22683, %rd22682, %rd22681;
	mul.lo.s64 	%rd22684, %rd22683, 1099511628211;
	ld.u64 	%rd22685, [%rd29575];
	and.b64  	%rd22686, %rd22685, 255;
	xor.b64  	%rd22687, %rd22686, %rd22684;
	mul.lo.s64 	%rd22688, %rd22687, 1099511628211;
	shr.u64 	%rd22689, %rd22685, 8;
	and.b64  	%rd22690, %rd22689, 255;
	xor.b64  	%rd22691, %rd22690, %rd22688;
	mul.lo.s64 	%rd22692, %rd22691, 1099511628211;
	shr.u64 	%rd22693, %rd22685, 16;
	and.b64  	%rd22694, %rd22693, 255;
	xor.b64  	%rd22695, %rd22694, %rd22692;
	mul.lo.s64 	%rd22696, %rd22695, 1099511628211;
	shr.u64 	%rd22697, %rd22685, 24;
	and.b64  	%rd22698, %rd22697, 255;
	xor.b64  	%rd22699, %rd22698, %rd22696;
	mul.lo.s64 	%rd22700, %rd22699, 1099511628211;
	shr.u64 	%rd22701, %rd22685, 32;
	and.b64  	%rd22702, %rd22701, 255;
	xor.b64  	%rd22703, %rd22702, %rd22700;
	mul.lo.s64 	%rd22704, %rd22703, 1099511628211;
	shr.u64 	%rd22705, %rd22685, 40;
	and.b64  	%rd22706, %rd22705, 255;
	xor.b64  	%rd22707, %rd22706, %rd22704;
	mul.lo.s64 	%rd22708, %rd22707, 1099511628211;
	shr.u64 	%rd22709, %rd22685, 48;
	and.b64  	%rd22710, %rd22709, 255;
	xor.b64  	%rd22711, %rd22710, %rd22708;
	mul.lo.s64 	%rd22712, %rd22711, 1099511628211;
	shr.u64 	%rd22713, %rd22685, 56;
	xor.b64  	%rd22714, %rd22713, %rd22712;
	mul.lo.s64 	%rd29578, %rd22714, 1099511628211;
	add.s64 	%rd29576, %rd29576, -2;
	add.s64 	%rd29575, %rd29575, 16;
	setp.ne.s64 	%p1668, %rd29576, 0;
	@%p1668 bra 	$L__BB17_530;
$L__BB17_531:
	and.b64  	%rd22715, %rd3351, 1;
	setp.eq.b64 	%p1669, %rd22715, 1;
	not.pred 	%p1670, %p1669;
	@%p1670 bra 	$L__BB17_533;
	shl.b64 	%rd22716, %rd29579, 3;
	add.s64 	%rd22717, %rd29537, %rd22716;
	ld.u64 	%rd22718, [%rd22717];
	and.b64  	%rd22719, %rd22718, 255;
	xor.b64  	%rd22720, %rd22719, %rd29578;
	mul.lo.s64 	%rd22721, %rd22720, 1099511628211;
	shr.u64 	%rd22722, %rd22718, 8;
	and.b64  	%rd22723, %rd22722, 255;
	xor.b64  	%rd22724, %rd22723, %rd22721;
	mul.lo.s64 	%rd22725, %rd22724, 1099511628211;
	shr.u64 	%rd22726, %rd22718, 16;
	and.b64  	%rd22727, %rd22726, 255;
	xor.b64  	%rd22728, %rd22727, %rd22725;
	mul.lo.s64 	%rd22729, %rd22728, 1099511628211;
	shr.u64 	%rd22730, %rd22718, 24;
	and.b64  	%rd22731, %rd22730, 255;
	xor.b64  	%rd22732, %rd22731, %rd22729;
	mul.lo.s64 	%rd22733, %rd22732, 1099511628211;
	shr.u64 	%rd22734, %rd22718, 32;
	and.b64  	%rd22735, %rd22734, 255;
	xor.b64  	%rd22736, %rd22735, %rd22733;
	mul.lo.s64 	%rd22737, %rd22736, 1099511628211;
	shr.u64 	%rd22738, %rd22718, 40;
	and.b64  	%rd22739, %rd22738, 255;
	xor.b64  	%rd22740, %rd22739, %rd22737;
	mul.lo.s64 	%rd22741, %rd22740, 1099511628211;
	shr.u64 	%rd22742, %rd22718, 48;
	and.b64  	%rd22743, %rd22742, 255;
	xor.b64  	%rd22744, %rd22743, %rd22741;
	mul.lo.s64 	%rd22745, %rd22744, 1099511628211;
	shr.u64 	%rd22746, %rd22718, 56;
	xor.b64  	%rd22747, %rd22746, %rd22745;
	mul.lo.s64 	%rd29578, %rd22747, 1099511628211;
$L__BB17_533:
	setp.eq.s64 	%p1671, %rd29571, %rd29578;
	@%p1671 bra 	$L__BB17_547;
	setp.eq.s64 	%p1672, %rd3351, 0;
	mov.b64 	%rd29585, -3750763034362895579;
	@%p1672 bra 	$L__BB17_540;
	setp.eq.s64 	%p1673, %rd586, 0;
	mov.b64 	%rd29585, -3750763034362895579;
	mov.b64 	%rd29586, 0;
	@%p1673 bra 	$L__BB17_538;
	and.b64  	%rd29586, %rd3351, -2;
	add.s64 	%rd29582, %rd29598, 8;
	mov.b64 	%rd29585, -3750763034362895579;
	mov.u64 	%rd29583, %rd29586;
$L__BB17_537:
	ld.u64 	%rd22753, [%rd29582+-8];
	and.b64  	%rd22754, %rd22753, 255;
	xor.b64  	%rd22755, %rd22754, %rd29585;
	mul.lo.s64 	%rd22756, %rd22755, 1099511628211;
	shr.u64 	%rd22757, %rd22753, 8;
	and.b64  	%rd22758, %rd22757, 255;
	xor.b64  	%rd22759, %rd22758, %rd22756;
	mul.lo.s64 	%rd22760, %rd22759, 1099511628211;
	shr.u64 	%rd22761, %rd22753, 16;
	and.b64  	%rd22762, %rd22761, 255;
	xor.b64  	%rd22763, %rd22762, %rd22760;
	mul.lo.s64 	%rd22764, %rd22763, 1099511628211;
	shr.u64 	%rd22765, %rd22753, 24;
	and.b64  	%rd22766, %rd22765, 255;
	xor.b64  	%rd22767, %rd22766, %rd22764;
	mul.lo.s64 	%rd22768, %rd22767, 1099511628211;
	shr.u64 	%rd22769, %rd22753, 32;
	and.b64  	%rd22770, %rd22769, 255;
	xor.b64  	%rd22771, %rd22770, %rd22768;
	mul.lo.s64 	%rd22772, %rd22771, 1099511628211;
	shr.u64 	%rd22773, %rd22753, 40;
	and.b64  	%rd22774, %rd22773, 255;
	xor.b64  	%rd22775, %rd22774, %rd22772;
	mul.lo.s64 	%rd22776, %rd22775, 1099511628211;
	shr.u64 	%rd22777, %rd22753, 48;
	and.b64  	%rd22778, %rd22777, 255;
	xor.b64  	%rd22779, %rd22778, %rd22776;
	mul.lo.s64 	%rd22780, %rd22779, 1099511628211;
	shr.u64 	%rd22781, %rd22753, 56;
	xor.b64  	%rd22782, %rd22781, %rd22780;
	mul.lo.s64 	%rd22783, %rd22782, 1099511628211;
	ld.u64 	%rd22784, [%rd29582];
	and.b64  	%rd22785, %rd22784, 255;
	xor.b64  	%rd22786, %rd22785, %rd22783;
	mul.lo.s64 	%rd22787, %rd22786, 1099511628211;
	shr.u64 	%rd22788, %rd22784, 8;
	and.b64  	%rd22789, %rd22788, 255;
	xor.b64  	%rd22790, %rd22789, %rd22787;
	mul.lo.s64 	%rd22791, %rd22790, 1099511628211;
	shr.u64 	%rd22792, %rd22784, 16;
	and.b64  	%rd22793, %rd22792, 255;
	xor.b64  	%rd22794, %rd22793, %rd22791;
	mul.lo.s64 	%rd22795, %rd22794, 1099511628211;
	shr.u64 	%rd22796, %rd22784, 24;
	and.b64  	%rd22797, %rd22796, 255;
	xor.b64  	%rd22798, %rd22797, %rd22795;
	mul.lo.s64 	%rd22799, %rd22798, 1099511628211;
	shr.u64 	%rd22800, %rd22784, 32;
	and.b64  	%rd22801, %rd22800, 255;
	xor.b64  	%rd22802, %rd22801, %rd22799;
	mul.lo.s64 	%rd22803, %rd22802, 1099511628211;
	shr.u64 	%rd22804, %rd22784, 40;
	and.b64  	%rd22805, %rd22804, 255;
	xor.b64  	%rd22806, %rd22805, %rd22803;
	mul.lo.s64 	%rd22807, %rd22806, 1099511628211;
	shr.u64 	%rd22808, %rd22784, 48;
	and.b64  	%rd22809, %rd22808, 255;
	xor.b64  	%rd22810, %rd22809, %rd22807;
	mul.lo.s64 	%rd22811, %rd22810, 1099511628211;
	shr.u64 	%rd22812, %rd22784, 56;
	xor.b64  	%rd22813, %rd22812, %rd22811;
	mul.lo.s64 	%rd29585, %rd22813, 1099511628211;
	add.s64 	%rd29583, %rd29583, -2;
	add.s64 	%rd29582, %rd29582, 16;
	setp.ne.s64 	%p1674, %rd29583, 0;
	@%p1674 bra 	$L__BB17_537;
$L__BB17_538:
	and.b64  	%rd22814, %rd3351, 1;
	setp.eq.b64 	%p1675, %rd22814, 1;
	not.pred 	%p1676, %p1675;
	@%p1676 bra 	$L__BB17_540;
	shl.b64 	%rd22815, %rd29586, 3;
	add.s64 	%rd22816, %rd29598, %rd22815;
	ld.u64 	%rd22817, [%rd22816];
	and.b64  	%rd22818, %rd22817, 255;
	xor.b64  	%rd22819, %rd22818, %rd29585;
	mul.lo.s64 	%rd22820, %rd22819, 1099511628211;
	shr.u64 	%rd22821, %rd22817, 8;
	and.b64  	%rd22822, %rd22821, 255;
	xor.b64  	%rd22823, %rd22822, %rd22820;
	mul.lo.s64 	%rd22824, %rd22823, 1099511628211;
	shr.u64 	%rd22825, %rd22817, 16;
	and.b64  	%rd22826, %rd22825, 255;
	xor.b64  	%rd22827, %rd22826, %rd22824;
	mul.lo.s64 	%rd22828, %rd22827, 1099511628211;
	shr.u64 	%rd22829, %rd22817, 24;
	and.b64  	%rd22830, %rd22829, 255;
	xor.b64  	%rd22831, %rd22830, %rd22828;
	mul.lo.s64 	%rd22832, %rd22831, 1099511628211;
	shr.u64 	%rd22833, %rd22817, 32;
	and.b64  	%rd22834, %rd22833, 255;
	xor.b64  	%rd22835, %rd22834, %rd22832;
	mul.lo.s64 	%rd22836, %rd22835, 1099511628211;
	shr.u64 	%rd22837, %rd22817, 40;
	and.b64  	%rd22838, %rd22837, 255;
	xor.b64  	%rd22839, %rd22838, %rd22836;
	mul.lo.s64 	%rd22840, %rd22839, 1099511628211;
	shr.u64 	%rd22841, %rd22817, 48;
	and.b64  	%rd22842, %rd22841, 255;
	xor.b64  	%rd22843, %rd22842, %rd22840;
	mul.lo.s64 	%rd22844, %rd22843, 1099511628211;
	shr.u64 	%rd22845, %rd22817, 56;
	xor.b64  	%rd22846, %rd22845, %rd22844;
	mul.lo.s64 	%rd29585, %rd22846, 1099511628211;
$L__BB17_540:
	setp.eq.s64 	%p1677, %rd3351, 0;
	mov.b64 	%rd29592, -3750763034362895579;
	@%p1677 bra 	$L__BB17_546;
	setp.eq.s64 	%p1678, %rd586, 0;
	mov.b64 	%rd29592, -3750763034362895579;
	mov.b64 	%rd29593, 0;
	@%p1678 bra 	$L__BB17_544;
	and.b64  	%rd29593, %rd3351, -2;
	add.s64 	%rd29589, %rd29537, 8;
	mov.b64 	%rd29592, -3750763034362895579;
	mov.u64 	%rd29590, %rd29593;
$L__BB17_543:
	ld.u64 	%rd22852, [%rd29589+-8];
	and.b64  	%rd22853, %rd22852, 255;
	xor.b64  	%rd22854, %rd22853, %rd29592;
	mul.lo.s64 	%rd22855, %rd22854, 1099511628211;
	shr.u64 	%rd22856, %rd22852, 8;
	and.b64  	%rd22857, %rd22856, 255;
	xor.b64  	%rd22858, %rd22857, %rd22855;
	mul.lo.s64 	%rd22859, %rd22858, 1099511628211;
	shr.u64 	%rd22860, %rd22852, 16;
	and.b64  	%rd22861, %rd22860, 255;
	xor.b64  	%rd22862, %rd22861, %rd22859;
	mul.lo.s64 	%rd22863, %rd22862, 1099511628211;
	shr.u64 	%rd22864, %rd22852, 24;
	and.b64  	%rd22865, %rd22864, 255;
	xor.b64  	%rd22866, %rd22865, %rd22863;
	mul.lo.s64 	%rd22867, %rd22866, 1099511628211;
	shr.u64 	%rd22868, %rd22852, 32;
	and.b64  	%rd22869, %rd22868, 255;
	xor.b64  	%rd22870, %rd22869, %rd22867;
	mul.lo.s64 	%rd22871, %rd22870, 1099511628211;
	shr.u64 	%rd22872, %rd22852, 40;
	and.b64  	%rd22873, %rd22872, 255;
	xor.b64  	%rd22874, %rd22873, %rd22871;
	mul.lo.s64 	%rd22875, %rd22874, 1099511628211;
	shr.u64 	%rd22876, %rd22852, 48;
	and.b64  	%rd22877, %rd22876, 255;
	xor.b64  	%rd22878, %rd22877, %rd22875;
	mul.lo.s64 	%rd22879, %rd22878, 1099511628211;
	shr.u64 	%rd22880, %rd22852, 56;
	xor.b64  	%rd22881, %rd22880, %rd22879;
	mul.lo.s64 	%rd22882, %rd22881, 1099511628211;
	ld.u64 	%rd22883, [%rd29589];
	and.b64  	%rd22884, %rd22883, 255;
	xor.b64  	%rd22885, %rd22884, %rd22882;
	mul.lo.s64 	%rd22886, %rd22885, 1099511628211;
	shr.u64 	%rd22887, %rd22883, 8;
	and.b64  	%rd22888, %rd22887, 255;
	xor.b64  	%rd22889, %rd22888, %rd22886;
	mul.lo.s64 	%rd22890, %rd22889, 1099511628211;
	shr.u64 	%rd22891, %rd22883, 16;
	and.b64  	%rd22892, %rd22891, 255;
	xor.b64  	%rd22893, %rd22892, %rd22890;
	mul.lo.s64 	%rd22894, %rd22893, 1099511628211;
	shr.u64 	%rd22895, %rd22883, 24;
	and.b64  	%rd22896, %rd22895, 255;
	xor.b64  	%rd22897, %rd22896, %rd22894;
	mul.lo.s64 	%rd22898, %rd22897, 1099511628211;
	shr.u64 	%rd22899, %rd22883, 32;
	and.b64  	%rd22900, %rd22899, 255;
	xor.b64  	%rd22901, %rd22900, %rd22898;
	mul.lo.s64 	%rd22902, %rd22901, 1099511628211;
	shr.u64 	%rd22903, %rd22883, 40;
	and.b64  	%rd22904, %rd22903, 255;
	xor.b64  	%rd22905, %rd22904, %rd22902;
	mul.lo.s64 	%rd22906, %rd22905, 1099511628211;
	shr.u64 	%rd22907, %rd22883, 48;
	and.b64  	%rd22908, %rd22907, 255;
	xor.b64  	%rd22909, %rd22908, %rd22906;
	mul.lo.s64 	%rd22910, %rd22909, 1099511628211;
	shr.u64 	%rd22911, %rd22883, 56;
	xor.b64  	%rd22912, %rd22911, %rd22910;
	mul.lo.s64 	%rd29592, %rd22912, 1099511628211;
	add.s64 	%rd29590, %rd29590, -2;
	add.s64 	%rd29589, %rd29589, 16;
	setp.ne.s64 	%p1679, %rd29590, 0;
	@%p1679 bra 	$L__BB17_543;
$L__BB17_544:
	and.b64  	%rd22913, %rd3351, 1;
	setp.eq.b64 	%p1680, %rd22913, 1;
	not.pred 	%p1681, %p1680;
	@%p1681 bra 	$L__BB17_546;
	shl.b64 	%rd22914, %rd29593, 3;
	add.s64 	%rd22915, %rd29537, %rd22914;
	ld.u64 	%rd22916, [%rd22915];
	and.b64  	%rd22917, %rd22916, 255;
	xor.b64  	%rd22918, %rd22917, %rd29592;
	mul.lo.s64 	%rd22919, %rd22918, 1099511628211;
	shr.u64 	%rd22920, %rd22916, 8;
	and.b64  	%rd22921, %rd22920, 255;
	xor.b64  	%rd22922, %rd22921, %rd22919;
	mul.lo.s64 	%rd22923, %rd22922, 1099511628211;
	shr.u64 	%rd22924, %rd22916, 16;
	and.b64  	%rd22925, %rd22924, 255;
	xor.b64  	%rd22926, %rd22925, %rd22923;
	mul.lo.s64 	%rd22927, %rd22926, 1099511628211;
	shr.u64 	%rd22928, %rd22916, 24;
	and.b64  	%rd22929, %rd22928, 255;
	xor.b64  	%rd22930, %rd22929, %rd22927;
	mul.lo.s64 	%rd22931, %rd22930, 1099511628211;
	shr.u64 	%rd22932, %rd22916, 32;
	and.b64  	%rd22933, %rd22932, 255;
	xor.b64  	%rd22934, %rd22933, %rd22931;
	mul.lo.s64 	%rd22935, %rd22934, 1099511628211;
	shr.u64 	%rd22936, %rd22916, 40;
	and.b64  	%rd22937, %rd22936, 255;
	xor.b64  	%rd22938, %rd22937, %rd22935;
	mul.lo.s64 	%rd22939, %rd22938, 1099511628211;
	shr.u64 	%rd22940, %rd22916, 48;
	and.b64  	%rd22941, %rd22940, 255;
	xor.b64  	%rd22942, %rd22941, %rd22939;
	mul.lo.s64 	%rd22943, %rd22942, 1099511628211;
	shr.u64 	%rd22944, %rd22916, 56;
	xor.b64  	%rd22945, %rd22944, %rd22943;
	mul.lo.s64 	%rd29592, %rd22945, 1099511628211;
$L__BB17_546:
	setp.lt.u64 	%p2292, %rd29585, %rd29592;
	mov.pred 	%p2293, 0;
	bra.uni 	$L__BB17_551;
$L__BB17_547:
	setp.eq.s32 	%p1684, %r359, 0;
	mov.pred 	%p2293, 0;
	mov.pred 	%p2292, %p2293;
	@%p1684 bra 	$L__BB17_551;
	mov.b64 	%rd29596, 0;
$L__BB17_549:
	shl.b64 	%rd22947, %rd29596, 3;
	add.s64 	%rd22948, %rd29598, %rd22947;
	ld.u64 	%rd812, [%rd22948];
	add.s64 	%rd22949, %rd29537, %rd22947;
	ld.u64 	%rd813, [%rd22949];
	setp.lt.u64 	%p1687, %rd812, %rd813;
	mov.pred 	%p2292, -1;
	@%p1687 bra 	$L__BB17_551;
	setp.le.u64 	%p1689, %rd812, %rd813;
	add.s64 	%rd29596, %rd29596, 1;
	setp.lt.u64 	%p1690, %rd29596, %rd585;
	and.pred  	%p1691, %p1689, %p1690;
	mov.pred 	%p2292, %p2293;
	@%p1691 bra 	$L__BB17_549;
$L__BB17_551:
	add.s32 	%r955, %r1374, %r1337;
	setp.lt.s32 	%p1692, %r955, %r92;
	and.pred  	%p14, %p1692, %p2293;
	mov.u64 	%rd29597, %rd29537;
	@%p2292 bra 	$L__BB17_553;
	add.s32 	%r99, %r1337, 1;
	shl.b32 	%r956, %r1337, 3;
	add.s32 	%r958, %r857, %r956;
	ld.shared.u64 	%rd29597, [%r958+2056];
	mov.u32 	%r1337, %r99;
$L__BB17_553:
	@%p2293 bra 	$L__BB17_555;
	add.s32 	%r101, %r1374, 1;
	shl.b32 	%r959, %r1374, 3;
	add.s32 	%r961, %r857, %r959;
	ld.shared.u64 	%rd29598, [%r961+2056];
	mov.u32 	%r1374, %r101;
$L__BB17_555:
	setp.ge.s32 	%p2294, %r1337, %r89;
	setp.lt.s32 	%p1693, %r1337, %r89;
	setp.ge.s32 	%p1694, %r1374, %r91;
	and.pred  	%p2295, %p1694, %p1693;
	or.pred  	%p1695, %p2294, %p1694;
	@%p1695 bra 	$L__BB17_616;
	setp.eq.s64 	%p1696, %rd3351, 0;
	mov.b64 	%rd29602, -3750763034362895579;
	@%p1696 bra 	$L__BB17_562;
	setp.eq.s64 	%p1697, %rd586, 0;
	mov.b64 	%rd29602, -3750763034362895579;
	mov.b64 	%rd29603, 0;
	@%p1697 bra 	$L__BB17_560;
	and.b64  	%rd29603, %rd3351, -2;
	add.s64 	%rd29599, %rd29597, 8;
	mov.b64 	%rd29602, -3750763034362895579;
	mov.u64 	%rd29600, %rd29603;
$L__BB17_559:
	ld.u64 	%rd22956, [%rd29599+-8];
	and.b64  	%rd22957, %rd22956, 255;
	xor.b64  	%rd22958, %rd22957, %rd29602;
	mul.lo.s64 	%rd22959, %rd22958, 1099511628211;
	shr.u64 	%rd22960, %rd22956, 8;
	and.b64  	%rd22961, %rd22960, 255;
	xor.b64  	%rd22962, %rd22961, %rd22959;
	mul.lo.s64 	%rd22963, %rd22962, 1099511628211;
	shr.u64 	%rd22964, %rd22956, 16;
	and.b64  	%rd22965, %rd22964, 255;
	xor.b64  	%rd22966, %rd22965, %rd22963;
	mul.lo.s64 	%rd22967, %rd22966, 1099511628211;
	shr.u64 	%rd22968, %rd22956, 24;
	and.b64  	%rd22969, %rd22968, 255;
	xor.b64  	%rd22970, %rd22969, %rd22967;
	mul.lo.s64 	%rd22971, %rd22970, 1099511628211;
	shr.u64 	%rd22972, %rd22956, 32;
	and.b64  	%rd22973, %rd22972, 255;
	xor.b64  	%rd22974, %rd22973, %rd22971;
	mul.lo.s64 	%rd22975, %rd22974, 1099511628211;
	shr.u64 	%rd22976, %rd22956, 40;
	and.b64  	%rd22977, %rd22976, 255;
	xor.b64  	%rd22978, %rd22977, %rd22975;
	mul.lo.s64 	%rd22979, %rd22978, 1099511628211;
	shr.u64 	%rd22980, %rd22956, 48;
	and.b64  	%rd22981, %rd22980, 255;
	xor.b64  	%rd22982, %rd22981, %rd22979;
	mul.lo.s64 	%rd22983, %rd22982, 1099511628211;
	shr.u64 	%rd22984, %rd22956, 56;
	xor.b64  	%rd22985, %rd22984, %rd22983;
	mul.lo.s64 	%rd22986, %rd22985, 1099511628211;
	ld.u64 	%rd22987, [%rd29599];
	and.b64  	%rd22988, %rd22987, 255;
	xor.b64  	%rd22989, %rd22988, %rd22986;
	mul.lo.s64 	%rd22990, %rd22989, 1099511628211;
	shr.u64 	%rd22991, %rd22987, 8;
	and.b64  	%rd22992, %rd22991, 255;
	xor.b64  	%rd22993, %rd22992, %rd22990;
	mul.lo.s64 	%rd22994, %rd22993, 1099511628211;
	shr.u64 	%rd22995, %rd22987, 16;
	and.b64  	%rd22996, %rd22995, 255;
	xor.b64  	%rd22997, %rd22996, %rd22994;
	mul.lo.s64 	%rd22998, %rd22997, 1099511628211;
	shr.u64 	%rd22999, %rd22987, 24;
	and.b64  	%rd23000, %rd22999, 255;
	xor.b64  	%rd23001, %rd23000, %rd22998;
	mul.lo.s64 	%rd23002, %rd23001, 1099511628211;
	shr.u64 	%rd23003, %rd22987, 32;
	and.b64  	%rd23004, %rd23003, 255;
	xor.b64  	%rd23005, %rd23004, %rd23002;
	mul.lo.s64 	%rd23006, %rd23005, 1099511628211;
	shr.u64 	%rd23007, %rd22987, 40;
	and.b64  	%rd23008, %rd23007, 255;
	xor.b64  	%rd23009, %rd23008, %rd23006;
	mul.lo.s64 	%rd23010, %rd23009, 1099511628211;
	shr.u64 	%rd23011, %rd22987, 48;
	and.b64  	%rd23012, %rd23011, 255;
	xor.b64  	%rd23013, %rd23012, %rd23010;
	mul.lo.s64 	%rd23014, %rd23013, 1099511628211;
	shr.u64 	%rd23015, %rd22987, 56;
	xor.b64  	%rd23016, %rd23015, %rd23014;
	mul.lo.s64 	%rd29602, %rd23016, 1099511628211;
	add.s64 	%rd29600, %rd29600, -2;
	add.s64 	%rd29599, %rd29599, 16;
	setp.ne.s64 	%p1698, %rd29600, 0;
	@%p1698 bra 	$L__BB17_559;
$L__BB17_560:
	and.b64  	%rd23017, %rd3351, 1;
	setp.eq.b64 	%p1699, %rd23017, 1;
	not.pred 	%p1700, %p1699;
	@%p1700 bra 	$L__BB17_562;
	shl.b64 	%rd23018, %rd29603, 3;
	add.s64 	%rd23019, %rd29597, %rd23018;
	ld.u64 	%rd23020, [%rd23019];
	and.b64  	%rd23021, %rd23020, 255;
	xor.b64  	%rd23022, %rd23021, %rd29602;
	mul.lo.s64 	%rd23023, %rd23022, 1099511628211;
	shr.u64 	%rd23024, %rd23020, 8;
	and.b64  	%rd23025, %rd23024, 255;
	xor.b64  	%rd23026, %rd23025, %rd23023;
	mul.lo.s64 	%rd23027, %rd23026, 1099511628211;
	shr.u64 	%rd23028, %rd23020, 16;
	and.b64  	%rd23029, %rd23028, 255;
	xor.b64  	%rd23030, %rd23029, %rd23027;
	mul.lo.s64 	%rd23031, %rd23030, 1099511628211;
	shr.u64 	%rd23032, %rd23020, 24;
	and.b64  	%rd23033, %rd23032, 255;
	xor.b64  	%rd23034, %rd23033, %rd23031;
	mul.lo.s64 	%rd23035, %rd23034, 1099511628211;
	shr.u64 	%rd23036, %rd23020, 32;
	and.b64  	%rd23037, %rd23036, 255;
	xor.b64  	%rd23038, %rd23037, %rd23035;
	mul.lo.s64 	%rd23039, %rd23038, 1099511628211;
	shr.u64 	%rd23040, %rd23020, 40;
	and.b64  	%rd23041, %rd23040, 255;
	xor.b64  	%rd23042, %rd23041, %rd23039;
	mul.lo.s64 	%rd23043, %rd23042, 1099511628211;
	shr.u64 	%rd23044, %rd23020, 48;
	and.b64  	%rd23045, %rd23044, 255;
	xor.b64  	%rd23046, %rd23045, %rd23043;
	mul.lo.s64 	%rd23047, %rd23046, 1099511628211;
	shr.u64 	%rd23048, %rd23020, 56;
	xor.b64  	%rd23049, %rd23048, %rd23047;
	mul.lo.s64 	%rd29602, %rd23049, 1099511628211;
$L__BB17_562:
	setp.eq.s64 	%p1701, %rd3351, 0;
	mov.b64 	%rd29609, -3750763034362895579;
	@%p1701 bra 	$L__BB17_568;
	setp.eq.s64 	%p1702, %rd586, 0;
	mov.b64 	%rd29609, -3750763034362895579;
	mov.b64 	%rd29610, 0;
	@%p1702 bra 	$L__BB17_566;
	and.b64  	%rd29610, %rd3351, -2;
	add.s64 	%rd29606, %rd29598, 8;
	mov.b64 	%rd29609, -3750763034362895579;
	mov.u64 	%rd29607, %rd29610;
$L__BB17_565:
	ld.u64 	%rd23055, [%rd29606+-8];
	and.b64  	%rd23056, %rd23055, 255;
	xor.b64  	%rd23057, %rd23056, %rd29609;
	mul.lo.s64 	%rd23058, %rd23057, 1099511628211;
	shr.u64 	%rd23059, %rd23055, 8;
	and.b64  	%rd23060, %rd23059, 255;
	xor.b64  	%rd23061, %rd23060, %rd23058;
	mul.lo.s64 	%rd23062, %rd23061, 1099511628211;
	shr.u64 	%rd23063, %rd23055, 16;
	and.b64  	%rd23064, %rd23063, 255;
	xor.b64  	%rd23065, %rd23064, %rd23062;
	mul.lo.s64 	%rd23066, %rd23065, 1099511628211;
	shr.u64 	%rd23067, %rd23055, 24;
	and.b64  	%rd23068, %rd23067, 255;
	xor.b64  	%rd23069, %rd23068, %rd23066;
	mul.lo.s64 	%rd23070, %rd23069, 1099511628211;
	shr.u64 	%rd23071, %rd23055, 32;
	and.b64  	%rd23072, %rd23071, 255;
	xor.b64  	%rd23073, %rd23072, %rd23070;
	mul.lo.s64 	%rd23074, %rd23073, 1099511628211;
	shr.u64 	%rd23075, %rd23055, 40;
	and.b64  	%rd23076, %rd23075, 255;
	xor.b64  	%rd23077, %rd23076, %rd23074;
	mul.lo.s64 	%rd23078, %rd23077, 1099511628211;
	shr.u64 	%rd23079, %rd23055, 48;
	and.b64  	%rd23080, %rd23079, 255;
	xor.b64  	%rd23081, %rd23080, %rd23078;
	mul.lo.s64 	%rd23082, %rd23081, 1099511628211;
	shr.u64 	%rd23083, %rd23055, 56;
	xor.b64  	%rd23084, %rd23083, %rd23082;
	mul.lo.s64 	%rd23085, %rd23084, 1099511628211;
	ld.u64 	%rd23086, [%rd29606];
	and.b64  	%rd23087, %rd23086, 255;
	xor.b64  	%rd23088, %rd23087, %rd23085;
	mul.lo.s64 	%rd23089, %rd23088, 1099511628211;
	shr.u64 	%rd23090, %rd23086, 8;
	and.b64  	%rd23091, %rd23090, 255;
	xor.b64  	%rd23092, %rd23091, %rd23089;
	mul.lo.s64 	%rd23093, %rd23092, 1099511628211;
	shr.u64 	%rd23094, %rd23086, 16;
	and.b64  	%rd23095, %rd23094, 255;
	xor.b64  	%rd23096, %rd23095, %rd23093;
	mul.lo.s64 	%rd23097, %rd23096, 1099511628211;
	shr.u64 	%rd23098, %rd23086, 24;
	and.b64  	%rd23099, %rd23098, 255;
	xor.b64  	%rd23100, %rd23099, %rd23097;
	mul.lo.s64 	%rd23101, %rd23100, 1099511628211;
	shr.u64 	%rd23102, %rd23086, 32;
	and.b64  	%rd23103, %rd23102, 255;
	xor.b64  	%rd23104, %rd23103, %rd23101;
	mul.lo.s64 	%rd23105, %rd23104, 1099511628211;
	shr.u64 	%rd23106, %rd23086, 40;
	and.b64  	%rd23107, %rd23106, 255;
	xor.b64  	%rd23108, %rd23107, %rd23105;
	mul.lo.s64 	%rd23109, %rd23108, 1099511628211;
	shr.u64 	%rd23110, %rd23086, 48;
	and.b64  	%rd23111, %rd23110, 255;
	xor.b64  	%rd23112, %rd23111, %rd23109;
	mul.lo.s64 	%rd23113, %rd23112, 1099511628211;
	shr.u64 	%rd23114, %rd23086, 56;
	xor.b64  	%rd23115, %rd23114, %rd23113;
	mul.lo.s64 	%rd29609, %rd23115, 1099511628211;
	add.s64 	%rd29607, %rd29607, -2;
	add.s64 	%rd29606, %rd29606, 16;
	setp.ne.s64 	%p1703, %rd29607, 0;
	@%p1703 bra 	$L__BB17_565;
$L__BB17_566:
	and.b64  	%rd23116, %rd3351, 1;
	setp.eq.b64 	%p1704, %rd23116, 1;
	not.pred 	%p1705, %p1704;
	@%p1705 bra 	$L__BB17_568;
	shl.b64 	%rd23117, %rd29610, 3;
	add.s64 	%rd23118, %rd29598, %rd23117;
	ld.u64 	%rd23119, [%rd23118];
	and.b64  	%rd23120, %rd23119, 255;
	xor.b64  	%rd23121, %rd23120, %rd29609;
	mul.lo.s64 	%rd23122, %rd23121, 1099511628211;
	shr.u64 	%rd23123, %rd23119, 8;
	and.b64  	%rd23124, %rd23123, 255;
	xor.b64  	%rd23125, %rd23124, %rd23122;
	mul.lo.s64 	%rd23126, %rd23125, 1099511628211;
	shr.u64 	%rd23127, %rd23119, 16;
	and.b64  	%rd23128, %rd23127, 255;
	xor.b64  	%rd23129, %rd23128, %rd23126;
	mul.lo.s64 	%rd23130, %rd23129, 1099511628211;
	shr.u64 	%rd23131, %rd23119, 24;
	and.b64  	%rd23132, %rd23131, 255;
	xor.b64  	%rd23133, %rd23132, %rd23130;
	mul.lo.s64 	%rd23134, %rd23133, 1099511628211;
	shr.u64 	%rd23135, %rd23119, 32;
	and.b64  	%rd23136, %rd23135, 255;
	xor.b64  	%rd23137, %rd23136, %rd23134;
	mul.lo.s64 	%rd23138, %rd23137, 1099511628211;
	shr.u64 	%rd23139, %rd23119, 40;
	and.b64  	%rd23140, %rd23139, 255;
	xor.b64  	%rd23141, %rd23140, %rd23138;
	mul.lo.s64 	%rd23142, %rd23141, 1099511628211;
	shr.u64 	%rd23143, %rd23119, 48;
	and.b64  	%rd23144, %rd23143, 255;
	xor.b64  	%rd23145, %rd23144, %rd23142;
	mul.lo.s64 	%rd23146, %rd23145, 1099511628211;
	shr.u64 	%rd23147, %rd23119, 56;
	xor.b64  	%rd23148, %rd23147, %rd23146;
	mul.lo.s64 	%rd29609, %rd23148, 1099511628211;
$L__BB17_568:
	setp.eq.s64 	%p1706, %rd29602, %rd29609;
	@%p1706 bra 	$L__BB17_582;
	setp.eq.s64 	%p1707, %rd3351, 0;
	mov.b64 	%rd29616, -3750763034362895579;
	@%p1707 bra 	$L__BB17_575;
	setp.eq.s64 	%p1708, %rd586, 0;
	mov.b64 	%rd29616, -3750763034362895579;
	mov.b64 	%rd29617, 0;
	@%p1708 bra 	$L__BB17_573;
	and.b64  	%rd29617, %rd3351, -2;
	add.s64 	%rd29613, %rd29597, 8;
	mov.b64 	%rd29616, -3750763034362895579;
	mov.u64 	%rd29614, %rd29617;
$L__BB17_572:
	ld.u64 	%rd23154, [%rd29613+-8];
	and.b64  	%rd23155, %rd23154, 255;
	xor.b64  	%rd23156, %rd23155, %rd29616;
	mul.lo.s64 	%rd23157, %rd23156, 1099511628211;
	shr.u64 	%rd23158, %rd23154, 8;
	and.b64  	%rd23159, %rd23158, 255;
	xor.b64  	%rd23160, %rd23159, %rd23157;
	mul.lo.s64 	%rd23161, %rd23160, 1099511628211;
	shr.u64 	%rd23162, %rd23154, 16;
	and.b64  	%rd23163, %rd23162, 255;
	xor.b64  	%rd23164, %rd23163, %rd23161;
	mul.lo.s64 	%rd23165, %rd23164, 1099511628211;
	shr.u64 	%rd23166, %rd23154, 24;
	and.b64  	%rd23167, %rd23166, 255;
	xor.b64  	%rd23168, %rd23167, %rd23165;
	mul.lo.s64 	%rd23169, %rd23168, 1099511628211;
	shr.u64 	%rd23170, %rd23154, 32;
	and.b64  	%rd23171, %rd23170, 255;
	xor.b64  	%rd23172, %rd23171, %rd23169;
	mul.lo.s64 	%rd23173, %rd23172, 1099511628211;
	shr.u64 	%rd23174, %rd23154, 40;
	and.b64  	%rd23175, %rd23174, 255;
	xor.b64  	%rd23176, %rd23175, %rd23173;
	mul.lo.s64 	%rd23177, %rd23176, 1099511628211;
	shr.u64 	%rd23178, %rd23154, 48;
	and.b64  	%rd23179, %rd23178, 255;
	xor.b64  	%rd23180, %rd23179, %rd23177;
	mul.lo.s64 	%rd23181, %rd23180, 1099511628211;
	shr.u64 	%rd23182, %rd23154, 56;
	xor.b64  	%rd23183, %rd23182, %rd23181;
	mul.lo.s64 	%rd23184, %rd23183, 1099511628211;
	ld.u64 	%rd23185, [%rd29613];
	and.b64  	%rd23186, %rd23185, 255;
	xor.b64  	%rd23187, %rd23186, %rd23184;
	mul.lo.s64 	%rd23188, %rd23187, 1099511628211;
	shr.u64 	%rd23189, %rd23185, 8;
	and.b64  	%rd23190, %rd23189, 255;
	xor.b64  	%rd23191, %rd23190, %rd23188;
	mul.lo.s64 	%rd23192, %rd23191, 1099511628211;
	shr.u64 	%rd23193, %rd23185, 16;
	and.b64  	%rd23194, %rd23193, 255;
	xor.b64  	%rd23195, %rd23194, %rd23192;
	mul.lo.s64 	%rd23196, %rd23195, 1099511628211;
	shr.u64 	%rd23197, %rd23185, 24;
	and.b64  	%rd23198, %rd23197, 255;
	xor.b64  	%rd23199, %rd23198, %rd23196;
	mul.lo.s64 	%rd23200, %rd23199, 1099511628211;
	shr.u64 	%rd23201, %rd23185, 32;
	and.b64  	%rd23202, %rd23201, 255;
	xor.b64  	%rd23203, %rd23202, %rd23200;
	mul.lo.s64 	%rd23204, %rd23203, 1099511628211;
	shr.u64 	%rd23205, %rd23185, 40;
	and.b64  	%rd23206, %rd23205, 255;
	xor.b64  	%rd23207, %rd23206, %rd23204;
	mul.lo.s64 	%rd23208, %rd23207, 1099511628211;
	shr.u64 	%rd23209, %rd23185, 48;
	and.b64  	%rd23210, %rd23209, 255;
	xor.b64  	%rd23211, %rd23210, %rd23208;
	mul.lo.s64 	%rd23212, %rd23211, 1099511628211;
	shr.u64 	%rd23213, %rd23185, 56;
	xor.b64  	%rd23214, %rd23213, %rd23212;
	mul.lo.s64 	%rd29616, %rd23214, 1099511628211;
	add.s64 	%rd29614, %rd29614, -2;
	add.s64 	%rd29613, %rd29613, 16;
	setp.ne.s64 	%p1709, %rd29614, 0;
	@%p1709 bra 	$L__BB17_572;
$L__BB17_573:
	and.b64  	%rd23215, %rd3351, 1;
	setp.eq.b64 	%p1710, %rd23215, 1;
	not.pred 	%p1711, %p1710;
	@%p1711 bra 	$L__BB17_575;
	shl.b64 	%rd23216, %rd29617, 3;
	add.s64 	%rd23217, %rd29597, %rd23216;
	ld.u64 	%rd23218, [%rd23217];
	and.b64  	%rd23219, %rd23218, 255;
	xor.b64  	%rd23220, %rd23219, %rd29616;
	mul.lo.s64 	%rd23221, %rd23220, 1099511628211;
	shr.u64 	%rd23222, %rd23218, 8;
	and.b64  	%rd23223, %rd23222, 255;
	xor.b64  	%rd23224, %rd23223, %rd23221;
	mul.lo.s64 	%rd23225, %rd23224, 1099511628211;
	shr.u64 	%rd23226, %rd23218, 16;
	and.b64  	%rd23227, %rd23226, 255;
	xor.b64  	%rd23228, %rd23227, %rd23225;
	mul.lo.s64 	%rd23229, %rd23228, 1099511628211;
	shr.u64 	%rd23230, %rd23218, 24;
	and.b64  	%rd23231, %rd23230, 255;
	xor.b64  	%rd23232, %rd23231, %rd23229;
	mul.lo.s64 	%rd23233, %rd23232, 1099511628211;
	shr.u64 	%rd23234, %rd23218, 32;
	and.b64  	%rd23235, %rd23234, 255;
	xor.b64  	%rd23236, %rd23235, %rd23233;
	mul.lo.s64 	%rd23237, %rd23236, 1099511628211;
	shr.u64 	%rd23238, %rd23218, 40;
	and.b64  	%rd23239, %rd23238, 255;
	xor.b64  	%rd23240, %rd23239, %rd23237;
	mul.lo.s64 	%rd23241, %rd23240, 1099511628211;
	shr.u64 	%rd23242, %rd23218, 48;
	and.b64  	%rd23243, %rd23242, 255;
	xor.b64  	%rd23244, %rd23243, %rd23241;
	mul.lo.s64 	%rd23245, %rd23244, 1099511628211;
	shr.u64 	%rd23246, %rd23218, 56;
	xor.b64  	%rd23247, %rd23246, %rd23245;
	mul.lo.s64 	%rd29616, %rd23247, 1099511628211;
$L__BB17_575:
	setp.eq.s64 	%p1712, %rd3351, 0;
	mov.b64 	%rd29623, -3750763034362895579;
	@%p1712 bra 	$L__BB17_581;
	setp.eq.s64 	%p1713, %rd586, 0;
	mov.b64 	%rd29623, -3750763034362895579;
	mov.b64 	%rd29624, 0;
	@%p1713 bra 	$L__BB17_579;
	and.b64  	%rd29624, %rd3351, -2;
	add.s64 	%rd29620, %rd29598, 8;
	mov.b64 	%rd29623, -3750763034362895579;
	mov.u64 	%rd29621, %rd29624;
$L__BB17_578:
	ld.u64 	%rd23253, [%rd29620+-8];
	and.b64  	%rd23254, %rd23253, 255;
	xor.b64  	%rd23255, %rd23254, %rd29623;
	mul.lo.s64 	%rd23256, %rd23255, 1099511628211;
	shr.u64 	%rd23257, %rd23253, 8;
	and.b64  	%rd23258, %rd23257, 255;
	xor.b64  	%rd23259, %rd23258, %rd23256;
	mul.lo.s64 	%rd23260, %rd23259, 1099511628211;
	shr.u64 	%rd23261, %rd23253, 16;
	and.b64  	%rd23262, %rd23261, 255;
	xor.b64  	%rd23263, %rd23262, %rd23260;
	mul.lo.s64 	%rd23264, %rd23263, 1099511628211;
	shr.u64 	%rd23265, %rd23253, 24;
	and.b64  	%rd23266, %rd23265, 255;
	xor.b64  	%rd23267, %rd23266, %rd23264;
	mul.lo.s64 	%rd23268, %rd23267, 1099511628211;
	shr.u64 	%rd23269, %rd23253, 32;
	and.b64  	%rd23270, %rd23269, 255;
	xor.b64  	%rd23271, %rd23270, %rd23268;
	mul.lo.s64 	%rd23272, %rd23271, 1099511628211;
	shr.u64 	%rd23273, %rd23253, 40;
	and.b64  	%rd23274, %rd23273, 255;
	xor.b64  	%rd23275, %rd23274, %rd23272;
	mul.lo.s64 	%rd23276, %rd23275, 1099511628211;
	shr.u64 	%rd23277, %rd23253, 48;
	and.b64  	%rd23278, %rd23277, 255;
	xor.b64  	%rd23279, %rd23278, %rd23276;
	mul.lo.s64 	%rd23280, %rd23279, 1099511628211;
	shr.u64 	%rd23281, %rd23253, 56;
	xor.b64  	%rd23282, %rd23281, %rd23280;
	mul.lo.s64 	%rd23283, %rd23282, 1099511628211;
	ld.u64 	%rd23284, [%rd29620];
	and.b64  	%rd23285, %rd23284, 255;
	xor.b64  	%rd23286, %rd23285, %rd23283;
	mul.lo.s64 	%rd23287, %rd23286, 1099511628211;
	shr.u64 	%rd23288, %rd23284, 8;
	and.b64  	%rd23289, %rd23288, 255;
	xor.b64  	%rd23290, %rd23289, %rd23287;
	mul.lo.s64 	%rd23291, %rd23290, 1099511628211;
	shr.u64 	%rd23292, %rd23284, 16;
	and.b64  	%rd23293, %rd23292, 255;
	xor.b64  	%rd23294, %rd23293, %rd23291;
	mul.lo.s64 	%rd23295, %rd23294, 1099511628211;
	shr.u64 	%rd23296, %rd23284, 24;
	and.b64  	%rd23297, %rd23296, 255;
	xor.b64  	%rd23298, %rd23297, %rd23295;
	mul.lo.s64 	%rd23299, %rd23298, 1099511628211;
	shr.u64 	%rd23300, %rd23284, 32;
	and.b64  	%rd23301, %rd23300, 255;
	xor.b64  	%rd23302, %rd23301, %rd23299;
	mul.lo.s64 	%rd23303, %rd23302, 1099511628211;
	shr.u64 	%rd23304, %rd23284, 40;
	and.b64  	%rd23305, %rd23304, 255;
	xor.b64  	%rd23306, %rd23305, %rd23303;
	mul.lo.s64 	%rd23307, %rd23306, 1099511628211;
	shr.u64 	%rd23308, %rd23284, 48;
	and.b64  	%rd23309, %rd23308, 255;
	xor.b64  	%rd23310, %rd23309, %rd23307;
	mul.lo.s64 	%rd23311, %rd23310, 1099511628211;
	shr.u64 	%rd23312, %rd23284, 56;
	xor.b64  	%rd23313, %rd23312, %rd23311;
	mul.lo.s64 	%rd29623, %rd23313, 1099511628211;
	add.s64 	%rd29621, %rd29621, -2;
	add.s64 	%rd29620, %rd29620, 16;
	setp.ne.s64 	%p1714, %rd29621, 0;
	@%p1714 bra 	$L__BB17_578;
$L__BB17_579:
	and.b64  	%rd23314, %rd3351, 1;
	setp.eq.b64 	%p1715, %rd23314, 1;
	not.pred 	%p1716, %p1715;
	@%p1716 bra 	$L__BB17_581;
	shl.b64 	%rd23315, %rd29624, 3;
	add.s64 	%rd23316, %rd29598, %rd23315;
	ld.u64 	%rd23317, [%rd23316];
	and.b64  	%rd23318, %rd23317, 255;
	xor.b64  	%rd23319, %rd23318, %rd29623;
	mul.lo.s64 	%rd23320, %rd23319, 1099511628211;
	shr.u64 	%rd23321, %rd23317, 8;
	and.b64  	%rd23322, %rd23321, 255;
	xor.b64  	%rd23323, %rd23322, %rd23320;
	mul.lo.s64 	%rd23324, %rd23323, 1099511628211;
	shr.u64 	%rd23325, %rd23317, 16;
	and.b64  	%rd23326, %rd23325, 255;
	xor.b64  	%rd23327, %rd23326, %rd23324;
	mul.lo.s64 	%rd23328, %rd23327, 1099511628211;
	shr.u64 	%rd23329, %rd23317, 24;
	and.b64  	%rd23330, %rd23329, 255;
	xor.b64  	%rd23331, %rd23330, %rd23328;
	mul.lo.s64 	%rd23332, %rd23331, 1099511628211;
	shr.u64 	%rd23333, %rd23317, 32;
	and.b64  	%rd23334, %rd23333, 255;
	xor.b64  	%rd23335, %rd23334, %rd23332;
	mul.lo.s64 	%rd23336, %rd23335, 1099511628211;
	shr.u64 	%rd23337, %rd23317, 40;
	and.b64  	%rd23338, %rd23337, 255;
	xor.b64  	%rd23339, %rd23338, %rd23336;
	mul.lo.s64 	%rd23340, %rd23339, 1099511628211;
	shr.u64 	%rd23341, %rd23317, 48;
	and.b64  	%rd23342, %rd23341, 255;
	xor.b64  	%rd23343, %rd23342, %rd23340;
	mul.lo.s64 	%rd23344, %rd23343, 1099511628211;
	shr.u64 	%rd23345, %rd23317, 56;
	xor.b64  	%rd23346, %rd23345, %rd23344;
	mul.lo.s64 	%rd29623, %rd23346, 1099511628211;
$L__BB17_581:
	setp.lt.u64 	%p1719, %rd29616, %rd29623;
	mov.pred 	%p2295, -1;
	mov.pred 	%p2294, 0;
	@%p1719 bra 	$L__BB17_616;
	bra.uni 	$L__BB17_586;
$L__BB17_582:
	setp.eq.s32 	%p1720, %r359, 0;
	@%p1720 bra 	$L__BB17_586;
	mov.b64 	%rd29627, 0;
$L__BB17_584:
	shl.b64 	%rd23348, %rd29627, 3;
	add.s64 	%rd23349, %rd29597, %rd23348;
	ld.u64 	%rd872, [%rd23349];
	add.s64 	%rd23350, %rd29598, %rd23348;
	ld.u64 	%rd873, [%rd23350];
	setp.lt.u64 	%p1723, %rd872, %rd873;
	mov.pred 	%p2295, -1;
	mov.pred 	%p2294, 0;
	@%p1723 bra 	$L__BB17_616;
	setp.le.u64 	%p1724, %rd872, %rd873;
	add.s64 	%rd29627, %rd29627, 1;
	setp.lt.u64 	%p1725, %rd29627, %rd585;
	and.pred  	%p1726, %p1724, %p1725;
	@%p1726 bra 	$L__BB17_584;
$L__BB17_586:
	setp.eq.s64 	%p1727, %rd3351, 0;
	mov.b64 	%rd29631, -3750763034362895579;
	@%p1727 bra 	$L__BB17_592;
	setp.eq.s64 	%p1728, %rd586, 0;
	mov.b64 	%rd29631, -3750763034362895579;
	mov.b64 	%rd29632, 0;
	@%p1728 bra 	$L__BB17_590;
	and.b64  	%rd29632, %rd3351, -2;
	add.s64 	%rd29628, %rd29598, 8;
	mov.b64 	%rd29631, -3750763034362895579;
	mov.u64 	%rd29629, %rd29632;
$L__BB17_589:
	ld.u64 	%rd23357, [%rd29628+-8];
	and.b64  	%rd23358, %rd23357, 255;
	xor.b64  	%rd23359, %rd23358, %rd29631;
	mul.lo.s64 	%rd23360, %rd23359, 1099511628211;
	shr.u64 	%rd23361, %rd23357, 8;
	and.b64  	%rd23362, %rd23361, 255;
	xor.b64  	%rd23363, %rd23362, %rd23360;
	mul.lo.s64 	%rd23364, %rd23363, 1099511628211;
	shr.u64 	%rd23365, %rd23357, 16;
	and.b64  	%rd23366, %rd23365, 255;
	xor.b64  	%rd23367, %rd23366, %rd23364;
	mul.lo.s64 	%rd23368, %rd23367, 1099511628211;
	shr.u64 	%rd23369, %rd23357, 24;
	and.b64  	%rd23370, %rd23369, 255;
	xor.b64  	%rd23371, %rd23370, %rd23368;
	mul.lo.s64 	%rd23372, %rd23371, 1099511628211;
	shr.u64 	%rd23373, %rd23357, 32;
	and.b64  	%rd23374, %rd23373, 255;
	xor.b64  	%rd23375, %rd23374, %rd23372;
	mul.lo.s64 	%rd23376, %rd23375, 1099511628211;
	shr.u64 	%rd23377, %rd23357, 40;
	and.b64  	%rd23378, %rd23377, 255;
	xor.b64  	%rd23379, %rd23378, %rd23376;
	mul.lo.s64 	%rd23380, %rd23379, 1099511628211;
	shr.u64 	%rd23381, %rd23357, 48;
	and.b64  	%rd23382, %rd23381, 255;
	xor.b64  	%rd23383, %rd23382, %rd23380;
	mul.lo.s64 	%rd23384, %rd23383, 1099511628211;
	shr.u64 	%rd23385, %rd23357, 56;
	xor.b64  	%rd23386, %rd23385, %rd23384;
	mul.lo.s64 	%rd23387, %rd23386, 1099511628211;
	ld.u64 	%rd23388, [%rd29628];
	and.b64  	%rd23389, %rd23388, 255;
	xor.b64  	%rd23390, %rd23389, %rd23387;
	mul.lo.s64 	%rd23391, %rd23390, 1099511628211;
	shr.u64 	%rd23392, %rd23388, 8;
	and.b64  	%rd23393, %rd23392, 255;
	xor.b64  	%rd23394, %rd23393, %rd23391;
	mul.lo.s64 	%rd23395, %rd23394, 1099511628211;
	shr.u64 	%rd23396, %rd23388, 16;
	and.b64  	%rd23397, %rd23396, 255;
	xor.b64  	%rd23398, %rd23397, %rd23395;
	mul.lo.s64 	%rd23399, %rd23398, 1099511628211;
	shr.u64 	%rd23400, %rd23388, 24;
	and.b64  	%rd23401, %rd23400, 255;
	xor.b64  	%rd23402, %rd23401, %rd23399;
	mul.lo.s64 	%rd23403, %rd23402, 1099511628211;
	shr.u64 	%rd23404, %rd23388, 32;
	and.b64  	%rd23405, %rd23404, 255;
	xor.b64  	%rd23406, %rd23405, %rd23403;
	mul.lo.s64 	%rd23407, %rd23406, 1099511628211;
	shr.u64 	%rd23408, %rd23388, 40;
	and.b64  	%rd23409, %rd23408, 255;
	xor.b64  	%rd23410, %rd23409, %rd23407;
	mul.lo.s64 	%rd23411, %rd23410, 1099511628211;
	shr.u64 	%rd23412, %rd23388, 48;
	and.b64  	%rd23413, %rd23412, 255;
	xor.b64  	%rd23414, %rd23413, %rd23411;
	mul.lo.s64 	%rd23415, %rd23414, 1099511628211;
	shr.u64 	%rd23416, %rd23388, 56;
	xor.b64  	%rd23417, %rd23416, %rd23415;
	mul.lo.s64 	%rd29631, %rd23417, 1099511628211;
	add.s64 	%rd29629, %rd29629, -2;
	add.s64 	%rd29628, %rd29628, 16;
	setp.ne.s64 	%p1729, %rd29629, 0;
	@%p1729 bra 	$L__BB17_589;
$L__BB17_590:
	and.b64  	%rd23418, %rd3351, 1;
	setp.eq.b64 	%p1730, %rd23418, 1;
	not.pred 	%p1731, %p1730;
	@%p1731 bra 	$L__BB17_592;
	shl.b64 	%rd23419, %rd29632, 3;
	add.s64 	%rd23420, %rd29598, %rd23419;
	ld.u64 	%rd23421, [%rd23420];
	and.b64  	%rd23422, %rd23421, 255;
	xor.b64  	%rd23423, %rd23422, %rd29631;
	mul.lo.s64 	%rd23424, %rd23423, 1099511628211;
	shr.u64 	%rd23425, %rd23421, 8;
	and.b64  	%rd23426, %rd23425, 255;
	xor.b64  	%rd23427, %rd23426, %rd23424;
	mul.lo.s64 	%rd23428, %rd23427, 1099511628211;
	shr.u64 	%rd23429, %rd23421, 16;
	and.b64  	%rd23430, %rd23429, 255;
	xor.b64  	%rd23431, %rd23430, %rd23428;
	mul.lo.s64 	%rd23432, %rd23431, 1099511628211;
	shr.u64 	%rd23433, %rd23421, 24;
	and.b64  	%rd23434, %rd23433, 255;
	xor.b64  	%rd23435, %rd23434, %rd23432;
	mul.lo.s64 	%rd23436, %rd23435, 1099511628211;
	shr.u64 	%rd23437, %rd23421, 32;
	and.b64  	%rd23438, %rd23437, 255;
	xor.b64  	%rd23439, %rd23438, %rd23436;
	mul.lo.s64 	%rd23440, %rd23439, 1099511628211;
	shr.u64 	%rd23441, %rd23421, 40;
	and.b64  	%rd23442, %rd23441, 255;
	xor.b64  	%rd23443, %rd23442, %rd23440;
	mul.lo.s64 	%rd23444, %rd23443, 1099511628211;
	shr.u64 	%rd23445, %rd23421, 48;
	and.b64  	%rd23446, %rd23445, 255;
	xor.b64  	%rd23447, %rd23446, %rd23444;
	mul.lo.s64 	%rd23448, %rd23447, 1099511628211;
	shr.u64 	%rd23449, %rd23421, 56;
	xor.b64  	%rd23450, %rd23449, %rd23448;
	mul.lo.s64 	%rd29631, %rd23450, 1099511628211;
$L__BB17_592:
	setp.eq.s64 	%p1732, %rd3351, 0;
	mov.b64 	%rd29638, -3750763034362895579;
	@%p1732 bra 	$L__BB17_598;
	setp.eq.s64 	%p1733, %rd586, 0;
	mov.b64 	%rd29638, -3750763034362895579;
	mov.b64 	%rd29639, 0;
	@%p1733 bra 	$L__BB17_596;
	and.b64  	%rd29639, %rd3351, -2;
	add.s64 	%rd29635, %rd29597, 8;
	mov.b64 	%rd29638, -3750763034362895579;
	mov.u64 	%rd29636, %rd29639;
$L__BB17_595:
	ld.u64 	%rd23456, [%rd29635+-8];
	and.b64  	%rd23457, %rd23456, 255;
	xor.b64  	%rd23458, %rd23457, %rd29638;
	mul.lo.s64 	%rd23459, %rd23458, 1099511628211;
	shr.u64 	%rd23460, %rd23456, 8;
	and.b64  	%rd23461, %rd23460, 255;
	xor.b64  	%rd23462, %rd23461, %rd23459;
	mul.lo.s64 	%rd23463, %rd23462, 1099511628211;
	shr.u64 	%rd23464, %rd23456, 16;
	and.b64  	%rd23465, %rd23464, 255;
	xor.b64  	%rd23466, %rd23465, %rd23463;
	mul.lo.s64 	%rd23467, %rd23466, 1099511628211;
	shr.u64 	%rd23468, %rd23456, 24;
	and.b64  	%rd23469, %rd23468, 255;
	xor.b64  	%rd23470, %rd23469, %rd23467;
	mul.lo.s64 	%rd23471, %rd23470, 1099511628211;
	shr.u64 	%rd23472, %rd23456, 32;
	and.b64  	%rd23473, %rd23472, 255;
	xor.b64  	%rd23474, %rd23473, %rd23471;
	mul.lo.s64 	%rd23475, %rd23474, 1099511628211;
	shr.u64 	%rd23476, %rd23456, 40;
	and.b64  	%rd23477, %rd23476, 255;
	xor.b64  	%rd23478, %rd23477, %rd23475;
	mul.lo.s64 	%rd23479, %rd23478, 1099511628211;
	shr.u64 	%rd23480, %rd23456, 48;
	and.b64  	%rd23481, %rd23480, 255;
	xor.b64  	%rd23482, %rd23481, %rd23479;
	mul.lo.s64 	%rd23483, %rd23482, 1099511628211;
	shr.u64 	%rd23484, %rd23456, 56;
	xor.b64  	%rd23485, %rd23484, %rd23483;
	mul.lo.s64 	%rd23486, %rd23485, 1099511628211;
	ld.u64 	%rd23487, [%rd29635];
	and.b64  	%rd23488, %rd23487, 255;
	xor.b64  	%rd23489, %rd23488, %rd23486;
	mul.lo.s64 	%rd23490, %rd23489, 1099511628211;
	shr.u64 	%rd23491, %rd23487, 8;
	and.b64  	%rd23492, %rd23491, 255;
	xor.b64  	%rd23493, %rd23492, %rd23490;
	mul.lo.s64 	%rd23494, %rd23493, 1099511628211;
	shr.u64 	%rd23495, %rd23487, 16;
	and.b64  	%rd23496, %rd23495, 255;
	xor.b64  	%rd23497, %rd23496, %rd23494;
	mul.lo.s64 	%rd23498, %rd23497, 1099511628211;
	shr.u64 	%rd23499, %rd23487, 24;
	and.b64  	%rd23500, %rd23499, 255;
	xor.b64  	%rd23501, %rd23500, %rd23498;
	mul.lo.s64 	%rd23502, %rd23501, 1099511628211;
	shr.u64 	%rd23503, %rd23487, 32;
	and.b64  	%rd23504, %rd23503, 255;
	xor.b64  	%rd23505, %rd23504, %rd23502;
	mul.lo.s64 	%rd23506, %rd23505, 1099511628211;
	shr.u64 	%rd23507, %rd23487, 40;
	and.b64  	%rd23508, %rd23507, 255;
	xor.b64  	%rd23509, %rd23508, %rd23506;
	mul.lo.s64 	%rd23510, %rd23509, 1099511628211;
	shr.u64 	%rd23511, %rd23487, 48;
	and.b64  	%rd23512, %rd23511, 255;
	xor.b64  	%rd23513, %rd23512, %rd23510;
	mul.lo.s64 	%rd23514, %rd23513, 1099511628211;
	shr.u64 	%rd23515, %rd23487, 56;
	xor.b64  	%rd23516, %rd23515, %rd23514;
	mul.lo.s64 	%rd29638, %rd23516, 1099511628211;
	add.s64 	%rd29636, %rd29636, -2;
	add.s64 	%rd29635, %rd29635, 16;
	setp.ne.s64 	%p1734, %rd29636, 0;
	@%p1734 bra 	$L__BB17_595;
$L__BB17_596:
	and.b64  	%rd23517, %rd3351, 1;
	setp.eq.b64 	%p1735, %rd23517, 1;
	not.pred 	%p1736, %p1735;
	@%p1736 bra 	$L__BB17_598;
	shl.b64 	%rd23518, %rd29639, 3;
	add.s64 	%rd23519, %rd29597, %rd23518;
	ld.u64 	%rd23520, [%rd23519];
	and.b64  	%rd23521, %rd23520, 255;
	xor.b64  	%rd23522, %rd23521, %rd29638;
	mul.lo.s64 	%rd23523, %rd23522, 1099511628211;
	shr.u64 	%rd23524, %rd23520, 8;
	and.b64  	%rd23525, %rd23524, 255;
	xor.b64  	%rd23526, %rd23525, %rd23523;
	mul.lo.s64 	%rd23527, %rd23526, 1099511628211;
	shr.u64 	%rd23528, %rd23520, 16;
	and.b64  	%rd23529, %rd23528, 255;
	xor.b64  	%rd23530, %rd23529, %rd23527;
	mul.lo.s64 	%rd23531, %rd23530, 1099511628211;
	shr.u64 	%rd23532, %rd23520, 24;
	and.b64  	%rd23533, %rd23532, 255;
	xor.b64  	%rd23534, %rd23533, %rd23531;
	mul.lo.s64 	%rd23535, %rd23534, 1099511628211;
	shr.u64 	%rd23536, %rd23520, 32;
	and.b64  	%rd23537, %rd23536, 255;
	xor.b64  	%rd23538, %rd23537, %rd23535;
	mul.lo.s64 	%rd23539, %rd23538, 1099511628211;
	shr.u64 	%rd23540, %rd23520, 40;
	and.b64  	%rd23541, %rd23540, 255;
	xor.b64  	%rd23542, %rd23541, %rd23539;
	mul.lo.s64 	%rd23543, %rd23542, 1099511628211;
	shr.u64 	%rd23544, %rd23520, 48;
	and.b64  	%rd23545, %rd23544, 255;
	xor.b64  	%rd23546, %rd23545, %rd23543;
	mul.lo.s64 	%rd23547, %rd23546, 1099511628211;
	shr.u64 	%rd23548, %rd23520, 56;
	xor.b64  	%rd23549, %rd23548, %rd23547;
	mul.lo.s64 	%rd29638, %rd23549, 1099511628211;
$L__BB17_598:
	setp.eq.s64 	%p1737, %rd29631, %rd29638;
	@%p1737 bra 	$L__BB17_612;
	setp.eq.s64 	%p1738, %rd3351, 0;
	mov.b64 	%rd29645, -3750763034362895579;
	@%p1738 bra 	$L__BB17_605;
	setp.eq.s64 	%p1739, %rd586, 0;
	mov.b64 	%rd29645, -3750763034362895579;
	mov.b64 	%rd29646, 0;
	@%p1739 bra 	$L__BB17_603;
	and.b64  	%rd29646, %rd3351, -2;
	add.s64 	%rd29642, %rd29598, 8;
	mov.b64 	%rd29645, -3750763034362895579;
	mov.u64 	%rd29643, %rd29646;
$L__BB17_602:
	ld.u64 	%rd23555, [%rd29642+-8];
	and.b64  	%rd23556, %rd23555, 255;
	xor.b64  	%rd23557, %rd23556, %rd29645;
	mul.lo.s64 	%rd23558, %rd23557, 1099511628211;
	shr.u64 	%rd23559, %rd23555, 8;
	and.b64  	%rd23560, %rd23559, 255;
	xor.b64  	%rd23561, %rd23560, %rd23558;
	mul.lo.s64 	%rd23562, %rd23561, 1099511628211;
	shr.u64 	%rd23563, %rd23555, 16;
	and.b64  	%rd23564, %rd23563, 255;
	xor.b64  	%rd23565, %rd23564, %rd23562;
	mul.lo.s64 	%rd23566, %rd23565, 1099511628211;
	shr.u64 	%rd23567, %rd23555, 24;
	and.b64  	%rd23568, %rd23567, 255;
	xor.b64  	%rd23569, %rd23568, %rd23566;
	mul.lo.s64 	%rd23570, %rd23569, 1099511628211;
	shr.u64 	%rd23571, %rd23555, 32;
	and.b64  	%rd23572, %rd23571, 255;
	xor.b64  	%rd23573, %rd23572, %rd23570;
	mul.lo.s64 	%rd23574, %rd23573, 1099511628211;
	shr.u64 	%rd23575, %rd23555, 40;
	and.b64  	%rd23576, %rd23575, 255;
	xor.b64  	%rd23577, %rd23576, %rd23574;
	mul.lo.s64 	%rd23578, %rd23577, 1099511628211;
	shr.u64 	%rd23579, %rd23555, 48;
	and.b64  	%rd23580, %rd23579, 255;
	xor.b64  	%rd23581, %rd23580, %rd23578;
	mul.lo.s64 	%rd23582, %rd23581, 1099511628211;
	shr.u64 	%rd23583, %rd23555, 56;
	xor.b64  	%rd23584, %rd23583, %rd23582;
	mul.lo.s64 	%rd23585, %rd23584, 1099511628211;
	ld.u64 	%rd23586, [%rd29642];
	and.b64  	%rd23587, %rd23586, 255;
	xor.b64  	%rd23588, %rd23587, %rd23585;
	mul.lo.s64 	%rd23589, %rd23588, 1099511628211;
	shr.u64 	%rd23590, %rd23586, 8;
	and.b64  	%rd23591, %rd23590, 255;
	xor.b64  	%rd23592, %rd23591, %rd23589;
	mul.lo.s64 	%rd23593, %rd23592, 1099511628211;
	shr.u64 	%rd23594, %rd23586, 16;
	and.b64  	%rd23595, %rd23594, 255;
	xor.b64  	%rd23596, %rd23595, %rd23593;
	mul.lo.s64 	%rd23597, %rd23596, 1099511628211;
	shr.u64 	%rd23598, %rd23586, 24;
	and.b64  	%rd23599, %rd23598, 255;
	xor.b64  	%rd23600, %rd23599, %rd23597;
	mul.lo.s64 	%rd23601, %rd23600, 1099511628211;
	shr.u64 	%rd23602, %rd23586, 32;
	and.b64  	%rd23603, %rd23602, 255;
	xor.b64  	%rd23604, %rd23603, %rd23601;
	mul.lo.s64 	%rd23605, %rd23604, 1099511628211;
	shr.u64 	%rd23606, %rd23586, 40;
	and.b64  	%rd23607, %rd23606, 255;
	xor.b64  	%rd23608, %rd23607, %rd23605;
	mul.lo.s64 	%rd23609, %rd23608, 1099511628211;
	shr.u64 	%rd23610, %rd23586, 48;
	and.b64  	%rd23611, %rd23610, 255;
	xor.b64  	%rd23612, %rd23611, %rd23609;
	mul.lo.s64 	%rd23613, %rd23612, 1099511628211;
	shr.u64 	%rd23614, %rd23586, 56;
	xor.b64  	%rd23615, %rd23614, %rd23613;
	mul.lo.s64 	%rd29645, %rd23615, 1099511628211;
	add.s64 	%rd29643, %rd29643, -2;
	add.s64 	%rd29642, %rd29642, 16;
	setp.ne.s64 	%p1740, %rd29643, 0;
	@%p1740 bra 	$L__BB17_602;
$L__BB17_603:
	and.b64  	%rd23616, %rd3351, 1;
	setp.eq.b64 	%p1741, %rd23616, 1;
	not.pred 	%p1742, %p1741;
	@%p1742 bra 	$L__BB17_605;
	shl.b64 	%rd23617, %rd29646, 3;
	add.s64 	%rd23618, %rd29598, %rd23617;
	ld.u64 	%rd23619, [%rd23618];
	and.b64  	%rd23620, %rd23619, 255;
	xor.b64  	%rd23621, %rd23620, %rd29645;
	mul.lo.s64 	%rd23622, %rd23621, 1099511628211;
	shr.u64 	%rd23623, %rd23619, 8;
	and.b64  	%rd23624, %rd23623, 255;
	xor.b64  	%rd23625, %rd23624, %rd23622;
	mul.lo.s64 	%rd23626, %rd23625, 1099511628211;
	shr.u64 	%rd23627, %rd23619, 16;
	and.b64  	%rd23628, %rd23627, 255;
	xor.b64  	%rd23629, %rd23628, %rd23626;
	mul.lo.s64 	%rd23630, %rd23629, 1099511628211;
	shr.u64 	%rd23631, %rd23619, 24;
	and.b64  	%rd23632, %rd23631, 255;
	xor.b64  	%rd23633, %rd23632, %rd23630;
	mul.lo.s64 	%rd23634, %rd23633, 1099511628211;
	shr.u64 	%rd23635, %rd23619, 32;
	and.b64  	%rd23636, %rd23635, 255;
	xor.b64  	%rd23637, %rd23636, %rd23634;
	mul.lo.s64 	%rd23638, %rd23637, 1099511628211;
	shr.u64 	%rd23639, %rd23619, 40;
	and.b64  	%rd23640, %rd23639, 255;
	xor.b64  	%rd23641, %rd23640, %rd23638;
	mul.lo.s64 	%rd23642, %rd23641, 1099511628211;
	shr.u64 	%rd23643, %rd23619, 48;
	and.b64  	%rd23644, %rd23643, 255;
	xor.b64  	%rd23645, %rd23644, %rd23642;
	mul.lo.s64 	%rd23646, %rd23645, 1099511628211;
	shr.u64 	%rd23647, %rd23619, 56;
	xor.b64  	%rd23648, %rd23647, %rd23646;
	mul.lo.s64 	%rd29645, %rd23648, 1099511628211;
$L__BB17_605:
	setp.eq.s64 	%p1743, %rd3351, 0;
	mov.b64 	%rd29652, -3750763034362895579;
	@%p1743 bra 	$L__BB17_611;
	setp.eq.s64 	%p1744, %rd586, 0;
	mov.b64 	%rd29652, -3750763034362895579;
	mov.b64 	%rd29653, 0;
	@%p1744 bra 	$L__BB17_609;
	and.b64  	%rd29653, %rd3351, -2;
	add.s64 	%rd29649, %rd29597, 8;
	mov.b64 	%rd29652, -3750763034362895579;
	mov.u64 	%rd29650, %rd29653;
$L__BB17_608:
	ld.u64 	%rd23654, [%rd29649+-8];
	and.b64  	%rd23655, %rd23654, 255;
	xor.b64  	%rd23656, %rd23655, %rd29652;
	mul.lo.s64 	%rd23657, %rd23656, 1099511628211;
	shr.u64 	%rd23658, %rd23654, 8;
	and.b64  	%rd23659, %rd23658, 255;
	xor.b64  	%rd23660, %rd23659, %rd23657;
	mul.lo.s64 	%rd23661, %rd23660, 1099511628211;
	shr.u64 	%rd23662, %rd23654, 16;
	and.b64  	%rd23663, %rd23662, 255;
	xor.b64  	%rd23664, %rd23663, %rd23661;
	mul.lo.s64 	%rd23665, %rd23664, 1099511628211;
	shr.u64 	%rd23666, %rd23654, 24;
	and.b64  	%rd23667, %rd23666, 255;
	xor.b64  	%rd23668, %rd23667, %rd23665;
	mul.lo.s64 	%rd23669, %rd23668, 1099511628211;
	shr.u64 	%rd23670, %rd23654, 32;
	and.b64  	%rd23671, %rd23670, 255;
	xor.b64  	%rd23672, %rd23671, %rd23669;
	mul.lo.s64 	%rd23673, %rd23672, 1099511628211;
	shr.u64 	%rd23674, %rd23654, 40;
	and.b64  	%rd23675, %rd23674, 255;
	xor.b64  	%rd23676, %rd23675, %rd23673;
	mul.lo.s64 	%rd23677, %rd23676, 1099511628211;
	shr.u64 	%rd23678, %rd23654, 48;
	and.b64  	%rd23679, %rd23678, 255;
	xor.b64  	%rd23680, %rd23679, %rd23677;
	mul.lo.s64 	%rd23681, %rd23680, 1099511628211;
	shr.u64 	%rd23682, %rd23654, 56;
	xor.b64  	%rd23683, %rd23682, %rd23681;
	mul.lo.s64 	%rd23684, %rd23683, 1099511628211;
	ld.u64 	%rd23685, [%rd29649];
	and.b64  	%rd23686, %rd23685, 255;
	xor.b64  	%rd23687, %rd23686, %rd23684;
	mul.lo.s64 	%rd23688, %rd23687, 1099511628211;
	shr.u64 	%rd23689, %rd23685, 8;
	and.b64  	%rd23690, %rd23689, 255;
	xor.b64  	%rd23691, %rd23690, %rd23688;
	mul.lo.s64 	%rd23692, %rd23691, 1099511628211;
	shr.u64 	%rd23693, %rd23685, 16;
	and.b64  	%rd23694, %rd23693, 255;
	xor.b64  	%rd23695, %rd23694, %rd23692;
	mul.lo.s64 	%rd23696, %rd23695, 1099511628211;
	shr.u64 	%rd23697, %rd23685, 24;
	and.b64  	%rd23698, %rd23697, 255;
	xor.b64  	%rd23699, %rd23698, %rd23696;
	mul.lo.s64 	%rd23700, %rd23699, 1099511628211;
	shr.u64 	%rd23701, %rd23685, 32;
	and.b64  	%rd23702, %rd23701, 255;
	xor.b64  	%rd23703, %rd23702, %rd23700;
	mul.lo.s64 	%rd23704, %rd23703, 1099511628211;
	shr.u64 	%rd23705, %rd23685, 40;
	and.b64  	%rd23706, %rd23705, 255;
	xor.b64  	%rd23707, %rd23706, %rd23704;
	mul.lo.s64 	%rd23708, %rd23707, 1099511628211;
	shr.u64 	%rd23709, %rd23685, 48;
	and.b64  	%rd23710, %rd23709, 255;
	xor.b64  	%rd23711, %rd23710, %rd23708;
	mul.lo.s64 	%rd23712, %rd23711, 1099511628211;
	shr.u64 	%rd23713, %rd23685, 56;
	xor.b64  	%rd23714, %rd23713, %rd23712;
	mul.lo.s64 	%rd29652, %rd23714, 1099511628211;
	add.s64 	%rd29650, %rd29650, -2;
	add.s64 	%rd29649, %rd29649, 16;
	setp.ne.s64 	%p1745, %rd29650, 0;
	@%p1745 bra 	$L__BB17_608;
$L__BB17_609:
	and.b64  	%rd23715, %rd3351, 1;
	setp.eq.b64 	%p1746, %rd23715, 1;
	not.pred 	%p1747, %p1746;
	@%p1747 bra 	$L__BB17_611;
	shl.b64 	%rd23716, %rd29653, 3;
	add.s64 	%rd23717, %rd29597, %rd23716;
	ld.u64 	%rd23718, [%rd23717];
	and.b64  	%rd23719, %rd23718, 255;
	xor.b64  	%rd23720, %rd23719, %rd29652;
	mul.lo.s64 	%rd23721, %rd23720, 1099511628211;
	shr.u64 	%rd23722, %rd23718, 8;
	and.b64  	%rd23723, %rd23722, 255;
	xor.b64  	%rd23724, %rd23723, %rd23721;
	mul.lo.s64 	%rd23725, %rd23724, 1099511628211;
	shr.u64 	%rd23726, %rd23718, 16;
	and.b64  	%rd23727, %rd23726, 255;
	xor.b64  	%rd23728, %rd23727, %rd23725;
	mul.lo.s64 	%rd23729, %rd23728, 1099511628211;
	shr.u64 	%rd23730, %rd23718, 24;
	and.b64  	%rd23731, %rd23730, 255;
	xor.b64  	%rd23732, %rd23731, %rd23729;
	mul.lo.s64 	%rd23733, %rd23732, 1099511628211;
	shr.u64 	%rd23734, %rd23718, 32;
	and.b64  	%rd23735, %rd23734, 255;
	xor.b64  	%rd23736, %rd23735, %rd23733;
	mul.lo.s64 	%rd23737, %rd23736, 1099511628211;
	shr.u64 	%rd23738, %rd23718, 40;
	and.b64  	%rd23739, %rd23738, 255;
	xor.b64  	%rd23740, %rd23739, %rd23737;
	mul.lo.s64 	%rd23741, %rd23740, 1099511628211;
	shr.u64 	%rd23742, %rd23718, 48;
	and.b64  	%rd23743, %rd23742, 255;
	xor.b64  	%rd23744, %rd23743, %rd23741;
	mul.lo.s64 	%rd23745, %rd23744, 1099511628211;
	shr.u64 	%rd23746, %rd23718, 56;
	xor.b64  	%rd23747, %rd23746, %rd23745;
	mul.lo.s64 	%rd29652, %rd23747, 1099511628211;
$L__BB17_611:
	setp.lt.u64 	%p2294, %rd29645, %rd29652;
	mov.pred 	%p2295, 0;
	bra.uni 	$L__BB17_616;
$L__BB17_612:
	setp.eq.s32 	%p1750, %r359, 0;
	mov.pred 	%p2295, 0;
	mov.pred 	%p2294, %p2295;
	@%p1750 bra 	$L__BB17_616;
	mov.b64 	%rd29656, 0;
$L__BB17_614:
	shl.b64 	%rd23749, %rd29656, 3;
	add.s64 	%rd23750, %rd29598, %rd23749;
	ld.u64 	%rd928, [%rd23750];
	add.s64 	%rd23751, %rd29597, %rd23749;
	ld.u64 	%rd929, [%rd23751];
	setp.lt.u64 	%p1753, %rd928, %rd929;
	mov.pred 	%p2294, -1;
	@%p1753 bra 	$L__BB17_616;
	setp.le.u64 	%p1755, %rd928, %rd929;
	add.s64 	%rd29656, %rd29656, 1;
	setp.lt.u64 	%p1756, %rd29656, %rd585;
	and.pred  	%p1757, %p1755, %p1756;
	mov.pred 	%p2294, %p2295;
	@%p1757 bra 	$L__BB17_614;
$L__BB17_616:
	add.s32 	%r962, %r1374, %r1337;
	setp.lt.s32 	%p1758, %r962, %r92;
	and.pred  	%p20, %p1758, %p2295;
	mov.u64 	%rd29657, %rd29597;
	@%p2294 bra 	$L__BB17_618;
	add.s32 	%r103, %r1337, 1;
	shl.b32 	%r963, %r1337, 3;
	add.s32 	%r965, %r857, %r963;
	ld.shared.u64 	%rd29657, [%r965+2056];
	mov.u32 	%r1337, %r103;
$L__BB17_618:
	@%p2295 bra 	$L__BB17_620;
	add.s32 	%r105, %r1374, 1;
	shl.b32 	%r966, %r1374, 3;
	add.s32 	%r968, %r857, %r966;
	ld.shared.u64 	%rd29598, [%r968+2056];
	mov.u32 	%r1374, %r105;
$L__BB17_620:
	setp.ge.s32 	%p2296, %r1337, %r89;
	setp.lt.s32 	%p1759, %r1337, %r89;
	setp.ge.s32 	%p1760, %r1374, %r91;
	and.pred  	%p2297, %p1760, %p1759;
	or.pred  	%p1761, %p2296, %p1760;
	@%p1761 bra 	$L__BB17_681;
	setp.eq.s64 	%p1762, %rd3351, 0;
	mov.b64 	%rd29662, -3750763034362895579;
	@%p1762 bra 	$L__BB17_627;
	setp.eq.s64 	%p1763, %rd586, 0;
	mov.b64 	%rd29662, -3750763034362895579;
	mov.b64 	%rd29663, 0;
	@%p1763 bra 	$L__BB17_625;
	and.b64  	%rd29663, %rd3351, -2;
	add.s64 	%rd29659, %rd29657, 8;
	mov.b64 	%rd29662, -3750763034362895579;
	mov.u64 	%rd29660, %rd29663;
$L__BB17_624:
	ld.u64 	%rd23758, [%rd29659+-8];
	and.b64  	%rd23759, %rd23758, 255;
	xor.b64  	%rd23760, %rd23759, %rd29662;
	mul.lo.s64 	%rd23761, %rd23760, 1099511628211;
	shr.u64 	%rd23762, %rd23758, 8;
	and.b64  	%rd23763, %rd23762, 255;
	xor.b64  	%rd23764, %rd23763, %rd23761;
	mul.lo.s64 	%rd23765, %rd23764, 1099511628211;
	shr.u64 	%rd23766, %rd23758, 16;
	and.b64  	%rd23767, %rd23766, 255;
	xor.b64  	%rd23768, %rd23767, %rd23765;
	mul.lo.s64 	%rd23769, %rd23768, 1099511628211;
	shr.u64 	%rd23770, %rd23758, 24;
	and.b64  	%rd23771, %rd23770, 255;
	xor.b64  	%rd23772, %rd23771, %rd23769;
	mul.lo.s64 	%rd23773, %rd23772, 1099511628211;
	shr.u64 	%rd23774, %rd23758, 32;
	and.b64  	%rd23775, %rd23774, 255;
	xor.b64  	%rd23776, %rd23775, %rd23773;
	mul.lo.s64 	%rd23777, %rd23776, 1099511628211;
	shr.u64 	%rd23778, %rd23758, 40;
	and.b64  	%rd23779, %rd23778, 255;
	xor.b64  	%rd23780, %rd23779, %rd23777;
	mul.lo.s64 	%rd23781, %rd23780, 1099511628211;
	shr.u64 	%rd23782, %rd23758, 48;
	and.b64  	%rd23783, %rd23782, 255;
	xor.b64  	%rd23784, %rd23783, %rd23781;
	mul.lo.s64 	%rd23785, %rd23784, 1099511628211;
	shr.u64 	%rd23786, %rd23758, 56;
	xor.b64  	%rd23787, %rd23786, %rd23785;
	mul.lo.s64 	%rd23788, %rd23787, 1099511628211;
	ld.u64 	%rd23789, [%rd29659];
	and.b64  	%rd23790, %rd23789, 255;
	xor.b64  	%rd23791, %rd23790, %rd23788;
	mul.lo.s64 	%rd23792, %rd23791, 1099511628211;
	shr.u64 	%rd23793, %rd23789, 8;
	and.b64  	%rd23794, %rd23793, 255;
	xor.b64  	%rd23795, %rd23794, %rd23792;
	mul.lo.s64 	%rd23796, %rd23795, 1099511628211;
	shr.u64 	%rd23797, %rd23789, 16;
	and.b64  	%rd23798, %rd23797, 255;
	xor.b64  	%rd23799, %rd23798, %rd23796;
	mul.lo.s64 	%rd23800, %rd23799, 1099511628211;
	shr.u64 	%rd23801, %rd23789, 24;
	and.b64  	%rd23802, %rd23801, 255;
	xor.b64  	%rd23803, %rd23802, %rd23800;
	mul.lo.s64 	%rd23804, %rd23803, 1099511628211;
	shr.u64 	%rd23805, %rd23789, 32;
	and.b64  	%rd23806, %rd23805, 255;
	xor.b64  	%rd23807, %rd23806, %rd23804;
	mul.lo.s64 	%rd23808, %rd23807, 1099511628211;
	shr.u64 	%rd23809, %rd23789, 40;
	and.b64  	%rd23810, %rd23809, 255;
	xor.b64  	%rd23811, %rd23810, %rd23808;
	mul.lo.s64 	%rd23812, %rd23811, 1099511628211;
	shr.u64 	%rd23813, %rd23789, 48;
	and.b64  	%rd23814, %rd23813, 255;
	xor.b64  	%rd23815, %rd23814, %rd23812;
	mul.lo.s64 	%rd23816, %rd23815, 1099511628211;
	shr.u64 	%rd23817, %rd23789, 56;
	xor.b64  	%rd23818, %rd23817, %rd23816;
	mul.lo.s64 	%rd29662, %rd23818, 1099511628211;
	add.s64 	%rd29660, %rd29660, -2;
	add.s64 	%rd29659, %rd29659, 16;
	setp.ne.s64 	%p1764, %rd29660, 0;
	@%p1764 bra 	$L__BB17_624;
$L__BB17_625:
	and.b64  	%rd23819, %rd3351, 1;
	setp.eq.b64 	%p1765, %rd23819, 1;
	not.pred 	%p1766, %p1765;
	@%p1766 bra 	$L__BB17_627;
	shl.b64 	%rd23820, %rd29663, 3;
	add.s64 	%rd23821, %rd29657, %rd23820;
	ld.u64 	%rd23822, [%rd23821];
	and.b64  	%rd23823, %rd23822, 255;
	xor.b64  	%rd23824, %rd23823, %rd29662;
	mul.lo.s64 	%rd23825, %rd23824, 1099511628211;
	shr.u64 	%rd23826, %rd23822, 8;
	and.b64  	%rd23827, %rd23826, 255;
	xor.b64  	%rd23828, %rd23827, %rd23825;
	mul.lo.s64 	%rd23829, %rd23828, 1099511628211;
	shr.u64 	%rd23830, %rd23822, 16;
	and.b64  	%rd23831, %rd23830, 255;
	xor.b64  	%rd23832, %rd23831, %rd23829;
	mul.lo.s64 	%rd23833, %rd23832, 1099511628211;
	shr.u64 	%rd23834, %rd23822, 24;
	and.b64  	%rd23835, %rd23834, 255;
	xor.b64  	%rd23836, %rd23835, %rd23833;
	mul.lo.s64 	%rd23837, %rd23836, 1099511628211;
	shr.u64 	%rd23838, %rd23822, 32;
	and.b64  	%rd23839, %rd23838, 255;
	xor.b64  	%rd23840, %rd23839, %rd23837;
	mul.lo.s64 	%rd23841, %rd23840, 1099511628211;
	shr.u64 	%rd23842, %rd23822, 40;
	and.b64  	%rd23843, %rd23842, 255;
	xor.b64  	%rd23844, %rd23843, %rd23841;
	mul.lo.s64 	%rd23845, %rd23844, 1099511628211;
	shr.u64 	%rd23846, %rd23822, 48;
	and.b64  	%rd23847, %rd23846, 255;
	xor.b64  	%rd23848, %rd23847, %rd23845;
	mul.lo.s64 	%rd23849, %rd23848, 1099511628211;
	shr.u64 	%rd23850, %rd23822, 56;
	xor.b64  	%rd23851, %rd23850, %rd23849;
	mul.lo.s64 	%rd29662, %rd23851, 1099511628211;
$L__BB17_627:
	setp.eq.s64 	%p1767, %rd3351, 0;
	mov.b64 	%rd29669, -3750763034362895579;
	@%p1767 bra 	$L__BB17_633;
	setp.eq.s64 	%p1768, %rd586, 0;
	mov.b64 	%rd29669, -3750763034362895579;
	mov.b64 	%rd29670, 0;
	@%p1768 bra 	$L__BB17_631;
	and.b64  	%rd29670, %rd3351, -2;
	add.s64 	%rd29666, %rd29598, 8;
	mov.b64 	%rd29669, -3750763034362895579;
	mov.u64 	%rd29667, %rd29670;
$L__BB17_630:
	ld.u64 	%rd23857, [%rd29666+-8];
	and.b64  	%rd23858, %rd23857, 255;
	xor.b64  	%rd23859, %rd23858, %rd29669;
	mul.lo.s64 	%rd23860, %rd23859, 1099511628211;
	shr.u64 	%rd23861, %rd23857, 8;
	and.b64  	%rd23862, %rd23861, 255;
	xor.b64  	%rd23863, %rd23862, %rd23860;
	mul.lo.s64 	%rd23864, %rd23863, 1099511628211;
	shr.u64 	%rd23865, %rd23857, 16;
	and.b64  	%rd23866, %rd23865, 255;
	xor.b64  	%rd23867, %rd23866, %rd23864;
	mul.lo.s64 	%rd23868, %rd23867, 1099511628211;
	shr.u64 	%rd23869, %rd23857, 24;
	and.b64  	%rd23870, %rd23869, 255;
	xor.b64  	%rd23871, %rd23870, %rd23868;
	mul.lo.s64 	%rd23872, %rd23871, 1099511628211;
	shr.u64 	%rd23873, %rd23857, 32;
	and.b64  	%rd23874, %rd23873, 255;
	xor.b64  	%rd23875, %rd23874, %rd23872;
	mul.lo.s64 	%rd23876, %rd23875, 1099511628211;
	shr.u64 	%rd23877, %rd23857, 40;
	and.b64  	%rd23878, %rd23877, 255;
	xor.b64  	%rd23879, %rd23878, %rd23876;
	mul.lo.s64 	%rd23880, %rd23879, 1099511628211;
	shr.u64 	%rd23881, %rd23857, 48;
	and.b64  	%rd23882, %rd23881, 255;
	xor.b64  	%rd23883, %rd23882, %rd23880;
	mul.lo.s64 	%rd23884, %rd23883, 1099511628211;
	shr.u64 	%rd23885, %rd23857, 56;
	xor.b64  	%rd23886, %rd23885, %rd23884;
	mul.lo.s64 	%rd23887, %rd23886, 1099511628211;
	ld.u64 	%rd23888, [%rd29666];
	and.b64  	%rd23889, %rd23888, 255;
	xor.b64  	%rd23890, %rd23889, %rd23887;
	mul.lo.s64 	%rd23891, %rd23890, 1099511628211;
	shr.u64 	%rd23892, %rd23888, 8;
	and.b64  	%rd23893, %rd23892, 255;
	xor.b64  	%rd23894, %rd23893, %rd23891;
	mul.lo.s64 	%rd23895, %rd23894, 1099511628211;
	shr.u64 	%rd23896, %rd23888, 16;
	and.b64  	%rd23897, %rd23896, 255;
	xor.b64  	%rd23898, %rd23897, %rd23895;
	mul.lo.s64 	%rd23899, %rd23898, 1099511628211;
	shr.u64 	%rd23900, %rd23888, 24;
	and.b64  	%rd23901, %rd23900, 255;
	xor.b64  	%rd23902, %rd23901, %rd23899;
	mul.lo.s64 	%rd23903, %rd23902, 1099511628211;
	shr.u64 	%rd23904, %rd23888, 32;
	and.b64  	%rd23905, %rd23904, 255;
	xor.b64  	%rd23906, %rd23905, %rd23903;
	mul.lo.s64 	%rd23907, %rd23906, 1099511628211;
	shr.u64 	%rd23908, %rd23888, 40;
	and.b64  	%rd23909, %rd23908, 255;
	xor.b64  	%rd23910, %rd23909, %rd23907;
	mul.lo.s64 	%rd23911, %rd23910, 1099511628211;
	shr.u64 	%rd23912, %rd23888, 48;
	and.b64  	%rd23913, %rd23912, 255;
	xor.b64  	%rd23914, %rd23913, %rd23911;
	mul.lo.s64 	%rd23915, %rd23914, 1099511628211;
	shr.u64 	%rd23916, %rd23888, 56;
	xor.b64  	%rd23917, %rd23916, %rd23915;
	mul.lo.s64 	%rd29669, %rd23917, 1099511628211;
	add.s64 	%rd29667, %rd29667, -2;
	add.s64 	%rd29666, %rd29666, 16;
	setp.ne.s64 	%p1769, %rd29667, 0;
	@%p1769 bra 	$L__BB17_630;
$L__BB17_631:
	and.b64  	%rd23918, %rd3351, 1;
	setp.eq.b64 	%p1770, %rd23918, 1;
	not.pred 	%p1771, %p1770;
	@%p1771 bra 	$L__BB17_633;
	shl.b64 	%rd23919, %rd29670, 3;
	add.s64 	%rd23920, %rd29598, %rd23919;
	ld.u64 	%rd23921, [%rd23920];
	and.b64  	%rd23922, %rd23921, 255;
	xor.b64  	%rd23923, %rd23922, %rd29669;
	mul.lo.s64 	%rd23924, %rd23923, 1099511628211;
	shr.u64 	%rd23925, %rd23921, 8;
	and.b64  	%rd23926, %rd23925, 255;
	xor.b64  	%rd23927, %rd23926, %rd23924;
	mul.lo.s64 	%rd23928, %rd23927, 1099511628211;
	shr.u64 	%rd23929, %rd23921, 16;
	and.b64  	%rd23930, %rd23929, 255;
	xor.b64  	%rd23931, %rd23930, %rd23928;
	mul.lo.s64 	%rd23932, %rd23931, 1099511628211;
	shr.u64 	%rd23933, %rd23921, 24;
	and.b64  	%rd23934, %rd23933, 255;
	xor.b64  	%rd23935, %rd23934, %rd23932;
	mul.lo.s64 	%rd23936, %rd23935, 1099511628211;
	shr.u64 	%rd23937, %rd23921, 32;
	and.b64  	%rd23938, %rd23937, 255;
	xor.b64  	%rd23939, %rd23938, %rd23936;
	mul.lo.s64 	%rd23940, %rd23939, 1099511628211;
	shr.u64 	%rd23941, %rd23921, 40;
	and.b64  	%rd23942, %rd23941, 255;
	xor.b64  	%rd23943, %rd23942, %rd23940;
	mul.lo.s64 	%rd23944, %rd23943, 1099511628211;
	shr.u64 	%rd23945, %rd23921, 48;
	and.b64  	%rd23946, %rd23945, 255;
	xor.b64  	%rd23947, %rd23946, %rd23944;
	mul.lo.s64 	%rd23948, %rd23947, 1099511628211;
	shr.u64 	%rd23949, %rd23921, 56;
	xor.b64  	%rd23950, %rd23949, %rd23948;
	mul.lo.s64 	%rd29669, %rd23950, 1099511628211;
$L__BB17_633:
	setp.eq.s64 	%p1772, %rd29662, %rd29669;
	@%p1772 bra 	$L__BB17_647;
	setp.eq.s64 	%p1773, %rd3351, 0;
	mov.b64 	%rd29676, -3750763034362895579;
	@%p1773 bra 	$L__BB17_640;
	setp.eq.s64 	%p1774, %rd586, 0;
	mov.b64 	%rd29676, -3750763034362895579;
	mov.b64 	%rd29677, 0;
	@%p1774 bra 	$L__BB17_638;
	and.b64  	%rd29677, %rd3351, -2;
	add.s64 	%rd29673, %rd29657, 8;
	mov.b64 	%rd29676, -3750763034362895579;
	mov.u64 	%rd29674, %rd29677;
$L__BB17_637:
	ld.u64 	%rd23956, [%rd29673+-8];
	and.b64  	%rd23957, %rd23956, 255;
	xor.b64  	%rd23958, %rd23957, %rd29676;
	mul.lo.s64 	%rd23959, %rd23958, 1099511628211;
	shr.u64 	%rd23960, %rd23956, 8;
	and.b64  	%rd23961, %rd23960, 255;
	xor.b64  	%rd23962, %rd23961, %rd23959;
	mul.lo.s64 	%rd23963, %rd23962, 1099511628211;
	shr.u64 	%rd23964, %rd23956, 16;
	and.b64  	%rd23965, %rd23964, 255;
	xor.b64  	%rd23966, %rd23965, %rd23963;
	mul.lo.s64 	%rd23967, %rd23966, 1099511628211;
	shr.u64 	%rd23968, %rd23956, 24;
	and.b64  	%rd23969, %rd23968, 255;
	xor.b64  	%rd23970, %rd23969, %rd23967;
	mul.lo.s64 	%rd23971, %rd23970, 1099511628211;
	shr.u64 	%rd23972, %rd23956, 32;
	and.b64  	%rd23973, %rd23972, 255;
	xor.b64  	%rd23974, %rd23973, %rd23971;
	mul.lo.s64 	%rd23975, %rd23974, 1099511628211;
	shr.u64 	%rd23976, %rd23956, 40;
	and.b64  	%rd23977, %rd23976, 255;
	xor.b64  	%rd23978, %rd23977, %rd23975;
	mul.lo.s64 	%rd23979, %rd23978, 1099511628211;
	shr.u64 	%rd23980, %rd23956, 48;
	and.b64  	%rd23981, %rd23980, 255;
	xor.b64  	%rd23982, %rd23981, %rd23979;
	mul.lo.s64 	%rd23983, %rd23982, 1099511628211;
	shr.u64 	%rd23984, %rd23956, 56;
	xor.b64  	%rd23985, %rd23984, %rd23983;
	mul.lo.s64 	%rd23986, %rd23985, 1099511628211;
	ld.u64 	%rd23987, [%rd29673];
	and.b64  	%rd23988, %rd23987, 255;
	xor.b64  	%rd23989, %rd23988, %rd23986;
	mul.lo.s64 	%rd23990, %rd23989, 1099511628211;
	shr.u64 	%rd23991, %rd23987, 8;
	and.b64  	%rd23992, %rd23991, 255;
	xor.b64  	%rd23993, %rd23992, %rd23990;
	mul.lo.s64 	%rd23994, %rd23993, 1099511628211;
	shr.u64 	%rd23995, %rd23987, 16;
	and.b64  	%rd23996, %rd23995, 255;
	xor.b64  	%rd23997, %rd23996, %rd23994;
	mul.lo.s64 	%rd23998, %rd23997, 1099511628211;
	shr.u64 	%rd23999, %rd23987, 24;
	and.b64  	%rd24000, %rd23999, 255;
	xor.b64  	%rd24001, %rd24000, %rd23998;
	mul.lo.s64 	%rd24002, %rd24001, 1099511628211;
	shr.u64 	%rd24003, %rd23987, 32;
	and.b64  	%rd24004, %rd24003, 255;
	xor.b64  	%rd24005, %rd24004, %rd24002;
	mul.lo.s64 	%rd24006, %rd24005, 1099511628211;
	shr.u64 	%rd24007, %rd23987, 40;
	and.b64  	%rd24008, %rd24007, 255;
	xor.b64  	%rd24009, %rd24008, %rd24006;
	mul.lo.s64 	%rd24010, %rd24009, 1099511628211;
	shr.u64 	%rd24011, %rd23987, 48;
	and.b64  	%rd24012, %rd24011, 255;
	xor.b64  	%rd24013, %rd24012, %rd24010;
	mul.lo.s64 	%rd24014, %rd24013, 1099511628211;
	shr.u64 	%rd24015, %rd23987, 56;
	xor.b64  	%rd24016, %rd24015, %rd24014;
	mul.lo.s64 	%rd29676, %rd24016, 1099511628211;
	add.s64 	%rd29674, %rd29674, -2;
	add.s64 	%rd29673, %rd29673, 16;
	setp.ne.s64 	%p1775, %rd29674, 0;
	@%p1775 bra 	$L__BB17_637;
$L__BB17_638:
	and.b64  	%rd24017, %rd3351, 1;
	setp.eq.b64 	%p1776, %rd24017, 1;
	not.pred 	%p1777, %p1776;
	@%p1777 bra 	$L__BB17_640;
	shl.b64 	%rd24018, %rd29677, 3;
	add.s64 	%rd24019, %rd29657, %rd24018;
	ld.u64 	%rd24020, [%rd24019];
	and.b64  	%rd24021, %rd24020, 255;
	xor.b64  	%rd24022, %rd24021, %rd29676;
	mul.lo.s64 	%rd24023, %rd24022, 1099511628211;
	shr.u64 	%rd24024, %rd24020, 8;
	and.b64  	%rd24025, %rd24024, 255;
	xor.b64  	%rd24026, %rd24025, %rd24023;
	mul.lo.s64 	%rd24027, %rd24026, 1099511628211;
	shr.u64 	%rd24028, %rd24020, 16;
	and.b64  	%rd24029, %rd24028, 255;
	xor.b64  	%rd24030, %rd24029, %rd24027;
	mul.lo.s64 	%rd24031, %rd24030, 1099511628211;
	shr.u64 	%rd24032, %rd24020, 24;
	and.b64  	%rd24033, %rd24032, 255;
	xor.b64  	%rd24034, %rd24033, %rd24031;
	mul.lo.s64 	%rd24035, %rd24034, 1099511628211;
	shr.u64 	%rd24036, %rd24020, 32;
	and.b64  	%rd24037, %rd24036, 255;
	xor.b64  	%rd24038, %rd24037, %rd24035;
	mul.lo.s64 	%rd24039, %rd24038, 1099511628211;
	shr.u64 	%rd24040, %rd24020, 40;
	and.b64  	%rd24041, %rd24040, 255;
	xor.b64  	%rd24042, %rd24041, %rd24039;
	mul.lo.s64 	%rd24043, %rd24042, 1099511628211;
	shr.u64 	%rd24044, %rd24020, 48;
	and.b64  	%rd24045, %rd24044, 255;
	xor.b64  	%rd24046, %rd24045, %rd24043;
	mul.lo.s64 	%rd24047, %rd24046, 1099511628211;
	shr.u64 	%rd24048, %rd24020, 56;
	xor.b64  	%rd24049, %rd24048, %rd24047;
	mul.lo.s64 	%rd29676, %rd24049, 1099511628211;
$L__BB17_640:
	setp.eq.s64 	%p1778, %rd3351, 0;
	mov.b64 	%rd29683, -3750763034362895579;
	@%p1778 bra 	$L__BB17_646;
	setp.eq.s64 	%p1779, %rd586, 0;
	mov.b64 	%rd29683, -3750763034362895579;
	mov.b64 	%rd29684, 0;
	@%p1779 bra 	$L__BB17_644;
	and.b64  	%rd29684, %rd3351, -2;
	add.s64 	%rd29680, %rd29598, 8;
	mov.b64 	%rd29683, -3750763034362895579;
	mov.u64 	%rd29681, %rd29684;
$L__BB17_643:
	ld.u64 	%rd24055, [%rd29680+-8];
	and.b64  	%rd24056, %rd24055, 255;
	xor.b64  	%rd24057, %rd24056, %rd29683;
	mul.lo.s64 	%rd24058, %rd24057, 1099511628211;
	shr.u64 	%rd24059, %rd24055, 8;
	and.b64  	%rd24060, %rd24059, 255;
	xor.b64  	%rd24061, %rd24060, %rd24058;
	mul.lo.s64 	%rd24062, %rd24061, 1099511628211;
	shr.u64 	%rd24063, %rd24055, 16;
	and.b64  	%rd24064, %rd24063, 255;
	xor.b64  	%rd24065, %rd24064, %rd24062;
	mul.lo.s64 	%rd24066, %rd24065, 1099511628211;
	shr.u64 	%rd24067, %rd24055, 24;
	and.b64  	%rd24068, %rd24067, 255;
	xor.b64  	%rd24069, %rd24068, %rd24066;
	mul.lo.s64 	%rd24070, %rd24069, 1099511628211;
	shr.u64 	%rd24071, %rd24055, 32;
	and.b64  	%rd24072, %rd24071, 255;
	xor.b64  	%rd24073, %rd24072, %rd24070;
	mul.lo.s64 	%rd24074, %rd24073, 1099511628211;
	shr.u64 	%rd24075, %rd24055, 40;
	and.b64  	%rd24076, %rd24075, 255;
	xor.b64  	%rd24077, %rd24076, %rd24074;
	mul.lo.s64 	%rd24078, %rd24077, 1099511628211;
	shr.u64 	%rd24079, %rd24055, 48;
	and.b64  	%rd24080, %rd24079, 255;
	xor.b64  	%rd24081, %rd24080, %rd24078;
	mul.lo.s64 	%rd24082, %rd24081, 1099511628211;
	shr.u64 	%rd24083, %rd24055, 56;
	xor.b64  	%rd24084, %rd24083, %rd24082;
	mul.lo.s64 	%rd24085, %rd24084, 1099511628211;
	ld.u64 	%rd24086, [%rd29680];
	and.b64  	%rd24087, %rd24086, 255;
	xor.b64  	%rd24088, %rd24087, %rd24085;
	mul.lo.s64 	%rd24089, %rd24088, 1099511628211;
	shr.u64 	%rd24090, %rd24086, 8;
	and.b64  	%rd24091, %rd24090, 255;
	xor.b64  	%rd24092, %rd24091, %rd24089;
	mul.lo.s64 	%rd24093, %rd24092, 1099511628211;
	shr.u64 	%rd24094, %rd24086, 16;
	and.b64  	%rd24095, %rd24094, 255;
	xor.b64  	%rd24096, %rd24095, %rd24093;
	mul.lo.s64 	%rd24097, %rd24096, 1099511628211;
	shr.u64 	%rd24098, %rd24086, 24;
	and.b64  	%rd24099, %rd24098, 255;
	xor.b64  	%rd24100, %rd24099, %rd24097;
	mul.lo.s64 	%rd24101, %rd24100, 1099511628211;
	shr.u64 	%rd24102, %rd24086, 32;
	and.b64  	%rd24103, %rd24102, 255;
	xor.b64  	%rd24104, %rd24103, %rd24101;
	mul.lo.s64 	%rd24105, %rd24104, 1099511628211;
	shr.u64 	%rd24106, %rd24086, 40;
	and.b64  	%rd24107, %rd24106, 255;
	xor.b64  	%rd24108, %rd24107, %rd24105;
	mul.lo.s64 	%rd24109, %rd24108, 1099511628211;
	shr.u64 	%rd24110, %rd24086, 48;
	and.b64  	%rd24111, %rd24110, 255;
	xor.b64  	%rd24112, %rd24111, %rd24109;
	mul.lo.s64 	%rd24113, %rd24112, 1099511628211;
	shr.u64 	%rd24114, %rd24086, 56;
	xor.b64  	%rd24115, %rd24114, %rd24113;
	mul.lo.s64 	%rd29683, %rd24115, 1099511628211;
	add.s64 	%rd29681, %rd29681, -2;
	add.s64 	%rd29680, %rd29680, 16;
	setp.ne.s64 	%p1780, %rd29681, 0;
	@%p1780 bra 	$L__BB17_643;
$L__BB17_644:
	and.b64  	%rd24116, %rd3351, 1;
	setp.eq.b64 	%p1781, %rd24116, 1;
	not.pred 	%p1782, %p1781;
	@%p1782 bra 	$L__BB17_646;
	shl.b64 	%rd24117, %rd29684, 3;
	add.s64 	%rd24118, %rd29598, %rd24117;
	ld.u64 	%rd24119, [%rd24118];
	and.b64  	%rd24120, %rd24119, 255;
	xor.b64  	%rd24121, %rd24120, %rd29683;
	mul.lo.s64 	%rd24122, %rd24121, 1099511628211;
	shr.u64 	%rd24123, %rd24119, 8;
	and.b64  	%rd24124, %rd24123, 255;
	xor.b64  	%rd24125, %rd24124, %rd24122;
	mul.lo.s64 	%rd24126, %rd24125, 1099511628211;
	shr.u64 	%rd24127, %rd24119, 16;
	and.b64  	%rd24128, %rd24127, 255;
	xor.b64  	%rd24129, %rd24128, %rd24126;
	mul.lo.s64 	%rd24130, %rd24129, 1099511628211;
	shr.u64 	%rd24131, %rd24119, 24;
	and.b64  	%rd24132, %rd24131, 255;
	xor.b64  	%rd24133, %rd24132, %rd24130;
	mul.lo.s64 	%rd24134, %rd24133, 1099511628211;
	shr.u64 	%rd24135, %rd24119, 32;
	and.b64  	%rd24136, %rd24135, 255;
	xor.b64  	%rd24137, %rd24136, %rd24134;
	mul.lo.s64 	%rd24138, %rd24137, 1099511628211;
	shr.u64 	%rd24139, %rd24119, 40;
	and.b64  	%rd24140, %rd24139, 255;
	xor.b64  	%rd24141, %rd24140, %rd24138;
	mul.lo.s64 	%rd24142, %rd24141, 1099511628211;
	shr.u64 	%rd24143, %rd24119, 48;
	and.b64  	%rd24144, %rd24143, 255;
	xor.b64  	%rd24145, %rd24144, %rd24142;
	mul.lo.s64 	%rd24146, %rd24145, 1099511628211;
	shr.u64 	%rd24147, %rd24119, 56;
	xor.b64  	%rd24148, %rd24147, %rd24146;
	mul.lo.s64 	%rd29683, %rd24148, 1099511628211;
$L__BB17_646:
	setp.lt.u64 	%p1785, %rd29676, %rd29683;
	mov.pred 	%p2297, -1;
	mov.pred 	%p2296, 0;
	@%p1785 bra 	$L__BB17_681;
	bra.uni 	$L__BB17_651;
$L__BB17_647:
	setp.eq.s32 	%p1786, %r359, 0;
	@%p1786 bra 	$L__BB17_651;
	mov.b64 	%rd29687, 0;
	cvt.s64.s32 	%rd24153, %r359;
$L__BB17_649:
	shl.b64 	%rd24150, %rd29687, 3;
	add.s64 	%rd24151, %rd29657, %rd24150;
	ld.u64 	%rd990, [%rd24151];
	add.s64 	%rd24152, %rd29598, %rd24150;
	ld.u64 	%rd991, [%rd24152];
	setp.lt.u64 	%p1789, %rd990, %rd991;
	mov.pred 	%p2297, -1;
	mov.pred 	%p2296, 0;
	@%p1789 bra 	$L__BB17_681;
	setp.le.u64 	%p1790, %rd990, %rd991;
	add.s64 	%rd29687, %rd29687, 1;
	setp.lt.u64 	%p1791, %rd29687, %rd24153;
	and.pred  	%p1792, %p1790, %p1791;
	@%p1792 bra 	$L__BB17_649;
$L__BB17_651:
	setp.eq.s64 	%p1793, %rd3351, 0;
	mov.b64 	%rd29691, -3750763034362895579;
	@%p1793 bra 	$L__BB17_657;
	setp.eq.s64 	%p1794, %rd586, 0;
	mov.b64 	%rd29691, -3750763034362895579;
	mov.b64 	%rd29692, 0;
	@%p1794 bra 	$L__BB17_655;
	and.b64  	%rd29692, %rd3351, -2;
	add.s64 	%rd29688, %rd29598, 8;
	mov.b64 	%rd29691, -3750763034362895579;
	mov.u64 	%rd29689, %rd29692;
$L__BB17_654:
	ld.u64 	%rd24159, [%rd29688+-8];
	and.b64  	%rd24160, %rd24159, 255;
	xor.b64  	%rd24161, %rd24160, %rd29691;
	mul.lo.s64 	%rd24162, %rd24161, 1099511628211;
	shr.u64 	%rd24163, %rd24159, 8;
	and.b64  	%rd24164, %rd24163, 255;
	xor.b64  	%rd24165, %rd24164, %rd24162;
	mul.lo.s64 	%rd24166, %rd24165, 1099511628211;
	shr.u64 	%rd24167, %rd24159, 16;
	and.b64  	%rd24168, %rd24167, 255;
	xor.b64  	%rd24169, %rd24168, %rd24166;
	mul.lo.s64 	%rd24170, %rd24169, 1099511628211;
	shr.u64 	%rd24171, %rd24159, 24;
	and.b64  	%rd24172, %rd24171, 255;
	xor.b64  	%rd24173, %rd24172, %rd24170;
	mul.lo.s64 	%rd24174, %rd24173, 1099511628211;
	shr.u64 	%rd24175, %rd24159, 32;
	and.b64  	%rd24176, %rd24175, 255;
	xor.b64  	%rd24177, %rd24176, %rd24174;
	mul.lo.s64 	%rd24178, %rd24177, 1099511628211;
	shr.u64 	%rd24179, %rd24159, 40;
	and.b64  	%rd24180, %rd24179, 255;
	xor.b64  	%rd24181, %rd24180, %rd24178;
	mul.lo.s64 	%rd24182, %rd24181, 1099511628211;
	shr.u64 	%rd24183, %rd24159, 48;
	and.b64  	%rd24184, %rd24183, 255;
	xor.b64  	%rd24185, %rd24184, %rd24182;
	mul.lo.s64 	%rd24186, %rd24185, 1099511628211;
	shr.u64 	%rd24187, %rd24159, 56;
	xor.b64  	%rd24188, %rd24187, %rd24186;
	mul.lo.s64 	%rd24189, %rd24188, 1099511628211;
	ld.u64 	%rd24190, [%rd29688];
	and.b64  	%rd24191, %rd24190, 255;
	xor.b64  	%rd24192, %rd24191, %rd24189;
	mul.lo.s64 	%rd24193, %rd24192, 1099511628211;
	shr.u64 	%rd24194, %rd24190, 8;
	and.b64  	%rd24195, %rd24194, 255;
	xor.b64  	%rd24196, %rd24195, %rd24193;
	mul.lo.s64 	%rd24197, %rd24196, 1099511628211;
	shr.u64 	%rd24198, %rd24190, 16;
	and.b64  	%rd24199, %rd24198, 255;
	xor.b64  	%rd24200, %rd24199, %rd24197;
	mul.lo.s64 	%rd24201, %rd24200, 1099511628211;
	shr.u64 	%rd24202, %rd24190, 24;
	and.b64  	%rd24203, %rd24202, 255;
	xor.b64  	%rd24204, %rd24203, %rd24201;
	mul.lo.s64 	%rd24205, %rd24204, 1099511628211;
	shr.u64 	%rd24206, %rd24190, 32;
	and.b64  	%rd24207, %rd24206, 255;
	xor.b64  	%rd24208, %rd24207, %rd24205;
	mul.lo.s64 	%rd24209, %rd24208, 1099511628211;
	shr.u64 	%rd24210, %rd24190, 40;
	and.b64  	%rd24211, %rd24210, 255;
	xor.b64  	%rd24212, %rd24211, %rd24209;
	mul.lo.s64 	%rd24213, %rd24212, 1099511628211;
	shr.u64 	%rd24214, %rd24190, 48;
	and.b64  	%rd24215, %rd24214, 255;
	xor.b64  	%rd24216, %rd24215, %rd24213;
	mul.lo.s64 	%rd24217, %rd24216, 1099511628211;
	shr.u64 	%rd24218, %rd24190, 56;
	xor.b64  	%rd24219, %rd24218, %rd24217;
	mul.lo.s64 	%rd29691, %rd24219, 1099511628211;
	add.s64 	%rd29689, %rd29689, -2;
	add.s64 	%rd29688, %rd29688, 16;
	setp.ne.s64 	%p1795, %rd29689, 0;
	@%p1795 bra 	$L__BB17_654;
$L__BB17_655:
	and.b64  	%rd24220, %rd3351, 1;
	setp.eq.b64 	%p1796, %rd24220, 1;
	not.pred 	%p1797, %p1796;
	@%p1797 bra 	$L__BB17_657;
	shl.b64 	%rd24221, %rd29692, 3;
	add.s64 	%rd24222, %rd29598, %rd24221;
	ld.u64 	%rd24223, [%rd24222];
	and.b64  	%rd24224, %rd24223, 255;
	xor.b64  	%rd24225, %rd24224, %rd29691;
	mul.lo.s64 	%rd24226, %rd24225, 1099511628211;
	shr.u64 	%rd24227, %rd24223, 8;
	and.b64  	%rd24228, %rd24227, 255;
	xor.b64  	%rd24229, %rd24228, %rd24226;
	mul.lo.s64 	%rd24230, %rd24229, 1099511628211;
	shr.u64 	%rd24231, %rd24223, 16;
	and.b64  	%rd24232, %rd24231, 255;
	xor.b64  	%rd24233, %rd24232, %rd24230;
	mul.lo.s64 	%rd24234, %rd24233, 1099511628211;
	shr.u64 	%rd24235, %rd24223, 24;
	and.b64  	%rd24236, %rd24235, 255;
	xor.b64  	%rd24237, %rd24236, %rd24234;
	mul.lo.s64 	%rd24238, %rd24237, 1099511628211;
	shr.u64 	%rd24239, %rd24223, 32;
	and.b64  	%rd24240, %rd24239, 255;
	xor.b64  	%rd24241, %rd24240, %rd24238;
	mul.lo.s64 	%rd24242, %rd24241, 1099511628211;
	shr.u64 	%rd24243, %rd24223, 40;
	and.b64  	%rd24244, %rd24243, 255;
	xor.b64  	%rd24245, %rd24244, %rd24242;
	mul.lo.s64 	%rd24246, %rd24245, 1099511628211;
	shr.u64 	%rd24247, %rd24223, 48;
	and.b64  	%rd24248, %rd24247, 255;
	xor.b64  	%rd24249, %rd24248, %rd24246;
	mul.lo.s64 	%rd24250, %rd24249, 1099511628211;
	shr.u64 	%rd24251, %rd24223, 56;
	xor.b64  	%rd24252, %rd24251, %rd24250;
	mul.lo.s64 	%rd29691, %rd24252, 1099511628211;
$L__BB17_657:
	setp.eq.s64 	%p1798, %rd3351, 0;
	mov.b64 	%rd29698, -3750763034362895579;
	@%p1798 bra 	$L__BB17_663;
	setp.eq.s64 	%p1799, %rd586, 0;
	mov.b64 	%rd29698, -3750763034362895579;
	mov.b64 	%rd29699, 0;
	@%p1799 bra 	$L__BB17_661;
	and.b64  	%rd29699, %rd3351, -2;
	add.s64 	%rd29695, %rd29657, 8;
	mov.b64 	%rd29698, -3750763034362895579;
	mov.u64 	%rd29696, %rd29699;
$L__BB17_660:
	ld.u64 	%rd24258, [%rd29695+-8];
	and.b64  	%rd24259, %rd24258, 255;
	xor.b64  	%rd24260, %rd24259, %rd29698;
	mul.lo.s64 	%rd24261, %rd24260, 1099511628211;
	shr.u64 	%rd24262, %rd24258, 8;
	and.b64  	%rd24263, %rd24262, 255;
	xor.b64  	%rd24264, %rd24263, %rd24261;
	mul.lo.s64 	%rd24265, %rd24264, 1099511628211;
	shr.u64 	%rd24266, %rd24258, 16;
	and.b64  	%rd24267, %rd24266, 255;
	xor.b64  	%rd24268, %rd24267, %rd24265;
	mul.lo.s64 	%rd24269, %rd24268, 1099511628211;
	shr.u64 	%rd24270, %rd24258, 24;
	and.b64  	%rd24271, %rd24270, 255;
	xor.b64  	%rd24272, %rd24271, %rd24269;
	mul.lo.s64 	%rd24273, %rd24272, 1099511628211;
	shr.u64 	%rd24274, %rd24258, 32;
	and.b64  	%rd24275, %rd24274, 255;
	xor.b64  	%rd24276, %rd24275, %rd24273;
	mul.lo.s64 	%rd24277, %rd24276, 1099511628211;
	shr.u64 	%rd24278, %rd24258, 40;
	and.b64  	%rd24279, %rd24278, 255;
	xor.b64  	%rd24280, %rd24279, %rd24277;
	mul.lo.s64 	%rd24281, %rd24280, 1099511628211;
	shr.u64 	%rd24282, %rd24258, 48;
	and.b64  	%rd24283, %rd24282, 255;
	xor.b64  	%rd24284, %rd24283, %rd24281;
	mul.lo.s64 	%rd24285, %rd24284, 1099511628211;
	shr.u64 	%rd24286, %rd24258, 56;
	xor.b64  	%rd24287, %rd24286, %rd24285;
	mul.lo.s64 	%rd24288, %rd24287, 1099511628211;
	ld.u64 	%rd24289, [%rd29695];
	and.b64  	%rd24290, %rd24289, 255;
	xor.b64  	%rd24291, %rd24290, %rd24288;
	mul.lo.s64 	%rd24292, %rd24291, 1099511628211;
	shr.u64 	%rd24293, %rd24289, 8;
	and.b64  	%rd24294, %rd24293, 255;
	xor.b64  	%rd24295, %rd24294, %rd24292;
	mul.lo.s64 	%rd24296, %rd24295, 1099511628211;
	shr.u64 	%rd24297, %rd24289, 16;
	and.b64  	%rd24298, %rd24297, 255;
	xor.b64  	%rd24299, %rd24298, %rd24296;
	mul.lo.s64 	%rd24300, %rd24299, 1099511628211;
	shr.u64 	%rd24301, %rd24289, 24;
	and.b64  	%rd24302, %rd24301, 255;
	xor.b64  	%rd24303, %rd24302, %rd24300;
	mul.lo.s64 	%rd24304, %rd24303, 1099511628211;
	shr.u64 	%rd24305, %rd24289, 32;
	and.b64  	%rd24306, %rd24305, 255;
	xor.b64  	%rd24307, %rd24306, %rd24304;
	mul.lo.s64 	%rd24308, %rd24307, 1099511628211;
	shr.u64 	%rd24309, %rd24289, 40;
	and.b64  	%rd24310, %rd24309, 255;
	xor.b64  	%rd24311, %rd24310, %rd24308;
	mul.lo.s64 	%rd24312, %rd24311, 1099511628211;
	shr.u64 	%rd24313, %rd24289, 48;
	and.b64  	%rd24314, %rd24313, 255;
	xor.b64  	%rd24315, %rd24314, %rd24312;
	mul.lo.s64 	%rd24316, %rd24315, 1099511628211;
	shr.u64 	%rd24317, %rd24289, 56;
	xor.b64  	%rd24318, %rd24317, %rd24316;
	mul.lo.s64 	%rd29698, %rd24318, 1099511628211;
	add.s64 	%rd29696, %rd29696, -2;
	add.s64 	%rd29695, %rd29695, 16;
	setp.ne.s64 	%p1800, %rd29696, 0;
	@%p1800 bra 	$L__BB17_660;
$L__BB17_661:
	and.b64  	%rd24319, %rd3351, 1;
	setp.eq.b64 	%p1801, %rd24319, 1;
	not.pred 	%p1802, %p1801;
	@%p1802 bra 	$L__BB17_663;
	shl.b64 	%rd24320, %rd29699, 3;
	add.s64 	%rd24321, %rd29657, %rd24320;
	ld.u64 	%rd24322, [%rd24321];
	and.b64  	%rd24323, %rd24322, 255;
	xor.b64  	%rd24324, %rd24323, %rd29698;
	mul.lo.s64 	%rd24325, %rd24324, 1099511628211;
	shr.u64 	%rd24326, %rd24322, 8;
	and.b64  	%rd24327, %rd24326, 255;
	xor.b64  	%rd24328, %rd24327, %rd24325;
	mul.lo.s64 	%rd24329, %rd24328, 1099511628211;
	shr.u64 	%rd24330, %rd24322, 16;
	and.b64  	%rd24331, %rd24330, 255;
	xor.b64  	%rd24332, %rd24331, %rd24329;
	mul.lo.s64 	%rd24333, %rd24332, 1099511628211;
	shr.u64 	%rd24334, %rd24322, 24;
	and.b64  	%rd24335, %rd24334, 255;
	xor.b64  	%rd24336, %rd24335, %rd24333;
	mul.lo.s64 	%rd24337, %rd24336, 1099511628211;
	shr.u64 	%rd24338, %rd24322, 32;
	and.b64  	%rd24339, %rd24338, 255;
	xor.b64  	%rd24340, %rd24339, %rd24337;
	mul.lo.s64 	%rd24341, %rd24340, 1099511628211;
	shr.u64 	%rd24342, %rd24322, 40;
	and.b64  	%rd24343, %rd24342, 255;
	xor.b64  	%rd24344, %rd24343, %rd24341;
	mul.lo.s64 	%rd24345, %rd24344, 1099511628211;
	shr.u64 	%rd24346, %rd24322, 48;
	and.b64  	%rd24347, %rd24346, 255;
	xor.b64  	%rd24348, %rd24347, %rd24345;
	mul.lo.s64 	%rd24349, %rd24348, 1099511628211;
	shr.u64 	%rd24350, %rd24322, 56;
	xor.b64  	%rd24351, %rd24350, %rd24349;
	mul.lo.s64 	%rd29698, %rd24351, 1099511628211;
$L__BB17_663:
	setp.eq.s64 	%p1803, %rd29691, %rd29698;
	@%p1803 bra 	$L__BB17_677;
	setp.eq.s64 	%p1804, %rd3351, 0;
	mov.b64 	%rd29705, -3750763034362895579;
	@%p1804 bra 	$L__BB17_670;
	setp.eq.s64 	%p1805, %rd586, 0;
	mov.b64 	%rd29705, -3750763034362895579;
	mov.b64 	%rd29706, 0;
	@%p1805 bra 	$L__BB17_668;
	and.b64  	%rd29706, %rd3351, -2;
	add.s64 	%rd29702, %rd29598, 8;
	mov.b64 	%rd29705, -3750763034362895579;
	mov.u64 	%rd29703, %rd29706;
$L__BB17_667:
	ld.u64 	%rd24357, [%rd29702+-8];
	and.b64  	%rd24358, %rd24357, 255;
	xor.b64  	%rd24359, %rd24358, %rd29705;
	mul.lo.s64 	%rd24360, %rd24359, 1099511628211;
	shr.u64 	%rd24361, %rd24357, 8;
	and.b64  	%rd24362, %rd24361, 255;
	xor.b64  	%rd24363, %rd24362, %rd24360;
	mul.lo.s64 	%rd24364, %rd24363, 1099511628211;
	shr.u64 	%rd24365, %rd24357, 16;
	and.b64  	%rd24366, %rd24365, 255;
	xor.b64  	%rd24367, %rd24366, %rd24364;
	mul.lo.s64 	%rd24368, %rd24367, 1099511628211;
	shr.u64 	%rd24369, %rd24357, 24;
	and.b64  	%rd24370, %rd24369, 255;
	xor.b64  	%rd24371, %rd24370, %rd24368;
	mul.lo.s64 	%rd24372, %rd24371, 1099511628211;
	shr.u64 	%rd24373, %rd24357, 32;
	and.b64  	%rd24374, %rd24373, 255;
	xor.b64  	%rd24375, %rd24374, %rd24372;
	mul.lo.s64 	%rd24376, %rd24375, 1099511628211;
	shr.u64 	%rd24377, %rd24357, 40;
	and.b64  	%rd24378, %rd24377, 255;
	xor.b64  	%rd24379, %rd24378, %rd24376;
	mul.lo.s64 	%rd24380, %rd24379, 1099511628211;
	shr.u64 	%rd24381, %rd24357, 48;
	and.b64  	%rd24382, %rd24381, 255;
	xor.b64  	%rd24383, %rd24382, %rd24380;
	mul.lo.s64 	%rd24384, %rd24383, 1099511628211;
	shr.u64 	%rd24385, %rd24357, 56;
	xor.b64  	%rd24386, %rd24385, %rd24384;
	mul.lo.s64 	%rd24387, %rd24386, 1099511628211;
	ld.u64 	%rd24388, [%rd29702];
	and.b64  	%rd24389, %rd24388, 255;
	xor.b64  	%rd24390, %rd24389, %rd24387;
	mul.lo.s64 	%rd24391, %rd24390, 1099511628211;
	shr.u64 	%rd24392, %rd24388, 8;
	and.b64  	%rd24393, %rd24392, 255;
	xor.b64  	%rd24394, %rd24393, %rd24391;
	mul.lo.s64 	%rd24395, %rd24394, 1099511628211;
	shr.u64 	%rd24396, %rd24388, 16;
	and.b64  	%rd24397, %rd24396, 255;
	xor.b64  	%rd24398, %rd24397, %rd24395;
	mul.lo.s64 	%rd24399, %rd24398, 1099511628211;
	shr.u64 	%rd24400, %rd24388, 24;
	and.b64  	%rd24401, %rd24400, 255;
	xor.b64  	%rd24402, %rd24401, %rd24399;
	mul.lo.s64 	%rd24403, %rd24402, 1099511628211;
	shr.u64 	%rd24404, %rd24388, 32;
	and.b64  	%rd24405, %rd24404, 255;
	xor.b64  	%rd24406, %rd24405, %rd24403;
	mul.lo.s64 	%rd24407, %rd24406, 1099511628211;
	shr.u64 	%rd24408, %rd24388, 40;
	and.b64  	%rd24409, %rd24408, 255;
	xor.b64  	%rd24410, %rd24409, %rd24407;
	mul.lo.s64 	%rd24411, %rd24410, 1099511628211;
	shr.u64 	%rd24412, %rd24388, 48;
	and.b64  	%rd24413, %rd24412, 255;
	xor.b64  	%rd24414, %rd24413, %rd24411;
	mul.lo.s64 	%rd24415, %rd24414, 1099511628211;
	shr.u64 	%rd24416, %rd24388, 56;
	xor.b64  	%rd24417, %rd24416, %rd24415;
	mul.lo.s64 	%rd29705, %rd24417, 1099511628211;
	add.s64 	%rd29703, %rd29703, -2;
	add.s64 	%rd29702, %rd29702, 16;
	setp.ne.s64 	%p1806, %rd29703, 0;
	@%p1806 bra 	$L__BB17_667;
$L__BB17_668:
	and.b64  	%rd24418, %rd3351, 1;
	setp.eq.b64 	%p1807, %rd24418, 1;
	not.pred 	%p1808, %p1807;
	@%p1808 bra 	$L__BB17_670;
	shl.b64 	%rd24419, %rd29706, 3;
	add.s64 	%rd24420, %rd29598, %rd24419;
	ld.u64 	%rd24421, [%rd24420];
	and.b64  	%rd24422, %rd24421, 255;
	xor.b64  	%rd24423, %rd24422, %rd29705;
	mul.lo.s64 	%rd24424, %rd24423, 1099511628211;
	shr.u64 	%rd24425, %rd24421, 8;
	and.b64  	%rd24426, %rd24425, 255;
	xor.b64  	%rd24427, %rd24426, %rd24424;
	mul.lo.s64 	%rd24428, %rd24427, 1099511628211;
	shr.u64 	%rd24429, %rd24421, 16;
	and.b64  	%rd24430, %rd24429, 255;
	xor.b64  	%rd24431, %rd24430, %rd24428;
	mul.lo.s64 	%rd24432, %rd24431, 1099511628211;
	shr.u64 	%rd24433, %rd24421, 24;
	and.b64  	%rd24434, %rd24433, 255;
	xor.b64  	%rd24435, %rd24434, %rd24432;
	mul.lo.s64 	%rd24436, %rd24435, 1099511628211;
	shr.u64 	%rd24437, %rd24421, 32;
	and.b64  	%rd24438, %rd24437, 255;
	xor.b64  	%rd24439, %rd24438, %rd24436;
	mul.lo.s64 	%rd24440, %rd24439, 1099511628211;
	shr.u64 	%rd24441, %rd24421, 40;
	and.b64  	%rd24442, %rd24441, 255;
	xor.b64  	%rd24443, %rd24442, %rd24440;
	mul.lo.s64 	%rd24444, %rd24443, 1099511628211;
	shr.u64 	%rd24445, %rd24421, 48;
	and.b64  	%rd24446, %rd24445, 255;
	xor.b64  	%rd24447, %rd24446, %rd24444;
	mul.lo.s64 	%rd24448, %rd24447, 1099511628211;
	shr.u64 	%rd24449, %rd24421, 56;
	xor.b64  	%rd24450, %rd24449, %rd24448;
	mul.lo.s64 	%rd29705, %rd24450, 1099511628211;
$L__BB17_670:
	setp.eq.s64 	%p1809, %rd3351, 0;
	mov.b64 	%rd29712, -3750763034362895579;
	@%p1809 bra 	$L__BB17_676;
	setp.eq.s64 	%p1810, %rd586, 0;
	mov.b64 	%rd29712, -3750763034362895579;
	mov.b64 	%rd29713, 0;
	@%p1810 bra 	$L__BB17_674;
	and.b64  	%rd29713, %rd3351, -2;
	add.s64 	%rd29709, %rd29657, 8;
	mov.b64 	%rd29712, -3750763034362895579;
	mov.u64 	%rd29710, %rd29713;
$L__BB17_673:
	ld.u64 	%rd24456, [%rd29709+-8];
	and.b64  	%rd24457, %rd24456, 255;
	xor.b64  	%rd24458, %rd24457, %rd29712;
	mul.lo.s64 	%rd24459, %rd24458, 1099511628211;
	shr.u64 	%rd24460, %rd24456, 8;
	and.b64  	%rd24461, %rd24460, 255;
	xor.b64  	%rd24462, %rd24461, %rd24459;
	mul.lo.s64 	%rd24463, %rd24462, 1099511628211;
	shr.u64 	%rd24464, %rd24456, 16;
	and.b64  	%rd24465, %rd24464, 255;
	xor.b64  	%rd24466, %rd24465, %rd24463;
	mul.lo.s64 	%rd24467, %rd24466, 1099511628211;
	shr.u64 	%rd24468, %rd24456, 24;
	and.b64  	%rd24469, %rd24468, 255;
	xor.b64  	%rd24470, %rd24469, %rd24467;
	mul.lo.s64 	%rd24471, %rd24470, 1099511628211;
	shr.u64 	%rd24472, %rd24456, 32;
	and.b64  	%rd24473, %rd24472, 255;
	xor.b64  	%rd24474, %rd24473, %rd24471;
	mul.lo.s64 	%rd24475, %rd24474, 1099511628211;
	shr.u64 	%rd24476, %rd24456, 40;
	and.b64  	%rd24477, %rd24476, 255;
	xor.b64  	%rd24478, %rd24477, %rd24475;
	mul.lo.s64 	%rd24479, %rd24478, 1099511628211;
	shr.u64 	%rd24480, %rd24456, 48;
	and.b64  	%rd24481, %rd24480, 255;
	xor.b64  	%rd24482, %rd24481, %rd24479;
	mul.lo.s64 	%rd24483, %rd24482, 1099511628211;
	shr.u64 	%rd24484, %rd24456, 56;
	xor.b64  	%rd24485, %rd24484, %rd24483;
	mul.lo.s64 	%rd24486, %rd24485, 1099511628211;
	ld.u64 	%rd24487, [%rd29709];
	and.b64  	%rd24488, %rd24487, 255;
	xor.b64  	%rd24489, %rd24488, %rd24486;
	mul.lo.s64 	%rd24490, %rd24489, 1099511628211;
	shr.u64 	%rd24491, %rd24487, 8;
	and.b64  	%rd24492, %rd24491, 255;
	xor.b64  	%rd24493, %rd24492, %rd24490;
	mul.lo.s64 	%rd24494, %rd24493, 1099511628211;
	shr.u64 	%rd24495, %rd24487, 16;
	and.b64  	%rd24496, %rd24495, 255;
	xor.b64  	%rd24497, %rd24496, %rd24494;
	mul.lo.s64 	%rd24498, %rd24497, 1099511628211;
	shr.u64 	%rd24499, %rd24487, 24;
	and.b64  	%rd24500, %rd24499, 255;
	xor.b64  	%rd24501, %rd24500, %rd24498;
	mul.lo.s64 	%rd24502, %rd24501, 1099511628211;
	shr.u64 	%rd24503, %rd24487, 32;
	and.b64  	%rd24504, %rd24503, 255;
	xor.b64  	%rd24505, %rd24504, %rd24502;
	mul.lo.s64 	%rd24506, %rd24505, 1099511628211;
	shr.u64 	%rd24507, %rd24487, 40;
	and.b64  	%rd24508, %rd24507, 255;
	xor.b64  	%rd24509, %rd24508, %rd24506;
	mul.lo.s64 	%rd24510, %rd24509, 1099511628211;
	shr.u64 	%rd24511, %rd24487, 48;
	and.b64  	%rd24512, %rd24511, 255;
	xor.b64  	%rd24513, %rd24512, %rd24510;
	mul.lo.s64 	%rd24514, %rd24513, 1099511628211;
	shr.u64 	%rd24515, %rd24487, 56;
	xor.b64  	%rd24516, %rd24515, %rd24514;
	mul.lo.s64 	%rd29712, %rd24516, 1099511628211;
	add.s64 	%rd29710, %rd29710, -2;
	add.s64 	%rd29709, %rd29709, 16;
	setp.ne.s64 	%p1811, %rd29710, 0;
	@%p1811 bra 	$L__BB17_673;
$L__BB17_674:
	and.b64  	%rd24517, %rd3351, 1;
	setp.eq.b64 	%p1812, %rd24517, 1;
	not.pred 	%p1813, %p1812;
	@%p1813 bra 	$L__BB17_676;
	shl.b64 	%rd24518, %rd29713, 3;
	add.s64 	%rd24519, %rd29657, %rd24518;
	ld.u64 	%rd24520, [%rd24519];
	and.b64  	%rd24521, %rd24520, 255;
	xor.b64  	%rd24522, %rd24521, %rd29712;
	mul.lo.s64 	%rd24523, %rd24522, 1099511628211;
	shr.u64 	%rd24524, %rd24520, 8;
	and.b64  	%rd24525, %rd24524, 255;
	xor.b64  	%rd24526, %rd24525, %rd24523;
	mul.lo.s64 	%rd24527, %rd24526, 1099511628211;
	shr.u64 	%rd24528, %rd24520, 16;
	and.b64  	%rd24529, %rd24528, 255;
	xor.b64  	%rd24530, %rd24529, %rd24527;
	mul.lo.s64 	%rd24531, %rd24530, 1099511628211;
	shr.u64 	%rd24532, %rd24520, 24;
	and.b64  	%rd24533, %rd24532, 255;
	xor.b64  	%rd24534, %rd24533, %rd24531;
	mul.lo.s64 	%rd24535, %rd24534, 1099511628211;
	shr.u64 	%rd24536, %rd24520, 32;
	and.b64  	%rd24537, %rd24536, 255;
	xor.b64  	%rd24538, %rd24537, %rd24535;
	mul.lo.s64 	%rd24539, %rd24538, 1099511628211;
	shr.u64 	%rd24540, %rd24520, 40;
	and.b64  	%rd24541, %rd24540, 255;
	xor.b64  	%rd24542, %rd24541, %rd24539;
	mul.lo.s64 	%rd24543, %rd24542, 1099511628211;
	shr.u64 	%rd24544, %rd24520, 48;
	and.b64  	%rd24545, %rd24544, 255;
	xor.b64  	%rd24546, %rd24545, %rd24543;
	mul.lo.s64 	%rd24547, %rd24546, 1099511628211;
	shr.u64 	%rd24548, %rd24520, 56;
	xor.b64  	%rd24549, %rd24548, %rd24547;
	mul.lo.s64 	%rd29712, %rd24549, 1099511628211;
$L__BB17_676:
	setp.lt.u64 	%p2296, %rd29705, %rd29712;
	mov.pred 	%p2297, 0;
	bra.uni 	$L__BB17_681;
$L__BB17_677:
	setp.eq.s32 	%p1816, %r359, 0;
	mov.pred 	%p2297, 0;
	mov.pred 	%p2296, %p2297;
	@%p1816 bra 	$L__BB17_681;
	mov.b64 	%rd29716, 0;
	cvt.s64.s32 	%rd24554, %r359;
$L__BB17_679:
	shl.b64 	%rd24551, %rd29716, 3;
	add.s64 	%rd24552, %rd29598, %rd24551;
	ld.u64 	%rd1048, [%rd24552];
	add.s64 	%rd24553, %rd29657, %rd24551;
	ld.u64 	%rd1049, [%rd24553];
	setp.lt.u64 	%p1819, %rd1048, %rd1049;
	mov.pred 	%p2296, -1;
	@%p1819 bra 	$L__BB17_681;
	setp.le.u64 	%p1821, %rd1048, %rd1049;
	add.s64 	%rd29716, %rd29716, 1;
	setp.lt.u64 	%p1822, %rd29716, %rd24554;
	and.pred  	%p1823, %p1821, %p1822;
	mov.pred 	%p2296, %p2297;
	@%p1823 bra 	$L__BB17_679;
$L__BB17_681:
	add.s32 	%r969, %r1374, %r1337;
	setp.lt.s32 	%p1824, %r969, %r92;
	and.pred  	%p26, %p1824, %p2297;
	mov.u64 	%rd29717, %rd29657;
	@%p2296 bra 	$L__BB17_683;
	add.s32 	%r107, %r1337, 1;
	shl.b32 	%r970, %r1337, 3;
	mov.u32 	%r971, _ZN6thrust24THRUST_300001_SM_1000_NS8cuda_cub4core6detail5shmemE;
	add.s32 	%r972, %r971, %r970;
	ld.shared.u64 	%rd29717, [%r972+2056];
	mov.u32 	%r1337, %r107;
$L__BB17_683:
	@%p2297 bra 	$L__BB17_685;
	add.s32 	%r109, %r1374, 1;
	shl.b32 	%r973, %r1374, 3;
	mov.u32 	%r974, _ZN6thrust24THRUST_300001_SM_1000_NS8cuda_cub4core6detail5shmemE;
	add.s32 	%r975, %r974, %r973;
	ld.shared.u64 	%rd29598, [%r975+2056];
	mov.u32 	%r1374, %r109;
$L__BB17_685:
	setp.ge.s32 	%p2298, %r1337, %r89;
	setp.lt.s32 	%p1825, %r1337, %r89;
	setp.ge.s32 	%p1826, %r1374, %r91;
	and.pred  	%p2299, %p1826, %p1825;
	or.pred  	%p1827, %p2298, %p1826;
	@%p1827 bra 	$L__BB17_746;
	setp.eq.s64 	%p1828, %rd3351, 0;
	mov.b64 	%rd29722, -3750763034362895579;
	@%p1828 bra 	$L__BB17_692;
	setp.eq.s64 	%p1829, %rd586, 0;
	mov.b64 	%rd29722, -3750763034362895579;
	mov.b64 	%rd29723, 0;
	@%p1829 bra 	$L__BB17_690;
	and.b64  	%rd29723, %rd3351, -2;
	add.s64 	%rd29719, %rd29717, 8;
	mov.b64 	%rd29722, -3750763034362895579;
	mov.u64 	%rd29720, %rd29723;
$L__BB17_689:
	ld.u64 	%rd24560, [%rd29719+-8];
	and.b64  	%rd24561, %rd24560, 255;
	xor.b64  	%rd24562, %rd24561, %rd29722;
	mul.lo.s64 	%rd24563, %rd24562, 1099511628211;
	shr.u64 	%rd24564, %rd24560, 8;
	and.b64  	%rd24565, %rd24564, 255;
	xor.b64  	%rd24566, %rd24565, %rd24563;
	mul.lo.s64 	%rd24567, %rd24566, 1099511628211;
	shr.u64 	%rd24568, %rd24560, 16;
	and.b64  	%rd24569, %rd24568, 255;
	xor.b64  	%rd24570, %rd24569, %rd24567;
	mul.lo.s64 	%rd24571, %rd24570, 1099511628211;
	shr.u64 	%rd24572, %rd24560, 24;
	and.b64  	%rd24573, %rd24572, 255;
	xor.b64  	%rd24574, %rd24573, %rd24571;
	mul.lo.s64 	%rd24575, %rd24574, 1099511628211;
	shr.u64 	%rd24576, %rd24560, 32;
	and.b64  	%rd24577, %rd24576, 255;
	xor.b64  	%rd24578, %rd24577, %rd24575;
	mul.lo.s64 	%rd24579, %rd24578, 1099511628211;
	shr.u64 	%rd24580, %rd24560, 40;
	and.b64  	%rd24581, %rd24580, 255;
	xor.b64  	%rd24582, %rd24581, %rd24579;
	mul.lo.s64 	%rd24583, %rd24582, 1099511628211;
	shr.u64 	%rd24584, %rd24560, 48;
	and.b64  	%rd24585, %rd24584, 255;
	xor.b64  	%rd24586, %rd24585, %rd24583;
	mul.lo.s64 	%rd24587, %rd24586, 1099511628211;
	shr.u64 	%rd24588, %rd24560, 56;
	xor.b64  	%rd24589, %rd24588, %rd24587;
	mul.lo.s64 	%rd24590, %rd24589, 1099511628211;
	ld.u64 	%rd24591, [%rd29719];
	and.b64  	%rd24592, %rd24591, 255;
	xor.b64  	%rd24593, %rd24592, %rd24590;
	mul.lo.s64 	%rd24594, %rd24593, 1099511628211;
	shr.u64 	%rd24595, %rd24591, 8;
	and.b64  	%rd24596, %rd24595, 255;
	xor.b64  	%rd24597, %rd24596, %rd24594;
	mul.lo.s64 	%rd24598, %rd24597, 1099511628211;
	shr.u64 	%rd24599, %rd24591, 16;
	and.b64  	%rd24600, %rd24599, 255;
	xor.b64  	%rd24601, %rd24600, %rd24598;
	mul.lo.s64 	%rd24602, %rd24601, 1099511628211;
	shr.u64 	%rd24603, %rd24591, 24;
	and.b64  	%rd24604, %rd24603, 255;
	xor.b64  	%rd24605, %rd24604, %rd24602;
	mul.lo.s64 	%rd24606, %rd24605, 1099511628211;
	shr.u64 	%rd24607, %rd24591, 32;
	and.b64  	%rd24608, %rd24607, 255;
	xor.b64  	%rd24609, %rd24608, %rd24606;
	mul.lo.s64 	%rd24610, %rd24609, 1099511628211;
	shr.u64 	%rd24611, %rd24591, 40;
	and.b64  	%rd24612, %rd24611, 255;
	xor.b64  	%rd24613, %rd24612, %rd24610;
	mul.lo.s64 	%rd24614, %rd24613, 1099511628211;
	shr.u64 	%rd24615, %rd24591, 48;
	and.b64  	%rd24616, %rd24615, 255;
	xor.b64  	%rd24617, %rd24616, %rd24614;
	mul.lo.s64 	%rd24618, %rd24617, 1099511628211;
	shr.u64 	%rd24619, %rd24591, 56;
	xor.b64  	%rd24620, %rd24619, %rd24618;
	mul.lo.s64 	%rd29722, %rd24620, 1099511628211;
	add.s64 	%rd29720, %rd29720, -2;
	add.s64 	%rd29719, %rd29719, 16;
	setp.ne.s64 	%p1830, %rd29720, 0;
	@%p1830 bra 	$L__BB17_689;
$L__BB17_690:
	and.b64  	%rd24621, %rd3351, 1;
	setp.eq.b64 	%p1831, %rd24621, 1;
	not.pred 	%p1832, %p1831;
	@%p1832 bra 	$L__BB17_692;
	shl.b64 	%rd24622, %rd29723, 3;
	add.s64 	%rd24623, %rd29717, %rd24622;
	ld.u64 	%rd24624, [%rd24623];
	and.b64  	%rd24625, %rd24624, 255;
	xor.b64  	%rd24626, %rd24625, %rd29722;
	mul.lo.s64 	%rd24627, %rd24626, 1099511628211;
	shr.u64 	%rd24628, %rd24624, 8;
	and.b64  	%rd24629, %rd24628, 255;
	xor.b64  	%rd24630, %rd24629, %rd24627;
	mul.lo.s64 	%rd24631, %rd24630, 1099511628211;
	shr.u64 	%rd24632, %rd24624, 16;
	and.b64  	%rd24633, %rd24632, 255;
	xor.b64  	%rd24634, %rd24633, %rd24631;
	mul.lo.s64 	%rd24635, %rd24634, 1099511628211;
	shr.u64 	%rd24636, %rd24624, 24;
	and.b64  	%rd24637, %rd24636, 255;
	xor.b64  	%rd24638, %rd24637, %rd24635;
	mul.lo.s64 	%rd24639, %rd24638, 1099511628211;
	shr.u64 	%rd24640, %rd24624, 32;
	and.b64  	%rd24641, %rd24640, 255;
	xor.b64  	%rd24642, %rd24641, %rd24639;
	mul.lo.s64 	%rd24643, %rd24642, 1099511628211;
	shr.u64 	%rd24644, %rd24624, 40;
	and.b64  	%rd24645, %rd24644, 255;
	xor.b64  	%rd24646, %rd24645, %rd24643;
	mul.lo.s64 	%rd24647, %rd24646, 1099511628211;
	shr.u64 	%rd24648, %rd24624, 48;
	and.b64  	%rd24649, %rd24648, 255;
	xor.b64  	%rd24650, %rd24649, %rd24647;
	mul.lo.s64 	%rd24651, %rd24650, 1099511628211;
	shr.u64 	%rd24652, %rd24624, 56;
	xor.b64  	%rd24653, %rd24652, %rd24651;
	mul.lo.s64 	%rd29722, %rd24653, 1099511628211;
$L__BB17_692:
	setp.eq.s64 	%p1833, %rd3351, 0;
	mov.b64 	%rd29729, -3750763034362895579;
	@%p1833 bra 	$L__BB17_698;
	setp.eq.s64 	%p1834, %rd586, 0;
	mov.b64 	%rd29729, -3750763034362895579;
	mov.b64 	%rd29730, 0;
	@%p1834 bra 	$L__BB17_696;
	and.b64  	%rd29730, %rd3351, -2;
	add.s64 	%rd29726, %rd29598, 8;
	mov.b64 	%rd29729, -3750763034362895579;
	mov.u64 	%rd29727, %rd29730;
$L__BB17_695:
	ld.u64 	%rd24659, [%rd29726+-8];
	and.b64  	%rd24660, %rd24659, 255;
	xor.b64  	%rd24661, %rd24660, %rd29729;
	mul.lo.s64 	%rd24662, %rd24661, 1099511628211;
	shr.u64 	%rd24663, %rd24659, 8;
	and.b64  	%rd24664, %rd24663, 255;
	xor.b64  	%rd24665, %rd24664, %rd24662;
	mul.lo.s64 	%rd24666, %rd24665, 1099511628211;
	shr.u64 	%rd24667, %rd24659, 16;
	and.b64  	%rd24668, %rd24667, 255;
	xor.b64  	%rd24669, %rd24668, %rd24666;
	mul.lo.s64 	%rd24670, %rd24669, 1099511628211;
	shr.u64 	%rd24671, %rd24659, 24;
	and.b64  	%rd24672, %rd24671, 255;
	xor.b64  	%rd24673, %rd24672, %rd24670;
	mul.lo.s64 	%rd24674, %rd24673, 1099511628211;
	shr.u64 	%rd24675, %rd24659, 32;
	and.b64  	%rd24676, %rd24675, 255;
	xor.b64  	%rd24677, %rd24676, %rd24674;
	mul.lo.s64 	%rd24678, %rd24677, 1099511628211;
	shr.u64 	%rd24679, %rd24659, 40;
	and.b64  	%rd24680, %rd24679, 255;
	xor.b64  	%rd24681, %rd24680, %rd24678;
	mul.lo.s64 	%rd24682, %rd24681, 1099511628211;
	shr.u64 	%rd24683, %rd24659, 48;
	and.b64  	%rd24684, %rd24683, 255;
	xor.b64  	%rd24685, %rd24684, %rd24682;
	mul.lo.s64 	%rd24686, %rd24685, 1099511628211;
	shr.u64 	%rd24687, %rd24659, 56;
	xor.b64  	%rd24688, %rd24687, %rd24686;
	mul.lo.s64 	%rd24689, %rd24688, 1099511628211;
	ld.u64 	%rd24690, [%rd29726];
	and.b64  	%rd24691, %rd24690, 255;
	xor.b64  	%rd24692, %rd24691, %rd24689;
	mul.lo.s64 	%rd24693, %rd24692, 1099511628211;
	shr.u64 	%rd24694, %rd24690, 8;
	and.b64  	%rd24695, %rd24694, 255;
	xor.b64  	%rd24696, %rd24695, %rd24693;
	mul.lo.s64 	%rd24697, %rd24696, 1099511628211;
	shr.u64 	%rd24698, %rd24690, 16;
	and.b64  	%rd24699, %rd24698, 255;
	xor.b64  	%rd24700, %rd24699, %rd24697;
	mul.lo.s64 	%rd24701, %rd24700, 1099511628211;
	shr.u64 	%rd24702, %rd24690, 24;
	and.b64  	%rd24703, %rd24702, 255;
	xor.b64  	%rd24704, %rd24703, %rd24701;
	mul.lo.s64 	%rd24705, %rd24704, 1099511628211;
	shr.u64 	%rd24706, %rd24690, 32;
	and.b64  	%rd24707, %rd24706, 255;
	xor.b64  	%rd24708, %rd24707, %rd24705;
	mul.lo.s64 	%rd24709, %rd24708, 1099511628211;
	shr.u64 	%rd24710, %rd24690, 40;
	and.b64  	%rd24711, %rd24710, 255;
	xor.b64  	%rd24712, %rd24711, %rd24709;
	mul.lo.s64 	%rd24713, %rd24712, 1099511628211;
	shr.u64 	%rd24714, %rd24690, 48;
	and.b64  	%rd24715, %rd24714, 255;
	xor.b64  	%rd24716, %rd24715, %rd24713;
	mul.lo.s64 	%rd24717, %rd24716, 1099511628211;
	shr.u64 	%rd24718, %rd24690, 56;
	xor.b64  	%rd24719, %rd24718, %rd24717;
	mul.lo.s64 	%rd29729, %rd24719, 1099511628211;
	add.s64 	%rd29727, %rd29727, -2;
	add.s64 	%rd29726, %rd29726, 16;
	setp.ne.s64 	%p1835, %rd29727, 0;
	@%p1835 bra 	$L__BB17_695;
$L__BB17_696:
	and.b64  	%rd24720, %rd3351, 1;
	setp.eq.b64 	%p1836, %rd24720, 1;
	not.pred 	%p1837, %p1836;
	@%p1837 bra 	$L__BB17_698;
	shl.b64 	%rd24721, %rd29730, 3;
	add.s64 	%rd24722, %rd29598, %rd24721;
	ld.u64 	%rd24723, [%rd24722];
	and.b64  	%rd24724, %rd24723, 255;
	xor.b64  	%rd24725, %rd24724, %rd29729;
	mul.lo.s64 	%rd24726, %rd24725, 1099511628211;
	shr.u64 	%rd24727, %rd24723, 8;
	and.b64  	%rd24728, %rd24727, 255;
	xor.b64  	%rd24729, %rd24728, %rd24726;
	mul.lo.s64 	%rd24730, %rd24729, 1099511628211;
	shr.u64 	%rd24731, %rd24723, 16;
	and.b64  	%rd24732, %rd24731, 255;
	xor.b64  	%rd24733, %rd24732, %rd24730;
	mul.lo.s64 	%rd24734, %rd24733, 1099511628211;
	shr.u64 	%rd24735, %rd24723, 24;
	and.b64  	%rd24736, %rd24735, 255;
	xor.b64  	%rd24737, %rd24736, %rd24734;
	mul.lo.s64 	%rd24738, %rd24737, 1099511628211;
	shr.u64 	%rd24739, %rd24723, 32;
	and.b64  	%rd24740, %rd24739, 255;
	xor.b64  	%rd24741, %rd24740, %rd24738;
	mul.lo.s64 	%rd24742, %rd24741, 1099511628211;
	shr.u64 	%rd24743, %rd24723, 40;
	and.b64  	%rd24744, %rd24743, 255;
	xor.b64  	%rd24745, %rd24744, %rd24742;
	mul.lo.s64 	%rd24746, %rd24745, 1099511628211;
	shr.u64 	%rd24747, %rd24723, 48;
	and.b64  	%rd24748, %rd24747, 255;
	xor.b64  	%rd24749, %rd24748, %rd24746;
	mul.lo.s64 	%rd24750, %rd24749, 1099511628211;
	shr.u64 	%rd24751, %rd24723, 56;
	xor.b64  	%rd24752, %rd24751, %rd24750;
	mul.lo.s64 	%rd29729, %rd24752, 1099511628211;
$L__BB17_698:
	setp.eq.s64 	%p1838, %rd29722, %rd29729;
	@%p1838 bra 	$L__BB17_712;
	add.s64 	%rd1083, %rd3351, -1;
	setp.eq.s64 	%p1839, %rd3351, 0;
	mov.b64 	%rd29736, -3750763034362895579;
	@%p1839 bra 	$L__BB17_705;
	setp.eq.s64 	%p1840, %rd1083, 0;
	mov.b64 	%rd29736, -3750763034362895579;
	mov.b64 	%rd29737, 0;
	@%p1840 bra 	$L__BB17_703;
	and.b64  	%rd29737, %rd3351, -2;
	add.s64 	%rd29733, %rd29717, 8;
	mov.b64 	%rd29736, -3750763034362895579;
	mov.u64 	%rd29734, %rd29737;
$L__BB17_702:
	ld.u64 	%rd24758, [%rd29733+-8];
	and.b64  	%rd24759, %rd24758, 255;
	xor.b64  	%rd24760, %rd24759, %rd29736;
	mul.lo.s64 	%rd24761, %rd24760, 1099511628211;
	shr.u64 	%rd24762, %rd24758, 8;
	and.b64  	%rd24763, %rd24762, 255;
	xor.b64  	%rd24764, %rd24763, %rd24761;
	mul.lo.s64 	%rd24765, %rd24764, 1099511628211;
	shr.u64 	%rd24766, %rd24758, 16;
	and.b64  	%rd24767, %rd24766, 255;
	xor.b64  	%rd24768, %rd24767, %rd24765;
	mul.lo.s64 	%rd24769, %rd24768, 1099511628211;
	shr.u64 	%rd24770, %rd24758, 24;
	and.b64  	%rd24771, %rd24770, 255;
	xor.b64  	%rd24772, %rd24771, %rd24769;
	mul.lo.s64 	%rd24773, %rd24772, 1099511628211;
	shr.u64 	%rd24774, %rd24758, 32;
	and.b64  	%rd24775, %rd24774, 255;
	xor.b64  	%rd24776, %rd24775, %rd24773;
	mul.lo.s64 	%rd24777, %rd24776, 1099511628211;
	shr.u64 	%rd24778, %rd24758, 40;
	and.b64  	%rd24779, %rd24778, 255;
	xor.b64  	%rd24780, %rd24779, %rd24777;
	mul.lo.s64 	%rd24781, %rd24780, 1099511628211;
	shr.u64 	%rd24782, %rd24758, 48;
	and.b64  	%rd24783, %rd24782, 255;
	xor.b64  	%rd24784, %rd24783, %rd24781;
	mul.lo.s64 	%rd24785, %rd24784, 1099511628211;
	shr.u64 	%rd24786, %rd24758, 56;
	xor.b64  	%rd24787, %rd24786, %rd24785;
	mul.lo.s64 	%rd24788, %rd24787, 1099511628211;
	ld.u64 	%rd24789, [%rd29733];
	and.b64  	%rd24790, %rd24789, 255;
	xor.b64  	%rd24791, %rd24790, %rd24788;
	mul.lo.s64 	%rd24792, %rd24791, 1099511628211;
	shr.u64 	%rd24793, %rd24789, 8;
	and.b64  	%rd24794, %rd24793, 255;
	xor.b64  	%rd24795, %rd24794, %rd24792;
	mul.lo.s64 	%rd24796, %rd24795, 1099511628211;
	shr.u64 	%rd24797, %rd24789, 16;
	and.b64  	%rd24798, %rd24797, 255;
	xor.b64  	%rd24799, %rd24798, %rd24796;
	mul.lo.s64 	%rd24800, %rd24799, 1099511628211;
	shr.u64 	%rd24801, %rd24789, 24;
	and.b64  	%rd24802, %rd24801, 255;
	xor.b64  	%rd24803, %rd24802, %rd24800;
	mul.lo.s64 	%rd24804, %rd24803, 1099511628211;
	shr.u64 	%rd24805, %rd24789, 32;
	and.b64  	%rd24806, %rd24805, 255;
	xor.b64  	%rd24807, %rd24806, %rd24804;
	mul.lo.s64 	%rd24808, %rd24807, 1099511628211;
	shr.u64 	%rd24809, %rd24789, 40;
	and.b64  	%rd24810, %rd24809, 255;
	xor.b64  	%rd24811, %rd24810, %rd24808;
	mul.lo.s64 	%rd24812, %rd24811, 1099511628211;
	shr.u64 	%rd24813, %rd24789, 48;
	and.b64  	%rd24814, %rd24813, 255;
	xor.b64  	%rd24815, %rd24814, %rd24812;
	mul.lo.s64 	%rd24816, %rd24815, 1099511628211;
	shr.u64 	%rd24817, %rd24789, 56;
	xor.b64  	%rd24818, %rd24817, %rd24816;
	mul.lo.s64 	%rd29736, %rd24818, 1099511628211;
	add.s64 	%rd29734, %rd29734, -2;
	add.s64 	%rd29733, %rd29733, 16;
	setp.ne.s64 	%p1841, %rd29734, 0;
	@%p1841 bra 	$L__BB17_702;
$L__BB17_703:
	and.b64  	%rd24819, %rd3351, 1;
	setp.eq.b64 	%p1842, %rd24819, 1;
	not.pred 	%p1843, %p1842;
	@%p1843 bra 	$L__BB17_705;
	shl.b64 	%rd24820, %rd29737, 3;
	add.s64 	%rd24821, %rd29717, %rd24820;
	ld.u64 	%rd24822, [%rd24821];
	and.b64  	%rd24823, %rd24822, 255;
	xor.b64  	%rd24824, %rd24823, %rd29736;
	mul.lo.s64 	%rd24825, %rd24824, 1099511628211;
	shr.u64 	%rd24826, %rd24822, 8;
	and.b64  	%rd24827, %rd24826, 255;
	xor.b64  	%rd24828, %rd24827, %rd24825;
	mul.lo.s64 	%rd24829, %rd24828, 1099511628211;
	shr.u64 	%rd24830, %rd24822, 16;
	and.b64  	%rd24831, %rd24830, 255;
	xor.b64  	%rd24832, %rd24831, %rd24829;
	mul.lo.s64 	%rd24833, %rd24832, 1099511628211;
	shr.u64 	%rd24834, %rd24822, 24;
	and.b64  	%rd24835, %rd24834, 255;
	xor.b64  	%rd24836, %rd24835, %rd24833;
	mul.lo.s64 	%rd24837, %rd24836, 1099511628211;
	shr.u64 	%rd24838, %rd24822, 32;
	and.b64  	%rd24839, %rd24838, 255;
	xor.b64  	%rd24840, %rd24839, %rd24837;
	mul.lo.s64 	%rd24841, %rd24840, 1099511628211;
	shr.u64 	%rd24842, %rd24822, 40;
	and.b64  	%rd24843, %rd24842, 255;
	xor.b64  	%rd24844, %rd24843, %rd24841;
	mul.lo.s64 	%rd24845, %rd24844, 1099511628211;
	shr.u64 	%rd24846, %rd24822, 48;
	and.b64  	%rd24847, %rd24846, 255;
	xor.b64  	%rd24848, %rd24847, %rd24845;
	mul.lo.s64 	%rd24849, %rd24848, 1099511628211;
	shr.u64 	%rd24850, %rd24822, 56;
	xor.b64  	%rd24851, %rd24850, %rd24849;
	mul.lo.s64 	%rd29736, %rd24851, 1099511628211;
$L__BB17_705:
	setp.eq.s64 	%p1844, %rd3351, 0;
	mov.b64 	%rd29743, -3750763034362895579;
	@%p1844 bra 	$L__BB17_711;
	setp.eq.s64 	%p1845, %rd1083, 0;
	mov.b64 	%rd29743, -3750763034362895579;
	mov.b64 	%rd29744, 0;
	@%p1845 bra 	$L__BB17_709;
	and.b64  	%rd29744, %rd3351, -2;
	add.s64 	%rd29740, %rd29598, 8;
	mov.b64 	%rd29743, -3750763034362895579;
	mov.u64 	%rd29741, %rd29744;
$L__BB17_708:
	ld.u64 	%rd24857, [%rd29740+-8];
	and.b64  	%rd24858, %rd24857, 255;
	xor.b64  	%rd24859, %rd24858, %rd29743;
	mul.lo.s64 	%rd24860, %rd24859, 1099511628211;
	shr.u64 	%rd24861, %rd24857, 8;
	and.b64  	%rd24862, %rd24861, 255;
	xor.b64  	%rd24863, %rd24862, %rd24860;
	mul.lo.s64 	%rd24864, %rd24863, 1099511628211;
	shr.u64 	%rd24865, %rd24857, 16;
	and.b64  	%rd24866, %rd24865, 255;
	xor.b64  	%rd24867, %rd24866, %rd24864;
	mul.lo.s64 	%rd24868, %rd24867, 1099511628211;
	shr.u64 	%rd24869, %rd24857, 24;
	and.b64  	%rd24870, %rd24869, 255;
	xor.b64  	%rd24871, %rd24870, %rd24868;
	mul.lo.s64 	%rd24872, %rd24871, 1099511628211;
	shr.u64 	%rd24873, %rd24857, 32;
	and.b64  	%rd24874, %rd24873, 255;
	xor.b64  	%rd24875, %rd24874, %rd24872;
	mul.lo.s64 	%rd24876, %rd24875, 1099511628211;
	shr.u64 	%rd24877, %rd24857, 40;
	and.b64  	%rd24878, %rd24877, 255;
	xor.b64  	%rd24879, %rd24878, %rd24876;
	mul.lo.s64 	%rd24880, %rd24879, 1099511628211;
	shr.u64 	%rd24881, %rd24857, 48;
	and.b64  	%rd24882, %rd24881, 255;
	xor.b64  	%rd24883, %rd24882, %rd24880;
	mul.lo.s64 	%rd24884, %rd24883, 1099511628211;
	shr.u64 	%rd24885, %rd24857, 56;
	xor.b64  	%rd24886, %rd24885, %rd24884;
	mul.lo.s64 	%rd24887, %rd24886, 1099511628211;
	ld.u64 	%rd24888, [%rd29740];
	and.b64  	%rd24889, %rd24888, 255;
	xor.b64  	%rd24890, %rd24889, %rd24887;
	mul.lo.s64 	%rd24891, %rd24890, 1099511628211;
	shr.u64 	%rd24892, %rd24888, 8;
	and.b64  	%rd24893, %rd24892, 255;
	xor.b64  	%rd24894, %rd24893, %rd24891;
	mul.lo.s64 	%rd24895, %rd24894, 1099511628211;
	shr.u64 	%rd24896, %rd24888, 16;
	and.b64  	%rd24897, %rd24896, 255;
	xor.b64  	%rd24898, %rd24897, %rd24895;
	mul.lo.s64 	%rd24899, %rd24898, 1099511628211;
	shr.u64 	%rd24900, %rd24888, 24;
	and.b64  	%rd24901, %rd24900, 255;
	xor.b64  	%rd24902, %rd24901, %rd24899;
	mul.lo.s64 	%rd24903, %rd24902, 1099511628211;
	shr.u64 	%rd24904, %rd24888, 32;
	and.b64  	%rd24905, %rd24904, 255;
	xor.b64  	%rd24906, %rd24905, %rd24903;
	mul.lo.s64 	%rd24907, %rd24906, 1099511628211;
	shr.u64 	%rd24908, %rd24888, 40;
	and.b64  	%rd24909, %rd24908, 255;
	xor.b64  	%rd24910, %rd24909, %rd24907;
	mul.lo.s64 	%rd24911, %rd24910, 1099511628211;
	shr.u64 	%rd24912, %rd24888, 48;
	and.b64  	%rd24913, %rd24912, 255;
	xor.b64  	%rd24914, %rd24913, %rd24911;
	mul.lo.s64 	%rd24915, %rd24914, 1099511628211;
	shr.u64 	%rd24916, %rd24888, 56;
	xor.b64  	%rd24917, %rd24916, %rd24915;
	mul.lo.s64 	%rd29743, %rd24917, 1099511628211;
	add.s64 	%rd29741, %rd29741, -2;
	add.s64 	%rd29740, %rd29740, 16;
	setp.ne.s64 	%p1846, %rd29741, 0;
	@%p1846 bra 	$L__BB17_708;
$L__BB17_709:
	and.b64  	%rd24918, %rd3351, 1;
	setp.eq.b64 	%p1847, %rd24918, 1;
	not.pred 	%p1848, %p1847;
	@%p1848 bra 	$L__BB17_711;
	shl.b64 	%rd24919, %rd29744, 3;
	add.s64 	%rd24920, %rd29598, %rd24919;
	ld.u64 	%rd24921, [%rd24920];
	and.b64  	%rd24922, %rd24921, 255;
	xor.b64  	%rd24923, %rd24922, %rd29743;
	mul.lo.s64 	%rd24924, %rd24923, 1099511628211;
	shr.u64 	%rd24925, %rd24921, 8;
	and.b64  	%rd24926, %rd24925, 255;
	xor.b64  	%rd24927, %rd24926, %rd24924;
	mul.lo.s64 	%rd24928, %rd24927, 1099511628211;
	shr.u64 	%rd24929, %rd24921, 16;
	and.b64  	%rd24930, %rd24929, 255;
	xor.b64  	%rd24931, %rd24930, %rd24928;
	mul.lo.s64 	%rd24932, %rd24931, 1099511628211;
	shr.u64 	%rd24933, %rd24921, 24;
	and.b64  	%rd24934, %rd24933, 255;
	xor.b64  	%rd24935, %rd24934, %rd24932;
	mul.lo.s64 	%rd24936, %rd24935, 1099511628211;
	shr.u64 	%rd24937, %rd24921, 32;
	and.b64  	%rd24938, %rd24937, 255;
	xor.b64  	%rd24939, %rd24938, %rd24936;
	mul.lo.s64 	%rd24940, %rd24939, 1099511628211;
	shr.u64 	%rd24941, %rd24921, 40;
	and.b64  	%rd24942, %rd24941, 255;
	xor.b64  	%rd24943, %rd24942, %rd24940;
	mul.lo.s64 	%rd24944, %rd24943, 1099511628211;
	shr.u64 	%rd24945, %rd24921, 48;
	and.b64  	%rd24946, %rd24945, 255;
	xor.b64  	%rd24947, %rd24946, %rd24944;
	mul.lo.s64 	%rd24948, %rd24947, 1099511628211;
	shr.u64 	%rd24949, %rd24921, 56;
	xor.b64  	%rd24950, %rd24949, %rd24948;
	mul.lo.s64 	%rd29743, %rd24950, 1099511628211;
$L__BB17_711:
	setp.lt.u64 	%p1851, %rd29736, %rd29743;
	mov.pred 	%p2299, -1;
	mov.pred 	%p2298, 0;
	@%p1851 bra 	$L__BB17_746;
	bra.uni 	$L__BB17_716;
$L__BB17_712:
	setp.eq.s32 	%p1852, %r359, 0;
	@%p1852 bra 	$L__BB17_716;
	mov.b64 	%rd29747, 0;
	cvt.s64.s32 	%rd24955, %r359;
$L__BB17_714:
	shl.b64 	%rd24952, %rd29747, 3;
	add.s64 	%rd24953, %rd29717, %rd24952;
	ld.u64 	%rd1113, [%rd24953];
	add.s64 	%rd24954, %rd29598, %rd24952;
	ld.u64 	%rd1114, [%rd24954];
	setp.lt.u64 	%p1855, %rd1113, %rd1114;
	mov.pred 	%p2299, -1;
	mov.pred 	%p2298, 0;
	@%p1855 bra 	$L__BB17_746;
	setp.le.u64 	%p1856, %rd1113, %rd1114;
	add.s64 	%rd29747, %rd29747, 1;
	setp.lt.u64 	%p1857, %rd29747, %rd24955;
	and.pred  	%p1858, %p1856, %p1857;
	@%p1858 bra 	$L__BB17_714;
$L__BB17_716:
	add.s64 	%rd1116, %rd3351, -1;
	setp.eq.s64 	%p1859, %rd3351, 0;
	mov.b64 	%rd29751, -3750763034362895579;
	@%p1859 bra 	$L__BB17_722;
	setp.eq.s64 	%p1860, %rd1116, 0;
	mov.b64 	%rd29751, -3750763034362895579;
	mov.b64 	%rd29752, 0;
	@%p1860 bra 	$L__BB17_720;
	and.b64  	%rd29752, %rd3351, -2;
	add.s64 	%rd29748, %rd29598, 8;
	mov.b64 	%rd29751, -3750763034362895579;
	mov.u64 	%rd29749, %rd29752;
$L__BB17_719:
	ld.u64 	%rd24961, [%rd29748+-8];
	and.b64  	%rd24962, %rd24961, 255;
	xor.b64  	%rd24963, %rd24962, %rd29751;
	mul.lo.s64 	%rd24964, %rd24963, 1099511628211;
	shr.u64 	%rd24965, %rd24961, 8;
	and.b64  	%rd24966, %rd24965, 255;
	xor.b64  	%rd24967, %rd24966, %rd24964;
	mul.lo.s64 	%rd24968, %rd24967, 1099511628211;
	shr.u64 	%rd24969, %rd24961, 16;
	and.b64  	%rd24970, %rd24969, 255;
	xor.b64  	%rd24971, %rd24970, %rd24968;
	mul.lo.s64 	%rd24972, %rd24971, 1099511628211;
	shr.u64 	%rd24973, %rd24961, 24;
	and.b64  	%rd24974, %rd24973, 255;
	xor.b64  	%rd24975, %rd24974, %rd24972;
	mul.lo.s64 	%rd24976, %rd24975, 1099511628211;
	shr.u64 	%rd24977, %rd24961, 32;
	and.b64  	%rd24978, %rd24977, 255;
	xor.b64  	%rd24979, %rd24978, %rd24976;
	mul.lo.s64 	%rd24980, %rd24979, 1099511628211;
	shr.u64 	%rd24981, %rd24961, 40;
	and.b64  	%rd24982, %rd24981, 255;
	xor.b64  	%rd24983, %rd24982, %rd24980;
	mul.lo.s64 	%rd24984, %rd24983, 1099511628211;
	shr.u64 	%rd24985, %rd24961, 48;
	and.b64  	%rd24986, %rd24985, 255;
	xor.b64  	%rd24987, %rd24986, %rd24984;
	mul.lo.s64 	%rd24988, %rd24987, 1099511628211;
	shr.u64 	%rd24989, %rd24961, 56;
	xor.b64  	%rd24990, %rd24989, %rd24988;
	mul.lo.s64 	%rd24991, %rd24990, 1099511628211;
	ld.u64 	%rd24992, [%rd29748];
	and.b64  	%rd24993, %rd24992, 255;
	xor.b64  	%rd24994, %rd24993, %rd24991;
	mul.lo.s64 	%rd24995, %rd24994, 1099511628211;
	shr.u64 	%rd24996, %rd24992, 8;
	and.b64  	%rd24997, %rd24996, 255;
	xor.b64  	%rd24998, %rd24997, %rd24995;
	mul.lo.s64 	%rd24999, %rd24998, 1099511628211;
	shr.u64 	%rd25000, %rd24992, 16;
	and.b64  	%rd25001, %rd25000, 255;
	xor.b64  	%rd25002, %rd25001, %rd24999;
	mul.lo.s64 	%rd25003, %rd25002, 1099511628211;
	shr.u64 	%rd25004, %rd24992, 24;
	and.b64  	%rd25005, %rd25004, 255;
	xor.b64  	%rd25006, %rd25005, %rd25003;
	mul.lo.s64 	%rd25007, %rd25006, 1099511628211;
	shr.u64 	%rd25008, %rd24992, 32;
	and.b64  	%rd25009, %rd25008, 255;
	xor.b64  	%rd25010, %rd25009, %rd25007;
	mul.lo.s64 	%rd25011, %rd25010, 1099511628211;
	shr.u64 	%rd25012, %rd24992, 40;
	and.b64  	%rd25013, %rd25012, 255;
	xor.b64  	%rd25014, %rd25013, %rd25011;
	mul.lo.s64 	%rd25015, %rd25014, 1099511628211;
	shr.u64 	%rd25016, %rd24992, 48;
	and.b64  	%rd25017, %rd25016, 255;
	xor.b64  	%rd25018, %rd25017, %rd25015;
	mul.lo.s64 	%rd25019, %rd25018, 1099511628211;
	shr.u64 	%rd25020, %rd24992, 56;
	xor.b64  	%rd25021, %rd25020, %rd25019;
	mul.lo.s64 	%rd29751, %rd25021, 1099511628211;
	add.s64 	%rd29749, %rd29749, -2;
	add.s64 	%rd29748, %rd29748, 16;
	setp.ne.s64 	%p1861, %rd29749, 0;
	@%p1861 bra 	$L__BB17_719;
$L__BB17_720:
	and.b64  	%rd25022, %rd3351, 1;
	setp.eq.b64 	%p1862, %rd25022, 1;
	not.pred 	%p1863, %p1862;
	@%p1863 bra 	$L__BB17_722;
	shl.b64 	%rd25023, %rd29752, 3;
	add.s64 	%rd25024, %rd29598, %rd25023;
	ld.u64 	%rd25025, [%rd25024];
	and.b64  	%rd25026, %rd25025, 255;
	xor.b64  	%rd25027, %rd25026, %rd29751;
	mul.lo.s64 	%rd25028, %rd25027, 1099511628211;
	shr.u64 	%rd25029, %rd25025, 8;
	and.b64  	%rd25030, %rd25029, 255;
	xor.b64  	%rd25031, %rd25030, %rd25028;
	mul.lo.s64 	%rd25032, %rd25031, 1099511628211;
	shr.u64 	%rd25033, %rd25025, 16;
	and.b64  	%rd25034, %rd25033, 255;
	xor.b64  	%rd25035, %rd25034, %rd25032;
	mul.lo.s64 	%rd25036, %rd25035, 1099511628211;
	shr.u64 	%rd25037, %rd25025, 24;
	and.b64  	%rd25038, %rd25037, 255;
	xor.b64  	%rd25039, %rd25038, %rd25036;
	mul.lo.s64 	%rd25040, %rd25039, 1099511628211;
	shr.u64 	%rd25041, %rd25025, 32;
	and.b64  	%rd25042, %rd25041, 255;
	xor.b64  	%rd25043, %rd25042, %rd25040;
	mul.lo.s64 	%rd25044, %rd25043, 1099511628211;
	shr.u64 	%rd25045, %rd25025, 40;
	and.b64  	%rd25046, %rd25045, 255;
	xor.b64  	%rd25047, %rd25046, %rd25044;
	mul.lo.s64 	%rd25048, %rd25047, 1099511628211;
	shr.u64 	%rd25049, %rd25025, 48;
	and.b64  	%rd25050, %rd25049, 255;
	xor.b64  	%rd25051, %rd25050, %rd25048;
	mul.lo.s64 	%rd25052, %rd25051, 1099511628211;
	shr.u64 	%rd25053, %rd25025, 56;
	xor.b64  	%rd25054, %rd25053, %rd25052;
	mul.lo.s64 	%rd29751, %rd25054, 1099511628211;
$L__BB17_722:
	setp.eq.s64 	%p1864, %rd3351, 0;
	mov.b64 	%rd29758, -3750763034362895579;
	@%p1864 bra 	$L__BB17_728;
	setp.eq.s64 	%p1865, %rd1116, 0;
	mov.b64 	%rd29758, -3750763034362895579;
	mov.b64 	%rd29759, 0;
	@%p1865 bra 	$L__BB17_726;
	and.b64  	%rd29759, %rd3351, -2;
	add.s64 	%rd29755, %rd29717, 8;
	mov.b64 	%rd29758, -3750763034362895579;
	mov.u64 	%rd29756, %rd29759;
$L__BB17_725:
	ld.u64 	%rd25060, [%rd29755+-8];
	and.b64  	%rd25061, %rd25060, 255;
	xor.b64  	%rd25062, %rd25061, %rd29758;
	mul.lo.s64 	%rd25063, %rd25062, 1099511628211;
	shr.u64 	%rd25064, %rd25060, 8;
	and.b64  	%rd25065, %rd25064, 255;
	xor.b64  	%rd25066, %rd25065, %rd25063;
	mul.lo.s64 	%rd25067, %rd25066, 1099511628211;
	shr.u64 	%rd25068, %rd25060, 16;
	and.b64  	%rd25069, %rd25068, 255;
	xor.b64  	%rd25070, %rd25069, %rd25067;
	mul.lo.s64 	%rd25071, %rd25070, 1099511628211;
	shr.u64 	%rd25072, %rd25060, 24;
	and.b64  	%rd25073, %rd25072, 255;
	xor.b64  	%rd25074, %rd25073, %rd25071;
	mul.lo.s64 	%rd25075, %rd25074, 1099511628211;
	shr.u64 	%rd25076, %rd25060, 32;
	and.b64  	%rd25077, %rd25076, 255;
	xor.b64  	%rd25078, %rd25077, %rd25075;
	mul.lo.s64 	%rd25079, %rd25078, 1099511628211;
	shr.u64 	%rd25080, %rd25060, 40;
	and.b64  	%rd25081, %rd25080, 255;
	xor.b64  	%rd25082, %rd25081, %rd25079;
	mul.lo.s64 	%rd25083, %rd25082, 1099511628211;
	shr.u64 	%rd25084, %rd25060, 48;
	and.b64  	%rd25085, %rd25084, 255;
	xor.b64  	%rd25086, %rd25085, %rd25083;
	mul.lo.s64 	%rd25087, %rd25086, 1099511628211;
	shr.u64 	%rd25088, %rd25060, 56;
	xor.b64  	%rd25089, %rd25088, %rd25087;
	mul.lo.s64 	%rd25090, %rd25089, 1099511628211;
	ld.u64 	%rd25091, [%rd29755];
	and.b64  	%rd25092, %rd25091, 255;
	xor.b64  	%rd25093, %rd25092, %rd25090;
	mul.lo.s64 	%rd25094, %rd25093, 1099511628211;
	shr.u64 	%rd25095, %rd25091, 8;
	and.b64  	%rd25096, %rd25095, 255;
	xor.b64  	%rd25097, %rd25096, %rd25094;
	mul.lo.s64 	%rd25098, %rd25097, 1099511628211;
	shr.u64 	%rd25099, %rd25091, 16;
	and.b64  	%rd25100, %rd25099, 255;
	xor.b64  	%rd25101, %rd25100, %rd25098;
	mul.lo.s64 	%rd25102, %rd25101, 1099511628211;
	shr.u64 	%rd25103, %rd25091, 24;
	and.b64  	%rd25104, %rd25103, 255;
	xor.b64  	%rd25105, %rd25104, %rd25102;
	mul.lo.s64 	%rd25106, %rd25105, 1099511628211;
	shr.u64 	%rd25107, %rd25091, 32;
	and.b64  	%rd25108, %rd25107, 255;
	xor.b64  	%rd25109, %rd25108, %rd25106;
	mul.lo.s64 	%rd25110, %rd25109, 1099511628211;
	shr.u64 	%rd25111, %rd25091, 40;
	and.b64  	%rd25112, %rd25111, 255;
	xor.b64  	%rd25113, %rd25112, %rd25110;
	mul.lo.s64 	%rd25114, %rd25113, 1099511628211;
	shr.u64 	%rd25115, %rd25091, 48;
	and.b64  	%rd25116, %rd25115, 255;
	xor.b64  	%rd25117, %rd25116, %rd25114;
	mul.lo.s64 	%rd25118, %rd25117, 1099511628211;
	shr.u64 	%rd25119, %rd25091, 56;
	xor.b64  	%rd25120, %rd25119, %rd25118;
	mul.lo.s64 	%rd29758, %rd25120, 1099511628211;
	add.s64 	%rd29756, %rd29756, -2;
	add.s64 	%rd29755, %rd29755, 16;
	setp.ne.s64 	%p1866, %rd29756, 0;
	@%p1866 bra 	$L__BB17_725;
$L__BB17_726:
	and.b64  	%rd25121, %rd3351, 1;
	setp.eq.b64 	%p1867, %rd25121, 1;
	not.pred 	%p1868, %p1867;
	@%p1868 bra 	$L__BB17_728;
	shl.b64 	%rd25122, %rd29759, 3;
	add.s64 	%rd25123, %rd29717, %rd25122;
	ld.u64 	%rd25124, [%rd25123];
	and.b64  	%rd25125, %rd25124, 255;
	xor.b64  	%rd25126, %rd25125, %rd29758;
	mul.lo.s64 	%rd25127, %rd25126, 1099511628211;
	shr.u64 	%rd25128, %rd25124, 8;
	and.b64  	%rd25129, %rd25128, 255;
	xor.b64  	%rd25130, %rd25129, %rd25127;
	mul.lo.s64 	%rd25131, %rd25130, 1099511628211;
	shr.u64 	%rd25132, %rd25124, 16;
	and.b64  	%rd25133, %rd25132, 255;
	xor.b64  	%rd25134, %rd25133, %rd25131;
	mul.lo.s64 	%rd25135, %rd25134, 1099511628211;
	shr.u64 	%rd25136, %rd25124, 24;
	and.b64  	%rd25137, %rd25136, 255;
	xor.b64  	%rd25138, %rd25137, %rd25135;
	mul.lo.s64 	%rd25139, %rd25138, 1099511628211;
	shr.u64 	%rd25140, %rd25124, 32;
	and.b64  	%rd25141, %rd25140, 255;
	xor.b64  	%rd25142, %rd25141, %rd25139;
	mul.lo.s64 	%rd25143, %rd25142, 1099511628211;
	shr.u64 	%rd25144, %rd25124, 40;
	and.b64  	%rd25145, %rd25144, 255;
	xor.b64  	%rd25146, %rd25145, %rd25143;
	mul.lo.s64 	%rd25147, %rd25146, 1099511628211;
	shr.u64 	%rd25148, %rd25124, 48;
	and.b64  	%rd25149, %rd25148, 255;
	xor.b64  	%rd25150, %rd25149, %rd25147;
	mul.lo.s64 	%rd25151, %rd25150, 1099511628211;
	shr.u64 	%rd25152, %rd25124, 56;
	xor.b64  	%rd25153, %rd25152, %rd25151;
	mul.lo.s64 	%rd29758, %rd25153, 1099511628211;
$L__BB17_728:
	setp.eq.s64 	%p1869, %rd29751, %rd29758;
	@%p1869 bra 	$L__BB17_742;
	add.s64 	%rd1145, %rd3351, -1;
	setp.eq.s64 	%p1870, %rd3351, 0;
	mov.b64 	%rd29765, -3750763034362895579;
	@%p1870 bra 	$L__BB17_735;
	setp.eq.s64 	%p1871, %rd1145, 0;
	mov.b64 	%rd29765, -3750763034362895579;
	mov.b64 	%rd29766, 0;
	@%p1871 bra 	$L__BB17_733;
	and.b64  	%rd29766, %rd3351, -2;
	add.s64 	%rd29762, %rd29598, 8;
	mov.b64 	%rd29765, -3750763034362895579;
	mov.u64 	%rd29763, %rd29766;
$L__BB17_732:
	ld.u64 	%rd25159, [%rd29762+-8];
	and.b64  	%rd25160, %rd25159, 255;
	xor.b64  	%rd25161, %rd25160, %rd29765;
	mul.lo.s64 	%rd25162, %rd25161, 1099511628211;
	shr.u64 	%rd25163, %rd25159, 8;
	and.b64  	%rd25164, %rd25163, 255;
	xor.b64  	%rd25165, %rd25164, %rd25162;
	mul.lo.s64 	%rd25166, %rd25165, 1099511628211;
	shr.u64 	%rd25167, %rd25159, 16;
	and.b64  	%rd25168, %rd25167, 255;
	xor.b64  	%rd25169, %rd25168, %rd25166;
	mul.lo.s64 	%rd25170, %rd25169, 1099511628211;
	shr.u64 	%rd25171, %rd25159, 24;
	and.b64  	%rd25172, %rd25171, 255;
	xor.b64  	%rd25173, %rd25172, %rd25170;
	mul.lo.s64 	%rd25174, %rd25173, 1099511628211;
	shr.u64 	%rd25175, %rd25159, 32;
	and.b64  	%rd25176, %rd25175, 255;
	xor.b64  	%rd25177, %rd25176, %rd25174;
	mul.lo.s64 	%rd25178, %rd25177, 1099511628211;
	shr.u64 	%rd25179, %rd25159, 40;
	and.b64  	%rd25180, %rd25179, 255;
	xor.b64  	%rd25181, %rd25180, %rd25178;
	mul.lo.s64 	%rd25182, %rd25181, 1099511628211;
	shr.u64 	%rd25183, %rd25159, 48;
	and.b64  	%rd25184, %rd25183, 255;
	xor.b64  	%rd25185, %rd25184, %rd25182;
	mul.lo.s64 	%rd25186, %rd25185, 1099511628211;
	shr.u64 	%rd25187, %rd25159, 56;
	xor.b64  	%rd25188, %rd25187, %rd25186;
	mul.lo.s64 	%rd25189, %rd25188, 1099511628211;
	ld.u64 	%rd25190, [%rd29762];
	and.b64  	%rd25191, %rd25190, 255;
	xor.b64  	%rd25192, %rd25191, %rd25189;
	mul.lo.s64 	%rd25193, %rd25192, 1099511628211;
	shr.u64 	%rd25194, %rd25190, 8;
	and.b64  	%rd25195, %rd25194, 255;
	xor.b64  	%rd25196, %rd25195, %rd25193;
	mul.lo.s64 	%rd25197, %rd25196, 1099511628211;
	shr.u64 	%rd25198, %rd25190, 16;
	and.b64  	%rd25199, %rd25198, 255;
	xor.b64  	%rd25200, %rd25199, %rd25197;
	mul.lo.s64 	%rd25201, %rd25200, 1099511628211;
	shr.u64 	%rd25202, %rd25190, 24;
	and.b64  	%rd25203, %rd25202, 255;
	xor.b64  	%rd25204, %rd25203, %rd25201;
	mul.lo.s64 	%rd25205, %rd25204, 1099511628211;
	shr.u64 	%rd25206, %rd25190, 32;
	and.b64  	%rd25207, %rd25206, 255;
	xor.b64  	%rd25208, %rd25207, %rd25205;
	mul.lo.s64 	%rd25209, %rd25208, 1099511628211;
	shr.u64 	%rd25210, %rd25190, 40;
	and.b64  	%rd25211, %rd25210, 255;
	xor.b64  	%rd25212, %rd25211, %rd25209;
	mul.lo.s64 	%rd25213, %rd25212, 1099511628211;
	shr.u64 	%rd25214, %rd25190, 48;
	and.b64  	%rd25215, %rd25214, 255;
	xor.b64  	%rd25216, %rd25215, %rd25213;
	mul.lo.s64 	%rd25217, %rd25216, 1099511628211;
	shr.u64 	%rd25218, %rd25190, 56;
	xor.b64  	%rd25219, %rd25218, %rd25217;
	mul.lo.s64 	%rd29765, %rd25219, 1099511628211;
	add.s64 	%rd29763, %rd29763, -2;
	add.s64 	%rd29762, %rd29762, 16;
	setp.ne.s64 	%p1872, %rd29763, 0;
	@%p1872 bra 	$L__BB17_732;
$L__BB17_733:
	and.b64  	%rd25220, %rd3351, 1;
	setp.eq.b64 	%p1873, %rd25220, 1;
	not.pred 	%p1874, %p1873;
	@%p1874 bra 	$L__BB17_735;
	shl.b64 	%rd25221, %rd29766, 3;
	add.s64 	%rd25222, %rd29598, %rd25221;
	ld.u64 	%rd25223, [%rd25222];
	and.b64  	%rd25224, %rd25223, 255;
	xor.b64  	%rd25225, %rd25224, %rd29765;
	mul.lo.s64 	%rd25226, %rd25225, 1099511628211;
	shr.u64 	%rd25227, %rd25223, 8;
	and.b64  	%rd25228, %rd25227, 255;
	xor.b64  	%rd25229, %rd25228, %rd25226;
	mul.lo.s64 	%rd25230, %rd25229, 1099511628211;
	shr.u64 	%rd25231, %rd25223, 16;
	and.b64  	%rd25232, %rd25231, 255;
	xor.b64  	%rd25233, %rd25232, %rd25230;
	mul.lo.s64 	%rd25234, %rd25233, 1099511628211;
	shr.u64 	%rd25235, %rd25223, 24;
	and.b64  	%rd25236, %rd25235, 255;
	xor.b64  	%rd25237, %rd25236, %rd25234;
	mul.lo.s64 	%rd25238, %rd25237, 1099511628211;
	shr.u64 	%rd25239, %rd25223, 32;
	and.b64  	%rd25240, %rd25239, 255;
	xor.b64  	%rd25241, %rd25240, %rd25238;
	mul.lo.s64 	%rd25242, %rd25241, 1099511628211;
	shr.u64 	%rd25243, %rd25223, 40;
	and.b64  	%rd25244, %rd25243, 255;
	xor.b64  	%rd25245, %rd25244, %rd25242;
	mul.lo.s64 	%rd25246, %rd25245, 1099511628211;
	shr.u64 	%rd25247, %rd25223, 48;
	and.b64  	%rd25248, %rd25247, 255;
	xor.b64  	%rd25249, %rd25248, %rd25246;
	mul.lo.s64 	%rd25250, %rd25249, 1099511628211;
	shr.u64 	%rd25251, %rd25223, 56;
	xor.b64  	%rd25252, %rd25251, %rd25250;
	mul.lo.s64 	%rd29765, %rd25252, 1099511628211;
$L__BB17_735:
	setp.eq.s64 	%p1875, %rd3351, 0;
	mov.b64 	%rd29772, -3750763034362895579;
	@%p1875 bra 	$L__BB17_741;
	setp.eq.s64 	%p1876, %rd1145, 0;
	mov.b64 	%rd29772, -3750763034362895579;
	mov.b64 	%rd29773, 0;
	@%p1876 bra 	$L__BB17_739;
	and.b64  	%rd29773, %rd3351, -2;
	add.s64 	%rd29769, %rd29717, 8;
	mov.b64 	%rd29772, -3750763034362895579;
	mov.u64 	%rd29770, %rd29773;
$L__BB17_738:
	ld.u64 	%rd25258, [%rd29769+-8];
	and.b64  	%rd25259, %rd25258, 255;
	xor.b64  	%rd25260, %rd25259, %rd29772;
	mul.lo.s64 	%rd25261, %rd25260, 1099511628211;
	shr.u64 	%rd25262, %rd25258, 8;
	and.b64  	%rd25263, %rd25262, 255;
	xor.b64  	%rd25264, %rd25263, %rd25261;
	mul.lo.s64 	%rd25265, %rd25264, 1099511628211;
	shr.u64 	%rd25266, %rd25258, 16;
	and.b64  	%rd25267, %rd25266, 255;
	xor.b64  	%rd25268, %rd25267, %rd25265;
	mul.lo.s64 	%rd25269, %rd25268, 1099511628211;
	shr.u64 	%rd25270, %rd25258, 24;
	and.b64  	%rd25271, %rd25270, 255;
	xor.b64  	%rd25272, %rd25271, %rd25269;
	mul.lo.s64 	%rd25273, %rd25272, 1099511628211;
	shr.u64 	%rd25274, %rd25258, 32;
	and.b64  	%rd25275, %rd25274, 255;
	xor.b64  	%rd25276, %rd25275, %rd25273;
	mul.lo.s64 	%rd25277, %rd25276, 1099511628211;
	shr.u64 	%rd25278, %rd25258, 40;
	and.b64  	%rd25279, %rd25278, 255;
	xor.b64  	%rd25280, %rd25279, %rd25277;
	mul.lo.s64 	%rd25281, %rd25280, 1099511628211;
	shr.u64 	%rd25282, %rd25258, 48;
	and.b64  	%rd25283, %rd25282, 255;
	xor.b64  	%rd25284, %rd25283, %rd25281;
	mul.lo.s64 	%rd25285, %rd25284, 1099511628211;
	shr.u64 	%rd25286, %rd25258, 56;
	xor.b64  	%rd25287, %rd25286, %rd25285;
	mul.lo.s64 	%rd25288, %rd25287, 1099511628211;
	ld.u64 	%rd25289, [%rd29769];
	and.b64  	%rd25290, %rd25289, 255;
	xor.b64  	%rd25291, %rd25290, %rd25288;
	mul.lo.s64 	%rd25292, %rd25291, 1099511628211;
	shr.u64 	%rd25293, %rd25289, 8;
	and.b64  	%rd25294, %rd25293, 255;
	xor.b64  	%rd25295, %rd25294, %rd25292;
	mul.lo.s64 	%rd25296, %rd25295, 1099511628211;
	shr.u64 	%rd25297, %rd25289, 16;
	and.b64  	%rd25298, %rd25297, 255;
	xor.b64  	%rd25299, %rd25298, %rd25296;
	mul.lo.s64 	%rd25300, %rd25299, 1099511628211;
	shr.u64 	%rd25301, %rd25289, 24;
	and.b64  	%rd25302, %rd25301, 255;
	xor.b64  	%rd25303, %rd25302, %rd25300;
	mul.lo.s64 	%rd25304, %rd25303, 1099511628211;
	shr.u64 	%rd25305, %rd25289, 32;
	and.b64  	%rd25306, %rd25305, 255;
	xor.b64  	%rd25307, %rd25306, %rd25304;
	mul.lo.s64 	%rd25308, %rd25307, 1099511628211;
	shr.u64 	%rd25309, %rd25289, 40;
	and.b64  	%rd25310, %rd25309, 255;
	xor.b64  	%rd25311, %rd25310, %rd25308;
	mul.lo.s64 	%rd25312, %rd25311, 1099511628211;
	shr.u64 	%rd25313, %rd25289, 48;
	and.b64  	%rd25314, %rd25313, 255;
	xor.b64  	%rd25315, %rd25314, %rd25312;
	mul.lo.s64 	%rd25316, %rd25315, 1099511628211;
	shr.u64 	%rd25317, %rd25289, 56;
	xor.b64  	%rd25318, %rd25317, %rd25316;
	mul.lo.s64 	%rd29772, %rd25318, 1099511628211;
	add.s64 	%rd29770, %rd29770, -2;
	add.s64 	%rd29769, %rd29769, 16;
	setp.ne.s64 	%p1877, %rd29770, 0;
	@%p1877 bra 	$L__BB17_738;
$L__BB17_739:
	and.b64  	%rd25319, %rd3351, 1;
	setp.eq.b64 	%p1878, %rd25319, 1;
	not.pred 	%p1879, %p1878;
	@%p1879 bra 	$L__BB17_741;
	shl.b64 	%rd25320, %rd29773, 3;
	add.s64 	%rd25321, %rd29717, %rd25320;
	ld.u64 	%rd25322, [%rd25321];
	and.b64  	%rd25323, %rd25322, 255;
	xor.b64  	%rd25324, %rd25323, %rd29772;
	mul.lo.s64 	%rd25325, %rd25324, 1099511628211;
	shr.u64 	%rd25326, %rd25322, 8;
	and.b64  	%rd25327, %rd25326, 255;
	xor.b64  	%rd25328, %rd25327, %rd25325;
	mul.lo.s64 	%rd25329, %rd25328, 1099511628211;
	shr.u64 	%rd25330, %rd25322, 16;
	and.b64  	%rd25331, %rd25330, 255;
	xor.b64  	%rd25332, %rd25331, %rd25329;
	mul.lo.s64 	%rd25333, %rd25332, 1099511628211;
	shr.u64 	%rd25334, %rd25322, 24;
	and.b64  	%rd25335, %rd25334, 255;
	xor.b64  	%rd25336, %rd25335, %rd25333;
	mul.lo.s64 	%rd25337, %rd25336, 1099511628211;
	shr.u64 	%rd25338, %rd25322, 32;
	and.b64  	%rd25339, %rd25338, 255;
	xor.b64  	%rd25340, %rd25339, %rd25337;
	mul.lo.s64 	%rd25341, %rd25340, 1099511628211;
	shr.u64 	%rd25342, %rd25322, 40;
	and.b64  	%rd25343, %rd25342, 255;
	xor.b64  	%rd25344, %rd25343, %rd25341;
	mul.lo.s64 	%rd25345, %rd25344, 1099511628211;
	shr.u64 	%rd25346, %rd25322, 48;
	and.b64  	%rd25347, %rd25346, 255;
	xor.b64  	%rd25348, %rd25347, %rd25345;
	mul.lo.s64 	%rd25349, %rd25348, 1099511628211;
	shr.u64 	%rd25350, %rd25322, 56;
	xor.b64  	%rd25351, %rd25350, %rd25349;
	mul.lo.s64 	%rd29772, %rd25351, 1099511628211;
$L__BB17_741:
	setp.lt.u64 	%p2298, %rd29765, %rd29772;
	mov.pred 	%p2299, 0;
	bra.uni 	$L__BB17_746;
$L__BB17_742:
	setp.eq.s32 	%p1882, %r359, 0;
	mov.pred 	%p2299, 0;
	mov.pred 	%p2298, %p2299;
	@%p1882 bra 	$L__BB17_746;
	mov.b64 	%rd29776, 0;
	cvt.s64.s32 	%rd25356, %r359;
$L__BB17_744:
	shl.b64 	%rd25353, %rd29776, 3;
	add.s64 	%rd25354, %rd29598, %rd25353;
	ld.u64 	%rd1175, [%rd25354];
	add.s64 	%rd25355, %rd29717, %rd25353;
	ld.u64 	%rd1176, [%rd25355];
	setp.lt.u64 	%p1885, %rd1175, %rd1176;
	mov.pred 	%p2298, -1;
	@%p1885 bra 	$L__BB17_746;
	setp.le.u64 	%p1887, %rd1175, %rd1176;
	add.s64 	%rd29776, %rd29776, 1;
	setp.lt.u64 	%p1888, %rd29776, %rd25356;
	and.pred  	%p1889, %p1887, %p1888;
	mov.pred 	%p2298, %p2299;
	@%p1889 bra 	$L__BB17_744;
$L__BB17_746:
	add.s32 	%r976, %r1374, %r1337;
	setp.lt.s32 	%p1890, %r976, %r92;
	and.pred  	%p32, %p1890, %p2299;
	mov.u64 	%rd29777, %rd29717;
	@%p2298 bra 	$L__BB17_748;
	add.s32 	%r111, %r1337, 1;
	shl.b32 	%r977, %r1337, 3;
	mov.u32 	%r978, _ZN6thrust24THRUST_300001_SM_1000_NS8cuda_cub4core6detail5shmemE;
	add.s32 	%r979, %r978, %r977;
	ld.shared.u64 	%rd29777, [%r979+2056];
	mov.u32 	%r1337, %r111;
$L__BB17_748:
	@%p2299 bra 	$L__BB17_750;
	add.s32 	%r113, %r1374, 1;
	shl.b32 	%r980, %r1374, 3;
	mov.u32 	%r981, _ZN6thrust24THRUST_300001_SM_1000_NS8cuda_cub4core6detail5shmemE;
	add.s32 	%r982, %r981, %r980;
	ld.shared.u64 	%rd29598, [%r982+2056];
	mov.u32 	%r1374, %r113;
$L__BB17_750:
	setp.ge.s32 	%p2300, %r1337, %r89;
	setp.lt.s32 	%p1891, %r1337, %r89;
	setp.ge.s32 	%p1892, %r1374, %r91;
	and.pred  	%p2301, %p1892, %p1891;
	or.pred  	%p1893, %p2300, %p1892;
	@%p1893 bra 	$L__BB17_811;
	setp.eq.s64 	%p1894, %rd3351, 0;
	mov.b64 	%rd29782, -3750763034362895579;
	@%p1894 bra 	$L__BB17_757;
	setp.eq.s64 	%p1895, %rd3351, 1;
	mov.b64 	%rd29782, -3750763034362895579;
	mov.b64 	%rd29783, 0;
	@%p1895 bra 	$L__BB17_755;
	and.b64  	%rd29783, %rd3351, -2;
	add.s64 	%rd29779, %rd29777, 8;
	mov.b64 	%rd29782, -3750763034362895579;
	mov.u64 	%rd29780, %rd29783;
$L__BB17_754:
	ld.u64 	%rd25362, [%rd29779+-8];
	and.b64  	%rd25363, %rd25362, 255;
	xor.b64  	%rd25364, %rd25363, %rd29782;
	mul.lo.s64 	%rd25365, %rd25364, 1099511628211;
	shr.u64 	%rd25366, %rd25362, 8;
	and.b64  	%rd25367, %rd25366, 255;
	xor.b64  	%rd25368, %rd25367, %rd25365;
	mul.lo.s64 	%rd25369, %rd25368, 1099511628211;
	shr.u64 	%rd25370, %rd25362, 16;
	and.b64  	%rd25371, %rd25370, 255;
	xor.b64  	%rd25372, %rd25371, %rd25369;
	mul.lo.s64 	%rd25373, %rd25372, 1099511628211;
	shr.u64 	%rd25374, %rd25362, 24;
	and.b64  	%rd25375, %rd25374, 255;
	xor.b64  	%rd25376, %rd25375, %rd25373;
	mul.lo.s64 	%rd25377, %rd25376, 1099511628211;
	shr.u64 	%rd25378, %rd25362, 32;
	and.b64  	%rd25379, %rd25378, 255;
	xor.b64  	%rd25380, %rd25379, %rd25377;
	mul.lo.s64 	%rd25381, %rd25380, 1099511628211;
	shr.u64 	%rd25382, %rd25362, 40;
	and.b64  	%rd25383, %rd25382, 255;
	xor.b64  	%rd25384, %rd25383, %rd25381;
	mul.lo.s64 	%rd25385, %rd25384, 1099511628211;
	shr.u64 	%rd25386, %rd25362, 48;
	and.b64  	%rd25387, %rd25386, 255;
	xor.b64  	%rd25388, %rd25387, %rd25385;
	mul.lo.s64 	%rd25389, %rd25388, 1099511628211;
	shr.u64 	%rd25390, %rd25362, 56;
	xor.b64  	%rd25391, %rd25390, %rd25389;
	mul.lo.s64 	%rd25392, %rd25391, 1099511628211;
	ld.u64 	%rd25393, [%rd29779];
	and.b64  	%rd25394, %rd25393, 255;
	xor.b64  	%rd25395, %rd25394, %rd25392;
	mul.lo.s64 	%rd25396, %rd25395, 1099511628211;
	shr.u64 	%rd25397, %rd25393, 8;
	and.b64  	%rd25398, %rd25397, 255;
	xor.b64  	%rd25399, %rd25398, %rd25396;
	mul.lo.s64 	%rd25400, %rd25399, 1099511628211;
	shr.u64 	%rd25401, %rd25393, 16;
	and.b64  	%rd25402, %rd25401, 255;
	xor.b64  	%rd25403, %rd25402, %rd25400;
	mul.lo.s64 	%rd25404, %rd25403, 1099511628211;
	shr.u64 	%rd25405, %rd25393, 24;
	and.b64  	%rd25406, %rd25405, 255;
	xor.b64  	%rd25407, %rd25406, %rd25404;
	mul.lo.s64 	%rd25408, %rd25407, 1099511628211;
	shr.u64 	%rd25409, %rd25393, 32;
	and.b64  	%rd25410, %rd25409, 255;
	xor.b64  	%rd25411, %rd25410, %rd25408;
	mul.lo.s64 	%rd25412, %rd25411, 1099511628211;
	shr.u64 	%rd25413, %rd25393, 40;
	and.b64  	%rd25414, %rd25413, 255;
	xor.b64  	%rd25415, %rd25414, %rd25412;
	mul.lo.s64 	%rd25416, %rd25415, 1099511628211;
	shr.u64 	%rd25417, %rd25393, 48;
	and.b64  	%rd25418, %rd25417, 255;
	xor.b64  	%rd25419, %rd25418, %rd25416;
	mul.lo.s64 	%rd25420, %rd25419, 1099511628211;
	shr.u64 	%rd25421, %rd25393, 56;
	xor.b64  	%rd25422, %rd25421, %rd25420;
	mul.lo.s64 	%rd29782, %rd25422, 1099511628211;
	add.s64 	%rd29780, %rd29780, -2;
	add.s64 	%rd29779, %rd29779, 16;
	setp.ne.s64 	%p1896, %rd29780, 0;
	@%p1896 bra 	$L__BB17_754;
$L__BB17_755:
	and.b64  	%rd25423, %rd3351, 1;
	setp.eq.b64 	%p1897, %rd25423, 1;
	not.pred 	%p1898, %p1897;
	@%p1898 bra 	$L__BB17_757;
	shl.b64 	%rd25424, %rd29783, 3;
	add.s64 	%rd25425, %rd29777, %rd25424;
	ld.u64 	%rd25426, [%rd25425];
	and.b64  	%rd25427, %rd25426, 255;
	xor.b64  	%rd25428, %rd25427, %rd29782;
	mul.lo.s64 	%rd25429, %rd25428, 1099511628211;
	shr.u64 	%rd25430, %rd25426, 8;
	and.b64  	%rd25431, %rd25430, 255;
	xor.b64  	%rd25432, %rd25431, %rd25429;
	mul.lo.s64 	%rd25433, %rd25432, 1099511628211;
	shr.u64 	%rd25434, %rd25426, 16;
	and.b64  	%rd25435, %rd25434, 255;
	xor.b64  	%rd25436, %rd25435, %rd25433;
	mul.lo.s64 	%rd25437, %rd25436, 1099511628211;
	shr.u64 	%rd25438, %rd25426, 24;
	and.b64  	%rd25439, %rd25438, 255;
	xor.b64  	%rd25440, %rd25439, %rd25437;
	mul.lo.s64 	%rd25441, %rd25440, 1099511628211;
	shr.u64 	%rd25442, %rd25426, 32;
	and.b64  	%rd25443, %rd25442, 255;
	xor.b64  	%rd25444, %rd25443, %rd25441;
	mul.lo.s64 	%rd25445, %rd25444, 1099511628211;
	shr.u64 	%rd25446, %rd25426, 40;
	and.b64  	%rd25447, %rd25446, 255;
	xor.b64  	%rd25448, %rd25447, %rd25445;
	mul.lo.s64 	%rd25449, %rd25448, 1099511628211;
	shr.u64 	%rd25450, %rd25426, 48;
	and.b64  	%rd25451, %rd25450, 255;
	xor.b64  	%rd25452, %rd25451, %rd25449;
	mul.lo.s64 	%rd25453, %rd25452, 1099511628211;
	shr.u64 	%rd25454, %rd25426, 56;
	xor.b64  	%rd25455, %rd25454, %rd25453;
	mul.lo.s64 	%rd29782, %rd25455, 1099511628211;
$L__BB17_757:
	setp.eq.s64 	%p1899, %rd3351, 0;
	mov.b64 	%rd29789, -3750763034362895579;
	@%p1899 bra 	$L__BB17_763;
	setp.eq.s64 	%p1900, %rd3351, 1;
	mov.b64 	%rd29789, -3750763034362895579;
	mov.b64 	%rd29790, 0;
	@%p1900 bra 	$L__BB17_761;
	and.b64  	%rd29787, %rd3351, -2;
	add.s64 	%rd29786, %rd29598, 8;
	mov.b64 	%rd29789, -3750763034362895579;
$L__BB17_760:
	and.b64  	%rd29790, %rd3351, -2;
	ld.u64 	%rd25461, [%rd29786+-8];
	and.b64  	%rd25462, %rd25461, 255;
	xor.b64  	%rd25463, %rd25462, %rd29789;
	mul.lo.s64 	%rd25464, %rd25463, 1099511628211;
	shr.u64 	%rd25465, %rd25461, 8;
	and.b64  	%rd25466, %rd25465, 255;
	xor.b64  	%rd25467, %rd25466, %rd25464;
	mul.lo.s64 	%rd25468, %rd25467, 1099511628211;
	shr.u64 	%rd25469, %rd25461, 16;
	and.b64  	%rd25470, %rd25469, 255;
	xor.b64  	%rd25471, %rd25470, %rd25468;
	mul.lo.s64 	%rd25472, %rd25471, 1099511628211;
	shr.u64 	%rd25473, %rd25461, 24;
	and.b64  	%rd25474, %rd25473, 255;
	xor.b64  	%rd25475, %rd25474, %rd25472;
	mul.lo.s64 	%rd25476, %rd25475, 1099511628211;
	shr.u64 	%rd25477, %rd25461, 32;
	and.b64  	%rd25478, %rd25477, 255;
	xor.b64  	%rd25479, %rd25478, %rd25476;
	mul.lo.s64 	%rd25480, %rd25479, 1099511628211;
	shr.u64 	%rd25481, %rd25461, 40;
	and.b64  	%rd25482, %rd25481, 255;
	xor.b64  	%rd25483, %rd25482, %rd25480;
	mul.lo.s64 	%rd25484, %rd25483, 1099511628211;
	shr.u64 	%rd25485, %rd25461, 48;
	and.b64  	%rd25486, %rd25485, 255;
	xor.b64  	%rd25487, %rd25486, %rd25484;
	mul.lo.s64 	%rd25488, %rd25487, 1099511628211;
	shr.u64 	%rd25489, %rd25461, 56;
	xor.b64  	%rd25490, %rd25489, %rd25488;
	mul.lo.s64 	%rd25491, %rd25490, 1099511628211;
	ld.u64 	%rd25492, [%rd29786];
	and.b64  	%rd25493, %rd25492, 255;
	xor.b64  	%rd25494, %rd25493, %rd25491;
	mul.lo.s64 	%rd25495, %rd25494, 1099511628211;
	shr.u64 	%rd25496, %rd25492, 8;
	and.b64  	%rd25497, %rd25496, 255;
	xor.b64  	%rd25498, %rd25497, %rd25495;
	mul.lo.s64 	%rd25499, %rd25498, 1099511628211;
	shr.u64 	%rd25500, %rd25492, 16;
	and.b64  	%rd25501, %rd25500, 255;
	xor.b64  	%rd25502, %rd25501, %rd25499;
	mul.lo.s64 	%rd25503, %rd25502, 1099511628211;
	shr.u64 	%rd25504, %rd25492, 24;
	and.b64  	%rd25505, %rd25504, 255;
	xor.b64  	%rd25506, %rd25505, %rd25503;
	mul.lo.s64 	%rd25507, %rd25506, 1099511628211;
	shr.u64 	%rd25508, %rd25492, 32;
	and.b64  	%rd25509, %rd25508, 255;
	xor.b64  	%rd25510, %rd25509, %rd25507;
	mul.lo.s64 	%rd25511, %rd25510, 1099511628211;
	shr.u64 	%rd25512, %rd25492, 40;
	and.b64  	%rd25513, %rd25512, 255;
	xor.b64  	%rd25514, %rd25513, %rd25511;
	mul.lo.s64 	%rd25515, %rd25514, 1099511628211;
	shr.u64 	%rd25516, %rd25492, 48;
	and.b64  	%rd25517, %rd25516, 255;
	xor.b64  	%rd25518, %rd25517, %rd25515;
	mul.lo.s64 	%rd25519, %rd25518, 1099511628211;
	shr.u64 	%rd25520, %rd25492, 56;
	xor.b64  	%rd25521, %rd25520, %rd25519;
	mul.lo.s64 	%rd29789, %rd25521, 1099511628211;
	add.s64 	%rd29787, %rd29787, -2;
	add.s64 	%rd29786, %rd29786, 16;
	setp.ne.s64 	%p1901, %rd29787, 0;
	@%p1901 bra 	$L__BB17_760;
$L__BB17_761:
	and.b64  	%rd25522, %rd3351, 1;
	setp.eq.b64 	%p1902, %rd25522, 1;
	not.pred 	%p1903, %p1902;
	@%p1903 bra 	$L__BB17_763;
	shl.b64 	%rd25523, %rd29790, 3;
	add.s64 	%rd25524, %rd29598, %rd25523;
	ld.u64 	%rd25525, [%rd25524];
	and.b64  	%rd25526, %rd25525, 255;
	xor.b64  	%rd25527, %rd25526, %rd29789;
	mul.lo.s64 	%rd25528, %rd25527, 1099511628211;
	shr.u64 	%rd25529, %rd25525, 8;
	and.b64  	%rd25530, %rd25529, 255;
	xor.b64  	%rd25531, %rd25530, %rd25528;
	mul.lo.s64 	%rd25532, %rd25531, 1099511628211;
	shr.u64 	%rd25533, %rd25525, 16;
	and.b64  	%rd25534, %rd25533, 255;
	xor.b64  	%rd25535, %rd25534, %rd25532;
	mul.lo.s64 	%rd25536, %rd25535, 1099511628211;
	shr.u64 	%rd25537, %rd25525, 24;
	and.b64  	%rd25538, %rd25537, 255;
	xor.b64  	%rd25539, %rd25538, %rd25536;
	mul.lo.s64 	%rd25540, %rd25539, 1099511628211;
	shr.u64 	%rd25541, %rd25525, 32;
	and.b64  	%rd25542, %rd25541, 255;
	xor.b64  	%rd25543, %rd25542, %rd25540;
	mul.lo.s64 	%rd25544, %rd25543, 1099511628211;
	shr.u64 	%rd25545, %rd25525, 40;
	and.b64  	%rd25546, %rd25545, 255;
	xor.b64  	%rd25547, %rd25546, %rd25544;
	mul.lo.s64 	%rd25548, %rd25547, 1099511628211;
	shr.u64 	%rd25549, %rd25525, 48;
	and.b64  	%rd25550, %rd25549, 255;
	xor.b64  	%rd25551, %rd25550, %rd25548;
	mul.lo.s64 	%rd25552, %rd25551, 1099511628211;
	shr.u64 	%rd25553, %rd25525, 56;
	xor.b64  	%rd25554, %rd25553, %rd25552;
	mul.lo.s64 	%rd29789, %rd25554, 1099511628211;
$L__BB17_763:
	setp.eq.s64 	%p1904, %rd29782, %rd29789;
	@%p1904 bra 	$L__BB17_777;
	setp.eq.s64 	%p1905, %rd3351, 0;
	mov.b64 	%rd29796, -3750763034362895579;
	@%p1905 bra 	$L__BB17_770;
	setp.eq.s64 	%p1906, %rd3351, 1;
	mov.b64 	%rd29796, -3750763034362895579;
	mov.b64 	%rd29797, 0;
	@%p1906 bra 	$L__BB17_768;
	and.b64  	%rd29797, %rd3351, -2;
	add.s64 	%rd29793, %rd29777, 8;
	mov.b64 	%rd29796, -3750763034362895579;
	mov.u64 	%rd29794, %rd29797;
$L__BB17_767:
	ld.u64 	%rd25560, [%rd29793+-8];
	and.b64  	%rd25561, %rd25560, 255;
	xor.b64  	%rd25562, %rd25561, %rd29796;
	mul.lo.s64 	%rd25563, %rd25562, 1099511628211;
	shr.u64 	%rd25564, %rd25560, 8;
	and.b64  	%rd25565, %rd25564, 255;
	xor.b64  	%rd25566, %rd25565, %rd25563;
	mul.lo.s64 	%rd25567, %rd25566, 1099511628211;
	shr.u64 	%rd25568, %rd25560, 16;
	and.b64  	%rd25569, %rd25568, 255;
	xor.b64  	%rd25570, %rd25569, %rd25567;
	mul.lo.s64 	%rd25571, %rd25570, 1099511628211;
	shr.u64 	%rd25572, %rd25560, 24;
	and.b64  	%rd25573, %rd25572, 255;
	xor.b64  	%rd25574, %rd25573, %rd25571;
	mul.lo.s64 	%rd25575, %rd25574, 1099511628211;
	shr.u64 	%rd25576, %rd25560, 32;
	and.b64  	%rd25577, %rd25576, 255;
	xor.b64  	%rd25578, %rd25577, %rd25575;
	mul.lo.s64 	%rd25579, %rd25578, 1099511628211;
	shr.u64 	%rd25580, %rd25560, 40;
	and.b64  	%rd25581, %rd25580, 255;
	xor.b64  	%rd25582, %rd25581, %rd25579;
	mul.lo.s64 	%rd25583, %rd25582, 1099511628211;
	shr.u64 	%rd25584, %rd25560, 48;
	and.b64  	%rd25585, %rd25584, 255;
	xor.b64  	%rd25586, %rd25585, %rd25583;
	mul.lo.s64 	%rd25587, %rd25586, 1099511628211;
	shr.u64 	%rd25588, %rd25560, 56;
	xor.b64  	%rd25589, %rd25588, %rd25587;
	mul.lo.s64 	%rd25590, %rd25589, 1099511628211;
	ld.u64 	%rd25591, [%rd29793];
	and.b64  	%rd25592, %rd25591, 255;
	xor.b64  	%rd25593, %rd25592, %rd25590;
	mul.lo.s64 	%rd25594, %rd25593, 1099511628211;
	shr.u64 	%rd25595, %rd25591, 8;
	and.b64  	%rd25596, %rd25595, 255;
	xor.b64  	%rd25597, %rd25596, %rd25594;
	mul.lo.s64 	%rd25598, %rd25597, 1099511628211;
	shr.u64 	%rd25599, %rd25591, 16;
	and.b64  	%rd25600, %rd25599, 255;
	xor.b64  	%rd25601, %rd25600, %rd25598;
	mul.lo.s64 	%rd25602, %rd25601, 1099511628211;
	shr.u64 	%rd25603, %rd25591, 24;
	and.b64  	%rd25604, %rd25603, 255;
	xor.b64  	%rd25605, %rd25604, %rd25602;
	mul.lo.s64 	%rd25606, %rd25605, 1099511628211;
	shr.u64 	%rd25607, %rd25591, 32;
	and.b64  	%rd25608, %rd25607, 255;
	xor.b64  	%rd25609, %rd25608, %rd25606;
	mul.lo.s64 	%rd25610, %rd25609, 1099511628211;
	shr.u64 	%rd25611, %rd25591, 40;
	and.b64  	%rd25612, %rd25611, 255;
	xor.b64  	%rd25613, %rd25612, %rd25610;
	mul.lo.s64 	%rd25614, %rd25613, 1099511628211;
	shr.u64 	%rd25615, %rd25591, 48;
	and.b64  	%rd25616, %rd25615, 255;
	xor.b64  	%rd25617, %rd25616, %rd25614;
	mul.lo.s64 	%rd25618, %rd25617, 1099511628211;
	shr.u64 	%rd25619, %rd25591, 56;
	xor.b64  	%rd25620, %rd25619, %rd25618;
	mul.lo.s64 	%rd29796, %rd25620, 1099511628211;
	add.s64 	%rd29794, %rd29794, -2;
	add.s64 	%rd29793, %rd29793, 16;
	setp.ne.s64 	%p1907, %rd29794, 0;
	@%p1907 bra 	$L__BB17_767;
$L__BB17_768:
	and.b64  	%rd25621, %rd3351, 1;
	setp.eq.b64 	%p1908, %rd25621, 1;
	not.pred 	%p1909, %p1908;
	@%p1909 bra 	$L__BB17_770;
	shl.b64 	%rd25622, %rd29797, 3;
	add.s64 	%rd25623, %rd29777, %rd25622;
	ld.u64 	%rd25624, [%rd25623];
	and.b64  	%rd25625, %rd25624, 255;
	xor.b64  	%rd25626, %rd25625, %rd29796;
	mul.lo.s64 	%rd25627, %rd25626, 1099511628211;
	shr.u64 	%rd25628, %rd25624, 8;
	and.b64  	%rd25629, %rd25628, 255;
	xor.b64  	%rd25630, %rd25629, %rd25627;
	mul.lo.s64 	%rd25631, %rd25630, 1099511628211;
	shr.u64 	%rd25632, %rd25624, 16;
	and.b64  	%rd25633, %rd25632, 255;
	xor.b64  	%rd25634, %rd25633, %rd25631;
	mul.lo.s64 	%rd25635, %rd25634, 1099511628211;
	shr.u64 	%rd25636, %rd25624, 24;
	and.b64  	%rd25637, %rd25636, 255;
	xor.b64  	%rd25638, %rd25637, %rd25635;
	mul.lo.s64 	%rd25639, %rd25638, 1099511628211;
	shr.u64 	%rd25640, %rd25624, 32;
	and.b64  	%rd25641, %rd25640, 255;
	xor.b64  	%rd25642, %rd25641, %rd25639;
	mul.lo.s64 	%rd25643, %rd25642, 1099511628211;
	shr.u64 	%rd25644, %rd25624, 40;
	and.b64  	%rd25645, %rd25644, 255;
	xor.b64  	%rd25646, %rd25645, %rd25643;
	mul.lo.s64 	%rd25647, %rd25646, 1099511628211;
	shr.u64 	%rd25648, %rd25624, 48;
	and.b64  	%rd25649, %rd25648, 255;
	xor.b64  	%rd25650, %rd25649, %rd25647;
	mul.lo.s64 	%rd25651, %rd25650, 1099511628211;
	shr.u64 	%rd25652, %rd25624, 56;
	xor.b64  	%rd25653, %rd25652, %rd25651;
	mul.lo.s64 	%rd29796, %rd25653, 1099511628211;
$L__BB17_770:
	setp.eq.s64 	%p1910, %rd3351, 0;
	mov.b64 	%rd29803, -3750763034362895579;
	@%p1910 bra 	$L__BB17_776;
	setp.eq.s64 	%p1911, %rd3351, 1;
	mov.b64 	%rd29803, -3750763034362895579;
	mov.b64 	%rd29804, 0;
	@%p1911 bra 	$L__BB17_774;
	and.b64  	%rd29801, %rd3351, -2;
	add.s64 	%rd29800, %rd29598, 8;
	mov.b64 	%rd29803, -3750763034362895579;
$L__BB17_773:
	and.b64  	%rd29804, %rd3351, -2;
	ld.u64 	%rd25659, [%rd29800+-8];
	and.b64  	%rd25660, %rd25659, 255;
	xor.b64  	%rd25661, %rd25660, %rd29803;
	mul.lo.s64 	%rd25662, %rd25661, 1099511628211;
	shr.u64 	%rd25663, %rd25659, 8;
	and.b64  	%rd25664, %rd25663, 255;
	xor.b64  	%rd25665, %rd25664, %rd25662;
	mul.lo.s64 	%rd25666, %rd25665, 1099511628211;
	shr.u64 	%rd25667, %rd25659, 16;
	and.b64  	%rd25668, %rd25667, 255;
	xor.b64  	%rd25669, %rd25668, %rd25666;
	mul.lo.s64 	%rd25670, %rd25669, 1099511628211;
	shr.u64 	%rd25671, %rd25659, 24;
	and.b64  	%rd25672, %rd25671, 255;
	xor.b64  	%rd25673, %rd25672, %rd25670;
	mul.lo.s64 	%rd25674, %rd25673, 1099511628211;
	shr.u64 	%rd25675, %rd25659, 32;
	and.b64  	%rd25676, %rd25675, 255;
	xor.b64  	%rd25677, %rd25676, %rd25674;
	mul.lo.s64 	%rd25678, %rd25677, 1099511628211;
	shr.u64 	%rd25679, %rd25659, 40;
	and.b64  	%rd25680, %rd25679, 255;
	xor.b64  	%rd25681, %rd25680, %rd25678;
	mul.lo.s64 	%rd25682, %rd25681, 1099511628211;
	shr.u64 	%rd25683, %rd25659, 48;
	and.b64  	%rd25684, %rd25683, 255;
	xor.b64  	%rd25685, %rd25684, %rd25682;
	mul.lo.s64 	%rd25686, %rd25685, 1099511628211;
	shr.u64 	%rd25687, %rd25659, 56;
	xor.b64  	%rd25688, %rd25687, %rd25686;
	mul.lo.s64 	%rd25689, %rd25688, 1099511628211;
	ld.u64 	%rd25690, [%rd29800];
	and.b64  	%rd25691, %rd25690, 255;
	xor.b64  	%rd25692, %rd25691, %rd25689;
	mul.lo.s64 	%rd25693, %rd25692, 1099511628211;
	shr.u64 	%rd25694, %rd25690, 8;
	and.b64  	%rd25695, %rd25694, 255;
	xor.b64  	%rd25696, %rd25695, %rd25693;
	mul.lo.s64 	%rd25697, %rd25696, 1099511628211;
	shr.u64 	%rd25698, %rd25690, 16;
	and.b64  	%rd25699, %rd25698, 255;
	xor.b64  	%rd25700, %rd25699, %rd25697;
	mul.lo.s64 	%rd25701, %rd25700, 1099511628211;
	shr.u64 	%rd25702, %rd25690, 24;
	and.b64  	%rd25703, %rd25702, 255;
	xor.b64  	%rd25704, %rd25703, %rd25701;
	mul.lo.s64 	%rd25705, %rd25704, 1099511628211;
	shr.u64 	%rd25706, %rd25690, 32;
	and.b64  	%rd25707, %rd25706, 255;
	xor.b64  	%rd25708, %rd25707, %rd25705;
	mul.lo.s64 	%rd25709, %rd25708, 1099511628211;
	shr.u64 	%rd25710, %rd25690, 40;
	and.b64  	%rd25711, %rd25710, 255;
	xor.b64  	%rd25712, %rd25711, %rd25709;
	mul.lo.s64 	%rd25713, %rd25712, 1099511628211;
	shr.u64 	%rd25714, %rd25690, 48;
	and.b64  	%rd25715, %rd25714, 255;
	xor.b64  	%rd25716, %rd25715, %rd25713;
	mul.lo.s64 	%rd25717, %rd25716, 1099511628211;
	shr.u64 	%rd25718, %rd25690, 56;
	xor.b64  	%rd25719, %rd25718, %rd25717;
	mul.lo.s64 	%rd29803, %rd25719, 1099511628211;
	add.s64 	%rd29801, %rd29801, -2;
	add.s64 	%rd29800, %rd29800, 16;
	setp.ne.s64 	%p1912, %rd29801, 0;
	@%p1912 bra 	$L__BB17_773;
$L__BB17_774:
	and.b64  	%rd25720, %rd3351, 1;
	setp.eq.b64 	%p1913, %rd25720, 1;
	not.pred 	%p1914, %p1913;
	@%p1914 bra 	$L__BB17_776;
	shl.b64 	%rd25721, %rd29804, 3;
	add.s64 	%rd25722, %rd29598, %rd25721;
	ld.u64 	%rd25723, [%rd25722];
	and.b64  	%rd25724, %rd25723, 255;
	xor.b64  	%rd25725, %rd25724, %rd29803;
	mul.lo.s64 	%rd25726, %rd25725, 1099511628211;
	shr.u64 	%rd25727, %rd25723, 8;
	and.b64  	%rd25728, %rd25727, 255;
	xor.b64  	%rd25729, %rd25728, %rd25726;
	mul.lo.s64 	%rd25730, %rd25729, 1099511628211;
	shr.u64 	%rd25731, %rd25723, 16;
	and.b64  	%rd25732, %rd25731, 255;
	xor.b64  	%rd25733, %rd25732, %rd25730;
	mul.lo.s64 	%rd25734, %rd25733, 1099511628211;
	shr.u64 	%rd25735, %rd25723, 24;
	and.b64  	%rd25736, %rd25735, 255;
	xor.b64  	%rd25737, %rd25736, %rd25734;
	mul.lo.s64 	%rd25738, %rd25737, 1099511628211;
	shr.u64 	%rd25739, %rd25723, 32;
	and.b64  	%rd25740, %rd25739, 255;
	xor.b64  	%rd25741, %rd25740, %rd25738;
	mul.lo.s64 	%rd25742, %rd25741, 1099511628211;
	shr.u64 	%rd25743, %rd25723, 40;
	and.b64  	%rd25744, %rd25743, 255;
	xor.b64  	%rd25745, %rd25744, %rd25742;
	mul.lo.s64 	%rd25746, %rd25745, 1099511628211;
	shr.u64 	%rd25747, %rd25723, 48;
	and.b64  	%rd25748, %rd25747, 255;
	xor.b64  	%rd25749, %rd25748, %rd25746;
	mul.lo.s64 	%rd25750, %rd25749, 1099511628211;
	shr.u64 	%rd25751, %rd25723, 56;
	xor.b64  	%rd25752, %rd25751, %rd25750;
	mul.lo.s64 	%rd29803, %rd25752, 1099511628211;
$L__BB17_776:
	setp.lt.u64 	%p1917, %rd29796, %rd29803;
	mov.pred 	%p2301, -1;
	mov.pred 	%p2300, 0;
	@%p1917 bra 	$L__BB17_811;
	bra.uni 	$L__BB17_781;
$L__BB17_777:
	setp.eq.s32 	%p1918, %r359, 0;
	@%p1918 bra 	$L__BB17_781;
	mov.b64 	%rd29807, 0;
	cvt.s64.s32 	%rd25757, %r359;
$L__BB17_779:
	shl.b64 	%rd25754, %rd29807, 3;
	add.s64 	%rd25755, %rd29777, %rd25754;
	ld.u64 	%rd1240, [%rd25755];
	add.s64 	%rd25756, %rd29598, %rd25754;
	ld.u64 	%rd1241, [%rd25756];
	setp.lt.u64 	%p1921, %rd1240, %rd1241;
	mov.pred 	%p2301, -1;
	mov.pred 	%p2300, 0;
	@%p1921 bra 	$L__BB17_811;
	setp.le.u64 	%p1922, %rd1240, %rd1241;
	add.s64 	%rd29807, %rd29807, 1;
	setp.lt.u64 	%p1923, %rd29807, %rd25757;
	and.pred  	%p1924, %p1922, %p1923;
	@%p1924 bra 	$L__BB17_779;
$L__BB17_781:
	setp.eq.s64 	%p1925, %rd3351, 0;
	mov.b64 	%rd29811, -3750763034362895579;
	@%p1925 bra 	$L__BB17_787;
	setp.eq.s64 	%p1926, %rd3351, 1;
	mov.b64 	%rd29811, -3750763034362895579;
	mov.b64 	%rd29812, 0;
	@%p1926 bra 	$L__BB17_785;
	and.b64  	%rd29812, %rd3351, -2;
	add.s64 	%rd29808, %rd29598, 8;
	mov.b64 	%rd29811, -3750763034362895579;
	mov.u64 	%rd29809, %rd29812;
$L__BB17_784:
	ld.u64 	%rd25763, [%rd29808+-8];
	and.b64  	%rd25764, %rd25763, 255;
	xor.b64  	%rd25765, %rd25764, %rd29811;
	mul.lo.s64 	%rd25766, %rd25765, 1099511628211;
	shr.u64 	%rd25767, %rd25763, 8;
	and.b64  	%rd25768, %rd25767, 255;
	xor.b64  	%rd25769, %rd25768, %rd25766;
	mul.lo.s64 	%rd25770, %rd25769, 1099511628211;
	shr.u64 	%rd25771, %rd25763, 16;
	and.b64  	%rd25772, %rd25771, 255;
	xor.b64  	%rd25773, %rd25772, %rd25770;
	mul.lo.s64 	%rd25774, %rd25773, 1099511628211;
	shr.u64 	%rd25775, %rd25763, 24;
	and.b64  	%rd25776, %rd25775, 255;
	xor.b64  	%rd25777, %rd25776, %rd25774;
	mul.lo.s64 	%rd25778, %rd25777, 1099511628211;
	shr.u64 	%rd25779, %rd25763, 32;
	and.b64  	%rd25780, %rd25779, 255;
	xor.b64  	%rd25781, %rd25780, %rd25778;
	mul.lo.s64 	%rd25782, %rd25781, 1099511628211;
	shr.u64 	%rd25783, %rd25763, 40;
	and.b64  	%rd25784, %rd25783, 255;
	xor.b64  	%rd25785, %rd25784, %rd25782;
	mul.lo.s64 	%rd25786, %rd25785, 1099511628211;
	shr.u64 	%rd25787, %rd25763, 48;
	and.b64  	%rd25788, %rd25787, 255;
	xor.b64  	%rd25789, %rd25788, %rd25786;
	mul.lo.s64 	%rd25790, %rd25789, 1099511628211;
	shr.u64 	%rd25791, %rd25763, 56;
	xor.b64  	%rd25792, %rd25791, %rd25790;
	mul.lo.s64 	%rd25793, %rd25792, 1099511628211;
	ld.u64 	%rd25794, [%rd29808];
	and.b64  	%rd25795, %rd25794, 255;
	xor.b64  	%rd25796, %rd25795, %rd25793;
	mul.lo.s64 	%rd25797, %rd25796, 1099511628211;
	shr.u64 	%rd25798, %rd25794, 8;
	and.b64  	%rd25799, %rd25798, 255;
	xor.b64  	%rd25800, %rd25799, %rd25797;
	mul.lo.s64 	%rd25801, %rd25800, 1099511628211;
	shr.u64 	%rd25802, %rd25794, 16;
	and.b64  	%rd25803, %rd25802, 255;
	xor.b64  	%rd25804, %rd25803, %rd25801;
	mul.lo.s64 	%rd25805, %rd25804, 1099511628211;
	shr.u64 	%rd25806, %rd25794, 24;
	and.b64  	%rd25807, %rd25806, 255;
	xor.b64  	%rd25808, %rd25807, %rd25805;
	mul.lo.s64 	%rd25809, %rd25808, 1099511628211;
	shr.u64 	%rd25810, %rd25794, 32;
	and.b64  	%rd25811, %rd25810, 255;
	xor.b64  	%rd25812, %rd25811, %rd25809;
	mul.lo.s64 	%rd25813, %rd25812, 1099511628211;
	shr.u64 	%rd25814, %rd25794, 40;
	and.b64  	%rd25815, %rd25814, 255;
	xor.b64  	%rd25816, %rd25815, %rd25813;
	mul.lo.s64 	%rd25817, %rd25816, 1099511628211;
	shr.u64 	%rd25818, %rd25794, 48;
	and.b64  	%rd25819, %rd25818, 255;
	xor.b64  	%rd25820, %rd25819, %rd25817;
	mul.lo.s64 	%rd25821, %rd25820, 1099511628211;
	shr.u64 	%rd25822, %rd25794, 56;
	xor.b64  	%rd25823, %rd25822, %rd25821;
	mul.lo.s64 	%rd29811, %rd25823, 1099511628211;
	add.s64 	%rd29809, %rd29809, -2;
	add.s64 	%rd29808, %rd29808, 16;
	setp.ne.s64 	%p1927, %rd29809, 0;
	@%p1927 bra 	$L__BB17_784;
$L__BB17_785:
	and.b64  	%rd25824, %rd3351, 1;
	setp.eq.b64 	%p1928, %rd25824, 1;
	not.pred 	%p1929, %p1928;
	@%p1929 bra 	$L__BB17_787;
	shl.b64 	%rd25825, %rd29812, 3;
	add.s64 	%rd25826, %rd29598, %rd25825;
	ld.u64 	%rd25827, [%rd25826];
	and.b64  	%rd25828, %rd25827, 255;
	xor.b64  	%rd25829, %rd25828, %rd29811;
	mul.lo.s64 	%rd25830, %rd25829, 1099511628211;
	shr.u64 	%rd25831, %rd25827, 8;
	and.b64  	%rd25832, %rd25831, 255;
	xor.b64  	%rd25833, %rd25832, %rd25830;
	mul.lo.s64 	%rd25834, %rd25833, 1099511628211;
	shr.u64 	%rd25835, %rd25827, 16;
	and.b64  	%rd25836, %rd25835, 255;
	xor.b64  	%rd25837, %rd25836, %rd25834;
	mul.lo.s64 	%rd25838, %rd25837, 1099511628211;
	shr.u64 	%rd25839, %rd25827, 24;
	and.b64  	%rd25840, %rd25839, 255;
	xor.b64  	%rd25841, %rd25840, %rd25838;
	mul.lo.s64 	%rd25842, %rd25841, 1099511628211;
	shr.u64 	%rd25843, %rd25827, 32;
	and.b64  	%rd25844, %rd25843, 255;
	xor.b64  	%rd25845, %rd25844, %rd25842;
	mul.lo.s64 	%rd25846, %rd25845, 1099511628211;
	shr.u64 	%rd25847, %rd25827, 40;
	and.b64  	%rd25848, %rd25847, 255;
	xor.b64  	%rd25849, %rd25848, %rd25846;
	mul.lo.s64 	%rd25850, %rd25849, 1099511628211;
	shr.u64 	%rd25851, %rd25827, 48;
	and.b64  	%rd25852, %rd25851, 255;
	xor.b64  	%rd25853, %rd25852, %rd25850;
	mul.lo.s64 	%rd25854, %rd25853, 1099511628211;
	shr.u64 	%rd25855, %rd25827, 56;
	xor.b64  	%rd25856, %rd25855, %rd25854;
	mul.lo.s64 	%rd29811, %rd25856, 1099511628211;
$L__BB17_787:
	setp.eq.s64 	%p1930, %rd3351, 0;
	mov.b64 	%rd29818, -3750763034362895579;
	@%p1930 bra 	$L__BB17_793;
	setp.eq.s64 	%p1931, %rd3351, 1;
	mov.b64 	%rd29818, -3750763034362895579;
	mov.b64 	%rd29819, 0;
	@%p1931 bra 	$L__BB17_791;
	and.b64  	%rd29816, %rd3351, -2;
	add.s64 	%rd29815, %rd29777, 8;
	mov.b64 	%rd29818, -3750763034362895579;
$L__BB17_790:
	and.b64  	%rd29819, %rd3351, -2;
	ld.u64 	%rd25862, [%rd29815+-8];
	and.b64  	%rd25863, %rd25862, 255;
	xor.b64  	%rd25864, %rd25863, %rd29818;
	mul.lo.s64 	%rd25865, %rd25864, 1099511628211;
	shr.u64 	%rd25866, %rd25862, 8;
	and.b64  	%rd25867, %rd25866, 255;
	xor.b64  	%rd25868, %rd25867, %rd25865;
	mul.lo.s64 	%rd25869, %rd25868, 1099511628211;
	shr.u64 	%rd25870, %rd25862, 16;
	and.b64  	%rd25871, %rd25870, 255;
	xor.b64  	%rd25872, %rd25871, %rd25869;
	mul.lo.s64 	%rd25873, %rd25872, 1099511628211;
	shr.u64 	%rd25874, %rd25862, 24;
	and.b64  	%rd25875, %rd25874, 255;
	xor.b64  	%rd25876, %rd25875, %rd25873;
	mul.lo.s64 	%rd25877, %rd25876, 1099511628211;
	shr.u64 	%rd25878, %rd25862, 32;
	and.b64  	%rd25879, %rd25878, 255;
	xor.b64  	%rd25880, %rd25879, %rd25877;
	mul.lo.s64 	%rd25881, %rd25880, 1099511628211;
	shr.u64 	%rd25882, %rd25862, 40;
	and.b64  	%rd25883, %rd25882, 255;
	xor.b64  	%rd25884, %rd25883, %rd25881;
	mul.lo.s64 	%rd25885, %rd25884, 1099511628211;
	shr.u64 	%rd25886, %rd25862, 48;
	and.b64  	%rd25887, %rd25886, 255;
	xor.b64  	%rd25888, %rd25887, %rd25885;
	mul.lo.s64 	%rd25889, %rd25888, 1099511628211;
	shr.u64 	%rd25890, %rd25862, 56;
	xor.b64  	%rd25891, %rd25890, %rd25889;
	mul.lo.s64 	%rd25892, %rd25891, 1099511628211;
	ld.u64 	%rd25893, [%rd29815];
	and.b64  	%rd25894, %rd25893, 255;
	xor.b64  	%rd25895, %rd25894, %rd25892;
	mul.lo.s64 	%rd25896, %rd25895, 1099511628211;
	shr.u64 	%rd25897, %rd25893, 8;
	and.b64  	%rd25898, %rd25897, 255;
	xor.b64  	%rd25899, %rd25898, %rd25896;
	mul.lo.s64 	%rd25900, %rd25899, 1099511628211;
	shr.u64 	%rd25901, %rd25893, 16;
	and.b64  	%rd25902, %rd25901, 255;
	xor.b64  	%rd25903, %rd25902, %rd25900;
	mul.lo.s64 	%rd25904, %rd25903, 1099511628211;
	shr.u64 	%rd25905, %rd25893, 24;
	and.b64  	%rd25906, %rd25905, 255;
	xor.b64  	%rd25907, %rd25906, %rd25904;
	mul.lo.s64 	%rd25908, %rd25907, 1099511628211;
	shr.u64 	%rd25909, %rd25893, 32;
	and.b64  	%rd25910, %rd25909, 255;
	xor.b64  	%rd25911, %rd25910, %rd25908;
	mul.lo.s64 	%rd25912, %rd25911, 1099511628211;
	shr.u64 	%rd25913, %rd25893, 40;
	and.b64  	%rd25914, %rd25913, 255;
	xor.b64  	%rd25915, %rd25914, %rd25912;
	mul.lo.s64 	%rd25916, %rd25915, 1099511628211;
	shr.u64 	%rd25917, %rd25893, 48;
	and.b64  	%rd25918, %rd25917, 255;
	xor.b64  	%rd25919, %rd25918, %rd25916;
	mul.lo.s64 	%rd25920, %rd25919, 1099511628211;
	shr.u64 	%rd25921, %rd25893, 56;
	xor.b64  	%rd25922, %rd25921, %rd25920;
	mul.lo.s64 	%rd29818, %rd25922, 1099511628211;
	add.s64 	%rd29816, %rd29816, -2;
	add.s64 	%rd29815, %rd29815, 16;
	setp.ne.s64 	%p1932, %rd29816, 0;
	@%p1932 bra 	$L__BB17_790;
$L__BB17_791:
	and.b64  	%rd25923, %rd3351, 1;
	setp.eq.b64 	%p1933, %rd25923, 1;
	not.pred 	%p1934, %p1933;
	@%p1934 bra 	$L__BB17_793;
	shl.b64 	%rd25924, %rd29819, 3;
	add.s64 	%rd25925, %rd29777, %rd25924;
	ld.u64 	%rd25926, [%rd25925];
	and.b64  	%rd25927, %rd25926, 255;
	xor.b64  	%rd25928, %rd25927, %rd29818;
	mul.lo.s64 	%rd25929, %rd25928, 1099511628211;
	shr.u64 	%rd25930, %rd25926, 8;
	and.b64  	%rd25931, %rd25930, 255;
	xor.b64  	%rd25932, %rd25931, %rd25929;
	mul.lo.s64 	%rd25933, %rd25932, 1099511628211;
	shr.u64 	%rd25934, %rd25926, 16;
	and.b64  	%rd25935, %rd25934, 255;
	xor.b64  	%rd25936, %rd25935, %rd25933;
	mul.lo.s64 	%rd25937, %rd25936, 1099511628211;
	shr.u64 	%rd25938, %rd25926, 24;
	and.b64  	%rd25939, %rd25938, 255;
	xor.b64  	%rd25940, %rd25939, %rd25937;
	mul.lo.s64 	%rd25941, %rd25940, 1099511628211;
	shr.u64 	%rd25942, %rd25926, 32;
	and.b64  	%rd25943, %rd25942, 255;
	xor.b64  	%rd25944, %rd25943, %rd25941;
	mul.lo.s64 	%rd25945, %rd25944, 1099511628211;
	shr.u64 	%rd25946, %rd25926, 40;
	and.b64  	%rd25947, %rd25946, 255;
	xor.b64  	%rd25948, %rd25947, %rd25945;
	mul.lo.s64 	%rd25949, %rd25948, 1099511628211;
	shr.u64 	%rd25950, %rd25926, 48;
	and.b64  	%rd25951, %rd25950, 255;
	xor.b64  	%rd25952, %rd25951, %rd25949;
	mul.lo.s64 	%rd25953, %rd25952, 1099511628211;
	shr.u64 	%rd25954, %rd25926, 56;
	xor.b64  	%rd25955, %rd25954, %rd25953;
	mul.lo.s64 	%rd29818, %rd25955, 1099511628211;
$L__BB17_793:
	setp.eq.s64 	%p1935, %rd29811, %rd29818;
	@%p1935 bra 	$L__BB17_807;
	setp.eq.s64 	%p1936, %rd3351, 0;
	mov.b64 	%rd29825, -3750763034362895579;
	@%p1936 bra 	$L__BB17_800;
	setp.eq.s64 	%p1937, %rd3351, 1;
	mov.b64 	%rd29825, -3750763034362895579;
	mov.b64 	%rd29826, 0;
	@%p1937 bra 	$L__BB17_798;
	and.b64  	%rd29826, %rd3351, -2;
	add.s64 	%rd29822, %rd29598, 8;
	mov.b64 	%rd29825, -3750763034362895579;
	mov.u64 	%rd29823, %rd29826;
$L__BB17_797:
	ld.u64 	%rd25961, [%rd29822+-8];
	and.b64  	%rd25962, %rd25961, 255;
	xor.b64  	%rd25963, %rd25962, %rd29825;
	mul.lo.s64 	%rd25964, %rd25963, 1099511628211;
	shr.u64 	%rd25965, %rd25961, 8;
	and.b64  	%rd25966, %rd25965, 255;
	xor.b64  	%rd25967, %rd25966, %rd25964;
	mul.lo.s64 	%rd25968, %rd25967, 1099511628211;
	shr.u64 	%rd25969, %rd25961, 16;
	and.b64  	%rd25970, %rd25969, 255;
	xor.b64  	%rd25971, %rd25970, %rd25968;
	mul.lo.s64 	%rd25972, %rd25971, 1099511628211;
	shr.u64 	%rd25973, %rd25961, 24;
	and.b64  	%rd25974, %rd25973, 255;
	xor.b64  	%rd25975, %rd25974, %rd25972;
	mul.lo.s64 	%rd25976, %rd25975, 1099511628211;
	shr.u64 	%rd25977, %rd25961, 32;
	and.b64  	%rd25978, %rd25977, 255;
	xor.b64  	%rd25979, %rd25978, %rd25976;
	mul.lo.s64 	%rd25980, %rd25979, 1099511628211;
	shr.u64 	%rd25981, %rd25961, 40;
	and.b64  	%rd25982, %rd25981, 255;
	xor.b64  	%rd25983, %rd25982, %rd25980;
	mul.lo.s64 	%rd25984, %rd25983, 1099511628211;
	shr.u64 	%rd25985, %rd25961, 48;
	and.b64  	%rd25986, %rd25985, 255;
	xor.b64  	%rd25987, %rd25986, %rd25984;
	mul.lo.s64 	%rd25988, %rd25987, 1099511628211;
	shr.u64 	%rd25989, %rd25961, 56;
	xor.b64  	%rd25990, %rd25989, %rd25988;
	mul.lo.s64 	%rd25991, %rd25990, 1099511628211;
	ld.u64 	%rd25992, [%rd29822];
	and.b64  	%rd25993, %rd25992, 255;
	xor.b64  	%rd25994, %rd25993, %rd25991;
	mul.lo.s64 	%rd25995, %rd25994, 1099511628211;
	shr.u64 	%rd25996, %rd25992, 8;
	and.b64  	%rd25997, %rd25996, 255;
	xor.b64  	%rd25998, %rd25997, %rd25995;
	mul.lo.s64 	%rd25999, %rd25998, 1099511628211;
	shr.u64 	%rd26000, %rd25992, 16;
	and.b64  	%rd26001, %rd26000, 255;
	xor.b64  	%rd26002, %rd26001, %rd25999;
	mul.lo.s64 	%rd26003, %rd26002, 1099511628211;
	shr.u64 	%rd26004, %rd25992, 24;
	and.b64  	%rd26005, %rd26004, 255;
	xor.b64  	%rd26006, %rd26005, %rd26003;
	mul.lo.s64 	%rd26007, %rd26006, 1099511628211;
	shr.u64 	%rd26008, %rd25992, 32;
	and.b64  	%rd26009, %rd26008, 255;
	xor.b64  	%rd26010, %rd26009, %rd26007;
	mul.lo.s64 	%rd26011, %rd26010, 1099511628211;
	shr.u64 	%rd26012, %rd25992, 40;
	and.b64  	%rd26013, %rd26012, 255;
	xor.b64  	%rd26014, %rd26013, %rd26011;
	mul.lo.s64 	%rd26015, %rd26014, 1099511628211;
	shr.u64 	%rd26016, %rd25992, 48;
	and.b64  	%rd26017, %rd26016, 255;
	xor.b64  	%rd26018, %rd26017, %rd26015;
	mul.lo.s64 	%rd26019, %rd26018, 1099511628211;
	shr.u64 	%rd26020, %rd25992, 56;
	xor.b64  	%rd26021, %rd26020, %rd26019;
	mul.lo.s64 	%rd29825, %rd26021, 1099511628211;
	add.s64 	%rd29823, %rd29823, -2;
	add.s64 	%rd29822, %rd29822, 16;
	setp.ne.s64 	%p1938, %rd29823, 0;
	@%p1938 bra 	$L__BB17_797;
$L__BB17_798:
	and.b64  	%rd26022, %rd3351, 1;
	setp.eq.b64 	%p1939, %rd26022, 1;
	not.pred 	%p1940, %p1939;
	@%p1940 bra 	$L__BB17_800;
	shl.b64 	%rd26023, %rd29826, 3;
	add.s64 	%rd26024, %rd29598, %rd26023;
	ld.u64 	%rd26025, [%rd26024];
	and.b64  	%rd26026, %rd26025, 255;
	xor.b64  	%rd26027, %rd26026, %rd29825;
	mul.lo.s64 	%rd26028, %rd26027, 1099511628211;
	shr.u64 	%rd26029, %rd26025, 8;
	and.b64  	%rd26030, %rd26029, 255;
	xor.b64  	%rd26031, %rd26030, %rd26028;
	mul.lo.s64 	%rd26032, %rd26031, 1099511628211;
	shr.u64 	%rd26033, %rd26025, 16;
	and.b64  	%rd26034, %rd26033, 255;
	xor.b64  	%rd26035, %rd26034, %rd26032;
	mul.lo.s64 	%rd26036, %rd26035, 1099511628211;
	shr.u64 	%rd26037, %rd26025, 24;
	and.b64  	%rd26038, %rd26037, 255;
	xor.b64  	%rd26039, %rd26038, %rd26036;
	mul.lo.s64 	%rd26040, %rd26039, 1099511628211;
	shr.u64 	%rd26041, %rd26025, 32;
	and.b64  	%rd26042, %rd26041, 255;
	xor.b64  	%rd26043, %rd26042, %rd26040;
	mul.lo.s64 	%rd26044, %rd26043, 1099511628211;
	shr.u64 	%rd26045, %rd26025, 40;
	and.b64  	%rd26046, %rd26045, 255;
	xor.b64  	%rd26047, %rd26046, %rd26044;
	mul.lo.s64 	%rd26048, %rd26047, 1099511628211;
	shr.u64 	%rd26049, %rd26025, 48;
	and.b64  	%rd26050, %rd26049, 255;
	xor.b64  	%rd26051, %rd26050, %rd26048;
	mul.lo.s64 	%rd26052, %rd26051, 1099511628211;
	shr.u64 	%rd26053, %rd26025, 56;
	xor.b64  	%rd26054, %rd26053, %rd26052;
	mul.lo.s64 	%rd29825, %rd26054, 1099511628211;
$L__BB17_800:
	setp.eq.s64 	%p1941, %rd3351, 0;
	mov.b64 	%rd29832, -3750763034362895579;
	@%p1941 bra 	$L__BB17_806;
	setp.eq.s64 	%p1942, %rd3351, 1;
	mov.b64 	%rd29832, -3750763034362895579;
	mov.b64 	%rd29833, 0;
	@%p1942 bra 	$L__BB17_804;
	and.b64  	%rd29830, %rd3351, -2;
	add.s64 	%rd29829, %rd29777, 8;
	mov.b64 	%rd29832, -3750763034362895579;
$L__BB17_803:
	and.b64  	%rd29833, %rd3351, -2;
	ld.u64 	%rd26060, [%rd29829+-8];
	and.b64  	%rd26061, %rd26060, 255;
	xor.b64  	%rd26062, %rd26061, %rd29832;
	mul.lo.s64 	%rd26063, %rd26062, 1099511628211;
	shr.u64 	%rd26064, %rd26060, 8;
	and.b64  	%rd26065, %rd26064, 255;
	xor.b64  	%rd26066, %rd26065, %rd26063;
	mul.lo.s64 	%rd26067, %rd26066, 1099511628211;
	shr.u64 	%rd26068, %rd26060, 16;
	and.b64  	%rd26069, %rd26068, 255;
	xor.b64  	%rd26070, %rd26069, %rd26067;
	mul.lo.s64 	%rd26071, %rd26070, 1099511628211;
	shr.u64 	%rd26072, %rd26060, 24;
	and.b64  	%rd26073, %rd26072, 255;
	xor.b64  	%rd26074, %rd26073, %rd26071;
	mul.lo.s64 	%rd26075, %rd26074, 1099511628211;
	shr.u64 	%rd26076, %rd26060, 32;
	and.b64  	%rd26077, %rd26076, 255;
	xor.b64  	%rd26078, %rd26077, %rd26075;
	mul.lo.s64 	%rd26079, %rd26078, 1099511628211;
	shr.u64 	%rd26080, %rd26060, 40;
	and.b64  	%rd26081, %rd26080, 255;
	xor.b64  	%rd26082, %rd26081, %rd26079;
	mul.lo.s64 	%rd26083, %rd26082, 1099511628211;
	shr.u64 	%rd26084, %rd26060, 48;
	and.b64  	%rd26085, %rd26084, 255;
	xor.b64  	%rd26086, %rd26085, %rd26083;
	mul.lo.s64 	%rd26087, %rd26086, 1099511628211;
	shr.u64 	%rd26088, %rd26060, 56;
	xor.b64  	%rd26089, %rd26088, %rd26087;
	mul.lo.s64 	%rd26090, %rd26089, 1099511628211;
	ld.u64 	%rd26091, [%rd29829];
	and.b64  	%rd26092, %rd26091, 255;
	xor.b64  	%rd26093, %rd26092, %rd26090;
	mul.lo.s64 	%rd26094, %rd26093, 1099511628211;
	shr.u64 	%rd26095, %rd26091, 8;
	and.b64  	%rd26096, %rd26095, 255;
	xor.b64  	%rd26097, %rd26096, %rd26094;
	mul.lo.s64 	%rd26098, %rd26097, 1099511628211;
	shr.u64 	%rd26099, %rd26091, 16;
	and.b64  	%rd26100, %rd26099, 255;
	xor.b64  	%rd26101, %rd26100, %rd26098;
	mul.lo.s64 	%rd26102, %rd26101, 1099511628211;
	shr.u64 	%rd26103, %rd26091, 24;
	and.b64  	%rd26104, %rd26103, 255;
	xor.b64  	%rd26105, %rd26104, %rd26102;
	mul.lo.s64 	%rd26106, %rd26105, 1099511628211;
	shr.u64 	%rd26107, %rd26091, 32;
	and.b64  	%rd26108, %rd26107, 255;
	xor.b64  	%rd26109, %rd26108, %rd26106;
	mul.lo.s64 	%rd26110, %rd26109, 1099511628211;
	shr.u64 	%rd26111, %rd26091, 40;
	and.b64  	%rd26112, %rd26111, 255;
	xor.b64  	%rd26113, %rd26112, %rd26110;
	mul.lo.s64 	%rd26114, %rd26113, 1099511628211;
	shr.u64 	%rd26115, %rd26091, 48;
	and.b64  	%rd26116, %rd26115, 255;
	xor.b64  	%rd26117, %rd26116, %rd26114;
	mul.lo.s64 	%rd26118, %rd26117, 1099511628211;
	shr.u64 	%rd26119, %rd26091, 56;
	xor.b64  	%rd26120, %rd26119, %rd26118;
	mul.lo.s64 	%rd29832, %rd26120, 1099511628211;
	add.s64 	%rd29830, %rd29830, -2;
	add.s64 	%rd29829, %rd29829, 16;
	setp.ne.s64 	%p1943, %rd29830, 0;
	@%p1943 bra 	$L__BB17_803;
$L__BB17_804:
	and.b64  	%rd26121, %rd3351, 1;
	setp.eq.b64 	%p1944, %rd26121, 1;
	not.pred 	%p1945, %p1944;
	@%p1945 bra 	$L__BB17_806;
	shl.b64 	%rd26122, %rd29833, 3;
	add.s64 	%rd26123, %rd29777, %rd26122;
	ld.u64 	%rd26124, [%rd26123];
	and.b64  	%rd26125, %rd26124, 255;
	xor.b64  	%rd26126, %rd26125, %rd29832;
	mul.lo.s64 	%rd26127, %rd26126, 1099511628211;
	shr.u64 	%rd26128, %rd26124, 8;
	and.b64  	%rd26129, %rd26128, 255;
	xor.b64  	%rd26130, %rd26129, %rd26127;
	mul.lo.s64 	%rd26131, %rd26130, 1099511628211;
	shr.u64 	%rd26132, %rd26124, 16;
	and.b64  	%rd26133, %rd26132, 255;
	xor.b64  	%rd26134, %rd26133, %rd26131;
	mul.lo.s64 	%rd26135, %rd26134, 1099511628211;
	shr.u64 	%rd26136, %rd26124, 24;
	and.b64  	%rd26137, %rd26136, 255;
	xor.b64  	%rd26138, %rd26137, %rd26135;
	mul.lo.s64 	%rd26139, %rd26138, 1099511628211;
	shr.u64 	%rd26140, %rd26124, 32;
	and.b64  	%rd26141, %rd26140, 255;
	xor.b64  	%rd26142, %rd26141, %rd26139;
	mul.lo.s64 	%rd26143, %rd26142, 1099511628211;
	shr.u64 	%rd26144, %rd26124, 40;
	and.b64  	%rd26145, %rd26144, 255;
	xor.b64  	%rd26146, %rd26145, %rd26143;
	mul.lo.s64 	%rd26147, %rd26146, 1099511628211;
	shr.u64 	%rd26148, %rd26124, 48;
	and.b64  	%rd26149, %rd26148, 255;
	xor.b64  	%rd26150, %rd26149, %rd26147;
	mul.lo.s64 	%rd26151, %rd26150, 1099511628211;
	shr.u64 	%rd26152, %rd26124, 56;
	xor.b64  	%rd26153, %rd26152, %rd26151;
	mul.lo.s64 	%rd29832, %rd26153, 1099511628211;
$L__BB17_806:
	setp.lt.u64 	%p2300, %rd29825, %rd29832;
	mov.pred 	%p2301, 0;
	bra.uni 	$L__BB17_811;
$L__BB17_807:
	setp.eq.s32 	%p1948, %r359, 0;
	mov.pred 	%p2301, 0;
	mov.pred 	%p2300, %p2301;
	@%p1948 bra 	$L__BB17_811;
	mov.b64 	%rd29836, 0;
	cvt.s64.s32 	%rd26158, %r359;
$L__BB17_809:
	shl.b64 	%rd26155, %rd29836, 3;
	add.s64 	%rd26156, %rd29598, %rd26155;
	ld.u64 	%rd1302, [%rd26156];
	add.s64 	%rd26157, %rd29777, %rd26155;
	ld.u64 	%rd1303, [%rd26157];
	setp.lt.u64 	%p1951, %rd1302, %rd1303;
	mov.pred 	%p2300, -1;
	@%p1951 bra 	$L__BB17_811;
	setp.le.u64 	%p1953, %rd1302, %rd1303;
	add.s64 	%rd29836, %rd29836, 1;
	setp.lt.u64 	%p1954, %rd29836, %rd26158;
	and.pred  	%p1955, %p1953, %p1954;
	mov.pred 	%p2300, %p2301;
	@%p1955 bra 	$L__BB17_809;
$L__BB17_811:
	add.s32 	%r983, %r1374, %r1337;
	setp.lt.s32 	%p1956, %r983, %r92;
	and.pred  	%p38, %p1956, %p2301;
	mov.u64 	%rd29837, %rd29777;
	@%p2300 bra 	$L__BB17_813;
	add.s32 	%r115, %r1337, 1;
	shl.b32 	%r984, %r1337, 3;
	mov.u32 	%r985, _ZN6thrust24THRUST_300001_SM_1000_NS8cuda_cub4core6detail5shmemE;
	add.s32 	%r986, %r985, %r984;
	ld.shared.u64 	%rd29837, [%r986+2056];
	mov.u32 	%r1337, %r115;
$L__BB17_813:
	@%p2301 bra 	$L__BB17_815;
	add.s32 	%r117, %r1374, 1;
	shl.b32 	%r987, %r1374, 3;
	mov.u32 	%r988, _ZN6thrust24THRUST_300001_SM_1000_NS8cuda_cub4core6detail5shmemE;
	add.s32 	%r989, %r988, %r987;
	ld.shared.u64 	%rd29598, [%r989+2056];
	mov.u32 	%r1374, %r117;
$L__BB17_815:
	setp.ge.s32 	%p2302, %r1337, %r89;
	setp.lt.s32 	%p1957, %r1337, %r89;
	setp.ge.s32 	%p1958, %r1374, %r91;
	and.pred  	%p2303, %p1958, %p1957;
	or.pred  	%p1959, %p2302, %p1958;
	@%p1959 bra 	$L__BB17_876;
	setp.eq.s64 	%p1960, %rd3351, 0;
	mov.b64 	%rd29842, -3750763034362895579;
	@%p1960 bra 	$L__BB17_822;
	setp.eq.s64 	%p1961, %rd3351, 1;
	mov.b64 	%rd29842, -3750763034362895579;
	mov.b64 	%rd29843, 0;
	@%p1961 bra 	$L__BB17_820;
	and.b64  	%rd29840, %rd3351, -2;
	add.s64 	%rd29839, %rd29837, 8;
	mov.b64 	%rd29842, -3750763034362895579;
$L__BB17_819:
	and.b64  	%rd29843, %rd3351, -2;
	ld.u64 	%rd26164, [%rd29839+-8];
	and.b64  	%rd26165, %rd26164, 255;
	xor.b64  	%rd26166, %rd26165, %rd29842;
	mul.lo.s64 	%rd26167, %rd26166, 1099511628211;
	shr.u64 	%rd26168, %rd26164, 8;
	and.b64  	%rd26169, %rd26168, 255;
	xor.b64  	%rd26170, %rd26169, %rd26167;
	mul.lo.s64 	%rd26171, %rd26170, 1099511628211;
	shr.u64 	%rd26172, %rd26164, 16;
	and.b64  	%rd26173, %rd26172, 255;
	xor.b64  	%rd26174, %rd26173, %rd26171;
	mul.lo.s64 	%rd26175, %rd26174, 1099511628211;
	shr.u64 	%rd26176, %rd26164, 24;
	and.b64  	%rd26177, %rd26176, 255;
	xor.b64  	%rd26178, %rd26177, %rd26175;
	mul.lo.s64 	%rd26179, %rd26178, 1099511628211;
	shr.u64 	%rd26180, %rd26164, 32;
	and.b64  	%rd26181, %rd26180, 255;
	xor.b64  	%rd26182, %rd26181, %rd26179;
	mul.lo.s64 	%rd26183, %rd26182, 1099511628211;
	shr.u64 	%rd26184, %rd26164, 40;
	and.b64  	%rd26185, %rd26184, 255;
	xor.b64  	%rd26186, %rd26185, %rd26183;
	mul.lo.s64 	%rd26187, %rd26186, 1099511628211;
	shr.u64 	%rd26188, %rd26164, 48;
	and.b64  	%rd26189, %rd26188, 255;
	xor.b64  	%rd26190, %rd26189, %rd26187;
	mul.lo.s64 	%rd26191, %rd26190, 1099511628211;
	shr.u64 	%rd26192, %rd26164, 56;
	xor.b64  	%rd26193, %rd26192, %rd26191;
	mul.lo.s64 	%rd26194, %rd26193, 1099511628211;
	ld.u64 	%rd26195, [%rd29839];
	and.b64  	%rd26196, %rd26195, 255;
	xor.b64  	%rd26197, %rd26196, %rd26194;
	mul.lo.s64 	%rd26198, %rd26197, 1099511628211;
	shr.u64 	%rd26199, %rd26195, 8;
	and.b64  	%rd26200, %rd26199, 255;
	xor.b64  	%rd26201, %rd26200, %rd26198;
	mul.lo.s64 	%rd26202, %rd26201, 1099511628211;
	shr.u64 	%rd26203, %rd26195, 16;
	and.b64  	%rd26204, %rd26203, 255;
	xor.b64  	%rd26205, %rd26204, %rd26202;
	mul.lo.s64 	%rd26206, %rd26205, 1099511628211;
	shr.u64 	%rd26207, %rd26195, 24;
	and.b64  	%rd26208, %rd26207, 255;
	xor.b64  	%rd26209, %rd26208, %rd26206;
	mul.lo.s64 	%rd26210, %rd26209, 1099511628211;
	shr.u64 	%rd26211, %rd26195, 32;
	and.b64  	%rd26212, %rd26211, 255;
	xor.b64  	%rd26213, %rd26212, %rd26210;
	mul.lo.s64 	%rd26214, %rd26213, 1099511628211;
	shr.u64 	%rd26215, %rd26195, 40;
	and.b64  	%rd26216, %rd26215, 255;
	xor.b64  	%rd26217, %rd26216, %rd26214;
	mul.lo.s64 	%rd26218, %rd26217, 1099511628211;
	shr.u64 	%rd26219, %rd26195, 48;
	and.b64  	%rd26220, %rd26219, 255;
	xor.b64  	%rd26221, %rd26220, %rd26218;
	mul.lo.s64 	%rd26222, %rd26221, 1099511628211;
	shr.u64 	%rd26223, %rd26195, 56;
	xor.b64  	%rd26224, %rd26223, %rd26222;
	mul.lo.s64 	%rd29842, %rd26224, 1099511628211;
	add.s64 	%rd29840, %rd29840, -2;
	add.s64 	%rd29839, %rd29839, 16;
	setp.ne.s64 	%p1962, %rd29840, 0;
	@%p1962 bra 	$L__BB17_819;
$L__BB17_820:
	and.b64  	%rd26225, %rd3351, 1;
	setp.eq.b64 	%p1963, %rd26225, 1;
	not.pred 	%p1964, %p1963;
	@%p1964 bra 	$L__BB17_822;
	shl.b64 	%rd26226, %rd29843, 3;
	add.s64 	%rd26227, %rd29837, %rd26226;
	ld.u64 	%rd26228, [%rd26227];
	and.b64  	%rd26229, %rd26228, 255;
	xor.b64  	%rd26230, %rd26229, %rd29842;
	mul.lo.s64 	%rd26231, %rd26230, 1099511628211;
	shr.u64 	%rd26232, %rd26228, 8;
	and.b64  	%rd26233, %rd26232, 255;
	xor.b64  	%rd26234, %rd26233, %rd26231;
	mul.lo.s64 	%rd26235, %rd26234, 1099511628211;
	shr.u64 	%rd26236, %rd26228, 16;
	and.b64  	%rd26237, %rd26236, 255;
	xor.b64  	%rd26238, %rd26237, %rd26235;
	mul.lo.s64 	%rd26239, %rd26238, 1099511628211;
	shr.u64 	%rd26240, %rd26228, 24;
	and.b64  	%rd26241, %rd26240, 255;
	xor.b64  	%rd26242, %rd26241, %rd26239;
	mul.lo.s64 	%rd26243, %rd26242, 1099511628211;
	shr.u64 	%rd26244, %rd26228, 32;
	and.b64  	%rd26245, %rd26244, 255;
	xor.b64  	%rd26246, %rd26245, %rd26243;
	mul.lo.s64 	%rd26247, %rd26246, 1099511628211;
	shr.u64 	%rd26248, %rd26228, 40;
	and.b64  	%rd26249, %rd26248, 255;
	xor.b64  	%rd26250, %rd26249, %rd26247;
	mul.lo.s64 	%rd26251, %rd26250, 1099511628211;
	shr.u64 	%rd26252, %rd26228, 48;
	and.b64  	%rd26253, %rd26252, 255;
	xor.b64  	%rd26254, %rd26253, %rd26251;
	mul.lo.s64 	%rd26255, %rd26254, 1099511628211;
	shr.u64 	%rd26256, %rd26228, 56;
	xor.b64  	%rd26257, %rd26256, %rd26255;
	mul.lo.s64 	%rd29842, %rd26257, 1099511628211;
$L__BB17_822:
	setp.eq.s64 	%p1965, %rd3351, 0;
	mov.b64 	%rd29849, -3750763034362895579;
	@%p1965 bra 	$L__BB17_828;
	setp.eq.s64 	%p1966, %rd3351, 1;
	mov.b64 	%rd29849, -3750763034362895579;
	mov.b64 	%rd29850, 0;
	@%p1966 bra 	$L__BB17_826;
	and.b64  	%rd29847, %rd3351, -2;
	add.s64 	%rd29846, %rd29598, 8;
	mov.b64 	%rd29849, -3750763034362895579;
$L__BB17_825:
	and.b64  	%rd29850, %rd3351, -2;
	ld.u64 	%rd26263, [%rd29846+-8];
	and.b64  	%rd26264, %rd26263, 255;
	xor.b64  	%rd26265, %rd26264, %rd29849;
	mul.lo.s64 	%rd26266, %rd26265, 1099511628211;
	shr.u64 	%rd26267, %rd26263, 8;
	and.b64  	%rd26268, %rd26267, 255;
	xor.b64  	%rd26269, %rd26268, %rd26266;
	mul.lo.s64 	%rd26270, %rd26269, 1099511628211;
	shr.u64 	%rd26271, %rd26263, 16;
	and.b64  	%rd26272, %rd26271, 255;
	xor.b64  	%rd26273, %rd26272, %rd26270;
	mul.lo.s64 	%rd26274, %rd26273, 1099511628211;
	shr.u64 	%rd26275, %rd26263, 24;
	and.b64  	%rd26276, %rd26275, 255;
	xor.b64  	%rd26277, %rd26276, %rd26274;
	mul.lo.s64 	%rd26278, %rd26277, 1099511628211;
	shr.u64 	%rd26279, %rd26263, 32;
	and.b64  	%rd26280, %rd26279, 255;
	xor.b64  	%rd26281, %rd26280, %rd26278;
	mul.lo.s64 	%rd26282, %rd26281, 1099511628211;
	shr.u64 	%rd26283, %rd26263, 40;
	and.b64  	%rd26284, %rd26283, 255;
	xor.b64  	%rd26285, %rd26284, %rd26282;
	mul.lo.s64 	%rd26286, %rd26285, 1099511628211;
	shr.u64 	%rd26287, %rd26263, 48;
	and.b64  	%rd26288, %rd26287, 255;
	xor.b64  	%rd26289, %rd26288, %rd26286;
	mul.lo.s64 	%rd26290, %rd26289, 1099511628211;
	shr.u64 	%rd26291, %rd26263, 56;
	xor.b64  	%rd26292, %rd26291, %rd26290;
	mul.lo.s64 	%rd26293, %rd26292, 1099511628211;
	ld.u64 	%rd26294, [%rd29846];
	and.b64  	%rd26295, %rd26294, 255;
	xor.b64  	%rd26296, %rd26295, %rd26293;
	mul.lo.s64 	%rd26297, %rd26296, 1099511628211;
	shr.u64 	%rd26298, %rd26294, 8;
	and.b64  	%rd26299, %rd26298, 255;
	xor.b64  	%rd26300, %rd26299, %rd26297;
	mul.lo.s64 	%rd26301, %rd26300, 1099511628211;
	shr.u64 	%rd26302, %rd26294, 16;
	and.b64  	%rd26303, %rd26302, 255;
	xor.b64  	%rd26304, %rd26303, %rd26301;
	mul.lo.s64 	%rd26305, %rd26304, 1099511628211;
	shr.u64 	%rd26306, %rd26294, 24;
	and.b64  	%rd26307, %rd26306, 255;
	xor.b64  	%rd26308, %rd26307, %rd26305;
	mul.lo.s64 	%rd26309, %rd26308, 1099511628211;
	shr.u64 	%rd26310, %rd26294, 32;
	and.b64  	%rd26311, %rd26310, 255;
	xor.b64  	%rd26312, %rd26311, %rd26309;
	mul.lo.s64 	%rd26313, %rd26312, 1099511628211;
	shr.u64 	%rd26314, %rd26294, 40;
	and.b64  	%rd26315, %rd26314, 255;
	xor.b64  	%rd26316, %rd26315, %rd26313;
	mul.lo.s64 	%rd26317, %rd26316, 1099511628211;
	shr.u64 	%rd26318, %rd26294, 48;
	and.b64  	%rd26319, %rd26318, 255;
	xor.b64  	%rd26320, %rd26319, %rd26317;
	mul.lo.s64 	%rd26321, %rd26320, 1099511628211;
	shr.u64 	%rd26322, %rd26294, 56;
	xor.b64  	%rd26323, %rd26322, %rd26321;
	mul.lo.s64 	%rd29849, %rd26323, 1099511628211;
	add.s64 	%rd29847, %rd29847, -2;
	add.s64 	%rd29846, %rd29846, 16;
	setp.ne.s64 	%p1967, %rd29847, 0;
	@%p1967 bra 	$L__BB17_825;
$L__BB17_826:
	and.b64  	%rd26324, %rd3351, 1;
	setp.eq.b64 	%p1968, %rd26324, 1;
	not.pred 	%p1969, %p1968;
	@%p1969 bra 	$L__BB17_828;
	shl.b64 	%rd26325, %rd29850, 3;
	add.s64 	%rd26326, %rd29598, %rd26325;
	ld.u64 	%rd26327, [%rd26326];
	and.b64  	%rd26328, %rd26327, 255;
	xor.b64  	%rd26329, %rd26328, %rd29849;
	mul.lo.s64 	%rd26330, %rd26329, 1099511628211;
	shr.u64 	%rd26331, %rd26327, 8;
	and.b64  	%rd26332, %rd26331, 255;
	xor.b64  	%rd26333, %rd26332, %rd26330;
	mul.lo.s64 	%rd26334, %rd26333, 1099511628211;
	shr.u64 	%rd26335, %rd26327, 16;
	and.b64  	%rd26336, %rd26335, 255;
	xor.b64  	%rd26337, %rd26336, %rd26334;
	mul.lo.s64 	%rd26338, %rd26337, 1099511628211;
	shr.u64 	%rd26339, %rd26327, 24;
	and.b64  	%rd26340, %rd26339, 255;
	xor.b64  	%rd26341, %rd26340, %rd26338;
	mul.lo.s64 	%rd26342, %rd26341, 1099511628211;
	shr.u64 	%rd26343, %rd26327, 32;
	and.b64  	%rd26344, %rd26343, 255;
	xor.b64  	%rd26345, %rd26344, %rd26342;
	mul.lo.s64 	%rd26346, %rd26345, 1099511628211;
	shr.u64 	%rd26347, %rd26327, 40;
	and.b64  	%rd26348, %rd26347, 255;
	xor.b64  	%rd26349, %rd26348, %rd26346;
	mul.lo.s64 	%rd26350, %rd26349, 1099511628211;
	shr.u64 	%rd26351, %rd26327, 48;
	and.b64  	%rd26352, %rd26351, 255;
	xor.b64  	%rd26353, %rd26352, %rd26350;
	mul.lo.s64 	%rd26354, %rd26353, 1099511628211;
	shr.u64 	%rd26355, %rd26327, 56;
	xor.b64  	%rd26356, %rd26355, %rd26354;
	mul.lo.s64 	%rd29849, %rd26356, 1099511628211;
$L__BB17_828:
	setp.eq.s64 	%p1970, %rd29842, %rd29849;
	@%p1970 bra 	$L__BB17_842;
	setp.eq.s64 	%p1971, %rd3351, 0;
	mov.b64 	%rd29856, -3750763034362895579;
	@%p1971 bra 	$L__BB17_835;
	setp.eq.s64 	%p1972, %rd3351, 1;
	mov.b64 	%rd29856, -3750763034362895579;
	mov.b64 	%rd29857, 0;
	@%p1972 bra 	$L__BB17_833;
	and.b64  	%rd29854, %rd3351, -2;
	add.s64 	%rd29853, %rd29837, 8;
	mov.b64 	%rd29856, -3750763034362895579;
$L__BB17_832:
	and.b64  	%rd29857, %rd3351, -2;
	ld.u64 	%rd26362, [%rd29853+-8];
	and.b64  	%rd26363, %rd26362, 255;
	xor.b64  	%rd26364, %rd26363, %rd29856;
	mul.lo.s64 	%rd26365, %rd26364, 1099511628211;
	shr.u64 	%rd26366, %rd26362, 8;
	and.b64  	%rd26367, %rd26366, 255;
	xor.b64  	%rd26368, %rd26367, %rd26365;
	mul.lo.s64 	%rd26369, %rd26368, 1099511628211;
	shr.u64 	%rd26370, %rd26362, 16;
	and.b64  	%rd26371, %rd26370, 255;
	xor.b64  	%rd26372, %rd26371, %rd26369;
	mul.lo.s64 	%rd26373, %rd26372, 1099511628211;
	shr.u64 	%rd26374, %rd26362, 24;
	and.b64  	%rd26375, %rd26374, 255;
	xor.b64  	%rd26376, %rd26375, %rd26373;
	mul.lo.s64 	%rd26377, %rd26376, 1099511628211;
	shr.u64 	%rd26378, %rd26362, 32;
	and.b64  	%rd26379, %rd26378, 255;
	xor.b64  	%rd26380, %rd26379, %rd26377;
	mul.lo.s64 	%rd26381, %rd26380, 1099511628211;
	shr.u64 	%rd26382, %rd26362, 40;
	and.b64  	%rd26383, %rd26382, 255;
	xor.b64  	%rd26384, %rd26383, %rd26381;
	mul.lo.s64 	%rd26385, %rd26384, 1099511628211;
	shr.u64 	%rd26386, %rd26362, 48;
	and.b64  	%rd26387, %rd26386, 255;
	xor.b64  	%rd26388, %rd26387, %rd26385;
	mul.lo.s64 	%rd26389, %rd26388, 1099511628211;
	shr.u64 	%rd26390, %rd26362, 56;
	xor.b64  	%rd26391, %rd26390, %rd26389;
	mul.lo.s64 	%rd26392, %rd26391, 1099511628211;
	ld.u64 	%rd26393, [%rd29853];
	and.b64  	%rd26394, %rd26393, 255;
	xor.b64  	%rd26395, %rd26394, %rd26392;
	mul.lo.s64 	%rd26396, %rd26395, 1099511628211;
	shr.u64 	%rd26397, %rd26393, 8;
	and.b64  	%rd26398, %rd26397, 255;
	xor.b64  	%rd26399, %rd26398, %rd26396;
	mul.lo.s64 	%rd26400, %rd26399, 1099511628211;
	shr.u64 	%rd26401, %rd26393, 16;
	and.b64  	%rd26402, %rd26401, 255;
	xor.b64  	%rd26403, %rd26402, %rd26400;
	mul.lo.s64 	%rd26404, %rd26403, 1099511628211;
	shr.u64 	%rd26405, %rd26393, 24;
	and.b64  	%rd26406, %rd26405, 255;
	xor.b64  	%rd26407, %rd26406, %rd26404;
	mul.lo.s64 	%rd26408, %rd26407, 1099511628211;
	shr.u64 	%rd26409, %rd26393, 32;
	and.b64  	%rd26410, %rd26409, 255;
	xor.b64  	%rd26411, %rd26410, %rd26408;
	mul.lo.s64 	%rd26412, %rd26411, 1099511628211;
	shr.u64 	%rd26413, %rd26393, 40;
	and.b64  	%rd26414, %rd26413, 255;
	xor.b64  	%rd26415, %rd26414, %rd26412;
	mul.lo.s64 	%rd26416, %rd26415, 1099511628211;
	shr.u64 	%rd26417, %rd26393, 48;
	and.b64  	%rd26418, %rd26417, 255;
	xor.b64  	%rd26419, %rd26418, %rd26416;
	mul.lo.s64 	%rd26420, %rd26419, 1099511628211;
	shr.u64 	%rd26421, %rd26393, 56;
	xor.b64  	%rd26422, %rd26421, %rd26420;
	mul.lo.s64 	%rd29856, %rd26422, 1099511628211;
	add.s64 	%rd29854, %rd29854, -2;
	add.s64 	%rd29853, %rd29853, 16;
	setp.ne.s64 	%p1973, %rd29854, 0;
	@%p1973 bra 	$L__BB17_832;
$L__BB17_833:
	and.b64  	%rd26423, %rd3351, 1;
	setp.eq.b64 	%p1974, %rd26423, 1;
	not.pred 	%p1975, %p1974;
	@%p1975 bra 	$L__BB17_835;
	shl.b64 	%rd26424, %rd29857, 3;
	add.s64 	%rd26425, %rd29837, %rd26424;
	ld.u64 	%rd26426, [%rd26425];
	and.b64  	%rd26427, %rd26426, 255;
	xor.b64  	%rd26428, %rd26427, %rd29856;
	mul.lo.s64 	%rd26429, %rd26428, 1099511628211;
	shr.u64 	%rd26430, %rd26426, 8;
	and.b64  	%rd26431, %rd26430, 255;
	xor.b64  	%rd26432, %rd26431, %rd26429;
	mul.lo.s64 	%rd26433, %rd26432, 1099511628211;
	shr.u64 	%rd26434, %rd26426, 16;
	and.b64  	%rd26435, %rd26434, 255;
	xor.b64  	%rd26436, %rd26435, %rd26433;
	mul.lo.s64 	%rd26437, %rd26436, 1099511628211;
	shr.u64 	%rd26438, %rd26426, 24;
	and.b64  	%rd26439, %rd26438, 255;
	xor.b64  	%rd26440, %rd26439, %rd26437;
	mul.lo.s64 	%rd26441, %rd26440, 1099511628211;
	shr.u64 	%rd26442, %rd26426, 32;
	and.b64  	%rd26443, %rd26442, 255;
	xor.b64  	%rd26444, %rd26443, %rd26441;
	mul.lo.s64 	%rd26445, %rd26444, 1099511628211;
	shr.u64 	%rd26446, %rd26426, 40;
	and.b64  	%rd26447, %rd26446, 255;
	xor.b64  	%rd26448, %rd26447, %rd26445;
	mul.lo.s64 	%rd26449, %rd26448, 1099511628211;
	shr.u64 	%rd26450, %rd26426, 48;
	and.b64  	%rd26451, %rd26450, 255;
	xor.b64  	%rd26452, %rd26451, %rd26449;
	mul.lo.s64 	%rd26453, %rd26452, 1099511628211;
	shr.u64 	%rd26454, %rd26426, 56;
	xor.b64  	%rd26455, %rd26454, %rd26453;
	mul.lo.s64 	%rd29856, %rd26455, 1099511628211;
$L__BB17_835:
	setp.eq.s64 	%p1976, %rd3351, 0;
	mov.b64 	%rd29863, -3750763034362895579;
	@%p1976 bra 	$L__BB17_841;
	setp.eq.s64 	%p1977, %rd3351, 1;
	mov.b64 	%rd29863, -3750763034362895579;
	mov.b64 	%rd29864, 0;
	@%p1977 bra 	$L__BB17_839;
	and.b64  	%rd29861, %rd3351, -2;
	add.s64 	%rd29860, %rd29598, 8;
	mov.b64 	%rd29863, -3750763034362895579;
$L__BB17_838:
	and.b64  	%rd29864, %rd3351, -2;
	ld.u64 	%rd26461, [%rd29860+-8];
	and.b64  	%rd26462, %rd26461, 255;
	xor.b64  	%rd26463, %rd26462, %rd29863;
	mul.lo.s64 	%rd26464, %rd26463, 1099511628211;
	shr.u64 	%rd26465, %rd26461, 8;
	and.b64  	%rd26466, %rd26465, 255;
	xor.b64  	%rd26467, %rd26466, %rd26464;
	mul.lo.s64 	%rd26468, %rd26467, 1099511628211;
	shr.u64 	%rd26469, %rd26461, 16;
	and.b64  	%rd26470, %rd26469, 255;
	xor.b64  	%rd26471, %rd26470, %rd26468;
	mul.lo.s64 	%rd26472, %rd26471, 1099511628211;
	shr.u64 	%rd26473, %rd26461, 24;
	and.b64  	%rd26474, %rd26473, 255;
	xor.b64  	%rd26475, %rd26474, %rd26472;
	mul.lo.s64 	%rd26476, %rd26475, 1099511628211;
	shr.u64 	%rd26477, %rd26461, 32;
	and.b64  	%rd26478, %rd26477, 255;
	xor.b64  	%rd26479, %rd26478, %rd26476;
	mul.lo.s64 	%rd26480, %rd26479, 1099511628211;
	shr.u64 	%rd26481, %rd26461, 40;
	and.b64  	%rd26482, %rd26481, 255;
	xor.b64  	%rd26483, %rd26482, %rd26480;
	mul.lo.s64 	%rd26484, %rd26483, 1099511628211;
	shr.u64 	%rd26485, %rd26461, 48;
	and.b64  	%rd26486, %rd26485, 255;
	xor.b64  	%rd26487, %rd26486, %rd26484;
	mul.lo.s64 	%rd26488, %rd26487, 1099511628211;
	shr.u64 	%rd26489, %rd26461, 56;
	xor.b64  	%rd26490, %rd26489, %rd26488;
	mul.lo.s64 	%rd26491, %rd26490, 1099511628211;
	ld.u64 	%rd26492, [%rd29860];
	and.b64  	%rd26493, %rd26492, 255;
	xor.b64  	%rd26494, %rd26493, %rd26491;
	mul.lo.s64 	%rd26495, %rd26494, 1099511628211;
	shr.u64 	%rd26496, %rd26492, 8;
	and.b64  	%rd26497, %rd26496, 255;
	xor.b64  	%rd26498, %rd26497, %rd26495;
	mul.lo.s64 	%rd26499, %rd26498, 1099511628211;
	shr.u64 	%rd26500, %rd26492, 16;
	and.b64  	%rd26501, %rd26500, 255;
	xor.b64  	%rd26502, %rd26501, %rd26499;
	mul.lo.s64 	%rd26503, %rd26502, 1099511628211;
	shr.u64 	%rd26504, %rd26492, 24;
	and.b64  	%rd26505, %rd26504, 255;
	xor.b64  	%rd26506, %rd26505, %rd26503;
	mul.lo.s64 	%rd26507, %rd26506, 1099511628211;
	shr.u64 	%rd26508, %rd26492, 32;
	and.b64  	%rd26509, %rd26508, 255;
	xor.b64  	%rd26510, %rd26509, %rd26507;
	mul.lo.s64 	%rd26511, %rd26510, 1099511628211;
	shr.u64 	%rd26512, %rd26492, 40;
	and.b64  	%rd26513, %rd26512, 255;
	xor.b64  	%rd26514, %rd26513, %rd26511;
	mul.lo.s64 	%rd26515, %rd26514, 1099511628211;
	shr.u64 	%rd26516, %rd26492, 48;
	and.b64  	%rd26517, %rd26516, 255;
	xor.b64  	%rd26518, %rd26517, %rd26515;
	mul.lo.s64 	%rd26519, %rd26518, 1099511628211;
	shr.u64 	%rd26520, %rd26492, 56;
	xor.b64  	%rd26521, %rd26520, %rd26519;
	mul.lo.s64 	%rd29863, %rd26521, 1099511628211;
	add.s64 	%rd29861, %rd29861, -2;
	add.s64 	%rd29860, %rd29860, 16;
	setp.ne.s64 	%p1978, %rd29861, 0;
	@%p1978 bra 	$L__BB17_838;
$L__BB17_839:
	and.b64  	%rd26522, %rd3351, 1;
	setp.eq.b64 	%p1979, %rd26522, 1;
	not.pred 	%p1980, %p1979;
	@%p1980 bra 	$L__BB17_841;
	shl.b64 	%rd26523, %rd29864, 3;
	add.s64 	%rd26524, %rd29598, %rd26523;
	ld.u64 	%rd26525, [%rd26524];
	and.b64  	%rd26526, %rd26525, 255;
	xor.b64  	%rd26527, %rd26526, %rd29863;
	mul.lo.s64 	%rd26528, %rd26527, 1099511628211;
	shr.u64 	%rd26529, %rd26525, 8;
	and.b64  	%rd26530, %rd26529, 255;
	xor.b64  	%rd26531, %rd26530, %rd26528;
	mul.lo.s64 	%rd26532, %rd26531, 1099511628211;
	shr.u64 	%rd26533, %rd26525, 16;
	and.b64  	%rd26534, %rd26533, 255;
	xor.b64  	%rd26535, %rd26534, %rd26532;
	mul.lo.s64 	%rd26536, %rd26535, 1099511628211;
	shr.u64 	%rd26537, %rd26525, 24;
	and.b64  	%rd26538, %rd26537, 255;
	xor.b64  	%rd26539, %rd26538, %rd26536;
	mul.lo.s64 	%rd26540, %rd26539, 1099511628211;
	shr.u64 	%rd26541, %rd26525, 32;
	and.b64  	%rd26542, %rd26541, 255;
	xor.b64  	%rd26543, %rd26542, %rd26540;
	mul.lo.s64 	%rd26544, %rd26543, 1099511628211;
	shr.u64 	%rd26545, %rd26525, 40;
	and.b64  	%rd26546, %rd26545, 255;
	xor.b64  	%rd26547, %rd26546, %rd26544;
	mul.lo.s64 	%rd26548, %rd26547, 1099511628211;
	shr.u64 	%rd26549, %rd26525, 48;
	and.b64  	%rd26550, %rd26549, 255;
	xor.b64  	%rd26551, %rd26550, %rd26548;
	mul.lo.s64 	%rd26552, %rd26551, 1099511628211;
	shr.u64 	%rd26553, %rd26525, 56;
	xor.b64  	%rd26554, %rd26553, %rd26552;
	mul.lo.s64 	%rd29863, %rd26554, 1099511628211;
$L__BB17_841:
	setp.lt.u64 	%p1983, %rd29856, %rd29863;
	mov.pred 	%p2303, -1;
	mov.pred 	%p2302, 0;
	@%p1983 bra 	$L__BB17_876;
	bra.uni 	$L__BB17_846;
$L__BB17_842:
	setp.eq.s32 	%p1984, %r359, 0;
	@%p1984 bra 	$L__BB17_846;
	mov.b64 	%rd29867, 0;
	cvt.s64.s32 	%rd26559, %r359;
$L__BB17_844:
	shl.b64 	%rd26556, %rd29867, 3;
	add.s64 	%rd26557, %rd29837, %rd26556;
	ld.u64 	%rd1370, [%rd26557];
	add.s64 	%rd26558, %rd29598, %rd26556;
	ld.u64 	%rd1371, [%rd26558];
	setp.lt.u64 	%p1987, %rd1370, %rd1371;
	mov.pred 	%p2303, -1;
	mov.pred 	%p2302, 0;
	@%p1987 bra 	$L__BB17_876;
	setp.le.u64 	%p1988, %rd1370, %rd1371;
	add.s64 	%rd29867, %rd29867, 1;
	setp.lt.u64 	%p1989, %rd29867, %rd26559;
	and.pred  	%p1990, %p1988, %p1989;
	@%p1990 bra 	$L__BB17_844;
$L__BB17_846:
	setp.eq.s64 	%p1991, %rd3351, 0;
	mov.b64 	%rd29871, -3750763034362895579;
	@%p1991 bra 	$L__BB17_852;
	setp.eq.s64 	%p1992, %rd3351, 1;
	mov.b64 	%rd29871, -3750763034362895579;
	mov.b64 	%rd29872, 0;
	@%p1992 bra 	$L__BB17_850;
	and.b64  	%rd29869, %rd3351, -2;
	add.s64 	%rd29868, %rd29598, 8;
	mov.b64 	%rd29871, -3750763034362895579;
$L__BB17_849:
	and.b64  	%rd29872, %rd3351, -2;
	ld.u64 	%rd26565, [%rd29868+-8];
	and.b64  	%rd26566, %rd26565, 255;
	xor.b64  	%rd26567, %rd26566, %rd29871;
	mul.lo.s64 	%rd26568, %rd26567, 1099511628211;
	shr.u64 	%rd26569, %rd26565, 8;
	and.b64  	%rd26570, %rd26569, 255;
	xor.b64  	%rd26571, %rd26570, %rd26568;
	mul.lo.s64 	%rd26572, %rd26571, 1099511628211;
	shr.u64 	%rd26573, %rd26565, 16;
	and.b64  	%rd26574, %rd26573, 255;
	xor.b64  	%rd26575, %rd26574, %rd26572;
	mul.lo.s64 	%rd26576, %rd26575, 1099511628211;
	shr.u64 	%rd26577, %rd26565, 24;
	and.b64  	%rd26578, %rd26577, 255;
	xor.b64  	%rd26579, %rd26578, %rd26576;
	mul.lo.s64 	%rd26580, %rd26579, 1099511628211;
	shr.u64 	%rd26581, %rd26565, 32;
	and.b64  	%rd26582, %rd26581, 255;
	xor.b64  	%rd26583, %rd26582, %rd26580;
	mul.lo.s64 	%rd26584, %rd26583, 1099511628211;
	shr.u64 	%rd26585, %rd26565, 40;
	and.b64  	%rd26586, %rd26585, 255;
	xor.b64  	%rd26587, %rd26586, %rd26584;
	mul.lo.s64 	%rd26588, %rd26587, 1099511628211;
	shr.u64 	%rd26589, %rd26565, 48;
	and.b64  	%rd26590, %rd26589, 255;
	xor.b64  	%rd26591, %rd26590, %rd26588;
	mul.lo.s64 	%rd26592, %rd26591, 1099511628211;
	shr.u64 	%rd26593, %rd26565, 56;
	xor.b64  	%rd26594, %rd26593, %rd26592;
	mul.lo.s64 	%rd26595, %rd26594, 1099511628211;
	ld.u64 	%rd26596, [%rd29868];
	and.b64  	%rd26597, %rd26596, 255;
	xor.b64  	%rd26598, %rd26597, %rd26595;
	mul.lo.s64 	%rd26599, %rd26598, 1099511628211;
	shr.u64 	%rd26600, %rd26596, 8;
	and.b64  	%rd26601, %rd26600, 255;
	xor.b64  	%rd26602, %rd26601, %rd26599;
	mul.lo.s64 	%rd26603, %rd26602, 1099511628211;
	shr.u64 	%rd26604, %rd26596, 16;
	and.b64  	%rd26605, %rd26604, 255;
	xor.b64  	%rd26606, %rd26605, %rd26603;
	mul.lo.s64 	%rd26607, %rd26606, 1099511628211;
	shr.u64 	%rd26608, %rd26596, 24;
	and.b64  	%rd26609, %rd26608, 255;
	xor.b64  	%rd26610, %rd26609, %rd26607;
	mul.lo.s64 	%rd26611, %rd26610, 1099511628211;
	shr.u64 	%rd26612, %rd26596, 32;
	and.b64  	%rd26613, %rd26612, 255;
	xor.b64  	%rd26614, %rd26613, %rd26611;
	mul.lo.s64 	%rd26615, %rd26614, 1099511628211;
	shr.u64 	%rd26616, %rd26596, 40;
	and.b64  	%rd26617, %rd26616, 255;
	xor.b64  	%rd26618, %rd26617, %rd26615;
	mul.lo.s64 	%rd26619, %rd26618, 1099511628211;
	shr.u64 	%rd26620, %rd26596, 48;
	and.b64  	%rd26621, %rd26620, 255;
	xor.b64  	%rd26622, %rd26621, %rd26619;
	mul.lo.s64 	%rd26623, %rd26622, 1099511628211;
	shr.u64 	%rd26624, %rd26596, 56;
	xor.b64  	%rd26625, %rd26624, %rd26623;
	mul.lo.s64 	%rd29871, %rd26625, 1099511628211;
	add.s64 	%rd29869, %rd29869, -2;
	add.s64 	%rd29868, %rd29868, 16;
	setp.ne.s64 	%p1993, %rd29869, 0;
	@%p1993 bra 	$L__BB17_849;
$L__BB17_850:
	and.b64  	%rd26626, %rd3351, 1;
	setp.eq.b64 	%p1994, %rd26626, 1;
	not.pred 	%p1995, %p1994;
	@%p1995 bra 	$L__BB17_852;
	shl.b64 	%rd26627, %rd29872, 3;
	add.s64 	%rd26628, %rd29598, %rd26627;
	ld.u64 	%rd26629, [%rd26628];
	and.b64  	%rd26630, %rd26629, 255;
	xor.b64  	%rd26631, %rd26630, %rd29871;
	mul.lo.s64 	%rd26632, %rd26631, 1099511628211;
	shr.u64 	%rd26633, %rd26629, 8;
	and.b64  	%rd26634, %rd26633, 255;
	xor.b64  	%rd26635, %rd26634, %rd26632;
	mul.lo.s64 	%rd26636, %rd26635, 1099511628211;
	shr.u64 	%rd26637, %rd26629, 16;
	and.b64  	%rd26638, %rd26637, 255;
	xor.b64  	%rd26639, %rd26638, %rd26636;
	mul.lo.s64 	%rd26640, %rd26639, 1099511628211;
	shr.u64 	%rd26641, %rd26629, 24;
	and.b64  	%rd26642, %rd26641, 255;
	xor.b64  	%rd26643, %rd26642, %rd26640;
	mul.lo.s64 	%rd26644, %rd26643, 1099511628211;
	shr.u64 	%rd26645, %rd26629, 32;
	and.b64  	%rd26646, %rd26645, 255;
	xor.b64  	%rd26647, %rd26646, %rd26644;
	mul.lo.s64 	%rd26648, %rd26647, 1099511628211;
	shr.u64 	%rd26649, %rd26629, 40;
	and.b64  	%rd26650, %rd26649, 255;
	xor.b64  	%rd26651, %rd26650, %rd26648;
	mul.lo.s64 	%rd26652, %rd26651, 1099511628211;
	shr.u64 	%rd26653, %rd26629, 48;
	and.b64  	%rd26654, %rd26653, 255;
	xor.b64  	%rd26655, %rd26654, %rd26652;
	mul.lo.s64 	%rd26656, %rd26655, 1099511628211;
	shr.u64 	%rd26657, %rd26629, 56;
	xor.b64  	%rd26658, %rd26657, %rd26656;
	mul.lo.s64 	%rd29871, %rd26658, 1099511628211;
$L__BB17_852:
	setp.eq.s64 	%p1996, %rd3351, 0;
	mov.b64 	%rd29878, -3750763034362895579;
	@%p1996 bra 	$L__BB17_858;
	setp.eq.s64 	%p1997, %rd3351, 1;
	mov.b64 	%rd29878, -3750763034362895579;
	mov.b64 	%rd29879, 0;
	@%p1997 bra 	$L__BB17_856;
	and.b64  	%rd29876, %rd3351, -2;
	add.s64 	%rd29875, %rd29837, 8;
	mov.b64 	%rd29878, -3750763034362895579;
$L__BB17_855:
	and.b64  	%rd29879, %rd3351, -2;
	ld.u64 	%rd26664, [%rd29875+-8];
	and.b64  	%rd26665, %rd26664, 255;
	xor.b64  	%rd26666, %rd26665, %rd29878;
	mul.lo.s64 	%rd26667, %rd26666, 1099511628211;
	shr.u64 	%rd26668, %rd26664, 8;
	and.b64  	%rd26669, %rd26668, 255;
	xor.b64  	%rd26670, %rd26669, %rd26667;
	mul.lo.s64 	%rd26671, %rd26670, 1099511628211;
	shr.u64 	%rd26672, %rd26664, 16;
	and.b64  	%rd26673, %rd26672, 255;
	xor.b64  	%rd26674, %rd26673, %rd26671;
	mul.lo.s64 	%rd26675, %rd26674, 1099511628211;
	shr.u64 	%rd26676, %rd26664, 24;
	and.b64  	%rd26677, %rd26676, 255;
	xor.b64  	%rd26678, %rd26677, %rd26675;
	mul.lo.s64 	%rd26679, %rd26678, 1099511628211;
	shr.u64 	%rd26680, %rd26664, 32;
	and.b64  	%rd26681, %rd26680, 255;
	xor.b64  	%rd26682, %rd26681, %rd26679;
	mul.lo.s64 	%rd26683, %rd26682, 1099511628211;
	shr.u64 	%rd26684, %rd26664, 40;
	and.b64  	%rd26685, %rd26684, 255;
	xor.b64  	%rd26686, %rd26685, %rd26683;
	mul.lo.s64 	%rd26687, %rd26686, 1099511628211;
	shr.u64 	%rd26688, %rd26664, 48;
	and.b64  	%rd26689, %rd26688, 255;
	xor.b64  	%rd26690, %rd26689, %rd26687;
	mul.lo.s64 	%rd26691, %rd26690, 1099511628211;
	shr.u64 	%rd26692, %rd26664, 56;
	xor.b64  	%rd26693, %rd26692, %rd26691;
	mul.lo.s64 	%rd26694, %rd26693, 1099511628211;
	ld.u64 	%rd26695, [%rd29875];
	and.b64  	%rd26696, %rd26695, 255;
	xor.b64  	%rd26697, %rd26696, %rd26694;
	mul.lo.s64 	%rd26698, %rd26697, 1099511628211;
	shr.u64 	%rd26699, %rd26695, 8;
	and.b64  	%rd26700, %rd26699, 255;
	xor.b64  	%rd26701, %rd26700, %rd26698;
	mul.lo.s64 	%rd26702, %rd26701, 1099511628211;
	shr.u64 	%rd26703, %rd26695, 16;
	and.b64  	%rd26704, %rd26703, 255;
	xor.b64  	%rd26705, %rd26704, %rd26702;
	mul.lo.s64 	%rd26706, %rd26705, 1099511628211;
	shr.u64 	%rd26707, %rd26695, 24;
	and.b64  	%rd26708, %rd26707, 255;
	xor.b64  	%rd26709, %rd26708, %rd26706;
	mul.lo.s64 	%rd26710, %rd26709, 1099511628211;
	shr.u64 	%rd26711, %rd26695, 32;
	and.b64  	%rd26712, %rd26711, 255;
	xor.b64  	%rd26713, %rd26712, %rd26710;
	mul.lo.s64 	%rd26714, %rd26713, 1099511628211;
	shr.u64 	%rd26715, %rd26695, 40;
	and.b64  	%rd26716, %rd26715, 255;
	xor.b64  	%rd26717, %rd26716, %rd26714;
	mul.lo.s64 	%rd26718, %rd26717, 1099511628211;
	shr.u64 	%rd26719, %rd26695, 48;
	and.b64  	%rd26720, %rd26719, 255;
	xor.b64  	%rd26721, %rd26720, %rd26718;
	mul.lo.s64 	%rd26722, %rd26721, 1099511628211;
	shr.u64 	%rd26723, %rd26695, 56;
	xor.b64  	%rd26724, %rd26723, %rd26722;
	mul.lo.s64 	%rd29878, %rd26724, 1099511628211;
	add.s64 	%rd29876, %rd29876, -2;
	add.s64 	%rd29875, %rd29875, 16;
	setp.ne.s64 	%p1998, %rd29876, 0;
	@%p1998 bra 	$L__BB17_855;
$L__BB17_856:
	and.b64  	%rd26725, %rd3351, 1;
	setp.eq.b64 	%p1999, %rd26725, 1;
	not.pred 	%p2000, %p1999;
	@%p2000 bra 	$L__BB17_858;
	shl.b64 	%rd26726, %rd29879, 3;
	add.s64 	%rd26727, %rd29837, %rd26726;
	ld.u64 	%rd26728, [%rd26727];
	and.b64  	%rd26729, %rd26728, 255;
	xor.b64  	%rd26730, %rd26729, %rd29878;
	mul.lo.s64 	%rd26731, %rd26730, 1099511628211;
	shr.u64 	%rd26732, %rd26728, 8;
	and.b64  	%rd26733, %rd26732, 255;
	xor.b64  	%rd26734, %rd26733, %rd26731;
	mul.lo.s64 	%rd26735, %rd26734, 1099511628211;
	shr.u64 	%rd26736, %rd26728, 16;
	and.b64  	%rd26737, %rd26736, 255;
	xor.b64  	%rd26738, %rd26737, %rd26735;
	mul.lo.s64 	%rd26739, %rd26738, 1099511628211;
	shr.u64 	%rd26740, %rd26728, 24;
	and.b64  	%rd26741, %rd26740, 255;
	xor.b64  	%rd26742, %rd26741, %rd26739;
	mul.lo.s64 	%rd26743, %rd26742, 1099511628211;
	shr.u64 	%rd26744, %rd26728, 32;
	and.b64  	%rd26745, %rd26744, 255;
	xor.b64  	%rd26746, %rd26745, %rd26743;
	mul.lo.s64 	%rd26747, %rd26746, 1099511628211;
	shr.u64 	%rd26748, %rd26728, 40;
	and.b64  	%rd26749, %rd26748, 255;
	xor.b64  	%rd26750, %rd26749, %rd26747;
	mul.lo.s64 	%rd26751, %rd26750, 1099511628211;
	shr.u64 	%rd26752, %rd26728, 48;
	and.b64  	%rd26753, %rd26752, 255;
	xor.b64  	%rd26754, %rd26753, %rd26751;
	mul.lo.s64 	%rd26755, %rd26754, 1099511628211;
	shr.u64 	%rd26756, %rd26728, 56;
	xor.b64  	%rd26757, %rd26756, %rd26755;
	mul.lo.s64 	%rd29878, %rd26757, 1099511628211;
$L__BB17_858:
	setp.eq.s64 	%p2001, %rd29871, %rd29878;
	@%p2001 bra 	$L__BB17_872;
	setp.eq.s64 	%p2002, %rd3351, 0;
	mov.b64 	%rd29885, -3750763034362895579;
	@%p2002 bra 	$L__BB17_865;
	setp.eq.s64 	%p2003, %rd3351, 1;
	mov.b64 	%rd29885, -3750763034362895579;
	mov.b64 	%rd29886, 0;
	@%p2003 bra 	$L__BB17_863;
	and.b64  	%rd29883, %rd3351, -2;
	add.s64 	%rd29882, %rd29598, 8;
	mov.b64 	%rd29885, -3750763034362895579;
$L__BB17_862:
	and.b64  	%rd29886, %rd3351, -2;
	ld.u64 	%rd26763, [%rd29882+-8];
	and.b64  	%rd26764, %rd26763, 255;
	xor.b64  	%rd26765, %rd26764, %rd29885;
	mul.lo.s64 	%rd26766, %rd26765, 1099511628211;
	shr.u64 	%rd26767, %rd26763, 8;
	and.b64  	%rd26768, %rd26767, 255;
	xor.b64  	%rd26769, %rd26768, %rd26766;
	mul.lo.s64 	%rd26770, %rd26769, 1099511628211;
	shr.u64 	%rd26771, %rd26763, 16;
	and.b64  	%rd26772, %rd26771, 255;
	xor.b64  	%rd26773, %rd26772, %rd26770;
	mul.lo.s64 	%rd26774, %rd26773, 1099511628211;
	shr.u64 	%rd26775, %rd26763, 24;
	and.b64  	%rd26776, %rd26775, 255;
	xor.b64  	%rd26777, %rd26776, %rd26774;
	mul.lo.s64 	%rd26778, %rd26777, 1099511628211;
	shr.u64 	%rd26779, %rd26763, 32;
	and.b64  	%rd26780, %rd26779, 255;
	xor.b64  	%rd26781, %rd26780, %rd26778;
	mul.lo.s64 	%rd26782, %rd26781, 1099511628211;
	shr.u64 	%rd26783, %rd26763, 40;
	and.b64  	%rd26784, %rd26783, 255;
	xor.b64  	%rd26785, %rd26784, %rd26782;
	mul.lo.s64 	%rd26786, %rd26785, 1099511628211;
	shr.u64 	%rd26787, %rd26763, 48;
	and.b64  	%rd26788, %rd26787, 255;
	xor.b64  	%rd26789, %rd26788, %rd26786;
	mul.lo.s64 	%rd26790, %rd26789, 1099511628211;
	shr.u64 	%rd26791, %rd26763, 56;
	xor.b64  	%rd26792, %rd26791, %rd26790;
	mul.lo.s64 	%rd26793, %rd26792, 1099511628211;
	ld.u64 	%rd26794, [%rd29882];
	and.b64  	%rd26795, %rd26794, 255;
	xor.b64  	%rd26796, %rd26795, %rd26793;
	mul.lo.s64 	%rd26797, %rd26796, 1099511628211;
	shr.u64 	%rd26798, %rd26794, 8;
	and.b64  	%rd26799, %rd26798, 255;
	xor.b64  	%rd26800, %rd26799, %rd26797;
	mul.lo.s64 	%rd26801, %rd26800, 1099511628211;
	shr.u64 	%rd26802, %rd26794, 16;
	and.b64  	%rd26803, %rd26802, 255;
	xor.b64  	%rd26804, %rd26803, %rd26801;
	mul.lo.s64 	%rd26805, %rd26804, 1099511628211;
	shr.u64 	%rd26806, %rd26794, 24;
	and.b64  	%rd26807, %rd26806, 255;
	xor.b64  	%rd26808, %rd26807, %rd26805;
	mul.lo.s64 	%rd26809, %rd26808, 1099511628211;
	shr.u64 	%rd26810, %rd26794, 32;
	and.b64  	%rd26811, %rd26810, 255;
	xor.b64  	%rd26812, %rd26811, %rd26809;
	mul.lo.s64 	%rd26813, %rd26812, 1099511628211;
	shr.u64 	%rd26814, %rd26794, 40;
	and.b64  	%rd26815, %rd26814, 255;
	xor.b64  	%rd26816, %rd26815, %rd26813;
	mul.lo.s64 	%rd26817, %rd26816, 1099511628211;
	shr.u64 	%rd26818, %rd26794, 48;
	and.b64  	%rd26819, %rd26818, 255;
	xor.b64  	%rd26820, %rd26819, %rd26817;
	mul.lo.s64 	%rd26821, %rd26820, 1099511628211;
	shr.u64 	%rd26822, %rd26794, 56;
	xor.b64  	%rd26823, %rd26822, %rd26821;
	mul.lo.s64 	%rd29885, %rd26823, 1099511628211;
	add.s64 	%rd29883, %rd29883, -2;
	add.s64 	%rd29882, %rd29882, 16;
	setp.ne.s64 	%p2004, %rd29883, 0;
	@%p2004 bra 	$L__BB17_862;
$L__BB17_863:
	and.b64  	%rd26824, %rd3351, 1;
	setp.eq.b64 	%p2005, %rd26824, 1;
	not.pred 	%p2006, %p2005;
	@%p2006 bra 	$L__BB17_865;
	shl.b64 	%rd26825, %rd29886, 3;
	add.s64 	%rd26826, %rd29598, %rd26825;
	ld.u64 	%rd26827, [%rd26826];
	and.b64  	%rd26828, %rd26827, 255;
	xor.b64  	%rd26829, %rd26828, %rd29885;
	mul.lo.s64 	%rd26830, %rd26829, 1099511628211;
	shr.u64 	%rd26831, %rd26827, 8;
	and.b64  	%rd26832, %rd26831, 255;
	xor.b64  	%rd26833, %rd26832, %rd26830;
	mul.lo.s64 	%rd26834, %rd26833, 1099511628211;
	shr.u64 	%rd26835, %rd26827, 16;
	and.b64  	%rd26836, %rd26835, 255;
	xor.b64  	%rd26837, %rd26836, %rd26834;
	mul.lo.s64 	%rd26838, %rd26837, 1099511628211;
	shr.u64 	%rd26839, %rd26827, 24;
	and.b64  	%rd26840, %rd26839, 255;
	xor.b64  	%rd26841, %rd26840, %rd26838;
	mul.lo.s64 	%rd26842, %rd26841, 1099511628211;
	shr.u64 	%rd26843, %rd26827, 32;
	and.b64  	%rd26844, %rd26843, 255;
	xor.b64  	%rd26845, %rd26844, %rd26842;
	mul.lo.s64 	%rd26846, %rd26845, 1099511628211;
	shr.u64 	%rd26847, %rd26827, 40;
	and.b64  	%rd26848, %rd26847, 255;
	xor.b64  	%rd26849, %rd26848, %rd26846;
	mul.lo.s64 	%rd26850, %rd26849, 1099511628211;
	shr.u64 	%rd26851, %rd26827, 48;
	and.b64  	%rd26852, %rd26851, 255;
	xor.b64  	%rd26853, %rd26852, %rd26850;
	mul.lo.s64 	%rd26854, %rd26853, 1099511628211;
	shr.u64 	%rd26855, %rd26827, 56;
	xor.b64  	%rd26856, %rd26855, %rd26854;
	mul.lo.s64 	%rd29885, %rd26856, 1099511628211;
$L__BB17_865:
	setp.eq.s64 	%p2007, %rd3351, 0;
	mov.b64 	%rd29892, -3750763034362895579;
	@%p2007 bra 	$L__BB17_871;
	setp.eq.s64 	%p2008, %rd3351, 1;
	mov.b64 	%rd29892, -3750763034362895579;
	mov.b64 	%rd29893, 0;
	@%p2008 bra 	$L__BB17_869;
	and.b64  	%rd29890, %rd3351, -2;
	add.s64 	%rd29889, %rd29837, 8;
	mov.b64 	%rd29892, -3750763034362895579;
$L__BB17_868:
	and.b64  	%rd29893, %rd3351, -2;
	ld.u64 	%rd26862, [%rd29889+-8];
	and.b64  	%rd26863, %rd26862, 255;
	xor.b64  	%rd26864, %rd26863, %rd29892;
	mul.lo.s64 	%rd26865, %rd26864, 1099511628211;
	shr.u64 	%rd26866, %rd26862, 8;
	and.b64  	%rd26867, %rd26866, 255;
	xor.b64  	%rd26868, %rd26867, %rd26865;
	mul.lo.s64 	%rd26869, %rd26868, 1099511628211;
	shr.u64 	%rd26870, %rd26862, 16;
	and.b64  	%rd26871, %rd26870, 255;
	xor.b64  	%rd26872, %rd26871, %rd26869;
	mul.lo.s64 	%rd26873, %rd26872, 1099511628211;
	shr.u64 	%rd26874, %rd26862, 24;
	and.b64  	%rd26875, %rd26874, 255;
	xor.b64  	%rd26876, %rd26875, %rd26873;
	mul.lo.s64 	%rd26877, %rd26876, 1099511628211;
	shr.u64 	%rd26878, %rd26862, 32;
	and.b64  	%rd26879, %rd26878, 255;
	xor.b64  	%rd26880, %rd26879, %rd26877;
	mul.lo.s64 	%rd26881, %rd26880, 1099511628211;
	shr.u64 	%rd26882, %rd26862, 40;
	and.b64  	%rd26883, %rd26882, 255;
	xor.b64  	%rd26884, %rd26883, %rd26881;
	mul.lo.s64 	%rd26885, %rd26884, 1099511628211;
	shr.u64 	%rd26886, %rd26862, 48;
	and.b64  	%rd26887, %rd26886, 255;
	xor.b64  	%rd26888, %rd26887, %rd26885;
	mul.lo.s64 	%rd26889, %rd26888, 1099511628211;
	shr.u64 	%rd26890, %rd26862, 56;
	xor.b64  	%rd26891, %rd26890, %rd26889;
	mul.lo.s64 	%rd26892, %rd26891, 1099511628211;
	ld.u64 	%rd26893, [%rd29889];
	and.b64  	%rd26894, %rd26893, 255;
	xor.b64  	%rd26895, %rd26894, %rd26892;
	mul.lo.s64 	%rd26896, %rd26895, 1099511628211;
	shr.u64 	%rd26897, %rd26893, 8;
	and.b64  	%rd26898, %rd26897, 255;
	xor.b64  	%rd26899, %rd26898, %rd26896;
	mul.lo.s64 	%rd26900, %rd26899, 1099511628211;
	shr.u64 	%rd26901, %rd26893, 16;
	and.b64  	%rd26902, %rd26901, 255;
	xor.b64  	%rd26903, %rd26902, %rd26900;
	mul.lo.s64 	%rd26904, %rd26903, 1099511628211;
	shr.u64 	%rd26905, %rd26893, 24;
	and.b64  	%rd26906, %rd26905, 255;
	xor.b64  	%rd26907, %rd26906, %rd26904;
	mul.lo.s64 	%rd26908, %rd26907, 1099511628211;
	shr.u64 	%rd26909, %rd26893, 32;
	and.b64  	%rd26910, %rd26909, 255;
	xor.b64  	%rd26911, %rd26910, %rd26908;
	mul.lo.s64 	%rd26912, %rd26911, 1099511628211;
	shr.u64 	%rd26913, %rd26893, 40;
	and.b64  	%rd26914, %rd26913, 255;
	xor.b64  	%rd26915, %rd26914, %rd26912;
	mul.lo.s64 	%rd26916, %rd26915, 1099511628211;
	shr.u64 	%rd26917, %rd26893, 48;
	and.b64  	%rd26918, %rd26917, 255;
	xor.b64  	%rd26919, %rd26918, %rd26916;
	mul.lo.s64 	%rd26920, %rd26919, 1099511628211;
	shr.u64 	%rd26921, %rd26893, 56;
	xor.b64  	%rd26922, %rd26921, %rd26920;
	mul.lo.s64 	%rd29892, %rd26922, 1099511628211;
	add.s64 	%rd29890, %rd29890, -2;
	add.s64 	%rd29889, %rd29889, 16;
	setp.ne.s64 	%p2009, %rd29890, 0;
	@%p2009 bra 	$L__BB17_868;
$L__BB17_869:
	and.b64  	%rd26923, %rd3351, 1;
	setp.eq.b64 	%p2010, %rd26923, 1;
	not.pred 	%p2011, %p2010;
	@%p2011 bra 	$L__BB17_871;
	shl.b64 	%rd26924, %rd29893, 3;
	add.s64 	%rd26925, %rd29837, %rd26924;
	ld.u64 	%rd26926, [%rd26925];
	and.b64  	%rd26927, %rd26926, 255;
	xor.b64  	%rd26928, %rd26927, %rd29892;
	mul.lo.s64 	%rd26929, %rd26928, 1099511628211;
	shr.u64 	%rd26930, %rd26926, 8;
	and.b64  	%rd26931, %rd26930, 255;
	xor.b64  	%rd26932, %rd26931, %rd26929;
	mul.lo.s64 	%rd26933, %rd26932, 1099511628211;
	shr.u64 	%rd26934, %rd26926, 16;
	and.b64  	%rd26935, %rd26934, 255;
	xor.b64  	%rd26936, %rd26935, %rd26933;
	mul.lo.s64 	%rd26937, %rd26936, 1099511628211;
	shr.u64 	%rd26938, %rd26926, 24;
	and.b64  	%rd26939, %rd26938, 255;
	xor.b64  	%rd26940, %rd26939, %rd26937;
	mul.lo.s64 	%rd26941, %rd26940, 1099511628211;
	shr.u64 	%rd26942, %rd26926, 32;
	and.b64  	%rd26943, %rd26942, 255;
	xor.b64  	%rd26944, %rd26943, %rd26941;
	mul.lo.s64 	%rd26945, %rd26944, 1099511628211;
	shr.u64 	%rd26946, %rd26926, 40;
	and.b64  	%rd26947, %rd26946, 255;
	xor.b64  	%rd26948, %rd26947, %rd26945;
	mul.lo.s64 	%rd26949, %rd26948, 1099511628211;
	shr.u64 	%rd26950, %rd26926, 48;
	and.b64  	%rd26951, %rd26950, 255;
	xor.b64  	%rd26952, %rd26951, %rd26949;
	mul.lo.s64 	%rd26953, %rd26952, 1099511628211;
	shr.u64 	%rd26954, %rd26926, 56;
	xor.b64  	%rd26955, %rd26954, %rd26953;
	mul.lo.s64 	%rd29892, %rd26955, 1099511628211;
$L__BB17_871:
	setp.lt.u64 	%p2302, %rd29885, %rd29892;
	mov.pred 	%p2303, 0;
	bra.uni 	$L__BB17_876;
$L__BB17_872:
	setp.eq.s32 	%p2014, %r359, 0;
	mov.pred 	%p2303, 0;
	mov.pred 	%p2302, %p2303;
	@%p2014 bra 	$L__BB17_876;
	mov.b64 	%rd29896, 0;
	cvt.s64.s32 	%rd26960, %r359;
$L__BB17_874:
	shl.b64 	%rd26957, %rd29896, 3;
	add.s64 	%rd26958, %rd29598, %rd26957;
	ld.u64 	%rd1434, [%rd26958];
	add.s64 	%rd26959, %rd29837, %rd26957;
	ld.u64 	%rd1435, [%rd26959];
	setp.lt.u64 	%p2017, %rd1434, %rd1435;
	mov.pred 	%p2302, -1;
	@%p2017 bra 	$L__BB17_876;
	setp.le.u64 	%p2019, %rd1434, %rd1435;
	add.s64 	%rd29896, %rd29896, 1;
	setp.lt.u64 	%p2020, %rd29896, %rd26960;
	and.pred  	%p2021, %p2019, %p2020;
	mov.pred 	%p2302, %p2303;
	@%p2021 bra 	$L__BB17_874;
$L__BB17_876:
	mov.u64 	%rd29897, %rd29837;
	mov.u32 	%r1385, %r1337;
	@%p2302 bra 	$L__BB17_878;
	add.s32 	%r1385, %r1337, 1;
	shl.b32 	%r990, %r1337, 3;
	mov.u32 	%r991, _ZN6thrust24THRUST_300001_SM_1000_NS8cuda_cub4core6detail5shmemE;
	add.s32 	%r992, %r991, %r990;
	ld.shared.u64 	%rd29897, [%r992+2056];
$L__BB17_878:
	mov.u32 	%r1386, %r1374;
	@%p2303 bra 	$L__BB17_880;
	add.s32 	%r1386, %r1374, 1;
	shl.b32 	%r993, %r1374, 3;
	mov.u32 	%r994, _ZN6thrust24THRUST_300001_SM_1000_NS8cuda_cub4core6detail5shmemE;
	add.s32 	%r995, %r994, %r993;
	ld.shared.u64 	%rd29598, [%r995+2056];
$L__BB17_880:
	setp.ge.s32 	%p2304, %r1385, %r89;
	setp.lt.s32 	%p2022, %r1385, %r89;
	setp.ge.s32 	%p2023, %r1386, %r91;
	and.pred  	%p2305, %p2023, %p2022;
	or.pred  	%p2024, %p2304, %p2023;
	@%p2024 bra 	$L__BB17_941;
	setp.eq.s64 	%p2025, %rd3351, 0;
	mov.b64 	%rd29902, -3750763034362895579;
	@%p2025 bra 	$L__BB17_887;
	setp.eq.s64 	%p2026, %rd3351, 1;
	mov.b64 	%rd29902, -3750763034362895579;
	mov.b64 	%rd29903, 0;
	@%p2026 bra 	$L__BB17_885;
	and.b64  	%rd29900, %rd3351, -2;
	add.s64 	%rd29899, %rd29897, 8;
	mov.b64 	%rd29902, -3750763034362895579;
$L__BB17_884:
	and.b64  	%rd29903, %rd3351, -2;
	ld.u64 	%rd26966, [%rd29899+-8];
	and.b64  	%rd26967, %rd26966, 255;
	xor.b64  	%rd26968, %rd26967, %rd29902;
	mul.lo.s64 	%rd26969, %rd26968, 1099511628211;
	shr.u64 	%rd26970, %rd26966, 8;
	and.b64  	%rd26971, %rd26970, 255;
	xor.b64  	%rd26972, %rd26971, %rd26969;
	mul.lo.s64 	%rd26973, %rd26972, 1099511628211;
	shr.u64 	%rd26974, %rd26966, 16;
	and.b64  	%rd26975, %rd26974, 255;
	xor.b64  	%rd26976, %rd26975, %rd26973;
	mul.lo.s64 	%rd26977, %rd26976, 1099511628211;
	shr.u64 	%rd26978, %rd26966, 24;
	and.b64  	%rd26979, %rd26978, 255;
	xor.b64  	%rd26980, %rd26979, %rd26977;
	mul.lo.s64 	%rd26981, %rd26980, 1099511628211;
	shr.u64 	%rd26982, %rd26966, 32;
	and.b64  	%rd26983, %rd26982, 255;
	xor.b64  	%rd26984, %rd26983, %rd26981;
	mul.lo.s64 	%rd26985, %rd26984, 1099511628211;
	shr.u64 	%rd26986, %rd26966, 40;
	and.b64  	%rd26987, %rd26986, 255;
	xor.b64  	%rd26988, %rd26987, %rd26985;
	mul.lo.s64 	%rd26989, %rd26988, 1099511628211;
	shr.u64 	%rd26990, %rd26966, 48;
	and.b64  	%rd26991, %rd26990, 255;
	xor.b64  	%rd26992, %rd26991, %rd26989;
	mul.lo.s64 	%rd26993, %rd26992, 1099511628211;
	shr.u64 	%rd26994, %rd26966, 56;
	xor.b64  	%rd26995, %rd26994, %rd26993;
	mul.lo.s64 	%rd26996, %rd26995, 1099511628211;
	ld.u64 	%rd26997, [%rd29899];
	and.b64  	%rd26998, %rd26997, 255;
	xor.b64  	%rd26999, %rd26998, %rd26996;
	mul.lo.s64 	%rd27000, %rd26999, 1099511628211;
	shr.u64 	%rd27001, %rd26997, 8;
	and.b64  	%rd27002, %rd27001, 255;
	xor.b64  	%rd27003, %rd27002, %rd27000;
	mul.lo.s64 	%rd27004, %rd27003, 1099511628211;
	shr.u64 	%rd27005, %rd26997, 16;
	and.b64  	%rd27006, %rd27005, 255;
	xor.b64  	%rd27007, %rd27006, %rd27004;
	mul.lo.s64 	%rd27008, %rd27007, 1099511628211;
	shr.u64 	%rd27009, %rd26997, 24;
	and.b64  	%rd27010, %rd27009, 255;
	xor.b64  	%rd27011, %rd27010, %rd27008;
	mul.lo.s64 	%rd27012, %rd27011, 1099511628211;
	shr.u64 	%rd27013, %rd26997, 32;
	and.b64  	%rd27014, %rd27013, 255;
	xor.b64  	%rd27015, %rd27014, %rd27012;
	mul.lo.s64 	%rd27016, %rd27015, 1099511628211;
	shr.u64 	%rd27017, %rd26997, 40;
	and.b64  	%rd27018, %rd27017, 255;
	xor.b64  	%rd27019, %rd27018, %rd27016;
	mul.lo.s64 	%rd27020, %rd27019, 1099511628211;
	shr.u64 	%rd27021, %rd26997, 48;
	and.b64  	%rd27022, %rd27021, 255;
	xor.b64  	%rd27023, %rd27022, %rd27020;
	mul.lo.s64 	%rd27024, %rd27023, 1099511628211;
	shr.u64 	%rd27025, %rd26997, 56;
	xor.b64  	%rd27026, %rd27025, %rd27024;
	mul.lo.s64 	%rd29902, %rd27026, 1099511628211;
	add.s64 	%rd29900, %rd29900, -2;
	add.s64 	%rd29899, %rd29899, 16;
	setp.ne.s64 	%p2027, %rd29900, 0;
	@%p2027 bra 	$L__BB17_884;
$L__BB17_885:
	and.b64  	%rd27027, %rd3351, 1;
	setp.eq.b64 	%p2028, %rd27027, 1;
	not.pred 	%p2029, %p2028;
	@%p2029 bra 	$L__BB17_887;
	shl.b64 	%rd27028, %rd29903, 3;
	add.s64 	%rd27029, %rd29897, %rd27028;
	ld.u64 	%rd27030, [%rd27029];
	and.b64  	%rd27031, %rd27030, 255;
	xor.b64  	%rd27032, %rd27031, %rd29902;
	mul.lo.s64 	%rd27033, %rd27032, 1099511628211;
	shr.u64 	%rd27034, %rd27030, 8;
	and.b64  	%rd27035, %rd27034, 255;
	xor.b64  	%rd27036, %rd27035, %rd27033;
	mul.lo.s64 	%rd27037, %rd27036, 1099511628211;
	shr.u64 	%rd27038, %rd27030, 16;
	and.b64  	%rd27039, %rd27038, 255;
	xor.b64  	%rd27040, %rd27039, %rd27037;
	mul.lo.s64 	%rd27041, %rd27040, 1099511628211;
	shr.u64 	%rd27042, %rd27030, 24;
	and.b64  	%rd27043, %rd27042, 255;
	xor.b64  	%rd27044, %rd27043, %rd27041;
	mul.lo.s64 	%rd27045, %rd27044, 1099511628211;
	shr.u64 	%rd27046, %rd27030, 32;
	and.b64  	%rd27047, %rd27046, 255;
	xor.b64  	%rd27048, %rd27047, %rd27045;
	mul.lo.s64 	%rd27049, %rd27048, 1099511628211;
	shr.u64 	%rd27050, %rd27030, 40;
	and.b64  	%rd27051, %rd27050, 255;
	xor.b64  	%rd27052, %rd27051, %rd27049;
	mul.lo.s64 	%rd27053, %rd27052, 1099511628211;
	shr.u64 	%rd27054, %rd27030, 48;
	and.b64  	%rd27055, %rd27054, 255;
	xor.b64  	%rd27056, %rd27055, %rd27053;
	mul.lo.s64 	%rd27057, %rd27056, 1099511628211;
	shr.u64 	%rd27058, %rd27030, 56;
	xor.b64  	%rd27059, %rd27058, %rd27057;
	mul.lo.s64 	%rd29902, %rd27059, 1099511628211;
$L__BB17_887:
	setp.eq.s64 	%p2030, %rd3351, 0;
	mov.b64 	%rd29909, -3750763034362895579;
	@%p2030 bra 	$L__BB17_893;
	setp.eq.s64 	%p2031, %rd3351, 1;
	mov.b64 	%rd29909, -3750763034362895579;
	mov.b64 	%rd29910, 0;
	@%p2031 bra 	$L__BB17_891;
	and.b64  	%rd29907, %rd3351, -2;
	add.s64 	%rd29906, %rd29598, 8;
	mov.b64 	%rd29909, -3750763034362895579;
$L__BB17_890:
	and.b64  	%rd29910, %rd3351, -2;
	ld.u64 	%rd27065, [%rd29906+-8];
	and.b64  	%rd27066, %rd27065, 255;
	xor.b64  	%rd27067, %rd27066, %rd29909;
	mul.lo.s64 	%rd27068, %rd27067, 1099511628211;
	shr.u64 	%rd27069, %rd27065, 8;
	and.b64  	%rd27070, %rd27069, 255;
	xor.b64  	%rd27071, %rd27070, %rd27068;
	mul.lo.s64 	%rd27072, %rd27071, 1099511628211;
	shr.u64 	%rd27073, %rd27065, 16;
	and.b64  	%rd27074, %rd27073, 255;
	xor.b64  	%rd27075, %rd27074, %rd27072;
	mul.lo.s64 	%rd27076, %rd27075, 1099511628211;
	shr.u64 	%rd27077, %rd27065, 24;
	and.b64  	%rd27078, %rd27077, 255;
	xor.b64  	%rd27079, %rd27078, %rd27076;
	mul.lo.s64 	%rd27080, %rd27079, 1099511628211;
	shr.u64 	%rd27081, %rd27065, 32;
	and.b64  	%rd27082, %rd27081, 255;
	xor.b64  	%rd27083, %rd27082, %rd27080;
	mul.lo.s64 	%rd27084, %rd27083, 1099511628211;
	shr.u64 	%rd27085, %rd27065, 40;
	and.b64  	%rd27086, %rd27085, 255;
	xor.b64  	%rd27087, %rd27086, %rd27084;
	mul.lo.s64 	%rd27088, %rd27087, 1099511628211;
	shr.u64 	%rd27089, %rd27065, 48;
	and.b64  	%rd27090, %rd27089, 255;
	xor.b64  	%rd27091, %rd27090, %rd27088;
	mul.lo.s64 	%rd27092, %rd27091, 1099511628211;
	shr.u64 	%rd27093, %rd27065, 56;
	xor.b64  	%rd27094, %rd27093, %rd27092;
	mul.lo.s64 	%rd27095, %rd27094, 1099511628211;
	ld.u64 	%rd27096, [%rd29906];
	and.b64  	%rd27097, %rd27096, 255;
	xor.b64  	%rd27098, %rd27097, %rd27095;
	mul.lo.s64 	%rd27099, %rd27098, 1099511628211;
	shr.u64 	%rd27100, %rd27096, 8;
	and.b64  	%rd27101, %rd27100, 255;
	xor.b64  	%rd27102, %rd27101, %rd27099;
	mul.lo.s64 	%rd27103, %rd27102, 1099511628211;
	shr.u64 	%rd27104, %rd27096, 16;
	and.b64  	%rd27105, %rd27104, 255;
	xor.b64  	%rd27106, %rd27105, %rd27103;
	mul.lo.s64 	%rd27107, %rd27106, 1099511628211;
	shr.u64 	%rd27108, %rd27096, 24;
	and.b64  	%rd27109, %rd27108, 255;
	xor.b64  	%rd27110, %rd27109, %rd27107;
	mul.lo.s64 	%rd27111, %rd27110, 1099511628211;
	shr.u64 	%rd27112, %rd27096, 32;
	and.b64  	%rd27113, %rd27112, 255;
	xor.b64  	%rd27114, %rd27113, %rd27111;
	mul.lo.s64 	%rd27115, %rd27114, 1099511628211;
	shr.u64 	%rd27116, %rd27096, 40;
	and.b64  	%rd27117, %rd27116, 255;
	xor.b64  	%rd27118, %rd27117, %rd27115;
	mul.lo.s64 	%rd27119, %rd27118, 1099511628211;
	shr.u64 	%rd27120, %rd27096, 48;
	and.b64  	%rd27121, %rd27120, 255;
	xor.b64  	%rd27122, %rd27121, %rd27119;
	mul.lo.s64 	%rd27123, %rd27122, 1099511628211;
	shr.u64 	%rd27124, %rd27096, 56;
	xor.b64  	%rd27125, %rd27124, %rd27123;
	mul.lo.s64 	%rd29909, %rd27125, 1099511628211;
	add.s64 	%rd29907, %rd29907, -2;
	add.s64 	%rd29906, %rd29906, 16;
	setp.ne.s64 	%p2032, %rd29907, 0;
	@%p2032 bra 	$L__BB17_890;
$L__BB17_891:
	and.b64  	%rd27126, %rd3351, 1;
	setp.eq.b64 	%p2033, %rd27126, 1;
	not.pred 	%p2034, %p2033;
	@%p2034 bra 	$L__BB17_893;
	shl.b64 	%rd27127, %rd29910, 3;
	add.s64 	%rd27128, %rd29598, %rd27127;
	ld.u64 	%rd27129, [%rd27128];
	and.b64  	%rd27130, %rd27129, 255;
	xor.b64  	%rd27131, %rd27130, %rd29909;
	mul.lo.s64 	%rd27132, %rd27131, 1099511628211;
	shr.u64 	%rd27133, %rd27129, 8;
	and.b64  	%rd27134, %rd27133, 255;
	xor.b64  	%rd27135, %rd27134, %rd27132;
	mul.lo.s64 	%rd27136, %rd27135, 1099511628211;
	shr.u64 	%rd27137, %rd27129, 16;
	and.b64  	%rd27138, %rd27137, 255;
	xor.b64  	%rd27139, %rd27138, %rd27136;
	mul.lo.s64 	%rd27140, %rd27139, 1099511628211;
	shr.u64 	%rd27141, %rd27129, 24;
	and.b64  	%rd27142, %rd27141, 255;
	xor.b64  	%rd27143, %rd27142, %rd27140;
	mul.lo.s64 	%rd27144, %rd27143, 1099511628211;
	shr.u64 	%rd27145, %rd27129, 32;
	and.b64  	%rd27146, %rd27145, 255;
	xor.b64  	%rd27147, %rd27146, %rd27144;
	mul.lo.s64 	%rd27148, %rd27147, 1099511628211;
	shr.u64 	%rd27149, %rd27129, 40;
	and.b64  	%rd27150, %rd27149, 255;
	xor.b64  	%rd27151, %rd27150, %rd27148;
	mul.lo.s64 	%rd27152, %rd27151, 1099511628211;
	shr.u64 	%rd27153, %rd27129, 48;
	and.b64  	%rd27154, %rd27153, 255;
	xor.b64  	%rd27155, %rd27154, %rd27152;
	mul.lo.s64 	%rd27156, %rd27155, 1099511628211;
	shr.u64 	%rd27157, %rd27129, 56;
	xor.b64  	%rd27158, %rd27157, %rd27156;
	mul.lo.s64 	%rd29909, %rd27158, 1099511628211;
$L__BB17_893:
	setp.eq.s64 	%p2035, %rd29902, %rd29909;
	@%p2035 bra 	$L__BB17_907;
	setp.eq.s64 	%p2036, %rd3351, 0;
	mov.b64 	%rd29916, -3750763034362895579;
	@%p2036 bra 	$L__BB17_900;
	setp.eq.s64 	%p2037, %rd3351, 1;
	mov.b64 	%rd29916, -3750763034362895579;
	mov.b64 	%rd29917, 0;
	@%p2037 bra 	$L__BB17_898;
	and.b64  	%rd29914, %rd3351, -2;
	add.s64 	%rd29913, %rd29897, 8;
	mov.b64 	%rd29916, -3750763034362895579;
$L__BB17_897:
	and.b64  	%rd29917, %rd3351, -2;
	ld.u64 	%rd27164, [%rd29913+-8];
	and.b64  	%rd27165, %rd27164, 255;
	xor.b64  	%rd27166, %rd27165, %rd29916;
	mul.lo.s64 	%rd27167, %rd27166, 1099511628211;
	shr.u64 	%rd27168, %rd27164, 8;
	and.b64  	%rd27169, %rd27168, 255;
	xor.b64  	%rd27170, %rd27169, %rd27167;
	mul.lo.s64 	%rd27171, %rd27170, 1099511628211;
	shr.u64 	%rd27172, %rd27164, 16;
	and.b64  	%rd27173, %rd27172, 255;
	xor.b64  	%rd27174, %rd27173, %rd27171;
	mul.lo.s64 	%rd27175, %rd27174, 1099511628211;
	shr.u64 	%rd27176, %rd27164, 24;
	and.b64  	%rd27177, %rd27176, 255;
	xor.b64  	%rd27178, %rd27177, %rd27175;
	mul.lo.s64 	%rd27179, %rd27178, 1099511628211;
	shr.u64 	%rd27180, %rd27164, 32;
	and.b64  	%rd27181, %rd27180, 255;
	xor.b64  	%rd27182, %rd27181, %rd27179;
	mul.lo.s64 	%rd27183, %rd27182, 1099511628211;
	shr.u64 	%rd27184, %rd27164, 40;
	and.b64  	%rd27185, %rd27184, 255;
	xor.b64  	%rd27186, %rd27185, %rd27183;
	mul.lo.s64 	%rd27187, %rd27186, 1099511628211;
	shr.u64 	%rd27188, %rd27164, 48;
	and.b64  	%rd27189, %rd27188, 255;
	xor.b64  	%rd27190, %rd27189, %rd27187;
	mul.lo.s64 	%rd27191, %rd27190, 1099511628211;
	shr.u64 	%rd27192, %rd27164, 56;
	xor.b64  	%rd27193, %rd27192, %rd27191;
	mul.lo.s64 	%rd27194, %rd27193, 1099511628211;
	ld.u64 	%rd27195, [%rd29913];
	and.b64  	%rd27196, %rd27195, 255;
	xor.b64  	%rd27197, %rd27196, %rd27194;
	mul.lo.s64 	%rd27198, %rd27197, 1099511628211;
	shr.u64 	%rd27199, %rd27195, 8;
	and.b64  	%rd27200, %rd27199, 255;
	xor.b64  	%rd27201, %rd27200, %rd27198;
	mul.lo.s64 	%rd27202, %rd27201, 1099511628211;
	shr.u64 	%rd27203, %rd27195, 16;
	and.b64  	%rd27204, %rd27203, 255;
	xor.b64  	%rd27205, %rd27204, %rd27202;
	mul.lo.s64 	%rd27206, %rd27205, 1099511628211;
	shr.u64 	%rd27207, %rd27195, 24;
	and.b64  	%rd27208, %rd27207, 255;
	xor.b64  	%rd27209, %rd27208, %rd27206;
	mul.lo.s64 	%rd27210, %rd27209, 1099511628211;
	shr.u64 	%rd27211, %rd27195, 32;
	and.b64  	%rd27212, %rd27211, 255;
	xor.b64  	%rd27213, %rd27212, %rd27210;
	mul.lo.s64 	%rd27214, %rd27213, 1099511628211;
	shr.u64 	%rd27215, %rd27195, 40;
	and.b64  	%rd27216, %rd27215, 255;
	xor.b64  	%rd27217, %rd27216, %rd27214;
	mul.lo.s64 	%rd27218, %rd27217, 1099511628211;
	shr.u64 	%rd27219, %rd27195, 48;
	and.b64  	%rd27220, %rd27219, 255;
	xor.b64  	%rd27221, %rd27220, %rd27218;
	mul.lo.s64 	%rd27222, %rd27221, 1099511628211;
	shr.u64 	%rd27223, %rd27195, 56;
	xor.b64  	%rd27224, %rd27223, %rd27222;
	mul.lo.s64 	%rd29916, %rd27224, 1099511628211;
	add.s64 	%rd29914, %rd29914, -2;
	add.s64 	%rd29913, %rd29913, 16;
	setp.ne.s64 	%p2038, %rd29914, 0;
	@%p2038 bra 	$L__BB17_897;
$L__BB17_898:
	and.b64  	%rd27225, %rd3351, 1;
	setp.eq.b64 	%p2039, %rd27225, 1;
	not.pred 	%p2040, %p2039;
	@%p2040 bra 	$L__BB17_900;
	shl.b64 	%rd27226, %rd29917, 3;
	add.s64 	%rd27227, %rd29897, %rd27226;
	ld.u64 	%rd27228, [%rd27227];
	and.b64  	%rd27229, %rd27228, 255;
	xor.b64  	%rd27230, %rd27229, %rd29916;
	mul.lo.s64 	%rd27231, %rd27230, 1099511628211;
	shr.u64 	%rd27232, %rd27228, 8;
	and.b64  	%rd27233, %rd27232, 255;
	xor.b64  	%rd27234, %rd27233, %rd27231;
	mul.lo.s64 	%rd27235, %rd27234, 1099511628211;
	shr.u64 	%rd27236, %rd27228, 16;
	and.b64  	%rd27237, %rd27236, 255;
	xor.b64  	%rd27238, %rd27237, %rd27235;
	mul.lo.s64 	%rd27239, %rd27238, 1099511628211;
	shr.u64 	%rd27240, %rd27228, 24;
	and.b64  	%rd27241, %rd27240, 255;
	xor.b64  	%rd27242, %rd27241, %rd27239;
	mul.lo.s64 	%rd27243, %rd27242, 1099511628211;
	shr.u64 	%rd27244, %rd27228, 32;
	and.b64  	%rd27245, %rd27244, 255;
	xor.b64  	%rd27246, %rd27245, %rd27243;
	mul.lo.s64 	%rd27247, %rd27246, 1099511628211;
	shr.u64 	%rd27248, %rd27228, 40;
	and.b64  	%rd27249, %rd27248, 255;
	xor.b64  	%rd27250, %rd27249, %rd27247;
	mul.lo.s64 	%rd27251, %rd27250, 1099511628211;
	shr.u64 	%rd27252, %rd27228, 48;
	and.b64  	%rd27253, %rd27252, 255;
	xor.b64  	%rd27254, %rd27253, %rd27251;
	mul.lo.s64 	%rd27255, %rd27254, 1099511628211;
	shr.u64 	%rd27256, %rd27228, 56;
	xor.b64  	%rd27257, %rd27256, %rd27255;
	mul.lo.s64 	%rd29916, %rd27257, 1099511628211;
$L__BB17_900:
	setp.eq.s64 	%p2041, %rd3351, 0;
	mov.b64 	%rd29923, -3750763034362895579;
	@%p2041 bra 	$L__BB17_906;
	setp.eq.s64 	%p2042, %rd3351, 1;
	mov.b64 	%rd29923, -3750763034362895579;
	mov.b64 	%rd29924, 0;
	@%p2042 bra 	$L__BB17_904;
	and.b64  	%rd29921, %rd3351, -2;
	add.s64 	%rd29920, %rd29598, 8;
	mov.b64 	%rd29923, -3750763034362895579;
$L__BB17_903:
	and.b64  	%rd29924, %rd3351, -2;
	ld.u64 	%rd27263, [%rd29920+-8];
	and.b64  	%rd27264, %rd27263, 255;
	xor.b64  	%rd27265, %rd27264, %rd29923;
	mul.lo.s64 	%rd27266, %rd27265, 1099511628211;
	shr.u64 	%rd27267, %rd27263, 8;
	and.b64  	%rd27268, %rd27267, 255;
	xor.b64  	%rd27269, %rd27268, %rd27266;
	mul.lo.s64 	%rd27270, %rd27269, 1099511628211;
	shr.u64 	%rd27271, %rd27263, 16;
	and.b64  	%rd27272, %rd27271, 255;
	xor.b64  	%rd27273, %rd27272, %rd27270;
	mul.lo.s64 	%rd27274, %rd27273, 1099511628211;
	shr.u64 	%rd27275, %rd27263, 24;
	and.b64  	%rd27276, %rd27275, 255;
	xor.b64  	%rd27277, %rd27276, %rd27274;
	mul.lo.s64 	%rd27278, %rd27277, 1099511628211;
	shr.u64 	%rd27279, %rd27263, 32;
	and.b64  	%rd27280, %rd27279, 255;
	xor.b64  	%rd27281, %rd27280, %rd27278;
	mul.lo.s64 	%rd27282, %rd27281, 1099511628211;
	shr.u64 	%rd27283, %rd27263, 40;
	and.b64  	%rd27284, %rd27283, 255;
	xor.b64  	%rd27285, %rd27284, %rd27282;
	mul.lo.s64 	%rd27286, %rd27285, 1099511628211;
	shr.u64 	%rd27287, %rd27263, 48;
	and.b64  	%rd27288, %rd27287, 255;
	xor.b64  	%rd27289, %rd27288, %rd27286;
	mul.lo.s64 	%rd27290, %rd27289, 1099511628211;
	shr.u64 	%rd27291, %rd27263, 56;
	xor.b64  	%rd27292, %rd27291, %rd27290;
	mul.lo.s64 	%rd27293, %rd27292, 1099511628211;
	ld.u64 	%rd27294, [%rd29920];
	and.b64  	%rd27295, %rd27294, 255;
	xor.b64  	%rd27296, %rd27295, %rd27293;
	mul.lo.s64 	%rd27297, %rd27296, 1099511628211;
	shr.u64 	%rd27298, %rd27294, 8;
	and.b64  	%rd27299, %rd27298, 255;
	xor.b64  	%rd27300, %rd27299, %rd27297;
	mul.lo.s64 	%rd27301, %rd27300, 1099511628211;
	shr.u64 	%rd27302, %rd27294, 16;
	and.b64  	%rd27303, %rd27302, 255;
	xor.b64  	%rd27304, %rd27303, %rd27301;
	mul.lo.s64 	%rd27305, %rd27304, 1099511628211;
	shr.u64 	%rd27306, %rd27294, 24;
	and.b64  	%rd27307, %rd27306, 255;
	xor.b64  	%rd27308, %rd27307, %rd27305;
	mul.lo.s64 	%rd27309, %rd27308, 1099511628211;
	shr.u64 	%rd27310, %rd27294, 32;
	and.b64  	%rd27311, %rd27310, 255;
	xor.b64  	%rd27312, %rd27311, %rd27309;
	mul.lo.s64 	%rd27313, %rd27312, 1099511628211;
	shr.u64 	%rd27314, %rd27294, 40;
	and.b64  	%rd27315, %rd27314, 255;
	xor.b64  	%rd27316, %rd27315, %rd27313;
	mul.lo.s64 	%rd27317, %rd27316, 1099511628211;
	shr.u64 	%rd27318, %rd27294, 48;
	and.b64  	%rd27319, %rd27318, 255;
	xor.b64  	%rd27320, %rd27319, %rd27317;
	mul.lo.s64 	%rd27321, %rd27320, 1099511628211;
	shr.u64 	%rd27322, %rd27294, 56;
	xor.b64  	%rd27323, %rd27322, %rd27321;
	mul.lo.s64 	%rd29923, %rd27323, 1099511628211;
	add.s64 	%rd29921, %rd29921, -2;
	add.s64 	%rd29920, %rd29920, 16;
	setp.ne.s64 	%p2043, %rd29921, 0;
	@%p2043 bra 	$L__BB17_903;
$L__BB17_904:
	and.b64  	%rd27324, %rd3351, 1;
	setp.eq.b64 	%p2044, %rd27324, 1;
	not.pred 	%p2045, %p2044;
	@%p2045 bra 	$L__BB17_906;
	shl.b64 	%rd27325, %rd29924, 3;
	add.s64 	%rd27326, %rd29598, %rd27325;
	ld.u64 	%rd27327, [%rd27326];
	and.b64  	%rd27328, %rd27327, 255;
	xor.b64  	%rd27329, %rd27328, %rd29923;
	mul.lo.s64 	%rd27330, %rd27329, 1099511628211;
	shr.u64 	%rd27331, %rd27327, 8;
	and.b64  	%rd27332, %rd27331, 255;
	xor.b64  	%rd27333, %rd27332, %rd27330;
	mul.lo.s64 	%rd27334, %rd27333, 1099511628211;
	shr.u64 	%rd27335, %rd27327, 16;
	and.b64  	%rd27336, %rd27335, 255;
	xor.b64  	%rd27337, %rd27336, %rd27334;
	mul.lo.s64 	%rd27338, %rd27337, 1099511628211;
	shr.u64 	%rd27339, %rd27327, 24;
	and.b64  	%rd27340, %rd27339, 255;
	xor.b64  	%rd27341, %rd27340, %rd27338;
	mul.lo.s64 	%rd27342, %rd27341, 1099511628211;
	shr.u64 	%rd27343, %rd27327, 32;
	and.b64  	%rd27344, %rd27343, 255;
	xor.b64  	%rd27345, %rd27344, %rd27342;
	mul.lo.s64 	%rd27346, %rd27345, 1099511628211;
	shr.u64 	%rd27347, %rd27327, 40;
	and.b64  	%rd27348, %rd27347, 255;
	xor.b64  	%rd27349, %rd27348, %rd27346;
	mul.lo.s64 	%rd27350, %rd27349, 1099511628211;
	shr.u64 	%rd27351, %rd27327, 48;
	and.b64  	%rd27352, %rd27351, 255;
	xor.b64  	%rd27353, %rd27352, %rd27350;
	mul.lo.s64 	%rd27354, %rd27353, 1099511628211;
	shr.u64 	%rd27355, %rd27327, 56;
	xor.b64  	%rd27356, %rd27355, %rd27354;
	mul.lo.s64 	%rd29923, %rd27356, 1099511628211;
$L__BB17_906:
	setp.lt.u64 	%p2048, %rd29916, %rd29923;
	mov.pred 	%p2305, -1;
	mov.pred 	%p2304, 0;
	@%p2048 bra 	$L__BB17_941;
	bra.uni 	$L__BB17_911;
$L__BB17_907:
	setp.eq.s32 	%p2049, %r359, 0;
	@%p2049 bra 	$L__BB17_911;
	mov.b64 	%rd29927, 0;
	cvt.s64.s32 	%rd27361, %r359;
$L__BB17_909:
	shl.b64 	%rd27358, %rd29927, 3;
	add.s64 	%rd27359, %rd29897, %rd27358;
	ld.u64 	%rd1502, [%rd27359];
	add.s64 	%rd27360, %rd29598, %rd27358;
	ld.u64 	%rd1503, [%rd27360];
	setp.lt.u64 	%p2052, %rd1502, %rd1503;
	mov.pred 	%p2305, -1;
	mov.pred 	%p2304, 0;
	@%p2052 bra 	$L__BB17_941;
	setp.le.u64 	%p2053, %rd1502, %rd1503;
	add.s64 	%rd29927, %rd29927, 1;
	setp.lt.u64 	%p2054, %rd29927, %rd27361;
	and.pred  	%p2055, %p2053, %p2054;
	@%p2055 bra 	$L__BB17_909;
$L__BB17_911:
	setp.eq.s64 	%p2056, %rd3351, 0;
	mov.b64 	%rd29931, -3750763034362895579;
	@%p2056 bra 	$L__BB17_917;
	setp.eq.s64 	%p2057, %rd3351, 1;
	mov.b64 	%rd29931, -3750763034362895579;
	mov.b64 	%rd29932, 0;
	@%p2057 bra 	$L__BB17_915;
	and.b64  	%rd29929, %rd3351, -2;
	add.s64 	%rd29928, %rd29598, 8;
	mov.b64 	%rd29931, -3750763034362895579;
$L__BB17_914:
	and.b64  	%rd29932, %rd3351, -2;
	ld.u64 	%rd27367, [%rd29928+-8];
	and.b64  	%rd27368, %rd27367, 255;
	xor.b64  	%rd27369, %rd27368, %rd29931;
	mul.lo.s64 	%rd27370, %rd27369, 1099511628211;
	shr.u64 	%rd27371, %rd27367, 8;
	and.b64  	%rd27372, %rd27371, 255;
	xor.b64  	%rd27373, %rd27372, %rd27370;
	mul.lo.s64 	%rd27374, %rd27373, 1099511628211;
	shr.u64 	%rd27375, %rd27367, 16;
	and.b64  	%rd27376, %rd27375, 255;
	xor.b64  	%rd27377, %rd27376, %rd27374;
	mul.lo.s64 	%rd27378, %rd27377, 1099511628211;
	shr.u64 	%rd27379, %rd27367, 24;
	and.b64  	%rd27380, %rd27379, 255;
	xor.b64  	%rd27381, %rd27380, %rd27378;
	mul.lo.s64 	%rd27382, %rd27381, 1099511628211;
	shr.u64 	%rd27383, %rd27367, 32;
	and.b64  	%rd27384, %rd27383, 255;
	xor.b64  	%rd27385, %rd27384, %rd27382;
	mul.lo.s64 	%rd27386, %rd27385, 1099511628211;
	shr.u64 	%rd27387, %rd27367, 40;
	and.b64  	%rd27388, %rd27387, 255;
	xor.b64  	%rd27389, %rd27388, %rd27386;
	mul.lo.s64 	%rd27390, %rd27389, 1099511628211;
	shr.u64 	%rd27391, %rd27367, 48;
	and.b64  	%rd27392, %rd27391, 255;
	xor.b64  	%rd27393, %rd27392, %rd27390;
	mul.lo.s64 	%rd27394, %rd27393, 1099511628211;
	shr.u64 	%rd27395, %rd27367, 56;
	xor.b64  	%rd27396, %rd27395, %rd27394;
	mul.lo.s64 	%rd27397, %rd27396, 1099511628211;
	ld.u64 	%rd27398, [%rd29928];
	and.b64  	%rd27399, %rd27398, 255;
	xor.b64  	%rd27400, %rd27399, %rd27397;
	mul.lo.s64 	%rd27401, %rd27400, 1099511628211;
	shr.u64 	%rd27402, %rd27398, 8;
	and.b64  	%rd27403, %rd27402, 255;
	xor.b64  	%rd27404, %rd27403, %rd27401;
	mul.lo.s64 	%rd27405, %rd27404, 1099511628211;
	shr.u64 	%rd27406, %rd27398, 16;
	and.b64  	%rd27407, %rd27406, 255;
	xor.b64  	%rd27408, %rd27407, %rd27405;
	mul.lo.s64 	%rd27409, %rd27408, 1099511628211;
	shr.u64 	%rd27410, %rd27398, 24;
	and.b64  	%rd27411, %rd27410, 255;
	xor.b64  	%rd27412, %rd27411, %rd27409;
	mul.lo.s64 	%rd27413, %rd27412, 1099511628211;
	shr.u64 	%rd27414, %rd27398, 32;
	and.b64  	%rd27415, %rd27414, 255;
	xor.b64  	%rd27416, %rd27415, %rd27413;
	mul.lo.s64 	%rd27417, %rd27416, 1099511628211;
	shr.u64 	%rd27418, %rd27398, 40;
	and.b64  	%rd27419, %rd27418, 255;
	xor.b64  	%rd27420, %rd27419, %rd27417;
	mul.lo.s64 	%rd27421, %rd27420, 1099511628211;
	shr.u64 	%rd27422, %rd27398, 48;
	and.b64  	%rd27423, %rd27422, 255;
	xor.b64  	%rd27424, %rd27423, %rd27421;
	mul.lo.s64 	%rd27425, %rd27424, 1099511628211;
	shr.u64 	%rd27426, %rd27398, 56;
	xor.b64  	%rd27427, %rd27426, %rd27425;
	mul.lo.s64 	%rd29931, %rd27427, 1099511628211;
	add.s64 	%rd29929, %rd29929, -2;
	add.s64 	%rd29928, %rd29928, 16;
	setp.ne.s64 	%p2058, %rd29929, 0;
	@%p2058 bra 	$L__BB17_914;
$L__BB17_915:
	and.b64  	%rd27428, %rd3351, 1;
	setp.eq.b64 	%p2059, %rd27428, 1;
	not.pred 	%p2060, %p2059;
	@%p2060 bra 	$L__BB17_917;
	shl.b64 	%rd27429, %rd29932, 3;
	add.s64 	%rd27430, %rd29598, %rd27429;
	ld.u64 	%rd27431, [%rd27430];
	and.b64  	%rd27432, %rd27431, 255;
	xor.b64  	%rd27433, %rd27432, %rd29931;
	mul.lo.s64 	%rd27434, %rd27433, 1099511628211;
	shr.u64 	%rd27435, %rd27431, 8;
	and.b64  	%rd27436, %rd27435, 255;
	xor.b64  	%rd27437, %rd27436, %rd27434;
	mul.lo.s64 	%rd27438, %rd27437, 1099511628211;
	shr.u64 	%rd27439, %rd27431, 16;
	and.b64  	%rd27440, %rd27439, 255;
	xor.b64  	%rd27441, %rd27440, %rd27438;
	mul.lo.s64 	%rd27442, %rd27441, 1099511628211;
	shr.u64 	%rd27443, %rd27431, 24;
	and.b64  	%rd27444, %rd27443, 255;
	xor.b64  	%rd27445, %rd27444, %rd27442;
	mul.lo.s64 	%rd27446, %rd27445, 1099511628211;
	shr.u64 	%rd27447, %rd27431, 32;
	and.b64  	%rd27448, %rd27447, 255;
	xor.b64  	%rd27449, %rd27448, %rd27446;
	mul.lo.s64 	%rd27450, %rd27449, 1099511628211;
	shr.u64 	%rd27451, %rd27431, 40;
	and.b64  	%rd27452, %rd27451, 255;
	xor.b64  	%rd27453, %rd27452, %rd27450;
	mul.lo.s64 	%rd27454, %rd27453, 1099511628211;
	shr.u64 	%rd27455, %rd27431, 48;
	and.b64  	%rd27456, %rd27455, 255;
	xor.b64  	%rd27457, %rd27456, %rd27454;
	mul.lo.s64 	%rd27458, %rd27457, 1099511628211;
	shr.u64 	%rd27459, %rd27431, 56;
	xor.b64  	%rd27460, %rd27459, %rd27458;
	mul.lo.s64 	%rd29931, %rd27460, 1099511628211;
$L__BB17_917:
	setp.eq.s64 	%p2061, %rd3351, 0;
	mov.b64 	%rd29938, -3750763034362895579;
	@%p2061 bra 	$L__BB17_923;
	setp.eq.s64 	%p2062, %rd3351, 1;
	mov.b64 	%rd29938, -3750763034362895579;
	mov.b64 	%rd29939, 0;
	@%p2062 bra 	$L__BB17_921;
	and.b64  	%rd29936, %rd3351, -2;
	add.s64 	%rd29935, %rd29897, 8;
	mov.b64 	%rd29938, -3750763034362895579;
$L__BB17_920:
	and.b64  	%rd29939, %rd3351, -2;
	ld.u64 	%rd27466, [%rd29935+-8];
	and.b64  	%rd27467, %rd27466, 255;
	xor.b64  	%rd27468, %rd27467, %rd29938;
	mul.lo.s64 	%rd27469, %rd27468, 1099511628211;
	shr.u64 	%rd27470, %rd27466, 8;
	and.b64  	%rd27471, %rd27470, 255;
	xor.b64  	%rd27472, %rd27471, %rd27469;
	mul.lo.s64 	%rd27473, %rd27472, 1099511628211;
	shr.u64 	%rd27474, %rd27466, 16;
	and.b64  	%rd27475, %rd27474, 255;
	xor.b64  	%rd27476, %rd27475, %rd27473;
	mul.lo.s64 	%rd27477, %rd27476, 1099511628211;
	shr.u64 	%rd27478, %rd27466, 24;
	and.b64  	%rd27479, %rd27478, 255;
	xor.b64  	%rd27480, %rd27479, %rd27477;
	mul.lo.s64 	%rd27481, %rd27480, 1099511628211;
	shr.u64 	%rd27482, %rd27466, 32;
	and.b64  	%rd27483, %rd27482, 255;
	xor.b64  	%rd27484, %rd27483, %rd27481;
	mul.lo.s64 	%rd27485, %rd27484, 1099511628211;
	shr.u64 	%rd27486, %rd27466, 40;
	and.b64  	%rd27487, %rd27486, 255;
	xor.b64  	%rd27488, %rd27487, %rd27485;
	mul.lo.s64 	%rd27489, %rd27488, 1099511628211;
	shr.u64 	%rd27490, %rd27466, 48;
	and.b64  	%rd27491, %rd27490, 255;
	xor.b64  	%rd27492, %rd27491, %rd27489;
	mul.lo.s64 	%rd27493, %rd27492, 1099511628211;
	shr.u64 	%rd27494, %rd27466, 56;
	xor.b64  	%rd27495, %rd27494, %rd27493;
	mul.lo.s64 	%rd27496, %rd27495, 1099511628211;
	ld.u64 	%rd27497, [%rd29935];
	and.b64  	%rd27498, %rd27497, 255;
	xor.b64  	%rd27499, %rd27498, %rd27496;
	mul.lo.s64 	%rd27500, %rd27499, 1099511628211;
	shr.u64 	%rd27501, %rd27497, 8;
	and.b64  	%rd27502, %rd27501, 255;
	xor.b64  	%rd27503, %rd27502, %rd27500;
	mul.lo.s64 	%rd27504, %rd27503, 1099511628211;
	shr.u64 	%rd27505, %rd27497, 16;
	and.b64  	%rd27506, %rd27505, 255;
	xor.b64  	%rd27507, %rd27506, %rd27504;
	mul.lo.s64 	%rd27508, %rd27507, 1099511628211;
	shr.u64 	%rd27509, %rd27497, 24;
	and.b64  	%rd27510, %rd27509, 255;
	xor.b64  	%rd27511, %rd27510, %rd27508;
	mul.lo.s64 	%rd27512, %rd27511, 1099511628211;
	shr.u64 	%rd27513, %rd27497, 32;
	and.b64  	%rd27514, %rd27513, 255;
	xor.b64  	%rd27515, %rd27514, %rd27512;
	mul.lo.s64 	%rd27516, %rd27515, 1099511628211;
	shr.u64 	%rd27517, %rd27497, 40;
	and.b64  	%rd27518, %rd27517, 255;
	xor.b64  	%rd27519, %rd27518, %rd27516;
	mul.lo.s64 	%rd27520, %rd27519, 1099511628211;
	shr.u64 	%rd27521, %rd27497, 48;
	and.b64  	%rd27522, %rd27521, 255;
	xor.b64  	%rd27523, %rd27522, %rd27520;
	mul.lo.s64 	%rd27524, %rd27523, 1099511628211;
	shr.u64 	%rd27525, %rd27497, 56;
	xor.b64  	%rd27526, %rd27525, %rd27524;
	mul.lo.s64 	%rd29938, %rd27526, 1099511628211;
	add.s64 	%rd29936, %rd29936, -2;
	add.s64 	%rd29935, %rd29935, 16;
	setp.ne.s64 	%p2063, %rd29936, 0;
	@%p2063 bra 	$L__BB17_920;
$L__BB17_921:
	and.b64  	%rd27527, %rd3351, 1;
	setp.eq.b64 	%p2064, %rd27527, 1;
	not.pred 	%p2065, %p2064;
	@%p2065 bra 	$L__BB17_923;
	shl.b64 	%rd27528, %rd29939, 3;
	add.s64 	%rd27529, %rd29897, %rd27528;
	ld.u64 	%rd27530, [%rd27529];
	and.b64  	%rd27531, %rd27530, 255;
	xor.b64  	%rd27532, %rd27531, %rd29938;
	mul.lo.s64 	%rd27533, %rd27532, 1099511628211;
	shr.u64 	%rd27534, %rd27530, 8;
	and.b64  	%rd27535, %rd27534, 255;
	xor.b64  	%rd27536, %rd27535, %rd27533;
	mul.lo.s64 	%rd27537, %rd27536, 1099511628211;
	shr.u64 	%rd27538, %rd27530, 16;
	and.b64  	%rd27539, %rd27538, 255;
	xor.b64  	%rd27540, %rd27539, %rd27537;
	mul.lo.s64 	%rd27541, %rd27540, 1099511628211;
	shr.u64 	%rd27542, %rd27530, 24;
	and.b64  	%rd27543, %rd27542, 255;
	xor.b64  	%rd27544, %rd27543, %rd27541;
	mul.lo.s64 	%rd27545, %rd27544, 1099511628211;
	shr.u64 	%rd27546, %rd27530, 32;
	and.b64  	%rd27547, %rd27546, 255;
	xor.b64  	%rd27548, %rd27547, %rd27545;
	mul.lo.s64 	%rd27549, %rd27548, 1099511628211;
	shr.u64 	%rd27550, %rd27530, 40;
	and.b64  	%rd27551, %rd27550, 255;
	xor.b64  	%rd27552, %rd27551, %rd27549;
	mul.lo.s64 	%rd27553, %rd27552, 1099511628211;
	shr.u64 	%rd27554, %rd27530, 48;
	and.b64  	%rd27555, %rd27554, 255;
	xor.b64  	%rd27556, %rd27555, %rd27553;
	mul.lo.s64 	%rd27557, %rd27556, 1099511628211;
	shr.u64 	%rd27558, %rd27530, 56;
	xor.b64  	%rd27559, %rd27558, %rd27557;
	mul.lo.s64 	%rd29938, %rd27559, 1099511628211;
$L__BB17_923:
	setp.eq.s64 	%p2066, %rd29931, %rd29938;
	@%p2066 bra 	$L__BB17_937;
	setp.eq.s64 	%p2067, %rd3351, 0;
	mov.b64 	%rd29945, -3750763034362895579;
	@%p2067 bra 	$L__BB17_930;
	setp.eq.s64 	%p2068, %rd3351, 1;
	mov.b64 	%rd29945, -3750763034362895579;
	mov.b64 	%rd29946, 0;
	@%p2068 bra 	$L__BB17_928;
	and.b64  	%rd29943, %rd3351, -2;
	add.s64 	%rd29942, %rd29598, 8;
	mov.b64 	%rd29945, -3750763034362895579;
$L__BB17_927:
	and.b64  	%rd29946, %rd3351, -2;
	ld.u64 	%rd27565, [%rd29942+-8];
	and.b64  	%rd27566, %rd27565, 255;
	xor.b64  	%rd27567, %rd27566, %rd29945;
	mul.lo.s64 	%rd27568, %rd27567, 1099511628211;
	shr.u64 	%rd27569, %rd27565, 8;
	and.b64  	%rd27570, %rd27569, 255;
	xor.b64  	%rd27571, %rd27570, %rd27568;
	mul.lo.s64 	%rd27572, %rd27571, 1099511628211;
	shr.u64 	%rd27573, %rd27565, 16;
	and.b64  	%rd27574, %rd27573, 255;
	xor.b64  	%rd27575, %rd27574, %rd27572;
	mul.lo.s64 	%rd27576, %rd27575, 1099511628211;
	shr.u64 	%rd27577, %rd27565, 24;
	and.b64  	%rd27578, %rd27577, 255;
	xor.b64  	%rd27579, %rd27578, %rd27576;
	mul.lo.s64 	%rd27580, %rd27579, 1099511628211;
	shr.u64 	%rd27581, %rd27565, 32;
	and.b64  	%rd27582, %rd27581, 255;
	xor.b64  	%rd27583, %rd27582, %rd27580;
	mul.lo.s64 	%rd27584, %rd27583, 1099511628211;
	shr.u64 	%rd27585, %rd27565, 40;
	and.b64  	%rd27586, %rd27585, 255;
	xor.b64  	%rd27587, %rd27586, %rd27584;
	mul.lo.s64 	%rd27588, %rd27587, 1099511628211;
	shr.u64 	%rd27589, %rd27565, 48;
	and.b64  	%rd27590, %rd27589, 255;
	xor.b64  	%rd27591, %rd27590, %rd27588;
	mul.lo.s64 	%rd27592, %rd27591, 1099511628211;
	shr.u64 	%rd27593, %rd27565, 56;
	xor.b64  	%rd27594, %rd27593, %rd27592;
	mul.lo.s64 	%rd27595, %rd27594, 1099511628211;
	ld.u64 	%rd27596, [%rd29942];
	and.b64  	%rd27597, %rd27596, 255;
	xor.b64  	%rd27598, %rd27597, %rd27595;
	mul.lo.s64 	%rd27599, %rd27598, 1099511628211;
	shr.u64 	%rd27600, %rd27596, 8;
	and.b64  	%rd27601, %rd27600, 255;
	xor.b64  	%rd27602, %rd27601, %rd27599;
	mul.lo.s64 	%rd27603, %rd27602, 1099511628211;
	shr.u64 	%rd27604, %rd27596, 16;
	and.b64  	%rd27605, %rd27604, 255;
	xor.b64  	%rd27606, %rd27605, %rd27603;
	mul.lo.s64 	%rd27607, %rd27606, 1099511628211;
	shr.u64 	%rd27608, %rd27596, 24;
	and.b64  	%rd27609, %rd27608, 255;
	xor.b64  	%rd27610, %rd27609, %rd27607;
	mul.lo.s64 	%rd27611, %rd27610, 1099511628211;
	shr.u64 	%rd27612, %rd27596, 32;
	and.b64  	%rd27613, %rd27612, 255;
	xor.b64  	%rd27614, %rd27613, %rd27611;
	mul.lo.s64 	%rd27615, %rd27614, 1099511628211;
	shr.u64 	%rd27616, %rd27596, 40;
	and.b64  	%rd27617, %rd27616, 255;
	xor.b64  	%rd27618, %rd27617, %rd27615;
	mul.lo.s64 	%rd27619, %rd27618, 1099511628211;
	shr.u64 	%rd27620, %rd27596, 48;
	and.b64  	%rd27621, %rd27620, 255;
	xor.b64  	%rd27622, %rd27621, %rd27619;
	mul.lo.s64 	%rd27623, %rd27622, 1099511628211;
	shr.u64 	%rd27624, %rd27596, 56;
	xor.b64  	%rd27625, %rd27624, %rd27623;
	mul.lo.s64 	%rd29945, %rd27625, 1099511628211;
	add.s64 	%rd29943, %rd29943, -2;
	add.s64 	%rd29942, %rd29942, 16;
	setp.ne.s64 	%p2069, %rd29943, 0;
	@%p2069 bra 	$L__BB17_927;
$L__BB17_928:
	and.b64  	%rd27626, %rd3351, 1;
	setp.eq.b64 	%p2070, %rd27626, 1;
	not.pred 	%p2071, %p2070;
	@%p2071 bra 	$L__BB17_930;
	shl.b64 	%rd27627, %rd29946, 3;
	add.s64 	%rd27628, %rd29598, %rd27627;
	ld.u64 	%rd27629, [%rd27628];
	and.b64  	%rd27630, %rd27629, 255;
	xor.b64  	%rd27631, %rd27630, %rd29945;
	mul.lo.s64 	%rd27632, %rd27631, 1099511628211;
	shr.u64 	%rd27633, %rd27629, 8;
	and.b64  	%rd27634, %rd27633, 255;
	xor.b64  	%rd27635, %rd27634, %rd27632;
	mul.lo.s64 	%rd27636, %rd27635, 1099511628211;
	shr.u64 	%rd27637, %rd27629, 16;
	and.b64  	%rd27638, %rd27637, 255;
	xor.b64  	%rd27639, %rd27638, %rd27636;
	mul.lo.s64 	%rd27640, %rd27639, 1099511628211;
	shr.u64 	%rd27641, %rd27629, 24;
	and.b64  	%rd27642, %rd27641, 255;
	xor.b64  	%rd27643, %rd27642, %rd27640;
	mul.lo.s64 	%rd27644, %rd27643, 1099511628211;
	shr.u64 	%rd27645, %rd27629, 32;
	and.b64  	%rd27646, %rd27645, 255;
	xor.b64  	%rd27647, %rd27646, %rd27644;
	mul.lo.s64 	%rd27648, %rd27647, 1099511628211;
	shr.u64 	%rd27649, %rd27629, 40;
	and.b64  	%rd27650, %rd27649, 255;
	xor.b64  	%rd27651, %rd27650, %rd27648;
	mul.lo.s64 	%rd27652, %rd27651, 1099511628211;
	shr.u64 	%rd27653, %rd27629, 48;
	and.b64  	%rd27654, %rd27653, 255;
	xor.b64  	%rd27655, %rd27654, %rd27652;
	mul.lo.s64 	%rd27656, %rd27655, 1099511628211;
	shr.u64 	%rd27657, %rd27629, 56;
	xor.b64  	%rd27658, %rd27657, %rd27656;
	mul.lo.s64 	%rd29945, %rd27658, 1099511628211;
$L__BB17_930:
	setp.eq.s64 	%p2072, %rd3351, 0;
	mov.b64 	%rd29952, -3750763034362895579;
	@%p2072 bra 	$L__BB17_936;
	setp.eq.s64 	%p2073, %rd3351, 1;
	mov.b64 	%rd29952, -3750763034362895579;
	mov.b64 	%rd29953, 0;
	@%p2073 bra 	$L__BB17_934;
	and.b64  	%rd29950, %rd3351, -2;
	add.s64 	%rd29949, %rd29897, 8;
	mov.b64 	%rd29952, -3750763034362895579;
$L__BB17_933:
	and.b64  	%rd29953, %rd3351, -2;
	ld.u64 	%rd27664, [%rd29949+-8];
	and.b64  	%rd27665, %rd27664, 255;
	xor.b64  	%rd27666, %rd27665, %rd29952;
	mul.lo.s64 	%rd27667, %rd27666, 1099511628211;
	shr.u64 	%rd27668, %rd27664, 8;
	and.b64  	%rd27669, %rd27668, 255;
	xor.b64  	%rd27670, %rd27669, %rd27667;
	mul.lo.s64 	%rd27671, %rd27670, 1099511628211;
	shr.u64 	%rd27672, %rd27664, 16;
	and.b64  	%rd27673, %rd27672, 255;
	xor.b64  	%rd27674, %rd27673, %rd27671;
	mul.lo.s64 	%rd27675, %rd27674, 1099511628211;
	shr.u64 	%rd27676, %rd27664, 24;
	and.b64  	%rd27677, %rd27676, 255;
	xor.b64  	%rd27678, %rd27677, %rd27675;
	mul.lo.s64 	%rd27679, %rd27678, 1099511628211;
	shr.u64 	%rd27680, %rd27664, 32;
	and.b64  	%rd27681, %rd27680, 255;
	xor.b64  	%rd27682, %rd27681, %rd27679;
	mul.lo.s64 	%rd27683, %rd27682, 1099511628211;
	shr.u64 	%rd27684, %rd27664, 40;
	and.b64  	%rd27685, %rd27684, 255;
	xor.b64  	%rd27686, %rd27685, %rd27683;
	mul.lo.s64 	%rd27687, %rd27686, 1099511628211;
	shr.u64 	%rd27688, %rd27664, 48;
	and.b64  	%rd27689, %rd27688, 255;
	xor.b64  	%rd27690, %rd27689, %rd27687;
	mul.lo.s64 	%rd27691, %rd27690, 1099511628211;
	shr.u64 	%rd27692, %rd27664, 56;
	xor.b64  	%rd27693, %rd27692, %rd27691;
	mul.lo.s64 	%rd27694, %rd27693, 1099511628211;
	ld.u64 	%rd27695, [%rd29949];
	and.b64  	%rd27696, %rd27695, 255;
	xor.b64  	%rd27697, %rd27696, %rd27694;
	mul.lo.s64 	%rd27698, %rd27697, 1099511628211;
	shr.u64 	%rd27699, %rd27695, 8;
	and.b64  	%rd27700, %rd27699, 255;
	xor.b64  	%rd27701, %rd27700, %rd27698;
	mul.lo.s64 	%rd27702, %rd27701, 1099511628211;
	shr.u64 	%rd27703, %rd27695, 16;
	and.b64  	%rd27704, %rd27703, 255;
	xor.b64  	%rd27705, %rd27704, %rd27702;
	mul.lo.s64 	%rd27706, %rd27705, 1099511628211;
	shr.u64 	%rd27707, %rd27695, 24;
	and.b64  	%rd27708, %rd27707, 255;
	xor.b64  	%rd27709, %rd27708, %rd27706;
	mul.lo.s64 	%rd27710, %rd27709, 1099511628211;
	shr.u64 	%rd27711, %rd27695, 32;
	and.b64  	%rd27712, %rd27711, 255;
	xor.b64  	%rd27713, %rd27712, %rd27710;
	mul.lo.s64 	%rd27714, %rd27713, 1099511628211;
	shr.u64 	%rd27715, %rd27695, 40;
	and.b64  	%rd27716, %rd27715, 255;
	xor.b64  	%rd27717, %rd27716, %rd27714;
	mul.lo.s64 	%rd27718, %rd27717, 1099511628211;
	shr.u64 	%rd27719, %rd27695, 48;
	and.b64  	%rd27720, %rd27719, 255;
	xor.b64  	%rd27721, %rd27720, %rd27718;
	mul.lo.s64 	%rd27722, %rd27721, 1099511628211;
	shr.u64 	%rd27723, %rd27695, 56;
	xor.b64  	%rd27724, %rd27723, %rd27722;
	mul.lo.s64 	%rd29952, %rd27724, 1099511628211;
	add.s64 	%rd29950, %rd29950, -2;
	add.s64 	%rd29949, %rd29949, 16;
	setp.ne.s64 	%p2074, %rd29950, 0;
	@%p2074 bra 	$L__BB17_933;
$L__BB17_934:
	and.b64  	%rd27725, %rd3351, 1;
	setp.eq.b64 	%p2075, %rd27725, 1;
	not.pred 	%p2076, %p2075;
	@%p2076 bra 	$L__BB17_936;
	shl.b64 	%rd27726, %rd29953, 3;
	add.s64 	%rd27727, %rd29897, %rd27726;
	ld.u64 	%rd27728, [%rd27727];
	and.b64  	%rd27729, %rd27728, 255;
	xor.b64  	%rd27730, %rd27729, %rd29952;
	mul.lo.s64 	%rd27731, %rd27730, 1099511628211;
	shr.u64 	%rd27732, %rd27728, 8;
	and.b64  	%rd27733, %rd27732, 255;
	xor.b64  	%rd27734, %rd27733, %rd27731;
	mul.lo.s64 	%rd27735, %rd27734, 1099511628211;
	shr.u64 	%rd27736, %rd27728, 16;
	and.b64  	%rd27737, %rd27736, 255;
	xor.b64  	%rd27738, %rd27737, %rd27735;
	mul.lo.s64 	%rd27739, %rd27738, 1099511628211;
	shr.u64 	%rd27740, %rd27728, 24;
	and.b64  	%rd27741, %rd27740, 255;
	xor.b64  	%rd27742, %rd27741, %rd27739;
	mul.lo.s64 	%rd27743, %rd27742, 1099511628211;
	shr.u64 	%rd27744, %rd27728, 32;
	and.b64  	%rd27745, %rd27744, 255;
	xor.b64  	%rd27746, %rd27745, %rd27743;
	mul.lo.s64 	%rd27747, %rd27746, 1099511628211;
	shr.u64 	%rd27748, %rd27728, 40;
	and.b64  	%rd27749, %rd27748, 255;
	xor.b64  	%rd27750, %rd27749, %rd27747;
	mul.lo.s64 	%rd27751, %rd27750, 1099511628211;
	shr.u64 	%rd27752, %rd27728, 48;
	and.b64  	%rd27753, %rd27752, 255;
	xor.b64  	%rd27754, %rd27753, %rd27751;
	mul.lo.s64 	%rd27755, %rd27754, 1099511628211;
	shr.u64 	%rd27756, %rd27728, 56;
	xor.b64  	%rd27757, %rd27756, %rd27755;
	mul.lo.s64 	%rd29952, %rd27757, 1099511628211;
$L__BB17_936:
	setp.lt.u64 	%p2304, %rd29945, %rd29952;
	mov.pred 	%p2305, 0;
	bra.uni 	$L__BB17_941;
$L__BB17_937:
	setp.eq.s32 	%p2079, %r359, 0;
	mov.pred 	%p2305, 0;
	mov.pred 	%p2304, %p2305;
	@%p2079 bra 	$L__BB17_941;
	mov.b64 	%rd29956, 0;
	cvt.s64.s32 	%rd27762, %r359;
$L__BB17_939:
	shl.b64 	%rd27759, %rd29956, 3;
	add.s64 	%rd27760, %rd29598, %rd27759;
	ld.u64 	%rd1566, [%rd27760];
	add.s64 	%rd27761, %rd29897, %rd27759;
	ld.u64 	%rd1567, [%rd27761];
	setp.lt.u64 	%p2082, %rd1566, %rd1567;
	mov.pred 	%p2304, -1;
	@%p2082 bra 	$L__BB17_941;
	setp.le.u64 	%p2084, %rd1566, %rd1567;
	add.s64 	%rd29956, %rd29956, 1;
	setp.lt.u64 	%p2085, %rd29956, %rd27762;
	and.pred  	%p2086, %p2084, %p2085;
	mov.pred 	%p2304, %p2305;
	@%p2086 bra 	$L__BB17_939;
$L__BB17_941:
	add.s32 	%r996, %r1386, %r1385;
	setp.lt.s32 	%p2087, %r996, %r92;
	selp.b32 	%r997, 128, 0, %p2305;
	selp.b32 	%r998, %r997, 0, %p2087;
	add.s32 	%r999, %r1374, %r1337;
	setp.lt.s32 	%p2088, %r999, %r92;
	selp.b32 	%r1000, 64, 0, %p2303;
	selp.b32 	%r1001, %r1000, 0, %p2088;
	or.b32  	%r1002, %r1001, %r998;
	selp.b32 	%r1003, 16, 0, %p32;
	selp.b32 	%r1004, 8, 0, %p26;
	selp.u32 	%r1005, 1, 0, %p8;
	selp.b32 	%r1006, 2, 0, %p14;
	or.b32  	%r1007, %r1006, %r1005;
	selp.b32 	%r1008, 4, 0, %p20;
	or.b32  	%r1009, %r1007, %r1008;
	or.b32  	%r1010, %r1009, %r1004;
	or.b32  	%r1011, %r1010, %r1003;
	selp.b32 	%r1012, 32, 0, %p38;
	or.b32  	%r1013, %r1011, %r1012;
	or.b32  	%r123, %r1002, %r1013;
	mov.u64 	%rd29957, %rd29897;
	@%p2304 bra 	$L__BB17_943;
	add.s32 	%r124, %r1385, 1;
	shl.b32 	%r1014, %r1385, 3;
	mov.u32 	%r1015, _ZN6thrust24THRUST_300001_SM_1000_NS8cuda_cub4core6detail5shmemE;
	add.s32 	%r1016, %r1015, %r1014;
	ld.shared.u64 	%rd29957, [%r1016+2056];
	mov.u32 	%r1385, %r124;
$L__BB17_943:
	@%p2305 bra 	$L__BB17_945;
	add.s32 	%r126, %r1386, 1;
	shl.b32 	%r1017, %r1386, 3;
	mov.u32 	%r1018, _ZN6thrust24THRUST_300001_SM_1000_NS8cuda_cub4core6detail5shmemE;
	add.s32 	%r1019, %r1018, %r1017;
	ld.shared.u64 	%rd29598, [%r1019+2056];
	mov.u32 	%r1386, %r126;
$L__BB17_945:
	setp.ge.s32 	%p2306, %r1385, %r89;
	setp.lt.s32 	%p2089, %r1385, %r89;
	setp.ge.s32 	%p2090, %r1386, %r91;
	and.pred  	%p2307, %p2090, %p2089;
	or.pred  	%p2091, %p2306, %p2090;
	@%p2091 bra 	$L__BB17_1006;
	setp.eq.s64 	%p2092, %rd3351, 0;
	mov.b64 	%rd29962, -3750763034362895579;
	@%p2092 bra 	$L__BB17_952;
	setp.eq.s64 	%p2093, %rd3351, 1;
	mov.b64 	%rd29962, -3750763034362895579;
	mov.b64 	%rd29963, 0;
	@%p2093 bra 	$L__BB17_950;
	and.b64  	%rd29960, %rd3351, -2;
	add.s64 	%rd29959, %rd29957, 8;
	mov.b64 	%rd29962, -3750763034362895579;
$L__BB17_949:
	and.b64  	%rd29963, %rd3351, -2;
	ld.u64 	%rd27768, [%rd29959+-8];
	and.b64  	%rd27769, %rd27768, 255;
	xor.b64  	%rd27770, %rd27769, %rd29962;
	mul.lo.s64 	%rd27771, %rd27770, 1099511628211;
	shr.u64 	%rd27772, %rd27768, 8;
	and.b64  	%rd27773, %rd27772, 255;
	xor.b64  	%rd27774, %rd27773, %rd27771;
	mul.lo.s64 	%rd27775, %rd27774, 1099511628211;
	shr.u64 	%rd27776, %rd27768, 16;
	and.b64  	%rd27777, %rd27776, 255;
	xor.b64  	%rd27778, %rd27777, %rd27775;
	mul.lo.s64 	%rd27779, %rd27778, 1099511628211;
	shr.u64 	%rd27780, %rd27768, 24;
	and.b64  	%rd27781, %rd27780, 255;
	xor.b64  	%rd27782, %rd27781, %rd27779;
	mul.lo.s64 	%rd27783, %rd27782, 1099511628211;
	shr.u64 	%rd27784, %rd27768, 32;
	and.b64  	%rd27785, %rd27784, 255;
	xor.b64  	%rd27786, %rd27785, %rd27783;
	mul.lo.s64 	%rd27787, %rd27786, 1099511628211;
	shr.u64 	%rd27788, %rd27768, 40;
	and.b64  	%rd27789, %rd27788, 255;
	xor.b64  	%rd27790, %rd27789, %rd27787;
	mul.lo.s64 	%rd27791, %rd27790, 1099511628211;
	shr.u64 	%rd27792, %rd27768, 48;
	and.b64  	%rd27793, %rd27792, 255;
	xor.b64  	%rd27794, %rd27793, %rd27791;
	mul.lo.s64 	%rd27795, %rd27794, 1099511628211;
	shr.u64 	%rd27796, %rd27768, 56;
	xor.b64  	%rd27797, %rd27796, %rd27795;
	mul.lo.s64 	%rd27798, %rd27797, 1099511628211;
	ld.u64 	%rd27799, [%rd29959];
	and.b64  	%rd27800, %rd27799, 255;
	xor.b64  	%rd27801, %rd27800, %rd27798;
	mul.lo.s64 	%rd27802, %rd27801, 1099511628211;
	shr.u64 	%rd27803, %rd27799, 8;
	and.b64  	%rd27804, %rd27803, 255;
	xor.b64  	%rd27805, %rd27804, %rd27802;
	mul.lo.s64 	%rd27806, %rd27805, 1099511628211;
	shr.u64 	%rd27807, %rd27799, 16;
	and.b64  	%rd27808, %rd27807, 255;
	xor.b64  	%rd27809, %rd27808, %rd27806;
	mul.lo.s64 	%rd27810, %rd27809, 1099511628211;
	shr.u64 	%rd27811, %rd27799, 24;
	and.b64  	%rd27812, %rd27811, 255;
	xor.b64  	%rd27813, %rd27812, %rd27810;
	mul.lo.s64 	%rd27814, %rd27813, 1099511628211;
	shr.u64 	%rd27815, %rd27799, 32;
	and.b64  	%rd27816, %rd27815, 255;
	xor.b64  	%rd27817, %rd27816, %rd27814;
	mul.lo.s64 	%rd27818, %rd27817, 1099511628211;
	shr.u64 	%rd27819, %rd27799, 40;
	and.b64  	%rd27820, %rd27819, 255;
	xor.b64  	%rd27821, %rd27820, %rd27818;
	mul.lo.s64 	%rd27822, %rd27821, 1099511628211;
	shr.u64 	%rd27823, %rd27799, 48;
	and.b64  	%rd27824, %rd27823, 255;
	xor.b64  	%rd27825, %rd27824, %rd27822;
	mul.lo.s64 	%rd27826, %rd27825, 1099511628211;
	shr.u64 	%rd27827, %rd27799, 56;
	xor.b64  	%rd27828, %rd27827, %rd27826;
	mul.lo.s64 	%rd29962, %rd27828, 1099511628211;
	add.s64 	%rd29960, %rd29960, -2;
	add.s64 	%rd29959, %rd29959, 16;
	setp.ne.s64 	%p2094, %rd29960, 0;
	@%p2094 bra 	$L__BB17_949;
$L__BB17_950:
	and.b64  	%rd27829, %rd3351, 1;
	setp.eq.b64 	%p2095, %rd27829, 1;
	not.pred 	%p2096, %p2095;
	@%p2096 bra 	$L__BB17_952;
	shl.b64 	%rd27830, %rd29963, 3;
	add.s64 	%rd27831, %rd29957, %rd27830;
	ld.u64 	%rd27832, [%rd27831];
	and.b64  	%rd27833, %rd27832, 255;
	xor.b64  	%rd27834, %rd27833, %rd29962;
	mul.lo.s64 	%rd27835, %rd27834, 1099511628211;
	shr.u64 	%rd27836, %rd27832, 8;
	and.b64  	%rd27837, %rd27836, 255;
	xor.b64  	%rd27838, %rd27837, %rd27835;
	mul.lo.s64 	%rd27839, %rd27838, 1099511628211;
	shr.u64 	%rd27840, %rd27832, 16;
	and.b64  	%rd27841, %rd27840, 255;
	xor.b64  	%rd27842, %rd27841, %rd27839;
	mul.lo.s64 	%rd27843, %rd27842, 1099511628211;
	shr.u64 	%rd27844, %rd27832, 24;
	and.b64  	%rd27845, %rd27844, 255;
	xor.b64  	%rd27846, %rd27845, %rd27843;
	mul.lo.s64 	%rd27847, %rd27846, 1099511628211;
	shr.u64 	%rd27848, %rd27832, 32;
	and.b64  	%rd27849, %rd27848, 255;
	xor.b64  	%rd27850, %rd27849, %rd27847;
	mul.lo.s64 	%rd27851, %rd27850, 1099511628211;
	shr.u64 	%rd27852, %rd27832, 40;
	and.b64  	%rd27853, %rd27852, 255;
	xor.b64  	%rd27854, %rd27853, %rd27851;
	mul.lo.s64 	%rd27855, %rd27854, 1099511628211;
	shr.u64 	%rd27856, %rd27832, 48;
	and.b64  	%rd27857, %rd27856, 255;
	xor.b64  	%rd27858, %rd27857, %rd27855;
	mul.lo.s64 	%rd27859, %rd27858, 1099511628211;
	shr.u64 	%rd27860, %rd27832, 56;
	xor.b64  	%rd27861, %rd27860, %rd27859;
	mul.lo.s64 	%rd29962, %rd27861, 1099511628211;
$L__BB17_952:
	setp.eq.s64 	%p2097, %rd3351, 0;
	mov.b64 	%rd29969, -3750763034362895579;
	@%p2097 bra 	$L__BB17_958;
	setp.eq.s64 	%p2098, %rd3351, 1;
	mov.b64 	%rd29969, -3750763034362895579;
	mov.b64 	%rd29970, 0;
	@%p2098 bra 	$L__BB17_956;
	and.b64  	%rd29967, %rd3351, -2;
	add.s64 	%rd29966, %rd29598, 8;
	mov.b64 	%rd29969, -3750763034362895579;
$L__BB17_955:
	and.b64  	%rd29970, %rd3351, -2;
	ld.u64 	%rd27867, [%rd29966+-8];
	and.b64  	%rd27868, %rd27867, 255;
	xor.b64  	%rd27869, %rd27868, %rd29969;
	mul.lo.s64 	%rd27870, %rd27869, 1099511628211;
	shr.u64 	%rd27871, %rd27867, 8;
	and.b64  	%rd27872, %rd27871, 255;
	xor.b64  	%rd27873, %rd27872, %rd27870;
	mul.lo.s64 	%rd27874, %rd27873, 1099511628211;
	shr.u64 	%rd27875, %rd27867, 16;
	and.b64  	%rd27876, %rd27875, 255;
	xor.b64  	%rd27877, %rd27876, %rd27874;
	mul.lo.s64 	%rd27878, %rd27877, 1099511628211;
	shr.u64 	%rd27879, %rd27867, 24;
	and.b64  	%rd27880, %rd27879, 255;
	xor.b64  	%rd27881, %rd27880, %rd27878;
	mul.lo.s64 	%rd27882, %rd27881, 1099511628211;
	shr.u64 	%rd27883, %rd27867, 32;
	and.b64  	%rd27884, %rd27883, 255;
	xor.b64  	%rd27885, %rd27884, %rd27882;
	mul.lo.s64 	%rd27886, %rd27885, 1099511628211;
	shr.u64 	%rd27887, %rd27867, 40;
	and.b64  	%rd27888, %rd27887, 255;
	xor.b64  	%rd27889, %rd27888, %rd27886;
	mul.lo.s64 	%rd27890, %rd27889, 1099511628211;
	shr.u64 	%rd27891, %rd27867, 48;
	and.b64  	%rd27892, %rd27891, 255;
	xor.b64  	%rd27893, %rd27892, %rd27890;
	mul.lo.s64 	%rd27894, %rd27893, 1099511628211;
	shr.u64 	%rd27895, %rd27867, 56;
	xor.b64  	%rd27896, %rd27895, %rd27894;
	mul.lo.s64 	%rd27897, %rd27896, 1099511628211;
	ld.u64 	%rd27898, [%rd29966];
	and.b64  	%rd27899, %rd27898, 255;
	xor.b64  	%rd27900, %rd27899, %rd27897;
	mul.lo.s64 	%rd27901, %rd27900, 1099511628211;
	shr.u64 	%rd27902, %rd27898, 8;
	and.b64  	%rd27903, %rd27902, 255;
	xor.b64  	%rd27904, %rd27903, %rd27901;
	mul.lo.s64 	%rd27905, %rd27904, 1099511628211;
	shr.u64 	%rd27906, %rd27898, 16;
	and.b64  	%rd27907, %rd27906, 255;
	xor.b64  	%rd27908, %rd27907, %rd27905;
	mul.lo.s64 	%rd27909, %rd27908, 1099511628211;
	shr.u64 	%rd27910, %rd27898, 24;
	and.b64  	%rd27911, %rd27910, 255;
	xor.b64  	%rd27912, %rd27911, %rd27909;
	mul.lo.s64 	%rd27913, %rd27912, 1099511628211;
	shr.u64 	%rd27914, %rd27898, 32;
	and.b64  	%rd27915, %rd27914, 255;
	xor.b64  	%rd27916, %rd27915, %rd27913;
	mul.lo.s64 	%rd27917, %rd27916, 1099511628211;
	shr.u64 	%rd27918, %rd27898, 40;
	and.b64  	%rd27919, %rd27918, 255;
	xor.b64  	%rd27920, %rd27919, %rd27917;
	mul.lo.s64 	%rd27921, %rd27920, 1099511628211;
	shr.u64 	%rd27922, %rd27898, 48;
	and.b64  	%rd27923, %rd27922, 255;
	xor.b64  	%rd27924, %rd27923, %rd27921;
	mul.lo.s64 	%rd27925, %rd27924, 1099511628211;
	shr.u64 	%rd27926, %rd27898, 56;
	xor.b64  	%rd27927, %rd27926, %rd27925;
	mul.lo.s64 	%rd29969, %rd27927, 1099511628211;
	add.s64 	%rd29967, %rd29967, -2;
	add.s64 	%rd29966, %rd29966, 16;
	setp.ne.s64 	%p2099, %rd29967, 0;
	@%p2099 bra 	$L__BB17_955;
$L__BB17_956:
	and.b64  	%rd27928, %rd3351, 1;
	setp.eq.b64 	%p2100, %rd27928, 1;
	not.pred 	%p2101, %p2100;
	@%p2101 bra 	$L__BB17_958;
	shl.b64 	%rd27929, %rd29970, 3;
	add.s64 	%rd27930, %rd29598, %rd27929;
	ld.u64 	%rd27931, [%rd27930];
	and.b64  	%rd27932, %rd27931, 255;
	xor.b64  	%rd27933, %rd27932, %rd29969;
	mul.lo.s64 	%rd27934, %rd27933, 1099511628211;
	shr.u64 	%rd27935, %rd27931, 8;
	and.b64  	%rd27936, %rd27935, 255;
	xor.b64  	%rd27937, %rd27936, %rd27934;
	mul.lo.s64 	%rd27938, %rd27937, 1099511628211;
	shr.u64 	%rd27939, %rd27931, 16;
	and.b64  	%rd27940, %rd27939, 255;
	xor.b64  	%rd27941, %rd27940, %rd27938;
	mul.lo.s64 	%rd27942, %rd27941, 1099511628211;
	shr.u64 	%rd27943, %rd27931, 24;
	and.b64  	%rd27944, %rd27943, 255;
	xor.b64  	%rd27945, %rd27944, %rd27942;
	mul.lo.s64 	%rd27946, %rd27945, 1099511628211;
	shr.u64 	%rd27947, %rd27931, 32;
	and.b64  	%rd27948, %rd27947, 255;
	xor.b64  	%rd27949, %rd27948, %rd27946;
	mul.lo.s64 	%rd27950, %rd27949, 1099511628211;
	shr.u64 	%rd27951, %rd27931, 40;
	and.b64  	%rd27952, %rd27951, 255;
	xor.b64  	%rd27953, %rd27952, %rd27950;
	mul.lo.s64 	%rd27954, %rd27953, 1099511628211;
	shr.u64 	%rd27955, %rd27931, 48;
	and.b64  	%rd27956, %rd27955, 255;
	xor.b64  	%rd27957, %rd27956, %rd27954;
	mul.lo.s64 	%rd27958, %rd27957, 1099511628211;
	shr.u64 	%rd27959, %rd27931, 56;
	xor.b64  	%rd27960, %rd27959, %rd27958;
	mul.lo.s64 	%rd29969, %rd27960, 1099511628211;
$L__BB17_958:
	setp.eq.s64 	%p2102, %rd29962, %rd29969;
	@%p2102 bra 	$L__BB17_972;
	setp.eq.s64 	%p2103, %rd3351, 0;
	mov.b64 	%rd29976, -3750763034362895579;
	@%p2103 bra 	$L__BB17_965;
	setp.eq.s64 	%p2104, %rd3351, 1;
	mov.b64 	%rd29976, -3750763034362895579;
	mov.b64 	%rd29977, 0;
	@%p2104 bra 	$L__BB17_963;
	and.b64  	%rd29974, %rd3351, -2;
	add.s64 	%rd29973, %rd29957, 8;
	mov.b64 	%rd29976, -3750763034362895579;
$L__BB17_962:
	and.b64  	%rd29977, %rd3351, -2;
	ld.u64 	%rd27966, [%rd29973+-8];
	and.b64  	%rd27967, %rd27966, 255;
	xor.b64  	%rd27968, %rd27967, %rd29976;
	mul.lo.s64 	%rd27969, %rd27968, 1099511628211;
	shr.u64 	%rd27970, %rd27966, 8;
	and.b64  	%rd27971, %rd27970, 255;
	xor.b64  	%rd27972, %rd27971, %rd27969;
	mul.lo.s64 	%rd27973, %rd27972, 1099511628211;
	shr.u64 	%rd27974, %rd27966, 16;
	and.b64  	%rd27975, %rd27974, 255;
	xor.b64  	%rd27976, %rd27975, %rd27973;
	mul.lo.s64 	%rd27977, %rd27976, 1099511628211;
	shr.u64 	%rd27978, %rd27966, 24;
	and.b64  	%rd27979, %rd27978, 255;
	xor.b64  	%rd27980, %rd27979, %rd27977;
	mul.lo.s64 	%rd27981, %rd27980, 1099511628211;
	shr.u64 	%rd27982, %rd27966, 32;
	and.b64  	%rd27983, %rd27982, 255;
	xor.b64  	%rd27984, %rd27983, %rd27981;
	mul.lo.s64 	%rd27985, %rd27984, 1099511628211;
	shr.u64 	%rd27986, %rd27966, 40;
	and.b64  	%rd27987, %rd27986, 255;
	xor.b64  	%rd27988, %rd27987, %rd27985;
	mul.lo.s64 	%rd27989, %rd27988, 1099511628211;
	shr.u64 	%rd27990, %rd27966, 48;
	and.b64  	%rd27991, %rd27990, 255;
	xor.b64  	%rd27992, %rd27991, %rd27989;
	mul.lo.s64 	%rd27993, %rd27992, 1099511628211;
	shr.u64 	%rd27994, %rd27966, 56;
	xor.b64  	%rd27995, %rd27994, %rd27993;
	mul.lo.s64 	%rd27996, %rd27995, 1099511628211;
	ld.u64 	%rd27997, [%rd29973];
	and.b64  	%rd27998, %rd27997, 255;
	xor.b64  	%rd27999, %rd27998, %rd27996;
	mul.lo.s64 	%rd28000, %rd27999, 1099511628211;
	shr.u64 	%rd28001, %rd27997, 8;
	and.b64  	%rd28002, %rd28001, 255;
	xor.b64  	%rd28003, %rd28002, %rd28000;
	mul.lo.s64 	%rd28004, %rd28003, 1099511628211;
	shr.u64 	%rd28005, %rd27997, 16;
	and.b64  	%rd28006, %rd28005, 255;
	xor.b64  	%rd28007, %rd28006, %rd28004;
	mul.lo.s64 	%rd28008, %rd28007, 1099511628211;
	shr.u64 	%rd28009, %rd27997, 24;
	and.b64  	%rd28010, %rd28009, 255;
	xor.b64  	%rd28011, %rd28010, %rd28008;
	mul.lo.s64 	%rd28012, %rd28011, 1099511628211;
	shr.u64 	%rd28013, %rd27997, 32;
	and.b64  	%rd28014, %rd28013, 255;
	xor.b64  	%rd28015, %rd28014, %rd28012;
	mul.lo.s64 	%rd28016, %rd28015, 1099511628211;
	shr.u64 	%rd28017, %rd27997, 40;
	and.b64  	%rd28018, %rd28017, 255;
	xor.b64  	%rd28019, %rd28018, %rd28016;
	mul.lo.s64 	%rd28020, %rd28019, 1099511628211;
	shr.u64 	%rd28021, %rd27997, 48;
	and.b64  	%rd28022, %rd28021, 255;
	xor.b64  	%rd28023, %rd28022, %rd28020;
	mul.lo.s64 	%rd28024, %rd28023, 1099511628211;
	shr.u64 	%rd28025, %rd27997, 56;
	xor.b64  	%rd28026, %rd28025, %rd28024;
	mul.lo.s64 	%rd29976, %rd28026, 1099511628211;
	add.s64 	%rd29974, %rd29974, -2;
	add.s64 	%rd29973, %rd29973, 16;
	setp.ne.s64 	%p2105, %rd29974, 0;
	@%p2105 bra 	$L__BB17_962;
$L__BB17_963:
	and.b64  	%rd28027, %rd3351, 1;
	setp.eq.b64 	%p2106, %rd28027, 1;
	not.pred 	%p2107, %p2106;
	@%p2107 bra 	$L__BB17_965;
	shl.b64 	%rd28028, %rd29977, 3;
	add.s64 	%rd28029, %rd29957, %rd28028;
	ld.u64 	%rd28030, [%rd28029];
	and.b64  	%rd28031, %rd28030, 255;
	xor.b64  	%rd28032, %rd28031, %rd29976;
	mul.lo.s64 	%rd28033, %rd28032, 1099511628211;
	shr.u64 	%rd28034, %rd28030, 8;
	and.b64  	%rd28035, %rd28034, 255;
	xor.b64  	%rd28036, %rd28035, %rd28033;
	mul.lo.s64 	%rd28037, %rd28036, 1099511628211;
	shr.u64 	%rd28038, %rd28030, 16;
	and.b64  	%rd28039, %rd28038, 255;
	xor.b64  	%rd28040, %rd28039, %rd28037;
	mul.lo.s64 	%rd28041, %rd28040, 1099511628211;
	shr.u64 	%rd28042, %rd28030, 24;
	and.b64  	%rd28043, %rd28042, 255;
	xor.b64  	%rd28044, %rd28043, %rd28041;
	mul.lo.s64 	%rd28045, %rd28044, 1099511628211;
	shr.u64 	%rd28046, %rd28030, 32;
	and.b64  	%rd28047, %rd28046, 255;
	xor.b64  	%rd28048, %rd28047, %rd28045;
	mul.lo.s64 	%rd28049, %rd28048, 1099511628211;
	shr.u64 	%rd28050, %rd28030, 40;
	and.b64  	%rd28051, %rd28050, 255;
	xor.b64  	%rd28052, %rd28051, %rd28049;
	mul.lo.s64 	%rd28053, %rd28052, 1099511628211;
	shr.u64 	%rd28054, %rd28030, 48;
	and.b64  	%rd28055, %rd28054, 255;
	xor.b64  	%rd28056, %rd28055, %rd28053;
	mul.lo.s64 	%rd28057, %rd28056, 1099511628211;
	shr.u64 	%rd28058, %rd28030, 56;
	xor.b64  	%rd28059, %rd28058, %rd28057;
	mul.lo.s64 	%rd29976, %rd28059, 1099511628211;
$L__BB17_965:
	setp.eq.s64 	%p2108, %rd3351, 0;
	mov.b64 	%rd29983, -3750763034362895579;
	@%p2108 bra 	$L__BB17_971;
	setp.eq.s64 	%p2109, %rd3351, 1;
	mov.b64 	%rd29983, -3750763034362895579;
	mov.b64 	%rd29984, 0;
	@%p2109 bra 	$L__BB17_969;
	and.b64  	%rd29981, %rd3351, -2;
	add.s64 	%rd29980, %rd29598, 8;
	mov.b64 	%rd29983, -3750763034362895579;
$L__BB17_968:
	and.b64  	%rd29984, %rd3351, -2;
	ld.u64 	%rd28065, [%rd29980+-8];
	and.b64  	%rd28066, %rd28065, 255;
	xor.b64  	%rd28067, %rd28066, %rd29983;
	mul.lo.s64 	%rd28068, %rd28067, 1099511628211;
	shr.u64 	%rd28069, %rd28065, 8;
	and.b64  	%rd28070, %rd28069, 255;
	xor.b64  	%rd28071, %rd28070, %rd28068;
	mul.lo.s64 	%rd28072, %rd28071, 1099511628211;
	shr.u64 	%rd28073, %rd28065, 16;
	and.b64  	%rd28074, %rd28073, 255;
	xor.b64  	%rd28075, %rd28074, %rd28072;
	mul.lo.s64 	%rd28076, %rd28075, 1099511628211;
	shr.u64 	%rd28077, %rd28065, 24;
	and.b64  	%rd28078, %rd28077, 255;
	xor.b64  	%rd28079, %rd28078, %rd28076;
	mul.lo.s64 	%rd28080, %rd28079, 1099511628211;
	shr.u64 	%rd28081, %rd28065, 32;
	and.b64  	%rd28082, %rd28081, 255;
	xor.b64  	%rd28083, %rd28082, %rd28080;
	mul.lo.s64 	%rd28084, %rd28083, 1099511628211;
	shr.u64 	%rd28085, %rd28065, 40;
	and.b64  	%rd28086, %rd28085, 255;
	xor.b64  	%rd28087, %rd28086, %rd28084;
	mul.lo.s64 	%rd28088, %rd28087, 1099511628211;
	shr.u64 	%rd28089, %rd28065, 48;
	and.b64  	%rd28090, %rd28089, 255;
	xor.b64  	%rd28091, %rd28090, %rd28088;
	mul.lo.s64 	%rd28092, %rd28091, 1099511628211;
	shr.u64 	%rd28093, %rd28065, 56;
	xor.b64  	%rd28094, %rd28093, %rd28092;
	mul.lo.s64 	%rd28095, %rd28094, 1099511628211;
	ld.u64 	%rd28096, [%rd29980];
	and.b64  	%rd28097, %rd28096, 255;
	xor.b64  	%rd28098, %rd28097, %rd28095;
	mul.lo.s64 	%rd28099, %rd28098, 1099511628211;
	shr.u64 	%rd28100, %rd28096, 8;
	and.b64  	%rd28101, %rd28100, 255;
	xor.b64  	%rd28102, %rd28101, %rd28099;
	mul.lo.s64 	%rd28103, %rd28102, 1099511628211;
	shr.u64 	%rd28104, %rd28096, 16;
	and.b64  	%rd28105, %rd28104, 255;
	xor.b64  	%rd28106, %rd28105, %rd28103;
	mul.lo.s64 	%rd28107, %rd28106, 1099511628211;
	shr.u64 	%rd28108, %rd28096, 24;
	and.b64  	%rd28109, %rd28108, 255;
	xor.b64  	%rd28110, %rd28109, %rd28107;
	mul.lo.s64 	%rd28111, %rd28110, 1099511628211;
	shr.u64 	%rd28112, %rd28096, 32;
	and.b64  	%rd28113, %rd28112, 255;
	xor.b64  	%rd28114, %rd28113, %rd28111;
	mul.lo.s64 	%rd28115, %rd28114, 1099511628211;
	shr.u64 	%rd28116, %rd28096, 40;
	and.b64  	%rd28117, %rd28116, 255;
	xor.b64  	%rd28118, %rd28117, %rd28115;
	mul.lo.s64 	%rd28119, %rd28118, 1099511628211;
	shr.u64 	%rd28120, %rd28096, 48;
	and.b64  	%rd28121, %rd28120, 255;
	xor.b64  	%rd28122, %rd28121, %rd28119;
	mul.lo.s64 	%rd28123, %rd28122, 1099511628211;
	shr.u64 	%rd28124, %rd28096, 56;
	xor.b64  	%rd28125, %rd28124, %rd28123;
	mul.lo.s64 	%rd29983, %rd28125, 1099511628211;
	add.s64 	%rd29981, %rd29981, -2;
	add.s64 	%rd29980, %rd29980, 16;
	setp.ne.s64 	%p2110, %rd29981, 0;
	@%p2110 bra 	$L__BB17_968;
$L__BB17_969:
	and.b64  	%rd28126, %rd3351, 1;
	setp.eq.b64 	%p2111, %rd28126, 1;
	not.pred 	%p2112, %p2111;
	@%p2112 bra 	$L__BB17_971;
	shl.b64 	%rd28127, %rd29984, 3;
	add.s64 	%rd28128, %rd29598, %rd28127;
	ld.u64 	%rd28129, [%rd28128];
	and.b64  	%rd28130, %rd28129, 255;
	xor.b64  	%rd28131, %rd28130, %rd29983;
	mul.lo.s64 	%rd28132, %rd28131, 1099511628211;
	shr.u64 	%rd28133, %rd28129, 8;
	and.b64  	%rd28134, %rd28133, 255;
	xor.b64  	%rd28135, %rd28134, %rd28132;
	mul.lo.s64 	%rd28136, %rd28135, 1099511628211;
	shr.u64 	%rd28137, %rd28129, 16;
	and.b64  	%rd28138, %rd28137, 255;
	xor.b64  	%rd28139, %rd28138, %rd28136;
	mul.lo.s64 	%rd28140, %rd28139, 1099511628211;
	shr.u64 	%rd28141, %rd28129, 24;
	and.b64  	%rd28142, %rd28141, 255;
	xor.b64  	%rd28143, %rd28142, %rd28140;
	mul.lo.s64 	%rd28144, %rd28143, 1099511628211;
	shr.u64 	%rd28145, %rd28129, 32;
	and.b64  	%rd28146, %rd28145, 255;
	xor.b64  	%rd28147, %rd28146, %rd28144;
	mul.lo.s64 	%rd28148, %rd28147, 1099511628211;
	shr.u64 	%rd28149, %rd28129, 40;
	and.b64  	%rd28150, %rd28149, 255;
	xor.b64  	%rd28151, %rd28150, %rd28148;
	mul.lo.s64 	%rd28152, %rd28151, 1099511628211;
	shr.u64 	%rd28153, %rd28129, 48;
	and.b64  	%rd28154, %rd28153, 255;
	xor.b64  	%rd28155, %rd28154, %rd28152;
	mul.lo.s64 	%rd28156, %rd28155, 1099511628211;
	shr.u64 	%rd28157, %rd28129, 56;
	xor.b64  	%rd28158, %rd28157, %rd28156;
	mul.lo.s64 	%rd29983, %rd28158, 1099511628211;
$L__BB17_971:
	setp.lt.u64 	%p2115, %rd29976, %rd29983;
	mov.pred 	%p2307, -1;
	mov.pred 	%p2306, 0;
	@%p2115 bra 	$L__BB17_1006;
	bra.uni 	$L__BB17_976;
$L__BB17_972:
	setp.eq.s32 	%p2116, %r359, 0;
	@%p2116 bra 	$L__BB17_976;
	mov.b64 	%rd29987, 0;
	cvt.s64.s32 	%rd28163, %r359;
$L__BB17_974:
	shl.b64 	%rd28160, %rd29987, 3;
	add.s64 	%rd28161, %rd29957, %rd28160;
	ld.u64 	%rd1634, [%rd28161];
	add.s64 	%rd28162, %rd29598, %rd28160;
	ld.u64 	%rd1635, [%rd28162];
	setp.lt.u64 	%p2119, %rd1634, %rd1635;
	mov.pred 	%p2307, -1;
	mov.pred 	%p2306, 0;
	@%p2119 bra 	$L__BB17_1006;
	setp.le.u64 	%p2120, %rd1634, %rd1635;
	add.s64 	%rd29987, %rd29987, 1;
	setp.lt.u64 	%p2121, %rd29987, %rd28163;
	and.pred  	%p2122, %p2120, %p2121;
	@%p2122 bra 	$L__BB17_974;
$L__BB17_976:
	setp.eq.s64 	%p2123, %rd3351, 0;
	mov.b64 	%rd29991, -3750763034362895579;
	@%p2123 bra 	$L__BB17_982;
	setp.eq.s64 	%p2124, %rd3351, 1;
	mov.b64 	%rd29991, -3750763034362895579;
	mov.b64 	%rd29992, 0;
	@%p2124 bra 	$L__BB17_980;
	and.b64  	%rd29989, %rd3351, -2;
	add.s64 	%rd29988, %rd29598, 8;
	mov.b64 	%rd29991, -3750763034362895579;
$L__BB17_979:
	and.b64  	%rd29992, %rd3351, -2;
	ld.u64 	%rd28169, [%rd29988+-8];
	and.b64  	%rd28170, %rd28169, 255;
	xor.b64  	%rd28171, %rd28170, %rd29991;
	mul.lo.s64 	%rd28172, %rd28171, 1099511628211;
	shr.u64 	%rd28173, %rd28169, 8;
	and.b64  	%rd28174, %rd28173, 255;
	xor.b64  	%rd28175, %rd28174, %rd28172;
	mul.lo.s64 	%rd28176, %rd28175, 1099511628211;
	shr.u64 	%rd28177, %rd28169, 16;
	and.b64  	%rd28178, %rd28177, 255;
	xor.b64  	%rd28179, %rd28178, %rd28176;
	mul.lo.s64 	%rd28180, %rd28179, 1099511628211;
	shr.u64 	%rd28181, %rd28169, 24;
	and.b64  	%rd28182, %rd28181, 255;
	xor.b64  	%rd28183, %rd28182, %rd28180;
	mul.lo.s64 	%rd28184, %rd28183, 1099511628211;
	shr.u64 	%rd28185, %rd28169, 32;
	and.b64  	%rd28186, %rd28185, 255;
	xor.b64  	%rd28187, %rd28186, %rd28184;
	mul.lo.s64 	%rd28188, %rd28187, 1099511628211;
	shr.u64 	%rd28189, %rd28169, 40;
	and.b64  	%rd28190, %rd28189, 255;
	xor.b64  	%rd28191, %rd28190, %rd28188;
	mul.lo.s64 	%rd28192, %rd28191, 1099511628211;
	shr.u64 	%rd28193, %rd28169, 48;
	and.b64  	%rd28194, %rd28193, 255;
	xor.b64  	%rd28195, %rd28194, %rd28192;
	mul.lo.s64 	%rd28196, %rd28195, 1099511628211;
	shr.u64 	%rd28197, %rd28169, 56;
	xor.b64  	%rd28198, %rd28197, %rd28196;
	mul.lo.s64 	%rd28199, %rd28198, 1099511628211;
	ld.u64 	%rd28200, [%rd29988];
	and.b64  	%rd28201, %rd28200, 255;
	xor.b64  	%rd28202, %rd28201, %rd28199;
	mul.lo.s64 	%rd28203, %rd28202, 1099511628211;
	shr.u64 	%rd28204, %rd28200, 8;
	and.b64  	%rd28205, %rd28204, 255;
	xor.b64  	%rd28206, %rd28205, %rd28203;
	mul.lo.s64 	%rd28207, %rd28206, 1099511628211;
	shr.u64 	%rd28208, %rd28200, 16;
	and.b64  	%rd28209, %rd28208, 255;
	xor.b64  	%rd28210, %rd28209, %rd28207;
	mul.lo.s64 	%rd28211, %rd28210, 1099511628211;
	shr.u64 	%rd28212, %rd28200, 24;
	and.b64  	%rd28213, %rd28212, 255;
	xor.b64  	%rd28214, %rd28213, %rd28211;
	mul.lo.s64 	%rd28215, %rd28214, 1099511628211;
	shr.u64 	%rd28216, %rd28200, 32;
	and.b64  	%rd28217, %rd28216, 255;
	xor.b64  	%rd28218, %rd28217, %rd28215;
	mul.lo.s64 	%rd28219, %rd28218, 1099511628211;
	shr.u64 	%rd28220, %rd28200, 40;
	and.b64  	%rd28221, %rd28220, 255;
	xor.b64  	%rd28222, %rd28221, %rd28219;
	mul.lo.s64 	%rd28223, %rd28222, 1099511628211;
	shr.u64 	%rd28224, %rd28200, 48;
	and.b64  	%rd28225, %rd28224, 255;
	xor.b64  	%rd28226, %rd28225, %rd28223;
	mul.lo.s64 	%rd28227, %rd28226, 1099511628211;
	shr.u64 	%rd28228, %rd28200, 56;
	xor.b64  	%rd28229, %rd28228, %rd28227;
	mul.lo.s64 	%rd29991, %rd28229, 1099511628211;
	add.s64 	%rd29989, %rd29989, -2;
	add.s64 	%rd29988, %rd29988, 16;
	setp.ne.s64 	%p2125, %rd29989, 0;
	@%p2125 bra 	$L__BB17_979;
$L__BB17_980:
	and.b64  	%rd28230, %rd3351, 1;
	setp.eq.b64 	%p2126, %rd28230, 1;
	not.pred 	%p2127, %p2126;
	@%p2127 bra 	$L__BB17_982;
	shl.b64 	%rd28231, %rd29992, 3;
	add.s64 	%rd28232, %rd29598, %rd28231;
	ld.u64 	%rd28233, [%rd28232];
	and.b64  	%rd28234, %rd28233, 255;
	xor.b64  	%rd28235, %rd28234, %rd29991;
	mul.lo.s64 	%rd28236, %rd28235, 1099511628211;
	shr.u64 	%rd28237, %rd28233, 8;
	and.b64  	%rd28238, %rd28237, 255;
	xor.b64  	%rd28239, %rd28238, %rd28236;
	mul.lo.s64 	%rd28240, %rd28239, 1099511628211;
	shr.u64 	%rd28241, %rd28233, 16;
	and.b64  	%rd28242, %rd28241, 255;
	xor.b64  	%rd28243, %rd28242, %rd28240;
	mul.lo.s64 	%rd28244, %rd28243, 1099511628211;
	shr.u64 	%rd28245, %rd28233, 24;
	and.b64  	%rd28246, %rd28245, 255;
	xor.b64  	%rd28247, %rd28246, %rd28244;
	mul.lo.s64 	%rd28248, %rd28247, 1099511628211;
	shr.u64 	%rd28249, %rd28233, 32;
	and.b64  	%rd28250, %rd28249, 255;
	xor.b64  	%rd28251, %rd28250, %rd28248;
	mul.lo.s64 	%rd28252, %rd28251, 1099511628211;
	shr.u64 	%rd28253, %rd28233, 40;
	and.b64  	%rd28254, %rd28253, 255;
	xor.b64  	%rd28255, %rd28254, %rd28252;
	mul.lo.s64 	%rd28256, %rd28255, 1099511628211;
	shr.u64 	%rd28257, %rd28233, 48;
	and.b64  	%rd28258, %rd28257, 255;
	xor.b64  	%rd28259, %rd28258, %rd28256;
	mul.lo.s64 	%rd28260, %rd28259, 1099511628211;
	shr.u64 	%rd28261, %rd28233, 56;
	xor.b64  	%rd28262, %rd28261, %rd28260;
	mul.lo.s64 	%rd29991, %rd28262, 1099511628211;
$L__BB17_982:
	setp.eq.s64 	%p2128, %rd3351, 0;
	mov.b64 	%rd29998, -3750763034362895579;
	@%p2128 bra 	$L__BB17_988;
	setp.eq.s64 	%p2129, %rd3351, 1;
	mov.b64 	%rd29998, -3750763034362895579;
	mov.b64 	%rd29999, 0;
	@%p2129 bra 	$L__BB17_986;
	and.b64  	%rd29996, %rd3351, -2;
	add.s64 	%rd29995, %rd29957, 8;
	mov.b64 	%rd29998, -3750763034362895579;
$L__BB17_985:
	and.b64  	%rd29999, %rd3351, -2;
	ld.u64 	%rd28268, [%rd29995+-8];
	and.b64  	%rd28269, %rd28268, 255;
	xor.b64  	%rd28270, %rd28269, %rd29998;
	mul.lo.s64 	%rd28271, %rd28270, 1099511628211;
	shr.u64 	%rd28272, %rd28268, 8;
	and.b64  	%rd28273, %rd28272, 255;
	xor.b64  	%rd28274, %rd28273, %rd28271;
	mul.lo.s64 	%rd28275, %rd28274, 1099511628211;
	shr.u64 	%rd28276, %rd28268, 16;
	and.b64  	%rd28277, %rd28276, 255;
	xor.b64  	%rd28278, %rd28277, %rd28275;
	mul.lo.s64 	%rd28279, %rd28278, 1099511628211;
	shr.u64 	%rd28280, %rd28268, 24;
	and.b64  	%rd28281, %rd28280, 255;
	xor.b64  	%rd28282, %rd28281, %rd28279;
	mul.lo.s64 	%rd28283, %rd28282, 1099511628211;
	shr.u64 	%rd28284, %rd28268, 32;
	and.b64  	%rd28285, %rd28284, 255;
	xor.b64  	%rd28286, %rd28285, %rd28283;
	mul.lo.s64 	%rd28287, %rd28286, 1099511628211;
	shr.u64 	%rd28288, %rd28268, 40;
	and.b64  	%rd28289, %rd28288, 255;
	xor.b64  	%rd28290, %rd28289, %rd28287;
	mul.lo.s64 	%rd28291, %rd28290, 1099511628211;
	shr.u64 	%rd28292, %rd28268, 48;
	and.b64  	%rd28293, %rd28292, 255;
	xor.b64  	%rd28294, %rd28293, %rd28291;
	mul.lo.s64 	%rd28295, %rd28294, 1099511628211;
	shr.u64 	%rd28296, %rd28268, 56;
	xor.b64  	%rd28297, %rd28296, %rd28295;
	mul.lo.s64 	%rd28298, %rd28297, 1099511628211;
	ld.u64 	%rd28299, [%rd29995];
	and.b64  	%rd28300, %rd28299, 255;
	xor.b64  	%rd28301, %rd28300, %rd28298;
	mul.lo.s64 	%rd28302, %rd28301, 1099511628211;
	shr.u64 	%rd28303, %rd28299, 8;
	and.b64  	%rd28304, %rd28303, 255;
	xor.b64  	%rd28305, %rd28304, %rd28302;
	mul.lo.s64 	%rd28306, %rd28305, 1099511628211;
	shr.u64 	%rd28307, %rd28299, 16;
	and.b64  	%rd28308, %rd28307, 255;
	xor.b64  	%rd28309, %rd28308, %rd28306;
	mul.lo.s64 	%rd28310, %rd28309, 1099511628211;
	shr.u64 	%rd28311, %rd28299, 24;
	and.b64  	%rd28312, %rd28311, 255;
	xor.b64  	%rd28313, %rd28312, %rd28310;
	mul.lo.s64 	%rd28314, %rd28313, 1099511628211;
	shr.u64 	%rd28315, %rd28299, 32;
	and.b64  	%rd28316, %rd28315, 255;
	xor.b64  	%rd28317, %rd28316, %rd28314;
	mul.lo.s64 	%rd28318, %rd28317, 1099511628211;
	shr.u64 	%rd28319, %rd28299, 40;
	and.b64  	%rd28320, %rd28319, 255;
	xor.b64  	%rd28321, %rd28320, %rd28318;
	mul.lo.s64 	%rd28322, %rd28321, 1099511628211;
	shr.u64 	%rd28323, %rd28299, 48;
	and.b64  	%rd28324, %rd28323, 255;
	xor.b64  	%rd28325, %rd28324, %rd28322;
	mul.lo.s64 	%rd28326, %rd28325, 1099511628211;
	shr.u64 	%rd28327, %rd28299, 56;
	xor.b64  	%rd28328, %rd28327, %rd28326;
	mul.lo.s64 	%rd29998, %rd28328, 1099511628211;
	add.s64 	%rd29996, %rd29996, -2;
	add.s64 	%rd29995, %rd29995, 16;
	setp.ne.s64 	%p2130, %rd29996, 0;
	@%p2130 bra 	$L__BB17_985;
$L__BB17_986:
	and.b64  	%rd28329, %rd3351, 1;
	setp.eq.b64 	%p2131, %rd28329, 1;
	not.pred 	%p2132, %p2131;
	@%p2132 bra 	$L__BB17_988;
	shl.b64 	%rd28330, %rd29999, 3;
	add.s64 	%rd28331, %rd29957, %rd28330;
	ld.u64 	%rd28332, [%rd28331];
	and.b64  	%rd28333, %rd28332, 255;
	xor.b64  	%rd28334, %rd28333, %rd29998;
	mul.lo.s64 	%rd28335, %rd28334, 1099511628211;
	shr.u64 	%rd28336, %rd28332, 8;
	and.b64  	%rd28337, %rd28336, 255;
	xor.b64  	%rd28338, %rd28337, %rd28335;
	mul.lo.s64 	%rd28339, %rd28338, 1099511628211;
	shr.u64 	%rd28340, %rd28332, 16;
	and.b64  	%rd28341, %rd28340, 255;
	xor.b64  	%rd28342, %rd28341, %rd28339;
	mul.lo.s64 	%rd28343, %rd28342, 1099511628211;
	shr.u64 	%rd28344, %rd28332, 24;
	and.b64  	%rd28345, %rd28344, 255;
	xor.b64  	%rd28346, %rd28345, %rd28343;
	mul.lo.s64 	%rd28347, %rd28346, 1099511628211;
	shr.u64 	%rd28348, %rd28332, 32;
	and.b64  	%rd28349, %rd28348, 255;
	xor.b64  	%rd28350, %rd28349, %rd28347;
	mul.lo.s64 	%rd28351, %rd28350, 1099511628211;
	shr.u64 	%rd28352, %rd28332, 40;
	and.b64  	%rd28353, %rd28352, 255;
	xor.b64  	%rd28354, %rd28353, %rd28351;
	mul.lo.s64 	%rd28355, %rd28354, 1099511628211;
	shr.u64 	%rd28356, %rd28332, 48;
	and.b64  	%rd28357, %rd28356, 255;
	xor.b64  	%rd28358, %rd28357, %rd28355;
	mul.lo.s64 	%rd28359, %rd28358, 1099511628211;
	shr.u64 	%rd28360, %rd28332, 56;
	xor.b64  	%rd28361, %rd28360, %rd28359;
	mul.lo.s64 	%rd29998, %rd28361, 1099511628211;
$L__BB17_988:
	setp.eq.s64 	%p2133, %rd29991, %rd29998;
	@%p2133 bra 	$L__BB17_1002;
	setp.eq.s64 	%p2134, %rd3351, 0;
	mov.b64 	%rd30005, -3750763034362895579;
	@%p2134 bra 	$L__BB17_995;
	setp.eq.s64 	%p2135, %rd3351, 1;
	mov.b64 	%rd30005, -3750763034362895579;
	mov.b64 	%rd30006, 0;
	@%p2135 bra 	$L__BB17_993;
	and.b64  	%rd30003, %rd3351, -2;
	add.s64 	%rd30002, %rd29598, 8;
	mov.b64 	%rd30005, -3750763034362895579;
$L__BB17_992:
	and.b64  	%rd30006, %rd3351, -2;
	ld.u64 	%rd28367, [%rd30002+-8];
	and.b64  	%rd28368, %rd28367, 255;
	xor.b64  	%rd28369, %rd28368, %rd30005;
	mul.lo.s64 	%rd28370, %rd28369, 1099511628211;
	shr.u64 	%rd28371, %rd28367, 8;
	and.b64  	%rd28372, %rd28371, 255;
	xor.b64  	%rd28373, %rd28372, %rd28370;
	mul.lo.s64 	%rd28374, %rd28373, 1099511628211;
	shr.u64 	%rd28375, %rd28367, 16;
	and.b64  	%rd28376, %rd28375, 255;
	xor.b64  	%rd28377, %rd28376, %rd28374;
	mul.lo.s64 	%rd28378, %rd28377, 1099511628211;
	shr.u64 	%rd28379, %rd28367, 24;
	and.b64  	%rd28380, %rd28379, 255;
	xor.b64  	%rd28381, %rd28380, %rd28378;
	mul.lo.s64 	%rd28382, %rd28381, 1099511628211;
	shr.u64 	%rd28383, %rd28367, 32;
	and.b64  	%rd28384, %rd28383, 255;
	xor.b64  	%rd28385, %rd28384, %rd28382;
	mul.lo.s64 	%rd28386, %rd28385, 1099511628211;
	shr.u64 	%rd28387, %rd28367, 40;
	and.b64  	%rd28388, %rd28387, 255;
	xor.b64  	%rd28389, %rd28388, %rd28386;
	mul.lo.s64 	%rd28390, %rd28389, 1099511628211;
	shr.u64 	%rd28391, %rd28367, 48;
	and.b64  	%rd28392, %rd28391, 255;
	xor.b64  	%rd28393, %rd28392, %rd28390;
	mul.lo.s64 	%rd28394, %rd28393, 1099511628211;
	shr.u64 	%rd28395, %rd28367, 56;
	xor.b64  	%rd28396, %rd28395, %rd28394;
	mul.lo.s64 	%rd28397, %rd28396, 1099511628211;
	ld.u64 	%rd28398, [%rd30002];
	and.b64  	%rd28399, %rd28398, 255;
	xor.b64  	%rd28400, %rd28399, %rd28397;
	mul.lo.s64 	%rd28401, %rd28400, 1099511628211;
	shr.u64 	%rd28402, %rd28398, 8;
	and.b64  	%rd28403, %rd28402, 255;
	xor.b64  	%rd28404, %rd28403, %rd28401;
	mul.lo.s64 	%rd28405, %rd28404, 1099511628211;
	shr.u64 	%rd28406, %rd28398, 16;
	and.b64  	%rd28407, %rd28406, 255;
	xor.b64  	%rd28408, %rd28407, %rd28405;
	mul.lo.s64 	%rd28409, %rd28408, 1099511628211;
	shr.u64 	%rd28410, %rd28398, 24;
	and.b64  	%rd28411, %rd28410, 255;
	xor.b64  	%rd28412, %rd28411, %rd28409;
	mul.lo.s64 	%rd28413, %rd28412, 1099511628211;
	shr.u64 	%rd28414, %rd28398, 32;
	and.b64  	%rd28415, %rd28414, 255;
	xor.b64  	%rd28416, %rd28415, %rd28413;
	mul.lo.s64 	%rd28417, %rd28416, 1099511628211;
	shr.u64 	%rd28418, %rd28398, 40;
	and.b64  	%rd28419, %rd28418, 255;
	xor.b64  	%rd28420, %rd28419, %rd28417;
	mul.lo.s64 	%rd28421, %rd28420, 1099511628211;
	shr.u64 	%rd28422, %rd28398, 48;
	and.b64  	%rd28423, %rd28422, 255;
	xor.b64  	%rd28424, %rd28423, %rd28421;
	mul.lo.s64 	%rd28425, %rd28424, 1099511628211;
	shr.u64 	%rd28426, %rd28398, 56;
	xor.b64  	%rd28427, %rd28426, %rd28425;
	mul.lo.s64 	%rd30005, %rd28427, 1099511628211;
	add.s64 	%rd30003, %rd30003, -2;
	add.s64 	%rd30002, %rd30002, 16;
	setp.ne.s64 	%p2136, %rd30003, 0;
	@%p2136 bra 	$L__BB17_992;
$L__BB17_993:
	and.b64  	%rd28428, %rd3351, 1;
	setp.eq.b64 	%p2137, %rd28428, 1;
	not.pred 	%p2138, %p2137;
	@%p2138 bra 	$L__BB17_995;
	shl.b64 	%rd28429, %rd30006, 3;
	add.s64 	%rd28430, %rd29598, %rd28429;
	ld.u64 	%rd28431, [%rd28430];
	and.b64  	%rd28432, %rd28431, 255;
	xor.b64  	%rd28433, %rd28432, %rd30005;
	mul.lo.s64 	%rd28434, %rd28433, 1099511628211;
	shr.u64 	%rd28435, %rd28431, 8;
	and.b64  	%rd28436, %rd28435, 255;
	xor.b64  	%rd28437, %rd28436, %rd28434;
	mul.lo.s64 	%rd28438, %rd28437, 1099511628211;
	shr.u64 	%rd28439, %rd28431, 16;
	and.b64  	%rd28440, %rd28439, 255;
	xor.b64  	%rd28441, %rd28440, %rd28438;
	mul.lo.s64 	%rd28442, %rd28441, 1099511628211;
	shr.u64 	%rd28443, %rd28431, 24;
	and.b64  	%rd28444, %rd28443, 255;
	xor.b64  	%rd28445, %rd28444, %rd28442;
	mul.lo.s64 	%rd28446, %rd28445, 1099511628211;
	shr.u64 	%rd28447, %rd28431, 32;
	and.b64  	%rd28448, %rd28447, 255;
	xor.b64  	%rd28449, %rd28448, %rd28446;
	mul.lo.s64 	%rd28450, %rd28449, 1099511628211;
	shr.u64 	%rd28451, %rd28431, 40;
	and.b64  	%rd28452, %rd28451, 255;
	xor.b64  	%rd28453, %rd28452, %rd28450;
	mul.lo.s64 	%rd28454, %rd28453, 1099511628211;
	shr.u64 	%rd28455, %rd28431, 48;
	and.b64  	%rd28456, %rd28455, 255;
	xor.b64  	%rd28457, %rd28456, %rd28454;
	mul.lo.s64 	%rd28458, %rd28457, 1099511628211;
	shr.u64 	%rd28459, %rd28431, 56;
	xor.b64  	%rd28460, %rd28459, %rd28458;
	mul.lo.s64 	%rd30005, %rd28460, 1099511628211;
$L__BB17_995:
	setp.eq.s64 	%p2139, %rd3351, 0;
	mov.b64 	%rd30012, -3750763034362895579;
	@%p2139 bra 	$L__BB17_1001;
	setp.eq.s64 	%p2140, %rd3351, 1;
	mov.b64 	%rd30012, -3750763034362895579;
	mov.b64 	%rd30013, 0;
	@%p2140 bra 	$L__BB17_999;
	and.b64  	%rd30010, %rd3351, -2;
	add.s64 	%rd30009, %rd29957, 8;
	mov.b64 	%rd30012, -3750763034362895579;
$L__BB17_998:
	and.b64  	%rd30013, %rd3351, -2;
	ld.u64 	%rd28466, [%rd30009+-8];
	and.b64  	%rd28467, %rd28466, 255;
	xor.b64  	%rd28468, %rd28467, %rd30012;
	mul.lo.s64 	%rd28469, %rd28468, 1099511628211;
	shr.u64 	%rd28470, %rd28466, 8;
	and.b64  	%rd28471, %rd28470, 255;
	xor.b64  	%rd28472, %rd28471, %rd28469;
	mul.lo.s64 	%rd28473, %rd28472, 1099511628211;
	shr.u64 	%rd28474, %rd28466, 16;
	and.b64  	%rd28475, %rd28474, 255;
	xor.b64  	%rd28476, %rd28475, %rd28473;
	mul.lo.s64 	%rd28477, %rd28476, 1099511628211;
	shr.u64 	%rd28478, %rd28466, 24;
	and.b64  	%rd28479, %rd28478, 255;
	xor.b64  	%rd28480, %rd28479, %rd28477;
	mul.lo.s64 	%rd28481, %rd28480, 1099511628211;
	shr.u64 	%rd28482, %rd28466, 32;
	and.b64  	%rd28483, %rd28482, 255;
	xor.b64  	%rd28484, %rd28483, %rd28481;
	mul.lo.s64 	%rd28485, %rd28484, 1099511628211;
	shr.u64 	%rd28486, %rd28466, 40;
	and.b64  	%rd28487, %rd28486, 255;
	xor.b64  	%rd28488, %rd28487, %rd28485;
	mul.lo.s64 	%rd28489, %rd28488, 1099511628211;
	shr.u64 	%rd28490, %rd28466, 48;
	and.b64  	%rd28491, %rd28490, 255;
	xor.b64  	%rd28492, %rd28491, %rd28489;
	mul.lo.s64 	%rd28493, %rd28492, 1099511628211;
	shr.u64 	%rd28494, %rd28466, 56;
	xor.b64  	%rd28495, %rd28494, %rd28493;
	mul.lo.s64 	%rd28496, %rd28495, 1099511628211;
	ld.u64 	%rd28497, [%rd30009];
	and.b64  	%rd28498, %rd28497, 255;
	xor.b64  	%rd28499, %rd28498, %rd28496;
	mul.lo.s64 	%rd28500, %rd28499, 1099511628211;
	shr.u64 	%rd28501, %rd28497, 8;
	and.b64  	%rd28502, %rd28501, 255;
	xor.b64  	%rd28503, %rd28502, %rd28500;
	mul.lo.s64 	%rd28504, %rd28503, 1099511628211;
	shr.u64 	%rd28505, %rd28497, 16;
	and.b64  	%rd28506, %rd28505, 255;
	xor.b64  	%rd28507, %rd28506, %rd28504;
	mul.lo.s64 	%rd28508, %rd28507, 1099511628211;
	shr.u64 	%rd28509, %rd28497, 24;
	and.b64  	%rd28510, %rd28509, 255;
	xor.b64  	%rd28511, %rd28510, %rd28508;
	mul.lo.s64 	%rd28512, %rd28511, 1099511628211;
	shr.u64 	%rd28513, %rd28497, 32;
	and.b64  	%rd28514, %rd28513, 255;
	xor.b64  	%rd28515, %rd28514, %rd28512;
	mul.lo.s64 	%rd28516, %rd28515, 1099511628211;
	shr.u64 	%rd28517, %rd28497, 40;
	and.b64  	%rd28518, %rd28517, 255;
	xor.b64  	%rd28519, %rd28518, %rd28516;
	mul.lo.s64 	%rd28520, %rd28519, 1099511628211;
	shr.u64 	%rd28521, %rd28497, 48;
	and.b64  	%rd28522, %rd28521, 255;
	xor.b64  	%rd28523, %rd28522, %rd28520;
	mul.lo.s64 	%rd28524, %rd28523, 1099511628211;
	shr.u64 	%rd28525, %rd28497, 56;
	xor.b64  	%rd28526, %rd28525, %rd28524;
	mul.lo.s64 	%rd30012, %rd28526, 1099511628211;
	add.s64 	%rd30010, %rd30010, -2;
	add.s64 	%rd30009, %rd30009, 16;
	setp.ne.s64 	%p2141, %rd30010, 0;
	@%p2141 bra 	$L__BB17_998;
$L__BB17_999:
	and.b64  	%rd28527, %rd3351, 1;
	setp.eq.b64 	%p2142, %rd28527, 1;
	not.pred 	%p2143, %p2142;
	@%p2143 bra 	$L__BB17_1001;
	shl.b64 	%rd28528, %rd30013, 3;
	add.s64 	%rd28529, %rd29957, %rd28528;
	ld.u64 	%rd28530, [%rd28529];
	and.b64  	%rd28531, %rd28530, 255;
	xor.b64  	%rd28532, %rd28531, %rd30012;
	mul.lo.s64 	%rd28533, %rd28532, 1099511628211;
	shr.u64 	%rd28534, %rd28530, 8;
	and.b64  	%rd28535, %rd28534, 255;
	xor.b64  	%rd28536, %rd28535, %rd28533;
	mul.lo.s64 	%rd28537, %rd28536, 1099511628211;
	shr.u64 	%rd28538, %rd28530, 16;
	and.b64  	%rd28539, %rd28538, 255;
	xor.b64  	%rd28540, %rd28539, %rd28537;
	mul.lo.s64 	%rd28541, %rd28540, 1099511628211;
	shr.u64 	%rd28542, %rd28530, 24;
	and.b64  	%rd28543, %rd28542, 255;
	xor.b64  	%rd28544, %rd28543, %rd28541;
	mul.lo.s64 	%rd28545, %rd28544, 1099511628211;
	shr.u64 	%rd28546, %rd28530, 32;
	and.b64  	%rd28547, %rd28546, 255;
	xor.b64  	%rd28548, %rd28547, %rd28545;
	mul.lo.s64 	%rd28549, %rd28548, 1099511628211;
	shr.u64 	%rd28550, %rd28530, 40;
	and.b64  	%rd28551, %rd28550, 255;
	xor.b64  	%rd28552, %rd28551, %rd28549;
	mul.lo.s64 	%rd28553, %rd28552, 1099511628211;
	shr.u64 	%rd28554, %rd28530, 48;
	and.b64  	%rd28555, %rd28554, 255;
	xor.b64  	%rd28556, %rd28555, %rd28553;
	mul.lo.s64 	%rd28557, %rd28556, 1099511628211;
	shr.u64 	%rd28558, %rd28530, 56;
	xor.b64  	%rd28559, %rd28558, %rd28557;
	mul.lo.s64 	%rd30012, %rd28559, 1099511628211;
$L__BB17_1001:
	setp.lt.u64 	%p2306, %rd30005, %rd30012;
	mov.pred 	%p2307, 0;
	bra.uni 	$L__BB17_1006;
$L__BB17_1002:
	setp.eq.s32 	%p2146, %r359, 0;
	mov.pred 	%p2307, 0;
	mov.pred 	%p2306, %p2307;
	@%p2146 bra 	$L__BB17_1006;
	mov.b64 	%rd30016, 0;
	cvt.s64.s32 	%rd28564, %r359;
$L__BB17_1004:
	shl.b64 	%rd28561, %rd30016, 3;
	add.s64 	%rd28562, %rd29598, %rd28561;
	ld.u64 	%rd1698, [%rd28562];
	add.s64 	%rd28563, %rd29957, %rd28561;
	ld.u64 	%rd1699, [%rd28563];
	setp.lt.u64 	%p2149, %rd1698, %rd1699;
	mov.pred 	%p2306, -1;
	@%p2149 bra 	$L__BB17_1006;
	setp.le.u64 	%p2151, %rd1698, %rd1699;
	add.s64 	%rd30016, %rd30016, 1;
	setp.lt.u64 	%p2152, %rd30016, %rd28564;
	and.pred  	%p2153, %p2151, %p2152;
	mov.pred 	%p2306, %p2307;
	@%p2153 bra 	$L__BB17_1004;
$L__BB17_1006:
	mov.u64 	%rd30017, %rd29957;
	mov.u32 	%r1387, %r1385;
	@%p2306 bra 	$L__BB17_1008;
	add.s32 	%r1387, %r1385, 1;
	shl.b32 	%r1020, %r1385, 3;
	mov.u32 	%r1021, _ZN6thrust24THRUST_300001_SM_1000_NS8cuda_cub4core6detail5shmemE;
	add.s32 	%r1022, %r1021, %r1020;
	ld.shared.u64 	%rd30017, [%r1022+2056];
$L__BB17_1008:
	mov.u32 	%r1388, %r1386;
	@%p2307 bra 	$L__BB17_1010;
	add.s32 	%r1388, %r1386, 1;
	shl.b32 	%r1023, %r1386, 3;
	mov.u32 	%r1024, _ZN6thrust24THRUST_300001_SM_1000_NS8cuda_cub4core6detail5shmemE;
	add.s32 	%r1025, %r1024, %r1023;
	ld.shared.u64 	%rd29598, [%r1025+2056];
$L__BB17_1010:
	setp.ge.s32 	%p2154, %r1387, %r89;
	setp.lt.s32 	%p2155, %r1387, %r89;
	setp.ge.s32 	%p2156, %r1388, %r91;
	and.pred  	%p2308, %p2156, %p2155;
	or.pred  	%p2157, %p2154, %p2156;
	@%p2157 bra 	$L__BB17_1048;
	setp.eq.s64 	%p2158, %rd3351, 0;
	mov.b64 	%rd30022, -3750763034362895579;
	@%p2158 bra 	$L__BB17_1017;
	setp.eq.s64 	%p2159, %rd3351, 1;
	mov.b64 	%rd30022, -3750763034362895579;
	mov.b64 	%rd30023, 0;
	@%p2159 bra 	$L__BB17_1015;
	and.b64  	%rd30020, %rd3351, -2;
	add.s64 	%rd30019, %rd30017, 8;
	mov.b64 	%rd30022, -3750763034362895579;
$L__BB17_1014:
	and.b64  	%rd30023, %rd3351, -2;
	ld.u64 	%rd28570, [%rd30019+-8];
	and.b64  	%rd28571, %rd28570, 255;
	xor.b64  	%rd28572, %rd28571, %rd30022;
	mul.lo.s64 	%rd28573, %rd28572, 1099511628211;
	shr.u64 	%rd28574, %rd28570, 8;
	and.b64  	%rd28575, %rd28574, 255;
	xor.b64  	%rd28576, %rd28575, %rd28573;
	mul.lo.s64 	%rd28577, %rd28576, 1099511628211;
	shr.u64 	%rd28578, %rd28570, 16;
	and.b64  	%rd28579, %rd28578, 255;
	xor.b64  	%rd28580, %rd28579, %rd28577;
	mul.lo.s64 	%rd28581, %rd28580, 1099511628211;
	shr.u64 	%rd28582, %rd28570, 24;
	and.b64  	%rd28583, %rd28582, 255;
	xor.b64  	%rd28584, %rd28583, %rd28581;
	mul.lo.s64 	%rd28585, %rd28584, 1099511628211;
	shr.u64 	%rd28586, %rd28570, 32;
	and.b64  	%rd28587, %rd28586, 255;
	xor.b64  	%rd28588, %rd28587, %rd28585;
	mul.lo.s64 	%rd28589, %rd28588, 1099511628211;
	shr.u64 	%rd28590, %rd28570, 40;
	and.b64  	%rd28591, %rd28590, 255;
	xor.b64  	%rd28592, %rd28591, %rd28589;
	mul.lo.s64 	%rd28593, %rd28592, 1099511628211;
	shr.u64 	%rd28594, %rd28570, 48;
	and.b64  	%rd28595, %rd28594, 255;
	xor.b64  	%rd28596, %rd28595, %rd28593;
	mul.lo.s64 	%rd28597, %rd28596, 1099511628211;
	shr.u64 	%rd28598, %rd28570, 56;
	xor.b64  	%rd28599, %rd28598, %rd28597;
	mul.lo.s64 	%rd28600, %rd28599, 1099511628211;
	ld.u64 	%rd28601, [%rd30019];
	and.b64  	%rd28602, %rd28601, 255;
	xor.b64  	%rd28603, %rd28602, %rd28600;
	mul.lo.s64 	%rd28604, %rd28603, 1099511628211;
	shr.u64 	%rd28605, %rd28601, 8;
	and.b64  	%rd28606, %rd28605, 255;
	xor.b64  	%rd28607, %rd28606, %rd28604;
	mul.lo.s64 	%rd28608, %rd28607, 1099511628211;
	shr.u64 	%rd28609, %rd28601, 16;
	and.b64  	%rd28610, %rd28609, 255;
	xor.b64  	%rd28611, %rd28610, %rd28608;
	mul.lo.s64 	%rd28612, %rd28611, 1099511628211;
	shr.u64 	%rd28613, %rd28601, 24;
	and.b64  	%rd28614, %rd28613, 255;
	xor.b64  	%rd28615, %rd28614, %rd28612;
	mul.lo.s64 	%rd28616, %rd28615, 1099511628211;
	shr.u64 	%rd28617, %rd28601, 32;
	and.b64  	%rd28618, %rd28617, 255;
	xor.b64  	%rd28619, %rd28618, %rd28616;
	mul.lo.s64 	%rd28620, %rd28619, 1099511628211;
	shr.u64 	%rd28621, %rd28601, 40;
	and.b64  	%rd28622, %rd28621, 255;
	xor.b64  	%rd28623, %rd28622, %rd28620;
	mul.lo.s64 	%rd28624, %rd28623, 1099511628211;
	shr.u64 	%rd28625, %rd28601, 48;
	and.b64  	%rd28626, %rd28625, 255;
	xor.b64  	%rd28627, %rd28626, %rd28624;
	mul.lo.s64 	%rd28628, %rd28627, 1099511628211;
	shr.u64 	%rd28629, %rd28601, 56;
	xor.b64  	%rd28630, %rd28629, %rd28628;
	mul.lo.s64 	%rd30022, %rd28630, 1099511628211;
	add.s64 	%rd30020, %rd30020, -2;
	add.s64 	%rd30019, %rd30019, 16;
	setp.ne.s64 	%p2160, %rd30020, 0;
	@%p2160 bra 	$L__BB17_1014;
$L__BB17_1015:
	and.b64  	%rd28631, %rd3351, 1;
	setp.eq.b64 	%p2161, %rd28631, 1;
	not.pred 	%p2162, %p2161;
	@%p2162 bra 	$L__BB17_1017;
	shl.b64 	%rd28632, %rd30023, 3;
	add.s64 	%rd28633, %rd30017, %rd28632;
	ld.u64 	%rd28634, [%rd28633];
	and.b64  	%rd28635, %rd28634, 255;
	xor.b64  	%rd28636, %rd28635, %rd30022;
	mul.lo.s64 	%rd28637, %rd28636, 1099511628211;
	shr.u64 	%rd28638, %rd28634, 8;
	and.b64  	%rd28639, %rd28638, 255;
	xor.b64  	%rd28640, %rd28639, %rd28637;
	mul.lo.s64 	%rd28641, %rd28640, 1099511628211;
	shr.u64 	%rd28642, %rd28634, 16;
	and.b64  	%rd28643, %rd28642, 255;
	xor.b64  	%rd28644, %rd28643, %rd28641;
	mul.lo.s64 	%rd28645, %rd28644, 1099511628211;
	shr.u64 	%rd28646, %rd28634, 24;
	and.b64  	%rd28647, %rd28646, 255;
	xor.b64  	%rd28648, %rd28647, %rd28645;
	mul.lo.s64 	%rd28649, %rd28648, 1099511628211;
	shr.u64 	%rd28650, %rd28634, 32;
	and.b64  	%rd28651, %rd28650, 255;
	xor.b64  	%rd28652, %rd28651, %rd28649;
	mul.lo.s64 	%rd28653, %rd28652, 1099511628211;
	shr.u64 	%rd28654, %rd28634, 40;
	and.b64  	%rd28655, %rd28654, 255;
	xor.b64  	%rd28656, %rd28655, %rd28653;
	mul.lo.s64 	%rd28657, %rd28656, 1099511628211;
	shr.u64 	%rd28658, %rd28634, 48;
	and.b64  	%rd28659, %rd28658, 255;
	xor.b64  	%rd28660, %rd28659, %rd28657;
	mul.lo.s64 	%rd28661, %rd28660, 1099511628211;
	shr.u64 	%rd28662, %rd28634, 56;
	xor.b64  	%rd28663, %rd28662, %rd28661;
	mul.lo.s64 	%rd30022, %rd28663, 1099511628211;
$L__BB17_1017:
	setp.eq.s64 	%p2163, %rd3351, 0;
	mov.b64 	%rd30029, -3750763034362895579;
	@%p2163 bra 	$L__BB17_1023;
	setp.eq.s64 	%p2164, %rd3351, 1;
	mov.b64 	%rd30029, -3750763034362895579;
	mov.b64 	%rd30030, 0;
	@%p2164 bra 	$L__BB17_1021;
	and.b64  	%rd30027, %rd3351, -2;
	add.s64 	%rd30026, %rd29598, 8;
	mov.b64 	%rd30029, -3750763034362895579;
$L__BB17_1020:
	and.b64  	%rd30030, %rd3351, -2;
	ld.u64 	%rd28669, [%rd30026+-8];
	and.b64  	%rd28670, %rd28669, 255;
	xor.b64  	%rd28671, %rd28670, %rd30029;
	mul.lo.s64 	%rd28672, %rd28671, 1099511628211;
	shr.u64 	%rd28673, %rd28669, 8;
	and.b64  	%rd28674, %rd28673, 255;
	xor.b64  	%rd28675, %rd28674, %rd28672;
	mul.lo.s64 	%rd28676, %rd28675, 1099511628211;
	shr.u64 	%rd28677, %rd28669, 16;
	and.b64  	%rd28678, %rd28677, 255;
	xor.b64  	%rd28679, %rd28678, %rd28676;
	mul.lo.s64 	%rd28680, %rd28679, 1099511628211;
	shr.u64 	%rd28681, %rd28669, 24;
	and.b64  	%rd28682, %rd28681, 255;
	xor.b64  	%rd28683, %rd28682, %rd28680;
	mul.lo.s64 	%rd28684, %rd28683, 1099511628211;
	shr.u64 	%rd28685, %rd28669, 32;
	and.b64  	%rd28686, %rd28685, 255;
	xor.b64  	%rd28687, %rd28686, %rd28684;
	mul.lo.s64 	%rd28688, %rd28687, 1099511628211;
	shr.u64 	%rd28689, %rd28669, 40;
	and.b64  	%rd28690, %rd28689, 255;
	xor.b64  	%rd28691, %rd28690, %rd28688;
	mul.lo.s64 	%rd28692, %rd28691, 1099511628211;
	shr.u64 	%rd28693, %rd28669, 48;
	and.b64  	%rd28694, %rd28693, 255;
	xor.b64  	%rd28695, %rd28694, %rd28692;
	mul.lo.s64 	%rd28696, %rd28695, 1099511628211;
	shr.u64 	%rd28697, %rd28669, 56;
	xor.b64  	%rd28698, %rd28697, %rd28696;
	mul.lo.s64 	%rd28699, %rd28698, 1099511628211;
	ld.u64 	%rd28700, [%rd30026];
	and.b64  	%rd28701, %rd28700, 255;
	xor.b64  	%rd28702, %rd28701, %rd28699;
	mul.lo.s64 	%rd28703, %rd28702, 1099511628211;
	shr.u64 	%rd28704, %rd28700, 8;
	and.b64  	%rd28705, %rd28704, 255;
	xor.b64  	%rd28706, %rd28705, %rd28703;
	mul.lo.s64 	%rd28707, %rd28706, 1099511628211;
	shr.u64 	%rd28708, %rd28700, 16;
	and.b64  	%rd28709, %rd28708, 255;
	xor.b64  	%rd28710, %rd28709, %rd28707;
	mul.lo.s64 	%rd28711, %rd28710, 1099511628211;
	shr.u64 	%rd28712, %rd28700, 24;
	and.b64  	%rd28713, %rd28712, 255;
	xor.b64  	%rd28714, %rd28713, %rd28711;
	mul.lo.s64 	%rd28715, %rd28714, 1099511628211;
	shr.u64 	%rd28716, %rd28700, 32;
	and.b64  	%rd28717, %rd28716, 255;
	xor.b64  	%rd28718, %rd28717, %rd28715;
	mul.lo.s64 	%rd28719, %rd28718, 1099511628211;
	shr.u64 	%rd28720, %rd28700, 40;
	and.b64  	%rd28721, %rd28720, 255;
	xor.b64  	%rd28722, %rd28721, %rd28719;
	mul.lo.s64 	%rd28723, %rd28722, 1099511628211;
	shr.u64 	%rd28724, %rd28700, 48;
	and.b64  	%rd28725, %rd28724, 255;
	xor.b64  	%rd28726, %rd28725, %rd28723;
	mul.lo.s64 	%rd28727, %rd28726, 1099511628211;
	shr.u64 	%rd28728, %rd28700, 56;
	xor.b64  	%rd28729, %rd28728, %rd28727;
	mul.lo.s64 	%rd30029, %rd28729, 1099511628211;
	add.s64 	%rd30027, %rd30027, -2;
	add.s64 	%rd30026, %rd30026, 16;
	setp.ne.s64 	%p2165, %rd30027, 0;
	@%p2165 bra 	$L__BB17_1020;
$L__BB17_1021:
	and.b64  	%rd28730, %rd3351, 1;
	setp.eq.b64 	%p2166, %rd28730, 1;
	not.pred 	%p2167, %p2166;
	@%p2167 bra 	$L__BB17_1023;
	shl.b64 	%rd28731, %rd30030, 3;
	add.s64 	%rd28732, %rd29598, %rd28731;
	ld.u64 	%rd28733, [%rd28732];
	and.b64  	%rd28734, %rd28733, 255;
	xor.b64  	%rd28735, %rd28734, %rd30029;
	mul.lo.s64 	%rd28736, %rd28735, 1099511628211;
	shr.u64 	%rd28737, %rd28733, 8;
	and.b64  	%rd28738, %rd28737, 255;
	xor.b64  	%rd28739, %rd28738, %rd28736;
	mul.lo.s64 	%rd28740, %rd28739, 1099511628211;
	shr.u64 	%rd28741, %rd28733, 16;
	and.b64  	%rd28742, %rd28741, 255;
	xor.b64  	%rd28743, %rd28742, %rd28740;
	mul.lo.s64 	%rd28744, %rd28743, 1099511628211;
	shr.u64 	%rd28745, %rd28733, 24;
	and.b64  	%rd28746, %rd28745, 255;
	xor.b64  	%rd28747, %rd28746, %rd28744;
	mul.lo.s64 	%rd28748, %rd28747, 1099511628211;
	shr.u64 	%rd28749, %rd28733, 32;
	and.b64  	%rd28750, %rd28749, 255;
	xor.b64  	%rd28751, %rd28750, %rd28748;
	mul.lo.s64 	%rd28752, %rd28751, 1099511628211;
	shr.u64 	%rd28753, %rd28733, 40;
	and.b64  	%rd28754, %rd28753, 255;
	xor.b64  	%rd28755, %rd28754, %rd28752;
	mul.lo.s64 	%rd28756, %rd28755, 1099511628211;
	shr.u64 	%rd28757, %rd28733, 48;
	and.b64  	%rd28758, %rd28757, 255;
	xor.b64  	%rd28759, %rd28758, %rd28756;
	mul.lo.s64 	%rd28760, %rd28759, 1099511628211;
	shr.u64 	%rd28761, %rd28733, 56;
	xor.b64  	%rd28762, %rd28761, %rd28760;
	mul.lo.s64 	%rd30029, %rd28762, 1099511628211;
$L__BB17_1023:
	setp.eq.s64 	%p2168, %rd30022, %rd30029;
	@%p2168 bra 	$L__BB17_1037;
	setp.eq.s64 	%p2169, %rd3351, 0;
	mov.b64 	%rd30036, -3750763034362895579;
	@%p2169 bra 	$L__BB17_1030;
	setp.eq.s64 	%p2170, %rd3351, 1;
	mov.b64 	%rd30036, -3750763034362895579;
	mov.b64 	%rd30037, 0;
	@%p2170 bra 	$L__BB17_1028;
	and.b64  	%rd30034, %rd3351, -2;
	add.s64 	%rd30033, %rd30017, 8;
	mov.b64 	%rd30036, -3750763034362895579;
$L__BB17_1027:
	and.b64  	%rd30037, %rd3351, -2;
	ld.u64 	%rd28768, [%rd30033+-8];
	and.b64  	%rd28769, %rd28768, 255;
	xor.b64  	%rd28770, %rd28769, %rd30036;
	mul.lo.s64 	%rd28771, %rd28770, 1099511628211;
	shr.u64 	%rd28772, %rd28768, 8;
	and.b64  	%rd28773, %rd28772, 255;
	xor.b64  	%rd28774, %rd28773, %rd28771;
	mul.lo.s64 	%rd28775, %rd28774, 1099511628211;
	shr.u64 	%rd28776, %rd28768, 16;
	and.b64  	%rd28777, %rd28776, 255;
	xor.b64  	%rd28778, %rd28777, %rd28775;
	mul.lo.s64 	%rd28779, %rd28778, 1099511628211;
	shr.u64 	%rd28780, %rd28768, 24;
	and.b64  	%rd28781, %rd28780, 255;
	xor.b64  	%rd28782, %rd28781, %rd28779;
	mul.lo.s64 	%rd28783, %rd28782, 1099511628211;
	shr.u64 	%rd28784, %rd28768, 32;
	and.b64  	%rd28785, %rd28784, 255;
	xor.b64  	%rd28786, %rd28785, %rd28783;
	mul.lo.s64 	%rd28787, %rd28786, 1099511628211;
	shr.u64 	%rd28788, %rd28768, 40;
	and.b64  	%rd28789, %rd28788, 255;
	xor.b64  	%rd28790, %rd28789, %rd28787;
	mul.lo.s64 	%rd28791, %rd28790, 1099511628211;
	shr.u64 	%rd28792, %rd28768, 48;
	and.b64  	%rd28793, %rd28792, 255;
	xor.b64  	%rd28794, %rd28793, %rd28791;
	mul.lo.s64 	%rd28795, %rd28794, 1099511628211;
	shr.u64 	%rd28796, %rd28768, 56;
	xor.b64  	%rd28797, %rd28796, %rd28795;
	mul.lo.s64 	%rd28798, %rd28797, 1099511628211;
	ld.u64 	%rd28799, [%rd30033];
	and.b64  	%rd28800, %rd28799, 255;
	xor.b64  	%rd28801, %rd28800, %rd28798;
	mul.lo.s64 	%rd28802, %rd28801, 1099511628211;
	shr.u64 	%rd28803, %rd28799, 8;
	and.b64  	%rd28804, %rd28803, 255;
	xor.b64  	%rd28805, %rd28804, %rd28802;
	mul.lo.s64 	%rd28806, %rd28805, 1099511628211;
	shr.u64 	%rd28807, %rd28799, 16;
	and.b64  	%rd28808, %rd28807, 255;
	xor.b64  	%rd28809, %rd28808, %rd28806;
	mul.lo.s64 	%rd28810, %rd28809, 1099511628211;
	shr.u64 	%rd28811, %rd28799, 24;
	and.b64  	%rd28812, %rd28811, 255;
	xor.b64  	%rd28813, %rd28812, %rd28810;
	mul.lo.s64 	%rd28814, %rd28813, 1099511628211;
	shr.u64 	%rd28815, %rd28799, 32;
	and.b64  	%rd28816, %rd28815, 255;
	xor.b64  	%rd28817, %rd28816, %rd28814;
	mul.lo.s64 	%rd28818, %rd28817, 1099511628211;
	shr.u64 	%rd28819, %rd28799, 40;
	and.b64  	%rd28820, %rd28819, 255;
	xor.b64  	%rd28821, %rd28820, %rd28818;
	mul.lo.s64 	%rd28822, %rd28821, 1099511628211;
	shr.u64 	%rd28823, %rd28799, 48;
	and.b64  	%rd28824, %rd28823, 255;
	xor.b64  	%rd28825, %rd28824, %rd28822;
	mul.lo.s64 	%rd28826, %rd28825, 1099511628211;
	shr.u64 	%rd28827, %rd28799, 56;
	xor.b64  	%rd28828, %rd28827, %rd28826;
	mul.lo.s64 	%rd30036, %rd28828, 1099511628211;
	add.s64 	%rd30034, %rd30034, -2;
	add.s64 	%rd30033, %rd30033, 16;
	setp.ne.s64 	%p2171, %rd30034, 0;
	@%p2171 bra 	$L__BB17_1027;
$L__BB17_1028:
	and.b64  	%rd28829, %rd3351, 1;
	setp.eq.b64 	%p2172, %rd28829, 1;
	not.pred 	%p2173, %p2172;
	@%p2173 bra 	$L__BB17_1030;
	shl.b64 	%rd28830, %rd30037, 3;
	add.s64 	%rd28831, %rd30017, %rd28830;
	ld.u64 	%rd28832, [%rd28831];
	and.b64  	%rd28833, %rd28832, 255;
	xor.b64  	%rd28834, %rd28833, %rd30036;
	mul.lo.s64 	%rd28835, %rd28834, 1099511628211;
	shr.u64 	%rd28836, %rd28832, 8;
	and.b64  	%rd28837, %rd28836, 255;
	xor.b64  	%rd28838, %rd28837, %rd28835;
	mul.lo.s64 	%rd28839, %rd28838, 1099511628211;
	shr.u64 	%rd28840, %rd28832, 16;
	and.b64  	%rd28841, %rd28840, 255;
	xor.b64  	%rd28842, %rd28841, %rd28839;
	mul.lo.s64 	%rd28843, %rd28842, 1099511628211;
	shr.u64 	%rd28844, %rd28832, 24;
	and.b64  	%rd28845, %rd28844, 255;
	xor.b64  	%rd28846, %rd28845, %rd28843;
	mul.lo.s64 	%rd28847, %rd28846, 1099511628211;
	shr.u64 	%rd28848, %rd28832, 32;
	and.b64  	%rd28849, %rd28848, 255;
	xor.b64  	%rd28850, %rd28849, %rd28847;
	mul.lo.s64 	%rd28851, %rd28850, 1099511628211;
	shr.u64 	%rd28852, %rd28832, 40;
	and.b64  	%rd28853, %rd28852, 255;
	xor.b64  	%rd28854, %rd28853, %rd28851;
	mul.lo.s64 	%rd28855, %rd28854, 1099511628211;
	shr.u64 	%rd28856, %rd28832, 48;
	and.b64  	%rd28857, %rd28856, 255;
	xor.b64  	%rd28858, %rd28857, %rd28855;
	mul.lo.s64 	%rd28859, %rd28858, 1099511628211;
	shr.u64 	%rd28860, %rd28832, 56;
	xor.b64  	%rd28861, %rd28860, %rd28859;
	mul.lo.s64 	%rd30036, %rd28861, 1099511628211;
$L__BB17_1030:
	setp.eq.s64 	%p2174, %rd3351, 0;
	mov.b64 	%rd30043, -3750763034362895579;
	@%p2174 bra 	$L__BB17_1036;
	setp.eq.s64 	%p2175, %rd3351, 1;
	mov.b64 	%rd30043, -3750763034362895579;
	mov.b64 	%rd30044, 0;
	@%p2175 bra 	$L__BB17_1034;
	and.b64  	%rd30041, %rd3351, -2;
	add.s64 	%rd30040, %rd29598, 8;
	mov.b64 	%rd30043, -3750763034362895579;
$L__BB17_1033:
	and.b64  	%rd30044, %rd3351, -2;
	ld.u64 	%rd28867, [%rd30040+-8];
	and.b64  	%rd28868, %rd28867, 255;
	xor.b64  	%rd28869, %rd28868, %rd30043;
	mul.lo.s64 	%rd28870, %rd28869, 1099511628211;
	shr.u64 	%rd28871, %rd28867, 8;
	and.b64  	%rd28872, %rd28871, 255;
	xor.b64  	%rd28873, %rd28872, %rd28870;
	mul.lo.s64 	%rd28874, %rd28873, 1099511628211;
	shr.u64 	%rd28875, %rd28867, 16;
	and.b64  	%rd28876, %rd28875, 255;
	xor.b64  	%rd28877, %rd28876, %rd28874;
	mul.lo.s64 	%rd28878, %rd28877, 1099511628211;
	shr.u64 	%rd28879, %rd28867, 24;
	and.b64  	%rd28880, %rd28879, 255;
	xor.b64  	%rd28881, %rd28880, %rd28878;
	mul.lo.s64 	%rd28882, %rd28881, 1099511628211;
	shr.u64 	%rd28883, %rd28867, 32;
	and.b64  	%rd28884, %rd28883, 255;
	xor.b64  	%rd28885, %rd28884, %rd28882;
	mul.lo.s64 	%rd28886, %rd28885, 1099511628211;
	shr.u64 	%rd28887, %rd28867, 40;
	and.b64  	%rd28888, %rd28887, 255;
	xor.b64  	%rd28889, %rd28888, %rd28886;
	mul.lo.s64 	%rd28890, %rd28889, 1099511628211;
	shr.u64 	%rd28891, %rd28867, 48;
	and.b64  	%rd28892, %rd28891, 255;
	xor.b64  	%rd28893, %rd28892, %rd28890;
	mul.lo.s64 	%rd28894, %rd28893, 1099511628211;
	shr.u64 	%rd28895, %rd28867, 56;
	xor.b64  	%rd28896, %rd28895, %rd28894;
	mul.lo.s64 	%rd28897, %rd28896, 1099511628211;
	ld.u64 	%rd28898, [%rd30040];
	and.b64  	%rd28899, %rd28898, 255;
	xor.b64  	%rd28900, %rd28899, %rd28897;
	mul.lo.s64 	%rd28901, %rd28900, 1099511628211;
	shr.u64 	%rd28902, %rd28898, 8;
	and.b64  	%rd28903, %rd28902, 255;
	xor.b64  	%rd28904, %rd28903, %rd28901;
	mul.lo.s64 	%rd28905, %rd28904, 1099511628211;
	shr.u64 	%rd28906, %rd28898, 16;
	and.b64  	%rd28907, %rd28906, 255;
	xor.b64  	%rd28908, %rd28907, %rd28905;
	mul.lo.s64 	%rd28909, %rd28908, 1099511628211;
	shr.u64 	%rd28910, %rd28898, 24;
	and.b64  	%rd28911, %rd28910, 255;
	xor.b64  	%rd28912, %rd28911, %rd28909;
	mul.lo.s64 	%rd28913, %rd28912, 1099511628211;
	shr.u64 	%rd28914, %rd28898, 32;
	and.b64  	%rd28915, %rd28914, 255;
	xor.b64  	%rd28916, %rd28915, %rd28913;
	mul.lo.s64 	%rd28917, %rd28916, 1099511628211;
	shr.u64 	%rd28918, %rd28898, 40;
	and.b64  	%rd28919, %rd28918, 255;
	xor.b64  	%rd28920, %rd28919, %rd28917;
	mul.lo.s64 	%rd28921, %rd28920, 1099511628211;
	shr.u64 	%rd28922, %rd28898, 48;
	and.b64  	%rd28923, %rd28922, 255;
	xor.b64  	%rd28924, %rd28923, %rd28921;
	mul.lo.s64 	%rd28925, %rd28924, 1099511628211;
	shr.u64 	%rd28926, %rd28898, 56;
	xor.b64  	%rd28927, %rd28926, %rd28925;
	mul.lo.s64 	%rd30043, %rd28927, 1099511628211;
	add.s64 	%rd30041, %rd30041, -2;
	add.s64 	%rd30040, %rd30040, 16;
	setp.ne.s64 	%p2176, %rd30041, 0;
	@%p2176 bra 	$L__BB17_1033;
$L__BB17_1034:
	and.b64  	%rd28928, %rd3351, 1;
	setp.eq.b64 	%p2177, %rd28928, 1;
	not.pred 	%p2178, %p2177;
	@%p2178 bra 	$L__BB17_1036;
	shl.b64 	%rd28929, %rd30044, 3;
	add.s64 	%rd28930, %rd29598, %rd28929;
	ld.u64 	%rd28931, [%rd28930];
	and.b64  	%rd28932, %rd28931, 255;
	xor.b64  	%rd28933, %rd28932, %rd30043;
	mul.lo.s64 	%rd28934, %rd28933, 1099511628211;
	shr.u64 	%rd28935, %rd28931, 8;
	and.b64  	%rd28936, %rd28935, 255;
	xor.b64  	%rd28937, %rd28936, %rd28934;
	mul.lo.s64 	%rd28938, %rd28937, 1099511628211;
	shr.u64 	%rd28939, %rd28931, 16;
	and.b64  	%rd28940, %rd28939, 255;
	xor.b64  	%rd28941, %rd28940, %rd28938;
	mul.lo.s64 	%rd28942, %rd28941, 1099511628211;
	shr.u64 	%rd28943, %rd28931, 24;
	and.b64  	%rd28944, %rd28943, 255;
	xor.b64  	%rd28945, %rd28944, %rd28942;
	mul.lo.s64 	%rd28946, %rd28945, 1099511628211;
	shr.u64 	%rd28947, %rd28931, 32;
	and.b64  	%rd28948, %rd28947, 255;
	xor.b64  	%rd28949, %rd28948, %rd28946;
	mul.lo.s64 	%rd28950, %rd28949, 1099511628211;
	shr.u64 	%rd28951, %rd28931, 40;
	and.b64  	%rd28952, %rd28951, 255;
	xor.b64  	%rd28953, %rd28952, %rd28950;
	mul.lo.s64 	%rd28954, %rd28953, 1099511628211;
	shr.u64 	%rd28955, %rd28931, 48;
	and.b64  	%rd28956, %rd28955, 255;
	xor.b64  	%rd28957, %rd28956, %rd28954;
	mul.lo.s64 	%rd28958, %rd28957, 1099511628211;
	shr.u64 	%rd28959, %rd28931, 56;
	xor.b64  	%rd28960, %rd28959, %rd28958;
	mul.lo.s64 	%rd30043, %rd28960, 1099511628211;
$L__BB17_1036:
	setp.eq.s64 	%p2179, %rd3351, 0;
	setp.lt.u64 	%p2308, %rd30036, %rd30043;
	or.pred  	%p2180, %p2308, %p2179;
	@%p2180 bra 	$L__BB17_1048;
	bra.uni 	$L__BB17_1042;
$L__BB17_1037:
	setp.eq.s32 	%p2181, %r359, 0;
	@%p2181 bra 	$L__BB17_1041;
	mov.b64 	%rd30047, 0;
	cvt.s64.s32 	%rd28965, %r359;
$L__BB17_1039:
	shl.b64 	%rd28962, %rd30047, 3;
	add.s64 	%rd28963, %rd30017, %rd28962;
	ld.u64 	%rd1766, [%rd28963];
	add.s64 	%rd28964, %rd29598, %rd28962;
	ld.u64 	%rd1767, [%rd28964];
	setp.lt.u64 	%p2183, %rd1766, %rd1767;
	mov.pred 	%p2308, -1;
	@%p2183 bra 	$L__BB17_1048;
	setp.le.u64 	%p2184, %rd1766, %rd1767;
	add.s64 	%rd30047, %rd30047, 1;
	setp.lt.u64 	%p2185, %rd30047, %rd28965;
	and.pred  	%p2186, %p2184, %p2185;
	@%p2186 bra 	$L__BB17_1039;
$L__BB17_1041:
	setp.eq.s64 	%p2188, %rd3351, 0;
	mov.pred 	%p2308, 0;
	@%p2188 bra 	$L__BB17_1048;
$L__BB17_1042:
	setp.eq.s64 	%p2189, %rd3351, 1;
	@%p2189 bra 	$L__BB17_1045;
	and.b64  	%rd30048, %rd3351, -2;
$L__BB17_1044:
	add.s64 	%rd30048, %rd30048, -2;
	setp.ne.s64 	%p2190, %rd30048, 0;
	@%p2190 bra 	$L__BB17_1044;
$L__BB17_1045:
	setp.lt.u64 	%p2192, %rd3351, 2;
	mov.pred 	%p2308, 0;
	@%p2192 bra 	$L__BB17_1048;
	and.b64  	%rd30049, %rd3351, -2;
$L__BB17_1047:
	add.s64 	%rd30049, %rd30049, -2;
	setp.ne.s64 	%p2194, %rd30049, 0;
	@%p2194 bra 	$L__BB17_1047;
$L__BB17_1048:
	mov.u32 	%r132, %tid.x;
	add.s32 	%r1026, %r1388, %r1387;
	setp.lt.s32 	%p2195, %r1026, %r92;
	selp.b32 	%r1027, 512, 0, %p2308;
	selp.b32 	%r1028, %r1027, 0, %p2195;
	add.s32 	%r1029, %r1386, %r1385;
	setp.lt.s32 	%p2196, %r1029, %r92;
	selp.b32 	%r1030, 256, 0, %p2307;
	selp.b32 	%r1031, %r1030, 0, %p2196;
	or.b32  	%r1032, %r1031, %r1028;
	or.b32  	%r133, %r1032, %r123;
	bar.sync 	0;
	popc.b32 	%r134, %r133;
	cvt.u64.u32 	%rd1776, %r134;
	mov.u32 	%r1033, %ctaid.x;
	setp.ne.s32 	%p2197, %r1033, 0;
	@%p2197 bra 	$L__BB17_1053;
	shr.u32 	%r135, %r132, 5;
	// begin inline asm
	mov.u32 %r1230, %laneid;
	// end inline asm
	mov.b64 	{%r1232, %r1237}, %rd1776;
	mov.b32 	%r1238, 1;
	mov.b32 	%r1279, 0;
	mov.b32 	%r1280, -1;
	// begin inline asm
	shfl.sync.up.b32 %r1231, %r1232, %r1238, %r1279, %r1280;
	// end inline asm
	// begin inline asm
	shfl.sync.up.b32 %r1236, %r1237, %r1238, %r1279, %r1280;
	// end inline asm
	mov.b64 	%rd29086, {%r1231, %r1236};
	setp.lt.s32 	%p2251, %r1230, 1;
	selp.b64 	%rd29087, 0, %rd29086, %p2251;
	add.s64 	%rd29088, %rd29087, %rd1776;
	mov.b64 	{%r1242, %r1247}, %rd29088;
	mov.b32 	%r1248, 2;
	// begin inline asm
	shfl.sync.up.b32 %r1241, %r1242, %r1248, %r1279, %r1280;
	// end inline asm
	// begin inline asm
	shfl.sync.up.b32 %r1246, %r1247, %r1248, %r1279, %r1280;
	// end inline asm
	mov.b64 	%rd29089, {%r1241, %r1246};
	setp.lt.s32 	%p2252, %r1230, 2;
	selp.b64 	%rd29090, 0, %rd29089, %p2252;
	add.s64 	%rd29091, %rd29090, %rd29088;
	mov.b64 	{%r1252, %r1257}, %rd29091;
	mov.b32 	%r1258, 4;
	// begin inline asm
	shfl.sync.up.b32 %r1251, %r1252, %r1258, %r1279, %r1280;
	// end inline asm
	// begin inline asm
	shfl.sync.up.b32 %r1256, %r1257, %r1258, %r1279, %r1280;
	// end inline asm
	mov.b64 	%rd29092, {%r1251, %r1256};
	setp.lt.s32 	%p2253, %r1230, 4;
	selp.b64 	%rd29093, 0, %rd29092, %p2253;
	add.s64 	%rd29094, %rd29093, %rd29091;
	mov.b64 	{%r1262, %r1267}, %rd29094;
	mov.b32 	%r1268, 8;
	// begin inline asm
	shfl.sync.up.b32 %r1261, %r1262, %r1268, %r1279, %r1280;
	// end inline asm
	// begin inline asm
	shfl.sync.up.b32 %r1266, %r1267, %r1268, %r1279, %r1280;
	// end inline asm
	mov.b64 	%rd29095, {%r1261, %r1266};
	setp.lt.s32 	%p2254, %r1230, 8;
	selp.b64 	%rd29096, 0, %rd29095, %p2254;
	add.s64 	%rd29097, %rd29096, %rd29094;
	mov.b64 	{%r1272, %r1277}, %rd29097;
	mov.b32 	%r1278, 16;
	// begin inline asm
	shfl.sync.up.b32 %r1271, %r1272, %r1278, %r1279, %r1280;
	// end inline asm
	// begin inline asm
	shfl.sync.up.b32 %r1276, %r1277, %r1278, %r1279, %r1280;
	// end inline asm
	mov.b64 	%rd29098, {%r1271, %r1276};
	setp.lt.s32 	%p2255, %r1230, 16;
	selp.b64 	%rd29099, 0, %rd29098, %p2255;
	add.s64 	%rd1777, %rd29099, %rd29097;
	setp.ne.s32 	%p2256, %r1230, 31;
	@%p2256 bra 	$L__BB17_1051;
	shl.b32 	%r1281, %r135, 3;
	mov.u32 	%r1282, _ZN6thrust24THRUST_300001_SM_1000_NS8cuda_cub4core6detail5shmemE;
	add.s32 	%r1283, %r1282, %r1281;
	st.shared.u64 	[%r1283], %rd1777;
$L__BB17_1051:
	mov.u32 	%r1284, %tid.x;
	setp.ne.s32 	%p2257, %r1284, 0;
	bar.sync 	0;
	ld.shared.v2.u64 	{%rd29101, %rd29102}, [_ZN6thrust24THRUST_300001_SM_1000_NS8cuda_cub4core6detail5shmemE];
	shr.u32 	%r1285, %r1284, 5;
	add.s64 	%rd29103, %rd29102, %rd29101;
	setp.eq.s32 	%p2258, %r1285, 2;
	selp.b64 	%rd29104, %rd29103, %rd29101, %p2258;
	ld.shared.v2.u64 	{%rd29105, %rd29106}, [_ZN6thrust24THRUST_300001_SM_1000_NS8cuda_cub4core6detail5shmemE+16];
	add.s64 	%rd29107, %rd29103, %rd29105;
	setp.eq.s32 	%p2259, %r1285, 3;
	selp.b64 	%rd29108, %rd29107, %rd29104, %p2259;
	add.s64 	%rd29109, %rd29107, %rd29106;
	setp.eq.s32 	%p2260, %r1285, 4;
	selp.b64 	%rd29110, %rd29109, %rd29108, %p2260;
	ld.shared.v2.u64 	{%rd29111, %rd29112}, [_ZN6thrust24THRUST_300001_SM_1000_NS8cuda_cub4core6detail5shmemE+32];
	add.s64 	%rd29113, %rd29109, %rd29111;
	setp.eq.s32 	%p2261, %r1285, 5;
	selp.b64 	%rd29114, %rd29113, %rd29110, %p2261;
	add.s64 	%rd29115, %rd29113, %rd29112;
	setp.eq.s32 	%p2262, %r1285, 6;
	selp.b64 	%rd29116, %rd29115, %rd29114, %p2262;
	ld.shared.v2.u64 	{%rd29117, %rd29118}, [_ZN6thrust24THRUST_300001_SM_1000_NS8cuda_cub4core6detail5shmemE+48];
	add.s64 	%rd29119, %rd29115, %rd29117;
	setp.eq.s32 	%p2263, %r1285, 7;
	selp.b64 	%rd29120, %rd29119, %rd29116, %p2263;
	add.s64 	%rd29121, %rd29119, %rd29118;
	setp.eq.s32 	%p2264, %r1285, 8;
	selp.b64 	%rd29122, %rd29121, %rd29120, %p2264;
	ld.shared.v2.u64 	{%rd29123, %rd29124}, [_ZN6thrust24THRUST_300001_SM_1000_NS8cuda_cub4core6detail5shmemE+64];
	add.s64 	%rd29125, %rd29121, %rd29123;
	setp.eq.s32 	%p2265, %r1285, 9;
	selp.b64 	%rd29126, %rd29125, %rd29122, %p2265;
	add.s64 	%rd29127, %rd29125, %rd29124;
	setp.eq.s32 	%p2266, %r1285, 10;
	selp.b64 	%rd29128, %rd29127, %rd29126, %p2266;
	ld.shared.v2.u64 	{%rd29129, %rd29130}, [_ZN6thrust24THRUST_300001_SM_1000_NS8cuda_cub4core6detail5shmemE+80];
	add.s64 	%rd29131, %rd29127, %rd29129;
	setp.eq.s32 	%p2267, %r1285, 11;
	selp.b64 	%rd29132, %rd29131, %rd29128, %p2267;
	add.s64 	%rd29133, %rd29131, %rd29130;
	setp.eq.s32 	%p2268, %r1285, 12;
	selp.b64 	%rd29134, %rd29133, %rd29132, %p2268;
	ld.shared.v2.u64 	{%rd29135, %rd29136}, [_ZN6thrust24THRUST_300001_SM_1000_NS8cuda_cub4core6detail5shmemE+96];
	add.s64 	%rd29137, %rd29133, %rd29135;
	setp.eq.s32 	%p2269, %r1285, 13;
	selp.b64 	%rd29138, %rd29137, %rd29134, %p2269;
	add.s64 	%rd29139, %rd29137, %rd29136;
	setp.eq.s32 	%p2270, %r1285, 14;
	selp.b64 	%rd29140, %rd29139, %rd29138, %p2270;
	ld.shared.v2.u64 	{%rd29141, %rd29142}, [_ZN6thrust24THRUST_300001_SM_1000_NS8cuda_cub4core6detail5shmemE+112];
	add.s64 	%rd29143, %rd29139, %rd29141;
	setp.eq.s32 	%p2271, %r1285, 15;
	selp.b64 	%rd29144, %rd29143, %rd29140, %p2271;
	add.s64 	%rd30058, %rd29143, %rd29142;
	setp.lt.u32 	%p2272, %r1284, 32;
	selp.b64 	%rd29145, 0, %rd29144, %p2272;
	setp.eq.s32 	%p2273, %r1230, 0;
	cvt.u64.u32 	%rd29146, %r134;
	sub.s64 	%rd29147, %rd1777, %rd29146;
	selp.b64 	%rd29148, 0, %rd29147, %p2273;
	add.s64 	%rd30056, %rd29145, %rd29148;
	mov.b64 	%rd30060, 0;
	@%p2257 bra 	$L__BB17_1083;
	add.s64 	%rd29149, %rd4, 512;
	mov.b64 	%rd29150, 101;
	// begin inline asm
	st.relaxed.gpu.v2.u64 [%rd29149], {%rd29150, %rd30058};
	// end inline asm
	bra.uni 	$L__BB17_1083;
$L__BB17_1053:
	shr.u32 	%r137, %r132, 5;
	// begin inline asm
	mov.u32 %r1034, %laneid;
	// end inline asm
	mov.b64 	{%r1036, %r1041}, %rd1776;
	mov.b32 	%r1042, 1;
	mov.b32 	%r1083, 0;
	mov.b32 	%r1084, -1;
	// begin inline asm
	shfl.sync.up.b32 %r1035, %r1036, %r1042, %r1083, %r1084;
	// end inline asm
	// begin inline asm
	shfl.sync.up.b32 %r1040, %r1041, %r1042, %r1083, %r1084;
	// end inline asm
	mov.b64 	%rd28966, {%r1035, %r1040};
	setp.lt.s32 	%p2198, %r1034, 1;
	selp.b64 	%rd28967, 0, %rd28966, %p2198;
	add.s64 	%rd28968, %rd28967, %rd1776;
	mov.b64 	{%r1046, %r1051}, %rd28968;
	mov.b32 	%r1052, 2;
	// begin inline asm
	shfl.sync.up.b32 %r1045, %r1046, %r1052, %r1083, %r1084;
	// end inline asm
	// begin inline asm
	shfl.sync.up.b32 %r1050, %r1051, %r1052, %r1083, %r1084;
	// end inline asm
	mov.b64 	%rd28969, {%r1045, %r1050};
	setp.lt.s32 	%p2199, %r1034, 2;
	selp.b64 	%rd28970, 0, %rd28969, %p2199;
	add.s64 	%rd28971, %rd28970, %rd28968;
	mov.b64 	{%r1056, %r1061}, %rd28971;
	mov.b32 	%r1062, 4;
	// begin inline asm
	shfl.sync.up.b32 %r1055, %r1056, %r1062, %r1083, %r1084;
	// end inline asm
	// begin inline asm
	shfl.sync.up.b32 %r1060, %r1061, %r1062, %r1083, %r1084;
	// end inline asm
	mov.b64 	%rd28972, {%r1055, %r1060};
	setp.lt.s32 	%p2200, %r1034, 4;
	selp.b64 	%rd28973, 0, %rd28972, %p2200;
	add.s64 	%rd28974, %rd28973, %rd28971;
	mov.b64 	{%r1066, %r1071}, %rd28974;
	mov.b32 	%r1072, 8;
	// begin inline asm
	shfl.sync.up.b32 %r1065, %r1066, %r1072, %r1083, %r1084;
	// end inline asm
	// begin inline asm
	shfl.sync.up.b32 %r1070, %r1071, %r1072, %r1083, %r1084;
	// end inline asm
	mov.b64 	%rd28975, {%r1065, %r1070};
	setp.lt.s32 	%p2201, %r1034, 8;
	selp.b64 	%rd28976, 0, %rd28975, %p2201;
	add.s64 	%rd28977, %rd28976, %rd28974;
	mov.b64 	{%r1076, %r1081}, %rd28977;
	mov.b32 	%r1082, 16;
	// begin inline asm
	shfl.sync.up.b32 %r1075, %r1076, %r1082, %r1083, %r1084;
	// end inline asm
	// begin inline asm
	shfl.sync.up.b32 %r1080, %r1081, %r1082, %r1083, %r1084;
	// end inline asm
	mov.b64 	%rd28978, {%r1075, %r1080};
	setp.lt.s32 	%p2202, %r1034, 16;
	selp.b64 	%rd28979, 0, %rd28978, %p2202;
	add.s64 	%rd1780, %rd28979, %rd28977;
	setp.ne.s32 	%p2203, %r1034, 31;
	@%p2203 bra 	$L__BB17_1055;
	shl.b32 	%r1085, %r137, 3;
	mov.u32 	%r1086, _ZN6thrust24THRUST_300001_SM_1000_NS8cuda_cub4core6detail5shmemE;
	add.s32 	%r1087, %r1086, %r1085;
	st.shared.u64 	[%r1087], %rd1780;
$L__BB17_1055:
	cvt.u64.u32 	%rd28980, %r134;
	sub.s64 	%rd28981, %rd1780, %rd28980;
	bar.sync 	0;
	ld.shared.v2.u64 	{%rd28982, %rd28983}, [_ZN6thrust24THRUST_300001_SM_1000_NS8cuda_cub4core6detail5shmemE];
	mov.u32 	%r139, %tid.x;
	shr.u32 	%r1088, %r139, 5;
	add.s64 	%rd28984, %rd28983, %rd28982;
	setp.eq.s32 	%p2204, %r1088, 2;
	selp.b64 	%rd28985, %rd28984, %rd28982, %p2204;
	ld.shared.v2.u64 	{%rd28986, %rd28987}, [_ZN6thrust24THRUST_300001_SM_1000_NS8cuda_cub4core6detail5shmemE+16];
	add.s64 	%rd28988, %rd28984, %rd28986;
	setp.eq.s32 	%p2205, %r1088, 3;
	selp.b64 	%rd28989, %rd28988, %rd28985, %p2205;
	add.s64 	%rd28990, %rd28988, %rd28987;
	setp.eq.s32 	%p2206, %r1088, 4;
	selp.b64 	%rd28991, %rd28990, %rd28989, %p2206;
	ld.shared.v2.u64 	{%rd28992, %rd28993}, [_ZN6thrust24THRUST_300001_SM_1000_NS8cuda_cub4core6detail5shmemE+32];
	add.s64 	%rd28994, %rd28990, %rd28992;
	setp.eq.s32 	%p2207, %r1088, 5;
	selp.b64 	%rd28995, %rd28994, %rd28991, %p2207;
	add.s64 	%rd28996, %rd28994, %rd28993;
	setp.eq.s32 	%p2208, %r1088, 6;
	selp.b64 	%rd28997, %rd28996, %rd28995, %p2208;
	ld.shared.v2.u64 	{%rd28998, %rd28999}, [_ZN6thrust24THRUST_300001_SM_1000_NS8cuda_cub4core6detail5shmemE+48];
	add.s64 	%rd29000, %rd28996, %rd28998;
	setp.eq.s32 	%p2209, %r1088, 7;
	selp.b64 	%rd29001, %rd29000, %rd28997, %p2209;
	add.s64 	%rd29002, %rd29000, %rd28999;
	setp.eq.s32 	%p2210, %r1088, 8;
	selp.b64 	%rd29003, %rd29002, %rd29001, %p2210;
	ld.shared.v2.u64 	{%rd29004, %rd29005}, [_ZN6thrust24THRUST_300001_SM_1000_NS8cuda_cub4core6detail5shmemE+64];
	add.s64 	%rd29006, %rd29002, %rd29004;
	setp.eq.s32 	%p2211, %r1088, 9;
	selp.b64 	%rd29007, %rd29006, %rd29003, %p2211;
	add.s64 	%rd29008, %rd29006, %rd29005;
	setp.eq.s32 	%p2212, %r1088, 10;
	selp.b64 	%rd29009, %rd29008, %rd29007, %p2212;
	ld.shared.v2.u64 	{%rd29010, %rd29011}, [_ZN6thrust24THRUST_300001_SM_1000_NS8cuda_cub4core6detail5shmemE+80];
	add.s64 	%rd29012, %rd29008, %rd29010;
	setp.eq.s32 	%p2213, %r1088, 11;
	selp.b64 	%rd29013, %rd29012, %rd29009, %p2213;
	add.s64 	%rd29014, %rd29012, %rd29011;
	setp.eq.s32 	%p2214, %r1088, 12;
	selp.b64 	%rd29015, %rd29014, %rd29013, %p2214;
	ld.shared.v2.u64 	{%rd29016, %rd29017}, [_ZN6thrust24THRUST_300001_SM_1000_NS8cuda_cub4core6detail5shmemE+96];
	add.s64 	%rd29018, %rd29014, %rd29016;
	setp.eq.s32 	%p2215, %r1088, 13;
	selp.b64 	%rd29019, %rd29018, %rd29015, %p2215;
	add.s64 	%rd29020, %rd29018, %rd29017;
	setp.eq.s32 	%p2216, %r1088, 14;
	selp.b64 	%rd29021, %rd29020, %rd29019, %p2216;
	ld.shared.v2.u64 	{%rd29022, %rd29023}, [_ZN6thrust24THRUST_300001_SM_1000_NS8cuda_cub4core6detail5shmemE+112];
	add.s64 	%rd29024, %rd29020, %rd29022;
	setp.eq.s32 	%p2217, %r1088, 15;
	selp.b64 	%rd29025, %rd29024, %rd29021, %p2217;
	add.s64 	%rd1781, %rd29024, %rd29023;
	setp.gt.u32 	%p2218, %r139, 31;
	setp.lt.u32 	%p2219, %r139, 32;
	setp.eq.s32 	%p2220, %r1034, 0;
	selp.b64 	%rd29026, 0, %rd28981, %p2220;
	add.s64 	%rd30056, %rd29025, %rd29026;
	selp.b64 	%rd1783, %rd28981, %rd30056, %p2219;
	@%p2218 bra 	$L__BB17_1080;
	setp.ne.s32 	%p2221, %r139, 0;
	mov.u32 	%r1089, %ctaid.x;
	mul.wide.u32 	%rd29027, %r1089, 16;
	add.s64 	%rd1784, %rd4, %rd29027;
	@%p2221 bra 	$L__BB17_1058;
	st.shared.u64 	[_ZN6thrust24THRUST_300001_SM_1000_NS8cuda_cub4core6detail5shmemE+184], %rd1781;
	add.s64 	%rd29028, %rd1784, 512;
	mov.b64 	%rd29029, 100;
	// begin inline asm
	st.relaxed.gpu.v2.u64 [%rd29028], {%rd29029, %rd1781};
	// end inline asm
$L__BB17_1058:
	mov.u32 	%r1090, %nctaid.x;
	setp.gt.u32 	%p2222, %r1090, 499;
	@%p2222 bra 	$L__BB17_1060;
	membar.cta;
	bra.uni 	$L__BB17_1061;
$L__BB17_1060:
	mov.b32 	%r1091, 450;
	// begin inline asm
	nanosleep.u32 %r1091;
	// end inline asm
$L__BB17_1061:
	mul.wide.u32 	%rd29034, %r139, 16;
	xor.b64  	%rd29035, %rd29034, -16;
	add.s64 	%rd29036, %rd1784, %rd29035;
	add.s64 	%rd29033, %rd29036, 512;
	// begin inline asm
	ld.relaxed.gpu.v2.u64 {%rd30054, %rd30051}, [%rd29033];
	// end inline asm
$L__BB17_1062:
	setp.eq.s64 	%p2223, %rd30054, 99;
	mov.b32 	%r1093, -1;
	vote.sync.any.pred 	%p2224, %p2223, %r1093;
	not.pred 	%p2225, %p2224;
	@%p2225 bra 	$L__BB17_1067;
	setp.gt.u32 	%p2250, %r1090, 499;
	@%p2250 bra 	$L__BB17_1065;
	membar.cta;
	bra.uni 	$L__BB17_1066;
$L__BB17_1065:
	mov.b32 	%r1228, 350;
	// begin inline asm
	nanosleep.u32 %r1228;
	// end inline asm
$L__BB17_1066:
	// begin inline asm
	ld.relaxed.gpu.v2.u64 {%rd30054, %rd30051}, [%rd29033];
	// end inline asm
	bra.uni 	$L__BB17_1062;
$L__BB17_1067:
	setp.eq.s64 	%p2226, %rd30054, 101;
	mov.b32 	%r1145, -1;
	vote.sync.ballot.b32 	%r1146, %p2226, %r1145;
	// begin inline asm
	mov.u32 %r1095, %lanemask_ge;
	// end inline asm
	and.b32  	%r1147, %r1146, %r1095;
	or.b32  	%r1148, %r1147, -2147483648;
	add.s32 	%r1149, %r1148, -1;
	not.b32 	%r1150, %r1148;
	and.b32  	%r1151, %r1150, %r1149;
	popc.b32 	%r1099, %r1151;
	mov.b64 	{%r1097, %r1102}, %rd30051;
	mov.b32 	%r1103, 1;
	// begin inline asm
	shfl.sync.down.b32 %r1096, %r1097, %r1103, %r1099, %r1145;
	// end inline asm
	// begin inline asm
	shfl.sync.down.b32 %r1101, %r1102, %r1103, %r1099, %r1145;
	// end inline asm
	mov.b64 	%rd29037, {%r1096, %r1101};
	setp.lt.s32 	%p2228, %r1034, %r1099;
	selp.b64 	%rd29038, %rd29037, 0, %p2228;
	add.s64 	%rd29039, %rd29038, %rd30051;
	mov.b64 	{%r1107, %r1112}, %rd29039;
	mov.b32 	%r1113, 2;
	// begin inline asm
	shfl.sync.down.b32 %r1106, %r1107, %r1113, %r1099, %r1145;
	// end inline asm
	// begin inline asm
	shfl.sync.down.b32 %r1111, %r1112, %r1113, %r1099, %r1145;
	// end inline asm
	mov.b64 	%rd29040, {%r1106, %r1111};
	add.s32 	%r1152, %r1034, 2;
	setp.gt.s32 	%p2229, %r1152, %r1099;
	selp.b64 	%rd29041, 0, %rd29040, %p2229;
	add.s64 	%rd29042, %rd29041, %rd29039;
	mov.b64 	{%r1117, %r1122}, %rd29042;
	mov.b32 	%r1123, 4;
	// begin inline asm
	shfl.sync.down.b32 %r1116, %r1117, %r1123, %r1099, %r1145;
	// end inline asm
	// begin inline asm
	shfl.sync.down.b32 %r1121, %r1122, %r1123, %r1099, %r1145;
	// end inline asm
	mov.b64 	%rd29043, {%r1116, %r1121};
	add.s32 	%r1153, %r1034, 4;
	setp.gt.s32 	%p2230, %r1153, %r1099;
	selp.b64 	%rd29044, 0, %rd29043, %p2230;
	add.s64 	%rd29045, %rd29044, %rd29042;
	mov.b64 	{%r1127, %r1132}, %rd29045;
	mov.b32 	%r1133, 8;
	// begin inline asm
	shfl.sync.down.b32 %r1126, %r1127, %r1133, %r1099, %r1145;
	// end inline asm
	// begin inline asm
	shfl.sync.down.b32 %r1131, %r1132, %r1133, %r1099, %r1145;
	// end inline asm
	mov.b64 	%rd29046, {%r1126, %r1131};
	add.s32 	%r1154, %r1034, 8;
	setp.gt.s32 	%p2231, %r1154, %r1099;
	selp.b64 	%rd29047, 0, %rd29046, %p2231;
	add.s64 	%rd29048, %rd29047, %rd29045;
	mov.b64 	{%r1137, %r1142}, %rd29048;
	mov.b32 	%r1143, 16;
	// begin inline asm
	shfl.sync.down.b32 %r1136, %r1137, %r1143, %r1099, %r1145;
	// end inline asm
	// begin inline asm
	shfl.sync.down.b32 %r1141, %r1142, %r1143, %r1099, %r1145;
	// end inline asm
	mov.b64 	%rd29049, {%r1136, %r1141};
	add.s32 	%r1155, %r1034, 16;
	setp.gt.s32 	%p2232, %r1155, %r1099;
	selp.b64 	%rd29050, 0, %rd29049, %p2232;
	add.s64 	%rd30053, %rd29050, %rd29048;
	mov.u32 	%r1156, %tid.x;
	not.b32 	%r1157, %r1156;
	mov.u32 	%r1158, %ctaid.x;
	add.s32 	%r1389, %r1158, %r1157;
	add.s64 	%rd1794, %rd4, 512;
$L__BB17_1068:
	setp.ne.s64 	%p2233, %rd30054, 101;
	mov.b32 	%r1159, -1;
	vote.sync.all.pred 	%p2234, %p2233, %r1159;
	not.pred 	%p2235, %p2234;
	@%p2235 bra 	$L__BB17_1076;
	mul.wide.s32 	%rd29058, %r1389, 16;
	add.s64 	%rd29059, %rd1794, %rd29058;
	add.s64 	%rd29057, %rd29059, -512;
	// begin inline asm
	ld.relaxed.gpu.v2.u64 {%rd30054, %rd30055}, [%rd29057];
	// end inline asm
$L__BB17_1070:
	setp.eq.s64 	%p2239, %rd30054, 99;
	mov.b32 	%r1163, -1;
	vote.sync.any.pred 	%p2240, %p2239, %r1163;
	not.pred 	%p2241, %p2240;
	@%p2241 bra 	$L__BB17_1075;
	mov.u32 	%r1225, %nctaid.x;
	setp.gt.u32 	%p2249, %r1225, 499;
	@%p2249 bra 	$L__BB17_1073;
	membar.cta;
	bra.uni 	$L__BB17_1074;
$L__BB17_1073:
	mov.b32 	%r1226, 350;
	// begin inline asm
	nanosleep.u32 %r1226;
	// end inline asm
$L__BB17_1074:
	mul.wide.s32 	%rd29078, %r1389, 16;
	add.s64 	%rd29079, %rd1794, %rd29078;
	add.s64 	%rd29077, %rd29079, -512;
	// begin inline asm
	ld.relaxed.gpu.v2.u64 {%rd30054, %rd30055}, [%rd29077];
	// end inline asm
	bra.uni 	$L__BB17_1070;
$L__BB17_1075:
	setp.eq.s64 	%p2242, %rd30054, 101;
	mov.b32 	%r1214, -1;
	vote.sync.ballot.b32 	%r1215, %p2242, %r1214;
	and.b32  	%r1216, %r1215, %r1095;
	or.b32  	%r1217, %r1216, -2147483648;
	add.s32 	%r1218, %r1217, -1;
	not.b32 	%r1219, %r1217;
	and.b32  	%r1220, %r1219, %r1218;
	popc.b32 	%r1168, %r1220;
	mov.b64 	{%r1166, %r1171}, %rd30055;
	mov.b32 	%r1172, 1;
	// begin inline asm
	shfl.sync.down.b32 %r1165, %r1166, %r1172, %r1168, %r1214;
	// end inline asm
	// begin inline asm
	shfl.sync.down.b32 %r1170, %r1171, %r1172, %r1168, %r1214;
	// end inline asm
	mov.b64 	%rd29060, {%r1165, %r1170};
	setp.lt.s32 	%p2244, %r1034, %r1168;
	selp.b64 	%rd29061, %rd29060, 0, %p2244;
	add.s64 	%rd29062, %rd29061, %rd30055;
	mov.b64 	{%r1176, %r1181}, %rd29062;
	mov.b32 	%r1182, 2;
	// begin inline asm
	shfl.sync.down.b32 %r1175, %r1176, %r1182, %r1168, %r1214;
	// end inline asm
	// begin inline asm
	shfl.sync.down.b32 %r1180, %r1181, %r1182, %r1168, %r1214;
	// end inline asm
	mov.b64 	%rd29063, {%r1175, %r1180};
	add.s32 	%r1221, %r1034, 2;
	setp.gt.s32 	%p2245, %r1221, %r1168;
	selp.b64 	%rd29064, 0, %rd29063, %p2245;
	add.s64 	%rd29065, %rd29062, %rd29064;
	mov.b64 	{%r1186, %r1191}, %rd29065;
	mov.b32 	%r1192, 4;
	// begin inline asm
	shfl.sync.down.b32 %r1185, %r1186, %r1192, %r1168, %r1214;
	// end inline asm
	// begin inline asm
	shfl.sync.down.b32 %r1190, %r1191, %r1192, %r1168, %r1214;
	// end inline asm
	mov.b64 	%rd29066, {%r1185, %r1190};
	add.s32 	%r1222, %r1034, 4;
	setp.gt.s32 	%p2246, %r1222, %r1168;
	selp.b64 	%rd29067, 0, %rd29066, %p2246;
	add.s64 	%rd29068, %rd29067, %rd29065;
	mov.b64 	{%r1196, %r1201}, %rd29068;
	mov.b32 	%r1202, 8;
	// begin inline asm
	shfl.sync.down.b32 %r1195, %r1196, %r1202, %r1168, %r1214;
	// end inline asm
	// begin inline asm
	shfl.sync.down.b32 %r1200, %r1201, %r1202, %r1168, %r1214;
	// end inline asm
	mov.b64 	%rd29069, {%r1195, %r1200};
	add.s32 	%r1223, %r1034, 8;
	setp.gt.s32 	%p2247, %r1223, %r1168;
	selp.b64 	%rd29070, 0, %rd29069, %p2247;
	add.s64 	%rd29071, %rd29070, %rd29068;
	mov.b64 	{%r1206, %r1211}, %rd29071;
	mov.b32 	%r1212, 16;
	// begin inline asm
	shfl.sync.down.b32 %r1205, %r1206, %r1212, %r1168, %r1214;
	// end inline asm
	// begin inline asm
	shfl.sync.down.b32 %r1210, %r1211, %r1212, %r1168, %r1214;
	// end inline asm
	mov.b64 	%rd29072, {%r1205, %r1210};
	add.s32 	%r1224, %r1034, 16;
	setp.gt.s32 	%p2248, %r1224, %r1168;
	selp.b64 	%rd29073, 0, %rd29072, %p2248;
	add.s64 	%rd29074, %rd29071, %rd30053;
	add.s64 	%rd30053, %rd29074, %rd29073;
	add.s32 	%r1389, %r1389, -32;
	bra.uni 	$L__BB17_1068;
$L__BB17_1076:
	mov.u32 	%r1161, %tid.x;
	setp.ne.s32 	%p2236, %r1161, 0;
	@%p2236 bra 	$L__BB17_1078;
	add.s64 	%rd29053, %rd30053, %rd1781;
	add.s64 	%rd29051, %rd1784, 512;
	mov.b64 	%rd29052, 101;
	// begin inline asm
	st.relaxed.gpu.v2.u64 [%rd29051], {%rd29052, %rd29053};
	// end inline asm
	st.shared.u64 	[_ZN6thrust24THRUST_300001_SM_1000_NS8cuda_cub4core6detail5shmemE+168], %rd30053;
	st.shared.u64 	[_ZN6thrust24THRUST_300001_SM_1000_NS8cuda_cub4core6detail5shmemE+176], %rd29053;
$L__BB17_1078:
	setp.ne.s32 	%p2237, %r1034, 0;
	mov.u64 	%rd30056, %rd1783;
	@%p2237 bra 	$L__BB17_1080;
	st.shared.u64 	[_ZN6thrust24THRUST_300001_SM_1000_NS8cuda_cub4core6detail5shmemE+144], %rd30053;
	mov.u64 	%rd30056, %rd30053;
$L__BB17_1080:
	mov.u32 	%r1162, %tid.x;
	setp.eq.s32 	%p2238, %r1162, 0;
	bar.sync 	0;
	@%p2238 bra 	$L__BB17_1082;
	ld.shared.u64 	%rd29054, [_ZN6thrust24THRUST_300001_SM_1000_NS8cuda_cub4core6detail5shmemE+144];
	add.s64 	%rd30056, %rd29054, %rd30056;
$L__BB17_1082:
	ld.shared.u64 	%rd30058, [_ZN6thrust24THRUST_300001_SM_1000_NS8cuda_cub4core6detail5shmemE+184];
	ld.shared.u64 	%rd30060, [_ZN6thrust24THRUST_300001_SM_1000_NS8cuda_cub4core6detail5shmemE+168];
$L__BB17_1083:
	bar.sync 	0;
	cvt.u32.u64 	%r144, %rd30058;
	cvt.u32.u64 	%r1286, %rd30060;
	cvt.u32.u64 	%r1287, %rd30056;
	sub.s32 	%r1391, %r1287, %r1286;
	not.pred 	%p2274, %p8;
	@%p2274 bra 	$L__BB17_1085;
	add.s32 	%r146, %r1391, 1;
	shl.b32 	%r1288, %r1391, 3;
	mov.u32 	%r1289, _ZN6thrust24THRUST_300001_SM_1000_NS8cuda_cub4core6detail5shmemE;
	add.s32 	%r1290, %r1289, %r1288;
	st.shared.u64 	[%r1290+2048], %rd583;
	mov.u32 	%r1391, %r146;
$L__BB17_1085:
	not.pred 	%p2275, %p14;
	@%p2275 bra 	$L__BB17_1087;
	add.s32 	%r148, %r1391, 1;
	shl.b32 	%r1291, %r1391, 3;
	mov.u32 	%r1292, _ZN6thrust24THRUST_300001_SM_1000_NS8cuda_cub4core6detail5shmemE;
	add.s32 	%r1293, %r1292, %r1291;
	st.shared.u64 	[%r1293+2048], %rd29537;
	mov.u32 	%r1391, %r148;
$L__BB17_1087:
	not.pred 	%p2276, %p20;
	@%p2276 bra 	$L__BB17_1089;
	add.s32 	%r150, %r1391, 1;
	shl.b32 	%r1294, %r1391, 3;
	mov.u32 	%r1295, _ZN6thrust24THRUST_300001_SM_1000_NS8cuda_cub4core6detail5shmemE;
	add.s32 	%r1296, %r1295, %r1294;
	st.shared.u64 	[%r1296+2048], %rd29597;
	mov.u32 	%r1391, %r150;
$L__BB17_1089:
	not.pred 	%p2277, %p26;
	@%p2277 bra 	$L__BB17_1091;
	add.s32 	%r152, %r1391, 1;
	shl.b32 	%r1297, %r1391, 3;
	mov.u32 	%r1298, _ZN6thrust24THRUST_300001_SM_1000_NS8cuda_cub4core6detail5shmemE;
	add.s32 	%r1299, %r1298, %r1297;
	st.shared.u64 	[%r1299+2048], %rd29657;
	mov.u32 	%r1391, %r152;
$L__BB17_1091:
	not.pred 	%p2278, %p32;
	@%p2278 bra 	$L__BB17_1093;
	add.s32 	%r154, %r1391, 1;
	shl.b32 	%r1300, %r1391, 3;
	mov.u32 	%r1301, _ZN6thrust24THRUST_300001_SM_1000_NS8cuda_cub4core6detail5shmemE;
	add.s32 	%r1302, %r1301, %r1300;
	st.shared.u64 	[%r1302+2048], %rd29717;
	mov.u32 	%r1391, %r154;
$L__BB17_1093:
	not.pred 	%p2279, %p38;
	@%p2279 bra 	$L__BB17_1095;
	add.s32 	%r156, %r1391, 1;
	shl.b32 	%r1303, %r1391, 3;
	mov.u32 	%r1304, _ZN6thrust24THRUST_300001_SM_1000_NS8cuda_cub4core6detail5shmemE;
	add.s32 	%r1305, %r1304, %r1303;
	st.shared.u64 	[%r1305+2048], %rd29777;
	mov.u32 	%r1391, %r156;
$L__BB17_1095:
	and.b32  	%r1306, %r123, 64;
	setp.eq.s32 	%p2280, %r1306, 0;
	@%p2280 bra 	$L__BB17_1097;
	add.s32 	%r158, %r1391, 1;
	shl.b32 	%r1307, %r1391, 3;
	mov.u32 	%r1308, _ZN6thrust24THRUST_300001_SM_1000_NS8cuda_cub4core6detail5shmemE;
	add.s32 	%r1309, %r1308, %r1307;
	st.shared.u64 	[%r1309+2048], %rd29837;
	mov.u32 	%r1391, %r158;
$L__BB17_1097:
	and.b32  	%r1310, %r123, 128;
	setp.eq.s32 	%p2281, %r1310, 0;
	@%p2281 bra 	$L__BB17_1099;
	add.s32 	%r160, %r1391, 1;
	shl.b32 	%r1311, %r1391, 3;
	mov.u32 	%r1312, _ZN6thrust24THRUST_300001_SM_1000_NS8cuda_cub4core6detail5shmemE;
	add.s32 	%r1313, %r1312, %r1311;
	st.shared.u64 	[%r1313+2048], %rd29897;
	mov.u32 	%r1391, %r160;
$L__BB17_1099:
	and.b32  	%r1314, %r133, 256;
	setp.eq.s32 	%p2282, %r1314, 0;
	@%p2282 bra 	$L__BB17_1101;
	add.s32 	%r162, %r1391, 1;
	shl.b32 	%r1315, %r1391, 3;
	mov.u32 	%r1316, _ZN6thrust24THRUST_300001_SM_1000_NS8cuda_cub4core6detail5shmemE;
	add.s32 	%r1317, %r1316, %r1315;
	st.shared.u64 	[%r1317+2048], %rd29957;
	mov.u32 	%r1391, %r162;
$L__BB17_1101:
	and.b32  	%r1318, %r133, 512;
	setp.eq.s32 	%p2283, %r1318, 0;
	@%p2283 bra 	$L__BB17_1103;
	shl.b32 	%r1319, %r1391, 3;
	mov.u32 	%r1320, _ZN6thrust24THRUST_300001_SM_1000_NS8cuda_cub4core6detail5shmemE;
	add.s32 	%r1321, %r1320, %r1319;
	st.shared.u64 	[%r1321+2048], %rd30017;
$L__BB17_1103:
	bar.sync 	0;
	mov.u32 	%r1403, %tid.x;
	setp.ge.s32 	%p2284, %r1403, %r144;
	@%p2284 bra 	$L__BB17_2229;
	ld.param.u64 	%rd29166, [_ZN6thrust24THRUST_300001_SM_1000_NS8cuda_cub4core6detail13_kernel_agentINS1_16__set_operations10SetOpAgentIPPyS8_S8_S8_S8_S8_l18tuple_indexed_lessNS5_21serial_set_differenceEN4cuda3std3__417integral_constantIbLb0EEEEEJS8_S8_S8_S8_llS8_S8_S9_SA_PNSD_4pairIllEEPmN3cub18CUB_300001_SM_100013ScanTileStateIlLb1EEEEEEvDpT0__param_6];
	cvta.to.global.u64 	%rd1814, %rd29166;
	not.b32 	%r1322, %r1403;
	add.s32 	%r165, %r1322, %r144;
	and.b32  	%r1323, %r165, 1536;
	setp.eq.s32 	%p2285, %r1323, 1536;
	@%p2285 bra 	$L__BB17_1107;
	shr.u32 	%r1324, %r165, 9;
	add.s32 	%r1325, %r1324, 1;
	and.b32  	%r1326, %r1325, 3;
	shl.b32 	%r1327, %r1403, 3;
	mov.u32 	%r1328, _ZN6thrust24THRUST_300001_SM_1000_NS8cuda_cub4core6detail5shmemE;
	add.s32 	%r1329, %r1327, %r1328;
	add.s32 	%r1400, %r1329, 2048;
	cvt.u64.u32 	%rd29153, %r1403;
	add.s64 	%rd29154, %rd30060, %rd29153;
	shl.b64 	%rd29155, %rd29154, 3;
	add.s64 	%rd30061, %rd1814, %rd29155;
	neg.s32 	%r1399, %r1326;
	shl.b32 	%r1330, %r1325, 9;
	and.b32  	%r1331, %r1330, 1536;
	add.s32 	%r1403, %r1403, %r1331;
$L__BB17_1106:
	.pragma "nounroll";
	ld.shared.u64 	%rd29156, [%r1400];
	st.global.u64 	[%rd30061], %rd29156;
	add.s32 	%r1400, %r1400, 4096;
	add.s64 	%rd30061, %rd30061, 4096;
	add.s32 	%r1399, %r1399, 1;
	setp.ne.s32 	%p2286, %r1399, 0;
	@%p2286 bra 	$L__BB17_1106;
$L__BB17_1107:
	setp.lt.u32 	%p2287, %r165, 1536;
	@%p2287 bra 	$L__BB17_2229;
	cvt.u64.u32 	%rd29157, %r1403;
	add.s64 	%rd29158, %rd30060, %rd29157;
	shl.b64 	%rd29159, %rd29158, 3;
	add.s64 	%rd29160, %rd29159, %rd1814;
	add.s64 	%rd30062, %rd29160, 8192;
	shl.b32 	%r1332, %r1403, 3;
	mov.u32 	%r1333, _ZN6thrust24THRUST_300001_SM_1000_NS8cuda_cub4core6detail5shmemE;
	add.s32 	%r1334, %r1332, %r1333;
	add.s32 	%r1402, %r1334, 10240;
$L__BB17_1109:
	ld.shared.u64 	%rd29161, [%r1402+-8192];
	st.global.u64 	[%rd30062+-8192], %rd29161;
	ld.shared.u64 	%rd29162, [%r1402+-4096];
	st.global.u64 	[%rd30062+-4096], %rd29162;
	ld.shared.u64 	%rd29163, [%r1402];
	st.global.u64 	[%rd30062], %rd29163;
	ld.shared.u64 	%rd29164, [%r1402+4096];
	st.global.u64 	[%rd30062+4096], %rd29164;
	add.s32 	%r1403, %r1403, 2048;
	add.s64 	%rd30062, %rd30062, 16384;
	add.s32 	%r1402, %r1402, 16384;
	setp.lt.s32 	%p2288, %r1403, %r144;
	@%p2288 bra 	$L__BB17_1109;
	bra.uni 	$L__BB17_2229;
$L__BB17_1110:
	mul.wide.u32 	%rd3357, %r2, 16;
	add.s64 	%rd3358, %rd3, %rd3357;
	ld.global.u64 	%rd3359, [%rd3358];
	ld.global.u64 	%rd3360, [%rd3358+8];
	ld.global.u64 	%rd3361, [%rd3358+16];
	ld.global.u64 	%rd3362, [%rd3358+24];
	cvt.u32.u64 	%r367, %rd3359;
	cvt.u32.u64 	%r368, %rd3361;
	sub.s32 	%r179, %r368, %r367;
	sub.s64 	%rd3363, %rd3362, %rd3360;
	cvt.u32.u64 	%r180, %rd3363;
	mov.u32 	%r181, %tid.x;
	add.s32 	%r182, %r180, %r179;
	setp.ge.s32 	%p114, %r181, %r182;
	cvt.u64.u32 	%rd3365, %r181;
	add.s64 	%rd3366, %rd3359, %rd3365;
	shl.b64 	%rd3367, %rd3366, 3;
	add.s64 	%rd1821, %rd1, %rd3367;
	sub.s32 	%r369, %r181, %r179;
	cvt.s64.s32 	%rd3368, %r369;
	add.s64 	%rd3369, %rd3360, %rd3368;
	shl.b64 	%rd3370, %rd3369, 3;
	add.s64 	%rd1822, %rd2, %rd3370;
	@%p114 bra 	$L__BB17_1114;
	setp.ge.s32 	%p115, %r181, %r179;
	@%p115 bra 	$L__BB17_1113;
	ld.global.u64 	%rd30063, [%rd1821];
	bra.uni 	$L__BB17_1114;
$L__BB17_1113:
	ld.global.u64 	%rd30063, [%rd1822];
$L__BB17_1114:
	add.s32 	%r183, %r181, 512;
	setp.ge.s32 	%p116, %r183, %r182;
	@%p116 bra 	$L__BB17_1118;
	setp.lt.s32 	%p117, %r183, %r179;
	@%p117 bra 	$L__BB17_1117;
	ld.global.u64 	%rd30064, [%rd1822+4096];
	bra.uni 	$L__BB17_1118;
$L__BB17_1117:
	ld.global.u64 	%rd30064, [%rd1821+4096];
$L__BB17_1118:
	or.b32  	%r184, %r181, 1024;
	setp.ge.s32 	%p118, %r184, %r182;
	@%p118 bra 	$L__BB17_1122;
	setp.lt.s32 	%p119, %r184, %r179;
	@%p119 bra 	$L__BB17_1121;
	ld.global.u64 	%rd30065, [%rd1822+8192];
	bra.uni 	$L__BB17_1122;
$L__BB17_1121:
	ld.global.u64 	%rd30065, [%rd1821+8192];
$L__BB17_1122:
	add.s32 	%r185, %r181, 1536;
	setp.ge.s32 	%p120, %r185, %r182;
	@%p120 bra 	$L__BB17_1126;
	setp.lt.s32 	%p121, %r185, %r179;
	@%p121 bra 	$L__BB17_1125;
	ld.global.u64 	%rd30066, [%rd1822+12288];
	bra.uni 	$L__BB17_1126;
$L__BB17_1125:
	ld.global.u64 	%rd30066, [%rd1821+12288];
$L__BB17_1126:
	or.b32  	%r186, %r181, 2048;
	setp.ge.s32 	%p122, %r186, %r182;
	@%p122 bra 	$L__BB17_1130;
	setp.lt.s32 	%p123, %r186, %r179;
	@%p123 bra 	$L__BB17_1129;
	ld.global.u64 	%rd30067, [%rd1822+16384];
	bra.uni 	$L__BB17_1130;
$L__BB17_1129:
	ld.global.u64 	%rd30067, [%rd1821+16384];
$L__BB17_1130:
	add.s32 	%r187, %r181, 2560;
	setp.ge.s32 	%p124, %r187, %r182;
	@%p124 bra 	$L__BB17_1134;
	setp.lt.s32 	%p125, %r187, %r179;
	@%p125 bra 	$L__BB17_1133;
	ld.global.u64 	%rd30068, [%rd1822+20480];
	bra.uni 	$L__BB17_1134;
$L__BB17_1133:
	ld.global.u64 	%rd30068, [%rd1821+20480];
$L__BB17_1134:
	or.b32  	%r188, %r181, 3072;
	setp.ge.s32 	%p126, %r188, %r182;
	@%p126 bra 	$L__BB17_1138;
	setp.lt.s32 	%p127, %r188, %r179;
	@%p127 bra 	$L__BB17_1137;
	ld.global.u64 	%rd30069, [%rd1822+24576];
	bra.uni 	$L__BB17_1138;
$L__BB17_1137:
	ld.global.u64 	%rd30069, [%rd1821+24576];
$L__BB17_1138:
	add.s32 	%r189, %r181, 3584;
	setp.ge.s32 	%p128, %r189, %r182;
	@%p128 bra 	$L__BB17_1142;
	setp.lt.s32 	%p129, %r189, %r179;
	@%p129 bra 	$L__BB17_1141;
	ld.global.u64 	%rd30070, [%rd1822+28672];
	bra.uni 	$L__BB17_1142;
$L__BB17_1141:
	ld.global.u64 	%rd30070, [%rd1821+28672];
$L__BB17_1142:
	or.b32  	%r190, %r181, 4096;
	setp.ge.s32 	%p130, %r190, %r182;
	@%p130 bra 	$L__BB17_1146;
	setp.lt.s32 	%p131, %r190, %r179;
	@%p131 bra 	$L__BB17_1145;
	ld.global.u64 	%rd30071, [%rd1822+32768];
	bra.uni 	$L__BB17_1146;
$L__BB17_1145:
	ld.global.u64 	%rd30071, [%rd1821+32768];
$L__BB17_1146:
	add.s32 	%r191, %r181, 4608;
	setp.ge.s32 	%p132, %r191, %r182;
	@%p132 bra 	$L__BB17_1150;
	setp.lt.s32 	%p133, %r191, %r179;
	@%p133 bra 	$L__BB17_1149;
	ld.global.u64 	%rd30072, [%rd1822+36864];
	bra.uni 	$L__BB17_1150;
$L__BB17_1149:
	ld.global.u64 	%rd30072, [%rd1821+36864];
$L__BB17_1150:
	mov.u32 	%r370, _ZN6thrust24THRUST_300001_SM_1000_NS8cuda_cub4core6detail5shmemE;
	add.s32 	%r371, %r370, 2048;
	shl.b32 	%r373, %r181, 3;
	add.s32 	%r374, %r371, %r373;
	st.shared.u64 	[%r374], %rd30063;
	st.shared.u64 	[%r374+4096], %rd30064;
	st.shared.u64 	[%r374+8192], %rd30065;
	st.shared.u64 	[%r374+12288], %rd30066;
	st.shared.u64 	[%r374+16384], %rd30067;
	st.shared.u64 	[%r374+20480], %rd30068;
	st.shared.u64 	[%r374+24576], %rd30069;
	st.shared.u64 	[%r374+28672], %rd30070;
	st.shared.u64 	[%r374+32768], %rd30071;
	st.shared.u64 	[%r374+36864], %rd30072;
	bar.sync 	0;
	mul.lo.s32 	%r375, %r181, 10;
	min.s32 	%r192, %r182, %r375;
	shl.b32 	%r376, %r179, 3;
	add.s32 	%r193, %r371, %r376;
	sub.s32 	%r377, %r192, %r180;
	max.s32 	%r1406, %r377, 0;
	min.s32 	%r1405, %r192, %r179;
	setp.ge.s32 	%p134, %r1406, %r1405;
	@%p134 bra 	$L__BB17_1183;
	and.b64  	%rd1853, %rd3351, 1;
	and.b64  	%rd1854, %rd3351, -2;
	add.s64 	%rd1855, %rd3351, -1;
$L__BB17_1152:
	setp.eq.s64 	%p135, %rd3351, 0;
	add.s32 	%r378, %r1406, %r1405;
	shr.s32 	%r198, %r378, 1;
	shl.b32 	%r379, %r198, 3;
	add.s32 	%r381, %r370, %r379;
	ld.shared.u64 	%rd1856, [%r381+2048];
	not.b32 	%r382, %r198;
	add.s32 	%r383, %r192, %r382;
	shl.b32 	%r384, %r383, 3;
	add.s32 	%r385, %r193, %r384;
	ld.shared.u64 	%rd1857, [%r385];
	mov.b64 	%rd30076, -3750763034362895579;
	@%p135 bra 	$L__BB17_1158;
	setp.eq.s64 	%p136, %rd1855, 0;
	mov.b64 	%rd30076, -3750763034362895579;
	mov.b64 	%rd30074, 0;
	@%p136 bra 	$L__BB17_1156;
	mov.b64 	%rd30076, -3750763034362895579;
	mov.b64 	%rd30077, 0;
$L__BB17_1155:
	shl.b64 	%rd3386, %rd30077, 3;
	add.s64 	%rd3387, %rd1857, %rd3386;
	ld.u64 	%rd3388, [%rd3387];
	and.b64  	%rd3389, %rd3388, 255;
	xor.b64  	%rd3390, %rd3389, %rd30076;
	mul.lo.s64 	%rd3391, %rd3390, 1099511628211;
	shr.u64 	%rd3392, %rd3388, 8;
	and.b64  	%rd3393, %rd3392, 255;
	xor.b64  	%rd3394, %rd3393, %rd3391;
	mul.lo.s64 	%rd3395, %rd3394, 1099511628211;
	shr.u64 	%rd3396, %rd3388, 16;
	and.b64  	%rd3397, %rd3396, 255;
	xor.b64  	%rd3398, %rd3397, %rd3395;
	mul.lo.s64 	%rd3399, %rd3398, 1099511628211;
	shr.u64 	%rd3400, %rd3388, 24;
	and.b64  	%rd3401, %rd3400, 255;
	xor.b64  	%rd3402, %rd3401, %rd3399;
	mul.lo.s64 	%rd3403, %rd3402, 1099511628211;
	shr.u64 	%rd3404, %rd3388, 32;
	and.b64  	%rd3405, %rd3404, 255;
	xor.b64  	%rd3406, %rd3405, %rd3403;
	mul.lo.s64 	%rd3407, %rd3406, 1099511628211;
	shr.u64 	%rd3408, %rd3388, 40;
	and.b64  	%rd3409, %rd3408, 255;
	xor.b64  	%rd3410, %rd3409, %rd3407;
	mul.lo.s64 	%rd3411, %rd3410, 1099511628211;
	shr.u64 	%rd3412, %rd3388, 48;
	and.b64  	%rd3413, %rd3412, 255;
	xor.b64  	%rd3414, %rd3413, %rd3411;
	mul.lo.s64 	%rd3415, %rd3414, 1099511628211;
	shr.u64 	%rd3416, %rd3388, 56;
	xor.b64  	%rd3417, %rd3416, %rd3415;
	mul.lo.s64 	%rd3418, %rd3417, 1099511628211;
	ld.u64 	%rd3419, [%rd3387+8];
	and.b64  	%rd3420, %rd3419, 255;
	xor.b64  	%rd3421, %rd3420, %rd3418;
	mul.lo.s64 	%rd3422, %rd3421, 1099511628211;
	shr.u64 	%rd3423, %rd3419, 8;
	and.b64  	%rd3424, %rd3423, 255;
	xor.b64  	%rd3425, %rd3424, %rd3422;
	mul.lo.s64 	%rd3426, %rd3425, 1099511628211;
	shr.u64 	%rd3427, %rd3419, 16;
	and.b64  	%rd3428, %rd3427, 255;
	xor.b64  	%rd3429, %rd3428, %rd3426;
	mul.lo.s64 	%rd3430, %rd3429, 1099511628211;
	shr.u64 	%rd3431, %rd3419, 24;
	and.b64  	%rd3432, %rd3431, 255;
	xor.b64  	%rd3433, %rd3432, %rd3430;
	mul.lo.s64 	%rd3434, %rd3433, 1099511628211;
	shr.u64 	%rd3435, %rd3419, 32;
	and.b64  	%rd3436, %rd3435, 255;
	xor.b64  	%rd3437, %rd3436, %rd3434;
	mul.lo.s64 	%rd3438, %rd3437, 1099511628211;
	shr.u64 	%rd3439, %rd3419, 40;
	and.b64  	%rd3440, %rd3439, 255;
	xor.b64  	%rd3441, %rd3440, %rd3438;
	mul.lo.s64 	%rd3442, %rd3441, 1099511628211;
	shr.u64 	%rd3443, %rd3419, 48;
	and.b64  	%rd3444, %rd3443, 255;
	xor.b64  	%rd3445, %rd3444, %rd3442;
	mul.lo.s64 	%rd3446, %rd3445, 1099511628211;
	shr.u64 	%rd3447, %rd3419, 56;
	xor.b64  	%rd3448, %rd3447, %rd3446;
	mul.lo.s64 	%rd30076, %rd3448, 1099511628211;
	add.s64 	%rd30077, %rd30077, 2;
	setp.eq.s64 	%p137, %rd30077, %rd1854;
	mov.u64 	%rd30074, %rd1854;
	@%p137 bra 	$L__BB17_1156;
	bra.uni 	$L__BB17_1155;
$L__BB17_1156:
	setp.eq.s64 	%p138, %rd1853, 0;
	@%p138 bra 	$L__BB17_1158;
	shl.b64 	%rd3449, %rd30074, 3;
	add.s64 	%rd3450, %rd1857, %rd3449;
	ld.u64 	%rd3451, [%rd3450];
	and.b64  	%rd3452, %rd3451, 255;
	xor.b64  	%rd3453, %rd3452, %rd30076;
	mul.lo.s64 	%rd3454, %rd3453, 1099511628211;
	shr.u64 	%rd3455, %rd3451, 8;
	and.b64  	%rd3456, %rd3455, 255;
	xor.b64  	%rd3457, %rd3456, %rd3454;
	mul.lo.s64 	%rd3458, %rd3457, 1099511628211;
	shr.u64 	%rd3459, %rd3451, 16;
	and.b64  	%rd3460, %rd3459, 255;
	xor.b64  	%rd3461, %rd3460, %rd3458;
	mul.lo.s64 	%rd3462, %rd3461, 1099511628211;
	shr.u64 	%rd3463, %rd3451, 24;
	and.b64  	%rd3464, %rd3463, 255;
	xor.b64  	%rd3465, %rd3464, %rd3462;
	mul.lo.s64 	%rd3466, %rd3465, 1099511628211;
	shr.u64 	%rd3467, %rd3451, 32;
	and.b64  	%rd3468, %rd3467, 255;
	xor.b64  	%rd3469, %rd3468, %rd3466;
	mul.lo.s64 	%rd3470, %rd3469, 1099511628211;
	shr.u64 	%rd3471, %rd3451, 40;
	and.b64  	%rd3472, %rd3471, 255;
	xor.b64  	%rd3473, %rd3472, %rd3470;
	mul.lo.s64 	%rd3474, %rd3473, 1099511628211;
	shr.u64 	%rd3475, %rd3451, 48;
	and.b64  	%rd3476, %rd3475, 255;
	xor.b64  	%rd3477, %rd3476, %rd3474;
	mul.lo.s64 	%rd3478, %rd3477, 1099511628211;
	shr.u64 	%rd3479, %rd3451, 56;
	xor.b64  	%rd3480, %rd3479, %rd3478;
	mul.lo.s64 	%rd30076, %rd3480, 1099511628211;
$L__BB17_1158:
	setp.eq.s64 	%p139, %rd3351, 0;
	mov.b64 	%rd30081, -3750763034362895579;
	@%p139 bra 	$L__BB17_1164;
	setp.eq.s64 	%p140, %rd1855, 0;
	mov.b64 	%rd30081, -3750763034362895579;
	mov.b64 	%rd30082, 0;
	@%p140 bra 	$L__BB17_1162;
	mov.b64 	%rd30081, -3750763034362895579;
	mov.b64 	%rd30079, 0;
$L__BB17_1161:
	shl.b64 	%rd3487, %rd30079, 3;
	add.s64 	%rd3488, %rd1856, %rd3487;
	ld.u64 	%rd3489, [%rd3488];
	and.b64  	%rd3490, %rd3489, 255;
	xor.b64  	%rd3491, %rd3490, %rd30081;
	mul.lo.s64 	%rd3492, %rd3491, 1099511628211;
	shr.u64 	%rd3493, %rd3489, 8;
	and.b64  	%rd3494, %rd3493, 255;
	xor.b64  	%rd3495, %rd3494, %rd3492;
	mul.lo.s64 	%rd3496, %rd3495, 1099511628211;
	shr.u64 	%rd3497, %rd3489, 16;
	and.b64  	%rd3498, %rd3497, 255;
	xor.b64  	%rd3499, %rd3498, %rd3496;
	mul.lo.s64 	%rd3500, %rd3499, 1099511628211;
	shr.u64 	%rd3501, %rd3489, 24;
	and.b64  	%rd3502, %rd3501, 255;
	xor.b64  	%rd3503, %rd3502, %rd3500;
	mul.lo.s64 	%rd3504, %rd3503, 1099511628211;
	shr.u64 	%rd3505, %rd3489, 32;
	and.b64  	%rd3506, %rd3505, 255;
	xor.b64  	%rd3507, %rd3506, %rd3504;
	mul.lo.s64 	%rd3508, %rd3507, 1099511628211;
	shr.u64 	%rd3509, %rd3489, 40;
	and.b64  	%rd3510, %rd3509, 255;
	xor.b64  	%rd3511, %rd3510, %rd3508;
	mul.lo.s64 	%rd3512, %rd3511, 1099511628211;
	shr.u64 	%rd3513, %rd3489, 48;
	and.b64  	%rd3514, %rd3513, 255;
	xor.b64  	%rd3515, %rd3514, %rd3512;
	mul.lo.s64 	%rd3516, %rd3515, 1099511628211;
	shr.u64 	%rd3517, %rd3489, 56;
	xor.b64  	%rd3518, %rd3517, %rd3516;
	mul.lo.s64 	%rd3519, %rd3518, 1099511628211;
	ld.u64 	%rd3520, [%rd3488+8];
	and.b64  	%rd3521, %rd3520, 255;
	xor.b64  	%rd3522, %rd3521, %rd3519;
	mul.lo.s64 	%rd3523, %rd3522, 1099511628211;
	shr.u64 	%rd3524, %rd3520, 8;
	and.b64  	%rd3525, %rd3524, 255;
	xor.b64  	%rd3526, %rd3525, %rd3523;
	mul.lo.s64 	%rd3527, %rd3526, 1099511628211;
	shr.u64 	%rd3528, %rd3520, 16;
	and.b64  	%rd3529, %rd3528, 255;
	xor.b64  	%rd3530, %rd3529, %rd3527;
	mul.lo.s64 	%rd3531, %rd3530, 1099511628211;
	shr.u64 	%rd3532, %rd3520, 24;
	and.b64  	%rd3533, %rd3532, 255;
	xor.b64  	%rd3534, %rd3533, %rd3531;
	mul.lo.s64 	%rd3535, %rd3534, 1099511628211;
	shr.u64 	%rd3536, %rd3520, 32;
	and.b64  	%rd3537, %rd3536, 255;
	xor.b64  	%rd3538, %rd3537, %rd3535;
	mul.lo.s64 	%rd3539, %rd3538, 1099511628211;
	shr.u64 	%rd3540, %rd3520, 40;
	and.b64  	%rd3541, %rd3540, 255;
	xor.b64  	%rd3542, %rd3541, %rd3539;
	mul.lo.s64 	%rd3543, %rd3542, 1099511628211;
	shr.u64 	%rd3544, %rd3520, 48;
	and.b64  	%rd3545, %rd3544, 255;
	xor.b64  	%rd3546, %rd3545, %rd3543;
	mul.lo.s64 	%rd3547, %rd3546, 1099511628211;
	shr.u64 	%rd3548, %rd3520, 56;
	xor.b64  	%rd3549, %rd3548, %rd3547;
	mul.lo.s64 	%rd30081, %rd3549, 1099511628211;
	add.s64 	%rd30079, %rd30079, 2;
	setp.ne.s64 	%p141, %rd30079, %rd1854;
	mov.u64 	%rd30082, %rd1854;
	@%p141 bra 	$L__BB17_1161;
$L__BB17_1162:
	setp.eq.s64 	%p142, %rd1853, 0;
	@%p142 bra 	$L__BB17_1164;
	shl.b64 	%rd3550, %rd30082, 3;
	add.s64 	%rd3551, %rd1856, %rd3550;
	ld.u64 	%rd3552, [%rd3551];
	and.b64  	%rd3553, %rd3552, 255;
	xor.b64  	%rd3554, %rd3553, %rd30081;
	mul.lo.s64 	%rd3555, %rd3554, 1099511628211;
	shr.u64 	%rd3556, %rd3552, 8;
	and.b64  	%rd3557, %rd3556, 255;
	xor.b64  	%rd3558, %rd3557, %rd3555;
	mul.lo.s64 	%rd3559, %rd3558, 1099511628211;
	shr.u64 	%rd3560, %rd3552, 16;
	and.b64  	%rd3561, %rd3560, 255;
	xor.b64  	%rd3562, %rd3561, %rd3559;
	mul.lo.s64 	%rd3563, %rd3562, 1099511628211;
	shr.u64 	%rd3564, %rd3552, 24;
	and.b64  	%rd3565, %rd3564, 255;
	xor.b64  	%rd3566, %rd3565, %rd3563;
	mul.lo.s64 	%rd3567, %rd3566, 1099511628211;
	shr.u64 	%rd3568, %rd3552, 32;
	and.b64  	%rd3569, %rd3568, 255;
	xor.b64  	%rd3570, %rd3569, %rd3567;
	mul.lo.s64 	%rd3571, %rd3570, 1099511628211;
	shr.u64 	%rd3572, %rd3552, 40;
	and.b64  	%rd3573, %rd3572, 255;
	xor.b64  	%rd3574, %rd3573, %rd3571;
	mul.lo.s64 	%rd3575, %rd3574, 1099511628211;
	shr.u64 	%rd3576, %rd3552, 48;
	and.b64  	%rd3577, %rd3576, 255;
	xor.b64  	%rd3578, %rd3577, %rd3575;
	mul.lo.s64 	%rd3579, %rd3578, 1099511628211;
	shr.u64 	%rd3580, %rd3552, 56;
	xor.b64  	%rd3581, %rd3580, %rd3579;
	mul.lo.s64 	%rd30081, %rd3581, 1099511628211;
$L__BB17_1164:
	setp.eq.s64 	%p143, %rd30076, %rd30081;
	@%p143 bra 	$L__BB17_1178;
	setp.eq.s64 	%p144, %rd3351, 0;
	mov.b64 	%rd30089, -3750763034362895579;
	@%p144 bra 	$L__BB17_1171;
	setp.eq.s64 	%p145, %rd1855, 0;
	mov.b64 	%rd30089, -3750763034362895579;
	mov.b64 	%rd30087, 0;
	@%p145 bra 	$L__BB17_1169;
	mov.b64 	%rd30089, -3750763034362895579;
	mov.b64 	%rd30090, 0;
$L__BB17_1168:
	shl.b64 	%rd3588, %rd30090, 3;
	add.s64 	%rd3589, %rd1857, %rd3588;
	ld.u64 	%rd3590, [%rd3589];
	and.b64  	%rd3591, %rd3590, 255;
	xor.b64  	%rd3592, %rd3591, %rd30089;
	mul.lo.s64 	%rd3593, %rd3592, 1099511628211;
	shr.u64 	%rd3594, %rd3590, 8;
	and.b64  	%rd3595, %rd3594, 255;
	xor.b64  	%rd3596, %rd3595, %rd3593;
	mul.lo.s64 	%rd3597, %rd3596, 1099511628211;
	shr.u64 	%rd3598, %rd3590, 16;
	and.b64  	%rd3599, %rd3598, 255;
	xor.b64  	%rd3600, %rd3599, %rd3597;
	mul.lo.s64 	%rd3601, %rd3600, 1099511628211;
	shr.u64 	%rd3602, %rd3590, 24;
	and.b64  	%rd3603, %rd3602, 255;
	xor.b64  	%rd3604, %rd3603, %rd3601;
	mul.lo.s64 	%rd3605, %rd3604, 1099511628211;
	shr.u64 	%rd3606, %rd3590, 32;
	and.b64  	%rd3607, %rd3606, 255;
	xor.b64  	%rd3608, %rd3607, %rd3605;
	mul.lo.s64 	%rd3609, %rd3608, 1099511628211;
	shr.u64 	%rd3610, %rd3590, 40;
	and.b64  	%rd3611, %rd3610, 255;
	xor.b64  	%rd3612, %rd3611, %rd3609;
	mul.lo.s64 	%rd3613, %rd3612, 1099511628211;
	shr.u64 	%rd3614, %rd3590, 48;
	and.b64  	%rd3615, %rd3614, 255;
	xor.b64  	%rd3616, %rd3615, %rd3613;
	mul.lo.s64 	%rd3617, %rd3616, 1099511628211;
	shr.u64 	%rd3618, %rd3590, 56;
	xor.b64  	%rd3619, %rd3618, %rd3617;
	mul.lo.s64 	%rd3620, %rd3619, 1099511628211;
	ld.u64 	%rd3621, [%rd3589+8];
	and.b64  	%rd3622, %rd3621, 255;
	xor.b64  	%rd3623, %rd3622, %rd3620;
	mul.lo.s64 	%rd3624, %rd3623, 1099511628211;
	shr.u64 	%rd3625, %rd3621, 8;
	and.b64  	%rd3626, %rd3625, 255;
	xor.b64  	%rd3627, %rd3626, %rd3624;
	mul.lo.s64 	%rd3628, %rd3627, 1099511628211;
	shr.u64 	%rd3629, %rd3621, 16;
	and.b64  	%rd3630, %rd3629, 255;
	xor.b64  	%rd3631, %rd3630, %rd3628;
	mul.lo.s64 	%rd3632, %rd3631, 1099511628211;
	shr.u64 	%rd3633, %rd3621, 24;
	and.b64  	%rd3634, %rd3633, 255;
	xor.b64  	%rd3635, %rd3634, %rd3632;
	mul.lo.s64 	%rd3636, %rd3635, 1099511628211;
	shr.u64 	%rd3637, %rd3621, 32;
	and.b64  	%rd3638, %rd3637, 255;
	xor.b64  	%rd3639, %rd3638, %rd3636;
	mul.lo.s64 	%rd3640, %rd3639, 1099511628211;
	shr.u64 	%rd3641, %rd3621, 40;
	and.b64  	%rd3642, %rd3641, 255;
	xor.b64  	%rd3643, %rd3642, %rd3640;
	mul.lo.s64 	%rd3644, %rd3643, 1099511628211;
	shr.u64 	%rd3645, %rd3621, 48;
	and.b64  	%rd3646, %rd3645, 255;
	xor.b64  	%rd3647, %rd3646, %rd3644;
	mul.lo.s64 	%rd3648, %rd3647, 1099511628211;
	shr.u64 	%rd3649, %rd3621, 56;
	xor.b64  	%rd3650, %rd3649, %rd3648;
	mul.lo.s64 	%rd30089, %rd3650, 1099511628211;
	add.s64 	%rd30090, %rd30090, 2;
	setp.eq.s64 	%p146, %rd30090, %rd1854;
	mov.u64 	%rd30087, %rd1854;
	@%p146 bra 	$L__BB17_1169;
	bra.uni 	$L__BB17_1168;
$L__BB17_1169:
	setp.eq.s64 	%p147, %rd1853, 0;
	@%p147 bra 	$L__BB17_1171;
	shl.b64 	%rd3651, %rd30087, 3;
	add.s64 	%rd3652, %rd1857, %rd3651;
	ld.u64 	%rd3653, [%rd3652];
	and.b64  	%rd3654, %rd3653, 255;
	xor.b64  	%rd3655, %rd3654, %rd30089;
	mul.lo.s64 	%rd3656, %rd3655, 1099511628211;
	shr.u64 	%rd3657, %rd3653, 8;
	and.b64  	%rd3658, %rd3657, 255;
	xor.b64  	%rd3659, %rd3658, %rd3656;
	mul.lo.s64 	%rd3660, %rd3659, 1099511628211;
	shr.u64 	%rd3661, %rd3653, 16;
	and.b64  	%rd3662, %rd3661, 255;
	xor.b64  	%rd3663, %rd3662, %rd3660;
	mul.lo.s64 	%rd3664, %rd3663, 1099511628211;
	shr.u64 	%rd3665, %rd3653, 24;
	and.b64  	%rd3666, %rd3665, 255;
	xor.b64  	%rd3667, %rd3666, %rd3664;
	mul.lo.s64 	%rd3668, %rd3667, 1099511628211;
	shr.u64 	%rd3669, %rd3653, 32;
	and.b64  	%rd3670, %rd3669, 255;
	xor.b64  	%rd3671, %rd3670, %rd3668;
	mul.lo.s64 	%rd3672, %rd3671, 1099511628211;
	shr.u64 	%rd3673, %rd3653, 40;
	and.b64  	%rd3674, %rd3673, 255;
	xor.b64  	%rd3675, %rd3674, %rd3672;
	mul.lo.s64 	%rd3676, %rd3675, 1099511628211;
	shr.u64 	%rd3677, %rd3653, 48;
	and.b64  	%rd3678, %rd3677, 255;
	xor.b64  	%rd3679, %rd3678, %rd3676;
	mul.lo.s64 	%rd3680, %rd3679, 1099511628211;
	shr.u64 	%rd3681, %rd3653, 56;
	xor.b64  	%rd3682, %rd3681, %rd3680;
	mul.lo.s64 	%rd30089, %rd3682, 1099511628211;
$L__BB17_1171:
	setp.eq.s64 	%p148, %rd3351, 0;
	mov.b64 	%rd30094, -3750763034362895579;
	@%p148 bra 	$L__BB17_1177;
	setp.eq.s64 	%p149, %rd1855, 0;
	mov.b64 	%rd30094, -3750763034362895579;
	mov.b64 	%rd30095, 0;
	@%p149 bra 	$L__BB17_1175;
	mov.b64 	%rd30094, -3750763034362895579;
	mov.b64 	%rd30092, 0;
$L__BB17_1174:
	shl.b64 	%rd3689, %rd30092, 3;
	add.s64 	%rd3690, %rd1856, %rd3689;
	ld.u64 	%rd3691, [%rd3690];
	and.b64  	%rd3692, %rd3691, 255;
	xor.b64  	%rd3693, %rd3692, %rd30094;
	mul.lo.s64 	%rd3694, %rd3693, 1099511628211;
	shr.u64 	%rd3695, %rd3691, 8;
	and.b64  	%rd3696, %rd3695, 255;
	xor.b64  	%rd3697, %rd3696, %rd3694;
	mul.lo.s64 	%rd3698, %rd3697, 1099511628211;
	shr.u64 	%rd3699, %rd3691, 16;
	and.b64  	%rd3700, %rd3699, 255;
	xor.b64  	%rd3701, %rd3700, %rd3698;
	mul.lo.s64 	%rd3702, %rd3701, 1099511628211;
	shr.u64 	%rd3703, %rd3691, 24;
	and.b64  	%rd3704, %rd3703, 255;
	xor.b64  	%rd3705, %rd3704, %rd3702;
	mul.lo.s64 	%rd3706, %rd3705, 1099511628211;
	shr.u64 	%rd3707, %rd3691, 32;
	and.b64  	%rd3708, %rd3707, 255;
	xor.b64  	%rd3709, %rd3708, %rd3706;
	mul.lo.s64 	%rd3710, %rd3709, 1099511628211;
	shr.u64 	%rd3711, %rd3691, 40;
	and.b64  	%rd3712, %rd3711, 255;
	xor.b64  	%rd3713, %rd3712, %rd3710;
	mul.lo.s64 	%rd3714, %rd3713, 1099511628211;
	shr.u64 	%rd3715, %rd3691, 48;
	and.b64  	%rd3716, %rd3715, 255;
	xor.b64  	%rd3717, %rd3716, %rd3714;
	mul.lo.s64 	%rd3718, %rd3717, 1099511628211;
	shr.u64 	%rd3719, %rd3691, 56;
	xor.b64  	%rd3720, %rd3719, %rd3718;
	mul.lo.s64 	%rd3721, %rd3720, 1099511628211;
	ld.u64 	%rd3722, [%rd3690+8];
	and.b64  	%rd3723, %rd3722, 255;
	xor.b64  	%rd3724, %rd3723, %rd3721;
	mul.lo.s64 	%rd3725, %rd3724, 1099511628211;
	shr.u64 	%rd3726, %rd3722, 8;
	and.b64  	%rd3727, %rd3726, 255;
	xor.b64  	%rd3728, %rd3727, %rd3725;
	mul.lo.s64 	%rd3729, %rd3728, 1099511628211;
	shr.u64 	%rd3730, %rd3722, 16;
	and.b64  	%rd3731, %rd3730, 255;
	xor.b64  	%rd3732, %rd3731, %rd3729;
	mul.lo.s64 	%rd3733, %rd3732, 1099511628211;
	shr.u64 	%rd3734, %rd3722, 24;
	and.b64  	%rd3735, %rd3734, 255;
	xor.b64  	%rd3736, %rd3735, %rd3733;
	mul.lo.s64 	%rd3737, %rd3736, 1099511628211;
	shr.u64 	%rd3738, %rd3722, 32;
	and.b64  	%rd3739, %rd3738, 255;
	xor.b64  	%rd3740, %rd3739, %rd3737;
	mul.lo.s64 	%rd3741, %rd3740, 1099511628211;
	shr.u64 	%rd3742, %rd3722, 40;
	and.b64  	%rd3743, %rd3742, 255;
	xor.b64  	%rd3744, %rd3743, %rd3741;
	mul.lo.s64 	%rd3745, %rd3744, 1099511628211;
	shr.u64 	%rd3746, %rd3722, 48;
	and.b64  	%rd3747, %rd3746, 255;
	xor.b64  	%rd3748, %rd3747, %rd3745;
	mul.lo.s64 	%rd3749, %rd3748, 1099511628211;
	shr.u64 	%rd3750, %rd3722, 56;
	xor.b64  	%rd3751, %rd3750, %rd3749;
	mul.lo.s64 	%rd30094, %rd3751, 1099511628211;
	add.s64 	%rd30092, %rd30092, 2;
	setp.ne.s64 	%p150, %rd30092, %rd1854;
	mov.u64 	%rd30095, %rd1854;
	@%p150 bra 	$L__BB17_1174;
$L__BB17_1175:
	setp.eq.s64 	%p151, %rd1853, 0;
	@%p151 bra 	$L__BB17_1177;
	shl.b64 	%rd3752, %rd30095, 3;
	add.s64 	%rd3753, %rd1856, %rd3752;
	ld.u64 	%rd3754, [%rd3753];
	and.b64  	%rd3755, %rd3754, 255;
	xor.b64  	%rd3756, %rd3755, %rd30094;
	mul.lo.s64 	%rd3757, %rd3756, 1099511628211;
	shr.u64 	%rd3758, %rd3754, 8;
	and.b64  	%rd3759, %rd3758, 255;
	xor.b64  	%rd3760, %rd3759, %rd3757;
	mul.lo.s64 	%rd3761, %rd3760, 1099511628211;
	shr.u64 	%rd3762, %rd3754, 16;
	and.b64  	%rd3763, %rd3762, 255;
	xor.b64  	%rd3764, %rd3763, %rd3761;
	mul.lo.s64 	%rd3765, %rd3764, 1099511628211;
	shr.u64 	%rd3766, %rd3754, 24;
	and.b64  	%rd3767, %rd3766, 255;
	xor.b64  	%rd3768, %rd3767, %rd3765;
	mul.lo.s64 	%rd3769, %rd3768, 1099511628211;
	shr.u64 	%rd3770, %rd3754, 32;
	and.b64  	%rd3771, %rd3770, 255;
	xor.b64  	%rd3772, %rd3771, %rd3769;
	mul.lo.s64 	%rd3773, %rd3772, 1099511628211;
	shr.u64 	%rd3774, %rd3754, 40;
	and.b64  	%rd3775, %rd3774, 255;
	xor.b64  	%rd3776, %rd3775, %rd3773;
	mul.lo.s64 	%rd3777, %rd3776, 1099511628211;
	shr.u64 	%rd3778, %rd3754, 48;
	and.b64  	%rd3779, %rd3778, 255;
	xor.b64  	%rd3780, %rd3779, %rd3777;
	mul.lo.s64 	%rd3781, %rd3780, 1099511628211;
	shr.u64 	%rd3782, %rd3754, 56;
	xor.b64  	%rd3783, %rd3782, %rd3781;
	mul.lo.s64 	%rd30094, %rd3783, 1099511628211;
$L__BB17_1177:
	setp.ge.u64 	%p2309, %rd30089, %rd30094;
	bra.uni 	$L__BB17_1182;
$L__BB17_1178:
	setp.eq.s32 	%p153, %r359, 0;
	mov.pred 	%p152, -1;
	mov.pred 	%p2309, %p152;
	@%p153 bra 	$L__BB17_1182;
	mov.b64 	%rd30085, 0;
$L__BB17_1180:
	shl.b64 	%rd3785, %rd30085, 3;
	add.s64 	%rd3786, %rd1857, %rd3785;
	ld.u64 	%rd1878, [%rd3786];
	add.s64 	%rd3787, %rd1856, %rd3785;
	ld.u64 	%rd1879, [%rd3787];
	setp.lt.u64 	%p155, %rd1878, %rd1879;
	mov.pred 	%p2309, 0;
	@%p155 bra 	$L__BB17_1182;
	setp.le.u64 	%p157, %rd1878, %rd1879;
	add.s64 	%rd30085, %rd30085, 1;
	cvt.s64.s32 	%rd3788, %r359;
	setp.lt.u64 	%p158, %rd30085, %rd3788;
	and.pred  	%p159, %p157, %p158;
	mov.pred 	%p2309, %p152;
	@%p159 bra 	$L__BB17_1180;
$L__BB17_1182:
	add.s32 	%r386, %r198, 1;
	selp.b32 	%r1406, %r386, %r1406, %p2309;
	selp.b32 	%r1405, %r1405, %r198, %p2309;
	setp.lt.s32 	%p160, %r1406, %r1405;
	@%p160 bra 	$L__BB17_1152;
$L__BB17_1183:
	sub.s32 	%r202, %r192, %r1406;
	setp.ge.s32 	%p161, %r202, %r180;
	mov.b32 	%r1439, 0;
	@%p161 bra 	$L__BB17_1543;
	shl.b32 	%r390, %r202, 3;
	add.s32 	%r203, %r193, %r390;
	ld.shared.u64 	%rd1899, [%r203];
	setp.lt.s32 	%p162, %r1406, 1;
	mov.b32 	%r1410, 0;
	mov.u32 	%r1407, %r1406;
	@%p162 bra 	$L__BB17_1216;
	mul.lo.s32 	%r391, %r1406, 511;
	shr.s32 	%r1407, %r391, 9;
	shl.b32 	%r392, %r1407, 3;
	add.s32 	%r394, %r370, %r392;
	ld.shared.u64 	%rd1900, [%r394+2048];
	setp.eq.s64 	%p163, %rd3351, 0;
	mov.b64 	%rd30101, -3750763034362895579;
	@%p163 bra 	$L__BB17_1191;
	setp.eq.s64 	%p164, %rd3351, 1;
	mov.b64 	%rd30101, -3750763034362895579;
	mov.b64 	%rd30099, 0;
	@%p164 bra 	$L__BB17_1189;
	and.b64  	%rd30099, %rd3351, -2;
	mov.b64 	%rd30101, -3750763034362895579;
	mov.b64 	%rd30102, 0;
$L__BB17_1188:
	shl.b64 	%rd3795, %rd30102, 3;
	add.s64 	%rd3796, %rd1900, %rd3795;
	ld.u64 	%rd3797, [%rd3796];
	and.b64  	%rd3798, %rd3797, 255;
	xor.b64  	%rd3799, %rd3798, %rd30101;
	mul.lo.s64 	%rd3800, %rd3799, 1099511628211;
	shr.u64 	%rd3801, %rd3797, 8;
	and.b64  	%rd3802, %rd3801, 255;
	xor.b64  	%rd3803, %rd3802, %rd3800;
	mul.lo.s64 	%rd3804, %rd3803, 1099511628211;
	shr.u64 	%rd3805, %rd3797, 16;
	and.b64  	%rd3806, %rd3805, 255;
	xor.b64  	%rd3807, %rd3806, %rd3804;
	mul.lo.s64 	%rd3808, %rd3807, 1099511628211;
	shr.u64 	%rd3809, %rd3797, 24;
	and.b64  	%rd3810, %rd3809, 255;
	xor.b64  	%rd3811, %rd3810, %rd3808;
	mul.lo.s64 	%rd3812, %rd3811, 1099511628211;
	shr.u64 	%rd3813, %rd3797, 32;
	and.b64  	%rd3814, %rd3813, 255;
	xor.b64  	%rd3815, %rd3814, %rd3812;
	mul.lo.s64 	%rd3816, %rd3815, 1099511628211;
	shr.u64 	%rd3817, %rd3797, 40;
	and.b64  	%rd3818, %rd3817, 255;
	xor.b64  	%rd3819, %rd3818, %rd3816;
	mul.lo.s64 	%rd3820, %rd3819, 1099511628211;
	shr.u64 	%rd3821, %rd3797, 48;
	and.b64  	%rd3822, %rd3821, 255;
	xor.b64  	%rd3823, %rd3822, %rd3820;
	mul.lo.s64 	%rd3824, %rd3823, 1099511628211;
	shr.u64 	%rd3825, %rd3797, 56;
	xor.b64  	%rd3826, %rd3825, %rd3824;
	mul.lo.s64 	%rd3827, %rd3826, 1099511628211;
	ld.u64 	%rd3828, [%rd3796+8];
	and.b64  	%rd3829, %rd3828, 255;
	xor.b64  	%rd3830, %rd3829, %rd3827;
	mul.lo.s64 	%rd3831, %rd3830, 1099511628211;
	shr.u64 	%rd3832, %rd3828, 8;
	and.b64  	%rd3833, %rd3832, 255;
	xor.b64  	%rd3834, %rd3833, %rd3831;
	mul.lo.s64 	%rd3835, %rd3834, 1099511628211;
	shr.u64 	%rd3836, %rd3828, 16;
	and.b64  	%rd3837, %rd3836, 255;
	xor.b64  	%rd3838, %rd3837, %rd3835;
	mul.lo.s64 	%rd3839, %rd3838, 1099511628211;
	shr.u64 	%rd3840, %rd3828, 24;
	and.b64  	%rd3841, %rd3840, 255;
	xor.b64  	%rd3842, %rd3841, %rd3839;
	mul.lo.s64 	%rd3843, %rd3842, 1099511628211;
	shr.u64 	%rd3844, %rd3828, 32;
	and.b64  	%rd3845, %rd3844, 255;
	xor.b64  	%rd3846, %rd3845, %rd3843;
	mul.lo.s64 	%rd3847, %rd3846, 1099511628211;
	shr.u64 	%rd3848, %rd3828, 40;
	and.b64  	%rd3849, %rd3848, 255;
	xor.b64  	%rd3850, %rd3849, %rd3847;
	mul.lo.s64 	%rd3851, %rd3850, 1099511628211;
	shr.u64 	%rd3852, %rd3828, 48;
	and.b64  	%rd3853, %rd3852, 255;
	xor.b64  	%rd3854, %rd3853, %rd3851;
	mul.lo.s64 	%rd3855, %rd3854, 1099511628211;
	shr.u64 	%rd3856, %rd3828, 56;
	xor.b64  	%rd3857, %rd3856, %rd3855;
	mul.lo.s64 	%rd30101, %rd3857, 1099511628211;
	add.s64 	%rd30102, %rd30102, 2;
	setp.eq.s64 	%p165, %rd30102, %rd30099;
	@%p165 bra 	$L__BB17_1189;
	bra.uni 	$L__BB17_1188;
$L__BB17_1189:
	and.b64  	%rd3858, %rd3351, 1;
	setp.eq.b64 	%p166, %rd3858, 1;
	not.pred 	%p167, %p166;
	@%p167 bra 	$L__BB17_1191;
	shl.b64 	%rd3859, %rd30099, 3;
	add.s64 	%rd3860, %rd1900, %rd3859;
	ld.u64 	%rd3861, [%rd3860];
	and.b64  	%rd3862, %rd3861, 255;
	xor.b64  	%rd3863, %rd3862, %rd30101;
	mul.lo.s64 	%rd3864, %rd3863, 1099511628211;
	shr.u64 	%rd3865, %rd3861, 8;
	and.b64  	%rd3866, %rd3865, 255;
	xor.b64  	%rd3867, %rd3866, %rd3864;
	mul.lo.s64 	%rd3868, %rd3867, 1099511628211;
	shr.u64 	%rd3869, %rd3861, 16;
	and.b64  	%rd3870, %rd3869, 255;
	xor.b64  	%rd3871, %rd3870, %rd3868;
	mul.lo.s64 	%rd3872, %rd3871, 1099511628211;
	shr.u64 	%rd3873, %rd3861, 24;
	and.b64  	%rd3874, %rd3873, 255;
	xor.b64  	%rd3875, %rd3874, %rd3872;
	mul.lo.s64 	%rd3876, %rd3875, 1099511628211;
	shr.u64 	%rd3877, %rd3861, 32;
	and.b64  	%rd3878, %rd3877, 255;
	xor.b64  	%rd3879, %rd3878, %rd3876;
	mul.lo.s64 	%rd3880, %rd3879, 1099511628211;
	shr.u64 	%rd3881, %rd3861, 40;
	and.b64  	%rd3882, %rd3881, 255;
	xor.b64  	%rd3883, %rd3882, %rd3880;
	mul.lo.s64 	%rd3884, %rd3883, 1099511628211;
	shr.u64 	%rd3885, %rd3861, 48;
	and.b64  	%rd3886, %rd3885, 255;
	xor.b64  	%rd3887, %rd3886, %rd3884;
	mul.lo.s64 	%rd3888, %rd3887, 1099511628211;
	shr.u64 	%rd3889, %rd3861, 56;
	xor.b64  	%rd3890, %rd3889, %rd3888;
	mul.lo.s64 	%rd30101, %rd3890, 1099511628211;
$L__BB17_1191:
	setp.eq.s64 	%p168, %rd3351, 0;
	mov.b64 	%rd30106, -3750763034362895579;
	@%p168 bra 	$L__BB17_1197;
	setp.eq.s64 	%p169, %rd3351, 1;
	mov.b64 	%rd30106, -3750763034362895579;
	mov.b64 	%rd30107, 0;
	@%p169 bra 	$L__BB17_1195;
	and.b64  	%rd30107, %rd3351, -2;
	mov.b64 	%rd30106, -3750763034362895579;
	mov.b64 	%rd30104, 0;
$L__BB17_1194:
	shl.b64 	%rd3897, %rd30104, 3;
	add.s64 	%rd3898, %rd1899, %rd3897;
	ld.u64 	%rd3899, [%rd3898];
	and.b64  	%rd3900, %rd3899, 255;
	xor.b64  	%rd3901, %rd3900, %rd30106;
	mul.lo.s64 	%rd3902, %rd3901, 1099511628211;
	shr.u64 	%rd3903, %rd3899, 8;
	and.b64  	%rd3904, %rd3903, 255;
	xor.b64  	%rd3905, %rd3904, %rd3902;
	mul.lo.s64 	%rd3906, %rd3905, 1099511628211;
	shr.u64 	%rd3907, %rd3899, 16;
	and.b64  	%rd3908, %rd3907, 255;
	xor.b64  	%rd3909, %rd3908, %rd3906;
	mul.lo.s64 	%rd3910, %rd3909, 1099511628211;
	shr.u64 	%rd3911, %rd3899, 24;
	and.b64  	%rd3912, %rd3911, 255;
	xor.b64  	%rd3913, %rd3912, %rd3910;
	mul.lo.s64 	%rd3914, %rd3913, 1099511628211;
	shr.u64 	%rd3915, %rd3899, 32;
	and.b64  	%rd3916, %rd3915, 255;
	xor.b64  	%rd3917, %rd3916, %rd3914;
	mul.lo.s64 	%rd3918, %rd3917, 1099511628211;
	shr.u64 	%rd3919, %rd3899, 40;
	and.b64  	%rd3920, %rd3919, 255;
	xor.b64  	%rd3921, %rd3920, %rd3918;
	mul.lo.s64 	%rd3922, %rd3921, 1099511628211;
	shr.u64 	%rd3923, %rd3899, 48;
	and.b64  	%rd3924, %rd3923, 255;
	xor.b64  	%rd3925, %rd3924, %rd3922;
	mul.lo.s64 	%rd3926, %rd3925, 1099511628211;
	shr.u64 	%rd3927, %rd3899, 56;
	xor.b64  	%rd3928, %rd3927, %rd3926;
	mul.lo.s64 	%rd3929, %rd3928, 1099511628211;
	ld.u64 	%rd3930, [%rd3898+8];
	and.b64  	%rd3931, %rd3930, 255;
	xor.b64  	%rd3932, %rd3931, %rd3929;
	mul.lo.s64 	%rd3933, %rd3932, 1099511628211;
	shr.u64 	%rd3934, %rd3930, 8;
	and.b64  	%rd3935, %rd3934, 255;
	xor.b64  	%rd3936, %rd3935, %rd3933;
	mul.lo.s64 	%rd3937, %rd3936, 1099511628211;
	shr.u64 	%rd3938, %rd3930, 16;
	and.b64  	%rd3939, %rd3938, 255;
	xor.b64  	%rd3940, %rd3939, %rd3937;
	mul.lo.s64 	%rd3941, %rd3940, 1099511628211;
	shr.u64 	%rd3942, %rd3930, 24;
	and.b64  	%rd3943, %rd3942, 255;
	xor.b64  	%rd3944, %rd3943, %rd3941;
	mul.lo.s64 	%rd3945, %rd3944, 1099511628211;
	shr.u64 	%rd3946, %rd3930, 32;
	and.b64  	%rd3947, %rd3946, 255;
	xor.b64  	%rd3948, %rd3947, %rd3945;
	mul.lo.s64 	%rd3949, %rd3948, 1099511628211;
	shr.u64 	%rd3950, %rd3930, 40;
	and.b64  	%rd3951, %rd3950, 255;
	xor.b64  	%rd3952, %rd3951, %rd3949;
	mul.lo.s64 	%rd3953, %rd3952, 1099511628211;
	shr.u64 	%rd3954, %rd3930, 48;
	and.b64  	%rd3955, %rd3954, 255;
	xor.b64  	%rd3956, %rd3955, %rd3953;
	mul.lo.s64 	%rd3957, %rd3956, 1099511628211;
	shr.u64 	%rd3958, %rd3930, 56;
	xor.b64  	%rd3959, %rd3958, %rd3957;
	mul.lo.s64 	%rd30106, %rd3959, 1099511628211;
	add.s64 	%rd30104, %rd30104, 2;
	setp.ne.s64 	%p170, %rd30104, %rd30107;
	@%p170 bra 	$L__BB17_1194;
$L__BB17_1195:
	and.b64  	%rd3960, %rd3351, 1;
	setp.eq.b64 	%p171, %rd3960, 1;
	not.pred 	%p172, %p171;
	@%p172 bra 	$L__BB17_1197;
	shl.b64 	%rd3961, %rd30107, 3;
	add.s64 	%rd3962, %rd1899, %rd3961;
	ld.u64 	%rd3963, [%rd3962];
	and.b64  	%rd3964, %rd3963, 255;
	xor.b64  	%rd3965, %rd3964, %rd30106;
	mul.lo.s64 	%rd3966, %rd3965, 1099511628211;
	shr.u64 	%rd3967, %rd3963, 8;
	and.b64  	%rd3968, %rd3967, 255;
	xor.b64  	%rd3969, %rd3968, %rd3966;
	mul.lo.s64 	%rd3970, %rd3969, 1099511628211;
	shr.u64 	%rd3971, %rd3963, 16;
	and.b64  	%rd3972, %rd3971, 255;
	xor.b64  	%rd3973, %rd3972, %rd3970;
	mul.lo.s64 	%rd3974, %rd3973, 1099511628211;
	shr.u64 	%rd3975, %rd3963, 24;
	and.b64  	%rd3976, %rd3975, 255;
	xor.b64  	%rd3977, %rd3976, %rd3974;
	mul.lo.s64 	%rd3978, %rd3977, 1099511628211;
	shr.u64 	%rd3979, %rd3963, 32;
	and.b64  	%rd3980, %rd3979, 255;
	xor.b64  	%rd3981, %rd3980, %rd3978;
	mul.lo.s64 	%rd3982, %rd3981, 1099511628211;
	shr.u64 	%rd3983, %rd3963, 40;
	and.b64  	%rd3984, %rd3983, 255;
	xor.b64  	%rd3985, %rd3984, %rd3982;
	mul.lo.s64 	%rd3986, %rd3985, 1099511628211;
	shr.u64 	%rd3987, %rd3963, 48;
	and.b64  	%rd3988, %rd3987, 255;
	xor.b64  	%rd3989, %rd3988, %rd3986;
	mul.lo.s64 	%rd3990, %rd3989, 1099511628211;
	shr.u64 	%rd3991, %rd3963, 56;
	xor.b64  	%rd3992, %rd3991, %rd3990;
	mul.lo.s64 	%rd30106, %rd3992, 1099511628211;
$L__BB17_1197:
	setp.eq.s64 	%p173, %rd30101, %rd30106;
	@%p173 bra 	$L__BB17_1212;
	setp.eq.s64 	%p174, %rd3351, 0;
	mov.b64 	%rd30114, -3750763034362895579;
	@%p174 bra 	$L__BB17_1204;
	setp.eq.s64 	%p175, %rd3351, 1;
	mov.b64 	%rd30114, -3750763034362895579;
	mov.b64 	%rd30112, 0;
	@%p175 bra 	$L__BB17_1202;
	and.b64  	%rd30112, %rd3351, -2;
	mov.b64 	%rd30114, -3750763034362895579;
	mov.b64 	%rd30115, 0;
$L__BB17_1201:
	shl.b64 	%rd3999, %rd30115, 3;
	add.s64 	%rd4000, %rd1900, %rd3999;
	ld.u64 	%rd4001, [%rd4000];
	and.b64  	%rd4002, %rd4001, 255;
	xor.b64  	%rd4003, %rd4002, %rd30114;
	mul.lo.s64 	%rd4004, %rd4003, 1099511628211;
	shr.u64 	%rd4005, %rd4001, 8;
	and.b64  	%rd4006, %rd4005, 255;
	xor.b64  	%rd4007, %rd4006, %rd4004;
	mul.lo.s64 	%rd4008, %rd4007, 1099511628211;
	shr.u64 	%rd4009, %rd4001, 16;
	and.b64  	%rd4010, %rd4009, 255;
	xor.b64  	%rd4011, %rd4010, %rd4008;
	mul.lo.s64 	%rd4012, %rd4011, 1099511628211;
	shr.u64 	%rd4013, %rd4001, 24;
	and.b64  	%rd4014, %rd4013, 255;
	xor.b64  	%rd4015, %rd4014, %rd4012;
	mul.lo.s64 	%rd4016, %rd4015, 1099511628211;
	shr.u64 	%rd4017, %rd4001, 32;
	and.b64  	%rd4018, %rd4017, 255;
	xor.b64  	%rd4019, %rd4018, %rd4016;
	mul.lo.s64 	%rd4020, %rd4019, 1099511628211;
	shr.u64 	%rd4021, %rd4001, 40;
	and.b64  	%rd4022, %rd4021, 255;
	xor.b64  	%rd4023, %rd4022, %rd4020;
	mul.lo.s64 	%rd4024, %rd4023, 1099511628211;
	shr.u64 	%rd4025, %rd4001, 48;
	and.b64  	%rd4026, %rd4025, 255;
	xor.b64  	%rd4027, %rd4026, %rd4024;
	mul.lo.s64 	%rd4028, %rd4027, 1099511628211;
	shr.u64 	%rd4029, %rd4001, 56;
	xor.b64  	%rd4030, %rd4029, %rd4028;
	mul.lo.s64 	%rd4031, %rd4030, 1099511628211;
	ld.u64 	%rd4032, [%rd4000+8];
	and.b64  	%rd4033, %rd4032, 255;
	xor.b64  	%rd4034, %rd4033, %rd4031;
	mul.lo.s64 	%rd4035, %rd4034, 1099511628211;
	shr.u64 	%rd4036, %rd4032, 8;
	and.b64  	%rd4037, %rd4036, 255;
	xor.b64  	%rd4038, %rd4037, %rd4035;
	mul.lo.s64 	%rd4039, %rd4038, 1099511628211;
	shr.u64 	%rd4040, %rd4032, 16;
	and.b64  	%rd4041, %rd4040, 255;
	xor.b64  	%rd4042, %rd4041, %rd4039;
	mul.lo.s64 	%rd4043, %rd4042, 1099511628211;
	shr.u64 	%rd4044, %rd4032, 24;
	and.b64  	%rd4045, %rd4044, 255;
	xor.b64  	%rd4046, %rd4045, %rd4043;
	mul.lo.s64 	%rd4047, %rd4046, 1099511628211;
	shr.u64 	%rd4048, %rd4032, 32;
	and.b64  	%rd4049, %rd4048, 255;
	xor.b64  	%rd4050, %rd4049, %rd4047;
	mul.lo.s64 	%rd4051, %rd4050, 1099511628211;
	shr.u64 	%rd4052, %rd4032, 40;
	and.b64  	%rd4053, %rd4052, 255;
	xor.b64  	%rd4054, %rd4053, %rd4051;
	mul.lo.s64 	%rd4055, %rd4054, 1099511628211;
	shr.u64 	%rd4056, %rd4032, 48;
	and.b64  	%rd4057, %rd4056, 255;
	xor.b64  	%rd4058, %rd4057, %rd4055;
	mul.lo.s64 	%rd4059, %rd4058, 1099511628211;
	shr.u64 	%rd4060, %rd4032, 56;
	xor.b64  	%rd4061, %rd4060, %rd4059;
	mul.lo.s64 	%rd30114, %rd4061, 1099511628211;
	add.s64 	%rd30115, %rd30115, 2;
	setp.eq.s64 	%p176, %rd30115, %rd30112;
	@%p176 bra 	$L__BB17_1202;
	bra.uni 	$L__BB17_1201;
$L__BB17_1202:
	and.b64  	%rd4062, %rd3351, 1;
	setp.eq.b64 	%p177, %rd4062, 1;
	not.pred 	%p178, %p177;
	@%p178 bra 	$L__BB17_1204;
	shl.b64 	%rd4063, %rd30112, 3;
	add.s64 	%rd4064, %rd1900, %rd4063;
	ld.u64 	%rd4065, [%rd4064];
	and.b64  	%rd4066, %rd4065, 255;
	xor.b64  	%rd4067, %rd4066, %rd30114;
	mul.lo.s64 	%rd4068, %rd4067, 1099511628211;
	shr.u64 	%rd4069, %rd4065, 8;
	and.b64  	%rd4070, %rd4069, 255;
	xor.b64  	%rd4071, %rd4070, %rd4068;
	mul.lo.s64 	%rd4072, %rd4071, 1099511628211;
	shr.u64 	%rd4073, %rd4065, 16;
	and.b64  	%rd4074, %rd4073, 255;
	xor.b64  	%rd4075, %rd4074, %rd4072;
	mul.lo.s64 	%rd4076, %rd4075, 1099511628211;
	shr.u64 	%rd4077, %rd4065, 24;
	and.b64  	%rd4078, %rd4077, 255;
	xor.b64  	%rd4079, %rd4078, %rd4076;
	mul.lo.s64 	%rd4080, %rd4079, 1099511628211;
	shr.u64 	%rd4081, %rd4065, 32;
	and.b64  	%rd4082, %rd4081, 255;
	xor.b64  	%rd4083, %rd4082, %rd4080;
	mul.lo.s64 	%rd4084, %rd4083, 1099511628211;
	shr.u64 	%rd4085, %rd4065, 40;
	and.b64  	%rd4086, %rd4085, 255;
	xor.b64  	%rd4087, %rd4086, %rd4084;
	mul.lo.s64 	%rd4088, %rd4087, 1099511628211;
	shr.u64 	%rd4089, %rd4065, 48;
	and.b64  	%rd4090, %rd4089, 255;
	xor.b64  	%rd4091, %rd4090, %rd4088;
	mul.lo.s64 	%rd4092, %rd4091, 1099511628211;
	shr.u64 	%rd4093, %rd4065, 56;
	xor.b64  	%rd4094, %rd4093, %rd4092;
	mul.lo.s64 	%rd30114, %rd4094, 1099511628211;
$L__BB17_1204:
	setp.eq.s64 	%p179, %rd3351, 0;
	mov.b64 	%rd30119, -3750763034362895579;
	@%p179 bra 	$L__BB17_1210;
	setp.eq.s64 	%p180, %rd3351, 1;
	mov.b64 	%rd30119, -3750763034362895579;
	mov.b64 	%rd30120, 0;
	@%p180 bra 	$L__BB17_1208;
	and.b64  	%rd30120, %rd3351, -2;
	mov.b64 	%rd30119, -3750763034362895579;
	mov.b64 	%rd30117, 0;
$L__BB17_1207:
	shl.b64 	%rd4101, %rd30117, 3;
	add.s64 	%rd4102, %rd1899, %rd4101;
	ld.u64 	%rd4103, [%rd4102];
	and.b64  	%rd4104, %rd4103, 255;
	xor.b64  	%rd4105, %rd4104, %rd30119;
	mul.lo.s64 	%rd4106, %rd4105, 1099511628211;
	shr.u64 	%rd4107, %rd4103, 8;
	and.b64  	%rd4108, %rd4107, 255;
	xor.b64  	%rd4109, %rd4108, %rd4106;
	mul.lo.s64 	%rd4110, %rd4109, 1099511628211;
	shr.u64 	%rd4111, %rd4103, 16;
	and.b64  	%rd4112, %rd4111, 255;
	xor.b64  	%rd4113, %rd4112, %rd4110;
	mul.lo.s64 	%rd4114, %rd4113, 1099511628211;
	shr.u64 	%rd4115, %rd4103, 24;
	and.b64  	%rd4116, %rd4115, 255;
	xor.b64  	%rd4117, %rd4116, %rd4114;
	mul.lo.s64 	%rd4118, %rd4117, 1099511628211;
	shr.u64 	%rd4119, %rd4103, 32;
	and.b64  	%rd4120, %rd4119, 255;
	xor.b64  	%rd4121, %rd4120, %rd4118;
	mul.lo.s64 	%rd4122, %rd4121, 1099511628211;
	shr.u64 	%rd4123, %rd4103, 40;
	and.b64  	%rd4124, %rd4123, 255;
	xor.b64  	%rd4125, %rd4124, %rd4122;
	mul.lo.s64 	%rd4126, %rd4125, 1099511628211;
	shr.u64 	%rd4127, %rd4103, 48;
	and.b64  	%rd4128, %rd4127, 255;
	xor.b64  	%rd4129, %rd4128, %rd4126;
	mul.lo.s64 	%rd4130, %rd4129, 1099511628211;
	shr.u64 	%rd4131, %rd4103, 56;
	xor.b64  	%rd4132, %rd4131, %rd4130;
	mul.lo.s64 	%rd4133, %rd4132, 1099511628211;
	ld.u64 	%rd4134, [%rd4102+8];
	and.b64  	%rd4135, %rd4134, 255;
	xor.b64  	%rd4136, %rd4135, %rd4133;
	mul.lo.s64 	%rd4137, %rd4136, 1099511628211;
	shr.u64 	%rd4138, %rd4134, 8;
	and.b64  	%rd4139, %rd4138, 255;
	xor.b64  	%rd4140, %rd4139, %rd4137;
	mul.lo.s64 	%rd4141, %rd4140, 1099511628211;
	shr.u64 	%rd4142, %rd4134, 16;
	and.b64  	%rd4143, %rd4142, 255;
	xor.b64  	%rd4144, %rd4143, %rd4141;
	mul.lo.s64 	%rd4145, %rd4144, 1099511628211;
	shr.u64 	%rd4146, %rd4134, 24;
	and.b64  	%rd4147, %rd4146, 255;
	xor.b64  	%rd4148, %rd4147, %rd4145;
	mul.lo.s64 	%rd4149, %rd4148, 1099511628211;
	shr.u64 	%rd4150, %rd4134, 32;
	and.b64  	%rd4151, %rd4150, 255;
	xor.b64  	%rd4152, %rd4151, %rd4149;
	mul.lo.s64 	%rd4153, %rd4152, 1099511628211;
	shr.u64 	%rd4154, %rd4134, 40;
	and.b64  	%rd4155, %rd4154, 255;
	xor.b64  	%rd4156, %rd4155, %rd4153;
	mul.lo.s64 	%rd4157, %rd4156, 1099511628211;
	shr.u64 	%rd4158, %rd4134, 48;
	and.b64  	%rd4159, %rd4158, 255;
	xor.b64  	%rd4160, %rd4159, %rd4157;
	mul.lo.s64 	%rd4161, %rd4160, 1099511628211;
	shr.u64 	%rd4162, %rd4134, 56;
	xor.b64  	%rd4163, %rd4162, %rd4161;
	mul.lo.s64 	%rd30119, %rd4163, 1099511628211;
	add.s64 	%rd30117, %rd30117, 2;
	setp.ne.s64 	%p181, %rd30117, %rd30120;
	@%p181 bra 	$L__BB17_1207;
$L__BB17_1208:
	and.b64  	%rd4164, %rd3351, 1;
	setp.eq.b64 	%p182, %rd4164, 1;
	not.pred 	%p183, %p182;
	@%p183 bra 	$L__BB17_1210;
	shl.b64 	%rd4165, %rd30120, 3;
	add.s64 	%rd4166, %rd1899, %rd4165;
	ld.u64 	%rd4167, [%rd4166];
	and.b64  	%rd4168, %rd4167, 255;
	xor.b64  	%rd4169, %rd4168, %rd30119;
	mul.lo.s64 	%rd4170, %rd4169, 1099511628211;
	shr.u64 	%rd4171, %rd4167, 8;
	and.b64  	%rd4172, %rd4171, 255;
	xor.b64  	%rd4173, %rd4172, %rd4170;
	mul.lo.s64 	%rd4174, %rd4173, 1099511628211;
	shr.u64 	%rd4175, %rd4167, 16;
	and.b64  	%rd4176, %rd4175, 255;
	xor.b64  	%rd4177, %rd4176, %rd4174;
	mul.lo.s64 	%rd4178, %rd4177, 1099511628211;
	shr.u64 	%rd4179, %rd4167, 24;
	and.b64  	%rd4180, %rd4179, 255;
	xor.b64  	%rd4181, %rd4180, %rd4178;
	mul.lo.s64 	%rd4182, %rd4181, 1099511628211;
	shr.u64 	%rd4183, %rd4167, 32;
	and.b64  	%rd4184, %rd4183, 255;
	xor.b64  	%rd4185, %rd4184, %rd4182;
	mul.lo.s64 	%rd4186, %rd4185, 1099511628211;
	shr.u64 	%rd4187, %rd4167, 40;
	and.b64  	%rd4188, %rd4187, 255;
	xor.b64  	%rd4189, %rd4188, %rd4186;
	mul.lo.s64 	%rd4190, %rd4189, 1099511628211;
	shr.u64 	%rd4191, %rd4167, 48;
	and.b64  	%rd4192, %rd4191, 255;
	xor.b64  	%rd4193, %rd4192, %rd4190;
	mul.lo.s64 	%rd4194, %rd4193, 1099511628211;
	shr.u64 	%rd4195, %rd4167, 56;
	xor.b64  	%rd4196, %rd4195, %rd4194;
	mul.lo.s64 	%rd30119, %rd4196, 1099511628211;
$L__BB17_1210:
	setp.ge.u64 	%p184, %rd30114, %rd30119;
	@%p184 bra 	$L__BB17_1216;
$L__BB17_1211:
	add.s32 	%r1410, %r1407, 1;
	mov.u32 	%r1407, %r1406;
	bra.uni 	$L__BB17_1216;
$L__BB17_1212:
	setp.eq.s32 	%p185, %r359, 0;
	@%p185 bra 	$L__BB17_1216;
	cvt.s64.s32 	%rd1922, %r359;
	mov.b64 	%rd30110, 0;
$L__BB17_1214:
	shl.b64 	%rd4198, %rd30110, 3;
	add.s64 	%rd4199, %rd1900, %rd4198;
	ld.u64 	%rd1924, [%rd4199];
	add.s64 	%rd4200, %rd1899, %rd4198;
	ld.u64 	%rd1925, [%rd4200];
	setp.lt.u64 	%p186, %rd1924, %rd1925;
	@%p186 bra 	$L__BB17_1211;
	setp.le.u64 	%p187, %rd1924, %rd1925;
	add.s64 	%rd30110, %rd30110, 1;
	setp.lt.u64 	%p188, %rd30110, %rd1922;
	and.pred  	%p189, %p187, %p188;
	@%p189 bra 	$L__BB17_1214;
$L__BB17_1216:
	setp.ge.s32 	%p190, %r1410, %r1407;
	mov.u32 	%r1409, %r1407;
	@%p190 bra 	$L__BB17_1248;
	mad.lo.s32 	%r398, %r1407, 127, %r1410;
	shr.s32 	%r1409, %r398, 7;
	shl.b32 	%r399, %r1409, 3;
	add.s32 	%r401, %r370, %r399;
	ld.shared.u64 	%rd1946, [%r401+2048];
	setp.eq.s64 	%p191, %rd3351, 0;
	mov.b64 	%rd30126, -3750763034362895579;
	@%p191 bra 	$L__BB17_1223;
	setp.eq.s64 	%p192, %rd3351, 1;
	mov.b64 	%rd30126, -3750763034362895579;
	mov.b64 	%rd30124, 0;
	@%p192 bra 	$L__BB17_1221;
	and.b64  	%rd30124, %rd3351, -2;
	mov.b64 	%rd30126, -3750763034362895579;
	mov.b64 	%rd30127, 0;
$L__BB17_1220:
	shl.b64 	%rd4208, %rd30127, 3;
	add.s64 	%rd4209, %rd1946, %rd4208;
	ld.u64 	%rd4210, [%rd4209];
	and.b64  	%rd4211, %rd4210, 255;
	xor.b64  	%rd4212, %rd4211, %rd30126;
	mul.lo.s64 	%rd4213, %rd4212, 1099511628211;
	shr.u64 	%rd4214, %rd4210, 8;
	and.b64  	%rd4215, %rd4214, 255;
	xor.b64  	%rd4216, %rd4215, %rd4213;
	mul.lo.s64 	%rd4217, %rd4216, 1099511628211;
	shr.u64 	%rd4218, %rd4210, 16;
	and.b64  	%rd4219, %rd4218, 255;
	xor.b64  	%rd4220, %rd4219, %rd4217;
	mul.lo.s64 	%rd4221, %rd4220, 1099511628211;
	shr.u64 	%rd4222, %rd4210, 24;
	and.b64  	%rd4223, %rd4222, 255;
	xor.b64  	%rd4224, %rd4223, %rd4221;
	mul.lo.s64 	%rd4225, %rd4224, 1099511628211;
	shr.u64 	%rd4226, %rd4210, 32;
	and.b64  	%rd4227, %rd4226, 255;
	xor.b64  	%rd4228, %rd4227, %rd4225;
	mul.lo.s64 	%rd4229, %rd4228, 1099511628211;
	shr.u64 	%rd4230, %rd4210, 40;
	and.b64  	%rd4231, %rd4230, 255;
	xor.b64  	%rd4232, %rd4231, %rd4229;
	mul.lo.s64 	%rd4233, %rd4232, 1099511628211;
	shr.u64 	%rd4234, %rd4210, 48;
	and.b64  	%rd4235, %rd4234, 255;
	xor.b64  	%rd4236, %rd4235, %rd4233;
	mul.lo.s64 	%rd4237, %rd4236, 1099511628211;
	shr.u64 	%rd4238, %rd4210, 56;
	xor.b64  	%rd4239, %rd4238, %rd4237;
	mul.lo.s64 	%rd4240, %rd4239, 1099511628211;
	ld.u64 	%rd4241, [%rd4209+8];
	and.b64  	%rd4242, %rd4241, 255;
	xor.b64  	%rd4243, %rd4242, %rd4240;
	mul.lo.s64 	%rd4244, %rd4243, 1099511628211;
	shr.u64 	%rd4245, %rd4241, 8;
	and.b64  	%rd4246, %rd4245, 255;
	xor.b64  	%rd4247, %rd4246, %rd4244;
	mul.lo.s64 	%rd4248, %rd4247, 1099511628211;
	shr.u64 	%rd4249, %rd4241, 16;
	and.b64  	%rd4250, %rd4249, 255;
	xor.b64  	%rd4251, %rd4250, %rd4248;
	mul.lo.s64 	%rd4252, %rd4251, 1099511628211;
	shr.u64 	%rd4253, %rd4241, 24;
	and.b64  	%rd4254, %rd4253, 255;
	xor.b64  	%rd4255, %rd4254, %rd4252;
	mul.lo.s64 	%rd4256, %rd4255, 1099511628211;
	shr.u64 	%rd4257, %rd4241, 32;
	and.b64  	%rd4258, %rd4257, 255;
	xor.b64  	%rd4259, %rd4258, %rd4256;
	mul.lo.s64 	%rd4260, %rd4259, 1099511628211;
	shr.u64 	%rd4261, %rd4241, 40;
	and.b64  	%rd4262, %rd4261, 255;
	xor.b64  	%rd4263, %rd4262, %rd4260;
	mul.lo.s64 	%rd4264, %rd4263, 1099511628211;
	shr.u64 	%rd4265, %rd4241, 48;
	and.b64  	%rd4266, %rd4265, 255;
	xor.b64  	%rd4267, %rd4266, %rd4264;
	mul.lo.s64 	%rd4268, %rd4267, 1099511628211;
	shr.u64 	%rd4269, %rd4241, 56;
	xor.b64  	%rd4270, %rd4269, %rd4268;
	mul.lo.s64 	%rd30126, %rd4270, 1099511628211;
	add.s64 	%rd30127, %rd30127, 2;
	setp.eq.s64 	%p193, %rd30127, %rd30124;
	@%p193 bra 	$L__BB17_1221;
	bra.uni 	$L__BB17_1220;
$L__BB17_1221:
	and.b64  	%rd4271, %rd3351, 1;
	setp.eq.b64 	%p194, %rd4271, 1;
	not.pred 	%p195, %p194;
	@%p195 bra 	$L__BB17_1223;
	shl.b64 	%rd4272, %rd30124, 3;
	add.s64 	%rd4273, %rd1946, %rd4272;
	ld.u64 	%rd4274, [%rd4273];
	and.b64  	%rd4275, %rd4274, 255;
	xor.b64  	%rd4276, %rd4275, %rd30126;
	mul.lo.s64 	%rd4277, %rd4276, 1099511628211;
	shr.u64 	%rd4278, %rd4274, 8;
	and.b64  	%rd4279, %rd4278, 255;
	xor.b64  	%rd4280, %rd4279, %rd4277;
	mul.lo.s64 	%rd4281, %rd4280, 1099511628211;
	shr.u64 	%rd4282, %rd4274, 16;
	and.b64  	%rd4283, %rd4282, 255;
	xor.b64  	%rd4284, %rd4283, %rd4281;
	mul.lo.s64 	%rd4285, %rd4284, 1099511628211;
	shr.u64 	%rd4286, %rd4274, 24;
	and.b64  	%rd4287, %rd4286, 255;
	xor.b64  	%rd4288, %rd4287, %rd4285;
	mul.lo.s64 	%rd4289, %rd4288, 1099511628211;
	shr.u64 	%rd4290, %rd4274, 32;
	and.b64  	%rd4291, %rd4290, 255;
	xor.b64  	%rd4292, %rd4291, %rd4289;
	mul.lo.s64 	%rd4293, %rd4292, 1099511628211;
	shr.u64 	%rd4294, %rd4274, 40;
	and.b64  	%rd4295, %rd4294, 255;
	xor.b64  	%rd4296, %rd4295, %rd4293;
	mul.lo.s64 	%rd4297, %rd4296, 1099511628211;
	shr.u64 	%rd4298, %rd4274, 48;
	and.b64  	%rd4299, %rd4298, 255;
	xor.b64  	%rd4300, %rd4299, %rd4297;
	mul.lo.s64 	%rd4301, %rd4300, 1099511628211;
	shr.u64 	%rd4302, %rd4274, 56;
	xor.b64  	%rd4303, %rd4302, %rd4301;
	mul.lo.s64 	%rd30126, %rd4303, 1099511628211;
$L__BB17_1223:
	setp.eq.s64 	%p196, %rd3351, 0;
	mov.b64 	%rd30131, -3750763034362895579;
	@%p196 bra 	$L__BB17_1229;
	setp.eq.s64 	%p197, %rd3351, 1;
	mov.b64 	%rd30131, -3750763034362895579;
	mov.b64 	%rd30132, 0;
	@%p197 bra 	$L__BB17_1227;
	mov.b64 	%rd30131, -3750763034362895579;
	mov.b64 	%rd30129, 0;
	and.b64  	%rd30132, %rd3351, -2;
$L__BB17_1226:
	shl.b64 	%rd4310, %rd30129, 3;
	add.s64 	%rd4311, %rd1899, %rd4310;
	ld.u64 	%rd4312, [%rd4311];
	and.b64  	%rd4313, %rd4312, 255;
	xor.b64  	%rd4314, %rd4313, %rd30131;
	mul.lo.s64 	%rd4315, %rd4314, 1099511628211;
	shr.u64 	%rd4316, %rd4312, 8;
	and.b64  	%rd4317, %rd4316, 255;
	xor.b64  	%rd4318, %rd4317, %rd4315;
	mul.lo.s64 	%rd4319, %rd4318, 1099511628211;
	shr.u64 	%rd4320, %rd4312, 16;
	and.b64  	%rd4321, %rd4320, 255;
	xor.b64  	%rd4322, %rd4321, %rd4319;
	mul.lo.s64 	%rd4323, %rd4322, 1099511628211;
	shr.u64 	%rd4324, %rd4312, 24;
	and.b64  	%rd4325, %rd4324, 255;
	xor.b64  	%rd4326, %rd4325, %rd4323;
	mul.lo.s64 	%rd4327, %rd4326, 1099511628211;
	shr.u64 	%rd4328, %rd4312, 32;
	and.b64  	%rd4329, %rd4328, 255;
	xor.b64  	%rd4330, %rd4329, %rd4327;
	mul.lo.s64 	%rd4331, %rd4330, 1099511628211;
	shr.u64 	%rd4332, %rd4312, 40;
	and.b64  	%rd4333, %rd4332, 255;
	xor.b64  	%rd4334, %rd4333, %rd4331;
	mul.lo.s64 	%rd4335, %rd4334, 1099511628211;
	shr.u64 	%rd4336, %rd4312, 48;
	and.b64  	%rd4337, %rd4336, 255;
	xor.b64  	%rd4338, %rd4337, %rd4335;
	mul.lo.s64 	%rd4339, %rd4338, 1099511628211;
	shr.u64 	%rd4340, %rd4312, 56;
	xor.b64  	%rd4341, %rd4340, %rd4339;
	mul.lo.s64 	%rd4342, %rd4341, 1099511628211;
	ld.u64 	%rd4343, [%rd4311+8];
	and.b64  	%rd4344, %rd4343, 255;
	xor.b64  	%rd4345, %rd4344, %rd4342;
	mul.lo.s64 	%rd4346, %rd4345, 1099511628211;
	shr.u64 	%rd4347, %rd4343, 8;
	and.b64  	%rd4348, %rd4347, 255;
	xor.b64  	%rd4349, %rd4348, %rd4346;
	mul.lo.s64 	%rd4350, %rd4349, 1099511628211;
	shr.u64 	%rd4351, %rd4343, 16;
	and.b64  	%rd4352, %rd4351, 255;
	xor.b64  	%rd4353, %rd4352, %rd4350;
	mul.lo.s64 	%rd4354, %rd4353, 1099511628211;
	shr.u64 	%rd4355, %rd4343, 24;
	and.b64  	%rd4356, %rd4355, 255;
	xor.b64  	%rd4357, %rd4356, %rd4354;
	mul.lo.s64 	%rd4358, %rd4357, 1099511628211;
	shr.u64 	%rd4359, %rd4343, 32;
	and.b64  	%rd4360, %rd4359, 255;
	xor.b64  	%rd4361, %rd4360, %rd4358;
	mul.lo.s64 	%rd4362, %rd4361, 1099511628211;
	shr.u64 	%rd4363, %rd4343, 40;
	and.b64  	%rd4364, %rd4363, 255;
	xor.b64  	%rd4365, %rd4364, %rd4362;
	mul.lo.s64 	%rd4366, %rd4365, 1099511628211;
	shr.u64 	%rd4367, %rd4343, 48;
	and.b64  	%rd4368, %rd4367, 255;
	xor.b64  	%rd4369, %rd4368, %rd4366;
	mul.lo.s64 	%rd4370, %rd4369, 1099511628211;
	shr.u64 	%rd4371, %rd4343, 56;
	xor.b64  	%rd4372, %rd4371, %rd4370;
	mul.lo.s64 	%rd30131, %rd4372, 1099511628211;
	add.s64 	%rd30129, %rd30129, 2;
	setp.ne.s64 	%p198, %rd30129, %rd30132;
	@%p198 bra 	$L__BB17_1226;
$L__BB17_1227:
	and.b64  	%rd4373, %rd3351, 1;
	setp.eq.b64 	%p199, %rd4373, 1;
	not.pred 	%p200, %p199;
	@%p200 bra 	$L__BB17_1229;
	shl.b64 	%rd4374, %rd30132, 3;
	add.s64 	%rd4375, %rd1899, %rd4374;
	ld.u64 	%rd4376, [%rd4375];
	and.b64  	%rd4377, %rd4376, 255;
	xor.b64  	%rd4378, %rd4377, %rd30131;
	mul.lo.s64 	%rd4379, %rd4378, 1099511628211;
	shr.u64 	%rd4380, %rd4376, 8;
	and.b64  	%rd4381, %rd4380, 255;
	xor.b64  	%rd4382, %rd4381, %rd4379;
	mul.lo.s64 	%rd4383, %rd4382, 1099511628211;
	shr.u64 	%rd4384, %rd4376, 16;
	and.b64  	%rd4385, %rd4384, 255;
	xor.b64  	%rd4386, %rd4385, %rd4383;
	mul.lo.s64 	%rd4387, %rd4386, 1099511628211;
	shr.u64 	%rd4388, %rd4376, 24;
	and.b64  	%rd4389, %rd4388, 255;
	xor.b64  	%rd4390, %rd4389, %rd4387;
	mul.lo.s64 	%rd4391, %rd4390, 1099511628211;
	shr.u64 	%rd4392, %rd4376, 32;
	and.b64  	%rd4393, %rd4392, 255;
	xor.b64  	%rd4394, %rd4393, %rd4391;
	mul.lo.s64 	%rd4395, %rd4394, 1099511628211;
	shr.u64 	%rd4396, %rd4376, 40;
	and.b64  	%rd4397, %rd4396, 255;
	xor.b64  	%rd4398, %rd4397, %rd4395;
	mul.lo.s64 	%rd4399, %rd4398, 1099511628211;
	shr.u64 	%rd4400, %rd4376, 48;
	and.b64  	%rd4401, %rd4400, 255;
	xor.b64  	%rd4402, %rd4401, %rd4399;
	mul.lo.s64 	%rd4403, %rd4402, 1099511628211;
	shr.u64 	%rd4404, %rd4376, 56;
	xor.b64  	%rd4405, %rd4404, %rd4403;
	mul.lo.s64 	%rd30131, %rd4405, 1099511628211;
$L__BB17_1229:
	setp.eq.s64 	%p201, %rd30126, %rd30131;
	@%p201 bra 	$L__BB17_1244;
	setp.eq.s64 	%p202, %rd3351, 0;
	mov.b64 	%rd30139, -3750763034362895579;
	@%p202 bra 	$L__BB17_1236;
	setp.eq.s64 	%p203, %rd3351, 1;
	mov.b64 	%rd30139, -3750763034362895579;
	mov.b64 	%rd30137, 0;
	@%p203 bra 	$L__BB17_1234;
	and.b64  	%rd30137, %rd3351, -2;
	mov.b64 	%rd30139, -3750763034362895579;
	mov.b64 	%rd30140, 0;
$L__BB17_1233:
	shl.b64 	%rd4412, %rd30140, 3;
	add.s64 	%rd4413, %rd1946, %rd4412;
	ld.u64 	%rd4414, [%rd4413];
	and.b64  	%rd4415, %rd4414, 255;
	xor.b64  	%rd4416, %rd4415, %rd30139;
	mul.lo.s64 	%rd4417, %rd4416, 1099511628211;
	shr.u64 	%rd4418, %rd4414, 8;
	and.b64  	%rd4419, %rd4418, 255;
	xor.b64  	%rd4420, %rd4419, %rd4417;
	mul.lo.s64 	%rd4421, %rd4420, 1099511628211;
	shr.u64 	%rd4422, %rd4414, 16;
	and.b64  	%rd4423, %rd4422, 255;
	xor.b64  	%rd4424, %rd4423, %rd4421;
	mul.lo.s64 	%rd4425, %rd4424, 1099511628211;
	shr.u64 	%rd4426, %rd4414, 24;
	and.b64  	%rd4427, %rd4426, 255;
	xor.b64  	%rd4428, %rd4427, %rd4425;
	mul.lo.s64 	%rd4429, %rd4428, 1099511628211;
	shr.u64 	%rd4430, %rd4414, 32;
	and.b64  	%rd4431, %rd4430, 255;
	xor.b64  	%rd4432, %rd4431, %rd4429;
	mul.lo.s64 	%rd4433, %rd4432, 1099511628211;
	shr.u64 	%rd4434, %rd4414, 40;
	and.b64  	%rd4435, %rd4434, 255;
	xor.b64  	%rd4436, %rd4435, %rd4433;
	mul.lo.s64 	%rd4437, %rd4436, 1099511628211;
	shr.u64 	%rd4438, %rd4414, 48;
	and.b64  	%rd4439, %rd4438, 255;
	xor.b64  	%rd4440, %rd4439, %rd4437;
	mul.lo.s64 	%rd4441, %rd4440, 1099511628211;
	shr.u64 	%rd4442, %rd4414, 56;
	xor.b64  	%rd4443, %rd4442, %rd4441;
	mul.lo.s64 	%rd4444, %rd4443, 1099511628211;
	ld.u64 	%rd4445, [%rd4413+8];
	and.b64  	%rd4446, %rd4445, 255;
	xor.b64  	%rd4447, %rd4446, %rd4444;
	mul.lo.s64 	%rd4448, %rd4447, 1099511628211;
	shr.u64 	%rd4449, %rd4445, 8;
	and.b64  	%rd4450, %rd4449, 255;
	xor.b64  	%rd4451, %rd4450, %rd4448;
	mul.lo.s64 	%rd4452, %rd4451, 1099511628211;
	shr.u64 	%rd4453, %rd4445, 16;
	and.b64  	%rd4454, %rd4453, 255;
	xor.b64  	%rd4455, %rd4454, %rd4452;
	mul.lo.s64 	%rd4456, %rd4455, 1099511628211;
	shr.u64 	%rd4457, %rd4445, 24;
	and.b64  	%rd4458, %rd4457, 255;
	xor.b64  	%rd4459, %rd4458, %rd4456;
	mul.lo.s64 	%rd4460, %rd4459, 1099511628211;
	shr.u64 	%rd4461, %rd4445, 32;
	and.b64  	%rd4462, %rd4461, 255;
	xor.b64  	%rd4463, %rd4462, %rd4460;
	mul.lo.s64 	%rd4464, %rd4463, 1099511628211;
	shr.u64 	%rd4465, %rd4445, 40;
	and.b64  	%rd4466, %rd4465, 255;
	xor.b64  	%rd4467, %rd4466, %rd4464;
	mul.lo.s64 	%rd4468, %rd4467, 1099511628211;
	shr.u64 	%rd4469, %rd4445, 48;
	and.b64  	%rd4470, %rd4469, 255;
	xor.b64  	%rd4471, %rd4470, %rd4468;
	mul.lo.s64 	%rd4472, %rd4471, 1099511628211;
	shr.u64 	%rd4473, %rd4445, 56;
	xor.b64  	%rd4474, %rd4473, %rd4472;
	mul.lo.s64 	%rd30139, %rd4474, 1099511628211;
	add.s64 	%rd30140, %rd30140, 2;
	setp.eq.s64 	%p204, %rd30140, %rd30137;
	@%p204 bra 	$L__BB17_1234;
	bra.uni 	$L__BB17_1233;
$L__BB17_1234:
	and.b64  	%rd4475, %rd3351, 1;
	setp.eq.b64 	%p205, %rd4475, 1;
	not.pred 	%p206, %p205;
	@%p206 bra 	$L__BB17_1236;
	shl.b64 	%rd4476, %rd30137, 3;
	add.s64 	%rd4477, %rd1946, %rd4476;
	ld.u64 	%rd4478, [%rd4477];
	and.b64  	%rd4479, %rd4478, 255;
	xor.b64  	%rd4480, %rd4479, %rd30139;
	mul.lo.s64 	%rd4481, %rd4480, 1099511628211;
	shr.u64 	%rd4482, %rd4478, 8;
	and.b64  	%rd4483, %rd4482, 255;
	xor.b64  	%rd4484, %rd4483, %rd4481;
	mul.lo.s64 	%rd4485, %rd4484, 1099511628211;
	shr.u64 	%rd4486, %rd4478, 16;
	and.b64  	%rd4487, %rd4486, 255;
	xor.b64  	%rd4488, %rd4487, %rd4485;
	mul.lo.s64 	%rd4489, %rd4488, 1099511628211;
	shr.u64 	%rd4490, %rd4478, 24;
	and.b64  	%rd4491, %rd4490, 255;
	xor.b64  	%rd4492, %rd4491, %rd4489;
	mul.lo.s64 	%rd4493, %rd4492, 1099511628211;
	shr.u64 	%rd4494, %rd4478, 32;
	and.b64  	%rd4495, %rd4494, 255;
	xor.b64  	%rd4496, %rd4495, %rd4493;
	mul.lo.s64 	%rd4497, %rd4496, 1099511628211;
	shr.u64 	%rd4498, %rd4478, 40;
	and.b64  	%rd4499, %rd4498, 255;
	xor.b64  	%rd4500, %rd4499, %rd4497;
	mul.lo.s64 	%rd4501, %rd4500, 1099511628211;
	shr.u64 	%rd4502, %rd4478, 48;
	and.b64  	%rd4503, %rd4502, 255;
	xor.b64  	%rd4504, %rd4503, %rd4501;
	mul.lo.s64 	%rd4505, %rd4504, 1099511628211;
	shr.u64 	%rd4506, %rd4478, 56;
	xor.b64  	%rd4507, %rd4506, %rd4505;
	mul.lo.s64 	%rd30139, %rd4507, 1099511628211;
$L__BB17_1236:
	setp.eq.s64 	%p207, %rd3351, 0;
	mov.b64 	%rd30144, -3750763034362895579;
	@%p207 bra 	$L__BB17_1242;
	setp.eq.s64 	%p208, %rd3351, 1;
	mov.b64 	%rd30144, -3750763034362895579;
	mov.b64 	%rd30145, 0;
	@%p208 bra 	$L__BB17_1240;
	and.b64  	%rd30145, %rd3351, -2;
	mov.b64 	%rd30144, -3750763034362895579;
	mov.b64 	%rd30142, 0;
$L__BB17_1239:
	shl.b64 	%rd4514, %rd30142, 3;
	add.s64 	%rd4515, %rd1899, %rd4514;
	ld.u64 	%rd4516, [%rd4515];
	and.b64  	%rd4517, %rd4516, 255;
	xor.b64  	%rd4518, %rd4517, %rd30144;
	mul.lo.s64 	%rd4519, %rd4518, 1099511628211;
	shr.u64 	%rd4520, %rd4516, 8;
	and.b64  	%rd4521, %rd4520, 255;
	xor.b64  	%rd4522, %rd4521, %rd4519;
	mul.lo.s64 	%rd4523, %rd4522, 1099511628211;
	shr.u64 	%rd4524, %rd4516, 16;
	and.b64  	%rd4525, %rd4524, 255;
	xor.b64  	%rd4526, %rd4525, %rd4523;
	mul.lo.s64 	%rd4527, %rd4526, 1099511628211;
	shr.u64 	%rd4528, %rd4516, 24;
	and.b64  	%rd4529, %rd4528, 255;
	xor.b64  	%rd4530, %rd4529, %rd4527;
	mul.lo.s64 	%rd4531, %rd4530, 1099511628211;
	shr.u64 	%rd4532, %rd4516, 32;
	and.b64  	%rd4533, %rd4532, 255;
	xor.b64  	%rd4534, %rd4533, %rd4531;
	mul.lo.s64 	%rd4535, %rd4534, 1099511628211;
	shr.u64 	%rd4536, %rd4516, 40;
	and.b64  	%rd4537, %rd4536, 255;
	xor.b64  	%rd4538, %rd4537, %rd4535;
	mul.lo.s64 	%rd4539, %rd4538, 1099511628211;
	shr.u64 	%rd4540, %rd4516, 48;
	and.b64  	%rd4541, %rd4540, 255;
	xor.b64  	%rd4542, %rd4541, %rd4539;
	mul.lo.s64 	%rd4543, %rd4542, 1099511628211;
	shr.u64 	%rd4544, %rd4516, 56;
	xor.b64  	%rd4545, %rd4544, %rd4543;
	mul.lo.s64 	%rd4546, %rd4545, 1099511628211;
	ld.u64 	%rd4547, [%rd4515+8];
	and.b64  	%rd4548, %rd4547, 255;
	xor.b64  	%rd4549, %rd4548, %rd4546;
	mul.lo.s64 	%rd4550, %rd4549, 1099511628211;
	shr.u64 	%rd4551, %rd4547, 8;
	and.b64  	%rd4552, %rd4551, 255;
	xor.b64  	%rd4553, %rd4552, %rd4550;
	mul.lo.s64 	%rd4554, %rd4553, 1099511628211;
	shr.u64 	%rd4555, %rd4547, 16;
	and.b64  	%rd4556, %rd4555, 255;
	xor.b64  	%rd4557, %rd4556, %rd4554;
	mul.lo.s64 	%rd4558, %rd4557, 1099511628211;
	shr.u64 	%rd4559, %rd4547, 24;
	and.b64  	%rd4560, %rd4559, 255;
	xor.b64  	%rd4561, %rd4560, %rd4558;
	mul.lo.s64 	%rd4562, %rd4561, 1099511628211;
	shr.u64 	%rd4563, %rd4547, 32;
	and.b64  	%rd4564, %rd4563, 255;
	xor.b64  	%rd4565, %rd4564, %rd4562;
	mul.lo.s64 	%rd4566, %rd4565, 1099511628211;
	shr.u64 	%rd4567, %rd4547, 40;
	and.b64  	%rd4568, %rd4567, 255;
	xor.b64  	%rd4569, %rd4568, %rd4566;
	mul.lo.s64 	%rd4570, %rd4569, 1099511628211;
	shr.u64 	%rd4571, %rd4547, 48;
	and.b64  	%rd4572, %rd4571, 255;
	xor.b64  	%rd4573, %rd4572, %rd4570;
	mul.lo.s64 	%rd4574, %rd4573, 1099511628211;
	shr.u64 	%rd4575, %rd4547, 56;
	xor.b64  	%rd4576, %rd4575, %rd4574;
	mul.lo.s64 	%rd30144, %rd4576, 1099511628211;
	add.s64 	%rd30142, %rd30142, 2;
	setp.ne.s64 	%p209, %rd30142, %rd30145;
	@%p209 bra 	$L__BB17_1239;
$L__BB17_1240:
	and.b64  	%rd4577, %rd3351, 1;
	setp.eq.b64 	%p210, %rd4577, 1;
	not.pred 	%p211, %p210;
	@%p211 bra 	$L__BB17_1242;
	shl.b64 	%rd4578, %rd30145, 3;
	add.s64 	%rd4579, %rd1899, %rd4578;
	ld.u64 	%rd4580, [%rd4579];
	and.b64  	%rd4581, %rd4580, 255;
	xor.b64  	%rd4582, %rd4581, %rd30144;
	mul.lo.s64 	%rd4583, %rd4582, 1099511628211;
	shr.u64 	%rd4584, %rd4580, 8;
	and.b64  	%rd4585, %rd4584, 255;
	xor.b64  	%rd4586, %rd4585, %rd4583;
	mul.lo.s64 	%rd4587, %rd4586, 1099511628211;
	shr.u64 	%rd4588, %rd4580, 16;
	and.b64  	%rd4589, %rd4588, 255;
	xor.b64  	%rd4590, %rd4589, %rd4587;
	mul.lo.s64 	%rd4591, %rd4590, 1099511628211;
	shr.u64 	%rd4592, %rd4580, 24;
	and.b64  	%rd4593, %rd4592, 255;
	xor.b64  	%rd4594, %rd4593, %rd4591;
	mul.lo.s64 	%rd4595, %rd4594, 1099511628211;
	shr.u64 	%rd4596, %rd4580, 32;
	and.b64  	%rd4597, %rd4596, 255;
	xor.b64  	%rd4598, %rd4597, %rd4595;
	mul.lo.s64 	%rd4599, %rd4598, 1099511628211;
	shr.u64 	%rd4600, %rd4580, 40;
	and.b64  	%rd4601, %rd4600, 255;
	xor.b64  	%rd4602, %rd4601, %rd4599;
	mul.lo.s64 	%rd4603, %rd4602, 1099511628211;
	shr.u64 	%rd4604, %rd4580, 48;
	and.b64  	%rd4605, %rd4604, 255;
	xor.b64  	%rd4606, %rd4605, %rd4603;
	mul.lo.s64 	%rd4607, %rd4606, 1099511628211;
	shr.u64 	%rd4608, %rd4580, 56;
	xor.b64  	%rd4609, %rd4608, %rd4607;
	mul.lo.s64 	%rd30144, %rd4609, 1099511628211;
$L__BB17_1242:
	setp.ge.u64 	%p212, %rd30139, %rd30144;
	@%p212 bra 	$L__BB17_1248;
$L__BB17_1243:
	add.s32 	%r1410, %r1409, 1;
	mov.u32 	%r1409, %r1407;
	bra.uni 	$L__BB17_1248;
$L__BB17_1244:
	setp.eq.s32 	%p213, %r359, 0;
	@%p213 bra 	$L__BB17_1248;
	cvt.s64.s32 	%rd1968, %r359;
	mov.b64 	%rd30135, 0;
$L__BB17_1246:
	shl.b64 	%rd4611, %rd30135, 3;
	add.s64 	%rd4612, %rd1946, %rd4611;
	ld.u64 	%rd1970, [%rd4612];
	add.s64 	%rd4613, %rd1899, %rd4611;
	ld.u64 	%rd1971, [%rd4613];
	setp.lt.u64 	%p214, %rd1970, %rd1971;
	@%p214 bra 	$L__BB17_1243;
	setp.le.u64 	%p215, %rd1970, %rd1971;
	add.s64 	%rd30135, %rd30135, 1;
	setp.lt.u64 	%p216, %rd30135, %rd1968;
	and.pred  	%p217, %p215, %p216;
	@%p217 bra 	$L__BB17_1246;
$L__BB17_1248:
	setp.ge.s32 	%p218, %r1410, %r1409;
	mov.u32 	%r1411, %r1409;
	@%p218 bra 	$L__BB17_1280;
	mad.lo.s32 	%r402, %r1409, 31, %r1410;
	shr.s32 	%r1411, %r402, 5;
	shl.b32 	%r403, %r1411, 3;
	add.s32 	%r405, %r370, %r403;
	ld.shared.u64 	%rd1992, [%r405+2048];
	setp.eq.s64 	%p219, %rd3351, 0;
	mov.b64 	%rd30151, -3750763034362895579;
	@%p219 bra 	$L__BB17_1255;
	setp.eq.s64 	%p220, %rd3351, 1;
	mov.b64 	%rd30151, -3750763034362895579;
	mov.b64 	%rd30149, 0;
	@%p220 bra 	$L__BB17_1253;
	and.b64  	%rd30149, %rd3351, -2;
	mov.b64 	%rd30151, -3750763034362895579;
	mov.b64 	%rd30152, 0;
$L__BB17_1252:
	shl.b64 	%rd4621, %rd30152, 3;
	add.s64 	%rd4622, %rd1992, %rd4621;
	ld.u64 	%rd4623, [%rd4622];
	and.b64  	%rd4624, %rd4623, 255;
	xor.b64  	%rd4625, %rd4624, %rd30151;
	mul.lo.s64 	%rd4626, %rd4625, 1099511628211;
	shr.u64 	%rd4627, %rd4623, 8;
	and.b64  	%rd4628, %rd4627, 255;
	xor.b64  	%rd4629, %rd4628, %rd4626;
	mul.lo.s64 	%rd4630, %rd4629, 1099511628211;
	shr.u64 	%rd4631, %rd4623, 16;
	and.b64  	%rd4632, %rd4631, 255;
	xor.b64  	%rd4633, %rd4632, %rd4630;
	mul.lo.s64 	%rd4634, %rd4633, 1099511628211;
	shr.u64 	%rd4635, %rd4623, 24;
	and.b64  	%rd4636, %rd4635, 255;
	xor.b64  	%rd4637, %rd4636, %rd4634;
	mul.lo.s64 	%rd4638, %rd4637, 1099511628211;
	shr.u64 	%rd4639, %rd4623, 32;
	and.b64  	%rd4640, %rd4639, 255;
	xor.b64  	%rd4641, %rd4640, %rd4638;
	mul.lo.s64 	%rd4642, %rd4641, 1099511628211;
	shr.u64 	%rd4643, %rd4623, 40;
	and.b64  	%rd4644, %rd4643, 255;
	xor.b64  	%rd4645, %rd4644, %rd4642;
	mul.lo.s64 	%rd4646, %rd4645, 1099511628211;
	shr.u64 	%rd4647, %rd4623, 48;
	and.b64  	%rd4648, %rd4647, 255;
	xor.b64  	%rd4649, %rd4648, %rd4646;
	mul.lo.s64 	%rd4650, %rd4649, 1099511628211;
	shr.u64 	%rd4651, %rd4623, 56;
	xor.b64  	%rd4652, %rd4651, %rd4650;
	mul.lo.s64 	%rd4653, %rd4652, 1099511628211;
	ld.u64 	%rd4654, [%rd4622+8];
	and.b64  	%rd4655, %rd4654, 255;
	xor.b64  	%rd4656, %rd4655, %rd4653;
	mul.lo.s64 	%rd4657, %rd4656, 1099511628211;
	shr.u64 	%rd4658, %rd4654, 8;
	and.b64  	%rd4659, %rd4658, 255;
	xor.b64  	%rd4660, %rd4659, %rd4657;
	mul.lo.s64 	%rd4661, %rd4660, 1099511628211;
	shr.u64 	%rd4662, %rd4654, 16;
	and.b64  	%rd4663, %rd4662, 255;
	xor.b64  	%rd4664, %rd4663, %rd4661;
	mul.lo.s64 	%rd4665, %rd4664, 1099511628211;
	shr.u64 	%rd4666, %rd4654, 24;
	and.b64  	%rd4667, %rd4666, 255;
	xor.b64  	%rd4668, %rd4667, %rd4665;
	mul.lo.s64 	%rd4669, %rd4668, 1099511628211;
	shr.u64 	%rd4670, %rd4654, 32;
	and.b64  	%rd4671, %rd4670, 255;
	xor.b64  	%rd4672, %rd4671, %rd4669;
	mul.lo.s64 	%rd4673, %rd4672, 1099511628211;
	shr.u64 	%rd4674, %rd4654, 40;
	and.b64  	%rd4675, %rd4674, 255;
	xor.b64  	%rd4676, %rd4675, %rd4673;
	mul.lo.s64 	%rd4677, %rd4676, 1099511628211;
	shr.u64 	%rd4678, %rd4654, 48;
	and.b64  	%rd4679, %rd4678, 255;
	xor.b64  	%rd4680, %rd4679, %rd4677;
	mul.lo.s64 	%rd4681, %rd4680, 1099511628211;
	shr.u64 	%rd4682, %rd4654, 56;
	xor.b64  	%rd4683, %rd4682, %rd4681;
	mul.lo.s64 	%rd30151, %rd4683, 1099511628211;
	add.s64 	%rd30152, %rd30152, 2;
	setp.eq.s64 	%p221, %rd30152, %rd30149;
	@%p221 bra 	$L__BB17_1253;
	bra.uni 	$L__BB17_1252;
$L__BB17_1253:
	and.b64  	%rd4684, %rd3351, 1;
	setp.eq.b64 	%p222, %rd4684, 1;
	not.pred 	%p223, %p222;
	@%p223 bra 	$L__BB17_1255;
	shl.b64 	%rd4685, %rd30149, 3;
	add.s64 	%rd4686, %rd1992, %rd4685;
	ld.u64 	%rd4687, [%rd4686];
	and.b64  	%rd4688, %rd4687, 255;
	xor.b64  	%rd4689, %rd4688, %rd30151;
	mul.lo.s64 	%rd4690, %rd4689, 1099511628211;
	shr.u64 	%rd4691, %rd4687, 8;
	and.b64  	%rd4692, %rd4691, 255;
	xor.b64  	%rd4693, %rd4692, %rd4690;
	mul.lo.s64 	%rd4694, %rd4693, 1099511628211;
	shr.u64 	%rd4695, %rd4687, 16;
	and.b64  	%rd4696, %rd4695, 255;
	xor.b64  	%rd4697, %rd4696, %rd4694;
	mul.lo.s64 	%rd4698, %rd4697, 1099511628211;
	shr.u64 	%rd4699, %rd4687, 24;
	and.b64  	%rd4700, %rd4699, 255;
	xor.b64  	%rd4701, %rd4700, %rd4698;
	mul.lo.s64 	%rd4702, %rd4701, 1099511628211;
	shr.u64 	%rd4703, %rd4687, 32;
	and.b64  	%rd4704, %rd4703, 255;
	xor.b64  	%rd4705, %rd4704, %rd4702;
	mul.lo.s64 	%rd4706, %rd4705, 1099511628211;
	shr.u64 	%rd4707, %rd4687, 40;
	and.b64  	%rd4708, %rd4707, 255;
	xor.b64  	%rd4709, %rd4708, %rd4706;
	mul.lo.s64 	%rd4710, %rd4709, 1099511628211;
	shr.u64 	%rd4711, %rd4687, 48;
	and.b64  	%rd4712, %rd4711, 255;
	xor.b64  	%rd4713, %rd4712, %rd4710;
	mul.lo.s64 	%rd4714, %rd4713, 1099511628211;
	shr.u64 	%rd4715, %rd4687, 56;
	xor.b64  	%rd4716, %rd4715, %rd4714;
	mul.lo.s64 	%rd30151, %rd4716, 1099511628211;
$L__BB17_1255:
	setp.eq.s64 	%p224, %rd3351, 0;
	mov.b64 	%rd30156, -3750763034362895579;
	@%p224 bra 	$L__BB17_1261;
	setp.eq.s64 	%p225, %rd3351, 1;
	mov.b64 	%rd30156, -3750763034362895579;
	mov.b64 	%rd30157, 0;
	@%p225 bra 	$L__BB17_1259;
	mov.b64 	%rd30156, -3750763034362895579;
	mov.b64 	%rd30154, 0;
	and.b64  	%rd30157, %rd3351, -2;
$L__BB17_1258:
	shl.b64 	%rd4723, %rd30154, 3;
	add.s64 	%rd4724, %rd1899, %rd4723;
	ld.u64 	%rd4725, [%rd4724];
	and.b64  	%rd4726, %rd4725, 255;
	xor.b64  	%rd4727, %rd4726, %rd30156;
	mul.lo.s64 	%rd4728, %rd4727, 1099511628211;
	shr.u64 	%rd4729, %rd4725, 8;
	and.b64  	%rd4730, %rd4729, 255;
	xor.b64  	%rd4731, %rd4730, %rd4728;
	mul.lo.s64 	%rd4732, %rd4731, 1099511628211;
	shr.u64 	%rd4733, %rd4725, 16;
	and.b64  	%rd4734, %rd4733, 255;
	xor.b64  	%rd4735, %rd4734, %rd4732;
	mul.lo.s64 	%rd4736, %rd4735, 1099511628211;
	shr.u64 	%rd4737, %rd4725, 24;
	and.b64  	%rd4738, %rd4737, 255;
	xor.b64  	%rd4739, %rd4738, %rd4736;
	mul.lo.s64 	%rd4740, %rd4739, 1099511628211;
	shr.u64 	%rd4741, %rd4725, 32;
	and.b64  	%rd4742, %rd4741, 255;
	xor.b64  	%rd4743, %rd4742, %rd4740;
	mul.lo.s64 	%rd4744, %rd4743, 1099511628211;
	shr.u64 	%rd4745, %rd4725, 40;
	and.b64  	%rd4746, %rd4745, 255;
	xor.b64  	%rd4747, %rd4746, %rd4744;
	mul.lo.s64 	%rd4748, %rd4747, 1099511628211;
	shr.u64 	%rd4749, %rd4725, 48;
	and.b64  	%rd4750, %rd4749, 255;
	xor.b64  	%rd4751, %rd4750, %rd4748;
	mul.lo.s64 	%rd4752, %rd4751, 1099511628211;
	shr.u64 	%rd4753, %rd4725, 56;
	xor.b64  	%rd4754, %rd4753, %rd4752;
	mul.lo.s64 	%rd4755, %rd4754, 1099511628211;
	ld.u64 	%rd4756, [%rd4724+8];
	and.b64  	%rd4757, %rd4756, 255;
	xor.b64  	%rd4758, %rd4757, %rd4755;
	mul.lo.s64 	%rd4759, %rd4758, 1099511628211;
	shr.u64 	%rd4760, %rd4756, 8;
	and.b64  	%rd4761, %rd4760, 255;
	xor.b64  	%rd4762, %rd4761, %rd4759;
	mul.lo.s64 	%rd4763, %rd4762, 1099511628211;
	shr.u64 	%rd4764, %rd4756, 16;
	and.b64  	%rd4765, %rd4764, 255;
	xor.b64  	%rd4766, %rd4765, %rd4763;
	mul.lo.s64 	%rd4767, %rd4766, 1099511628211;
	shr.u64 	%rd4768, %rd4756, 24;
	and.b64  	%rd4769, %rd4768, 255;
	xor.b64  	%rd4770, %rd4769, %rd4767;
	mul.lo.s64 	%rd4771, %rd4770, 1099511628211;
	shr.u64 	%rd4772, %rd4756, 32;
	and.b64  	%rd4773, %rd4772, 255;
	xor.b64  	%rd4774, %rd4773, %rd4771;
	mul.lo.s64 	%rd4775, %rd4774, 1099511628211;
	shr.u64 	%rd4776, %rd4756, 40;
	and.b64  	%rd4777, %rd4776, 255;
	xor.b64  	%rd4778, %rd4777, %rd4775;
	mul.lo.s64 	%rd4779, %rd4778, 1099511628211;
	shr.u64 	%rd4780, %rd4756, 48;
	and.b64  	%rd4781, %rd4780, 255;
	xor.b64  	%rd4782, %rd4781, %rd4779;
	mul.lo.s64 	%rd4783, %rd4782, 1099511628211;
	shr.u64 	%rd4784, %rd4756, 56;
	xor.b64  	%rd4785, %rd4784, %rd4783;
	mul.lo.s64 	%rd30156, %rd4785, 1099511628211;
	add.s64 	%rd30154, %rd30154, 2;
	setp.ne.s64 	%p226, %rd30154, %rd30157;
	@%p226 bra 	$L__BB17_1258;
$L__BB17_1259:
	and.b64  	%rd4786, %rd3351, 1;
	setp.eq.b64 	%p227, %rd4786, 1;
	not.pred 	%p228, %p227;
	@%p228 bra 	$L__BB17_1261;
	shl.b64 	%rd4787, %rd30157, 3;
	add.s64 	%rd4788, %rd1899, %rd4787;
	ld.u64 	%rd4789, [%rd4788];
	and.b64  	%rd4790, %rd4789, 255;
	xor.b64  	%rd4791, %rd4790, %rd30156;
	mul.lo.s64 	%rd4792, %rd4791, 1099511628211;
	shr.u64 	%rd4793, %rd4789, 8;
	and.b64  	%rd4794, %rd4793, 255;
	xor.b64  	%rd4795, %rd4794, %rd4792;
	mul.lo.s64 	%rd4796, %rd4795, 1099511628211;
	shr.u64 	%rd4797, %rd4789, 16;
	and.b64  	%rd4798, %rd4797, 255;
	xor.b64  	%rd4799, %rd4798, %rd4796;
	mul.lo.s64 	%rd4800, %rd4799, 1099511628211;
	shr.u64 	%rd4801, %rd4789, 24;
	and.b64  	%rd4802, %rd4801, 255;
	xor.b64  	%rd4803, %rd4802, %rd4800;
	mul.lo.s64 	%rd4804, %rd4803, 1099511628211;
	shr.u64 	%rd4805, %rd4789, 32;
	and.b64  	%rd4806, %rd4805, 255;
	xor.b64  	%rd4807, %rd4806, %rd4804;
	mul.lo.s64 	%rd4808, %rd4807, 1099511628211;
	shr.u64 	%rd4809, %rd4789, 40;
	and.b64  	%rd4810, %rd4809, 255;
	xor.b64  	%rd4811, %rd4810, %rd4808;
	mul.lo.s64 	%rd4812, %rd4811, 1099511628211;
	shr.u64 	%rd4813, %rd4789, 48;
	and.b64  	%rd4814, %rd4813, 255;
	xor.b64  	%rd4815, %rd4814, %rd4812;
	mul.lo.s64 	%rd4816, %rd4815, 1099511628211;
	shr.u64 	%rd4817, %rd4789, 56;
	xor.b64  	%rd4818, %rd4817, %rd4816;
	mul.lo.s64 	%rd30156, %rd4818, 1099511628211;
$L__BB17_1261:
	setp.eq.s64 	%p229, %rd30151, %rd30156;
	@%p229 bra 	$L__BB17_1276;
	setp.eq.s64 	%p230, %rd3351, 0;
	mov.b64 	%rd30164, -3750763034362895579;
	@%p230 bra 	$L__BB17_1268;
	setp.eq.s64 	%p231, %rd3351, 1;
	mov.b64 	%rd30164, -3750763034362895579;
	mov.b64 	%rd30162, 0;
	@%p231 bra 	$L__BB17_1266;
	and.b64  	%rd30162, %rd3351, -2;
	mov.b64 	%rd30164, -3750763034362895579;
	mov.b64 	%rd30165, 0;
$L__BB17_1265:
	shl.b64 	%rd4825, %rd30165, 3;
	add.s64 	%rd4826, %rd1992, %rd4825;
	ld.u64 	%rd4827, [%rd4826];
	and.b64  	%rd4828, %rd4827, 255;
	xor.b64  	%rd4829, %rd4828, %rd30164;
	mul.lo.s64 	%rd4830, %rd4829, 1099511628211;
	shr.u64 	%rd4831, %rd4827, 8;
	and.b64  	%rd4832, %rd4831, 255;
	xor.b64  	%rd4833, %rd4832, %rd4830;
	mul.lo.s64 	%rd4834, %rd4833, 1099511628211;
	shr.u64 	%rd4835, %rd4827, 16;
	and.b64  	%rd4836, %rd4835, 255;
	xor.b64  	%rd4837, %rd4836, %rd4834;
	mul.lo.s64 	%rd4838, %rd4837, 1099511628211;
	shr.u64 	%rd4839, %rd4827, 24;
	and.b64  	%rd4840, %rd4839, 255;
	xor.b64  	%rd4841, %rd4840, %rd4838;
	mul.lo.s64 	%rd4842, %rd4841, 1099511628211;
	shr.u64 	%rd4843, %rd4827, 32;
	and.b64  	%rd4844, %rd4843, 255;
	xor.b64  	%rd4845, %rd4844, %rd4842;
	mul.lo.s64 	%rd4846, %rd4845, 1099511628211;
	shr.u64 	%rd4847, %rd4827, 40;
	and.b64  	%rd4848, %rd4847, 255;
	xor.b64  	%rd4849, %rd4848, %rd4846;
	mul.lo.s64 	%rd4850, %rd4849, 1099511628211;
	shr.u64 	%rd4851, %rd4827, 48;
	and.b64  	%rd4852, %rd4851, 255;
	xor.b64  	%rd4853, %rd4852, %rd4850;
	mul.lo.s64 	%rd4854, %rd4853, 1099511628211;
	shr.u64 	%rd4855, %rd4827, 56;
	xor.b64  	%rd4856, %rd4855, %rd4854;
	mul.lo.s64 	%rd4857, %rd4856, 1099511628211;
	ld.u64 	%rd4858, [%rd4826+8];
	and.b64  	%rd4859, %rd4858, 255;
	xor.b64  	%rd4860, %rd4859, %rd4857;
	mul.lo.s64 	%rd4861, %rd4860, 1099511628211;
	shr.u64 	%rd4862, %rd4858, 8;
	and.b64  	%rd4863, %rd4862, 255;
	xor.b64  	%rd4864, %rd4863, %rd4861;
	mul.lo.s64 	%rd4865, %rd4864, 1099511628211;
	shr.u64 	%rd4866, %rd4858, 16;
	and.b64  	%rd4867, %rd4866, 255;
	xor.b64  	%rd4868, %rd4867, %rd4865;
	mul.lo.s64 	%rd4869, %rd4868, 1099511628211;
	shr.u64 	%rd4870, %rd4858, 24;
	and.b64  	%rd4871, %rd4870, 255;
	xor.b64  	%rd4872, %rd4871, %rd4869;
	mul.lo.s64 	%rd4873, %rd4872, 1099511628211;
	shr.u64 	%rd4874, %rd4858, 32;
	and.b64  	%rd4875, %rd4874, 255;
	xor.b64  	%rd4876, %rd4875, %rd4873;
	mul.lo.s64 	%rd4877, %rd4876, 1099511628211;
	shr.u64 	%rd4878, %rd4858, 40;
	and.b64  	%rd4879, %rd4878, 255;
	xor.b64  	%rd4880, %rd4879, %rd4877;
	mul.lo.s64 	%rd4881, %rd4880, 1099511628211;
	shr.u64 	%rd4882, %rd4858, 48;
	and.b64  	%rd4883, %rd4882, 255;
	xor.b64  	%rd4884, %rd4883, %rd4881;
	mul.lo.s64 	%rd4885, %rd4884, 1099511628211;
	shr.u64 	%rd4886, %rd4858, 56;
	xor.b64  	%rd4887, %rd4886, %rd4885;
	mul.lo.s64 	%rd30164, %rd4887, 1099511628211;
	add.s64 	%rd30165, %rd30165, 2;
	setp.eq.s64 	%p232, %rd30165, %rd30162;
	@%p232 bra 	$L__BB17_1266;
	bra.uni 	$L__BB17_1265;
$L__BB17_1266:
	and.b64  	%rd4888, %rd3351, 1;
	setp.eq.b64 	%p233, %rd4888, 1;
	not.pred 	%p234, %p233;
	@%p234 bra 	$L__BB17_1268;
	shl.b64 	%rd4889, %rd30162, 3;
	add.s64 	%rd4890, %rd1992, %rd4889;
	ld.u64 	%rd4891, [%rd4890];
	and.b64  	%rd4892, %rd4891, 255;
	xor.b64  	%rd4893, %rd4892, %rd30164;
	mul.lo.s64 	%rd4894, %rd4893, 1099511628211;
	shr.u64 	%rd4895, %rd4891, 8;
	and.b64  	%rd4896, %rd4895, 255;
	xor.b64  	%rd4897, %rd4896, %rd4894;
	mul.lo.s64 	%rd4898, %rd4897, 1099511628211;
	shr.u64 	%rd4899, %rd4891, 16;
	and.b64  	%rd4900, %rd4899, 255;
	xor.b64  	%rd4901, %rd4900, %rd4898;
	mul.lo.s64 	%rd4902, %rd4901, 1099511628211;
	shr.u64 	%rd4903, %rd4891, 24;
	and.b64  	%rd4904, %rd4903, 255;
	xor.b64  	%rd4905, %rd4904, %rd4902;
	mul.lo.s64 	%rd4906, %rd4905, 1099511628211;
	shr.u64 	%rd4907, %rd4891, 32;
	and.b64  	%rd4908, %rd4907, 255;
	xor.b64  	%rd4909, %rd4908, %rd4906;
	mul.lo.s64 	%rd4910, %rd4909, 1099511628211;
	shr.u64 	%rd4911, %rd4891, 40;
	and.b64  	%rd4912, %rd4911, 255;
	xor.b64  	%rd4913, %rd4912, %rd4910;
	mul.lo.s64 	%rd4914, %rd4913, 1099511628211;
	shr.u64 	%rd4915, %rd4891, 48;
	and.b64  	%rd4916, %rd4915, 255;
	xor.b64  	%rd4917, %rd4916, %rd4914;
	mul.lo.s64 	%rd4918, %rd4917, 1099511628211;
	shr.u64 	%rd4919, %rd4891, 56;
	xor.b64  	%rd4920, %rd4919, %rd4918;
	mul.lo.s64 	%rd30164, %rd4920, 1099511628211;
$L__BB17_1268:
	setp.eq.s64 	%p235, %rd3351, 0;
	mov.b64 	%rd30169, -3750763034362895579;
	@%p235 bra 	$L__BB17_1274;
	setp.eq.s64 	%p236, %rd3351, 1;
	mov.b64 	%rd30169, -3750763034362895579;
	mov.b64 	%rd30170, 0;
	@%p236 bra 	$L__BB17_1272;
	and.b64  	%rd30170, %rd3351, -2;
	mov.b64 	%rd30169, -3750763034362895579;
	mov.b64 	%rd30167, 0;
$L__BB17_1271:
	shl.b64 	%rd4927, %rd30167, 3;
	add.s64 	%rd4928, %rd1899, %rd4927;
	ld.u64 	%rd4929, [%rd4928];
	and.b64  	%rd4930, %rd4929, 255;
	xor.b64  	%rd4931, %rd4930, %rd30169;
	mul.lo.s64 	%rd4932, %rd4931, 1099511628211;
	shr.u64 	%rd4933, %rd4929, 8;
	and.b64  	%rd4934, %rd4933, 255;
	xor.b64  	%rd4935, %rd4934, %rd4932;
	mul.lo.s64 	%rd4936, %rd4935, 1099511628211;
	shr.u64 	%rd4937, %rd4929, 16;
	and.b64  	%rd4938, %rd4937, 255;
	xor.b64  	%rd4939, %rd4938, %rd4936;
	mul.lo.s64 	%rd4940, %rd4939, 1099511628211;
	shr.u64 	%rd4941, %rd4929, 24;
	and.b64  	%rd4942, %rd4941, 255;
	xor.b64  	%rd4943, %rd4942, %rd4940;
	mul.lo.s64 	%rd4944, %rd4943, 1099511628211;
	shr.u64 	%rd4945, %rd4929, 32;
	and.b64  	%rd4946, %rd4945, 255;
	xor.b64  	%rd4947, %rd4946, %rd4944;
	mul.lo.s64 	%rd4948, %rd4947, 1099511628211;
	shr.u64 	%rd4949, %rd4929, 40;
	and.b64  	%rd4950, %rd4949, 255;
	xor.b64  	%rd4951, %rd4950, %rd4948;
	mul.lo.s64 	%rd4952, %rd4951, 1099511628211;
	shr.u64 	%rd4953, %rd4929, 48;
	and.b64  	%rd4954, %rd4953, 255;
	xor.b64  	%rd4955, %rd4954, %rd4952;
	mul.lo.s64 	%rd4956, %rd4955, 1099511628211;
	shr.u64 	%rd4957, %rd4929, 56;
	xor.b64  	%rd4958, %rd4957, %rd4956;
	mul.lo.s64 	%rd4959, %rd4958, 1099511628211;
	ld.u64 	%rd4960, [%rd4928+8];
	and.b64  	%rd4961, %rd4960, 255;
	xor.b64  	%rd4962, %rd4961, %rd4959;
	mul.lo.s64 	%rd4963, %rd4962, 1099511628211;
	shr.u64 	%rd4964, %rd4960, 8;
	and.b64  	%rd4965, %rd4964, 255;
	xor.b64  	%rd4966, %rd4965, %rd4963;
	mul.lo.s64 	%rd4967, %rd4966, 1099511628211;
	shr.u64 	%rd4968, %rd4960, 16;
	and.b64  	%rd4969, %rd4968, 255;
	xor.b64  	%rd4970, %rd4969, %rd4967;
	mul.lo.s64 	%rd4971, %rd4970, 1099511628211;
	shr.u64 	%rd4972, %rd4960, 24;
	and.b64  	%rd4973, %rd4972, 255;
	xor.b64  	%rd4974, %rd4973, %rd4971;
	mul.lo.s64 	%rd4975, %rd4974, 1099511628211;
	shr.u64 	%rd4976, %rd4960, 32;
	and.b64  	%rd4977, %rd4976, 255;
	xor.b64  	%rd4978, %rd4977, %rd4975;
	mul.lo.s64 	%rd4979, %rd4978, 1099511628211;
	shr.u64 	%rd4980, %rd4960, 40;
	and.b64  	%rd4981, %rd4980, 255;
	xor.b64  	%rd4982, %rd4981, %rd4979;
	mul.lo.s64 	%rd4983, %rd4982, 1099511628211;
	shr.u64 	%rd4984, %rd4960, 48;
	and.b64  	%rd4985, %rd4984, 255;
	xor.b64  	%rd4986, %rd4985, %rd4983;
	mul.lo.s64 	%rd4987, %rd4986, 1099511628211;
	shr.u64 	%rd4988, %rd4960, 56;
	xor.b64  	%rd4989, %rd4988, %rd4987;
	mul.lo.s64 	%rd30169, %rd4989, 1099511628211;
	add.s64 	%rd30167, %rd30167, 2;
	setp.ne.s64 	%p237, %rd30167, %rd30170;
	@%p237 bra 	$L__BB17_1271;
$L__BB17_1272:
	and.b64  	%rd4990, %rd3351, 1;
	setp.eq.b64 	%p238, %rd4990, 1;
	not.pred 	%p239, %p238;
	@%p239 bra 	$L__BB17_1274;
	shl.b64 	%rd4991, %rd30170, 3;
	add.s64 	%rd4992, %rd1899, %rd4991;
	ld.u64 	%rd4993, [%rd4992];
	and.b64  	%rd4994, %rd4993, 255;
	xor.b64  	%rd4995, %rd4994, %rd30169;
	mul.lo.s64 	%rd4996, %rd4995, 1099511628211;
	shr.u64 	%rd4997, %rd4993, 8;
	and.b64  	%rd4998, %rd4997, 255;
	xor.b64  	%rd4999, %rd4998, %rd4996;
	mul.lo.s64 	%rd5000, %rd4999, 1099511628211;
	shr.u64 	%rd5001, %rd4993, 16;
	and.b64  	%rd5002, %rd5001, 255;
	xor.b64  	%rd5003, %rd5002, %rd5000;
	mul.lo.s64 	%rd5004, %rd5003, 1099511628211;
	shr.u64 	%rd5005, %rd4993, 24;
	and.b64  	%rd5006, %rd5005, 255;
	xor.b64  	%rd5007, %rd5006, %rd5004;
	mul.lo.s64 	%rd5008, %rd5007, 1099511628211;
	shr.u64 	%rd5009, %rd4993, 32;
	and.b64  	%rd5010, %rd5009, 255;
	xor.b64  	%rd5011, %rd5010, %rd5008;
	mul.lo.s64 	%rd5012, %rd5011, 1099511628211;
	shr.u64 	%rd5013, %rd4993, 40;
	and.b64  	%rd5014, %rd5013, 255;
	xor.b64  	%rd5015, %rd5014, %rd5012;
	mul.lo.s64 	%rd5016, %rd5015, 1099511628211;
	shr.u64 	%rd5017, %rd4993, 48;
	and.b64  	%rd5018, %rd5017, 255;
	xor.b64  	%rd5019, %rd5018, %rd5016;
	mul.lo.s64 	%rd5020, %rd5019, 1099511628211;
	shr.u64 	%rd5021, %rd4993, 56;
	xor.b64  	%rd5022, %rd5021, %rd5020;
	mul.lo.s64 	%rd30169, %rd5022, 1099511628211;
$L__BB17_1274:
	setp.ge.u64 	%p240, %rd30164, %rd30169;
	@%p240 bra 	$L__BB17_1280;
$L__BB17_1275:
	add.s32 	%r1410, %r1411, 1;
	mov.u32 	%r1411, %r1409;
	bra.uni 	$L__BB17_1280;
$L__BB17_1276:
	setp.eq.s32 	%p241, %r359, 0;
	@%p241 bra 	$L__BB17_1280;
	cvt.s64.s32 	%rd2014, %r359;
	mov.b64 	%rd30160, 0;
$L__BB17_1278:
	shl.b64 	%rd5024, %rd30160, 3;
	add.s64 	%rd5025, %rd1992, %rd5024;
	ld.u64 	%rd2016, [%rd5025];
	add.s64 	%rd5026, %rd1899, %rd5024;
	ld.u64 	%rd2017, [%rd5026];
	setp.lt.u64 	%p242, %rd2016, %rd2017;
	@%p242 bra 	$L__BB17_1275;
	setp.le.u64 	%p243, %rd2016, %rd2017;
	add.s64 	%rd30160, %rd30160, 1;
	setp.lt.u64 	%p244, %rd30160, %rd2014;
	and.pred  	%p245, %p243, %p244;
	@%p245 bra 	$L__BB17_1278;
$L__BB17_1280:
	setp.ge.s32 	%p246, %r1410, %r1411;
	mov.u32 	%r1415, %r1411;
	@%p246 bra 	$L__BB17_1312;
	mad.lo.s32 	%r406, %r1411, 15, %r1410;
	shr.s32 	%r1415, %r406, 4;
	shl.b32 	%r407, %r1415, 3;
	add.s32 	%r409, %r370, %r407;
	ld.shared.u64 	%rd2038, [%r409+2048];
	setp.eq.s64 	%p247, %rd3351, 0;
	mov.b64 	%rd30176, -3750763034362895579;
	@%p247 bra 	$L__BB17_1287;
	setp.eq.s64 	%p248, %rd3351, 1;
	mov.b64 	%rd30176, -3750763034362895579;
	mov.b64 	%rd30174, 0;
	@%p248 bra 	$L__BB17_1285;
	and.b64  	%rd30174, %rd3351, -2;
	mov.b64 	%rd30176, -3750763034362895579;
	mov.b64 	%rd30177, 0;
$L__BB17_1284:
	shl.b64 	%rd5034, %rd30177, 3;
	add.s64 	%rd5035, %rd2038, %rd5034;
	ld.u64 	%rd5036, [%rd5035];
	and.b64  	%rd5037, %rd5036, 255;
	xor.b64  	%rd5038, %rd5037, %rd30176;
	mul.lo.s64 	%rd5039, %rd5038, 1099511628211;
	shr.u64 	%rd5040, %rd5036, 8;
	and.b64  	%rd5041, %rd5040, 255;
	xor.b64  	%rd5042, %rd5041, %rd5039;
	mul.lo.s64 	%rd5043, %rd5042, 1099511628211;
	shr.u64 	%rd5044, %rd5036, 16;
	and.b64  	%rd5045, %rd5044, 255;
	xor.b64  	%rd5046, %rd5045, %rd5043;
	mul.lo.s64 	%rd5047, %rd5046, 1099511628211;
	shr.u64 	%rd5048, %rd5036, 24;
	and.b64  	%rd5049, %rd5048, 255;
	xor.b64  	%rd5050, %rd5049, %rd5047;
	mul.lo.s64 	%rd5051, %rd5050, 1099511628211;
	shr.u64 	%rd5052, %rd5036, 32;
	and.b64  	%rd5053, %rd5052, 255;
	xor.b64  	%rd5054, %rd5053, %rd5051;
	mul.lo.s64 	%rd5055, %rd5054, 1099511628211;
	shr.u64 	%rd5056, %rd5036, 40;
	and.b64  	%rd5057, %rd5056, 255;
	xor.b64  	%rd5058, %rd5057, %rd5055;
	mul.lo.s64 	%rd5059, %rd5058, 1099511628211;
	shr.u64 	%rd5060, %rd5036, 48;
	and.b64  	%rd5061, %rd5060, 255;
	xor.b64  	%rd5062, %rd5061, %rd5059;
	mul.lo.s64 	%rd5063, %rd5062, 1099511628211;
	shr.u64 	%rd5064, %rd5036, 56;
	xor.b64  	%rd5065, %rd5064, %rd5063;
	mul.lo.s64 	%rd5066, %rd5065, 1099511628211;
	ld.u64 	%rd5067, [%rd5035+8];
	and.b64  	%rd5068, %rd5067, 255;
	xor.b64  	%rd5069, %rd5068, %rd5066;
	mul.lo.s64 	%rd5070, %rd5069, 1099511628211;
	shr.u64 	%rd5071, %rd5067, 8;
	and.b64  	%rd5072, %rd5071, 255;
	xor.b64  	%rd5073, %rd5072, %rd5070;
	mul.lo.s64 	%rd5074, %rd5073, 1099511628211;
	shr.u64 	%rd5075, %rd5067, 16;
	and.b64  	%rd5076, %rd5075, 255;
	xor.b64  	%rd5077, %rd5076, %rd5074;
	mul.lo.s64 	%rd5078, %rd5077, 1099511628211;
	shr.u64 	%rd5079, %rd5067, 24;
	and.b64  	%rd5080, %rd5079, 255;
	xor.b64  	%rd5081, %rd5080, %rd5078;
	mul.lo.s64 	%rd5082, %rd5081, 1099511628211;
	shr.u64 	%rd5083, %rd5067, 32;
	and.b64  	%rd5084, %rd5083, 255;
	xor.b64  	%rd5085, %rd5084, %rd5082;
	mul.lo.s64 	%rd5086, %rd5085, 1099511628211;
	shr.u64 	%rd5087, %rd5067, 40;
	and.b64  	%rd5088, %rd5087, 255;
	xor.b64  	%rd5089, %rd5088, %rd5086;
	mul.lo.s64 	%rd5090, %rd5089, 1099511628211;
	shr.u64 	%rd5091, %rd5067, 48;
	and.b64  	%rd5092, %rd5091, 255;
	xor.b64  	%rd5093, %rd5092, %rd5090;
	mul.lo.s64 	%rd5094, %rd5093, 1099511628211;
	shr.u64 	%rd5095, %rd5067, 56;
	xor.b64  	%rd5096, %rd5095, %rd5094;
	mul.lo.s64 	%rd30176, %rd5096, 1099511628211;
	add.s64 	%rd30177, %rd30177, 2;
	setp.eq.s64 	%p249, %rd30177, %rd30174;
	@%p249 bra 	$L__BB17_1285;
	bra.uni 	$L__BB17_1284;
$L__BB17_1285:
	and.b64  	%rd5097, %rd3351, 1;
	setp.eq.b64 	%p250, %rd5097, 1;
	not.pred 	%p251, %p250;
	@%p251 bra 	$L__BB17_1287;
	shl.b64 	%rd5098, %rd30174, 3;
	add.s64 	%rd5099, %rd2038, %rd5098;
	ld.u64 	%rd5100, [%rd5099];
	and.b64  	%rd5101, %rd5100, 255;
	xor.b64  	%rd5102, %rd5101, %rd30176;
	mul.lo.s64 	%rd5103, %rd5102, 1099511628211;
	shr.u64 	%rd5104, %rd5100, 8;
	and.b64  	%rd5105, %rd5104, 255;
	xor.b64  	%rd5106, %rd5105, %rd5103;
	mul.lo.s64 	%rd5107, %rd5106, 1099511628211;
	shr.u64 	%rd5108, %rd5100, 16;
	and.b64  	%rd5109, %rd5108, 255;
	xor.b64  	%rd5110, %rd5109, %rd5107;
	mul.lo.s64 	%rd5111, %rd5110, 1099511628211;
	shr.u64 	%rd5112, %rd5100, 24;
	and.b64  	%rd5113, %rd5112, 255;
	xor.b64  	%rd5114, %rd5113, %rd5111;
	mul.lo.s64 	%rd5115, %rd5114, 1099511628211;
	shr.u64 	%rd5116, %rd5100, 32;
	and.b64  	%rd5117, %rd5116, 255;
	xor.b64  	%rd5118, %rd5117, %rd5115;
	mul.lo.s64 	%rd5119, %rd5118, 1099511628211;
	shr.u64 	%rd5120, %rd5100, 40;
	and.b64  	%rd5121, %rd5120, 255;
	xor.b64  	%rd5122, %rd5121, %rd5119;
	mul.lo.s64 	%rd5123, %rd5122, 1099511628211;
	shr.u64 	%rd5124, %rd5100, 48;
	and.b64  	%rd5125, %rd5124, 255;
	xor.b64  	%rd5126, %rd5125, %rd5123;
	mul.lo.s64 	%rd5127, %rd5126, 1099511628211;
	shr.u64 	%rd5128, %rd5100, 56;
	xor.b64  	%rd5129, %rd5128, %rd5127;
	mul.lo.s64 	%rd30176, %rd5129, 1099511628211;
$L__BB17_1287:
	setp.eq.s64 	%p252, %rd3351, 0;
	mov.b64 	%rd30181, -3750763034362895579;
	@%p252 bra 	$L__BB17_1293;
	setp.eq.s64 	%p253, %rd3351, 1;
	mov.b64 	%rd30181, -3750763034362895579;
	mov.b64 	%rd30182, 0;
	@%p253 bra 	$L__BB17_1291;
	mov.b64 	%rd30181, -3750763034362895579;
	mov.b64 	%rd30179, 0;
	and.b64  	%rd30182, %rd3351, -2;
$L__BB17_1290:
	shl.b64 	%rd5136, %rd30179, 3;
	add.s64 	%rd5137, %rd1899, %rd5136;
	ld.u64 	%rd5138, [%rd5137];
	and.b64  	%rd5139, %rd5138, 255;
	xor.b64  	%rd5140, %rd5139, %rd30181;
	mul.lo.s64 	%rd5141, %rd5140, 1099511628211;
	shr.u64 	%rd5142, %rd5138, 8;
	and.b64  	%rd5143, %rd5142, 255;
	xor.b64  	%rd5144, %rd5143, %rd5141;
	mul.lo.s64 	%rd5145, %rd5144, 1099511628211;
	shr.u64 	%rd5146, %rd5138, 16;
	and.b64  	%rd5147, %rd5146, 255;
	xor.b64  	%rd5148, %rd5147, %rd5145;
	mul.lo.s64 	%rd5149, %rd5148, 1099511628211;
	shr.u64 	%rd5150, %rd5138, 24;
	and.b64  	%rd5151, %rd5150, 255;
	xor.b64  	%rd5152, %rd5151, %rd5149;
	mul.lo.s64 	%rd5153, %rd5152, 1099511628211;
	shr.u64 	%rd5154, %rd5138, 32;
	and.b64  	%rd5155, %rd5154, 255;
	xor.b64  	%rd5156, %rd5155, %rd5153;
	mul.lo.s64 	%rd5157, %rd5156, 1099511628211;
	shr.u64 	%rd5158, %rd5138, 40;
	and.b64  	%rd5159, %rd5158, 255;
	xor.b64  	%rd5160, %rd5159, %rd5157;
	mul.lo.s64 	%rd5161, %rd5160, 1099511628211;
	shr.u64 	%rd5162, %rd5138, 48;
	and.b64  	%rd5163, %rd5162, 255;
	xor.b64  	%rd5164, %rd5163, %rd5161;
	mul.lo.s64 	%rd5165, %rd5164, 1099511628211;
	shr.u64 	%rd5166, %rd5138, 56;
	xor.b64  	%rd5167, %rd5166, %rd5165;
	mul.lo.s64 	%rd5168, %rd5167, 1099511628211;
	ld.u64 	%rd5169, [%rd5137+8];
	and.b64  	%rd5170, %rd5169, 255;
	xor.b64  	%rd5171, %rd5170, %rd5168;
	mul.lo.s64 	%rd5172, %rd5171, 1099511628211;
	shr.u64 	%rd5173, %rd5169, 8;
	and.b64  	%rd5174, %rd5173, 255;
	xor.b64  	%rd5175, %rd5174, %rd5172;
	mul.lo.s64 	%rd5176, %rd5175, 1099511628211;
	shr.u64 	%rd5177, %rd5169, 16;
	and.b64  	%rd5178, %rd5177, 255;
	xor.b64  	%rd5179, %rd5178, %rd5176;
	mul.lo.s64 	%rd5180, %rd5179, 1099511628211;
	shr.u64 	%rd5181, %rd5169, 24;
	and.b64  	%rd5182, %rd5181, 255;
	xor.b64  	%rd5183, %rd5182, %rd5180;
	mul.lo.s64 	%rd5184, %rd5183, 1099511628211;
	shr.u64 	%rd5185, %rd5169, 32;
	and.b64  	%rd5186, %rd5185, 255;
	xor.b64  	%rd5187, %rd5186, %rd5184;
	mul.lo.s64 	%rd5188, %rd5187, 1099511628211;
	shr.u64 	%rd5189, %rd5169, 40;
	and.b64  	%rd5190, %rd5189, 255;
	xor.b64  	%rd5191, %rd5190, %rd5188;
	mul.lo.s64 	%rd5192, %rd5191, 1099511628211;
	shr.u64 	%rd5193, %rd5169, 48;
	and.b64  	%rd5194, %rd5193, 255;
	xor.b64  	%rd5195, %rd5194, %rd5192;
	mul.lo.s64 	%rd5196, %rd5195, 1099511628211;
	shr.u64 	%rd5197, %rd5169, 56;
	xor.b64  	%rd5198, %rd5197, %rd5196;
	mul.lo.s64 	%rd30181, %rd5198, 1099511628211;
	add.s64 	%rd30179, %rd30179, 2;
	setp.ne.s64 	%p254, %rd30179, %rd30182;
	@%p254 bra 	$L__BB17_1290;
$L__BB17_1291:
	and.b64  	%rd5199, %rd3351, 1;
	setp.eq.b64 	%p255, %rd5199, 1;
	not.pred 	%p256, %p255;
	@%p256 bra 	$L__BB17_1293;
	shl.b64 	%rd5200, %rd30182, 3;
	add.s64 	%rd5201, %rd1899, %rd5200;
	ld.u64 	%rd5202, [%rd5201];
	and.b64  	%rd5203, %rd5202, 255;
	xor.b64  	%rd5204, %rd5203, %rd30181;
	mul.lo.s64 	%rd5205, %rd5204, 1099511628211;
	shr.u64 	%rd5206, %rd5202, 8;
	and.b64  	%rd5207, %rd5206, 255;
	xor.b64  	%rd5208, %rd5207, %rd5205;
	mul.lo.s64 	%rd5209, %rd5208, 1099511628211;
	shr.u64 	%rd5210, %rd5202, 16;
	and.b64  	%rd5211, %rd5210, 255;
	xor.b64  	%rd5212, %rd5211, %rd5209;
	mul.lo.s64 	%rd5213, %rd5212, 1099511628211;
	shr.u64 	%rd5214, %rd5202, 24;
	and.b64  	%rd5215, %rd5214, 255;
	xor.b64  	%rd5216, %rd5215, %rd5213;
	mul.lo.s64 	%rd5217, %rd5216, 1099511628211;
	shr.u64 	%rd5218, %rd5202, 32;
	and.b64  	%rd5219, %rd5218, 255;
	xor.b64  	%rd5220, %rd5219, %rd5217;
	mul.lo.s64 	%rd5221, %rd5220, 1099511628211;
	shr.u64 	%rd5222, %rd5202, 40;
	and.b64  	%rd5223, %rd5222, 255;
	xor.b64  	%rd5224, %rd5223, %rd5221;
	mul.lo.s64 	%rd5225, %rd5224, 1099511628211;
	shr.u64 	%rd5226, %rd5202, 48;
	and.b64  	%rd5227, %rd5226, 255;
	xor.b64  	%rd5228, %rd5227, %rd5225;
	mul.lo.s64 	%rd5229, %rd5228, 1099511628211;
	shr.u64 	%rd5230, %rd5202, 56;
	xor.b64  	%rd5231, %rd5230, %rd5229;
	mul.lo.s64 	%rd30181, %rd5231, 1099511628211;
$L__BB17_1293:
	setp.eq.s64 	%p257, %rd30176, %rd30181;
	@%p257 bra 	$L__BB17_1308;
	setp.eq.s64 	%p258, %rd3351, 0;
	mov.b64 	%rd30189, -3750763034362895579;
	@%p258 bra 	$L__BB17_1300;
	setp.eq.s64 	%p259, %rd3351, 1;
	mov.b64 	%rd30189, -3750763034362895579;
	mov.b64 	%rd30187, 0;
	@%p259 bra 	$L__BB17_1298;
	and.b64  	%rd30187, %rd3351, -2;
	mov.b64 	%rd30189, -3750763034362895579;
	mov.b64 	%rd30190, 0;
$L__BB17_1297:
	shl.b64 	%rd5238, %rd30190, 3;
	add.s64 	%rd5239, %rd2038, %rd5238;
	ld.u64 	%rd5240, [%rd5239];
	and.b64  	%rd5241, %rd5240, 255;
	xor.b64  	%rd5242, %rd5241, %rd30189;
	mul.lo.s64 	%rd5243, %rd5242, 1099511628211;
	shr.u64 	%rd5244, %rd5240, 8;
	and.b64  	%rd5245, %rd5244, 255;
	xor.b64  	%rd5246, %rd5245, %rd5243;
	mul.lo.s64 	%rd5247, %rd5246, 1099511628211;
	shr.u64 	%rd5248, %rd5240, 16;
	and.b64  	%rd5249, %rd5248, 255;
	xor.b64  	%rd5250, %rd5249, %rd5247;
	mul.lo.s64 	%rd5251, %rd5250, 1099511628211;
	shr.u64 	%rd5252, %rd5240, 24;
	and.b64  	%rd5253, %rd5252, 255;
	xor.b64  	%rd5254, %rd5253, %rd5251;
	mul.lo.s64 	%rd5255, %rd5254, 1099511628211;
	shr.u64 	%rd5256, %rd5240, 32;
	and.b64  	%rd5257, %rd5256, 255;
	xor.b64  	%rd5258, %rd5257, %rd5255;
	mul.lo.s64 	%rd5259, %rd5258, 1099511628211;
	shr.u64 	%rd5260, %rd5240, 40;
	and.b64  	%rd5261, %rd5260, 255;
	xor.b64  	%rd5262, %rd5261, %rd5259;
	mul.lo.s64 	%rd5263, %rd5262, 1099511628211;
	shr.u64 	%rd5264, %rd5240, 48;
	and.b64  	%rd5265, %rd5264, 255;
	xor.b64  	%rd5266, %rd5265, %rd5263;
	mul.lo.s64 	%rd5267, %rd5266, 1099511628211;
	shr.u64 	%rd5268, %rd5240, 56;
	xor.b64  	%rd5269, %rd5268, %rd5267;
	mul.lo.s64 	%rd5270, %rd5269, 1099511628211;
	ld.u64 	%rd5271, [%rd5239+8];
	and.b64  	%rd5272, %rd5271, 255;
	xor.b64  	%rd5273, %rd5272, %rd5270;
	mul.lo.s64 	%rd5274, %rd5273, 1099511628211;
	shr.u64 	%rd5275, %rd5271, 8;
	and.b64  	%rd5276, %rd5275, 255;
	xor.b64  	%rd5277, %rd5276, %rd5274;
	mul.lo.s64 	%rd5278, %rd5277, 1099511628211;
	shr.u64 	%rd5279, %rd5271, 16;
	and.b64  	%rd5280, %rd5279, 255;
	xor.b64  	%rd5281, %rd5280, %rd5278;
	mul.lo.s64 	%rd5282, %rd5281, 1099511628211;
	shr.u64 	%rd5283, %rd5271, 24;
	and.b64  	%rd5284, %rd5283, 255;
	xor.b64  	%rd5285, %rd5284, %rd5282;
	mul.lo.s64 	%rd5286, %rd5285, 1099511628211;
	shr.u64 	%rd5287, %rd5271, 32;
	and.b64  	%rd5288, %rd5287, 255;
	xor.b64  	%rd5289, %rd5288, %rd5286;
	mul.lo.s64 	%rd5290, %rd5289, 1099511628211;
	shr.u64 	%rd5291, %rd5271, 40;
	and.b64  	%rd5292, %rd5291, 255;
	xor.b64  	%rd5293, %rd5292, %rd5290;
	mul.lo.s64 	%rd5294, %rd5293, 1099511628211;
	shr.u64 	%rd5295, %rd5271, 48;
	and.b64  	%rd5296, %rd5295, 255;
	xor.b64  	%rd5297, %rd5296, %rd5294;
	mul.lo.s64 	%rd5298, %rd5297, 1099511628211;
	shr.u64 	%rd5299, %rd5271, 56;
	xor.b64  	%rd5300, %rd5299, %rd5298;
	mul.lo.s64 	%rd30189, %rd5300, 1099511628211;
	add.s64 	%rd30190, %rd30190, 2;
	setp.eq.s64 	%p260, %rd30190, %rd30187;
	@%p260 bra 	$L__BB17_1298;
	bra.uni 	$L__BB17_1297;
$L__BB17_1298:
	and.b64  	%rd5301, %rd3351, 1;
	setp.eq.b64 	%p261, %rd5301, 1;
	not.pred 	%p262, %p261;
	@%p262 bra 	$L__BB17_1300;
	shl.b64 	%rd5302, %rd30187, 3;
	add.s64 	%rd5303, %rd2038, %rd5302;
	ld.u64 	%rd5304, [%rd5303];
	and.b64  	%rd5305, %rd5304, 255;
	xor.b64  	%rd5306, %rd5305, %rd30189;
	mul.lo.s64 	%rd5307, %rd5306, 1099511628211;
	shr.u64 	%rd5308, %rd5304, 8;
	and.b64  	%rd5309, %rd5308, 255;
	xor.b64  	%rd5310, %rd5309, %rd5307;
	mul.lo.s64 	%rd5311, %rd5310, 1099511628211;
	shr.u64 	%rd5312, %rd5304, 16;
	and.b64  	%rd5313, %rd5312, 255;
	xor.b64  	%rd5314, %rd5313, %rd5311;
	mul.lo.s64 	%rd5315, %rd5314, 1099511628211;
	shr.u64 	%rd5316, %rd5304, 24;
	and.b64  	%rd5317, %rd5316, 255;
	xor.b64  	%rd5318, %rd5317, %rd5315;
	mul.lo.s64 	%rd5319, %rd5318, 1099511628211;
	shr.u64 	%rd5320, %rd5304, 32;
	and.b64  	%rd5321, %rd5320, 255;
	xor.b64  	%rd5322, %rd5321, %rd5319;
	mul.lo.s64 	%rd5323, %rd5322, 1099511628211;
	shr.u64 	%rd5324, %rd5304, 40;
	and.b64  	%rd5325, %rd5324, 255;
	xor.b64  	%rd5326, %rd5325, %rd5323;
	mul.lo.s64 	%rd5327, %rd5326, 1099511628211;
	shr.u64 	%rd5328, %rd5304, 48;
	and.b64  	%rd5329, %rd5328, 255;
	xor.b64  	%rd5330, %rd5329, %rd5327;
	mul.lo.s64 	%rd5331, %rd5330, 1099511628211;
	shr.u64 	%rd5332, %rd5304, 56;
	xor.b64  	%rd5333, %rd5332, %rd5331;
	mul.lo.s64 	%rd30189, %rd5333, 1099511628211;
$L__BB17_1300:
	setp.eq.s64 	%p263, %rd3351, 0;
	mov.b64 	%rd30194, -3750763034362895579;
	@%p263 bra 	$L__BB17_1306;
	setp.eq.s64 	%p264, %rd3351, 1;
	mov.b64 	%rd30194, -3750763034362895579;
	mov.b64 	%rd30195, 0;
	@%p264 bra 	$L__BB17_1304;
	and.b64  	%rd30195, %rd3351, -2;
	mov.b64 	%rd30194, -3750763034362895579;
	mov.b64 	%rd30192, 0;
$L__BB17_1303:
	shl.b64 	%rd5340, %rd30192, 3;
	add.s64 	%rd5341, %rd1899, %rd5340;
	ld.u64 	%rd5342, [%rd5341];
	and.b64  	%rd5343, %rd5342, 255;
	xor.b64  	%rd5344, %rd5343, %rd30194;
	mul.lo.s64 	%rd5345, %rd5344, 1099511628211;
	shr.u64 	%rd5346, %rd5342, 8;
	and.b64  	%rd5347, %rd5346, 255;
	xor.b64  	%rd5348, %rd5347, %rd5345;
	mul.lo.s64 	%rd5349, %rd5348, 1099511628211;
	shr.u64 	%rd5350, %rd5342, 16;
	and.b64  	%rd5351, %rd5350, 255;
	xor.b64  	%rd5352, %rd5351, %rd5349;
	mul.lo.s64 	%rd5353, %rd5352, 1099511628211;
	shr.u64 	%rd5354, %rd5342, 24;
	and.b64  	%rd5355, %rd5354, 255;
	xor.b64  	%rd5356, %rd5355, %rd5353;
	mul.lo.s64 	%rd5357, %rd5356, 1099511628211;
	shr.u64 	%rd5358, %rd5342, 32;
	and.b64  	%rd5359, %rd5358, 255;
	xor.b64  	%rd5360, %rd5359, %rd5357;
	mul.lo.s64 	%rd5361, %rd5360, 1099511628211;
	shr.u64 	%rd5362, %rd5342, 40;
	and.b64  	%rd5363, %rd5362, 255;
	xor.b64  	%rd5364, %rd5363, %rd5361;
	mul.lo.s64 	%rd5365, %rd5364, 1099511628211;
	shr.u64 	%rd5366, %rd5342, 48;
	and.b64  	%rd5367, %rd5366, 255;
	xor.b64  	%rd5368, %rd5367, %rd5365;
	mul.lo.s64 	%rd5369, %rd5368, 1099511628211;
	shr.u64 	%rd5370, %rd5342, 56;
	xor.b64  	%rd5371, %rd5370, %rd5369;
	mul.lo.s64 	%rd5372, %rd5371, 1099511628211;
	ld.u64 	%rd5373, [%rd5341+8];
	and.b64  	%rd5374, %rd5373, 255;
	xor.b64  	%rd5375, %rd5374, %rd5372;
	mul.lo.s64 	%rd5376, %rd5375, 1099511628211;
	shr.u64 	%rd5377, %rd5373, 8;
	and.b64  	%rd5378, %rd5377, 255;
	xor.b64  	%rd5379, %rd5378, %rd5376;
	mul.lo.s64 	%rd5380, %rd5379, 1099511628211;
	shr.u64 	%rd5381, %rd5373, 16;
	and.b64  	%rd5382, %rd5381, 255;
	xor.b64  	%rd5383, %rd5382, %rd5380;
	mul.lo.s64 	%rd5384, %rd5383, 1099511628211;
	shr.u64 	%rd5385, %rd5373, 24;
	and.b64  	%rd5386, %rd5385, 255;
	xor.b64  	%rd5387, %rd5386, %rd5384;
	mul.lo.s64 	%rd5388, %rd5387, 1099511628211;
	shr.u64 	%rd5389, %rd5373, 32;
	and.b64  	%rd5390, %rd5389, 255;
	xor.b64  	%rd5391, %rd5390, %rd5388;
	mul.lo.s64 	%rd5392, %rd5391, 1099511628211;
	shr.u64 	%rd5393, %rd5373, 40;
	and.b64  	%rd5394, %rd5393, 255;
	xor.b64  	%rd5395, %rd5394, %rd5392;
	mul.lo.s64 	%rd5396, %rd5395, 1099511628211;
	shr.u64 	%rd5397, %rd5373, 48;
	and.b64  	%rd5398, %rd5397, 255;
	xor.b64  	%rd5399, %rd5398, %rd5396;
	mul.lo.s64 	%rd5400, %rd5399, 1099511628211;
	shr.u64 	%rd5401, %rd5373, 56;
	xor.b64  	%rd5402, %rd5401, %rd5400;
	mul.lo.s64 	%rd30194, %rd5402, 1099511628211;
	add.s64 	%rd30192, %rd30192, 2;
	setp.ne.s64 	%p265, %rd30192, %rd30195;
	@%p265 bra 	$L__BB17_1303;
$L__BB17_1304:
	and.b64  	%rd5403, %rd3351, 1;
	setp.eq.b64 	%p266, %rd5403, 1;
	not.pred 	%p267, %p266;
	@%p267 bra 	$L__BB17_1306;
	shl.b64 	%rd5404, %rd30195, 3;
	add.s64 	%rd5405, %rd1899, %rd5404;
	ld.u64 	%rd5406, [%rd5405];
	and.b64  	%rd5407, %rd5406, 255;
	xor.b64  	%rd5408, %rd5407, %rd30194;
	mul.lo.s64 	%rd5409, %rd5408, 1099511628211;
	shr.u64 	%rd5410, %rd5406, 8;
	and.b64  	%rd5411, %rd5410, 255;
	xor.b64  	%rd5412, %rd5411, %rd5409;
	mul.lo.s64 	%rd5413, %rd5412, 1099511628211;
	shr.u64 	%rd5414, %rd5406, 16;
	and.b64  	%rd5415, %rd5414, 255;
	xor.b64  	%rd5416, %rd5415, %rd5413;
	mul.lo.s64 	%rd5417, %rd5416, 1099511628211;
	shr.u64 	%rd5418, %rd5406, 24;
	and.b64  	%rd5419, %rd5418, 255;
	xor.b64  	%rd5420, %rd5419, %rd5417;
	mul.lo.s64 	%rd5421, %rd5420, 1099511628211;
	shr.u64 	%rd5422, %rd5406, 32;
	and.b64  	%rd5423, %rd5422, 255;
	xor.b64  	%rd5424, %rd5423, %rd5421;
	mul.lo.s64 	%rd5425, %rd5424, 1099511628211;
	shr.u64 	%rd5426, %rd5406, 40;
	and.b64  	%rd5427, %rd5426, 255;
	xor.b64  	%rd5428, %rd5427, %rd5425;
	mul.lo.s64 	%rd5429, %rd5428, 1099511628211;
	shr.u64 	%rd5430, %rd5406, 48;
	and.b64  	%rd5431, %rd5430, 255;
	xor.b64  	%rd5432, %rd5431, %rd5429;
	mul.lo.s64 	%rd5433, %rd5432, 1099511628211;
	shr.u64 	%rd5434, %rd5406, 56;
	xor.b64  	%rd5435, %rd5434, %rd5433;
	mul.lo.s64 	%rd30194, %rd5435, 1099511628211;
$L__BB17_1306:
	setp.ge.u64 	%p268, %rd30189, %rd30194;
	@%p268 bra 	$L__BB17_1312;
$L__BB17_1307:
	add.s32 	%r1410, %r1415, 1;
	mov.u32 	%r1415, %r1411;
	bra.uni 	$L__BB17_1312;
$L__BB17_1308:
	setp.eq.s32 	%p269, %r359, 0;
	@%p269 bra 	$L__BB17_1312;
	cvt.s64.s32 	%rd2060, %r359;
	mov.b64 	%rd30185, 0;
$L__BB17_1310:
	shl.b64 	%rd5437, %rd30185, 3;
	add.s64 	%rd5438, %rd2038, %rd5437;
	ld.u64 	%rd2062, [%rd5438];
	add.s64 	%rd5439, %rd1899, %rd5437;
	ld.u64 	%rd2063, [%rd5439];
	setp.lt.u64 	%p270, %rd2062, %rd2063;
	@%p270 bra 	$L__BB17_1307;
	setp.le.u64 	%p271, %rd2062, %rd2063;
	add.s64 	%rd30185, %rd30185, 1;
	setp.lt.u64 	%p272, %rd30185, %rd2060;
	and.pred  	%p273, %p271, %p272;
	@%p273 bra 	$L__BB17_1310;
$L__BB17_1312:
	setp.ge.s32 	%p274, %r1410, %r1415;
	@%p274 bra 	$L__BB17_1346;
	and.b64  	%rd2084, %rd3351, -2;
	add.s64 	%rd2085, %rd3351, -1;
$L__BB17_1314:
	mov.u32 	%r222, %r1415;
	setp.eq.s64 	%p275, %rd3351, 0;
	add.s32 	%r410, %r1410, %r222;
	shr.s32 	%r1415, %r410, 1;
	shl.b32 	%r411, %r1415, 3;
	add.s32 	%r413, %r370, %r411;
	ld.shared.u64 	%rd2086, [%r413+2048];
	mov.b64 	%rd30201, -3750763034362895579;
	@%p275 bra 	$L__BB17_1320;
	setp.eq.s64 	%p276, %rd2085, 0;
	mov.b64 	%rd30201, -3750763034362895579;
	mov.b64 	%rd30199, 0;
	@%p276 bra 	$L__BB17_1318;
	mov.b64 	%rd30201, -3750763034362895579;
	mov.b64 	%rd30202, 0;
$L__BB17_1317:
	shl.b64 	%rd5447, %rd30202, 3;
	add.s64 	%rd5448, %rd2086, %rd5447;
	ld.u64 	%rd5449, [%rd5448];
	and.b64  	%rd5450, %rd5449, 255;
	xor.b64  	%rd5451, %rd5450, %rd30201;
	mul.lo.s64 	%rd5452, %rd5451, 1099511628211;
	shr.u64 	%rd5453, %rd5449, 8;
	and.b64  	%rd5454, %rd5453, 255;
	xor.b64  	%rd5455, %rd5454, %rd5452;
	mul.lo.s64 	%rd5456, %rd5455, 1099511628211;
	shr.u64 	%rd5457, %rd5449, 16;
	and.b64  	%rd5458, %rd5457, 255;
	xor.b64  	%rd5459, %rd5458, %rd5456;
	mul.lo.s64 	%rd5460, %rd5459, 1099511628211;
	shr.u64 	%rd5461, %rd5449, 24;
	and.b64  	%rd5462, %rd5461, 255;
	xor.b64  	%rd5463, %rd5462, %rd5460;
	mul.lo.s64 	%rd5464, %rd5463, 1099511628211;
	shr.u64 	%rd5465, %rd5449, 32;
	and.b64  	%rd5466, %rd5465, 255;
	xor.b64  	%rd5467, %rd5466, %rd5464;
	mul.lo.s64 	%rd5468, %rd5467, 1099511628211;
	shr.u64 	%rd5469, %rd5449, 40;
	and.b64  	%rd5470, %rd5469, 255;
	xor.b64  	%rd5471, %rd5470, %rd5468;
	mul.lo.s64 	%rd5472, %rd5471, 1099511628211;
	shr.u64 	%rd5473, %rd5449, 48;
	and.b64  	%rd5474, %rd5473, 255;
	xor.b64  	%rd5475, %rd5474, %rd5472;
	mul.lo.s64 	%rd5476, %rd5475, 1099511628211;
	shr.u64 	%rd5477, %rd5449, 56;
	xor.b64  	%rd5478, %rd5477, %rd5476;
	mul.lo.s64 	%rd5479, %rd5478, 1099511628211;
	ld.u64 	%rd5480, [%rd5448+8];
	and.b64  	%rd5481, %rd5480, 255;
	xor.b64  	%rd5482, %rd5481, %rd5479;
	mul.lo.s64 	%rd5483, %rd5482, 1099511628211;
	shr.u64 	%rd5484, %rd5480, 8;
	and.b64  	%rd5485, %rd5484, 255;
	xor.b64  	%rd5486, %rd5485, %rd5483;
	mul.lo.s64 	%rd5487, %rd5486, 1099511628211;
	shr.u64 	%rd5488, %rd5480, 16;
	and.b64  	%rd5489, %rd5488, 255;
	xor.b64  	%rd5490, %rd5489, %rd5487;
	mul.lo.s64 	%rd5491, %rd5490, 1099511628211;
	shr.u64 	%rd5492, %rd5480, 24;
	and.b64  	%rd5493, %rd5492, 255;
	xor.b64  	%rd5494, %rd5493, %rd5491;
	mul.lo.s64 	%rd5495, %rd5494, 1099511628211;
	shr.u64 	%rd5496, %rd5480, 32;
	and.b64  	%rd5497, %rd5496, 255;
	xor.b64  	%rd5498, %rd5497, %rd5495;
	mul.lo.s64 	%rd5499, %rd5498, 1099511628211;
	shr.u64 	%rd5500, %rd5480, 40;
	and.b64  	%rd5501, %rd5500, 255;
	xor.b64  	%rd5502, %rd5501, %rd5499;
	mul.lo.s64 	%rd5503, %rd5502, 1099511628211;
	shr.u64 	%rd5504, %rd5480, 48;
	and.b64  	%rd5505, %rd5504, 255;
	xor.b64  	%rd5506, %rd5505, %rd5503;
	mul.lo.s64 	%rd5507, %rd5506, 1099511628211;
	shr.u64 	%rd5508, %rd5480, 56;
	xor.b64  	%rd5509, %rd5508, %rd5507;
	mul.lo.s64 	%rd30201, %rd5509, 1099511628211;
	add.s64 	%rd30202, %rd30202, 2;
	setp.eq.s64 	%p277, %rd30202, %rd2084;
	mov.u64 	%rd30199, %rd2084;
	@%p277 bra 	$L__BB17_1318;
	bra.uni 	$L__BB17_1317;
$L__BB17_1318:
	and.b64  	%rd5510, %rd3351, 1;
	setp.eq.b64 	%p278, %rd5510, 1;
	not.pred 	%p279, %p278;
	@%p279 bra 	$L__BB17_1320;
	shl.b64 	%rd5511, %rd30199, 3;
	add.s64 	%rd5512, %rd2086, %rd5511;
	ld.u64 	%rd5513, [%rd5512];
	and.b64  	%rd5514, %rd5513, 255;
	xor.b64  	%rd5515, %rd5514, %rd30201;
	mul.lo.s64 	%rd5516, %rd5515, 1099511628211;
	shr.u64 	%rd5517, %rd5513, 8;
	and.b64  	%rd5518, %rd5517, 255;
	xor.b64  	%rd5519, %rd5518, %rd5516;
	mul.lo.s64 	%rd5520, %rd5519, 1099511628211;
	shr.u64 	%rd5521, %rd5513, 16;
	and.b64  	%rd5522, %rd5521, 255;
	xor.b64  	%rd5523, %rd5522, %rd5520;
	mul.lo.s64 	%rd5524, %rd5523, 1099511628211;
	shr.u64 	%rd5525, %rd5513, 24;
	and.b64  	%rd5526, %rd5525, 255;
	xor.b64  	%rd5527, %rd5526, %rd5524;
	mul.lo.s64 	%rd5528, %rd5527, 1099511628211;
	shr.u64 	%rd5529, %rd5513, 32;
	and.b64  	%rd5530, %rd5529, 255;
	xor.b64  	%rd5531, %rd5530, %rd5528;
	mul.lo.s64 	%rd5532, %rd5531, 1099511628211;
	shr.u64 	%rd5533, %rd5513, 40;
	and.b64  	%rd5534, %rd5533, 255;
	xor.b64  	%rd5535, %rd5534, %rd5532;
	mul.lo.s64 	%rd5536, %rd5535, 1099511628211;
	shr.u64 	%rd5537, %rd5513, 48;
	and.b64  	%rd5538, %rd5537, 255;
	xor.b64  	%rd5539, %rd5538, %rd5536;
	mul.lo.s64 	%rd5540, %rd5539, 1099511628211;
	shr.u64 	%rd5541, %rd5513, 56;
	xor.b64  	%rd5542, %rd5541, %rd5540;
	mul.lo.s64 	%rd30201, %rd5542, 1099511628211;
$L__BB17_1320:
	setp.eq.s64 	%p280, %rd3351, 0;
	mov.b64 	%rd30206, -3750763034362895579;
	@%p280 bra 	$L__BB17_1326;
	setp.eq.s64 	%p281, %rd2085, 0;
	mov.b64 	%rd30206, -3750763034362895579;
	mov.b64 	%rd30207, 0;
	@%p281 bra 	$L__BB17_1324;
	mov.b64 	%rd30206, -3750763034362895579;
	mov.b64 	%rd30204, 0;
$L__BB17_1323:
	shl.b64 	%rd5549, %rd30204, 3;
	add.s64 	%rd5550, %rd1899, %rd5549;
	ld.u64 	%rd5551, [%rd5550];
	and.b64  	%rd5552, %rd5551, 255;
	xor.b64  	%rd5553, %rd5552, %rd30206;
	mul.lo.s64 	%rd5554, %rd5553, 1099511628211;
	shr.u64 	%rd5555, %rd5551, 8;
	and.b64  	%rd5556, %rd5555, 255;
	xor.b64  	%rd5557, %rd5556, %rd5554;
	mul.lo.s64 	%rd5558, %rd5557, 1099511628211;
	shr.u64 	%rd5559, %rd5551, 16;
	and.b64  	%rd5560, %rd5559, 255;
	xor.b64  	%rd5561, %rd5560, %rd5558;
	mul.lo.s64 	%rd5562, %rd5561, 1099511628211;
	shr.u64 	%rd5563, %rd5551, 24;
	and.b64  	%rd5564, %rd5563, 255;
	xor.b64  	%rd5565, %rd5564, %rd5562;
	mul.lo.s64 	%rd5566, %rd5565, 1099511628211;
	shr.u64 	%rd5567, %rd5551, 32;
	and.b64  	%rd5568, %rd5567, 255;
	xor.b64  	%rd5569, %rd5568, %rd5566;
	mul.lo.s64 	%rd5570, %rd5569, 1099511628211;
	shr.u64 	%rd5571, %rd5551, 40;
	and.b64  	%rd5572, %rd5571, 255;
	xor.b64  	%rd5573, %rd5572, %rd5570;
	mul.lo.s64 	%rd5574, %rd5573, 1099511628211;
	shr.u64 	%rd5575, %rd5551, 48;
	and.b64  	%rd5576, %rd5575, 255;
	xor.b64  	%rd5577, %rd5576, %rd5574;
	mul.lo.s64 	%rd5578, %rd5577, 1099511628211;
	shr.u64 	%rd5579, %rd5551, 56;
	xor.b64  	%rd5580, %rd5579, %rd5578;
	mul.lo.s64 	%rd5581, %rd5580, 1099511628211;
	ld.u64 	%rd5582, [%rd5550+8];
	and.b64  	%rd5583, %rd5582, 255;
	xor.b64  	%rd5584, %rd5583, %rd5581;
	mul.lo.s64 	%rd5585, %rd5584, 1099511628211;
	shr.u64 	%rd5586, %rd5582, 8;
	and.b64  	%rd5587, %rd5586, 255;
	xor.b64  	%rd5588, %rd5587, %rd5585;
	mul.lo.s64 	%rd5589, %rd5588, 1099511628211;
	shr.u64 	%rd5590, %rd5582, 16;
	and.b64  	%rd5591, %rd5590, 255;
	xor.b64  	%rd5592, %rd5591, %rd5589;
	mul.lo.s64 	%rd5593, %rd5592, 1099511628211;
	shr.u64 	%rd5594, %rd5582, 24;
	and.b64  	%rd5595, %rd5594, 255;
	xor.b64  	%rd5596, %rd5595, %rd5593;
	mul.lo.s64 	%rd5597, %rd5596, 1099511628211;
	shr.u64 	%rd5598, %rd5582, 32;
	and.b64  	%rd5599, %rd5598, 255;
	xor.b64  	%rd5600, %rd5599, %rd5597;
	mul.lo.s64 	%rd5601, %rd5600, 1099511628211;
	shr.u64 	%rd5602, %rd5582, 40;
	and.b64  	%rd5603, %rd5602, 255;
	xor.b64  	%rd5604, %rd5603, %rd5601;
	mul.lo.s64 	%rd5605, %rd5604, 1099511628211;
	shr.u64 	%rd5606, %rd5582, 48;
	and.b64  	%rd5607, %rd5606, 255;
	xor.b64  	%rd5608, %rd5607, %rd5605;
	mul.lo.s64 	%rd5609, %rd5608, 1099511628211;
	shr.u64 	%rd5610, %rd5582, 56;
	xor.b64  	%rd5611, %rd5610, %rd5609;
	mul.lo.s64 	%rd30206, %rd5611, 1099511628211;
	add.s64 	%rd30204, %rd30204, 2;
	setp.ne.s64 	%p282, %rd30204, %rd2084;
	mov.u64 	%rd30207, %rd2084;
	@%p282 bra 	$L__BB17_1323;
$L__BB17_1324:
	and.b64  	%rd5612, %rd3351, 1;
	setp.eq.b64 	%p283, %rd5612, 1;
	not.pred 	%p284, %p283;
	@%p284 bra 	$L__BB17_1326;
	shl.b64 	%rd5613, %rd30207, 3;
	add.s64 	%rd5614, %rd1899, %rd5613;
	ld.u64 	%rd5615, [%rd5614];
	and.b64  	%rd5616, %rd5615, 255;
	xor.b64  	%rd5617, %rd5616, %rd30206;
	mul.lo.s64 	%rd5618, %rd5617, 1099511628211;
	shr.u64 	%rd5619, %rd5615, 8;
	and.b64  	%rd5620, %rd5619, 255;
	xor.b64  	%rd5621, %rd5620, %rd5618;
	mul.lo.s64 	%rd5622, %rd5621, 1099511628211;
	shr.u64 	%rd5623, %rd5615, 16;
	and.b64  	%rd5624, %rd5623, 255;
	xor.b64  	%rd5625, %rd5624, %rd5622;
	mul.lo.s64 	%rd5626, %rd5625, 1099511628211;
	shr.u64 	%rd5627, %rd5615, 24;
	and.b64  	%rd5628, %rd5627, 255;
	xor.b64  	%rd5629, %rd5628, %rd5626;
	mul.lo.s64 	%rd5630, %rd5629, 1099511628211;
	shr.u64 	%rd5631, %rd5615, 32;
	and.b64  	%rd5632, %rd5631, 255;
	xor.b64  	%rd5633, %rd5632, %rd5630;
	mul.lo.s64 	%rd5634, %rd5633, 1099511628211;
	shr.u64 	%rd5635, %rd5615, 40;
	and.b64  	%rd5636, %rd5635, 255;
	xor.b64  	%rd5637, %rd5636, %rd5634;
	mul.lo.s64 	%rd5638, %rd5637, 1099511628211;
	shr.u64 	%rd5639, %rd5615, 48;
	and.b64  	%rd5640, %rd5639, 255;
	xor.b64  	%rd5641, %rd5640, %rd5638;
	mul.lo.s64 	%rd5642, %rd5641, 1099511628211;
	shr.u64 	%rd5643, %rd5615, 56;
	xor.b64  	%rd5644, %rd5643, %rd5642;
	mul.lo.s64 	%rd30206, %rd5644, 1099511628211;
$L__BB17_1326:
	setp.eq.s64 	%p285, %rd30201, %rd30206;
	@%p285 bra 	$L__BB17_1341;
	setp.eq.s64 	%p286, %rd3351, 0;
	mov.b64 	%rd30214, -3750763034362895579;
	@%p286 bra 	$L__BB17_1333;
	setp.eq.s64 	%p287, %rd2085, 0;
	mov.b64 	%rd30214, -3750763034362895579;
	mov.b64 	%rd30212, 0;
	@%p287 bra 	$L__BB17_1331;
	mov.b64 	%rd30214, -3750763034362895579;
	mov.b64 	%rd30215, 0;
$L__BB17_1330:
	shl.b64 	%rd5651, %rd30215, 3;
	add.s64 	%rd5652, %rd2086, %rd5651;
	ld.u64 	%rd5653, [%rd5652];
	and.b64  	%rd5654, %rd5653, 255;
	xor.b64  	%rd5655, %rd5654, %rd30214;
	mul.lo.s64 	%rd5656, %rd5655, 1099511628211;
	shr.u64 	%rd5657, %rd5653, 8;
	and.b64  	%rd5658, %rd5657, 255;
	xor.b64  	%rd5659, %rd5658, %rd5656;
	mul.lo.s64 	%rd5660, %rd5659, 1099511628211;
	shr.u64 	%rd5661, %rd5653, 16;
	and.b64  	%rd5662, %rd5661, 255;
	xor.b64  	%rd5663, %rd5662, %rd5660;
	mul.lo.s64 	%rd5664, %rd5663, 1099511628211;
	shr.u64 	%rd5665, %rd5653, 24;
	and.b64  	%rd5666, %rd5665, 255;
	xor.b64  	%rd5667, %rd5666, %rd5664;
	mul.lo.s64 	%rd5668, %rd5667, 1099511628211;
	shr.u64 	%rd5669, %rd5653, 32;
	and.b64  	%rd5670, %rd5669, 255;
	xor.b64  	%rd5671, %rd5670, %rd5668;
	mul.lo.s64 	%rd5672, %rd5671, 1099511628211;
	shr.u64 	%rd5673, %rd5653, 40;
	and.b64  	%rd5674, %rd5673, 255;
	xor.b64  	%rd5675, %rd5674, %rd5672;
	mul.lo.s64 	%rd5676, %rd5675, 1099511628211;
	shr.u64 	%rd5677, %rd5653, 48;
	and.b64  	%rd5678, %rd5677, 255;
	xor.b64  	%rd5679, %rd5678, %rd5676;
	mul.lo.s64 	%rd5680, %rd5679, 1099511628211;
	shr.u64 	%rd5681, %rd5653, 56;
	xor.b64  	%rd5682, %rd5681, %rd5680;
	mul.lo.s64 	%rd5683, %rd5682, 1099511628211;
	ld.u64 	%rd5684, [%rd5652+8];
	and.b64  	%rd5685, %rd5684, 255;
	xor.b64  	%rd5686, %rd5685, %rd5683;
	mul.lo.s64 	%rd5687, %rd5686, 1099511628211;
	shr.u64 	%rd5688, %rd5684, 8;
	and.b64  	%rd5689, %rd5688, 255;
	xor.b64  	%rd5690, %rd5689, %rd5687;
	mul.lo.s64 	%rd5691, %rd5690, 1099511628211;
	shr.u64 	%rd5692, %rd5684, 16;
	and.b64  	%rd5693, %rd5692, 255;
	xor.b64  	%rd5694, %rd5693, %rd5691;
	mul.lo.s64 	%rd5695, %rd5694, 1099511628211;
	shr.u64 	%rd5696, %rd5684, 24;
	and.b64  	%rd5697, %rd5696, 255;
	xor.b64  	%rd5698, %rd5697, %rd5695;
	mul.lo.s64 	%rd5699, %rd5698, 1099511628211;
	shr.u64 	%rd5700, %rd5684, 32;
	and.b64  	%rd5701, %rd5700, 255;
	xor.b64  	%rd5702, %rd5701, %rd5699;
	mul.lo.s64 	%rd5703, %rd5702, 1099511628211;
	shr.u64 	%rd5704, %rd5684, 40;
	and.b64  	%rd5705, %rd5704, 255;
	xor.b64  	%rd5706, %rd5705, %rd5703;
	mul.lo.s64 	%rd5707, %rd5706, 1099511628211;
	shr.u64 	%rd5708, %rd5684, 48;
	and.b64  	%rd5709, %rd5708, 255;
	xor.b64  	%rd5710, %rd5709, %rd5707;
	mul.lo.s64 	%rd5711, %rd5710, 1099511628211;
	shr.u64 	%rd5712, %rd5684, 56;
	xor.b64  	%rd5713, %rd5712, %rd5711;
	mul.lo.s64 	%rd30214, %rd5713, 1099511628211;
	add.s64 	%rd30215, %rd30215, 2;
	setp.eq.s64 	%p288, %rd30215, %rd2084;
	mov.u64 	%rd30212, %rd2084;
	@%p288 bra 	$L__BB17_1331;
	bra.uni 	$L__BB17_1330;
$L__BB17_1331:
	and.b64  	%rd5714, %rd3351, 1;
	setp.eq.b64 	%p289, %rd5714, 1;
	not.pred 	%p290, %p289;
	@%p290 bra 	$L__BB17_1333;
	shl.b64 	%rd5715, %rd30212, 3;
	add.s64 	%rd5716, %rd2086, %rd5715;
	ld.u64 	%rd5717, [%rd5716];
	and.b64  	%rd5718, %rd5717, 255;
	xor.b64  	%rd5719, %rd5718, %rd30214;
	mul.lo.s64 	%rd5720, %rd5719, 1099511628211;
	shr.u64 	%rd5721, %rd5717, 8;
	and.b64  	%rd5722, %rd5721, 255;
	xor.b64  	%rd5723, %rd5722, %rd5720;
	mul.lo.s64 	%rd5724, %rd5723, 1099511628211;
	shr.u64 	%rd5725, %rd5717, 16;
	and.b64  	%rd5726, %rd5725, 255;
	xor.b64  	%rd5727, %rd5726, %rd5724;
	mul.lo.s64 	%rd5728, %rd5727, 1099511628211;
	shr.u64 	%rd5729, %rd5717, 24;
	and.b64  	%rd5730, %rd5729, 255;
	xor.b64  	%rd5731, %rd5730, %rd5728;
	mul.lo.s64 	%rd5732, %rd5731, 1099511628211;
	shr.u64 	%rd5733, %rd5717, 32;
	and.b64  	%rd5734, %rd5733, 255;
	xor.b64  	%rd5735, %rd5734, %rd5732;
	mul.lo.s64 	%rd5736, %rd5735, 1099511628211;
	shr.u64 	%rd5737, %rd5717, 40;
	and.b64  	%rd5738, %rd5737, 255;
	xor.b64  	%rd5739, %rd5738, %rd5736;
	mul.lo.s64 	%rd5740, %rd5739, 1099511628211;
	shr.u64 	%rd5741, %rd5717, 48;
	and.b64  	%rd5742, %rd5741, 255;
	xor.b64  	%rd5743, %rd5742, %rd5740;
	mul.lo.s64 	%rd5744, %rd5743, 1099511628211;
	shr.u64 	%rd5745, %rd5717, 56;
	xor.b64  	%rd5746, %rd5745, %rd5744;
	mul.lo.s64 	%rd30214, %rd5746, 1099511628211;
$L__BB17_1333:
	setp.eq.s64 	%p291, %rd3351, 0;
	mov.b64 	%rd30219, -3750763034362895579;
	@%p291 bra 	$L__BB17_1339;
	setp.eq.s64 	%p292, %rd2085, 0;
	mov.b64 	%rd30219, -3750763034362895579;
	mov.b64 	%rd30220, 0;
	@%p292 bra 	$L__BB17_1337;
	mov.b64 	%rd30219, -3750763034362895579;
	mov.b64 	%rd30217, 0;
$L__BB17_1336:
	shl.b64 	%rd5753, %rd30217, 3;
	add.s64 	%rd5754, %rd1899, %rd5753;
	ld.u64 	%rd5755, [%rd5754];
	and.b64  	%rd5756, %rd5755, 255;
	xor.b64  	%rd5757, %rd5756, %rd30219;
	mul.lo.s64 	%rd5758, %rd5757, 1099511628211;
	shr.u64 	%rd5759, %rd5755, 8;
	and.b64  	%rd5760, %rd5759, 255;
	xor.b64  	%rd5761, %rd5760, %rd5758;
	mul.lo.s64 	%rd5762, %rd5761, 1099511628211;
	shr.u64 	%rd5763, %rd5755, 16;
	and.b64  	%rd5764, %rd5763, 255;
	xor.b64  	%rd5765, %rd5764, %rd5762;
	mul.lo.s64 	%rd5766, %rd5765, 1099511628211;
	shr.u64 	%rd5767, %rd5755, 24;
	and.b64  	%rd5768, %rd5767, 255;
	xor.b64  	%rd5769, %rd5768, %rd5766;
	mul.lo.s64 	%rd5770, %rd5769, 1099511628211;
	shr.u64 	%rd5771, %rd5755, 32;
	and.b64  	%rd5772, %rd5771, 255;
	xor.b64  	%rd5773, %rd5772, %rd5770;
	mul.lo.s64 	%rd5774, %rd5773, 1099511628211;
	shr.u64 	%rd5775, %rd5755, 40;
	and.b64  	%rd5776, %rd5775, 255;
	xor.b64  	%rd5777, %rd5776, %rd5774;
	mul.lo.s64 	%rd5778, %rd5777, 1099511628211;
	shr.u64 	%rd5779, %rd5755, 48;
	and.b64  	%rd5780, %rd5779, 255;
	xor.b64  	%rd5781, %rd5780, %rd5778;
	mul.lo.s64 	%rd5782, %rd5781, 1099511628211;
	shr.u64 	%rd5783, %rd5755, 56;
	xor.b64  	%rd5784, %rd5783, %rd5782;
	mul.lo.s64 	%rd5785, %rd5784, 1099511628211;
	ld.u64 	%rd5786, [%rd5754+8];
	and.b64  	%rd5787, %rd5786, 255;
	xor.b64  	%rd5788, %rd5787, %rd5785;
	mul.lo.s64 	%rd5789, %rd5788, 1099511628211;
	shr.u64 	%rd5790, %rd5786, 8;
	and.b64  	%rd5791, %rd5790, 255;
	xor.b64  	%rd5792, %rd5791, %rd5789;
	mul.lo.s64 	%rd5793, %rd5792, 1099511628211;
	shr.u64 	%rd5794, %rd5786, 16;
	and.b64  	%rd5795, %rd5794, 255;
	xor.b64  	%rd5796, %rd5795, %rd5793;
	mul.lo.s64 	%rd5797, %rd5796, 1099511628211;
	shr.u64 	%rd5798, %rd5786, 24;
	and.b64  	%rd5799, %rd5798, 255;
	xor.b64  	%rd5800, %rd5799, %rd5797;
	mul.lo.s64 	%rd5801, %rd5800, 1099511628211;
	shr.u64 	%rd5802, %rd5786, 32;
	and.b64  	%rd5803, %rd5802, 255;
	xor.b64  	%rd5804, %rd5803, %rd5801;
	mul.lo.s64 	%rd5805, %rd5804, 1099511628211;
	shr.u64 	%rd5806, %rd5786, 40;
	and.b64  	%rd5807, %rd5806, 255;
	xor.b64  	%rd5808, %rd5807, %rd5805;
	mul.lo.s64 	%rd5809, %rd5808, 1099511628211;
	shr.u64 	%rd5810, %rd5786, 48;
	and.b64  	%rd5811, %rd5810, 255;
	xor.b64  	%rd5812, %rd5811, %rd5809;
	mul.lo.s64 	%rd5813, %rd5812, 1099511628211;
	shr.u64 	%rd5814, %rd5786, 56;
	xor.b64  	%rd5815, %rd5814, %rd5813;
	mul.lo.s64 	%rd30219, %rd5815, 1099511628211;
	add.s64 	%rd30217, %rd30217, 2;
	setp.ne.s64 	%p293, %rd30217, %rd2084;
	mov.u64 	%rd30220, %rd2084;
	@%p293 bra 	$L__BB17_1336;
$L__BB17_1337:
	and.b64  	%rd5816, %rd3351, 1;
	setp.eq.b64 	%p294, %rd5816, 1;
	not.pred 	%p295, %p294;
	@%p295 bra 	$L__BB17_1339;
	shl.b64 	%rd5817, %rd30220, 3;
	add.s64 	%rd5818, %rd1899, %rd5817;
	ld.u64 	%rd5819, [%rd5818];
	and.b64  	%rd5820, %rd5819, 255;
	xor.b64  	%rd5821, %rd5820, %rd30219;
	mul.lo.s64 	%rd5822, %rd5821, 1099511628211;
	shr.u64 	%rd5823, %rd5819, 8;
	and.b64  	%rd5824, %rd5823, 255;
	xor.b64  	%rd5825, %rd5824, %rd5822;
	mul.lo.s64 	%rd5826, %rd5825, 1099511628211;
	shr.u64 	%rd5827, %rd5819, 16;
	and.b64  	%rd5828, %rd5827, 255;
	xor.b64  	%rd5829, %rd5828, %rd5826;
	mul.lo.s64 	%rd5830, %rd5829, 1099511628211;
	shr.u64 	%rd5831, %rd5819, 24;
	and.b64  	%rd5832, %rd5831, 255;
	xor.b64  	%rd5833, %rd5832, %rd5830;
	mul.lo.s64 	%rd5834, %rd5833, 1099511628211;
	shr.u64 	%rd5835, %rd5819, 32;
	and.b64  	%rd5836, %rd5835, 255;
	xor.b64  	%rd5837, %rd5836, %rd5834;
	mul.lo.s64 	%rd5838, %rd5837, 1099511628211;
	shr.u64 	%rd5839, %rd5819, 40;
	and.b64  	%rd5840, %rd5839, 255;
	xor.b64  	%rd5841, %rd5840, %rd5838;
	mul.lo.s64 	%rd5842, %rd5841, 1099511628211;
	shr.u64 	%rd5843, %rd5819, 48;
	and.b64  	%rd5844, %rd5843, 255;
	xor.b64  	%rd5845, %rd5844, %rd5842;
	mul.lo.s64 	%rd5846, %rd5845, 1099511628211;
	shr.u64 	%rd5847, %rd5819, 56;
	xor.b64  	%rd5848, %rd5847, %rd5846;
	mul.lo.s64 	%rd30219, %rd5848, 1099511628211;
$L__BB17_1339:
	setp.ge.u64 	%p296, %rd30214, %rd30219;
	@%p296 bra 	$L__BB17_1345;
$L__BB17_1340:
	add.s32 	%r1410, %r1415, 1;
	mov.u32 	%r1415, %r222;
	bra.uni 	$L__BB17_1345;
$L__BB17_1341:
	setp.eq.s32 	%p297, %r359, 0;
	@%p297 bra 	$L__BB17_1345;
	mov.b64 	%rd30210, 0;
$L__BB17_1343:
	shl.b64 	%rd5850, %rd30210, 3;
	add.s64 	%rd5851, %rd2086, %rd5850;
	ld.u64 	%rd2107, [%rd5851];
	add.s64 	%rd5852, %rd1899, %rd5850;
	ld.u64 	%rd2108, [%rd5852];
	setp.lt.u64 	%p298, %rd2107, %rd2108;
	@%p298 bra 	$L__BB17_1340;
	setp.le.u64 	%p299, %rd2107, %rd2108;
	add.s64 	%rd30210, %rd30210, 1;
	cvt.s64.s32 	%rd5853, %r359;
	setp.lt.u64 	%p300, %rd30210, %rd5853;
	and.pred  	%p301, %p299, %p300;
	@%p301 bra 	$L__BB17_1343;
$L__BB17_1345:
	setp.lt.s32 	%p302, %r1410, %r1415;
	@%p302 bra 	$L__BB17_1314;
$L__BB17_1346:
	setp.lt.s32 	%p303, %r202, 1;
	mov.b32 	%r1423, 0;
	mov.u32 	%r1420, %r202;
	@%p303 bra 	$L__BB17_1378;
	mul.lo.s32 	%r415, %r202, 511;
	shr.s32 	%r1420, %r415, 9;
	shl.b32 	%r416, %r1420, 3;
	add.s32 	%r417, %r193, %r416;
	ld.shared.u64 	%rd2128, [%r417];
	setp.eq.s64 	%p304, %rd3351, 0;
	mov.b64 	%rd30226, -3750763034362895579;
	@%p304 bra 	$L__BB17_1353;
	setp.eq.s64 	%p305, %rd3351, 1;
	mov.b64 	%rd30226, -3750763034362895579;
	mov.b64 	%rd30224, 0;
	@%p305 bra 	$L__BB17_1351;
	and.b64  	%rd30224, %rd3351, -2;
	mov.b64 	%rd30226, -3750763034362895579;
	mov.b64 	%rd30227, 0;
$L__BB17_1350:
	shl.b64 	%rd5860, %rd30227, 3;
	add.s64 	%rd5861, %rd2128, %rd5860;
	ld.u64 	%rd5862, [%rd5861];
	and.b64  	%rd5863, %rd5862, 255;
	xor.b64  	%rd5864, %rd5863, %rd30226;
	mul.lo.s64 	%rd5865, %rd5864, 1099511628211;
	shr.u64 	%rd5866, %rd5862, 8;
	and.b64  	%rd5867, %rd5866, 255;
	xor.b64  	%rd5868, %rd5867, %rd5865;
	mul.lo.s64 	%rd5869, %rd5868, 1099511628211;
	shr.u64 	%rd5870, %rd5862, 16;
	and.b64  	%rd5871, %rd5870, 255;
	xor.b64  	%rd5872, %rd5871, %rd5869;
	mul.lo.s64 	%rd5873, %rd5872, 1099511628211;
	shr.u64 	%rd5874, %rd5862, 24;
	and.b64  	%rd5875, %rd5874, 255;
	xor.b64  	%rd5876, %rd5875, %rd5873;
	mul.lo.s64 	%rd5877, %rd5876, 1099511628211;
	shr.u64 	%rd5878, %rd5862, 32;
	and.b64  	%rd5879, %rd5878, 255;
	xor.b64  	%rd5880, %rd5879, %rd5877;
	mul.lo.s64 	%rd5881, %rd5880, 1099511628211;
	shr.u64 	%rd5882, %rd5862, 40;
	and.b64  	%rd5883, %rd5882, 255;
	xor.b64  	%rd5884, %rd5883, %rd5881;
	mul.lo.s64 	%rd5885, %rd5884, 1099511628211;
	shr.u64 	%rd5886, %rd5862, 48;
	and.b64  	%rd5887, %rd5886, 255;
	xor.b64  	%rd5888, %rd5887, %rd5885;
	mul.lo.s64 	%rd5889, %rd5888, 1099511628211;
	shr.u64 	%rd5890, %rd5862, 56;
	xor.b64  	%rd5891, %rd5890, %rd5889;
	mul.lo.s64 	%rd5892, %rd5891, 1099511628211;
	ld.u64 	%rd5893, [%rd5861+8];
	and.b64  	%rd5894, %rd5893, 255;
	xor.b64  	%rd5895, %rd5894, %rd5892;
	mul.lo.s64 	%rd5896, %rd5895, 1099511628211;
	shr.u64 	%rd5897, %rd5893, 8;
	and.b64  	%rd5898, %rd5897, 255;
	xor.b64  	%rd5899, %rd5898, %rd5896;
	mul.lo.s64 	%rd5900, %rd5899, 1099511628211;
	shr.u64 	%rd5901, %rd5893, 16;
	and.b64  	%rd5902, %rd5901, 255;
	xor.b64  	%rd5903, %rd5902, %rd5900;
	mul.lo.s64 	%rd5904, %rd5903, 1099511628211;
	shr.u64 	%rd5905, %rd5893, 24;
	and.b64  	%rd5906, %rd5905, 255;
	xor.b64  	%rd5907, %rd5906, %rd5904;
	mul.lo.s64 	%rd5908, %rd5907, 1099511628211;
	shr.u64 	%rd5909, %rd5893, 32;
	and.b64  	%rd5910, %rd5909, 255;
	xor.b64  	%rd5911, %rd5910, %rd5908;
	mul.lo.s64 	%rd5912, %rd5911, 1099511628211;
	shr.u64 	%rd5913, %rd5893, 40;
	and.b64  	%rd5914, %rd5913, 255;
	xor.b64  	%rd5915, %rd5914, %rd5912;
	mul.lo.s64 	%rd5916, %rd5915, 1099511628211;
	shr.u64 	%rd5917, %rd5893, 48;
	and.b64  	%rd5918, %rd5917, 255;
	xor.b64  	%rd5919, %rd5918, %rd5916;
	mul.lo.s64 	%rd5920, %rd5919, 1099511628211;
	shr.u64 	%rd5921, %rd5893, 56;
	xor.b64  	%rd5922, %rd5921, %rd5920;
	mul.lo.s64 	%rd30226, %rd5922, 1099511628211;
	add.s64 	%rd30227, %rd30227, 2;
	setp.eq.s64 	%p306, %rd30227, %rd30224;
	@%p306 bra 	$L__BB17_1351;
	bra.uni 	$L__BB17_1350;
$L__BB17_1351:
	and.b64  	%rd5923, %rd3351, 1;
	setp.eq.b64 	%p307, %rd5923, 1;
	not.pred 	%p308, %p307;
	@%p308 bra 	$L__BB17_1353;
	shl.b64 	%rd5924, %rd30224, 3;
	add.s64 	%rd5925, %rd2128, %rd5924;
	ld.u64 	%rd5926, [%rd5925];
	and.b64  	%rd5927, %rd5926, 255;
	xor.b64  	%rd5928, %rd5927, %rd30226;
	mul.lo.s64 	%rd5929, %rd5928, 1099511628211;
	shr.u64 	%rd5930, %rd5926, 8;
	and.b64  	%rd5931, %rd5930, 255;
	xor.b64  	%rd5932, %rd5931, %rd5929;
	mul.lo.s64 	%rd5933, %rd5932, 1099511628211;
	shr.u64 	%rd5934, %rd5926, 16;
	and.b64  	%rd5935, %rd5934, 255;
	xor.b64  	%rd5936, %rd5935, %rd5933;
	mul.lo.s64 	%rd5937, %rd5936, 1099511628211;
	shr.u64 	%rd5938, %rd5926, 24;
	and.b64  	%rd5939, %rd5938, 255;
	xor.b64  	%rd5940, %rd5939, %rd5937;
	mul.lo.s64 	%rd5941, %rd5940, 1099511628211;
	shr.u64 	%rd5942, %rd5926, 32;
	and.b64  	%rd5943, %rd5942, 255;
	xor.b64  	%rd5944, %rd5943, %rd5941;
	mul.lo.s64 	%rd5945, %rd5944, 1099511628211;
	shr.u64 	%rd5946, %rd5926, 40;
	and.b64  	%rd5947, %rd5946, 255;
	xor.b64  	%rd5948, %rd5947, %rd5945;
	mul.lo.s64 	%rd5949, %rd5948, 1099511628211;
	shr.u64 	%rd5950, %rd5926, 48;
	and.b64  	%rd5951, %rd5950, 255;
	xor.b64  	%rd5952, %rd5951, %rd5949;
	mul.lo.s64 	%rd5953, %rd5952, 1099511628211;
	shr.u64 	%rd5954, %rd5926, 56;
	xor.b64  	%rd5955, %rd5954, %rd5953;
	mul.lo.s64 	%rd30226, %rd5955, 1099511628211;
$L__BB17_1353:
	setp.eq.s64 	%p309, %rd3351, 0;
	mov.b64 	%rd30231, -3750763034362895579;
	@%p309 bra 	$L__BB17_1359;
	setp.eq.s64 	%p310, %rd3351, 1;
	mov.b64 	%rd30231, -3750763034362895579;
	mov.b64 	%rd30232, 0;
	@%p310 bra 	$L__BB17_1357;
	mov.b64 	%rd30231, -3750763034362895579;
	mov.b64 	%rd30229, 0;
	and.b64  	%rd30232, %rd3351, -2;
$L__BB17_1356:
	shl.b64 	%rd5962, %rd30229, 3;
	add.s64 	%rd5963, %rd1899, %rd5962;
	ld.u64 	%rd5964, [%rd5963];
	and.b64  	%rd5965, %rd5964, 255;
	xor.b64  	%rd5966, %rd5965, %rd30231;
	mul.lo.s64 	%rd5967, %rd5966, 1099511628211;
	shr.u64 	%rd5968, %rd5964, 8;
	and.b64  	%rd5969, %rd5968, 255;
	xor.b64  	%rd5970, %rd5969, %rd5967;
	mul.lo.s64 	%rd5971, %rd5970, 1099511628211;
	shr.u64 	%rd5972, %rd5964, 16;
	and.b64  	%rd5973, %rd5972, 255;
	xor.b64  	%rd5974, %rd5973, %rd5971;
	mul.lo.s64 	%rd5975, %rd5974, 1099511628211;
	shr.u64 	%rd5976, %rd5964, 24;
	and.b64  	%rd5977, %rd5976, 255;
	xor.b64  	%rd5978, %rd5977, %rd5975;
	mul.lo.s64 	%rd5979, %rd5978, 1099511628211;
	shr.u64 	%rd5980, %rd5964, 32;
	and.b64  	%rd5981, %rd5980, 255;
	xor.b64  	%rd5982, %rd5981, %rd5979;
	mul.lo.s64 	%rd5983, %rd5982, 1099511628211;
	shr.u64 	%rd5984, %rd5964, 40;
	and.b64  	%rd5985, %rd5984, 255;
	xor.b64  	%rd5986, %rd5985, %rd5983;
	mul.lo.s64 	%rd5987, %rd5986, 1099511628211;
	shr.u64 	%rd5988, %rd5964, 48;
	and.b64  	%rd5989, %rd5988, 255;
	xor.b64  	%rd5990, %rd5989, %rd5987;
	mul.lo.s64 	%rd5991, %rd5990, 1099511628211;
	shr.u64 	%rd5992, %rd5964, 56;
	xor.b64  	%rd5993, %rd5992, %rd5991;
	mul.lo.s64 	%rd5994, %rd5993, 1099511628211;
	ld.u64 	%rd5995, [%rd5963+8];
	and.b64  	%rd5996, %rd5995, 255;
	xor.b64  	%rd5997, %rd5996, %rd5994;
	mul.lo.s64 	%rd5998, %rd5997, 1099511628211;
	shr.u64 	%rd5999, %rd5995, 8;
	and.b64  	%rd6000, %rd5999, 255;
	xor.b64  	%rd6001, %rd6000, %rd5998;
	mul.lo.s64 	%rd6002, %rd6001, 1099511628211;
	shr.u64 	%rd6003, %rd5995, 16;
	and.b64  	%rd6004, %rd6003, 255;
	xor.b64  	%rd6005, %rd6004, %rd6002;
	mul.lo.s64 	%rd6006, %rd6005, 1099511628211;
	shr.u64 	%rd6007, %rd5995, 24;
	and.b64  	%rd6008, %rd6007, 255;
	xor.b64  	%rd6009, %rd6008, %rd6006;
	mul.lo.s64 	%rd6010, %rd6009, 1099511628211;
	shr.u64 	%rd6011, %rd5995, 32;
	and.b64  	%rd6012, %rd6011, 255;
	xor.b64  	%rd6013, %rd6012, %rd6010;
	mul.lo.s64 	%rd6014, %rd6013, 1099511628211;
	shr.u64 	%rd6015, %rd5995, 40;
	and.b64  	%rd6016, %rd6015, 255;
	xor.b64  	%rd6017, %rd6016, %rd6014;
	mul.lo.s64 	%rd6018, %rd6017, 1099511628211;
	shr.u64 	%rd6019, %rd5995, 48;
	and.b64  	%rd6020, %rd6019, 255;
	xor.b64  	%rd6021, %rd6020, %rd6018;
	mul.lo.s64 	%rd6022, %rd6021, 1099511628211;
	shr.u64 	%rd6023, %rd5995, 56;
	xor.b64  	%rd6024, %rd6023, %rd6022;
	mul.lo.s64 	%rd30231, %rd6024, 1099511628211;
	add.s64 	%rd30229, %rd30229, 2;
	setp.ne.s64 	%p311, %rd30229, %rd30232;
	@%p311 bra 	$L__BB17_1356;
$L__BB17_1357:
	and.b64  	%rd6025, %rd3351, 1;
	setp.eq.b64 	%p312, %rd6025, 1;
	not.pred 	%p313, %p312;
	@%p313 bra 	$L__BB17_1359;
	shl.b64 	%rd6026, %rd30232, 3;
	add.s64 	%rd6027, %rd1899, %rd6026;
	ld.u64 	%rd6028, [%rd6027];
	and.b64  	%rd6029, %rd6028, 255;
	xor.b64  	%rd6030, %rd6029, %rd30231;
	mul.lo.s64 	%rd6031, %rd6030, 1099511628211;
	shr.u64 	%rd6032, %rd6028, 8;
	and.b64  	%rd6033, %rd6032, 255;
	xor.b64  	%rd6034, %rd6033, %rd6031;
	mul.lo.s64 	%rd6035, %rd6034, 1099511628211;
	shr.u64 	%rd6036, %rd6028, 16;
	and.b64  	%rd6037, %rd6036, 255;
	xor.b64  	%rd6038, %rd6037, %rd6035;
	mul.lo.s64 	%rd6039, %rd6038, 1099511628211;
	shr.u64 	%rd6040, %rd6028, 24;
	and.b64  	%rd6041, %rd6040, 255;
	xor.b64  	%rd6042, %rd6041, %rd6039;
	mul.lo.s64 	%rd6043, %rd6042, 1099511628211;
	shr.u64 	%rd6044, %rd6028, 32;
	and.b64  	%rd6045, %rd6044, 255;
	xor.b64  	%rd6046, %rd6045, %rd6043;
	mul.lo.s64 	%rd6047, %rd6046, 1099511628211;
	shr.u64 	%rd6048, %rd6028, 40;
	and.b64  	%rd6049, %rd6048, 255;
	xor.b64  	%rd6050, %rd6049, %rd6047;
	mul.lo.s64 	%rd6051, %rd6050, 1099511628211;
	shr.u64 	%rd6052, %rd6028, 48;
	and.b64  	%rd6053, %rd6052, 255;
	xor.b64  	%rd6054, %rd6053, %rd6051;
	mul.lo.s64 	%rd6055, %rd6054, 1099511628211;
	shr.u64 	%rd6056, %rd6028, 56;
	xor.b64  	%rd6057, %rd6056, %rd6055;
	mul.lo.s64 	%rd30231, %rd6057, 1099511628211;
$L__BB17_1359:
	setp.eq.s64 	%p314, %rd30226, %rd30231;
	@%p314 bra 	$L__BB17_1374;
	setp.eq.s64 	%p315, %rd3351, 0;
	mov.b64 	%rd30239, -3750763034362895579;
	@%p315 bra 	$L__BB17_1366;
	setp.eq.s64 	%p316, %rd3351, 1;
	mov.b64 	%rd30239, -3750763034362895579;
	mov.b64 	%rd30237, 0;
	@%p316 bra 	$L__BB17_1364;
	and.b64  	%rd30237, %rd3351, -2;
	mov.b64 	%rd30239, -3750763034362895579;
	mov.b64 	%rd30240, 0;
$L__BB17_1363:
	shl.b64 	%rd6064, %rd30240, 3;
	add.s64 	%rd6065, %rd2128, %rd6064;
	ld.u64 	%rd6066, [%rd6065];
	and.b64  	%rd6067, %rd6066, 255;
	xor.b64  	%rd6068, %rd6067, %rd30239;
	mul.lo.s64 	%rd6069, %rd6068, 1099511628211;
	shr.u64 	%rd6070, %rd6066, 8;
	and.b64  	%rd6071, %rd6070, 255;
	xor.b64  	%rd6072, %rd6071, %rd6069;
	mul.lo.s64 	%rd6073, %rd6072, 1099511628211;
	shr.u64 	%rd6074, %rd6066, 16;
	and.b64  	%rd6075, %rd6074, 255;
	xor.b64  	%rd6076, %rd6075, %rd6073;
	mul.lo.s64 	%rd6077, %rd6076, 1099511628211;
	shr.u64 	%rd6078, %rd6066, 24;
	and.b64  	%rd6079, %rd6078, 255;
	xor.b64  	%rd6080, %rd6079, %rd6077;
	mul.lo.s64 	%rd6081, %rd6080, 1099511628211;
	shr.u64 	%rd6082, %rd6066, 32;
	and.b64  	%rd6083, %rd6082, 255;
	xor.b64  	%rd6084, %rd6083, %rd6081;
	mul.lo.s64 	%rd6085, %rd6084, 1099511628211;
	shr.u64 	%rd6086, %rd6066, 40;
	and.b64  	%rd6087, %rd6086, 255;
	xor.b64  	%rd6088, %rd6087, %rd6085;
	mul.lo.s64 	%rd6089, %rd6088, 1099511628211;
	shr.u64 	%rd6090, %rd6066, 48;
	and.b64  	%rd6091, %rd6090, 255;
	xor.b64  	%rd6092, %rd6091, %rd6089;
	mul.lo.s64 	%rd6093, %rd6092, 1099511628211;
	shr.u64 	%rd6094, %rd6066, 56;
	xor.b64  	%rd6095, %rd6094, %rd6093;
	mul.lo.s64 	%rd6096, %rd6095, 1099511628211;
	ld.u64 	%rd6097, [%rd6065+8];
	and.b64  	%rd6098, %rd6097, 255;
	xor.b64  	%rd6099, %rd6098, %rd6096;
	mul.lo.s64 	%rd6100, %rd6099, 1099511628211;
	shr.u64 	%rd6101, %rd6097, 8;
	and.b64  	%rd6102, %rd6101, 255;
	xor.b64  	%rd6103, %rd6102, %rd6100;
	mul.lo.s64 	%rd6104, %rd6103, 1099511628211;
	shr.u64 	%rd6105, %rd6097, 16;
	and.b64  	%rd6106, %rd6105, 255;
	xor.b64  	%rd6107, %rd6106, %rd6104;
	mul.lo.s64 	%rd6108, %rd6107, 1099511628211;
	shr.u64 	%rd6109, %rd6097, 24;
	and.b64  	%rd6110, %rd6109, 255;
	xor.b64  	%rd6111, %rd6110, %rd6108;
	mul.lo.s64 	%rd6112, %rd6111, 1099511628211;
	shr.u64 	%rd6113, %rd6097, 32;
	and.b64  	%rd6114, %rd6113, 255;
	xor.b64  	%rd6115, %rd6114, %rd6112;
	mul.lo.s64 	%rd6116, %rd6115, 1099511628211;
	shr.u64 	%rd6117, %rd6097, 40;
	and.b64  	%rd6118, %rd6117, 255;
	xor.b64  	%rd6119, %rd6118, %rd6116;
	mul.lo.s64 	%rd6120, %rd6119, 1099511628211;
	shr.u64 	%rd6121, %rd6097, 48;
	and.b64  	%rd6122, %rd6121, 255;
	xor.b64  	%rd6123, %rd6122, %rd6120;
	mul.lo.s64 	%rd6124, %rd6123, 1099511628211;
	shr.u64 	%rd6125, %rd6097, 56;
	xor.b64  	%rd6126, %rd6125, %rd6124;
	mul.lo.s64 	%rd30239, %rd6126, 1099511628211;
	add.s64 	%rd30240, %rd30240, 2;
	setp.eq.s64 	%p317, %rd30240, %rd30237;
	@%p317 bra 	$L__BB17_1364;
	bra.uni 	$L__BB17_1363;
$L__BB17_1364:
	and.b64  	%rd6127, %rd3351, 1;
	setp.eq.b64 	%p318, %rd6127, 1;
	not.pred 	%p319, %p318;
	@%p319 bra 	$L__BB17_1366;
	shl.b64 	%rd6128, %rd30237, 3;
	add.s64 	%rd6129, %rd2128, %rd6128;
	ld.u64 	%rd6130, [%rd6129];
	and.b64  	%rd6131, %rd6130, 255;
	xor.b64  	%rd6132, %rd6131, %rd30239;
	mul.lo.s64 	%rd6133, %rd6132, 1099511628211;
	shr.u64 	%rd6134, %rd6130, 8;
	and.b64  	%rd6135, %rd6134, 255;
	xor.b64  	%rd6136, %rd6135, %rd6133;
	mul.lo.s64 	%rd6137, %rd6136, 1099511628211;
	shr.u64 	%rd6138, %rd6130, 16;
	and.b64  	%rd6139, %rd6138, 255;
	xor.b64  	%rd6140, %rd6139, %rd6137;
	mul.lo.s64 	%rd6141, %rd6140, 1099511628211;
	shr.u64 	%rd6142, %rd6130, 24;
	and.b64  	%rd6143, %rd6142, 255;
	xor.b64  	%rd6144, %rd6143, %rd6141;
	mul.lo.s64 	%rd6145, %rd6144, 1099511628211;
	shr.u64 	%rd6146, %rd6130, 32;
	and.b64  	%rd6147, %rd6146, 255;
	xor.b64  	%rd6148, %rd6147, %rd6145;
	mul.lo.s64 	%rd6149, %rd6148, 1099511628211;
	shr.u64 	%rd6150, %rd6130, 40;
	and.b64  	%rd6151, %rd6150, 255;
	xor.b64  	%rd6152, %rd6151, %rd6149;
	mul.lo.s64 	%rd6153, %rd6152, 1099511628211;
	shr.u64 	%rd6154, %rd6130, 48;
	and.b64  	%rd6155, %rd6154, 255;
	xor.b64  	%rd6156, %rd6155, %rd6153;
	mul.lo.s64 	%rd6157, %rd6156, 1099511628211;
	shr.u64 	%rd6158, %rd6130, 56;
	xor.b64  	%rd6159, %rd6158, %rd6157;
	mul.lo.s64 	%rd30239, %rd6159, 1099511628211;
$L__BB17_1366:
	setp.eq.s64 	%p320, %rd3351, 0;
	mov.b64 	%rd30244, -3750763034362895579;
	@%p320 bra 	$L__BB17_1372;
	setp.eq.s64 	%p321, %rd3351, 1;
	mov.b64 	%rd30244, -3750763034362895579;
	mov.b64 	%rd30245, 0;
	@%p321 bra 	$L__BB17_1370;
	and.b64  	%rd30245, %rd3351, -2;
	mov.b64 	%rd30244, -3750763034362895579;
	mov.b64 	%rd30242, 0;
$L__BB17_1369:
	shl.b64 	%rd6166, %rd30242, 3;
	add.s64 	%rd6167, %rd1899, %rd6166;
	ld.u64 	%rd6168, [%rd6167];
	and.b64  	%rd6169, %rd6168, 255;
	xor.b64  	%rd6170, %rd6169, %rd30244;
	mul.lo.s64 	%rd6171, %rd6170, 1099511628211;
	shr.u64 	%rd6172, %rd6168, 8;
	and.b64  	%rd6173, %rd6172, 255;
	xor.b64  	%rd6174, %rd6173, %rd6171;
	mul.lo.s64 	%rd6175, %rd6174, 1099511628211;
	shr.u64 	%rd6176, %rd6168, 16;
	and.b64  	%rd6177, %rd6176, 255;
	xor.b64  	%rd6178, %rd6177, %rd6175;
	mul.lo.s64 	%rd6179, %rd6178, 1099511628211;
	shr.u64 	%rd6180, %rd6168, 24;
	and.b64  	%rd6181, %rd6180, 255;
	xor.b64  	%rd6182, %rd6181, %rd6179;
	mul.lo.s64 	%rd6183, %rd6182, 1099511628211;
	shr.u64 	%rd6184, %rd6168, 32;
	and.b64  	%rd6185, %rd6184, 255;
	xor.b64  	%rd6186, %rd6185, %rd6183;
	mul.lo.s64 	%rd6187, %rd6186, 1099511628211;
	shr.u64 	%rd6188, %rd6168, 40;
	and.b64  	%rd6189, %rd6188, 255;
	xor.b64  	%rd6190, %rd6189, %rd6187;
	mul.lo.s64 	%rd6191, %rd6190, 1099511628211;
	shr.u64 	%rd6192, %rd6168, 48;
	and.b64  	%rd6193, %rd6192, 255;
	xor.b64  	%rd6194, %rd6193, %rd6191;
	mul.lo.s64 	%rd6195, %rd6194, 1099511628211;
	shr.u64 	%rd6196, %rd6168, 56;
	xor.b64  	%rd6197, %rd6196, %rd6195;
	mul.lo.s64 	%rd6198, %rd6197, 1099511628211;
	ld.u64 	%rd6199, [%rd6167+8];
	and.b64  	%rd6200, %rd6199, 255;
	xor.b64  	%rd6201, %rd6200, %rd6198;
	mul.lo.s64 	%rd6202, %rd6201, 1099511628211;
	shr.u64 	%rd6203, %rd6199, 8;
	and.b64  	%rd6204, %rd6203, 255;
	xor.b64  	%rd6205, %rd6204, %rd6202;
	mul.lo.s64 	%rd6206, %rd6205, 1099511628211;
	shr.u64 	%rd6207, %rd6199, 16;
	and.b64  	%rd6208, %rd6207, 255;
	xor.b64  	%rd6209, %rd6208, %rd6206;
	mul.lo.s64 	%rd6210, %rd6209, 1099511628211;
	shr.u64 	%rd6211, %rd6199, 24;
	and.b64  	%rd6212, %rd6211, 255;
	xor.b64  	%rd6213, %rd6212, %rd6210;
	mul.lo.s64 	%rd6214, %rd6213, 1099511628211;
	shr.u64 	%rd6215, %rd6199, 32;
	and.b64  	%rd6216, %rd6215, 255;
	xor.b64  	%rd6217, %rd6216, %rd6214;
	mul.lo.s64 	%rd6218, %rd6217, 1099511628211;
	shr.u64 	%rd6219, %rd6199, 40;
	and.b64  	%rd6220, %rd6219, 255;
	xor.b64  	%rd6221, %rd6220, %rd6218;
	mul.lo.s64 	%rd6222, %rd6221, 1099511628211;
	shr.u64 	%rd6223, %rd6199, 48;
	and.b64  	%rd6224, %rd6223, 255;
	xor.b64  	%rd6225, %rd6224, %rd6222;
	mul.lo.s64 	%rd6226, %rd6225, 1099511628211;
	shr.u64 	%rd6227, %rd6199, 56;
	xor.b64  	%rd6228, %rd6227, %rd6226;
	mul.lo.s64 	%rd30244, %rd6228, 1099511628211;
	add.s64 	%rd30242, %rd30242, 2;
	setp.ne.s64 	%p322, %rd30242, %rd30245;
	@%p322 bra 	$L__BB17_1369;
$L__BB17_1370:
	and.b64  	%rd6229, %rd3351, 1;
	setp.eq.b64 	%p323, %rd6229, 1;
	not.pred 	%p324, %p323;
	@%p324 bra 	$L__BB17_1372;
	shl.b64 	%rd6230, %rd30245, 3;
	add.s64 	%rd6231, %rd1899, %rd6230;
	ld.u64 	%rd6232, [%rd6231];
	and.b64  	%rd6233, %rd6232, 255;
	xor.b64  	%rd6234, %rd6233, %rd30244;
	mul.lo.s64 	%rd6235, %rd6234, 1099511628211;
	shr.u64 	%rd6236, %rd6232, 8;
	and.b64  	%rd6237, %rd6236, 255;
	xor.b64  	%rd6238, %rd6237, %rd6235;
	mul.lo.s64 	%rd6239, %rd6238, 1099511628211;
	shr.u64 	%rd6240, %rd6232, 16;
	and.b64  	%rd6241, %rd6240, 255;
	xor.b64  	%rd6242, %rd6241, %rd6239;
	mul.lo.s64 	%rd6243, %rd6242, 1099511628211;
	shr.u64 	%rd6244, %rd6232, 24;
	and.b64  	%rd6245, %rd6244, 255;
	xor.b64  	%rd6246, %rd6245, %rd6243;
	mul.lo.s64 	%rd6247, %rd6246, 1099511628211;
	shr.u64 	%rd6248, %rd6232, 32;
	and.b64  	%rd6249, %rd6248, 255;
	xor.b64  	%rd6250, %rd6249, %rd6247;
	mul.lo.s64 	%rd6251, %rd6250, 1099511628211;
	shr.u64 	%rd6252, %rd6232, 40;
	and.b64  	%rd6253, %rd6252, 255;
	xor.b64  	%rd6254, %rd6253, %rd6251;
	mul.lo.s64 	%rd6255, %rd6254, 1099511628211;
	shr.u64 	%rd6256, %rd6232, 48;
	and.b64  	%rd6257, %rd6256, 255;
	xor.b64  	%rd6258, %rd6257, %rd6255;
	mul.lo.s64 	%rd6259, %rd6258, 1099511628211;
	shr.u64 	%rd6260, %rd6232, 56;
	xor.b64  	%rd6261, %rd6260, %rd6259;
	mul.lo.s64 	%rd30244, %rd6261, 1099511628211;
$L__BB17_1372:
	setp.ge.u64 	%p325, %rd30239, %rd30244;
	@%p325 bra 	$L__BB17_1378;
$L__BB17_1373:
	add.s32 	%r1423, %r1420, 1;
	mov.u32 	%r1420, %r202;
	bra.uni 	$L__BB17_1378;
$L__BB17_1374:
	setp.eq.s32 	%p326, %r359, 0;
	@%p326 bra 	$L__BB17_1378;
	cvt.s64.s32 	%rd2150, %r359;
	mov.b64 	%rd30235, 0;
$L__BB17_1376:
	shl.b64 	%rd6263, %rd30235, 3;
	add.s64 	%rd6264, %rd2128, %rd6263;
	ld.u64 	%rd2152, [%rd6264];
	add.s64 	%rd6265, %rd1899, %rd6263;
	ld.u64 	%rd2153, [%rd6265];
	setp.lt.u64 	%p327, %rd2152, %rd2153;
	@%p327 bra 	$L__BB17_1373;
	setp.le.u64 	%p328, %rd2152, %rd2153;
	add.s64 	%rd30235, %rd30235, 1;
	setp.lt.u64 	%p329, %rd30235, %rd2150;
	and.pred  	%p330, %p328, %p329;
	@%p330 bra 	$L__BB17_1376;
$L__BB17_1378:
	setp.ge.s32 	%p331, %r1423, %r1420;
	mov.u32 	%r1422, %r1420;
	@%p331 bra 	$L__BB17_1410;
	mad.lo.s32 	%r421, %r1420, 127, %r1423;
	shr.s32 	%r1422, %r421, 7;
	shl.b32 	%r422, %r1422, 3;
	add.s32 	%r423, %r193, %r422;
	ld.shared.u64 	%rd2174, [%r423];
	setp.eq.s64 	%p332, %rd3351, 0;
	mov.b64 	%rd30251, -3750763034362895579;
	@%p332 bra 	$L__BB17_1385;
	setp.eq.s64 	%p333, %rd3351, 1;
	mov.b64 	%rd30251, -3750763034362895579;
	mov.b64 	%rd30249, 0;
	@%p333 bra 	$L__BB17_1383;
	mov.b64 	%rd30251, -3750763034362895579;
	mov.b64 	%rd30252, 0;
	and.b64  	%rd30249, %rd3351, -2;
$L__BB17_1382:
	shl.b64 	%rd6273, %rd30252, 3;
	add.s64 	%rd6274, %rd2174, %rd6273;
	ld.u64 	%rd6275, [%rd6274];
	and.b64  	%rd6276, %rd6275, 255;
	xor.b64  	%rd6277, %rd6276, %rd30251;
	mul.lo.s64 	%rd6278, %rd6277, 1099511628211;
	shr.u64 	%rd6279, %rd6275, 8;
	and.b64  	%rd6280, %rd6279, 255;
	xor.b64  	%rd6281, %rd6280, %rd6278;
	mul.lo.s64 	%rd6282, %rd6281, 1099511628211;
	shr.u64 	%rd6283, %rd6275, 16;
	and.b64  	%rd6284, %rd6283, 255;
	xor.b64  	%rd6285, %rd6284, %rd6282;
	mul.lo.s64 	%rd6286, %rd6285, 1099511628211;
	shr.u64 	%rd6287, %rd6275, 24;
	and.b64  	%rd6288, %rd6287, 255;
	xor.b64  	%rd6289, %rd6288, %rd6286;
	mul.lo.s64 	%rd6290, %rd6289, 1099511628211;
	shr.u64 	%rd6291, %rd6275, 32;
	and.b64  	%rd6292, %rd6291, 255;
	xor.b64  	%rd6293, %rd6292, %rd6290;
	mul.lo.s64 	%rd6294, %rd6293, 1099511628211;
	shr.u64 	%rd6295, %rd6275, 40;
	and.b64  	%rd6296, %rd6295, 255;
	xor.b64  	%rd6297, %rd6296, %rd6294;
	mul.lo.s64 	%rd6298, %rd6297, 1099511628211;
	shr.u64 	%rd6299, %rd6275, 48;
	and.b64  	%rd6300, %rd6299, 255;
	xor.b64  	%rd6301, %rd6300, %rd6298;
	mul.lo.s64 	%rd6302, %rd6301, 1099511628211;
	shr.u64 	%rd6303, %rd6275, 56;
	xor.b64  	%rd6304, %rd6303, %rd6302;
	mul.lo.s64 	%rd6305, %rd6304, 1099511628211;
	ld.u64 	%rd6306, [%rd6274+8];
	and.b64  	%rd6307, %rd6306, 255;
	xor.b64  	%rd6308, %rd6307, %rd6305;
	mul.lo.s64 	%rd6309, %rd6308, 1099511628211;
	shr.u64 	%rd6310, %rd6306, 8;
	and.b64  	%rd6311, %rd6310, 255;
	xor.b64  	%rd6312, %rd6311, %rd6309;
	mul.lo.s64 	%rd6313, %rd6312, 1099511628211;
	shr.u64 	%rd6314, %rd6306, 16;
	and.b64  	%rd6315, %rd6314, 255;
	xor.b64  	%rd6316, %rd6315, %rd6313;
	mul.lo.s64 	%rd6317, %rd6316, 1099511628211;
	shr.u64 	%rd6318, %rd6306, 24;
	and.b64  	%rd6319, %rd6318, 255;
	xor.b64  	%rd6320, %rd6319, %rd6317;
	mul.lo.s64 	%rd6321, %rd6320, 1099511628211;
	shr.u64 	%rd6322, %rd6306, 32;
	and.b64  	%rd6323, %rd6322, 255;
	xor.b64  	%rd6324, %rd6323, %rd6321;
	mul.lo.s64 	%rd6325, %rd6324, 1099511628211;
	shr.u64 	%rd6326, %rd6306, 40;
	and.b64  	%rd6327, %rd6326, 255;
	xor.b64  	%rd6328, %rd6327, %rd6325;
	mul.lo.s64 	%rd6329, %rd6328, 1099511628211;
	shr.u64 	%rd6330, %rd6306, 48;
	and.b64  	%rd6331, %rd6330, 255;
	xor.b64  	%rd6332, %rd6331, %rd6329;
	mul.lo.s64 	%rd6333, %rd6332, 1099511628211;
	shr.u64 	%rd6334, %rd6306, 56;
	xor.b64  	%rd6335, %rd6334, %rd6333;
	mul.lo.s64 	%rd30251, %rd6335, 1099511628211;
	add.s64 	%rd30252, %rd30252, 2;
	setp.eq.s64 	%p334, %rd30252, %rd30249;
	@%p334 bra 	$L__BB17_1383;
	bra.uni 	$L__BB17_1382;
$L__BB17_1383:
	and.b64  	%rd6336, %rd3351, 1;
	setp.eq.b64 	%p335, %rd6336, 1;
	not.pred 	%p336, %p335;
	@%p336 bra 	$L__BB17_1385;
	shl.b64 	%rd6337, %rd30249, 3;
	add.s64 	%rd6338, %rd2174, %rd6337;
	ld.u64 	%rd6339, [%rd6338];
	and.b64  	%rd6340, %rd6339, 255;
	xor.b64  	%rd6341, %rd6340, %rd30251;
	mul.lo.s64 	%rd6342, %rd6341, 1099511628211;
	shr.u64 	%rd6343, %rd6339, 8;
	and.b64  	%rd6344, %rd6343, 255;
	xor.b64  	%rd6345, %rd6344, %rd6342;
	mul.lo.s64 	%rd6346, %rd6345, 1099511628211;
	shr.u64 	%rd6347, %rd6339, 16;
	and.b64  	%rd6348, %rd6347, 255;
	xor.b64  	%rd6349, %rd6348, %rd6346;
	mul.lo.s64 	%rd6350, %rd6349, 1099511628211;
	shr.u64 	%rd6351, %rd6339, 24;
	and.b64  	%rd6352, %rd6351, 255;
	xor.b64  	%rd6353, %rd6352, %rd6350;
	mul.lo.s64 	%rd6354, %rd6353, 1099511628211;
	shr.u64 	%rd6355, %rd6339, 32;
	and.b64  	%rd6356, %rd6355, 255;
	xor.b64  	%rd6357, %rd6356, %rd6354;
	mul.lo.s64 	%rd6358, %rd6357, 1099511628211;
	shr.u64 	%rd6359, %rd6339, 40;
	and.b64  	%rd6360, %rd6359, 255;
	xor.b64  	%rd6361, %rd6360, %rd6358;
	mul.lo.s64 	%rd6362, %rd6361, 1099511628211;
	shr.u64 	%rd6363, %rd6339, 48;
	and.b64  	%rd6364, %rd6363, 255;
	xor.b64  	%rd6365, %rd6364, %rd6362;
	mul.lo.s64 	%rd6366, %rd6365, 1099511628211;
	shr.u64 	%rd6367, %rd6339, 56;
	xor.b64  	%rd6368, %rd6367, %rd6366;
	mul.lo.s64 	%rd30251, %rd6368, 1099511628211;
$L__BB17_1385:
	setp.eq.s64 	%p337, %rd3351, 0;
	mov.b64 	%rd30256, -3750763034362895579;
	@%p337 bra 	$L__BB17_1391;
	setp.eq.s64 	%p338, %rd3351, 1;
	mov.b64 	%rd30256, -3750763034362895579;
	mov.b64 	%rd30257, 0;
	@%p338 bra 	$L__BB17_1389;
	mov.b64 	%rd30256, -3750763034362895579;
	mov.b64 	%rd30254, 0;
	and.b64  	%rd30257, %rd3351, -2;
$L__BB17_1388:
	shl.b64 	%rd6375, %rd30254, 3;
	add.s64 	%rd6376, %rd1899, %rd6375;
	ld.u64 	%rd6377, [%rd6376];
	and.b64  	%rd6378, %rd6377, 255;
	xor.b64  	%rd6379, %rd6378, %rd30256;
	mul.lo.s64 	%rd6380, %rd6379, 1099511628211;
	shr.u64 	%rd6381, %rd6377, 8;
	and.b64  	%rd6382, %rd6381, 255;
	xor.b64  	%rd6383, %rd6382, %rd6380;
	mul.lo.s64 	%rd6384, %rd6383, 1099511628211;
	shr.u64 	%rd6385, %rd6377, 16;
	and.b64  	%rd6386, %rd6385, 255;
	xor.b64  	%rd6387, %rd6386, %rd6384;
	mul.lo.s64 	%rd6388, %rd6387, 1099511628211;
	shr.u64 	%rd6389, %rd6377, 24;
	and.b64  	%rd6390, %rd6389, 255;
	xor.b64  	%rd6391, %rd6390, %rd6388;
	mul.lo.s64 	%rd6392, %rd6391, 1099511628211;
	shr.u64 	%rd6393, %rd6377, 32;
	and.b64  	%rd6394, %rd6393, 255;
	xor.b64  	%rd6395, %rd6394, %rd6392;
	mul.lo.s64 	%rd6396, %rd6395, 1099511628211;
	shr.u64 	%rd6397, %rd6377, 40;
	and.b64  	%rd6398, %rd6397, 255;
	xor.b64  	%rd6399, %rd6398, %rd6396;
	mul.lo.s64 	%rd6400, %rd6399, 1099511628211;
	shr.u64 	%rd6401, %rd6377, 48;
	and.b64  	%rd6402, %rd6401, 255;
	xor.b64  	%rd6403, %rd6402, %rd6400;
	mul.lo.s64 	%rd6404, %rd6403, 1099511628211;
	shr.u64 	%rd6405, %rd6377, 56;
	xor.b64  	%rd6406, %rd6405, %rd6404;
	mul.lo.s64 	%rd6407, %rd6406, 1099511628211;
	ld.u64 	%rd6408, [%rd6376+8];
	and.b64  	%rd6409, %rd6408, 255;
	xor.b64  	%rd6410, %rd6409, %rd6407;
	mul.lo.s64 	%rd6411, %rd6410, 1099511628211;
	shr.u64 	%rd6412, %rd6408, 8;
	and.b64  	%rd6413, %rd6412, 255;
	xor.b64  	%rd6414, %rd6413, %rd6411;
	mul.lo.s64 	%rd6415, %rd6414, 1099511628211;
	shr.u64 	%rd6416, %rd6408, 16;
	and.b64  	%rd6417, %rd6416, 255;
	xor.b64  	%rd6418, %rd6417, %rd6415;
	mul.lo.s64 	%rd6419, %rd6418, 1099511628211;
	shr.u64 	%rd6420, %rd6408, 24;
	and.b64  	%rd6421, %rd6420, 255;
	xor.b64  	%rd6422, %rd6421, %rd6419;
	mul.lo.s64 	%rd6423, %rd6422, 1099511628211;
	shr.u64 	%rd6424, %rd6408, 32;
	and.b64  	%rd6425, %rd6424, 255;
	xor.b64  	%rd6426, %rd6425, %rd6423;
	mul.lo.s64 	%rd6427, %rd6426, 1099511628211;
	shr.u64 	%rd6428, %rd6408, 40;
	and.b64  	%rd6429, %rd6428, 255;
	xor.b64  	%rd6430, %rd6429, %rd6427;
	mul.lo.s64 	%rd6431, %rd6430, 1099511628211;
	shr.u64 	%rd6432, %rd6408, 48;
	and.b64  	%rd6433, %rd6432, 255;
	xor.b64  	%rd6434, %rd6433, %rd6431;
	mul.lo.s64 	%rd6435, %rd6434, 1099511628211;
	shr.u64 	%rd6436, %rd6408, 56;
	xor.b64  	%rd6437, %rd6436, %rd6435;
	mul.lo.s64 	%rd30256, %rd6437, 1099511628211;
	add.s64 	%rd30254, %rd30254, 2;
	setp.ne.s64 	%p339, %rd30254, %rd30257;
	@%p339 bra 	$L__BB17_1388;
$L__BB17_1389:
	and.b64  	%rd6438, %rd3351, 1;
	setp.eq.b64 	%p340, %rd6438, 1;
	not.pred 	%p341, %p340;
	@%p341 bra 	$L__BB17_1391;
	shl.b64 	%rd6439, %rd30257, 3;
	add.s64 	%rd6440, %rd1899, %rd6439;
	ld.u64 	%rd6441, [%rd6440];
	and.b64  	%rd6442, %rd6441, 255;
	xor.b64  	%rd6443, %rd6442, %rd30256;
	mul.lo.s64 	%rd6444, %rd6443, 1099511628211;
	shr.u64 	%rd6445, %rd6441, 8;
	and.b64  	%rd6446, %rd6445, 255;
	xor.b64  	%rd6447, %rd6446, %rd6444;
	mul.lo.s64 	%rd6448, %rd6447, 1099511628211;
	shr.u64 	%rd6449, %rd6441, 16;
	and.b64  	%rd6450, %rd6449, 255;
	xor.b64  	%rd6451, %rd6450, %rd6448;
	mul.lo.s64 	%rd6452, %rd6451, 1099511628211;
	shr.u64 	%rd6453, %rd6441, 24;
	and.b64  	%rd6454, %rd6453, 255;
	xor.b64  	%rd6455, %rd6454, %rd6452;
	mul.lo.s64 	%rd6456, %rd6455, 1099511628211;
	shr.u64 	%rd6457, %rd6441, 32;
	and.b64  	%rd6458, %rd6457, 255;
	xor.b64  	%rd6459, %rd6458, %rd6456;
	mul.lo.s64 	%rd6460, %rd6459, 1099511628211;
	shr.u64 	%rd6461, %rd6441, 40;
	and.b64  	%rd6462, %rd6461, 255;
	xor.b64  	%rd6463, %rd6462, %rd6460;
	mul.lo.s64 	%rd6464, %rd6463, 1099511628211;
	shr.u64 	%rd6465, %rd6441, 48;
	and.b64  	%rd6466, %rd6465, 255;
	xor.b64  	%rd6467, %rd6466, %rd6464;
	mul.lo.s64 	%rd6468, %rd6467, 1099511628211;
	shr.u64 	%rd6469, %rd6441, 56;
	xor.b64  	%rd6470, %rd6469, %rd6468;
	mul.lo.s64 	%rd30256, %rd6470, 1099511628211;
$L__BB17_1391:
	setp.eq.s64 	%p342, %rd30251, %rd30256;
	@%p342 bra 	$L__BB17_1406;
	setp.eq.s64 	%p343, %rd3351, 0;
	mov.b64 	%rd30264, -3750763034362895579;
	@%p343 bra 	$L__BB17_1398;
	setp.eq.s64 	%p344, %rd3351, 1;
	mov.b64 	%rd30264, -3750763034362895579;
	mov.b64 	%rd30262, 0;
	@%p344 bra 	$L__BB17_1396;
	mov.b64 	%rd30264, -3750763034362895579;
	mov.b64 	%rd30265, 0;
	and.b64  	%rd30262, %rd3351, -2;
$L__BB17_1395:
	shl.b64 	%rd6477, %rd30265, 3;
	add.s64 	%rd6478, %rd2174, %rd6477;
	ld.u64 	%rd6479, [%rd6478];
	and.b64  	%rd6480, %rd6479, 255;
	xor.b64  	%rd6481, %rd6480, %rd30264;
	mul.lo.s64 	%rd6482, %rd6481, 1099511628211;
	shr.u64 	%rd6483, %rd6479, 8;
	and.b64  	%rd6484, %rd6483, 255;
	xor.b64  	%rd6485, %rd6484, %rd6482;
	mul.lo.s64 	%rd6486, %rd6485, 1099511628211;
	shr.u64 	%rd6487, %rd6479, 16;
	and.b64  	%rd6488, %rd6487, 255;
	xor.b64  	%rd6489, %rd6488, %rd6486;
	mul.lo.s64 	%rd6490, %rd6489, 1099511628211;
	shr.u64 	%rd6491, %rd6479, 24;
	and.b64  	%rd6492, %rd6491, 255;
	xor.b64  	%rd6493, %rd6492, %rd6490;
	mul.lo.s64 	%rd6494, %rd6493, 1099511628211;
	shr.u64 	%rd6495, %rd6479, 32;
	and.b64  	%rd6496, %rd6495, 255;
	xor.b64  	%rd6497, %rd6496, %rd6494;
	mul.lo.s64 	%rd6498, %rd6497, 1099511628211;
	shr.u64 	%rd6499, %rd6479, 40;
	and.b64  	%rd6500, %rd6499, 255;
	xor.b64  	%rd6501, %rd6500, %rd6498;
	mul.lo.s64 	%rd6502, %rd6501, 1099511628211;
	shr.u64 	%rd6503, %rd6479, 48;
	and.b64  	%rd6504, %rd6503, 255;
	xor.b64  	%rd6505, %rd6504, %rd6502;
	mul.lo.s64 	%rd6506, %rd6505, 1099511628211;
	shr.u64 	%rd6507, %rd6479, 56;
	xor.b64  	%rd6508, %rd6507, %rd6506;
	mul.lo.s64 	%rd6509, %rd6508, 1099511628211;
	ld.u64 	%rd6510, [%rd6478+8];
	and.b64  	%rd6511, %rd6510, 255;
	xor.b64  	%rd6512, %rd6511, %rd6509;
	mul.lo.s64 	%rd6513, %rd6512, 1099511628211;
	shr.u64 	%rd6514, %rd6510, 8;
	and.b64  	%rd6515, %rd6514, 255;
	xor.b64  	%rd6516, %rd6515, %rd6513;
	mul.lo.s64 	%rd6517, %rd6516, 1099511628211;
	shr.u64 	%rd6518, %rd6510, 16;
	and.b64  	%rd6519, %rd6518, 255;
	xor.b64  	%rd6520, %rd6519, %rd6517;
	mul.lo.s64 	%rd6521, %rd6520, 1099511628211;
	shr.u64 	%rd6522, %rd6510, 24;
	and.b64  	%rd6523, %rd6522, 255;
	xor.b64  	%rd6524, %rd6523, %rd6521;
	mul.lo.s64 	%rd6525, %rd6524, 1099511628211;
	shr.u64 	%rd6526, %rd6510, 32;
	and.b64  	%rd6527, %rd6526, 255;
	xor.b64  	%rd6528, %rd6527, %rd6525;
	mul.lo.s64 	%rd6529, %rd6528, 1099511628211;
	shr.u64 	%rd6530, %rd6510, 40;
	and.b64  	%rd6531, %rd6530, 255;
	xor.b64  	%rd6532, %rd6531, %rd6529;
	mul.lo.s64 	%rd6533, %rd6532, 1099511628211;
	shr.u64 	%rd6534, %rd6510, 48;
	and.b64  	%rd6535, %rd6534, 255;
	xor.b64  	%rd6536, %rd6535, %rd6533;
	mul.lo.s64 	%rd6537, %rd6536, 1099511628211;
	shr.u64 	%rd6538, %rd6510, 56;
	xor.b64  	%rd6539, %rd6538, %rd6537;
	mul.lo.s64 	%rd30264, %rd6539, 1099511628211;
	add.s64 	%rd30265, %rd30265, 2;
	setp.eq.s64 	%p345, %rd30265, %rd30262;
	@%p345 bra 	$L__BB17_1396;
	bra.uni 	$L__BB17_1395;
$L__BB17_1396:
	and.b64  	%rd6540, %rd3351, 1;
	setp.eq.b64 	%p346, %rd6540, 1;
	not.pred 	%p347, %p346;
	@%p347 bra 	$L__BB17_1398;
	shl.b64 	%rd6541, %rd30262, 3;
	add.s64 	%rd6542, %rd2174, %rd6541;
	ld.u64 	%rd6543, [%rd6542];
	and.b64  	%rd6544, %rd6543, 255;
	xor.b64  	%rd6545, %rd6544, %rd30264;
	mul.lo.s64 	%rd6546, %rd6545, 1099511628211;
	shr.u64 	%rd6547, %rd6543, 8;
	and.b64  	%rd6548, %rd6547, 255;
	xor.b64  	%rd6549, %rd6548, %rd6546;
	mul.lo.s64 	%rd6550, %rd6549, 1099511628211;
	shr.u64 	%rd6551, %rd6543, 16;
	and.b64  	%rd6552, %rd6551, 255;
	xor.b64  	%rd6553, %rd6552, %rd6550;
	mul.lo.s64 	%rd6554, %rd6553, 1099511628211;
	shr.u64 	%rd6555, %rd6543, 24;
	and.b64  	%rd6556, %rd6555, 255;
	xor.b64  	%rd6557, %rd6556, %rd6554;
	mul.lo.s64 	%rd6558, %rd6557, 1099511628211;
	shr.u64 	%rd6559, %rd6543, 32;
	and.b64  	%rd6560, %rd6559, 255;
	xor.b64  	%rd6561, %rd6560, %rd6558;
	mul.lo.s64 	%rd6562, %rd6561, 1099511628211;
	shr.u64 	%rd6563, %rd6543, 40;
	and.b64  	%rd6564, %rd6563, 255;
	xor.b64  	%rd6565, %rd6564, %rd6562;
	mul.lo.s64 	%rd6566, %rd6565, 1099511628211;
	shr.u64 	%rd6567, %rd6543, 48;
	and.b64  	%rd6568, %rd6567, 255;
	xor.b64  	%rd6569, %rd6568, %rd6566;
	mul.lo.s64 	%rd6570, %rd6569, 1099511628211;
	shr.u64 	%rd6571, %rd6543, 56;
	xor.b64  	%rd6572, %rd6571, %rd6570;
	mul.lo.s64 	%rd30264, %rd6572, 1099511628211;
$L__BB17_1398:
	setp.eq.s64 	%p348, %rd3351, 0;
	mov.b64 	%rd30269, -3750763034362895579;
	@%p348 bra 	$L__BB17_1404;
	setp.eq.s64 	%p349, %rd3351, 1;
	mov.b64 	%rd30269, -3750763034362895579;
	mov.b64 	%rd30270, 0;
	@%p349 bra 	$L__BB17_1402;
	mov.b64 	%rd30269, -3750763034362895579;
	mov.b64 	%rd30267, 0;
	and.b64  	%rd30270, %rd3351, -2;
$L__BB17_1401:
	shl.b64 	%rd6579, %rd30267, 3;
	add.s64 	%rd6580, %rd1899, %rd6579;
	ld.u64 	%rd6581, [%rd6580];
	and.b64  	%rd6582, %rd6581, 255;
	xor.b64  	%rd6583, %rd6582, %rd30269;
	mul.lo.s64 	%rd6584, %rd6583, 1099511628211;
	shr.u64 	%rd6585, %rd6581, 8;
	and.b64  	%rd6586, %rd6585, 255;
	xor.b64  	%rd6587, %rd6586, %rd6584;
	mul.lo.s64 	%rd6588, %rd6587, 1099511628211;
	shr.u64 	%rd6589, %rd6581, 16;
	and.b64  	%rd6590, %rd6589, 255;
	xor.b64  	%rd6591, %rd6590, %rd6588;
	mul.lo.s64 	%rd6592, %rd6591, 1099511628211;
	shr.u64 	%rd6593, %rd6581, 24;
	and.b64  	%rd6594, %rd6593, 255;
	xor.b64  	%rd6595, %rd6594, %rd6592;
	mul.lo.s64 	%rd6596, %rd6595, 1099511628211;
	shr.u64 	%rd6597, %rd6581, 32;
	and.b64  	%rd6598, %rd6597, 255;
	xor.b64  	%rd6599, %rd6598, %rd6596;
	mul.lo.s64 	%rd6600, %rd6599, 1099511628211;
	shr.u64 	%rd6601, %rd6581, 40;
	and.b64  	%rd6602, %rd6601, 255;
	xor.b64  	%rd6603, %rd6602, %rd6600;
	mul.lo.s64 	%rd6604, %rd6603, 1099511628211;
	shr.u64 	%rd6605, %rd6581, 48;
	and.b64  	%rd6606, %rd6605, 255;
	xor.b64  	%rd6607, %rd6606, %rd6604;
	mul.lo.s64 	%rd6608, %rd6607, 1099511628211;
	shr.u64 	%rd6609, %rd6581, 56;
	xor.b64  	%rd6610, %rd6609, %rd6608;
	mul.lo.s64 	%rd6611, %rd6610, 1099511628211;
	ld.u64 	%rd6612, [%rd6580+8];
	and.b64  	%rd6613, %rd6612, 255;
	xor.b64  	%rd6614, %rd6613, %rd6611;
	mul.lo.s64 	%rd6615, %rd6614, 1099511628211;
	shr.u64 	%rd6616, %rd6612, 8;
	and.b64  	%rd6617, %rd6616, 255;
	xor.b64  	%rd6618, %rd6617, %rd6615;
	mul.lo.s64 	%rd6619, %rd6618, 1099511628211;
	shr.u64 	%rd6620, %rd6612, 16;
	and.b64  	%rd6621, %rd6620, 255;
	xor.b64  	%rd6622, %rd6621, %rd6619;
	mul.lo.s64 	%rd6623, %rd6622, 1099511628211;
	shr.u64 	%rd6624, %rd6612, 24;
	and.b64  	%rd6625, %rd6624, 255;
	xor.b64  	%rd6626, %rd6625, %rd6623;
	mul.lo.s64 	%rd6627, %rd6626, 1099511628211;
	shr.u64 	%rd6628, %rd6612, 32;
	and.b64  	%rd6629, %rd6628, 255;
	xor.b64  	%rd6630, %rd6629, %rd6627;
	mul.lo.s64 	%rd6631, %rd6630, 1099511628211;
	shr.u64 	%rd6632, %rd6612, 40;
	and.b64  	%rd6633, %rd6632, 255;
	xor.b64  	%rd6634, %rd6633, %rd6631;
	mul.lo.s64 	%rd6635, %rd6634, 1099511628211;
	shr.u64 	%rd6636, %rd6612, 48;
	and.b64  	%rd6637, %rd6636, 255;
	xor.b64  	%rd6638, %rd6637, %rd6635;
	mul.lo.s64 	%rd6639, %rd6638, 1099511628211;
	shr.u64 	%rd6640, %rd6612, 56;
	xor.b64  	%rd6641, %rd6640, %rd6639;
	mul.lo.s64 	%rd30269, %rd6641, 1099511628211;
	add.s64 	%rd30267, %rd30267, 2;
	setp.ne.s64 	%p350, %rd30267, %rd30270;
	@%p350 bra 	$L__BB17_1401;
$L__BB17_1402:
	and.b64  	%rd6642, %rd3351, 1;
	setp.eq.b64 	%p351, %rd6642, 1;
	not.pred 	%p352, %p351;
	@%p352 bra 	$L__BB17_1404;
	shl.b64 	%rd6643, %rd30270, 3;
	add.s64 	%rd6644, %rd1899, %rd6643;
	ld.u64 	%rd6645, [%rd6644];
	and.b64  	%rd6646, %rd6645, 255;
	xor.b64  	%rd6647, %rd6646, %rd30269;
	mul.lo.s64 	%rd6648, %rd6647, 1099511628211;
	shr.u64 	%rd6649, %rd6645, 8;
	and.b64  	%rd6650, %rd6649, 255;
	xor.b64  	%rd6651, %rd6650, %rd6648;
	mul.lo.s64 	%rd6652, %rd6651, 1099511628211;
	shr.u64 	%rd6653, %rd6645, 16;
	and.b64  	%rd6654, %rd6653, 255;
	xor.b64  	%rd6655, %rd6654, %rd6652;
	mul.lo.s64 	%rd6656, %rd6655, 1099511628211;
	shr.u64 	%rd6657, %rd6645, 24;
	and.b64  	%rd6658, %rd6657, 255;
	xor.b64  	%rd6659, %rd6658, %rd6656;
	mul.lo.s64 	%rd6660, %rd6659, 1099511628211;
	shr.u64 	%rd6661, %rd6645, 32;
	and.b64  	%rd6662, %rd6661, 255;
	xor.b64  	%rd6663, %rd6662, %rd6660;
	mul.lo.s64 	%rd6664, %rd6663, 1099511628211;
	shr.u64 	%rd6665, %rd6645, 40;
	and.b64  	%rd6666, %rd6665, 255;
	xor.b64  	%rd6667, %rd6666, %rd6664;
	mul.lo.s64 	%rd6668, %rd6667, 1099511628211;
	shr.u64 	%rd6669, %rd6645, 48;
	and.b64  	%rd6670, %rd6669, 255;
	xor.b64  	%rd6671, %rd6670, %rd6668;
	mul.lo.s64 	%rd6672, %rd6671, 1099511628211;
	shr.u64 	%rd6673, %rd6645, 56;
	xor.b64  	%rd6674, %rd6673, %rd6672;
	mul.lo.s64 	%rd30269, %rd6674, 1099511628211;
$L__BB17_1404:
	setp.ge.u64 	%p353, %rd30264, %rd30269;
	@%p353 bra 	$L__BB17_1410;
$L__BB17_1405:
	add.s32 	%r1423, %r1422, 1;
	mov.u32 	%r1422, %r1420;
	bra.uni 	$L__BB17_1410;
$L__BB17_1406:
	setp.eq.s32 	%p354, %r359, 0;
	@%p354 bra 	$L__BB17_1410;
	cvt.s64.s32 	%rd2195, %r359;
	mov.b64 	%rd30260, 0;
$L__BB17_1408:
	shl.b64 	%rd6676, %rd30260, 3;
	add.s64 	%rd6677, %rd2174, %rd6676;
	ld.u64 	%rd2197, [%rd6677];
	add.s64 	%rd6678, %rd1899, %rd6676;
	ld.u64 	%rd2198, [%rd6678];
	setp.lt.u64 	%p355, %rd2197, %rd2198;
	@%p355 bra 	$L__BB17_1405;
	setp.le.u64 	%p356, %rd2197, %rd2198;
	add.s64 	%rd30260, %rd30260, 1;
	setp.lt.u64 	%p357, %rd30260, %rd2195;
	and.pred  	%p358, %p356, %p357;
	@%p358 bra 	$L__BB17_1408;
$L__BB17_1410:
	setp.ge.s32 	%p359, %r1423, %r1422;
	mov.u32 	%r1424, %r1422;
	@%p359 bra 	$L__BB17_1442;
	mad.lo.s32 	%r424, %r1422, 31, %r1423;
	shr.s32 	%r1424, %r424, 5;
	shl.b32 	%r425, %r1424, 3;
	add.s32 	%r426, %r193, %r425;
	ld.shared.u64 	%rd2220, [%r426];
	setp.eq.s64 	%p360, %rd3351, 0;
	mov.b64 	%rd30276, -3750763034362895579;
	@%p360 bra 	$L__BB17_1417;
	setp.eq.s64 	%p361, %rd3351, 1;
	mov.b64 	%rd30276, -3750763034362895579;
	mov.b64 	%rd30274, 0;
	@%p361 bra 	$L__BB17_1415;
	mov.b64 	%rd30276, -3750763034362895579;
	mov.b64 	%rd30277, 0;
	and.b64  	%rd30274, %rd3351, -2;
$L__BB17_1414:
	shl.b64 	%rd6686, %rd30277, 3;
	add.s64 	%rd6687, %rd2220, %rd6686;
	ld.u64 	%rd6688, [%rd6687];
	and.b64  	%rd6689, %rd6688, 255;
	xor.b64  	%rd6690, %rd6689, %rd30276;
	mul.lo.s64 	%rd6691, %rd6690, 1099511628211;
	shr.u64 	%rd6692, %rd6688, 8;
	and.b64  	%rd6693, %rd6692, 255;
	xor.b64  	%rd6694, %rd6693, %rd6691;
	mul.lo.s64 	%rd6695, %rd6694, 1099511628211;
	shr.u64 	%rd6696, %rd6688, 16;
	and.b64  	%rd6697, %rd6696, 255;
	xor.b64  	%rd6698, %rd6697, %rd6695;
	mul.lo.s64 	%rd6699, %rd6698, 1099511628211;
	shr.u64 	%rd6700, %rd6688, 24;
	and.b64  	%rd6701, %rd6700, 255;
	xor.b64  	%rd6702, %rd6701, %rd6699;
	mul.lo.s64 	%rd6703, %rd6702, 1099511628211;
	shr.u64 	%rd6704, %rd6688, 32;
	and.b64  	%rd6705, %rd6704, 255;
	xor.b64  	%rd6706, %rd6705, %rd6703;
	mul.lo.s64 	%rd6707, %rd6706, 1099511628211;
	shr.u64 	%rd6708, %rd6688, 40;
	and.b64  	%rd6709, %rd6708, 255;
	xor.b64  	%rd6710, %rd6709, %rd6707;
	mul.lo.s64 	%rd6711, %rd6710, 1099511628211;
	shr.u64 	%rd6712, %rd6688, 48;
	and.b64  	%rd6713, %rd6712, 255;
	xor.b64  	%rd6714, %rd6713, %rd6711;
	mul.lo.s64 	%rd6715, %rd6714, 1099511628211;
	shr.u64 	%rd6716, %rd6688, 56;
	xor.b64  	%rd6717, %rd6716, %rd6715;
	mul.lo.s64 	%rd6718, %rd6717, 1099511628211;
	ld.u64 	%rd6719, [%rd6687+8];
	and.b64  	%rd6720, %rd6719, 255;
	xor.b64  	%rd6721, %rd6720, %rd6718;
	mul.lo.s64 	%rd6722, %rd6721, 1099511628211;
	shr.u64 	%rd6723, %rd6719, 8;
	and.b64  	%rd6724, %rd6723, 255;
	xor.b64  	%rd6725, %rd6724, %rd6722;
	mul.lo.s64 	%rd6726, %rd6725, 1099511628211;
	shr.u64 	%rd6727, %rd6719, 16;
	and.b64  	%rd6728, %rd6727, 255;
	xor.b64  	%rd6729, %rd6728, %rd6726;
	mul.lo.s64 	%rd6730, %rd6729, 1099511628211;
	shr.u64 	%rd6731, %rd6719, 24;
	and.b64  	%rd6732, %rd6731, 255;
	xor.b64  	%rd6733, %rd6732, %rd6730;
	mul.lo.s64 	%rd6734, %rd6733, 1099511628211;
	shr.u64 	%rd6735, %rd6719, 32;
	and.b64  	%rd6736, %rd6735, 255;
	xor.b64  	%rd6737, %rd6736, %rd6734;
	mul.lo.s64 	%rd6738, %rd6737, 1099511628211;
	shr.u64 	%rd6739, %rd6719, 40;
	and.b64  	%rd6740, %rd6739, 255;
	xor.b64  	%rd6741, %rd6740, %rd6738;
	mul.lo.s64 	%rd6742, %rd6741, 1099511628211;
	shr.u64 	%rd6743, %rd6719, 48;
	and.b64  	%rd6744, %rd6743, 255;
	xor.b64  	%rd6745, %rd6744, %rd6742;
	mul.lo.s64 	%rd6746, %rd6745, 1099511628211;
	shr.u64 	%rd6747, %rd6719, 56;
	xor.b64  	%rd6748, %rd6747, %rd6746;
	mul.lo.s64 	%rd30276, %rd6748, 1099511628211;
	add.s64 	%rd30277, %rd30277, 2;
	setp.eq.s64 	%p362, %rd30277, %rd30274;
	@%p362 bra 	$L__BB17_1415;
	bra.uni 	$L__BB17_1414;
$L__BB17_1415:
	and.b64  	%rd6749, %rd3351, 1;
	setp.eq.b64 	%p363, %rd6749, 1;
	not.pred 	%p364, %p363;
	@%p364 bra 	$L__BB17_1417;
	shl.b64 	%rd6750, %rd30274, 3;
	add.s64 	%rd6751, %rd2220, %rd6750;
	ld.u64 	%rd6752, [%rd6751];
	and.b64  	%rd6753, %rd6752, 255;
	xor.b64  	%rd6754, %rd6753, %rd30276;
	mul.lo.s64 	%rd6755, %rd6754, 1099511628211;
	shr.u64 	%rd6756, %rd6752, 8;
	and.b64  	%rd6757, %rd6756, 255;
	xor.b64  	%rd6758, %rd6757, %rd6755;
	mul.lo.s64 	%rd6759, %rd6758, 1099511628211;
	shr.u64 	%rd6760, %rd6752, 16;
	and.b64  	%rd6761, %rd6760, 255;
	xor.b64  	%rd6762, %rd6761, %rd6759;
	mul.lo.s64 	%rd6763, %rd6762, 1099511628211;
	shr.u64 	%rd6764, %rd6752, 24;
	and.b64  	%rd6765, %rd6764, 255;
	xor.b64  	%rd6766, %rd6765, %rd6763;
	mul.lo.s64 	%rd6767, %rd6766, 1099511628211;
	shr.u64 	%rd6768, %rd6752, 32;
	and.b64  	%rd6769, %rd6768, 255;
	xor.b64  	%rd6770, %rd6769, %rd6767;
	mul.lo.s64 	%rd6771, %rd6770, 1099511628211;
	shr.u64 	%rd6772, %rd6752, 40;
	and.b64  	%rd6773, %rd6772, 255;
	xor.b64  	%rd6774, %rd6773, %rd6771;
	mul.lo.s64 	%rd6775, %rd6774, 1099511628211;
	shr.u64 	%rd6776, %rd6752, 48;
	and.b64  	%rd6777, %rd6776, 255;
	xor.b64  	%rd6778, %rd6777, %rd6775;
	mul.lo.s64 	%rd6779, %rd6778, 1099511628211;
	shr.u64 	%rd6780, %rd6752, 56;
	xor.b64  	%rd6781, %rd6780, %rd6779;
	mul.lo.s64 	%rd30276, %rd6781, 1099511628211;
$L__BB17_1417:
	setp.eq.s64 	%p365, %rd3351, 0;
	mov.b64 	%rd30281, -3750763034362895579;
	@%p365 bra 	$L__BB17_1423;
	setp.eq.s64 	%p366, %rd3351, 1;
	mov.b64 	%rd30281, -3750763034362895579;
	mov.b64 	%rd30282, 0;
	@%p366 bra 	$L__BB17_1421;
	mov.b64 	%rd30281, -3750763034362895579;
	mov.b64 	%rd30279, 0;
	and.b64  	%rd30282, %rd3351, -2;
$L__BB17_1420:
	shl.b64 	%rd6788, %rd30279, 3;
	add.s64 	%rd6789, %rd1899, %rd6788;
	ld.u64 	%rd6790, [%rd6789];
	and.b64  	%rd6791, %rd6790, 255;
	xor.b64  	%rd6792, %rd6791, %rd30281;
	mul.lo.s64 	%rd6793, %rd6792, 1099511628211;
	shr.u64 	%rd6794, %rd6790, 8;
	and.b64  	%rd6795, %rd6794, 255;
	xor.b64  	%rd6796, %rd6795, %rd6793;
	mul.lo.s64 	%rd6797, %rd6796, 1099511628211;
	shr.u64 	%rd6798, %rd6790, 16;
	and.b64  	%rd6799, %rd6798, 255;
	xor.b64  	%rd6800, %rd6799, %rd6797;
	mul.lo.s64 	%rd6801, %rd6800, 1099511628211;
	shr.u64 	%rd6802, %rd6790, 24;
	and.b64  	%rd6803, %rd6802, 255;
	xor.b64  	%rd6804, %rd6803, %rd6801;
	mul.lo.s64 	%rd6805, %rd6804, 1099511628211;
	shr.u64 	%rd6806, %rd6790, 32;
	and.b64  	%rd6807, %rd6806, 255;
	xor.b64  	%rd6808, %rd6807, %rd6805;
	mul.lo.s64 	%rd6809, %rd6808, 1099511628211;
	shr.u64 	%rd6810, %rd6790, 40;
	and.b64  	%rd6811, %rd6810, 255;
	xor.b64  	%rd6812, %rd6811, %rd6809;
	mul.lo.s64 	%rd6813, %rd6812, 1099511628211;
	shr.u64 	%rd6814, %rd6790, 48;
	and.b64  	%rd6815, %rd6814, 255;
	xor.b64  	%rd6816, %rd6815, %rd6813;
	mul.lo.s64 	%rd6817, %rd6816, 1099511628211;
	shr.u64 	%rd6818, %rd6790, 56;
	xor.b64  	%rd6819, %rd6818, %rd6817;
	mul.lo.s64 	%rd6820, %rd6819, 1099511628211;
	ld.u64 	%rd6821, [%rd6789+8];
	and.b64  	%rd6822, %rd6821, 255;
	xor.b64  	%rd6823, %rd6822, %rd6820;
	mul.lo.s64 	%rd6824, %rd6823, 1099511628211;
	shr.u64 	%rd6825, %rd6821, 8;
	and.b64  	%rd6826, %rd6825, 255;
	xor.b64  	%rd6827, %rd6826, %rd6824;
	mul.lo.s64 	%rd6828, %rd6827, 1099511628211;
	shr.u64 	%rd6829, %rd6821, 16;
	and.b64  	%rd6830, %rd6829, 255;
	xor.b64  	%rd6831, %rd6830, %rd6828;
	mul.lo.s64 	%rd6832, %rd6831, 1099511628211;
	shr.u64 	%rd6833, %rd6821, 24;
	and.b64  	%rd6834, %rd6833, 255;
	xor.b64  	%rd6835, %rd6834, %rd6832;
	mul.lo.s64 	%rd6836, %rd6835, 1099511628211;
	shr.u64 	%rd6837, %rd6821, 32;
	and.b64  	%rd6838, %rd6837, 255;
	xor.b64  	%rd6839, %rd6838, %rd6836;
	mul.lo.s64 	%rd6840, %rd6839, 1099511628211;
	shr.u64 	%rd6841, %rd6821, 40;
	and.b64  	%rd6842, %rd6841, 255;
	xor.b64  	%rd6843, %rd6842, %rd6840;
	mul.lo.s64 	%rd6844, %rd6843, 1099511628211;
	shr.u64 	%rd6845, %rd6821, 48;
	and.b64  	%rd6846, %rd6845, 255;
	xor.b64  	%rd6847, %rd6846, %rd6844;
	mul.lo.s64 	%rd6848, %rd6847, 1099511628211;
	shr.u64 	%rd6849, %rd6821, 56;
	xor.b64  	%rd6850, %rd6849, %rd6848;
	mul.lo.s64 	%rd30281, %rd6850, 1099511628211;
	add.s64 	%rd30279, %rd30279, 2;
	setp.ne.s64 	%p367, %rd30279, %rd30282;
	@%p367 bra 	$L__BB17_1420;
$L__BB17_1421:
	and.b64  	%rd6851, %rd3351, 1;
	setp.eq.b64 	%p368, %rd6851, 1;
	not.pred 	%p369, %p368;
	@%p369 bra 	$L__BB17_1423;
	shl.b64 	%rd6852, %rd30282, 3;
	add.s64 	%rd6853, %rd1899, %rd6852;
	ld.u64 	%rd6854, [%rd6853];
	and.b64  	%rd6855, %rd6854, 255;
	xor.b64  	%rd6856, %rd6855, %rd30281;
	mul.lo.s64 	%rd6857, %rd6856, 1099511628211;
	shr.u64 	%rd6858, %rd6854, 8;
	and.b64  	%rd6859, %rd6858, 255;
	xor.b64  	%rd6860, %rd6859, %rd6857;
	mul.lo.s64 	%rd6861, %rd6860, 1099511628211;
	shr.u64 	%rd6862, %rd6854, 16;
	and.b64  	%rd6863, %rd6862, 255;
	xor.b64  	%rd6864, %rd6863, %rd6861;
	mul.lo.s64 	%rd6865, %rd6864, 1099511628211;
	shr.u64 	%rd6866, %rd6854, 24;
	and.b64  	%rd6867, %rd6866, 255;
	xor.b64  	%rd6868, %rd6867, %rd6865;
	mul.lo.s64 	%rd6869, %rd6868, 1099511628211;
	shr.u64 	%rd6870, %rd6854, 32;
	and.b64  	%rd6871, %rd6870, 255;
	xor.b64  	%rd6872, %rd6871, %rd6869;
	mul.lo.s64 	%rd6873, %rd6872, 1099511628211;
	shr.u64 	%rd6874, %rd6854, 40;
	and.b64  	%rd6875, %rd6874, 255;
	xor.b64  	%rd6876, %rd6875, %rd6873;
	mul.lo.s64 	%rd6877, %rd6876, 1099511628211;
	shr.u64 	%rd6878, %rd6854, 48;
	and.b64  	%rd6879, %rd6878, 255;
	xor.b64  	%rd6880, %rd6879, %rd6877;
	mul.lo.s64 	%rd6881, %rd6880, 1099511628211;
	shr.u64 	%rd6882, %rd6854, 56;
	xor.b64  	%rd6883, %rd6882, %rd6881;
	mul.lo.s64 	%rd30281, %rd6883, 1099511628211;
$L__BB17_1423:
	setp.eq.s64 	%p370, %rd30276, %rd30281;
	@%p370 bra 	$L__BB17_1438;
	setp.eq.s64 	%p371, %rd3351, 0;
	mov.b64 	%rd30289, -3750763034362895579;
	@%p371 bra 	$L__BB17_1430;
	setp.eq.s64 	%p372, %rd3351, 1;
	mov.b64 	%rd30289, -3750763034362895579;
	mov.b64 	%rd30287, 0;
	@%p372 bra 	$L__BB17_1428;
	mov.b64 	%rd30289, -3750763034362895579;
	mov.b64 	%rd30290, 0;
	and.b64  	%rd30287, %rd3351, -2;
$L__BB17_1427:
	shl.b64 	%rd6890, %rd30290, 3;
	add.s64 	%rd6891, %rd2220, %rd6890;
	ld.u64 	%rd6892, [%rd6891];
	and.b64  	%rd6893, %rd6892, 255;
	xor.b64  	%rd6894, %rd6893, %rd30289;
	mul.lo.s64 	%rd6895, %rd6894, 1099511628211;
	shr.u64 	%rd6896, %rd6892, 8;
	and.b64  	%rd6897, %rd6896, 255;
	xor.b64  	%rd6898, %rd6897, %rd6895;
	mul.lo.s64 	%rd6899, %rd6898, 1099511628211;
	shr.u64 	%rd6900, %rd6892, 16;
	and.b64  	%rd6901, %rd6900, 255;
	xor.b64  	%rd6902, %rd6901, %rd6899;
	mul.lo.s64 	%rd6903, %rd6902, 1099511628211;
	shr.u64 	%rd6904, %rd6892, 24;
	and.b64  	%rd6905, %rd6904, 255;
	xor.b64  	%rd6906, %rd6905, %rd6903;
	mul.lo.s64 	%rd6907, %rd6906, 1099511628211;
	shr.u64 	%rd6908, %rd6892, 32;
	and.b64  	%rd6909, %rd6908, 255;
	xor.b64  	%rd6910, %rd6909, %rd6907;
	mul.lo.s64 	%rd6911, %rd6910, 1099511628211;
	shr.u64 	%rd6912, %rd6892, 40;
	and.b64  	%rd6913, %rd6912, 255;
	xor.b64  	%rd6914, %rd6913, %rd6911;
	mul.lo.s64 	%rd6915, %rd6914, 1099511628211;
	shr.u64 	%rd6916, %rd6892, 48;
	and.b64  	%rd6917, %rd6916, 255;
	xor.b64  	%rd6918, %rd6917, %rd6915;
	mul.lo.s64 	%rd6919, %rd6918, 1099511628211;
	shr.u64 	%rd6920, %rd6892, 56;
	xor.b64  	%rd6921, %rd6920, %rd6919;
	mul.lo.s64 	%rd6922, %rd6921, 1099511628211;
	ld.u64 	%rd6923, [%rd6891+8];
	and.b64  	%rd6924, %rd6923, 255;
	xor.b64  	%rd6925, %rd6924, %rd6922;
	mul.lo.s64 	%rd6926, %rd6925, 1099511628211;
	shr.u64 	%rd6927, %rd6923, 8;
	and.b64  	%rd6928, %rd6927, 255;
	xor.b64  	%rd6929, %rd6928, %rd6926;
	mul.lo.s64 	%rd6930, %rd6929, 1099511628211;
	shr.u64 	%rd6931, %rd6923, 16;
	and.b64  	%rd6932, %rd6931, 255;
	xor.b64  	%rd6933, %rd6932, %rd6930;
	mul.lo.s64 	%rd6934, %rd6933, 1099511628211;
	shr.u64 	%rd6935, %rd6923, 24;
	and.b64  	%rd6936, %rd6935, 255;
	xor.b64  	%rd6937, %rd6936, %rd6934;
	mul.lo.s64 	%rd6938, %rd6937, 1099511628211;
	shr.u64 	%rd6939, %rd6923, 32;
	and.b64  	%rd6940, %rd6939, 255;
	xor.b64  	%rd6941, %rd6940, %rd6938;
	mul.lo.s64 	%rd6942, %rd6941, 1099511628211;
	shr.u64 	%rd6943, %rd6923, 40;
	and.b64  	%rd6944, %rd6943, 255;
	xor.b64  	%rd6945, %rd6944, %rd6942;
	mul.lo.s64 	%rd6946, %rd6945, 1099511628211;
	shr.u64 	%rd6947, %rd6923, 48;
	and.b64  	%rd6948, %rd6947, 255;
	xor.b64  	%rd6949, %rd6948, %rd6946;
	mul.lo.s64 	%rd6950, %rd6949, 1099511628211;
	shr.u64 	%rd6951, %rd6923, 56;
	xor.b64  	%rd6952, %rd6951, %rd6950;
	mul.lo.s64 	%rd30289, %rd6952, 1099511628211;
	add.s64 	%rd30290, %rd30290, 2;
	setp.eq.s64 	%p373, %rd30290, %rd30287;
	@%p373 bra 	$L__BB17_1428;
	bra.uni 	$L__BB17_1427;
$L__BB17_1428:
	and.b64  	%rd6953, %rd3351, 1;
	setp.eq.b64 	%p374, %rd6953, 1;
	not.pred 	%p375, %p374;
	@%p375 bra 	$L__BB17_1430;
	shl.b64 	%rd6954, %rd30287, 3;
	add.s64 	%rd6955, %rd2220, %rd6954;
	ld.u64 	%rd6956, [%rd6955];
	and.b64  	%rd6957, %rd6956, 255;
	xor.b64  	%rd6958, %rd6957, %rd30289;
	mul.lo.s64 	%rd6959, %rd6958, 1099511628211;
	shr.u64 	%rd6960, %rd6956, 8;
	and.b64  	%rd6961, %rd6960, 255;
	xor.b64  	%rd6962, %rd6961, %rd6959;
	mul.lo.s64 	%rd6963, %rd6962, 1099511628211;
	shr.u64 	%rd6964, %rd6956, 16;
	and.b64  	%rd6965, %rd6964, 255;
	xor.b64  	%rd6966, %rd6965, %rd6963;
	mul.lo.s64 	%rd6967, %rd6966, 1099511628211;
	shr.u64 	%rd6968, %rd6956, 24;
	and.b64  	%rd6969, %rd6968, 255;
	xor.b64  	%rd6970, %rd6969, %rd6967;
	mul.lo.s64 	%rd6971, %rd6970, 1099511628211;
	shr.u64 	%rd6972, %rd6956, 32;
	and.b64  	%rd6973, %rd6972, 255;
	xor.b64  	%rd6974, %rd6973, %rd6971;
	mul.lo.s64 	%rd6975, %rd6974, 1099511628211;
	shr.u64 	%rd6976, %rd6956, 40;
	and.b64  	%rd6977, %rd6976, 255;
	xor.b64  	%rd6978, %rd6977, %rd6975;
	mul.lo.s64 	%rd6979, %rd6978, 1099511628211;
	shr.u64 	%rd6980, %rd6956, 48;
	and.b64  	%rd6981, %rd6980, 255;
	xor.b64  	%rd6982, %rd6981, %rd6979;
	mul.lo.s64 	%rd6983, %rd6982, 1099511628211;
	shr.u64 	%rd6984, %rd6956, 56;
	xor.b64  	%rd6985, %rd6984, %rd6983;
	mul.lo.s64 	%rd30289, %rd6985, 1099511628211;
$L__BB17_1430:
	setp.eq.s64 	%p376, %rd3351, 0;
	mov.b64 	%rd30294, -3750763034362895579;
	@%p376 bra 	$L__BB17_1436;
	setp.eq.s64 	%p377, %rd3351, 1;
	mov.b64 	%rd30294, -3750763034362895579;
	mov.b64 	%rd30295, 0;
	@%p377 bra 	$L__BB17_1434;
	mov.b64 	%rd30294, -3750763034362895579;
	mov.b64 	%rd30292, 0;
	and.b64  	%rd30295, %rd3351, -2;
$L__BB17_1433:
	shl.b64 	%rd6992, %rd30292, 3;
	add.s64 	%rd6993, %rd1899, %rd6992;
	ld.u64 	%rd6994, [%rd6993];
	and.b64  	%rd6995, %rd6994, 255;
	xor.b64  	%rd6996, %rd6995, %rd30294;
	mul.lo.s64 	%rd6997, %rd6996, 1099511628211;
	shr.u64 	%rd6998, %rd6994, 8;
	and.b64  	%rd6999, %rd6998, 255;
	xor.b64  	%rd7000, %rd6999, %rd6997;
	mul.lo.s64 	%rd7001, %rd7000, 1099511628211;
	shr.u64 	%rd7002, %rd6994, 16;
	and.b64  	%rd7003, %rd7002, 255;
	xor.b64  	%rd7004, %rd7003, %rd7001;
	mul.lo.s64 	%rd7005, %rd7004, 1099511628211;
	shr.u64 	%rd7006, %rd6994, 24;
	and.b64  	%rd7007, %rd7006, 255;
	xor.b64  	%rd7008, %rd7007, %rd7005;
	mul.lo.s64 	%rd7009, %rd7008, 1099511628211;
	shr.u64 	%rd7010, %rd6994, 32;
	and.b64  	%rd7011, %rd7010, 255;
	xor.b64  	%rd7012, %rd7011, %rd7009;
	mul.lo.s64 	%rd7013, %rd7012, 1099511628211;
	shr.u64 	%rd7014, %rd6994, 40;
	and.b64  	%rd7015, %rd7014, 255;
	xor.b64  	%rd7016, %rd7015, %rd7013;
	mul.lo.s64 	%rd7017, %rd7016, 1099511628211;
	shr.u64 	%rd7018, %rd6994, 48;
	and.b64  	%rd7019, %rd7018, 255;
	xor.b64  	%rd7020, %rd7019, %rd7017;
	mul.lo.s64 	%rd7021, %rd7020, 1099511628211;
	shr.u64 	%rd7022, %rd6994, 56;
	xor.b64  	%rd7023, %rd7022, %rd7021;
	mul.lo.s64 	%rd7024, %rd7023, 1099511628211;
	ld.u64 	%rd7025, [%rd6993+8];
	and.b64  	%rd7026, %rd7025, 255;
	xor.b64  	%rd7027, %rd7026, %rd7024;
	mul.lo.s64 	%rd7028, %rd7027, 1099511628211;
	shr.u64 	%rd7029, %rd7025, 8;
	and.b64  	%rd7030, %rd7029, 255;
	xor.b64  	%rd7031, %rd7030, %rd7028;
	mul.lo.s64 	%rd7032, %rd7031, 1099511628211;
	shr.u64 	%rd7033, %rd7025, 16;
	and.b64  	%rd7034, %rd7033, 255;
	xor.b64  	%rd7035, %rd7034, %rd7032;
	mul.lo.s64 	%rd7036, %rd7035, 1099511628211;
	shr.u64 	%rd7037, %rd7025, 24;
	and.b64  	%rd7038, %rd7037, 255;
	xor.b64  	%rd7039, %rd7038, %rd7036;
	mul.lo.s64 	%rd7040, %rd7039, 1099511628211;
	shr.u64 	%rd7041, %rd7025, 32;
	and.b64  	%rd7042, %rd7041, 255;
	xor.b64  	%rd7043, %rd7042, %rd7040;
	mul.lo.s64 	%rd7044, %rd7043, 1099511628211;
	shr.u64 	%rd7045, %rd7025, 40;
	and.b64  	%rd7046, %rd7045, 255;
	xor.b64  	%rd7047, %rd7046, %rd7044;
	mul.lo.s64 	%rd7048, %rd7047, 1099511628211;
	shr.u64 	%rd7049, %rd7025, 48;
	and.b64  	%rd7050, %rd7049, 255;
	xor.b64  	%rd7051, %rd7050, %rd7048;
	mul.lo.s64 	%rd7052, %rd7051, 1099511628211;
	shr.u64 	%rd7053, %rd7025, 56;
	xor.b64  	%rd7054, %rd7053, %rd7052;
	mul.lo.s64 	%rd30294, %rd7054, 1099511628211;
	add.s64 	%rd30292, %rd30292, 2;
	setp.ne.s64 	%p378, %rd30292, %rd30295;
	@%p378 bra 	$L__BB17_1433;
$L__BB17_1434:
	and.b64  	%rd7055, %rd3351, 1;
	setp.eq.b64 	%p379, %rd7055, 1;
	not.pred 	%p380, %p379;
	@%p380 bra 	$L__BB17_1436;
	shl.b64 	%rd7056, %rd30295, 3;
	add.s64 	%rd7057, %rd1899, %rd7056;
	ld.u64 	%rd7058, [%rd7057];
	and.b64  	%rd7059, %rd7058, 255;
	xor.b64  	%rd7060, %rd7059, %rd30294;
	mul.lo.s64 	%rd7061, %rd7060, 1099511628211;
	shr.u64 	%rd7062, %rd7058, 8;
	and.b64  	%rd7063, %rd7062, 255;
	xor.b64  	%rd7064, %rd7063, %rd7061;
	mul.lo.s64 	%rd7065, %rd7064, 1099511628211;
	shr.u64 	%rd7066, %rd7058, 16;
	and.b64  	%rd7067, %rd7066, 255;
	xor.b64  	%rd7068, %rd7067, %rd7065;
	mul.lo.s64 	%rd7069, %rd7068, 1099511628211;
	shr.u64 	%rd7070, %rd7058, 24;
	and.b64  	%rd7071, %rd7070, 255;
	xor.b64  	%rd7072, %rd7071, %rd7069;
	mul.lo.s64 	%rd7073, %rd7072, 1099511628211;
	shr.u64 	%rd7074, %rd7058, 32;
	and.b64  	%rd7075, %rd7074, 255;
	xor.b64  	%rd7076, %rd7075, %rd7073;
	mul.lo.s64 	%rd7077, %rd7076, 1099511628211;
	shr.u64 	%rd7078, %rd7058, 40;
	and.b64  	%rd7079, %rd7078, 255;
	xor.b64  	%rd7080, %rd7079, %rd7077;
	mul.lo.s64 	%rd7081, %rd7080, 1099511628211;
	shr.u64 	%rd7082, %rd7058, 48;
	and.b64  	%rd7083, %rd7082, 255;
	xor.b64  	%rd7084, %rd7083, %rd7081;
	mul.lo.s64 	%rd7085, %rd7084, 1099511628211;
	shr.u64 	%rd7086, %rd7058, 56;
	xor.b64  	%rd7087, %rd7086, %rd7085;
	mul.lo.s64 	%rd30294, %rd7087, 1099511628211;
$L__BB17_1436:
	setp.ge.u64 	%p381, %rd30289, %rd30294;
	@%p381 bra 	$L__BB17_1442;
$L__BB17_1437:
	add.s32 	%r1423, %r1424, 1;
	mov.u32 	%r1424, %r1422;
	bra.uni 	$L__BB17_1442;
$L__BB17_1438:
	setp.eq.s32 	%p382, %r359, 0;
	@%p382 bra 	$L__BB17_1442;
	cvt.s64.s32 	%rd2241, %r359;
	mov.b64 	%rd30285, 0;
$L__BB17_1440:
	shl.b64 	%rd7089, %rd30285, 3;
	add.s64 	%rd7090, %rd2220, %rd7089;
	ld.u64 	%rd2243, [%rd7090];
	add.s64 	%rd7091, %rd1899, %rd7089;
	ld.u64 	%rd2244, [%rd7091];
	setp.lt.u64 	%p383, %rd2243, %rd2244;
	@%p383 bra 	$L__BB17_1437;
	setp.le.u64 	%p384, %rd2243, %rd2244;
	add.s64 	%rd30285, %rd30285, 1;
	setp.lt.u64 	%p385, %rd30285, %rd2241;
	and.pred  	%p386, %p384, %p385;
	@%p386 bra 	$L__BB17_1440;
$L__BB17_1442:
	setp.ge.s32 	%p387, %r1423, %r1424;
	mov.u32 	%r1428, %r1424;
	@%p387 bra 	$L__BB17_1474;
	mad.lo.s32 	%r427, %r1424, 15, %r1423;
	shr.s32 	%r1428, %r427, 4;
	shl.b32 	%r428, %r1428, 3;
	add.s32 	%r429, %r193, %r428;
	ld.shared.u64 	%rd2266, [%r429];
	setp.eq.s64 	%p388, %rd3351, 0;
	mov.b64 	%rd30301, -3750763034362895579;
	@%p388 bra 	$L__BB17_1449;
	setp.eq.s64 	%p389, %rd3351, 1;
	mov.b64 	%rd30301, -3750763034362895579;
	mov.b64 	%rd30299, 0;
	@%p389 bra 	$L__BB17_1447;
	mov.b64 	%rd30301, -3750763034362895579;
	mov.b64 	%rd30302, 0;
	and.b64  	%rd30299, %rd3351, -2;
$L__BB17_1446:
	shl.b64 	%rd7099, %rd30302, 3;
	add.s64 	%rd7100, %rd2266, %rd7099;
	ld.u64 	%rd7101, [%rd7100];
	and.b64  	%rd7102, %rd7101, 255;
	xor.b64  	%rd7103, %rd7102, %rd30301;
	mul.lo.s64 	%rd7104, %rd7103, 1099511628211;
	shr.u64 	%rd7105, %rd7101, 8;
	and.b64  	%rd7106, %rd7105, 255;
	xor.b64  	%rd7107, %rd7106, %rd7104;
	mul.lo.s64 	%rd7108, %rd7107, 1099511628211;
	shr.u64 	%rd7109, %rd7101, 16;
	and.b64  	%rd7110, %rd7109, 255;
	xor.b64  	%rd7111, %rd7110, %rd7108;
	mul.lo.s64 	%rd7112, %rd7111, 1099511628211;
	shr.u64 	%rd7113, %rd7101, 24;
	and.b64  	%rd7114, %rd7113, 255;
	xor.b64  	%rd7115, %rd7114, %rd7112;
	mul.lo.s64 	%rd7116, %rd7115, 1099511628211;
	shr.u64 	%rd7117, %rd7101, 32;
	and.b64  	%rd7118, %rd7117, 255;
	xor.b64  	%rd7119, %rd7118, %rd7116;
	mul.lo.s64 	%rd7120, %rd7119, 1099511628211;
	shr.u64 	%rd7121, %rd7101, 40;
	and.b64  	%rd7122, %rd7121, 255;
	xor.b64  	%rd7123, %rd7122, %rd7120;
	mul.lo.s64 	%rd7124, %rd7123, 1099511628211;
	shr.u64 	%rd7125, %rd7101, 48;
	and.b64  	%rd7126, %rd7125, 255;
	xor.b64  	%rd7127, %rd7126, %rd7124;
	mul.lo.s64 	%rd7128, %rd7127, 1099511628211;
	shr.u64 	%rd7129, %rd7101, 56;
	xor.b64  	%rd7130, %rd7129, %rd7128;
	mul.lo.s64 	%rd7131, %rd7130, 1099511628211;
	ld.u64 	%rd7132, [%rd7100+8];
	and.b64  	%rd7133, %rd7132, 255;
	xor.b64  	%rd7134, %rd7133, %rd7131;
	mul.lo.s64 	%rd7135, %rd7134, 1099511628211;
	shr.u64 	%rd7136, %rd7132, 8;
	and.b64  	%rd7137, %rd7136, 255;
	xor.b64  	%rd7138, %rd7137, %rd7135;
	mul.lo.s64 	%rd7139, %rd7138, 1099511628211;
	shr.u64 	%rd7140, %rd7132, 16;
	and.b64  	%rd7141, %rd7140, 255;
	xor.b64  	%rd7142, %rd7141, %rd7139;
	mul.lo.s64 	%rd7143, %rd7142, 1099511628211;
	shr.u64 	%rd7144, %rd7132, 24;
	and.b64  	%rd7145, %rd7144, 255;
	xor.b64  	%rd7146, %rd7145, %rd7143;
	mul.lo.s64 	%rd7147, %rd7146, 1099511628211;
	shr.u64 	%rd7148, %rd7132, 32;
	and.b64  	%rd7149, %rd7148, 255;
	xor.b64  	%rd7150, %rd7149, %rd7147;
	mul.lo.s64 	%rd7151, %rd7150, 1099511628211;
	shr.u64 	%rd7152, %rd7132, 40;
	and.b64  	%rd7153, %rd7152, 255;
	xor.b64  	%rd7154, %rd7153, %rd7151;
	mul.lo.s64 	%rd7155, %rd7154, 1099511628211;
	shr.u64 	%rd7156, %rd7132, 48;
	and.b64  	%rd7157, %rd7156, 255;
	xor.b64  	%rd7158, %rd7157, %rd7155;
	mul.lo.s64 	%rd7159, %rd7158, 1099511628211;
	shr.u64 	%rd7160, %rd7132, 56;
	xor.b64  	%rd7161, %rd7160, %rd7159;
	mul.lo.s64 	%rd30301, %rd7161, 1099511628211;
	add.s64 	%rd30302, %rd30302, 2;
	setp.eq.s64 	%p390, %rd30302, %rd30299;
	@%p390 bra 	$L__BB17_1447;
	bra.uni 	$L__BB17_1446;
$L__BB17_1447:
	and.b64  	%rd7162, %rd3351, 1;
	setp.eq.b64 	%p391, %rd7162, 1;
	not.pred 	%p392, %p391;
	@%p392 bra 	$L__BB17_1449;
	shl.b64 	%rd7163, %rd30299, 3;
	add.s64 	%rd7164, %rd2266, %rd7163;
	ld.u64 	%rd7165, [%rd7164];
	and.b64  	%rd7166, %rd7165, 255;
	xor.b64  	%rd7167, %rd7166, %rd30301;
	mul.lo.s64 	%rd7168, %rd7167, 1099511628211;
	shr.u64 	%rd7169, %rd7165, 8;
	and.b64  	%rd7170, %rd7169, 255;
	xor.b64  	%rd7171, %rd7170, %rd7168;
	mul.lo.s64 	%rd7172, %rd7171, 1099511628211;
	shr.u64 	%rd7173, %rd7165, 16;
	and.b64  	%rd7174, %rd7173, 255;
	xor.b64  	%rd7175, %rd7174, %rd7172;
	mul.lo.s64 	%rd7176, %rd7175, 1099511628211;
	shr.u64 	%rd7177, %rd7165, 24;
	and.b64  	%rd7178, %rd7177, 255;
	xor.b64  	%rd7179, %rd7178, %rd7176;
	mul.lo.s64 	%rd7180, %rd7179, 1099511628211;
	shr.u64 	%rd7181, %rd7165, 32;
	and.b64  	%rd7182, %rd7181, 255;
	xor.b64  	%rd7183, %rd7182, %rd7180;
	mul.lo.s64 	%rd7184, %rd7183, 1099511628211;
	shr.u64 	%rd7185, %rd7165, 40;
	and.b64  	%rd7186, %rd7185, 255;
	xor.b64  	%rd7187, %rd7186, %rd7184;
	mul.lo.s64 	%rd7188, %rd7187, 1099511628211;
	shr.u64 	%rd7189, %rd7165, 48;
	and.b64  	%rd7190, %rd7189, 255;
	xor.b64  	%rd7191, %rd7190, %rd7188;
	mul.lo.s64 	%rd7192, %rd7191, 1099511628211;
	shr.u64 	%rd7193, %rd7165, 56;
	xor.b64  	%rd7194, %rd7193, %rd7192;
	mul.lo.s64 	%rd30301, %rd7194, 1099511628211;
$L__BB17_1449:
	setp.eq.s64 	%p393, %rd3351, 0;
	mov.b64 	%rd30306, -3750763034362895579;
	@%p393 bra 	$L__BB17_1455;
	setp.eq.s64 	%p394, %rd3351, 1;
	mov.b64 	%rd30306, -3750763034362895579;
	mov.b64 	%rd30307, 0;
	@%p394 bra 	$L__BB17_1453;
	mov.b64 	%rd30306, -3750763034362895579;
	mov.b64 	%rd30304, 0;
	and.b64  	%rd30307, %rd3351, -2;
$L__BB17_1452:
	shl.b64 	%rd7201, %rd30304, 3;
	add.s64 	%rd7202, %rd1899, %rd7201;
	ld.u64 	%rd7203, [%rd7202];
	and.b64  	%rd7204, %rd7203, 255;
	xor.b64  	%rd7205, %rd7204, %rd30306;
	mul.lo.s64 	%rd7206, %rd7205, 1099511628211;
	shr.u64 	%rd7207, %rd7203, 8;
	and.b64  	%rd7208, %rd7207, 255;
	xor.b64  	%rd7209, %rd7208, %rd7206;
	mul.lo.s64 	%rd7210, %rd7209, 1099511628211;
	shr.u64 	%rd7211, %rd7203, 16;
	and.b64  	%rd7212, %rd7211, 255;
	xor.b64  	%rd7213, %rd7212, %rd7210;
	mul.lo.s64 	%rd7214, %rd7213, 1099511628211;
	shr.u64 	%rd7215, %rd7203, 24;
	and.b64  	%rd7216, %rd7215, 255;
	xor.b64  	%rd7217, %rd7216, %rd7214;
	mul.lo.s64 	%rd7218, %rd7217, 1099511628211;
	shr.u64 	%rd7219, %rd7203, 32;
	and.b64  	%rd7220, %rd7219, 255;
	xor.b64  	%rd7221, %rd7220, %rd7218;
	mul.lo.s64 	%rd7222, %rd7221, 1099511628211;
	shr.u64 	%rd7223, %rd7203, 40;
	and.b64  	%rd7224, %rd7223, 255;
	xor.b64  	%rd7225, %rd7224, %rd7222;
	mul.lo.s64 	%rd7226, %rd7225, 1099511628211;
	shr.u64 	%rd7227, %rd7203, 48;
	and.b64  	%rd7228, %rd7227, 255;
	xor.b64  	%rd7229, %rd7228, %rd7226;
	mul.lo.s64 	%rd7230, %rd7229, 1099511628211;
	shr.u64 	%rd7231, %rd7203, 56;
	xor.b64  	%rd7232, %rd7231, %rd7230;
	mul.lo.s64 	%rd7233, %rd7232, 1099511628211;
	ld.u64 	%rd7234, [%rd7202+8];
	and.b64  	%rd7235, %rd7234, 255;
	xor.b64  	%rd7236, %rd7235, %rd7233;
	mul.lo.s64 	%rd7237, %rd7236, 1099511628211;
	shr.u64 	%rd7238, %rd7234, 8;
	and.b64  	%rd7239, %rd7238, 255;
	xor.b64  	%rd7240, %rd7239, %rd7237;
	mul.lo.s64 	%rd7241, %rd7240, 1099511628211;
	shr.u64 	%rd7242, %rd7234, 16;
	and.b64  	%rd7243, %rd7242, 255;
	xor.b64  	%rd7244, %rd7243, %rd7241;
	mul.lo.s64 	%rd7245, %rd7244, 1099511628211;
	shr.u64 	%rd7246, %rd7234, 24;
	and.b64  	%rd7247, %rd7246, 255;
	xor.b64  	%rd7248, %rd7247, %rd7245;
	mul.lo.s64 	%rd7249, %rd7248, 1099511628211;
	shr.u64 	%rd7250, %rd7234, 32;
	and.b64  	%rd7251, %rd7250, 255;
	xor.b64  	%rd7252, %rd7251, %rd7249;
	mul.lo.s64 	%rd7253, %rd7252, 1099511628211;
	shr.u64 	%rd7254, %rd7234, 40;
	and.b64  	%rd7255, %rd7254, 255;
	xor.b64  	%rd7256, %rd7255, %rd7253;
	mul.lo.s64 	%rd7257, %rd7256, 1099511628211;
	shr.u64 	%rd7258, %rd7234, 48;
	and.b64  	%rd7259, %rd7258, 255;
	xor.b64  	%rd7260, %rd7259, %rd7257;
	mul.lo.s64 	%rd7261, %rd7260, 1099511628211;
	shr.u64 	%rd7262, %rd7234, 56;
	xor.b64  	%rd7263, %rd7262, %rd7261;
	mul.lo.s64 	%rd30306, %rd7263, 1099511628211;
	add.s64 	%rd30304, %rd30304, 2;
	setp.ne.s64 	%p395, %rd30304, %rd30307;
	@%p395 bra 	$L__BB17_1452;
$L__BB17_1453:
	and.b64  	%rd7264, %rd3351, 1;
	setp.eq.b64 	%p396, %rd7264, 1;
	not.pred 	%p397, %p396;
	@%p397 bra 	$L__BB17_1455;
	shl.b64 	%rd7265, %rd30307, 3;
	add.s64 	%rd7266, %rd1899, %rd7265;
	ld.u64 	%rd7267, [%rd7266];
	and.b64  	%rd7268, %rd7267, 255;
	xor.b64  	%rd7269, %rd7268, %rd30306;
	mul.lo.s64 	%rd7270, %rd7269, 1099511628211;
	shr.u64 	%rd7271, %rd7267, 8;
	and.b64  	%rd7272, %rd7271, 255;
	xor.b64  	%rd7273, %rd7272, %rd7270;
	mul.lo.s64 	%rd7274, %rd7273, 1099511628211;
	shr.u64 	%rd7275, %rd7267, 16;
	and.b64  	%rd7276, %rd7275, 255;
	xor.b64  	%rd7277, %rd7276, %rd7274;
	mul.lo.s64 	%rd7278, %rd7277, 1099511628211;
	shr.u64 	%rd7279, %rd7267, 24;
	and.b64  	%rd7280, %rd7279, 255;
	xor.b64  	%rd7281, %rd7280, %rd7278;
	mul.lo.s64 	%rd7282, %rd7281, 1099511628211;
	shr.u64 	%rd7283, %rd7267, 32;
	and.b64  	%rd7284, %rd7283, 255;
	xor.b64  	%rd7285, %rd7284, %rd7282;
	mul.lo.s64 	%rd7286, %rd7285, 1099511628211;
	shr.u64 	%rd7287, %rd7267, 40;
	and.b64  	%rd7288, %rd7287, 255;
	xor.b64  	%rd7289, %rd7288, %rd7286;
	mul.lo.s64 	%rd7290, %rd7289, 1099511628211;
	shr.u64 	%rd7291, %rd7267, 48;
	and.b64  	%rd7292, %rd7291, 255;
	xor.b64  	%rd7293, %rd7292, %rd7290;
	mul.lo.s64 	%rd7294, %rd7293, 1099511628211;
	shr.u64 	%rd7295, %rd7267, 56;
	xor.b64  	%rd7296, %rd7295, %rd7294;
	mul.lo.s64 	%rd30306, %rd7296, 1099511628211;
$L__BB17_1455:
	setp.eq.s64 	%p398, %rd30301, %rd30306;
	@%p398 bra 	$L__BB17_1470;
	setp.eq.s64 	%p399, %rd3351, 0;
	mov.b64 	%rd30314, -3750763034362895579;
	@%p399 bra 	$L__BB17_1462;
	setp.eq.s64 	%p400, %rd3351, 1;
	mov.b64 	%rd30314, -3750763034362895579;
	mov.b64 	%rd30312, 0;
	@%p400 bra 	$L__BB17_1460;
	mov.b64 	%rd30314, -3750763034362895579;
	mov.b64 	%rd30315, 0;
	and.b64  	%rd30312, %rd3351, -2;
$L__BB17_1459:
	shl.b64 	%rd7303, %rd30315, 3;
	add.s64 	%rd7304, %rd2266, %rd7303;
	ld.u64 	%rd7305, [%rd7304];
	and.b64  	%rd7306, %rd7305, 255;
	xor.b64  	%rd7307, %rd7306, %rd30314;
	mul.lo.s64 	%rd7308, %rd7307, 1099511628211;
	shr.u64 	%rd7309, %rd7305, 8;
	and.b64  	%rd7310, %rd7309, 255;
	xor.b64  	%rd7311, %rd7310, %rd7308;
	mul.lo.s64 	%rd7312, %rd7311, 1099511628211;
	shr.u64 	%rd7313, %rd7305, 16;
	and.b64  	%rd7314, %rd7313, 255;
	xor.b64  	%rd7315, %rd7314, %rd7312;
	mul.lo.s64 	%rd7316, %rd7315, 1099511628211;
	shr.u64 	%rd7317, %rd7305, 24;
	and.b64  	%rd7318, %rd7317, 255;
	xor.b64  	%rd7319, %rd7318, %rd7316;
	mul.lo.s64 	%rd7320, %rd7319, 1099511628211;
	shr.u64 	%rd7321, %rd7305, 32;
	and.b64  	%rd7322, %rd7321, 255;
	xor.b64  	%rd7323, %rd7322, %rd7320;
	mul.lo.s64 	%rd7324, %rd7323, 1099511628211;
	shr.u64 	%rd7325, %rd7305, 40;
	and.b64  	%rd7326, %rd7325, 255;
	xor.b64  	%rd7327, %rd7326, %rd7324;
	mul.lo.s64 	%rd7328, %rd7327, 1099511628211;
	shr.u64 	%rd7329, %rd7305, 48;
	and.b64  	%rd7330, %rd7329, 255;
	xor.b64  	%rd7331, %rd7330, %rd7328;
	mul.lo.s64 	%rd7332, %rd7331, 1099511628211;
	shr.u64 	%rd7333, %rd7305, 56;
	xor.b64  	%rd7334, %rd7333, %rd7332;
	mul.lo.s64 	%rd7335, %rd7334, 1099511628211;
	ld.u64 	%rd7336, [%rd7304+8];
	and.b64  	%rd7337, %rd7336, 255;
	xor.b64  	%rd7338, %rd7337, %rd7335;
	mul.lo.s64 	%rd7339, %rd7338, 1099511628211;
	shr.u64 	%rd7340, %rd7336, 8;
	and.b64  	%rd7341, %rd7340, 255;
	xor.b64  	%rd7342, %rd7341, %rd7339;
	mul.lo.s64 	%rd7343, %rd7342, 1099511628211;
	shr.u64 	%rd7344, %rd7336, 16;
	and.b64  	%rd7345, %rd7344, 255;
	xor.b64  	%rd7346, %rd7345, %rd7343;
	mul.lo.s64 	%rd7347, %rd7346, 1099511628211;
	shr.u64 	%rd7348, %rd7336, 24;
	and.b64  	%rd7349, %rd7348, 255;
	xor.b64  	%rd7350, %rd7349, %rd7347;
	mul.lo.s64 	%rd7351, %rd7350, 1099511628211;
	shr.u64 	%rd7352, %rd7336, 32;
	and.b64  	%rd7353, %rd7352, 255;
	xor.b64  	%rd7354, %rd7353, %rd7351;
	mul.lo.s64 	%rd7355, %rd7354, 1099511628211;
	shr.u64 	%rd7356, %rd7336, 40;
	and.b64  	%rd7357, %rd7356, 255;
	xor.b64  	%rd7358, %rd7357, %rd7355;
	mul.lo.s64 	%rd7359, %rd7358, 1099511628211;
	shr.u64 	%rd7360, %rd7336, 48;
	and.b64  	%rd7361, %rd7360, 255;
	xor.b64  	%rd7362, %rd7361, %rd7359;
	mul.lo.s64 	%rd7363, %rd7362, 1099511628211;
	shr.u64 	%rd7364, %rd7336, 56;
	xor.b64  	%rd7365, %rd7364, %rd7363;
	mul.lo.s64 	%rd30314, %rd7365, 1099511628211;
	add.s64 	%rd30315, %rd30315, 2;
	setp.eq.s64 	%p401, %rd30315, %rd30312;
	@%p401 bra 	$L__BB17_1460;
	bra.uni 	$L__BB17_1459;
$L__BB17_1460:
	and.b64  	%rd7366, %rd3351, 1;
	setp.eq.b64 	%p402, %rd7366, 1;
	not.pred 	%p403, %p402;
	@%p403 bra 	$L__BB17_1462;
	shl.b64 	%rd7367, %rd30312, 3;
	add.s64 	%rd7368, %rd2266, %rd7367;
	ld.u64 	%rd7369, [%rd7368];
	and.b64  	%rd7370, %rd7369, 255;
	xor.b64  	%rd7371, %rd7370, %rd30314;
	mul.lo.s64 	%rd7372, %rd7371, 1099511628211;
	shr.u64 	%rd7373, %rd7369, 8;
	and.b64  	%rd7374, %rd7373, 255;
	xor.b64  	%rd7375, %rd7374, %rd7372;
	mul.lo.s64 	%rd7376, %rd7375, 1099511628211;
	shr.u64 	%rd7377, %rd7369, 16;
	and.b64  	%rd7378, %rd7377, 255;
	xor.b64  	%rd7379, %rd7378, %rd7376;
	mul.lo.s64 	%rd7380, %rd7379, 1099511628211;
	shr.u64 	%rd7381, %rd7369, 24;
	and.b64  	%rd7382, %rd7381, 255;
	xor.b64  	%rd7383, %rd7382, %rd7380;
	mul.lo.s64 	%rd7384, %rd7383, 1099511628211;
	shr.u64 	%rd7385, %rd7369, 32;
	and.b64  	%rd7386, %rd7385, 255;
	xor.b64  	%rd7387, %rd7386, %rd7384;
	mul.lo.s64 	%rd7388, %rd7387, 1099511628211;
	shr.u64 	%rd7389, %rd7369, 40;
	and.b64  	%rd7390, %rd7389, 255;
	xor.b64  	%rd7391, %rd7390, %rd7388;
	mul.lo.s64 	%rd7392, %rd7391, 1099511628211;
	shr.u64 	%rd7393, %rd7369, 48;
	and.b64  	%rd7394, %rd7393, 255;
	xor.b64  	%rd7395, %rd7394, %rd7392;
	mul.lo.s64 	%rd7396, %rd7395, 1099511628211;
	shr.u64 	%rd7397, %rd7369, 56;
	xor.b64  	%rd7398, %rd7397, %rd7396;
	mul.lo.s64 	%rd30314, %rd7398, 1099511628211;
$L__BB17_1462:
	setp.eq.s64 	%p404, %rd3351, 0;
	mov.b64 	%rd30319, -3750763034362895579;
	@%p404 bra 	$L__BB17_1468;
	setp.eq.s64 	%p405, %rd3351, 1;
	mov.b64 	%rd30319, -3750763034362895579;
	mov.b64 	%rd30320, 0;
	@%p405 bra 	$L__BB17_1466;
	mov.b64 	%rd30319, -3750763034362895579;
	mov.b64 	%rd30317, 0;
	and.b64  	%rd30320, %rd3351, -2;
$L__BB17_1465:
	shl.b64 	%rd7405, %rd30317, 3;
	add.s64 	%rd7406, %rd1899, %rd7405;
	ld.u64 	%rd7407, [%rd7406];
	and.b64  	%rd7408, %rd7407, 255;
	xor.b64  	%rd7409, %rd7408, %rd30319;
	mul.lo.s64 	%rd7410, %rd7409, 1099511628211;
	shr.u64 	%rd7411, %rd7407, 8;
	and.b64  	%rd7412, %rd7411, 255;
	xor.b64  	%rd7413, %rd7412, %rd7410;
	mul.lo.s64 	%rd7414, %rd7413, 1099511628211;
	shr.u64 	%rd7415, %rd7407, 16;
	and.b64  	%rd7416, %rd7415, 255;
	xor.b64  	%rd7417, %rd7416, %rd7414;
	mul.lo.s64 	%rd7418, %rd7417, 1099511628211;
	shr.u64 	%rd7419, %rd7407, 24;
	and.b64  	%rd7420, %rd7419, 255;
	xor.b64  	%rd7421, %rd7420, %rd7418;
	mul.lo.s64 	%rd7422, %rd7421, 1099511628211;
	shr.u64 	%rd7423, %rd7407, 32;
	and.b64  	%rd7424, %rd7423, 255;
	xor.b64  	%rd7425, %rd7424, %rd7422;
	mul.lo.s64 	%rd7426, %rd7425, 1099511628211;
	shr.u64 	%rd7427, %rd7407, 40;
	and.b64  	%rd7428, %rd7427, 255;
	xor.b64  	%rd7429, %rd7428, %rd7426;
	mul.lo.s64 	%rd7430, %rd7429, 1099511628211;
	shr.u64 	%rd7431, %rd7407, 48;
	and.b64  	%rd7432, %rd7431, 255;
	xor.b64  	%rd7433, %rd7432, %rd7430;
	mul.lo.s64 	%rd7434, %rd7433, 1099511628211;
	shr.u64 	%rd7435, %rd7407, 56;
	xor.b64  	%rd7436, %rd7435, %rd7434;
	mul.lo.s64 	%rd7437, %rd7436, 1099511628211;
	ld.u64 	%rd7438, [%rd7406+8];
	and.b64  	%rd7439, %rd7438, 255;
	xor.b64  	%rd7440, %rd7439, %rd7437;
	mul.lo.s64 	%rd7441, %rd7440, 1099511628211;
	shr.u64 	%rd7442, %rd7438, 8;
	and.b64  	%rd7443, %rd7442, 255;
	xor.b64  	%rd7444, %rd7443, %rd7441;
	mul.lo.s64 	%rd7445, %rd7444, 1099511628211;
	shr.u64 	%rd7446, %rd7438, 16;
	and.b64  	%rd7447, %rd7446, 255;
	xor.b64  	%rd7448, %rd7447, %rd7445;
	mul.lo.s64 	%rd7449, %rd7448, 1099511628211;
	shr.u64 	%rd7450, %rd7438, 24;
	and.b64  	%rd7451, %rd7450, 255;
	xor.b64  	%rd7452, %rd7451, %rd7449;
	mul.lo.s64 	%rd7453, %rd7452, 1099511628211;
	shr.u64 	%rd7454, %rd7438, 32;
	and.b64  	%rd7455, %rd7454, 255;
	xor.b64  	%rd7456, %rd7455, %rd7453;
	mul.lo.s64 	%rd7457, %rd7456, 1099511628211;
	shr.u64 	%rd7458, %rd7438, 40;
	and.b64  	%rd7459, %rd7458, 255;
	xor.b64  	%rd7460, %rd7459, %rd7457;
	mul.lo.s64 	%rd7461, %rd7460, 1099511628211;
	shr.u64 	%rd7462, %rd7438, 48;
	and.b64  	%rd7463, %rd7462, 255;
	xor.b64  	%rd7464, %rd7463, %rd7461;
	mul.lo.s64 	%rd7465, %rd7464, 1099511628211;
	shr.u64 	%rd7466, %rd7438, 56;
	xor.b64  	%rd7467, %rd7466, %rd7465;
	mul.lo.s64 	%rd30319, %rd7467, 1099511628211;
	add.s64 	%rd30317, %rd30317, 2;
	setp.ne.s64 	%p406, %rd30317, %rd30320;
	@%p406 bra 	$L__BB17_1465;
$L__BB17_1466:
	and.b64  	%rd7468, %rd3351, 1;
	setp.eq.b64 	%p407, %rd7468, 1;
	not.pred 	%p408, %p407;
	@%p408 bra 	$L__BB17_1468;
	shl.b64 	%rd7469, %rd30320, 3;
	add.s64 	%rd7470, %rd1899, %rd7469;
	ld.u64 	%rd7471, [%rd7470];
	and.b64  	%rd7472, %rd7471, 255;
	xor.b64  	%rd7473, %rd7472, %rd30319;
	mul.lo.s64 	%rd7474, %rd7473, 1099511628211;
	shr.u64 	%rd7475, %rd7471, 8;
	and.b64  	%rd7476, %rd7475, 255;
	xor.b64  	%rd7477, %rd7476, %rd7474;
	mul.lo.s64 	%rd7478, %rd7477, 1099511628211;
	shr.u64 	%rd7479, %rd7471, 16;
	and.b64  	%rd7480, %rd7479, 255;
	xor.b64  	%rd7481, %rd7480, %rd7478;
	mul.lo.s64 	%rd7482, %rd7481, 1099511628211;
	shr.u64 	%rd7483, %rd7471, 24;
	and.b64  	%rd7484, %rd7483, 255;
	xor.b64  	%rd7485, %rd7484, %rd7482;
	mul.lo.s64 	%rd7486, %rd7485, 1099511628211;
	shr.u64 	%rd7487, %rd7471, 32;
	and.b64  	%rd7488, %rd7487, 255;
	xor.b64  	%rd7489, %rd7488, %rd7486;
	mul.lo.s64 	%rd7490, %rd7489, 1099511628211;
	shr.u64 	%rd7491, %rd7471, 40;
	and.b64  	%rd7492, %rd7491, 255;
	xor.b64  	%rd7493, %rd7492, %rd7490;
	mul.lo.s64 	%rd7494, %rd7493, 1099511628211;
	shr.u64 	%rd7495, %rd7471, 48;
	and.b64  	%rd7496, %rd7495, 255;
	xor.b64  	%rd7497, %rd7496, %rd7494;
	mul.lo.s64 	%rd7498, %rd7497, 1099511628211;
	shr.u64 	%rd7499, %rd7471, 56;
	xor.b64  	%rd7500, %rd7499, %rd7498;
	mul.lo.s64 	%rd30319, %rd7500, 1099511628211;
$L__BB17_1468:
	setp.ge.u64 	%p409, %rd30314, %rd30319;
	@%p409 bra 	$L__BB17_1474;
$L__BB17_1469:
	add.s32 	%r1423, %r1428, 1;
	mov.u32 	%r1428, %r1424;
	bra.uni 	$L__BB17_1474;
$L__BB17_1470:
	setp.eq.s32 	%p410, %r359, 0;
	@%p410 bra 	$L__BB17_1474;
	cvt.s64.s32 	%rd2287, %r359;
	mov.b64 	%rd30310, 0;
$L__BB17_1472:
	shl.b64 	%rd7502, %rd30310, 3;
	add.s64 	%rd7503, %rd2266, %rd7502;
	ld.u64 	%rd2289, [%rd7503];
	add.s64 	%rd7504, %rd1899, %rd7502;
	ld.u64 	%rd2290, [%rd7504];
	setp.lt.u64 	%p411, %rd2289, %rd2290;
	@%p411 bra 	$L__BB17_1469;
	setp.le.u64 	%p412, %rd2289, %rd2290;
	add.s64 	%rd30310, %rd30310, 1;
	setp.lt.u64 	%p413, %rd30310, %rd2287;
	and.pred  	%p414, %p412, %p413;
	@%p414 bra 	$L__BB17_1472;
$L__BB17_1474:
	setp.ge.s32 	%p415, %r1423, %r1428;
	@%p415 bra 	$L__BB17_1508;
	and.b64  	%rd2312, %rd3351, -2;
$L__BB17_1476:
	mov.u32 	%r248, %r1428;
	setp.eq.s64 	%p416, %rd3351, 0;
	add.s32 	%r430, %r1423, %r248;
	shr.s32 	%r1428, %r430, 1;
	shl.b32 	%r431, %r1428, 3;
	add.s32 	%r432, %r193, %r431;
	ld.shared.u64 	%rd2313, [%r432];
	mov.b64 	%rd30326, -3750763034362895579;
	@%p416 bra 	$L__BB17_1482;
	setp.eq.s64 	%p417, %rd3351, 1;
	mov.b64 	%rd30326, -3750763034362895579;
	mov.b64 	%rd30324, 0;
	@%p417 bra 	$L__BB17_1480;
	mov.b64 	%rd30326, -3750763034362895579;
	mov.b64 	%rd30327, 0;
$L__BB17_1479:
	shl.b64 	%rd7512, %rd30327, 3;
	add.s64 	%rd7513, %rd2313, %rd7512;
	ld.u64 	%rd7514, [%rd7513];
	and.b64  	%rd7515, %rd7514, 255;
	xor.b64  	%rd7516, %rd7515, %rd30326;
	mul.lo.s64 	%rd7517, %rd7516, 1099511628211;
	shr.u64 	%rd7518, %rd7514, 8;
	and.b64  	%rd7519, %rd7518, 255;
	xor.b64  	%rd7520, %rd7519, %rd7517;
	mul.lo.s64 	%rd7521, %rd7520, 1099511628211;
	shr.u64 	%rd7522, %rd7514, 16;
	and.b64  	%rd7523, %rd7522, 255;
	xor.b64  	%rd7524, %rd7523, %rd7521;
	mul.lo.s64 	%rd7525, %rd7524, 1099511628211;
	shr.u64 	%rd7526, %rd7514, 24;
	and.b64  	%rd7527, %rd7526, 255;
	xor.b64  	%rd7528, %rd7527, %rd7525;
	mul.lo.s64 	%rd7529, %rd7528, 1099511628211;
	shr.u64 	%rd7530, %rd7514, 32;
	and.b64  	%rd7531, %rd7530, 255;
	xor.b64  	%rd7532, %rd7531, %rd7529;
	mul.lo.s64 	%rd7533, %rd7532, 1099511628211;
	shr.u64 	%rd7534, %rd7514, 40;
	and.b64  	%rd7535, %rd7534, 255;
	xor.b64  	%rd7536, %rd7535, %rd7533;
	mul.lo.s64 	%rd7537, %rd7536, 1099511628211;
	shr.u64 	%rd7538, %rd7514, 48;
	and.b64  	%rd7539, %rd7538, 255;
	xor.b64  	%rd7540, %rd7539, %rd7537;
	mul.lo.s64 	%rd7541, %rd7540, 1099511628211;
	shr.u64 	%rd7542, %rd7514, 56;
	xor.b64  	%rd7543, %rd7542, %rd7541;
	mul.lo.s64 	%rd7544, %rd7543, 1099511628211;
	ld.u64 	%rd7545, [%rd7513+8];
	and.b64  	%rd7546, %rd7545, 255;
	xor.b64  	%rd7547, %rd7546, %rd7544;
	mul.lo.s64 	%rd7548, %rd7547, 1099511628211;
	shr.u64 	%rd7549, %rd7545, 8;
	and.b64  	%rd7550, %rd7549, 255;
	xor.b64  	%rd7551, %rd7550, %rd7548;
	mul.lo.s64 	%rd7552, %rd7551, 1099511628211;
	shr.u64 	%rd7553, %rd7545, 16;
	and.b64  	%rd7554, %rd7553, 255;
	xor.b64  	%rd7555, %rd7554, %rd7552;
	mul.lo.s64 	%rd7556, %rd7555, 1099511628211;
	shr.u64 	%rd7557, %rd7545, 24;
	and.b64  	%rd7558, %rd7557, 255;
	xor.b64  	%rd7559, %rd7558, %rd7556;
	mul.lo.s64 	%rd7560, %rd7559, 1099511628211;
	shr.u64 	%rd7561, %rd7545, 32;
	and.b64  	%rd7562, %rd7561, 255;
	xor.b64  	%rd7563, %rd7562, %rd7560;
	mul.lo.s64 	%rd7564, %rd7563, 1099511628211;
	shr.u64 	%rd7565, %rd7545, 40;
	and.b64  	%rd7566, %rd7565, 255;
	xor.b64  	%rd7567, %rd7566, %rd7564;
	mul.lo.s64 	%rd7568, %rd7567, 1099511628211;
	shr.u64 	%rd7569, %rd7545, 48;
	and.b64  	%rd7570, %rd7569, 255;
	xor.b64  	%rd7571, %rd7570, %rd7568;
	mul.lo.s64 	%rd7572, %rd7571, 1099511628211;
	shr.u64 	%rd7573, %rd7545, 56;
	xor.b64  	%rd7574, %rd7573, %rd7572;
	mul.lo.s64 	%rd30326, %rd7574, 1099511628211;
	add.s64 	%rd30327, %rd30327, 2;
	setp.eq.s64 	%p418, %rd30327, %rd2312;
	mov.u64 	%rd30324, %rd2312;
	@%p418 bra 	$L__BB17_1480;
	bra.uni 	$L__BB17_1479;
$L__BB17_1480:
	and.b64  	%rd7575, %rd3351, 1;
	setp.eq.b64 	%p419, %rd7575, 1;
	not.pred 	%p420, %p419;
	@%p420 bra 	$L__BB17_1482;
	shl.b64 	%rd7576, %rd30324, 3;
	add.s64 	%rd7577, %rd2313, %rd7576;
	ld.u64 	%rd7578, [%rd7577];
	and.b64  	%rd7579, %rd7578, 255;
	xor.b64  	%rd7580, %rd7579, %rd30326;
	mul.lo.s64 	%rd7581, %rd7580, 1099511628211;
	shr.u64 	%rd7582, %rd7578, 8;
	and.b64  	%rd7583, %rd7582, 255;
	xor.b64  	%rd7584, %rd7583, %rd7581;
	mul.lo.s64 	%rd7585, %rd7584, 1099511628211;
	shr.u64 	%rd7586, %rd7578, 16;
	and.b64  	%rd7587, %rd7586, 255;
	xor.b64  	%rd7588, %rd7587, %rd7585;
	mul.lo.s64 	%rd7589, %rd7588, 1099511628211;
	shr.u64 	%rd7590, %rd7578, 24;
	and.b64  	%rd7591, %rd7590, 255;
	xor.b64  	%rd7592, %rd7591, %rd7589;
	mul.lo.s64 	%rd7593, %rd7592, 1099511628211;
	shr.u64 	%rd7594, %rd7578, 32;
	and.b64  	%rd7595, %rd7594, 255;
	xor.b64  	%rd7596, %rd7595, %rd7593;
	mul.lo.s64 	%rd7597, %rd7596, 1099511628211;
	shr.u64 	%rd7598, %rd7578, 40;
	and.b64  	%rd7599, %rd7598, 255;
	xor.b64  	%rd7600, %rd7599, %rd7597;
	mul.lo.s64 	%rd7601, %rd7600, 1099511628211;
	shr.u64 	%rd7602, %rd7578, 48;
	and.b64  	%rd7603, %rd7602, 255;
	xor.b64  	%rd7604, %rd7603, %rd7601;
	mul.lo.s64 	%rd7605, %rd7604, 1099511628211;
	shr.u64 	%rd7606, %rd7578, 56;
	xor.b64  	%rd7607, %rd7606, %rd7605;
	mul.lo.s64 	%rd30326, %rd7607, 1099511628211;
$L__BB17_1482:
	setp.eq.s64 	%p421, %rd3351, 0;
	mov.b64 	%rd30331, -3750763034362895579;
	@%p421 bra 	$L__BB17_1488;
	setp.eq.s64 	%p422, %rd3351, 1;
	mov.b64 	%rd30331, -3750763034362895579;
	mov.b64 	%rd30332, 0;
	@%p422 bra 	$L__BB17_1486;
	mov.b64 	%rd30331, -3750763034362895579;
	mov.b64 	%rd30329, 0;
$L__BB17_1485:
	shl.b64 	%rd7614, %rd30329, 3;
	add.s64 	%rd7615, %rd1899, %rd7614;
	ld.u64 	%rd7616, [%rd7615];
	and.b64  	%rd7617, %rd7616, 255;
	xor.b64  	%rd7618, %rd7617, %rd30331;
	mul.lo.s64 	%rd7619, %rd7618, 1099511628211;
	shr.u64 	%rd7620, %rd7616, 8;
	and.b64  	%rd7621, %rd7620, 255;
	xor.b64  	%rd7622, %rd7621, %rd7619;
	mul.lo.s64 	%rd7623, %rd7622, 1099511628211;
	shr.u64 	%rd7624, %rd7616, 16;
	and.b64  	%rd7625, %rd7624, 255;
	xor.b64  	%rd7626, %rd7625, %rd7623;
	mul.lo.s64 	%rd7627, %rd7626, 1099511628211;
	shr.u64 	%rd7628, %rd7616, 24;
	and.b64  	%rd7629, %rd7628, 255;
	xor.b64  	%rd7630, %rd7629, %rd7627;
	mul.lo.s64 	%rd7631, %rd7630, 1099511628211;
	shr.u64 	%rd7632, %rd7616, 32;
	and.b64  	%rd7633, %rd7632, 255;
	xor.b64  	%rd7634, %rd7633, %rd7631;
	mul.lo.s64 	%rd7635, %rd7634, 1099511628211;
	shr.u64 	%rd7636, %rd7616, 40;
	and.b64  	%rd7637, %rd7636, 255;
	xor.b64  	%rd7638, %rd7637, %rd7635;
	mul.lo.s64 	%rd7639, %rd7638, 1099511628211;
	shr.u64 	%rd7640, %rd7616, 48;
	and.b64  	%rd7641, %rd7640, 255;
	xor.b64  	%rd7642, %rd7641, %rd7639;
	mul.lo.s64 	%rd7643, %rd7642, 1099511628211;
	shr.u64 	%rd7644, %rd7616, 56;
	xor.b64  	%rd7645, %rd7644, %rd7643;
	mul.lo.s64 	%rd7646, %rd7645, 1099511628211;
	ld.u64 	%rd7647, [%rd7615+8];
	and.b64  	%rd7648, %rd7647, 255;
	xor.b64  	%rd7649, %rd7648, %rd7646;
	mul.lo.s64 	%rd7650, %rd7649, 1099511628211;
	shr.u64 	%rd7651, %rd7647, 8;
	and.b64  	%rd7652, %rd7651, 255;
	xor.b64  	%rd7653, %rd7652, %rd7650;
	mul.lo.s64 	%rd7654, %rd7653, 1099511628211;
	shr.u64 	%rd7655, %rd7647, 16;
	and.b64  	%rd7656, %rd7655, 255;
	xor.b64  	%rd7657, %rd7656, %rd7654;
	mul.lo.s64 	%rd7658, %rd7657, 1099511628211;
	shr.u64 	%rd7659, %rd7647, 24;
	and.b64  	%rd7660, %rd7659, 255;
	xor.b64  	%rd7661, %rd7660, %rd7658;
	mul.lo.s64 	%rd7662, %rd7661, 1099511628211;
	shr.u64 	%rd7663, %rd7647, 32;
	and.b64  	%rd7664, %rd7663, 255;
	xor.b64  	%rd7665, %rd7664, %rd7662;
	mul.lo.s64 	%rd7666, %rd7665, 1099511628211;
	shr.u64 	%rd7667, %rd7647, 40;
	and.b64  	%rd7668, %rd7667, 255;
	xor.b64  	%rd7669, %rd7668, %rd7666;
	mul.lo.s64 	%rd7670, %rd7669, 1099511628211;
	shr.u64 	%rd7671, %rd7647, 48;
	and.b64  	%rd7672, %rd7671, 255;
	xor.b64  	%rd7673, %rd7672, %rd7670;
	mul.lo.s64 	%rd7674, %rd7673, 1099511628211;
	shr.u64 	%rd7675, %rd7647, 56;
	xor.b64  	%rd7676, %rd7675, %rd7674;
	mul.lo.s64 	%rd30331, %rd7676, 1099511628211;
	add.s64 	%rd30329, %rd30329, 2;
	setp.ne.s64 	%p423, %rd30329, %rd2312;
	mov.u64 	%rd30332, %rd2312;
	@%p423 bra 	$L__BB17_1485;
$L__BB17_1486:
	and.b64  	%rd7677, %rd3351, 1;
	setp.eq.b64 	%p424, %rd7677, 1;
	not.pred 	%p425, %p424;
	@%p425 bra 	$L__BB17_1488;
	shl.b64 	%rd7678, %rd30332, 3;
	add.s64 	%rd7679, %rd1899, %rd7678;
	ld.u64 	%rd7680, [%rd7679];
	and.b64  	%rd7681, %rd7680, 255;
	xor.b64  	%rd7682, %rd7681, %rd30331;
	mul.lo.s64 	%rd7683, %rd7682, 1099511628211;
	shr.u64 	%rd7684, %rd7680, 8;
	and.b64  	%rd7685, %rd7684, 255;
	xor.b64  	%rd7686, %rd7685, %rd7683;
	mul.lo.s64 	%rd7687, %rd7686, 1099511628211;
	shr.u64 	%rd7688, %rd7680, 16;
	and.b64  	%rd7689, %rd7688, 255;
	xor.b64  	%rd7690, %rd7689, %rd7687;
	mul.lo.s64 	%rd7691, %rd7690, 1099511628211;
	shr.u64 	%rd7692, %rd7680, 24;
	and.b64  	%rd7693, %rd7692, 255;
	xor.b64  	%rd7694, %rd7693, %rd7691;
	mul.lo.s64 	%rd7695, %rd7694, 1099511628211;
	shr.u64 	%rd7696, %rd7680, 32;
	and.b64  	%rd7697, %rd7696, 255;
	xor.b64  	%rd7698, %rd7697, %rd7695;
	mul.lo.s64 	%rd7699, %rd7698, 1099511628211;
	shr.u64 	%rd7700, %rd7680, 40;
	and.b64  	%rd7701, %rd7700, 255;
	xor.b64  	%rd7702, %rd7701, %rd7699;
	mul.lo.s64 	%rd7703, %rd7702, 1099511628211;
	shr.u64 	%rd7704, %rd7680, 48;
	and.b64  	%rd7705, %rd7704, 255;
	xor.b64  	%rd7706, %rd7705, %rd7703;
	mul.lo.s64 	%rd7707, %rd7706, 1099511628211;
	shr.u64 	%rd7708, %rd7680, 56;
	xor.b64  	%rd7709, %rd7708, %rd7707;
	mul.lo.s64 	%rd30331, %rd7709, 1099511628211;
$L__BB17_1488:
	setp.eq.s64 	%p426, %rd30326, %rd30331;
	@%p426 bra 	$L__BB17_1503;
	setp.eq.s64 	%p427, %rd3351, 0;
	mov.b64 	%rd30339, -3750763034362895579;
	@%p427 bra 	$L__BB17_1495;
	setp.eq.s64 	%p428, %rd3351, 1;
	mov.b64 	%rd30339, -3750763034362895579;
	mov.b64 	%rd30337, 0;
	@%p428 bra 	$L__BB17_1493;
	mov.b64 	%rd30339, -3750763034362895579;
	mov.b64 	%rd30340, 0;
$L__BB17_1492:
	shl.b64 	%rd7716, %rd30340, 3;
	add.s64 	%rd7717, %rd2313, %rd7716;
	ld.u64 	%rd7718, [%rd7717];
	and.b64  	%rd7719, %rd7718, 255;
	xor.b64  	%rd7720, %rd7719, %rd30339;
	mul.lo.s64 	%rd7721, %rd7720, 1099511628211;
	shr.u64 	%rd7722, %rd7718, 8;
	and.b64  	%rd7723, %rd7722, 255;
	xor.b64  	%rd7724, %rd7723, %rd7721;
	mul.lo.s64 	%rd7725, %rd7724, 1099511628211;
	shr.u64 	%rd7726, %rd7718, 16;
	and.b64  	%rd7727, %rd7726, 255;
	xor.b64  	%rd7728, %rd7727, %rd7725;
	mul.lo.s64 	%rd7729, %rd7728, 1099511628211;
	shr.u64 	%rd7730, %rd7718, 24;
	and.b64  	%rd7731, %rd7730, 255;
	xor.b64  	%rd7732, %rd7731, %rd7729;
	mul.lo.s64 	%rd7733, %rd7732, 1099511628211;
	shr.u64 	%rd7734, %rd7718, 32;
	and.b64  	%rd7735, %rd7734, 255;
	xor.b64  	%rd7736, %rd7735, %rd7733;
	mul.lo.s64 	%rd7737, %rd7736, 1099511628211;
	shr.u64 	%rd7738, %rd7718, 40;
	and.b64  	%rd7739, %rd7738, 255;
	xor.b64  	%rd7740, %rd7739, %rd7737;
	mul.lo.s64 	%rd7741, %rd7740, 1099511628211;
	shr.u64 	%rd7742, %rd7718, 48;
	and.b64  	%rd7743, %rd7742, 255;
	xor.b64  	%rd7744, %rd7743, %rd7741;
	mul.lo.s64 	%rd7745, %rd7744, 1099511628211;
	shr.u64 	%rd7746, %rd7718, 56;
	xor.b64  	%rd7747, %rd7746, %rd7745;
	mul.lo.s64 	%rd7748, %rd7747, 1099511628211;
	ld.u64 	%rd7749, [%rd7717+8];
	and.b64  	%rd7750, %rd7749, 255;
	xor.b64  	%rd7751, %rd7750, %rd7748;
	mul.lo.s64 	%rd7752, %rd7751, 1099511628211;
	shr.u64 	%rd7753, %rd7749, 8;
	and.b64  	%rd7754, %rd7753, 255;
	xor.b64  	%rd7755, %rd7754, %rd7752;
	mul.lo.s64 	%rd7756, %rd7755, 1099511628211;
	shr.u64 	%rd7757, %rd7749, 16;
	and.b64  	%rd7758, %rd7757, 255;
	xor.b64  	%rd7759, %rd7758, %rd7756;
	mul.lo.s64 	%rd7760, %rd7759, 1099511628211;
	shr.u64 	%rd7761, %rd7749, 24;
	and.b64  	%rd7762, %rd7761, 255;
	xor.b64  	%rd7763, %rd7762, %rd7760;
	mul.lo.s64 	%rd7764, %rd7763, 1099511628211;
	shr.u64 	%rd7765, %rd7749, 32;
	and.b64  	%rd7766, %rd7765, 255;
	xor.b64  	%rd7767, %rd7766, %rd7764;
	mul.lo.s64 	%rd7768, %rd7767, 1099511628211;
	shr.u64 	%rd7769, %rd7749, 40;
	and.b64  	%rd7770, %rd7769, 255;
	xor.b64  	%rd7771, %rd7770, %rd7768;
	mul.lo.s64 	%rd7772, %rd7771, 1099511628211;
	shr.u64 	%rd7773, %rd7749, 48;
	and.b64  	%rd7774, %rd7773, 255;
	xor.b64  	%rd7775, %rd7774, %rd7772;
	mul.lo.s64 	%rd7776, %rd7775, 1099511628211;
	shr.u64 	%rd7777, %rd7749, 56;
	xor.b64  	%rd7778, %rd7777, %rd7776;
	mul.lo.s64 	%rd30339, %rd7778, 1099511628211;
	add.s64 	%rd30340, %rd30340, 2;
	setp.eq.s64 	%p429, %rd30340, %rd2312;
	mov.u64 	%rd30337, %rd2312;
	@%p429 bra 	$L__BB17_1493;
	bra.uni 	$L__BB17_1492;
$L__BB17_1493:
	and.b64  	%rd7779, %rd3351, 1;
	setp.eq.b64 	%p430, %rd7779, 1;
	not.pred 	%p431, %p430;
	@%p431 bra 	$L__BB17_1495;
	shl.b64 	%rd7780, %rd30337, 3;
	add.s64 	%rd7781, %rd2313, %rd7780;
	ld.u64 	%rd7782, [%rd7781];
	and.b64  	%rd7783, %rd7782, 255;
	xor.b64  	%rd7784, %rd7783, %rd30339;
	mul.lo.s64 	%rd7785, %rd7784, 1099511628211;
	shr.u64 	%rd7786, %rd7782, 8;
	and.b64  	%rd7787, %rd7786, 255;
	xor.b64  	%rd7788, %rd7787, %rd7785;
	mul.lo.s64 	%rd7789, %rd7788, 1099511628211;
	shr.u64 	%rd7790, %rd7782, 16;
	and.b64  	%rd7791, %rd7790, 255;
	xor.b64  	%rd7792, %rd7791, %rd7789;
	mul.lo.s64 	%rd7793, %rd7792, 1099511628211;
	shr.u64 	%rd7794, %rd7782, 24;
	and.b64  	%rd7795, %rd7794, 255;
	xor.b64  	%rd7796, %rd7795, %rd7793;
	mul.lo.s64 	%rd7797, %rd7796, 1099511628211;
	shr.u64 	%rd7798, %rd7782, 32;
	and.b64  	%rd7799, %rd7798, 255;
	xor.b64  	%rd7800, %rd7799, %rd7797;
	mul.lo.s64 	%rd7801, %rd7800, 1099511628211;
	shr.u64 	%rd7802, %rd7782, 40;
	and.b64  	%rd7803, %rd7802, 255;
	xor.b64  	%rd7804, %rd7803, %rd7801;
	mul.lo.s64 	%rd7805, %rd7804, 1099511628211;
	shr.u64 	%rd7806, %rd7782, 48;
	and.b64  	%rd7807, %rd7806, 255;
	xor.b64  	%rd7808, %rd7807, %rd7805;
	mul.lo.s64 	%rd7809, %rd7808, 1099511628211;
	shr.u64 	%rd7810, %rd7782, 56;
	xor.b64  	%rd7811, %rd7810, %rd7809;
	mul.lo.s64 	%rd30339, %rd7811, 1099511628211;
$L__BB17_1495:
	setp.eq.s64 	%p432, %rd3351, 0;
	mov.b64 	%rd30344, -3750763034362895579;
	@%p432 bra 	$L__BB17_1501;
	setp.eq.s64 	%p433, %rd3351, 1;
	mov.b64 	%rd30344, -3750763034362895579;
	mov.b64 	%rd30345, 0;
	@%p433 bra 	$L__BB17_1499;
	mov.b64 	%rd30344, -3750763034362895579;
	mov.b64 	%rd30342, 0;
$L__BB17_1498:
	shl.b64 	%rd7818, %rd30342, 3;
	add.s64 	%rd7819, %rd1899, %rd7818;
	ld.u64 	%rd7820, [%rd7819];
	and.b64  	%rd7821, %rd7820, 255;
	xor.b64  	%rd7822, %rd7821, %rd30344;
	mul.lo.s64 	%rd7823, %rd7822, 1099511628211;
	shr.u64 	%rd7824, %rd7820, 8;
	and.b64  	%rd7825, %rd7824, 255;
	xor.b64  	%rd7826, %rd7825, %rd7823;
	mul.lo.s64 	%rd7827, %rd7826, 1099511628211;
	shr.u64 	%rd7828, %rd7820, 16;
	and.b64  	%rd7829, %rd7828, 255;
	xor.b64  	%rd7830, %rd7829, %rd7827;
	mul.lo.s64 	%rd7831, %rd7830, 1099511628211;
	shr.u64 	%rd7832, %rd7820, 24;
	and.b64  	%rd7833, %rd7832, 255;
	xor.b64  	%rd7834, %rd7833, %rd7831;
	mul.lo.s64 	%rd7835, %rd7834, 1099511628211;
	shr.u64 	%rd7836, %rd7820, 32;
	and.b64  	%rd7837, %rd7836, 255;
	xor.b64  	%rd7838, %rd7837, %rd7835;
	mul.lo.s64 	%rd7839, %rd7838, 1099511628211;
	shr.u64 	%rd7840, %rd7820, 40;
	and.b64  	%rd7841, %rd7840, 255;
	xor.b64  	%rd7842, %rd7841, %rd7839;
	mul.lo.s64 	%rd7843, %rd7842, 1099511628211;
	shr.u64 	%rd7844, %rd7820, 48;
	and.b64  	%rd7845, %rd7844, 255;
	xor.b64  	%rd7846, %rd7845, %rd7843;
	mul.lo.s64 	%rd7847, %rd7846, 1099511628211;
	shr.u64 	%rd7848, %rd7820, 56;
	xor.b64  	%rd7849, %rd7848, %rd7847;
	mul.lo.s64 	%rd7850, %rd7849, 1099511628211;
	ld.u64 	%rd7851, [%rd7819+8];
	and.b64  	%rd7852, %rd7851, 255;
	xor.b64  	%rd7853, %rd7852, %rd7850;
	mul.lo.s64 	%rd7854, %rd7853, 1099511628211;
	shr.u64 	%rd7855, %rd7851, 8;
	and.b64  	%rd7856, %rd7855, 255;
	xor.b64  	%rd7857, %rd7856, %rd7854;
	mul.lo.s64 	%rd7858, %rd7857, 1099511628211;
	shr.u64 	%rd7859, %rd7851, 16;
	and.b64  	%rd7860, %rd7859, 255;
	xor.b64  	%rd7861, %rd7860, %rd7858;
	mul.lo.s64 	%rd7862, %rd7861, 1099511628211;
	shr.u64 	%rd7863, %rd7851, 24;
	and.b64  	%rd7864, %rd7863, 255;
	xor.b64  	%rd7865, %rd7864, %rd7862;
	mul.lo.s64 	%rd7866, %rd7865, 1099511628211;
	shr.u64 	%rd7867, %rd7851, 32;
	and.b64  	%rd7868, %rd7867, 255;
	xor.b64  	%rd7869, %rd7868, %rd7866;
	mul.lo.s64 	%rd7870, %rd7869, 1099511628211;
	shr.u64 	%rd7871, %rd7851, 40;
	and.b64  	%rd7872, %rd7871, 255;
	xor.b64  	%rd7873, %rd7872, %rd7870;
	mul.lo.s64 	%rd7874, %rd7873, 1099511628211;
	shr.u64 	%rd7875, %rd7851, 48;
	and.b64  	%rd7876, %rd7875, 255;
	xor.b64  	%rd7877, %rd7876, %rd7874;
	mul.lo.s64 	%rd7878, %rd7877, 1099511628211;
	shr.u64 	%rd7879, %rd7851, 56;
	xor.b64  	%rd7880, %rd7879, %rd7878;
	mul.lo.s64 	%rd30344, %rd7880, 1099511628211;
	add.s64 	%rd30342, %rd30342, 2;
	setp.ne.s64 	%p434, %rd30342, %rd2312;
	mov.u64 	%rd30345, %rd2312;
	@%p434 bra 	$L__BB17_1498;
$L__BB17_1499:
	and.b64  	%rd7881, %rd3351, 1;
	setp.eq.b64 	%p435, %rd7881, 1;
	not.pred 	%p436, %p435;
	@%p436 bra 	$L__BB17_1501;
	shl.b64 	%rd7882, %rd30345, 3;
	add.s64 	%rd7883, %rd1899, %rd7882;
	ld.u64 	%rd7884, [%rd7883];
	and.b64  	%rd7885, %rd7884, 255;
	xor.b64  	%rd7886, %rd7885, %rd30344;
	mul.lo.s64 	%rd7887, %rd7886, 1099511628211;
	shr.u64 	%rd7888, %rd7884, 8;
	and.b64  	%rd7889, %rd7888, 255;
	xor.b64  	%rd7890, %rd7889, %rd7887;
	mul.lo.s64 	%rd7891, %rd7890, 1099511628211;
	shr.u64 	%rd7892, %rd7884, 16;
	and.b64  	%rd7893, %rd7892, 255;
	xor.b64  	%rd7894, %rd7893, %rd7891;
	mul.lo.s64 	%rd7895, %rd7894, 1099511628211;
	shr.u64 	%rd7896, %rd7884, 24;
	and.b64  	%rd7897, %rd7896, 255;
	xor.b64  	%rd7898, %rd7897, %rd7895;
	mul.lo.s64 	%rd7899, %rd7898, 1099511628211;
	shr.u64 	%rd7900, %rd7884, 32;
	and.b64  	%rd7901, %rd7900, 255;
	xor.b64  	%rd7902, %rd7901, %rd7899;
	mul.lo.s64 	%rd7903, %rd7902, 1099511628211;
	shr.u64 	%rd7904, %rd7884, 40;
	and.b64  	%rd7905, %rd7904, 255;
	xor.b64  	%rd7906, %rd7905, %rd7903;
	mul.lo.s64 	%rd7907, %rd7906, 1099511628211;
	shr.u64 	%rd7908, %rd7884, 48;
	and.b64  	%rd7909, %rd7908, 255;
	xor.b64  	%rd7910, %rd7909, %rd7907;
	mul.lo.s64 	%rd7911, %rd7910, 1099511628211;
	shr.u64 	%rd7912, %rd7884, 56;
	xor.b64  	%rd7913, %rd7912, %rd7911;
	mul.lo.s64 	%rd30344, %rd7913, 1099511628211;
$L__BB17_1501:
	setp.ge.u64 	%p437, %rd30339, %rd30344;
	@%p437 bra 	$L__BB17_1507;
$L__BB17_1502:
	add.s32 	%r1423, %r1428, 1;
	mov.u32 	%r1428, %r248;
	bra.uni 	$L__BB17_1507;
$L__BB17_1503:
	setp.eq.s32 	%p438, %r359, 0;
	@%p438 bra 	$L__BB17_1507;
	mov.b64 	%rd30335, 0;
$L__BB17_1505:
	shl.b64 	%rd7915, %rd30335, 3;
	add.s64 	%rd7916, %rd2313, %rd7915;
	ld.u64 	%rd2333, [%rd7916];
	add.s64 	%rd7917, %rd1899, %rd7915;
	ld.u64 	%rd2334, [%rd7917];
	setp.lt.u64 	%p439, %rd2333, %rd2334;
	@%p439 bra 	$L__BB17_1502;
	setp.le.u64 	%p440, %rd2333, %rd2334;
	add.s64 	%rd30335, %rd30335, 1;
	cvt.s64.s32 	%rd7918, %r359;
	setp.lt.u64 	%p441, %rd30335, %rd7918;
	and.pred  	%p442, %p440, %p441;
	@%p442 bra 	$L__BB17_1505;
$L__BB17_1507:
	setp.lt.s32 	%p443, %r1423, %r1428;
	@%p443 bra 	$L__BB17_1476;
$L__BB17_1508:
	sub.s32 	%r434, %r1406, %r1410;
	sub.s32 	%r257, %r202, %r1423;
	add.s32 	%r258, %r257, %r434;
	shr.s32 	%r435, %r258, 1;
	max.s32 	%r259, %r435, %r257;
	add.s32 	%r437, %r1423, %r259;
	add.s32 	%r438, %r437, 1;
	min.s32 	%r439, %r438, %r180;
	sub.s32 	%r1434, %r439, %r202;
	setp.lt.s32 	%p444, %r1434, 1;
	mov.b32 	%r1433, 0;
	@%p444 bra 	$L__BB17_1542;
	and.b64  	%rd2354, %rd3351, -2;
	mov.b32 	%r1433, 0;
$L__BB17_1510:
	mov.u32 	%r262, %r1434;
	setp.eq.s64 	%p445, %rd3351, 0;
	add.s32 	%r441, %r1433, %r262;
	shr.s32 	%r1434, %r441, 1;
	shl.b32 	%r442, %r1434, 3;
	add.s32 	%r443, %r203, %r442;
	ld.shared.u64 	%rd2355, [%r443];
	mov.b64 	%rd30351, -3750763034362895579;
	@%p445 bra 	$L__BB17_1516;
	setp.eq.s64 	%p446, %rd3351, 1;
	mov.b64 	%rd30351, -3750763034362895579;
	mov.b64 	%rd30349, 0;
	@%p446 bra 	$L__BB17_1514;
	mov.b64 	%rd30351, -3750763034362895579;
	mov.b64 	%rd30352, 0;
$L__BB17_1513:
	shl.b64 	%rd7925, %rd30352, 3;
	add.s64 	%rd7926, %rd1899, %rd7925;
	ld.u64 	%rd7927, [%rd7926];
	and.b64  	%rd7928, %rd7927, 255;
	xor.b64  	%rd7929, %rd7928, %rd30351;
	mul.lo.s64 	%rd7930, %rd7929, 1099511628211;
	shr.u64 	%rd7931, %rd7927, 8;
	and.b64  	%rd7932, %rd7931, 255;
	xor.b64  	%rd7933, %rd7932, %rd7930;
	mul.lo.s64 	%rd7934, %rd7933, 1099511628211;
	shr.u64 	%rd7935, %rd7927, 16;
	and.b64  	%rd7936, %rd7935, 255;
	xor.b64  	%rd7937, %rd7936, %rd7934;
	mul.lo.s64 	%rd7938, %rd7937, 1099511628211;
	shr.u64 	%rd7939, %rd7927, 24;
	and.b64  	%rd7940, %rd7939, 255;
	xor.b64  	%rd7941, %rd7940, %rd7938;
	mul.lo.s64 	%rd7942, %rd7941, 1099511628211;
	shr.u64 	%rd7943, %rd7927, 32;
	and.b64  	%rd7944, %rd7943, 255;
	xor.b64  	%rd7945, %rd7944, %rd7942;
	mul.lo.s64 	%rd7946, %rd7945, 1099511628211;
	shr.u64 	%rd7947, %rd7927, 40;
	and.b64  	%rd7948, %rd7947, 255;
	xor.b64  	%rd7949, %rd7948, %rd7946;
	mul.lo.s64 	%rd7950, %rd7949, 1099511628211;
	shr.u64 	%rd7951, %rd7927, 48;
	and.b64  	%rd7952, %rd7951, 255;
	xor.b64  	%rd7953, %rd7952, %rd7950;
	mul.lo.s64 	%rd7954, %rd7953, 1099511628211;
	shr.u64 	%rd7955, %rd7927, 56;
	xor.b64  	%rd7956, %rd7955, %rd7954;
	mul.lo.s64 	%rd7957, %rd7956, 1099511628211;
	ld.u64 	%rd7958, [%rd7926+8];
	and.b64  	%rd7959, %rd7958, 255;
	xor.b64  	%rd7960, %rd7959, %rd7957;
	mul.lo.s64 	%rd7961, %rd7960, 1099511628211;
	shr.u64 	%rd7962, %rd7958, 8;
	and.b64  	%rd7963, %rd7962, 255;
	xor.b64  	%rd7964, %rd7963, %rd7961;
	mul.lo.s64 	%rd7965, %rd7964, 1099511628211;
	shr.u64 	%rd7966, %rd7958, 16;
	and.b64  	%rd7967, %rd7966, 255;
	xor.b64  	%rd7968, %rd7967, %rd7965;
	mul.lo.s64 	%rd7969, %rd7968, 1099511628211;
	shr.u64 	%rd7970, %rd7958, 24;
	and.b64  	%rd7971, %rd7970, 255;
	xor.b64  	%rd7972, %rd7971, %rd7969;
	mul.lo.s64 	%rd7973, %rd7972, 1099511628211;
	shr.u64 	%rd7974, %rd7958, 32;
	and.b64  	%rd7975, %rd7974, 255;
	xor.b64  	%rd7976, %rd7975, %rd7973;
	mul.lo.s64 	%rd7977, %rd7976, 1099511628211;
	shr.u64 	%rd7978, %rd7958, 40;
	and.b64  	%rd7979, %rd7978, 255;
	xor.b64  	%rd7980, %rd7979, %rd7977;
	mul.lo.s64 	%rd7981, %rd7980, 1099511628211;
	shr.u64 	%rd7982, %rd7958, 48;
	and.b64  	%rd7983, %rd7982, 255;
	xor.b64  	%rd7984, %rd7983, %rd7981;
	mul.lo.s64 	%rd7985, %rd7984, 1099511628211;
	shr.u64 	%rd7986, %rd7958, 56;
	xor.b64  	%rd7987, %rd7986, %rd7985;
	mul.lo.s64 	%rd30351, %rd7987, 1099511628211;
	add.s64 	%rd30352, %rd30352, 2;
	setp.eq.s64 	%p447, %rd30352, %rd2354;
	mov.u64 	%rd30349, %rd2354;
	@%p447 bra 	$L__BB17_1514;
	bra.uni 	$L__BB17_1513;
$L__BB17_1514:
	and.b64  	%rd7988, %rd3351, 1;
	setp.eq.b64 	%p448, %rd7988, 1;
	not.pred 	%p449, %p448;
	@%p449 bra 	$L__BB17_1516;
	shl.b64 	%rd7989, %rd30349, 3;
	add.s64 	%rd7990, %rd1899, %rd7989;
	ld.u64 	%rd7991, [%rd7990];
	and.b64  	%rd7992, %rd7991, 255;
	xor.b64  	%rd7993, %rd7992, %rd30351;
	mul.lo.s64 	%rd7994, %rd7993, 1099511628211;
	shr.u64 	%rd7995, %rd7991, 8;
	and.b64  	%rd7996, %rd7995, 255;
	xor.b64  	%rd7997, %rd7996, %rd7994;
	mul.lo.s64 	%rd7998, %rd7997, 1099511628211;
	shr.u64 	%rd7999, %rd7991, 16;
	and.b64  	%rd8000, %rd7999, 255;
	xor.b64  	%rd8001, %rd8000, %rd7998;
	mul.lo.s64 	%rd8002, %rd8001, 1099511628211;
	shr.u64 	%rd8003, %rd7991, 24;
	and.b64  	%rd8004, %rd8003, 255;
	xor.b64  	%rd8005, %rd8004, %rd8002;
	mul.lo.s64 	%rd8006, %rd8005, 1099511628211;
	shr.u64 	%rd8007, %rd7991, 32;
	and.b64  	%rd8008, %rd8007, 255;
	xor.b64  	%rd8009, %rd8008, %rd8006;
	mul.lo.s64 	%rd8010, %rd8009, 1099511628211;
	shr.u64 	%rd8011, %rd7991, 40;
	and.b64  	%rd8012, %rd8011, 255;
	xor.b64  	%rd8013, %rd8012, %rd8010;
	mul.lo.s64 	%rd8014, %rd8013, 1099511628211;
	shr.u64 	%rd8015, %rd7991, 48;
	and.b64  	%rd8016, %rd8015, 255;
	xor.b64  	%rd8017, %rd8016, %rd8014;
	mul.lo.s64 	%rd8018, %rd8017, 1099511628211;
	shr.u64 	%rd8019, %rd7991, 56;
	xor.b64  	%rd8020, %rd8019, %rd8018;
	mul.lo.s64 	%rd30351, %rd8020, 1099511628211;
$L__BB17_1516:
	setp.eq.s64 	%p450, %rd3351, 0;
	mov.b64 	%rd30356, -3750763034362895579;
	@%p450 bra 	$L__BB17_1522;
	setp.eq.s64 	%p451, %rd3351, 1;
	mov.b64 	%rd30356, -3750763034362895579;
	mov.b64 	%rd30357, 0;
	@%p451 bra 	$L__BB17_1520;
	mov.b64 	%rd30356, -3750763034362895579;
	mov.b64 	%rd30354, 0;
$L__BB17_1519:
	shl.b64 	%rd8027, %rd30354, 3;
	add.s64 	%rd8028, %rd2355, %rd8027;
	ld.u64 	%rd8029, [%rd8028];
	and.b64  	%rd8030, %rd8029, 255;
	xor.b64  	%rd8031, %rd8030, %rd30356;
	mul.lo.s64 	%rd8032, %rd8031, 1099511628211;
	shr.u64 	%rd8033, %rd8029, 8;
	and.b64  	%rd8034, %rd8033, 255;
	xor.b64  	%rd8035, %rd8034, %rd8032;
	mul.lo.s64 	%rd8036, %rd8035, 1099511628211;
	shr.u64 	%rd8037, %rd8029, 16;
	and.b64  	%rd8038, %rd8037, 255;
	xor.b64  	%rd8039, %rd8038, %rd8036;
	mul.lo.s64 	%rd8040, %rd8039, 1099511628211;
	shr.u64 	%rd8041, %rd8029, 24;
	and.b64  	%rd8042, %rd8041, 255;
	xor.b64  	%rd8043, %rd8042, %rd8040;
	mul.lo.s64 	%rd8044, %rd8043, 1099511628211;
	shr.u64 	%rd8045, %rd8029, 32;
	and.b64  	%rd8046, %rd8045, 255;
	xor.b64  	%rd8047, %rd8046, %rd8044;
	mul.lo.s64 	%rd8048, %rd8047, 1099511628211;
	shr.u64 	%rd8049, %rd8029, 40;
	and.b64  	%rd8050, %rd8049, 255;
	xor.b64  	%rd8051, %rd8050, %rd8048;
	mul.lo.s64 	%rd8052, %rd8051, 1099511628211;
	shr.u64 	%rd8053, %rd8029, 48;
	and.b64  	%rd8054, %rd8053, 255;
	xor.b64  	%rd8055, %rd8054, %rd8052;
	mul.lo.s64 	%rd8056, %rd8055, 1099511628211;
	shr.u64 	%rd8057, %rd8029, 56;
	xor.b64  	%rd8058, %rd8057, %rd8056;
	mul.lo.s64 	%rd8059, %rd8058, 1099511628211;
	ld.u64 	%rd8060, [%rd8028+8];
	and.b64  	%rd8061, %rd8060, 255;
	xor.b64  	%rd8062, %rd8061, %rd8059;
	mul.lo.s64 	%rd8063, %rd8062, 1099511628211;
	shr.u64 	%rd8064, %rd8060, 8;
	and.b64  	%rd8065, %rd8064, 255;
	xor.b64  	%rd8066, %rd8065, %rd8063;
	mul.lo.s64 	%rd8067, %rd8066, 1099511628211;
	shr.u64 	%rd8068, %rd8060, 16;
	and.b64  	%rd8069, %rd8068, 255;
	xor.b64  	%rd8070, %rd8069, %rd8067;
	mul.lo.s64 	%rd8071, %rd8070, 1099511628211;
	shr.u64 	%rd8072, %rd8060, 24;
	and.b64  	%rd8073, %rd8072, 255;
	xor.b64  	%rd8074, %rd8073, %rd8071;
	mul.lo.s64 	%rd8075, %rd8074, 1099511628211;
	shr.u64 	%rd8076, %rd8060, 32;
	and.b64  	%rd8077, %rd8076, 255;
	xor.b64  	%rd8078, %rd8077, %rd8075;
	mul.lo.s64 	%rd8079, %rd8078, 1099511628211;
	shr.u64 	%rd8080, %rd8060, 40;
	and.b64  	%rd8081, %rd8080, 255;
	xor.b64  	%rd8082, %rd8081, %rd8079;
	mul.lo.s64 	%rd8083, %rd8082, 1099511628211;
	shr.u64 	%rd8084, %rd8060, 48;
	and.b64  	%rd8085, %rd8084, 255;
	xor.b64  	%rd8086, %rd8085, %rd8083;
	mul.lo.s64 	%rd8087, %rd8086, 1099511628211;
	shr.u64 	%rd8088, %rd8060, 56;
	xor.b64  	%rd8089, %rd8088, %rd8087;
	mul.lo.s64 	%rd30356, %rd8089, 1099511628211;
	add.s64 	%rd30354, %rd30354, 2;
	setp.ne.s64 	%p452, %rd30354, %rd2354;
	mov.u64 	%rd30357, %rd2354;
	@%p452 bra 	$L__BB17_1519;
$L__BB17_1520:
	and.b64  	%rd8090, %rd3351, 1;
	setp.eq.b64 	%p453, %rd8090, 1;
	not.pred 	%p454, %p453;
	@%p454 bra 	$L__BB17_1522;
	shl.b64 	%rd8091, %rd30357, 3;
	add.s64 	%rd8092, %rd2355, %rd8091;
	ld.u64 	%rd8093, [%rd8092];
	and.b64  	%rd8094, %rd8093, 255;
	xor.b64  	%rd8095, %rd8094, %rd30356;
	mul.lo.s64 	%rd8096, %rd8095, 1099511628211;
	shr.u64 	%rd8097, %rd8093, 8;
	and.b64  	%rd8098, %rd8097, 255;
	xor.b64  	%rd8099, %rd8098, %rd8096;
	mul.lo.s64 	%rd8100, %rd8099, 1099511628211;
	shr.u64 	%rd8101, %rd8093, 16;
	and.b64  	%rd8102, %rd8101, 255;
	xor.b64  	%rd8103, %rd8102, %rd8100;
	mul.lo.s64 	%rd8104, %rd8103, 1099511628211;
	shr.u64 	%rd8105, %rd8093, 24;
	and.b64  	%rd8106, %rd8105, 255;
	xor.b64  	%rd8107, %rd8106, %rd8104;
	mul.lo.s64 	%rd8108, %rd8107, 1099511628211;
	shr.u64 	%rd8109, %rd8093, 32;
	and.b64  	%rd8110, %rd8109, 255;
	xor.b64  	%rd8111, %rd8110, %rd8108;
	mul.lo.s64 	%rd8112, %rd8111, 1099511628211;
	shr.u64 	%rd8113, %rd8093, 40;
	and.b64  	%rd8114, %rd8113, 255;
	xor.b64  	%rd8115, %rd8114, %rd8112;
	mul.lo.s64 	%rd8116, %rd8115, 1099511628211;
	shr.u64 	%rd8117, %rd8093, 48;
	and.b64  	%rd8118, %rd8117, 255;
	xor.b64  	%rd8119, %rd8118, %rd8116;
	mul.lo.s64 	%rd8120, %rd8119, 1099511628211;
	shr.u64 	%rd8121, %rd8093, 56;
	xor.b64  	%rd8122, %rd8121, %rd8120;
	mul.lo.s64 	%rd30356, %rd8122, 1099511628211;
$L__BB17_1522:
	setp.eq.s64 	%p455, %rd30351, %rd30356;
	@%p455 bra 	$L__BB17_1536;
	setp.eq.s64 	%p456, %rd3351, 0;
	mov.b64 	%rd30364, -3750763034362895579;
	@%p456 bra 	$L__BB17_1529;
	setp.eq.s64 	%p457, %rd3351, 1;
	mov.b64 	%rd30364, -3750763034362895579;
	mov.b64 	%rd30362, 0;
	@%p457 bra 	$L__BB17_1527;
	mov.b64 	%rd30364, -3750763034362895579;
	mov.b64 	%rd30365, 0;
$L__BB17_1526:
	shl.b64 	%rd8129, %rd30365, 3;
	add.s64 	%rd8130, %rd1899, %rd8129;
	ld.u64 	%rd8131, [%rd8130];
	and.b64  	%rd8132, %rd8131, 255;
	xor.b64  	%rd8133, %rd8132, %rd30364;
	mul.lo.s64 	%rd8134, %rd8133, 1099511628211;
	shr.u64 	%rd8135, %rd8131, 8;
	and.b64  	%rd8136, %rd8135, 255;
	xor.b64  	%rd8137, %rd8136, %rd8134;
	mul.lo.s64 	%rd8138, %rd8137, 1099511628211;
	shr.u64 	%rd8139, %rd8131, 16;
	and.b64  	%rd8140, %rd8139, 255;
	xor.b64  	%rd8141, %rd8140, %rd8138;
	mul.lo.s64 	%rd8142, %rd8141, 1099511628211;
	shr.u64 	%rd8143, %rd8131, 24;
	and.b64  	%rd8144, %rd8143, 255;
	xor.b64  	%rd8145, %rd8144, %rd8142;
	mul.lo.s64 	%rd8146, %rd8145, 1099511628211;
	shr.u64 	%rd8147, %rd8131, 32;
	and.b64  	%rd8148, %rd8147, 255;
	xor.b64  	%rd8149, %rd8148, %rd8146;
	mul.lo.s64 	%rd8150, %rd8149, 1099511628211;
	shr.u64 	%rd8151, %rd8131, 40;
	and.b64  	%rd8152, %rd8151, 255;
	xor.b64  	%rd8153, %rd8152, %rd8150;
	mul.lo.s64 	%rd8154, %rd8153, 1099511628211;
	shr.u64 	%rd8155, %rd8131, 48;
	and.b64  	%rd8156, %rd8155, 255;
	xor.b64  	%rd8157, %rd8156, %rd8154;
	mul.lo.s64 	%rd8158, %rd8157, 1099511628211;
	shr.u64 	%rd8159, %rd8131, 56;
	xor.b64  	%rd8160, %rd8159, %rd8158;
	mul.lo.s64 	%rd8161, %rd8160, 1099511628211;
	ld.u64 	%rd8162, [%rd8130+8];
	and.b64  	%rd8163, %rd8162, 255;
	xor.b64  	%rd8164, %rd8163, %rd8161;
	mul.lo.s64 	%rd8165, %rd8164, 1099511628211;
	shr.u64 	%rd8166, %rd8162, 8;
	and.b64  	%rd8167, %rd8166, 255;
	xor.b64  	%rd8168, %rd8167, %rd8165;
	mul.lo.s64 	%rd8169, %rd8168, 1099511628211;
	shr.u64 	%rd8170, %rd8162, 16;
	and.b64  	%rd8171, %rd8170, 255;
	xor.b64  	%rd8172, %rd8171, %rd8169;
	mul.lo.s64 	%rd8173, %rd8172, 1099511628211;
	shr.u64 	%rd8174, %rd8162, 24;
	and.b64  	%rd8175, %rd8174, 255;
	xor.b64  	%rd8176, %rd8175, %rd8173;
	mul.lo.s64 	%rd8177, %rd8176, 1099511628211;
	shr.u64 	%rd8178, %rd8162, 32;
	and.b64  	%rd8179, %rd8178, 255;
	xor.b64  	%rd8180, %rd8179, %rd8177;
	mul.lo.s64 	%rd8181, %rd8180, 1099511628211;
	shr.u64 	%rd8182, %rd8162, 40;
	and.b64  	%rd8183, %rd8182, 255;
	xor.b64  	%rd8184, %rd8183, %rd8181;
	mul.lo.s64 	%rd8185, %rd8184, 1099511628211;
	shr.u64 	%rd8186, %rd8162, 48;
	and.b64  	%rd8187, %rd8186, 255;
	xor.b64  	%rd8188, %rd8187, %rd8185;
	mul.lo.s64 	%rd8189, %rd8188, 1099511628211;
	shr.u64 	%rd8190, %rd8162, 56;
	xor.b64  	%rd8191, %rd8190, %rd8189;
	mul.lo.s64 	%rd30364, %rd8191, 1099511628211;
	add.s64 	%rd30365, %rd30365, 2;
	setp.eq.s64 	%p458, %rd30365, %rd2354;
	mov.u64 	%rd30362, %rd2354;
	@%p458 bra 	$L__BB17_1527;
	bra.uni 	$L__BB17_1526;
$L__BB17_1527:
	and.b64  	%rd8192, %rd3351, 1;
	setp.eq.b64 	%p459, %rd8192, 1;
	not.pred 	%p460, %p459;
	@%p460 bra 	$L__BB17_1529;
	shl.b64 	%rd8193, %rd30362, 3;
	add.s64 	%rd8194, %rd1899, %rd8193;
	ld.u64 	%rd8195, [%rd8194];
	and.b64  	%rd8196, %rd8195, 255;
	xor.b64  	%rd8197, %rd8196, %rd30364;
	mul.lo.s64 	%rd8198, %rd8197, 1099511628211;
	shr.u64 	%rd8199, %rd8195, 8;
	and.b64  	%rd8200, %rd8199, 255;
	xor.b64  	%rd8201, %rd8200, %rd8198;
	mul.lo.s64 	%rd8202, %rd8201, 1099511628211;
	shr.u64 	%rd8203, %rd8195, 16;
	and.b64  	%rd8204, %rd8203, 255;
	xor.b64  	%rd8205, %rd8204, %rd8202;
	mul.lo.s64 	%rd8206, %rd8205, 1099511628211;
	shr.u64 	%rd8207, %rd8195, 24;
	and.b64  	%rd8208, %rd8207, 255;
	xor.b64  	%rd8209, %rd8208, %rd8206;
	mul.lo.s64 	%rd8210, %rd8209, 1099511628211;
	shr.u64 	%rd8211, %rd8195, 32;
	and.b64  	%rd8212, %rd8211, 255;
	xor.b64  	%rd8213, %rd8212, %rd8210;
	mul.lo.s64 	%rd8214, %rd8213, 1099511628211;
	shr.u64 	%rd8215, %rd8195, 40;
	and.b64  	%rd8216, %rd8215, 255;
	xor.b64  	%rd8217, %rd8216, %rd8214;
	mul.lo.s64 	%rd8218, %rd8217, 1099511628211;
	shr.u64 	%rd8219, %rd8195, 48;
	and.b64  	%rd8220, %rd8219, 255;
	xor.b64  	%rd8221, %rd8220, %rd8218;
	mul.lo.s64 	%rd8222, %rd8221, 1099511628211;
	shr.u64 	%rd8223, %rd8195, 56;
	xor.b64  	%rd8224, %rd8223, %rd8222;
	mul.lo.s64 	%rd30364, %rd8224, 1099511628211;
$L__BB17_1529:
	setp.eq.s64 	%p461, %rd3351, 0;
	mov.b64 	%rd30369, -3750763034362895579;
	@%p461 bra 	$L__BB17_1535;
	setp.eq.s64 	%p462, %rd3351, 1;
	mov.b64 	%rd30369, -3750763034362895579;
	mov.b64 	%rd30370, 0;
	@%p462 bra 	$L__BB17_1533;
	mov.b64 	%rd30369, -3750763034362895579;
	mov.b64 	%rd30367, 0;
$L__BB17_1532:
	shl.b64 	%rd8231, %rd30367, 3;
	add.s64 	%rd8232, %rd2355, %rd8231;
	ld.u64 	%rd8233, [%rd8232];
	and.b64  	%rd8234, %rd8233, 255;
	xor.b64  	%rd8235, %rd8234, %rd30369;
	mul.lo.s64 	%rd8236, %rd8235, 1099511628211;
	shr.u64 	%rd8237, %rd8233, 8;
	and.b64  	%rd8238, %rd8237, 255;
	xor.b64  	%rd8239, %rd8238, %rd8236;
	mul.lo.s64 	%rd8240, %rd8239, 1099511628211;
	shr.u64 	%rd8241, %rd8233, 16;
	and.b64  	%rd8242, %rd8241, 255;
	xor.b64  	%rd8243, %rd8242, %rd8240;
	mul.lo.s64 	%rd8244, %rd8243, 1099511628211;
	shr.u64 	%rd8245, %rd8233, 24;
	and.b64  	%rd8246, %rd8245, 255;
	xor.b64  	%rd8247, %rd8246, %rd8244;
	mul.lo.s64 	%rd8248, %rd8247, 1099511628211;
	shr.u64 	%rd8249, %rd8233, 32;
	and.b64  	%rd8250, %rd8249, 255;
	xor.b64  	%rd8251, %rd8250, %rd8248;
	mul.lo.s64 	%rd8252, %rd8251, 1099511628211;
	shr.u64 	%rd8253, %rd8233, 40;
	and.b64  	%rd8254, %rd8253, 255;
	xor.b64  	%rd8255, %rd8254, %rd8252;
	mul.lo.s64 	%rd8256, %rd8255, 1099511628211;
	shr.u64 	%rd8257, %rd8233, 48;
	and.b64  	%rd8258, %rd8257, 255;
	xor.b64  	%rd8259, %rd8258, %rd8256;
	mul.lo.s64 	%rd8260, %rd8259, 1099511628211;
	shr.u64 	%rd8261, %rd8233, 56;
	xor.b64  	%rd8262, %rd8261, %rd8260;
	mul.lo.s64 	%rd8263, %rd8262, 1099511628211;
	ld.u64 	%rd8264, [%rd8232+8];
	and.b64  	%rd8265, %rd8264, 255;
	xor.b64  	%rd8266, %rd8265, %rd8263;
	mul.lo.s64 	%rd8267, %rd8266, 1099511628211;
	shr.u64 	%rd8268, %rd8264, 8;
	and.b64  	%rd8269, %rd8268, 255;
	xor.b64  	%rd8270, %rd8269, %rd8267;
	mul.lo.s64 	%rd8271, %rd8270, 1099511628211;
	shr.u64 	%rd8272, %rd8264, 16;
	and.b64  	%rd8273, %rd8272, 255;
	xor.b64  	%rd8274, %rd8273, %rd8271;
	mul.lo.s64 	%rd8275, %rd8274, 1099511628211;
	shr.u64 	%rd8276, %rd8264, 24;
	and.b64  	%rd8277, %rd8276, 255;
	xor.b64  	%rd8278, %rd8277, %rd8275;
	mul.lo.s64 	%rd8279, %rd8278, 1099511628211;
	shr.u64 	%rd8280, %rd8264, 32;
	and.b64  	%rd8281, %rd8280, 255;
	xor.b64  	%rd8282, %rd8281, %rd8279;
	mul.lo.s64 	%rd8283, %rd8282, 1099511628211;
	shr.u64 	%rd8284, %rd8264, 40;
	and.b64  	%rd8285, %rd8284, 255;
	xor.b64  	%rd8286, %rd8285, %rd8283;
	mul.lo.s64 	%rd8287, %rd8286, 1099511628211;
	shr.u64 	%rd8288, %rd8264, 48;
	and.b64  	%rd8289, %rd8288, 255;
	xor.b64  	%rd8290, %rd8289, %rd8287;
	mul.lo.s64 	%rd8291, %rd8290, 1099511628211;
	shr.u64 	%rd8292, %rd8264, 56;
	xor.b64  	%rd8293, %rd8292, %rd8291;
	mul.lo.s64 	%rd30369, %rd8293, 1099511628211;
	add.s64 	%rd30367, %rd30367, 2;
	setp.ne.s64 	%p463, %rd30367, %rd2354;
	mov.u64 	%rd30370, %rd2354;
	@%p463 bra 	$L__BB17_1532;
$L__BB17_1533:
	and.b64  	%rd8294, %rd3351, 1;
	setp.eq.b64 	%p464, %rd8294, 1;
	not.pred 	%p465, %p464;
	@%p465 bra 	$L__BB17_1535;
	shl.b64 	%rd8295, %rd30370, 3;
	add.s64 	%rd8296, %rd2355, %rd8295;
	ld.u64 	%rd8297, [%rd8296];
	and.b64  	%rd8298, %rd8297, 255;
	xor.b64  	%rd8299, %rd8298, %rd30369;
	mul.lo.s64 	%rd8300, %rd8299, 1099511628211;
	shr.u64 	%rd8301, %rd8297, 8;
	and.b64  	%rd8302, %rd8301, 255;
	xor.b64  	%rd8303, %rd8302, %rd8300;
	mul.lo.s64 	%rd8304, %rd8303, 1099511628211;
	shr.u64 	%rd8305, %rd8297, 16;
	and.b64  	%rd8306, %rd8305, 255;
	xor.b64  	%rd8307, %rd8306, %rd8304;
	mul.lo.s64 	%rd8308, %rd8307, 1099511628211;
	shr.u64 	%rd8309, %rd8297, 24;
	and.b64  	%rd8310, %rd8309, 255;
	xor.b64  	%rd8311, %rd8310, %rd8308;
	mul.lo.s64 	%rd8312, %rd8311, 1099511628211;
	shr.u64 	%rd8313, %rd8297, 32;
	and.b64  	%rd8314, %rd8313, 255;
	xor.b64  	%rd8315, %rd8314, %rd8312;
	mul.lo.s64 	%rd8316, %rd8315, 1099511628211;
	shr.u64 	%rd8317, %rd8297, 40;
	and.b64  	%rd8318, %rd8317, 255;
	xor.b64  	%rd8319, %rd8318, %rd8316;
	mul.lo.s64 	%rd8320, %rd8319, 1099511628211;
	shr.u64 	%rd8321, %rd8297, 48;
	and.b64  	%rd8322, %rd8321, 255;
	xor.b64  	%rd8323, %rd8322, %rd8320;
	mul.lo.s64 	%rd8324, %rd8323, 1099511628211;
	shr.u64 	%rd8325, %rd8297, 56;
	xor.b64  	%rd8326, %rd8325, %rd8324;
	mul.lo.s64 	%rd30369, %rd8326, 1099511628211;
$L__BB17_1535:
	setp.lt.u64 	%p466, %rd30364, %rd30369;
	@%p466 bra 	$L__BB17_1541;
	bra.uni 	$L__BB17_1540;
$L__BB17_1536:
	setp.eq.s32 	%p467, %r359, 0;
	@%p467 bra 	$L__BB17_1540;
	mov.b64 	%rd30360, 0;
$L__BB17_1538:
	shl.b64 	%rd8328, %rd30360, 3;
	add.s64 	%rd8329, %rd1899, %rd8328;
	ld.u64 	%rd2375, [%rd8329];
	add.s64 	%rd8330, %rd2355, %rd8328;
	ld.u64 	%rd2376, [%rd8330];
	setp.lt.u64 	%p468, %rd2375, %rd2376;
	@%p468 bra 	$L__BB17_1541;
	setp.le.u64 	%p469, %rd2375, %rd2376;
	add.s64 	%rd30360, %rd30360, 1;
	cvt.s64.s32 	%rd8331, %r359;
	setp.lt.u64 	%p470, %rd30360, %rd8331;
	and.pred  	%p471, %p469, %p470;
	@%p471 bra 	$L__BB17_1538;
$L__BB17_1540:
	add.s32 	%r1433, %r1434, 1;
	mov.u32 	%r1434, %r262;
$L__BB17_1541:
	setp.lt.s32 	%p472, %r1433, %r1434;
	@%p472 bra 	$L__BB17_1510;
$L__BB17_1542:
	add.s32 	%r444, %r257, %r1433;
	min.s32 	%r445, %r444, %r259;
	sub.s32 	%r446, %r258, %r445;
	add.s32 	%r447, %r445, 1;
	setp.eq.s32 	%p473, %r446, %r447;
	setp.lt.s32 	%p474, %r259, %r444;
	and.pred  	%p475, %p473, %p474;
	add.s32 	%r1406, %r446, %r1410;
	selp.u32 	%r1439, 1, 0, %p475;
$L__BB17_1543:
	sub.s32 	%r448, %r192, %r1406;
	add.s32 	%r449, %r448, %r1439;
	setp.eq.s32 	%p476, %r181, 0;
	shl.b32 	%r450, %r179, 16;
	or.b32  	%r451, %r450, %r180;
	shl.b32 	%r452, %r1406, 16;
	or.b32  	%r453, %r449, %r452;
	selp.b32 	%r454, %r451, %r453, %p476;
	add.s32 	%r455, %r181, -1;
	selp.b32 	%r456, 511, %r455, %p476;
	shl.b32 	%r457, %r456, 2;
	add.s32 	%r459, %r370, %r457;
	st.shared.u32 	[%r459], %r454;
	bar.sync 	0;
	shl.b32 	%r460, %r181, 2;
	add.s32 	%r461, %r370, %r460;
	ld.shared.u32 	%r462, [%r461];
	shr.s32 	%r273, %r462, 16;
	and.b32  	%r463, %r462, 65535;
	add.s32 	%r1443, %r449, %r179;
	add.s32 	%r275, %r463, %r179;
	add.s32 	%r276, %r275, %r273;
	shl.b32 	%r464, %r1406, 3;
	add.s32 	%r465, %r370, 2048;
	add.s32 	%r277, %r465, %r464;
	ld.shared.u64 	%rd2396, [%r277];
	shl.b32 	%r466, %r1443, 3;
	add.s32 	%r278, %r465, %r466;
	ld.shared.u64 	%rd30476, [%r278];
	cvt.s64.s32 	%rd2398, %r359;
	add.s64 	%rd2399, %rd3351, -1;
	setp.ge.s32 	%p2310, %r1406, %r273;
	setp.lt.s32 	%p477, %r1406, %r273;
	setp.ge.s32 	%p478, %r1443, %r275;
	and.pred  	%p2311, %p478, %p477;
	or.pred  	%p479, %p2310, %p478;
	@%p479 bra 	$L__BB17_1604;
	setp.eq.s64 	%p480, %rd3351, 0;
	mov.b64 	%rd30376, -3750763034362895579;
	@%p480 bra 	$L__BB17_1550;
	setp.eq.s64 	%p481, %rd2399, 0;
	mov.b64 	%rd30376, -3750763034362895579;
	mov.b64 	%rd30374, 0;
	@%p481 bra 	$L__BB17_1548;
	mov.b64 	%rd30376, -3750763034362895579;
	mov.b64 	%rd30377, 0;
	and.b64  	%rd30374, %rd3351, -2;
$L__BB17_1547:
	shl.b64 	%rd8338, %rd30377, 3;
	add.s64 	%rd8339, %rd2396, %rd8338;
	ld.u64 	%rd8340, [%rd8339];
	and.b64  	%rd8341, %rd8340, 255;
	xor.b64  	%rd8342, %rd8341, %rd30376;
	mul.lo.s64 	%rd8343, %rd8342, 1099511628211;
	shr.u64 	%rd8344, %rd8340, 8;
	and.b64  	%rd8345, %rd8344, 255;
	xor.b64  	%rd8346, %rd8345, %rd8343;
	mul.lo.s64 	%rd8347, %rd8346, 1099511628211;
	shr.u64 	%rd8348, %rd8340, 16;
	and.b64  	%rd8349, %rd8348, 255;
	xor.b64  	%rd8350, %rd8349, %rd8347;
	mul.lo.s64 	%rd8351, %rd8350, 1099511628211;
	shr.u64 	%rd8352, %rd8340, 24;
	and.b64  	%rd8353, %rd8352, 255;
	xor.b64  	%rd8354, %rd8353, %rd8351;
	mul.lo.s64 	%rd8355, %rd8354, 1099511628211;
	shr.u64 	%rd8356, %rd8340, 32;
	and.b64  	%rd8357, %rd8356, 255;
	xor.b64  	%rd8358, %rd8357, %rd8355;
	mul.lo.s64 	%rd8359, %rd8358, 1099511628211;
	shr.u64 	%rd8360, %rd8340, 40;
	and.b64  	%rd8361, %rd8360, 255;
	xor.b64  	%rd8362, %rd8361, %rd8359;
	mul.lo.s64 	%rd8363, %rd8362, 1099511628211;
	shr.u64 	%rd8364, %rd8340, 48;
	and.b64  	%rd8365, %rd8364, 255;
	xor.b64  	%rd8366, %rd8365, %rd8363;
	mul.lo.s64 	%rd8367, %rd8366, 1099511628211;
	shr.u64 	%rd8368, %rd8340, 56;
	xor.b64  	%rd8369, %rd8368, %rd8367;
	mul.lo.s64 	%rd8370, %rd8369, 1099511628211;
	ld.u64 	%rd8371, [%rd8339+8];
	and.b64  	%rd8372, %rd8371, 255;
	xor.b64  	%rd8373, %rd8372, %rd8370;
	mul.lo.s64 	%rd8374, %rd8373, 1099511628211;
	shr.u64 	%rd8375, %rd8371, 8;
	and.b64  	%rd8376, %rd8375, 255;
	xor.b64  	%rd8377, %rd8376, %rd8374;
	mul.lo.s64 	%rd8378, %rd8377, 1099511628211;
	shr.u64 	%rd8379, %rd8371, 16;
	and.b64  	%rd8380, %rd8379, 255;
	xor.b64  	%rd8381, %rd8380, %rd8378;
	mul.lo.s64 	%rd8382, %rd8381, 1099511628211;
	shr.u64 	%rd8383, %rd8371, 24;
	and.b64  	%rd8384, %rd8383, 255;
	xor.b64  	%rd8385, %rd8384, %rd8382;
	mul.lo.s64 	%rd8386, %rd8385, 1099511628211;
	shr.u64 	%rd8387, %rd8371, 32;
	and.b64  	%rd8388, %rd8387, 255;
	xor.b64  	%rd8389, %rd8388, %rd8386;
	mul.lo.s64 	%rd8390, %rd8389, 1099511628211;
	shr.u64 	%rd8391, %rd8371, 40;
	and.b64  	%rd8392, %rd8391, 255;
	xor.b64  	%rd8393, %rd8392, %rd8390;
	mul.lo.s64 	%rd8394, %rd8393, 1099511628211;
	shr.u64 	%rd8395, %rd8371, 48;
	and.b64  	%rd8396, %rd8395, 255;
	xor.b64  	%rd8397, %rd8396, %rd8394;
	mul.lo.s64 	%rd8398, %rd8397, 1099511628211;
	shr.u64 	%rd8399, %rd8371, 56;
	xor.b64  	%rd8400, %rd8399, %rd8398;
	mul.lo.s64 	%rd30376, %rd8400, 1099511628211;
	add.s64 	%rd30377, %rd30377, 2;
	setp.eq.s64 	%p482, %rd30377, %rd30374;
	@%p482 bra 	$L__BB17_1548;
	bra.uni 	$L__BB17_1547;
$L__BB17_1548:
	and.b64  	%rd8401, %rd3351, 1;
	setp.eq.b64 	%p483, %rd8401, 1;
	not.pred 	%p484, %p483;
	@%p484 bra 	$L__BB17_1550;
	shl.b64 	%rd8402, %rd30374, 3;
	add.s64 	%rd8403, %rd2396, %rd8402;
	ld.u64 	%rd8404, [%rd8403];
	and.b64  	%rd8405, %rd8404, 255;
	xor.b64  	%rd8406, %rd8405, %rd30376;
	mul.lo.s64 	%rd8407, %rd8406, 1099511628211;
	shr.u64 	%rd8408, %rd8404, 8;
	and.b64  	%rd8409, %rd8408, 255;
	xor.b64  	%rd8410, %rd8409, %rd8407;
	mul.lo.s64 	%rd8411, %rd8410, 1099511628211;
	shr.u64 	%rd8412, %rd8404, 16;
	and.b64  	%rd8413, %rd8412, 255;
	xor.b64  	%rd8414, %rd8413, %rd8411;
	mul.lo.s64 	%rd8415, %rd8414, 1099511628211;
	shr.u64 	%rd8416, %rd8404, 24;
	and.b64  	%rd8417, %rd8416, 255;
	xor.b64  	%rd8418, %rd8417, %rd8415;
	mul.lo.s64 	%rd8419, %rd8418, 1099511628211;
	shr.u64 	%rd8420, %rd8404, 32;
	and.b64  	%rd8421, %rd8420, 255;
	xor.b64  	%rd8422, %rd8421, %rd8419;
	mul.lo.s64 	%rd8423, %rd8422, 1099511628211;
	shr.u64 	%rd8424, %rd8404, 40;
	and.b64  	%rd8425, %rd8424, 255;
	xor.b64  	%rd8426, %rd8425, %rd8423;
	mul.lo.s64 	%rd8427, %rd8426, 1099511628211;
	shr.u64 	%rd8428, %rd8404, 48;
	and.b64  	%rd8429, %rd8428, 255;
	xor.b64  	%rd8430, %rd8429, %rd8427;
	mul.lo.s64 	%rd8431, %rd8430, 1099511628211;
	shr.u64 	%rd8432, %rd8404, 56;
	xor.b64  	%rd8433, %rd8432, %rd8431;
	mul.lo.s64 	%rd30376, %rd8433, 1099511628211;
$L__BB17_1550:
	setp.eq.s64 	%p485, %rd3351, 0;
	mov.b64 	%rd30381, -3750763034362895579;
	@%p485 bra 	$L__BB17_1556;
	setp.eq.s64 	%p486, %rd2399, 0;
	mov.b64 	%rd30381, -3750763034362895579;
	mov.b64 	%rd30382, 0;
	@%p486 bra 	$L__BB17_1554;
	mov.b64 	%rd30381, -3750763034362895579;
	mov.b64 	%rd30379, 0;
	and.b64  	%rd30382, %rd3351, -2;
$L__BB17_1553:
	shl.b64 	%rd8440, %rd30379, 3;
	add.s64 	%rd8441, %rd30476, %rd8440;
	ld.u64 	%rd8442, [%rd8441];
	and.b64  	%rd8443, %rd8442, 255;
	xor.b64  	%rd8444, %rd8443, %rd30381;
	mul.lo.s64 	%rd8445, %rd8444, 1099511628211;
	shr.u64 	%rd8446, %rd8442, 8;
	and.b64  	%rd8447, %rd8446, 255;
	xor.b64  	%rd8448, %rd8447, %rd8445;
	mul.lo.s64 	%rd8449, %rd8448, 1099511628211;
	shr.u64 	%rd8450, %rd8442, 16;
	and.b64  	%rd8451, %rd8450, 255;
	xor.b64  	%rd8452, %rd8451, %rd8449;
	mul.lo.s64 	%rd8453, %rd8452, 1099511628211;
	shr.u64 	%rd8454, %rd8442, 24;
	and.b64  	%rd8455, %rd8454, 255;
	xor.b64  	%rd8456, %rd8455, %rd8453;
	mul.lo.s64 	%rd8457, %rd8456, 1099511628211;
	shr.u64 	%rd8458, %rd8442, 32;
	and.b64  	%rd8459, %rd8458, 255;
	xor.b64  	%rd8460, %rd8459, %rd8457;
	mul.lo.s64 	%rd8461, %rd8460, 1099511628211;
	shr.u64 	%rd8462, %rd8442, 40;
	and.b64  	%rd8463, %rd8462, 255;
	xor.b64  	%rd8464, %rd8463, %rd8461;
	mul.lo.s64 	%rd8465, %rd8464, 1099511628211;
	shr.u64 	%rd8466, %rd8442, 48;
	and.b64  	%rd8467, %rd8466, 255;
	xor.b64  	%rd8468, %rd8467, %rd8465;
	mul.lo.s64 	%rd8469, %rd8468, 1099511628211;
	shr.u64 	%rd8470, %rd8442, 56;
	xor.b64  	%rd8471, %rd8470, %rd8469;
	mul.lo.s64 	%rd8472, %rd8471, 1099511628211;
	ld.u64 	%rd8473, [%rd8441+8];
	and.b64  	%rd8474, %rd8473, 255;
	xor.b64  	%rd8475, %rd8474, %rd8472;
	mul.lo.s64 	%rd8476, %rd8475, 1099511628211;
	shr.u64 	%rd8477, %rd8473, 8;
	and.b64  	%rd8478, %rd8477, 255;
	xor.b64  	%rd8479, %rd8478, %rd8476;
	mul.lo.s64 	%rd8480, %rd8479, 1099511628211;
	shr.u64 	%rd8481, %rd8473, 16;
	and.b64  	%rd8482, %rd8481, 255;
	xor.b64  	%rd8483, %rd8482, %rd8480;
	mul.lo.s64 	%rd8484, %rd8483, 1099511628211;
	shr.u64 	%rd8485, %rd8473, 24;
	and.b64  	%rd8486, %rd8485, 255;
	xor.b64  	%rd8487, %rd8486, %rd8484;
	mul.lo.s64 	%rd8488, %rd8487, 1099511628211;
	shr.u64 	%rd8489, %rd8473, 32;
	and.b64  	%rd8490, %rd8489, 255;
	xor.b64  	%rd8491, %rd8490, %rd8488;
	mul.lo.s64 	%rd8492, %rd8491, 1099511628211;
	shr.u64 	%rd8493, %rd8473, 40;
	and.b64  	%rd8494, %rd8493, 255;
	xor.b64  	%rd8495, %rd8494, %rd8492;
	mul.lo.s64 	%rd8496, %rd8495, 1099511628211;
	shr.u64 	%rd8497, %rd8473, 48;
	and.b64  	%rd8498, %rd8497, 255;
	xor.b64  	%rd8499, %rd8498, %rd8496;
	mul.lo.s64 	%rd8500, %rd8499, 1099511628211;
	shr.u64 	%rd8501, %rd8473, 56;
	xor.b64  	%rd8502, %rd8501, %rd8500;
	mul.lo.s64 	%rd30381, %rd8502, 1099511628211;
	add.s64 	%rd30379, %rd30379, 2;
	setp.ne.s64 	%p487, %rd30379, %rd30382;
	@%p487 bra 	$L__BB17_1553;
$L__BB17_1554:
	and.b64  	%rd8503, %rd3351, 1;
	setp.eq.b64 	%p488, %rd8503, 1;
	not.pred 	%p489, %p488;
	@%p489 bra 	$L__BB17_1556;
	shl.b64 	%rd8504, %rd30382, 3;
	add.s64 	%rd8505, %rd30476, %rd8504;
	ld.u64 	%rd8506, [%rd8505];
	and.b64  	%rd8507, %rd8506, 255;
	xor.b64  	%rd8508, %rd8507, %rd30381;
	mul.lo.s64 	%rd8509, %rd8508, 1099511628211;
	shr.u64 	%rd8510, %rd8506, 8;
	and.b64  	%rd8511, %rd8510, 255;
	xor.b64  	%rd8512, %rd8511, %rd8509;
	mul.lo.s64 	%rd8513, %rd8512, 1099511628211;
	shr.u64 	%rd8514, %rd8506, 16;
	and.b64  	%rd8515, %rd8514, 255;
	xor.b64  	%rd8516, %rd8515, %rd8513;
	mul.lo.s64 	%rd8517, %rd8516, 1099511628211;
	shr.u64 	%rd8518, %rd8506, 24;
	and.b64  	%rd8519, %rd8518, 255;
	xor.b64  	%rd8520, %rd8519, %rd8517;
	mul.lo.s64 	%rd8521, %rd8520, 1099511628211;
	shr.u64 	%rd8522, %rd8506, 32;
	and.b64  	%rd8523, %rd8522, 255;
	xor.b64  	%rd8524, %rd8523, %rd8521;
	mul.lo.s64 	%rd8525, %rd8524, 1099511628211;
	shr.u64 	%rd8526, %rd8506, 40;
	and.b64  	%rd8527, %rd8526, 255;
	xor.b64  	%rd8528, %rd8527, %rd8525;
	mul.lo.s64 	%rd8529, %rd8528, 1099511628211;
	shr.u64 	%rd8530, %rd8506, 48;
	and.b64  	%rd8531, %rd8530, 255;
	xor.b64  	%rd8532, %rd8531, %rd8529;
	mul.lo.s64 	%rd8533, %rd8532, 1099511628211;
	shr.u64 	%rd8534, %rd8506, 56;
	xor.b64  	%rd8535, %rd8534, %rd8533;
	mul.lo.s64 	%rd30381, %rd8535, 1099511628211;
$L__BB17_1556:
	setp.eq.s64 	%p490, %rd30376, %rd30381;
	@%p490 bra 	$L__BB17_1570;
	setp.eq.s64 	%p491, %rd3351, 0;
	mov.b64 	%rd30389, -3750763034362895579;
	@%p491 bra 	$L__BB17_1563;
	setp.eq.s64 	%p492, %rd2399, 0;
	mov.b64 	%rd30389, -3750763034362895579;
	mov.b64 	%rd30387, 0;
	@%p492 bra 	$L__BB17_1561;
	mov.b64 	%rd30389, -3750763034362895579;
	mov.b64 	%rd30390, 0;
	and.b64  	%rd30387, %rd3351, -2;
$L__BB17_1560:
	shl.b64 	%rd8542, %rd30390, 3;
	add.s64 	%rd8543, %rd2396, %rd8542;
	ld.u64 	%rd8544, [%rd8543];
	and.b64  	%rd8545, %rd8544, 255;
	xor.b64  	%rd8546, %rd8545, %rd30389;
	mul.lo.s64 	%rd8547, %rd8546, 1099511628211;
	shr.u64 	%rd8548, %rd8544, 8;
	and.b64  	%rd8549, %rd8548, 255;
	xor.b64  	%rd8550, %rd8549, %rd8547;
	mul.lo.s64 	%rd8551, %rd8550, 1099511628211;
	shr.u64 	%rd8552, %rd8544, 16;
	and.b64  	%rd8553, %rd8552, 255;
	xor.b64  	%rd8554, %rd8553, %rd8551;
	mul.lo.s64 	%rd8555, %rd8554, 1099511628211;
	shr.u64 	%rd8556, %rd8544, 24;
	and.b64  	%rd8557, %rd8556, 255;
	xor.b64  	%rd8558, %rd8557, %rd8555;
	mul.lo.s64 	%rd8559, %rd8558, 1099511628211;
	shr.u64 	%rd8560, %rd8544, 32;
	and.b64  	%rd8561, %rd8560, 255;
	xor.b64  	%rd8562, %rd8561, %rd8559;
	mul.lo.s64 	%rd8563, %rd8562, 1099511628211;
	shr.u64 	%rd8564, %rd8544, 40;
	and.b64  	%rd8565, %rd8564, 255;
	xor.b64  	%rd8566, %rd8565, %rd8563;
	mul.lo.s64 	%rd8567, %rd8566, 1099511628211;
	shr.u64 	%rd8568, %rd8544, 48;
	and.b64  	%rd8569, %rd8568, 255;
	xor.b64  	%rd8570, %rd8569, %rd8567;
	mul.lo.s64 	%rd8571, %rd8570, 1099511628211;
	shr.u64 	%rd8572, %rd8544, 56;
	xor.b64  	%rd8573, %rd8572, %rd8571;
	mul.lo.s64 	%rd8574, %rd8573, 1099511628211;
	ld.u64 	%rd8575, [%rd8543+8];
	and.b64  	%rd8576, %rd8575, 255;
	xor.b64  	%rd8577, %rd8576, %rd8574;
	mul.lo.s64 	%rd8578, %rd8577, 1099511628211;
	shr.u64 	%rd8579, %rd8575, 8;
	and.b64  	%rd8580, %rd8579, 255;
	xor.b64  	%rd8581, %rd8580, %rd8578;
	mul.lo.s64 	%rd8582, %rd8581, 1099511628211;
	shr.u64 	%rd8583, %rd8575, 16;
	and.b64  	%rd8584, %rd8583, 255;
	xor.b64  	%rd8585, %rd8584, %rd8582;
	mul.lo.s64 	%rd8586, %rd8585, 1099511628211;
	shr.u64 	%rd8587, %rd8575, 24;
	and.b64  	%rd8588, %rd8587, 255;
	xor.b64  	%rd8589, %rd8588, %rd8586;
	mul.lo.s64 	%rd8590, %rd8589, 1099511628211;
	shr.u64 	%rd8591, %rd8575, 32;
	and.b64  	%rd8592, %rd8591, 255;
	xor.b64  	%rd8593, %rd8592, %rd8590;
	mul.lo.s64 	%rd8594, %rd8593, 1099511628211;
	shr.u64 	%rd8595, %rd8575, 40;
	and.b64  	%rd8596, %rd8595, 255;
	xor.b64  	%rd8597, %rd8596, %rd8594;
	mul.lo.s64 	%rd8598, %rd8597, 1099511628211;
	shr.u64 	%rd8599, %rd8575, 48;
	and.b64  	%rd8600, %rd8599, 255;
	xor.b64  	%rd8601, %rd8600, %rd8598;
	mul.lo.s64 	%rd8602, %rd8601, 1099511628211;
	shr.u64 	%rd8603, %rd8575, 56;
	xor.b64  	%rd8604, %rd8603, %rd8602;
	mul.lo.s64 	%rd30389, %rd8604, 1099511628211;
	add.s64 	%rd30390, %rd30390, 2;
	setp.eq.s64 	%p493, %rd30390, %rd30387;
	@%p493 bra 	$L__BB17_1561;
	bra.uni 	$L__BB17_1560;
$L__BB17_1561:
	and.b64  	%rd8605, %rd3351, 1;
	setp.eq.b64 	%p494, %rd8605, 1;
	not.pred 	%p495, %p494;
	@%p495 bra 	$L__BB17_1563;
	shl.b64 	%rd8606, %rd30387, 3;
	add.s64 	%rd8607, %rd2396, %rd8606;
	ld.u64 	%rd8608, [%rd8607];
	and.b64  	%rd8609, %rd8608, 255;
	xor.b64  	%rd8610, %rd8609, %rd30389;
	mul.lo.s64 	%rd8611, %rd8610, 1099511628211;
	shr.u64 	%rd8612, %rd8608, 8;
	and.b64  	%rd8613, %rd8612, 255;
	xor.b64  	%rd8614, %rd8613, %rd8611;
	mul.lo.s64 	%rd8615, %rd8614, 1099511628211;
	shr.u64 	%rd8616, %rd8608, 16;
	and.b64  	%rd8617, %rd8616, 255;
	xor.b64  	%rd8618, %rd8617, %rd8615;
	mul.lo.s64 	%rd8619, %rd8618, 1099511628211;
	shr.u64 	%rd8620, %rd8608, 24;
	and.b64  	%rd8621, %rd8620, 255;
	xor.b64  	%rd8622, %rd8621, %rd8619;
	mul.lo.s64 	%rd8623, %rd8622, 1099511628211;
	shr.u64 	%rd8624, %rd8608, 32;
	and.b64  	%rd8625, %rd8624, 255;
	xor.b64  	%rd8626, %rd8625, %rd8623;
	mul.lo.s64 	%rd8627, %rd8626, 1099511628211;
	shr.u64 	%rd8628, %rd8608, 40;
	and.b64  	%rd8629, %rd8628, 255;
	xor.b64  	%rd8630, %rd8629, %rd8627;
	mul.lo.s64 	%rd8631, %rd8630, 1099511628211;
	shr.u64 	%rd8632, %rd8608, 48;
	and.b64  	%rd8633, %rd8632, 255;
	xor.b64  	%rd8634, %rd8633, %rd8631;
	mul.lo.s64 	%rd8635, %rd8634, 1099511628211;
	shr.u64 	%rd8636, %rd8608, 56;
	xor.b64  	%rd8637, %rd8636, %rd8635;
	mul.lo.s64 	%rd30389, %rd8637, 1099511628211;
$L__BB17_1563:
	setp.eq.s64 	%p496, %rd3351, 0;
	mov.b64 	%rd30394, -3750763034362895579;
	@%p496 bra 	$L__BB17_1569;
	setp.eq.s64 	%p497, %rd2399, 0;
	mov.b64 	%rd30394, -3750763034362895579;
	mov.b64 	%rd30395, 0;
	@%p497 bra 	$L__BB17_1567;
	mov.b64 	%rd30394, -3750763034362895579;
	mov.b64 	%rd30392, 0;
	and.b64  	%rd30395, %rd3351, -2;
$L__BB17_1566:
	shl.b64 	%rd8644, %rd30392, 3;
	add.s64 	%rd8645, %rd30476, %rd8644;
	ld.u64 	%rd8646, [%rd8645];
	and.b64  	%rd8647, %rd8646, 255;
	xor.b64  	%rd8648, %rd8647, %rd30394;
	mul.lo.s64 	%rd8649, %rd8648, 1099511628211;
	shr.u64 	%rd8650, %rd8646, 8;
	and.b64  	%rd8651, %rd8650, 255;
	xor.b64  	%rd8652, %rd8651, %rd8649;
	mul.lo.s64 	%rd8653, %rd8652, 1099511628211;
	shr.u64 	%rd8654, %rd8646, 16;
	and.b64  	%rd8655, %rd8654, 255;
	xor.b64  	%rd8656, %rd8655, %rd8653;
	mul.lo.s64 	%rd8657, %rd8656, 1099511628211;
	shr.u64 	%rd8658, %rd8646, 24;
	and.b64  	%rd8659, %rd8658, 255;
	xor.b64  	%rd8660, %rd8659, %rd8657;
	mul.lo.s64 	%rd8661, %rd8660, 1099511628211;
	shr.u64 	%rd8662, %rd8646, 32;
	and.b64  	%rd8663, %rd8662, 255;
	xor.b64  	%rd8664, %rd8663, %rd8661;
	mul.lo.s64 	%rd8665, %rd8664, 1099511628211;
	shr.u64 	%rd8666, %rd8646, 40;
	and.b64  	%rd8667, %rd8666, 255;
	xor.b64  	%rd8668, %rd8667, %rd8665;
	mul.lo.s64 	%rd8669, %rd8668, 1099511628211;
	shr.u64 	%rd8670, %rd8646, 48;
	and.b64  	%rd8671, %rd8670, 255;
	xor.b64  	%rd8672, %rd8671, %rd8669;
	mul.lo.s64 	%rd8673, %rd8672, 1099511628211;
	shr.u64 	%rd8674, %rd8646, 56;
	xor.b64  	%rd8675, %rd8674, %rd8673;
	mul.lo.s64 	%rd8676, %rd8675, 1099511628211;
	ld.u64 	%rd8677, [%rd8645+8];
	and.b64  	%rd8678, %rd8677, 255;
	xor.b64  	%rd8679, %rd8678, %rd8676;
	mul.lo.s64 	%rd8680, %rd8679, 1099511628211;
	shr.u64 	%rd8681, %rd8677, 8;
	and.b64  	%rd8682, %rd8681, 255;
	xor.b64  	%rd8683, %rd8682, %rd8680;
	mul.lo.s64 	%rd8684, %rd8683, 1099511628211;
	shr.u64 	%rd8685, %rd8677, 16;
	and.b64  	%rd8686, %rd8685, 255;
	xor.b64  	%rd8687, %rd8686, %rd8684;
	mul.lo.s64 	%rd8688, %rd8687, 1099511628211;
	shr.u64 	%rd8689, %rd8677, 24;
	and.b64  	%rd8690, %rd8689, 255;
	xor.b64  	%rd8691, %rd8690, %rd8688;
	mul.lo.s64 	%rd8692, %rd8691, 1099511628211;
	shr.u64 	%rd8693, %rd8677, 32;
	and.b64  	%rd8694, %rd8693, 255;
	xor.b64  	%rd8695, %rd8694, %rd8692;
	mul.lo.s64 	%rd8696, %rd8695, 1099511628211;
	shr.u64 	%rd8697, %rd8677, 40;
	and.b64  	%rd8698, %rd8697, 255;
	xor.b64  	%rd8699, %rd8698, %rd8696;
	mul.lo.s64 	%rd8700, %rd8699, 1099511628211;
	shr.u64 	%rd8701, %rd8677, 48;
	and.b64  	%rd8702, %rd8701, 255;
	xor.b64  	%rd8703, %rd8702, %rd8700;
	mul.lo.s64 	%rd8704, %rd8703, 1099511628211;
	shr.u64 	%rd8705, %rd8677, 56;
	xor.b64  	%rd8706, %rd8705, %rd8704;
	mul.lo.s64 	%rd30394, %rd8706, 1099511628211;
	add.s64 	%rd30392, %rd30392, 2;
	setp.ne.s64 	%p498, %rd30392, %rd30395;
	@%p498 bra 	$L__BB17_1566;
$L__BB17_1567:
	and.b64  	%rd8707, %rd3351, 1;
	setp.eq.b64 	%p499, %rd8707, 1;
	not.pred 	%p500, %p499;
	@%p500 bra 	$L__BB17_1569;
	shl.b64 	%rd8708, %rd30395, 3;
	add.s64 	%rd8709, %rd30476, %rd8708;
	ld.u64 	%rd8710, [%rd8709];
	and.b64  	%rd8711, %rd8710, 255;
	xor.b64  	%rd8712, %rd8711, %rd30394;
	mul.lo.s64 	%rd8713, %rd8712, 1099511628211;
	shr.u64 	%rd8714, %rd8710, 8;
	and.b64  	%rd8715, %rd8714, 255;
	xor.b64  	%rd8716, %rd8715, %rd8713;
	mul.lo.s64 	%rd8717, %rd8716, 1099511628211;
	shr.u64 	%rd8718, %rd8710, 16;
	and.b64  	%rd8719, %rd8718, 255;
	xor.b64  	%rd8720, %rd8719, %rd8717;
	mul.lo.s64 	%rd8721, %rd8720, 1099511628211;
	shr.u64 	%rd8722, %rd8710, 24;
	and.b64  	%rd8723, %rd8722, 255;
	xor.b64  	%rd8724, %rd8723, %rd8721;
	mul.lo.s64 	%rd8725, %rd8724, 1099511628211;
	shr.u64 	%rd8726, %rd8710, 32;
	and.b64  	%rd8727, %rd8726, 255;
	xor.b64  	%rd8728, %rd8727, %rd8725;
	mul.lo.s64 	%rd8729, %rd8728, 1099511628211;
	shr.u64 	%rd8730, %rd8710, 40;
	and.b64  	%rd8731, %rd8730, 255;
	xor.b64  	%rd8732, %rd8731, %rd8729;
	mul.lo.s64 	%rd8733, %rd8732, 1099511628211;
	shr.u64 	%rd8734, %rd8710, 48;
	and.b64  	%rd8735, %rd8734, 255;
	xor.b64  	%rd8736, %rd8735, %rd8733;
	mul.lo.s64 	%rd8737, %rd8736, 1099511628211;
	shr.u64 	%rd8738, %rd8710, 56;
	xor.b64  	%rd8739, %rd8738, %rd8737;
	mul.lo.s64 	%rd30394, %rd8739, 1099511628211;
$L__BB17_1569:
	setp.lt.u64 	%p503, %rd30389, %rd30394;
	mov.pred 	%p2311, -1;
	mov.pred 	%p2310, 0;
	@%p503 bra 	$L__BB17_1604;
	bra.uni 	$L__BB17_1574;
$L__BB17_1570:
	setp.eq.s32 	%p504, %r359, 0;
	@%p504 bra 	$L__BB17_1574;
	mov.b64 	%rd30385, 0;
$L__BB17_1572:
	shl.b64 	%rd8741, %rd30385, 3;
	add.s64 	%rd8742, %rd2396, %rd8741;
	ld.u64 	%rd2421, [%rd8742];
	add.s64 	%rd8743, %rd30476, %rd8741;
	ld.u64 	%rd2422, [%rd8743];
	setp.lt.u64 	%p507, %rd2421, %rd2422;
	mov.pred 	%p2311, -1;
	mov.pred 	%p2310, 0;
	@%p507 bra 	$L__BB17_1604;
	setp.le.u64 	%p508, %rd2421, %rd2422;
	add.s64 	%rd30385, %rd30385, 1;
	setp.lt.u64 	%p509, %rd30385, %rd2398;
	and.pred  	%p510, %p508, %p509;
	@%p510 bra 	$L__BB17_1572;
$L__BB17_1574:
	setp.eq.s64 	%p511, %rd3351, 0;
	mov.b64 	%rd30401, -3750763034362895579;
	@%p511 bra 	$L__BB17_1580;
	setp.eq.s64 	%p512, %rd2399, 0;
	mov.b64 	%rd30401, -3750763034362895579;
	mov.b64 	%rd30399, 0;
	@%p512 bra 	$L__BB17_1578;
	mov.b64 	%rd30401, -3750763034362895579;
	mov.b64 	%rd30402, 0;
	and.b64  	%rd30399, %rd3351, -2;
$L__BB17_1577:
	shl.b64 	%rd8751, %rd30402, 3;
	add.s64 	%rd8752, %rd30476, %rd8751;
	ld.u64 	%rd8753, [%rd8752];
	and.b64  	%rd8754, %rd8753, 255;
	xor.b64  	%rd8755, %rd8754, %rd30401;
	mul.lo.s64 	%rd8756, %rd8755, 1099511628211;
	shr.u64 	%rd8757, %rd8753, 8;
	and.b64  	%rd8758, %rd8757, 255;
	xor.b64  	%rd8759, %rd8758, %rd8756;
	mul.lo.s64 	%rd8760, %rd8759, 1099511628211;
	shr.u64 	%rd8761, %rd8753, 16;
	and.b64  	%rd8762, %rd8761, 255;
	xor.b64  	%rd8763, %rd8762, %rd8760;
	mul.lo.s64 	%rd8764, %rd8763, 1099511628211;
	shr.u64 	%rd8765, %rd8753, 24;
	and.b64  	%rd8766, %rd8765, 255;
	xor.b64  	%rd8767, %rd8766, %rd8764;
	mul.lo.s64 	%rd8768, %rd8767, 1099511628211;
	shr.u64 	%rd8769, %rd8753, 32;
	and.b64  	%rd8770, %rd8769, 255;
	xor.b64  	%rd8771, %rd8770, %rd8768;
	mul.lo.s64 	%rd8772, %rd8771, 1099511628211;
	shr.u64 	%rd8773, %rd8753, 40;
	and.b64  	%rd8774, %rd8773, 255;
	xor.b64  	%rd8775, %rd8774, %rd8772;
	mul.lo.s64 	%rd8776, %rd8775, 1099511628211;
	shr.u64 	%rd8777, %rd8753, 48;
	and.b64  	%rd8778, %rd8777, 255;
	xor.b64  	%rd8779, %rd8778, %rd8776;
	mul.lo.s64 	%rd8780, %rd8779, 1099511628211;
	shr.u64 	%rd8781, %rd8753, 56;
	xor.b64  	%rd8782, %rd8781, %rd8780;
	mul.lo.s64 	%rd8783, %rd8782, 1099511628211;
	ld.u64 	%rd8784, [%rd8752+8];
	and.b64  	%rd8785, %rd8784, 255;
	xor.b64  	%rd8786, %rd8785, %rd8783;
	mul.lo.s64 	%rd8787, %rd8786, 1099511628211;
	shr.u64 	%rd8788, %rd8784, 8;
	and.b64  	%rd8789, %rd8788, 255;
	xor.b64  	%rd8790, %rd8789, %rd8787;
	mul.lo.s64 	%rd8791, %rd8790, 1099511628211;
	shr.u64 	%rd8792, %rd8784, 16;
	and.b64  	%rd8793, %rd8792, 255;
	xor.b64  	%rd8794, %rd8793, %rd8791;
	mul.lo.s64 	%rd8795, %rd8794, 1099511628211;
	shr.u64 	%rd8796, %rd8784, 24;
	and.b64  	%rd8797, %rd8796, 255;
	xor.b64  	%rd8798, %rd8797, %rd8795;
	mul.lo.s64 	%rd8799, %rd8798, 1099511628211;
	shr.u64 	%rd8800, %rd8784, 32;
	and.b64  	%rd8801, %rd8800, 255;
	xor.b64  	%rd8802, %rd8801, %rd8799;
	mul.lo.s64 	%rd8803, %rd8802, 1099511628211;
	shr.u64 	%rd8804, %rd8784, 40;
	and.b64  	%rd8805, %rd8804, 255;
	xor.b64  	%rd8806, %rd8805, %rd8803;
	mul.lo.s64 	%rd8807, %rd8806, 1099511628211;
	shr.u64 	%rd8808, %rd8784, 48;
	and.b64  	%rd8809, %rd8808, 255;
	xor.b64  	%rd8810, %rd8809, %rd8807;
	mul.lo.s64 	%rd8811, %rd8810, 1099511628211;
	shr.u64 	%rd8812, %rd8784, 56;
	xor.b64  	%rd8813, %rd8812, %rd8811;
	mul.lo.s64 	%rd30401, %rd8813, 1099511628211;
	add.s64 	%rd30402, %rd30402, 2;
	setp.eq.s64 	%p513, %rd30402, %rd30399;
	@%p513 bra 	$L__BB17_1578;
	bra.uni 	$L__BB17_1577;
$L__BB17_1578:
	and.b64  	%rd8814, %rd3351, 1;
	setp.eq.b64 	%p514, %rd8814, 1;
	not.pred 	%p515, %p514;
	@%p515 bra 	$L__BB17_1580;
	shl.b64 	%rd8815, %rd30399, 3;
	add.s64 	%rd8816, %rd30476, %rd8815;
	ld.u64 	%rd8817, [%rd8816];
	and.b64  	%rd8818, %rd8817, 255;
	xor.b64  	%rd8819, %rd8818, %rd30401;
	mul.lo.s64 	%rd8820, %rd8819, 1099511628211;
	shr.u64 	%rd8821, %rd8817, 8;
	and.b64  	%rd8822, %rd8821, 255;
	xor.b64  	%rd8823, %rd8822, %rd8820;
	mul.lo.s64 	%rd8824, %rd8823, 1099511628211;
	shr.u64 	%rd8825, %rd8817, 16;
	and.b64  	%rd8826, %rd8825, 255;
	xor.b64  	%rd8827, %rd8826, %rd8824;
	mul.lo.s64 	%rd8828, %rd8827, 1099511628211;
	shr.u64 	%rd8829, %rd8817, 24;
	and.b64  	%rd8830, %rd8829, 255;
	xor.b64  	%rd8831, %rd8830, %rd8828;
	mul.lo.s64 	%rd8832, %rd8831, 1099511628211;
	shr.u64 	%rd8833, %rd8817, 32;
	and.b64  	%rd8834, %rd8833, 255;
	xor.b64  	%rd8835, %rd8834, %rd8832;
	mul.lo.s64 	%rd8836, %rd8835, 1099511628211;
	shr.u64 	%rd8837, %rd8817, 40;
	and.b64  	%rd8838, %rd8837, 255;
	xor.b64  	%rd8839, %rd8838, %rd8836;
	mul.lo.s64 	%rd8840, %rd8839, 1099511628211;
	shr.u64 	%rd8841, %rd8817, 48;
	and.b64  	%rd8842, %rd8841, 255;
	xor.b64  	%rd8843, %rd8842, %rd8840;
	mul.lo.s64 	%rd8844, %rd8843, 1099511628211;
	shr.u64 	%rd8845, %rd8817, 56;
	xor.b64  	%rd8846, %rd8845, %rd8844;
	mul.lo.s64 	%rd30401, %rd8846, 1099511628211;
$L__BB17_1580:
	setp.eq.s64 	%p516, %rd3351, 0;
	mov.b64 	%rd30406, -3750763034362895579;
	@%p516 bra 	$L__BB17_1586;
	setp.eq.s64 	%p517, %rd2399, 0;
	mov.b64 	%rd30406, -3750763034362895579;
	mov.b64 	%rd30407, 0;
	@%p517 bra 	$L__BB17_1584;
	mov.b64 	%rd30406, -3750763034362895579;
	mov.b64 	%rd30404, 0;
	and.b64  	%rd30407, %rd3351, -2;
$L__BB17_1583:
	shl.b64 	%rd8853, %rd30404, 3;
	add.s64 	%rd8854, %rd2396, %rd8853;
	ld.u64 	%rd8855, [%rd8854];
	and.b64  	%rd8856, %rd8855, 255;
	xor.b64  	%rd8857, %rd8856, %rd30406;
	mul.lo.s64 	%rd8858, %rd8857, 1099511628211;
	shr.u64 	%rd8859, %rd8855, 8;
	and.b64  	%rd8860, %rd8859, 255;
	xor.b64  	%rd8861, %rd8860, %rd8858;
	mul.lo.s64 	%rd8862, %rd8861, 1099511628211;
	shr.u64 	%rd8863, %rd8855, 16;
	and.b64  	%rd8864, %rd8863, 255;
	xor.b64  	%rd8865, %rd8864, %rd8862;
	mul.lo.s64 	%rd8866, %rd8865, 1099511628211;
	shr.u64 	%rd8867, %rd8855, 24;
	and.b64  	%rd8868, %rd8867, 255;
	xor.b64  	%rd8869, %rd8868, %rd8866;
	mul.lo.s64 	%rd8870, %rd8869, 1099511628211;
	shr.u64 	%rd8871, %rd8855, 32;
	and.b64  	%rd8872, %rd8871, 255;
	xor.b64  	%rd8873, %rd8872, %rd8870;
	mul.lo.s64 	%rd8874, %rd8873, 1099511628211;
	shr.u64 	%rd8875, %rd8855, 40;
	and.b64  	%rd8876, %rd8875, 255;
	xor.b64  	%rd8877, %rd8876, %rd8874;
	mul.lo.s64 	%rd8878, %rd8877, 1099511628211;
	shr.u64 	%rd8879, %rd8855, 48;
	and.b64  	%rd8880, %rd8879, 255;
	xor.b64  	%rd8881, %rd8880, %rd8878;
	mul.lo.s64 	%rd8882, %rd8881, 1099511628211;
	shr.u64 	%rd8883, %rd8855, 56;
	xor.b64  	%rd8884, %rd8883, %rd8882;
	mul.lo.s64 	%rd8885, %rd8884, 1099511628211;
	ld.u64 	%rd8886, [%rd8854+8];
	and.b64  	%rd8887, %rd8886, 255;
	xor.b64  	%rd8888, %rd8887, %rd8885;
	mul.lo.s64 	%rd8889, %rd8888, 1099511628211;
	shr.u64 	%rd8890, %rd8886, 8;
	and.b64  	%rd8891, %rd8890, 255;
	xor.b64  	%rd8892, %rd8891, %rd8889;
	mul.lo.s64 	%rd8893, %rd8892, 1099511628211;
	shr.u64 	%rd8894, %rd8886, 16;
	and.b64  	%rd8895, %rd8894, 255;
	xor.b64  	%rd8896, %rd8895, %rd8893;
	mul.lo.s64 	%rd8897, %rd8896, 1099511628211;
	shr.u64 	%rd8898, %rd8886, 24;
	and.b64  	%rd8899, %rd8898, 255;
	xor.b64  	%rd8900, %rd8899, %rd8897;
	mul.lo.s64 	%rd8901, %rd8900, 1099511628211;
	shr.u64 	%rd8902, %rd8886, 32;
	and.b64  	%rd8903, %rd8902, 255;
	xor.b64  	%rd8904, %rd8903, %rd8901;
	mul.lo.s64 	%rd8905, %rd8904, 1099511628211;
	shr.u64 	%rd8906, %rd8886, 40;
	and.b64  	%rd8907, %rd8906, 255;
	xor.b64  	%rd8908, %rd8907, %rd8905;
	mul.lo.s64 	%rd8909, %rd8908, 1099511628211;
	shr.u64 	%rd8910, %rd8886, 48;
	and.b64  	%rd8911, %rd8910, 255;
	xor.b64  	%rd8912, %rd8911, %rd8909;
	mul.lo.s64 	%rd8913, %rd8912, 1099511628211;
	shr.u64 	%rd8914, %rd8886, 56;
	xor.b64  	%rd8915, %rd8914, %rd8913;
	mul.lo.s64 	%rd30406, %rd8915, 1099511628211;
	add.s64 	%rd30404, %rd30404, 2;
	setp.ne.s64 	%p518, %rd30404, %rd30407;
	@%p518 bra 	$L__BB17_1583;
$L__BB17_1584:
	and.b64  	%rd8916, %rd3351, 1;
	setp.eq.b64 	%p519, %rd8916, 1;
	not.pred 	%p520, %p519;
	@%p520 bra 	$L__BB17_1586;
	shl.b64 	%rd8917, %rd30407, 3;
	add.s64 	%rd8918, %rd2396, %rd8917;
	ld.u64 	%rd8919, [%rd8918];
	and.b64  	%rd8920, %rd8919, 255;
	xor.b64  	%rd8921, %rd8920, %rd30406;
	mul.lo.s64 	%rd8922, %rd8921, 1099511628211;
	shr.u64 	%rd8923, %rd8919, 8;
	and.b64  	%rd8924, %rd8923, 255;
	xor.b64  	%rd8925, %rd8924, %rd8922;
	mul.lo.s64 	%rd8926, %rd8925, 1099511628211;
	shr.u64 	%rd8927, %rd8919, 16;
	and.b64  	%rd8928, %rd8927, 255;
	xor.b64  	%rd8929, %rd8928, %rd8926;
	mul.lo.s64 	%rd8930, %rd8929, 1099511628211;
	shr.u64 	%rd8931, %rd8919, 24;
	and.b64  	%rd8932, %rd8931, 255;
	xor.b64  	%rd8933, %rd8932, %rd8930;
	mul.lo.s64 	%rd8934, %rd8933, 1099511628211;
	shr.u64 	%rd8935, %rd8919, 32;
	and.b64  	%rd8936, %rd8935, 255;
	xor.b64  	%rd8937, %rd8936, %rd8934;
	mul.lo.s64 	%rd8938, %rd8937, 1099511628211;
	shr.u64 	%rd8939, %rd8919, 40;
	and.b64  	%rd8940, %rd8939, 255;
	xor.b64  	%rd8941, %rd8940, %rd8938;
	mul.lo.s64 	%rd8942, %rd8941, 1099511628211;
	shr.u64 	%rd8943, %rd8919, 48;
	and.b64  	%rd8944, %rd8943, 255;
	xor.b64  	%rd8945, %rd8944, %rd8942;
	mul.lo.s64 	%rd8946, %rd8945, 1099511628211;
	shr.u64 	%rd8947, %rd8919, 56;
	xor.b64  	%rd8948, %rd8947, %rd8946;
	mul.lo.s64 	%rd30406, %rd8948, 1099511628211;
$L__BB17_1586:
	setp.eq.s64 	%p521, %rd30401, %rd30406;
	@%p521 bra 	$L__BB17_1600;
	setp.eq.s64 	%p522, %rd3351, 0;
	mov.b64 	%rd30414, -3750763034362895579;
	@%p522 bra 	$L__BB17_1593;
	setp.eq.s64 	%p523, %rd2399, 0;
	mov.b64 	%rd30414, -3750763034362895579;
	mov.b64 	%rd30412, 0;
	@%p523 bra 	$L__BB17_1591;
	mov.b64 	%rd30414, -3750763034362895579;
	mov.b64 	%rd30415, 0;
	and.b64  	%rd30412, %rd3351, -2;
$L__BB17_1590:
	shl.b64 	%rd8955, %rd30415, 3;
	add.s64 	%rd8956, %rd30476, %rd8955;
	ld.u64 	%rd8957, [%rd8956];
	and.b64  	%rd8958, %rd8957, 255;
	xor.b64  	%rd8959, %rd8958, %rd30414;
	mul.lo.s64 	%rd8960, %rd8959, 1099511628211;
	shr.u64 	%rd8961, %rd8957, 8;
	and.b64  	%rd8962, %rd8961, 255;
	xor.b64  	%rd8963, %rd8962, %rd8960;
	mul.lo.s64 	%rd8964, %rd8963, 1099511628211;
	shr.u64 	%rd8965, %rd8957, 16;
	and.b64  	%rd8966, %rd8965, 255;
	xor.b64  	%rd8967, %rd8966, %rd8964;
	mul.lo.s64 	%rd8968, %rd8967, 1099511628211;
	shr.u64 	%rd8969, %rd8957, 24;
	and.b64  	%rd8970, %rd8969, 255;
	xor.b64  	%rd8971, %rd8970, %rd8968;
	mul.lo.s64 	%rd8972, %rd8971, 1099511628211;
	shr.u64 	%rd8973, %rd8957, 32;
	and.b64  	%rd8974, %rd8973, 255;
	xor.b64  	%rd8975, %rd8974, %rd8972;
	mul.lo.s64 	%rd8976, %rd8975, 1099511628211;
	shr.u64 	%rd8977, %rd8957, 40;
	and.b64  	%rd8978, %rd8977, 255;
	xor.b64  	%rd8979, %rd8978, %rd8976;
	mul.lo.s64 	%rd8980, %rd8979, 1099511628211;
	shr.u64 	%rd8981, %rd8957, 48;
	and.b64  	%rd8982, %rd8981, 255;
	xor.b64  	%rd8983, %rd8982, %rd8980;
	mul.lo.s64 	%rd8984, %rd8983, 1099511628211;
	shr.u64 	%rd8985, %rd8957, 56;
	xor.b64  	%rd8986, %rd8985, %rd8984;
	mul.lo.s64 	%rd8987, %rd8986, 1099511628211;
	ld.u64 	%rd8988, [%rd8956+8];
	and.b64  	%rd8989, %rd8988, 255;
	xor.b64  	%rd8990, %rd8989, %rd8987;
	mul.lo.s64 	%rd8991, %rd8990, 1099511628211;
	shr.u64 	%rd8992, %rd8988, 8;
	and.b64  	%rd8993, %rd8992, 255;
	xor.b64  	%rd8994, %rd8993, %rd8991;
	mul.lo.s64 	%rd8995, %rd8994, 1099511628211;
	shr.u64 	%rd8996, %rd8988, 16;
	and.b64  	%rd8997, %rd8996, 255;
	xor.b64  	%rd8998, %rd8997, %rd8995;
	mul.lo.s64 	%rd8999, %rd8998, 1099511628211;
	shr.u64 	%rd9000, %rd8988, 24;
	and.b64  	%rd9001, %rd9000, 255;
	xor.b64  	%rd9002, %rd9001, %rd8999;
	mul.lo.s64 	%rd9003, %rd9002, 1099511628211;
	shr.u64 	%rd9004, %rd8988, 32;
	and.b64  	%rd9005, %rd9004, 255;
	xor.b64  	%rd9006, %rd9005, %rd9003;
	mul.lo.s64 	%rd9007, %rd9006, 1099511628211;
	shr.u64 	%rd9008, %rd8988, 40;
	and.b64  	%rd9009, %rd9008, 255;
	xor.b64  	%rd9010, %rd9009, %rd9007;
	mul.lo.s64 	%rd9011, %rd9010, 1099511628211;
	shr.u64 	%rd9012, %rd8988, 48;
	and.b64  	%rd9013, %rd9012, 255;
	xor.b64  	%rd9014, %rd9013, %rd9011;
	mul.lo.s64 	%rd9015, %rd9014, 1099511628211;
	shr.u64 	%rd9016, %rd8988, 56;
	xor.b64  	%rd9017, %rd9016, %rd9015;
	mul.lo.s64 	%rd30414, %rd9017, 1099511628211;
	add.s64 	%rd30415, %rd30415, 2;
	setp.eq.s64 	%p524, %rd30415, %rd30412;
	@%p524 bra 	$L__BB17_1591;
	bra.uni 	$L__BB17_1590;
$L__BB17_1591:
	and.b64  	%rd9018, %rd3351, 1;
	setp.eq.b64 	%p525, %rd9018, 1;
	not.pred 	%p526, %p525;
	@%p526 bra 	$L__BB17_1593;
	shl.b64 	%rd9019, %rd30412, 3;
	add.s64 	%rd9020, %rd30476, %rd9019;
	ld.u64 	%rd9021, [%rd9020];
	and.b64  	%rd9022, %rd9021, 255;
	xor.b64  	%rd9023, %rd9022, %rd30414;
	mul.lo.s64 	%rd9024, %rd9023, 1099511628211;
	shr.u64 	%rd9025, %rd9021, 8;
	and.b64  	%rd9026, %rd9025, 255;
	xor.b64  	%rd9027, %rd9026, %rd9024;
	mul.lo.s64 	%rd9028, %rd9027, 1099511628211;
	shr.u64 	%rd9029, %rd9021, 16;
	and.b64  	%rd9030, %rd9029, 255;
	xor.b64  	%rd9031, %rd9030, %rd9028;
	mul.lo.s64 	%rd9032, %rd9031, 1099511628211;
	shr.u64 	%rd9033, %rd9021, 24;
	and.b64  	%rd9034, %rd9033, 255;
	xor.b64  	%rd9035, %rd9034, %rd9032;
	mul.lo.s64 	%rd9036, %rd9035, 1099511628211;
	shr.u64 	%rd9037, %rd9021, 32;
	and.b64  	%rd9038, %rd9037, 255;
	xor.b64  	%rd9039, %rd9038, %rd9036;
	mul.lo.s64 	%rd9040, %rd9039, 1099511628211;
	shr.u64 	%rd9041, %rd9021, 40;
	and.b64  	%rd9042, %rd9041, 255;
	xor.b64  	%rd9043, %rd9042, %rd9040;
	mul.lo.s64 	%rd9044, %rd9043, 1099511628211;
	shr.u64 	%rd9045, %rd9021, 48;
	and.b64  	%rd9046, %rd9045, 255;
	xor.b64  	%rd9047, %rd9046, %rd9044;
	mul.lo.s64 	%rd9048, %rd9047, 1099511628211;
	shr.u64 	%rd9049, %rd9021, 56;
	xor.b64  	%rd9050, %rd9049, %rd9048;
	mul.lo.s64 	%rd30414, %rd9050, 1099511628211;
$L__BB17_1593:
	setp.eq.s64 	%p527, %rd3351, 0;
	mov.b64 	%rd30419, -3750763034362895579;
	@%p527 bra 	$L__BB17_1599;
	setp.eq.s64 	%p528, %rd2399, 0;
	mov.b64 	%rd30419, -3750763034362895579;
	mov.b64 	%rd30420, 0;
	@%p528 bra 	$L__BB17_1597;
	mov.b64 	%rd30419, -3750763034362895579;
	mov.b64 	%rd30417, 0;
	and.b64  	%rd30420, %rd3351, -2;
$L__BB17_1596:
	shl.b64 	%rd9057, %rd30417, 3;
	add.s64 	%rd9058, %rd2396, %rd9057;
	ld.u64 	%rd9059, [%rd9058];
	and.b64  	%rd9060, %rd9059, 255;
	xor.b64  	%rd9061, %rd9060, %rd30419;
	mul.lo.s64 	%rd9062, %rd9061, 1099511628211;
	shr.u64 	%rd9063, %rd9059, 8;
	and.b64  	%rd9064, %rd9063, 255;
	xor.b64  	%rd9065, %rd9064, %rd9062;
	mul.lo.s64 	%rd9066, %rd9065, 1099511628211;
	shr.u64 	%rd9067, %rd9059, 16;
	and.b64  	%rd9068, %rd9067, 255;
	xor.b64  	%rd9069, %rd9068, %rd9066;
	mul.lo.s64 	%rd9070, %rd9069, 1099511628211;
	shr.u64 	%rd9071, %rd9059, 24;
	and.b64  	%rd9072, %rd9071, 255;
	xor.b64  	%rd9073, %rd9072, %rd9070;
	mul.lo.s64 	%rd9074, %rd9073, 1099511628211;
	shr.u64 	%rd9075, %rd9059, 32;
	and.b64  	%rd9076, %rd9075, 255;
	xor.b64  	%rd9077, %rd9076, %rd9074;
	mul.lo.s64 	%rd9078, %rd9077, 1099511628211;
	shr.u64 	%rd9079, %rd9059, 40;
	and.b64  	%rd9080, %rd9079, 255;
	xor.b64  	%rd9081, %rd9080, %rd9078;
	mul.lo.s64 	%rd9082, %rd9081, 1099511628211;
	shr.u64 	%rd9083, %rd9059, 48;
	and.b64  	%rd9084, %rd9083, 255;
	xor.b64  	%rd9085, %rd9084, %rd9082;
	mul.lo.s64 	%rd9086, %rd9085, 1099511628211;
	shr.u64 	%rd9087, %rd9059, 56;
	xor.b64  	%rd9088, %rd9087, %rd9086;
	mul.lo.s64 	%rd9089, %rd9088, 1099511628211;
	ld.u64 	%rd9090, [%rd9058+8];
	and.b64  	%rd9091, %rd9090, 255;
	xor.b64  	%rd9092, %rd9091, %rd9089;
	mul.lo.s64 	%rd9093, %rd9092, 1099511628211;
	shr.u64 	%rd9094, %rd9090, 8;
	and.b64  	%rd9095, %rd9094, 255;
	xor.b64  	%rd9096, %rd9095, %rd9093;
	mul.lo.s64 	%rd9097, %rd9096, 1099511628211;
	shr.u64 	%rd9098, %rd9090, 16;
	and.b64  	%rd9099, %rd9098, 255;
	xor.b64  	%rd9100, %rd9099, %rd9097;
	mul.lo.s64 	%rd9101, %rd9100, 1099511628211;
	shr.u64 	%rd9102, %rd9090, 24;
	and.b64  	%rd9103, %rd9102, 255;
	xor.b64  	%rd9104, %rd9103, %rd9101;
	mul.lo.s64 	%rd9105, %rd9104, 1099511628211;
	shr.u64 	%rd9106, %rd9090, 32;
	and.b64  	%rd9107, %rd9106, 255;
	xor.b64  	%rd9108, %rd9107, %rd9105;
	mul.lo.s64 	%rd9109, %rd9108, 1099511628211;
	shr.u64 	%rd9110, %rd9090, 40;
	and.b64  	%rd9111, %rd9110, 255;
	xor.b64  	%rd9112, %rd9111, %rd9109;
	mul.lo.s64 	%rd9113, %rd9112, 1099511628211;
	shr.u64 	%rd9114, %rd9090, 48;
	and.b64  	%rd9115, %rd9114, 255;
	xor.b64  	%rd9116, %rd9115, %rd9113;
	mul.lo.s64 	%rd9117, %rd9116, 1099511628211;
	shr.u64 	%rd9118, %rd9090, 56;
	xor.b64  	%rd9119, %rd9118, %rd9117;
	mul.lo.s64 	%rd30419, %rd9119, 1099511628211;
	add.s64 	%rd30417, %rd30417, 2;
	setp.ne.s64 	%p529, %rd30417, %rd30420;
	@%p529 bra 	$L__BB17_1596;
$L__BB17_1597:
	and.b64  	%rd9120, %rd3351, 1;
	setp.eq.b64 	%p530, %rd9120, 1;
	not.pred 	%p531, %p530;
	@%p531 bra 	$L__BB17_1599;
	shl.b64 	%rd9121, %rd30420, 3;
	add.s64 	%rd9122, %rd2396, %rd9121;
	ld.u64 	%rd9123, [%rd9122];
	and.b64  	%rd9124, %rd9123, 255;
	xor.b64  	%rd9125, %rd9124, %rd30419;
	mul.lo.s64 	%rd9126, %rd9125, 1099511628211;
	shr.u64 	%rd9127, %rd9123, 8;
	and.b64  	%rd9128, %rd9127, 255;
	xor.b64  	%rd9129, %rd9128, %rd9126;
	mul.lo.s64 	%rd9130, %rd9129, 1099511628211;
	shr.u64 	%rd9131, %rd9123, 16;
	and.b64  	%rd9132, %rd9131, 255;
	xor.b64  	%rd9133, %rd9132, %rd9130;
	mul.lo.s64 	%rd9134, %rd9133, 1099511628211;
	shr.u64 	%rd9135, %rd9123, 24;
	and.b64  	%rd9136, %rd9135, 255;
	xor.b64  	%rd9137, %rd9136, %rd9134;
	mul.lo.s64 	%rd9138, %rd9137, 1099511628211;
	shr.u64 	%rd9139, %rd9123, 32;
	and.b64  	%rd9140, %rd9139, 255;
	xor.b64  	%rd9141, %rd9140, %rd9138;
	mul.lo.s64 	%rd9142, %rd9141, 1099511628211;
	shr.u64 	%rd9143, %rd9123, 40;
	and.b64  	%rd9144, %rd9143, 255;
	xor.b64  	%rd9145, %rd9144, %rd9142;
	mul.lo.s64 	%rd9146, %rd9145, 1099511628211;
	shr.u64 	%rd9147, %rd9123, 48;
	and.b64  	%rd9148, %rd9147, 255;
	xor.b64  	%rd9149, %rd9148, %rd9146;
	mul.lo.s64 	%rd9150, %rd9149, 1099511628211;
	shr.u64 	%rd9151, %rd9123, 56;
	xor.b64  	%rd9152, %rd9151, %rd9150;
	mul.lo.s64 	%rd30419, %rd9152, 1099511628211;
$L__BB17_1599:
	setp.lt.u64 	%p2310, %rd30414, %rd30419;
	mov.pred 	%p2311, 0;
	bra.uni 	$L__BB17_1604;
$L__BB17_1600:
	setp.eq.s32 	%p534, %r359, 0;
	mov.pred 	%p2311, 0;
	mov.pred 	%p2310, %p2311;
	@%p534 bra 	$L__BB17_1604;
	mov.b64 	%rd30410, 0;
$L__BB17_1602:
	shl.b64 	%rd9154, %rd30410, 3;
	add.s64 	%rd9155, %rd30476, %rd9154;
	ld.u64 	%rd2465, [%rd9155];
	add.s64 	%rd9156, %rd2396, %rd9154;
	ld.u64 	%rd2466, [%rd9156];
	setp.lt.u64 	%p537, %rd2465, %rd2466;
	mov.pred 	%p2310, -1;
	@%p537 bra 	$L__BB17_1604;
	setp.le.u64 	%p539, %rd2465, %rd2466;
	add.s64 	%rd30410, %rd30410, 1;
	setp.lt.u64 	%p540, %rd30410, %rd2398;
	and.pred  	%p541, %p539, %p540;
	mov.pred 	%p2310, %p2311;
	@%p541 bra 	$L__BB17_1602;
$L__BB17_1604:
	add.s32 	%r467, %r1443, %r1406;
	setp.lt.s32 	%p542, %r467, %r276;
	and.pred  	%p64, %p542, %p2311;
	mov.u64 	%rd30423, %rd2396;
	@%p2310 bra 	$L__BB17_1606;
	add.s32 	%r1406, %r1406, 1;
	ld.shared.u64 	%rd30423, [%r277+8];
$L__BB17_1606:
	@%p2311 bra 	$L__BB17_1608;
	add.s32 	%r1443, %r1443, 1;
	ld.shared.u64 	%rd30476, [%r278+8];
$L__BB17_1608:
	setp.ge.s32 	%p2312, %r1406, %r273;
	setp.lt.s32 	%p543, %r1406, %r273;
	setp.ge.s32 	%p544, %r1443, %r275;
	and.pred  	%p2313, %p544, %p543;
	or.pred  	%p545, %p2312, %p544;
	@%p545 bra 	$L__BB17_1669;
	setp.eq.s64 	%p546, %rd3351, 0;
	mov.b64 	%rd30427, -3750763034362895579;
	@%p546 bra 	$L__BB17_1615;
	setp.eq.s64 	%p547, %rd2399, 0;
	mov.b64 	%rd30427, -3750763034362895579;
	mov.b64 	%rd30428, 0;
	@%p547 bra 	$L__BB17_1613;
	mov.b64 	%rd30427, -3750763034362895579;
	mov.b64 	%rd30425, 0;
	and.b64  	%rd30428, %rd3351, -2;
$L__BB17_1612:
	shl.b64 	%rd9164, %rd30425, 3;
	add.s64 	%rd9165, %rd30423, %rd9164;
	ld.u64 	%rd9166, [%rd9165];
	and.b64  	%rd9167, %rd9166, 255;
	xor.b64  	%rd9168, %rd9167, %rd30427;
	mul.lo.s64 	%rd9169, %rd9168, 1099511628211;
	shr.u64 	%rd9170, %rd9166, 8;
	and.b64  	%rd9171, %rd9170, 255;
	xor.b64  	%rd9172, %rd9171, %rd9169;
	mul.lo.s64 	%rd9173, %rd9172, 1099511628211;
	shr.u64 	%rd9174, %rd9166, 16;
	and.b64  	%rd9175, %rd9174, 255;
	xor.b64  	%rd9176, %rd9175, %rd9173;
	mul.lo.s64 	%rd9177, %rd9176, 1099511628211;
	shr.u64 	%rd9178, %rd9166, 24;
	and.b64  	%rd9179, %rd9178, 255;
	xor.b64  	%rd9180, %rd9179, %rd9177;
	mul.lo.s64 	%rd9181, %rd9180, 1099511628211;
	shr.u64 	%rd9182, %rd9166, 32;
	and.b64  	%rd9183, %rd9182, 255;
	xor.b64  	%rd9184, %rd9183, %rd9181;
	mul.lo.s64 	%rd9185, %rd9184, 1099511628211;
	shr.u64 	%rd9186, %rd9166, 40;
	and.b64  	%rd9187, %rd9186, 255;
	xor.b64  	%rd9188, %rd9187, %rd9185;
	mul.lo.s64 	%rd9189, %rd9188, 1099511628211;
	shr.u64 	%rd9190, %rd9166, 48;
	and.b64  	%rd9191, %rd9190, 255;
	xor.b64  	%rd9192, %rd9191, %rd9189;
	mul.lo.s64 	%rd9193, %rd9192, 1099511628211;
	shr.u64 	%rd9194, %rd9166, 56;
	xor.b64  	%rd9195, %rd9194, %rd9193;
	mul.lo.s64 	%rd9196, %rd9195, 1099511628211;
	ld.u64 	%rd9197, [%rd9165+8];
	and.b64  	%rd9198, %rd9197, 255;
	xor.b64  	%rd9199, %rd9198, %rd9196;
	mul.lo.s64 	%rd9200, %rd9199, 1099511628211;
	shr.u64 	%rd9201, %rd9197, 8;
	and.b64  	%rd9202, %rd9201, 255;
	xor.b64  	%rd9203, %rd9202, %rd9200;
	mul.lo.s64 	%rd9204, %rd9203, 1099511628211;
	shr.u64 	%rd9205, %rd9197, 16;
	and.b64  	%rd9206, %rd9205, 255;
	xor.b64  	%rd9207, %rd9206, %rd9204;
	mul.lo.s64 	%rd9208, %rd9207, 1099511628211;
	shr.u64 	%rd9209, %rd9197, 24;
	and.b64  	%rd9210, %rd9209, 255;
	xor.b64  	%rd9211, %rd9210, %rd9208;
	mul.lo.s64 	%rd9212, %rd9211, 1099511628211;
	shr.u64 	%rd9213, %rd9197, 32;
	and.b64  	%rd9214, %rd9213, 255;
	xor.b64  	%rd9215, %rd9214, %rd9212;
	mul.lo.s64 	%rd9216, %rd9215, 1099511628211;
	shr.u64 	%rd9217, %rd9197, 40;
	and.b64  	%rd9218, %rd9217, 255;
	xor.b64  	%rd9219, %rd9218, %rd9216;
	mul.lo.s64 	%rd9220, %rd9219, 1099511628211;
	shr.u64 	%rd9221, %rd9197, 48;
	and.b64  	%rd9222, %rd9221, 255;
	xor.b64  	%rd9223, %rd9222, %rd9220;
	mul.lo.s64 	%rd9224, %rd9223, 1099511628211;
	shr.u64 	%rd9225, %rd9197, 56;
	xor.b64  	%rd9226, %rd9225, %rd9224;
	mul.lo.s64 	%rd30427, %rd9226, 1099511628211;
	add.s64 	%rd30425, %rd30425, 2;
	setp.ne.s64 	%p548, %rd30425, %rd30428;
	@%p548 bra 	$L__BB17_1612;
$L__BB17_1613:
	and.b64  	%rd9227, %rd3351, 1;
	setp.eq.b64 	%p549, %rd9227, 1;
	not.pred 	%p550, %p549;
	@%p550 bra 	$L__BB17_1615;
	shl.b64 	%rd9228, %rd30428, 3;
	add.s64 	%rd9229, %rd30423, %rd9228;
	ld.u64 	%rd9230, [%rd9229];
	and.b64  	%rd9231, %rd9230, 255;
	xor.b64  	%rd9232, %rd9231, %rd30427;
	mul.lo.s64 	%rd9233, %rd9232, 1099511628211;
	shr.u64 	%rd9234, %rd9230, 8;
	and.b64  	%rd9235, %rd9234, 255;
	xor.b64  	%rd9236, %rd9235, %rd9233;
	mul.lo.s64 	%rd9237, %rd9236, 1099511628211;
	shr.u64 	%rd9238, %rd9230, 16;
	and.b64  	%rd9239, %rd9238, 255;
	xor.b64  	%rd9240, %rd9239, %rd9237;
	mul.lo.s64 	%rd9241, %rd9240, 1099511628211;
	shr.u64 	%rd9242, %rd9230, 24;
	and.b64  	%rd9243, %rd9242, 255;
	xor.b64  	%rd9244, %rd9243, %rd9241;
	mul.lo.s64 	%rd9245, %rd9244, 1099511628211;
	shr.u64 	%rd9246, %rd9230, 32;
	and.b64  	%rd9247, %rd9246, 255;
	xor.b64  	%rd9248, %rd9247, %rd9245;
	mul.lo.s64 	%rd9249, %rd9248, 1099511628211;
	shr.u64 	%rd9250, %rd9230, 40;
	and.b64  	%rd9251, %rd9250, 255;
	xor.b64  	%rd9252, %rd9251, %rd9249;
	mul.lo.s64 	%rd9253, %rd9252, 1099511628211;
	shr.u64 	%rd9254, %rd9230, 48;
	and.b64  	%rd9255, %rd9254, 255;
	xor.b64  	%rd9256, %rd9255, %rd9253;
	mul.lo.s64 	%rd9257, %rd9256, 1099511628211;
	shr.u64 	%rd9258, %rd9230, 56;
	xor.b64  	%rd9259, %rd9258, %rd9257;
	mul.lo.s64 	%rd30427, %rd9259, 1099511628211;
$L__BB17_1615:
	setp.eq.s64 	%p551, %rd3351, 0;
	mov.b64 	%rd30433, -3750763034362895579;
	@%p551 bra 	$L__BB17_1621;
	setp.eq.s64 	%p552, %rd2399, 0;
	mov.b64 	%rd30433, -3750763034362895579;
	mov.b64 	%rd30434, 0;
	@%p552 bra 	$L__BB17_1619;
	mov.b64 	%rd30433, -3750763034362895579;
	mov.b64 	%rd30431, 0;
	and.b64  	%rd30434, %rd3351, -2;
$L__BB17_1618:
	shl.b64 	%rd9266, %rd30431, 3;
	add.s64 	%rd9267, %rd30476, %rd9266;
	ld.u64 	%rd9268, [%rd9267];
	and.b64  	%rd9269, %rd9268, 255;
	xor.b64  	%rd9270, %rd9269, %rd30433;
	mul.lo.s64 	%rd9271, %rd9270, 1099511628211;
	shr.u64 	%rd9272, %rd9268, 8;
	and.b64  	%rd9273, %rd9272, 255;
	xor.b64  	%rd9274, %rd9273, %rd9271;
	mul.lo.s64 	%rd9275, %rd9274, 1099511628211;
	shr.u64 	%rd9276, %rd9268, 16;
	and.b64  	%rd9277, %rd9276, 255;
	xor.b64  	%rd9278, %rd9277, %rd9275;
	mul.lo.s64 	%rd9279, %rd9278, 1099511628211;
	shr.u64 	%rd9280, %rd9268, 24;
	and.b64  	%rd9281, %rd9280, 255;
	xor.b64  	%rd9282, %rd9281, %rd9279;
	mul.lo.s64 	%rd9283, %rd9282, 1099511628211;
	shr.u64 	%rd9284, %rd9268, 32;
	and.b64  	%rd9285, %rd9284, 255;
	xor.b64  	%rd9286, %rd9285, %rd9283;
	mul.lo.s64 	%rd9287, %rd9286, 1099511628211;
	shr.u64 	%rd9288, %rd9268, 40;
	and.b64  	%rd9289, %rd9288, 255;
	xor.b64  	%rd9290, %rd9289, %rd9287;
	mul.lo.s64 	%rd9291, %rd9290, 1099511628211;
	shr.u64 	%rd9292, %rd9268, 48;
	and.b64  	%rd9293, %rd9292, 255;
	xor.b64  	%rd9294, %rd9293, %rd9291;
	mul.lo.s64 	%rd9295, %rd9294, 1099511628211;
	shr.u64 	%rd9296, %rd9268, 56;
	xor.b64  	%rd9297, %rd9296, %rd9295;
	mul.lo.s64 	%rd9298, %rd9297, 1099511628211;
	ld.u64 	%rd9299, [%rd9267+8];
	and.b64  	%rd9300, %rd9299, 255;
	xor.b64  	%rd9301, %rd9300, %rd9298;
	mul.lo.s64 	%rd9302, %rd9301, 1099511628211;
	shr.u64 	%rd9303, %rd9299, 8;
	and.b64  	%rd9304, %rd9303, 255;
	xor.b64  	%rd9305, %rd9304, %rd9302;
	mul.lo.s64 	%rd9306, %rd9305, 1099511628211;
	shr.u64 	%rd9307, %rd9299, 16;
	and.b64  	%rd9308, %rd9307, 255;
	xor.b64  	%rd9309, %rd9308, %rd9306;
	mul.lo.s64 	%rd9310, %rd9309, 1099511628211;
	shr.u64 	%rd9311, %rd9299, 24;
	and.b64  	%rd9312, %rd9311, 255;
	xor.b64  	%rd9313, %rd9312, %rd9310;
	mul.lo.s64 	%rd9314, %rd9313, 1099511628211;
	shr.u64 	%rd9315, %rd9299, 32;
	and.b64  	%rd9316, %rd9315, 255;
	xor.b64  	%rd9317, %rd9316, %rd9314;
	mul.lo.s64 	%rd9318, %rd9317, 1099511628211;
	shr.u64 	%rd9319, %rd9299, 40;
	and.b64  	%rd9320, %rd9319, 255;
	xor.b64  	%rd9321, %rd9320, %rd9318;
	mul.lo.s64 	%rd9322, %rd9321, 1099511628211;
	shr.u64 	%rd9323, %rd9299, 48;
	and.b64  	%rd9324, %rd9323, 255;
	xor.b64  	%rd9325, %rd9324, %rd9322;
	mul.lo.s64 	%rd9326, %rd9325, 1099511628211;
	shr.u64 	%rd9327, %rd9299, 56;
	xor.b64  	%rd9328, %rd9327, %rd9326;
	mul.lo.s64 	%rd30433, %rd9328, 1099511628211;
	add.s64 	%rd30431, %rd30431, 2;
	setp.ne.s64 	%p553, %rd30431, %rd30434;
	@%p553 bra 	$L__BB17_1618;
$L__BB17_1619:
	and.b64  	%rd9329, %rd3351, 1;
	setp.eq.b64 	%p554, %rd9329, 1;
	not.pred 	%p555, %p554;
	@%p555 bra 	$L__BB17_1621;
	shl.b64 	%rd9330, %rd30434, 3;
	add.s64 	%rd9331, %rd30476, %rd9330;
	ld.u64 	%rd9332, [%rd9331];
	and.b64  	%rd9333, %rd9332, 255;
	xor.b64  	%rd9334, %rd9333, %rd30433;
	mul.lo.s64 	%rd9335, %rd9334, 1099511628211;
	shr.u64 	%rd9336, %rd9332, 8;
	and.b64  	%rd9337, %rd9336, 255;
	xor.b64  	%rd9338, %rd9337, %rd9335;
	mul.lo.s64 	%rd9339, %rd9338, 1099511628211;
	shr.u64 	%rd9340, %rd9332, 16;
	and.b64  	%rd9341, %rd9340, 255;
	xor.b64  	%rd9342, %rd9341, %rd9339;
	mul.lo.s64 	%rd9343, %rd9342, 1099511628211;
	shr.u64 	%rd9344, %rd9332, 24;
	and.b64  	%rd9345, %rd9344, 255;
	xor.b64  	%rd9346, %rd9345, %rd9343;
	mul.lo.s64 	%rd9347, %rd9346, 1099511628211;
	shr.u64 	%rd9348, %rd9332, 32;
	and.b64  	%rd9349, %rd9348, 255;
	xor.b64  	%rd9350, %rd9349, %rd9347;
	mul.lo.s64 	%rd9351, %rd9350, 1099511628211;
	shr.u64 	%rd9352, %rd9332, 40;
	and.b64  	%rd9353, %rd9352, 255;
	xor.b64  	%rd9354, %rd9353, %rd9351;
	mul.lo.s64 	%rd9355, %rd9354, 1099511628211;
	shr.u64 	%rd9356, %rd9332, 48;
	and.b64  	%rd9357, %rd9356, 255;
	xor.b64  	%rd9358, %rd9357, %rd9355;
	mul.lo.s64 	%rd9359, %rd9358, 1099511628211;
	shr.u64 	%rd9360, %rd9332, 56;
	xor.b64  	%rd9361, %rd9360, %rd9359;
	mul.lo.s64 	%rd30433, %rd9361, 1099511628211;
$L__BB17_1621:
	setp.eq.s64 	%p556, %rd30427, %rd30433;
	@%p556 bra 	$L__BB17_1635;
	setp.eq.s64 	%p557, %rd3351, 0;
	mov.b64 	%rd30439, -3750763034362895579;
	@%p557 bra 	$L__BB17_1628;
	setp.eq.s64 	%p558, %rd2399, 0;
	mov.b64 	%rd30439, -3750763034362895579;
	mov.b64 	%rd30440, 0;
	@%p558 bra 	$L__BB17_1626;
	mov.b64 	%rd30439, -3750763034362895579;
	mov.b64 	%rd30437, 0;
	and.b64  	%rd30440, %rd3351, -2;
$L__BB17_1625:
	shl.b64 	%rd9368, %rd30437, 3;
	add.s64 	%rd9369, %rd30423, %rd9368;
	ld.u64 	%rd9370, [%rd9369];
	and.b64  	%rd9371, %rd9370, 255;
	xor.b64  	%rd9372, %rd9371, %rd30439;
	mul.lo.s64 	%rd9373, %rd9372, 1099511628211;
	shr.u64 	%rd9374, %rd9370, 8;
	and.b64  	%rd9375, %rd9374, 255;
	xor.b64  	%rd9376, %rd9375, %rd9373;
	mul.lo.s64 	%rd9377, %rd9376, 1099511628211;
	shr.u64 	%rd9378, %rd9370, 16;
	and.b64  	%rd9379, %rd9378, 255;
	xor.b64  	%rd9380, %rd9379, %rd9377;
	mul.lo.s64 	%rd9381, %rd9380, 1099511628211;
	shr.u64 	%rd9382, %rd9370, 24;
	and.b64  	%rd9383, %rd9382, 255;
	xor.b64  	%rd9384, %rd9383, %rd9381;
	mul.lo.s64 	%rd9385, %rd9384, 1099511628211;
	shr.u64 	%rd9386, %rd9370, 32;
	and.b64  	%rd9387, %rd9386, 255;
	xor.b64  	%rd9388, %rd9387, %rd9385;
	mul.lo.s64 	%rd9389, %rd9388, 1099511628211;
	shr.u64 	%rd9390, %rd9370, 40;
	and.b64  	%rd9391, %rd9390, 255;
	xor.b64  	%rd9392, %rd9391, %rd9389;
	mul.lo.s64 	%rd9393, %rd9392, 1099511628211;
	shr.u64 	%rd9394, %rd9370, 48;
	and.b64  	%rd9395, %rd9394, 255;
	xor.b64  	%rd9396, %rd9395, %rd9393;
	mul.lo.s64 	%rd9397, %rd9396, 1099511628211;
	shr.u64 	%rd9398, %rd9370, 56;
	xor.b64  	%rd9399, %rd9398, %rd9397;
	mul.lo.s64 	%rd9400, %rd9399, 1099511628211;
	ld.u64 	%rd9401, [%rd9369+8];
	and.b64  	%rd9402, %rd9401, 255;
	xor.b64  	%rd9403, %rd9402, %rd9400;
	mul.lo.s64 	%rd9404, %rd9403, 1099511628211;
	shr.u64 	%rd9405, %rd9401, 8;
	and.b64  	%rd9406, %rd9405, 255;
	xor.b64  	%rd9407, %rd9406, %rd9404;
	mul.lo.s64 	%rd9408, %rd9407, 1099511628211;
	shr.u64 	%rd9409, %rd9401, 16;
	and.b64  	%rd9410, %rd9409, 255;
	xor.b64  	%rd9411, %rd9410, %rd9408;
	mul.lo.s64 	%rd9412, %rd9411, 1099511628211;
	shr.u64 	%rd9413, %rd9401, 24;
	and.b64  	%rd9414, %rd9413, 255;
	xor.b64  	%rd9415, %rd9414, %rd9412;
	mul.lo.s64 	%rd9416, %rd9415, 1099511628211;
	shr.u64 	%rd9417, %rd9401, 32;
	and.b64  	%rd9418, %rd9417, 255;
	xor.b64  	%rd9419, %rd9418, %rd9416;
	mul.lo.s64 	%rd9420, %rd9419, 1099511628211;
	shr.u64 	%rd9421, %rd9401, 40;
	and.b64  	%rd9422, %rd9421, 255;
	xor.b64  	%rd9423, %rd9422, %rd9420;
	mul.lo.s64 	%rd9424, %rd9423, 1099511628211;
	shr.u64 	%rd9425, %rd9401, 48;
	and.b64  	%rd9426, %rd9425, 255;
	xor.b64  	%rd9427, %rd9426, %rd9424;
	mul.lo.s64 	%rd9428, %rd9427, 1099511628211;
	shr.u64 	%rd9429, %rd9401, 56;
	xor.b64  	%rd9430, %rd9429, %rd9428;
	mul.lo.s64 	%rd30439, %rd9430, 1099511628211;
	add.s64 	%rd30437, %rd30437, 2;
	setp.ne.s64 	%p559, %rd30437, %rd30440;
	@%p559 bra 	$L__BB17_1625;
$L__BB17_1626:
	and.b64  	%rd9431, %rd3351, 1;
	setp.eq.b64 	%p560, %rd9431, 1;
	not.pred 	%p561, %p560;
	@%p561 bra 	$L__BB17_1628;
	shl.b64 	%rd9432, %rd30440, 3;
	add.s64 	%rd9433, %rd30423, %rd9432;
	ld.u64 	%rd9434, [%rd9433];
	and.b64  	%rd9435, %rd9434, 255;
	xor.b64  	%rd9436, %rd9435, %rd30439;
	mul.lo.s64 	%rd9437, %rd9436, 1099511628211;
	shr.u64 	%rd9438, %rd9434, 8;
	and.b64  	%rd9439, %rd9438, 255;
	xor.b64  	%rd9440, %rd9439, %rd9437;
	mul.lo.s64 	%rd9441, %rd9440, 1099511628211;
	shr.u64 	%rd9442, %rd9434, 16;
	and.b64  	%rd9443, %rd9442, 255;
	xor.b64  	%rd9444, %rd9443, %rd9441;
	mul.lo.s64 	%rd9445, %rd9444, 1099511628211;
	shr.u64 	%rd9446, %rd9434, 24;
	and.b64  	%rd9447, %rd9446, 255;
	xor.b64  	%rd9448, %rd9447, %rd9445;
	mul.lo.s64 	%rd9449, %rd9448, 1099511628211;
	shr.u64 	%rd9450, %rd9434, 32;
	and.b64  	%rd9451, %rd9450, 255;
	xor.b64  	%rd9452, %rd9451, %rd9449;
	mul.lo.s64 	%rd9453, %rd9452, 1099511628211;
	shr.u64 	%rd9454, %rd9434, 40;
	and.b64  	%rd9455, %rd9454, 255;
	xor.b64  	%rd9456, %rd9455, %rd9453;
	mul.lo.s64 	%rd9457, %rd9456, 1099511628211;
	shr.u64 	%rd9458, %rd9434, 48;
	and.b64  	%rd9459, %rd9458, 255;
	xor.b64  	%rd9460, %rd9459, %rd9457;
	mul.lo.s64 	%rd9461, %rd9460, 1099511628211;
	shr.u64 	%rd9462, %rd9434, 56;
	xor.b64  	%rd9463, %rd9462, %rd9461;
	mul.lo.s64 	%rd30439, %rd9463, 1099511628211;
$L__BB17_1628:
	setp.eq.s64 	%p562, %rd3351, 0;
	mov.b64 	%rd30445, -3750763034362895579;
	@%p562 bra 	$L__BB17_1634;
	setp.eq.s64 	%p563, %rd2399, 0;
	mov.b64 	%rd30445, -3750763034362895579;
	mov.b64 	%rd30446, 0;
	@%p563 bra 	$L__BB17_1632;
	mov.b64 	%rd30445, -3750763034362895579;
	mov.b64 	%rd30443, 0;
	and.b64  	%rd30446, %rd3351, -2;
$L__BB17_1631:
	shl.b64 	%rd9470, %rd30443, 3;
	add.s64 	%rd9471, %rd30476, %rd9470;
	ld.u64 	%rd9472, [%rd9471];
	and.b64  	%rd9473, %rd9472, 255;
	xor.b64  	%rd9474, %rd9473, %rd30445;
	mul.lo.s64 	%rd9475, %rd9474, 1099511628211;
	shr.u64 	%rd9476, %rd9472, 8;
	and.b64  	%rd9477, %rd9476, 255;
	xor.b64  	%rd9478, %rd9477, %rd9475;
	mul.lo.s64 	%rd9479, %rd9478, 1099511628211;
	shr.u64 	%rd9480, %rd9472, 16;
	and.b64  	%rd9481, %rd9480, 255;
	xor.b64  	%rd9482, %rd9481, %rd9479;
	mul.lo.s64 	%rd9483, %rd9482, 1099511628211;
	shr.u64 	%rd9484, %rd9472, 24;
	and.b64  	%rd9485, %rd9484, 255;
	xor.b64  	%rd9486, %rd9485, %rd9483;
	mul.lo.s64 	%rd9487, %rd9486, 1099511628211;
	shr.u64 	%rd9488, %rd9472, 32;
	and.b64  	%rd9489, %rd9488, 255;
	xor.b64  	%rd9490, %rd9489, %rd9487;
	mul.lo.s64 	%rd9491, %rd9490, 1099511628211;
	shr.u64 	%rd9492, %rd9472, 40;
	and.b64  	%rd9493, %rd9492, 255;
	xor.b64  	%rd9494, %rd9493, %rd9491;
	mul.lo.s64 	%rd9495, %rd9494, 1099511628211;
	shr.u64 	%rd9496, %rd9472, 48;
	and.b64  	%rd9497, %rd9496, 255;
	xor.b64  	%rd9498, %rd9497, %rd9495;
	mul.lo.s64 	%rd9499, %rd9498, 1099511628211;
	shr.u64 	%rd9500, %rd9472, 56;
	xor.b64  	%rd9501, %rd9500, %rd9499;
	mul.lo.s64 	%rd9502, %rd9501, 1099511628211;
	ld.u64 	%rd9503, [%rd9471+8];
	and.b64  	%rd9504, %rd9503, 255;
	xor.b64  	%rd9505, %rd9504, %rd9502;
	mul.lo.s64 	%rd9506, %rd9505, 1099511628211;
	shr.u64 	%rd9507, %rd9503, 8;
	and.b64  	%rd9508, %rd9507, 255;
	xor.b64  	%rd9509, %rd9508, %rd9506;
	mul.lo.s64 	%rd9510, %rd9509, 1099511628211;
	shr.u64 	%rd9511, %rd9503, 16;
	and.b64  	%rd9512, %rd9511, 255;
	xor.b64  	%rd9513, %rd9512, %rd9510;
	mul.lo.s64 	%rd9514, %rd9513, 1099511628211;
	shr.u64 	%rd9515, %rd9503, 24;
	and.b64  	%rd9516, %rd9515, 255;
	xor.b64  	%rd9517, %rd9516, %rd9514;
	mul.lo.s64 	%rd9518, %rd9517, 1099511628211;
	shr.u64 	%rd9519, %rd9503, 32;
	and.b64  	%rd9520, %rd9519, 255;
	xor.b64  	%rd9521, %rd9520, %rd9518;
	mul.lo.s64 	%rd9522, %rd9521, 1099511628211;
	shr.u64 	%rd9523, %rd9503, 40;
	and.b64  	%rd9524, %rd9523, 255;
	xor.b64  	%rd9525, %rd9524, %rd9522;
	mul.lo.s64 	%rd9526, %rd9525, 1099511628211;
	shr.u64 	%rd9527, %rd9503, 48;
	and.b64  	%rd9528, %rd9527, 255;
	xor.b64  	%rd9529, %rd9528, %rd9526;
	mul.lo.s64 	%rd9530, %rd9529, 1099511628211;
	shr.u64 	%rd9531, %rd9503, 56;
	xor.b64  	%rd9532, %rd9531, %rd9530;
	mul.lo.s64 	%rd30445, %rd9532, 1099511628211;
	add.s64 	%rd30443, %rd30443, 2;
	setp.ne.s64 	%p564, %rd30443, %rd30446;
	@%p564 bra 	$L__BB17_1631;
$L__BB17_1632:
	and.b64  	%rd9533, %rd3351, 1;
	setp.eq.b64 	%p565, %rd9533, 1;
	not.pred 	%p566, %p565;
	@%p566 bra 	$L__BB17_1634;
	shl.b64 	%rd9534, %rd30446, 3;
	add.s64 	%rd9535, %rd30476, %rd9534;
	ld.u64 	%rd9536, [%rd9535];
	and.b64  	%rd9537, %rd9536, 255;
	xor.b64  	%rd9538, %rd9537, %rd30445;
	mul.lo.s64 	%rd9539, %rd9538, 1099511628211;
	shr.u64 	%rd9540, %rd9536, 8;
	and.b64  	%rd9541, %rd9540, 255;
	xor.b64  	%rd9542, %rd9541, %rd9539;
	mul.lo.s64 	%rd9543, %rd9542, 1099511628211;
	shr.u64 	%rd9544, %rd9536, 16;
	and.b64  	%rd9545, %rd9544, 255;
	xor.b64  	%rd9546, %rd9545, %rd9543;
	mul.lo.s64 	%rd9547, %rd9546, 1099511628211;
	shr.u64 	%rd9548, %rd9536, 24;
	and.b64  	%rd9549, %rd9548, 255;
	xor.b64  	%rd9550, %rd9549, %rd9547;
	mul.lo.s64 	%rd9551, %rd9550, 1099511628211;
	shr.u64 	%rd9552, %rd9536, 32;
	and.b64  	%rd9553, %rd9552, 255;
	xor.b64  	%rd9554, %rd9553, %rd9551;
	mul.lo.s64 	%rd9555, %rd9554, 1099511628211;
	shr.u64 	%rd9556, %rd9536, 40;
	and.b64  	%rd9557, %rd9556, 255;
	xor.b64  	%rd9558, %rd9557, %rd9555;
	mul.lo.s64 	%rd9559, %rd9558, 1099511628211;
	shr.u64 	%rd9560, %rd9536, 48;
	and.b64  	%rd9561, %rd9560, 255;
	xor.b64  	%rd9562, %rd9561, %rd9559;
	mul.lo.s64 	%rd9563, %rd9562, 1099511628211;
	shr.u64 	%rd9564, %rd9536, 56;
	xor.b64  	%rd9565, %rd9564, %rd9563;
	mul.lo.s64 	%rd30445, %rd9565, 1099511628211;
$L__BB17_1634:
	setp.lt.u64 	%p569, %rd30439, %rd30445;
	mov.pred 	%p2313, -1;
	mov.pred 	%p2312, 0;
	@%p569 bra 	$L__BB17_1669;
	bra.uni 	$L__BB17_1639;
$L__BB17_1635:
	setp.eq.s32 	%p570, %r359, 0;
	@%p570 bra 	$L__BB17_1639;
	mov.b64 	%rd30449, 0;
$L__BB17_1637:
	shl.b64 	%rd9567, %rd30449, 3;
	add.s64 	%rd9568, %rd30423, %rd9567;
	ld.u64 	%rd2533, [%rd9568];
	add.s64 	%rd9569, %rd30476, %rd9567;
	ld.u64 	%rd2534, [%rd9569];
	setp.lt.u64 	%p573, %rd2533, %rd2534;
	mov.pred 	%p2313, -1;
	mov.pred 	%p2312, 0;
	@%p573 bra 	$L__BB17_1669;
	setp.le.u64 	%p574, %rd2533, %rd2534;
	add.s64 	%rd30449, %rd30449, 1;
	setp.lt.u64 	%p575, %rd30449, %rd2398;
	and.pred  	%p576, %p574, %p575;
	@%p576 bra 	$L__BB17_1637;
$L__BB17_1639:
	setp.eq.s64 	%p577, %rd3351, 0;
	mov.b64 	%rd30452, -3750763034362895579;
	@%p577 bra 	$L__BB17_1645;
	setp.eq.s64 	%p578, %rd2399, 0;
	mov.b64 	%rd30452, -3750763034362895579;
	mov.b64 	%rd30453, 0;
	@%p578 bra 	$L__BB17_1643;
	mov.b64 	%rd30452, -3750763034362895579;
	mov.b64 	%rd30450, 0;
	and.b64  	%rd30453, %rd3351, -2;
$L__BB17_1642:
	shl.b64 	%rd9577, %rd30450, 3;
	add.s64 	%rd9578, %rd30476, %rd9577;
	ld.u64 	%rd9579, [%rd9578];
	and.b64  	%rd9580, %rd9579, 255;
	xor.b64  	%rd9581, %rd9580, %rd30452;
	mul.lo.s64 	%rd9582, %rd9581, 1099511628211;
	shr.u64 	%rd9583, %rd9579, 8;
	and.b64  	%rd9584, %rd9583, 255;
	xor.b64  	%rd9585, %rd9584, %rd9582;
	mul.lo.s64 	%rd9586, %rd9585, 1099511628211;
	shr.u64 	%rd9587, %rd9579, 16;
	and.b64  	%rd9588, %rd9587, 255;
	xor.b64  	%rd9589, %rd9588, %rd9586;
	mul.lo.s64 	%rd9590, %rd9589, 1099511628211;
	shr.u64 	%rd9591, %rd9579, 24;
	and.b64  	%rd9592, %rd9591, 255;
	xor.b64  	%rd9593, %rd9592, %rd9590;
	mul.lo.s64 	%rd9594, %rd9593, 1099511628211;
	shr.u64 	%rd9595, %rd9579, 32;
	and.b64  	%rd9596, %rd9595, 255;
	xor.b64  	%rd9597, %rd9596, %rd9594;
	mul.lo.s64 	%rd9598, %rd9597, 1099511628211;
	shr.u64 	%rd9599, %rd9579, 40;
	and.b64  	%rd9600, %rd9599, 255;
	xor.b64  	%rd9601, %rd9600, %rd9598;
	mul.lo.s64 	%rd9602, %rd9601, 1099511628211;
	shr.u64 	%rd9603, %rd9579, 48;
	and.b64  	%rd9604, %rd9603, 255;
	xor.b64  	%rd9605, %rd9604, %rd9602;
	mul.lo.s64 	%rd9606, %rd9605, 1099511628211;
	shr.u64 	%rd9607, %rd9579, 56;
	xor.b64  	%rd9608, %rd9607, %rd9606;
	mul.lo.s64 	%rd9609, %rd9608, 1099511628211;
	ld.u64 	%rd9610, [%rd9578+8];
	and.b64  	%rd9611, %rd9610, 255;
	xor.b64  	%rd9612, %rd9611, %rd9609;
	mul.lo.s64 	%rd9613, %rd9612, 1099511628211;
	shr.u64 	%rd9614, %rd9610, 8;
	and.b64  	%rd9615, %rd9614, 255;
	xor.b64  	%rd9616, %rd9615, %rd9613;
	mul.lo.s64 	%rd9617, %rd9616, 1099511628211;
	shr.u64 	%rd9618, %rd9610, 16;
	and.b64  	%rd9619, %rd9618, 255;
	xor.b64  	%rd9620, %rd9619, %rd9617;
	mul.lo.s64 	%rd9621, %rd9620, 1099511628211;
	shr.u64 	%rd9622, %rd9610, 24;
	and.b64  	%rd9623, %rd9622, 255;
	xor.b64  	%rd9624, %rd9623, %rd9621;
	mul.lo.s64 	%rd9625, %rd9624, 1099511628211;
	shr.u64 	%rd9626, %rd9610, 32;
	and.b64  	%rd9627, %rd9626, 255;
	xor.b64  	%rd9628, %rd9627, %rd9625;
	mul.lo.s64 	%rd9629, %rd9628, 1099511628211;
	shr.u64 	%rd9630, %rd9610, 40;
	and.b64  	%rd9631, %rd9630, 255;
	xor.b64  	%rd9632, %rd9631, %rd9629;
	mul.lo.s64 	%rd9633, %rd9632, 1099511628211;
	shr.u64 	%rd9634, %rd9610, 48;
	and.b64  	%rd9635, %rd9634, 255;
	xor.b64  	%rd9636, %rd9635, %rd9633;
	mul.lo.s64 	%rd9637, %rd9636, 1099511628211;
	shr.u64 	%rd9638, %rd9610, 56;
	xor.b64  	%rd9639, %rd9638, %rd9637;
	mul.lo.s64 	%rd30452, %rd9639, 1099511628211;
	add.s64 	%rd30450, %rd30450, 2;
	setp.ne.s64 	%p579, %rd30450, %rd30453;
	@%p579 bra 	$L__BB17_1642;
$L__BB17_1643:
	and.b64  	%rd9640, %rd3351, 1;
	setp.eq.b64 	%p580, %rd9640, 1;
	not.pred 	%p581, %p580;
	@%p581 bra 	$L__BB17_1645;
	shl.b64 	%rd9641, %rd30453, 3;
	add.s64 	%rd9642, %rd30476, %rd9641;
	ld.u64 	%rd9643, [%rd9642];
	and.b64  	%rd9644, %rd9643, 255;
	xor.b64  	%rd9645, %rd9644, %rd30452;
	mul.lo.s64 	%rd9646, %rd9645, 1099511628211;
	shr.u64 	%rd9647, %rd9643, 8;
	and.b64  	%rd9648, %rd9647, 255;
	xor.b64  	%rd9649, %rd9648, %rd9646;
	mul.lo.s64 	%rd9650, %rd9649, 1099511628211;
	shr.u64 	%rd9651, %rd9643, 16;
	and.b64  	%rd9652, %rd9651, 255;
	xor.b64  	%rd9653, %rd9652, %rd9650;
	mul.lo.s64 	%rd9654, %rd9653, 1099511628211;
	shr.u64 	%rd9655, %rd9643, 24;
	and.b64  	%rd9656, %rd9655, 255;
	xor.b64  	%rd9657, %rd9656, %rd9654;
	mul.lo.s64 	%rd9658, %rd9657, 1099511628211;
	shr.u64 	%rd9659, %rd9643, 32;
	and.b64  	%rd9660, %rd9659, 255;
	xor.b64  	%rd9661, %rd9660, %rd9658;
	mul.lo.s64 	%rd9662, %rd9661, 1099511628211;
	shr.u64 	%rd9663, %rd9643, 40;
	and.b64  	%rd9664, %rd9663, 255;
	xor.b64  	%rd9665, %rd9664, %rd9662;
	mul.lo.s64 	%rd9666, %rd9665, 1099511628211;
	shr.u64 	%rd9667, %rd9643, 48;
	and.b64  	%rd9668, %rd9667, 255;
	xor.b64  	%rd9669, %rd9668, %rd9666;
	mul.lo.s64 	%rd9670, %rd9669, 1099511628211;
	shr.u64 	%rd9671, %rd9643, 56;
	xor.b64  	%rd9672, %rd9671, %rd9670;
	mul.lo.s64 	%rd30452, %rd9672, 1099511628211;
$L__BB17_1645:
	setp.eq.s64 	%p582, %rd3351, 0;
	mov.b64 	%rd30458, -3750763034362895579;
	@%p582 bra 	$L__BB17_1651;
	setp.eq.s64 	%p583, %rd2399, 0;
	mov.b64 	%rd30458, -3750763034362895579;
	mov.b64 	%rd30459, 0;
	@%p583 bra 	$L__BB17_1649;
	mov.b64 	%rd30458, -3750763034362895579;
	mov.b64 	%rd30456, 0;
	and.b64  	%rd30459, %rd3351, -2;
$L__BB17_1648:
	shl.b64 	%rd9679, %rd30456, 3;
	add.s64 	%rd9680, %rd30423, %rd9679;
	ld.u64 	%rd9681, [%rd9680];
	and.b64  	%rd9682, %rd9681, 255;
	xor.b64  	%rd9683, %rd9682, %rd30458;
	mul.lo.s64 	%rd9684, %rd9683, 1099511628211;
	shr.u64 	%rd9685, %rd9681, 8;
	and.b64  	%rd9686, %rd9685, 255;
	xor.b64  	%rd9687, %rd9686, %rd9684;
	mul.lo.s64 	%rd9688, %rd9687, 1099511628211;
	shr.u64 	%rd9689, %rd9681, 16;
	and.b64  	%rd9690, %rd9689, 255;
	xor.b64  	%rd9691, %rd9690, %rd9688;
	mul.lo.s64 	%rd9692, %rd9691, 1099511628211;
	shr.u64 	%rd9693, %rd9681, 24;
	and.b64  	%rd9694, %rd9693, 255;
	xor.b64  	%rd9695, %rd9694, %rd9692;
	mul.lo.s64 	%rd9696, %rd9695, 1099511628211;
	shr.u64 	%rd9697, %rd9681, 32;
	and.b64  	%rd9698, %rd9697, 255;
	xor.b64  	%rd9699, %rd9698, %rd9696;
	mul.lo.s64 	%rd9700, %rd9699, 1099511628211;
	shr.u64 	%rd9701, %rd9681, 40;
	and.b64  	%rd9702, %rd9701, 255;
	xor.b64  	%rd9703, %rd9702, %rd9700;
	mul.lo.s64 	%rd9704, %rd9703, 1099511628211;
	shr.u64 	%rd9705, %rd9681, 48;
	and.b64  	%rd9706, %rd9705, 255;
	xor.b64  	%rd9707, %rd9706, %rd9704;
	mul.lo.s64 	%rd9708, %rd9707, 1099511628211;
	shr.u64 	%rd9709, %rd9681, 56;
	xor.b64  	%rd9710, %rd9709, %rd9708;
	mul.lo.s64 	%rd9711, %rd9710, 1099511628211;
	ld.u64 	%rd9712, [%rd9680+8];
	and.b64  	%rd9713, %rd9712, 255;
	xor.b64  	%rd9714, %rd9713, %rd9711;
	mul.lo.s64 	%rd9715, %rd9714, 1099511628211;
	shr.u64 	%rd9716, %rd9712, 8;
	and.b64  	%rd9717, %rd9716, 255;
	xor.b64  	%rd9718, %rd9717, %rd9715;
	mul.lo.s64 	%rd9719, %rd9718, 1099511628211;
	shr.u64 	%rd9720, %rd9712, 16;
	and.b64  	%rd9721, %rd9720, 255;
	xor.b64  	%rd9722, %rd9721, %rd9719;
	mul.lo.s64 	%rd9723, %rd9722, 1099511628211;
	shr.u64 	%rd9724, %rd9712, 24;
	and.b64  	%rd9725, %rd9724, 255;
	xor.b64  	%rd9726, %rd9725, %rd9723;
	mul.lo.s64 	%rd9727, %rd9726, 1099511628211;
	shr.u64 	%rd9728, %rd9712, 32;
	and.b64  	%rd9729, %rd9728, 255;
	xor.b64  	%rd9730, %rd9729, %rd9727;
	mul.lo.s64 	%rd9731, %rd9730, 1099511628211;
	shr.u64 	%rd9732, %rd9712, 40;
	and.b64  	%rd9733, %rd9732, 255;
	xor.b64  	%rd9734, %rd9733, %rd9731;
	mul.lo.s64 	%rd9735, %rd9734, 1099511628211;
	shr.u64 	%rd9736, %rd9712, 48;
	and.b64  	%rd9737, %rd9736, 255;
	xor.b64  	%rd9738, %rd9737, %rd9735;
	mul.lo.s64 	%rd9739, %rd9738, 1099511628211;
	shr.u64 	%rd9740, %rd9712, 56;
	xor.b64  	%rd9741, %rd9740, %rd9739;
	mul.lo.s64 	%rd30458, %rd9741, 1099511628211;
	add.s64 	%rd30456, %rd30456, 2;
	setp.ne.s64 	%p584, %rd30456, %rd30459;
	@%p584 bra 	$L__BB17_1648;
$L__BB17_1649:
	and.b64  	%rd9742, %rd3351, 1;
	setp.eq.b64 	%p585, %rd9742, 1;
	not.pred 	%p586, %p585;
	@%p586 bra 	$L__BB17_1651;
	shl.b64 	%rd9743, %rd30459, 3;
	add.s64 	%rd9744, %rd30423, %rd9743;
	ld.u64 	%rd9745, [%rd9744];
	and.b64  	%rd9746, %rd9745, 255;
	xor.b64  	%rd9747, %rd9746, %rd30458;
	mul.lo.s64 	%rd9748, %rd9747, 1099511628211;
	shr.u64 	%rd9749, %rd9745, 8;
	and.b64  	%rd9750, %rd9749, 255;
	xor.b64  	%rd9751, %rd9750, %rd9748;
	mul.lo.s64 	%rd9752, %rd9751, 1099511628211;
	shr.u64 	%rd9753, %rd9745, 16;
	and.b64  	%rd9754, %rd9753, 255;
	xor.b64  	%rd9755, %rd9754, %rd9752;
	mul.lo.s64 	%rd9756, %rd9755, 1099511628211;
	shr.u64 	%rd9757, %rd9745, 24;
	and.b64  	%rd9758, %rd9757, 255;
	xor.b64  	%rd9759, %rd9758, %rd9756;
	mul.lo.s64 	%rd9760, %rd9759, 1099511628211;
	shr.u64 	%rd9761, %rd9745, 32;
	and.b64  	%rd9762, %rd9761, 255;
	xor.b64  	%rd9763, %rd9762, %rd9760;
	mul.lo.s64 	%rd9764, %rd9763, 1099511628211;
	shr.u64 	%rd9765, %rd9745, 40;
	and.b64  	%rd9766, %rd9765, 255;
	xor.b64  	%rd9767, %rd9766, %rd9764;
	mul.lo.s64 	%rd9768, %rd9767, 1099511628211;
	shr.u64 	%rd9769, %rd9745, 48;
	and.b64  	%rd9770, %rd9769, 255;
	xor.b64  	%rd9771, %rd9770, %rd9768;
	mul.lo.s64 	%rd9772, %rd9771, 1099511628211;
	shr.u64 	%rd9773, %rd9745, 56;
	xor.b64  	%rd9774, %rd9773, %rd9772;
	mul.lo.s64 	%rd30458, %rd9774, 1099511628211;
$L__BB17_1651:
	setp.eq.s64 	%p587, %rd30452, %rd30458;
	@%p587 bra 	$L__BB17_1665;
	setp.eq.s64 	%p588, %rd3351, 0;
	mov.b64 	%rd30464, -3750763034362895579;
	@%p588 bra 	$L__BB17_1658;
	setp.eq.s64 	%p589, %rd2399, 0;
	mov.b64 	%rd30464, -3750763034362895579;
	mov.b64 	%rd30465, 0;
	@%p589 bra 	$L__BB17_1656;
	mov.b64 	%rd30464, -3750763034362895579;
	mov.b64 	%rd30462, 0;
	and.b64  	%rd30465, %rd3351, -2;
$L__BB17_1655:
	shl.b64 	%rd9781, %rd30462, 3;
	add.s64 	%rd9782, %rd30476, %rd9781;
	ld.u64 	%rd9783, [%rd9782];
	and.b64  	%rd9784, %rd9783, 255;
	xor.b64  	%rd9785, %rd9784, %rd30464;
	mul.lo.s64 	%rd9786, %rd9785, 1099511628211;
	shr.u64 	%rd9787, %rd9783, 8;
	and.b64  	%rd9788, %rd9787, 255;
	xor.b64  	%rd9789, %rd9788, %rd9786;
	mul.lo.s64 	%rd9790, %rd9789, 1099511628211;
	shr.u64 	%rd9791, %rd9783, 16;
	and.b64  	%rd9792, %rd9791, 255;
	xor.b64  	%rd9793, %rd9792, %rd9790;
	mul.lo.s64 	%rd9794, %rd9793, 1099511628211;
	shr.u64 	%rd9795, %rd9783, 24;
	and.b64  	%rd9796, %rd9795, 255;
	xor.b64  	%rd9797, %rd9796, %rd9794;
	mul.lo.s64 	%rd9798, %rd9797, 1099511628211;
	shr.u64 	%rd9799, %rd9783, 32;
	and.b64  	%rd9800, %rd9799, 255;
	xor.b64  	%rd9801, %rd9800, %rd9798;
	mul.lo.s64 	%rd9802, %rd9801, 1099511628211;
	shr.u64 	%rd9803, %rd9783, 40;
	and.b64  	%rd9804, %rd9803, 255;
	xor.b64  	%rd9805, %rd9804, %rd9802;
	mul.lo.s64 	%rd9806, %rd9805, 1099511628211;
	shr.u64 	%rd9807, %rd9783, 48;
	and.b64  	%rd9808, %rd9807, 255;
	xor.b64  	%rd9809, %rd9808, %rd9806;
	mul.lo.s64 	%rd9810, %rd9809, 1099511628211;
	shr.u64 	%rd9811, %rd9783, 56;
	xor.b64  	%rd9812, %rd9811, %rd9810;
	mul.lo.s64 	%rd9813, %rd9812, 1099511628211;
	ld.u64 	%rd9814, [%rd9782+8];
	and.b64  	%rd9815, %rd9814, 255;
	xor.b64  	%rd9816, %rd9815, %rd9813;
	mul.lo.s64 	%rd9817, %rd9816, 1099511628211;
	shr.u64 	%rd9818, %rd9814, 8;
	and.b64  	%rd9819, %rd9818, 255;
	xor.b64  	%rd9820, %rd9819, %rd9817;
	mul.lo.s64 	%rd9821, %rd9820, 1099511628211;
	shr.u64 	%rd9822, %rd9814, 16;
	and.b64  	%rd9823, %rd9822, 255;
	xor.b64  	%rd9824, %rd9823, %rd9821;
	mul.lo.s64 	%rd9825, %rd9824, 1099511628211;
	shr.u64 	%rd9826, %rd9814, 24;
	and.b64  	%rd9827, %rd9826, 255;
	xor.b64  	%rd9828, %rd9827, %rd9825;
	mul.lo.s64 	%rd9829, %rd9828, 1099511628211;
	shr.u64 	%rd9830, %rd9814, 32;
	and.b64  	%rd9831, %rd9830, 255;
	xor.b64  	%rd9832, %rd9831, %rd9829;
	mul.lo.s64 	%rd9833, %rd9832, 1099511628211;
	shr.u64 	%rd9834, %rd9814, 40;
	and.b64  	%rd9835, %rd9834, 255;
	xor.b64  	%rd9836, %rd9835, %rd9833;
	mul.lo.s64 	%rd9837, %rd9836, 1099511628211;
	shr.u64 	%rd9838, %rd9814, 48;
	and.b64  	%rd9839, %rd9838, 255;
	xor.b64  	%rd9840, %rd9839, %rd9837;
	mul.lo.s64 	%rd9841, %rd9840, 1099511628211;
	shr.u64 	%rd9842, %rd9814, 56;
	xor.b64  	%rd9843, %rd9842, %rd9841;
	mul.lo.s64 	%rd30464, %rd9843, 1099511628211;
	add.s64 	%rd30462, %rd30462, 2;
	setp.ne.s64 	%p590, %rd30462, %rd30465;
	@%p590 bra 	$L__BB17_1655;
$L__BB17_1656:
	and.b64  	%rd9844, %rd3351, 1;
	setp.eq.b64 	%p591, %rd9844, 1;
	not.pred 	%p592, %p591;
	@%p592 bra 	$L__BB17_1658;
	shl.b64 	%rd9845, %rd30465, 3;
	add.s64 	%rd9846, %rd30476, %rd9845;
	ld.u64 	%rd9847, [%rd9846];
	and.b64  	%rd9848, %rd9847, 255;
	xor.b64  	%rd9849, %rd9848, %rd30464;
	mul.lo.s64 	%rd9850, %rd9849, 1099511628211;
	shr.u64 	%rd9851, %rd9847, 8;
	and.b64  	%rd9852, %rd9851, 255;
	xor.b64  	%rd9853, %rd9852, %rd9850;
	mul.lo.s64 	%rd9854, %rd9853, 1099511628211;
	shr.u64 	%rd9855, %rd9847, 16;
	and.b64  	%rd9856, %rd9855, 255;
	xor.b64  	%rd9857, %rd9856, %rd9854;
	mul.lo.s64 	%rd9858, %rd9857, 1099511628211;
	shr.u64 	%rd9859, %rd9847, 24;
	and.b64  	%rd9860, %rd9859, 255;
	xor.b64  	%rd9861, %rd9860, %rd9858;
	mul.lo.s64 	%rd9862, %rd9861, 1099511628211;
	shr.u64 	%rd9863, %rd9847, 32;
	and.b64  	%rd9864, %rd9863, 255;
	xor.b64  	%rd9865, %rd9864, %rd9862;
	mul.lo.s64 	%rd9866, %rd9865, 1099511628211;
	shr.u64 	%rd9867, %rd9847, 40;
	and.b64  	%rd9868, %rd9867, 255;
	xor.b64  	%rd9869, %rd9868, %rd9866;
	mul.lo.s64 	%rd9870, %rd9869, 1099511628211;
	shr.u64 	%rd9871, %rd9847, 48;
	and.b64  	%rd9872, %rd9871, 255;
	xor.b64  	%rd9873, %rd9872, %rd9870;
	mul.lo.s64 	%rd9874, %rd9873, 1099511628211;
	shr.u64 	%rd9875, %rd9847, 56;
	xor.b64  	%rd9876, %rd9875, %rd9874;
	mul.lo.s64 	%rd30464, %rd9876, 1099511628211;
$L__BB17_1658:
	setp.eq.s64 	%p593, %rd3351, 0;
	mov.b64 	%rd30470, -3750763034362895579;
	@%p593 bra 	$L__BB17_1664;
	setp.eq.s64 	%p594, %rd2399, 0;
	mov.b64 	%rd30470, -3750763034362895579;
	mov.b64 	%rd30471, 0;
	@%p594 bra 	$L__BB17_1662;
	mov.b64 	%rd30470, -3750763034362895579;
	mov.b64 	%rd30468, 0;
	and.b64  	%rd30471, %rd3351, -2;
$L__BB17_1661:
	shl.b64 	%rd9883, %rd30468, 3;
	add.s64 	%rd9884, %rd30423, %rd9883;
	ld.u64 	%rd9885, [%rd9884];
	and.b64  	%rd9886, %rd9885, 255;
	xor.b64  	%rd9887, %rd9886, %rd30470;
	mul.lo.s64 	%rd9888, %rd9887, 1099511628211;
	shr.u64 	%rd9889, %rd9885, 8;
	and.b64  	%rd9890, %rd9889, 255;
	xor.b64  	%rd9891, %rd9890, %rd9888;
	mul.lo.s64 	%rd9892, %rd9891, 1099511628211;
	shr.u64 	%rd9893, %rd9885, 16;
	and.b64  	%rd9894, %rd9893, 255;
	xor.b64  	%rd9895, %rd9894, %rd9892;
	mul.lo.s64 	%rd9896, %rd9895, 1099511628211;
	shr.u64 	%rd9897, %rd9885, 24;
	and.b64  	%rd9898, %rd9897, 255;
	xor.b64  	%rd9899, %rd9898, %rd9896;
	mul.lo.s64 	%rd9900, %rd9899, 1099511628211;
	shr.u64 	%rd9901, %rd9885, 32;
	and.b64  	%rd9902, %rd9901, 255;
	xor.b64  	%rd9903, %rd9902, %rd9900;
	mul.lo.s64 	%rd9904, %rd9903, 1099511628211;
	shr.u64 	%rd9905, %rd9885, 40;
	and.b64  	%rd9906, %rd9905, 255;
	xor.b64  	%rd9907, %rd9906, %rd9904;
	mul.lo.s64 	%rd9908, %rd9907, 1099511628211;
	shr.u64 	%rd9909, %rd9885, 48;
	and.b64  	%rd9910, %rd9909, 255;
	xor.b64  	%rd9911, %rd9910, %rd9908;
	mul.lo.s64 	%rd9912, %rd9911, 1099511628211;
	shr.u64 	%rd9913, %rd9885, 56;
	xor.b64  	%rd9914, %rd9913, %rd9912;
	mul.lo.s64 	%rd9915, %rd9914, 1099511628211;
	ld.u64 	%rd9916, [%rd9884+8];
	and.b64  	%rd9917, %rd9916, 255;
	xor.b64  	%rd9918, %rd9917, %rd9915;
	mul.lo.s64 	%rd9919, %rd9918, 1099511628211;
	shr.u64 	%rd9920, %rd9916, 8;
	and.b64  	%rd9921, %rd9920, 255;
	xor.b64  	%rd9922, %rd9921, %rd9919;
	mul.lo.s64 	%rd9923, %rd9922, 1099511628211;
	shr.u64 	%rd9924, %rd9916, 16;
	and.b64  	%rd9925, %rd9924, 255;
	xor.b64  	%rd9926, %rd9925, %rd9923;
	mul.lo.s64 	%rd9927, %rd9926, 1099511628211;
	shr.u64 	%rd9928, %rd9916, 24;
	and.b64  	%rd9929, %rd9928, 255;
	xor.b64  	%rd9930, %rd9929, %rd9927;
	mul.lo.s64 	%rd9931, %rd9930, 1099511628211;
	shr.u64 	%rd9932, %rd9916, 32;
	and.b64  	%rd9933, %rd9932, 255;
	xor.b64  	%rd9934, %rd9933, %rd9931;
	mul.lo.s64 	%rd9935, %rd9934, 1099511628211;
	shr.u64 	%rd9936, %rd9916, 40;
	and.b64  	%rd9937, %rd9936, 255;
	xor.b64  	%rd9938, %rd9937, %rd9935;
	mul.lo.s64 	%rd9939, %rd9938, 1099511628211;
	shr.u64 	%rd9940, %rd9916, 48;
	and.b64  	%rd9941, %rd9940, 255;
	xor.b64  	%rd9942, %rd9941, %rd9939;
	mul.lo.s64 	%rd9943, %rd9942, 1099511628211;
	shr.u64 	%rd9944, %rd9916, 56;
	xor.b64  	%rd9945, %rd9944, %rd9943;
	mul.lo.s64 	%rd30470, %rd9945, 1099511628211;
	add.s64 	%rd30468, %rd30468, 2;
	setp.ne.s64 	%p595, %rd30468, %rd30471;
	@%p595 bra 	$L__BB17_1661;
$L__BB17_1662:
	and.b64  	%rd9946, %rd3351, 1;
	setp.eq.b64 	%p596, %rd9946, 1;
	not.pred 	%p597, %p596;
	@%p597 bra 	$L__BB17_1664;
	shl.b64 	%rd9947, %rd30471, 3;
	add.s64 	%rd9948, %rd30423, %rd9947;
	ld.u64 	%rd9949, [%rd9948];
	and.b64  	%rd9950, %rd9949, 255;
	xor.b64  	%rd9951, %rd9950, %rd30470;
	mul.lo.s64 	%rd9952, %rd9951, 1099511628211;
	shr.u64 	%rd9953, %rd9949, 8;
	and.b64  	%rd9954, %rd9953, 255;
	xor.b64  	%rd9955, %rd9954, %rd9952;
	mul.lo.s64 	%rd9956, %rd9955, 1099511628211;
	shr.u64 	%rd9957, %rd9949, 16;
	and.b64  	%rd9958, %rd9957, 255;
	xor.b64  	%rd9959, %rd9958, %rd9956;
	mul.lo.s64 	%rd9960, %rd9959, 1099511628211;
	shr.u64 	%rd9961, %rd9949, 24;
	and.b64  	%rd9962, %rd9961, 255;
	xor.b64  	%rd9963, %rd9962, %rd9960;
	mul.lo.s64 	%rd9964, %rd9963, 1099511628211;
	shr.u64 	%rd9965, %rd9949, 32;
	and.b64  	%rd9966, %rd9965, 255;
	xor.b64  	%rd9967, %rd9966, %rd9964;
	mul.lo.s64 	%rd9968, %rd9967, 1099511628211;
	shr.u64 	%rd9969, %rd9949, 40;
	and.b64  	%rd9970, %rd9969, 255;
	xor.b64  	%rd9971, %rd9970, %rd9968;
	mul.lo.s64 	%rd9972, %rd9971, 1099511628211;
	shr.u64 	%rd9973, %rd9949, 48;
	and.b64  	%rd9974, %rd9973, 255;
	xor.b64  	%rd9975, %rd9974, %rd9972;
	mul.lo.s64 	%rd9976, %rd9975, 1099511628211;
	shr.u64 	%rd9977, %rd9949, 56;
	xor.b64  	%rd9978, %rd9977, %rd9976;
	mul.lo.s64 	%rd30470, %rd9978, 1099511628211;
$L__BB17_1664:
	setp.lt.u64 	%p2312, %rd30464, %rd30470;
	mov.pred 	%p2313, 0;
	bra.uni 	$L__BB17_1669;
$L__BB17_1665:
	setp.eq.s32 	%p600, %r359, 0;
	mov.pred 	%p2313, 0;
	mov.pred 	%p2312, %p2313;
	@%p600 bra 	$L__BB17_1669;
	mov.b64 	%rd30474, 0;
$L__BB17_1667:
	shl.b64 	%rd9980, %rd30474, 3;
	add.s64 	%rd9981, %rd30476, %rd9980;
	ld.u64 	%rd2577, [%rd9981];
	add.s64 	%rd9982, %rd30423, %rd9980;
	ld.u64 	%rd2578, [%rd9982];
	setp.lt.u64 	%p603, %rd2577, %rd2578;
	mov.pred 	%p2312, -1;
	@%p603 bra 	$L__BB17_1669;
	setp.le.u64 	%p605, %rd2577, %rd2578;
	add.s64 	%rd30474, %rd30474, 1;
	setp.lt.u64 	%p606, %rd30474, %rd2398;
	and.pred  	%p607, %p605, %p606;
	mov.pred 	%p2312, %p2313;
	@%p607 bra 	$L__BB17_1667;
$L__BB17_1669:
	add.s32 	%r468, %r1443, %r1406;
	setp.lt.s32 	%p608, %r468, %r276;
	and.pred  	%p70, %p608, %p2313;
	mov.u64 	%rd30475, %rd30423;
	@%p2312 bra 	$L__BB17_1671;
	add.s32 	%r284, %r1406, 1;
	shl.b32 	%r469, %r1406, 3;
	add.s32 	%r471, %r370, %r469;
	ld.shared.u64 	%rd30475, [%r471+2056];
	mov.u32 	%r1406, %r284;
$L__BB17_1671:
	@%p2313 bra 	$L__BB17_1673;
	add.s32 	%r286, %r1443, 1;
	shl.b32 	%r472, %r1443, 3;
	add.s32 	%r474, %r370, %r472;
	ld.shared.u64 	%rd30476, [%r474+2056];
	mov.u32 	%r1443, %r286;
$L__BB17_1673:
	setp.ge.s32 	%p2314, %r1406, %r273;
	setp.lt.s32 	%p609, %r1406, %r273;
	setp.ge.s32 	%p610, %r1443, %r275;
	and.pred  	%p2315, %p610, %p609;
	or.pred  	%p611, %p2314, %p610;
	@%p611 bra 	$L__BB17_1734;
	setp.eq.s64 	%p612, %rd3351, 0;
	mov.b64 	%rd30479, -3750763034362895579;
	@%p612 bra 	$L__BB17_1680;
	setp.eq.s64 	%p613, %rd2399, 0;
	mov.b64 	%rd30479, -3750763034362895579;
	mov.b64 	%rd30480, 0;
	@%p613 bra 	$L__BB17_1678;
	mov.b64 	%rd30479, -3750763034362895579;
	mov.b64 	%rd30477, 0;
	and.b64  	%rd30480, %rd3351, -2;
$L__BB17_1677:
	shl.b64 	%rd9990, %rd30477, 3;
	add.s64 	%rd9991, %rd30475, %rd9990;
	ld.u64 	%rd9992, [%rd9991];
	and.b64  	%rd9993, %rd9992, 255;
	xor.b64  	%rd9994, %rd9993, %rd30479;
	mul.lo.s64 	%rd9995, %rd9994, 1099511628211;
	shr.u64 	%rd9996, %rd9992, 8;
	and.b64  	%rd9997, %rd9996, 255;
	xor.b64  	%rd9998, %rd9997, %rd9995;
	mul.lo.s64 	%rd9999, %rd9998, 1099511628211;
	shr.u64 	%rd10000, %rd9992, 16;
	and.b64  	%rd10001, %rd10000, 255;
	xor.b64  	%rd10002, %rd10001, %rd9999;
	mul.lo.s64 	%rd10003, %rd10002, 1099511628211;
	shr.u64 	%rd10004, %rd9992, 24;
	and.b64  	%rd10005, %rd10004, 255;
	xor.b64  	%rd10006, %rd10005, %rd10003;
	mul.lo.s64 	%rd10007, %rd10006, 1099511628211;
	shr.u64 	%rd10008, %rd9992, 32;
	and.b64  	%rd10009, %rd10008, 255;
	xor.b64  	%rd10010, %rd10009, %rd10007;
	mul.lo.s64 	%rd10011, %rd10010, 1099511628211;
	shr.u64 	%rd10012, %rd9992, 40;
	and.b64  	%rd10013, %rd10012, 255;
	xor.b64  	%rd10014, %rd10013, %rd10011;
	mul.lo.s64 	%rd10015, %rd10014, 1099511628211;
	shr.u64 	%rd10016, %rd9992, 48;
	and.b64  	%rd10017, %rd10016, 255;
	xor.b64  	%rd10018, %rd10017, %rd10015;
	mul.lo.s64 	%rd10019, %rd10018, 1099511628211;
	shr.u64 	%rd10020, %rd9992, 56;
	xor.b64  	%rd10021, %rd10020, %rd10019;
	mul.lo.s64 	%rd10022, %rd10021, 1099511628211;
	ld.u64 	%rd10023, [%rd9991+8];
	and.b64  	%rd10024, %rd10023, 255;
	xor.b64  	%rd10025, %rd10024, %rd10022;
	mul.lo.s64 	%rd10026, %rd10025, 1099511628211;
	shr.u64 	%rd10027, %rd10023, 8;
	and.b64  	%rd10028, %rd10027, 255;
	xor.b64  	%rd10029, %rd10028, %rd10026;
	mul.lo.s64 	%rd10030, %rd10029, 1099511628211;
	shr.u64 	%rd10031, %rd10023, 16;
	and.b64  	%rd10032, %rd10031, 255;
	xor.b64  	%rd10033, %rd10032, %rd10030;
	mul.lo.s64 	%rd10034, %rd10033, 1099511628211;
	shr.u64 	%rd10035, %rd10023, 24;
	and.b64  	%rd10036, %rd10035, 255;
	xor.b64  	%rd10037, %rd10036, %rd10034;
	mul.lo.s64 	%rd10038, %rd10037, 1099511628211;
	shr.u64 	%rd10039, %rd10023, 32;
	and.b64  	%rd10040, %rd10039, 255;
	xor.b64  	%rd10041, %rd10040, %rd10038;
	mul.lo.s64 	%rd10042, %rd10041, 1099511628211;
	shr.u64 	%rd10043, %rd10023, 40;
	and.b64  	%rd10044, %rd10043, 255;
	xor.b64  	%rd10045, %rd10044, %rd10042;
	mul.lo.s64 	%rd10046, %rd10045, 1099511628211;
	shr.u64 	%rd10047, %rd10023, 48;
	and.b64  	%rd10048, %rd10047, 255;
	xor.b64  	%rd10049, %rd10048, %rd10046;
	mul.lo.s64 	%rd10050, %rd10049, 1099511628211;
	shr.u64 	%rd10051, %rd10023, 56;
	xor.b64  	%rd10052, %rd10051, %rd10050;
	mul.lo.s64 	%rd30479, %rd10052, 1099511628211;
	add.s64 	%rd30477, %rd30477, 2;
	setp.ne.s64 	%p614, %rd30477, %rd30480;
	@%p614 bra 	$L__BB17_1677;
$L__BB17_1678:
	and.b64  	%rd10053, %rd3351, 1;
	setp.eq.b64 	%p615, %rd10053, 1;
	not.pred 	%p616, %p615;
	@%p616 bra 	$L__BB17_1680;
	shl.b64 	%rd10054, %rd30480, 3;
	add.s64 	%rd10055, %rd30475, %rd10054;
	ld.u64 	%rd10056, [%rd10055];
	and.b64  	%rd10057, %rd10056, 255;
	xor.b64  	%rd10058, %rd10057, %rd30479;
	mul.lo.s64 	%rd10059, %rd10058, 1099511628211;
	shr.u64 	%rd10060, %rd10056, 8;
	and.b64  	%rd10061, %rd10060, 255;
	xor.b64  	%rd10062, %rd10061, %rd10059;
	mul.lo.s64 	%rd10063, %rd10062, 1099511628211;
	shr.u64 	%rd10064, %rd10056, 16;
	and.b64  	%rd10065, %rd10064, 255;
	xor.b64  	%rd10066, %rd10065, %rd10063;
	mul.lo.s64 	%rd10067, %rd10066, 1099511628211;
	shr.u64 	%rd10068, %rd10056, 24;
	and.b64  	%rd10069, %rd10068, 255;
	xor.b64  	%rd10070, %rd10069, %rd10067;
	mul.lo.s64 	%rd10071, %rd10070, 1099511628211;
	shr.u64 	%rd10072, %rd10056, 32;
	and.b64  	%rd10073, %rd10072, 255;
	xor.b64  	%rd10074, %rd10073, %rd10071;
	mul.lo.s64 	%rd10075, %rd10074, 1099511628211;
	shr.u64 	%rd10076, %rd10056, 40;
	and.b64  	%rd10077, %rd10076, 255;
	xor.b64  	%rd10078, %rd10077, %rd10075;
	mul.lo.s64 	%rd10079, %rd10078, 1099511628211;
	shr.u64 	%rd10080, %rd10056, 48;
	and.b64  	%rd10081, %rd10080, 255;
	xor.b64  	%rd10082, %rd10081, %rd10079;
	mul.lo.s64 	%rd10083, %rd10082, 1099511628211;
	shr.u64 	%rd10084, %rd10056, 56;
	xor.b64  	%rd10085, %rd10084, %rd10083;
	mul.lo.s64 	%rd30479, %rd10085, 1099511628211;
$L__BB17_1680:
	setp.eq.s64 	%p617, %rd3351, 0;
	mov.b64 	%rd30485, -3750763034362895579;
	@%p617 bra 	$L__BB17_1686;
	setp.eq.s64 	%p618, %rd2399, 0;
	mov.b64 	%rd30485, -3750763034362895579;
	mov.b64 	%rd30486, 0;
	@%p618 bra 	$L__BB17_1684;
	mov.b64 	%rd30485, -3750763034362895579;
	mov.b64 	%rd30483, 0;
	and.b64  	%rd30486, %rd3351, -2;
$L__BB17_1683:
	shl.b64 	%rd10092, %rd30483, 3;
	add.s64 	%rd10093, %rd30476, %rd10092;
	ld.u64 	%rd10094, [%rd10093];
	and.b64  	%rd10095, %rd10094, 255;
	xor.b64  	%rd10096, %rd10095, %rd30485;
	mul.lo.s64 	%rd10097, %rd10096, 1099511628211;
	shr.u64 	%rd10098, %rd10094, 8;
	and.b64  	%rd10099, %rd10098, 255;
	xor.b64  	%rd10100, %rd10099, %rd10097;
	mul.lo.s64 	%rd10101, %rd10100, 1099511628211;
	shr.u64 	%rd10102, %rd10094, 16;
	and.b64  	%rd10103, %rd10102, 255;
	xor.b64  	%rd10104, %rd10103, %rd10101;
	mul.lo.s64 	%rd10105, %rd10104, 1099511628211;
	shr.u64 	%rd10106, %rd10094, 24;
	and.b64  	%rd10107, %rd10106, 255;
	xor.b64  	%rd10108, %rd10107, %rd10105;
	mul.lo.s64 	%rd10109, %rd10108, 1099511628211;
	shr.u64 	%rd10110, %rd10094, 32;
	and.b64  	%rd10111, %rd10110, 255;
	xor.b64  	%rd10112, %rd10111, %rd10109;
	mul.lo.s64 	%rd10113, %rd10112, 1099511628211;
	shr.u64 	%rd10114, %rd10094, 40;
	and.b64  	%rd10115, %rd10114, 255;
	xor.b64  	%rd10116, %rd10115, %rd10113;
	mul.lo.s64 	%rd10117, %rd10116, 1099511628211;
	shr.u64 	%rd10118, %rd10094, 48;
	and.b64  	%rd10119, %rd10118, 255;
	xor.b64  	%rd10120, %rd10119, %rd10117;
	mul.lo.s64 	%rd10121, %rd10120, 1099511628211;
	shr.u64 	%rd10122, %rd10094, 56;
	xor.b64  	%rd10123, %rd10122, %rd10121;
	mul.lo.s64 	%rd10124, %rd10123, 1099511628211;
	ld.u64 	%rd10125, [%rd10093+8];
	and.b64  	%rd10126, %rd10125, 255;
	xor.b64  	%rd10127, %rd10126, %rd10124;
	mul.lo.s64 	%rd10128, %rd10127, 1099511628211;
	shr.u64 	%rd10129, %rd10125, 8;
	and.b64  	%rd10130, %rd10129, 255;
	xor.b64  	%rd10131, %rd10130, %rd10128;
	mul.lo.s64 	%rd10132, %rd10131, 1099511628211;
	shr.u64 	%rd10133, %rd10125, 16;
	and.b64  	%rd10134, %rd10133, 255;
	xor.b64  	%rd10135, %rd10134, %rd10132;
	mul.lo.s64 	%rd10136, %rd10135, 1099511628211;
	shr.u64 	%rd10137, %rd10125, 24;
	and.b64  	%rd10138, %rd10137, 255;
	xor.b64  	%rd10139, %rd10138, %rd10136;
	mul.lo.s64 	%rd10140, %rd10139, 1099511628211;
	shr.u64 	%rd10141, %rd10125, 32;
	and.b64  	%rd10142, %rd10141, 255;
	xor.b64  	%rd10143, %rd10142, %rd10140;
	mul.lo.s64 	%rd10144, %rd10143, 1099511628211;
	shr.u64 	%rd10145, %rd10125, 40;
	and.b64  	%rd10146, %rd10145, 255;
	xor.b64  	%rd10147, %rd10146, %rd10144;
	mul.lo.s64 	%rd10148, %rd10147, 1099511628211;
	shr.u64 	%rd10149, %rd10125, 48;
	and.b64  	%rd10150, %rd10149, 255;
	xor.b64  	%rd10151, %rd10150, %rd10148;
	mul.lo.s64 	%rd10152, %rd10151, 1099511628211;
	shr.u64 	%rd10153, %rd10125, 56;
	xor.b64  	%rd10154, %rd10153, %rd10152;
	mul.lo.s64 	%rd30485, %rd10154, 1099511628211;
	add.s64 	%rd30483, %rd30483, 2;
	setp.ne.s64 	%p619, %rd30483, %rd30486;
	@%p619 bra 	$L__BB17_1683;
$L__BB17_1684:
	and.b64  	%rd10155, %rd3351, 1;
	setp.eq.b64 	%p620, %rd10155, 1;
	not.pred 	%p621, %p620;
	@%p621 bra 	$L__BB17_1686;
	shl.b64 	%rd10156, %rd30486, 3;
	add.s64 	%rd10157, %rd30476, %rd10156;
	ld.u64 	%rd10158, [%rd10157];
	and.b64  	%rd10159, %rd10158, 255;
	xor.b64  	%rd10160, %rd10159, %rd30485;
	mul.lo.s64 	%rd10161, %rd10160, 1099511628211;
	shr.u64 	%rd10162, %rd10158, 8;
	and.b64  	%rd10163, %rd10162, 255;
	xor.b64  	%rd10164, %rd10163, %rd10161;
	mul.lo.s64 	%rd10165, %rd10164, 1099511628211;
	shr.u64 	%rd10166, %rd10158, 16;
	and.b64  	%rd10167, %rd10166, 255;
	xor.b64  	%rd10168, %rd10167, %rd10165;
	mul.lo.s64 	%rd10169, %rd10168, 1099511628211;
	shr.u64 	%rd10170, %rd10158, 24;
	and.b64  	%rd10171, %rd10170, 255;
	xor.b64  	%rd10172, %rd10171, %rd10169;
	mul.lo.s64 	%rd10173, %rd10172, 1099511628211;
	shr.u64 	%rd10174, %rd10158, 32;
	and.b64  	%rd10175, %rd10174, 255;
	xor.b64  	%rd10176, %rd10175, %rd10173;
	mul.lo.s64 	%rd10177, %rd10176, 1099511628211;
	shr.u64 	%rd10178, %rd10158, 40;
	and.b64  	%rd10179, %rd10178, 255;
	xor.b64  	%rd10180, %rd10179, %rd10177;
	mul.lo.s64 	%rd10181, %rd10180, 1099511628211;
	shr.u64 	%rd10182, %rd10158, 48;
	and.b64  	%rd10183, %rd10182, 255;
	xor.b64  	%rd10184, %rd10183, %rd10181;
	mul.lo.s64 	%rd10185, %rd10184, 1099511628211;
	shr.u64 	%rd10186, %rd10158, 56;
	xor.b64  	%rd10187, %rd10186, %rd10185;
	mul.lo.s64 	%rd30485, %rd10187, 1099511628211;
$L__BB17_1686:
	setp.eq.s64 	%p622, %rd30479, %rd30485;
	@%p622 bra 	$L__BB17_1700;
	setp.eq.s64 	%p623, %rd3351, 0;
	mov.b64 	%rd30491, -3750763034362895579;
	@%p623 bra 	$L__BB17_1693;
	setp.eq.s64 	%p624, %rd2399, 0;
	mov.b64 	%rd30491, -3750763034362895579;
	mov.b64 	%rd30492, 0;
	@%p624 bra 	$L__BB17_1691;
	mov.b64 	%rd30491, -3750763034362895579;
	mov.b64 	%rd30489, 0;
	and.b64  	%rd30492, %rd3351, -2;
$L__BB17_1690:
	shl.b64 	%rd10194, %rd30489, 3;
	add.s64 	%rd10195, %rd30475, %rd10194;
	ld.u64 	%rd10196, [%rd10195];
	and.b64  	%rd10197, %rd10196, 255;
	xor.b64  	%rd10198, %rd10197, %rd30491;
	mul.lo.s64 	%rd10199, %rd10198, 1099511628211;
	shr.u64 	%rd10200, %rd10196, 8;
	and.b64  	%rd10201, %rd10200, 255;
	xor.b64  	%rd10202, %rd10201, %rd10199;
	mul.lo.s64 	%rd10203, %rd10202, 1099511628211;
	shr.u64 	%rd10204, %rd10196, 16;
	and.b64  	%rd10205, %rd10204, 255;
	xor.b64  	%rd10206, %rd10205, %rd10203;
	mul.lo.s64 	%rd10207, %rd10206, 1099511628211;
	shr.u64 	%rd10208, %rd10196, 24;
	and.b64  	%rd10209, %rd10208, 255;
	xor.b64  	%rd10210, %rd10209, %rd10207;
	mul.lo.s64 	%rd10211, %rd10210, 1099511628211;
	shr.u64 	%rd10212, %rd10196, 32;
	and.b64  	%rd10213, %rd10212, 255;
	xor.b64  	%rd10214, %rd10213, %rd10211;
	mul.lo.s64 	%rd10215, %rd10214, 1099511628211;
	shr.u64 	%rd10216, %rd10196, 40;
	and.b64  	%rd10217, %rd10216, 255;
	xor.b64  	%rd10218, %rd10217, %rd10215;
	mul.lo.s64 	%rd10219, %rd10218, 1099511628211;
	shr.u64 	%rd10220, %rd10196, 48;
	and.b64  	%rd10221, %rd10220, 255;
	xor.b64  	%rd10222, %rd10221, %rd10219;
	mul.lo.s64 	%rd10223, %rd10222, 1099511628211;
	shr.u64 	%rd10224, %rd10196, 56;
	xor.b64  	%rd10225, %rd10224, %rd10223;
	mul.lo.s64 	%rd10226, %rd10225, 1099511628211;
	ld.u64 	%rd10227, [%rd10195+8];
	and.b64  	%rd10228, %rd10227, 255;
	xor.b64  	%rd10229, %rd10228, %rd10226;
	mul.lo.s64 	%rd10230, %rd10229, 1099511628211;
	shr.u64 	%rd10231, %rd10227, 8;
	and.b64  	%rd10232, %rd10231, 255;
	xor.b64  	%rd10233, %rd10232, %rd10230;
	mul.lo.s64 	%rd10234, %rd10233, 1099511628211;
	shr.u64 	%rd10235, %rd10227, 16;
	and.b64  	%rd10236, %rd10235, 255;
	xor.b64  	%rd10237, %rd10236, %rd10234;
	mul.lo.s64 	%rd10238, %rd10237, 1099511628211;
	shr.u64 	%rd10239, %rd10227, 24;
	and.b64  	%rd10240, %rd10239, 255;
	xor.b64  	%rd10241, %rd10240, %rd10238;
	mul.lo.s64 	%rd10242, %rd10241, 1099511628211;
	shr.u64 	%rd10243, %rd10227, 32;
	and.b64  	%rd10244, %rd10243, 255;
	xor.b64  	%rd10245, %rd10244, %rd10242;
	mul.lo.s64 	%rd10246, %rd10245, 1099511628211;
	shr.u64 	%rd10247, %rd10227, 40;
	and.b64  	%rd10248, %rd10247, 255;
	xor.b64  	%rd10249, %rd10248, %rd10246;
	mul.lo.s64 	%rd10250, %rd10249, 1099511628211;
	shr.u64 	%rd10251, %rd10227, 48;
	and.b64  	%rd10252, %rd10251, 255;
	xor.b64  	%rd10253, %rd10252, %rd10250;
	mul.lo.s64 	%rd10254, %rd10253, 1099511628211;
	shr.u64 	%rd10255, %rd10227, 56;
	xor.b64  	%rd10256, %rd10255, %rd10254;
	mul.lo.s64 	%rd30491, %rd10256, 1099511628211;
	add.s64 	%rd30489, %rd30489, 2;
	setp.ne.s64 	%p625, %rd30489, %rd30492;
	@%p625 bra 	$L__BB17_1690;
$L__BB17_1691:
	and.b64  	%rd10257, %rd3351, 1;
	setp.eq.b64 	%p626, %rd10257, 1;
	not.pred 	%p627, %p626;
	@%p627 bra 	$L__BB17_1693;
	shl.b64 	%rd10258, %rd30492, 3;
	add.s64 	%rd10259, %rd30475, %rd10258;
	ld.u64 	%rd10260, [%rd10259];
	and.b64  	%rd10261, %rd10260, 255;
	xor.b64  	%rd10262, %rd10261, %rd30491;
	mul.lo.s64 	%rd10263, %rd10262, 1099511628211;
	shr.u64 	%rd10264, %rd10260, 8;
	and.b64  	%rd10265, %rd10264, 255;
	xor.b64  	%rd10266, %rd10265, %rd10263;
	mul.lo.s64 	%rd10267, %rd10266, 1099511628211;
	shr.u64 	%rd10268, %rd10260, 16;
	and.b64  	%rd10269, %rd10268, 255;
	xor.b64  	%rd10270, %rd10269, %rd10267;
	mul.lo.s64 	%rd10271, %rd10270, 1099511628211;
	shr.u64 	%rd10272, %rd10260, 24;
	and.b64  	%rd10273, %rd10272, 255;
	xor.b64  	%rd10274, %rd10273, %rd10271;
	mul.lo.s64 	%rd10275, %rd10274, 1099511628211;
	shr.u64 	%rd10276, %rd10260, 32;
	and.b64  	%rd10277, %rd10276, 255;
	xor.b64  	%rd10278, %rd10277, %rd10275;
	mul.lo.s64 	%rd10279, %rd10278, 1099511628211;
	shr.u64 	%rd10280, %rd10260, 40;
	and.b64  	%rd10281, %rd10280, 255;
	xor.b64  	%rd10282, %rd10281, %rd10279;
	mul.lo.s64 	%rd10283, %rd10282, 1099511628211;
	shr.u64 	%rd10284, %rd10260, 48;
	and.b64  	%rd10285, %rd10284, 255;
	xor.b64  	%rd10286, %rd10285, %rd10283;
	mul.lo.s64 	%rd10287, %rd10286, 1099511628211;
	shr.u64 	%rd10288, %rd10260, 56;
	xor.b64  	%rd10289, %rd10288, %rd10287;
	mul.lo.s64 	%rd30491, %rd10289, 1099511628211;
$L__BB17_1693:
	setp.eq.s64 	%p628, %rd3351, 0;
	mov.b64 	%rd30497, -3750763034362895579;
	@%p628 bra 	$L__BB17_1699;
	setp.eq.s64 	%p629, %rd2399, 0;
	mov.b64 	%rd30497, -3750763034362895579;
	mov.b64 	%rd30498, 0;
	@%p629 bra 	$L__BB17_1697;
	mov.b64 	%rd30497, -3750763034362895579;
	mov.b64 	%rd30495, 0;
	and.b64  	%rd30498, %rd3351, -2;
$L__BB17_1696:
	shl.b64 	%rd10296, %rd30495, 3;
	add.s64 	%rd10297, %rd30476, %rd10296;
	ld.u64 	%rd10298, [%rd10297];
	and.b64  	%rd10299, %rd10298, 255;
	xor.b64  	%rd10300, %rd10299, %rd30497;
	mul.lo.s64 	%rd10301, %rd10300, 1099511628211;
	shr.u64 	%rd10302, %rd10298, 8;
	and.b64  	%rd10303, %rd10302, 255;
	xor.b64  	%rd10304, %rd10303, %rd10301;
	mul.lo.s64 	%rd10305, %rd10304, 1099511628211;
	shr.u64 	%rd10306, %rd10298, 16;
	and.b64  	%rd10307, %rd10306, 255;
	xor.b64  	%rd10308, %rd10307, %rd10305;
	mul.lo.s64 	%rd10309, %rd10308, 1099511628211;
	shr.u64 	%rd10310, %rd10298, 24;
	and.b64  	%rd10311, %rd10310, 255;
	xor.b64  	%rd10312, %rd10311, %rd10309;
	mul.lo.s64 	%rd10313, %rd10312, 1099511628211;
	shr.u64 	%rd10314, %rd10298, 32;
	and.b64  	%rd10315, %rd10314, 255;
	xor.b64  	%rd10316, %rd10315, %rd10313;
	mul.lo.s64 	%rd10317, %rd10316, 1099511628211;
	shr.u64 	%rd10318, %rd10298, 40;
	and.b64  	%rd10319, %rd10318, 255;
	xor.b64  	%rd10320, %rd10319, %rd10317;
	mul.lo.s64 	%rd10321, %rd10320, 1099511628211;
	shr.u64 	%rd10322, %rd10298, 48;
	and.b64  	%rd10323, %rd10322, 255;
	xor.b64  	%rd10324, %rd10323, %rd10321;
	mul.lo.s64 	%rd10325, %rd10324, 1099511628211;
	shr.u64 	%rd10326, %rd10298, 56;
	xor.b64  	%rd10327, %rd10326, %rd10325;
	mul.lo.s64 	%rd10328, %rd10327, 1099511628211;
	ld.u64 	%rd10329, [%rd10297+8];
	and.b64  	%rd10330, %rd10329, 255;
	xor.b64  	%rd10331, %rd10330, %rd10328;
	mul.lo.s64 	%rd10332, %rd10331, 1099511628211;
	shr.u64 	%rd10333, %rd10329, 8;
	and.b64  	%rd10334, %rd10333, 255;
	xor.b64  	%rd10335, %rd10334, %rd10332;
	mul.lo.s64 	%rd10336, %rd10335, 1099511628211;
	shr.u64 	%rd10337, %rd10329, 16;
	and.b64  	%rd10338, %rd10337, 255;
	xor.b64  	%rd10339, %rd10338, %rd10336;
	mul.lo.s64 	%rd10340, %rd10339, 1099511628211;
	shr.u64 	%rd10341, %rd10329, 24;
	and.b64  	%rd10342, %rd10341, 255;
	xor.b64  	%rd10343, %rd10342, %rd10340;
	mul.lo.s64 	%rd10344, %rd10343, 1099511628211;
	shr.u64 	%rd10345, %rd10329, 32;
	and.b64  	%rd10346, %rd10345, 255;
	xor.b64  	%rd10347, %rd10346, %rd10344;
	mul.lo.s64 	%rd10348, %rd10347, 1099511628211;
	shr.u64 	%rd10349, %rd10329, 40;
	and.b64  	%rd10350, %rd10349, 255;
	xor.b64  	%rd10351, %rd10350, %rd10348;
	mul.lo.s64 	%rd10352, %rd10351, 1099511628211;
	shr.u64 	%rd10353, %rd10329, 48;
	and.b64  	%rd10354, %rd10353, 255;
	xor.b64  	%rd10355, %rd10354, %rd10352;
	mul.lo.s64 	%rd10356, %rd10355, 1099511628211;
	shr.u64 	%rd10357, %rd10329, 56;
	xor.b64  	%rd10358, %rd10357, %rd10356;
	mul.lo.s64 	%rd30497, %rd10358, 1099511628211;
	add.s64 	%rd30495, %rd30495, 2;
	setp.ne.s64 	%p630, %rd30495, %rd30498;
	@%p630 bra 	$L__BB17_1696;
$L__BB17_1697:
	and.b64  	%rd10359, %rd3351, 1;
	setp.eq.b64 	%p631, %rd10359, 1;
	not.pred 	%p632, %p631;
	@%p632 bra 	$L__BB17_1699;
	shl.b64 	%rd10360, %rd30498, 3;
	add.s64 	%rd10361, %rd30476, %rd10360;
	ld.u64 	%rd10362, [%rd10361];
	and.b64  	%rd10363, %rd10362, 255;
	xor.b64  	%rd10364, %rd10363, %rd30497;
	mul.lo.s64 	%rd10365, %rd10364, 1099511628211;
	shr.u64 	%rd10366, %rd10362, 8;
	and.b64  	%rd10367, %rd10366, 255;
	xor.b64  	%rd10368, %rd10367, %rd10365;
	mul.lo.s64 	%rd10369, %rd10368, 1099511628211;
	shr.u64 	%rd10370, %rd10362, 16;
	and.b64  	%rd10371, %rd10370, 255;
	xor.b64  	%rd10372, %rd10371, %rd10369;
	mul.lo.s64 	%rd10373, %rd10372, 1099511628211;
	shr.u64 	%rd10374, %rd10362, 24;
	and.b64  	%rd10375, %rd10374, 255;
	xor.b64  	%rd10376, %rd10375, %rd10373;
	mul.lo.s64 	%rd10377, %rd10376, 1099511628211;
	shr.u64 	%rd10378, %rd10362, 32;
	and.b64  	%rd10379, %rd10378, 255;
	xor.b64  	%rd10380, %rd10379, %rd10377;
	mul.lo.s64 	%rd10381, %rd10380, 1099511628211;
	shr.u64 	%rd10382, %rd10362, 40;
	and.b64  	%rd10383, %rd10382, 255;
	xor.b64  	%rd10384, %rd10383, %rd10381;
	mul.lo.s64 	%rd10385, %rd10384, 1099511628211;
	shr.u64 	%rd10386, %rd10362, 48;
	and.b64  	%rd10387, %rd10386, 255;
	xor.b64  	%rd10388, %rd10387, %rd10385;
	mul.lo.s64 	%rd10389, %rd10388, 1099511628211;
	shr.u64 	%rd10390, %rd10362, 56;
	xor.b64  	%rd10391, %rd10390, %rd10389;
	mul.lo.s64 	%rd30497, %rd10391, 1099511628211;
$L__BB17_1699:
	setp.lt.u64 	%p635, %rd30491, %rd30497;
	mov.pred 	%p2315, -1;
	mov.pred 	%p2314, 0;
	@%p635 bra 	$L__BB17_1734;
	bra.uni 	$L__BB17_1704;
$L__BB17_1700:
	setp.eq.s32 	%p636, %r359, 0;
	@%p636 bra 	$L__BB17_1704;
	mov.b64 	%rd30501, 0;
$L__BB17_1702:
	shl.b64 	%rd10393, %rd30501, 3;
	add.s64 	%rd10394, %rd30475, %rd10393;
	ld.u64 	%rd2625, [%rd10394];
	add.s64 	%rd10395, %rd30476, %rd10393;
	ld.u64 	%rd2626, [%rd10395];
	setp.lt.u64 	%p639, %rd2625, %rd2626;
	mov.pred 	%p2315, -1;
	mov.pred 	%p2314, 0;
	@%p639 bra 	$L__BB17_1734;
	setp.le.u64 	%p640, %rd2625, %rd2626;
	add.s64 	%rd30501, %rd30501, 1;
	setp.lt.u64 	%p641, %rd30501, %rd2398;
	and.pred  	%p642, %p640, %p641;
	@%p642 bra 	$L__BB17_1702;
$L__BB17_1704:
	setp.eq.s64 	%p643, %rd3351, 0;
	mov.b64 	%rd30504, -3750763034362895579;
	@%p643 bra 	$L__BB17_1710;
	setp.eq.s64 	%p644, %rd2399, 0;
	mov.b64 	%rd30504, -3750763034362895579;
	mov.b64 	%rd30505, 0;
	@%p644 bra 	$L__BB17_1708;
	mov.b64 	%rd30504, -3750763034362895579;
	mov.b64 	%rd30502, 0;
	and.b64  	%rd30505, %rd3351, -2;
$L__BB17_1707:
	shl.b64 	%rd10403, %rd30502, 3;
	add.s64 	%rd10404, %rd30476, %rd10403;
	ld.u64 	%rd10405, [%rd10404];
	and.b64  	%rd10406, %rd10405, 255;
	xor.b64  	%rd10407, %rd10406, %rd30504;
	mul.lo.s64 	%rd10408, %rd10407, 1099511628211;
	shr.u64 	%rd10409, %rd10405, 8;
	and.b64  	%rd10410, %rd10409, 255;
	xor.b64  	%rd10411, %rd10410, %rd10408;
	mul.lo.s64 	%rd10412, %rd10411, 1099511628211;
	shr.u64 	%rd10413, %rd10405, 16;
	and.b64  	%rd10414, %rd10413, 255;
	xor.b64  	%rd10415, %rd10414, %rd10412;
	mul.lo.s64 	%rd10416, %rd10415, 1099511628211;
	shr.u64 	%rd10417, %rd10405, 24;
	and.b64  	%rd10418, %rd10417, 255;
	xor.b64  	%rd10419, %rd10418, %rd10416;
	mul.lo.s64 	%rd10420, %rd10419, 1099511628211;
	shr.u64 	%rd10421, %rd10405, 32;
	and.b64  	%rd10422, %rd10421, 255;
	xor.b64  	%rd10423, %rd10422, %rd10420;
	mul.lo.s64 	%rd10424, %rd10423, 1099511628211;
	shr.u64 	%rd10425, %rd10405, 40;
	and.b64  	%rd10426, %rd10425, 255;
	xor.b64  	%rd10427, %rd10426, %rd10424;
	mul.lo.s64 	%rd10428, %rd10427, 1099511628211;
	shr.u64 	%rd10429, %rd10405, 48;
	and.b64  	%rd10430, %rd10429, 255;
	xor.b64  	%rd10431, %rd10430, %rd10428;
	mul.lo.s64 	%rd10432, %rd10431, 1099511628211;
	shr.u64 	%rd10433, %rd10405, 56;
	xor.b64  	%rd10434, %rd10433, %rd10432;
	mul.lo.s64 	%rd10435, %rd10434, 1099511628211;
	ld.u64 	%rd10436, [%rd10404+8];
	and.b64  	%rd10437, %rd10436, 255;
	xor.b64  	%rd10438, %rd10437, %rd10435;
	mul.lo.s64 	%rd10439, %rd10438, 1099511628211;
	shr.u64 	%rd10440, %rd10436, 8;
	and.b64  	%rd10441, %rd10440, 255;
	xor.b64  	%rd10442, %rd10441, %rd10439;
	mul.lo.s64 	%rd10443, %rd10442, 1099511628211;
	shr.u64 	%rd10444, %rd10436, 16;
	and.b64  	%rd10445, %rd10444, 255;
	xor.b64  	%rd10446, %rd10445, %rd10443;
	mul.lo.s64 	%rd10447, %rd10446, 1099511628211;
	shr.u64 	%rd10448, %rd10436, 24;
	and.b64  	%rd10449, %rd10448, 255;
	xor.b64  	%rd10450, %rd10449, %rd10447;
	mul.lo.s64 	%rd10451, %rd10450, 1099511628211;
	shr.u64 	%rd10452, %rd10436, 32;
	and.b64  	%rd10453, %rd10452, 255;
	xor.b64  	%rd10454, %rd10453, %rd10451;
	mul.lo.s64 	%rd10455, %rd10454, 1099511628211;
	shr.u64 	%rd10456, %rd10436, 40;
	and.b64  	%rd10457, %rd10456, 255;
	xor.b64  	%rd10458, %rd10457, %rd10455;
	mul.lo.s64 	%rd10459, %rd10458, 1099511628211;
	shr.u64 	%rd10460, %rd10436, 48;
	and.b64  	%rd10461, %rd10460, 255;
	xor.b64  	%rd10462, %rd10461, %rd10459;
	mul.lo.s64 	%rd10463, %rd10462, 1099511628211;
	shr.u64 	%rd10464, %rd10436, 56;
	xor.b64  	%rd10465, %rd10464, %rd10463;
	mul.lo.s64 	%rd30504, %rd10465, 1099511628211;
	add.s64 	%rd30502, %rd30502, 2;
	setp.ne.s64 	%p645, %rd30502, %rd30505;
	@%p645 bra 	$L__BB17_1707;
$L__BB17_1708:
	and.b64  	%rd10466, %rd3351, 1;
	setp.eq.b64 	%p646, %rd10466, 1;
	not.pred 	%p647, %p646;
	@%p647 bra 	$L__BB17_1710;
	shl.b64 	%rd10467, %rd30505, 3;
	add.s64 	%rd10468, %rd30476, %rd10467;
	ld.u64 	%rd10469, [%rd10468];
	and.b64  	%rd10470, %rd10469, 255;
	xor.b64  	%rd10471, %rd10470, %rd30504;
	mul.lo.s64 	%rd10472, %rd10471, 1099511628211;
	shr.u64 	%rd10473, %rd10469, 8;
	and.b64  	%rd10474, %rd10473, 255;
	xor.b64  	%rd10475, %rd10474, %rd10472;
	mul.lo.s64 	%rd10476, %rd10475, 1099511628211;
	shr.u64 	%rd10477, %rd10469, 16;
	and.b64  	%rd10478, %rd10477, 255;
	xor.b64  	%rd10479, %rd10478, %rd10476;
	mul.lo.s64 	%rd10480, %rd10479, 1099511628211;
	shr.u64 	%rd10481, %rd10469, 24;
	and.b64  	%rd10482, %rd10481, 255;
	xor.b64  	%rd10483, %rd10482, %rd10480;
	mul.lo.s64 	%rd10484, %rd10483, 1099511628211;
	shr.u64 	%rd10485, %rd10469, 32;
	and.b64  	%rd10486, %rd10485, 255;
	xor.b64  	%rd10487, %rd10486, %rd10484;
	mul.lo.s64 	%rd10488, %rd10487, 1099511628211;
	shr.u64 	%rd10489, %rd10469, 40;
	and.b64  	%rd10490, %rd10489, 255;
	xor.b64  	%rd10491, %rd10490, %rd10488;
	mul.lo.s64 	%rd10492, %rd10491, 1099511628211;
	shr.u64 	%rd10493, %rd10469, 48;
	and.b64  	%rd10494, %rd10493, 255;
	xor.b64  	%rd10495, %rd10494, %rd10492;
	mul.lo.s64 	%rd10496, %rd10495, 1099511628211;
	shr.u64 	%rd10497, %rd10469, 56;
	xor.b64  	%rd10498, %rd10497, %rd10496;
	mul.lo.s64 	%rd30504, %rd10498, 1099511628211;
$L__BB17_1710:
	setp.eq.s64 	%p648, %rd3351, 0;
	mov.b64 	%rd30510, -3750763034362895579;
	@%p648 bra 	$L__BB17_1716;
	setp.eq.s64 	%p649, %rd2399, 0;
	mov.b64 	%rd30510, -3750763034362895579;
	mov.b64 	%rd30511, 0;
	@%p649 bra 	$L__BB17_1714;
	mov.b64 	%rd30510, -3750763034362895579;
	mov.b64 	%rd30508, 0;
	and.b64  	%rd30511, %rd3351, -2;
$L__BB17_1713:
	shl.b64 	%rd10505, %rd30508, 3;
	add.s64 	%rd10506, %rd30475, %rd10505;
	ld.u64 	%rd10507, [%rd10506];
	and.b64  	%rd10508, %rd10507, 255;
	xor.b64  	%rd10509, %rd10508, %rd30510;
	mul.lo.s64 	%rd10510, %rd10509, 1099511628211;
	shr.u64 	%rd10511, %rd10507, 8;
	and.b64  	%rd10512, %rd10511, 255;
	xor.b64  	%rd10513, %rd10512, %rd10510;
	mul.lo.s64 	%rd10514, %rd10513, 1099511628211;
	shr.u64 	%rd10515, %rd10507, 16;
	and.b64  	%rd10516, %rd10515, 255;
	xor.b64  	%rd10517, %rd10516, %rd10514;
	mul.lo.s64 	%rd10518, %rd10517, 1099511628211;
	shr.u64 	%rd10519, %rd10507, 24;
	and.b64  	%rd10520, %rd10519, 255;
	xor.b64  	%rd10521, %rd10520, %rd10518;
	mul.lo.s64 	%rd10522, %rd10521, 1099511628211;
	shr.u64 	%rd10523, %rd10507, 32;
	and.b64  	%rd10524, %rd10523, 255;
	xor.b64  	%rd10525, %rd10524, %rd10522;
	mul.lo.s64 	%rd10526, %rd10525, 1099511628211;
	shr.u64 	%rd10527, %rd10507, 40;
	and.b64  	%rd10528, %rd10527, 255;
	xor.b64  	%rd10529, %rd10528, %rd10526;
	mul.lo.s64 	%rd10530, %rd10529, 1099511628211;
	shr.u64 	%rd10531, %rd10507, 48;
	and.b64  	%rd10532, %rd10531, 255;
	xor.b64  	%rd10533, %rd10532, %rd10530;
	mul.lo.s64 	%rd10534, %rd10533, 1099511628211;
	shr.u64 	%rd10535, %rd10507, 56;
	xor.b64  	%rd10536, %rd10535, %rd10534;
	mul.lo.s64 	%rd10537, %rd10536, 1099511628211;
	ld.u64 	%rd10538, [%rd10506+8];
	and.b64  	%rd10539, %rd10538, 255;
	xor.b64  	%rd10540, %rd10539, %rd10537;
	mul.lo.s64 	%rd10541, %rd10540, 1099511628211;
	shr.u64 	%rd10542, %rd10538, 8;
	and.b64  	%rd10543, %rd10542, 255;
	xor.b64  	%rd10544, %rd10543, %rd10541;
	mul.lo.s64 	%rd10545, %rd10544, 1099511628211;
	shr.u64 	%rd10546, %rd10538, 16;
	and.b64  	%rd10547, %rd10546, 255;
	xor.b64  	%rd10548, %rd10547, %rd10545;
	mul.lo.s64 	%rd10549, %rd10548, 1099511628211;
	shr.u64 	%rd10550, %rd10538, 24;
	and.b64  	%rd10551, %rd10550, 255;
	xor.b64  	%rd10552, %rd10551, %rd10549;
	mul.lo.s64 	%rd10553, %rd10552, 1099511628211;
	shr.u64 	%rd10554, %rd10538, 32;
	and.b64  	%rd10555, %rd10554, 255;
	xor.b64  	%rd10556, %rd10555, %rd10553;
	mul.lo.s64 	%rd10557, %rd10556, 1099511628211;
	shr.u64 	%rd10558, %rd10538, 40;
	and.b64  	%rd10559, %rd10558, 255;
	xor.b64  	%rd10560, %rd10559, %rd10557;
	mul.lo.s64 	%rd10561, %rd10560, 1099511628211;
	shr.u64 	%rd10562, %rd10538, 48;
	and.b64  	%rd10563, %rd10562, 255;
	xor.b64  	%rd10564, %rd10563, %rd10561;
	mul.lo.s64 	%rd10565, %rd10564, 1099511628211;
	shr.u64 	%rd10566, %rd10538, 56;
	xor.b64  	%rd10567, %rd10566, %rd10565;
	mul.lo.s64 	%rd30510, %rd10567, 1099511628211;
	add.s64 	%rd30508, %rd30508, 2;
	setp.ne.s64 	%p650, %rd30508, %rd30511;
	@%p650 bra 	$L__BB17_1713;
$L__BB17_1714:
	and.b64  	%rd10568, %rd3351, 1;
	setp.eq.b64 	%p651, %rd10568, 1;
	not.pred 	%p652, %p651;
	@%p652 bra 	$L__BB17_1716;
	shl.b64 	%rd10569, %rd30511, 3;
	add.s64 	%rd10570, %rd30475, %rd10569;
	ld.u64 	%rd10571, [%rd10570];
	and.b64  	%rd10572, %rd10571, 255;
	xor.b64  	%rd10573, %rd10572, %rd30510;
	mul.lo.s64 	%rd10574, %rd10573, 1099511628211;
	shr.u64 	%rd10575, %rd10571, 8;
	and.b64  	%rd10576, %rd10575, 255;
	xor.b64  	%rd10577, %rd10576, %rd10574;
	mul.lo.s64 	%rd10578, %rd10577, 1099511628211;
	shr.u64 	%rd10579, %rd10571, 16;
	and.b64  	%rd10580, %rd10579, 255;
	xor.b64  	%rd10581, %rd10580, %rd10578;
	mul.lo.s64 	%rd10582, %rd10581, 1099511628211;
	shr.u64 	%rd10583, %rd10571, 24;
	and.b64  	%rd10584, %rd10583, 255;
	xor.b64  	%rd10585, %rd10584, %rd10582;
	mul.lo.s64 	%rd10586, %rd10585, 1099511628211;
	shr.u64 	%rd10587, %rd10571, 32;
	and.b64  	%rd10588, %rd10587, 255;
	xor.b64  	%rd10589, %rd10588, %rd10586;
	mul.lo.s64 	%rd10590, %rd10589, 1099511628211;
	shr.u64 	%rd10591, %rd10571, 40;
	and.b64  	%rd10592, %rd10591, 255;
	xor.b64  	%rd10593, %rd10592, %rd10590;
	mul.lo.s64 	%rd10594, %rd10593, 1099511628211;
	shr.u64 	%rd10595, %rd10571, 48;
	and.b64  	%rd10596, %rd10595, 255;
	xor.b64  	%rd10597, %rd10596, %rd10594;
	mul.lo.s64 	%rd10598, %rd10597, 1099511628211;
	shr.u64 	%rd10599, %rd10571, 56;
	xor.b64  	%rd10600, %rd10599, %rd10598;
	mul.lo.s64 	%rd30510, %rd10600, 1099511628211;
$L__BB17_1716:
	setp.eq.s64 	%p653, %rd30504, %rd30510;
	@%p653 bra 	$L__BB17_1730;
	setp.eq.s64 	%p654, %rd3351, 0;
	mov.b64 	%rd30516, -3750763034362895579;
	@%p654 bra 	$L__BB17_1723;
	setp.eq.s64 	%p655, %rd2399, 0;
	mov.b64 	%rd30516, -3750763034362895579;
	mov.b64 	%rd30517, 0;
	@%p655 bra 	$L__BB17_1721;
	mov.b64 	%rd30516, -3750763034362895579;
	mov.b64 	%rd30514, 0;
	and.b64  	%rd30517, %rd3351, -2;
$L__BB17_1720:
	shl.b64 	%rd10607, %rd30514, 3;
	add.s64 	%rd10608, %rd30476, %rd10607;
	ld.u64 	%rd10609, [%rd10608];
	and.b64  	%rd10610, %rd10609, 255;
	xor.b64  	%rd10611, %rd10610, %rd30516;
	mul.lo.s64 	%rd10612, %rd10611, 1099511628211;
	shr.u64 	%rd10613, %rd10609, 8;
	and.b64  	%rd10614, %rd10613, 255;
	xor.b64  	%rd10615, %rd10614, %rd10612;
	mul.lo.s64 	%rd10616, %rd10615, 1099511628211;
	shr.u64 	%rd10617, %rd10609, 16;
	and.b64  	%rd10618, %rd10617, 255;
	xor.b64  	%rd10619, %rd10618, %rd10616;
	mul.lo.s64 	%rd10620, %rd10619, 1099511628211;
	shr.u64 	%rd10621, %rd10609, 24;
	and.b64  	%rd10622, %rd10621, 255;
	xor.b64  	%rd10623, %rd10622, %rd10620;
	mul.lo.s64 	%rd10624, %rd10623, 1099511628211;
	shr.u64 	%rd10625, %rd10609, 32;
	and.b64  	%rd10626, %rd10625, 255;
	xor.b64  	%rd10627, %rd10626, %rd10624;
	mul.lo.s64 	%rd10628, %rd10627, 1099511628211;
	shr.u64 	%rd10629, %rd10609, 40;
	and.b64  	%rd10630, %rd10629, 255;
	xor.b64  	%rd10631, %rd10630, %rd10628;
	mul.lo.s64 	%rd10632, %rd10631, 1099511628211;
	shr.u64 	%rd10633, %rd10609, 48;
	and.b64  	%rd10634, %rd10633, 255;
	xor.b64  	%rd10635, %rd10634, %rd10632;
	mul.lo.s64 	%rd10636, %rd10635, 1099511628211;
	shr.u64 	%rd10637, %rd10609, 56;
	xor.b64  	%rd10638, %rd10637, %rd10636;
	mul.lo.s64 	%rd10639, %rd10638, 1099511628211;
	ld.u64 	%rd10640, [%rd10608+8];
	and.b64  	%rd10641, %rd10640, 255;
	xor.b64  	%rd10642, %rd10641, %rd10639;
	mul.lo.s64 	%rd10643, %rd10642, 1099511628211;
	shr.u64 	%rd10644, %rd10640, 8;
	and.b64  	%rd10645, %rd10644, 255;
	xor.b64  	%rd10646, %rd10645, %rd10643;
	mul.lo.s64 	%rd10647, %rd10646, 1099511628211;
	shr.u64 	%rd10648, %rd10640, 16;
	and.b64  	%rd10649, %rd10648, 255;
	xor.b64  	%rd10650, %rd10649, %rd10647;
	mul.lo.s64 	%rd10651, %rd10650, 1099511628211;
	shr.u64 	%rd10652, %rd10640, 24;
	and.b64  	%rd10653, %rd10652, 255;
	xor.b64  	%rd10654, %rd10653, %rd10651;
	mul.lo.s64 	%rd10655, %rd10654, 1099511628211;
	shr.u64 	%rd10656, %rd10640, 32;
	and.b64  	%rd10657, %rd10656, 255;
	xor.b64  	%rd10658, %rd10657, %rd10655;
	mul.lo.s64 	%rd10659, %rd10658, 1099511628211;
	shr.u64 	%rd10660, %rd10640, 40;
	and.b64  	%rd10661, %rd10660, 255;
	xor.b64  	%rd10662, %rd10661, %rd10659;
	mul.lo.s64 	%rd10663, %rd10662, 1099511628211;
	shr.u64 	%rd10664, %rd10640, 48;
	and.b64  	%rd10665, %rd10664, 255;
	xor.b64  	%rd10666, %rd10665, %rd10663;
	mul.lo.s64 	%rd10667, %rd10666, 1099511628211;
	shr.u64 	%rd10668, %rd10640, 56;
	xor.b64  	%rd10669, %rd10668, %rd10667;
	mul.lo.s64 	%rd30516, %rd10669, 1099511628211;
	add.s64 	%rd30514, %rd30514, 2;
	setp.ne.s64 	%p656, %rd30514, %rd30517;
	@%p656 bra 	$L__BB17_1720;
$L__BB17_1721:
	and.b64  	%rd10670, %rd3351, 1;
	setp.eq.b64 	%p657, %rd10670, 1;
	not.pred 	%p658, %p657;
	@%p658 bra 	$L__BB17_1723;
	shl.b64 	%rd10671, %rd30517, 3;
	add.s64 	%rd10672, %rd30476, %rd10671;
	ld.u64 	%rd10673, [%rd10672];
	and.b64  	%rd10674, %rd10673, 255;
	xor.b64  	%rd10675, %rd10674, %rd30516;
	mul.lo.s64 	%rd10676, %rd10675, 1099511628211;
	shr.u64 	%rd10677, %rd10673, 8;
	and.b64  	%rd10678, %rd10677, 255;
	xor.b64  	%rd10679, %rd10678, %rd10676;
	mul.lo.s64 	%rd10680, %rd10679, 1099511628211;
	shr.u64 	%rd10681, %rd10673, 16;
	and.b64  	%rd10682, %rd10681, 255;
	xor.b64  	%rd10683, %rd10682, %rd10680;
	mul.lo.s64 	%rd10684, %rd10683, 1099511628211;
	shr.u64 	%rd10685, %rd10673, 24;
	and.b64  	%rd10686, %rd10685, 255;
	xor.b64  	%rd10687, %rd10686, %rd10684;
	mul.lo.s64 	%rd10688, %rd10687, 1099511628211;
	shr.u64 	%rd10689, %rd10673, 32;
	and.b64  	%rd10690, %rd10689, 255;
	xor.b64  	%rd10691, %rd10690, %rd10688;
	mul.lo.s64 	%rd10692, %rd10691, 1099511628211;
	shr.u64 	%rd10693, %rd10673, 40;
	and.b64  	%rd10694, %rd10693, 255;
	xor.b64  	%rd10695, %rd10694, %rd10692;
	mul.lo.s64 	%rd10696, %rd10695, 1099511628211;
	shr.u64 	%rd10697, %rd10673, 48;
	and.b64  	%rd10698, %rd10697, 255;
	xor.b64  	%rd10699, %rd10698, %rd10696;
	mul.lo.s64 	%rd10700, %rd10699, 1099511628211;
	shr.u64 	%rd10701, %rd10673, 56;
	xor.b64  	%rd10702, %rd10701, %rd10700;
	mul.lo.s64 	%rd30516, %rd10702, 1099511628211;
$L__BB17_1723:
	setp.eq.s64 	%p659, %rd3351, 0;
	mov.b64 	%rd30522, -3750763034362895579;
	@%p659 bra 	$L__BB17_1729;
	setp.eq.s64 	%p660, %rd2399, 0;
	mov.b64 	%rd30522, -3750763034362895579;
	mov.b64 	%rd30523, 0;
	@%p660 bra 	$L__BB17_1727;
	mov.b64 	%rd30522, -3750763034362895579;
	mov.b64 	%rd30520, 0;
	and.b64  	%rd30523, %rd3351, -2;
$L__BB17_1726:
	shl.b64 	%rd10709, %rd30520, 3;
	add.s64 	%rd10710, %rd30475, %rd10709;
	ld.u64 	%rd10711, [%rd10710];
	and.b64  	%rd10712, %rd10711, 255;
	xor.b64  	%rd10713, %rd10712, %rd30522;
	mul.lo.s64 	%rd10714, %rd10713, 1099511628211;
	shr.u64 	%rd10715, %rd10711, 8;
	and.b64  	%rd10716, %rd10715, 255;
	xor.b64  	%rd10717, %rd10716, %rd10714;
	mul.lo.s64 	%rd10718, %rd10717, 1099511628211;
	shr.u64 	%rd10719, %rd10711, 16;
	and.b64  	%rd10720, %rd10719, 255;
	xor.b64  	%rd10721, %rd10720, %rd10718;
	mul.lo.s64 	%rd10722, %rd10721, 1099511628211;
	shr.u64 	%rd10723, %rd10711, 24;
	and.b64  	%rd10724, %rd10723, 255;
	xor.b64  	%rd10725, %rd10724, %rd10722;
	mul.lo.s64 	%rd10726, %rd10725, 1099511628211;
	shr.u64 	%rd10727, %rd10711, 32;
	and.b64  	%rd10728, %rd10727, 255;
	xor.b64  	%rd10729, %rd10728, %rd10726;
	mul.lo.s64 	%rd10730, %rd10729, 1099511628211;
	shr.u64 	%rd10731, %rd10711, 40;
	and.b64  	%rd10732, %rd10731, 255;
	xor.b64  	%rd10733, %rd10732, %rd10730;
	mul.lo.s64 	%rd10734, %rd10733, 1099511628211;
	shr.u64 	%rd10735, %rd10711, 48;
	and.b64  	%rd10736, %rd10735, 255;
	xor.b64  	%rd10737, %rd10736, %rd10734;
	mul.lo.s64 	%rd10738, %rd10737, 1099511628211;
	shr.u64 	%rd10739, %rd10711, 56;
	xor.b64  	%rd10740, %rd10739, %rd10738;
	mul.lo.s64 	%rd10741, %rd10740, 1099511628211;
	ld.u64 	%rd10742, [%rd10710+8];
	and.b64  	%rd10743, %rd10742, 255;
	xor.b64  	%rd10744, %rd10743, %rd10741;
	mul.lo.s64 	%rd10745, %rd10744, 1099511628211;
	shr.u64 	%rd10746, %rd10742, 8;
	and.b64  	%rd10747, %rd10746, 255;
	xor.b64  	%rd10748, %rd10747, %rd10745;
	mul.lo.s64 	%rd10749, %rd10748, 1099511628211;
	shr.u64 	%rd10750, %rd10742, 16;
	and.b64  	%rd10751, %rd10750, 255;
	xor.b64  	%rd10752, %rd10751, %rd10749;
	mul.lo.s64 	%rd10753, %rd10752, 1099511628211;
	shr.u64 	%rd10754, %rd10742, 24;
	and.b64  	%rd10755, %rd10754, 255;
	xor.b64  	%rd10756, %rd10755, %rd10753;
	mul.lo.s64 	%rd10757, %rd10756, 1099511628211;
	shr.u64 	%rd10758, %rd10742, 32;
	and.b64  	%rd10759, %rd10758, 255;
	xor.b64  	%rd10760, %rd10759, %rd10757;
	mul.lo.s64 	%rd10761, %rd10760, 1099511628211;
	shr.u64 	%rd10762, %rd10742, 40;
	and.b64  	%rd10763, %rd10762, 255;
	xor.b64  	%rd10764, %rd10763, %rd10761;
	mul.lo.s64 	%rd10765, %rd10764, 1099511628211;
	shr.u64 	%rd10766, %rd10742, 48;
	and.b64  	%rd10767, %rd10766, 255;
	xor.b64  	%rd10768, %rd10767, %rd10765;
	mul.lo.s64 	%rd10769, %rd10768, 1099511628211;
	shr.u64 	%rd10770, %rd10742, 56;
	xor.b64  	%rd10771, %rd10770, %rd10769;
	mul.lo.s64 	%rd30522, %rd10771, 1099511628211;
	add.s64 	%rd30520, %rd30520, 2;
	setp.ne.s64 	%p661, %rd30520, %rd30523;
	@%p661 bra 	$L__BB17_1726;
$L__BB17_1727:
	and.b64  	%rd10772, %rd3351, 1;
	setp.eq.b64 	%p662, %rd10772, 1;
	not.pred 	%p663, %p662;
	@%p663 bra 	$L__BB17_1729;
	shl.b64 	%rd10773, %rd30523, 3;
	add.s64 	%rd10774, %rd30475, %rd10773;
	ld.u64 	%rd10775, [%rd10774];
	and.b64  	%rd10776, %rd10775, 255;
	xor.b64  	%rd10777, %rd10776, %rd30522;
	mul.lo.s64 	%rd10778, %rd10777, 1099511628211;
	shr.u64 	%rd10779, %rd10775, 8;
	and.b64  	%rd10780, %rd10779, 255;
	xor.b64  	%rd10781, %rd10780, %rd10778;
	mul.lo.s64 	%rd10782, %rd10781, 1099511628211;
	shr.u64 	%rd10783, %rd10775, 16;
	and.b64  	%rd10784, %rd10783, 255;
	xor.b64  	%rd10785, %rd10784, %rd10782;
	mul.lo.s64 	%rd10786, %rd10785, 1099511628211;
	shr.u64 	%rd10787, %rd10775, 24;
	and.b64  	%rd10788, %rd10787, 255;
	xor.b64  	%rd10789, %rd10788, %rd10786;
	mul.lo.s64 	%rd10790, %rd10789, 1099511628211;
	shr.u64 	%rd10791, %rd10775, 32;
	and.b64  	%rd10792, %rd10791, 255;
	xor.b64  	%rd10793, %rd10792, %rd10790;
	mul.lo.s64 	%rd10794, %rd10793, 1099511628211;
	shr.u64 	%rd10795, %rd10775, 40;
	and.b64  	%rd10796, %rd10795, 255;
	xor.b64  	%rd10797, %rd10796, %rd10794;
	mul.lo.s64 	%rd10798, %rd10797, 1099511628211;
	shr.u64 	%rd10799, %rd10775, 48;
	and.b64  	%rd10800, %rd10799, 255;
	xor.b64  	%rd10801, %rd10800, %rd10798;
	mul.lo.s64 	%rd10802, %rd10801, 1099511628211;
	shr.u64 	%rd10803, %rd10775, 56;
	xor.b64  	%rd10804, %rd10803, %rd10802;
	mul.lo.s64 	%rd30522, %rd10804, 1099511628211;
$L__BB17_1729:
	setp.lt.u64 	%p2314, %rd30516, %rd30522;
	mov.pred 	%p2315, 0;
	bra.uni 	$L__BB17_1734;
$L__BB17_1730:
	setp.eq.s32 	%p666, %r359, 0;
	mov.pred 	%p2315, 0;
	mov.pred 	%p2314, %p2315;
	@%p666 bra 	$L__BB17_1734;
	mov.b64 	%rd30526, 0;
$L__BB17_1732:
	shl.b64 	%rd10806, %rd30526, 3;
	add.s64 	%rd10807, %rd30476, %rd10806;
	ld.u64 	%rd2669, [%rd10807];
	add.s64 	%rd10808, %rd30475, %rd10806;
	ld.u64 	%rd2670, [%rd10808];
	setp.lt.u64 	%p669, %rd2669, %rd2670;
	mov.pred 	%p2314, -1;
	@%p669 bra 	$L__BB17_1734;
	setp.le.u64 	%p671, %rd2669, %rd2670;
	add.s64 	%rd30526, %rd30526, 1;
	setp.lt.u64 	%p672, %rd30526, %rd2398;
	and.pred  	%p673, %p671, %p672;
	mov.pred 	%p2314, %p2315;
	@%p673 bra 	$L__BB17_1732;
$L__BB17_1734:
	add.s32 	%r475, %r1443, %r1406;
	setp.lt.s32 	%p674, %r475, %r276;
	and.pred  	%p76, %p674, %p2315;
	mov.u64 	%rd30527, %rd30475;
	@%p2314 bra 	$L__BB17_1736;
	add.s32 	%r288, %r1406, 1;
	shl.b32 	%r476, %r1406, 3;
	add.s32 	%r478, %r370, %r476;
	ld.shared.u64 	%rd30527, [%r478+2056];
	mov.u32 	%r1406, %r288;
$L__BB17_1736:
	@%p2315 bra 	$L__BB17_1738;
	add.s32 	%r290, %r1443, 1;
	shl.b32 	%r479, %r1443, 3;
	add.s32 	%r481, %r370, %r479;
	ld.shared.u64 	%rd30476, [%r481+2056];
	mov.u32 	%r1443, %r290;
$L__BB17_1738:
	setp.ge.s32 	%p2316, %r1406, %r273;
	setp.lt.s32 	%p675, %r1406, %r273;
	setp.ge.s32 	%p676, %r1443, %r275;
	and.pred  	%p2317, %p676, %p675;
	or.pred  	%p677, %p2316, %p676;
	@%p677 bra 	$L__BB17_1799;
	setp.eq.s64 	%p678, %rd3351, 0;
	mov.b64 	%rd30531, -3750763034362895579;
	@%p678 bra 	$L__BB17_1745;
	setp.eq.s64 	%p679, %rd2399, 0;
	mov.b64 	%rd30531, -3750763034362895579;
	mov.b64 	%rd30532, 0;
	@%p679 bra 	$L__BB17_1743;
	mov.b64 	%rd30531, -3750763034362895579;
	mov.b64 	%rd30529, 0;
	and.b64  	%rd30532, %rd3351, -2;
$L__BB17_1742:
	shl.b64 	%rd10816, %rd30529, 3;
	add.s64 	%rd10817, %rd30527, %rd10816;
	ld.u64 	%rd10818, [%rd10817];
	and.b64  	%rd10819, %rd10818, 255;
	xor.b64  	%rd10820, %rd10819, %rd30531;
	mul.lo.s64 	%rd10821, %rd10820, 1099511628211;
	shr.u64 	%rd10822, %rd10818, 8;
	and.b64  	%rd10823, %rd10822, 255;
	xor.b64  	%rd10824, %rd10823, %rd10821;
	mul.lo.s64 	%rd10825, %rd10824, 1099511628211;
	shr.u64 	%rd10826, %rd10818, 16;
	and.b64  	%rd10827, %rd10826, 255;
	xor.b64  	%rd10828, %rd10827, %rd10825;
	mul.lo.s64 	%rd10829, %rd10828, 1099511628211;
	shr.u64 	%rd10830, %rd10818, 24;
	and.b64  	%rd10831, %rd10830, 255;
	xor.b64  	%rd10832, %rd10831, %rd10829;
	mul.lo.s64 	%rd10833, %rd10832, 1099511628211;
	shr.u64 	%rd10834, %rd10818, 32;
	and.b64  	%rd10835, %rd10834, 255;
	xor.b64  	%rd10836, %rd10835, %rd10833;
	mul.lo.s64 	%rd10837, %rd10836, 1099511628211;
	shr.u64 	%rd10838, %rd10818, 40;
	and.b64  	%rd10839, %rd10838, 255;
	xor.b64  	%rd10840, %rd10839, %rd10837;
	mul.lo.s64 	%rd10841, %rd10840, 1099511628211;
	shr.u64 	%rd10842, %rd10818, 48;
	and.b64  	%rd10843, %rd10842, 255;
	xor.b64  	%rd10844, %rd10843, %rd10841;
	mul.lo.s64 	%rd10845, %rd10844, 1099511628211;
	shr.u64 	%rd10846, %rd10818, 56;
	xor.b64  	%rd10847, %rd10846, %rd10845;
	mul.lo.s64 	%rd10848, %rd10847, 1099511628211;
	ld.u64 	%rd10849, [%rd10817+8];
	and.b64  	%rd10850, %rd10849, 255;
	xor.b64  	%rd10851, %rd10850, %rd10848;
	mul.lo.s64 	%rd10852, %rd10851, 1099511628211;
	shr.u64 	%rd10853, %rd10849, 8;
	and.b64  	%rd10854, %rd10853, 255;
	xor.b64  	%rd10855, %rd10854, %rd10852;
	mul.lo.s64 	%rd10856, %rd10855, 1099511628211;
	shr.u64 	%rd10857, %rd10849, 16;
	and.b64  	%rd10858, %rd10857, 255;
	xor.b64  	%rd10859, %rd10858, %rd10856;
	mul.lo.s64 	%rd10860, %rd10859, 1099511628211;
	shr.u64 	%rd10861, %rd10849, 24;
	and.b64  	%rd10862, %rd10861, 255;
	xor.b64  	%rd10863, %rd10862, %rd10860;
	mul.lo.s64 	%rd10864, %rd10863, 1099511628211;
	shr.u64 	%rd10865, %rd10849, 32;
	and.b64  	%rd10866, %rd10865, 255;
	xor.b64  	%rd10867, %rd10866, %rd10864;
	mul.lo.s64 	%rd10868, %rd10867, 1099511628211;
	shr.u64 	%rd10869, %rd10849, 40;
	and.b64  	%rd10870, %rd10869, 255;
	xor.b64  	%rd10871, %rd10870, %rd10868;
	mul.lo.s64 	%rd10872, %rd10871, 1099511628211;
	shr.u64 	%rd10873, %rd10849, 48;
	and.b64  	%rd10874, %rd10873, 255;
	xor.b64  	%rd10875, %rd10874, %rd10872;
	mul.lo.s64 	%rd10876, %rd10875, 1099511628211;
	shr.u64 	%rd10877, %rd10849, 56;
	xor.b64  	%rd10878, %rd10877, %rd10876;
	mul.lo.s64 	%rd30531, %rd10878, 1099511628211;
	add.s64 	%rd30529, %rd30529, 2;
	setp.ne.s64 	%p680, %rd30529, %rd30532;
	@%p680 bra 	$L__BB17_1742;
$L__BB17_1743:
	and.b64  	%rd10879, %rd3351, 1;
	setp.eq.b64 	%p681, %rd10879, 1;
	not.pred 	%p682, %p681;
	@%p682 bra 	$L__BB17_1745;
	shl.b64 	%rd10880, %rd30532, 3;
	add.s64 	%rd10881, %rd30527, %rd10880;
	ld.u64 	%rd10882, [%rd10881];
	and.b64  	%rd10883, %rd10882, 255;
	xor.b64  	%rd10884, %rd10883, %rd30531;
	mul.lo.s64 	%rd10885, %rd10884, 1099511628211;
	shr.u64 	%rd10886, %rd10882, 8;
	and.b64  	%rd10887, %rd10886, 255;
	xor.b64  	%rd10888, %rd10887, %rd10885;
	mul.lo.s64 	%rd10889, %rd10888, 1099511628211;
	shr.u64 	%rd10890, %rd10882, 16;
	and.b64  	%rd10891, %rd10890, 255;
	xor.b64  	%rd10892, %rd10891, %rd10889;
	mul.lo.s64 	%rd10893, %rd10892, 1099511628211;
	shr.u64 	%rd10894, %rd10882, 24;
	and.b64  	%rd10895, %rd10894, 255;
	xor.b64  	%rd10896, %rd10895, %rd10893;
	mul.lo.s64 	%rd10897, %rd10896, 1099511628211;
	shr.u64 	%rd10898, %rd10882, 32;
	and.b64  	%rd10899, %rd10898, 255;
	xor.b64  	%rd10900, %rd10899, %rd10897;
	mul.lo.s64 	%rd10901, %rd10900, 1099511628211;
	shr.u64 	%rd10902, %rd10882, 40;
	and.b64  	%rd10903, %rd10902, 255;
	xor.b64  	%rd10904, %rd10903, %rd10901;
	mul.lo.s64 	%rd10905, %rd10904, 1099511628211;
	shr.u64 	%rd10906, %rd10882, 48;
	and.b64  	%rd10907, %rd10906, 255;
	xor.b64  	%rd10908, %rd10907, %rd10905;
	mul.lo.s64 	%rd10909, %rd10908, 1099511628211;
	shr.u64 	%rd10910, %rd10882, 56;
	xor.b64  	%rd10911, %rd10910, %rd10909;
	mul.lo.s64 	%rd30531, %rd10911, 1099511628211;
$L__BB17_1745:
	setp.eq.s64 	%p683, %rd3351, 0;
	mov.b64 	%rd30537, -3750763034362895579;
	@%p683 bra 	$L__BB17_1751;
	setp.eq.s64 	%p684, %rd2399, 0;
	mov.b64 	%rd30537, -3750763034362895579;
	mov.b64 	%rd30538, 0;
	@%p684 bra 	$L__BB17_1749;
	mov.b64 	%rd30537, -3750763034362895579;
	mov.b64 	%rd30535, 0;
	and.b64  	%rd30538, %rd3351, -2;
$L__BB17_1748:
	shl.b64 	%rd10918, %rd30535, 3;
	add.s64 	%rd10919, %rd30476, %rd10918;
	ld.u64 	%rd10920, [%rd10919];
	and.b64  	%rd10921, %rd10920, 255;
	xor.b64  	%rd10922, %rd10921, %rd30537;
	mul.lo.s64 	%rd10923, %rd10922, 1099511628211;
	shr.u64 	%rd10924, %rd10920, 8;
	and.b64  	%rd10925, %rd10924, 255;
	xor.b64  	%rd10926, %rd10925, %rd10923;
	mul.lo.s64 	%rd10927, %rd10926, 1099511628211;
	shr.u64 	%rd10928, %rd10920, 16;
	and.b64  	%rd10929, %rd10928, 255;
	xor.b64  	%rd10930, %rd10929, %rd10927;
	mul.lo.s64 	%rd10931, %rd10930, 1099511628211;
	shr.u64 	%rd10932, %rd10920, 24;
	and.b64  	%rd10933, %rd10932, 255;
	xor.b64  	%rd10934, %rd10933, %rd10931;
	mul.lo.s64 	%rd10935, %rd10934, 1099511628211;
	shr.u64 	%rd10936, %rd10920, 32;
	and.b64  	%rd10937, %rd10936, 255;
	xor.b64  	%rd10938, %rd10937, %rd10935;
	mul.lo.s64 	%rd10939, %rd10938, 1099511628211;
	shr.u64 	%rd10940, %rd10920, 40;
	and.b64  	%rd10941, %rd10940, 255;
	xor.b64  	%rd10942, %rd10941, %rd10939;
	mul.lo.s64 	%rd10943, %rd10942, 1099511628211;
	shr.u64 	%rd10944, %rd10920, 48;
	and.b64  	%rd10945, %rd10944, 255;
	xor.b64  	%rd10946, %rd10945, %rd10943;
	mul.lo.s64 	%rd10947, %rd10946, 1099511628211;
	shr.u64 	%rd10948, %rd10920, 56;
	xor.b64  	%rd10949, %rd10948, %rd10947;
	mul.lo.s64 	%rd10950, %rd10949, 1099511628211;
	ld.u64 	%rd10951, [%rd10919+8];
	and.b64  	%rd10952, %rd10951, 255;
	xor.b64  	%rd10953, %rd10952, %rd10950;
	mul.lo.s64 	%rd10954, %rd10953, 1099511628211;
	shr.u64 	%rd10955, %rd10951, 8;
	and.b64  	%rd10956, %rd10955, 255;
	xor.b64  	%rd10957, %rd10956, %rd10954;
	mul.lo.s64 	%rd10958, %rd10957, 1099511628211;
	shr.u64 	%rd10959, %rd10951, 16;
	and.b64  	%rd10960, %rd10959, 255;
	xor.b64  	%rd10961, %rd10960, %rd10958;
	mul.lo.s64 	%rd10962, %rd10961, 1099511628211;
	shr.u64 	%rd10963, %rd10951, 24;
	and.b64  	%rd10964, %rd10963, 255;
	xor.b64  	%rd10965, %rd10964, %rd10962;
	mul.lo.s64 	%rd10966, %rd10965, 1099511628211;
	shr.u64 	%rd10967, %rd10951, 32;
	and.b64  	%rd10968, %rd10967, 255;
	xor.b64  	%rd10969, %rd10968, %rd10966;
	mul.lo.s64 	%rd10970, %rd10969, 1099511628211;
	shr.u64 	%rd10971, %rd10951, 40;
	and.b64  	%rd10972, %rd10971, 255;
	xor.b64  	%rd10973, %rd10972, %rd10970;
	mul.lo.s64 	%rd10974, %rd10973, 1099511628211;
	shr.u64 	%rd10975, %rd10951, 48;
	and.b64  	%rd10976, %rd10975, 255;
	xor.b64  	%rd10977, %rd10976, %rd10974;
	mul.lo.s64 	%rd10978, %rd10977, 1099511628211;
	shr.u64 	%rd10979, %rd10951, 56;
	xor.b64  	%rd10980, %rd10979, %rd10978;
	mul.lo.s64 	%rd30537, %rd10980, 1099511628211;
	add.s64 	%rd30535, %rd30535, 2;
	setp.ne.s64 	%p685, %rd30535, %rd30538;
	@%p685 bra 	$L__BB17_1748;
$L__BB17_1749:
	and.b64  	%rd10981, %rd3351, 1;
	setp.eq.b64 	%p686, %rd10981, 1;
	not.pred 	%p687, %p686;
	@%p687 bra 	$L__BB17_1751;
	shl.b64 	%rd10982, %rd30538, 3;
	add.s64 	%rd10983, %rd30476, %rd10982;
	ld.u64 	%rd10984, [%rd10983];
	and.b64  	%rd10985, %rd10984, 255;
	xor.b64  	%rd10986, %rd10985, %rd30537;
	mul.lo.s64 	%rd10987, %rd10986, 1099511628211;
	shr.u64 	%rd10988, %rd10984, 8;
	and.b64  	%rd10989, %rd10988, 255;
	xor.b64  	%rd10990, %rd10989, %rd10987;
	mul.lo.s64 	%rd10991, %rd10990, 1099511628211;
	shr.u64 	%rd10992, %rd10984, 16;
	and.b64  	%rd10993, %rd10992, 255;
	xor.b64  	%rd10994, %rd10993, %rd10991;
	mul.lo.s64 	%rd10995, %rd10994, 1099511628211;
	shr.u64 	%rd10996, %rd10984, 24;
	and.b64  	%rd10997, %rd10996, 255;
	xor.b64  	%rd10998, %rd10997, %rd10995;
	mul.lo.s64 	%rd10999, %rd10998, 1099511628211;
	shr.u64 	%rd11000, %rd10984, 32;
	and.b64  	%rd11001, %rd11000, 255;
	xor.b64  	%rd11002, %rd11001, %rd10999;
	mul.lo.s64 	%rd11003, %rd11002, 1099511628211;
	shr.u64 	%rd11004, %rd10984, 40;
	and.b64  	%rd11005, %rd11004, 255;
	xor.b64  	%rd11006, %rd11005, %rd11003;
	mul.lo.s64 	%rd11007, %rd11006, 1099511628211;
	shr.u64 	%rd11008, %rd10984, 48;
	and.b64  	%rd11009, %rd11008, 255;
	xor.b64  	%rd11010, %rd11009, %rd11007;
	mul.lo.s64 	%rd11011, %rd11010, 1099511628211;
	shr.u64 	%rd11012, %rd10984, 56;
	xor.b64  	%rd11013, %rd11012, %rd11011;
	mul.lo.s64 	%rd30537, %rd11013, 1099511628211;
$L__BB17_1751:
	setp.eq.s64 	%p688, %rd30531, %rd30537;
	@%p688 bra 	$L__BB17_1765;
	setp.eq.s64 	%p689, %rd3351, 0;
	mov.b64 	%rd30543, -3750763034362895579;
	@%p689 bra 	$L__BB17_1758;
	setp.eq.s64 	%p690, %rd2399, 0;
	mov.b64 	%rd30543, -3750763034362895579;
	mov.b64 	%rd30544, 0;
	@%p690 bra 	$L__BB17_1756;
	mov.b64 	%rd30543, -3750763034362895579;
	mov.b64 	%rd30541, 0;
	and.b64  	%rd30544, %rd3351, -2;
$L__BB17_1755:
	shl.b64 	%rd11020, %rd30541, 3;
	add.s64 	%rd11021, %rd30527, %rd11020;
	ld.u64 	%rd11022, [%rd11021];
	and.b64  	%rd11023, %rd11022, 255;
	xor.b64  	%rd11024, %rd11023, %rd30543;
	mul.lo.s64 	%rd11025, %rd11024, 1099511628211;
	shr.u64 	%rd11026, %rd11022, 8;
	and.b64  	%rd11027, %rd11026, 255;
	xor.b64  	%rd11028, %rd11027, %rd11025;
	mul.lo.s64 	%rd11029, %rd11028, 1099511628211;
	shr.u64 	%rd11030, %rd11022, 16;
	and.b64  	%rd11031, %rd11030, 255;
	xor.b64  	%rd11032, %rd11031, %rd11029;
	mul.lo.s64 	%rd11033, %rd11032, 1099511628211;
	shr.u64 	%rd11034, %rd11022, 24;
	and.b64  	%rd11035, %rd11034, 255;
	xor.b64  	%rd11036, %rd11035, %rd11033;
	mul.lo.s64 	%rd11037, %rd11036, 1099511628211;
	shr.u64 	%rd11038, %rd11022, 32;
	and.b64  	%rd11039, %rd11038, 255;
	xor.b64  	%rd11040, %rd11039, %rd11037;
	mul.lo.s64 	%rd11041, %rd11040, 1099511628211;
	shr.u64 	%rd11042, %rd11022, 40;
	and.b64  	%rd11043, %rd11042, 255;
	xor.b64  	%rd11044, %rd11043, %rd11041;
	mul.lo.s64 	%rd11045, %rd11044, 1099511628211;
	shr.u64 	%rd11046, %rd11022, 48;
	and.b64  	%rd11047, %rd11046, 255;
	xor.b64  	%rd11048, %rd11047, %rd11045;
	mul.lo.s64 	%rd11049, %rd11048, 1099511628211;
	shr.u64 	%rd11050, %rd11022, 56;
	xor.b64  	%rd11051, %rd11050, %rd11049;
	mul.lo.s64 	%rd11052, %rd11051, 1099511628211;
	ld.u64 	%rd11053, [%rd11021+8];
	and.b64  	%rd11054, %rd11053, 255;
	xor.b64  	%rd11055, %rd11054, %rd11052;
	mul.lo.s64 	%rd11056, %rd11055, 1099511628211;
	shr.u64 	%rd11057, %rd11053, 8;
	and.b64  	%rd11058, %rd11057, 255;
	xor.b64  	%rd11059, %rd11058, %rd11056;
	mul.lo.s64 	%rd11060, %rd11059, 1099511628211;
	shr.u64 	%rd11061, %rd11053, 16;
	and.b64  	%rd11062, %rd11061, 255;
	xor.b64  	%rd11063, %rd11062, %rd11060;
	mul.lo.s64 	%rd11064, %rd11063, 1099511628211;
	shr.u64 	%rd11065, %rd11053, 24;
	and.b64  	%rd11066, %rd11065, 255;
	xor.b64  	%rd11067, %rd11066, %rd11064;
	mul.lo.s64 	%rd11068, %rd11067, 1099511628211;
	shr.u64 	%rd11069, %rd11053, 32;
	and.b64  	%rd11070, %rd11069, 255;
	xor.b64  	%rd11071, %rd11070, %rd11068;
	mul.lo.s64 	%rd11072, %rd11071, 1099511628211;
	shr.u64 	%rd11073, %rd11053, 40;
	and.b64  	%rd11074, %rd11073, 255;
	xor.b64  	%rd11075, %rd11074, %rd11072;
	mul.lo.s64 	%rd11076, %rd11075, 1099511628211;
	shr.u64 	%rd11077, %rd11053, 48;
	and.b64  	%rd11078, %rd11077, 255;
	xor.b64  	%rd11079, %rd11078, %rd11076;
	mul.lo.s64 	%rd11080, %rd11079, 1099511628211;
	shr.u64 	%rd11081, %rd11053, 56;
	xor.b64  	%rd11082, %rd11081, %rd11080;
	mul.lo.s64 	%rd30543, %rd11082, 1099511628211;
	add.s64 	%rd30541, %rd30541, 2;
	setp.ne.s64 	%p691, %rd30541, %rd30544;
	@%p691 bra 	$L__BB17_1755;
$L__BB17_1756:
	and.b64  	%rd11083, %rd3351, 1;
	setp.eq.b64 	%p692, %rd11083, 1;
	not.pred 	%p693, %p692;
	@%p693 bra 	$L__BB17_1758;
	shl.b64 	%rd11084, %rd30544, 3;
	add.s64 	%rd11085, %rd30527, %rd11084;
	ld.u64 	%rd11086, [%rd11085];
	and.b64  	%rd11087, %rd11086, 255;
	xor.b64  	%rd11088, %rd11087, %rd30543;
	mul.lo.s64 	%rd11089, %rd11088, 1099511628211;
	shr.u64 	%rd11090, %rd11086, 8;
	and.b64  	%rd11091, %rd11090, 255;
	xor.b64  	%rd11092, %rd11091, %rd11089;
	mul.lo.s64 	%rd11093, %rd11092, 1099511628211;
	shr.u64 	%rd11094, %rd11086, 16;
	and.b64  	%rd11095, %rd11094, 255;
	xor.b64  	%rd11096, %rd11095, %rd11093;
	mul.lo.s64 	%rd11097, %rd11096, 1099511628211;
	shr.u64 	%rd11098, %rd11086, 24;
	and.b64  	%rd11099, %rd11098, 255;
	xor.b64  	%rd11100, %rd11099, %rd11097;
	mul.lo.s64 	%rd11101, %rd11100, 1099511628211;
	shr.u64 	%rd11102, %rd11086, 32;
	and.b64  	%rd11103, %rd11102, 255;
	xor.b64  	%rd11104, %rd11103, %rd11101;
	mul.lo.s64 	%rd11105, %rd11104, 1099511628211;
	shr.u64 	%rd11106, %rd11086, 40;
	and.b64  	%rd11107, %rd11106, 255;
	xor.b64  	%rd11108, %rd11107, %rd11105;
	mul.lo.s64 	%rd11109, %rd11108, 1099511628211;
	shr.u64 	%rd11110, %rd11086, 48;
	and.b64  	%rd11111, %rd11110, 255;
	xor.b64  	%rd11112, %rd11111, %rd11109;
	mul.lo.s64 	%rd11113, %rd11112, 1099511628211;
	shr.u64 	%rd11114, %rd11086, 56;
	xor.b64  	%rd11115, %rd11114, %rd11113;
	mul.lo.s64 	%rd30543, %rd11115, 1099511628211;
$L__BB17_1758:
	setp.eq.s64 	%p694, %rd3351, 0;
	mov.b64 	%rd30549, -3750763034362895579;
	@%p694 bra 	$L__BB17_1764;
	setp.eq.s64 	%p695, %rd2399, 0;
	mov.b64 	%rd30549, -3750763034362895579;
	mov.b64 	%rd30550, 0;
	@%p695 bra 	$L__BB17_1762;
	mov.b64 	%rd30549, -3750763034362895579;
	mov.b64 	%rd30547, 0;
	and.b64  	%rd30550, %rd3351, -2;
$L__BB17_1761:
	shl.b64 	%rd11122, %rd30547, 3;
	add.s64 	%rd11123, %rd30476, %rd11122;
	ld.u64 	%rd11124, [%rd11123];
	and.b64  	%rd11125, %rd11124, 255;
	xor.b64  	%rd11126, %rd11125, %rd30549;
	mul.lo.s64 	%rd11127, %rd11126, 1099511628211;
	shr.u64 	%rd11128, %rd11124, 8;
	and.b64  	%rd11129, %rd11128, 255;
	xor.b64  	%rd11130, %rd11129, %rd11127;
	mul.lo.s64 	%rd11131, %rd11130, 1099511628211;
	shr.u64 	%rd11132, %rd11124, 16;
	and.b64  	%rd11133, %rd11132, 255;
	xor.b64  	%rd11134, %rd11133, %rd11131;
	mul.lo.s64 	%rd11135, %rd11134, 1099511628211;
	shr.u64 	%rd11136, %rd11124, 24;
	and.b64  	%rd11137, %rd11136, 255;
	xor.b64  	%rd11138, %rd11137, %rd11135;
	mul.lo.s64 	%rd11139, %rd11138, 1099511628211;
	shr.u64 	%rd11140, %rd11124, 32;
	and.b64  	%rd11141, %rd11140, 255;
	xor.b64  	%rd11142, %rd11141, %rd11139;
	mul.lo.s64 	%rd11143, %rd11142, 1099511628211;
	shr.u64 	%rd11144, %rd11124, 40;
	and.b64  	%rd11145, %rd11144, 255;
	xor.b64  	%rd11146, %rd11145, %rd11143;
	mul.lo.s64 	%rd11147, %rd11146, 1099511628211;
	shr.u64 	%rd11148, %rd11124, 48;
	and.b64  	%rd11149, %rd11148, 255;
	xor.b64  	%rd11150, %rd11149, %rd11147;
	mul.lo.s64 	%rd11151, %rd11150, 1099511628211;
	shr.u64 	%rd11152, %rd11124, 56;
	xor.b64  	%rd11153, %rd11152, %rd11151;
	mul.lo.s64 	%rd11154, %rd11153, 1099511628211;
	ld.u64 	%rd11155, [%rd11123+8];
	and.b64  	%rd11156, %rd11155, 255;
	xor.b64  	%rd11157, %rd11156, %rd11154;
	mul.lo.s64 	%rd11158, %rd11157, 1099511628211;
	shr.u64 	%rd11159, %rd11155, 8;
	and.b64  	%rd11160, %rd11159, 255;
	xor.b64  	%rd11161, %rd11160, %rd11158;
	mul.lo.s64 	%rd11162, %rd11161, 1099511628211;
	shr.u64 	%rd11163, %rd11155, 16;
	and.b64  	%rd11164, %rd11163, 255;
	xor.b64  	%rd11165, %rd11164, %rd11162;
	mul.lo.s64 	%rd11166, %rd11165, 1099511628211;
	shr.u64 	%rd11167, %rd11155, 24;
	and.b64  	%rd11168, %rd11167, 255;
	xor.b64  	%rd11169, %rd11168, %rd11166;
	mul.lo.s64 	%rd11170, %rd11169, 1099511628211;
	shr.u64 	%rd11171, %rd11155, 32;
	and.b64  	%rd11172, %rd11171, 255;
	xor.b64  	%rd11173, %rd11172, %rd11170;
	mul.lo.s64 	%rd11174, %rd11173, 1099511628211;
	shr.u64 	%rd11175, %rd11155, 40;
	and.b64  	%rd11176, %rd11175, 255;
	xor.b64  	%rd11177, %rd11176, %rd11174;
	mul.lo.s64 	%rd11178, %rd11177, 1099511628211;
	shr.u64 	%rd11179, %rd11155, 48;
	and.b64  	%rd11180, %rd11179, 255;
	xor.b64  	%rd11181, %rd11180, %rd11178;
	mul.lo.s64 	%rd11182, %rd11181, 1099511628211;
	shr.u64 	%rd11183, %rd11155, 56;
	xor.b64  	%rd11184, %rd11183, %rd11182;
	mul.lo.s64 	%rd30549, %rd11184, 1099511628211;
	add.s64 	%rd30547, %rd30547, 2;
	setp.ne.s64 	%p696, %rd30547, %rd30550;
	@%p696 bra 	$L__BB17_1761;
$L__BB17_1762:
	and.b64  	%rd11185, %rd3351, 1;
	setp.eq.b64 	%p697, %rd11185, 1;
	not.pred 	%p698, %p697;
	@%p698 bra 	$L__BB17_1764;
	shl.b64 	%rd11186, %rd30550, 3;
	add.s64 	%rd11187, %rd30476, %rd11186;
	ld.u64 	%rd11188, [%rd11187];
	and.b64  	%rd11189, %rd11188, 255;
	xor.b64  	%rd11190, %rd11189, %rd30549;
	mul.lo.s64 	%rd11191, %rd11190, 1099511628211;
	shr.u64 	%rd11192, %rd11188, 8;
	and.b64  	%rd11193, %rd11192, 255;
	xor.b64  	%rd11194, %rd11193, %rd11191;
	mul.lo.s64 	%rd11195, %rd11194, 1099511628211;
	shr.u64 	%rd11196, %rd11188, 16;
	and.b64  	%rd11197, %rd11196, 255;
	xor.b64  	%rd11198, %rd11197, %rd11195;
	mul.lo.s64 	%rd11199, %rd11198, 1099511628211;
	shr.u64 	%rd11200, %rd11188, 24;
	and.b64  	%rd11201, %rd11200, 255;
	xor.b64  	%rd11202, %rd11201, %rd11199;
	mul.lo.s64 	%rd11203, %rd11202, 1099511628211;
	shr.u64 	%rd11204, %rd11188, 32;
	and.b64  	%rd11205, %rd11204, 255;
	xor.b64  	%rd11206, %rd11205, %rd11203;
	mul.lo.s64 	%rd11207, %rd11206, 1099511628211;
	shr.u64 	%rd11208, %rd11188, 40;
	and.b64  	%rd11209, %rd11208, 255;
	xor.b64  	%rd11210, %rd11209, %rd11207;
	mul.lo.s64 	%rd11211, %rd11210, 1099511628211;
	shr.u64 	%rd11212, %rd11188, 48;
	and.b64  	%rd11213, %rd11212, 255;
	xor.b64  	%rd11214, %rd11213, %rd11211;
	mul.lo.s64 	%rd11215, %rd11214, 1099511628211;
	shr.u64 	%rd11216, %rd11188, 56;
	xor.b64  	%rd11217, %rd11216, %rd11215;
	mul.lo.s64 	%rd30549, %rd11217, 1099511628211;
$L__BB17_1764:
	setp.lt.u64 	%p701, %rd30543, %rd30549;
	mov.pred 	%p2317, -1;
	mov.pred 	%p2316, 0;
	@%p701 bra 	$L__BB17_1799;
	bra.uni 	$L__BB17_1769;
$L__BB17_1765:
	setp.eq.s32 	%p702, %r359, 0;
	@%p702 bra 	$L__BB17_1769;
	mov.b64 	%rd30553, 0;
$L__BB17_1767:
	shl.b64 	%rd11219, %rd30553, 3;
	add.s64 	%rd11220, %rd30527, %rd11219;
	ld.u64 	%rd2717, [%rd11220];
	add.s64 	%rd11221, %rd30476, %rd11219;
	ld.u64 	%rd2718, [%rd11221];
	setp.lt.u64 	%p705, %rd2717, %rd2718;
	mov.pred 	%p2317, -1;
	mov.pred 	%p2316, 0;
	@%p705 bra 	$L__BB17_1799;
	setp.le.u64 	%p706, %rd2717, %rd2718;
	add.s64 	%rd30553, %rd30553, 1;
	setp.lt.u64 	%p707, %rd30553, %rd2398;
	and.pred  	%p708, %p706, %p707;
	@%p708 bra 	$L__BB17_1767;
$L__BB17_1769:
	setp.eq.s64 	%p709, %rd3351, 0;
	mov.b64 	%rd30556, -3750763034362895579;
	@%p709 bra 	$L__BB17_1775;
	setp.eq.s64 	%p710, %rd2399, 0;
	mov.b64 	%rd30556, -3750763034362895579;
	mov.b64 	%rd30557, 0;
	@%p710 bra 	$L__BB17_1773;
	mov.b64 	%rd30556, -3750763034362895579;
	mov.b64 	%rd30554, 0;
	and.b64  	%rd30557, %rd3351, -2;
$L__BB17_1772:
	shl.b64 	%rd11229, %rd30554, 3;
	add.s64 	%rd11230, %rd30476, %rd11229;
	ld.u64 	%rd11231, [%rd11230];
	and.b64  	%rd11232, %rd11231, 255;
	xor.b64  	%rd11233, %rd11232, %rd30556;
	mul.lo.s64 	%rd11234, %rd11233, 1099511628211;
	shr.u64 	%rd11235, %rd11231, 8;
	and.b64  	%rd11236, %rd11235, 255;
	xor.b64  	%rd11237, %rd11236, %rd11234;
	mul.lo.s64 	%rd11238, %rd11237, 1099511628211;
	shr.u64 	%rd11239, %rd11231, 16;
	and.b64  	%rd11240, %rd11239, 255;
	xor.b64  	%rd11241, %rd11240, %rd11238;
	mul.lo.s64 	%rd11242, %rd11241, 1099511628211;
	shr.u64 	%rd11243, %rd11231, 24;
	and.b64  	%rd11244, %rd11243, 255;
	xor.b64  	%rd11245, %rd11244, %rd11242;
	mul.lo.s64 	%rd11246, %rd11245, 1099511628211;
	shr.u64 	%rd11247, %rd11231, 32;
	and.b64  	%rd11248, %rd11247, 255;
	xor.b64  	%rd11249, %rd11248, %rd11246;
	mul.lo.s64 	%rd11250, %rd11249, 1099511628211;
	shr.u64 	%rd11251, %rd11231, 40;
	and.b64  	%rd11252, %rd11251, 255;
	xor.b64  	%rd11253, %rd11252, %rd11250;
	mul.lo.s64 	%rd11254, %rd11253, 1099511628211;
	shr.u64 	%rd11255, %rd11231, 48;
	and.b64  	%rd11256, %rd11255, 255;
	xor.b64  	%rd11257, %rd11256, %rd11254;
	mul.lo.s64 	%rd11258, %rd11257, 1099511628211;
	shr.u64 	%rd11259, %rd11231, 56;
	xor.b64  	%rd11260, %rd11259, %rd11258;
	mul.lo.s64 	%rd11261, %rd11260, 1099511628211;
	ld.u64 	%rd11262, [%rd11230+8];
	and.b64  	%rd11263, %rd11262, 255;
	xor.b64  	%rd11264, %rd11263, %rd11261;
	mul.lo.s64 	%rd11265, %rd11264, 1099511628211;
	shr.u64 	%rd11266, %rd11262, 8;
	and.b64  	%rd11267, %rd11266, 255;
	xor.b64  	%rd11268, %rd11267, %rd11265;
	mul.lo.s64 	%rd11269, %rd11268, 1099511628211;
	shr.u64 	%rd11270, %rd11262, 16;
	and.b64  	%rd11271, %rd11270, 255;
	xor.b64  	%rd11272, %rd11271, %rd11269;
	mul.lo.s64 	%rd11273, %rd11272, 1099511628211;
	shr.u64 	%rd11274, %rd11262, 24;
	and.b64  	%rd11275, %rd11274, 255;
	xor.b64  	%rd11276, %rd11275, %rd11273;
	mul.lo.s64 	%rd11277, %rd11276, 1099511628211;
	shr.u64 	%rd11278, %rd11262, 32;
	and.b64  	%rd11279, %rd11278, 255;
	xor.b64  	%rd11280, %rd11279, %rd11277;
	mul.lo.s64 	%rd11281, %rd11280, 1099511628211;
	shr.u64 	%rd11282, %rd11262, 40;
	and.b64  	%rd11283, %rd11282, 255;
	xor.b64  	%rd11284, %rd11283, %rd11281;
	mul.lo.s64 	%rd11285, %rd11284, 1099511628211;
	shr.u64 	%rd11286, %rd11262, 48;
	and.b64  	%rd11287, %rd11286, 255;
	xor.b64  	%rd11288, %rd11287, %rd11285;
	mul.lo.s64 	%rd11289, %rd11288, 1099511628211;
	shr.u64 	%rd11290, %rd11262, 56;
	xor.b64  	%rd11291, %rd11290, %rd11289;
	mul.lo.s64 	%rd30556, %rd11291, 1099511628211;
	add.s64 	%rd30554, %rd30554, 2;
	setp.ne.s64 	%p711, %rd30554, %rd30557;
	@%p711 bra 	$L__BB17_1772;
$L__BB17_1773:
	and.b64  	%rd11292, %rd3351, 1;
	setp.eq.b64 	%p712, %rd11292, 1;
	not.pred 	%p713, %p712;
	@%p713 bra 	$L__BB17_1775;
	shl.b64 	%rd11293, %rd30557, 3;
	add.s64 	%rd11294, %rd30476, %rd11293;
	ld.u64 	%rd11295, [%rd11294];
	and.b64  	%rd11296, %rd11295, 255;
	xor.b64  	%rd11297, %rd11296, %rd30556;
	mul.lo.s64 	%rd11298, %rd11297, 1099511628211;
	shr.u64 	%rd11299, %rd11295, 8;
	and.b64  	%rd11300, %rd11299, 255;
	xor.b64  	%rd11301, %rd11300, %rd11298;
	mul.lo.s64 	%rd11302, %rd11301, 1099511628211;
	shr.u64 	%rd11303, %rd11295, 16;
	and.b64  	%rd11304, %rd11303, 255;
	xor.b64  	%rd11305, %rd11304, %rd11302;
	mul.lo.s64 	%rd11306, %rd11305, 1099511628211;
	shr.u64 	%rd11307, %rd11295, 24;
	and.b64  	%rd11308, %rd11307, 255;
	xor.b64  	%rd11309, %rd11308, %rd11306;
	mul.lo.s64 	%rd11310, %rd11309, 1099511628211;
	shr.u64 	%rd11311, %rd11295, 32;
	and.b64  	%rd11312, %rd11311, 255;
	xor.b64  	%rd11313, %rd11312, %rd11310;
	mul.lo.s64 	%rd11314, %rd11313, 1099511628211;
	shr.u64 	%rd11315, %rd11295, 40;
	and.b64  	%rd11316, %rd11315, 255;
	xor.b64  	%rd11317, %rd11316, %rd11314;
	mul.lo.s64 	%rd11318, %rd11317, 1099511628211;
	shr.u64 	%rd11319, %rd11295, 48;
	and.b64  	%rd11320, %rd11319, 255;
	xor.b64  	%rd11321, %rd11320, %rd11318;
	mul.lo.s64 	%rd11322, %rd11321, 1099511628211;
	shr.u64 	%rd11323, %rd11295, 56;
	xor.b64  	%rd11324, %rd11323, %rd11322;
	mul.lo.s64 	%rd30556, %rd11324, 1099511628211;
$L__BB17_1775:
	setp.eq.s64 	%p714, %rd3351, 0;
	mov.b64 	%rd30562, -3750763034362895579;
	@%p714 bra 	$L__BB17_1781;
	setp.eq.s64 	%p715, %rd2399, 0;
	mov.b64 	%rd30562, -3750763034362895579;
	mov.b64 	%rd30563, 0;
	@%p715 bra 	$L__BB17_1779;
	mov.b64 	%rd30562, -3750763034362895579;
	mov.b64 	%rd30560, 0;
	and.b64  	%rd30563, %rd3351, -2;
$L__BB17_1778:
	shl.b64 	%rd11331, %rd30560, 3;
	add.s64 	%rd11332, %rd30527, %rd11331;
	ld.u64 	%rd11333, [%rd11332];
	and.b64  	%rd11334, %rd11333, 255;
	xor.b64  	%rd11335, %rd11334, %rd30562;
	mul.lo.s64 	%rd11336, %rd11335, 1099511628211;
	shr.u64 	%rd11337, %rd11333, 8;
	and.b64  	%rd11338, %rd11337, 255;
	xor.b64  	%rd11339, %rd11338, %rd11336;
	mul.lo.s64 	%rd11340, %rd11339, 1099511628211;
	shr.u64 	%rd11341, %rd11333, 16;
	and.b64  	%rd11342, %rd11341, 255;
	xor.b64  	%rd11343, %rd11342, %rd11340;
	mul.lo.s64 	%rd11344, %rd11343, 1099511628211;
	shr.u64 	%rd11345, %rd11333, 24;
	and.b64  	%rd11346, %rd11345, 255;
	xor.b64  	%rd11347, %rd11346, %rd11344;
	mul.lo.s64 	%rd11348, %rd11347, 1099511628211;
	shr.u64 	%rd11349, %rd11333, 32;
	and.b64  	%rd11350, %rd11349, 255;
	xor.b64  	%rd11351, %rd11350, %rd11348;
	mul.lo.s64 	%rd11352, %rd11351, 1099511628211;
	shr.u64 	%rd11353, %rd11333, 40;
	and.b64  	%rd11354, %rd11353, 255;
	xor.b64  	%rd11355, %rd11354, %rd11352;
	mul.lo.s64 	%rd11356, %rd11355, 1099511628211;
	shr.u64 	%rd11357, %rd11333, 48;
	and.b64  	%rd11358, %rd11357, 255;
	xor.b64  	%rd11359, %rd11358, %rd11356;
	mul.lo.s64 	%rd11360, %rd11359, 1099511628211;
	shr.u64 	%rd11361, %rd11333, 56;
	xor.b64  	%rd11362, %rd11361, %rd11360;
	mul.lo.s64 	%rd11363, %rd11362, 1099511628211;
	ld.u64 	%rd11364, [%rd11332+8];
	and.b64  	%rd11365, %rd11364, 255;
	xor.b64  	%rd11366, %rd11365, %rd11363;
	mul.lo.s64 	%rd11367, %rd11366, 1099511628211;
	shr.u64 	%rd11368, %rd11364, 8;
	and.b64  	%rd11369, %rd11368, 255;
	xor.b64  	%rd11370, %rd11369, %rd11367;
	mul.lo.s64 	%rd11371, %rd11370, 1099511628211;
	shr.u64 	%rd11372, %rd11364, 16;
	and.b64  	%rd11373, %rd11372, 255;
	xor.b64  	%rd11374, %rd11373, %rd11371;
	mul.lo.s64 	%rd11375, %rd11374, 1099511628211;
	shr.u64 	%rd11376, %rd11364, 24;
	and.b64  	%rd11377, %rd11376, 255;
	xor.b64  	%rd11378, %rd11377, %rd11375;
	mul.lo.s64 	%rd11379, %rd11378, 1099511628211;
	shr.u64 	%rd11380, %rd11364, 32;
	and.b64  	%rd11381, %rd11380, 255;
	xor.b64  	%rd11382, %rd11381, %rd11379;
	mul.lo.s64 	%rd11383, %rd11382, 1099511628211;
	shr.u64 	%rd11384, %rd11364, 40;
	and.b64  	%rd11385, %rd11384, 255;
	xor.b64  	%rd11386, %rd11385, %rd11383;
	mul.lo.s64 	%rd11387, %rd11386, 1099511628211;
	shr.u64 	%rd11388, %rd11364, 48;
	and.b64  	%rd11389, %rd11388, 255;
	xor.b64  	%rd11390, %rd11389, %rd11387;
	mul.lo.s64 	%rd11391, %rd11390, 1099511628211;
	shr.u64 	%rd11392, %rd11364, 56;
	xor.b64  	%rd11393, %rd11392, %rd11391;
	mul.lo.s64 	%rd30562, %rd11393, 1099511628211;
	add.s64 	%rd30560, %rd30560, 2;
	setp.ne.s64 	%p716, %rd30560, %rd30563;
	@%p716 bra 	$L__BB17_1778;
$L__BB17_1779:
	and.b64  	%rd11394, %rd3351, 1;
	setp.eq.b64 	%p717, %rd11394, 1;
	not.pred 	%p718, %p717;
	@%p718 bra 	$L__BB17_1781;
	shl.b64 	%rd11395, %rd30563, 3;
	add.s64 	%rd11396, %rd30527, %rd11395;
	ld.u64 	%rd11397, [%rd11396];
	and.b64  	%rd11398, %rd11397, 255;
	xor.b64  	%rd11399, %rd11398, %rd30562;
	mul.lo.s64 	%rd11400, %rd11399, 1099511628211;
	shr.u64 	%rd11401, %rd11397, 8;
	and.b64  	%rd11402, %rd11401, 255;
	xor.b64  	%rd11403, %rd11402, %rd11400;
	mul.lo.s64 	%rd11404, %rd11403, 1099511628211;
	shr.u64 	%rd11405, %rd11397, 16;
	and.b64  	%rd11406, %rd11405, 255;
	xor.b64  	%rd11407, %rd11406, %rd11404;
	mul.lo.s64 	%rd11408, %rd11407, 1099511628211;
	shr.u64 	%rd11409, %rd11397, 24;
	and.b64  	%rd11410, %rd11409, 255;
	xor.b64  	%rd11411, %rd11410, %rd11408;
	mul.lo.s64 	%rd11412, %rd11411, 1099511628211;
	shr.u64 	%rd11413, %rd11397, 32;
	and.b64  	%rd11414, %rd11413, 255;
	xor.b64  	%rd11415, %rd11414, %rd11412;
	mul.lo.s64 	%rd11416, %rd11415, 1099511628211;
	shr.u64 	%rd11417, %rd11397, 40;
	and.b64  	%rd11418, %rd11417, 255;
	xor.b64  	%rd11419, %rd11418, %rd11416;
	mul.lo.s64 	%rd11420, %rd11419, 1099511628211;
	shr.u64 	%rd11421, %rd11397, 48;
	and.b64  	%rd11422, %rd11421, 255;
	xor.b64  	%rd11423, %rd11422, %rd11420;
	mul.lo.s64 	%rd11424, %rd11423, 1099511628211;
	shr.u64 	%rd11425, %rd11397, 56;
	xor.b64  	%rd11426, %rd11425, %rd11424;
	mul.lo.s64 	%rd30562, %rd11426, 1099511628211;
$L__BB17_1781:
	setp.eq.s64 	%p719, %rd30556, %rd30562;
	@%p719 bra 	$L__BB17_1795;
	setp.eq.s64 	%p720, %rd3351, 0;
	mov.b64 	%rd30568, -3750763034362895579;
	@%p720 bra 	$L__BB17_1788;
	setp.eq.s64 	%p721, %rd2399, 0;
	mov.b64 	%rd30568, -3750763034362895579;
	mov.b64 	%rd30569, 0;
	@%p721 bra 	$L__BB17_1786;
	mov.b64 	%rd30568, -3750763034362895579;
	mov.b64 	%rd30566, 0;
	and.b64  	%rd30569, %rd3351, -2;
$L__BB17_1785:
	shl.b64 	%rd11433, %rd30566, 3;
	add.s64 	%rd11434, %rd30476, %rd11433;
	ld.u64 	%rd11435, [%rd11434];
	and.b64  	%rd11436, %rd11435, 255;
	xor.b64  	%rd11437, %rd11436, %rd30568;
	mul.lo.s64 	%rd11438, %rd11437, 1099511628211;
	shr.u64 	%rd11439, %rd11435, 8;
	and.b64  	%rd11440, %rd11439, 255;
	xor.b64  	%rd11441, %rd11440, %rd11438;
	mul.lo.s64 	%rd11442, %rd11441, 1099511628211;
	shr.u64 	%rd11443, %rd11435, 16;
	and.b64  	%rd11444, %rd11443, 255;
	xor.b64  	%rd11445, %rd11444, %rd11442;
	mul.lo.s64 	%rd11446, %rd11445, 1099511628211;
	shr.u64 	%rd11447, %rd11435, 24;
	and.b64  	%rd11448, %rd11447, 255;
	xor.b64  	%rd11449, %rd11448, %rd11446;
	mul.lo.s64 	%rd11450, %rd11449, 1099511628211;
	shr.u64 	%rd11451, %rd11435, 32;
	and.b64  	%rd11452, %rd11451, 255;
	xor.b64  	%rd11453, %rd11452, %rd11450;
	mul.lo.s64 	%rd11454, %rd11453, 1099511628211;
	shr.u64 	%rd11455, %rd11435, 40;
	and.b64  	%rd11456, %rd11455, 255;
	xor.b64  	%rd11457, %rd11456, %rd11454;
	mul.lo.s64 	%rd11458, %rd11457, 1099511628211;
	shr.u64 	%rd11459, %rd11435, 48;
	and.b64  	%rd11460, %rd11459, 255;
	xor.b64  	%rd11461, %rd11460, %rd11458;
	mul.lo.s64 	%rd11462, %rd11461, 1099511628211;
	shr.u64 	%rd11463, %rd11435, 56;
	xor.b64  	%rd11464, %rd11463, %rd11462;
	mul.lo.s64 	%rd11465, %rd11464, 1099511628211;
	ld.u64 	%rd11466, [%rd11434+8];
	and.b64  	%rd11467, %rd11466, 255;
	xor.b64  	%rd11468, %rd11467, %rd11465;
	mul.lo.s64 	%rd11469, %rd11468, 1099511628211;
	shr.u64 	%rd11470, %rd11466, 8;
	and.b64  	%rd11471, %rd11470, 255;
	xor.b64  	%rd11472, %rd11471, %rd11469;
	mul.lo.s64 	%rd11473, %rd11472, 1099511628211;
	shr.u64 	%rd11474, %rd11466, 16;
	and.b64  	%rd11475, %rd11474, 255;
	xor.b64  	%rd11476, %rd11475, %rd11473;
	mul.lo.s64 	%rd11477, %rd11476, 1099511628211;
	shr.u64 	%rd11478, %rd11466, 24;
	and.b64  	%rd11479, %rd11478, 255;
	xor.b64  	%rd11480, %rd11479, %rd11477;
	mul.lo.s64 	%rd11481, %rd11480, 1099511628211;
	shr.u64 	%rd11482, %rd11466, 32;
	and.b64  	%rd11483, %rd11482, 255;
	xor.b64  	%rd11484, %rd11483, %rd11481;
	mul.lo.s64 	%rd11485, %rd11484, 1099511628211;
	shr.u64 	%rd11486, %rd11466, 40;
	and.b64  	%rd11487, %rd11486, 255;
	xor.b64  	%rd11488, %rd11487, %rd11485;
	mul.lo.s64 	%rd11489, %rd11488, 1099511628211;
	shr.u64 	%rd11490, %rd11466, 48;
	and.b64  	%rd11491, %rd11490, 255;
	xor.b64  	%rd11492, %rd11491, %rd11489;
	mul.lo.s64 	%rd11493, %rd11492, 1099511628211;
	shr.u64 	%rd11494, %rd11466, 56;
	xor.b64  	%rd11495, %rd11494, %rd11493;
	mul.lo.s64 	%rd30568, %rd11495, 1099511628211;
	add.s64 	%rd30566, %rd30566, 2;
	setp.ne.s64 	%p722, %rd30566, %rd30569;
	@%p722 bra 	$L__BB17_1785;
$L__BB17_1786:
	and.b64  	%rd11496, %rd3351, 1;
	setp.eq.b64 	%p723, %rd11496, 1;
	not.pred 	%p724, %p723;
	@%p724 bra 	$L__BB17_1788;
	shl.b64 	%rd11497, %rd30569, 3;
	add.s64 	%rd11498, %rd30476, %rd11497;
	ld.u64 	%rd11499, [%rd11498];
	and.b64  	%rd11500, %rd11499, 255;
	xor.b64  	%rd11501, %rd11500, %rd30568;
	mul.lo.s64 	%rd11502, %rd11501, 1099511628211;
	shr.u64 	%rd11503, %rd11499, 8;
	and.b64  	%rd11504, %rd11503, 255;
	xor.b64  	%rd11505, %rd11504, %rd11502;
	mul.lo.s64 	%rd11506, %rd11505, 1099511628211;
	shr.u64 	%rd11507, %rd11499, 16;
	and.b64  	%rd11508, %rd11507, 255;
	xor.b64  	%rd11509, %rd11508, %rd11506;
	mul.lo.s64 	%rd11510, %rd11509, 1099511628211;
	shr.u64 	%rd11511, %rd11499, 24;
	and.b64  	%rd11512, %rd11511, 255;
	xor.b64  	%rd11513, %rd11512, %rd11510;
	mul.lo.s64 	%rd11514, %rd11513, 1099511628211;
	shr.u64 	%rd11515, %rd11499, 32;
	and.b64  	%rd11516, %rd11515, 255;
	xor.b64  	%rd11517, %rd11516, %rd11514;
	mul.lo.s64 	%rd11518, %rd11517, 1099511628211;
	shr.u64 	%rd11519, %rd11499, 40;
	and.b64  	%rd11520, %rd11519, 255;
	xor.b64  	%rd11521, %rd11520, %rd11518;
	mul.lo.s64 	%rd11522, %rd11521, 1099511628211;
	shr.u64 	%rd11523, %rd11499, 48;
	and.b64  	%rd11524, %rd11523, 255;
	xor.b64  	%rd11525, %rd11524, %rd11522;
	mul.lo.s64 	%rd11526, %rd11525, 1099511628211;
	shr.u64 	%rd11527, %rd11499, 56;
	xor.b64  	%rd11528, %rd11527, %rd11526;
	mul.lo.s64 	%rd30568, %rd11528, 1099511628211;
$L__BB17_1788:
	setp.eq.s64 	%p725, %rd3351, 0;
	mov.b64 	%rd30574, -3750763034362895579;
	@%p725 bra 	$L__BB17_1794;
	setp.eq.s64 	%p726, %rd2399, 0;
	mov.b64 	%rd30574, -3750763034362895579;
	mov.b64 	%rd30575, 0;
	@%p726 bra 	$L__BB17_1792;
	mov.b64 	%rd30574, -3750763034362895579;
	mov.b64 	%rd30572, 0;
	and.b64  	%rd30575, %rd3351, -2;
$L__BB17_1791:
	shl.b64 	%rd11535, %rd30572, 3;
	add.s64 	%rd11536, %rd30527, %rd11535;
	ld.u64 	%rd11537, [%rd11536];
	and.b64  	%rd11538, %rd11537, 255;
	xor.b64  	%rd11539, %rd11538, %rd30574;
	mul.lo.s64 	%rd11540, %rd11539, 1099511628211;
	shr.u64 	%rd11541, %rd11537, 8;
	and.b64  	%rd11542, %rd11541, 255;
	xor.b64  	%rd11543, %rd11542, %rd11540;
	mul.lo.s64 	%rd11544, %rd11543, 1099511628211;
	shr.u64 	%rd11545, %rd11537, 16;
	and.b64  	%rd11546, %rd11545, 255;
	xor.b64  	%rd11547, %rd11546, %rd11544;
	mul.lo.s64 	%rd11548, %rd11547, 1099511628211;
	shr.u64 	%rd11549, %rd11537, 24;
	and.b64  	%rd11550, %rd11549, 255;
	xor.b64  	%rd11551, %rd11550, %rd11548;
	mul.lo.s64 	%rd11552, %rd11551, 1099511628211;
	shr.u64 	%rd11553, %rd11537, 32;
	and.b64  	%rd11554, %rd11553, 255;
	xor.b64  	%rd11555, %rd11554, %rd11552;
	mul.lo.s64 	%rd11556, %rd11555, 1099511628211;
	shr.u64 	%rd11557, %rd11537, 40;
	and.b64  	%rd11558, %rd11557, 255;
	xor.b64  	%rd11559, %rd11558, %rd11556;
	mul.lo.s64 	%rd11560, %rd11559, 1099511628211;
	shr.u64 	%rd11561, %rd11537, 48;
	and.b64  	%rd11562, %rd11561, 255;
	xor.b64  	%rd11563, %rd11562, %rd11560;
	mul.lo.s64 	%rd11564, %rd11563, 1099511628211;
	shr.u64 	%rd11565, %rd11537, 56;
	xor.b64  	%rd11566, %rd11565, %rd11564;
	mul.lo.s64 	%rd11567, %rd11566, 1099511628211;
	ld.u64 	%rd11568, [%rd11536+8];
	and.b64  	%rd11569, %rd11568, 255;
	xor.b64  	%rd11570, %rd11569, %rd11567;
	mul.lo.s64 	%rd11571, %rd11570, 1099511628211;
	shr.u64 	%rd11572, %rd11568, 8;
	and.b64  	%rd11573, %rd11572, 255;
	xor.b64  	%rd11574, %rd11573, %rd11571;
	mul.lo.s64 	%rd11575, %rd11574, 1099511628211;
	shr.u64 	%rd11576, %rd11568, 16;
	and.b64  	%rd11577, %rd11576, 255;
	xor.b64  	%rd11578, %rd11577, %rd11575;
	mul.lo.s64 	%rd11579, %rd11578, 1099511628211;
	shr.u64 	%rd11580, %rd11568, 24;
	and.b64  	%rd11581, %rd11580, 255;
	xor.b64  	%rd11582, %rd11581, %rd11579;
	mul.lo.s64 	%rd11583, %rd11582, 1099511628211;
	shr.u64 	%rd11584, %rd11568, 32;
	and.b64  	%rd11585, %rd11584, 255;
	xor.b64  	%rd11586, %rd11585, %rd11583;
	mul.lo.s64 	%rd11587, %rd11586, 1099511628211;
	shr.u64 	%rd11588, %rd11568, 40;
	and.b64  	%rd11589, %rd11588, 255;
	xor.b64  	%rd11590, %rd11589, %rd11587;
	mul.lo.s64 	%rd11591, %rd11590, 1099511628211;
	shr.u64 	%rd11592, %rd11568, 48;
	and.b64  	%rd11593, %rd11592, 255;
	xor.b64  	%rd11594, %rd11593, %rd11591;
	mul.lo.s64 	%rd11595, %rd11594, 1099511628211;
	shr.u64 	%rd11596, %rd11568, 56;
	xor.b64  	%rd11597, %rd11596, %rd11595;
	mul.lo.s64 	%rd30574, %rd11597, 1099511628211;
	add.s64 	%rd30572, %rd30572, 2;
	setp.ne.s64 	%p727, %rd30572, %rd30575;
	@%p727 bra 	$L__BB17_1791;
$L__BB17_1792:
	and.b64  	%rd11598, %rd3351, 1;
	setp.eq.b64 	%p728, %rd11598, 1;
	not.pred 	%p729, %p728;
	@%p729 bra 	$L__BB17_1794;
	shl.b64 	%rd11599, %rd30575, 3;
	add.s64 	%rd11600, %rd30527, %rd11599;
	ld.u64 	%rd11601, [%rd11600];
	and.b64  	%rd11602, %rd11601, 255;
	xor.b64  	%rd11603, %rd11602, %rd30574;
	mul.lo.s64 	%rd11604, %rd11603, 1099511628211;
	shr.u64 	%rd11605, %rd11601, 8;
	and.b64  	%rd11606, %rd11605, 255;
	xor.b64  	%rd11607, %rd11606, %rd11604;
	mul.lo.s64 	%rd11608, %rd11607, 1099511628211;
	shr.u64 	%rd11609, %rd11601, 16;
	and.b64  	%rd11610, %rd11609, 255;
	xor.b64  	%rd11611, %rd11610, %rd11608;
	mul.lo.s64 	%rd11612, %rd11611, 1099511628211;
	shr.u64 	%rd11613, %rd11601, 24;
	and.b64  	%rd11614, %rd11613, 255;
	xor.b64  	%rd11615, %rd11614, %rd11612;
	mul.lo.s64 	%rd11616, %rd11615, 1099511628211;
	shr.u64 	%rd11617, %rd11601, 32;
	and.b64  	%rd11618, %rd11617, 255;
	xor.b64  	%rd11619, %rd11618, %rd11616;
	mul.lo.s64 	%rd11620, %rd11619, 1099511628211;
	shr.u64 	%rd11621, %rd11601, 40;
	and.b64  	%rd11622, %rd11621, 255;
	xor.b64  	%rd11623, %rd11622, %rd11620;
	mul.lo.s64 	%rd11624, %rd11623, 1099511628211;
	shr.u64 	%rd11625, %rd11601, 48;
	and.b64  	%rd11626, %rd11625, 255;
	xor.b64  	%rd11627, %rd11626, %rd11624;
	mul.lo.s64 	%rd11628, %rd11627, 1099511628211;
	shr.u64 	%rd11629, %rd11601, 56;
	xor.b64  	%rd11630, %rd11629, %rd11628;
	mul.lo.s64 	%rd30574, %rd11630, 1099511628211;
$L__BB17_1794:
	setp.lt.u64 	%p2316, %rd30568, %rd30574;
	mov.pred 	%p2317, 0;
	bra.uni 	$L__BB17_1799;
$L__BB17_1795:
	setp.eq.s32 	%p732, %r359, 0;
	mov.pred 	%p2317, 0;
	mov.pred 	%p2316, %p2317;
	@%p732 bra 	$L__BB17_1799;
	mov.b64 	%rd30578, 0;
$L__BB17_1797:
	shl.b64 	%rd11632, %rd30578, 3;
	add.s64 	%rd11633, %rd30476, %rd11632;
	ld.u64 	%rd2761, [%rd11633];
	add.s64 	%rd11634, %rd30527, %rd11632;
	ld.u64 	%rd2762, [%rd11634];
	setp.lt.u64 	%p735, %rd2761, %rd2762;
	mov.pred 	%p2316, -1;
	@%p735 bra 	$L__BB17_1799;
	setp.le.u64 	%p737, %rd2761, %rd2762;
	add.s64 	%rd30578, %rd30578, 1;
	setp.lt.u64 	%p738, %rd30578, %rd2398;
	and.pred  	%p739, %p737, %p738;
	mov.pred 	%p2316, %p2317;
	@%p739 bra 	$L__BB17_1797;
$L__BB17_1799:
	add.s32 	%r482, %r1443, %r1406;
	setp.lt.s32 	%p740, %r482, %r276;
	and.pred  	%p82, %p740, %p2317;
	mov.u64 	%rd30579, %rd30527;
	@%p2316 bra 	$L__BB17_1801;
	add.s32 	%r292, %r1406, 1;
	shl.b32 	%r483, %r1406, 3;
	mov.u32 	%r484, _ZN6thrust24THRUST_300001_SM_1000_NS8cuda_cub4core6detail5shmemE;
	add.s32 	%r485, %r484, %r483;
	ld.shared.u64 	%rd30579, [%r485+2056];
	mov.u32 	%r1406, %r292;
$L__BB17_1801:
	@%p2317 bra 	$L__BB17_1803;
	add.s32 	%r294, %r1443, 1;
	shl.b32 	%r486, %r1443, 3;
	mov.u32 	%r487, _ZN6thrust24THRUST_300001_SM_1000_NS8cuda_cub4core6detail5shmemE;
	add.s32 	%r488, %r487, %r486;
	ld.shared.u64 	%rd30476, [%r488+2056];
	mov.u32 	%r1443, %r294;
$L__BB17_1803:
	setp.ge.s32 	%p2318, %r1406, %r273;
	setp.lt.s32 	%p741, %r1406, %r273;
	setp.ge.s32 	%p742, %r1443, %r275;
	and.pred  	%p2319, %p742, %p741;
	or.pred  	%p743, %p2318, %p742;
	@%p743 bra 	$L__BB17_1864;
	setp.eq.s64 	%p744, %rd3351, 0;
	mov.b64 	%rd30583, -3750763034362895579;
	@%p744 bra 	$L__BB17_1810;
	setp.eq.s64 	%p745, %rd2399, 0;
	mov.b64 	%rd30583, -3750763034362895579;
	mov.b64 	%rd30584, 0;
	@%p745 bra 	$L__BB17_1808;
	mov.b64 	%rd30583, -3750763034362895579;
	mov.b64 	%rd30581, 0;
	and.b64  	%rd30584, %rd3351, -2;
$L__BB17_1807:
	shl.b64 	%rd11642, %rd30581, 3;
	add.s64 	%rd11643, %rd30579, %rd11642;
	ld.u64 	%rd11644, [%rd11643];
	and.b64  	%rd11645, %rd11644, 255;
	xor.b64  	%rd11646, %rd11645, %rd30583;
	mul.lo.s64 	%rd11647, %rd11646, 1099511628211;
	shr.u64 	%rd11648, %rd11644, 8;
	and.b64  	%rd11649, %rd11648, 255;
	xor.b64  	%rd11650, %rd11649, %rd11647;
	mul.lo.s64 	%rd11651, %rd11650, 1099511628211;
	shr.u64 	%rd11652, %rd11644, 16;
	and.b64  	%rd11653, %rd11652, 255;
	xor.b64  	%rd11654, %rd11653, %rd11651;
	mul.lo.s64 	%rd11655, %rd11654, 1099511628211;
	shr.u64 	%rd11656, %rd11644, 24;
	and.b64  	%rd11657, %rd11656, 255;
	xor.b64  	%rd11658, %rd11657, %rd11655;
	mul.lo.s64 	%rd11659, %rd11658, 1099511628211;
	shr.u64 	%rd11660, %rd11644, 32;
	and.b64  	%rd11661, %rd11660, 255;
	xor.b64  	%rd11662, %rd11661, %rd11659;
	mul.lo.s64 	%rd11663, %rd11662, 1099511628211;
	shr.u64 	%rd11664, %rd11644, 40;
	and.b64  	%rd11665, %rd11664, 255;
	xor.b64  	%rd11666, %rd11665, %rd11663;
	mul.lo.s64 	%rd11667, %rd11666, 1099511628211;
	shr.u64 	%rd11668, %rd11644, 48;
	and.b64  	%rd11669, %rd11668, 255;
	xor.b64  	%rd11670, %rd11669, %rd11667;
	mul.lo.s64 	%rd11671, %rd11670, 1099511628211;
	shr.u64 	%rd11672, %rd11644, 56;
	xor.b64  	%rd11673, %rd11672, %rd11671;
	mul.lo.s64 	%rd11674, %rd11673, 1099511628211;
	ld.u64 	%rd11675, [%rd11643+8];
	and.b64  	%rd11676, %rd11675, 255;
	xor.b64  	%rd11677, %rd11676, %rd11674;
	mul.lo.s64 	%rd11678, %rd11677, 1099511628211;
	shr.u64 	%rd11679, %rd11675, 8;
	and.b64  	%rd11680, %rd11679, 255;
	xor.b64  	%rd11681, %rd11680, %rd11678;
	mul.lo.s64 	%rd11682, %rd11681, 1099511628211;
	shr.u64 	%rd11683, %rd11675, 16;
	and.b64  	%rd11684, %rd11683, 255;
	xor.b64  	%rd11685, %rd11684, %rd11682;
	mul.lo.s64 	%rd11686, %rd11685, 1099511628211;
	shr.u64 	%rd11687, %rd11675, 24;
	and.b64  	%rd11688, %rd11687, 255;
	xor.b64  	%rd11689, %rd11688, %rd11686;
	mul.lo.s64 	%rd11690, %rd11689, 1099511628211;
	shr.u64 	%rd11691, %rd11675, 32;
	and.b64  	%rd11692, %rd11691, 255;
	xor.b64  	%rd11693, %rd11692, %rd11690;
	mul.lo.s64 	%rd11694, %rd11693, 1099511628211;
	shr.u64 	%rd11695, %rd11675, 40;
	and.b64  	%rd11696, %rd11695, 255;
	xor.b64  	%rd11697, %rd11696, %rd11694;
	mul.lo.s64 	%rd11698, %rd11697, 1099511628211;
	shr.u64 	%rd11699, %rd11675, 48;
	and.b64  	%rd11700, %rd11699, 255;
	xor.b64  	%rd11701, %rd11700, %rd11698;
	mul.lo.s64 	%rd11702, %rd11701, 1099511628211;
	shr.u64 	%rd11703, %rd11675, 56;
	xor.b64  	%rd11704, %rd11703, %rd11702;
	mul.lo.s64 	%rd30583, %rd11704, 1099511628211;
	add.s64 	%rd30581, %rd30581, 2;
	setp.ne.s64 	%p746, %rd30581, %rd30584;
	@%p746 bra 	$L__BB17_1807;
$L__BB17_1808:
	and.b64  	%rd11705, %rd3351, 1;
	setp.eq.b64 	%p747, %rd11705, 1;
	not.pred 	%p748, %p747;
	@%p748 bra 	$L__BB17_1810;
	shl.b64 	%rd11706, %rd30584, 3;
	add.s64 	%rd11707, %rd30579, %rd11706;
	ld.u64 	%rd11708, [%rd11707];
	and.b64  	%rd11709, %rd11708, 255;
	xor.b64  	%rd11710, %rd11709, %rd30583;
	mul.lo.s64 	%rd11711, %rd11710, 1099511628211;
	shr.u64 	%rd11712, %rd11708, 8;
	and.b64  	%rd11713, %rd11712, 255;
	xor.b64  	%rd11714, %rd11713, %rd11711;
	mul.lo.s64 	%rd11715, %rd11714, 1099511628211;
	shr.u64 	%rd11716, %rd11708, 16;
	and.b64  	%rd11717, %rd11716, 255;
	xor.b64  	%rd11718, %rd11717, %rd11715;
	mul.lo.s64 	%rd11719, %rd11718, 1099511628211;
	shr.u64 	%rd11720, %rd11708, 24;
	and.b64  	%rd11721, %rd11720, 255;
	xor.b64  	%rd11722, %rd11721, %rd11719;
	mul.lo.s64 	%rd11723, %rd11722, 1099511628211;
	shr.u64 	%rd11724, %rd11708, 32;
	and.b64  	%rd11725, %rd11724, 255;
	xor.b64  	%rd11726, %rd11725, %rd11723;
	mul.lo.s64 	%rd11727, %rd11726, 1099511628211;
	shr.u64 	%rd11728, %rd11708, 40;
	and.b64  	%rd11729, %rd11728, 255;
	xor.b64  	%rd11730, %rd11729, %rd11727;
	mul.lo.s64 	%rd11731, %rd11730, 1099511628211;
	shr.u64 	%rd11732, %rd11708, 48;
	and.b64  	%rd11733, %rd11732, 255;
	xor.b64  	%rd11734, %rd11733, %rd11731;
	mul.lo.s64 	%rd11735, %rd11734, 1099511628211;
	shr.u64 	%rd11736, %rd11708, 56;
	xor.b64  	%rd11737, %rd11736, %rd11735;
	mul.lo.s64 	%rd30583, %rd11737, 1099511628211;
$L__BB17_1810:
	setp.eq.s64 	%p749, %rd3351, 0;
	mov.b64 	%rd30589, -3750763034362895579;
	@%p749 bra 	$L__BB17_1816;
	setp.eq.s64 	%p750, %rd2399, 0;
	mov.b64 	%rd30589, -3750763034362895579;
	mov.b64 	%rd30590, 0;
	@%p750 bra 	$L__BB17_1814;
	mov.b64 	%rd30589, -3750763034362895579;
	mov.b64 	%rd30587, 0;
	and.b64  	%rd30590, %rd3351, -2;
$L__BB17_1813:
	shl.b64 	%rd11744, %rd30587, 3;
	add.s64 	%rd11745, %rd30476, %rd11744;
	ld.u64 	%rd11746, [%rd11745];
	and.b64  	%rd11747, %rd11746, 255;
	xor.b64  	%rd11748, %rd11747, %rd30589;
	mul.lo.s64 	%rd11749, %rd11748, 1099511628211;
	shr.u64 	%rd11750, %rd11746, 8;
	and.b64  	%rd11751, %rd11750, 255;
	xor.b64  	%rd11752, %rd11751, %rd11749;
	mul.lo.s64 	%rd11753, %rd11752, 1099511628211;
	shr.u64 	%rd11754, %rd11746, 16;
	and.b64  	%rd11755, %rd11754, 255;
	xor.b64  	%rd11756, %rd11755, %rd11753;
	mul.lo.s64 	%rd11757, %rd11756, 1099511628211;
	shr.u64 	%rd11758, %rd11746, 24;
	and.b64  	%rd11759, %rd11758, 255;
	xor.b64  	%rd11760, %rd11759, %rd11757;
	mul.lo.s64 	%rd11761, %rd11760, 1099511628211;
	shr.u64 	%rd11762, %rd11746, 32;
	and.b64  	%rd11763, %rd11762, 255;
	xor.b64  	%rd11764, %rd11763, %rd11761;
	mul.lo.s64 	%rd11765, %rd11764, 1099511628211;
	shr.u64 	%rd11766, %rd11746, 40;
	and.b64  	%rd11767, %rd11766, 255;
	xor.b64  	%rd11768, %rd11767, %rd11765;
	mul.lo.s64 	%rd11769, %rd11768, 1099511628211;
	shr.u64 	%rd11770, %rd11746, 48;
	and.b64  	%rd11771, %rd11770, 255;
	xor.b64  	%rd11772, %rd11771, %rd11769;
	mul.lo.s64 	%rd11773, %rd11772, 1099511628211;
	shr.u64 	%rd11774, %rd11746, 56;
	xor.b64  	%rd11775, %rd11774, %rd11773;
	mul.lo.s64 	%rd11776, %rd11775, 1099511628211;
	ld.u64 	%rd11777, [%rd11745+8];
	and.b64  	%rd11778, %rd11777, 255;
	xor.b64  	%rd11779, %rd11778, %rd11776;
	mul.lo.s64 	%rd11780, %rd11779, 1099511628211;
	shr.u64 	%rd11781, %rd11777, 8;
	and.b64  	%rd11782, %rd11781, 255;
	xor.b64  	%rd11783, %rd11782, %rd11780;
	mul.lo.s64 	%rd11784, %rd11783, 1099511628211;
	shr.u64 	%rd11785, %rd11777, 16;
	and.b64  	%rd11786, %rd11785, 255;
	xor.b64  	%rd11787, %rd11786, %rd11784;
	mul.lo.s64 	%rd11788, %rd11787, 1099511628211;
	shr.u64 	%rd11789, %rd11777, 24;
	and.b64  	%rd11790, %rd11789, 255;
	xor.b64  	%rd11791, %rd11790, %rd11788;
	mul.lo.s64 	%rd11792, %rd11791, 1099511628211;
	shr.u64 	%rd11793, %rd11777, 32;
	and.b64  	%rd11794, %rd11793, 255;
	xor.b64  	%rd11795, %rd11794, %rd11792;
	mul.lo.s64 	%rd11796, %rd11795, 1099511628211;
	shr.u64 	%rd11797, %rd11777, 40;
	and.b64  	%rd11798, %rd11797, 255;
	xor.b64  	%rd11799, %rd11798, %rd11796;
	mul.lo.s64 	%rd11800, %rd11799, 1099511628211;
	shr.u64 	%rd11801, %rd11777, 48;
	and.b64  	%rd11802, %rd11801, 255;
	xor.b64  	%rd11803, %rd11802, %rd11800;
	mul.lo.s64 	%rd11804, %rd11803, 1099511628211;
	shr.u64 	%rd11805, %rd11777, 56;
	xor.b64  	%rd11806, %rd11805, %rd11804;
	mul.lo.s64 	%rd30589, %rd11806, 1099511628211;
	add.s64 	%rd30587, %rd30587, 2;
	setp.ne.s64 	%p751, %rd30587, %rd30590;
	@%p751 bra 	$L__BB17_1813;
$L__BB17_1814:
	and.b64  	%rd11807, %rd3351, 1;
	setp.eq.b64 	%p752, %rd11807, 1;
	not.pred 	%p753, %p752;
	@%p753 bra 	$L__BB17_1816;
	shl.b64 	%rd11808, %rd30590, 3;
	add.s64 	%rd11809, %rd30476, %rd11808;
	ld.u64 	%rd11810, [%rd11809];
	and.b64  	%rd11811, %rd11810, 255;
	xor.b64  	%rd11812, %rd11811, %rd30589;
	mul.lo.s64 	%rd11813, %rd11812, 1099511628211;
	shr.u64 	%rd11814, %rd11810, 8;
	and.b64  	%rd11815, %rd11814, 255;
	xor.b64  	%rd11816, %rd11815, %rd11813;
	mul.lo.s64 	%rd11817, %rd11816, 1099511628211;
	shr.u64 	%rd11818, %rd11810, 16;
	and.b64  	%rd11819, %rd11818, 255;
	xor.b64  	%rd11820, %rd11819, %rd11817;
	mul.lo.s64 	%rd11821, %rd11820, 1099511628211;
	shr.u64 	%rd11822, %rd11810, 24;
	and.b64  	%rd11823, %rd11822, 255;
	xor.b64  	%rd11824, %rd11823, %rd11821;
	mul.lo.s64 	%rd11825, %rd11824, 1099511628211;
	shr.u64 	%rd11826, %rd11810, 32;
	and.b64  	%rd11827, %rd11826, 255;
	xor.b64  	%rd11828, %rd11827, %rd11825;
	mul.lo.s64 	%rd11829, %rd11828, 1099511628211;
	shr.u64 	%rd11830, %rd11810, 40;
	and.b64  	%rd11831, %rd11830, 255;
	xor.b64  	%rd11832, %rd11831, %rd11829;
	mul.lo.s64 	%rd11833, %rd11832, 1099511628211;
	shr.u64 	%rd11834, %rd11810, 48;
	and.b64  	%rd11835, %rd11834, 255;
	xor.b64  	%rd11836, %rd11835, %rd11833;
	mul.lo.s64 	%rd11837, %rd11836, 1099511628211;
	shr.u64 	%rd11838, %rd11810, 56;
	xor.b64  	%rd11839, %rd11838, %rd11837;
	mul.lo.s64 	%rd30589, %rd11839, 1099511628211;
$L__BB17_1816:
	setp.eq.s64 	%p754, %rd30583, %rd30589;
	@%p754 bra 	$L__BB17_1830;
	add.s64 	%rd2788, %rd3351, -1;
	setp.eq.s64 	%p755, %rd3351, 0;
	mov.b64 	%rd30595, -3750763034362895579;
	@%p755 bra 	$L__BB17_1823;
	setp.eq.s64 	%p756, %rd2788, 0;
	mov.b64 	%rd30595, -3750763034362895579;
	mov.b64 	%rd30596, 0;
	@%p756 bra 	$L__BB17_1821;
	mov.b64 	%rd30595, -3750763034362895579;
	mov.b64 	%rd30593, 0;
	and.b64  	%rd30596, %rd3351, -2;
$L__BB17_1820:
	shl.b64 	%rd11846, %rd30593, 3;
	add.s64 	%rd11847, %rd30579, %rd11846;
	ld.u64 	%rd11848, [%rd11847];
	and.b64  	%rd11849, %rd11848, 255;
	xor.b64  	%rd11850, %rd11849, %rd30595;
	mul.lo.s64 	%rd11851, %rd11850, 1099511628211;
	shr.u64 	%rd11852, %rd11848, 8;
	and.b64  	%rd11853, %rd11852, 255;
	xor.b64  	%rd11854, %rd11853, %rd11851;
	mul.lo.s64 	%rd11855, %rd11854, 1099511628211;
	shr.u64 	%rd11856, %rd11848, 16;
	and.b64  	%rd11857, %rd11856, 255;
	xor.b64  	%rd11858, %rd11857, %rd11855;
	mul.lo.s64 	%rd11859, %rd11858, 1099511628211;
	shr.u64 	%rd11860, %rd11848, 24;
	and.b64  	%rd11861, %rd11860, 255;
	xor.b64  	%rd11862, %rd11861, %rd11859;
	mul.lo.s64 	%rd11863, %rd11862, 1099511628211;
	shr.u64 	%rd11864, %rd11848, 32;
	and.b64  	%rd11865, %rd11864, 255;
	xor.b64  	%rd11866, %rd11865, %rd11863;
	mul.lo.s64 	%rd11867, %rd11866, 1099511628211;
	shr.u64 	%rd11868, %rd11848, 40;
	and.b64  	%rd11869, %rd11868, 255;
	xor.b64  	%rd11870, %rd11869, %rd11867;
	mul.lo.s64 	%rd11871, %rd11870, 1099511628211;
	shr.u64 	%rd11872, %rd11848, 48;
	and.b64  	%rd11873, %rd11872, 255;
	xor.b64  	%rd11874, %rd11873, %rd11871;
	mul.lo.s64 	%rd11875, %rd11874, 1099511628211;
	shr.u64 	%rd11876, %rd11848, 56;
	xor.b64  	%rd11877, %rd11876, %rd11875;
	mul.lo.s64 	%rd11878, %rd11877, 1099511628211;
	ld.u64 	%rd11879, [%rd11847+8];
	and.b64  	%rd11880, %rd11879, 255;
	xor.b64  	%rd11881, %rd11880, %rd11878;
	mul.lo.s64 	%rd11882, %rd11881, 1099511628211;
	shr.u64 	%rd11883, %rd11879, 8;
	and.b64  	%rd11884, %rd11883, 255;
	xor.b64  	%rd11885, %rd11884, %rd11882;
	mul.lo.s64 	%rd11886, %rd11885, 1099511628211;
	shr.u64 	%rd11887, %rd11879, 16;
	and.b64  	%rd11888, %rd11887, 255;
	xor.b64  	%rd11889, %rd11888, %rd11886;
	mul.lo.s64 	%rd11890, %rd11889, 1099511628211;
	shr.u64 	%rd11891, %rd11879, 24;
	and.b64  	%rd11892, %rd11891, 255;
	xor.b64  	%rd11893, %rd11892, %rd11890;
	mul.lo.s64 	%rd11894, %rd11893, 1099511628211;
	shr.u64 	%rd11895, %rd11879, 32;
	and.b64  	%rd11896, %rd11895, 255;
	xor.b64  	%rd11897, %rd11896, %rd11894;
	mul.lo.s64 	%rd11898, %rd11897, 1099511628211;
	shr.u64 	%rd11899, %rd11879, 40;
	and.b64  	%rd11900, %rd11899, 255;
	xor.b64  	%rd11901, %rd11900, %rd11898;
	mul.lo.s64 	%rd11902, %rd11901, 1099511628211;
	shr.u64 	%rd11903, %rd11879, 48;
	and.b64  	%rd11904, %rd11903, 255;
	xor.b64  	%rd11905, %rd11904, %rd11902;
	mul.lo.s64 	%rd11906, %rd11905, 1099511628211;
	shr.u64 	%rd11907, %rd11879, 56;
	xor.b64  	%rd11908, %rd11907, %rd11906;
	mul.lo.s64 	%rd30595, %rd11908, 1099511628211;
	add.s64 	%rd30593, %rd30593, 2;
	setp.ne.s64 	%p757, %rd30593, %rd30596;
	@%p757 bra 	$L__BB17_1820;
$L__BB17_1821:
	and.b64  	%rd11909, %rd3351, 1;
	setp.eq.b64 	%p758, %rd11909, 1;
	not.pred 	%p759, %p758;
	@%p759 bra 	$L__BB17_1823;
	shl.b64 	%rd11910, %rd30596, 3;
	add.s64 	%rd11911, %rd30579, %rd11910;
	ld.u64 	%rd11912, [%rd11911];
	and.b64  	%rd11913, %rd11912, 255;
	xor.b64  	%rd11914, %rd11913, %rd30595;
	mul.lo.s64 	%rd11915, %rd11914, 1099511628211;
	shr.u64 	%rd11916, %rd11912, 8;
	and.b64  	%rd11917, %rd11916, 255;
	xor.b64  	%rd11918, %rd11917, %rd11915;
	mul.lo.s64 	%rd11919, %rd11918, 1099511628211;
	shr.u64 	%rd11920, %rd11912, 16;
	and.b64  	%rd11921, %rd11920, 255;
	xor.b64  	%rd11922, %rd11921, %rd11919;
	mul.lo.s64 	%rd11923, %rd11922, 1099511628211;
	shr.u64 	%rd11924, %rd11912, 24;
	and.b64  	%rd11925, %rd11924, 255;
	xor.b64  	%rd11926, %rd11925, %rd11923;
	mul.lo.s64 	%rd11927, %rd11926, 1099511628211;
	shr.u64 	%rd11928, %rd11912, 32;
	and.b64  	%rd11929, %rd11928, 255;
	xor.b64  	%rd11930, %rd11929, %rd11927;
	mul.lo.s64 	%rd11931, %rd11930, 1099511628211;
	shr.u64 	%rd11932, %rd11912, 40;
	and.b64  	%rd11933, %rd11932, 255;
	xor.b64  	%rd11934, %rd11933, %rd11931;
	mul.lo.s64 	%rd11935, %rd11934, 1099511628211;
	shr.u64 	%rd11936, %rd11912, 48;
	and.b64  	%rd11937, %rd11936, 255;
	xor.b64  	%rd11938, %rd11937, %rd11935;
	mul.lo.s64 	%rd11939, %rd11938, 1099511628211;
	shr.u64 	%rd11940, %rd11912, 56;
	xor.b64  	%rd11941, %rd11940, %rd11939;
	mul.lo.s64 	%rd30595, %rd11941, 1099511628211;
$L__BB17_1823:
	setp.eq.s64 	%p760, %rd3351, 0;
	mov.b64 	%rd30601, -3750763034362895579;
	@%p760 bra 	$L__BB17_1829;
	setp.eq.s64 	%p761, %rd2788, 0;
	mov.b64 	%rd30601, -3750763034362895579;
	mov.b64 	%rd30602, 0;
	@%p761 bra 	$L__BB17_1827;
	mov.b64 	%rd30601, -3750763034362895579;
	mov.b64 	%rd30599, 0;
	and.b64  	%rd30602, %rd3351, -2;
$L__BB17_1826:
	shl.b64 	%rd11948, %rd30599, 3;
	add.s64 	%rd11949, %rd30476, %rd11948;
	ld.u64 	%rd11950, [%rd11949];
	and.b64  	%rd11951, %rd11950, 255;
	xor.b64  	%rd11952, %rd11951, %rd30601;
	mul.lo.s64 	%rd11953, %rd11952, 1099511628211;
	shr.u64 	%rd11954, %rd11950, 8;
	and.b64  	%rd11955, %rd11954, 255;
	xor.b64  	%rd11956, %rd11955, %rd11953;
	mul.lo.s64 	%rd11957, %rd11956, 1099511628211;
	shr.u64 	%rd11958, %rd11950, 16;
	and.b64  	%rd11959, %rd11958, 255;
	xor.b64  	%rd11960, %rd11959, %rd11957;
	mul.lo.s64 	%rd11961, %rd11960, 1099511628211;
	shr.u64 	%rd11962, %rd11950, 24;
	and.b64  	%rd11963, %rd11962, 255;
	xor.b64  	%rd11964, %rd11963, %rd11961;
	mul.lo.s64 	%rd11965, %rd11964, 1099511628211;
	shr.u64 	%rd11966, %rd11950, 32;
	and.b64  	%rd11967, %rd11966, 255;
	xor.b64  	%rd11968, %rd11967, %rd11965;
	mul.lo.s64 	%rd11969, %rd11968, 1099511628211;
	shr.u64 	%rd11970, %rd11950, 40;
	and.b64  	%rd11971, %rd11970, 255;
	xor.b64  	%rd11972, %rd11971, %rd11969;
	mul.lo.s64 	%rd11973, %rd11972, 1099511628211;
	shr.u64 	%rd11974, %rd11950, 48;
	and.b64  	%rd11975, %rd11974, 255;
	xor.b64  	%rd11976, %rd11975, %rd11973;
	mul.lo.s64 	%rd11977, %rd11976, 1099511628211;
	shr.u64 	%rd11978, %rd11950, 56;
	xor.b64  	%rd11979, %rd11978, %rd11977;
	mul.lo.s64 	%rd11980, %rd11979, 1099511628211;
	ld.u64 	%rd11981, [%rd11949+8];
	and.b64  	%rd11982, %rd11981, 255;
	xor.b64  	%rd11983, %rd11982, %rd11980;
	mul.lo.s64 	%rd11984, %rd11983, 1099511628211;
	shr.u64 	%rd11985, %rd11981, 8;
	and.b64  	%rd11986, %rd11985, 255;
	xor.b64  	%rd11987, %rd11986, %rd11984;
	mul.lo.s64 	%rd11988, %rd11987, 1099511628211;
	shr.u64 	%rd11989, %rd11981, 16;
	and.b64  	%rd11990, %rd11989, 255;
	xor.b64  	%rd11991, %rd11990, %rd11988;
	mul.lo.s64 	%rd11992, %rd11991, 1099511628211;
	shr.u64 	%rd11993, %rd11981, 24;
	and.b64  	%rd11994, %rd11993, 255;
	xor.b64  	%rd11995, %rd11994, %rd11992;
	mul.lo.s64 	%rd11996, %rd11995, 1099511628211;
	shr.u64 	%rd11997, %rd11981, 32;
	and.b64  	%rd11998, %rd11997, 255;
	xor.b64  	%rd11999, %rd11998, %rd11996;
	mul.lo.s64 	%rd12000, %rd11999, 1099511628211;
	shr.u64 	%rd12001, %rd11981, 40;
	and.b64  	%rd12002, %rd12001, 255;
	xor.b64  	%rd12003, %rd12002, %rd12000;
	mul.lo.s64 	%rd12004, %rd12003, 1099511628211;
	shr.u64 	%rd12005, %rd11981, 48;
	and.b64  	%rd12006, %rd12005, 255;
	xor.b64  	%rd12007, %rd12006, %rd12004;
	mul.lo.s64 	%rd12008, %rd12007, 1099511628211;
	shr.u64 	%rd12009, %rd11981, 56;
	xor.b64  	%rd12010, %rd12009, %rd12008;
	mul.lo.s64 	%rd30601, %rd12010, 1099511628211;
	add.s64 	%rd30599, %rd30599, 2;
	setp.ne.s64 	%p762, %rd30599, %rd30602;
	@%p762 bra 	$L__BB17_1826;
$L__BB17_1827:
	and.b64  	%rd12011, %rd3351, 1;
	setp.eq.b64 	%p763, %rd12011, 1;
	not.pred 	%p764, %p763;
	@%p764 bra 	$L__BB17_1829;
	shl.b64 	%rd12012, %rd30602, 3;
	add.s64 	%rd12013, %rd30476, %rd12012;
	ld.u64 	%rd12014, [%rd12013];
	and.b64  	%rd12015, %rd12014, 255;
	xor.b64  	%rd12016, %rd12015, %rd30601;
	mul.lo.s64 	%rd12017, %rd12016, 1099511628211;
	shr.u64 	%rd12018, %rd12014, 8;
	and.b64  	%rd12019, %rd12018, 255;
	xor.b64  	%rd12020, %rd12019, %rd12017;
	mul.lo.s64 	%rd12021, %rd12020, 1099511628211;
	shr.u64 	%rd12022, %rd12014, 16;
	and.b64  	%rd12023, %rd12022, 255;
	xor.b64  	%rd12024, %rd12023, %rd12021;
	mul.lo.s64 	%rd12025, %rd12024, 1099511628211;
	shr.u64 	%rd12026, %rd12014, 24;
	and.b64  	%rd12027, %rd12026, 255;
	xor.b64  	%rd12028, %rd12027, %rd12025;
	mul.lo.s64 	%rd12029, %rd12028, 1099511628211;
	shr.u64 	%rd12030, %rd12014, 32;
	and.b64  	%rd12031, %rd12030, 255;
	xor.b64  	%rd12032, %rd12031, %rd12029;
	mul.lo.s64 	%rd12033, %rd12032, 1099511628211;
	shr.u64 	%rd12034, %rd12014, 40;
	and.b64  	%rd12035, %rd12034, 255;
	xor.b64  	%rd12036, %rd12035, %rd12033;
	mul.lo.s64 	%rd12037, %rd12036, 1099511628211;
	shr.u64 	%rd12038, %rd12014, 48;
	and.b64  	%rd12039, %rd12038, 255;
	xor.b64  	%rd12040, %rd12039, %rd12037;
	mul.lo.s64 	%rd12041, %rd12040, 1099511628211;
	shr.u64 	%rd12042, %rd12014, 56;
	xor.b64  	%rd12043, %rd12042, %rd12041;
	mul.lo.s64 	%rd30601, %rd12043, 1099511628211;
$L__BB17_1829:
	setp.lt.u64 	%p767, %rd30595, %rd30601;
	mov.pred 	%p2319, -1;
	mov.pred 	%p2318, 0;
	@%p767 bra 	$L__BB17_1864;
	bra.uni 	$L__BB17_1834;
$L__BB17_1830:
	setp.eq.s32 	%p768, %r359, 0;
	@%p768 bra 	$L__BB17_1834;
	mov.b64 	%rd30605, 0;
	cvt.s64.s32 	%rd12048, %r359;
$L__BB17_1832:
	shl.b64 	%rd12045, %rd30605, 3;
	add.s64 	%rd12046, %rd30579, %rd12045;
	ld.u64 	%rd2810, [%rd12046];
	add.s64 	%rd12047, %rd30476, %rd12045;
	ld.u64 	%rd2811, [%rd12047];
	setp.lt.u64 	%p771, %rd2810, %rd2811;
	mov.pred 	%p2319, -1;
	mov.pred 	%p2318, 0;
	@%p771 bra 	$L__BB17_1864;
	setp.le.u64 	%p772, %rd2810, %rd2811;
	add.s64 	%rd30605, %rd30605, 1;
	setp.lt.u64 	%p773, %rd30605, %rd12048;
	and.pred  	%p774, %p772, %p773;
	@%p774 bra 	$L__BB17_1832;
$L__BB17_1834:
	add.s64 	%rd2813, %rd3351, -1;
	setp.eq.s64 	%p775, %rd3351, 0;
	mov.b64 	%rd30608, -3750763034362895579;
	@%p775 bra 	$L__BB17_1840;
	setp.eq.s64 	%p776, %rd2813, 0;
	mov.b64 	%rd30608, -3750763034362895579;
	mov.b64 	%rd30609, 0;
	@%p776 bra 	$L__BB17_1838;
	mov.b64 	%rd30608, -3750763034362895579;
	mov.b64 	%rd30606, 0;
	and.b64  	%rd30609, %rd3351, -2;
$L__BB17_1837:
	shl.b64 	%rd12055, %rd30606, 3;
	add.s64 	%rd12056, %rd30476, %rd12055;
	ld.u64 	%rd12057, [%rd12056];
	and.b64  	%rd12058, %rd12057, 255;
	xor.b64  	%rd12059, %rd12058, %rd30608;
	mul.lo.s64 	%rd12060, %rd12059, 1099511628211;
	shr.u64 	%rd12061, %rd12057, 8;
	and.b64  	%rd12062, %rd12061, 255;
	xor.b64  	%rd12063, %rd12062, %rd12060;
	mul.lo.s64 	%rd12064, %rd12063, 1099511628211;
	shr.u64 	%rd12065, %rd12057, 16;
	and.b64  	%rd12066, %rd12065, 255;
	xor.b64  	%rd12067, %rd12066, %rd12064;
	mul.lo.s64 	%rd12068, %rd12067, 1099511628211;
	shr.u64 	%rd12069, %rd12057, 24;
	and.b64  	%rd12070, %rd12069, 255;
	xor.b64  	%rd12071, %rd12070, %rd12068;
	mul.lo.s64 	%rd12072, %rd12071, 1099511628211;
	shr.u64 	%rd12073, %rd12057, 32;
	and.b64  	%rd12074, %rd12073, 255;
	xor.b64  	%rd12075, %rd12074, %rd12072;
	mul.lo.s64 	%rd12076, %rd12075, 1099511628211;
	shr.u64 	%rd12077, %rd12057, 40;
	and.b64  	%rd12078, %rd12077, 255;
	xor.b64  	%rd12079, %rd12078, %rd12076;
	mul.lo.s64 	%rd12080, %rd12079, 1099511628211;
	shr.u64 	%rd12081, %rd12057, 48;
	and.b64  	%rd12082, %rd12081, 255;
	xor.b64  	%rd12083, %rd12082, %rd12080;
	mul.lo.s64 	%rd12084, %rd12083, 1099511628211;
	shr.u64 	%rd12085, %rd12057, 56;
	xor.b64  	%rd12086, %rd12085, %rd12084;
	mul.lo.s64 	%rd12087, %rd12086, 1099511628211;
	ld.u64 	%rd12088, [%rd12056+8];
	and.b64  	%rd12089, %rd12088, 255;
	xor.b64  	%rd12090, %rd12089, %rd12087;
	mul.lo.s64 	%rd12091, %rd12090, 1099511628211;
	shr.u64 	%rd12092, %rd12088, 8;
	and.b64  	%rd12093, %rd12092, 255;
	xor.b64  	%rd12094, %rd12093, %rd12091;
	mul.lo.s64 	%rd12095, %rd12094, 1099511628211;
	shr.u64 	%rd12096, %rd12088, 16;
	and.b64  	%rd12097, %rd12096, 255;
	xor.b64  	%rd12098, %rd12097, %rd12095;
	mul.lo.s64 	%rd12099, %rd12098, 1099511628211;
	shr.u64 	%rd12100, %rd12088, 24;
	and.b64  	%rd12101, %rd12100, 255;
	xor.b64  	%rd12102, %rd12101, %rd12099;
	mul.lo.s64 	%rd12103, %rd12102, 1099511628211;
	shr.u64 	%rd12104, %rd12088, 32;
	and.b64  	%rd12105, %rd12104, 255;
	xor.b64  	%rd12106, %rd12105, %rd12103;
	mul.lo.s64 	%rd12107, %rd12106, 1099511628211;
	shr.u64 	%rd12108, %rd12088, 40;
	and.b64  	%rd12109, %rd12108, 255;
	xor.b64  	%rd12110, %rd12109, %rd12107;
	mul.lo.s64 	%rd12111, %rd12110, 1099511628211;
	shr.u64 	%rd12112, %rd12088, 48;
	and.b64  	%rd12113, %rd12112, 255;
	xor.b64  	%rd12114, %rd12113, %rd12111;
	mul.lo.s64 	%rd12115, %rd12114, 1099511628211;
	shr.u64 	%rd12116, %rd12088, 56;
	xor.b64  	%rd12117, %rd12116, %rd12115;
	mul.lo.s64 	%rd30608, %rd12117, 1099511628211;
	add.s64 	%rd30606, %rd30606, 2;
	setp.ne.s64 	%p777, %rd30606, %rd30609;
	@%p777 bra 	$L__BB17_1837;
$L__BB17_1838:
	and.b64  	%rd12118, %rd3351, 1;
	setp.eq.b64 	%p778, %rd12118, 1;
	not.pred 	%p779, %p778;
	@%p779 bra 	$L__BB17_1840;
	shl.b64 	%rd12119, %rd30609, 3;
	add.s64 	%rd12120, %rd30476, %rd12119;
	ld.u64 	%rd12121, [%rd12120];
	and.b64  	%rd12122, %rd12121, 255;
	xor.b64  	%rd12123, %rd12122, %rd30608;
	mul.lo.s64 	%rd12124, %rd12123, 1099511628211;
	shr.u64 	%rd12125, %rd12121, 8;
	and.b64  	%rd12126, %rd12125, 255;
	xor.b64  	%rd12127, %rd12126, %rd12124;
	mul.lo.s64 	%rd12128, %rd12127, 1099511628211;
	shr.u64 	%rd12129, %rd12121, 16;
	and.b64  	%rd12130, %rd12129, 255;
	xor.b64  	%rd12131, %rd12130, %rd12128;
	mul.lo.s64 	%rd12132, %rd12131, 1099511628211;
	shr.u64 	%rd12133, %rd12121, 24;
	and.b64  	%rd12134, %rd12133, 255;
	xor.b64  	%rd12135, %rd12134, %rd12132;
	mul.lo.s64 	%rd12136, %rd12135, 1099511628211;
	shr.u64 	%rd12137, %rd12121, 32;
	and.b64  	%rd12138, %rd12137, 255;
	xor.b64  	%rd12139, %rd12138, %rd12136;
	mul.lo.s64 	%rd12140, %rd12139, 1099511628211;
	shr.u64 	%rd12141, %rd12121, 40;
	and.b64  	%rd12142, %rd12141, 255;
	xor.b64  	%rd12143, %rd12142, %rd12140;
	mul.lo.s64 	%rd12144, %rd12143, 1099511628211;
	shr.u64 	%rd12145, %rd12121, 48;
	and.b64  	%rd12146, %rd12145, 255;
	xor.b64  	%rd12147, %rd12146, %rd12144;
	mul.lo.s64 	%rd12148, %rd12147, 1099511628211;
	shr.u64 	%rd12149, %rd12121, 56;
	xor.b64  	%rd12150, %rd12149, %rd12148;
	mul.lo.s64 	%rd30608, %rd12150, 1099511628211;
$L__BB17_1840:
	setp.eq.s64 	%p780, %rd3351, 0;
	mov.b64 	%rd30614, -3750763034362895579;
	@%p780 bra 	$L__BB17_1846;
	setp.eq.s64 	%p781, %rd2813, 0;
	mov.b64 	%rd30614, -3750763034362895579;
	mov.b64 	%rd30615, 0;
	@%p781 bra 	$L__BB17_1844;
	mov.b64 	%rd30614, -3750763034362895579;
	mov.b64 	%rd30612, 0;
	and.b64  	%rd30615, %rd3351, -2;
$L__BB17_1843:
	shl.b64 	%rd12157, %rd30612, 3;
	add.s64 	%rd12158, %rd30579, %rd12157;
	ld.u64 	%rd12159, [%rd12158];
	and.b64  	%rd12160, %rd12159, 255;
	xor.b64  	%rd12161, %rd12160, %rd30614;
	mul.lo.s64 	%rd12162, %rd12161, 1099511628211;
	shr.u64 	%rd12163, %rd12159, 8;
	and.b64  	%rd12164, %rd12163, 255;
	xor.b64  	%rd12165, %rd12164, %rd12162;
	mul.lo.s64 	%rd12166, %rd12165, 1099511628211;
	shr.u64 	%rd12167, %rd12159, 16;
	and.b64  	%rd12168, %rd12167, 255;
	xor.b64  	%rd12169, %rd12168, %rd12166;
	mul.lo.s64 	%rd12170, %rd12169, 1099511628211;
	shr.u64 	%rd12171, %rd12159, 24;
	and.b64  	%rd12172, %rd12171, 255;
	xor.b64  	%rd12173, %rd12172, %rd12170;
	mul.lo.s64 	%rd12174, %rd12173, 1099511628211;
	shr.u64 	%rd12175, %rd12159, 32;
	and.b64  	%rd12176, %rd12175, 255;
	xor.b64  	%rd12177, %rd12176, %rd12174;
	mul.lo.s64 	%rd12178, %rd12177, 1099511628211;
	shr.u64 	%rd12179, %rd12159, 40;
	and.b64  	%rd12180, %rd12179, 255;
	xor.b64  	%rd12181, %rd12180, %rd12178;
	mul.lo.s64 	%rd12182, %rd12181, 1099511628211;
	shr.u64 	%rd12183, %rd12159, 48;
	and.b64  	%rd12184, %rd12183, 255;
	xor.b64  	%rd12185, %rd12184, %rd12182;
	mul.lo.s64 	%rd12186, %rd12185, 1099511628211;
	shr.u64 	%rd12187, %rd12159, 56;
	xor.b64  	%rd12188, %rd12187, %rd12186;
	mul.lo.s64 	%rd12189, %rd12188, 1099511628211;
	ld.u64 	%rd12190, [%rd12158+8];
	and.b64  	%rd12191, %rd12190, 255;
	xor.b64  	%rd12192, %rd12191, %rd12189;
	mul.lo.s64 	%rd12193, %rd12192, 1099511628211;
	shr.u64 	%rd12194, %rd12190, 8;
	and.b64  	%rd12195, %rd12194, 255;
	xor.b64  	%rd12196, %rd12195, %rd12193;
	mul.lo.s64 	%rd12197, %rd12196, 1099511628211;
	shr.u64 	%rd12198, %rd12190, 16;
	and.b64  	%rd12199, %rd12198, 255;
	xor.b64  	%rd12200, %rd12199, %rd12197;
	mul.lo.s64 	%rd12201, %rd12200, 1099511628211;
	shr.u64 	%rd12202, %rd12190, 24;
	and.b64  	%rd12203, %rd12202, 255;
	xor.b64  	%rd12204, %rd12203, %rd12201;
	mul.lo.s64 	%rd12205, %rd12204, 1099511628211;
	shr.u64 	%rd12206, %rd12190, 32;
	and.b64  	%rd12207, %rd12206, 255;
	xor.b64  	%rd12208, %rd12207, %rd12205;
	mul.lo.s64 	%rd12209, %rd12208, 1099511628211;
	shr.u64 	%rd12210, %rd12190, 40;
	and.b64  	%rd12211, %rd12210, 255;
	xor.b64  	%rd12212, %rd12211, %rd12209;
	mul.lo.s64 	%rd12213, %rd12212, 1099511628211;
	shr.u64 	%rd12214, %rd12190, 48;
	and.b64  	%rd12215, %rd12214, 255;
	xor.b64  	%rd12216, %rd12215, %rd12213;
	mul.lo.s64 	%rd12217, %rd12216, 1099511628211;
	shr.u64 	%rd12218, %rd12190, 56;
	xor.b64  	%rd12219, %rd12218, %rd12217;
	mul.lo.s64 	%rd30614, %rd12219, 1099511628211;
	add.s64 	%rd30612, %rd30612, 2;
	setp.ne.s64 	%p782, %rd30612, %rd30615;
	@%p782 bra 	$L__BB17_1843;
$L__BB17_1844:
	and.b64  	%rd12220, %rd3351, 1;
	setp.eq.b64 	%p783, %rd12220, 1;
	not.pred 	%p784, %p783;
	@%p784 bra 	$L__BB17_1846;
	shl.b64 	%rd12221, %rd30615, 3;
	add.s64 	%rd12222, %rd30579, %rd12221;
	ld.u64 	%rd12223, [%rd12222];
	and.b64  	%rd12224, %rd12223, 255;
	xor.b64  	%rd12225, %rd12224, %rd30614;
	mul.lo.s64 	%rd12226, %rd12225, 1099511628211;
	shr.u64 	%rd12227, %rd12223, 8;
	and.b64  	%rd12228, %rd12227, 255;
	xor.b64  	%rd12229, %rd12228, %rd12226;
	mul.lo.s64 	%rd12230, %rd12229, 1099511628211;
	shr.u64 	%rd12231, %rd12223, 16;
	and.b64  	%rd12232, %rd12231, 255;
	xor.b64  	%rd12233, %rd12232, %rd12230;
	mul.lo.s64 	%rd12234, %rd12233, 1099511628211;
	shr.u64 	%rd12235, %rd12223, 24;
	and.b64  	%rd12236, %rd12235, 255;
	xor.b64  	%rd12237, %rd12236, %rd12234;
	mul.lo.s64 	%rd12238, %rd12237, 1099511628211;
	shr.u64 	%rd12239, %rd12223, 32;
	and.b64  	%rd12240, %rd12239, 255;
	xor.b64  	%rd12241, %rd12240, %rd12238;
	mul.lo.s64 	%rd12242, %rd12241, 1099511628211;
	shr.u64 	%rd12243, %rd12223, 40;
	and.b64  	%rd12244, %rd12243, 255;
	xor.b64  	%rd12245, %rd12244, %rd12242;
	mul.lo.s64 	%rd12246, %rd12245, 1099511628211;
	shr.u64 	%rd12247, %rd12223, 48;
	and.b64  	%rd12248, %rd12247, 255;
	xor.b64  	%rd12249, %rd12248, %rd12246;
	mul.lo.s64 	%rd12250, %rd12249, 1099511628211;
	shr.u64 	%rd12251, %rd12223, 56;
	xor.b64  	%rd12252, %rd12251, %rd12250;
	mul.lo.s64 	%rd30614, %rd12252, 1099511628211;
$L__BB17_1846:
	setp.eq.s64 	%p785, %rd30608, %rd30614;
	@%p785 bra 	$L__BB17_1860;
	setp.eq.s64 	%p786, %rd3351, 0;
	mov.b64 	%rd30620, -3750763034362895579;
	@%p786 bra 	$L__BB17_1853;
	setp.eq.s64 	%p787, %rd2813, 0;
	mov.b64 	%rd30620, -3750763034362895579;
	mov.b64 	%rd30621, 0;
	@%p787 bra 	$L__BB17_1851;
	mov.b64 	%rd30620, -3750763034362895579;
	mov.b64 	%rd30618, 0;
	and.b64  	%rd30621, %rd3351, -2;
$L__BB17_1850:
	shl.b64 	%rd12259, %rd30618, 3;
	add.s64 	%rd12260, %rd30476, %rd12259;
	ld.u64 	%rd12261, [%rd12260];
	and.b64  	%rd12262, %rd12261, 255;
	xor.b64  	%rd12263, %rd12262, %rd30620;
	mul.lo.s64 	%rd12264, %rd12263, 1099511628211;
	shr.u64 	%rd12265, %rd12261, 8;
	and.b64  	%rd12266, %rd12265, 255;
	xor.b64  	%rd12267, %rd12266, %rd12264;
	mul.lo.s64 	%rd12268, %rd12267, 1099511628211;
	shr.u64 	%rd12269, %rd12261, 16;
	and.b64  	%rd12270, %rd12269, 255;
	xor.b64  	%rd12271, %rd12270, %rd12268;
	mul.lo.s64 	%rd12272, %rd12271, 1099511628211;
	shr.u64 	%rd12273, %rd12261, 24;
	and.b64  	%rd12274, %rd12273, 255;
	xor.b64  	%rd12275, %rd12274, %rd12272;
	mul.lo.s64 	%rd12276, %rd12275, 1099511628211;
	shr.u64 	%rd12277, %rd12261, 32;
	and.b64  	%rd12278, %rd12277, 255;
	xor.b64  	%rd12279, %rd12278, %rd12276;
	mul.lo.s64 	%rd12280, %rd12279, 1099511628211;
	shr.u64 	%rd12281, %rd12261, 40;
	and.b64  	%rd12282, %rd12281, 255;
	xor.b64  	%rd12283, %rd12282, %rd12280;
	mul.lo.s64 	%rd12284, %rd12283, 1099511628211;
	shr.u64 	%rd12285, %rd12261, 48;
	and.b64  	%rd12286, %rd12285, 255;
	xor.b64  	%rd12287, %rd12286, %rd12284;
	mul.lo.s64 	%rd12288, %rd12287, 1099511628211;
	shr.u64 	%rd12289, %rd12261, 56;
	xor.b64  	%rd12290, %rd12289, %rd12288;
	mul.lo.s64 	%rd12291, %rd12290, 1099511628211;
	ld.u64 	%rd12292, [%rd12260+8];
	and.b64  	%rd12293, %rd12292, 255;
	xor.b64  	%rd12294, %rd12293, %rd12291;
	mul.lo.s64 	%rd12295, %rd12294, 1099511628211;
	shr.u64 	%rd12296, %rd12292, 8;
	and.b64  	%rd12297, %rd12296, 255;
	xor.b64  	%rd12298, %rd12297, %rd12295;
	mul.lo.s64 	%rd12299, %rd12298, 1099511628211;
	shr.u64 	%rd12300, %rd12292, 16;
	and.b64  	%rd12301, %rd12300, 255;
	xor.b64  	%rd12302, %rd12301, %rd12299;
	mul.lo.s64 	%rd12303, %rd12302, 1099511628211;
	shr.u64 	%rd12304, %rd12292, 24;
	and.b64  	%rd12305, %rd12304, 255;
	xor.b64  	%rd12306, %rd12305, %rd12303;
	mul.lo.s64 	%rd12307, %rd12306, 1099511628211;
	shr.u64 	%rd12308, %rd12292, 32;
	and.b64  	%rd12309, %rd12308, 255;
	xor.b64  	%rd12310, %rd12309, %rd12307;
	mul.lo.s64 	%rd12311, %rd12310, 1099511628211;
	shr.u64 	%rd12312, %rd12292, 40;
	and.b64  	%rd12313, %rd12312, 255;
	xor.b64  	%rd12314, %rd12313, %rd12311;
	mul.lo.s64 	%rd12315, %rd12314, 1099511628211;
	shr.u64 	%rd12316, %rd12292, 48;
	and.b64  	%rd12317, %rd12316, 255;
	xor.b64  	%rd12318, %rd12317, %rd12315;
	mul.lo.s64 	%rd12319, %rd12318, 1099511628211;
	shr.u64 	%rd12320, %rd12292, 56;
	xor.b64  	%rd12321, %rd12320, %rd12319;
	mul.lo.s64 	%rd30620, %rd12321, 1099511628211;
	add.s64 	%rd30618, %rd30618, 2;
	setp.ne.s64 	%p788, %rd30618, %rd30621;
	@%p788 bra 	$L__BB17_1850;
$L__BB17_1851:
	and.b64  	%rd12322, %rd3351, 1;
	setp.eq.b64 	%p789, %rd12322, 1;
	not.pred 	%p790, %p789;
	@%p790 bra 	$L__BB17_1853;
	shl.b64 	%rd12323, %rd30621, 3;
	add.s64 	%rd12324, %rd30476, %rd12323;
	ld.u64 	%rd12325, [%rd12324];
	and.b64  	%rd12326, %rd12325, 255;
	xor.b64  	%rd12327, %rd12326, %rd30620;
	mul.lo.s64 	%rd12328, %rd12327, 1099511628211;
	shr.u64 	%rd12329, %rd12325, 8;
	and.b64  	%rd12330, %rd12329, 255;
	xor.b64  	%rd12331, %rd12330, %rd12328;
	mul.lo.s64 	%rd12332, %rd12331, 1099511628211;
	shr.u64 	%rd12333, %rd12325, 16;
	and.b64  	%rd12334, %rd12333, 255;
	xor.b64  	%rd12335, %rd12334, %rd12332;
	mul.lo.s64 	%rd12336, %rd12335, 1099511628211;
	shr.u64 	%rd12337, %rd12325, 24;
	and.b64  	%rd12338, %rd12337, 255;
	xor.b64  	%rd12339, %rd12338, %rd12336;
	mul.lo.s64 	%rd12340, %rd12339, 1099511628211;
	shr.u64 	%rd12341, %rd12325, 32;
	and.b64  	%rd12342, %rd12341, 255;
	xor.b64  	%rd12343, %rd12342, %rd12340;
	mul.lo.s64 	%rd12344, %rd12343, 1099511628211;
	shr.u64 	%rd12345, %rd12325, 40;
	and.b64  	%rd12346, %rd12345, 255;
	xor.b64  	%rd12347, %rd12346, %rd12344;
	mul.lo.s64 	%rd12348, %rd12347, 1099511628211;
	shr.u64 	%rd12349, %rd12325, 48;
	and.b64  	%rd12350, %rd12349, 255;
	xor.b64  	%rd12351, %rd12350, %rd12348;
	mul.lo.s64 	%rd12352, %rd12351, 1099511628211;
	shr.u64 	%rd12353, %rd12325, 56;
	xor.b64  	%rd12354, %rd12353, %rd12352;
	mul.lo.s64 	%rd30620, %rd12354, 1099511628211;
$L__BB17_1853:
	setp.eq.s64 	%p791, %rd3351, 0;
	mov.b64 	%rd30626, -3750763034362895579;
	@%p791 bra 	$L__BB17_1859;
	setp.eq.s64 	%p792, %rd2813, 0;
	mov.b64 	%rd30626, -3750763034362895579;
	mov.b64 	%rd30627, 0;
	@%p792 bra 	$L__BB17_1857;
	mov.b64 	%rd30626, -3750763034362895579;
	mov.b64 	%rd30624, 0;
	and.b64  	%rd30627, %rd3351, -2;
$L__BB17_1856:
	shl.b64 	%rd12361, %rd30624, 3;
	add.s64 	%rd12362, %rd30579, %rd12361;
	ld.u64 	%rd12363, [%rd12362];
	and.b64  	%rd12364, %rd12363, 255;
	xor.b64  	%rd12365, %rd12364, %rd30626;
	mul.lo.s64 	%rd12366, %rd12365, 1099511628211;
	shr.u64 	%rd12367, %rd12363, 8;
	and.b64  	%rd12368, %rd12367, 255;
	xor.b64  	%rd12369, %rd12368, %rd12366;
	mul.lo.s64 	%rd12370, %rd12369, 1099511628211;
	shr.u64 	%rd12371, %rd12363, 16;
	and.b64  	%rd12372, %rd12371, 255;
	xor.b64  	%rd12373, %rd12372, %rd12370;
	mul.lo.s64 	%rd12374, %rd12373, 1099511628211;
	shr.u64 	%rd12375, %rd12363, 24;
	and.b64  	%rd12376, %rd12375, 255;
	xor.b64  	%rd12377, %rd12376, %rd12374;
	mul.lo.s64 	%rd12378, %rd12377, 1099511628211;
	shr.u64 	%rd12379, %rd12363, 32;
	and.b64  	%rd12380, %rd12379, 255;
	xor.b64  	%rd12381, %rd12380, %rd12378;
	mul.lo.s64 	%rd12382, %rd12381, 1099511628211;
	shr.u64 	%rd12383, %rd12363, 40;
	and.b64  	%rd12384, %rd12383, 255;
	xor.b64  	%rd12385, %rd12384, %rd12382;
	mul.lo.s64 	%rd12386, %rd12385, 1099511628211;
	shr.u64 	%rd12387, %rd12363, 48;
	and.b64  	%rd12388, %rd12387, 255;
	xor.b64  	%rd12389, %rd12388, %rd12386;
	mul.lo.s64 	%rd12390, %rd12389, 1099511628211;
	shr.u64 	%rd12391, %rd12363, 56;
	xor.b64  	%rd12392, %rd12391, %rd12390;
	mul.lo.s64 	%rd12393, %rd12392, 1099511628211;
	ld.u64 	%rd12394, [%rd12362+8];
	and.b64  	%rd12395, %rd12394, 255;
	xor.b64  	%rd12396, %rd12395, %rd12393;
	mul.lo.s64 	%rd12397, %rd12396, 1099511628211;
	shr.u64 	%rd12398, %rd12394, 8;
	and.b64  	%rd12399, %rd12398, 255;
	xor.b64  	%rd12400, %rd12399, %rd12397;
	mul.lo.s64 	%rd12401, %rd12400, 1099511628211;
	shr.u64 	%rd12402, %rd12394, 16;
	and.b64  	%rd12403, %rd12402, 255;
	xor.b64  	%rd12404, %rd12403, %rd12401;
	mul.lo.s64 	%rd12405, %rd12404, 1099511628211;
	shr.u64 	%rd12406, %rd12394, 24;
	and.b64  	%rd12407, %rd12406, 255;
	xor.b64  	%rd12408, %rd12407, %rd12405;
	mul.lo.s64 	%rd12409, %rd12408, 1099511628211;
	shr.u64 	%rd12410, %rd12394, 32;
	and.b64  	%rd12411, %rd12410, 255;
	xor.b64  	%rd12412, %rd12411, %rd12409;
	mul.lo.s64 	%rd12413, %rd12412, 1099511628211;
	shr.u64 	%rd12414, %rd12394, 40;
	and.b64  	%rd12415, %rd12414, 255;
	xor.b64  	%rd12416, %rd12415, %rd12413;
	mul.lo.s64 	%rd12417, %rd12416, 1099511628211;
	shr.u64 	%rd12418, %rd12394, 48;
	and.b64  	%rd12419, %rd12418, 255;
	xor.b64  	%rd12420, %rd12419, %rd12417;
	mul.lo.s64 	%rd12421, %rd12420, 1099511628211;
	shr.u64 	%rd12422, %rd12394, 56;
	xor.b64  	%rd12423, %rd12422, %rd12421;
	mul.lo.s64 	%rd30626, %rd12423, 1099511628211;
	add.s64 	%rd30624, %rd30624, 2;
	setp.ne.s64 	%p793, %rd30624, %rd30627;
	@%p793 bra 	$L__BB17_1856;
$L__BB17_1857:
	and.b64  	%rd12424, %rd3351, 1;
	setp.eq.b64 	%p794, %rd12424, 1;
	not.pred 	%p795, %p794;
	@%p795 bra 	$L__BB17_1859;
	shl.b64 	%rd12425, %rd30627, 3;
	add.s64 	%rd12426, %rd30579, %rd12425;
	ld.u64 	%rd12427, [%rd12426];
	and.b64  	%rd12428, %rd12427, 255;
	xor.b64  	%rd12429, %rd12428, %rd30626;
	mul.lo.s64 	%rd12430, %rd12429, 1099511628211;
	shr.u64 	%rd12431, %rd12427, 8;
	and.b64  	%rd12432, %rd12431, 255;
	xor.b64  	%rd12433, %rd12432, %rd12430;
	mul.lo.s64 	%rd12434, %rd12433, 1099511628211;
	shr.u64 	%rd12435, %rd12427, 16;
	and.b64  	%rd12436, %rd12435, 255;
	xor.b64  	%rd12437, %rd12436, %rd12434;
	mul.lo.s64 	%rd12438, %rd12437, 1099511628211;
	shr.u64 	%rd12439, %rd12427, 24;
	and.b64  	%rd12440, %rd12439, 255;
	xor.b64  	%rd12441, %rd12440, %rd12438;
	mul.lo.s64 	%rd12442, %rd12441, 1099511628211;
	shr.u64 	%rd12443, %rd12427, 32;
	and.b64  	%rd12444, %rd12443, 255;
	xor.b64  	%rd12445, %rd12444, %rd12442;
	mul.lo.s64 	%rd12446, %rd12445, 1099511628211;
	shr.u64 	%rd12447, %rd12427, 40;
	and.b64  	%rd12448, %rd12447, 255;
	xor.b64  	%rd12449, %rd12448, %rd12446;
	mul.lo.s64 	%rd12450, %rd12449, 1099511628211;
	shr.u64 	%rd12451, %rd12427, 48;
	and.b64  	%rd12452, %rd12451, 255;
	xor.b64  	%rd12453, %rd12452, %rd12450;
	mul.lo.s64 	%rd12454, %rd12453, 1099511628211;
	shr.u64 	%rd12455, %rd12427, 56;
	xor.b64  	%rd12456, %rd12455, %rd12454;
	mul.lo.s64 	%rd30626, %rd12456, 1099511628211;
$L__BB17_1859:
	setp.lt.u64 	%p2318, %rd30620, %rd30626;
	mov.pred 	%p2319, 0;
	bra.uni 	$L__BB17_1864;
$L__BB17_1860:
	setp.eq.s32 	%p798, %r359, 0;
	mov.pred 	%p2319, 0;
	mov.pred 	%p2318, %p2319;
	@%p798 bra 	$L__BB17_1864;
	mov.b64 	%rd30630, 0;
	cvt.s64.s32 	%rd12461, %r359;
$L__BB17_1862:
	shl.b64 	%rd12458, %rd30630, 3;
	add.s64 	%rd12459, %rd30476, %rd12458;
	ld.u64 	%rd2856, [%rd12459];
	add.s64 	%rd12460, %rd30579, %rd12458;
	ld.u64 	%rd2857, [%rd12460];
	setp.lt.u64 	%p801, %rd2856, %rd2857;
	mov.pred 	%p2318, -1;
	@%p801 bra 	$L__BB17_1864;
	setp.le.u64 	%p803, %rd2856, %rd2857;
	add.s64 	%rd30630, %rd30630, 1;
	setp.lt.u64 	%p804, %rd30630, %rd12461;
	and.pred  	%p805, %p803, %p804;
	mov.pred 	%p2318, %p2319;
	@%p805 bra 	$L__BB17_1862;
$L__BB17_1864:
	add.s32 	%r489, %r1443, %r1406;
	setp.lt.s32 	%p806, %r489, %r276;
	and.pred  	%p88, %p806, %p2319;
	mov.u64 	%rd30631, %rd30579;
	@%p2318 bra 	$L__BB17_1866;
	add.s32 	%r296, %r1406, 1;
	shl.b32 	%r490, %r1406, 3;
	mov.u32 	%r491, _ZN6thrust24THRUST_300001_SM_1000_NS8cuda_cub4core6detail5shmemE;
	add.s32 	%r492, %r491, %r490;
	ld.shared.u64 	%rd30631, [%r492+2056];
	mov.u32 	%r1406, %r296;
$L__BB17_1866:
	@%p2319 bra 	$L__BB17_1868;
	add.s32 	%r298, %r1443, 1;
	shl.b32 	%r493, %r1443, 3;
	mov.u32 	%r494, _ZN6thrust24THRUST_300001_SM_1000_NS8cuda_cub4core6detail5shmemE;
	add.s32 	%r495, %r494, %r493;
	ld.shared.u64 	%rd30476, [%r495+2056];
	mov.u32 	%r1443, %r298;
$L__BB17_1868:
	setp.ge.s32 	%p2320, %r1406, %r273;
	setp.lt.s32 	%p807, %r1406, %r273;
	setp.ge.s32 	%p808, %r1443, %r275;
	and.pred  	%p2321, %p808, %p807;
	or.pred  	%p809, %p2320, %p808;
	@%p809 bra 	$L__BB17_1929;
	setp.eq.s64 	%p810, %rd3351, 0;
	mov.b64 	%rd30635, -3750763034362895579;
	@%p810 bra 	$L__BB17_1875;
	setp.eq.s64 	%p811, %rd3351, 1;
	mov.b64 	%rd30635, -3750763034362895579;
	mov.b64 	%rd30636, 0;
	@%p811 bra 	$L__BB17_1873;
	mov.b64 	%rd30635, -3750763034362895579;
	mov.b64 	%rd30633, 0;
	and.b64  	%rd30636, %rd3351, -2;
$L__BB17_1872:
	shl.b64 	%rd12468, %rd30633, 3;
	add.s64 	%rd12469, %rd30631, %rd12468;
	ld.u64 	%rd12470, [%rd12469];
	and.b64  	%rd12471, %rd12470, 255;
	xor.b64  	%rd12472, %rd12471, %rd30635;
	mul.lo.s64 	%rd12473, %rd12472, 1099511628211;
	shr.u64 	%rd12474, %rd12470, 8;
	and.b64  	%rd12475, %rd12474, 255;
	xor.b64  	%rd12476, %rd12475, %rd12473;
	mul.lo.s64 	%rd12477, %rd12476, 1099511628211;
	shr.u64 	%rd12478, %rd12470, 16;
	and.b64  	%rd12479, %rd12478, 255;
	xor.b64  	%rd12480, %rd12479, %rd12477;
	mul.lo.s64 	%rd12481, %rd12480, 1099511628211;
	shr.u64 	%rd12482, %rd12470, 24;
	and.b64  	%rd12483, %rd12482, 255;
	xor.b64  	%rd12484, %rd12483, %rd12481;
	mul.lo.s64 	%rd12485, %rd12484, 1099511628211;
	shr.u64 	%rd12486, %rd12470, 32;
	and.b64  	%rd12487, %rd12486, 255;
	xor.b64  	%rd12488, %rd12487, %rd12485;
	mul.lo.s64 	%rd12489, %rd12488, 1099511628211;
	shr.u64 	%rd12490, %rd12470, 40;
	and.b64  	%rd12491, %rd12490, 255;
	xor.b64  	%rd12492, %rd12491, %rd12489;
	mul.lo.s64 	%rd12493, %rd12492, 1099511628211;
	shr.u64 	%rd12494, %rd12470, 48;
	and.b64  	%rd12495, %rd12494, 255;
	xor.b64  	%rd12496, %rd12495, %rd12493;
	mul.lo.s64 	%rd12497, %rd12496, 1099511628211;
	shr.u64 	%rd12498, %rd12470, 56;
	xor.b64  	%rd12499, %rd12498, %rd12497;
	mul.lo.s64 	%rd12500, %rd12499, 1099511628211;
	ld.u64 	%rd12501, [%rd12469+8];
	and.b64  	%rd12502, %rd12501, 255;
	xor.b64  	%rd12503, %rd12502, %rd12500;
	mul.lo.s64 	%rd12504, %rd12503, 1099511628211;
	shr.u64 	%rd12505, %rd12501, 8;
	and.b64  	%rd12506, %rd12505, 255;
	xor.b64  	%rd12507, %rd12506, %rd12504;
	mul.lo.s64 	%rd12508, %rd12507, 1099511628211;
	shr.u64 	%rd12509, %rd12501, 16;
	and.b64  	%rd12510, %rd12509, 255;
	xor.b64  	%rd12511, %rd12510, %rd12508;
	mul.lo.s64 	%rd12512, %rd12511, 1099511628211;
	shr.u64 	%rd12513, %rd12501, 24;
	and.b64  	%rd12514, %rd12513, 255;
	xor.b64  	%rd12515, %rd12514, %rd12512;
	mul.lo.s64 	%rd12516, %rd12515, 1099511628211;
	shr.u64 	%rd12517, %rd12501, 32;
	and.b64  	%rd12518, %rd12517, 255;
	xor.b64  	%rd12519, %rd12518, %rd12516;
	mul.lo.s64 	%rd12520, %rd12519, 1099511628211;
	shr.u64 	%rd12521, %rd12501, 40;
	and.b64  	%rd12522, %rd12521, 255;
	xor.b64  	%rd12523, %rd12522, %rd12520;
	mul.lo.s64 	%rd12524, %rd12523, 1099511628211;
	shr.u64 	%rd12525, %rd12501, 48;
	and.b64  	%rd12526, %rd12525, 255;
	xor.b64  	%rd12527, %rd12526, %rd12524;
	mul.lo.s64 	%rd12528, %rd12527, 1099511628211;
	shr.u64 	%rd12529, %rd12501, 56;
	xor.b64  	%rd12530, %rd12529, %rd12528;
	mul.lo.s64 	%rd30635, %rd12530, 1099511628211;
	add.s64 	%rd30633, %rd30633, 2;
	setp.ne.s64 	%p812, %rd30633, %rd30636;
	@%p812 bra 	$L__BB17_1872;
$L__BB17_1873:
	and.b64  	%rd12531, %rd3351, 1;
	setp.eq.b64 	%p813, %rd12531, 1;
	not.pred 	%p814, %p813;
	@%p814 bra 	$L__BB17_1875;
	shl.b64 	%rd12532, %rd30636, 3;
	add.s64 	%rd12533, %rd30631, %rd12532;
	ld.u64 	%rd12534, [%rd12533];
	and.b64  	%rd12535, %rd12534, 255;
	xor.b64  	%rd12536, %rd12535, %rd30635;
	mul.lo.s64 	%rd12537, %rd12536, 1099511628211;
	shr.u64 	%rd12538, %rd12534, 8;
	and.b64  	%rd12539, %rd12538, 255;
	xor.b64  	%rd12540, %rd12539, %rd12537;
	mul.lo.s64 	%rd12541, %rd12540, 1099511628211;
	shr.u64 	%rd12542, %rd12534, 16;
	and.b64  	%rd12543, %rd12542, 255;
	xor.b64  	%rd12544, %rd12543, %rd12541;
	mul.lo.s64 	%rd12545, %rd12544, 1099511628211;
	shr.u64 	%rd12546, %rd12534, 24;
	and.b64  	%rd12547, %rd12546, 255;
	xor.b64  	%rd12548, %rd12547, %rd12545;
	mul.lo.s64 	%rd12549, %rd12548, 1099511628211;
	shr.u64 	%rd12550, %rd12534, 32;
	and.b64  	%rd12551, %rd12550, 255;
	xor.b64  	%rd12552, %rd12551, %rd12549;
	mul.lo.s64 	%rd12553, %rd12552, 1099511628211;
	shr.u64 	%rd12554, %rd12534, 40;
	and.b64  	%rd12555, %rd12554, 255;
	xor.b64  	%rd12556, %rd12555, %rd12553;
	mul.lo.s64 	%rd12557, %rd12556, 1099511628211;
	shr.u64 	%rd12558, %rd12534, 48;
	and.b64  	%rd12559, %rd12558, 255;
	xor.b64  	%rd12560, %rd12559, %rd12557;
	mul.lo.s64 	%rd12561, %rd12560, 1099511628211;
	shr.u64 	%rd12562, %rd12534, 56;
	xor.b64  	%rd12563, %rd12562, %rd12561;
	mul.lo.s64 	%rd30635, %rd12563, 1099511628211;
$L__BB17_1875:
	setp.eq.s64 	%p815, %rd3351, 0;
	mov.b64 	%rd30641, -3750763034362895579;
	@%p815 bra 	$L__BB17_1881;
	setp.eq.s64 	%p816, %rd3351, 1;
	mov.b64 	%rd30641, -3750763034362895579;
	mov.b64 	%rd30642, 0;
	@%p816 bra 	$L__BB17_1879;
	mov.b64 	%rd30641, -3750763034362895579;
	mov.b64 	%rd30639, 0;
	and.b64  	%rd30642, %rd3351, -2;
$L__BB17_1878:
	shl.b64 	%rd12570, %rd30639, 3;
	add.s64 	%rd12571, %rd30476, %rd12570;
	ld.u64 	%rd12572, [%rd12571];
	and.b64  	%rd12573, %rd12572, 255;
	xor.b64  	%rd12574, %rd12573, %rd30641;
	mul.lo.s64 	%rd12575, %rd12574, 1099511628211;
	shr.u64 	%rd12576, %rd12572, 8;
	and.b64  	%rd12577, %rd12576, 255;
	xor.b64  	%rd12578, %rd12577, %rd12575;
	mul.lo.s64 	%rd12579, %rd12578, 1099511628211;
	shr.u64 	%rd12580, %rd12572, 16;
	and.b64  	%rd12581, %rd12580, 255;
	xor.b64  	%rd12582, %rd12581, %rd12579;
	mul.lo.s64 	%rd12583, %rd12582, 1099511628211;
	shr.u64 	%rd12584, %rd12572, 24;
	and.b64  	%rd12585, %rd12584, 255;
	xor.b64  	%rd12586, %rd12585, %rd12583;
	mul.lo.s64 	%rd12587, %rd12586, 1099511628211;
	shr.u64 	%rd12588, %rd12572, 32;
	and.b64  	%rd12589, %rd12588, 255;
	xor.b64  	%rd12590, %rd12589, %rd12587;
	mul.lo.s64 	%rd12591, %rd12590, 1099511628211;
	shr.u64 	%rd12592, %rd12572, 40;
	and.b64  	%rd12593, %rd12592, 255;
	xor.b64  	%rd12594, %rd12593, %rd12591;
	mul.lo.s64 	%rd12595, %rd12594, 1099511628211;
	shr.u64 	%rd12596, %rd12572, 48;
	and.b64  	%rd12597, %rd12596, 255;
	xor.b64  	%rd12598, %rd12597, %rd12595;
	mul.lo.s64 	%rd12599, %rd12598, 1099511628211;
	shr.u64 	%rd12600, %rd12572, 56;
	xor.b64  	%rd12601, %rd12600, %rd12599;
	mul.lo.s64 	%rd12602, %rd12601, 1099511628211;
	ld.u64 	%rd12603, [%rd12571+8];
	and.b64  	%rd12604, %rd12603, 255;
	xor.b64  	%rd12605, %rd12604, %rd12602;
	mul.lo.s64 	%rd12606, %rd12605, 1099511628211;
	shr.u64 	%rd12607, %rd12603, 8;
	and.b64  	%rd12608, %rd12607, 255;
	xor.b64  	%rd12609, %rd12608, %rd12606;
	mul.lo.s64 	%rd12610, %rd12609, 1099511628211;
	shr.u64 	%rd12611, %rd12603, 16;
	and.b64  	%rd12612, %rd12611, 255;
	xor.b64  	%rd12613, %rd12612, %rd12610;
	mul.lo.s64 	%rd12614, %rd12613, 1099511628211;
	shr.u64 	%rd12615, %rd12603, 24;
	and.b64  	%rd12616, %rd12615, 255;
	xor.b64  	%rd12617, %rd12616, %rd12614;
	mul.lo.s64 	%rd12618, %rd12617, 1099511628211;
	shr.u64 	%rd12619, %rd12603, 32;
	and.b64  	%rd12620, %rd12619, 255;
	xor.b64  	%rd12621, %rd12620, %rd12618;
	mul.lo.s64 	%rd12622, %rd12621, 1099511628211;
	shr.u64 	%rd12623, %rd12603, 40;
	and.b64  	%rd12624, %rd12623, 255;
	xor.b64  	%rd12625, %rd12624, %rd12622;
	mul.lo.s64 	%rd12626, %rd12625, 1099511628211;
	shr.u64 	%rd12627, %rd12603, 48;
	and.b64  	%rd12628, %rd12627, 255;
	xor.b64  	%rd12629, %rd12628, %rd12626;
	mul.lo.s64 	%rd12630, %rd12629, 1099511628211;
	shr.u64 	%rd12631, %rd12603, 56;
	xor.b64  	%rd12632, %rd12631, %rd12630;
	mul.lo.s64 	%rd30641, %rd12632, 1099511628211;
	add.s64 	%rd30639, %rd30639, 2;
	setp.ne.s64 	%p817, %rd30639, %rd30642;
	@%p817 bra 	$L__BB17_1878;
$L__BB17_1879:
	and.b64  	%rd12633, %rd3351, 1;
	setp.eq.b64 	%p818, %rd12633, 1;
	not.pred 	%p819, %p818;
	@%p819 bra 	$L__BB17_1881;
	shl.b64 	%rd12634, %rd30642, 3;
	add.s64 	%rd12635, %rd30476, %rd12634;
	ld.u64 	%rd12636, [%rd12635];
	and.b64  	%rd12637, %rd12636, 255;
	xor.b64  	%rd12638, %rd12637, %rd30641;
	mul.lo.s64 	%rd12639, %rd12638, 1099511628211;
	shr.u64 	%rd12640, %rd12636, 8;
	and.b64  	%rd12641, %rd12640, 255;
	xor.b64  	%rd12642, %rd12641, %rd12639;
	mul.lo.s64 	%rd12643, %rd12642, 1099511628211;
	shr.u64 	%rd12644, %rd12636, 16;
	and.b64  	%rd12645, %rd12644, 255;
	xor.b64  	%rd12646, %rd12645, %rd12643;
	mul.lo.s64 	%rd12647, %rd12646, 1099511628211;
	shr.u64 	%rd12648, %rd12636, 24;
	and.b64  	%rd12649, %rd12648, 255;
	xor.b64  	%rd12650, %rd12649, %rd12647;
	mul.lo.s64 	%rd12651, %rd12650, 1099511628211;
	shr.u64 	%rd12652, %rd12636, 32;
	and.b64  	%rd12653, %rd12652, 255;
	xor.b64  	%rd12654, %rd12653, %rd12651;
	mul.lo.s64 	%rd12655, %rd12654, 1099511628211;
	shr.u64 	%rd12656, %rd12636, 40;
	and.b64  	%rd12657, %rd12656, 255;
	xor.b64  	%rd12658, %rd12657, %rd12655;
	mul.lo.s64 	%rd12659, %rd12658, 1099511628211;
	shr.u64 	%rd12660, %rd12636, 48;
	and.b64  	%rd12661, %rd12660, 255;
	xor.b64  	%rd12662, %rd12661, %rd12659;
	mul.lo.s64 	%rd12663, %rd12662, 1099511628211;
	shr.u64 	%rd12664, %rd12636, 56;
	xor.b64  	%rd12665, %rd12664, %rd12663;
	mul.lo.s64 	%rd30641, %rd12665, 1099511628211;
$L__BB17_1881:
	setp.eq.s64 	%p820, %rd30635, %rd30641;
	@%p820 bra 	$L__BB17_1895;
	setp.eq.s64 	%p821, %rd3351, 0;
	mov.b64 	%rd30647, -3750763034362895579;
	@%p821 bra 	$L__BB17_1888;
	setp.eq.s64 	%p822, %rd3351, 1;
	mov.b64 	%rd30647, -3750763034362895579;
	mov.b64 	%rd30648, 0;
	@%p822 bra 	$L__BB17_1886;
	mov.b64 	%rd30647, -3750763034362895579;
	mov.b64 	%rd30645, 0;
	and.b64  	%rd30648, %rd3351, -2;
$L__BB17_1885:
	shl.b64 	%rd12672, %rd30645, 3;
	add.s64 	%rd12673, %rd30631, %rd12672;
	ld.u64 	%rd12674, [%rd12673];
	and.b64  	%rd12675, %rd12674, 255;
	xor.b64  	%rd12676, %rd12675, %rd30647;
	mul.lo.s64 	%rd12677, %rd12676, 1099511628211;
	shr.u64 	%rd12678, %rd12674, 8;
	and.b64  	%rd12679, %rd12678, 255;
	xor.b64  	%rd12680, %rd12679, %rd12677;
	mul.lo.s64 	%rd12681, %rd12680, 1099511628211;
	shr.u64 	%rd12682, %rd12674, 16;
	and.b64  	%rd12683, %rd12682, 255;
	xor.b64  	%rd12684, %rd12683, %rd12681;
	mul.lo.s64 	%rd12685, %rd12684, 1099511628211;
	shr.u64 	%rd12686, %rd12674, 24;
	and.b64  	%rd12687, %rd12686, 255;
	xor.b64  	%rd12688, %rd12687, %rd12685;
	mul.lo.s64 	%rd12689, %rd12688, 1099511628211;
	shr.u64 	%rd12690, %rd12674, 32;
	and.b64  	%rd12691, %rd12690, 255;
	xor.b64  	%rd12692, %rd12691, %rd12689;
	mul.lo.s64 	%rd12693, %rd12692, 1099511628211;
	shr.u64 	%rd12694, %rd12674, 40;
	and.b64  	%rd12695, %rd12694, 255;
	xor.b64  	%rd12696, %rd12695, %rd12693;
	mul.lo.s64 	%rd12697, %rd12696, 1099511628211;
	shr.u64 	%rd12698, %rd12674, 48;
	and.b64  	%rd12699, %rd12698, 255;
	xor.b64  	%rd12700, %rd12699, %rd12697;
	mul.lo.s64 	%rd12701, %rd12700, 1099511628211;
	shr.u64 	%rd12702, %rd12674, 56;
	xor.b64  	%rd12703, %rd12702, %rd12701;
	mul.lo.s64 	%rd12704, %rd12703, 1099511628211;
	ld.u64 	%rd12705, [%rd12673+8];
	and.b64  	%rd12706, %rd12705, 255;
	xor.b64  	%rd12707, %rd12706, %rd12704;
	mul.lo.s64 	%rd12708, %rd12707, 1099511628211;
	shr.u64 	%rd12709, %rd12705, 8;
	and.b64  	%rd12710, %rd12709, 255;
	xor.b64  	%rd12711, %rd12710, %rd12708;
	mul.lo.s64 	%rd12712, %rd12711, 1099511628211;
	shr.u64 	%rd12713, %rd12705, 16;
	and.b64  	%rd12714, %rd12713, 255;
	xor.b64  	%rd12715, %rd12714, %rd12712;
	mul.lo.s64 	%rd12716, %rd12715, 1099511628211;
	shr.u64 	%rd12717, %rd12705, 24;
	and.b64  	%rd12718, %rd12717, 255;
	xor.b64  	%rd12719, %rd12718, %rd12716;
	mul.lo.s64 	%rd12720, %rd12719, 1099511628211;
	shr.u64 	%rd12721, %rd12705, 32;
	and.b64  	%rd12722, %rd12721, 255;
	xor.b64  	%rd12723, %rd12722, %rd12720;
	mul.lo.s64 	%rd12724, %rd12723, 1099511628211;
	shr.u64 	%rd12725, %rd12705, 40;
	and.b64  	%rd12726, %rd12725, 255;
	xor.b64  	%rd12727, %rd12726, %rd12724;
	mul.lo.s64 	%rd12728, %rd12727, 1099511628211;
	shr.u64 	%rd12729, %rd12705, 48;
	and.b64  	%rd12730, %rd12729, 255;
	xor.b64  	%rd12731, %rd12730, %rd12728;
	mul.lo.s64 	%rd12732, %rd12731, 1099511628211;
	shr.u64 	%rd12733, %rd12705, 56;
	xor.b64  	%rd12734, %rd12733, %rd12732;
	mul.lo.s64 	%rd30647, %rd12734, 1099511628211;
	add.s64 	%rd30645, %rd30645, 2;
	setp.ne.s64 	%p823, %rd30645, %rd30648;
	@%p823 bra 	$L__BB17_1885;
$L__BB17_1886:
	and.b64  	%rd12735, %rd3351, 1;
	setp.eq.b64 	%p824, %rd12735, 1;
	not.pred 	%p825, %p824;
	@%p825 bra 	$L__BB17_1888;
	shl.b64 	%rd12736, %rd30648, 3;
	add.s64 	%rd12737, %rd30631, %rd12736;
	ld.u64 	%rd12738, [%rd12737];
	and.b64  	%rd12739, %rd12738, 255;
	xor.b64  	%rd12740, %rd12739, %rd30647;
	mul.lo.s64 	%rd12741, %rd12740, 1099511628211;
	shr.u64 	%rd12742, %rd12738, 8;
	and.b64  	%rd12743, %rd12742, 255;
	xor.b64  	%rd12744, %rd12743, %rd12741;
	mul.lo.s64 	%rd12745, %rd12744, 1099511628211;
	shr.u64 	%rd12746, %rd12738, 16;
	and.b64  	%rd12747, %rd12746, 255;
	xor.b64  	%rd12748, %rd12747, %rd12745;
	mul.lo.s64 	%rd12749, %rd12748, 1099511628211;
	shr.u64 	%rd12750, %rd12738, 24;
	and.b64  	%rd12751, %rd12750, 255;
	xor.b64  	%rd12752, %rd12751, %rd12749;
	mul.lo.s64 	%rd12753, %rd12752, 1099511628211;
	shr.u64 	%rd12754, %rd12738, 32;
	and.b64  	%rd12755, %rd12754, 255;
	xor.b64  	%rd12756, %rd12755, %rd12753;
	mul.lo.s64 	%rd12757, %rd12756, 1099511628211;
	shr.u64 	%rd12758, %rd12738, 40;
	and.b64  	%rd12759, %rd12758, 255;
	xor.b64  	%rd12760, %rd12759, %rd12757;
	mul.lo.s64 	%rd12761, %rd12760, 1099511628211;
	shr.u64 	%rd12762, %rd12738, 48;
	and.b64  	%rd12763, %rd12762, 255;
	xor.b64  	%rd12764, %rd12763, %rd12761;
	mul.lo.s64 	%rd12765, %rd12764, 1099511628211;
	shr.u64 	%rd12766, %rd12738, 56;
	xor.b64  	%rd12767, %rd12766, %rd12765;
	mul.lo.s64 	%rd30647, %rd12767, 1099511628211;
$L__BB17_1888:
	setp.eq.s64 	%p826, %rd3351, 0;
	mov.b64 	%rd30653, -3750763034362895579;
	@%p826 bra 	$L__BB17_1894;
	setp.eq.s64 	%p827, %rd3351, 1;
	mov.b64 	%rd30653, -3750763034362895579;
	mov.b64 	%rd30654, 0;
	@%p827 bra 	$L__BB17_1892;
	mov.b64 	%rd30653, -3750763034362895579;
	mov.b64 	%rd30651, 0;
	and.b64  	%rd30654, %rd3351, -2;
$L__BB17_1891:
	shl.b64 	%rd12774, %rd30651, 3;
	add.s64 	%rd12775, %rd30476, %rd12774;
	ld.u64 	%rd12776, [%rd12775];
	and.b64  	%rd12777, %rd12776, 255;
	xor.b64  	%rd12778, %rd12777, %rd30653;
	mul.lo.s64 	%rd12779, %rd12778, 1099511628211;
	shr.u64 	%rd12780, %rd12776, 8;
	and.b64  	%rd12781, %rd12780, 255;
	xor.b64  	%rd12782, %rd12781, %rd12779;
	mul.lo.s64 	%rd12783, %rd12782, 1099511628211;
	shr.u64 	%rd12784, %rd12776, 16;
	and.b64  	%rd12785, %rd12784, 255;
	xor.b64  	%rd12786, %rd12785, %rd12783;
	mul.lo.s64 	%rd12787, %rd12786, 1099511628211;
	shr.u64 	%rd12788, %rd12776, 24;
	and.b64  	%rd12789, %rd12788, 255;
	xor.b64  	%rd12790, %rd12789, %rd12787;
	mul.lo.s64 	%rd12791, %rd12790, 1099511628211;
	shr.u64 	%rd12792, %rd12776, 32;
	and.b64  	%rd12793, %rd12792, 255;
	xor.b64  	%rd12794, %rd12793, %rd12791;
	mul.lo.s64 	%rd12795, %rd12794, 1099511628211;
	shr.u64 	%rd12796, %rd12776, 40;
	and.b64  	%rd12797, %rd12796, 255;
	xor.b64  	%rd12798, %rd12797, %rd12795;
	mul.lo.s64 	%rd12799, %rd12798, 1099511628211;
	shr.u64 	%rd12800, %rd12776, 48;
	and.b64  	%rd12801, %rd12800, 255;
	xor.b64  	%rd12802, %rd12801, %rd12799;
	mul.lo.s64 	%rd12803, %rd12802, 1099511628211;
	shr.u64 	%rd12804, %rd12776, 56;
	xor.b64  	%rd12805, %rd12804, %rd12803;
	mul.lo.s64 	%rd12806, %rd12805, 1099511628211;
	ld.u64 	%rd12807, [%rd12775+8];
	and.b64  	%rd12808, %rd12807, 255;
	xor.b64  	%rd12809, %rd12808, %rd12806;
	mul.lo.s64 	%rd12810, %rd12809, 1099511628211;
	shr.u64 	%rd12811, %rd12807, 8;
	and.b64  	%rd12812, %rd12811, 255;
	xor.b64  	%rd12813, %rd12812, %rd12810;
	mul.lo.s64 	%rd12814, %rd12813, 1099511628211;
	shr.u64 	%rd12815, %rd12807, 16;
	and.b64  	%rd12816, %rd12815, 255;
	xor.b64  	%rd12817, %rd12816, %rd12814;
	mul.lo.s64 	%rd12818, %rd12817, 1099511628211;
	shr.u64 	%rd12819, %rd12807, 24;
	and.b64  	%rd12820, %rd12819, 255;
	xor.b64  	%rd12821, %rd12820, %rd12818;
	mul.lo.s64 	%rd12822, %rd12821, 1099511628211;
	shr.u64 	%rd12823, %rd12807, 32;
	and.b64  	%rd12824, %rd12823, 255;
	xor.b64  	%rd12825, %rd12824, %rd12822;
	mul.lo.s64 	%rd12826, %rd12825, 1099511628211;
	shr.u64 	%rd12827, %rd12807, 40;
	and.b64  	%rd12828, %rd12827, 255;
	xor.b64  	%rd12829, %rd12828, %rd12826;
	mul.lo.s64 	%rd12830, %rd12829, 1099511628211;
	shr.u64 	%rd12831, %rd12807, 48;
	and.b64  	%rd12832, %rd12831, 255;
	xor.b64  	%rd12833, %rd12832, %rd12830;
	mul.lo.s64 	%rd12834, %rd12833, 1099511628211;
	shr.u64 	%rd12835, %rd12807, 56;
	xor.b64  	%rd12836, %rd12835, %rd12834;
	mul.lo.s64 	%rd30653, %rd12836, 1099511628211;
	add.s64 	%rd30651, %rd30651, 2;
	setp.ne.s64 	%p828, %rd30651, %rd30654;
	@%p828 bra 	$L__BB17_1891;
$L__BB17_1892:
	and.b64  	%rd12837, %rd3351, 1;
	setp.eq.b64 	%p829, %rd12837, 1;
	not.pred 	%p830, %p829;
	@%p830 bra 	$L__BB17_1894;
	shl.b64 	%rd12838, %rd30654, 3;
	add.s64 	%rd12839, %rd30476, %rd12838;
	ld.u64 	%rd12840, [%rd12839];
	and.b64  	%rd12841, %rd12840, 255;
	xor.b64  	%rd12842, %rd12841, %rd30653;
	mul.lo.s64 	%rd12843, %rd12842, 1099511628211;
	shr.u64 	%rd12844, %rd12840, 8;
	and.b64  	%rd12845, %rd12844, 255;
	xor.b64  	%rd12846, %rd12845, %rd12843;
	mul.lo.s64 	%rd12847, %rd12846, 1099511628211;
	shr.u64 	%rd12848, %rd12840, 16;
	and.b64  	%rd12849, %rd12848, 255;
	xor.b64  	%rd12850, %rd12849, %rd12847;
	mul.lo.s64 	%rd12851, %rd12850, 1099511628211;
	shr.u64 	%rd12852, %rd12840, 24;
	and.b64  	%rd12853, %rd12852, 255;
	xor.b64  	%rd12854, %rd12853, %rd12851;
	mul.lo.s64 	%rd12855, %rd12854, 1099511628211;
	shr.u64 	%rd12856, %rd12840, 32;
	and.b64  	%rd12857, %rd12856, 255;
	xor.b64  	%rd12858, %rd12857, %rd12855;
	mul.lo.s64 	%rd12859, %rd12858, 1099511628211;
	shr.u64 	%rd12860, %rd12840, 40;
	and.b64  	%rd12861, %rd12860, 255;
	xor.b64  	%rd12862, %rd12861, %rd12859;
	mul.lo.s64 	%rd12863, %rd12862, 1099511628211;
	shr.u64 	%rd12864, %rd12840, 48;
	and.b64  	%rd12865, %rd12864, 255;
	xor.b64  	%rd12866, %rd12865, %rd12863;
	mul.lo.s64 	%rd12867, %rd12866, 1099511628211;
	shr.u64 	%rd12868, %rd12840, 56;
	xor.b64  	%rd12869, %rd12868, %rd12867;
	mul.lo.s64 	%rd30653, %rd12869, 1099511628211;
$L__BB17_1894:
	setp.lt.u64 	%p833, %rd30647, %rd30653;
	mov.pred 	%p2321, -1;
	mov.pred 	%p2320, 0;
	@%p833 bra 	$L__BB17_1929;
	bra.uni 	$L__BB17_1899;
$L__BB17_1895:
	setp.eq.s32 	%p834, %r359, 0;
	@%p834 bra 	$L__BB17_1899;
	mov.b64 	%rd30657, 0;
	cvt.s64.s32 	%rd12874, %r359;
$L__BB17_1897:
	shl.b64 	%rd12871, %rd30657, 3;
	add.s64 	%rd12872, %rd30631, %rd12871;
	ld.u64 	%rd2905, [%rd12872];
	add.s64 	%rd12873, %rd30476, %rd12871;
	ld.u64 	%rd2906, [%rd12873];
	setp.lt.u64 	%p837, %rd2905, %rd2906;
	mov.pred 	%p2321, -1;
	mov.pred 	%p2320, 0;
	@%p837 bra 	$L__BB17_1929;
	setp.le.u64 	%p838, %rd2905, %rd2906;
	add.s64 	%rd30657, %rd30657, 1;
	setp.lt.u64 	%p839, %rd30657, %rd12874;
	and.pred  	%p840, %p838, %p839;
	@%p840 bra 	$L__BB17_1897;
$L__BB17_1899:
	setp.eq.s64 	%p841, %rd3351, 0;
	mov.b64 	%rd30660, -3750763034362895579;
	@%p841 bra 	$L__BB17_1905;
	setp.eq.s64 	%p842, %rd3351, 1;
	mov.b64 	%rd30660, -3750763034362895579;
	mov.b64 	%rd30661, 0;
	@%p842 bra 	$L__BB17_1903;
	mov.b64 	%rd30660, -3750763034362895579;
	mov.b64 	%rd30658, 0;
	and.b64  	%rd30661, %rd3351, -2;
$L__BB17_1902:
	shl.b64 	%rd12881, %rd30658, 3;
	add.s64 	%rd12882, %rd30476, %rd12881;
	ld.u64 	%rd12883, [%rd12882];
	and.b64  	%rd12884, %rd12883, 255;
	xor.b64  	%rd12885, %rd12884, %rd30660;
	mul.lo.s64 	%rd12886, %rd12885, 1099511628211;
	shr.u64 	%rd12887, %rd12883, 8;
	and.b64  	%rd12888, %rd12887, 255;
	xor.b64  	%rd12889, %rd12888, %rd12886;
	mul.lo.s64 	%rd12890, %rd12889, 1099511628211;
	shr.u64 	%rd12891, %rd12883, 16;
	and.b64  	%rd12892, %rd12891, 255;
	xor.b64  	%rd12893, %rd12892, %rd12890;
	mul.lo.s64 	%rd12894, %rd12893, 1099511628211;
	shr.u64 	%rd12895, %rd12883, 24;
	and.b64  	%rd12896, %rd12895, 255;
	xor.b64  	%rd12897, %rd12896, %rd12894;
	mul.lo.s64 	%rd12898, %rd12897, 1099511628211;
	shr.u64 	%rd12899, %rd12883, 32;
	and.b64  	%rd12900, %rd12899, 255;
	xor.b64  	%rd12901, %rd12900, %rd12898;
	mul.lo.s64 	%rd12902, %rd12901, 1099511628211;
	shr.u64 	%rd12903, %rd12883, 40;
	and.b64  	%rd12904, %rd12903, 255;
	xor.b64  	%rd12905, %rd12904, %rd12902;
	mul.lo.s64 	%rd12906, %rd12905, 1099511628211;
	shr.u64 	%rd12907, %rd12883, 48;
	and.b64  	%rd12908, %rd12907, 255;
	xor.b64  	%rd12909, %rd12908, %rd12906;
	mul.lo.s64 	%rd12910, %rd12909, 1099511628211;
	shr.u64 	%rd12911, %rd12883, 56;
	xor.b64  	%rd12912, %rd12911, %rd12910;
	mul.lo.s64 	%rd12913, %rd12912, 1099511628211;
	ld.u64 	%rd12914, [%rd12882+8];
	and.b64  	%rd12915, %rd12914, 255;
	xor.b64  	%rd12916, %rd12915, %rd12913;
	mul.lo.s64 	%rd12917, %rd12916, 1099511628211;
	shr.u64 	%rd12918, %rd12914, 8;
	and.b64  	%rd12919, %rd12918, 255;
	xor.b64  	%rd12920, %rd12919, %rd12917;
	mul.lo.s64 	%rd12921, %rd12920, 1099511628211;
	shr.u64 	%rd12922, %rd12914, 16;
	and.b64  	%rd12923, %rd12922, 255;
	xor.b64  	%rd12924, %rd12923, %rd12921;
	mul.lo.s64 	%rd12925, %rd12924, 1099511628211;
	shr.u64 	%rd12926, %rd12914, 24;
	and.b64  	%rd12927, %rd12926, 255;
	xor.b64  	%rd12928, %rd12927, %rd12925;
	mul.lo.s64 	%rd12929, %rd12928, 1099511628211;
	shr.u64 	%rd12930, %rd12914, 32;
	and.b64  	%rd12931, %rd12930, 255;
	xor.b64  	%rd12932, %rd12931, %rd12929;
	mul.lo.s64 	%rd12933, %rd12932, 1099511628211;
	shr.u64 	%rd12934, %rd12914, 40;
	and.b64  	%rd12935, %rd12934, 255;
	xor.b64  	%rd12936, %rd12935, %rd12933;
	mul.lo.s64 	%rd12937, %rd12936, 1099511628211;
	shr.u64 	%rd12938, %rd12914, 48;
	and.b64  	%rd12939, %rd12938, 255;
	xor.b64  	%rd12940, %rd12939, %rd12937;
	mul.lo.s64 	%rd12941, %rd12940, 1099511628211;
	shr.u64 	%rd12942, %rd12914, 56;
	xor.b64  	%rd12943, %rd12942, %rd12941;
	mul.lo.s64 	%rd30660, %rd12943, 1099511628211;
	add.s64 	%rd30658, %rd30658, 2;
	setp.ne.s64 	%p843, %rd30658, %rd30661;
	@%p843 bra 	$L__BB17_1902;
$L__BB17_1903:
	and.b64  	%rd12944, %rd3351, 1;
	setp.eq.b64 	%p844, %rd12944, 1;
	not.pred 	%p845, %p844;
	@%p845 bra 	$L__BB17_1905;
	shl.b64 	%rd12945, %rd30661, 3;
	add.s64 	%rd12946, %rd30476, %rd12945;
	ld.u64 	%rd12947, [%rd12946];
	and.b64  	%rd12948, %rd12947, 255;
	xor.b64  	%rd12949, %rd12948, %rd30660;
	mul.lo.s64 	%rd12950, %rd12949, 1099511628211;
	shr.u64 	%rd12951, %rd12947, 8;
	and.b64  	%rd12952, %rd12951, 255;
	xor.b64  	%rd12953, %rd12952, %rd12950;
	mul.lo.s64 	%rd12954, %rd12953, 1099511628211;
	shr.u64 	%rd12955, %rd12947, 16;
	and.b64  	%rd12956, %rd12955, 255;
	xor.b64  	%rd12957, %rd12956, %rd12954;
	mul.lo.s64 	%rd12958, %rd12957, 1099511628211;
	shr.u64 	%rd12959, %rd12947, 24;
	and.b64  	%rd12960, %rd12959, 255;
	xor.b64  	%rd12961, %rd12960, %rd12958;
	mul.lo.s64 	%rd12962, %rd12961, 1099511628211;
	shr.u64 	%rd12963, %rd12947, 32;
	and.b64  	%rd12964, %rd12963, 255;
	xor.b64  	%rd12965, %rd12964, %rd12962;
	mul.lo.s64 	%rd12966, %rd12965, 1099511628211;
	shr.u64 	%rd12967, %rd12947, 40;
	and.b64  	%rd12968, %rd12967, 255;
	xor.b64  	%rd12969, %rd12968, %rd12966;
	mul.lo.s64 	%rd12970, %rd12969, 1099511628211;
	shr.u64 	%rd12971, %rd12947, 48;
	and.b64  	%rd12972, %rd12971, 255;
	xor.b64  	%rd12973, %rd12972, %rd12970;
	mul.lo.s64 	%rd12974, %rd12973, 1099511628211;
	shr.u64 	%rd12975, %rd12947, 56;
	xor.b64  	%rd12976, %rd12975, %rd12974;
	mul.lo.s64 	%rd30660, %rd12976, 1099511628211;
$L__BB17_1905:
	setp.eq.s64 	%p846, %rd3351, 0;
	mov.b64 	%rd30666, -3750763034362895579;
	@%p846 bra 	$L__BB17_1911;
	setp.eq.s64 	%p847, %rd3351, 1;
	mov.b64 	%rd30666, -3750763034362895579;
	mov.b64 	%rd30667, 0;
	@%p847 bra 	$L__BB17_1909;
	mov.b64 	%rd30666, -3750763034362895579;
	mov.b64 	%rd30664, 0;
	and.b64  	%rd30667, %rd3351, -2;
$L__BB17_1908:
	shl.b64 	%rd12983, %rd30664, 3;
	add.s64 	%rd12984, %rd30631, %rd12983;
	ld.u64 	%rd12985, [%rd12984];
	and.b64  	%rd12986, %rd12985, 255;
	xor.b64  	%rd12987, %rd12986, %rd30666;
	mul.lo.s64 	%rd12988, %rd12987, 1099511628211;
	shr.u64 	%rd12989, %rd12985, 8;
	and.b64  	%rd12990, %rd12989, 255;
	xor.b64  	%rd12991, %rd12990, %rd12988;
	mul.lo.s64 	%rd12992, %rd12991, 1099511628211;
	shr.u64 	%rd12993, %rd12985, 16;
	and.b64  	%rd12994, %rd12993, 255;
	xor.b64  	%rd12995, %rd12994, %rd12992;
	mul.lo.s64 	%rd12996, %rd12995, 1099511628211;
	shr.u64 	%rd12997, %rd12985, 24;
	and.b64  	%rd12998, %rd12997, 255;
	xor.b64  	%rd12999, %rd12998, %rd12996;
	mul.lo.s64 	%rd13000, %rd12999, 1099511628211;
	shr.u64 	%rd13001, %rd12985, 32;
	and.b64  	%rd13002, %rd13001, 255;
	xor.b64  	%rd13003, %rd13002, %rd13000;
	mul.lo.s64 	%rd13004, %rd13003, 1099511628211;
	shr.u64 	%rd13005, %rd12985, 40;
	and.b64  	%rd13006, %rd13005, 255;
	xor.b64  	%rd13007, %rd13006, %rd13004;
	mul.lo.s64 	%rd13008, %rd13007, 1099511628211;
	shr.u64 	%rd13009, %rd12985, 48;
	and.b64  	%rd13010, %rd13009, 255;
	xor.b64  	%rd13011, %rd13010, %rd13008;
	mul.lo.s64 	%rd13012, %rd13011, 1099511628211;
	shr.u64 	%rd13013, %rd12985, 56;
	xor.b64  	%rd13014, %rd13013, %rd13012;
	mul.lo.s64 	%rd13015, %rd13014, 1099511628211;
	ld.u64 	%rd13016, [%rd12984+8];
	and.b64  	%rd13017, %rd13016, 255;
	xor.b64  	%rd13018, %rd13017, %rd13015;
	mul.lo.s64 	%rd13019, %rd13018, 1099511628211;
	shr.u64 	%rd13020, %rd13016, 8;
	and.b64  	%rd13021, %rd13020, 255;
	xor.b64  	%rd13022, %rd13021, %rd13019;
	mul.lo.s64 	%rd13023, %rd13022, 1099511628211;
	shr.u64 	%rd13024, %rd13016, 16;
	and.b64  	%rd13025, %rd13024, 255;
	xor.b64  	%rd13026, %rd13025, %rd13023;
	mul.lo.s64 	%rd13027, %rd13026, 1099511628211;
	shr.u64 	%rd13028, %rd13016, 24;
	and.b64  	%rd13029, %rd13028, 255;
	xor.b64  	%rd13030, %rd13029, %rd13027;
	mul.lo.s64 	%rd13031, %rd13030, 1099511628211;
	shr.u64 	%rd13032, %rd13016, 32;
	and.b64  	%rd13033, %rd13032, 255;
	xor.b64  	%rd13034, %rd13033, %rd13031;
	mul.lo.s64 	%rd13035, %rd13034, 1099511628211;
	shr.u64 	%rd13036, %rd13016, 40;
	and.b64  	%rd13037, %rd13036, 255;
	xor.b64  	%rd13038, %rd13037, %rd13035;
	mul.lo.s64 	%rd13039, %rd13038, 1099511628211;
	shr.u64 	%rd13040, %rd13016, 48;
	and.b64  	%rd13041, %rd13040, 255;
	xor.b64  	%rd13042, %rd13041, %rd13039;
	mul.lo.s64 	%rd13043, %rd13042, 1099511628211;
	shr.u64 	%rd13044, %rd13016, 56;
	xor.b64  	%rd13045, %rd13044, %rd13043;
	mul.lo.s64 	%rd30666, %rd13045, 1099511628211;
	add.s64 	%rd30664, %rd30664, 2;
	setp.ne.s64 	%p848, %rd30664, %rd30667;
	@%p848 bra 	$L__BB17_1908;
$L__BB17_1909:
	and.b64  	%rd13046, %rd3351, 1;
	setp.eq.b64 	%p849, %rd13046, 1;
	not.pred 	%p850, %p849;
	@%p850 bra 	$L__BB17_1911;
	shl.b64 	%rd13047, %rd30667, 3;
	add.s64 	%rd13048, %rd30631, %rd13047;
	ld.u64 	%rd13049, [%rd13048];
	and.b64  	%rd13050, %rd13049, 255;
	xor.b64  	%rd13051, %rd13050, %rd30666;
	mul.lo.s64 	%rd13052, %rd13051, 1099511628211;
	shr.u64 	%rd13053, %rd13049, 8;
	and.b64  	%rd13054, %rd13053, 255;
	xor.b64  	%rd13055, %rd13054, %rd13052;
	mul.lo.s64 	%rd13056, %rd13055, 1099511628211;
	shr.u64 	%rd13057, %rd13049, 16;
	and.b64  	%rd13058, %rd13057, 255;
	xor.b64  	%rd13059, %rd13058, %rd13056;
	mul.lo.s64 	%rd13060, %rd13059, 1099511628211;
	shr.u64 	%rd13061, %rd13049, 24;
	and.b64  	%rd13062, %rd13061, 255;
	xor.b64  	%rd13063, %rd13062, %rd13060;
	mul.lo.s64 	%rd13064, %rd13063, 1099511628211;
	shr.u64 	%rd13065, %rd13049, 32;
	and.b64  	%rd13066, %rd13065, 255;
	xor.b64  	%rd13067, %rd13066, %rd13064;
	mul.lo.s64 	%rd13068, %rd13067, 1099511628211;
	shr.u64 	%rd13069, %rd13049, 40;
	and.b64  	%rd13070, %rd13069, 255;
	xor.b64  	%rd13071, %rd13070, %rd13068;
	mul.lo.s64 	%rd13072, %rd13071, 1099511628211;
	shr.u64 	%rd13073, %rd13049, 48;
	and.b64  	%rd13074, %rd13073, 255;
	xor.b64  	%rd13075, %rd13074, %rd13072;
	mul.lo.s64 	%rd13076, %rd13075, 1099511628211;
	shr.u64 	%rd13077, %rd13049, 56;
	xor.b64  	%rd13078, %rd13077, %rd13076;
	mul.lo.s64 	%rd30666, %rd13078, 1099511628211;
$L__BB17_1911:
	setp.eq.s64 	%p851, %rd30660, %rd30666;
	@%p851 bra 	$L__BB17_1925;
	setp.eq.s64 	%p852, %rd3351, 0;
	mov.b64 	%rd30672, -3750763034362895579;
	@%p852 bra 	$L__BB17_1918;
	setp.eq.s64 	%p853, %rd3351, 1;
	mov.b64 	%rd30672, -3750763034362895579;
	mov.b64 	%rd30673, 0;
	@%p853 bra 	$L__BB17_1916;
	mov.b64 	%rd30672, -3750763034362895579;
	mov.b64 	%rd30670, 0;
	and.b64  	%rd30673, %rd3351, -2;
$L__BB17_1915:
	shl.b64 	%rd13085, %rd30670, 3;
	add.s64 	%rd13086, %rd30476, %rd13085;
	ld.u64 	%rd13087, [%rd13086];
	and.b64  	%rd13088, %rd13087, 255;
	xor.b64  	%rd13089, %rd13088, %rd30672;
	mul.lo.s64 	%rd13090, %rd13089, 1099511628211;
	shr.u64 	%rd13091, %rd13087, 8;
	and.b64  	%rd13092, %rd13091, 255;
	xor.b64  	%rd13093, %rd13092, %rd13090;
	mul.lo.s64 	%rd13094, %rd13093, 1099511628211;
	shr.u64 	%rd13095, %rd13087, 16;
	and.b64  	%rd13096, %rd13095, 255;
	xor.b64  	%rd13097, %rd13096, %rd13094;
	mul.lo.s64 	%rd13098, %rd13097, 1099511628211;
	shr.u64 	%rd13099, %rd13087, 24;
	and.b64  	%rd13100, %rd13099, 255;
	xor.b64  	%rd13101, %rd13100, %rd13098;
	mul.lo.s64 	%rd13102, %rd13101, 1099511628211;
	shr.u64 	%rd13103, %rd13087, 32;
	and.b64  	%rd13104, %rd13103, 255;
	xor.b64  	%rd13105, %rd13104, %rd13102;
	mul.lo.s64 	%rd13106, %rd13105, 1099511628211;
	shr.u64 	%rd13107, %rd13087, 40;
	and.b64  	%rd13108, %rd13107, 255;
	xor.b64  	%rd13109, %rd13108, %rd13106;
	mul.lo.s64 	%rd13110, %rd13109, 1099511628211;
	shr.u64 	%rd13111, %rd13087, 48;
	and.b64  	%rd13112, %rd13111, 255;
	xor.b64  	%rd13113, %rd13112, %rd13110;
	mul.lo.s64 	%rd13114, %rd13113, 1099511628211;
	shr.u64 	%rd13115, %rd13087, 56;
	xor.b64  	%rd13116, %rd13115, %rd13114;
	mul.lo.s64 	%rd13117, %rd13116, 1099511628211;
	ld.u64 	%rd13118, [%rd13086+8];
	and.b64  	%rd13119, %rd13118, 255;
	xor.b64  	%rd13120, %rd13119, %rd13117;
	mul.lo.s64 	%rd13121, %rd13120, 1099511628211;
	shr.u64 	%rd13122, %rd13118, 8;
	and.b64  	%rd13123, %rd13122, 255;
	xor.b64  	%rd13124, %rd13123, %rd13121;
	mul.lo.s64 	%rd13125, %rd13124, 1099511628211;
	shr.u64 	%rd13126, %rd13118, 16;
	and.b64  	%rd13127, %rd13126, 255;
	xor.b64  	%rd13128, %rd13127, %rd13125;
	mul.lo.s64 	%rd13129, %rd13128, 1099511628211;
	shr.u64 	%rd13130, %rd13118, 24;
	and.b64  	%rd13131, %rd13130, 255;
	xor.b64  	%rd13132, %rd13131, %rd13129;
	mul.lo.s64 	%rd13133, %rd13132, 1099511628211;
	shr.u64 	%rd13134, %rd13118, 32;
	and.b64  	%rd13135, %rd13134, 255;
	xor.b64  	%rd13136, %rd13135, %rd13133;
	mul.lo.s64 	%rd13137, %rd13136, 1099511628211;
	shr.u64 	%rd13138, %rd13118, 40;
	and.b64  	%rd13139, %rd13138, 255;
	xor.b64  	%rd13140, %rd13139, %rd13137;
	mul.lo.s64 	%rd13141, %rd13140, 1099511628211;
	shr.u64 	%rd13142, %rd13118, 48;
	and.b64  	%rd13143, %rd13142, 255;
	xor.b64  	%rd13144, %rd13143, %rd13141;
	mul.lo.s64 	%rd13145, %rd13144, 1099511628211;
	shr.u64 	%rd13146, %rd13118, 56;
	xor.b64  	%rd13147, %rd13146, %rd13145;
	mul.lo.s64 	%rd30672, %rd13147, 1099511628211;
	add.s64 	%rd30670, %rd30670, 2;
	setp.ne.s64 	%p854, %rd30670, %rd30673;
	@%p854 bra 	$L__BB17_1915;
$L__BB17_1916:
	and.b64  	%rd13148, %rd3351, 1;
	setp.eq.b64 	%p855, %rd13148, 1;
	not.pred 	%p856, %p855;
	@%p856 bra 	$L__BB17_1918;
	shl.b64 	%rd13149, %rd30673, 3;
	add.s64 	%rd13150, %rd30476, %rd13149;
	ld.u64 	%rd13151, [%rd13150];
	and.b64  	%rd13152, %rd13151, 255;
	xor.b64  	%rd13153, %rd13152, %rd30672;
	mul.lo.s64 	%rd13154, %rd13153, 1099511628211;
	shr.u64 	%rd13155, %rd13151, 8;
	and.b64  	%rd13156, %rd13155, 255;
	xor.b64  	%rd13157, %rd13156, %rd13154;
	mul.lo.s64 	%rd13158, %rd13157, 1099511628211;
	shr.u64 	%rd13159, %rd13151, 16;
	and.b64  	%rd13160, %rd13159, 255;
	xor.b64  	%rd13161, %rd13160, %rd13158;
	mul.lo.s64 	%rd13162, %rd13161, 1099511628211;
	shr.u64 	%rd13163, %rd13151, 24;
	and.b64  	%rd13164, %rd13163, 255;
	xor.b64  	%rd13165, %rd13164, %rd13162;
	mul.lo.s64 	%rd13166, %rd13165, 1099511628211;
	shr.u64 	%rd13167, %rd13151, 32;
	and.b64  	%rd13168, %rd13167, 255;
	xor.b64  	%rd13169, %rd13168, %rd13166;
	mul.lo.s64 	%rd13170, %rd13169, 1099511628211;
	shr.u64 	%rd13171, %rd13151, 40;
	and.b64  	%rd13172, %rd13171, 255;
	xor.b64  	%rd13173, %rd13172, %rd13170;
	mul.lo.s64 	%rd13174, %rd13173, 1099511628211;
	shr.u64 	%rd13175, %rd13151, 48;
	and.b64  	%rd13176, %rd13175, 255;
	xor.b64  	%rd13177, %rd13176, %rd13174;
	mul.lo.s64 	%rd13178, %rd13177, 1099511628211;
	shr.u64 	%rd13179, %rd13151, 56;
	xor.b64  	%rd13180, %rd13179, %rd13178;
	mul.lo.s64 	%rd30672, %rd13180, 1099511628211;
$L__BB17_1918:
	setp.eq.s64 	%p857, %rd3351, 0;
	mov.b64 	%rd30678, -3750763034362895579;
	@%p857 bra 	$L__BB17_1924;
	setp.eq.s64 	%p858, %rd3351, 1;
	mov.b64 	%rd30678, -3750763034362895579;
	mov.b64 	%rd30679, 0;
	@%p858 bra 	$L__BB17_1922;
	mov.b64 	%rd30678, -3750763034362895579;
	mov.b64 	%rd30676, 0;
	and.b64  	%rd30679, %rd3351, -2;
$L__BB17_1921:
	shl.b64 	%rd13187, %rd30676, 3;
	add.s64 	%rd13188, %rd30631, %rd13187;
	ld.u64 	%rd13189, [%rd13188];
	and.b64  	%rd13190, %rd13189, 255;
	xor.b64  	%rd13191, %rd13190, %rd30678;
	mul.lo.s64 	%rd13192, %rd13191, 1099511628211;
	shr.u64 	%rd13193, %rd13189, 8;
	and.b64  	%rd13194, %rd13193, 255;
	xor.b64  	%rd13195, %rd13194, %rd13192;
	mul.lo.s64 	%rd13196, %rd13195, 1099511628211;
	shr.u64 	%rd13197, %rd13189, 16;
	and.b64  	%rd13198, %rd13197, 255;
	xor.b64  	%rd13199, %rd13198, %rd13196;
	mul.lo.s64 	%rd13200, %rd13199, 1099511628211;
	shr.u64 	%rd13201, %rd13189, 24;
	and.b64  	%rd13202, %rd13201, 255;
	xor.b64  	%rd13203, %rd13202, %rd13200;
	mul.lo.s64 	%rd13204, %rd13203, 1099511628211;
	shr.u64 	%rd13205, %rd13189, 32;
	and.b64  	%rd13206, %rd13205, 255;
	xor.b64  	%rd13207, %rd13206, %rd13204;
	mul.lo.s64 	%rd13208, %rd13207, 1099511628211;
	shr.u64 	%rd13209, %rd13189, 40;
	and.b64  	%rd13210, %rd13209, 255;
	xor.b64  	%rd13211, %rd13210, %rd13208;
	mul.lo.s64 	%rd13212, %rd13211, 1099511628211;
	shr.u64 	%rd13213, %rd13189, 48;
	and.b64  	%rd13214, %rd13213, 255;
	xor.b64  	%rd13215, %rd13214, %rd13212;
	mul.lo.s64 	%rd13216, %rd13215, 1099511628211;
	shr.u64 	%rd13217, %rd13189, 56;
	xor.b64  	%rd13218, %rd13217, %rd13216;
	mul.lo.s64 	%rd13219, %rd13218, 1099511628211;
	ld.u64 	%rd13220, [%rd13188+8];
	and.b64  	%rd13221, %rd13220, 255;
	xor.b64  	%rd13222, %rd13221, %rd13219;
	mul.lo.s64 	%rd13223, %rd13222, 1099511628211;
	shr.u64 	%rd13224, %rd13220, 8;
	and.b64  	%rd13225, %rd13224, 255;
	xor.b64  	%rd13226, %rd13225, %rd13223;
	mul.lo.s64 	%rd13227, %rd13226, 1099511628211;
	shr.u64 	%rd13228, %rd13220, 16;
	and.b64  	%rd13229, %rd13228, 255;
	xor.b64  	%rd13230, %rd13229, %rd13227;
	mul.lo.s64 	%rd13231, %rd13230, 1099511628211;
	shr.u64 	%rd13232, %rd13220, 24;
	and.b64  	%rd13233, %rd13232, 255;
	xor.b64  	%rd13234, %rd13233, %rd13231;
	mul.lo.s64 	%rd13235, %rd13234, 1099511628211;
	shr.u64 	%rd13236, %rd13220, 32;
	and.b64  	%rd13237, %rd13236, 255;
	xor.b64  	%rd13238, %rd13237, %rd13235;
	mul.lo.s64 	%rd13239, %rd13238, 1099511628211;
	shr.u64 	%rd13240, %rd13220, 40;
	and.b64  	%rd13241, %rd13240, 255;
	xor.b64  	%rd13242, %rd13241, %rd13239;
	mul.lo.s64 	%rd13243, %rd13242, 1099511628211;
	shr.u64 	%rd13244, %rd13220, 48;
	and.b64  	%rd13245, %rd13244, 255;
	xor.b64  	%rd13246, %rd13245, %rd13243;
	mul.lo.s64 	%rd13247, %rd13246, 1099511628211;
	shr.u64 	%rd13248, %rd13220, 56;
	xor.b64  	%rd13249, %rd13248, %rd13247;
	mul.lo.s64 	%rd30678, %rd13249, 1099511628211;
	add.s64 	%rd30676, %rd30676, 2;
	setp.ne.s64 	%p859, %rd30676, %rd30679;
	@%p859 bra 	$L__BB17_1921;
$L__BB17_1922:
	and.b64  	%rd13250, %rd3351, 1;
	setp.eq.b64 	%p860, %rd13250, 1;
	not.pred 	%p861, %p860;
	@%p861 bra 	$L__BB17_1924;
	shl.b64 	%rd13251, %rd30679, 3;
	add.s64 	%rd13252, %rd30631, %rd13251;
	ld.u64 	%rd13253, [%rd13252];
	and.b64  	%rd13254, %rd13253, 255;
	xor.b64  	%rd13255, %rd13254, %rd30678;
	mul.lo.s64 	%rd13256, %rd13255, 1099511628211;
	shr.u64 	%rd13257, %rd13253, 8;
	and.b64  	%rd13258, %rd13257, 255;
	xor.b64  	%rd13259, %rd13258, %rd13256;
	mul.lo.s64 	%rd13260, %rd13259, 1099511628211;
	shr.u64 	%rd13261, %rd13253, 16;
	and.b64  	%rd13262, %rd13261, 255;
	xor.b64  	%rd13263, %rd13262, %rd13260;
	mul.lo.s64 	%rd13264, %rd13263, 1099511628211;
	shr.u64 	%rd13265, %rd13253, 24;
	and.b64  	%rd13266, %rd13265, 255;
	xor.b64  	%rd13267, %rd13266, %rd13264;
	mul.lo.s64 	%rd13268, %rd13267, 1099511628211;
	shr.u64 	%rd13269, %rd13253, 32;
	and.b64  	%rd13270, %rd13269, 255;
	xor.b64  	%rd13271, %rd13270, %rd13268;
	mul.lo.s64 	%rd13272, %rd13271, 1099511628211;
	shr.u64 	%rd13273, %rd13253, 40;
	and.b64  	%rd13274, %rd13273, 255;
	xor.b64  	%rd13275, %rd13274, %rd13272;
	mul.lo.s64 	%rd13276, %rd13275, 1099511628211;
	shr.u64 	%rd13277, %rd13253, 48;
	and.b64  	%rd13278, %rd13277, 255;
	xor.b64  	%rd13279, %rd13278, %rd13276;
	mul.lo.s64 	%rd13280, %rd13279, 1099511628211;
	shr.u64 	%rd13281, %rd13253, 56;
	xor.b64  	%rd13282, %rd13281, %rd13280;
	mul.lo.s64 	%rd30678, %rd13282, 1099511628211;
$L__BB17_1924:
	setp.lt.u64 	%p2320, %rd30672, %rd30678;
	mov.pred 	%p2321, 0;
	bra.uni 	$L__BB17_1929;
$L__BB17_1925:
	setp.eq.s32 	%p864, %r359, 0;
	mov.pred 	%p2321, 0;
	mov.pred 	%p2320, %p2321;
	@%p864 bra 	$L__BB17_1929;
	mov.b64 	%rd30682, 0;
	cvt.s64.s32 	%rd13287, %r359;
$L__BB17_1927:
	shl.b64 	%rd13284, %rd30682, 3;
	add.s64 	%rd13285, %rd30476, %rd13284;
	ld.u64 	%rd2951, [%rd13285];
	add.s64 	%rd13286, %rd30631, %rd13284;
	ld.u64 	%rd2952, [%rd13286];
	setp.lt.u64 	%p867, %rd2951, %rd2952;
	mov.pred 	%p2320, -1;
	@%p867 bra 	$L__BB17_1929;
	setp.le.u64 	%p869, %rd2951, %rd2952;
	add.s64 	%rd30682, %rd30682, 1;
	setp.lt.u64 	%p870, %rd30682, %rd13287;
	and.pred  	%p871, %p869, %p870;
	mov.pred 	%p2320, %p2321;
	@%p871 bra 	$L__BB17_1927;
$L__BB17_1929:
	add.s32 	%r496, %r1443, %r1406;
	setp.lt.s32 	%p872, %r496, %r276;
	and.pred  	%p94, %p872, %p2321;
	mov.u64 	%rd30683, %rd30631;
	@%p2320 bra 	$L__BB17_1931;
	add.s32 	%r300, %r1406, 1;
	shl.b32 	%r497, %r1406, 3;
	mov.u32 	%r498, _ZN6thrust24THRUST_300001_SM_1000_NS8cuda_cub4core6detail5shmemE;
	add.s32 	%r499, %r498, %r497;
	ld.shared.u64 	%rd30683, [%r499+2056];
	mov.u32 	%r1406, %r300;
$L__BB17_1931:
	@%p2321 bra 	$L__BB17_1933;
	add.s32 	%r302, %r1443, 1;
	shl.b32 	%r500, %r1443, 3;
	mov.u32 	%r501, _ZN6thrust24THRUST_300001_SM_1000_NS8cuda_cub4core6detail5shmemE;
	add.s32 	%r502, %r501, %r500;
	ld.shared.u64 	%rd30476, [%r502+2056];
	mov.u32 	%r1443, %r302;
$L__BB17_1933:
	setp.ge.s32 	%p2322, %r1406, %r273;
	setp.lt.s32 	%p873, %r1406, %r273;
	setp.ge.s32 	%p874, %r1443, %r275;
	and.pred  	%p2323, %p874, %p873;
	or.pred  	%p875, %p2322, %p874;
	@%p875 bra 	$L__BB17_1994;
	setp.eq.s64 	%p876, %rd3351, 0;
	mov.b64 	%rd30687, -3750763034362895579;
	@%p876 bra 	$L__BB17_1940;
	setp.eq.s64 	%p877, %rd3351, 1;
	mov.b64 	%rd30687, -3750763034362895579;
	mov.b64 	%rd30688, 0;
	@%p877 bra 	$L__BB17_1938;
	mov.b64 	%rd30687, -3750763034362895579;
	mov.b64 	%rd30685, 0;
	and.b64  	%rd30688, %rd3351, -2;
$L__BB17_1937:
	shl.b64 	%rd13294, %rd30685, 3;
	add.s64 	%rd13295, %rd30683, %rd13294;
	ld.u64 	%rd13296, [%rd13295];
	and.b64  	%rd13297, %rd13296, 255;
	xor.b64  	%rd13298, %rd13297, %rd30687;
	mul.lo.s64 	%rd13299, %rd13298, 1099511628211;
	shr.u64 	%rd13300, %rd13296, 8;
	and.b64  	%rd13301, %rd13300, 255;
	xor.b64  	%rd13302, %rd13301, %rd13299;
	mul.lo.s64 	%rd13303, %rd13302, 1099511628211;
	shr.u64 	%rd13304, %rd13296, 16;
	and.b64  	%rd13305, %rd13304, 255;
	xor.b64  	%rd13306, %rd13305, %rd13303;
	mul.lo.s64 	%rd13307, %rd13306, 1099511628211;
	shr.u64 	%rd13308, %rd13296, 24;
	and.b64  	%rd13309, %rd13308, 255;
	xor.b64  	%rd13310, %rd13309, %rd13307;
	mul.lo.s64 	%rd13311, %rd13310, 1099511628211;
	shr.u64 	%rd13312, %rd13296, 32;
	and.b64  	%rd13313, %rd13312, 255;
	xor.b64  	%rd13314, %rd13313, %rd13311;
	mul.lo.s64 	%rd13315, %rd13314, 1099511628211;
	shr.u64 	%rd13316, %rd13296, 40;
	and.b64  	%rd13317, %rd13316, 255;
	xor.b64  	%rd13318, %rd13317, %rd13315;
	mul.lo.s64 	%rd13319, %rd13318, 1099511628211;
	shr.u64 	%rd13320, %rd13296, 48;
	and.b64  	%rd13321, %rd13320, 255;
	xor.b64  	%rd13322, %rd13321, %rd13319;
	mul.lo.s64 	%rd13323, %rd13322, 1099511628211;
	shr.u64 	%rd13324, %rd13296, 56;
	xor.b64  	%rd13325, %rd13324, %rd13323;
	mul.lo.s64 	%rd13326, %rd13325, 1099511628211;
	ld.u64 	%rd13327, [%rd13295+8];
	and.b64  	%rd13328, %rd13327, 255;
	xor.b64  	%rd13329, %rd13328, %rd13326;
	mul.lo.s64 	%rd13330, %rd13329, 1099511628211;
	shr.u64 	%rd13331, %rd13327, 8;
	and.b64  	%rd13332, %rd13331, 255;
	xor.b64  	%rd13333, %rd13332, %rd13330;
	mul.lo.s64 	%rd13334, %rd13333, 1099511628211;
	shr.u64 	%rd13335, %rd13327, 16;
	and.b64  	%rd13336, %rd13335, 255;
	xor.b64  	%rd13337, %rd13336, %rd13334;
	mul.lo.s64 	%rd13338, %rd13337, 1099511628211;
	shr.u64 	%rd13339, %rd13327, 24;
	and.b64  	%rd13340, %rd13339, 255;
	xor.b64  	%rd13341, %rd13340, %rd13338;
	mul.lo.s64 	%rd13342, %rd13341, 1099511628211;
	shr.u64 	%rd13343, %rd13327, 32;
	and.b64  	%rd13344, %rd13343, 255;
	xor.b64  	%rd13345, %rd13344, %rd13342;
	mul.lo.s64 	%rd13346, %rd13345, 1099511628211;
	shr.u64 	%rd13347, %rd13327, 40;
	and.b64  	%rd13348, %rd13347, 255;
	xor.b64  	%rd13349, %rd13348, %rd13346;
	mul.lo.s64 	%rd13350, %rd13349, 1099511628211;
	shr.u64 	%rd13351, %rd13327, 48;
	and.b64  	%rd13352, %rd13351, 255;
	xor.b64  	%rd13353, %rd13352, %rd13350;
	mul.lo.s64 	%rd13354, %rd13353, 1099511628211;
	shr.u64 	%rd13355, %rd13327, 56;
	xor.b64  	%rd13356, %rd13355, %rd13354;
	mul.lo.s64 	%rd30687, %rd13356, 1099511628211;
	add.s64 	%rd30685, %rd30685, 2;
	setp.ne.s64 	%p878, %rd30685, %rd30688;
	@%p878 bra 	$L__BB17_1937;
$L__BB17_1938:
	and.b64  	%rd13357, %rd3351, 1;
	setp.eq.b64 	%p879, %rd13357, 1;
	not.pred 	%p880, %p879;
	@%p880 bra 	$L__BB17_1940;
	shl.b64 	%rd13358, %rd30688, 3;
	add.s64 	%rd13359, %rd30683, %rd13358;
	ld.u64 	%rd13360, [%rd13359];
	and.b64  	%rd13361, %rd13360, 255;
	xor.b64  	%rd13362, %rd13361, %rd30687;
	mul.lo.s64 	%rd13363, %rd13362, 1099511628211;
	shr.u64 	%rd13364, %rd13360, 8;
	and.b64  	%rd13365, %rd13364, 255;
	xor.b64  	%rd13366, %rd13365, %rd13363;
	mul.lo.s64 	%rd13367, %rd13366, 1099511628211;
	shr.u64 	%rd13368, %rd13360, 16;
	and.b64  	%rd13369, %rd13368, 255;
	xor.b64  	%rd13370, %rd13369, %rd13367;
	mul.lo.s64 	%rd13371, %rd13370, 1099511628211;
	shr.u64 	%rd13372, %rd13360, 24;
	and.b64  	%rd13373, %rd13372, 255;
	xor.b64  	%rd13374, %rd13373, %rd13371;
	mul.lo.s64 	%rd13375, %rd13374, 1099511628211;
	shr.u64 	%rd13376, %rd13360, 32;
	and.b64  	%rd13377, %rd13376, 255;
	xor.b64  	%rd13378, %rd13377, %rd13375;
	mul.lo.s64 	%rd13379, %rd13378, 1099511628211;
	shr.u64 	%rd13380, %rd13360, 40;
	and.b64  	%rd13381, %rd13380, 255;
	xor.b64  	%rd13382, %rd13381, %rd13379;
	mul.lo.s64 	%rd13383, %rd13382, 1099511628211;
	shr.u64 	%rd13384, %rd13360, 48;
	and.b64  	%rd13385, %rd13384, 255;
	xor.b64  	%rd13386, %rd13385, %rd13383;
	mul.lo.s64 	%rd13387, %rd13386, 1099511628211;
	shr.u64 	%rd13388, %rd13360, 56;
	xor.b64  	%rd13389, %rd13388, %rd13387;
	mul.lo.s64 	%rd30687, %rd13389, 1099511628211;
$L__BB17_1940:
	setp.eq.s64 	%p881, %rd3351, 0;
	mov.b64 	%rd30693, -3750763034362895579;
	@%p881 bra 	$L__BB17_1946;
	setp.eq.s64 	%p882, %rd3351, 1;
	mov.b64 	%rd30693, -3750763034362895579;
	mov.b64 	%rd30694, 0;
	@%p882 bra 	$L__BB17_1944;
	mov.b64 	%rd30693, -3750763034362895579;
	mov.b64 	%rd30691, 0;
	and.b64  	%rd30694, %rd3351, -2;
$L__BB17_1943:
	shl.b64 	%rd13396, %rd30691, 3;
	add.s64 	%rd13397, %rd30476, %rd13396;
	ld.u64 	%rd13398, [%rd13397];
	and.b64  	%rd13399, %rd13398, 255;
	xor.b64  	%rd13400, %rd13399, %rd30693;
	mul.lo.s64 	%rd13401, %rd13400, 1099511628211;
	shr.u64 	%rd13402, %rd13398, 8;
	and.b64  	%rd13403, %rd13402, 255;
	xor.b64  	%rd13404, %rd13403, %rd13401;
	mul.lo.s64 	%rd13405, %rd13404, 1099511628211;
	shr.u64 	%rd13406, %rd13398, 16;
	and.b64  	%rd13407, %rd13406, 255;
	xor.b64  	%rd13408, %rd13407, %rd13405;
	mul.lo.s64 	%rd13409, %rd13408, 1099511628211;
	shr.u64 	%rd13410, %rd13398, 24;
	and.b64  	%rd13411, %rd13410, 255;
	xor.b64  	%rd13412, %rd13411, %rd13409;
	mul.lo.s64 	%rd13413, %rd13412, 1099511628211;
	shr.u64 	%rd13414, %rd13398, 32;
	and.b64  	%rd13415, %rd13414, 255;
	xor.b64  	%rd13416, %rd13415, %rd13413;
	mul.lo.s64 	%rd13417, %rd13416, 1099511628211;
	shr.u64 	%rd13418, %rd13398, 40;
	and.b64  	%rd13419, %rd13418, 255;
	xor.b64  	%rd13420, %rd13419, %rd13417;
	mul.lo.s64 	%rd13421, %rd13420, 1099511628211;
	shr.u64 	%rd13422, %rd13398, 48;
	and.b64  	%rd13423, %rd13422, 255;
	xor.b64  	%rd13424, %rd13423, %rd13421;
	mul.lo.s64 	%rd13425, %rd13424, 1099511628211;
	shr.u64 	%rd13426, %rd13398, 56;
	xor.b64  	%rd13427, %rd13426, %rd13425;
	mul.lo.s64 	%rd13428, %rd13427, 1099511628211;
	ld.u64 	%rd13429, [%rd13397+8];
	and.b64  	%rd13430, %rd13429, 255;
	xor.b64  	%rd13431, %rd13430, %rd13428;
	mul.lo.s64 	%rd13432, %rd13431, 1099511628211;
	shr.u64 	%rd13433, %rd13429, 8;
	and.b64  	%rd13434, %rd13433, 255;
	xor.b64  	%rd13435, %rd13434, %rd13432;
	mul.lo.s64 	%rd13436, %rd13435, 1099511628211;
	shr.u64 	%rd13437, %rd13429, 16;
	and.b64  	%rd13438, %rd13437, 255;
	xor.b64  	%rd13439, %rd13438, %rd13436;
	mul.lo.s64 	%rd13440, %rd13439, 1099511628211;
	shr.u64 	%rd13441, %rd13429, 24;
	and.b64  	%rd13442, %rd13441, 255;
	xor.b64  	%rd13443, %rd13442, %rd13440;
	mul.lo.s64 	%rd13444, %rd13443, 1099511628211;
	shr.u64 	%rd13445, %rd13429, 32;
	and.b64  	%rd13446, %rd13445, 255;
	xor.b64  	%rd13447, %rd13446, %rd13444;
	mul.lo.s64 	%rd13448, %rd13447, 1099511628211;
	shr.u64 	%rd13449, %rd13429, 40;
	and.b64  	%rd13450, %rd13449, 255;
	xor.b64  	%rd13451, %rd13450, %rd13448;
	mul.lo.s64 	%rd13452, %rd13451, 1099511628211;
	shr.u64 	%rd13453, %rd13429, 48;
	and.b64  	%rd13454, %rd13453, 255;
	xor.b64  	%rd13455, %rd13454, %rd13452;
	mul.lo.s64 	%rd13456, %rd13455, 1099511628211;
	shr.u64 	%rd13457, %rd13429, 56;
	xor.b64  	%rd13458, %rd13457, %rd13456;
	mul.lo.s64 	%rd30693, %rd13458, 1099511628211;
	add.s64 	%rd30691, %rd30691, 2;
	setp.ne.s64 	%p883, %rd30691, %rd30694;
	@%p883 bra 	$L__BB17_1943;
$L__BB17_1944:
	and.b64  	%rd13459, %rd3351, 1;
	setp.eq.b64 	%p884, %rd13459, 1;
	not.pred 	%p885, %p884;
	@%p885 bra 	$L__BB17_1946;
	shl.b64 	%rd13460, %rd30694, 3;
	add.s64 	%rd13461, %rd30476, %rd13460;
	ld.u64 	%rd13462, [%rd13461];
	and.b64  	%rd13463, %rd13462, 255;
	xor.b64  	%rd13464, %rd13463, %rd30693;
	mul.lo.s64 	%rd13465, %rd13464, 1099511628211;
	shr.u64 	%rd13466, %rd13462, 8;
	and.b64  	%rd13467, %rd13466, 255;
	xor.b64  	%rd13468, %rd13467, %rd13465;
	mul.lo.s64 	%rd13469, %rd13468, 1099511628211;
	shr.u64 	%rd13470, %rd13462, 16;
	and.b64  	%rd13471, %rd13470, 255;
	xor.b64  	%rd13472, %rd13471, %rd13469;
	mul.lo.s64 	%rd13473, %rd13472, 1099511628211;
	shr.u64 	%rd13474, %rd13462, 24;
	and.b64  	%rd13475, %rd13474, 255;
	xor.b64  	%rd13476, %rd13475, %rd13473;
	mul.lo.s64 	%rd13477, %rd13476, 1099511628211;
	shr.u64 	%rd13478, %rd13462, 32;
	and.b64  	%rd13479, %rd13478, 255;
	xor.b64  	%rd13480, %rd13479, %rd13477;
	mul.lo.s64 	%rd13481, %rd13480, 1099511628211;
	shr.u64 	%rd13482, %rd13462, 40;
	and.b64  	%rd13483, %rd13482, 255;
	xor.b64  	%rd13484, %rd13483, %rd13481;
	mul.lo.s64 	%rd13485, %rd13484, 1099511628211;
	shr.u64 	%rd13486, %rd13462, 48;
	and.b64  	%rd13487, %rd13486, 255;
	xor.b64  	%rd13488, %rd13487, %rd13485;
	mul.lo.s64 	%rd13489, %rd13488, 1099511628211;
	shr.u64 	%rd13490, %rd13462, 56;
	xor.b64  	%rd13491, %rd13490, %rd13489;
	mul.lo.s64 	%rd30693, %rd13491, 1099511628211;
$L__BB17_1946:
	setp.eq.s64 	%p886, %rd30687, %rd30693;
	@%p886 bra 	$L__BB17_1960;
	setp.eq.s64 	%p887, %rd3351, 0;
	mov.b64 	%rd30699, -3750763034362895579;
	@%p887 bra 	$L__BB17_1953;
	setp.eq.s64 	%p888, %rd3351, 1;
	mov.b64 	%rd30699, -3750763034362895579;
	mov.b64 	%rd30700, 0;
	@%p888 bra 	$L__BB17_1951;
	mov.b64 	%rd30699, -3750763034362895579;
	mov.b64 	%rd30697, 0;
	and.b64  	%rd30700, %rd3351, -2;
$L__BB17_1950:
	shl.b64 	%rd13498, %rd30697, 3;
	add.s64 	%rd13499, %rd30683, %rd13498;
	ld.u64 	%rd13500, [%rd13499];
	and.b64  	%rd13501, %rd13500, 255;
	xor.b64  	%rd13502, %rd13501, %rd30699;
	mul.lo.s64 	%rd13503, %rd13502, 1099511628211;
	shr.u64 	%rd13504, %rd13500, 8;
	and.b64  	%rd13505, %rd13504, 255;
	xor.b64  	%rd13506, %rd13505, %rd13503;
	mul.lo.s64 	%rd13507, %rd13506, 1099511628211;
	shr.u64 	%rd13508, %rd13500, 16;
	and.b64  	%rd13509, %rd13508, 255;
	xor.b64  	%rd13510, %rd13509, %rd13507;
	mul.lo.s64 	%rd13511, %rd13510, 1099511628211;
	shr.u64 	%rd13512, %rd13500, 24;
	and.b64  	%rd13513, %rd13512, 255;
	xor.b64  	%rd13514, %rd13513, %rd13511;
	mul.lo.s64 	%rd13515, %rd13514, 1099511628211;
	shr.u64 	%rd13516, %rd13500, 32;
	and.b64  	%rd13517, %rd13516, 255;
	xor.b64  	%rd13518, %rd13517, %rd13515;
	mul.lo.s64 	%rd13519, %rd13518, 1099511628211;
	shr.u64 	%rd13520, %rd13500, 40;
	and.b64  	%rd13521, %rd13520, 255;
	xor.b64  	%rd13522, %rd13521, %rd13519;
	mul.lo.s64 	%rd13523, %rd13522, 1099511628211;
	shr.u64 	%rd13524, %rd13500, 48;
	and.b64  	%rd13525, %rd13524, 255;
	xor.b64  	%rd13526, %rd13525, %rd13523;
	mul.lo.s64 	%rd13527, %rd13526, 1099511628211;
	shr.u64 	%rd13528, %rd13500, 56;
	xor.b64  	%rd13529, %rd13528, %rd13527;
	mul.lo.s64 	%rd13530, %rd13529, 1099511628211;
	ld.u64 	%rd13531, [%rd13499+8];
	and.b64  	%rd13532, %rd13531, 255;
	xor.b64  	%rd13533, %rd13532, %rd13530;
	mul.lo.s64 	%rd13534, %rd13533, 1099511628211;
	shr.u64 	%rd13535, %rd13531, 8;
	and.b64  	%rd13536, %rd13535, 255;
	xor.b64  	%rd13537, %rd13536, %rd13534;
	mul.lo.s64 	%rd13538, %rd13537, 1099511628211;
	shr.u64 	%rd13539, %rd13531, 16;
	and.b64  	%rd13540, %rd13539, 255;
	xor.b64  	%rd13541, %rd13540, %rd13538;
	mul.lo.s64 	%rd13542, %rd13541, 1099511628211;
	shr.u64 	%rd13543, %rd13531, 24;
	and.b64  	%rd13544, %rd13543, 255;
	xor.b64  	%rd13545, %rd13544, %rd13542;
	mul.lo.s64 	%rd13546, %rd13545, 1099511628211;
	shr.u64 	%rd13547, %rd13531, 32;
	and.b64  	%rd13548, %rd13547, 255;
	xor.b64  	%rd13549, %rd13548, %rd13546;
	mul.lo.s64 	%rd13550, %rd13549, 1099511628211;
	shr.u64 	%rd13551, %rd13531, 40;
	and.b64  	%rd13552, %rd13551, 255;
	xor.b64  	%rd13553, %rd13552, %rd13550;
	mul.lo.s64 	%rd13554, %rd13553, 1099511628211;
	shr.u64 	%rd13555, %rd13531, 48;
	and.b64  	%rd13556, %rd13555, 255;
	xor.b64  	%rd13557, %rd13556, %rd13554;
	mul.lo.s64 	%rd13558, %rd13557, 1099511628211;
	shr.u64 	%rd13559, %rd13531, 56;
	xor.b64  	%rd13560, %rd13559, %rd13558;
	mul.lo.s64 	%rd30699, %rd13560, 1099511628211;
	add.s64 	%rd30697, %rd30697, 2;
	setp.ne.s64 	%p889, %rd30697, %rd30700;
	@%p889 bra 	$L__BB17_1950;
$L__BB17_1951:
	and.b64  	%rd13561, %rd3351, 1;
	setp.eq.b64 	%p890, %rd13561, 1;
	not.pred 	%p891, %p890;
	@%p891 bra 	$L__BB17_1953;
	shl.b64 	%rd13562, %rd30700, 3;
	add.s64 	%rd13563, %rd30683, %rd13562;
	ld.u64 	%rd13564, [%rd13563];
	and.b64  	%rd13565, %rd13564, 255;
	xor.b64  	%rd13566, %rd13565, %rd30699;
	mul.lo.s64 	%rd13567, %rd13566, 1099511628211;
	shr.u64 	%rd13568, %rd13564, 8;
	and.b64  	%rd13569, %rd13568, 255;
	xor.b64  	%rd13570, %rd13569, %rd13567;
	mul.lo.s64 	%rd13571, %rd13570, 1099511628211;
	shr.u64 	%rd13572, %rd13564, 16;
	and.b64  	%rd13573, %rd13572, 255;
	xor.b64  	%rd13574, %rd13573, %rd13571;
	mul.lo.s64 	%rd13575, %rd13574, 1099511628211;
	shr.u64 	%rd13576, %rd13564, 24;
	and.b64  	%rd13577, %rd13576, 255;
	xor.b64  	%rd13578, %rd13577, %rd13575;
	mul.lo.s64 	%rd13579, %rd13578, 1099511628211;
	shr.u64 	%rd13580, %rd13564, 32;
	and.b64  	%rd13581, %rd13580, 255;
	xor.b64  	%rd13582, %rd13581, %rd13579;
	mul.lo.s64 	%rd13583, %rd13582, 1099511628211;
	shr.u64 	%rd13584, %rd13564, 40;
	and.b64  	%rd13585, %rd13584, 255;
	xor.b64  	%rd13586, %rd13585, %rd13583;
	mul.lo.s64 	%rd13587, %rd13586, 1099511628211;
	shr.u64 	%rd13588, %rd13564, 48;
	and.b64  	%rd13589, %rd13588, 255;
	xor.b64  	%rd13590, %rd13589, %rd13587;
	mul.lo.s64 	%rd13591, %rd13590, 1099511628211;
	shr.u64 	%rd13592, %rd13564, 56;
	xor.b64  	%rd13593, %rd13592, %rd13591;
	mul.lo.s64 	%rd30699, %rd13593, 1099511628211;
$L__BB17_1953:
	setp.eq.s64 	%p892, %rd3351, 0;
	mov.b64 	%rd30705, -3750763034362895579;
	@%p892 bra 	$L__BB17_1959;
	setp.eq.s64 	%p893, %rd3351, 1;
	mov.b64 	%rd30705, -3750763034362895579;
	mov.b64 	%rd30706, 0;
	@%p893 bra 	$L__BB17_1957;
	mov.b64 	%rd30705, -3750763034362895579;
	mov.b64 	%rd30703, 0;
	and.b64  	%rd30706, %rd3351, -2;
$L__BB17_1956:
	shl.b64 	%rd13600, %rd30703, 3;
	add.s64 	%rd13601, %rd30476, %rd13600;
	ld.u64 	%rd13602, [%rd13601];
	and.b64  	%rd13603, %rd13602, 255;
	xor.b64  	%rd13604, %rd13603, %rd30705;
	mul.lo.s64 	%rd13605, %rd13604, 1099511628211;
	shr.u64 	%rd13606, %rd13602, 8;
	and.b64  	%rd13607, %rd13606, 255;
	xor.b64  	%rd13608, %rd13607, %rd13605;
	mul.lo.s64 	%rd13609, %rd13608, 1099511628211;
	shr.u64 	%rd13610, %rd13602, 16;
	and.b64  	%rd13611, %rd13610, 255;
	xor.b64  	%rd13612, %rd13611, %rd13609;
	mul.lo.s64 	%rd13613, %rd13612, 1099511628211;
	shr.u64 	%rd13614, %rd13602, 24;
	and.b64  	%rd13615, %rd13614, 255;
	xor.b64  	%rd13616, %rd13615, %rd13613;
	mul.lo.s64 	%rd13617, %rd13616, 1099511628211;
	shr.u64 	%rd13618, %rd13602, 32;
	and.b64  	%rd13619, %rd13618, 255;
	xor.b64  	%rd13620, %rd13619, %rd13617;
	mul.lo.s64 	%rd13621, %rd13620, 1099511628211;
	shr.u64 	%rd13622, %rd13602, 40;
	and.b64  	%rd13623, %rd13622, 255;
	xor.b64  	%rd13624, %rd13623, %rd13621;
	mul.lo.s64 	%rd13625, %rd13624, 1099511628211;
	shr.u64 	%rd13626, %rd13602, 48;
	and.b64  	%rd13627, %rd13626, 255;
	xor.b64  	%rd13628, %rd13627, %rd13625;
	mul.lo.s64 	%rd13629, %rd13628, 1099511628211;
	shr.u64 	%rd13630, %rd13602, 56;
	xor.b64  	%rd13631, %rd13630, %rd13629;
	mul.lo.s64 	%rd13632, %rd13631, 1099511628211;
	ld.u64 	%rd13633, [%rd13601+8];
	and.b64  	%rd13634, %rd13633, 255;
	xor.b64  	%rd13635, %rd13634, %rd13632;
	mul.lo.s64 	%rd13636, %rd13635, 1099511628211;
	shr.u64 	%rd13637, %rd13633, 8;
	and.b64  	%rd13638, %rd13637, 255;
	xor.b64  	%rd13639, %rd13638, %rd13636;
	mul.lo.s64 	%rd13640, %rd13639, 1099511628211;
	shr.u64 	%rd13641, %rd13633, 16;
	and.b64  	%rd13642, %rd13641, 255;
	xor.b64  	%rd13643, %rd13642, %rd13640;
	mul.lo.s64 	%rd13644, %rd13643, 1099511628211;
	shr.u64 	%rd13645, %rd13633, 24;
	and.b64  	%rd13646, %rd13645, 255;
	xor.b64  	%rd13647, %rd13646, %rd13644;
	mul.lo.s64 	%rd13648, %rd13647, 1099511628211;
	shr.u64 	%rd13649, %rd13633, 32;
	and.b64  	%rd13650, %rd13649, 255;
	xor.b64  	%rd13651, %rd13650, %rd13648;
	mul.lo.s64 	%rd13652, %rd13651, 1099511628211;
	shr.u64 	%rd13653, %rd13633, 40;
	and.b64  	%rd13654, %rd13653, 255;
	xor.b64  	%rd13655, %rd13654, %rd13652;
	mul.lo.s64 	%rd13656, %rd13655, 1099511628211;
	shr.u64 	%rd13657, %rd13633, 48;
	and.b64  	%rd13658, %rd13657, 255;
	xor.b64  	%rd13659, %rd13658, %rd13656;
	mul.lo.s64 	%rd13660, %rd13659, 1099511628211;
	shr.u64 	%rd13661, %rd13633, 56;
	xor.b64  	%rd13662, %rd13661, %rd13660;
	mul.lo.s64 	%rd30705, %rd13662, 1099511628211;
	add.s64 	%rd30703, %rd30703, 2;
	setp.ne.s64 	%p894, %rd30703, %rd30706;
	@%p894 bra 	$L__BB17_1956;
$L__BB17_1957:
	and.b64  	%rd13663, %rd3351, 1;
	setp.eq.b64 	%p895, %rd13663, 1;
	not.pred 	%p896, %p895;
	@%p896 bra 	$L__BB17_1959;
	shl.b64 	%rd13664, %rd30706, 3;
	add.s64 	%rd13665, %rd30476, %rd13664;
	ld.u64 	%rd13666, [%rd13665];
	and.b64  	%rd13667, %rd13666, 255;
	xor.b64  	%rd13668, %rd13667, %rd30705;
	mul.lo.s64 	%rd13669, %rd13668, 1099511628211;
	shr.u64 	%rd13670, %rd13666, 8;
	and.b64  	%rd13671, %rd13670, 255;
	xor.b64  	%rd13672, %rd13671, %rd13669;
	mul.lo.s64 	%rd13673, %rd13672, 1099511628211;
	shr.u64 	%rd13674, %rd13666, 16;
	and.b64  	%rd13675, %rd13674, 255;
	xor.b64  	%rd13676, %rd13675, %rd13673;
	mul.lo.s64 	%rd13677, %rd13676, 1099511628211;
	shr.u64 	%rd13678, %rd13666, 24;
	and.b64  	%rd13679, %rd13678, 255;
	xor.b64  	%rd13680, %rd13679, %rd13677;
	mul.lo.s64 	%rd13681, %rd13680, 1099511628211;
	shr.u64 	%rd13682, %rd13666, 32;
	and.b64  	%rd13683, %rd13682, 255;
	xor.b64  	%rd13684, %rd13683, %rd13681;
	mul.lo.s64 	%rd13685, %rd13684, 1099511628211;
	shr.u64 	%rd13686, %rd13666, 40;
	and.b64  	%rd13687, %rd13686, 255;
	xor.b64  	%rd13688, %rd13687, %rd13685;
	mul.lo.s64 	%rd13689, %rd13688, 1099511628211;
	shr.u64 	%rd13690, %rd13666, 48;
	and.b64  	%rd13691, %rd13690, 255;
	xor.b64  	%rd13692, %rd13691, %rd13689;
	mul.lo.s64 	%rd13693, %rd13692, 1099511628211;
	shr.u64 	%rd13694, %rd13666, 56;
	xor.b64  	%rd13695, %rd13694, %rd13693;
	mul.lo.s64 	%rd30705, %rd13695, 1099511628211;
$L__BB17_1959:
	setp.lt.u64 	%p899, %rd30699, %rd30705;
	mov.pred 	%p2323, -1;
	mov.pred 	%p2322, 0;
	@%p899 bra 	$L__BB17_1994;
	bra.uni 	$L__BB17_1964;
$L__BB17_1960:
	setp.eq.s32 	%p900, %r359, 0;
	@%p900 bra 	$L__BB17_1964;
	mov.b64 	%rd30709, 0;
	cvt.s64.s32 	%rd13700, %r359;
$L__BB17_1962:
	shl.b64 	%rd13697, %rd30709, 3;
	add.s64 	%rd13698, %rd30683, %rd13697;
	ld.u64 	%rd3003, [%rd13698];
	add.s64 	%rd13699, %rd30476, %rd13697;
	ld.u64 	%rd3004, [%rd13699];
	setp.lt.u64 	%p903, %rd3003, %rd3004;
	mov.pred 	%p2323, -1;
	mov.pred 	%p2322, 0;
	@%p903 bra 	$L__BB17_1994;
	setp.le.u64 	%p904, %rd3003, %rd3004;
	add.s64 	%rd30709, %rd30709, 1;
	setp.lt.u64 	%p905, %rd30709, %rd13700;
	and.pred  	%p906, %p904, %p905;
	@%p906 bra 	$L__BB17_1962;
$L__BB17_1964:
	setp.eq.s64 	%p907, %rd3351, 0;
	mov.b64 	%rd30712, -3750763034362895579;
	@%p907 bra 	$L__BB17_1970;
	setp.eq.s64 	%p908, %rd3351, 1;
	mov.b64 	%rd30712, -3750763034362895579;
	mov.b64 	%rd30713, 0;
	@%p908 bra 	$L__BB17_1968;
	mov.b64 	%rd30712, -3750763034362895579;
	mov.b64 	%rd30710, 0;
	and.b64  	%rd30713, %rd3351, -2;
$L__BB17_1967:
	shl.b64 	%rd13707, %rd30710, 3;
	add.s64 	%rd13708, %rd30476, %rd13707;
	ld.u64 	%rd13709, [%rd13708];
	and.b64  	%rd13710, %rd13709, 255;
	xor.b64  	%rd13711, %rd13710, %rd30712;
	mul.lo.s64 	%rd13712, %rd13711, 1099511628211;
	shr.u64 	%rd13713, %rd13709, 8;
	and.b64  	%rd13714, %rd13713, 255;
	xor.b64  	%rd13715, %rd13714, %rd13712;
	mul.lo.s64 	%rd13716, %rd13715, 1099511628211;
	shr.u64 	%rd13717, %rd13709, 16;
	and.b64  	%rd13718, %rd13717, 255;
	xor.b64  	%rd13719, %rd13718, %rd13716;
	mul.lo.s64 	%rd13720, %rd13719, 1099511628211;
	shr.u64 	%rd13721, %rd13709, 24;
	and.b64  	%rd13722, %rd13721, 255;
	xor.b64  	%rd13723, %rd13722, %rd13720;
	mul.lo.s64 	%rd13724, %rd13723, 1099511628211;
	shr.u64 	%rd13725, %rd13709, 32;
	and.b64  	%rd13726, %rd13725, 255;
	xor.b64  	%rd13727, %rd13726, %rd13724;
	mul.lo.s64 	%rd13728, %rd13727, 1099511628211;
	shr.u64 	%rd13729, %rd13709, 40;
	and.b64  	%rd13730, %rd13729, 255;
	xor.b64  	%rd13731, %rd13730, %rd13728;
	mul.lo.s64 	%rd13732, %rd13731, 1099511628211;
	shr.u64 	%rd13733, %rd13709, 48;
	and.b64  	%rd13734, %rd13733, 255;
	xor.b64  	%rd13735, %rd13734, %rd13732;
	mul.lo.s64 	%rd13736, %rd13735, 1099511628211;
	shr.u64 	%rd13737, %rd13709, 56;
	xor.b64  	%rd13738, %rd13737, %rd13736;
	mul.lo.s64 	%rd13739, %rd13738, 1099511628211;
	ld.u64 	%rd13740, [%rd13708+8];
	and.b64  	%rd13741, %rd13740, 255;
	xor.b64  	%rd13742, %rd13741, %rd13739;
	mul.lo.s64 	%rd13743, %rd13742, 1099511628211;
	shr.u64 	%rd13744, %rd13740, 8;
	and.b64  	%rd13745, %rd13744, 255;
	xor.b64  	%rd13746, %rd13745, %rd13743;
	mul.lo.s64 	%rd13747, %rd13746, 1099511628211;
	shr.u64 	%rd13748, %rd13740, 16;
	and.b64  	%rd13749, %rd13748, 255;
	xor.b64  	%rd13750, %rd13749, %rd13747;
	mul.lo.s64 	%rd13751, %rd13750, 1099511628211;
	shr.u64 	%rd13752, %rd13740, 24;
	and.b64  	%rd13753, %rd13752, 255;
	xor.b64  	%rd13754, %rd13753, %rd13751;
	mul.lo.s64 	%rd13755, %rd13754, 1099511628211;
	shr.u64 	%rd13756, %rd13740, 32;
	and.b64  	%rd13757, %rd13756, 255;
	xor.b64  	%rd13758, %rd13757, %rd13755;
	mul.lo.s64 	%rd13759, %rd13758, 1099511628211;
	shr.u64 	%rd13760, %rd13740, 40;
	and.b64  	%rd13761, %rd13760, 255;
	xor.b64  	%rd13762, %rd13761, %rd13759;
	mul.lo.s64 	%rd13763, %rd13762, 1099511628211;
	shr.u64 	%rd13764, %rd13740, 48;
	and.b64  	%rd13765, %rd13764, 255;
	xor.b64  	%rd13766, %rd13765, %rd13763;
	mul.lo.s64 	%rd13767, %rd13766, 1099511628211;
	shr.u64 	%rd13768, %rd13740, 56;
	xor.b64  	%rd13769, %rd13768, %rd13767;
	mul.lo.s64 	%rd30712, %rd13769, 1099511628211;
	add.s64 	%rd30710, %rd30710, 2;
	setp.ne.s64 	%p909, %rd30710, %rd30713;
	@%p909 bra 	$L__BB17_1967;
$L__BB17_1968:
	and.b64  	%rd13770, %rd3351, 1;
	setp.eq.b64 	%p910, %rd13770, 1;
	not.pred 	%p911, %p910;
	@%p911 bra 	$L__BB17_1970;
	shl.b64 	%rd13771, %rd30713, 3;
	add.s64 	%rd13772, %rd30476, %rd13771;
	ld.u64 	%rd13773, [%rd13772];
	and.b64  	%rd13774, %rd13773, 255;
	xor.b64  	%rd13775, %rd13774, %rd30712;
	mul.lo.s64 	%rd13776, %rd13775, 1099511628211;
	shr.u64 	%rd13777, %rd13773, 8;
	and.b64  	%rd13778, %rd13777, 255;
	xor.b64  	%rd13779, %rd13778, %rd13776;
	mul.lo.s64 	%rd13780, %rd13779, 1099511628211;
	shr.u64 	%rd13781, %rd13773, 16;
	and.b64  	%rd13782, %rd13781, 255;
	xor.b64  	%rd13783, %rd13782, %rd13780;
	mul.lo.s64 	%rd13784, %rd13783, 1099511628211;
	shr.u64 	%rd13785, %rd13773, 24;
	and.b64  	%rd13786, %rd13785, 255;
	xor.b64  	%rd13787, %rd13786, %rd13784;
	mul.lo.s64 	%rd13788, %rd13787, 1099511628211;
	shr.u64 	%rd13789, %rd13773, 32;
	and.b64  	%rd13790, %rd13789, 255;
	xor.b64  	%rd13791, %rd13790, %rd13788;
	mul.lo.s64 	%rd13792, %rd13791, 1099511628211;
	shr.u64 	%rd13793, %rd13773, 40;
	and.b64  	%rd13794, %rd13793, 255;
	xor.b64  	%rd13795, %rd13794, %rd13792;
	mul.lo.s64 	%rd13796, %rd13795, 1099511628211;
	shr.u64 	%rd13797, %rd13773, 48;
	and.b64  	%rd13798, %rd13797, 255;
	xor.b64  	%rd13799, %rd13798, %rd13796;
	mul.lo.s64 	%rd13800, %rd13799, 1099511628211;
	shr.u64 	%rd13801, %rd13773, 56;
	xor.b64  	%rd13802, %rd13801, %rd13800;
	mul.lo.s64 	%rd30712, %rd13802, 1099511628211;
$L__BB17_1970:
	setp.eq.s64 	%p912, %rd3351, 0;
	mov.b64 	%rd30718, -3750763034362895579;
	@%p912 bra 	$L__BB17_1976;
	setp.eq.s64 	%p913, %rd3351, 1;
	mov.b64 	%rd30718, -3750763034362895579;
	mov.b64 	%rd30719, 0;
	@%p913 bra 	$L__BB17_1974;
	mov.b64 	%rd30718, -3750763034362895579;
	mov.b64 	%rd30716, 0;
	and.b64  	%rd30719, %rd3351, -2;
$L__BB17_1973:
	shl.b64 	%rd13809, %rd30716, 3;
	add.s64 	%rd13810, %rd30683, %rd13809;
	ld.u64 	%rd13811, [%rd13810];
	and.b64  	%rd13812, %rd13811, 255;
	xor.b64  	%rd13813, %rd13812, %rd30718;
	mul.lo.s64 	%rd13814, %rd13813, 1099511628211;
	shr.u64 	%rd13815, %rd13811, 8;
	and.b64  	%rd13816, %rd13815, 255;
	xor.b64  	%rd13817, %rd13816, %rd13814;
	mul.lo.s64 	%rd13818, %rd13817, 1099511628211;
	shr.u64 	%rd13819, %rd13811, 16;
	and.b64  	%rd13820, %rd13819, 255;
	xor.b64  	%rd13821, %rd13820, %rd13818;
	mul.lo.s64 	%rd13822, %rd13821, 1099511628211;
	shr.u64 	%rd13823, %rd13811, 24;
	and.b64  	%rd13824, %rd13823, 255;
	xor.b64  	%rd13825, %rd13824, %rd13822;
	mul.lo.s64 	%rd13826, %rd13825, 1099511628211;
	shr.u64 	%rd13827, %rd13811, 32;
	and.b64  	%rd13828, %rd13827, 255;
	xor.b64  	%rd13829, %rd13828, %rd13826;
	mul.lo.s64 	%rd13830, %rd13829, 1099511628211;
	shr.u64 	%rd13831, %rd13811, 40;
	and.b64  	%rd13832, %rd13831, 255;
	xor.b64  	%rd13833, %rd13832, %rd13830;
	mul.lo.s64 	%rd13834, %rd13833, 1099511628211;
	shr.u64 	%rd13835, %rd13811, 48;
	and.b64  	%rd13836, %rd13835, 255;
	xor.b64  	%rd13837, %rd13836, %rd13834;
	mul.lo.s64 	%rd13838, %rd13837, 1099511628211;
	shr.u64 	%rd13839, %rd13811, 56;
	xor.b64  	%rd13840, %rd13839, %rd13838;
	mul.lo.s64 	%rd13841, %rd13840, 1099511628211;
	ld.u64 	%rd13842, [%rd13810+8];
	and.b64  	%rd13843, %rd13842, 255;
	xor.b64  	%rd13844, %rd13843, %rd13841;
	mul.lo.s64 	%rd13845, %rd13844, 1099511628211;
	shr.u64 	%rd13846, %rd13842, 8;
	and.b64  	%rd13847, %rd13846, 255;
	xor.b64  	%rd13848, %rd13847, %rd13845;
	mul.lo.s64 	%rd13849, %rd13848, 1099511628211;
	shr.u64 	%rd13850, %rd13842, 16;
	and.b64  	%rd13851, %rd13850, 255;
	xor.b64  	%rd13852, %rd13851, %rd13849;
	mul.lo.s64 	%rd13853, %rd13852, 1099511628211;
	shr.u64 	%rd13854, %rd13842, 24;
	and.b64  	%rd13855, %rd13854, 255;
	xor.b64  	%rd13856, %rd13855, %rd13853;
	mul.lo.s64 	%rd13857, %rd13856, 1099511628211;
	shr.u64 	%rd13858, %rd13842, 32;
	and.b64  	%rd13859, %rd13858, 255;
	xor.b64  	%rd13860, %rd13859, %rd13857;
	mul.lo.s64 	%rd13861, %rd13860, 1099511628211;
	shr.u64 	%rd13862, %rd13842, 40;
	and.b64  	%rd13863, %rd13862, 255;
	xor.b64  	%rd13864, %rd13863, %rd13861;
	mul.lo.s64 	%rd13865, %rd13864, 1099511628211;
	shr.u64 	%rd13866, %rd13842, 48;
	and.b64  	%rd13867, %rd13866, 255;
	xor.b64  	%rd13868, %rd13867, %rd13865;
	mul.lo.s64 	%rd13869, %rd13868, 1099511628211;
	shr.u64 	%rd13870, %rd13842, 56;
	xor.b64  	%rd13871, %rd13870, %rd13869;
	mul.lo.s64 	%rd30718, %rd13871, 1099511628211;
	add.s64 	%rd30716, %rd30716, 2;
	setp.ne.s64 	%p914, %rd30716, %rd30719;
	@%p914 bra 	$L__BB17_1973;
$L__BB17_1974:
	and.b64  	%rd13872, %rd3351, 1;
	setp.eq.b64 	%p915, %rd13872, 1;
	not.pred 	%p916, %p915;
	@%p916 bra 	$L__BB17_1976;
	shl.b64 	%rd13873, %rd30719, 3;
	add.s64 	%rd13874, %rd30683, %rd13873;
	ld.u64 	%rd13875, [%rd13874];
	and.b64  	%rd13876, %rd13875, 255;
	xor.b64  	%rd13877, %rd13876, %rd30718;
	mul.lo.s64 	%rd13878, %rd13877, 1099511628211;
	shr.u64 	%rd13879, %rd13875, 8;
	and.b64  	%rd13880, %rd13879, 255;
	xor.b64  	%rd13881, %rd13880, %rd13878;
	mul.lo.s64 	%rd13882, %rd13881, 1099511628211;
	shr.u64 	%rd13883, %rd13875, 16;
	and.b64  	%rd13884, %rd13883, 255;
	xor.b64  	%rd13885, %rd13884, %rd13882;
	mul.lo.s64 	%rd13886, %rd13885, 1099511628211;
	shr.u64 	%rd13887, %rd13875, 24;
	and.b64  	%rd13888, %rd13887, 255;
	xor.b64  	%rd13889, %rd13888, %rd13886;
	mul.lo.s64 	%rd13890, %rd13889, 1099511628211;
	shr.u64 	%rd13891, %rd13875, 32;
	and.b64  	%rd13892, %rd13891, 255;
	xor.b64  	%rd13893, %rd13892, %rd13890;
	mul.lo.s64 	%rd13894, %rd13893, 1099511628211;
	shr.u64 	%rd13895, %rd13875, 40;
	and.b64  	%rd13896, %rd13895, 255;
	xor.b64  	%rd13897, %rd13896, %rd13894;
	mul.lo.s64 	%rd13898, %rd13897, 1099511628211;
	shr.u64 	%rd13899, %rd13875, 48;
	and.b64  	%rd13900, %rd13899, 255;
	xor.b64  	%rd13901, %rd13900, %rd13898;
	mul.lo.s64 	%rd13902, %rd13901, 1099511628211;
	shr.u64 	%rd13903, %rd13875, 56;
	xor.b64  	%rd13904, %rd13903, %rd13902;
	mul.lo.s64 	%rd30718, %rd13904, 1099511628211;
$L__BB17_1976:
	setp.eq.s64 	%p917, %rd30712, %rd30718;
	@%p917 bra 	$L__BB17_1990;
	setp.eq.s64 	%p918, %rd3351, 0;
	mov.b64 	%rd30724, -3750763034362895579;
	@%p918 bra 	$L__BB17_1983;
	setp.eq.s64 	%p919, %rd3351, 1;
	mov.b64 	%rd30724, -3750763034362895579;
	mov.b64 	%rd30725, 0;
	@%p919 bra 	$L__BB17_1981;
	mov.b64 	%rd30724, -3750763034362895579;
	mov.b64 	%rd30722, 0;
	and.b64  	%rd30725, %rd3351, -2;
$L__BB17_1980:
	shl.b64 	%rd13911, %rd30722, 3;
	add.s64 	%rd13912, %rd30476, %rd13911;
	ld.u64 	%rd13913, [%rd13912];
	and.b64  	%rd13914, %rd13913, 255;
	xor.b64  	%rd13915, %rd13914, %rd30724;
	mul.lo.s64 	%rd13916, %rd13915, 1099511628211;
	shr.u64 	%rd13917, %rd13913, 8;
	and.b64  	%rd13918, %rd13917, 255;
	xor.b64  	%rd13919, %rd13918, %rd13916;
	mul.lo.s64 	%rd13920, %rd13919, 1099511628211;
	shr.u64 	%rd13921, %rd13913, 16;
	and.b64  	%rd13922, %rd13921, 255;
	xor.b64  	%rd13923, %rd13922, %rd13920;
	mul.lo.s64 	%rd13924, %rd13923, 1099511628211;
	shr.u64 	%rd13925, %rd13913, 24;
	and.b64  	%rd13926, %rd13925, 255;
	xor.b64  	%rd13927, %rd13926, %rd13924;
	mul.lo.s64 	%rd13928, %rd13927, 1099511628211;
	shr.u64 	%rd13929, %rd13913, 32;
	and.b64  	%rd13930, %rd13929, 255;
	xor.b64  	%rd13931, %rd13930, %rd13928;
	mul.lo.s64 	%rd13932, %rd13931, 1099511628211;
	shr.u64 	%rd13933, %rd13913, 40;
	and.b64  	%rd13934, %rd13933, 255;
	xor.b64  	%rd13935, %rd13934, %rd13932;
	mul.lo.s64 	%rd13936, %rd13935, 1099511628211;
	shr.u64 	%rd13937, %rd13913, 48;
	and.b64  	%rd13938, %rd13937, 255;
	xor.b64  	%rd13939, %rd13938, %rd13936;
	mul.lo.s64 	%rd13940, %rd13939, 1099511628211;
	shr.u64 	%rd13941, %rd13913, 56;
	xor.b64  	%rd13942, %rd13941, %rd13940;
	mul.lo.s64 	%rd13943, %rd13942, 1099511628211;
	ld.u64 	%rd13944, [%rd13912+8];
	and.b64  	%rd13945, %rd13944, 255;
	xor.b64  	%rd13946, %rd13945, %rd13943;
	mul.lo.s64 	%rd13947, %rd13946, 1099511628211;
	shr.u64 	%rd13948, %rd13944, 8;
	and.b64  	%rd13949, %rd13948, 255;
	xor.b64  	%rd13950, %rd13949, %rd13947;
	mul.lo.s64 	%rd13951, %rd13950, 1099511628211;
	shr.u64 	%rd13952, %rd13944, 16;
	and.b64  	%rd13953, %rd13952, 255;
	xor.b64  	%rd13954, %rd13953, %rd13951;
	mul.lo.s64 	%rd13955, %rd13954, 1099511628211;
	shr.u64 	%rd13956, %rd13944, 24;
	and.b64  	%rd13957, %rd13956, 255;
	xor.b64  	%rd13958, %rd13957, %rd13955;
	mul.lo.s64 	%rd13959, %rd13958, 1099511628211;
	shr.u64 	%rd13960, %rd13944, 32;
	and.b64  	%rd13961, %rd13960, 255;
	xor.b64  	%rd13962, %rd13961, %rd13959;
	mul.lo.s64 	%rd13963, %rd13962, 1099511628211;
	shr.u64 	%rd13964, %rd13944, 40;
	and.b64  	%rd13965, %rd13964, 255;
	xor.b64  	%rd13966, %rd13965, %rd13963;
	mul.lo.s64 	%rd13967, %rd13966, 1099511628211;
	shr.u64 	%rd13968, %rd13944, 48;
	and.b64  	%rd13969, %rd13968, 255;
	xor.b64  	%rd13970, %rd13969, %rd13967;
	mul.lo.s64 	%rd13971, %rd13970, 1099511628211;
	shr.u64 	%rd13972, %rd13944, 56;
	xor.b64  	%rd13973, %rd13972, %rd13971;
	mul.lo.s64 	%rd30724, %rd13973, 1099511628211;
	add.s64 	%rd30722, %rd30722, 2;
	setp.ne.s64 	%p920, %rd30722, %rd30725;
	@%p920 bra 	$L__BB17_1980;
$L__BB17_1981:
	and.b64  	%rd13974, %rd3351, 1;
	setp.eq.b64 	%p921, %rd13974, 1;
	not.pred 	%p922, %p921;
	@%p922 bra 	$L__BB17_1983;
	shl.b64 	%rd13975, %rd30725, 3;
	add.s64 	%rd13976, %rd30476, %rd13975;
	ld.u64 	%rd13977, [%rd13976];
	and.b64  	%rd13978, %rd13977, 255;
	xor.b64  	%rd13979, %rd13978, %rd30724;
	mul.lo.s64 	%rd13980, %rd13979, 1099511628211;
	shr.u64 	%rd13981, %rd13977, 8;
	and.b64  	%rd13982, %rd13981, 255;
	xor.b64  	%rd13983, %rd13982, %rd13980;
	mul.lo.s64 	%rd13984, %rd13983, 1099511628211;
	shr.u64 	%rd13985, %rd13977, 16;
	and.b64  	%rd13986, %rd13985, 255;
	xor.b64  	%rd13987, %rd13986, %rd13984;
	mul.lo.s64 	%rd13988, %rd13987, 1099511628211;
	shr.u64 	%rd13989, %rd13977, 24;
	and.b64  	%rd13990, %rd13989, 255;
	xor.b64  	%rd13991, %rd13990, %rd13988;
	mul.lo.s64 	%rd13992, %rd13991, 1099511628211;
	shr.u64 	%rd13993, %rd13977, 32;
	and.b64  	%rd13994, %rd13993, 255;
	xor.b64  	%rd13995, %rd13994, %rd13992;
	mul.lo.s64 	%rd13996, %rd13995, 1099511628211;
	shr.u64 	%rd13997, %rd13977, 40;
	and.b64  	%rd13998, %rd13997, 255;
	xor.b64  	%rd13999, %rd13998, %rd13996;
	mul.lo.s64 	%rd14000, %rd13999, 1099511628211;
	shr.u64 	%rd14001, %rd13977, 48;
	and.b64  	%rd14002, %rd14001, 255;
	xor.b64  	%rd14003, %rd14002, %rd14000;
	mul.lo.s64 	%rd14004, %rd14003, 1099511628211;
	shr.u64 	%rd14005, %rd13977, 56;
	xor.b64  	%rd14006, %rd14005, %rd14004;
	mul.lo.s64 	%rd30724, %rd14006, 1099511628211;
$L__BB17_1983:
	setp.eq.s64 	%p923, %rd3351, 0;
	mov.b64 	%rd30730, -3750763034362895579;
	@%p923 bra 	$L__BB17_1989;
	setp.eq.s64 	%p924, %rd3351, 1;
	mov.b64 	%rd30730, -3750763034362895579;
	mov.b64 	%rd30731, 0;
	@%p924 bra 	$L__BB17_1987;
	mov.b64 	%rd30730, -3750763034362895579;
	mov.b64 	%rd30728, 0;
	and.b64  	%rd30731, %rd3351, -2;
$L__BB17_1986:
	shl.b64 	%rd14013, %rd30728, 3;
	add.s64 	%rd14014, %rd30683, %rd14013;
	ld.u64 	%rd14015, [%rd14014];
	and.b64  	%rd14016, %rd14015, 255;
	xor.b64  	%rd14017, %rd14016, %rd30730;
	mul.lo.s64 	%rd14018, %rd14017, 1099511628211;
	shr.u64 	%rd14019, %rd14015, 8;
	and.b64  	%rd14020, %rd14019, 255;
	xor.b64  	%rd14021, %rd14020, %rd14018;
	mul.lo.s64 	%rd14022, %rd14021, 1099511628211;
	shr.u64 	%rd14023, %rd14015, 16;
	and.b64  	%rd14024, %rd14023, 255;
	xor.b64  	%rd14025, %rd14024, %rd14022;
	mul.lo.s64 	%rd14026, %rd14025, 1099511628211;
	shr.u64 	%rd14027, %rd14015, 24;
	and.b64  	%rd14028, %rd14027, 255;
	xor.b64  	%rd14029, %rd14028, %rd14026;
	mul.lo.s64 	%rd14030, %rd14029, 1099511628211;
	shr.u64 	%rd14031, %rd14015, 32;
	and.b64  	%rd14032, %rd14031, 255;
	xor.b64  	%rd14033, %rd14032, %rd14030;
	mul.lo.s64 	%rd14034, %rd14033, 1099511628211;
	shr.u64 	%rd14035, %rd14015, 40;
	and.b64  	%rd14036, %rd14035, 255;
	xor.b64  	%rd14037, %rd14036, %rd14034;
	mul.lo.s64 	%rd14038, %rd14037, 1099511628211;
	shr.u64 	%rd14039, %rd14015, 48;
	and.b64  	%rd14040, %rd14039, 255;
	xor.b64  	%rd14041, %rd14040, %rd14038;
	mul.lo.s64 	%rd14042, %rd14041, 1099511628211;
	shr.u64 	%rd14043, %rd14015, 56;
	xor.b64  	%rd14044, %rd14043, %rd14042;
	mul.lo.s64 	%rd14045, %rd14044, 1099511628211;
	ld.u64 	%rd14046, [%rd14014+8];
	and.b64  	%rd14047, %rd14046, 255;
	xor.b64  	%rd14048, %rd14047, %rd14045;
	mul.lo.s64 	%rd14049, %rd14048, 1099511628211;
	shr.u64 	%rd14050, %rd14046, 8;
	and.b64  	%rd14051, %rd14050, 255;
	xor.b64  	%rd14052, %rd14051, %rd14049;
	mul.lo.s64 	%rd14053, %rd14052, 1099511628211;
	shr.u64 	%rd14054, %rd14046, 16;
	and.b64  	%rd14055, %rd14054, 255;
	xor.b64  	%rd14056, %rd14055, %rd14053;
	mul.lo.s64 	%rd14057, %rd14056, 1099511628211;
	shr.u64 	%rd14058, %rd14046, 24;
	and.b64  	%rd14059, %rd14058, 255;
	xor.b64  	%rd14060, %rd14059, %rd14057;
	mul.lo.s64 	%rd14061, %rd14060, 1099511628211;
	shr.u64 	%rd14062, %rd14046, 32;
	and.b64  	%rd14063, %rd14062, 255;
	xor.b64  	%rd14064, %rd14063, %rd14061;
	mul.lo.s64 	%rd14065, %rd14064, 1099511628211;
	shr.u64 	%rd14066, %rd14046, 40;
	and.b64  	%rd14067, %rd14066, 255;
	xor.b64  	%rd14068, %rd14067, %rd14065;
	mul.lo.s64 	%rd14069, %rd14068, 1099511628211;
	shr.u64 	%rd14070, %rd14046, 48;
	and.b64  	%rd14071, %rd14070, 255;
	xor.b64  	%rd14072, %rd14071, %rd14069;
	mul.lo.s64 	%rd14073, %rd14072, 1099511628211;
	shr.u64 	%rd14074, %rd14046, 56;
	xor.b64  	%rd14075, %rd14074, %rd14073;
	mul.lo.s64 	%rd30730, %rd14075, 1099511628211;
	add.s64 	%rd30728, %rd30728, 2;
	setp.ne.s64 	%p925, %rd30728, %rd30731;
	@%p925 bra 	$L__BB17_1986;
$L__BB17_1987:
	and.b64  	%rd14076, %rd3351, 1;
	setp.eq.b64 	%p926, %rd14076, 1;
	not.pred 	%p927, %p926;
	@%p927 bra 	$L__BB17_1989;
	shl.b64 	%rd14077, %rd30731, 3;
	add.s64 	%rd14078, %rd30683, %rd14077;
	ld.u64 	%rd14079, [%rd14078];
	and.b64  	%rd14080, %rd14079, 255;
	xor.b64  	%rd14081, %rd14080, %rd30730;
	mul.lo.s64 	%rd14082, %rd14081, 1099511628211;
	shr.u64 	%rd14083, %rd14079, 8;
	and.b64  	%rd14084, %rd14083, 255;
	xor.b64  	%rd14085, %rd14084, %rd14082;
	mul.lo.s64 	%rd14086, %rd14085, 1099511628211;
	shr.u64 	%rd14087, %rd14079, 16;
	and.b64  	%rd14088, %rd14087, 255;
	xor.b64  	%rd14089, %rd14088, %rd14086;
	mul.lo.s64 	%rd14090, %rd14089, 1099511628211;
	shr.u64 	%rd14091, %rd14079, 24;
	and.b64  	%rd14092, %rd14091, 255;
	xor.b64  	%rd14093, %rd14092, %rd14090;
	mul.lo.s64 	%rd14094, %rd14093, 1099511628211;
	shr.u64 	%rd14095, %rd14079, 32;
	and.b64  	%rd14096, %rd14095, 255;
	xor.b64  	%rd14097, %rd14096, %rd14094;
	mul.lo.s64 	%rd14098, %rd14097, 1099511628211;
	shr.u64 	%rd14099, %rd14079, 40;
	and.b64  	%rd14100, %rd14099, 255;
	xor.b64  	%rd14101, %rd14100, %rd14098;
	mul.lo.s64 	%rd14102, %rd14101, 1099511628211;
	shr.u64 	%rd14103, %rd14079, 48;
	and.b64  	%rd14104, %rd14103, 255;
	xor.b64  	%rd14105, %rd14104, %rd14102;
	mul.lo.s64 	%rd14106, %rd14105, 1099511628211;
	shr.u64 	%rd14107, %rd14079, 56;
	xor.b64  	%rd14108, %rd14107, %rd14106;
	mul.lo.s64 	%rd30730, %rd14108, 1099511628211;
$L__BB17_1989:
	setp.lt.u64 	%p2322, %rd30724, %rd30730;
	mov.pred 	%p2323, 0;
	bra.uni 	$L__BB17_1994;
$L__BB17_1990:
	setp.eq.s32 	%p930, %r359, 0;
	mov.pred 	%p2323, 0;
	mov.pred 	%p2322, %p2323;
	@%p930 bra 	$L__BB17_1994;
	mov.b64 	%rd30734, 0;
	cvt.s64.s32 	%rd14113, %r359;
$L__BB17_1992:
	shl.b64 	%rd14110, %rd30734, 3;
	add.s64 	%rd14111, %rd30476, %rd14110;
	ld.u64 	%rd3051, [%rd14111];
	add.s64 	%rd14112, %rd30683, %rd14110;
	ld.u64 	%rd3052, [%rd14112];
	setp.lt.u64 	%p933, %rd3051, %rd3052;
	mov.pred 	%p2322, -1;
	@%p933 bra 	$L__BB17_1994;
	setp.le.u64 	%p935, %rd3051, %rd3052;
	add.s64 	%rd30734, %rd30734, 1;
	setp.lt.u64 	%p936, %rd30734, %rd14113;
	and.pred  	%p937, %p935, %p936;
	mov.pred 	%p2322, %p2323;
	@%p937 bra 	$L__BB17_1992;
$L__BB17_1994:
	mov.u64 	%rd30735, %rd30683;
	mov.u32 	%r1454, %r1406;
	@%p2322 bra 	$L__BB17_1996;
	add.s32 	%r1454, %r1406, 1;
	shl.b32 	%r503, %r1406, 3;
	mov.u32 	%r504, _ZN6thrust24THRUST_300001_SM_1000_NS8cuda_cub4core6detail5shmemE;
	add.s32 	%r505, %r504, %r503;
	ld.shared.u64 	%rd30735, [%r505+2056];
$L__BB17_1996:
	mov.u32 	%r1455, %r1443;
	@%p2323 bra 	$L__BB17_1998;
	add.s32 	%r1455, %r1443, 1;
	shl.b32 	%r506, %r1443, 3;
	mov.u32 	%r507, _ZN6thrust24THRUST_300001_SM_1000_NS8cuda_cub4core6detail5shmemE;
	add.s32 	%r508, %r507, %r506;
	ld.shared.u64 	%rd30476, [%r508+2056];
$L__BB17_1998:
	setp.ge.s32 	%p2324, %r1454, %r273;
	setp.lt.s32 	%p938, %r1454, %r273;
	setp.ge.s32 	%p939, %r1455, %r275;
	and.pred  	%p2325, %p939, %p938;
	or.pred  	%p940, %p2324, %p939;
	@%p940 bra 	$L__BB17_2059;
	setp.eq.s64 	%p941, %rd3351, 0;
	mov.b64 	%rd30739, -3750763034362895579;
	@%p941 bra 	$L__BB17_2005;
	setp.eq.s64 	%p942, %rd3351, 1;
	mov.b64 	%rd30739, -3750763034362895579;
	mov.b64 	%rd30740, 0;
	@%p942 bra 	$L__BB17_2003;
	mov.b64 	%rd30739, -3750763034362895579;
	mov.b64 	%rd30737, 0;
	and.b64  	%rd30740, %rd3351, -2;
$L__BB17_2002:
	shl.b64 	%rd14120, %rd30737, 3;
	add.s64 	%rd14121, %rd30735, %rd14120;
	ld.u64 	%rd14122, [%rd14121];
	and.b64  	%rd14123, %rd14122, 255;
	xor.b64  	%rd14124, %rd14123, %rd30739;
	mul.lo.s64 	%rd14125, %rd14124, 1099511628211;
	shr.u64 	%rd14126, %rd14122, 8;
	and.b64  	%rd14127, %rd14126, 255;
	xor.b64  	%rd14128, %rd14127, %rd14125;
	mul.lo.s64 	%rd14129, %rd14128, 1099511628211;
	shr.u64 	%rd14130, %rd14122, 16;
	and.b64  	%rd14131, %rd14130, 255;
	xor.b64  	%rd14132, %rd14131, %rd14129;
	mul.lo.s64 	%rd14133, %rd14132, 1099511628211;
	shr.u64 	%rd14134, %rd14122, 24;
	and.b64  	%rd14135, %rd14134, 255;
	xor.b64  	%rd14136, %rd14135, %rd14133;
	mul.lo.s64 	%rd14137, %rd14136, 1099511628211;
	shr.u64 	%rd14138, %rd14122, 32;
	and.b64  	%rd14139, %rd14138, 255;
	xor.b64  	%rd14140, %rd14139, %rd14137;
	mul.lo.s64 	%rd14141, %rd14140, 1099511628211;
	shr.u64 	%rd14142, %rd14122, 40;
	and.b64  	%rd14143, %rd14142, 255;
	xor.b64  	%rd14144, %rd14143, %rd14141;
	mul.lo.s64 	%rd14145, %rd14144, 1099511628211;
	shr.u64 	%rd14146, %rd14122, 48;
	and.b64  	%rd14147, %rd14146, 255;
	xor.b64  	%rd14148, %rd14147, %rd14145;
	mul.lo.s64 	%rd14149, %rd14148, 1099511628211;
	shr.u64 	%rd14150, %rd14122, 56;
	xor.b64  	%rd14151, %rd14150, %rd14149;
	mul.lo.s64 	%rd14152, %rd14151, 1099511628211;
	ld.u64 	%rd14153, [%rd14121+8];
	and.b64  	%rd14154, %rd14153, 255;
	xor.b64  	%rd14155, %rd14154, %rd14152;
	mul.lo.s64 	%rd14156, %rd14155, 1099511628211;
	shr.u64 	%rd14157, %rd14153, 8;
	and.b64  	%rd14158, %rd14157, 255;
	xor.b64  	%rd14159, %rd14158, %rd14156;
	mul.lo.s64 	%rd14160, %rd14159, 1099511628211;
	shr.u64 	%rd14161, %rd14153, 16;
	and.b64  	%rd14162, %rd14161, 255;
	xor.b64  	%rd14163, %rd14162, %rd14160;
	mul.lo.s64 	%rd14164, %rd14163, 1099511628211;
	shr.u64 	%rd14165, %rd14153, 24;
	and.b64  	%rd14166, %rd14165, 255;
	xor.b64  	%rd14167, %rd14166, %rd14164;
	mul.lo.s64 	%rd14168, %rd14167, 1099511628211;
	shr.u64 	%rd14169, %rd14153, 32;
	and.b64  	%rd14170, %rd14169, 255;
	xor.b64  	%rd14171, %rd14170, %rd14168;
	mul.lo.s64 	%rd14172, %rd14171, 1099511628211;
	shr.u64 	%rd14173, %rd14153, 40;
	and.b64  	%rd14174, %rd14173, 255;
	xor.b64  	%rd14175, %rd14174, %rd14172;
	mul.lo.s64 	%rd14176, %rd14175, 1099511628211;
	shr.u64 	%rd14177, %rd14153, 48;
	and.b64  	%rd14178, %rd14177, 255;
	xor.b64  	%rd14179, %rd14178, %rd14176;
	mul.lo.s64 	%rd14180, %rd14179, 1099511628211;
	shr.u64 	%rd14181, %rd14153, 56;
	xor.b64  	%rd14182, %rd14181, %rd14180;
	mul.lo.s64 	%rd30739, %rd14182, 1099511628211;
	add.s64 	%rd30737, %rd30737, 2;
	setp.ne.s64 	%p943, %rd30737, %rd30740;
	@%p943 bra 	$L__BB17_2002;
$L__BB17_2003:
	and.b64  	%rd14183, %rd3351, 1;
	setp.eq.b64 	%p944, %rd14183, 1;
	not.pred 	%p945, %p944;
	@%p945 bra 	$L__BB17_2005;
	shl.b64 	%rd14184, %rd30740, 3;
	add.s64 	%rd14185, %rd30735, %rd14184;
	ld.u64 	%rd14186, [%rd14185];
	and.b64  	%rd14187, %rd14186, 255;
	xor.b64  	%rd14188, %rd14187, %rd30739;
	mul.lo.s64 	%rd14189, %rd14188, 1099511628211;
	shr.u64 	%rd14190, %rd14186, 8;
	and.b64  	%rd14191, %rd14190, 255;
	xor.b64  	%rd14192, %rd14191, %rd14189;
	mul.lo.s64 	%rd14193, %rd14192, 1099511628211;
	shr.u64 	%rd14194, %rd14186, 16;
	and.b64  	%rd14195, %rd14194, 255;
	xor.b64  	%rd14196, %rd14195, %rd14193;
	mul.lo.s64 	%rd14197, %rd14196, 1099511628211;
	shr.u64 	%rd14198, %rd14186, 24;
	and.b64  	%rd14199, %rd14198, 255;
	xor.b64  	%rd14200, %rd14199, %rd14197;
	mul.lo.s64 	%rd14201, %rd14200, 1099511628211;
	shr.u64 	%rd14202, %rd14186, 32;
	and.b64  	%rd14203, %rd14202, 255;
	xor.b64  	%rd14204, %rd14203, %rd14201;
	mul.lo.s64 	%rd14205, %rd14204, 1099511628211;
	shr.u64 	%rd14206, %rd14186, 40;
	and.b64  	%rd14207, %rd14206, 255;
	xor.b64  	%rd14208, %rd14207, %rd14205;
	mul.lo.s64 	%rd14209, %rd14208, 1099511628211;
	shr.u64 	%rd14210, %rd14186, 48;
	and.b64  	%rd14211, %rd14210, 255;
	xor.b64  	%rd14212, %rd14211, %rd14209;
	mul.lo.s64 	%rd14213, %rd14212, 1099511628211;
	shr.u64 	%rd14214, %rd14186, 56;
	xor.b64  	%rd14215, %rd14214, %rd14213;
	mul.lo.s64 	%rd30739, %rd14215, 1099511628211;
$L__BB17_2005:
	setp.eq.s64 	%p946, %rd3351, 0;
	mov.b64 	%rd30745, -3750763034362895579;
	@%p946 bra 	$L__BB17_2011;
	setp.eq.s64 	%p947, %rd3351, 1;
	mov.b64 	%rd30745, -3750763034362895579;
	mov.b64 	%rd30746, 0;
	@%p947 bra 	$L__BB17_2009;
	mov.b64 	%rd30745, -3750763034362895579;
	mov.b64 	%rd30743, 0;
	and.b64  	%rd30746, %rd3351, -2;
$L__BB17_2008:
	shl.b64 	%rd14222, %rd30743, 3;
	add.s64 	%rd14223, %rd30476, %rd14222;
	ld.u64 	%rd14224, [%rd14223];
	and.b64  	%rd14225, %rd14224, 255;
	xor.b64  	%rd14226, %rd14225, %rd30745;
	mul.lo.s64 	%rd14227, %rd14226, 1099511628211;
	shr.u64 	%rd14228, %rd14224, 8;
	and.b64  	%rd14229, %rd14228, 255;
	xor.b64  	%rd14230, %rd14229, %rd14227;
	mul.lo.s64 	%rd14231, %rd14230, 1099511628211;
	shr.u64 	%rd14232, %rd14224, 16;
	and.b64  	%rd14233, %rd14232, 255;
	xor.b64  	%rd14234, %rd14233, %rd14231;
	mul.lo.s64 	%rd14235, %rd14234, 1099511628211;
	shr.u64 	%rd14236, %rd14224, 24;
	and.b64  	%rd14237, %rd14236, 255;
	xor.b64  	%rd14238, %rd14237, %rd14235;
	mul.lo.s64 	%rd14239, %rd14238, 1099511628211;
	shr.u64 	%rd14240, %rd14224, 32;
	and.b64  	%rd14241, %rd14240, 255;
	xor.b64  	%rd14242, %rd14241, %rd14239;
	mul.lo.s64 	%rd14243, %rd14242, 1099511628211;
	shr.u64 	%rd14244, %rd14224, 40;
	and.b64  	%rd14245, %rd14244, 255;
	xor.b64  	%rd14246, %rd14245, %rd14243;
	mul.lo.s64 	%rd14247, %rd14246, 1099511628211;
	shr.u64 	%rd14248, %rd14224, 48;
	and.b64  	%rd14249, %rd14248, 255;
	xor.b64  	%rd14250, %rd14249, %rd14247;
	mul.lo.s64 	%rd14251, %rd14250, 1099511628211;
	shr.u64 	%rd14252, %rd14224, 56;
	xor.b64  	%rd14253, %rd14252, %rd14251;
	mul.lo.s64 	%rd14254, %rd14253, 1099511628211;
	ld.u64 	%rd14255, [%rd14223+8];
	and.b64  	%rd14256, %rd14255, 255;
	xor.b64  	%rd14257, %rd14256, %rd14254;
	mul.lo.s64 	%rd14258, %rd14257, 1099511628211;
	shr.u64 	%rd14259, %rd14255, 8;
	and.b64  	%rd14260, %rd14259, 255;
	xor.b64  	%rd14261, %rd14260, %rd14258;
	mul.lo.s64 	%rd14262, %rd14261, 1099511628211;
	shr.u64 	%rd14263, %rd14255, 16;
	and.b64  	%rd14264, %rd14263, 255;
	xor.b64  	%rd14265, %rd14264, %rd14262;
	mul.lo.s64 	%rd14266, %rd14265, 1099511628211;
	shr.u64 	%rd14267, %rd14255, 24;
	and.b64  	%rd14268, %rd14267, 255;
	xor.b64  	%rd14269, %rd14268, %rd14266;
	mul.lo.s64 	%rd14270, %rd14269, 1099511628211;
	shr.u64 	%rd14271, %rd14255, 32;
	and.b64  	%rd14272, %rd14271, 255;
	xor.b64  	%rd14273, %rd14272, %rd14270;
	mul.lo.s64 	%rd14274, %rd14273, 1099511628211;
	shr.u64 	%rd14275, %rd14255, 40;
	and.b64  	%rd14276, %rd14275, 255;
	xor.b64  	%rd14277, %rd14276, %rd14274;
	mul.lo.s64 	%rd14278, %rd14277, 1099511628211;
	shr.u64 	%rd14279, %rd14255, 48;
	and.b64  	%rd14280, %rd14279, 255;
	xor.b64  	%rd14281, %rd14280, %rd14278;
	mul.lo.s64 	%rd14282, %rd14281, 1099511628211;
	shr.u64 	%rd14283, %rd14255, 56;
	xor.b64  	%rd14284, %rd14283, %rd14282;
	mul.lo.s64 	%rd30745, %rd14284, 1099511628211;
	add.s64 	%rd30743, %rd30743, 2;
	setp.ne.s64 	%p948, %rd30743, %rd30746;
	@%p948 bra 	$L__BB17_2008;
$L__BB17_2009:
	and.b64  	%rd14285, %rd3351, 1;
	setp.eq.b64 	%p949, %rd14285, 1;
	not.pred 	%p950, %p949;
	@%p950 bra 	$L__BB17_2011;
	shl.b64 	%rd14286, %rd30746, 3;
	add.s64 	%rd14287, %rd30476, %rd14286;
	ld.u64 	%rd14288, [%rd14287];
	and.b64  	%rd14289, %rd14288, 255;
	xor.b64  	%rd14290, %rd14289, %rd30745;
	mul.lo.s64 	%rd14291, %rd14290, 1099511628211;
	shr.u64 	%rd14292, %rd14288, 8;
	and.b64  	%rd14293, %rd14292, 255;
	xor.b64  	%rd14294, %rd14293, %rd14291;
	mul.lo.s64 	%rd14295, %rd14294, 1099511628211;
	shr.u64 	%rd14296, %rd14288, 16;
	and.b64  	%rd14297, %rd14296, 255;
	xor.b64  	%rd14298, %rd14297, %rd14295;
	mul.lo.s64 	%rd14299, %rd14298, 1099511628211;
	shr.u64 	%rd14300, %rd14288, 24;
	and.b64  	%rd14301, %rd14300, 255;
	xor.b64  	%rd14302, %rd14301, %rd14299;
	mul.lo.s64 	%rd14303, %rd14302, 1099511628211;
	shr.u64 	%rd14304, %rd14288, 32;
	and.b64  	%rd14305, %rd14304, 255;
	xor.b64  	%rd14306, %rd14305, %rd14303;
	mul.lo.s64 	%rd14307, %rd14306, 1099511628211;
	shr.u64 	%rd14308, %rd14288, 40;
	and.b64  	%rd14309, %rd14308, 255;
	xor.b64  	%rd14310, %rd14309, %rd14307;
	mul.lo.s64 	%rd14311, %rd14310, 1099511628211;
	shr.u64 	%rd14312, %rd14288, 48;
	and.b64  	%rd14313, %rd14312, 255;
	xor.b64  	%rd14314, %rd14313, %rd14311;
	mul.lo.s64 	%rd14315, %rd14314, 1099511628211;
	shr.u64 	%rd14316, %rd14288, 56;
	xor.b64  	%rd14317, %rd14316, %rd14315;
	mul.lo.s64 	%rd30745, %rd14317, 1099511628211;
$L__BB17_2011:
	setp.eq.s64 	%p951, %rd30739, %rd30745;
	@%p951 bra 	$L__BB17_2025;
	setp.eq.s64 	%p952, %rd3351, 0;
	mov.b64 	%rd30751, -3750763034362895579;
	@%p952 bra 	$L__BB17_2018;
	setp.eq.s64 	%p953, %rd3351, 1;
	mov.b64 	%rd30751, -3750763034362895579;
	mov.b64 	%rd30752, 0;
	@%p953 bra 	$L__BB17_2016;
	mov.b64 	%rd30751, -3750763034362895579;
	mov.b64 	%rd30749, 0;
	and.b64  	%rd30752, %rd3351, -2;
$L__BB17_2015:
	shl.b64 	%rd14324, %rd30749, 3;
	add.s64 	%rd14325, %rd30735, %rd14324;
	ld.u64 	%rd14326, [%rd14325];
	and.b64  	%rd14327, %rd14326, 255;
	xor.b64  	%rd14328, %rd14327, %rd30751;
	mul.lo.s64 	%rd14329, %rd14328, 1099511628211;
	shr.u64 	%rd14330, %rd14326, 8;
	and.b64  	%rd14331, %rd14330, 255;
	xor.b64  	%rd14332, %rd14331, %rd14329;
	mul.lo.s64 	%rd14333, %rd14332, 1099511628211;
	shr.u64 	%rd14334, %rd14326, 16;
	and.b64  	%rd14335, %rd14334, 255;
	xor.b64  	%rd14336, %rd14335, %rd14333;
	mul.lo.s64 	%rd14337, %rd14336, 1099511628211;
	shr.u64 	%rd14338, %rd14326, 24;
	and.b64  	%rd14339, %rd14338, 255;
	xor.b64  	%rd14340, %rd14339, %rd14337;
	mul.lo.s64 	%rd14341, %rd14340, 1099511628211;
	shr.u64 	%rd14342, %rd14326, 32;
	and.b64  	%rd14343, %rd14342, 255;
	xor.b64  	%rd14344, %rd14343, %rd14341;
	mul.lo.s64 	%rd14345, %rd14344, 1099511628211;
	shr.u64 	%rd14346, %rd14326, 40;
	and.b64  	%rd14347, %rd14346, 255;
	xor.b64  	%rd14348, %rd14347, %rd14345;
	mul.lo.s64 	%rd14349, %rd14348, 1099511628211;
	shr.u64 	%rd14350, %rd14326, 48;
	and.b64  	%rd14351, %rd14350, 255;
	xor.b64  	%rd14352, %rd14351, %rd14349;
	mul.lo.s64 	%rd14353, %rd14352, 1099511628211;
	shr.u64 	%rd14354, %rd14326, 56;
	xor.b64  	%rd14355, %rd14354, %rd14353;
	mul.lo.s64 	%rd14356, %rd14355, 1099511628211;
	ld.u64 	%rd14357, [%rd14325+8];
	and.b64  	%rd14358, %rd14357, 255;
	xor.b64  	%rd14359, %rd14358, %rd14356;
	mul.lo.s64 	%rd14360, %rd14359, 1099511628211;
	shr.u64 	%rd14361, %rd14357, 8;
	and.b64  	%rd14362, %rd14361, 255;
	xor.b64  	%rd14363, %rd14362, %rd14360;
	mul.lo.s64 	%rd14364, %rd14363, 1099511628211;
	shr.u64 	%rd14365, %rd14357, 16;
	and.b64  	%rd14366, %rd14365, 255;
	xor.b64  	%rd14367, %rd14366, %rd14364;
	mul.lo.s64 	%rd14368, %rd14367, 1099511628211;
	shr.u64 	%rd14369, %rd14357, 24;
	and.b64  	%rd14370, %rd14369, 255;
	xor.b64  	%rd14371, %rd14370, %rd14368;
	mul.lo.s64 	%rd14372, %rd14371, 1099511628211;
	shr.u64 	%rd14373, %rd14357, 32;
	and.b64  	%rd14374, %rd14373, 255;
	xor.b64  	%rd14375, %rd14374, %rd14372;
	mul.lo.s64 	%rd14376, %rd14375, 1099511628211;
	shr.u64 	%rd14377, %rd14357, 40;
	and.b64  	%rd14378, %rd14377, 255;
	xor.b64  	%rd14379, %rd14378, %rd14376;
	mul.lo.s64 	%rd14380, %rd14379, 1099511628211;
	shr.u64 	%rd14381, %rd14357, 48;
	and.b64  	%rd14382, %rd14381, 255;
	xor.b64  	%rd14383, %rd14382, %rd14380;
	mul.lo.s64 	%rd14384, %rd14383, 1099511628211;
	shr.u64 	%rd14385, %rd14357, 56;
	xor.b64  	%rd14386, %rd14385, %rd14384;
	mul.lo.s64 	%rd30751, %rd14386, 1099511628211;
	add.s64 	%rd30749, %rd30749, 2;
	setp.ne.s64 	%p954, %rd30749, %rd30752;
	@%p954 bra 	$L__BB17_2015;
$L__BB17_2016:
	and.b64  	%rd14387, %rd3351, 1;
	setp.eq.b64 	%p955, %rd14387, 1;
	not.pred 	%p956, %p955;
	@%p956 bra 	$L__BB17_2018;
	shl.b64 	%rd14388, %rd30752, 3;
	add.s64 	%rd14389, %rd30735, %rd14388;
	ld.u64 	%rd14390, [%rd14389];
	and.b64  	%rd14391, %rd14390, 255;
	xor.b64  	%rd14392, %rd14391, %rd30751;
	mul.lo.s64 	%rd14393, %rd14392, 1099511628211;
	shr.u64 	%rd14394, %rd14390, 8;
	and.b64  	%rd14395, %rd14394, 255;
	xor.b64  	%rd14396, %rd14395, %rd14393;
	mul.lo.s64 	%rd14397, %rd14396, 1099511628211;
	shr.u64 	%rd14398, %rd14390, 16;
	and.b64  	%rd14399, %rd14398, 255;
	xor.b64  	%rd14400, %rd14399, %rd14397;
	mul.lo.s64 	%rd14401, %rd14400, 1099511628211;
	shr.u64 	%rd14402, %rd14390, 24;
	and.b64  	%rd14403, %rd14402, 255;
	xor.b64  	%rd14404, %rd14403, %rd14401;
	mul.lo.s64 	%rd14405, %rd14404, 1099511628211;
	shr.u64 	%rd14406, %rd14390, 32;
	and.b64  	%rd14407, %rd14406, 255;
	xor.b64  	%rd14408, %rd14407, %rd14405;
	mul.lo.s64 	%rd14409, %rd14408, 1099511628211;
	shr.u64 	%rd14410, %rd14390, 40;
	and.b64  	%rd14411, %rd14410, 255;
	xor.b64  	%rd14412, %rd14411, %rd14409;
	mul.lo.s64 	%rd14413, %rd14412, 1099511628211;
	shr.u64 	%rd14414, %rd14390, 48;
	and.b64  	%rd14415, %rd14414, 255;
	xor.b64  	%rd14416, %rd14415, %rd14413;
	mul.lo.s64 	%rd14417, %rd14416, 1099511628211;
	shr.u64 	%rd14418, %rd14390, 56;
	xor.b64  	%rd14419, %rd14418, %rd14417;
	mul.lo.s64 	%rd30751, %rd14419, 1099511628211;
$L__BB17_2018:
	setp.eq.s64 	%p957, %rd3351, 0;
	mov.b64 	%rd30757, -3750763034362895579;
	@%p957 bra 	$L__BB17_2024;
	setp.eq.s64 	%p958, %rd3351, 1;
	mov.b64 	%rd30757, -3750763034362895579;
	mov.b64 	%rd30758, 0;
	@%p958 bra 	$L__BB17_2022;
	mov.b64 	%rd30757, -3750763034362895579;
	mov.b64 	%rd30755, 0;
	and.b64  	%rd30758, %rd3351, -2;
$L__BB17_2021:
	shl.b64 	%rd14426, %rd30755, 3;
	add.s64 	%rd14427, %rd30476, %rd14426;
	ld.u64 	%rd14428, [%rd14427];
	and.b64  	%rd14429, %rd14428, 255;
	xor.b64  	%rd14430, %rd14429, %rd30757;
	mul.lo.s64 	%rd14431, %rd14430, 1099511628211;
	shr.u64 	%rd14432, %rd14428, 8;
	and.b64  	%rd14433, %rd14432, 255;
	xor.b64  	%rd14434, %rd14433, %rd14431;
	mul.lo.s64 	%rd14435, %rd14434, 1099511628211;
	shr.u64 	%rd14436, %rd14428, 16;
	and.b64  	%rd14437, %rd14436, 255;
	xor.b64  	%rd14438, %rd14437, %rd14435;
	mul.lo.s64 	%rd14439, %rd14438, 1099511628211;
	shr.u64 	%rd14440, %rd14428, 24;
	and.b64  	%rd14441, %rd14440, 255;
	xor.b64  	%rd14442, %rd14441, %rd14439;
	mul.lo.s64 	%rd14443, %rd14442, 1099511628211;
	shr.u64 	%rd14444, %rd14428, 32;
	and.b64  	%rd14445, %rd14444, 255;
	xor.b64  	%rd14446, %rd14445, %rd14443;
	mul.lo.s64 	%rd14447, %rd14446, 1099511628211;
	shr.u64 	%rd14448, %rd14428, 40;
	and.b64  	%rd14449, %rd14448, 255;
	xor.b64  	%rd14450, %rd14449, %rd14447;
	mul.lo.s64 	%rd14451, %rd14450, 1099511628211;
	shr.u64 	%rd14452, %rd14428, 48;
	and.b64  	%rd14453, %rd14452, 255;
	xor.b64  	%rd14454, %rd14453, %rd14451;
	mul.lo.s64 	%rd14455, %rd14454, 1099511628211;
	shr.u64 	%rd14456, %rd14428, 56;
	xor.b64  	%rd14457, %rd14456, %rd14455;
	mul.lo.s64 	%rd14458, %rd14457, 1099511628211;
	ld.u64 	%rd14459, [%rd14427+8];
	and.b64  	%rd14460, %rd14459, 255;
	xor.b64  	%rd14461, %rd14460, %rd14458;
	mul.lo.s64 	%rd14462, %rd14461, 1099511628211;
	shr.u64 	%rd14463, %rd14459, 8;
	and.b64  	%rd14464, %rd14463, 255;
	xor.b64  	%rd14465, %rd14464, %rd14462;
	mul.lo.s64 	%rd14466, %rd14465, 1099511628211;
	shr.u64 	%rd14467, %rd14459, 16;
	and.b64  	%rd14468, %rd14467, 255;
	xor.b64  	%rd14469, %rd14468, %rd14466;
	mul.lo.s64 	%rd14470, %rd14469, 1099511628211;
	shr.u64 	%rd14471, %rd14459, 24;
	and.b64  	%rd14472, %rd14471, 255;
	xor.b64  	%rd14473, %rd14472, %rd14470;
	mul.lo.s64 	%rd14474, %rd14473, 1099511628211;
	shr.u64 	%rd14475, %rd14459, 32;
	and.b64  	%rd14476, %rd14475, 255;
	xor.b64  	%rd14477, %rd14476, %rd14474;
	mul.lo.s64 	%rd14478, %rd14477, 1099511628211;
	shr.u64 	%rd14479, %rd14459, 40;
	and.b64  	%rd14480, %rd14479, 255;
	xor.b64  	%rd14481, %rd14480, %rd14478;
	mul.lo.s64 	%rd14482, %rd14481, 1099511628211;
	shr.u64 	%rd14483, %rd14459, 48;
	and.b64  	%rd14484, %rd14483, 255;
	xor.b64  	%rd14485, %rd14484, %rd14482;
	mul.lo.s64 	%rd14486, %rd14485, 1099511628211;
	shr.u64 	%rd14487, %rd14459, 56;
	xor.b64  	%rd14488, %rd14487, %rd14486;
	mul.lo.s64 	%rd30757, %rd14488, 1099511628211;
	add.s64 	%rd30755, %rd30755, 2;
	setp.ne.s64 	%p959, %rd30755, %rd30758;
	@%p959 bra 	$L__BB17_2021;
$L__BB17_2022:
	and.b64  	%rd14489, %rd3351, 1;
	setp.eq.b64 	%p960, %rd14489, 1;
	not.pred 	%p961, %p960;
	@%p961 bra 	$L__BB17_2024;
	shl.b64 	%rd14490, %rd30758, 3;
	add.s64 	%rd14491, %rd30476, %rd14490;
	ld.u64 	%rd14492, [%rd14491];
	and.b64  	%rd14493, %rd14492, 255;
	xor.b64  	%rd14494, %rd14493, %rd30757;
	mul.lo.s64 	%rd14495, %rd14494, 1099511628211;
	shr.u64 	%rd14496, %rd14492, 8;
	and.b64  	%rd14497, %rd14496, 255;
	xor.b64  	%rd14498, %rd14497, %rd14495;
	mul.lo.s64 	%rd14499, %rd14498, 1099511628211;
	shr.u64 	%rd14500, %rd14492, 16;
	and.b64  	%rd14501, %rd14500, 255;
	xor.b64  	%rd14502, %rd14501, %rd14499;
	mul.lo.s64 	%rd14503, %rd14502, 1099511628211;
	shr.u64 	%rd14504, %rd14492, 24;
	and.b64  	%rd14505, %rd14504, 255;
	xor.b64  	%rd14506, %rd14505, %rd14503;
	mul.lo.s64 	%rd14507, %rd14506, 1099511628211;
	shr.u64 	%rd14508, %rd14492, 32;
	and.b64  	%rd14509, %rd14508, 255;
	xor.b64  	%rd14510, %rd14509, %rd14507;
	mul.lo.s64 	%rd14511, %rd14510, 1099511628211;
	shr.u64 	%rd14512, %rd14492, 40;
	and.b64  	%rd14513, %rd14512, 255;
	xor.b64  	%rd14514, %rd14513, %rd14511;
	mul.lo.s64 	%rd14515, %rd14514, 1099511628211;
	shr.u64 	%rd14516, %rd14492, 48;
	and.b64  	%rd14517, %rd14516, 255;
	xor.b64  	%rd14518, %rd14517, %rd14515;
	mul.lo.s64 	%rd14519, %rd14518, 1099511628211;
	shr.u64 	%rd14520, %rd14492, 56;
	xor.b64  	%rd14521, %rd14520, %rd14519;
	mul.lo.s64 	%rd30757, %rd14521, 1099511628211;
$L__BB17_2024:
	setp.lt.u64 	%p964, %rd30751, %rd30757;
	mov.pred 	%p2325, -1;
	mov.pred 	%p2324, 0;
	@%p964 bra 	$L__BB17_2059;
	bra.uni 	$L__BB17_2029;
$L__BB17_2025:
	setp.eq.s32 	%p965, %r359, 0;
	@%p965 bra 	$L__BB17_2029;
	mov.b64 	%rd30761, 0;
	cvt.s64.s32 	%rd14526, %r359;
$L__BB17_2027:
	shl.b64 	%rd14523, %rd30761, 3;
	add.s64 	%rd14524, %rd30735, %rd14523;
	ld.u64 	%rd3103, [%rd14524];
	add.s64 	%rd14525, %rd30476, %rd14523;
	ld.u64 	%rd3104, [%rd14525];
	setp.lt.u64 	%p968, %rd3103, %rd3104;
	mov.pred 	%p2325, -1;
	mov.pred 	%p2324, 0;
	@%p968 bra 	$L__BB17_2059;
	setp.le.u64 	%p969, %rd3103, %rd3104;
	add.s64 	%rd30761, %rd30761, 1;
	setp.lt.u64 	%p970, %rd30761, %rd14526;
	and.pred  	%p971, %p969, %p970;
	@%p971 bra 	$L__BB17_2027;
$L__BB17_2029:
	setp.eq.s64 	%p972, %rd3351, 0;
	mov.b64 	%rd30764, -3750763034362895579;
	@%p972 bra 	$L__BB17_2035;
	setp.eq.s64 	%p973, %rd3351, 1;
	mov.b64 	%rd30764, -3750763034362895579;
	mov.b64 	%rd30765, 0;
	@%p973 bra 	$L__BB17_2033;
	mov.b64 	%rd30764, -3750763034362895579;
	mov.b64 	%rd30762, 0;
	and.b64  	%rd30765, %rd3351, -2;
$L__BB17_2032:
	shl.b64 	%rd14533, %rd30762, 3;
	add.s64 	%rd14534, %rd30476, %rd14533;
	ld.u64 	%rd14535, [%rd14534];
	and.b64  	%rd14536, %rd14535, 255;
	xor.b64  	%rd14537, %rd14536, %rd30764;
	mul.lo.s64 	%rd14538, %rd14537, 1099511628211;
	shr.u64 	%rd14539, %rd14535, 8;
	and.b64  	%rd14540, %rd14539, 255;
	xor.b64  	%rd14541, %rd14540, %rd14538;
	mul.lo.s64 	%rd14542, %rd14541, 1099511628211;
	shr.u64 	%rd14543, %rd14535, 16;
	and.b64  	%rd14544, %rd14543, 255;
	xor.b64  	%rd14545, %rd14544, %rd14542;
	mul.lo.s64 	%rd14546, %rd14545, 1099511628211;
	shr.u64 	%rd14547, %rd14535, 24;
	and.b64  	%rd14548, %rd14547, 255;
	xor.b64  	%rd14549, %rd14548, %rd14546;
	mul.lo.s64 	%rd14550, %rd14549, 1099511628211;
	shr.u64 	%rd14551, %rd14535, 32;
	and.b64  	%rd14552, %rd14551, 255;
	xor.b64  	%rd14553, %rd14552, %rd14550;
	mul.lo.s64 	%rd14554, %rd14553, 1099511628211;
	shr.u64 	%rd14555, %rd14535, 40;
	and.b64  	%rd14556, %rd14555, 255;
	xor.b64  	%rd14557, %rd14556, %rd14554;
	mul.lo.s64 	%rd14558, %rd14557, 1099511628211;
	shr.u64 	%rd14559, %rd14535, 48;
	and.b64  	%rd14560, %rd14559, 255;
	xor.b64  	%rd14561, %rd14560, %rd14558;
	mul.lo.s64 	%rd14562, %rd14561, 1099511628211;
	shr.u64 	%rd14563, %rd14535, 56;
	xor.b64  	%rd14564, %rd14563, %rd14562;
	mul.lo.s64 	%rd14565, %rd14564, 1099511628211;
	ld.u64 	%rd14566, [%rd14534+8];
	and.b64  	%rd14567, %rd14566, 255;
	xor.b64  	%rd14568, %rd14567, %rd14565;
	mul.lo.s64 	%rd14569, %rd14568, 1099511628211;
	shr.u64 	%rd14570, %rd14566, 8;
	and.b64  	%rd14571, %rd14570, 255;
	xor.b64  	%rd14572, %rd14571, %rd14569;
	mul.lo.s64 	%rd14573, %rd14572, 1099511628211;
	shr.u64 	%rd14574, %rd14566, 16;
	and.b64  	%rd14575, %rd14574, 255;
	xor.b64  	%rd14576, %rd14575, %rd14573;
	mul.lo.s64 	%rd14577, %rd14576, 1099511628211;
	shr.u64 	%rd14578, %rd14566, 24;
	and.b64  	%rd14579, %rd14578, 255;
	xor.b64  	%rd14580, %rd14579, %rd14577;
	mul.lo.s64 	%rd14581, %rd14580, 1099511628211;
	shr.u64 	%rd14582, %rd14566, 32;
	and.b64  	%rd14583, %rd14582, 255;
	xor.b64  	%rd14584, %rd14583, %rd14581;
	mul.lo.s64 	%rd14585, %rd14584, 1099511628211;
	shr.u64 	%rd14586, %rd14566, 40;
	and.b64  	%rd14587, %rd14586, 255;
	xor.b64  	%rd14588, %rd14587, %rd14585;
	mul.lo.s64 	%rd14589, %rd14588, 1099511628211;
	shr.u64 	%rd14590, %rd14566, 48;
	and.b64  	%rd14591, %rd14590, 255;
	xor.b64  	%rd14592, %rd14591, %rd14589;
	mul.lo.s64 	%rd14593, %rd14592, 1099511628211;
	shr.u64 	%rd14594, %rd14566, 56;
	xor.b64  	%rd14595, %rd14594, %rd14593;
	mul.lo.s64 	%rd30764, %rd14595, 1099511628211;
	add.s64 	%rd30762, %rd30762, 2;
	setp.ne.s64 	%p974, %rd30762, %rd30765;
	@%p974 bra 	$L__BB17_2032;
$L__BB17_2033:
	and.b64  	%rd14596, %rd3351, 1;
	setp.eq.b64 	%p975, %rd14596, 1;
	not.pred 	%p976, %p975;
	@%p976 bra 	$L__BB17_2035;
	shl.b64 	%rd14597, %rd30765, 3;
	add.s64 	%rd14598, %rd30476, %rd14597;
	ld.u64 	%rd14599, [%rd14598];
	and.b64  	%rd14600, %rd14599, 255;
	xor.b64  	%rd14601, %rd14600, %rd30764;
	mul.lo.s64 	%rd14602, %rd14601, 1099511628211;
	shr.u64 	%rd14603, %rd14599, 8;
	and.b64  	%rd14604, %rd14603, 255;
	xor.b64  	%rd14605, %rd14604, %rd14602;
	mul.lo.s64 	%rd14606, %rd14605, 1099511628211;
	shr.u64 	%rd14607, %rd14599, 16;
	and.b64  	%rd14608, %rd14607, 255;
	xor.b64  	%rd14609, %rd14608, %rd14606;
	mul.lo.s64 	%rd14610, %rd14609, 1099511628211;
	shr.u64 	%rd14611, %rd14599, 24;
	and.b64  	%rd14612, %rd14611, 255;
	xor.b64  	%rd14613, %rd14612, %rd14610;
	mul.lo.s64 	%rd14614, %rd14613, 1099511628211;
	shr.u64 	%rd14615, %rd14599, 32;
	and.b64  	%rd14616, %rd14615, 255;
	xor.b64  	%rd14617, %rd14616, %rd14614;
	mul.lo.s64 	%rd14618, %rd14617, 1099511628211;
	shr.u64 	%rd14619, %rd14599, 40;
	and.b64  	%rd14620, %rd14619, 255;
	xor.b64  	%rd14621, %rd14620, %rd14618;
	mul.lo.s64 	%rd14622, %rd14621, 1099511628211;
	shr.u64 	%rd14623, %rd14599, 48;
	and.b64  	%rd14624, %rd14623, 255;
	xor.b64  	%rd14625, %rd14624, %rd14622;
	mul.lo.s64 	%rd14626, %rd14625, 1099511628211;
	shr.u64 	%rd14627, %rd14599, 56;
	xor.b64  	%rd14628, %rd14627, %rd14626;
	mul.lo.s64 	%rd30764, %rd14628, 1099511628211;
$L__BB17_2035:
	setp.eq.s64 	%p977, %rd3351, 0;
	mov.b64 	%rd30770, -3750763034362895579;
	@%p977 bra 	$L__BB17_2041;
	setp.eq.s64 	%p978, %rd3351, 1;
	mov.b64 	%rd30770, -3750763034362895579;
	mov.b64 	%rd30771, 0;
	@%p978 bra 	$L__BB17_2039;
	mov.b64 	%rd30770, -3750763034362895579;
	mov.b64 	%rd30768, 0;
	and.b64  	%rd30771, %rd3351, -2;
$L__BB17_2038:
	shl.b64 	%rd14635, %rd30768, 3;
	add.s64 	%rd14636, %rd30735, %rd14635;
	ld.u64 	%rd14637, [%rd14636];
	and.b64  	%rd14638, %rd14637, 255;
	xor.b64  	%rd14639, %rd14638, %rd30770;
	mul.lo.s64 	%rd14640, %rd14639, 1099511628211;
	shr.u64 	%rd14641, %rd14637, 8;
	and.b64  	%rd14642, %rd14641, 255;
	xor.b64  	%rd14643, %rd14642, %rd14640;
	mul.lo.s64 	%rd14644, %rd14643, 1099511628211;
	shr.u64 	%rd14645, %rd14637, 16;
	and.b64  	%rd14646, %rd14645, 255;
	xor.b64  	%rd14647, %rd14646, %rd14644;
	mul.lo.s64 	%rd14648, %rd14647, 1099511628211;
	shr.u64 	%rd14649, %rd14637, 24;
	and.b64  	%rd14650, %rd14649, 255;
	xor.b64  	%rd14651, %rd14650, %rd14648;
	mul.lo.s64 	%rd14652, %rd14651, 1099511628211;
	shr.u64 	%rd14653, %rd14637, 32;
	and.b64  	%rd14654, %rd14653, 255;
	xor.b64  	%rd14655, %rd14654, %rd14652;
	mul.lo.s64 	%rd14656, %rd14655, 1099511628211;
	shr.u64 	%rd14657, %rd14637, 40;
	and.b64  	%rd14658, %rd14657, 255;
	xor.b64  	%rd14659, %rd14658, %rd14656;
	mul.lo.s64 	%rd14660, %rd14659, 1099511628211;
	shr.u64 	%rd14661, %rd14637, 48;
	and.b64  	%rd14662, %rd14661, 255;
	xor.b64  	%rd14663, %rd14662, %rd14660;
	mul.lo.s64 	%rd14664, %rd14663, 1099511628211;
	shr.u64 	%rd14665, %rd14637, 56;
	xor.b64  	%rd14666, %rd14665, %rd14664;
	mul.lo.s64 	%rd14667, %rd14666, 1099511628211;
	ld.u64 	%rd14668, [%rd14636+8];
	and.b64  	%rd14669, %rd14668, 255;
	xor.b64  	%rd14670, %rd14669, %rd14667;
	mul.lo.s64 	%rd14671, %rd14670, 1099511628211;
	shr.u64 	%rd14672, %rd14668, 8;
	and.b64  	%rd14673, %rd14672, 255;
	xor.b64  	%rd14674, %rd14673, %rd14671;
	mul.lo.s64 	%rd14675, %rd14674, 1099511628211;
	shr.u64 	%rd14676, %rd14668, 16;
	and.b64  	%rd14677, %rd14676, 255;
	xor.b64  	%rd14678, %rd14677, %rd14675;
	mul.lo.s64 	%rd14679, %rd14678, 1099511628211;
	shr.u64 	%rd14680, %rd14668, 24;
	and.b64  	%rd14681, %rd14680, 255;
	xor.b64  	%rd14682, %rd14681, %rd14679;
	mul.lo.s64 	%rd14683, %rd14682, 1099511628211;
	shr.u64 	%rd14684, %rd14668, 32;
	and.b64  	%rd14685, %rd14684, 255;
	xor.b64  	%rd14686, %rd14685, %rd14683;
	mul.lo.s64 	%rd14687, %rd14686, 1099511628211;
	shr.u64 	%rd14688, %rd14668, 40;
	and.b64  	%rd14689, %rd14688, 255;
	xor.b64  	%rd14690, %rd14689, %rd14687;
	mul.lo.s64 	%rd14691, %rd14690, 1099511628211;
	shr.u64 	%rd14692, %rd14668, 48;
	and.b64  	%rd14693, %rd14692, 255;
	xor.b64  	%rd14694, %rd14693, %rd14691;
	mul.lo.s64 	%rd14695, %rd14694, 1099511628211;
	shr.u64 	%rd14696, %rd14668, 56;
	xor.b64  	%rd14697, %rd14696, %rd14695;
	mul.lo.s64 	%rd30770, %rd14697, 1099511628211;
	add.s64 	%rd30768, %rd30768, 2;
	setp.ne.s64 	%p979, %rd30768, %rd30771;
	@%p979 bra 	$L__BB17_2038;
$L__BB17_2039:
	and.b64  	%rd14698, %rd3351, 1;
	setp.eq.b64 	%p980, %rd14698, 1;
	not.pred 	%p981, %p980;
	@%p981 bra 	$L__BB17_2041;
	shl.b64 	%rd14699, %rd30771, 3;
	add.s64 	%rd14700, %rd30735, %rd14699;
	ld.u64 	%rd14701, [%rd14700];
	and.b64  	%rd14702, %rd14701, 255;
	xor.b64  	%rd14703, %rd14702, %rd30770;
	mul.lo.s64 	%rd14704, %rd14703, 1099511628211;
	shr.u64 	%rd14705, %rd14701, 8;
	and.b64  	%rd14706, %rd14705, 255;
	xor.b64  	%rd14707, %rd14706, %rd14704;
	mul.lo.s64 	%rd14708, %rd14707, 1099511628211;
	shr.u64 	%rd14709, %rd14701, 16;
	and.b64  	%rd14710, %rd14709, 255;
	xor.b64  	%rd14711, %rd14710, %rd14708;
	mul.lo.s64 	%rd14712, %rd14711, 1099511628211;
	shr.u64 	%rd14713, %rd14701, 24;
	and.b64  	%rd14714, %rd14713, 255;
	xor.b64  	%rd14715, %rd14714, %rd14712;
	mul.lo.s64 	%rd14716, %rd14715, 1099511628211;
	shr.u64 	%rd14717, %rd14701, 32;
	and.b64  	%rd14718, %rd14717, 255;
	xor.b64  	%rd14719, %rd14718, %rd14716;
	mul.lo.s64 	%rd14720, %rd14719, 1099511628211;
	shr.u64 	%rd14721, %rd14701, 40;
	and.b64  	%rd14722, %rd14721, 255;
	xor.b64  	%rd14723, %rd14722, %rd14720;
	mul.lo.s64 	%rd14724, %rd14723, 1099511628211;
	shr.u64 	%rd14725, %rd14701, 48;
	and.b64  	%rd14726, %rd14725, 255;
	xor.b64  	%rd14727, %rd14726, %rd14724;
	mul.lo.s64 	%rd14728, %rd14727, 1099511628211;
	shr.u64 	%rd14729, %rd14701, 56;
	xor.b64  	%rd14730, %rd14729, %rd14728;
	mul.lo.s64 	%rd30770, %rd14730, 1099511628211;
$L__BB17_2041:
	setp.eq.s64 	%p982, %rd30764, %rd30770;
	@%p982 bra 	$L__BB17_2055;
	setp.eq.s64 	%p983, %rd3351, 0;
	mov.b64 	%rd30776, -3750763034362895579;
	@%p983 bra 	$L__BB17_2048;
	setp.eq.s64 	%p984, %rd3351, 1;
	mov.b64 	%rd30776, -3750763034362895579;
	mov.b64 	%rd30777, 0;
	@%p984 bra 	$L__BB17_2046;
	mov.b64 	%rd30776, -3750763034362895579;
	mov.b64 	%rd30774, 0;
	and.b64  	%rd30777, %rd3351, -2;
$L__BB17_2045:
	shl.b64 	%rd14737, %rd30774, 3;
	add.s64 	%rd14738, %rd30476, %rd14737;
	ld.u64 	%rd14739, [%rd14738];
	and.b64  	%rd14740, %rd14739, 255;
	xor.b64  	%rd14741, %rd14740, %rd30776;
	mul.lo.s64 	%rd14742, %rd14741, 1099511628211;
	shr.u64 	%rd14743, %rd14739, 8;
	and.b64  	%rd14744, %rd14743, 255;
	xor.b64  	%rd14745, %rd14744, %rd14742;
	mul.lo.s64 	%rd14746, %rd14745, 1099511628211;
	shr.u64 	%rd14747, %rd14739, 16;
	and.b64  	%rd14748, %rd14747, 255;
	xor.b64  	%rd14749, %rd14748, %rd14746;
	mul.lo.s64 	%rd14750, %rd14749, 1099511628211;
	shr.u64 	%rd14751, %rd14739, 24;
	and.b64  	%rd14752, %rd14751, 255;
	xor.b64  	%rd14753, %rd14752, %rd14750;
	mul.lo.s64 	%rd14754, %rd14753, 1099511628211;
	shr.u64 	%rd14755, %rd14739, 32;
	and.b64  	%rd14756, %rd14755, 255;
	xor.b64  	%rd14757, %rd14756, %rd14754;
	mul.lo.s64 	%rd14758, %rd14757, 1099511628211;
	shr.u64 	%rd14759, %rd14739, 40;
	and.b64  	%rd14760, %rd14759, 255;
	xor.b64  	%rd14761, %rd14760, %rd14758;
	mul.lo.s64 	%rd14762, %rd14761, 1099511628211;
	shr.u64 	%rd14763, %rd14739, 48;
	and.b64  	%rd14764, %rd14763, 255;
	xor.b64  	%rd14765, %rd14764, %rd14762;
	mul.lo.s64 	%rd14766, %rd14765, 1099511628211;
	shr.u64 	%rd14767, %rd14739, 56;
	xor.b64  	%rd14768, %rd14767, %rd14766;
	mul.lo.s64 	%rd14769, %rd14768, 1099511628211;
	ld.u64 	%rd14770, [%rd14738+8];
	and.b64  	%rd14771, %rd14770, 255;
	xor.b64  	%rd14772, %rd14771, %rd14769;
	mul.lo.s64 	%rd14773, %rd14772, 1099511628211;
	shr.u64 	%rd14774, %rd14770, 8;
	and.b64  	%rd14775, %rd14774, 255;
	xor.b64  	%rd14776, %rd14775, %rd14773;
	mul.lo.s64 	%rd14777, %rd14776, 1099511628211;
	shr.u64 	%rd14778, %rd14770, 16;
	and.b64  	%rd14779, %rd14778, 255;
	xor.b64  	%rd14780, %rd14779, %rd14777;
	mul.lo.s64 	%rd14781, %rd14780, 1099511628211;
	shr.u64 	%rd14782, %rd14770, 24;
	and.b64  	%rd14783, %rd14782, 255;
	xor.b64  	%rd14784, %rd14783, %rd14781;
	mul.lo.s64 	%rd14785, %rd14784, 1099511628211;
	shr.u64 	%rd14786, %rd14770, 32;
	and.b64  	%rd14787, %rd14786, 255;
	xor.b64  	%rd14788, %rd14787, %rd14785;
	mul.lo.s64 	%rd14789, %rd14788, 1099511628211;
	shr.u64 	%rd14790, %rd14770, 40;
	and.b64  	%rd14791, %rd14790, 255;
	xor.b64  	%rd14792, %rd14791, %rd14789;
	mul.lo.s64 	%rd14793, %rd14792, 1099511628211;
	shr.u64 	%rd14794, %rd14770, 48;
	and.b64  	%rd14795, %rd14794, 255;
	xor.b64  	%rd14796, %rd14795, %rd14793;
	mul.lo.s64 	%rd14797, %rd14796, 1099511628211;
	shr.u64 	%rd14798, %rd14770, 56;
	xor.b64  	%rd14799, %rd14798, %rd14797;
	mul.lo.s64 	%rd30776, %rd14799, 1099511628211;
	add.s64 	%rd30774, %rd30774, 2;
	setp.ne.s64 	%p985, %rd30774, %rd30777;
	@%p985 bra 	$L__BB17_2045;
$L__BB17_2046:
	and.b64  	%rd14800, %rd3351, 1;
	setp.eq.b64 	%p986, %rd14800, 1;
	not.pred 	%p987, %p986;
	@%p987 bra 	$L__BB17_2048;
	shl.b64 	%rd14801, %rd30777, 3;
	add.s64 	%rd14802, %rd30476, %rd14801;
	ld.u64 	%rd14803, [%rd14802];
	and.b64  	%rd14804, %rd14803, 255;
	xor.b64  	%rd14805, %rd14804, %rd30776;
	mul.lo.s64 	%rd14806, %rd14805, 1099511628211;
	shr.u64 	%rd14807, %rd14803, 8;
	and.b64  	%rd14808, %rd14807, 255;
	xor.b64  	%rd14809, %rd14808, %rd14806;
	mul.lo.s64 	%rd14810, %rd14809, 1099511628211;
	shr.u64 	%rd14811, %rd14803, 16;
	and.b64  	%rd14812, %rd14811, 255;
	xor.b64  	%rd14813, %rd14812, %rd14810;
	mul.lo.s64 	%rd14814, %rd14813, 1099511628211;
	shr.u64 	%rd14815, %rd14803, 24;
	and.b64  	%rd14816, %rd14815, 255;
	xor.b64  	%rd14817, %rd14816, %rd14814;
	mul.lo.s64 	%rd14818, %rd14817, 1099511628211;
	shr.u64 	%rd14819, %rd14803, 32;
	and.b64  	%rd14820, %rd14819, 255;
	xor.b64  	%rd14821, %rd14820, %rd14818;
	mul.lo.s64 	%rd14822, %rd14821, 1099511628211;
	shr.u64 	%rd14823, %rd14803, 40;
	and.b64  	%rd14824, %rd14823, 255;
	xor.b64  	%rd14825, %rd14824, %rd14822;
	mul.lo.s64 	%rd14826, %rd14825, 1099511628211;
	shr.u64 	%rd14827, %rd14803, 48;
	and.b64  	%rd14828, %rd14827, 255;
	xor.b64  	%rd14829, %rd14828, %rd14826;
	mul.lo.s64 	%rd14830, %rd14829, 1099511628211;
	shr.u64 	%rd14831, %rd14803, 56;
	xor.b64  	%rd14832, %rd14831, %rd14830;
	mul.lo.s64 	%rd30776, %rd14832, 1099511628211;
$L__BB17_2048:
	setp.eq.s64 	%p988, %rd3351, 0;
	mov.b64 	%rd30782, -3750763034362895579;
	@%p988 bra 	$L__BB17_2054;
	setp.eq.s64 	%p989, %rd3351, 1;
	mov.b64 	%rd30782, -3750763034362895579;
	mov.b64 	%rd30783, 0;
	@%p989 bra 	$L__BB17_2052;
	mov.b64 	%rd30782, -3750763034362895579;
	mov.b64 	%rd30780, 0;
	and.b64  	%rd30783, %rd3351, -2;
$L__BB17_2051:
	shl.b64 	%rd14839, %rd30780, 3;
	add.s64 	%rd14840, %rd30735, %rd14839;
	ld.u64 	%rd14841, [%rd14840];
	and.b64  	%rd14842, %rd14841, 255;
	xor.b64  	%rd14843, %rd14842, %rd30782;
	mul.lo.s64 	%rd14844, %rd14843, 1099511628211;
	shr.u64 	%rd14845, %rd14841, 8;
	and.b64  	%rd14846, %rd14845, 255;
	xor.b64  	%rd14847, %rd14846, %rd14844;
	mul.lo.s64 	%rd14848, %rd14847, 1099511628211;
	shr.u64 	%rd14849, %rd14841, 16;
	and.b64  	%rd14850, %rd14849, 255;
	xor.b64  	%rd14851, %rd14850, %rd14848;
	mul.lo.s64 	%rd14852, %rd14851, 1099511628211;
	shr.u64 	%rd14853, %rd14841, 24;
	and.b64  	%rd14854, %rd14853, 255;
	xor.b64  	%rd14855, %rd14854, %rd14852;
	mul.lo.s64 	%rd14856, %rd14855, 1099511628211;
	shr.u64 	%rd14857, %rd14841, 32;
	and.b64  	%rd14858, %rd14857, 255;
	xor.b64  	%rd14859, %rd14858, %rd14856;
	mul.lo.s64 	%rd14860, %rd14859, 1099511628211;
	shr.u64 	%rd14861, %rd14841, 40;
	and.b64  	%rd14862, %rd14861, 255;
	xor.b64  	%rd14863, %rd14862, %rd14860;
	mul.lo.s64 	%rd14864, %rd14863, 1099511628211;
	shr.u64 	%rd14865, %rd14841, 48;
	and.b64  	%rd14866, %rd14865, 255;
	xor.b64  	%rd14867, %rd14866, %rd14864;
	mul.lo.s64 	%rd14868, %rd14867, 1099511628211;
	shr.u64 	%rd14869, %rd14841, 56;
	xor.b64  	%rd14870, %rd14869, %rd14868;
	mul.lo.s64 	%rd14871, %rd14870, 1099511628211;
	ld.u64 	%rd14872, [%rd14840+8];
	and.b64  	%rd14873, %rd14872, 255;
	xor.b64  	%rd14874, %rd14873, %rd14871;
	mul.lo.s64 	%rd14875, %rd14874, 1099511628211;
	shr.u64 	%rd14876, %rd14872, 8;
	and.b64  	%rd14877, %rd14876, 255;
	xor.b64  	%rd14878, %rd14877, %rd14875;
	mul.lo.s64 	%rd14879, %rd14878, 1099511628211;
	shr.u64 	%rd14880, %rd14872, 16;
	and.b64  	%rd14881, %rd14880, 255;
	xor.b64  	%rd14882, %rd14881, %rd14879;
	mul.lo.s64 	%rd14883, %rd14882, 1099511628211;
	shr.u64 	%rd14884, %rd14872, 24;
	and.b64  	%rd14885, %rd14884, 255;
	xor.b64  	%rd14886, %rd14885, %rd14883;
	mul.lo.s64 	%rd14887, %rd14886, 1099511628211;
	shr.u64 	%rd14888, %rd14872, 32;
	and.b64  	%rd14889, %rd14888, 255;
	xor.b64  	%rd14890, %rd14889, %rd14887;
	mul.lo.s64 	%rd14891, %rd14890, 1099511628211;
	shr.u64 	%rd14892, %rd14872, 40;
	and.b64  	%rd14893, %rd14892, 255;
	xor.b64  	%rd14894, %rd14893, %rd14891;
	mul.lo.s64 	%rd14895, %rd14894, 1099511628211;
	shr.u64 	%rd14896, %rd14872, 48;
	and.b64  	%rd14897, %rd14896, 255;
	xor.b64  	%rd14898, %rd14897, %rd14895;
	mul.lo.s64 	%rd14899, %rd14898, 1099511628211;
	shr.u64 	%rd14900, %rd14872, 56;
	xor.b64  	%rd14901, %rd14900, %rd14899;
	mul.lo.s64 	%rd30782, %rd14901, 1099511628211;
	add.s64 	%rd30780, %rd30780, 2;
	setp.ne.s64 	%p990, %rd30780, %rd30783;
	@%p990 bra 	$L__BB17_2051;
$L__BB17_2052:
	and.b64  	%rd14902, %rd3351, 1;
	setp.eq.b64 	%p991, %rd14902, 1;
	not.pred 	%p992, %p991;
	@%p992 bra 	$L__BB17_2054;
	shl.b64 	%rd14903, %rd30783, 3;
	add.s64 	%rd14904, %rd30735, %rd14903;
	ld.u64 	%rd14905, [%rd14904];
	and.b64  	%rd14906, %rd14905, 255;
	xor.b64  	%rd14907, %rd14906, %rd30782;
	mul.lo.s64 	%rd14908, %rd14907, 1099511628211;
	shr.u64 	%rd14909, %rd14905, 8;
	and.b64  	%rd14910, %rd14909, 255;
	xor.b64  	%rd14911, %rd14910, %rd14908;
	mul.lo.s64 	%rd14912, %rd14911, 1099511628211;
	shr.u64 	%rd14913, %rd14905, 16;
	and.b64  	%rd14914, %rd14913, 255;
	xor.b64  	%rd14915, %rd14914, %rd14912;
	mul.lo.s64 	%rd14916, %rd14915, 1099511628211;
	shr.u64 	%rd14917, %rd14905, 24;
	and.b64  	%rd14918, %rd14917, 255;
	xor.b64  	%rd14919, %rd14918, %rd14916;
	mul.lo.s64 	%rd14920, %rd14919, 1099511628211;
	shr.u64 	%rd14921, %rd14905, 32;
	and.b64  	%rd14922, %rd14921, 255;
	xor.b64  	%rd14923, %rd14922, %rd14920;
	mul.lo.s64 	%rd14924, %rd14923, 1099511628211;
	shr.u64 	%rd14925, %rd14905, 40;
	and.b64  	%rd14926, %rd14925, 255;
	xor.b64  	%rd14927, %rd14926, %rd14924;
	mul.lo.s64 	%rd14928, %rd14927, 1099511628211;
	shr.u64 	%rd14929, %rd14905, 48;
	and.b64  	%rd14930, %rd14929, 255;
	xor.b64  	%rd14931, %rd14930, %rd14928;
	mul.lo.s64 	%rd14932, %rd14931, 1099511628211;
	shr.u64 	%rd14933, %rd14905, 56;
	xor.b64  	%rd14934, %rd14933, %rd14932;
	mul.lo.s64 	%rd30782, %rd14934, 1099511628211;
$L__BB17_2054:
	setp.lt.u64 	%p2324, %rd30776, %rd30782;
	mov.pred 	%p2325, 0;
	bra.uni 	$L__BB17_2059;
$L__BB17_2055:
	setp.eq.s32 	%p995, %r359, 0;
	mov.pred 	%p2325, 0;
	mov.pred 	%p2324, %p2325;
	@%p995 bra 	$L__BB17_2059;
	mov.b64 	%rd30786, 0;
	cvt.s64.s32 	%rd14939, %r359;
$L__BB17_2057:
	shl.b64 	%rd14936, %rd30786, 3;
	add.s64 	%rd14937, %rd30476, %rd14936;
	ld.u64 	%rd3151, [%rd14937];
	add.s64 	%rd14938, %rd30735, %rd14936;
	ld.u64 	%rd3152, [%rd14938];
	setp.lt.u64 	%p998, %rd3151, %rd3152;
	mov.pred 	%p2324, -1;
	@%p998 bra 	$L__BB17_2059;
	setp.le.u64 	%p1000, %rd3151, %rd3152;
	add.s64 	%rd30786, %rd30786, 1;
	setp.lt.u64 	%p1001, %rd30786, %rd14939;
	and.pred  	%p1002, %p1000, %p1001;
	mov.pred 	%p2324, %p2325;
	@%p1002 bra 	$L__BB17_2057;
$L__BB17_2059:
	add.s32 	%r509, %r1455, %r1454;
	setp.lt.s32 	%p1003, %r509, %r276;
	selp.b32 	%r510, 128, 0, %p2325;
	selp.b32 	%r511, %r510, 0, %p1003;
	add.s32 	%r512, %r1443, %r1406;
	setp.lt.s32 	%p1004, %r512, %r276;
	selp.b32 	%r513, 64, 0, %p2323;
	selp.b32 	%r514, %r513, 0, %p1004;
	or.b32  	%r515, %r514, %r511;
	selp.b32 	%r516, 16, 0, %p88;
	selp.b32 	%r517, 8, 0, %p82;
	selp.u32 	%r518, 1, 0, %p64;
	selp.b32 	%r519, 2, 0, %p70;
	or.b32  	%r520, %r519, %r518;
	selp.b32 	%r521, 4, 0, %p76;
	or.b32  	%r522, %r520, %r521;
	or.b32  	%r523, %r522, %r517;
	or.b32  	%r524, %r523, %r516;
	selp.b32 	%r525, 32, 0, %p94;
	or.b32  	%r526, %r524, %r525;
	or.b32  	%r308, %r515, %r526;
	mov.u64 	%rd30787, %rd30735;
	@%p2324 bra 	$L__BB17_2061;
	add.s32 	%r309, %r1454, 1;
	shl.b32 	%r527, %r1454, 3;
	mov.u32 	%r528, _ZN6thrust24THRUST_300001_SM_1000_NS8cuda_cub4core6detail5shmemE;
	add.s32 	%r529, %r528, %r527;
	ld.shared.u64 	%rd30787, [%r529+2056];
	mov.u32 	%r1454, %r309;
$L__BB17_2061:
	@%p2325 bra 	$L__BB17_2063;
	add.s32 	%r311, %r1455, 1;
	shl.b32 	%r530, %r1455, 3;
	mov.u32 	%r531, _ZN6thrust24THRUST_300001_SM_1000_NS8cuda_cub4core6detail5shmemE;
	add.s32 	%r532, %r531, %r530;
	ld.shared.u64 	%rd30476, [%r532+2056];
	mov.u32 	%r1455, %r311;
$L__BB17_2063:
	setp.ge.s32 	%p2326, %r1454, %r273;
	setp.lt.s32 	%p1005, %r1454, %r273;
	setp.ge.s32 	%p1006, %r1455, %r275;
	and.pred  	%p2327, %p1006, %p1005;
	or.pred  	%p1007, %p2326, %p1006;
	@%p1007 bra 	$L__BB17_2124;
	setp.eq.s64 	%p1008, %rd3351, 0;
	mov.b64 	%rd30791, -3750763034362895579;
	@%p1008 bra 	$L__BB17_2070;
	setp.eq.s64 	%p1009, %rd3351, 1;
	mov.b64 	%rd30791, -3750763034362895579;
	mov.b64 	%rd30792, 0;
	@%p1009 bra 	$L__BB17_2068;
	mov.b64 	%rd30791, -3750763034362895579;
	mov.b64 	%rd30789, 0;
	and.b64  	%rd30792, %rd3351, -2;
$L__BB17_2067:
	shl.b64 	%rd14946, %rd30789, 3;
	add.s64 	%rd14947, %rd30787, %rd14946;
	ld.u64 	%rd14948, [%rd14947];
	and.b64  	%rd14949, %rd14948, 255;
	xor.b64  	%rd14950, %rd14949, %rd30791;
	mul.lo.s64 	%rd14951, %rd14950, 1099511628211;
	shr.u64 	%rd14952, %rd14948, 8;
	and.b64  	%rd14953, %rd14952, 255;
	xor.b64  	%rd14954, %rd14953, %rd14951;
	mul.lo.s64 	%rd14955, %rd14954, 1099511628211;
	shr.u64 	%rd14956, %rd14948, 16;
	and.b64  	%rd14957, %rd14956, 255;
	xor.b64  	%rd14958, %rd14957, %rd14955;
	mul.lo.s64 	%rd14959, %rd14958, 1099511628211;
	shr.u64 	%rd14960, %rd14948, 24;
	and.b64  	%rd14961, %rd14960, 255;
	xor.b64  	%rd14962, %rd14961, %rd14959;
	mul.lo.s64 	%rd14963, %rd14962, 1099511628211;
	shr.u64 	%rd14964, %rd14948, 32;
	and.b64  	%rd14965, %rd14964, 255;
	xor.b64  	%rd14966, %rd14965, %rd14963;
	mul.lo.s64 	%rd14967, %rd14966, 1099511628211;
	shr.u64 	%rd14968, %rd14948, 40;
	and.b64  	%rd14969, %rd14968, 255;
	xor.b64  	%rd14970, %rd14969, %rd14967;
	mul.lo.s64 	%rd14971, %rd14970, 1099511628211;
	shr.u64 	%rd14972, %rd14948, 48;
	and.b64  	%rd14973, %rd14972, 255;
	xor.b64  	%rd14974, %rd14973, %rd14971;
	mul.lo.s64 	%rd14975, %rd14974, 1099511628211;
	shr.u64 	%rd14976, %rd14948, 56;
	xor.b64  	%rd14977, %rd14976, %rd14975;
	mul.lo.s64 	%rd14978, %rd14977, 1099511628211;
	ld.u64 	%rd14979, [%rd14947+8];
	and.b64  	%rd14980, %rd14979, 255;
	xor.b64  	%rd14981, %rd14980, %rd14978;
	mul.lo.s64 	%rd14982, %rd14981, 1099511628211;
	shr.u64 	%rd14983, %rd14979, 8;
	and.b64  	%rd14984, %rd14983, 255;
	xor.b64  	%rd14985, %rd14984, %rd14982;
	mul.lo.s64 	%rd14986, %rd14985, 1099511628211;
	shr.u64 	%rd14987, %rd14979, 16;
	and.b64  	%rd14988, %rd14987, 255;
	xor.b64  	%rd14989, %rd14988, %rd14986;
	mul.lo.s64 	%rd14990, %rd14989, 1099511628211;
	shr.u64 	%rd14991, %rd14979, 24;
	and.b64  	%rd14992, %rd14991, 255;
	xor.b64  	%rd14993, %rd14992, %rd14990;
	mul.lo.s64 	%rd14994, %rd14993, 1099511628211;
	shr.u64 	%rd14995, %rd14979, 32;
	and.b64  	%rd14996, %rd14995, 255;
	xor.b64  	%rd14997, %rd14996, %rd14994;
	mul.lo.s64 	%rd14998, %rd14997, 1099511628211;
	shr.u64 	%rd14999, %rd14979, 40;
	and.b64  	%rd15000, %rd14999, 255;
	xor.b64  	%rd15001, %rd15000, %rd14998;
	mul.lo.s64 	%rd15002, %rd15001, 1099511628211;
	shr.u64 	%rd15003, %rd14979, 48;
	and.b64  	%rd15004, %rd15003, 255;
	xor.b64  	%rd15005, %rd15004, %rd15002;
	mul.lo.s64 	%rd15006, %rd15005, 1099511628211;
	shr.u64 	%rd15007, %rd14979, 56;
	xor.b64  	%rd15008, %rd15007, %rd15006;
	mul.lo.s64 	%rd30791, %rd15008, 1099511628211;
	add.s64 	%rd30789, %rd30789, 2;
	setp.ne.s64 	%p1010, %rd30789, %rd30792;
	@%p1010 bra 	$L__BB17_2067;
$L__BB17_2068:
	and.b64  	%rd15009, %rd3351, 1;
	setp.eq.b64 	%p1011, %rd15009, 1;
	not.pred 	%p1012, %p1011;
	@%p1012 bra 	$L__BB17_2070;
	shl.b64 	%rd15010, %rd30792, 3;
	add.s64 	%rd15011, %rd30787, %rd15010;
	ld.u64 	%rd15012, [%rd15011];
	and.b64  	%rd15013, %rd15012, 255;
	xor.b64  	%rd15014, %rd15013, %rd30791;
	mul.lo.s64 	%rd15015, %rd15014, 1099511628211;
	shr.u64 	%rd15016, %rd15012, 8;
	and.b64  	%rd15017, %rd15016, 255;
	xor.b64  	%rd15018, %rd15017, %rd15015;
	mul.lo.s64 	%rd15019, %rd15018, 1099511628211;
	shr.u64 	%rd15020, %rd15012, 16;
	and.b64  	%rd15021, %rd15020, 255;
	xor.b64  	%rd15022, %rd15021, %rd15019;
	mul.lo.s64 	%rd15023, %rd15022, 1099511628211;
	shr.u64 	%rd15024, %rd15012, 24;
	and.b64  	%rd15025, %rd15024, 255;
	xor.b64  	%rd15026, %rd15025, %rd15023;
	mul.lo.s64 	%rd15027, %rd15026, 1099511628211;
	shr.u64 	%rd15028, %rd15012, 32;
	and.b64  	%rd15029, %rd15028, 255;
	xor.b64  	%rd15030, %rd15029, %rd15027;
	mul.lo.s64 	%rd15031, %rd15030, 1099511628211;
	shr.u64 	%rd15032, %rd15012, 40;
	and.b64  	%rd15033, %rd15032, 255;
	xor.b64  	%rd15034, %rd15033, %rd15031;
	mul.lo.s64 	%rd15035, %rd15034, 1099511628211;
	shr.u64 	%rd15036, %rd15012, 48;
	and.b64  	%rd15037, %rd15036, 255;
	xor.b64  	%rd15038, %rd15037, %rd15035;
	mul.lo.s64 	%rd15039, %rd15038, 1099511628211;
	shr.u64 	%rd15040, %rd15012, 56;
	xor.b64  	%rd15041, %rd15040, %rd15039;
	mul.lo.s64 	%rd30791, %rd15041, 1099511628211;
$L__BB17_2070:
	setp.eq.s64 	%p1013, %rd3351, 0;
	mov.b64 	%rd30797, -3750763034362895579;
	@%p1013 bra 	$L__BB17_2076;
	setp.eq.s64 	%p1014, %rd3351, 1;
	mov.b64 	%rd30797, -3750763034362895579;
	mov.b64 	%rd30798, 0;
	@%p1014 bra 	$L__BB17_2074;
	mov.b64 	%rd30797, -3750763034362895579;
	mov.b64 	%rd30795, 0;
	and.b64  	%rd30798, %rd3351, -2;
$L__BB17_2073:
	shl.b64 	%rd15048, %rd30795, 3;
	add.s64 	%rd15049, %rd30476, %rd15048;
	ld.u64 	%rd15050, [%rd15049];
	and.b64  	%rd15051, %rd15050, 255;
	xor.b64  	%rd15052, %rd15051, %rd30797;
	mul.lo.s64 	%rd15053, %rd15052, 1099511628211;
	shr.u64 	%rd15054, %rd15050, 8;
	and.b64  	%rd15055, %rd15054, 255;
	xor.b64  	%rd15056, %rd15055, %rd15053;
	mul.lo.s64 	%rd15057, %rd15056, 1099511628211;
	shr.u64 	%rd15058, %rd15050, 16;
	and.b64  	%rd15059, %rd15058, 255;
	xor.b64  	%rd15060, %rd15059, %rd15057;
	mul.lo.s64 	%rd15061, %rd15060, 1099511628211;
	shr.u64 	%rd15062, %rd15050, 24;
	and.b64  	%rd15063, %rd15062, 255;
	xor.b64  	%rd15064, %rd15063, %rd15061;
	mul.lo.s64 	%rd15065, %rd15064, 1099511628211;
	shr.u64 	%rd15066, %rd15050, 32;
	and.b64  	%rd15067, %rd15066, 255;
	xor.b64  	%rd15068, %rd15067, %rd15065;
	mul.lo.s64 	%rd15069, %rd15068, 1099511628211;
	shr.u64 	%rd15070, %rd15050, 40;
	and.b64  	%rd15071, %rd15070, 255;
	xor.b64  	%rd15072, %rd15071, %rd15069;
	mul.lo.s64 	%rd15073, %rd15072, 1099511628211;
	shr.u64 	%rd15074, %rd15050, 48;
	and.b64  	%rd15075, %rd15074, 255;
	xor.b64  	%rd15076, %rd15075, %rd15073;
	mul.lo.s64 	%rd15077, %rd15076, 1099511628211;
	shr.u64 	%rd15078, %rd15050, 56;
	xor.b64  	%rd15079, %rd15078, %rd15077;
	mul.lo.s64 	%rd15080, %rd15079, 1099511628211;
	ld.u64 	%rd15081, [%rd15049+8];
	and.b64  	%rd15082, %rd15081, 255;
	xor.b64  	%rd15083, %rd15082, %rd15080;
	mul.lo.s64 	%rd15084, %rd15083, 1099511628211;
	shr.u64 	%rd15085, %rd15081, 8;
	and.b64  	%rd15086, %rd15085, 255;
	xor.b64  	%rd15087, %rd15086, %rd15084;
	mul.lo.s64 	%rd15088, %rd15087, 1099511628211;
	shr.u64 	%rd15089, %rd15081, 16;
	and.b64  	%rd15090, %rd15089, 255;
	xor.b64  	%rd15091, %rd15090, %rd15088;
	mul.lo.s64 	%rd15092, %rd15091, 1099511628211;
	shr.u64 	%rd15093, %rd15081, 24;
	and.b64  	%rd15094, %rd15093, 255;
	xor.b64  	%rd15095, %rd15094, %rd15092;
	mul.lo.s64 	%rd15096, %rd15095, 1099511628211;
	shr.u64 	%rd15097, %rd15081, 32;
	and.b64  	%rd15098, %rd15097, 255;
	xor.b64  	%rd15099, %rd15098, %rd15096;
	mul.lo.s64 	%rd15100, %rd15099, 1099511628211;
	shr.u64 	%rd15101, %rd15081, 40;
	and.b64  	%rd15102, %rd15101, 255;
	xor.b64  	%rd15103, %rd15102, %rd15100;
	mul.lo.s64 	%rd15104, %rd15103, 1099511628211;
	shr.u64 	%rd15105, %rd15081, 48;
	and.b64  	%rd15106, %rd15105, 255;
	xor.b64  	%rd15107, %rd15106, %rd15104;
	mul.lo.s64 	%rd15108, %rd15107, 1099511628211;
	shr.u64 	%rd15109, %rd15081, 56;
	xor.b64  	%rd15110, %rd15109, %rd15108;
	mul.lo.s64 	%rd30797, %rd15110, 1099511628211;
	add.s64 	%rd30795, %rd30795, 2;
	setp.ne.s64 	%p1015, %rd30795, %rd30798;
	@%p1015 bra 	$L__BB17_2073;
$L__BB17_2074:
	and.b64  	%rd15111, %rd3351, 1;
	setp.eq.b64 	%p1016, %rd15111, 1;
	not.pred 	%p1017, %p1016;
	@%p1017 bra 	$L__BB17_2076;
	shl.b64 	%rd15112, %rd30798, 3;
	add.s64 	%rd15113, %rd30476, %rd15112;
	ld.u64 	%rd15114, [%rd15113];
	and.b64  	%rd15115, %rd15114, 255;
	xor.b64  	%rd15116, %rd15115, %rd30797;
	mul.lo.s64 	%rd15117, %rd15116, 1099511628211;
	shr.u64 	%rd15118, %rd15114, 8;
	and.b64  	%rd15119, %rd15118, 255;
	xor.b64  	%rd15120, %rd15119, %rd15117;
	mul.lo.s64 	%rd15121, %rd15120, 1099511628211;
	shr.u64 	%rd15122, %rd15114, 16;
	and.b64  	%rd15123, %rd15122, 255;
	xor.b64  	%rd15124, %rd15123, %rd15121;
	mul.lo.s64 	%rd15125, %rd15124, 1099511628211;
	shr.u64 	%rd15126, %rd15114, 24;
	and.b64  	%rd15127, %rd15126, 255;
	xor.b64  	%rd15128, %rd15127, %rd15125;
	mul.lo.s64 	%rd15129, %rd15128, 1099511628211;
	shr.u64 	%rd15130, %rd15114, 32;
	and.b64  	%rd15131, %rd15130, 255;
	xor.b64  	%rd15132, %rd15131, %rd15129;
	mul.lo.s64 	%rd15133, %rd15132, 1099511628211;
	shr.u64 	%rd15134, %rd15114, 40;
	and.b64  	%rd15135, %rd15134, 255;
	xor.b64  	%rd15136, %rd15135, %rd15133;
	mul.lo.s64 	%rd15137, %rd15136, 1099511628211;
	shr.u64 	%rd15138, %rd15114, 48;
	and.b64  	%rd15139, %rd15138, 255;
	xor.b64  	%rd15140, %rd15139, %rd15137;
	mul.lo.s64 	%rd15141, %rd15140, 1099511628211;
	shr.u64 	%rd15142, %rd15114, 56;
	xor.b64  	%rd15143, %rd15142, %rd15141;
	mul.lo.s64 	%rd30797, %rd15143, 1099511628211;
$L__BB17_2076:
	setp.eq.s64 	%p1018, %rd30791, %rd30797;
	@%p1018 bra 	$L__BB17_2090;
	setp.eq.s64 	%p1019, %rd3351, 0;
	mov.b64 	%rd30803, -3750763034362895579;
	@%p1019 bra 	$L__BB17_2083;
	setp.eq.s64 	%p1020, %rd3351, 1;
	mov.b64 	%rd30803, -3750763034362895579;
	mov.b64 	%rd30804, 0;
	@%p1020 bra 	$L__BB17_2081;
	mov.b64 	%rd30803, -3750763034362895579;
	mov.b64 	%rd30801, 0;
	and.b64  	%rd30804, %rd3351, -2;
$L__BB17_2080:
	shl.b64 	%rd15150, %rd30801, 3;
	add.s64 	%rd15151, %rd30787, %rd15150;
	ld.u64 	%rd15152, [%rd15151];
	and.b64  	%rd15153, %rd15152, 255;
	xor.b64  	%rd15154, %rd15153, %rd30803;
	mul.lo.s64 	%rd15155, %rd15154, 1099511628211;
	shr.u64 	%rd15156, %rd15152, 8;
	and.b64  	%rd15157, %rd15156, 255;
	xor.b64  	%rd15158, %rd15157, %rd15155;
	mul.lo.s64 	%rd15159, %rd15158, 1099511628211;
	shr.u64 	%rd15160, %rd15152, 16;
	and.b64  	%rd15161, %rd15160, 255;
	xor.b64  	%rd15162, %rd15161, %rd15159;
	mul.lo.s64 	%rd15163, %rd15162, 1099511628211;
	shr.u64 	%rd15164, %rd15152, 24;
	and.b64  	%rd15165, %rd15164, 255;
	xor.b64  	%rd15166, %rd15165, %rd15163;
	mul.lo.s64 	%rd15167, %rd15166, 1099511628211;
	shr.u64 	%rd15168, %rd15152, 32;
	and.b64  	%rd15169, %rd15168, 255;
	xor.b64  	%rd15170, %rd15169, %rd15167;
	mul.lo.s64 	%rd15171, %rd15170, 1099511628211;
	shr.u64 	%rd15172, %rd15152, 40;
	and.b64  	%rd15173, %rd15172, 255;
	xor.b64  	%rd15174, %rd15173, %rd15171;
	mul.lo.s64 	%rd15175, %rd15174, 1099511628211;
	shr.u64 	%rd15176, %rd15152, 48;
	and.b64  	%rd15177, %rd15176, 255;
	xor.b64  	%rd15178, %rd15177, %rd15175;
	mul.lo.s64 	%rd15179, %rd15178, 1099511628211;
	shr.u64 	%rd15180, %rd15152, 56;
	xor.b64  	%rd15181, %rd15180, %rd15179;
	mul.lo.s64 	%rd15182, %rd15181, 1099511628211;
	ld.u64 	%rd15183, [%rd15151+8];
	and.b64  	%rd15184, %rd15183, 255;
	xor.b64  	%rd15185, %rd15184, %rd15182;
	mul.lo.s64 	%rd15186, %rd15185, 1099511628211;
	shr.u64 	%rd15187, %rd15183, 8;
	and.b64  	%rd15188, %rd15187, 255;
	xor.b64  	%rd15189, %rd15188, %rd15186;
	mul.lo.s64 	%rd15190, %rd15189, 1099511628211;
	shr.u64 	%rd15191, %rd15183, 16;
	and.b64  	%rd15192, %rd15191, 255;
	xor.b64  	%rd15193, %rd15192, %rd15190;
	mul.lo.s64 	%rd15194, %rd15193, 1099511628211;
	shr.u64 	%rd15195, %rd15183, 24;
	and.b64  	%rd15196, %rd15195, 255;
	xor.b64  	%rd15197, %rd15196, %rd15194;
	mul.lo.s64 	%rd15198, %rd15197, 1099511628211;
	shr.u64 	%rd15199, %rd15183, 32;
	and.b64  	%rd15200, %rd15199, 255;
	xor.b64  	%rd15201, %rd15200, %rd15198;
	mul.lo.s64 	%rd15202, %rd15201, 1099511628211;
	shr.u64 	%rd15203, %rd15183, 40;
	and.b64  	%rd15204, %rd15203, 255;
	xor.b64  	%rd15205, %rd15204, %rd15202;
	mul.lo.s64 	%rd15206, %rd15205, 1099511628211;
	shr.u64 	%rd15207, %rd15183, 48;
	and.b64  	%rd15208, %rd15207, 255;
	xor.b64  	%rd15209, %rd15208, %rd15206;
	mul.lo.s64 	%rd15210, %rd15209, 1099511628211;
	shr.u64 	%rd15211, %rd15183, 56;
	xor.b64  	%rd15212, %rd15211, %rd15210;
	mul.lo.s64 	%rd30803, %rd15212, 1099511628211;
	add.s64 	%rd30801, %rd30801, 2;
	setp.ne.s64 	%p1021, %rd30801, %rd30804;
	@%p1021 bra 	$L__BB17_2080;
$L__BB17_2081:
	and.b64  	%rd15213, %rd3351, 1;
	setp.eq.b64 	%p1022, %rd15213, 1;
	not.pred 	%p1023, %p1022;
	@%p1023 bra 	$L__BB17_2083;
	shl.b64 	%rd15214, %rd30804, 3;
	add.s64 	%rd15215, %rd30787, %rd15214;
	ld.u64 	%rd15216, [%rd15215];
	and.b64  	%rd15217, %rd15216, 255;
	xor.b64  	%rd15218, %rd15217, %rd30803;
	mul.lo.s64 	%rd15219, %rd15218, 1099511628211;
	shr.u64 	%rd15220, %rd15216, 8;
	and.b64  	%rd15221, %rd15220, 255;
	xor.b64  	%rd15222, %rd15221, %rd15219;
	mul.lo.s64 	%rd15223, %rd15222, 1099511628211;
	shr.u64 	%rd15224, %rd15216, 16;
	and.b64  	%rd15225, %rd15224, 255;
	xor.b64  	%rd15226, %rd15225, %rd15223;
	mul.lo.s64 	%rd15227, %rd15226, 1099511628211;
	shr.u64 	%rd15228, %rd15216, 24;
	and.b64  	%rd15229, %rd15228, 255;
	xor.b64  	%rd15230, %rd15229, %rd15227;
	mul.lo.s64 	%rd15231, %rd15230, 1099511628211;
	shr.u64 	%rd15232, %rd15216, 32;
	and.b64  	%rd15233, %rd15232, 255;
	xor.b64  	%rd15234, %rd15233, %rd15231;
	mul.lo.s64 	%rd15235, %rd15234, 1099511628211;
	shr.u64 	%rd15236, %rd15216, 40;
	and.b64  	%rd15237, %rd15236, 255;
	xor.b64  	%rd15238, %rd15237, %rd15235;
	mul.lo.s64 	%rd15239, %rd15238, 1099511628211;
	shr.u64 	%rd15240, %rd15216, 48;
	and.b64  	%rd15241, %rd15240, 255;
	xor.b64  	%rd15242, %rd15241, %rd15239;
	mul.lo.s64 	%rd15243, %rd15242, 1099511628211;
	shr.u64 	%rd15244, %rd15216, 56;
	xor.b64  	%rd15245, %rd15244, %rd15243;
	mul.lo.s64 	%rd30803, %rd15245, 1099511628211;
$L__BB17_2083:
	setp.eq.s64 	%p1024, %rd3351, 0;
	mov.b64 	%rd30809, -3750763034362895579;
	@%p1024 bra 	$L__BB17_2089;
	setp.eq.s64 	%p1025, %rd3351, 1;
	mov.b64 	%rd30809, -3750763034362895579;
	mov.b64 	%rd30810, 0;
	@%p1025 bra 	$L__BB17_2087;
	mov.b64 	%rd30809, -3750763034362895579;
	mov.b64 	%rd30807, 0;
	and.b64  	%rd30810, %rd3351, -2;
$L__BB17_2086:
	shl.b64 	%rd15252, %rd30807, 3;
	add.s64 	%rd15253, %rd30476, %rd15252;
	ld.u64 	%rd15254, [%rd15253];
	and.b64  	%rd15255, %rd15254, 255;
	xor.b64  	%rd15256, %rd15255, %rd30809;
	mul.lo.s64 	%rd15257, %rd15256, 1099511628211;
	shr.u64 	%rd15258, %rd15254, 8;
	and.b64  	%rd15259, %rd15258, 255;
	xor.b64  	%rd15260, %rd15259, %rd15257;
	mul.lo.s64 	%rd15261, %rd15260, 1099511628211;
	shr.u64 	%rd15262, %rd15254, 16;
	and.b64  	%rd15263, %rd15262, 255;
	xor.b64  	%rd15264, %rd15263, %rd15261;
	mul.lo.s64 	%rd15265, %rd15264, 1099511628211;
	shr.u64 	%rd15266, %rd15254, 24;
	and.b64  	%rd15267, %rd15266, 255;
	xor.b64  	%rd15268, %rd15267, %rd15265;
	mul.lo.s64 	%rd15269, %rd15268, 1099511628211;
	shr.u64 	%rd15270, %rd15254, 32;
	and.b64  	%rd15271, %rd15270, 255;
	xor.b64  	%rd15272, %rd15271, %rd15269;
	mul.lo.s64 	%rd15273, %rd15272, 1099511628211;
	shr.u64 	%rd15274, %rd15254, 40;
	and.b64  	%rd15275, %rd15274, 255;
	xor.b64  	%rd15276, %rd15275, %rd15273;
	mul.lo.s64 	%rd15277, %rd15276, 1099511628211;
	shr.u64 	%rd15278, %rd15254, 48;
	and.b64  	%rd15279, %rd15278, 255;
	xor.b64  	%rd15280, %rd15279, %rd15277;
	mul.lo.s64 	%rd15281, %rd15280, 1099511628211;
	shr.u64 	%rd15282, %rd15254, 56;
	xor.b64  	%rd15283, %rd15282, %rd15281;
	mul.lo.s64 	%rd15284, %rd15283, 1099511628211;
	ld.u64 	%rd15285, [%rd15253+8];
	and.b64  	%rd15286, %rd15285, 255;
	xor.b64  	%rd15287, %rd15286, %rd15284;
	mul.lo.s64 	%rd15288, %rd15287, 1099511628211;
	shr.u64 	%rd15289, %rd15285, 8;
	and.b64  	%rd15290, %rd15289, 255;
	xor.b64  	%rd15291, %rd15290, %rd15288;
	mul.lo.s64 	%rd15292, %rd15291, 1099511628211;
	shr.u64 	%rd15293, %rd15285, 16;
	and.b64  	%rd15294, %rd15293, 255;
	xor.b64  	%rd15295, %rd15294, %rd15292;
	mul.lo.s64 	%rd15296, %rd15295, 1099511628211;
	shr.u64 	%rd15297, %rd15285, 24;
	and.b64  	%rd15298, %rd15297, 255;
	xor.b64  	%rd15299, %rd15298, %rd15296;
	mul.lo.s64 	%rd15300, %rd15299, 1099511628211;
	shr.u64 	%rd15301, %rd15285, 32;
	and.b64  	%rd15302, %rd15301, 255;
	xor.b64  	%rd15303, %rd15302, %rd15300;
	mul.lo.s64 	%rd15304, %rd15303, 1099511628211;
	shr.u64 	%rd15305, %rd15285, 40;
	and.b64  	%rd15306, %rd15305, 255;
	xor.b64  	%rd15307, %rd15306, %rd15304;
	mul.lo.s64 	%rd15308, %rd15307, 1099511628211;
	shr.u64 	%rd15309, %rd15285, 48;
	and.b64  	%rd15310, %rd15309, 255;
	xor.b64  	%rd15311, %rd15310, %rd15308;
	mul.lo.s64 	%rd15312, %rd15311, 1099511628211;
	shr.u64 	%rd15313, %rd15285, 56;
	xor.b64  	%rd15314, %rd15313, %rd15312;
	mul.lo.s64 	%rd30809, %rd15314, 1099511628211;
	add.s64 	%rd30807, %rd30807, 2;
	setp.ne.s64 	%p1026, %rd30807, %rd30810;
	@%p1026 bra 	$L__BB17_2086;
$L__BB17_2087:
	and.b64  	%rd15315, %rd3351, 1;
	setp.eq.b64 	%p1027, %rd15315, 1;
	not.pred 	%p1028, %p1027;
	@%p1028 bra 	$L__BB17_2089;
	shl.b64 	%rd15316, %rd30810, 3;
	add.s64 	%rd15317, %rd30476, %rd15316;
	ld.u64 	%rd15318, [%rd15317];
	and.b64  	%rd15319, %rd15318, 255;
	xor.b64  	%rd15320, %rd15319, %rd30809;
	mul.lo.s64 	%rd15321, %rd15320, 1099511628211;
	shr.u64 	%rd15322, %rd15318, 8;
	and.b64  	%rd15323, %rd15322, 255;
	xor.b64  	%rd15324, %rd15323, %rd15321;
	mul.lo.s64 	%rd15325, %rd15324, 1099511628211;
	shr.u64 	%rd15326, %rd15318, 16;
	and.b64  	%rd15327, %rd15326, 255;
	xor.b64  	%rd15328, %rd15327, %rd15325;
	mul.lo.s64 	%rd15329, %rd15328, 1099511628211;
	shr.u64 	%rd15330, %rd15318, 24;
	and.b64  	%rd15331, %rd15330, 255;
	xor.b64  	%rd15332, %rd15331, %rd15329;
	mul.lo.s64 	%rd15333, %rd15332, 1099511628211;
	shr.u64 	%rd15334, %rd15318, 32;
	and.b64  	%rd15335, %rd15334, 255;
	xor.b64  	%rd15336, %rd15335, %rd15333;
	mul.lo.s64 	%rd15337, %rd15336, 1099511628211;
	shr.u64 	%rd15338, %rd15318, 40;
	and.b64  	%rd15339, %rd15338, 255;
	xor.b64  	%rd15340, %rd15339, %rd15337;
	mul.lo.s64 	%rd15341, %rd15340, 1099511628211;
	shr.u64 	%rd15342, %rd15318, 48;
	and.b64  	%rd15343, %rd15342, 255;
	xor.b64  	%rd15344, %rd15343, %rd15341;
	mul.lo.s64 	%rd15345, %rd15344, 1099511628211;
	shr.u64 	%rd15346, %rd15318, 56;
	xor.b64  	%rd15347, %rd15346, %rd15345;
	mul.lo.s64 	%rd30809, %rd15347, 1099511628211;
$L__BB17_2089:
	setp.lt.u64 	%p1031, %rd30803, %rd30809;
	mov.pred 	%p2327, -1;
	mov.pred 	%p2326, 0;
	@%p1031 bra 	$L__BB17_2124;
	bra.uni 	$L__BB17_2094;
$L__BB17_2090:
	setp.eq.s32 	%p1032, %r359, 0;
	@%p1032 bra 	$L__BB17_2094;
	mov.b64 	%rd30813, 0;
	cvt.s64.s32 	%rd15352, %r359;
$L__BB17_2092:
	shl.b64 	%rd15349, %rd30813, 3;
	add.s64 	%rd15350, %rd30787, %rd15349;
	ld.u64 	%rd3203, [%rd15350];
	add.s64 	%rd15351, %rd30476, %rd15349;
	ld.u64 	%rd3204, [%rd15351];
	setp.lt.u64 	%p1035, %rd3203, %rd3204;
	mov.pred 	%p2327, -1;
	mov.pred 	%p2326, 0;
	@%p1035 bra 	$L__BB17_2124;
	setp.le.u64 	%p1036, %rd3203, %rd3204;
	add.s64 	%rd30813, %rd30813, 1;
	setp.lt.u64 	%p1037, %rd30813, %rd15352;
	and.pred  	%p1038, %p1036, %p1037;
	@%p1038 bra 	$L__BB17_2092;
$L__BB17_2094:
	setp.eq.s64 	%p1039, %rd3351, 0;
	mov.b64 	%rd30816, -3750763034362895579;
	@%p1039 bra 	$L__BB17_2100;
	setp.eq.s64 	%p1040, %rd3351, 1;
	mov.b64 	%rd30816, -3750763034362895579;
	mov.b64 	%rd30817, 0;
	@%p1040 bra 	$L__BB17_2098;
	mov.b64 	%rd30816, -3750763034362895579;
	mov.b64 	%rd30814, 0;
	and.b64  	%rd30817, %rd3351, -2;
$L__BB17_2097:
	shl.b64 	%rd15359, %rd30814, 3;
	add.s64 	%rd15360, %rd30476, %rd15359;
	ld.u64 	%rd15361, [%rd15360];
	and.b64  	%rd15362, %rd15361, 255;
	xor.b64  	%rd15363, %rd15362, %rd30816;
	mul.lo.s64 	%rd15364, %rd15363, 1099511628211;
	shr.u64 	%rd15365, %rd15361, 8;
	and.b64  	%rd15366, %rd15365, 255;
	xor.b64  	%rd15367, %rd15366, %rd15364;
	mul.lo.s64 	%rd15368, %rd15367, 1099511628211;
	shr.u64 	%rd15369, %rd15361, 16;
	and.b64  	%rd15370, %rd15369, 255;
	xor.b64  	%rd15371, %rd15370, %rd15368;
	mul.lo.s64 	%rd15372, %rd15371, 1099511628211;
	shr.u64 	%rd15373, %rd15361, 24;
	and.b64  	%rd15374, %rd15373, 255;
	xor.b64  	%rd15375, %rd15374, %rd15372;
	mul.lo.s64 	%rd15376, %rd15375, 1099511628211;
	shr.u64 	%rd15377, %rd15361, 32;
	and.b64  	%rd15378, %rd15377, 255;
	xor.b64  	%rd15379, %rd15378, %rd15376;
	mul.lo.s64 	%rd15380, %rd15379, 1099511628211;
	shr.u64 	%rd15381, %rd15361, 40;
	and.b64  	%rd15382, %rd15381, 255;
	xor.b64  	%rd15383, %rd15382, %rd15380;
	mul.lo.s64 	%rd15384, %rd15383, 1099511628211;
	shr.u64 	%rd15385, %rd15361, 48;
	and.b64  	%rd15386, %rd15385, 255;
	xor.b64  	%rd15387, %rd15386, %rd15384;
	mul.lo.s64 	%rd15388, %rd15387, 1099511628211;
	shr.u64 	%rd15389, %rd15361, 56;
	xor.b64  	%rd15390, %rd15389, %rd15388;
	mul.lo.s64 	%rd15391, %rd15390, 1099511628211;
	ld.u64 	%rd15392, [%rd15360+8];
	and.b64  	%rd15393, %rd15392, 255;
	xor.b64  	%rd15394, %rd15393, %rd15391;
	mul.lo.s64 	%rd15395, %rd15394, 1099511628211;
	shr.u64 	%rd15396, %rd15392, 8;
	and.b64  	%rd15397, %rd15396, 255;
	xor.b64  	%rd15398, %rd15397, %rd15395;
	mul.lo.s64 	%rd15399, %rd15398, 1099511628211;
	shr.u64 	%rd15400, %rd15392, 16;
	and.b64  	%rd15401, %rd15400, 255;
	xor.b64  	%rd15402, %rd15401, %rd15399;
	mul.lo.s64 	%rd15403, %rd15402, 1099511628211;
	shr.u64 	%rd15404, %rd15392, 24;
	and.b64  	%rd15405, %rd15404, 255;
	xor.b64  	%rd15406, %rd15405, %rd15403;
	mul.lo.s64 	%rd15407, %rd15406, 1099511628211;
	shr.u64 	%rd15408, %rd15392, 32;
	and.b64  	%rd15409, %rd15408, 255;
	xor.b64  	%rd15410, %rd15409, %rd15407;
	mul.lo.s64 	%rd15411, %rd15410, 1099511628211;
	shr.u64 	%rd15412, %rd15392, 40;
	and.b64  	%rd15413, %rd15412, 255;
	xor.b64  	%rd15414, %rd15413, %rd15411;
	mul.lo.s64 	%rd15415, %rd15414, 1099511628211;
	shr.u64 	%rd15416, %rd15392, 48;
	and.b64  	%rd15417, %rd15416, 255;
	xor.b64  	%rd15418, %rd15417, %rd15415;
	mul.lo.s64 	%rd15419, %rd15418, 1099511628211;
	shr.u64 	%rd15420, %rd15392, 56;
	xor.b64  	%rd15421, %rd15420, %rd15419;
	mul.lo.s64 	%rd30816, %rd15421, 1099511628211;
	add.s64 	%rd30814, %rd30814, 2;
	setp.ne.s64 	%p1041, %rd30814, %rd30817;
	@%p1041 bra 	$L__BB17_2097;
$L__BB17_2098:
	and.b64  	%rd15422, %rd3351, 1;
	setp.eq.b64 	%p1042, %rd15422, 1;
	not.pred 	%p1043, %p1042;
	@%p1043 bra 	$L__BB17_2100;
	shl.b64 	%rd15423, %rd30817, 3;
	add.s64 	%rd15424, %rd30476, %rd15423;
	ld.u64 	%rd15425, [%rd15424];
	and.b64  	%rd15426, %rd15425, 255;
	xor.b64  	%rd15427, %rd15426, %rd30816;
	mul.lo.s64 	%rd15428, %rd15427, 1099511628211;
	shr.u64 	%rd15429, %rd15425, 8;
	and.b64  	%rd15430, %rd15429, 255;
	xor.b64  	%rd15431, %rd15430, %rd15428;
	mul.lo.s64 	%rd15432, %rd15431, 1099511628211;
	shr.u64 	%rd15433, %rd15425, 16;
	and.b64  	%rd15434, %rd15433, 255;
	xor.b64  	%rd15435, %rd15434, %rd15432;
	mul.lo.s64 	%rd15436, %rd15435, 1099511628211;
	shr.u64 	%rd15437, %rd15425, 24;
	and.b64  	%rd15438, %rd15437, 255;
	xor.b64  	%rd15439, %rd15438, %rd15436;
	mul.lo.s64 	%rd15440, %rd15439, 1099511628211;
	shr.u64 	%rd15441, %rd15425, 32;
	and.b64  	%rd15442, %rd15441, 255;
	xor.b64  	%rd15443, %rd15442, %rd15440;
	mul.lo.s64 	%rd15444, %rd15443, 1099511628211;
	shr.u64 	%rd15445, %rd15425, 40;
	and.b64  	%rd15446, %rd15445, 255;
	xor.b64  	%rd15447, %rd15446, %rd15444;
	mul.lo.s64 	%rd15448, %rd15447, 1099511628211;
	shr.u64 	%rd15449, %rd15425, 48;
	and.b64  	%rd15450, %rd15449, 255;
	xor.b64  	%rd15451, %rd15450, %rd15448;
	mul.lo.s64 	%rd15452, %rd15451, 1099511628211;
	shr.u64 	%rd15453, %rd15425, 56;
	xor.b64  	%rd15454, %rd15453, %rd15452;
	mul.lo.s64 	%rd30816, %rd15454, 1099511628211;
$L__BB17_2100:
	setp.eq.s64 	%p1044, %rd3351, 0;
	mov.b64 	%rd30822, -3750763034362895579;
	@%p1044 bra 	$L__BB17_2106;
	setp.eq.s64 	%p1045, %rd3351, 1;
	mov.b64 	%rd30822, -3750763034362895579;
	mov.b64 	%rd30823, 0;
	@%p1045 bra 	$L__BB17_2104;
	mov.b64 	%rd30822, -3750763034362895579;
	mov.b64 	%rd30820, 0;
	and.b64  	%rd30823, %rd3351, -2;
$L__BB17_2103:
	shl.b64 	%rd15461, %rd30820, 3;
	add.s64 	%rd15462, %rd30787, %rd15461;
	ld.u64 	%rd15463, [%rd15462];
	and.b64  	%rd15464, %rd15463, 255;
	xor.b64  	%rd15465, %rd15464, %rd30822;
	mul.lo.s64 	%rd15466, %rd15465, 1099511628211;
	shr.u64 	%rd15467, %rd15463, 8;
	and.b64  	%rd15468, %rd15467, 255;
	xor.b64  	%rd15469, %rd15468, %rd15466;
	mul.lo.s64 	%rd15470, %rd15469, 1099511628211;
	shr.u64 	%rd15471, %rd15463, 16;
	and.b64  	%rd15472, %rd15471, 255;
	xor.b64  	%rd15473, %rd15472, %rd15470;
	mul.lo.s64 	%rd15474, %rd15473, 1099511628211;
	shr.u64 	%rd15475, %rd15463, 24;
	and.b64  	%rd15476, %rd15475, 255;
	xor.b64  	%rd15477, %rd15476, %rd15474;
	mul.lo.s64 	%rd15478, %rd15477, 1099511628211;
	shr.u64 	%rd15479, %rd15463, 32;
	and.b64  	%rd15480, %rd15479, 255;
	xor.b64  	%rd15481, %rd15480, %rd15478;
	mul.lo.s64 	%rd15482, %rd15481, 1099511628211;
	shr.u64 	%rd15483, %rd15463, 40;
	and.b64  	%rd15484, %rd15483, 255;
	xor.b64  	%rd15485, %rd15484, %rd15482;
	mul.lo.s64 	%rd15486, %rd15485, 1099511628211;
	shr.u64 	%rd15487, %rd15463, 48;
	and.b64  	%rd15488, %rd15487, 255;
	xor.b64  	%rd15489, %rd15488, %rd15486;
	mul.lo.s64 	%rd15490, %rd15489, 1099511628211;
	shr.u64 	%rd15491, %rd15463, 56;
	xor.b64  	%rd15492, %rd15491, %rd15490;
	mul.lo.s64 	%rd15493, %rd15492, 1099511628211;
	ld.u64 	%rd15494, [%rd15462+8];
	and.b64  	%rd15495, %rd15494, 255;
	xor.b64  	%rd15496, %rd15495, %rd15493;
	mul.lo.s64 	%rd15497, %rd15496, 1099511628211;
	shr.u64 	%rd15498, %rd15494, 8;
	and.b64  	%rd15499, %rd15498, 255;
	xor.b64  	%rd15500, %rd15499, %rd15497;
	mul.lo.s64 	%rd15501, %rd15500, 1099511628211;
	shr.u64 	%rd15502, %rd15494, 16;
	and.b64  	%rd15503, %rd15502, 255;
	xor.b64  	%rd15504, %rd15503, %rd15501;
	mul.lo.s64 	%rd15505, %rd15504, 1099511628211;
	shr.u64 	%rd15506, %rd15494, 24;
	and.b64  	%rd15507, %rd15506, 255;
	xor.b64  	%rd15508, %rd15507, %rd15505;
	mul.lo.s64 	%rd15509, %rd15508, 1099511628211;
	shr.u64 	%rd15510, %rd15494, 32;
	and.b64  	%rd15511, %rd15510, 255;
	xor.b64  	%rd15512, %rd15511, %rd15509;
	mul.lo.s64 	%rd15513, %rd15512, 1099511628211;
	shr.u64 	%rd15514, %rd15494, 40;
	and.b64  	%rd15515, %rd15514, 255;
	xor.b64  	%rd15516, %rd15515, %rd15513;
	mul.lo.s64 	%rd15517, %rd15516, 1099511628211;
	shr.u64 	%rd15518, %rd15494, 48;
	and.b64  	%rd15519, %rd15518, 255;
	xor.b64  	%rd15520, %rd15519, %rd15517;
	mul.lo.s64 	%rd15521, %rd15520, 1099511628211;
	shr.u64 	%rd15522, %rd15494, 56;
	xor.b64  	%rd15523, %rd15522, %rd15521;
	mul.lo.s64 	%rd30822, %rd15523, 1099511628211;
	add.s64 	%rd30820, %rd30820, 2;
	setp.ne.s64 	%p1046, %rd30820, %rd30823;
	@%p1046 bra 	$L__BB17_2103;
$L__BB17_2104:
	and.b64  	%rd15524, %rd3351, 1;
	setp.eq.b64 	%p1047, %rd15524, 1;
	not.pred 	%p1048, %p1047;
	@%p1048 bra 	$L__BB17_2106;
	shl.b64 	%rd15525, %rd30823, 3;
	add.s64 	%rd15526, %rd30787, %rd15525;
	ld.u64 	%rd15527, [%rd15526];
	and.b64  	%rd15528, %rd15527, 255;
	xor.b64  	%rd15529, %rd15528, %rd30822;
	mul.lo.s64 	%rd15530, %rd15529, 1099511628211;
	shr.u64 	%rd15531, %rd15527, 8;
	and.b64  	%rd15532, %rd15531, 255;
	xor.b64  	%rd15533, %rd15532, %rd15530;
	mul.lo.s64 	%rd15534, %rd15533, 1099511628211;
	shr.u64 	%rd15535, %rd15527, 16;
	and.b64  	%rd15536, %rd15535, 255;
	xor.b64  	%rd15537, %rd15536, %rd15534;
	mul.lo.s64 	%rd15538, %rd15537, 1099511628211;
	shr.u64 	%rd15539, %rd15527, 24;
	and.b64  	%rd15540, %rd15539, 255;
	xor.b64  	%rd15541, %rd15540, %rd15538;
	mul.lo.s64 	%rd15542, %rd15541, 1099511628211;
	shr.u64 	%rd15543, %rd15527, 32;
	and.b64  	%rd15544, %rd15543, 255;
	xor.b64  	%rd15545, %rd15544, %rd15542;
	mul.lo.s64 	%rd15546, %rd15545, 1099511628211;
	shr.u64 	%rd15547, %rd15527, 40;
	and.b64  	%rd15548, %rd15547, 255;
	xor.b64  	%rd15549, %rd15548, %rd15546;
	mul.lo.s64 	%rd15550, %rd15549, 1099511628211;
	shr.u64 	%rd15551, %rd15527, 48;
	and.b64  	%rd15552, %rd15551, 255;
	xor.b64  	%rd15553, %rd15552, %rd15550;
	mul.lo.s64 	%rd15554, %rd15553, 1099511628211;
	shr.u64 	%rd15555, %rd15527, 56;
	xor.b64  	%rd15556, %rd15555, %rd15554;
	mul.lo.s64 	%rd30822, %rd15556, 1099511628211;
$L__BB17_2106:
	setp.eq.s64 	%p1049, %rd30816, %rd30822;
	@%p1049 bra 	$L__BB17_2120;
	setp.eq.s64 	%p1050, %rd3351, 0;
	mov.b64 	%rd30828, -3750763034362895579;
	@%p1050 bra 	$L__BB17_2113;
	setp.eq.s64 	%p1051, %rd3351, 1;
	mov.b64 	%rd30828, -3750763034362895579;
	mov.b64 	%rd30829, 0;
	@%p1051 bra 	$L__BB17_2111;
	mov.b64 	%rd30828, -3750763034362895579;
	mov.b64 	%rd30826, 0;
	and.b64  	%rd30829, %rd3351, -2;
$L__BB17_2110:
	shl.b64 	%rd15563, %rd30826, 3;
	add.s64 	%rd15564, %rd30476, %rd15563;
	ld.u64 	%rd15565, [%rd15564];
	and.b64  	%rd15566, %rd15565, 255;
	xor.b64  	%rd15567, %rd15566, %rd30828;
	mul.lo.s64 	%rd15568, %rd15567, 1099511628211;
	shr.u64 	%rd15569, %rd15565, 8;
	and.b64  	%rd15570, %rd15569, 255;
	xor.b64  	%rd15571, %rd15570, %rd15568;
	mul.lo.s64 	%rd15572, %rd15571, 1099511628211;
	shr.u64 	%rd15573, %rd15565, 16;
	and.b64  	%rd15574, %rd15573, 255;
	xor.b64  	%rd15575, %rd15574, %rd15572;
	mul.lo.s64 	%rd15576, %rd15575, 1099511628211;
	shr.u64 	%rd15577, %rd15565, 24;
	and.b64  	%rd15578, %rd15577, 255;
	xor.b64  	%rd15579, %rd15578, %rd15576;
	mul.lo.s64 	%rd15580, %rd15579, 1099511628211;
	shr.u64 	%rd15581, %rd15565, 32;
	and.b64  	%rd15582, %rd15581, 255;
	xor.b64  	%rd15583, %rd15582, %rd15580;
	mul.lo.s64 	%rd15584, %rd15583, 1099511628211;
	shr.u64 	%rd15585, %rd15565, 40;
	and.b64  	%rd15586, %rd15585, 255;
	xor.b64  	%rd15587, %rd15586, %rd15584;
	mul.lo.s64 	%rd15588, %rd15587, 1099511628211;
	shr.u64 	%rd15589, %rd15565, 48;
	and.b64  	%rd15590, %rd15589, 255;
	xor.b64  	%rd15591, %rd15590, %rd15588;
	mul.lo.s64 	%rd15592, %rd15591, 1099511628211;
	shr.u64 	%rd15593, %rd15565, 56;
	xor.b64  	%rd15594, %rd15593, %rd15592;
	mul.lo.s64 	%rd15595, %rd15594, 1099511628211;
	ld.u64 	%rd15596, [%rd15564+8];
	and.b64  	%rd15597, %rd15596, 255;
	xor.b64  	%rd15598, %rd15597, %rd15595;
	mul.lo.s64 	%rd15599, %rd15598, 1099511628211;
	shr.u64 	%rd15600, %rd15596, 8;
	and.b64  	%rd15601, %rd15600, 255;
	xor.b64  	%rd15602, %rd15601, %rd15599;
	mul.lo.s64 	%rd15603, %rd15602, 1099511628211;
	shr.u64 	%rd15604, %rd15596, 16;
	and.b64  	%rd15605, %rd15604, 255;
	xor.b64  	%rd15606, %rd15605, %rd15603;
	mul.lo.s64 	%rd15607, %rd15606, 1099511628211;
	shr.u64 	%rd15608, %rd15596, 24;
	and.b64  	%rd15609, %rd15608, 255;
	xor.b64  	%rd15610, %rd15609, %rd15607;
	mul.lo.s64 	%rd15611, %rd15610, 1099511628211;
	shr.u64 	%rd15612, %rd15596, 32;
	and.b64  	%rd15613, %rd15612, 255;
	xor.b64  	%rd15614, %rd15613, %rd15611;
	mul.lo.s64 	%rd15615, %rd15614, 1099511628211;
	shr.u64 	%rd15616, %rd15596, 40;
	and.b64  	%rd15617, %rd15616, 255;
	xor.b64  	%rd15618, %rd15617, %rd15615;
	mul.lo.s64 	%rd15619, %rd15618, 1099511628211;
	shr.u64 	%rd15620, %rd15596, 48;
	and.b64  	%rd15621, %rd15620, 255;
	xor.b64  	%rd15622, %rd15621, %rd15619;
	mul.lo.s64 	%rd15623, %rd15622, 1099511628211;
	shr.u64 	%rd15624, %rd15596, 56;
	xor.b64  	%rd15625, %rd15624, %rd15623;
	mul.lo.s64 	%rd30828, %rd15625, 1099511628211;
	add.s64 	%rd30826, %rd30826, 2;
	setp.ne.s64 	%p1052, %rd30826, %rd30829;
	@%p1052 bra 	$L__BB17_2110;
$L__BB17_2111:
	and.b64  	%rd15626, %rd3351, 1;
	setp.eq.b64 	%p1053, %rd15626, 1;
	not.pred 	%p1054, %p1053;
	@%p1054 bra 	$L__BB17_2113;
	shl.b64 	%rd15627, %rd30829, 3;
	add.s64 	%rd15628, %rd30476, %rd15627;
	ld.u64 	%rd15629, [%rd15628];
	and.b64  	%rd15630, %rd15629, 255;
	xor.b64  	%rd15631, %rd15630, %rd30828;
	mul.lo.s64 	%rd15632, %rd15631, 1099511628211;
	shr.u64 	%rd15633, %rd15629, 8;
	and.b64  	%rd15634, %rd15633, 255;
	xor.b64  	%rd15635, %rd15634, %rd15632;
	mul.lo.s64 	%rd15636, %rd15635, 1099511628211;
	shr.u64 	%rd15637, %rd15629, 16;
	and.b64  	%rd15638, %rd15637, 255;
	xor.b64  	%rd15639, %rd15638, %rd15636;
	mul.lo.s64 	%rd15640, %rd15639, 1099511628211;
	shr.u64 	%rd15641, %rd15629, 24;
	and.b64  	%rd15642, %rd15641, 255;
	xor.b64  	%rd15643, %rd15642, %rd15640;
	mul.lo.s64 	%rd15644, %rd15643, 1099511628211;
	shr.u64 	%rd15645, %rd15629, 32;
	and.b64  	%rd15646, %rd15645, 255;
	xor.b64  	%rd15647, %rd15646, %rd15644;
	mul.lo.s64 	%rd15648, %rd15647, 1099511628211;
	shr.u64 	%rd15649, %rd15629, 40;
	and.b64  	%rd15650, %rd15649, 255;
	xor.b64  	%rd15651, %rd15650, %rd15648;
	mul.lo.s64 	%rd15652, %rd15651, 1099511628211;
	shr.u64 	%rd15653, %rd15629, 48;
	and.b64  	%rd15654, %rd15653, 255;
	xor.b64  	%rd15655, %rd15654, %rd15652;
	mul.lo.s64 	%rd15656, %rd15655, 1099511628211;
	shr.u64 	%rd15657, %rd15629, 56;
	xor.b64  	%rd15658, %rd15657, %rd15656;
	mul.lo.s64 	%rd30828, %rd15658, 1099511628211;
$L__BB17_2113:
	setp.eq.s64 	%p1055, %rd3351, 0;
	mov.b64 	%rd30834, -3750763034362895579;
	@%p1055 bra 	$L__BB17_2119;
	setp.eq.s64 	%p1056, %rd3351, 1;
	mov.b64 	%rd30834, -3750763034362895579;
	mov.b64 	%rd30835, 0;
	@%p1056 bra 	$L__BB17_2117;
	mov.b64 	%rd30834, -3750763034362895579;
	mov.b64 	%rd30832, 0;
	and.b64  	%rd30835, %rd3351, -2;
$L__BB17_2116:
	shl.b64 	%rd15665, %rd30832, 3;
	add.s64 	%rd15666, %rd30787, %rd15665;
	ld.u64 	%rd15667, [%rd15666];
	and.b64  	%rd15668, %rd15667, 255;
	xor.b64  	%rd15669, %rd15668, %rd30834;
	mul.lo.s64 	%rd15670, %rd15669, 1099511628211;
	shr.u64 	%rd15671, %rd15667, 8;
	and.b64  	%rd15672, %rd15671, 255;
	xor.b64  	%rd15673, %rd15672, %rd15670;
	mul.lo.s64 	%rd15674, %rd15673, 1099511628211;
	shr.u64 	%rd15675, %rd15667, 16;
	and.b64  	%rd15676, %rd15675, 255;
	xor.b64  	%rd15677, %rd15676, %rd15674;
	mul.lo.s64 	%rd15678, %rd15677, 1099511628211;
	shr.u64 	%rd15679, %rd15667, 24;
	and.b64  	%rd15680, %rd15679, 255;
	xor.b64  	%rd15681, %rd15680, %rd15678;
	mul.lo.s64 	%rd15682, %rd15681, 1099511628211;
	shr.u64 	%rd15683, %rd15667, 32;
	and.b64  	%rd15684, %rd15683, 255;
	xor.b64  	%rd15685, %rd15684, %rd15682;
	mul.lo.s64 	%rd15686, %rd15685, 1099511628211;
	shr.u64 	%rd15687, %rd15667, 40;
	and.b64  	%rd15688, %rd15687, 255;
	xor.b64  	%rd15689, %rd15688, %rd15686;
	mul.lo.s64 	%rd15690, %rd15689, 1099511628211;
	shr.u64 	%rd15691, %rd15667, 48;
	and.b64  	%rd15692, %rd15691, 255;
	xor.b64  	%rd15693, %rd15692, %rd15690;
	mul.lo.s64 	%rd15694, %rd15693, 1099511628211;
	shr.u64 	%rd15695, %rd15667, 56;
	xor.b64  	%rd15696, %rd15695, %rd15694;
	mul.lo.s64 	%rd15697, %rd15696, 1099511628211;
	ld.u64 	%rd15698, [%rd15666+8];
	and.b64  	%rd15699, %rd15698, 255;
	xor.b64  	%rd15700, %rd15699, %rd15697;
	mul.lo.s64 	%rd15701, %rd15700, 1099511628211;
	shr.u64 	%rd15702, %rd15698, 8;
	and.b64  	%rd15703, %rd15702, 255;
	xor.b64  	%rd15704, %rd15703, %rd15701;
	mul.lo.s64 	%rd15705, %rd15704, 1099511628211;
	shr.u64 	%rd15706, %rd15698, 16;
	and.b64  	%rd15707, %rd15706, 255;
	xor.b64  	%rd15708, %rd15707, %rd15705;
	mul.lo.s64 	%rd15709, %rd15708, 1099511628211;
	shr.u64 	%rd15710, %rd15698, 24;
	and.b64  	%rd15711, %rd15710, 255;
	xor.b64  	%rd15712, %rd15711, %rd15709;
	mul.lo.s64 	%rd15713, %rd15712, 1099511628211;
	shr.u64 	%rd15714, %rd15698, 32;
	and.b64  	%rd15715, %rd15714, 255;
	xor.b64  	%rd15716, %rd15715, %rd15713;
	mul.lo.s64 	%rd15717, %rd15716, 1099511628211;
	shr.u64 	%rd15718, %rd15698, 40;
	and.b64  	%rd15719, %rd15718, 255;
	xor.b64  	%rd15720, %rd15719, %rd15717;
	mul.lo.s64 	%rd15721, %rd15720, 1099511628211;
	shr.u64 	%rd15722, %rd15698, 48;
	and.b64  	%rd15723, %rd15722, 255;
	xor.b64  	%rd15724, %rd15723, %rd15721;
	mul.lo.s64 	%rd15725, %rd15724, 1099511628211;
	shr.u64 	%rd15726, %rd15698, 56;
	xor.b64  	%rd15727, %rd15726, %rd15725;
	mul.lo.s64 	%rd30834, %rd15727, 1099511628211;
	add.s64 	%rd30832, %rd30832, 2;
	setp.ne.s64 	%p1057, %rd30832, %rd30835;
	@%p1057 bra 	$L__BB17_2116;
$L__BB17_2117:
	and.b64  	%rd15728, %rd3351, 1;
	setp.eq.b64 	%p1058, %rd15728, 1;
	not.pred 	%p1059, %p1058;
	@%p1059 bra 	$L__BB17_2119;
	shl.b64 	%rd15729, %rd30835, 3;
	add.s64 	%rd15730, %rd30787, %rd15729;
	ld.u64 	%rd15731, [%rd15730];
	and.b64  	%rd15732, %rd15731, 255;
	xor.b64  	%rd15733, %rd15732, %rd30834;
	mul.lo.s64 	%rd15734, %rd15733, 1099511628211;
	shr.u64 	%rd15735, %rd15731, 8;
	and.b64  	%rd15736, %rd15735, 255;
	xor.b64  	%rd15737, %rd15736, %rd15734;
	mul.lo.s64 	%rd15738, %rd15737, 1099511628211;
	shr.u64 	%rd15739, %rd15731, 16;
	and.b64  	%rd15740, %rd15739, 255;
	xor.b64  	%rd15741, %rd15740, %rd15738;
	mul.lo.s64 	%rd15742, %rd15741, 1099511628211;
	shr.u64 	%rd15743, %rd15731, 24;
	and.b64  	%rd15744, %rd15743, 255;
	xor.b64  	%rd15745, %rd15744, %rd15742;
	mul.lo.s64 	%rd15746, %rd15745, 1099511628211;
	shr.u64 	%rd15747, %rd15731, 32;
	and.b64  	%rd15748, %rd15747, 255;
	xor.b64  	%rd15749, %rd15748, %rd15746;
	mul.lo.s64 	%rd15750, %rd15749, 1099511628211;
	shr.u64 	%rd15751, %rd15731, 40;
	and.b64  	%rd15752, %rd15751, 255;
	xor.b64  	%rd15753, %rd15752, %rd15750;
	mul.lo.s64 	%rd15754, %rd15753, 1099511628211;
	shr.u64 	%rd15755, %rd15731, 48;
	and.b64  	%rd15756, %rd15755, 255;
	xor.b64  	%rd15757, %rd15756, %rd15754;
	mul.lo.s64 	%rd15758, %rd15757, 1099511628211;
	shr.u64 	%rd15759, %rd15731, 56;
	xor.b64  	%rd15760, %rd15759, %rd15758;
	mul.lo.s64 	%rd30834, %rd15760, 1099511628211;
$L__BB17_2119:
	setp.lt.u64 	%p2326, %rd30828, %rd30834;
	mov.pred 	%p2327, 0;
	bra.uni 	$L__BB17_2124;
$L__BB17_2120:
	setp.eq.s32 	%p1062, %r359, 0;
	mov.pred 	%p2327, 0;
	mov.pred 	%p2326, %p2327;
	@%p1062 bra 	$L__BB17_2124;
	mov.b64 	%rd30838, 0;
	cvt.s64.s32 	%rd15765, %r359;
$L__BB17_2122:
	shl.b64 	%rd15762, %rd30838, 3;
	add.s64 	%rd15763, %rd30476, %rd15762;
	ld.u64 	%rd3251, [%rd15763];
	add.s64 	%rd15764, %rd30787, %rd15762;
	ld.u64 	%rd3252, [%rd15764];
	setp.lt.u64 	%p1065, %rd3251, %rd3252;
	mov.pred 	%p2326, -1;
	@%p1065 bra 	$L__BB17_2124;
	setp.le.u64 	%p1067, %rd3251, %rd3252;
	add.s64 	%rd30838, %rd30838, 1;
	setp.lt.u64 	%p1068, %rd30838, %rd15765;
	and.pred  	%p1069, %p1067, %p1068;
	mov.pred 	%p2326, %p2327;
	@%p1069 bra 	$L__BB17_2122;
$L__BB17_2124:
	mov.u64 	%rd30839, %rd30787;
	mov.u32 	%r1456, %r1454;
	@%p2326 bra 	$L__BB17_2126;
	add.s32 	%r1456, %r1454, 1;
	shl.b32 	%r533, %r1454, 3;
	mov.u32 	%r534, _ZN6thrust24THRUST_300001_SM_1000_NS8cuda_cub4core6detail5shmemE;
	add.s32 	%r535, %r534, %r533;
	ld.shared.u64 	%rd30839, [%r535+2056];
$L__BB17_2126:
	mov.u32 	%r1457, %r1455;
	@%p2327 bra 	$L__BB17_2128;
	add.s32 	%r1457, %r1455, 1;
	shl.b32 	%r536, %r1455, 3;
	mov.u32 	%r537, _ZN6thrust24THRUST_300001_SM_1000_NS8cuda_cub4core6detail5shmemE;
	add.s32 	%r538, %r537, %r536;
	ld.shared.u64 	%rd30476, [%r538+2056];
$L__BB17_2128:
	setp.ge.s32 	%p1070, %r1456, %r273;
	setp.lt.s32 	%p1071, %r1456, %r273;
	setp.ge.s32 	%p1072, %r1457, %r275;
	and.pred  	%p2328, %p1072, %p1071;
	or.pred  	%p1073, %p1070, %p1072;
	@%p1073 bra 	$L__BB17_2166;
	setp.eq.s64 	%p1074, %rd3351, 0;
	mov.b64 	%rd30843, -3750763034362895579;
	@%p1074 bra 	$L__BB17_2135;
	setp.eq.s64 	%p1075, %rd3351, 1;
	mov.b64 	%rd30843, -3750763034362895579;
	mov.b64 	%rd30844, 0;
	@%p1075 bra 	$L__BB17_2133;
	mov.b64 	%rd30843, -3750763034362895579;
	mov.b64 	%rd30841, 0;
	and.b64  	%rd30844, %rd3351, -2;
$L__BB17_2132:
	shl.b64 	%rd15772, %rd30841, 3;
	add.s64 	%rd15773, %rd30839, %rd15772;
	ld.u64 	%rd15774, [%rd15773];
	and.b64  	%rd15775, %rd15774, 255;
	xor.b64  	%rd15776, %rd15775, %rd30843;
	mul.lo.s64 	%rd15777, %rd15776, 1099511628211;
	shr.u64 	%rd15778, %rd15774, 8;
	and.b64  	%rd15779, %rd15778, 255;
	xor.b64  	%rd15780, %rd15779, %rd15777;
	mul.lo.s64 	%rd15781, %rd15780, 1099511628211;
	shr.u64 	%rd15782, %rd15774, 16;
	and.b64  	%rd15783, %rd15782, 255;
	xor.b64  	%rd15784, %rd15783, %rd15781;
	mul.lo.s64 	%rd15785, %rd15784, 1099511628211;
	shr.u64 	%rd15786, %rd15774, 24;
	and.b64  	%rd15787, %rd15786, 255;
	xor.b64  	%rd15788, %rd15787, %rd15785;
	mul.lo.s64 	%rd15789, %rd15788, 1099511628211;
	shr.u64 	%rd15790, %rd15774, 32;
	and.b64  	%rd15791, %rd15790, 255;
	xor.b64  	%rd15792, %rd15791, %rd15789;
	mul.lo.s64 	%rd15793, %rd15792, 1099511628211;
	shr.u64 	%rd15794, %rd15774, 40;
	and.b64  	%rd15795, %rd15794, 255;
	xor.b64  	%rd15796, %rd15795, %rd15793;
	mul.lo.s64 	%rd15797, %rd15796, 1099511628211;
	shr.u64 	%rd15798, %rd15774, 48;
	and.b64  	%rd15799, %rd15798, 255;
	xor.b64  	%rd15800, %rd15799, %rd15797;
	mul.lo.s64 	%rd15801, %rd15800, 1099511628211;
	shr.u64 	%rd15802, %rd15774, 56;
	xor.b64  	%rd15803, %rd15802, %rd15801;
	mul.lo.s64 	%rd15804, %rd15803, 1099511628211;
	ld.u64 	%rd15805, [%rd15773+8];
	and.b64  	%rd15806, %rd15805, 255;
	xor.b64  	%rd15807, %rd15806, %rd15804;
	mul.lo.s64 	%rd15808, %rd15807, 1099511628211;
	shr.u64 	%rd15809, %rd15805, 8;
	and.b64  	%rd15810, %rd15809, 255;
	xor.b64  	%rd15811, %rd15810, %rd15808;
	mul.lo.s64 	%rd15812, %rd15811, 1099511628211;
	shr.u64 	%rd15813, %rd15805, 16;
	and.b64  	%rd15814, %rd15813, 255;
	xor.b64  	%rd15815, %rd15814, %rd15812;
	mul.lo.s64 	%rd15816, %rd15815, 1099511628211;
	shr.u64 	%rd15817, %rd15805, 24;
	and.b64  	%rd15818, %rd15817, 255;
	xor.b64  	%rd15819, %rd15818, %rd15816;
	mul.lo.s64 	%rd15820, %rd15819, 1099511628211;
	shr.u64 	%rd15821, %rd15805, 32;
	and.b64  	%rd15822, %rd15821, 255;
	xor.b64  	%rd15823, %rd15822, %rd15820;
	mul.lo.s64 	%rd15824, %rd15823, 1099511628211;
	shr.u64 	%rd15825, %rd15805, 40;
	and.b64  	%rd15826, %rd15825, 255;
	xor.b64  	%rd15827, %rd15826, %rd15824;
	mul.lo.s64 	%rd15828, %rd15827, 1099511628211;
	shr.u64 	%rd15829, %rd15805, 48;
	and.b64  	%rd15830, %rd15829, 255;
	xor.b64  	%rd15831, %rd15830, %rd15828;
	mul.lo.s64 	%rd15832, %rd15831, 1099511628211;
	shr.u64 	%rd15833, %rd15805, 56;
	xor.b64  	%rd15834, %rd15833, %rd15832;
	mul.lo.s64 	%rd30843, %rd15834, 1099511628211;
	add.s64 	%rd30841, %rd30841, 2;
	setp.ne.s64 	%p1076, %rd30841, %rd30844;
	@%p1076 bra 	$L__BB17_2132;
$L__BB17_2133:
	and.b64  	%rd15835, %rd3351, 1;
	setp.eq.b64 	%p1077, %rd15835, 1;
	not.pred 	%p1078, %p1077;
	@%p1078 bra 	$L__BB17_2135;
	shl.b64 	%rd15836, %rd30844, 3;
	add.s64 	%rd15837, %rd30839, %rd15836;
	ld.u64 	%rd15838, [%rd15837];
	and.b64  	%rd15839, %rd15838, 255;
	xor.b64  	%rd15840, %rd15839, %rd30843;
	mul.lo.s64 	%rd15841, %rd15840, 1099511628211;
	shr.u64 	%rd15842, %rd15838, 8;
	and.b64  	%rd15843, %rd15842, 255;
	xor.b64  	%rd15844, %rd15843, %rd15841;
	mul.lo.s64 	%rd15845, %rd15844, 1099511628211;
	shr.u64 	%rd15846, %rd15838, 16;
	and.b64  	%rd15847, %rd15846, 255;
	xor.b64  	%rd15848, %rd15847, %rd15845;
	mul.lo.s64 	%rd15849, %rd15848, 1099511628211;
	shr.u64 	%rd15850, %rd15838, 24;
	and.b64  	%rd15851, %rd15850, 255;
	xor.b64  	%rd15852, %rd15851, %rd15849;
	mul.lo.s64 	%rd15853, %rd15852, 1099511628211;
	shr.u64 	%rd15854, %rd15838, 32;
	and.b64  	%rd15855, %rd15854, 255;
	xor.b64  	%rd15856, %rd15855, %rd15853;
	mul.lo.s64 	%rd15857, %rd15856, 1099511628211;
	shr.u64 	%rd15858, %rd15838, 40;
	and.b64  	%rd15859, %rd15858, 255;
	xor.b64  	%rd15860, %rd15859, %rd15857;
	mul.lo.s64 	%rd15861, %rd15860, 1099511628211;
	shr.u64 	%rd15862, %rd15838, 48;
	and.b64  	%rd15863, %rd15862, 255;
	xor.b64  	%rd15864, %rd15863, %rd15861;
	mul.lo.s64 	%rd15865, %rd15864, 1099511628211;
	shr.u64 	%rd15866, %rd15838, 56;
	xor.b64  	%rd15867, %rd15866, %rd15865;
	mul.lo.s64 	%rd30843, %rd15867, 1099511628211;
$L__BB17_2135:
	setp.eq.s64 	%p1079, %rd3351, 0;
	mov.b64 	%rd30849, -3750763034362895579;
	@%p1079 bra 	$L__BB17_2141;
	setp.eq.s64 	%p1080, %rd3351, 1;
	mov.b64 	%rd30849, -3750763034362895579;
	mov.b64 	%rd30850, 0;
	@%p1080 bra 	$L__BB17_2139;
	mov.b64 	%rd30849, -3750763034362895579;
	mov.b64 	%rd30847, 0;
	and.b64  	%rd30850, %rd3351, -2;
$L__BB17_2138:
	shl.b64 	%rd15874, %rd30847, 3;
	add.s64 	%rd15875, %rd30476, %rd15874;
	ld.u64 	%rd15876, [%rd15875];
	and.b64  	%rd15877, %rd15876, 255;
	xor.b64  	%rd15878, %rd15877, %rd30849;
	mul.lo.s64 	%rd15879, %rd15878, 1099511628211;
	shr.u64 	%rd15880, %rd15876, 8;
	and.b64  	%rd15881, %rd15880, 255;
	xor.b64  	%rd15882, %rd15881, %rd15879;
	mul.lo.s64 	%rd15883, %rd15882, 1099511628211;
	shr.u64 	%rd15884, %rd15876, 16;
	and.b64  	%rd15885, %rd15884, 255;
	xor.b64  	%rd15886, %rd15885, %rd15883;
	mul.lo.s64 	%rd15887, %rd15886, 1099511628211;
	shr.u64 	%rd15888, %rd15876, 24;
	and.b64  	%rd15889, %rd15888, 255;
	xor.b64  	%rd15890, %rd15889, %rd15887;
	mul.lo.s64 	%rd15891, %rd15890, 1099511628211;
	shr.u64 	%rd15892, %rd15876, 32;
	and.b64  	%rd15893, %rd15892, 255;
	xor.b64  	%rd15894, %rd15893, %rd15891;
	mul.lo.s64 	%rd15895, %rd15894, 1099511628211;
	shr.u64 	%rd15896, %rd15876, 40;
	and.b64  	%rd15897, %rd15896, 255;
	xor.b64  	%rd15898, %rd15897, %rd15895;
	mul.lo.s64 	%rd15899, %rd15898, 1099511628211;
	shr.u64 	%rd15900, %rd15876, 48;
	and.b64  	%rd15901, %rd15900, 255;
	xor.b64  	%rd15902, %rd15901, %rd15899;
	mul.lo.s64 	%rd15903, %rd15902, 1099511628211;
	shr.u64 	%rd15904, %rd15876, 56;
	xor.b64  	%rd15905, %rd15904, %rd15903;
	mul.lo.s64 	%rd15906, %rd15905, 1099511628211;
	ld.u64 	%rd15907, [%rd15875+8];
	and.b64  	%rd15908, %rd15907, 255;
	xor.b64  	%rd15909, %rd15908, %rd15906;
	mul.lo.s64 	%rd15910, %rd15909, 1099511628211;
	shr.u64 	%rd15911, %rd15907, 8;
	and.b64  	%rd15912, %rd15911, 255;
	xor.b64  	%rd15913, %rd15912, %rd15910;
	mul.lo.s64 	%rd15914, %rd15913, 1099511628211;
	shr.u64 	%rd15915, %rd15907, 16;
	and.b64  	%rd15916, %rd15915, 255;
	xor.b64  	%rd15917, %rd15916, %rd15914;
	mul.lo.s64 	%rd15918, %rd15917, 1099511628211;
	shr.u64 	%rd15919, %rd15907, 24;
	and.b64  	%rd15920, %rd15919, 255;
	xor.b64  	%rd15921, %rd15920, %rd15918;
	mul.lo.s64 	%rd15922, %rd15921, 1099511628211;
	shr.u64 	%rd15923, %rd15907, 32;
	and.b64  	%rd15924, %rd15923, 255;
	xor.b64  	%rd15925, %rd15924, %rd15922;
	mul.lo.s64 	%rd15926, %rd15925, 1099511628211;
	shr.u64 	%rd15927, %rd15907, 40;
	and.b64  	%rd15928, %rd15927, 255;
	xor.b64  	%rd15929, %rd15928, %rd15926;
	mul.lo.s64 	%rd15930, %rd15929, 1099511628211;
	shr.u64 	%rd15931, %rd15907, 48;
	and.b64  	%rd15932, %rd15931, 255;
	xor.b64  	%rd15933, %rd15932, %rd15930;
	mul.lo.s64 	%rd15934, %rd15933, 1099511628211;
	shr.u64 	%rd15935, %rd15907, 56;
	xor.b64  	%rd15936, %rd15935, %rd15934;
	mul.lo.s64 	%rd30849, %rd15936, 1099511628211;
	add.s64 	%rd30847, %rd30847, 2;
	setp.ne.s64 	%p1081, %rd30847, %rd30850;
	@%p1081 bra 	$L__BB17_2138;
$L__BB17_2139:
	and.b64  	%rd15937, %rd3351, 1;
	setp.eq.b64 	%p1082, %rd15937, 1;
	not.pred 	%p1083, %p1082;
	@%p1083 bra 	$L__BB17_2141;
	shl.b64 	%rd15938, %rd30850, 3;
	add.s64 	%rd15939, %rd30476, %rd15938;
	ld.u64 	%rd15940, [%rd15939];
	and.b64  	%rd15941, %rd15940, 255;
	xor.b64  	%rd15942, %rd15941, %rd30849;
	mul.lo.s64 	%rd15943, %rd15942, 1099511628211;
	shr.u64 	%rd15944, %rd15940, 8;
	and.b64  	%rd15945, %rd15944, 255;
	xor.b64  	%rd15946, %rd15945, %rd15943;
	mul.lo.s64 	%rd15947, %rd15946, 1099511628211;
	shr.u64 	%rd15948, %rd15940, 16;
	and.b64  	%rd15949, %rd15948, 255;
	xor.b64  	%rd15950, %rd15949, %rd15947;
	mul.lo.s64 	%rd15951, %rd15950, 1099511628211;
	shr.u64 	%rd15952, %rd15940, 24;
	and.b64  	%rd15953, %rd15952, 255;
	xor.b64  	%rd15954, %rd15953, %rd15951;
	mul.lo.s64 	%rd15955, %rd15954, 1099511628211;
	shr.u64 	%rd15956, %rd15940, 32;
	and.b64  	%rd15957, %rd15956, 255;
	xor.b64  	%rd15958, %rd15957, %rd15955;
	mul.lo.s64 	%rd15959, %rd15958, 1099511628211;
	shr.u64 	%rd15960, %rd15940, 40;
	and.b64  	%rd15961, %rd15960, 255;
	xor.b64  	%rd15962, %rd15961, %rd15959;
	mul.lo.s64 	%rd15963, %rd15962, 1099511628211;
	shr.u64 	%rd15964, %rd15940, 48;
	and.b64  	%rd15965, %rd15964, 255;
	xor.b64  	%rd15966, %rd15965, %rd15963;
	mul.lo.s64 	%rd15967, %rd15966, 1099511628211;
	shr.u64 	%rd15968, %rd15940, 56;
	xor.b64  	%rd15969, %rd15968, %rd15967;
	mul.lo.s64 	%rd30849, %rd15969, 1099511628211;
$L__BB17_2141:
	setp.eq.s64 	%p1084, %rd30843, %rd30849;
	@%p1084 bra 	$L__BB17_2155;
	setp.eq.s64 	%p1085, %rd3351, 0;
	mov.b64 	%rd30855, -3750763034362895579;
	@%p1085 bra 	$L__BB17_2148;
	setp.eq.s64 	%p1086, %rd3351, 1;
	mov.b64 	%rd30855, -3750763034362895579;
	mov.b64 	%rd30856, 0;
	@%p1086 bra 	$L__BB17_2146;
	mov.b64 	%rd30855, -3750763034362895579;
	mov.b64 	%rd30853, 0;
	and.b64  	%rd30856, %rd3351, -2;
$L__BB17_2145:
	shl.b64 	%rd15976, %rd30853, 3;
	add.s64 	%rd15977, %rd30839, %rd15976;
	ld.u64 	%rd15978, [%rd15977];
	and.b64  	%rd15979, %rd15978, 255;
	xor.b64  	%rd15980, %rd15979, %rd30855;
	mul.lo.s64 	%rd15981, %rd15980, 1099511628211;
	shr.u64 	%rd15982, %rd15978, 8;
	and.b64  	%rd15983, %rd15982, 255;
	xor.b64  	%rd15984, %rd15983, %rd15981;
	mul.lo.s64 	%rd15985, %rd15984, 1099511628211;
	shr.u64 	%rd15986, %rd15978, 16;
	and.b64  	%rd15987, %rd15986, 255;
	xor.b64  	%rd15988, %rd15987, %rd15985;
	mul.lo.s64 	%rd15989, %rd15988, 1099511628211;
	shr.u64 	%rd15990, %rd15978, 24;
	and.b64  	%rd15991, %rd15990, 255;
	xor.b64  	%rd15992, %rd15991, %rd15989;
	mul.lo.s64 	%rd15993, %rd15992, 1099511628211;
	shr.u64 	%rd15994, %rd15978, 32;
	and.b64  	%rd15995, %rd15994, 255;
	xor.b64  	%rd15996, %rd15995, %rd15993;
	mul.lo.s64 	%rd15997, %rd15996, 1099511628211;
	shr.u64 	%rd15998, %rd15978, 40;
	and.b64  	%rd15999, %rd15998, 255;
	xor.b64  	%rd16000, %rd15999, %rd15997;
	mul.lo.s64 	%rd16001, %rd16000, 1099511628211;
	shr.u64 	%rd16002, %rd15978, 48;
	and.b64  	%rd16003, %rd16002, 255;
	xor.b64  	%rd16004, %rd16003, %rd16001;
	mul.lo.s64 	%rd16005, %rd16004, 1099511628211;
	shr.u64 	%rd16006, %rd15978, 56;
	xor.b64  	%rd16007, %rd16006, %rd16005;
	mul.lo.s64 	%rd16008, %rd16007, 1099511628211;
	ld.u64 	%rd16009, [%rd15977+8];
	and.b64  	%rd16010, %rd16009, 255;
	xor.b64  	%rd16011, %rd16010, %rd16008;
	mul.lo.s64 	%rd16012, %rd16011, 1099511628211;
	shr.u64 	%rd16013, %rd16009, 8;
	and.b64  	%rd16014, %rd16013, 255;
	xor.b64  	%rd16015, %rd16014, %rd16012;
	mul.lo.s64 	%rd16016, %rd16015, 1099511628211;
	shr.u64 	%rd16017, %rd16009, 16;
	and.b64  	%rd16018, %rd16017, 255;
	xor.b64  	%rd16019, %rd16018, %rd16016;
	mul.lo.s64 	%rd16020, %rd16019, 1099511628211;
	shr.u64 	%rd16021, %rd16009, 24;
	and.b64  	%rd16022, %rd16021, 255;
	xor.b64  	%rd16023, %rd16022, %rd16020;
	mul.lo.s64 	%rd16024, %rd16023, 1099511628211;
	shr.u64 	%rd16025, %rd16009, 32;
	and.b64  	%rd16026, %rd16025, 255;
	xor.b64  	%rd16027, %rd16026, %rd16024;
	mul.lo.s64 	%rd16028, %rd16027, 1099511628211;
	shr.u64 	%rd16029, %rd16009, 40;
	and.b64  	%rd16030, %rd16029, 255;
	xor.b64  	%rd16031, %rd16030, %rd16028;
	mul.lo.s64 	%rd16032, %rd16031, 1099511628211;
	shr.u64 	%rd16033, %rd16009, 48;
	and.b64  	%rd16034, %rd16033, 255;
	xor.b64  	%rd16035, %rd16034, %rd16032;
	mul.lo.s64 	%rd16036, %rd16035, 1099511628211;
	shr.u64 	%rd16037, %rd16009, 56;
	xor.b64  	%rd16038, %rd16037, %rd16036;
	mul.lo.s64 	%rd30855, %rd16038, 1099511628211;
	add.s64 	%rd30853, %rd30853, 2;
	setp.ne.s64 	%p1087, %rd30853, %rd30856;
	@%p1087 bra 	$L__BB17_2145;
$L__BB17_2146:
	and.b64  	%rd16039, %rd3351, 1;
	setp.eq.b64 	%p1088, %rd16039, 1;
	not.pred 	%p1089, %p1088;
	@%p1089 bra 	$L__BB17_2148;
	shl.b64 	%rd16040, %rd30856, 3;
	add.s64 	%rd16041, %rd30839, %rd16040;
	ld.u64 	%rd16042, [%rd16041];
	and.b64  	%rd16043, %rd16042, 255;
	xor.b64  	%rd16044, %rd16043, %rd30855;
	mul.lo.s64 	%rd16045, %rd16044, 1099511628211;
	shr.u64 	%rd16046, %rd16042, 8;
	and.b64  	%rd16047, %rd16046, 255;
	xor.b64  	%rd16048, %rd16047, %rd16045;
	mul.lo.s64 	%rd16049, %rd16048, 1099511628211;
	shr.u64 	%rd16050, %rd16042, 16;
	and.b64  	%rd16051, %rd16050, 255;
	xor.b64  	%rd16052, %rd16051, %rd16049;
	mul.lo.s64 	%rd16053, %rd16052, 1099511628211;
	shr.u64 	%rd16054, %rd16042, 24;
	and.b64  	%rd16055, %rd16054, 255;
	xor.b64  	%rd16056, %rd16055, %rd16053;
	mul.lo.s64 	%rd16057, %rd16056, 1099511628211;
	shr.u64 	%rd16058, %rd16042, 32;
	and.b64  	%rd16059, %rd16058, 255;
	xor.b64  	%rd16060, %rd16059, %rd16057;
	mul.lo.s64 	%rd16061, %rd16060, 1099511628211;
	shr.u64 	%rd16062, %rd16042, 40;
	and.b64  	%rd16063, %rd16062, 255;
	xor.b64  	%rd16064, %rd16063, %rd16061;
	mul.lo.s64 	%rd16065, %rd16064, 1099511628211;
	shr.u64 	%rd16066, %rd16042, 48;
	and.b64  	%rd16067, %rd16066, 255;
	xor.b64  	%rd16068, %rd16067, %rd16065;
	mul.lo.s64 	%rd16069, %rd16068, 1099511628211;
	shr.u64 	%rd16070, %rd16042, 56;
	xor.b64  	%rd16071, %rd16070, %rd16069;
	mul.lo.s64 	%rd30855, %rd16071, 1099511628211;
$L__BB17_2148:
	setp.eq.s64 	%p1090, %rd3351, 0;
	mov.b64 	%rd30861, -3750763034362895579;
	@%p1090 bra 	$L__BB17_2154;
	setp.eq.s64 	%p1091, %rd3351, 1;
	mov.b64 	%rd30861, -3750763034362895579;
	mov.b64 	%rd30862, 0;
	@%p1091 bra 	$L__BB17_2152;
	mov.b64 	%rd30861, -3750763034362895579;
	mov.b64 	%rd30859, 0;
	and.b64  	%rd30862, %rd3351, -2;
$L__BB17_2151:
	shl.b64 	%rd16078, %rd30859, 3;
	add.s64 	%rd16079, %rd30476, %rd16078;
	ld.u64 	%rd16080, [%rd16079];
	and.b64  	%rd16081, %rd16080, 255;
	xor.b64  	%rd16082, %rd16081, %rd30861;
	mul.lo.s64 	%rd16083, %rd16082, 1099511628211;
	shr.u64 	%rd16084, %rd16080, 8;
	and.b64  	%rd16085, %rd16084, 255;
	xor.b64  	%rd16086, %rd16085, %rd16083;
	mul.lo.s64 	%rd16087, %rd16086, 1099511628211;
	shr.u64 	%rd16088, %rd16080, 16;
	and.b64  	%rd16089, %rd16088, 255;
	xor.b64  	%rd16090, %rd16089, %rd16087;
	mul.lo.s64 	%rd16091, %rd16090, 1099511628211;
	shr.u64 	%rd16092, %rd16080, 24;
	and.b64  	%rd16093, %rd16092, 255;
	xor.b64  	%rd16094, %rd16093, %rd16091;
	mul.lo.s64 	%rd16095, %rd16094, 1099511628211;
	shr.u64 	%rd16096, %rd16080, 32;
	and.b64  	%rd16097, %rd16096, 255;
	xor.b64  	%rd16098, %rd16097, %rd16095;
	mul.lo.s64 	%rd16099, %rd16098, 1099511628211;
	shr.u64 	%rd16100, %rd16080, 40;
	and.b64  	%rd16101, %rd16100, 255;
	xor.b64  	%rd16102, %rd16101, %rd16099;
	mul.lo.s64 	%rd16103, %rd16102, 1099511628211;
	shr.u64 	%rd16104, %rd16080, 48;
	and.b64  	%rd16105, %rd16104, 255;
	xor.b64  	%rd16106, %rd16105, %rd16103;
	mul.lo.s64 	%rd16107, %rd16106, 1099511628211;
	shr.u64 	%rd16108, %rd16080, 56;
	xor.b64  	%rd16109, %rd16108, %rd16107;
	mul.lo.s64 	%rd16110, %rd16109, 1099511628211;
	ld.u64 	%rd16111, [%rd16079+8];
	and.b64  	%rd16112, %rd16111, 255;
	xor.b64  	%rd16113, %rd16112, %rd16110;
	mul.lo.s64 	%rd16114, %rd16113, 1099511628211;
	shr.u64 	%rd16115, %rd16111, 8;
	and.b64  	%rd16116, %rd16115, 255;
	xor.b64  	%rd16117, %rd16116, %rd16114;
	mul.lo.s64 	%rd16118, %rd16117, 1099511628211;
	shr.u64 	%rd16119, %rd16111, 16;
	and.b64  	%rd16120, %rd16119, 255;
	xor.b64  	%rd16121, %rd16120, %rd16118;
	mul.lo.s64 	%rd16122, %rd16121, 1099511628211;
	shr.u64 	%rd16123, %rd16111, 24;
	and.b64  	%rd16124, %rd16123, 255;
	xor.b64  	%rd16125, %rd16124, %rd16122;
	mul.lo.s64 	%rd16126, %rd16125, 1099511628211;
	shr.u64 	%rd16127, %rd16111, 32;
	and.b64  	%rd16128, %rd16127, 255;
	xor.b64  	%rd16129, %rd16128, %rd16126;
	mul.lo.s64 	%rd16130, %rd16129, 1099511628211;
	shr.u64 	%rd16131, %rd16111, 40;
	and.b64  	%rd16132, %rd16131, 255;
	xor.b64  	%rd16133, %rd16132, %rd16130;
	mul.lo.s64 	%rd16134, %rd16133, 1099511628211;
	shr.u64 	%rd16135, %rd16111, 48;
	and.b64  	%rd16136, %rd16135, 255;
	xor.b64  	%rd16137, %rd16136, %rd16134;
	mul.lo.s64 	%rd16138, %rd16137, 1099511628211;
	shr.u64 	%rd16139, %rd16111, 56;
	xor.b64  	%rd16140, %rd16139, %rd16138;
	mul.lo.s64 	%rd30861, %rd16140, 1099511628211;
	add.s64 	%rd30859, %rd30859, 2;
	setp.ne.s64 	%p1092, %rd30859, %rd30862;
	@%p1092 bra 	$L__BB17_2151;
$L__BB17_2152:
	and.b64  	%rd16141, %rd3351, 1;
	setp.eq.b64 	%p1093, %rd16141, 1;
	not.pred 	%p1094, %p1093;
	@%p1094 bra 	$L__BB17_2154;
	shl.b64 	%rd16142, %rd30862, 3;
	add.s64 	%rd16143, %rd30476, %rd16142;
	ld.u64 	%rd16144, [%rd16143];
	and.b64  	%rd16145, %rd16144, 255;
	xor.b64  	%rd16146, %rd16145, %rd30861;
	mul.lo.s64 	%rd16147, %rd16146, 1099511628211;
	shr.u64 	%rd16148, %rd16144, 8;
	and.b64  	%rd16149, %rd16148, 255;
	xor.b64  	%rd16150, %rd16149, %rd16147;
	mul.lo.s64 	%rd16151, %rd16150, 1099511628211;
	shr.u64 	%rd16152, %rd16144, 16;
	and.b64  	%rd16153, %rd16152, 255;
	xor.b64  	%rd16154, %rd16153, %rd16151;
	mul.lo.s64 	%rd16155, %rd16154, 1099511628211;
	shr.u64 	%rd16156, %rd16144, 24;
	and.b64  	%rd16157, %rd16156, 255;
	xor.b64  	%rd16158, %rd16157, %rd16155;
	mul.lo.s64 	%rd16159, %rd16158, 1099511628211;
	shr.u64 	%rd16160, %rd16144, 32;
	and.b64  	%rd16161, %rd16160, 255;
	xor.b64  	%rd16162, %rd16161, %rd16159;
	mul.lo.s64 	%rd16163, %rd16162, 1099511628211;
	shr.u64 	%rd16164, %rd16144, 40;
	and.b64  	%rd16165, %rd16164, 255;
	xor.b64  	%rd16166, %rd16165, %rd16163;
	mul.lo.s64 	%rd16167, %rd16166, 1099511628211;
	shr.u64 	%rd16168, %rd16144, 48;
	and.b64  	%rd16169, %rd16168, 255;
	xor.b64  	%rd16170, %rd16169, %rd16167;
	mul.lo.s64 	%rd16171, %rd16170, 1099511628211;
	shr.u64 	%rd16172, %rd16144, 56;
	xor.b64  	%rd16173, %rd16172, %rd16171;
	mul.lo.s64 	%rd30861, %rd16173, 1099511628211;
$L__BB17_2154:
	setp.eq.s64 	%p1095, %rd3351, 0;
	setp.lt.u64 	%p2328, %rd30855, %rd30861;
	or.pred  	%p1096, %p2328, %p1095;
	@%p1096 bra 	$L__BB17_2166;
	bra.uni 	$L__BB17_2160;
$L__BB17_2155:
	setp.eq.s32 	%p1097, %r359, 0;
	@%p1097 bra 	$L__BB17_2159;
	mov.b64 	%rd30865, 0;
	cvt.s64.s32 	%rd16178, %r359;
$L__BB17_2157:
	shl.b64 	%rd16175, %rd30865, 3;
	add.s64 	%rd16176, %rd30839, %rd16175;
	ld.u64 	%rd3303, [%rd16176];
	add.s64 	%rd16177, %rd30476, %rd16175;
	ld.u64 	%rd3304, [%rd16177];
	setp.lt.u64 	%p1099, %rd3303, %rd3304;
	mov.pred 	%p2328, -1;
	@%p1099 bra 	$L__BB17_2166;
	setp.le.u64 	%p1100, %rd3303, %rd3304;
	add.s64 	%rd30865, %rd30865, 1;
	setp.lt.u64 	%p1101, %rd30865, %rd16178;
	and.pred  	%p1102, %p1100, %p1101;
	@%p1102 bra 	$L__BB17_2157;
$L__BB17_2159:
	setp.eq.s64 	%p1104, %rd3351, 0;
	mov.pred 	%p2328, 0;
	@%p1104 bra 	$L__BB17_2166;
$L__BB17_2160:
	setp.eq.s64 	%p1105, %rd3351, 1;
	@%p1105 bra 	$L__BB17_2163;
	mov.b64 	%rd30866, 0;
	and.b64  	%rd16180, %rd3351, -2;
$L__BB17_2162:
	add.s64 	%rd30866, %rd30866, 2;
	setp.ne.s64 	%p1106, %rd30866, %rd16180;
	@%p1106 bra 	$L__BB17_2162;
$L__BB17_2163:
	setp.lt.u64 	%p1108, %rd3351, 2;
	mov.pred 	%p2328, 0;
	@%p1108 bra 	$L__BB17_2166;
	mov.b64 	%rd30867, 0;
	and.b64  	%rd16182, %rd3351, -2;
$L__BB17_2165:
	add.s64 	%rd30867, %rd30867, 2;
	setp.ne.s64 	%p1110, %rd30867, %rd16182;
	@%p1110 bra 	$L__BB17_2165;
$L__BB17_2166:
	mov.u32 	%r317, %tid.x;
	add.s32 	%r539, %r1457, %r1456;
	setp.lt.s32 	%p1111, %r539, %r276;
	selp.b32 	%r540, 512, 0, %p2328;
	selp.b32 	%r541, %r540, 0, %p1111;
	add.s32 	%r542, %r1455, %r1454;
	setp.lt.s32 	%p1112, %r542, %r276;
	selp.b32 	%r543, 256, 0, %p2327;
	selp.b32 	%r544, %r543, 0, %p1112;
	or.b32  	%r545, %r544, %r541;
	or.b32  	%r318, %r545, %r308;
	bar.sync 	0;
	popc.b32 	%r319, %r318;
	cvt.u64.u32 	%rd3311, %r319;
	mov.u32 	%r546, %ctaid.x;
	setp.ne.s32 	%p1113, %r546, 0;
	@%p1113 bra 	$L__BB17_2170;
	shr.u32 	%r320, %r317, 5;
	// begin inline asm
	mov.u32 %r743, %laneid;
	// end inline asm
	mov.b64 	{%r745, %r750}, %rd3311;
	mov.b32 	%r751, 1;
	mov.b32 	%r792, 0;
	mov.b32 	%r793, -1;
	// begin inline asm
	shfl.sync.up.b32 %r744, %r745, %r751, %r792, %r793;
	// end inline asm
	// begin inline asm
	shfl.sync.up.b32 %r749, %r750, %r751, %r792, %r793;
	// end inline asm
	mov.b64 	%rd16303, {%r744, %r749};
	setp.lt.s32 	%p1167, %r743, 1;
	selp.b64 	%rd16304, 0, %rd16303, %p1167;
	add.s64 	%rd16305, %rd16304, %rd3311;
	mov.b64 	{%r755, %r760}, %rd16305;
	mov.b32 	%r761, 2;
	// begin inline asm
	shfl.sync.up.b32 %r754, %r755, %r761, %r792, %r793;
	// end inline asm
	// begin inline asm
	shfl.sync.up.b32 %r759, %r760, %r761, %r792, %r793;
	// end inline asm
	mov.b64 	%rd16306, {%r754, %r759};
	setp.lt.s32 	%p1168, %r743, 2;
	selp.b64 	%rd16307, 0, %rd16306, %p1168;
	add.s64 	%rd16308, %rd16307, %rd16305;
	mov.b64 	{%r765, %r770}, %rd16308;
	mov.b32 	%r771, 4;
	// begin inline asm
	shfl.sync.up.b32 %r764, %r765, %r771, %r792, %r793;
	// end inline asm
	// begin inline asm
	shfl.sync.up.b32 %r769, %r770, %r771, %r792, %r793;
	// end inline asm
	mov.b64 	%rd16309, {%r764, %r769};
	setp.lt.s32 	%p1169, %r743, 4;
	selp.b64 	%rd16310, 0, %rd16309, %p1169;
	add.s64 	%rd16311, %rd16310, %rd16308;
	mov.b64 	{%r775, %r780}, %rd16311;
	mov.b32 	%r781, 8;
	// begin inline asm
	shfl.sync.up.b32 %r774, %r775, %r781, %r792, %r793;
	// end inline asm
	// begin inline asm
	shfl.sync.up.b32 %r779, %r780, %r781, %r792, %r793;
	// end inline asm
	mov.b64 	%rd16312, {%r774, %r779};
	setp.lt.s32 	%p1170, %r743, 8;
	selp.b64 	%rd16313, 0, %rd16312, %p1170;
	add.s64 	%rd16314, %rd16313, %rd16311;
	mov.b64 	{%r785, %r790}, %rd16314;
	mov.b32 	%r791, 16;
	// begin inline asm
	shfl.sync.up.b32 %r784, %r785, %r791, %r792, %r793;
	// end inline asm
	// begin inline asm
	shfl.sync.up.b32 %r789, %r790, %r791, %r792, %r793;
	// end inline asm
	mov.b64 	%rd16315, {%r784, %r789};
	setp.lt.s32 	%p1171, %r743, 16;
	selp.b64 	%rd16316, 0, %rd16315, %p1171;
	add.s64 	%rd3312, %rd16316, %rd16314;
	setp.ne.s32 	%p1172, %r743, 31;
	@%p1172 bra 	$L__BB17_2169;
	shl.b32 	%r794, %r320, 3;
	mov.u32 	%r795, _ZN6thrust24THRUST_300001_SM_1000_NS8cuda_cub4core6detail5shmemE;
	add.s32 	%r796, %r795, %r794;
	st.shared.u64 	[%r796], %rd3312;
$L__BB17_2169:
	bar.sync 	0;
	ld.shared.v2.u64 	{%rd16318, %rd16319}, [_ZN6thrust24THRUST_300001_SM_1000_NS8cuda_cub4core6detail5shmemE];
	add.s64 	%rd16320, %rd16319, %rd16318;
	setp.eq.s32 	%p1173, %r320, 2;
	selp.b64 	%rd16321, %rd16320, %rd16318, %p1173;
	ld.shared.v2.u64 	{%rd16322, %rd16323}, [_ZN6thrust24THRUST_300001_SM_1000_NS8cuda_cub4core6detail5shmemE+16];
	add.s64 	%rd16324, %rd16320, %rd16322;
	setp.eq.s32 	%p1174, %r320, 3;
	selp.b64 	%rd16325, %rd16324, %rd16321, %p1174;
	add.s64 	%rd16326, %rd16324, %rd16323;
	setp.eq.s32 	%p1175, %r320, 4;
	selp.b64 	%rd16327, %rd16326, %rd16325, %p1175;
	ld.shared.v2.u64 	{%rd16328, %rd16329}, [_ZN6thrust24THRUST_300001_SM_1000_NS8cuda_cub4core6detail5shmemE+32];
	add.s64 	%rd16330, %rd16326, %rd16328;
	setp.eq.s32 	%p1176, %r320, 5;
	selp.b64 	%rd16331, %rd16330, %rd16327, %p1176;
	add.s64 	%rd16332, %rd16330, %rd16329;
	setp.eq.s32 	%p1177, %r320, 6;
	selp.b64 	%rd16333, %rd16332, %rd16331, %p1177;
	ld.shared.v2.u64 	{%rd16334, %rd16335}, [_ZN6thrust24THRUST_300001_SM_1000_NS8cuda_cub4core6detail5shmemE+48];
	add.s64 	%rd16336, %rd16332, %rd16334;
	setp.eq.s32 	%p1178, %r320, 7;
	selp.b64 	%rd16337, %rd16336, %rd16333, %p1178;
	add.s64 	%rd16338, %rd16336, %rd16335;
	setp.eq.s32 	%p1179, %r320, 8;
	selp.b64 	%rd16339, %rd16338, %rd16337, %p1179;
	ld.shared.v2.u64 	{%rd16340, %rd16341}, [_ZN6thrust24THRUST_300001_SM_1000_NS8cuda_cub4core6detail5shmemE+64];
	add.s64 	%rd16342, %rd16338, %rd16340;
	setp.eq.s32 	%p1180, %r320, 9;
	selp.b64 	%rd16343, %rd16342, %rd16339, %p1180;
	add.s64 	%rd16344, %rd16342, %rd16341;
	setp.eq.s32 	%p1181, %r320, 10;
	selp.b64 	%rd16345, %rd16344, %rd16343, %p1181;
	ld.shared.v2.u64 	{%rd16346, %rd16347}, [_ZN6thrust24THRUST_300001_SM_1000_NS8cuda_cub4core6detail5shmemE+80];
	add.s64 	%rd16348, %rd16344, %rd16346;
	setp.eq.s32 	%p1182, %r320, 11;
	selp.b64 	%rd16349, %rd16348, %rd16345, %p1182;
	add.s64 	%rd16350, %rd16348, %rd16347;
	setp.eq.s32 	%p1183, %r320, 12;
	selp.b64 	%rd16351, %rd16350, %rd16349, %p1183;
	ld.shared.v2.u64 	{%rd16352, %rd16353}, [_ZN6thrust24THRUST_300001_SM_1000_NS8cuda_cub4core6detail5shmemE+96];
	add.s64 	%rd16354, %rd16350, %rd16352;
	setp.eq.s32 	%p1184, %r320, 13;
	selp.b64 	%rd16355, %rd16354, %rd16351, %p1184;
	add.s64 	%rd16356, %rd16354, %rd16353;
	setp.eq.s32 	%p1185, %r320, 14;
	selp.b64 	%rd16357, %rd16356, %rd16355, %p1185;
	ld.shared.v2.u64 	{%rd16358, %rd16359}, [_ZN6thrust24THRUST_300001_SM_1000_NS8cuda_cub4core6detail5shmemE+112];
	add.s64 	%rd16360, %rd16356, %rd16358;
	setp.eq.s32 	%p1186, %r320, 15;
	selp.b64 	%rd16361, %rd16360, %rd16357, %p1186;
	add.s64 	%rd30877, %rd16360, %rd16359;
	setp.lt.u32 	%p1187, %r317, 32;
	selp.b64 	%rd16362, 0, %rd16361, %p1187;
	setp.eq.s32 	%p1188, %r743, 0;
	cvt.u64.u32 	%rd16363, %r319;
	sub.s64 	%rd16364, %rd3312, %rd16363;
	selp.b64 	%rd16365, 0, %rd16364, %p1188;
	add.s64 	%rd30874, %rd16362, %rd16365;
	mov.b64 	%rd30878, 0;
	bra.uni 	$L__BB17_2200;
$L__BB17_2170:
	shr.u32 	%r322, %r317, 5;
	// begin inline asm
	mov.u32 %r547, %laneid;
	// end inline asm
	mov.b64 	{%r549, %r554}, %rd3311;
	mov.b32 	%r555, 1;
	mov.b32 	%r596, 0;
	mov.b32 	%r597, -1;
	// begin inline asm
	shfl.sync.up.b32 %r548, %r549, %r555, %r596, %r597;
	// end inline asm
	// begin inline asm
	shfl.sync.up.b32 %r553, %r554, %r555, %r596, %r597;
	// end inline asm
	mov.b64 	%rd16183, {%r548, %r553};
	setp.lt.s32 	%p1114, %r547, 1;
	selp.b64 	%rd16184, 0, %rd16183, %p1114;
	add.s64 	%rd16185, %rd16184, %rd3311;
	mov.b64 	{%r559, %r564}, %rd16185;
	mov.b32 	%r565, 2;
	// begin inline asm
	shfl.sync.up.b32 %r558, %r559, %r565, %r596, %r597;
	// end inline asm
	// begin inline asm
	shfl.sync.up.b32 %r563, %r564, %r565, %r596, %r597;
	// end inline asm
	mov.b64 	%rd16186, {%r558, %r563};
	setp.lt.s32 	%p1115, %r547, 2;
	selp.b64 	%rd16187, 0, %rd16186, %p1115;
	add.s64 	%rd16188, %rd16187, %rd16185;
	mov.b64 	{%r569, %r574}, %rd16188;
	mov.b32 	%r575, 4;
	// begin inline asm
	shfl.sync.up.b32 %r568, %r569, %r575, %r596, %r597;
	// end inline asm
	// begin inline asm
	shfl.sync.up.b32 %r573, %r574, %r575, %r596, %r597;
	// end inline asm
	mov.b64 	%rd16189, {%r568, %r573};
	setp.lt.s32 	%p1116, %r547, 4;
	selp.b64 	%rd16190, 0, %rd16189, %p1116;
	add.s64 	%rd16191, %rd16190, %rd16188;
	mov.b64 	{%r579, %r584}, %rd16191;
	mov.b32 	%r585, 8;
	// begin inline asm
	shfl.sync.up.b32 %r578, %r579, %r585, %r596, %r597;
	// end inline asm
	// begin inline asm
	shfl.sync.up.b32 %r583, %r584, %r585, %r596, %r597;
	// end inline asm
	mov.b64 	%rd16192, {%r578, %r583};
	setp.lt.s32 	%p1117, %r547, 8;
	selp.b64 	%rd16193, 0, %rd16192, %p1117;
	add.s64 	%rd16194, %rd16193, %rd16191;
	mov.b64 	{%r589, %r594}, %rd16194;
	mov.b32 	%r595, 16;
	// begin inline asm
	shfl.sync.up.b32 %r588, %r589, %r595, %r596, %r597;
	// end inline asm
	// begin inline asm
	shfl.sync.up.b32 %r593, %r594, %r595, %r596, %r597;
	// end inline asm
	mov.b64 	%rd16195, {%r588, %r593};
	setp.lt.s32 	%p1118, %r547, 16;
	selp.b64 	%rd16196, 0, %rd16195, %p1118;
	add.s64 	%rd3315, %rd16196, %rd16194;
	setp.ne.s32 	%p1119, %r547, 31;
	@%p1119 bra 	$L__BB17_2172;
	shl.b32 	%r598, %r322, 3;
	mov.u32 	%r599, _ZN6thrust24THRUST_300001_SM_1000_NS8cuda_cub4core6detail5shmemE;
	add.s32 	%r600, %r599, %r598;
	st.shared.u64 	[%r600], %rd3315;
$L__BB17_2172:
	cvt.u64.u32 	%rd16197, %r319;
	sub.s64 	%rd16198, %rd3315, %rd16197;
	bar.sync 	0;
	ld.shared.v2.u64 	{%rd16199, %rd16200}, [_ZN6thrust24THRUST_300001_SM_1000_NS8cuda_cub4core6detail5shmemE];
	mov.u32 	%r324, %tid.x;
	shr.u32 	%r601, %r324, 5;
	add.s64 	%rd16201, %rd16200, %rd16199;
	setp.eq.s32 	%p1120, %r601, 2;
	selp.b64 	%rd16202, %rd16201, %rd16199, %p1120;
	ld.shared.v2.u64 	{%rd16203, %rd16204}, [_ZN6thrust24THRUST_300001_SM_1000_NS8cuda_cub4core6detail5shmemE+16];
	add.s64 	%rd16205, %rd16201, %rd16203;
	setp.eq.s32 	%p1121, %r601, 3;
	selp.b64 	%rd16206, %rd16205, %rd16202, %p1121;
	add.s64 	%rd16207, %rd16205, %rd16204;
	setp.eq.s32 	%p1122, %r601, 4;
	selp.b64 	%rd16208, %rd16207, %rd16206, %p1122;
	ld.shared.v2.u64 	{%rd16209, %rd16210}, [_ZN6thrust24THRUST_300001_SM_1000_NS8cuda_cub4core6detail5shmemE+32];
	add.s64 	%rd16211, %rd16207, %rd16209;
	setp.eq.s32 	%p1123, %r601, 5;
	selp.b64 	%rd16212, %rd16211, %rd16208, %p1123;
	add.s64 	%rd16213, %rd16211, %rd16210;
	setp.eq.s32 	%p1124, %r601, 6;
	selp.b64 	%rd16214, %rd16213, %rd16212, %p1124;
	ld.shared.v2.u64 	{%rd16215, %rd16216}, [_ZN6thrust24THRUST_300001_SM_1000_NS8cuda_cub4core6detail5shmemE+48];
	add.s64 	%rd16217, %rd16213, %rd16215;
	setp.eq.s32 	%p1125, %r601, 7;
	selp.b64 	%rd16218, %rd16217, %rd16214, %p1125;
	add.s64 	%rd16219, %rd16217, %rd16216;
	setp.eq.s32 	%p1126, %r601, 8;
	selp.b64 	%rd16220, %rd16219, %rd16218, %p1126;
	ld.shared.v2.u64 	{%rd16221, %rd16222}, [_ZN6thrust24THRUST_300001_SM_1000_NS8cuda_cub4core6detail5shmemE+64];
	add.s64 	%rd16223, %rd16219, %rd16221;
	setp.eq.s32 	%p1127, %r601, 9;
	selp.b64 	%rd16224, %rd16223, %rd16220, %p1127;
	add.s64 	%rd16225, %rd16223, %rd16222;
	setp.eq.s32 	%p1128, %r601, 10;
	selp.b64 	%rd16226, %rd16225, %rd16224, %p1128;
	ld.shared.v2.u64 	{%rd16227, %rd16228}, [_ZN6thrust24THRUST_300001_SM_1000_NS8cuda_cub4core6detail5shmemE+80];
	add.s64 	%rd16229, %rd16225, %rd16227;
	setp.eq.s32 	%p1129, %r601, 11;
	selp.b64 	%rd16230, %rd16229, %rd16226, %p1129;
	add.s64 	%rd16231, %rd16229, %rd16228;
	setp.eq.s32 	%p1130, %r601, 12;
	selp.b64 	%rd16232, %rd16231, %rd16230, %p1130;
	ld.shared.v2.u64 	{%rd16233, %rd16234}, [_ZN6thrust24THRUST_300001_SM_1000_NS8cuda_cub4core6detail5shmemE+96];
	add.s64 	%rd16235, %rd16231, %rd16233;
	setp.eq.s32 	%p1131, %r601, 13;
	selp.b64 	%rd16236, %rd16235, %rd16232, %p1131;
	add.s64 	%rd16237, %rd16235, %rd16234;
	setp.eq.s32 	%p1132, %r601, 14;
	selp.b64 	%rd16238, %rd16237, %rd16236, %p1132;
	ld.shared.v2.u64 	{%rd16239, %rd16240}, [_ZN6thrust24THRUST_300001_SM_1000_NS8cuda_cub4core6detail5shmemE+112];
	add.s64 	%rd16241, %rd16237, %rd16239;
	setp.eq.s32 	%p1133, %r601, 15;
	selp.b64 	%rd16242, %rd16241, %rd16238, %p1133;
	add.s64 	%rd3316, %rd16241, %rd16240;
	setp.gt.u32 	%p1134, %r324, 31;
	setp.lt.u32 	%p1135, %r324, 32;
	setp.eq.s32 	%p1136, %r547, 0;
	selp.b64 	%rd16243, 0, %rd16198, %p1136;
	add.s64 	%rd30874, %rd16242, %rd16243;
	selp.b64 	%rd3318, %rd16198, %rd30874, %p1135;
	@%p1134 bra 	$L__BB17_2197;
	setp.ne.s32 	%p1137, %r324, 0;
	mov.u32 	%r602, %ctaid.x;
	mul.wide.u32 	%rd16244, %r602, 16;
	add.s64 	%rd3319, %rd4, %rd16244;
	@%p1137 bra 	$L__BB17_2175;
	st.shared.u64 	[_ZN6thrust24THRUST_300001_SM_1000_NS8cuda_cub4core6detail5shmemE+184], %rd3316;
	add.s64 	%rd16245, %rd3319, 512;
	mov.b64 	%rd16246, 100;
	// begin inline asm
	st.relaxed.gpu.v2.u64 [%rd16245], {%rd16246, %rd3316};
	// end inline asm
$L__BB17_2175:
	mov.u32 	%r603, %nctaid.x;
	setp.gt.u32 	%p1138, %r603, 499;
	@%p1138 bra 	$L__BB17_2177;
	membar.cta;
	bra.uni 	$L__BB17_2178;
$L__BB17_2177:
	mov.b32 	%r604, 450;
	// begin inline asm
	nanosleep.u32 %r604;
	// end inline asm
$L__BB17_2178:
	mul.wide.u32 	%rd16251, %r324, 16;
	xor.b64  	%rd16252, %rd16251, -16;
	add.s64 	%rd16253, %rd3319, %rd16252;
	add.s64 	%rd16250, %rd16253, 512;
	// begin inline asm
	ld.relaxed.gpu.v2.u64 {%rd30872, %rd30869}, [%rd16250];
	// end inline asm
$L__BB17_2179:
	setp.eq.s64 	%p1139, %rd30872, 99;
	mov.b32 	%r606, -1;
	vote.sync.any.pred 	%p1140, %p1139, %r606;
	not.pred 	%p1141, %p1140;
	@%p1141 bra 	$L__BB17_2184;
	setp.gt.u32 	%p1166, %r603, 499;
	@%p1166 bra 	$L__BB17_2182;
	membar.cta;
	bra.uni 	$L__BB17_2183;
$L__BB17_2182:
	mov.b32 	%r741, 350;
	// begin inline asm
	nanosleep.u32 %r741;
	// end inline asm
$L__BB17_2183:
	// begin inline asm
	ld.relaxed.gpu.v2.u64 {%rd30872, %rd30869}, [%rd16250];
	// end inline asm
	bra.uni 	$L__BB17_2179;
$L__BB17_2184:
	setp.eq.s64 	%p1142, %rd30872, 101;
	mov.b32 	%r658, -1;
	vote.sync.ballot.b32 	%r659, %p1142, %r658;
	// begin inline asm
	mov.u32 %r608, %lanemask_ge;
	// end inline asm
	and.b32  	%r660, %r659, %r608;
	or.b32  	%r661, %r660, -2147483648;
	add.s32 	%r662, %r661, -1;
	not.b32 	%r663, %r661;
	and.b32  	%r664, %r663, %r662;
	popc.b32 	%r612, %r664;
	mov.b64 	{%r610, %r615}, %rd30869;
	mov.b32 	%r616, 1;
	// begin inline asm
	shfl.sync.down.b32 %r609, %r610, %r616, %r612, %r658;
	// end inline asm
	// begin inline asm
	shfl.sync.down.b32 %r614, %r615, %r616, %r612, %r658;
	// end inline asm
	mov.b64 	%rd16254, {%r609, %r614};
	setp.lt.s32 	%p1144, %r547, %r612;
	selp.b64 	%rd16255, %rd16254, 0, %p1144;
	add.s64 	%rd16256, %rd16255, %rd30869;
	mov.b64 	{%r620, %r625}, %rd16256;
	mov.b32 	%r626, 2;
	// begin inline asm
	shfl.sync.down.b32 %r619, %r620, %r626, %r612, %r658;
	// end inline asm
	// begin inline asm
	shfl.sync.down.b32 %r624, %r625, %r626, %r612, %r658;
	// end inline asm
	mov.b64 	%rd16257, {%r619, %r624};
	add.s32 	%r665, %r547, 2;
	setp.gt.s32 	%p1145, %r665, %r612;
	selp.b64 	%rd16258, 0, %rd16257, %p1145;
	add.s64 	%rd16259, %rd16258, %rd16256;
	mov.b64 	{%r630, %r635}, %rd16259;
	mov.b32 	%r636, 4;
	// begin inline asm
	shfl.sync.down.b32 %r629, %r630, %r636, %r612, %r658;
	// end inline asm
	// begin inline asm
	shfl.sync.down.b32 %r634, %r635, %r636, %r612, %r658;
	// end inline asm
	mov.b64 	%rd16260, {%r629, %r634};
	add.s32 	%r666, %r547, 4;
	setp.gt.s32 	%p1146, %r666, %r612;
	selp.b64 	%rd16261, 0, %rd16260, %p1146;
	add.s64 	%rd16262, %rd16261, %rd16259;
	mov.b64 	{%r640, %r645}, %rd16262;
	mov.b32 	%r646, 8;
	// begin inline asm
	shfl.sync.down.b32 %r639, %r640, %r646, %r612, %r658;
	// end inline asm
	// begin inline asm
	shfl.sync.down.b32 %r644, %r645, %r646, %r612, %r658;
	// end inline asm
	mov.b64 	%rd16263, {%r639, %r644};
	add.s32 	%r667, %r547, 8;
	setp.gt.s32 	%p1147, %r667, %r612;
	selp.b64 	%rd16264, 0, %rd16263, %p1147;
	add.s64 	%rd16265, %rd16264, %rd16262;
	mov.b64 	{%r650, %r655}, %rd16265;
	mov.b32 	%r656, 16;
	// begin inline asm
	shfl.sync.down.b32 %r649, %r650, %r656, %r612, %r658;
	// end inline asm
	// begin inline asm
	shfl.sync.down.b32 %r654, %r655, %r656, %r612, %r658;
	// end inline asm
	mov.b64 	%rd16266, {%r649, %r654};
	add.s32 	%r668, %r547, 16;
	setp.gt.s32 	%p1148, %r668, %r612;
	selp.b64 	%rd16267, 0, %rd16266, %p1148;
	add.s64 	%rd30870, %rd16267, %rd16265;
	mov.u32 	%r669, %tid.x;
	not.b32 	%r670, %r669;
	mov.u32 	%r671, %ctaid.x;
	add.s32 	%r1458, %r671, %r670;
	add.s64 	%rd3329, %rd4, 512;
$L__BB17_2185:
	setp.ne.s64 	%p1149, %rd30872, 101;
	mov.b32 	%r672, -1;
	vote.sync.all.pred 	%p1150, %p1149, %r672;
	not.pred 	%p1151, %p1150;
	@%p1151 bra 	$L__BB17_2193;
	mul.wide.s32 	%rd16275, %r1458, 16;
	add.s64 	%rd16276, %rd3329, %rd16275;
	add.s64 	%rd16274, %rd16276, -512;
	// begin inline asm
	ld.relaxed.gpu.v2.u64 {%rd30872, %rd30873}, [%rd16274];
	// end inline asm
$L__BB17_2187:
	setp.eq.s64 	%p1155, %rd30872, 99;
	mov.b32 	%r676, -1;
	vote.sync.any.pred 	%p1156, %p1155, %r676;
	not.pred 	%p1157, %p1156;
	@%p1157 bra 	$L__BB17_2192;
	mov.u32 	%r738, %nctaid.x;
	setp.gt.u32 	%p1165, %r738, 499;
	@%p1165 bra 	$L__BB17_2190;
	membar.cta;
	bra.uni 	$L__BB17_2191;
$L__BB17_2190:
	mov.b32 	%r739, 350;
	// begin inline asm
	nanosleep.u32 %r739;
	// end inline asm
$L__BB17_2191:
	mul.wide.s32 	%rd16295, %r1458, 16;
	add.s64 	%rd16296, %rd3329, %rd16295;
	add.s64 	%rd16294, %rd16296, -512;
	// begin inline asm
	ld.relaxed.gpu.v2.u64 {%rd30872, %rd30873}, [%rd16294];
	// end inline asm
	bra.uni 	$L__BB17_2187;
$L__BB17_2192:
	setp.eq.s64 	%p1158, %rd30872, 101;
	mov.b32 	%r727, -1;
	vote.sync.ballot.b32 	%r728, %p1158, %r727;
	and.b32  	%r729, %r728, %r608;
	or.b32  	%r730, %r729, -2147483648;
	add.s32 	%r731, %r730, -1;
	not.b32 	%r732, %r730;
	and.b32  	%r733, %r732, %r731;
	popc.b32 	%r681, %r733;
	mov.b64 	{%r679, %r684}, %rd30873;
	mov.b32 	%r685, 1;
	// begin inline asm
	shfl.sync.down.b32 %r678, %r679, %r685, %r681, %r727;
	// end inline asm
	// begin inline asm
	shfl.sync.down.b32 %r683, %r684, %r685, %r681, %r727;
	// end inline asm
	mov.b64 	%rd16277, {%r678, %r683};
	setp.lt.s32 	%p1160, %r547, %r681;
	selp.b64 	%rd16278, %rd16277, 0, %p1160;
	add.s64 	%rd16279, %rd16278, %rd30873;
	mov.b64 	{%r689, %r694}, %rd16279;
	mov.b32 	%r695, 2;
	// begin inline asm
	shfl.sync.down.b32 %r688, %r689, %r695, %r681, %r727;
	// end inline asm
	// begin inline asm
	shfl.sync.down.b32 %r693, %r694, %r695, %r681, %r727;
	// end inline asm
	mov.b64 	%rd16280, {%r688, %r693};
	add.s32 	%r734, %r547, 2;
	setp.gt.s32 	%p1161, %r734, %r681;
	selp.b64 	%rd16281, 0, %rd16280, %p1161;
	add.s64 	%rd16282, %rd16279, %rd16281;
	mov.b64 	{%r699, %r704}, %rd16282;
	mov.b32 	%r705, 4;
	// begin inline asm
	shfl.sync.down.b32 %r698, %r699, %r705, %r681, %r727;
	// end inline asm
	// begin inline asm
	shfl.sync.down.b32 %r703, %r704, %r705, %r681, %r727;
	// end inline asm
	mov.b64 	%rd16283, {%r698, %r703};
	add.s32 	%r735, %r547, 4;
	setp.gt.s32 	%p1162, %r735, %r681;
	selp.b64 	%rd16284, 0, %rd16283, %p1162;
	add.s64 	%rd16285, %rd16284, %rd16282;
	mov.b64 	{%r709, %r714}, %rd16285;
	mov.b32 	%r715, 8;
	// begin inline asm
	shfl.sync.down.b32 %r708, %r709, %r715, %r681, %r727;
	// end inline asm
	// begin inline asm
	shfl.sync.down.b32 %r713, %r714, %r715, %r681, %r727;
	// end inline asm
	mov.b64 	%rd16286, {%r708, %r713};
	add.s32 	%r736, %r547, 8;
	setp.gt.s32 	%p1163, %r736, %r681;
	selp.b64 	%rd16287, 0, %rd16286, %p1163;
	add.s64 	%rd16288, %rd16287, %rd16285;
	mov.b64 	{%r719, %r724}, %rd16288;
	mov.b32 	%r725, 16;
	// begin inline asm
	shfl.sync.down.b32 %r718, %r719, %r725, %r681, %r727;
	// end inline asm
	// begin inline asm
	shfl.sync.down.b32 %r723, %r724, %r725, %r681, %r727;
	// end inline asm
	mov.b64 	%rd16289, {%r718, %r723};
	add.s32 	%r737, %r547, 16;
	setp.gt.s32 	%p1164, %r737, %r681;
	selp.b64 	%rd16290, 0, %rd16289, %p1164;
	add.s64 	%rd16291, %rd16288, %rd30870;
	add.s64 	%rd30870, %rd16291, %rd16290;
	add.s32 	%r1458, %r1458, -32;
	bra.uni 	$L__BB17_2185;
$L__BB17_2193:
	mov.u32 	%r674, %tid.x;
	setp.ne.s32 	%p1152, %r674, 0;
	@%p1152 bra 	$L__BB17_2195;
	add.s64 	%rd16270, %rd30870, %rd3316;
	add.s64 	%rd16268, %rd3319, 512;
	mov.b64 	%rd16269, 101;
	// begin inline asm
	st.relaxed.gpu.v2.u64 [%rd16268], {%rd16269, %rd16270};
	// end inline asm
	st.shared.u64 	[_ZN6thrust24THRUST_300001_SM_1000_NS8cuda_cub4core6detail5shmemE+168], %rd30870;
	st.shared.u64 	[_ZN6thrust24THRUST_300001_SM_1000_NS8cuda_cub4core6detail5shmemE+176], %rd16270;
$L__BB17_2195:
	setp.ne.s32 	%p1153, %r547, 0;
	mov.u64 	%rd30874, %rd3318;
	@%p1153 bra 	$L__BB17_2197;
	st.shared.u64 	[_ZN6thrust24THRUST_300001_SM_1000_NS8cuda_cub4core6detail5shmemE+144], %rd30870;
	mov.u64 	%rd30874, %rd30870;
$L__BB17_2197:
	mov.u32 	%r675, %tid.x;
	setp.eq.s32 	%p1154, %r675, 0;
	bar.sync 	0;
	@%p1154 bra 	$L__BB17_2199;
	ld.shared.u64 	%rd16271, [_ZN6thrust24THRUST_300001_SM_1000_NS8cuda_cub4core6detail5shmemE+144];
	add.s64 	%rd30874, %rd16271, %rd30874;
$L__BB17_2199:
	ld.shared.u64 	%rd30877, [_ZN6thrust24THRUST_300001_SM_1000_NS8cuda_cub4core6detail5shmemE+184];
	ld.shared.u64 	%rd30878, [_ZN6thrust24THRUST_300001_SM_1000_NS8cuda_cub4core6detail5shmemE+168];
$L__BB17_2200:
	bar.sync 	0;
	cvt.u32.u64 	%r329, %rd30877;
	cvt.u32.u64 	%r799, %rd30878;
	cvt.u32.u64 	%r800, %rd30874;
	sub.s32 	%r1460, %r800, %r799;
	not.pred 	%p1189, %p64;
	@%p1189 bra 	$L__BB17_2202;
	add.s32 	%r331, %r1460, 1;
	shl.b32 	%r801, %r1460, 3;
	mov.u32 	%r802, _ZN6thrust24THRUST_300001_SM_1000_NS8cuda_cub4core6detail5shmemE;
	add.s32 	%r803, %r802, %r801;
	st.shared.u64 	[%r803+2048], %rd2396;
	mov.u32 	%r1460, %r331;
$L__BB17_2202:
	not.pred 	%p1190, %p70;
	@%p1190 bra 	$L__BB17_2204;
	add.s32 	%r333, %r1460, 1;
	shl.b32 	%r804, %r1460, 3;
	mov.u32 	%r805, _ZN6thrust24THRUST_300001_SM_1000_NS8cuda_cub4core6detail5shmemE;
	add.s32 	%r806, %r805, %r804;
	st.shared.u64 	[%r806+2048], %rd30423;
	mov.u32 	%r1460, %r333;
$L__BB17_2204:
	not.pred 	%p1191, %p76;
	@%p1191 bra 	$L__BB17_2206;
	add.s32 	%r335, %r1460, 1;
	shl.b32 	%r807, %r1460, 3;
	mov.u32 	%r808, _ZN6thrust24THRUST_300001_SM_1000_NS8cuda_cub4core6detail5shmemE;
	add.s32 	%r809, %r808, %r807;
	st.shared.u64 	[%r809+2048], %rd30475;
	mov.u32 	%r1460, %r335;
$L__BB17_2206:
	not.pred 	%p1192, %p82;
	@%p1192 bra 	$L__BB17_2208;
	add.s32 	%r337, %r1460, 1;
	shl.b32 	%r810, %r1460, 3;
	mov.u32 	%r811, _ZN6thrust24THRUST_300001_SM_1000_NS8cuda_cub4core6detail5shmemE;
	add.s32 	%r812, %r811, %r810;
	st.shared.u64 	[%r812+2048], %rd30527;
	mov.u32 	%r1460, %r337;
$L__BB17_2208:
	not.pred 	%p1193, %p88;
	@%p1193 bra 	$L__BB17_2210;
	add.s32 	%r339, %r1460, 1;
	shl.b32 	%r813, %r1460, 3;
	mov.u32 	%r814, _ZN6thrust24THRUST_300001_SM_1000_NS8cuda_cub4core6detail5shmemE;
	add.s32 	%r815, %r814, %r813;
	st.shared.u64 	[%r815+2048], %rd30579;
	mov.u32 	%r1460, %r339;
$L__BB17_2210:
	not.pred 	%p1194, %p94;
	@%p1194 bra 	$L__BB17_2212;
	add.s32 	%r341, %r1460, 1;
	shl.b32 	%r816, %r1460, 3;
	mov.u32 	%r817, _ZN6thrust24THRUST_300001_SM_1000_NS8cuda_cub4core6detail5shmemE;
	add.s32 	%r818, %r817, %r816;
	st.shared.u64 	[%r818+2048], %rd30631;
	mov.u32 	%r1460, %r341;
$L__BB17_2212:
	and.b32  	%r819, %r308, 64;
	setp.eq.s32 	%p1195, %r819, 0;
	@%p1195 bra 	$L__BB17_2214;
	add.s32 	%r343, %r1460, 1;
	shl.b32 	%r820, %r1460, 3;
	mov.u32 	%r821, _ZN6thrust24THRUST_300001_SM_1000_NS8cuda_cub4core6detail5shmemE;
	add.s32 	%r822, %r821, %r820;
	st.shared.u64 	[%r822+2048], %rd30683;
	mov.u32 	%r1460, %r343;
$L__BB17_2214:
	and.b32  	%r823, %r308, 128;
	setp.eq.s32 	%p1196, %r823, 0;
	@%p1196 bra 	$L__BB17_2216;
	add.s32 	%r345, %r1460, 1;
	shl.b32 	%r824, %r1460, 3;
	mov.u32 	%r825, _ZN6thrust24THRUST_300001_SM_1000_NS8cuda_cub4core6detail5shmemE;
	add.s32 	%r826, %r825, %r824;
	st.shared.u64 	[%r826+2048], %rd30735;
	mov.u32 	%r1460, %r345;
$L__BB17_2216:
	and.b32  	%r827, %r318, 256;
	setp.eq.s32 	%p1197, %r827, 0;
	@%p1197 bra 	$L__BB17_2218;
	add.s32 	%r347, %r1460, 1;
	shl.b32 	%r828, %r1460, 3;
	mov.u32 	%r829, _ZN6thrust24THRUST_300001_SM_1000_NS8cuda_cub4core6detail5shmemE;
	add.s32 	%r830, %r829, %r828;
	st.shared.u64 	[%r830+2048], %rd30787;
	mov.u32 	%r1460, %r347;
$L__BB17_2218:
	and.b32  	%r831, %r318, 512;
	setp.eq.s32 	%p1198, %r831, 0;
	@%p1198 bra 	$L__BB17_2220;
	shl.b32 	%r832, %r1460, 3;
	mov.u32 	%r833, _ZN6thrust24THRUST_300001_SM_1000_NS8cuda_cub4core6detail5shmemE;
	add.s32 	%r834, %r833, %r832;
	st.shared.u64 	[%r834+2048], %rd30839;
$L__BB17_2220:
	bar.sync 	0;
	mov.u32 	%r349, %tid.x;
	setp.ge.s32 	%p1199, %r349, %r329;
	@%p1199 bra 	$L__BB17_2227;
	ld.param.u64 	%rd29165, [_ZN6thrust24THRUST_300001_SM_1000_NS8cuda_cub4core6detail13_kernel_agentINS1_16__set_operations10SetOpAgentIPPyS8_S8_S8_S8_S8_l18tuple_indexed_lessNS5_21serial_set_differenceEN4cuda3std3__417integral_constantIbLb0EEEEEJS8_S8_S8_S8_llS8_S8_S9_SA_PNSD_4pairIllEEPmN3cub18CUB_300001_SM_100013ScanTileStateIlLb1EEEEEEvDpT0__param_6];
	cvta.to.global.u64 	%rd3349, %rd29165;
	not.b32 	%r835, %r349;
	add.s32 	%r350, %r835, %r329;
	and.b32  	%r836, %r350, 1536;
	setp.eq.s32 	%p1200, %r836, 1536;
	mov.u32 	%r1470, %r349;
	@%p1200 bra 	$L__BB17_2224;
	shr.u32 	%r838, %r350, 9;
	add.s32 	%r839, %r838, 1;
	and.b32  	%r351, %r839, 3;
	mov.b32 	%r1469, 0;
	mov.u32 	%r841, _ZN6thrust24THRUST_300001_SM_1000_NS8cuda_cub4core6detail5shmemE;
	mov.u32 	%r1470, %r349;
$L__BB17_2223:
	.pragma "nounroll";
	cvt.u64.u32 	%rd16366, %r1470;
	shl.b32 	%r840, %r1470, 3;
	add.s32 	%r842, %r841, %r840;
	ld.shared.u64 	%rd16367, [%r842+2048];
	add.s64 	%rd16368, %rd30878, %rd16366;
	shl.b64 	%rd16369, %rd16368, 3;
	add.s64 	%rd16370, %rd3349, %rd16369;
	st.global.u64 	[%rd16370], %rd16367;
	add.s32 	%r1470, %r1470, 512;
	add.s32 	%r1469, %r1469, 1;
	setp.ne.s32 	%p1201, %r1469, %r351;
	@%p1201 bra 	$L__BB17_2223;
$L__BB17_2224:
	setp.lt.u32 	%p1202, %r350, 1536;
	@%p1202 bra 	$L__BB17_2227;
	mov.u32 	%r844, _ZN6thrust24THRUST_300001_SM_1000_NS8cuda_cub4core6detail5shmemE;
$L__BB17_2226:
	cvt.u64.u32 	%rd16371, %r1470;
	shl.b32 	%r843, %r1470, 3;
	add.s32 	%r845, %r844, %r843;
	ld.shared.u64 	%rd16372, [%r845+2048];
	add.s64 	%rd16373, %rd30878, %rd16371;
	shl.b64 	%rd16374, %rd16373, 3;
	add.s64 	%rd16375, %rd3349, %rd16374;
	st.global.u64 	[%rd16375], %rd16372;
	ld.shared.u64 	%rd16376, [%r845+6144];
	st.global.u64 	[%rd16375+4096], %rd16376;
	ld.shared.u64 	%rd16377, [%r845+10240];
	st.global.u64 	[%rd16375+8192], %rd16377;
	ld.shared.u64 	%rd16378, [%r845+14336];
	st.global.u64 	[%rd16375+12288], %rd16378;
	add.s32 	%r1470, %r1470, 2048;
	setp.lt.s32 	%p1203, %r1470, %r329;
	@%p1203 bra 	$L__BB17_2226;
$L__BB17_2227:
	setp.ne.s32 	%p1204, %r349, 0;
	@%p1204 bra 	$L__BB17_2229;
	ld.param.u64 	%rd29167, [_ZN6thrust24THRUST_300001_SM_1000_NS8cuda_cub4core6detail13_kernel_agentINS1_16__set_operations10SetOpAgentIPPyS8_S8_S8_S8_S8_l18tuple_indexed_lessNS5_21serial_set_differenceEN4cuda3std3__417integral_constantIbLb0EEEEEJS8_S8_S8_S8_llS8_S8_S9_SA_PNSD_4pairIllEEPmN3cub18CUB_300001_SM_100013ScanTileStateIlLb1EEEEEEvDpT0__param_11];
	add.s64 	%rd16379, %rd30878, %rd30877;
	cvta.to.global.u64 	%rd16380, %rd29167;
	st.global.u64 	[%rd16380], %rd16379;
$L__BB17_2229:
	ret;

}
	// .globl	_ZN3cub18CUB_300001_SM_10006detail11EmptyKernelIvEEvv
.visible .entry _ZN3cub18CUB_300001_SM_10006detail11EmptyKernelIvEEvv()
{


	ret;

}
	// .globl	_ZN3cub18CUB_300001_SM_10006detail6reduce28DeviceReduceSingleTileKernelINS2_10policy_hubIijN4cuda3std3__44plusIiEEE10Policy1000EPyPijS9_iiNS7_10__identityEEEvT0_T1_T2_T3_T4_T6_
.visible .entry _ZN3cub18CUB_300001_SM_10006detail6reduce28DeviceReduceSingleTileKernelINS2_10policy_hubIijN4cuda3std3__44plusIiEEE10Policy1000EPyPijS9_iiNS7_10__identityEEEvT0_T1_T2_T3_T4_T6_(
	.param .u64 .ptr .align 1 _ZN3cub18CUB_300001_SM_10006detail6reduce28DeviceReduceSingleTileKernelINS2_10policy_hubIijN4cuda3std3__44plusIiEEE10Policy1000EPyPijS9_iiNS7_10__identityEEEvT0_T1_T2_T3_T4_T6__param_0,
	.param .u64 .ptr .align 1 _ZN3cub18CUB_300001_SM_10006detail6reduce28DeviceReduceSingleTileKernelINS2_10policy_hubIijN4cuda3std3__44plusIiEEE10Policy1000EPyPijS9_iiNS7_10__identityEEEvT0_T1_T2_T3_T4_T6__param_1,
	.param .u32 _ZN3cub18CUB_300001_SM_10006detail6reduce28DeviceReduceSingleTileKernelINS2_10policy_hubIijN4cuda3std3__44plusIiEEE10Policy1000EPyPijS9_iiNS7_10__identityEEEvT0_T1_T2_T3_T4_T6__param_2,
	.param .align 1 .b8 _ZN3cub18CUB_300001_SM_10006detail6reduce28DeviceReduceSingleTileKernelINS2_10policy_hubIijN4cuda3std3__44plusIiEEE10Policy1000EPyPijS9_iiNS7_10__identityEEEvT0_T1_T2_T3_T4_T6__param_3[1],
	.param .u32 _ZN3cub18CUB_300001_SM_10006detail6reduce28DeviceReduceSingleTileKernelINS2_10policy_hubIijN4cuda3std3__44plusIiEEE10Policy1000EPyPijS9_iiNS7_10__identityEEEvT0_T1_T2_T3_T4_T6__param_4,
	.param .align 1 .b8 _ZN3cub18CUB_300001_SM_10006detail6reduce28DeviceReduceSingleTileKernelINS2_10policy_hubIijN4cuda3std3__44plusIiEEE10Policy1000EPyPijS9_iiNS7_10__identityEEEvT0_T1_T2_T3_T4_T6__param_5[1]
)
.maxntid 256
.minnctapersm 1
{
	.reg .pred 	%p<97>;
	.reg .b32 	%r<697>;
	.reg .b64 	%rd<200>;
	// demoted variable
	.shared .align 4 .b8 _ZZN3cub18CUB_300001_SM_10006detail6reduce28DeviceReduceSingleTileKernelINS2_10policy_hubIijN4cuda3std3__44plusIiEEE10Policy1000EPyPijS9_iiNS7_10__identityEEEvT0_T1_T2_T3_T4_T6_E12temp_storage[44];
	ld.param.u64 	%rd15, [_ZN3cub18CUB_300001_SM_10006detail6reduce28DeviceReduceSingleTileKernelINS2_10policy_hubIijN4cuda3std3__44plusIiEEE10Policy1000EPyPijS9_iiNS7_10__identityEEEvT0_T1_T2_T3_T4_T6__param_0];
	ld.param.u64 	%rd16, [_ZN3cub18CUB_300001_SM_10006detail6reduce28DeviceReduceSingleTileKernelINS2_10policy_hubIijN4cuda3std3__44plusIiEEE10Policy1000EPyPijS9_iiNS7_10__identityEEEvT0_T1_T2_T3_T4_T6__param_1];
	ld.param.u32 	%r123, [_ZN3cub18CUB_300001_SM_10006detail6reduce28DeviceReduceSingleTileKernelINS2_10policy_hubIijN4cuda3std3__44plusIiEEE10Policy1000EPyPijS9_iiNS7_10__identityEEEvT0_T1_T2_T3_T4_T6__param_2];
	ld.param.u32 	%r124, [_ZN3cub18CUB_300001_SM_10006detail6reduce28DeviceReduceSingleTileKernelINS2_10policy_hubIijN4cuda3std3__44plusIiEEE10Policy1000EPyPijS9_iiNS7_10__identityEEEvT0_T1_T2_T3_T4_T6__param_4];
	cvta.to.global.u64 	%rd1, %rd16;
	setp.ne.s32 	%p1, %r123, 0;
	@%p1 bra 	$L__BB19_3;
	mov.u32 	%r643, %tid.x;
	setp.ne.s32 	%p96, %r643, 0;
	@%p96 bra 	$L__BB19_76;
	st.global.u32 	[%rd1], %r124;
	bra.uni 	$L__BB19_76;
$L__BB19_3:
	and.b64  	%rd17, %rd15, 31;
	setp.ne.s64 	%p2, %rd17, 0;
	@%p2 bra 	$L__BB19_39;
	setp.gt.u32 	%p49, %r123, 4095;
	@%p49 bra 	$L__BB19_23;
	mov.u32 	%r1, %tid.x;
	setp.ge.u32 	%p66, %r1, %r123;
	mov.b32 	%r654, 0;
	mov.u32 	%r649, %r1;
	@%p66 bra 	$L__BB19_7;
	mul.wide.u32 	%rd183, %r1, 8;
	add.s64 	%rd182, %rd15, %rd183;
	// begin inline asm
	ld.global.nc.u64 %rd181, [%rd182];
	// end inline asm
	cvt.u32.u64 	%r654, %rd181;
	add.s32 	%r649, %r1, 256;
$L__BB19_7:
	setp.ge.u32 	%p67, %r649, %r123;
	@%p67 bra 	$L__BB19_14;
	not.b32 	%r517, %r649;
	add.s32 	%r6, %r123, %r517;
	and.b32  	%r518, %r6, 768;
	setp.eq.s32 	%p68, %r518, 768;
	@%p68 bra 	$L__BB19_11;
	mul.wide.u32 	%rd184, %r649, 8;
	add.s64 	%rd196, %rd15, %rd184;
	shr.u32 	%r519, %r6, 8;
	add.s32 	%r520, %r519, 1;
	and.b32  	%r521, %r520, 3;
	neg.s32 	%r646, %r521;
$L__BB19_10:
	.pragma "nounroll";
	// begin inline asm
	ld.global.nc.u64 %rd185, [%rd196];
	// end inline asm
	cvt.u32.u64 	%r522, %rd185;
	add.s32 	%r654, %r654, %r522;
	add.s32 	%r649, %r649, 256;
	add.s64 	%rd196, %rd196, 2048;
	add.s32 	%r646, %r646, 1;
	setp.ne.s32 	%p69, %r646, 0;
	@%p69 bra 	$L__BB19_10;
$L__BB19_11:
	setp.lt.u32 	%p70, %r6, 768;
	@%p70 bra 	$L__BB19_14;
	mul.wide.u32 	%rd187, %r649, 8;
	add.s64 	%rd197, %rd15, %rd187;
$L__BB19_13:
	// begin inline asm
	ld.global.nc.u64 %rd188, [%rd197];
	// end inline asm
	cvt.u32.u64 	%r523, %rd188;
	add.s32 	%r524, %r654, %r523;
	add.s64 	%rd191, %rd197, 2048;
	// begin inline asm
	ld.global.nc.u64 %rd190, [%rd191];
	// end inline asm
	cvt.u32.u64 	%r525, %rd190;
	add.s32 	%r526, %r524, %r525;
	add.s64 	%rd193, %rd197, 4096;
	// begin inline asm
	ld.global.nc.u64 %rd192, [%rd193];
	// end inline asm
	cvt.u32.u64 	%r527, %rd192;
	add.s32 	%r528, %r526, %r527;
	add.s64 	%rd195, %rd197, 6144;
	// begin inline asm
	ld.global.nc.u64 %rd194, [%rd195];
	// end inline asm
	cvt.u32.u64 	%r529, %rd194;
	add.s32 	%r654, %r528, %r529;
	add.s32 	%r649, %r649, 1024;
	add.s64 	%rd197, %rd197, 8192;
	setp.lt.s32 	%p71, %r649, %r123;
	@%p71 bra 	$L__BB19_13;
$L__BB19_14:
	setp.lt.u32 	%p72, %r123, 256;
	@%p72 bra 	$L__BB19_19;
	// begin inline asm
	mov.u32 %r593, %laneid;
	// end inline asm
	mov.b32 	%r596, 1;
	mov.b32 	%r617, 31;
	mov.b32 	%r618, -1;
	// begin inline asm
	shfl.sync.down.b32 %r594, %r654, %r596, %r617, %r618;
	// end inline asm
	setp.gt.s32 	%p88, %r593, 30;
	selp.b32 	%r619, 0, %r594, %p88;
	add.s32 	%r600, %r619, %r654;
	mov.b32 	%r601, 2;
	// begin inline asm
	shfl.sync.down.b32 %r599, %r600, %r601, %r617, %r618;
	// end inline asm
	setp.gt.s32 	%p89, %r593, 29;
	selp.b32 	%r620, 0, %r599, %p89;
	add.s32 	%r605, %r600, %r620;
	mov.b32 	%r606, 4;
	// begin inline asm
	shfl.sync.down.b32 %r604, %r605, %r606, %r617, %r618;
	// end inline asm
	setp.gt.s32 	%p90, %r593, 27;
	selp.b32 	%r621, 0, %r604, %p90;
	add.s32 	%r610, %r605, %r621;
	mov.b32 	%r611, 8;
	// begin inline asm
	shfl.sync.down.b32 %r609, %r610, %r611, %r617, %r618;
	// end inline asm
	setp.gt.s32 	%p91, %r593, 23;
	selp.b32 	%r622, 0, %r609, %p91;
	add.s32 	%r615, %r610, %r622;
	mov.b32 	%r616, 16;
	// begin inline asm
	shfl.sync.down.b32 %r614, %r615, %r616, %r617, %r618;
	// end inline asm
	setp.gt.s32 	%p92, %r593, 15;
	selp.b32 	%r623, 0, %r614, %p92;
	add.s32 	%r696, %r615, %r623;
	setp.ne.s32 	%p93, %r593, 0;
	@%p93 bra 	$L__BB19_17;
	shr.u32 	%r624, %r1, 3;
	and.b32  	%r625, %r624, 124;
	mov.u32 	%r626, _ZZN3cub18CUB_300001_SM_10006detail6reduce28DeviceReduceSingleTileKernelINS2_10policy_hubIijN4cuda3std3__44plusIiEEE10Policy1000EPyPijS9_iiNS7_10__identityEEEvT0_T1_T2_T3_T4_T6_E12temp_storage;
	add.s32 	%r627, %r626, %r625;
	st.shared.u32 	[%r627+8], %r696;
$L__BB19_17:
	bar.sync 	0;
	setp.ne.s32 	%p94, %r1, 0;
	@%p94 bra 	$L__BB19_74;
	ld.shared.u32 	%r628, [_ZZN3cub18CUB_300001_SM_10006detail6reduce28DeviceReduceSingleTileKernelINS2_10policy_hubIijN4cuda3std3__44plusIiEEE10Policy1000EPyPijS9_iiNS7_10__identityEEEvT0_T1_T2_T3_T4_T6_E12temp_storage+12];
	add.s32 	%r629, %r628, %r696;
	ld.shared.u32 	%r630, [_ZZN3cub18CUB_300001_SM_10006detail6reduce28DeviceReduceSingleTileKernelINS2_10policy_hubIijN4cuda3std3__44plusIiEEE10Policy1000EPyPijS9_iiNS7_10__identityEEEvT0_T1_T2_T3_T4_T6_E12temp_storage+16];
	add.s32 	%r631, %r629, %r630;
	ld.shared.u32 	%r632, [_ZZN3cub18CUB_300001_SM_10006detail6reduce28DeviceReduceSingleTileKernelINS2_10policy_hubIijN4cuda3std3__44plusIiEEE10Policy1000EPyPijS9_iiNS7_10__identityEEEvT0_T1_T2_T3_T4_T6_E12temp_storage+20];
	add.s32 	%r633, %r631, %r632;
	ld.shared.u32 	%r634, [_ZZN3cub18CUB_300001_SM_10006detail6reduce28DeviceReduceSingleTileKernelINS2_10policy_hubIijN4cuda3std3__44plusIiEEE10Policy1000EPyPijS9_iiNS7_10__identityEEEvT0_T1_T2_T3_T4_T6_E12temp_storage+24];
	add.s32 	%r635, %r633, %r634;
	ld.shared.u32 	%r636, [_ZZN3cub18CUB_300001_SM_10006detail6reduce28DeviceReduceSingleTileKernelINS2_10policy_hubIijN4cuda3std3__44plusIiEEE10Policy1000EPyPijS9_iiNS7_10__identityEEEvT0_T1_T2_T3_T4_T6_E12temp_storage+28];
	add.s32 	%r637, %r635, %r636;
	ld.shared.u32 	%r638, [_ZZN3cub18CUB_300001_SM_10006detail6reduce28DeviceReduceSingleTileKernelINS2_10policy_hubIijN4cuda3std3__44plusIiEEE10Policy1000EPyPijS9_iiNS7_10__identityEEEvT0_T1_T2_T3_T4_T6_E12temp_storage+32];
	add.s32 	%r639, %r637, %r638;
	ld.shared.u32 	%r640, [_ZZN3cub18CUB_300001_SM_10006detail6reduce28DeviceReduceSingleTileKernelINS2_10policy_hubIijN4cuda3std3__44plusIiEEE10Policy1000EPyPijS9_iiNS7_10__identityEEEvT0_T1_T2_T3_T4_T6_E12temp_storage+36];
	add.s32 	%r696, %r639, %r640;
	bra.uni 	$L__BB19_74;
$L__BB19_19:
	// begin inline asm
	mov.u32 %r530, %laneid;
	// end inline asm
	and.b32  	%r556, %r1, 992;
	add.s32 	%r557, %r556, 32;
	setp.gt.u32 	%p73, %r557, %r123;
	not.b32 	%r558, %r556;
	add.s32 	%r559, %r123, %r558;
	selp.b32 	%r554, %r559, 31, %p73;
	mov.b32 	%r533, 1;
	mov.b32 	%r555, -1;
	// begin inline asm
	shfl.sync.down.b32 %r531, %r654, %r533, %r554, %r555;
	// end inline asm
	setp.lt.s32 	%p74, %r530, %r554;
	selp.b32 	%r560, %r531, 0, %p74;
	add.s32 	%r537, %r560, %r654;
	mov.b32 	%r538, 2;
	// begin inline asm
	shfl.sync.down.b32 %r536, %r537, %r538, %r554, %r555;
	// end inline asm
	add.s32 	%r561, %r530, 2;
	setp.gt.s32 	%p75, %r561, %r554;
	selp.b32 	%r562, 0, %r536, %p75;
	add.s32 	%r542, %r537, %r562;
	mov.b32 	%r543, 4;
	// begin inline asm
	shfl.sync.down.b32 %r541, %r542, %r543, %r554, %r555;
	// end inline asm
	add.s32 	%r563, %r530, 4;
	setp.gt.s32 	%p76, %r563, %r554;
	selp.b32 	%r564, 0, %r541, %p76;
	add.s32 	%r547, %r542, %r564;
	mov.b32 	%r548, 8;
	// begin inline asm
	shfl.sync.down.b32 %r546, %r547, %r548, %r554, %r555;
	// end inline asm
	add.s32 	%r565, %r530, 8;
	setp.gt.s32 	%p77, %r565, %r554;
	selp.b32 	%r566, 0, %r546, %p77;
	add.s32 	%r552, %r547, %r566;
	mov.b32 	%r553, 16;
	// begin inline asm
	shfl.sync.down.b32 %r551, %r552, %r553, %r554, %r555;
	// end inline asm
	add.s32 	%r567, %r530, 16;
	setp.gt.s32 	%p78, %r567, %r554;
	selp.b32 	%r568, 0, %r551, %p78;
	add.s32 	%r696, %r552, %r568;
	setp.ne.s32 	%p79, %r530, 0;
	@%p79 bra 	$L__BB19_21;
	shr.u32 	%r569, %r1, 3;
	and.b32  	%r570, %r569, 124;
	mov.u32 	%r571, _ZZN3cub18CUB_300001_SM_10006detail6reduce28DeviceReduceSingleTileKernelINS2_10policy_hubIijN4cuda3std3__44plusIiEEE10Policy1000EPyPijS9_iiNS7_10__identityEEEvT0_T1_T2_T3_T4_T6_E12temp_storage;
	add.s32 	%r572, %r571, %r570;
	st.shared.u32 	[%r572+8], %r696;
$L__BB19_21:
	bar.sync 	0;
	setp.ne.s32 	%p80, %r1, 0;
	@%p80 bra 	$L__BB19_74;
	setp.gt.u32 	%p81, %r123, 32;
	ld.shared.u32 	%r573, [_ZZN3cub18CUB_300001_SM_10006detail6reduce28DeviceReduceSingleTileKernelINS2_10policy_hubIijN4cuda3std3__44plusIiEEE10Policy1000EPyPijS9_iiNS7_10__identityEEEvT0_T1_T2_T3_T4_T6_E12temp_storage+12];
	selp.b32 	%r574, %r573, 0, %p81;
	add.s32 	%r575, %r574, %r696;
	setp.gt.u32 	%p82, %r123, 64;
	ld.shared.u32 	%r576, [_ZZN3cub18CUB_300001_SM_10006detail6reduce28DeviceReduceSingleTileKernelINS2_10policy_hubIijN4cuda3std3__44plusIiEEE10Policy1000EPyPijS9_iiNS7_10__identityEEEvT0_T1_T2_T3_T4_T6_E12temp_storage+16];
	selp.b32 	%r577, %r576, 0, %p82;
	add.s32 	%r578, %r575, %r577;
	setp.gt.u32 	%p83, %r123, 96;
	ld.shared.u32 	%r579, [_ZZN3cub18CUB_300001_SM_10006detail6reduce28DeviceReduceSingleTileKernelINS2_10policy_hubIijN4cuda3std3__44plusIiEEE10Policy1000EPyPijS9_iiNS7_10__identityEEEvT0_T1_T2_T3_T4_T6_E12temp_storage+20];
	selp.b32 	%r580, %r579, 0, %p83;
	add.s32 	%r581, %r578, %r580;
	setp.gt.u32 	%p84, %r123, 128;
	ld.shared.u32 	%r582, [_ZZN3cub18CUB_300001_SM_10006detail6reduce28DeviceReduceSingleTileKernelINS2_10policy_hubIijN4cuda3std3__44plusIiEEE10Policy1000EPyPijS9_iiNS7_10__identityEEEvT0_T1_T2_T3_T4_T6_E12temp_storage+24];
	selp.b32 	%r583, %r582, 0, %p84;
	add.s32 	%r584, %r581, %r583;
	setp.gt.u32 	%p85, %r123, 160;
	ld.shared.u32 	%r585, [_ZZN3cub18CUB_300001_SM_10006detail6reduce28DeviceReduceSingleTileKernelINS2_10policy_hubIijN4cuda3std3__44plusIiEEE10Policy1000EPyPijS9_iiNS7_10__identityEEEvT0_T1_T2_T3_T4_T6_E12temp_storage+28];
	selp.b32 	%r586, %r585, 0, %p85;
	add.s32 	%r587, %r584, %r586;
	setp.gt.u32 	%p86, %r123, 192;
	ld.shared.u32 	%r588, [_ZZN3cub18CUB_300001_SM_10006detail6reduce28DeviceReduceSingleTileKernelINS2_10policy_hubIijN4cuda3std3__44plusIiEEE10Policy1000EPyPijS9_iiNS7_10__identityEEEvT0_T1_T2_T3_T4_T6_E12temp_storage+32];
	selp.b32 	%r589, %r588, 0, %p86;
	add.s32 	%r590, %r587, %r589;
	setp.gt.u32 	%p87, %r123, 224;
	ld.shared.u32 	%r591, [_ZZN3cub18CUB_300001_SM_10006detail6reduce28DeviceReduceSingleTileKernelINS2_10policy_hubIijN4cuda3std3__44plusIiEEE10Policy1000EPyPijS9_iiNS7_10__identityEEEvT0_T1_T2_T3_T4_T6_E12temp_storage+36];
	selp.b32 	%r592, %r591, 0, %p87;
	add.s32 	%r696, %r590, %r592;
	bra.uni 	$L__BB19_74;
$L__BB19_23:
	mov.u32 	%r26, %tid.x;
	shl.b32 	%r27, %r26, 2;
	mul.wide.u32 	%rd140, %r27, 8;
	add.s64 	%rd118, %rd15, %rd140;
	// begin inline asm
	ld.global.nc.v2.u64 {%rd116, %rd117}, [%rd118];
	// end inline asm
	add.s64 	%rd121, %rd118, 16;
	// begin inline asm
	ld.global.nc.v2.u64 {%rd119, %rd120}, [%rd121];
	// end inline asm
	add.s64 	%rd124, %rd118, 8192;
	// begin inline asm
	ld.global.nc.v2.u64 {%rd122, %rd123}, [%rd124];
	// end inline asm
	add.s64 	%rd127, %rd118, 8208;
	// begin inline asm
	ld.global.nc.v2.u64 {%rd125, %rd126}, [%rd127];
	// end inline asm
	add.s64 	%rd130, %rd118, 16384;
	// begin inline asm
	ld.global.nc.v2.u64 {%rd128, %rd129}, [%rd130];
	// end inline asm
	add.s64 	%rd133, %rd118, 16400;
	// begin inline asm
	ld.global.nc.v2.u64 {%rd131, %rd132}, [%rd133];
	// end inline asm
	add.s64 	%rd136, %rd118, 24576;
	// begin inline asm
	ld.global.nc.v2.u64 {%rd134, %rd135}, [%rd136];
	// end inline asm
	add.s64 	%rd139, %rd118, 24592;
	// begin inline asm
	ld.global.nc.v2.u64 {%rd137, %rd138}, [%rd139];
	// end inline asm
	cvt.u32.u64 	%r384, %rd116;
	cvt.u32.u64 	%r385, %rd117;
	cvt.u32.u64 	%r386, %rd119;
	cvt.u32.u64 	%r387, %rd120;
	cvt.u32.u64 	%r388, %rd122;
	cvt.u32.u64 	%r389, %rd123;
	cvt.u32.u64 	%r390, %rd125;
	cvt.u32.u64 	%r391, %rd126;
	cvt.u32.u64 	%r392, %rd128;
	cvt.u32.u64 	%r393, %rd129;
	cvt.u32.u64 	%r394, %rd131;
	cvt.u32.u64 	%r395, %rd132;
	cvt.u32.u64 	%r396, %rd134;
	cvt.u32.u64 	%r397, %rd135;
	cvt.u32.u64 	%r398, %rd137;
	cvt.u32.u64 	%r399, %rd138;
	add.s32 	%r400, %r385, %r384;
	add.s32 	%r401, %r400, %r386;
	add.s32 	%r402, %r401, %r387;
	add.s32 	%r403, %r402, %r388;
	add.s32 	%r404, %r403, %r389;
	add.s32 	%r405, %r404, %r390;
	add.s32 	%r406, %r405, %r391;
	add.s32 	%r407, %r406, %r392;
	add.s32 	%r408, %r407, %r393;
	add.s32 	%r409, %r408, %r394;
	add.s32 	%r410, %r409, %r395;
	add.s32 	%r411, %r410, %r396;
	add.s32 	%r412, %r411, %r397;
	add.s32 	%r413, %r412, %r398;
	add.s32 	%r669, %r413, %r399;
	add.s32 	%r29, %r123, -4096;
	setp.lt.u32 	%p50, %r29, 4096;
	mov.b32 	%r658, 4096;
	@%p50 bra 	$L__BB19_27;
	mov.b32 	%r658, 4096;
$L__BB19_25:
	add.s32 	%r415, %r658, %r27;
	mul.wide.u32 	%rd165, %r415, 8;
	add.s64 	%rd143, %rd15, %rd165;
	// begin inline asm
	ld.global.nc.v2.u64 {%rd141, %rd142}, [%rd143];
	// end inline asm
	add.s64 	%rd146, %rd143, 16;
	// begin inline asm
	ld.global.nc.v2.u64 {%rd144, %rd145}, [%rd146];
	// end inline asm
	add.s64 	%rd149, %rd143, 8192;
	// begin inline asm
	ld.global.nc.v2.u64 {%rd147, %rd148}, [%rd149];
	// end inline asm
	add.s64 	%rd152, %rd143, 8208;
	// begin inline asm
	ld.global.nc.v2.u64 {%rd150, %rd151}, [%rd152];
	// end inline asm
	add.s64 	%rd155, %rd143, 16384;
	// begin inline asm
	ld.global.nc.v2.u64 {%rd153, %rd154}, [%rd155];
	// end inline asm
	add.s64 	%rd158, %rd143, 16400;
	// begin inline asm
	ld.global.nc.v2.u64 {%rd156, %rd157}, [%rd158];
	// end inline asm
	add.s64 	%rd161, %rd143, 24576;
	// begin inline asm
	ld.global.nc.v2.u64 {%rd159, %rd160}, [%rd161];
	// end inline asm
	add.s64 	%rd164, %rd143, 24592;
	// begin inline asm
	ld.global.nc.v2.u64 {%rd162, %rd163}, [%rd164];
	// end inline asm
	cvt.u32.u64 	%r416, %rd141;
	cvt.u32.u64 	%r417, %rd142;
	cvt.u32.u64 	%r418, %rd144;
	cvt.u32.u64 	%r419, %rd145;
	cvt.u32.u64 	%r420, %rd147;
	cvt.u32.u64 	%r421, %rd148;
	cvt.u32.u64 	%r422, %rd150;
	cvt.u32.u64 	%r423, %rd151;
	cvt.u32.u64 	%r424, %rd153;
	cvt.u32.u64 	%r425, %rd154;
	cvt.u32.u64 	%r426, %rd156;
	cvt.u32.u64 	%r427, %rd157;
	cvt.u32.u64 	%r428, %rd159;
	cvt.u32.u64 	%r429, %rd160;
	cvt.u32.u64 	%r430, %rd162;
	cvt.u32.u64 	%r431, %rd163;
	add.s32 	%r432, %r669, %r416;
	add.s32 	%r433, %r432, %r417;
	add.s32 	%r434, %r433, %r418;
	add.s32 	%r435, %r434, %r419;
	add.s32 	%r436, %r435, %r420;
	add.s32 	%r437, %r436, %r421;
	add.s32 	%r438, %r437, %r422;
	add.s32 	%r439, %r438, %r423;
	add.s32 	%r440, %r439, %r424;
	add.s32 	%r441, %r440, %r425;
	add.s32 	%r442, %r441, %r426;
	add.s32 	%r443, %r442, %r427;
	add.s32 	%r444, %r443, %r428;
	add.s32 	%r445, %r444, %r429;
	add.s32 	%r446, %r445, %r430;
	add.s32 	%r669, %r446, %r431;
	sub.s32 	%r447, %r123, %r658;
	setp.lt.u32 	%p51, %r447, 4096;
	@%p51 bra 	$L__BB19_35;
	add.s32 	%r658, %r658, 4096;
	setp.le.u32 	%p52, %r658, %r29;
	@%p52 bra 	$L__BB19_25;
$L__BB19_27:
	setp.le.u32 	%p53, %r123, %r658;
	@%p53 bra 	$L__BB19_35;
	sub.s32 	%r36, %r123, %r658;
	setp.ge.s32 	%p54, %r26, %r36;
	@%p54 bra 	$L__BB19_35;
	not.b32 	%r449, %r26;
	add.s32 	%r450, %r123, %r449;
	sub.s32 	%r37, %r450, %r658;
	and.b32  	%r451, %r37, 768;
	setp.eq.s32 	%p55, %r451, 768;
	mov.u32 	%r663, %r26;
	@%p55 bra 	$L__BB19_32;
	add.s32 	%r660, %r26, %r658;
	shr.u32 	%r452, %r37, 8;
	add.s32 	%r453, %r452, 1;
	and.b32  	%r454, %r453, 3;
	neg.s32 	%r659, %r454;
	mov.u32 	%r663, %r26;
$L__BB19_31:
	.pragma "nounroll";
	mul.wide.u32 	%rd168, %r660, 8;
	add.s64 	%rd167, %rd15, %rd168;
	// begin inline asm
	ld.global.nc.u64 %rd166, [%rd167];
	// end inline asm
	cvt.u32.u64 	%r455, %rd166;
	add.s32 	%r669, %r669, %r455;
	add.s32 	%r663, %r663, 256;
	add.s32 	%r660, %r660, 256;
	add.s32 	%r659, %r659, 1;
	setp.ne.s32 	%p56, %r659, 0;
	@%p56 bra 	$L__BB19_31;
$L__BB19_32:
	setp.lt.u32 	%p57, %r37, 768;
	@%p57 bra 	$L__BB19_35;
	add.s32 	%r667, %r663, 512;
	add.s32 	%r666, %r663, %r658;
$L__BB19_34:
	mul.wide.u32 	%rd177, %r666, 8;
	add.s64 	%rd170, %rd15, %rd177;
	// begin inline asm
	ld.global.nc.u64 %rd169, [%rd170];
	// end inline asm
	cvt.u32.u64 	%r456, %rd169;
	add.s32 	%r457, %r669, %r456;
	add.s32 	%r458, %r666, 256;
	mul.wide.u32 	%rd178, %r458, 8;
	add.s64 	%rd172, %rd15, %rd178;
	// begin inline asm
	ld.global.nc.u64 %rd171, [%rd172];
	// end inline asm
	cvt.u32.u64 	%r459, %rd171;
	add.s32 	%r460, %r457, %r459;
	add.s32 	%r461, %r666, 512;
	mul.wide.u32 	%rd179, %r461, 8;
	add.s64 	%rd174, %rd15, %rd179;
	// begin inline asm
	ld.global.nc.u64 %rd173, [%rd174];
	// end inline asm
	cvt.u32.u64 	%r462, %rd173;
	add.s32 	%r463, %r460, %r462;
	add.s32 	%r464, %r666, 768;
	mul.wide.u32 	%rd180, %r464, 8;
	add.s64 	%rd176, %rd15, %rd180;
	// begin inline asm
	ld.global.nc.u64 %rd175, [%rd176];
	// end inline asm
	cvt.u32.u64 	%r465, %rd175;
	add.s32 	%r669, %r463, %r465;
	add.s32 	%r57, %r667, 1024;
	add.s32 	%r466, %r667, 512;
	add.s32 	%r666, %r666, 1024;
	setp.lt.s32 	%p58, %r466, %r36;
	mov.u32 	%r667, %r57;
	@%p58 bra 	$L__BB19_34;
$L__BB19_35:
	// begin inline asm
	mov.u32 %r467, %laneid;
	// end inline asm
	mov.b32 	%r470, 1;
	mov.b32 	%r491, 31;
	mov.b32 	%r492, -1;
	// begin inline asm
	shfl.sync.down.b32 %r468, %r669, %r470, %r491, %r492;
	// end inline asm
	setp.gt.s32 	%p59, %r467, 30;
	selp.b32 	%r493, 0, %r468, %p59;
	add.s32 	%r474, %r493, %r669;
	mov.b32 	%r475, 2;
	// begin inline asm
	shfl.sync.down.b32 %r473, %r474, %r475, %r491, %r492;
	// end inline asm
	setp.gt.s32 	%p60, %r467, 29;
	selp.b32 	%r494, 0, %r473, %p60;
	add.s32 	%r479, %r474, %r494;
	mov.b32 	%r480, 4;
	// begin inline asm
	shfl.sync.down.b32 %r478, %r479, %r480, %r491, %r492;
	// end inline asm
	setp.gt.s32 	%p61, %r467, 27;
	selp.b32 	%r495, 0, %r478, %p61;
	add.s32 	%r484, %r479, %r495;
	mov.b32 	%r485, 8;
	// begin inline asm
	shfl.sync.down.b32 %r483, %r484, %r485, %r491, %r492;
	// end inline asm
	setp.gt.s32 	%p62, %r467, 23;
	selp.b32 	%r496, 0, %r483, %p62;
	add.s32 	%r489, %r484, %r496;
	mov.b32 	%r490, 16;
	// begin inline asm
	shfl.sync.down.b32 %r488, %r489, %r490, %r491, %r492;
	// end inline asm
	setp.gt.s32 	%p63, %r467, 15;
	selp.b32 	%r497, 0, %r488, %p63;
	add.s32 	%r696, %r489, %r497;
	setp.ne.s32 	%p64, %r467, 0;
	@%p64 bra 	$L__BB19_37;
	shr.u32 	%r498, %r26, 3;
	and.b32  	%r499, %r498, 124;
	mov.u32 	%r500, _ZZN3cub18CUB_300001_SM_10006detail6reduce28DeviceReduceSingleTileKernelINS2_10policy_hubIijN4cuda3std3__44plusIiEEE10Policy1000EPyPijS9_iiNS7_10__identityEEEvT0_T1_T2_T3_T4_T6_E12temp_storage;
	add.s32 	%r501, %r500, %r499;
	st.shared.u32 	[%r501+8], %r696;
$L__BB19_37:
	bar.sync 	0;
	setp.ne.s32 	%p65, %r26, 0;
	@%p65 bra 	$L__BB19_74;
	ld.shared.u32 	%r502, [_ZZN3cub18CUB_300001_SM_10006detail6reduce28DeviceReduceSingleTileKernelINS2_10policy_hubIijN4cuda3std3__44plusIiEEE10Policy1000EPyPijS9_iiNS7_10__identityEEEvT0_T1_T2_T3_T4_T6_E12temp_storage+12];
	add.s32 	%r503, %r502, %r696;
	ld.shared.u32 	%r504, [_ZZN3cub18CUB_300001_SM_10006detail6reduce28DeviceReduceSingleTileKernelINS2_10policy_hubIijN4cuda3std3__44plusIiEEE10Policy1000EPyPijS9_iiNS7_10__identityEEEvT0_T1_T2_T3_T4_T6_E12temp_storage+16];
	add.s32 	%r505, %r503, %r504;
	ld.shared.u32 	%r506, [_ZZN3cub18CUB_300001_SM_10006detail6reduce28DeviceReduceSingleTileKernelINS2_10policy_hubIijN4cuda3std3__44plusIiEEE10Policy1000EPyPijS9_iiNS7_10__identityEEEvT0_T1_T2_T3_T4_T6_E12temp_storage+20];
	add.s32 	%r507, %r505, %r506;
	ld.shared.u32 	%r508, [_ZZN3cub18CUB_300001_SM_10006detail6reduce28DeviceReduceSingleTileKernelINS2_10policy_hubIijN4cuda3std3__44plusIiEEE10Policy1000EPyPijS9_iiNS7_10__identityEEEvT0_T1_T2_T3_T4_T6_E12temp_storage+24];
	add.s32 	%r509, %r507, %r508;
	ld.shared.u32 	%r510, [_ZZN3cub18CUB_300001_SM_10006detail6reduce28DeviceReduceSingleTileKernelINS2_10policy_hubIijN4cuda3std3__44plusIiEEE10Policy1000EPyPijS9_iiNS7_10__identityEEEvT0_T1_T2_T3_T4_T6_E12temp_storage+28];
	add.s32 	%r511, %r509, %r510;
	ld.shared.u32 	%r512, [_ZZN3cub18CUB_300001_SM_10006detail6reduce28DeviceReduceSingleTileKernelINS2_10policy_hubIijN4cuda3std3__44plusIiEEE10Policy1000EPyPijS9_iiNS7_10__identityEEEvT0_T1_T2_T3_T4_T6_E12temp_storage+32];
	add.s32 	%r513, %r511, %r512;
	ld.shared.u32 	%r514, [_ZZN3cub18CUB_300001_SM_10006detail6reduce28DeviceReduceSingleTileKernelINS2_10policy_hubIijN4cuda3std3__44plusIiEEE10Policy1000EPyPijS9_iiNS7_10__identityEEEvT0_T1_T2_T3_T4_T6_E12temp_storage+36];
	add.s32 	%r696, %r513, %r514;
	bra.uni 	$L__BB19_74;
$L__BB19_39:
	setp.gt.u32 	%p3, %r123, 4095;
	@%p3 bra 	$L__BB19_58;
	mov.u32 	%r62, %tid.x;
	setp.ge.u32 	%p20, %r62, %r123;
	mov.b32 	%r680, 0;
	mov.u32 	%r675, %r62;
	@%p20 bra 	$L__BB19_42;
	mul.wide.u32 	%rd103, %r62, 8;
	add.s64 	%rd102, %rd15, %rd103;
	// begin inline asm
	ld.global.nc.u64 %rd101, [%rd102];
	// end inline asm
	cvt.u32.u64 	%r680, %rd101;
	add.s32 	%r675, %r62, 256;
$L__BB19_42:
	setp.ge.u32 	%p21, %r675, %r123;
	@%p21 bra 	$L__BB19_49;
	not.b32 	%r259, %r675;
	add.s32 	%r67, %r123, %r259;
	and.b32  	%r260, %r67, 768;
	setp.eq.s32 	%p22, %r260, 768;
	@%p22 bra 	$L__BB19_46;
	mul.wide.u32 	%rd104, %r675, 8;
	add.s64 	%rd198, %rd15, %rd104;
	shr.u32 	%r261, %r67, 8;
	add.s32 	%r262, %r261, 1;
	and.b32  	%r263, %r262, 3;
	neg.s32 	%r672, %r263;
$L__BB19_45:
	.pragma "nounroll";
	// begin inline asm
	ld.global.nc.u64 %rd105, [%rd198];
	// end inline asm
	cvt.u32.u64 	%r264, %rd105;
	add.s32 	%r680, %r680, %r264;
	add.s32 	%r675, %r675, 256;
	add.s64 	%rd198, %rd198, 2048;
	add.s32 	%r672, %r672, 1;
	setp.ne.s32 	%p23, %r672, 0;
	@%p23 bra 	$L__BB19_45;
$L__BB19_46:
	setp.lt.u32 	%p24, %r67, 768;
	@%p24 bra 	$L__BB19_49;
	mul.wide.u32 	%rd107, %r675, 8;
	add.s64 	%rd199, %rd15, %rd107;
$L__BB19_48:
	// begin inline asm
	ld.global.nc.u64 %rd108, [%rd199];
	// end inline asm
	cvt.u32.u64 	%r265, %rd108;
	add.s32 	%r266, %r680, %r265;
	add.s64 	%rd111, %rd199, 2048;
	// begin inline asm
	ld.global.nc.u64 %rd110, [%rd111];
	// end inline asm
	cvt.u32.u64 	%r267, %rd110;
	add.s32 	%r268, %r266, %r267;
	add.s64 	%rd113, %rd199, 4096;
	// begin inline asm
	ld.global.nc.u64 %rd112, [%rd113];
	// end inline asm
	cvt.u32.u64 	%r269, %rd112;
	add.s32 	%r270, %r268, %r269;
	add.s64 	%rd115, %rd199, 6144;
	// begin inline asm
	ld.global.nc.u64 %rd114, [%rd115];
	// end inline asm
	cvt.u32.u64 	%r271, %rd114;
	add.s32 	%r680, %r270, %r271;
	add.s32 	%r675, %r675, 1024;
	add.s64 	%rd199, %rd199, 8192;
	setp.lt.s32 	%p25, %r675, %r123;
	@%p25 bra 	$L__BB19_48;
$L__BB19_49:
	setp.lt.u32 	%p26, %r123, 256;
	@%p26 bra 	$L__BB19_54;
	// begin inline asm
	mov.u32 %r335, %laneid;
	// end inline asm
	mov.b32 	%r338, 1;
	mov.b32 	%r359, 31;
	mov.b32 	%r360, -1;
	// begin inline asm
	shfl.sync.down.b32 %r336, %r680, %r338, %r359, %r360;
	// end inline asm
	setp.gt.s32 	%p42, %r335, 30;
	selp.b32 	%r361, 0, %r336, %p42;
	add.s32 	%r342, %r361, %r680;
	mov.b32 	%r343, 2;
	// begin inline asm
	shfl.sync.down.b32 %r341, %r342, %r343, %r359, %r360;
	// end inline asm
	setp.gt.s32 	%p43, %r335, 29;
	selp.b32 	%r362, 0, %r341, %p43;
	add.s32 	%r347, %r342, %r362;
	mov.b32 	%r348, 4;
	// begin inline asm
	shfl.sync.down.b32 %r346, %r347, %r348, %r359, %r360;
	// end inline asm
	setp.gt.s32 	%p44, %r335, 27;
	selp.b32 	%r363, 0, %r346, %p44;
	add.s32 	%r352, %r347, %r363;
	mov.b32 	%r353, 8;
	// begin inline asm
	shfl.sync.down.b32 %r351, %r352, %r353, %r359, %r360;
	// end inline asm
	setp.gt.s32 	%p45, %r335, 23;
	selp.b32 	%r364, 0, %r351, %p45;
	add.s32 	%r357, %r352, %r364;
	mov.b32 	%r358, 16;
	// begin inline asm
	shfl.sync.down.b32 %r356, %r357, %r358, %r359, %r360;
	// end inline asm
	setp.gt.s32 	%p46, %r335, 15;
	selp.b32 	%r365, 0, %r356, %p46;
	add.s32 	%r696, %r357, %r365;
	setp.ne.s32 	%p47, %r335, 0;
	@%p47 bra 	$L__BB19_52;
	shr.u32 	%r366, %r62, 3;
	and.b32  	%r367, %r366, 124;
	mov.u32 	%r368, _ZZN3cub18CUB_300001_SM_10006detail6reduce28DeviceReduceSingleTileKernelINS2_10policy_hubIijN4cuda3std3__44plusIiEEE10Policy1000EPyPijS9_iiNS7_10__identityEEEvT0_T1_T2_T3_T4_T6_E12temp_storage;
	add.s32 	%r369, %r368, %r367;
	st.shared.u32 	[%r369+8], %r696;
$L__BB19_52:
	bar.sync 	0;
	setp.ne.s32 	%p48, %r62, 0;
	@%p48 bra 	$L__BB19_74;
	ld.shared.u32 	%r370, [_ZZN3cub18CUB_300001_SM_10006detail6reduce28DeviceReduceSingleTileKernelINS2_10policy_hubIijN4cuda3std3__44plusIiEEE10Policy1000EPyPijS9_iiNS7_10__identityEEEvT0_T1_T2_T3_T4_T6_E12temp_storage+12];
	add.s32 	%r371, %r370, %r696;
	ld.shared.u32 	%r372, [_ZZN3cub18CUB_300001_SM_10006detail6reduce28DeviceReduceSingleTileKernelINS2_10policy_hubIijN4cuda3std3__44plusIiEEE10Policy1000EPyPijS9_iiNS7_10__identityEEEvT0_T1_T2_T3_T4_T6_E12temp_storage+16];
	add.s32 	%r373, %r371, %r372;
	ld.shared.u32 	%r374, [_ZZN3cub18CUB_300001_SM_10006detail6reduce28DeviceReduceSingleTileKernelINS2_10policy_hubIijN4cuda3std3__44plusIiEEE10Policy1000EPyPijS9_iiNS7_10__identityEEEvT0_T1_T2_T3_T4_T6_E12temp_storage+20];
	add.s32 	%r375, %r373, %r374;
	ld.shared.u32 	%r376, [_ZZN3cub18CUB_300001_SM_10006detail6reduce28DeviceReduceSingleTileKernelINS2_10policy_hubIijN4cuda3std3__44plusIiEEE10Policy1000EPyPijS9_iiNS7_10__identityEEEvT0_T1_T2_T3_T4_T6_E12temp_storage+24];
	add.s32 	%r377, %r375, %r376;
	ld.shared.u32 	%r378, [_ZZN3cub18CUB_300001_SM_10006detail6reduce28DeviceReduceSingleTileKernelINS2_10policy_hubIijN4cuda3std3__44plusIiEEE10Policy1000EPyPijS9_iiNS7_10__identityEEEvT0_T1_T2_T3_T4_T6_E12temp_storage+28];
	add.s32 	%r379, %r377, %r378;
	ld.shared.u32 	%r380, [_ZZN3cub18CUB_300001_SM_10006detail6reduce28DeviceReduceSingleTileKernelINS2_10policy_hubIijN4cuda3std3__44plusIiEEE10Policy1000EPyPijS9_iiNS7_10__identityEEEvT0_T1_T2_T3_T4_T6_E12temp_storage+32];
	add.s32 	%r381, %r379, %r380;
	ld.shared.u32 	%r382, [_ZZN3cub18CUB_300001_SM_10006detail6reduce28DeviceReduceSingleTileKernelINS2_10policy_hubIijN4cuda3std3__44plusIiEEE10Policy1000EPyPijS9_iiNS7_10__identityEEEvT0_T1_T2_T3_T4_T6_E12temp_storage+36];
	add.s32 	%r696, %r381, %r382;
	bra.uni 	$L__BB19_74;
$L__BB19_54:
	// begin inline asm
	mov.u32 %r272, %laneid;
	// end inline asm
	and.b32  	%r298, %r62, 992;
	add.s32 	%r299, %r298, 32;
	setp.gt.u32 	%p27, %r299, %r123;
	not.b32 	%r300, %r298;
	add.s32 	%r301, %r123, %r300;
	selp.b32 	%r296, %r301, 31, %p27;
	mov.b32 	%r275, 1;
	mov.b32 	%r297, -1;
	// begin inline asm
	shfl.sync.down.b32 %r273, %r680, %r275, %r296, %r297;
	// end inline asm
	setp.lt.s32 	%p28, %r272, %r296;
	selp.b32 	%r302, %r273, 0, %p28;
	add.s32 	%r279, %r302, %r680;
	mov.b32 	%r280, 2;
	// begin inline asm
	shfl.sync.down.b32 %r278, %r279, %r280, %r296, %r297;
	// end inline asm
	add.s32 	%r303, %r272, 2;
	setp.gt.s32 	%p29, %r303, %r296;
	selp.b32 	%r304, 0, %r278, %p29;
	add.s32 	%r284, %r279, %r304;
	mov.b32 	%r285, 4;
	// begin inline asm
	shfl.sync.down.b32 %r283, %r284, %r285, %r296, %r297;
	// end inline asm
	add.s32 	%r305, %r272, 4;
	setp.gt.s32 	%p30, %r305, %r296;
	selp.b32 	%r306, 0, %r283, %p30;
	add.s32 	%r289, %r284, %r306;
	mov.b32 	%r290, 8;
	// begin inline asm
	shfl.sync.down.b32 %r288, %r289, %r290, %r296, %r297;
	// end inline asm
	add.s32 	%r307, %r272, 8;
	setp.gt.s32 	%p31, %r307, %r296;
	selp.b32 	%r308, 0, %r288, %p31;
	add.s32 	%r294, %r289, %r308;
	mov.b32 	%r295, 16;
	// begin inline asm
	shfl.sync.down.b32 %r293, %r294, %r295, %r296, %r297;
	// end inline asm
	add.s32 	%r309, %r272, 16;
	setp.gt.s32 	%p32, %r309, %r296;
	selp.b32 	%r310, 0, %r293, %p32;
	add.s32 	%r696, %r294, %r310;
	setp.ne.s32 	%p33, %r272, 0;
	@%p33 bra 	$L__BB19_56;
	shr.u32 	%r311, %r62, 3;
	and.b32  	%r312, %r311, 124;
	mov.u32 	%r313, _ZZN3cub18CUB_300001_SM_10006detail6reduce28DeviceReduceSingleTileKernelINS2_10policy_hubIijN4cuda3std3__44plusIiEEE10Policy1000EPyPijS9_iiNS7_10__identityEEEvT0_T1_T2_T3_T4_T6_E12temp_storage;
	add.s32 	%r314, %r313, %r312;
	st.shared.u32 	[%r314+8], %r696;
$L__BB19_56:
	bar.sync 	0;
	setp.ne.s32 	%p34, %r62, 0;
	@%p34 bra 	$L__BB19_74;
	setp.gt.u32 	%p35, %r123, 32;
	ld.shared.u32 	%r315, [_ZZN3cub18CUB_300001_SM_10006detail6reduce28DeviceReduceSingleTileKernelINS2_10policy_hubIijN4cuda3std3__44plusIiEEE10Policy1000EPyPijS9_iiNS7_10__identityEEEvT0_T1_T2_T3_T4_T6_E12temp_storage+12];
	selp.b32 	%r316, %r315, 0, %p35;
	add.s32 	%r317, %r316, %r696;
	setp.gt.u32 	%p36, %r123, 64;
	ld.shared.u32 	%r318, [_ZZN3cub18CUB_300001_SM_10006detail6reduce28DeviceReduceSingleTileKernelINS2_10policy_hubIijN4cuda3std3__44plusIiEEE10Policy1000EPyPijS9_iiNS7_10__identityEEEvT0_T1_T2_T3_T4_T6_E12temp_storage+16];
	selp.b32 	%r319, %r318, 0, %p36;
	add.s32 	%r320, %r317, %r319;
	setp.gt.u32 	%p37, %r123, 96;
	ld.shared.u32 	%r321, [_ZZN3cub18CUB_300001_SM_10006detail6reduce28DeviceReduceSingleTileKernelINS2_10policy_hubIijN4cuda3std3__44plusIiEEE10Policy1000EPyPijS9_iiNS7_10__identityEEEvT0_T1_T2_T3_T4_T6_E12temp_storage+20];
	selp.b32 	%r322, %r321, 0, %p37;
	add.s32 	%r323, %r320, %r322;
	setp.gt.u32 	%p38, %r123, 128;
	ld.shared.u32 	%r324, [_ZZN3cub18CUB_300001_SM_10006detail6reduce28DeviceReduceSingleTileKernelINS2_10policy_hubIijN4cuda3std3__44plusIiEEE10Policy1000EPyPijS9_iiNS7_10__identityEEEvT0_T1_T2_T3_T4_T6_E12temp_storage+24];
	selp.b32 	%r325, %r324, 0, %p38;
	add.s32 	%r326, %r323, %r325;
	setp.gt.u32 	%p39, %r123, 160;
	ld.shared.u32 	%r327, [_ZZN3cub18CUB_300001_SM_10006detail6reduce28DeviceReduceSingleTileKernelINS2_10policy_hubIijN4cuda3std3__44plusIiEEE10Policy1000EPyPijS9_iiNS7_10__identityEEEvT0_T1_T2_T3_T4_T6_E12temp_storage+28];
	selp.b32 	%r328, %r327, 0, %p39;
	add.s32 	%r329, %r326, %r328;
	setp.gt.u32 	%p40, %r123, 192;
	ld.shared.u32 	%r330, [_ZZN3cub18CUB_300001_SM_10006detail6reduce28DeviceReduceSingleTileKernelINS2_10policy_hubIijN4cuda3std3__44plusIiEEE10Policy1000EPyPijS9_iiNS7_10__identityEEEvT0_T1_T2_T3_T4_T6_E12temp_storage+32];
	selp.b32 	%r331, %r330, 0, %p40;
	add.s32 	%r332, %r329, %r331;
	setp.gt.u32 	%p41, %r123, 224;
	ld.shared.u32 	%r333, [_ZZN3cub18CUB_300001_SM_10006detail6reduce28DeviceReduceSingleTileKernelINS2_10policy_hubIijN4cuda3std3__44plusIiEEE10Policy1000EPyPijS9_iiNS7_10__identityEEEvT0_T1_T2_T3_T4_T6_E12temp_storage+36];
	selp.b32 	%r334, %r333, 0, %p41;
	add.s32 	%r696, %r332, %r334;
	bra.uni 	$L__BB19_74;
$L__BB19_58:
	mov.u32 	%r87, %tid.x;
	mul.wide.u32 	%rd50, %r87, 8;
	add.s64 	%rd19, %rd15, %rd50;
	// begin inline asm
	ld.global.nc.u64 %rd18, [%rd19];
	// end inline asm
	cvt.u32.u64 	%r126, %rd18;
	add.s64 	%rd21, %rd19, 2048;
	// begin inline asm
	ld.global.nc.u64 %rd20, [%rd21];
	// end inline asm
	cvt.u32.u64 	%r127, %rd20;
	add.s64 	%rd23, %rd19, 4096;
	// begin inline asm
	ld.global.nc.u64 %rd22, [%rd23];
	// end inline asm
	cvt.u32.u64 	%r128, %rd22;
	add.s64 	%rd25, %rd19, 6144;
	// begin inline asm
	ld.global.nc.u64 %rd24, [%rd25];
	// end inline asm
	cvt.u32.u64 	%r129, %rd24;
	add.s64 	%rd27, %rd19, 8192;
	// begin inline asm
	ld.global.nc.u64 %rd26, [%rd27];
	// end inline asm
	cvt.u32.u64 	%r130, %rd26;
	add.s64 	%rd29, %rd19, 10240;
	// begin inline asm
	ld.global.nc.u64 %rd28, [%rd29];
	// end inline asm
	cvt.u32.u64 	%r131, %rd28;
	add.s64 	%rd31, %rd19, 12288;
	// begin inline asm
	ld.global.nc.u64 %rd30, [%rd31];
	// end inline asm
	cvt.u32.u64 	%r132, %rd30;
	add.s64 	%rd33, %rd19, 14336;
	// begin inline asm
	ld.global.nc.u64 %rd32, [%rd33];
	// end inline asm
	cvt.u32.u64 	%r133, %rd32;
	add.s64 	%rd35, %rd19, 16384;
	// begin inline asm
	ld.global.nc.u64 %rd34, [%rd35];
	// end inline asm
	cvt.u32.u64 	%r134, %rd34;
	add.s64 	%rd37, %rd19, 18432;
	// begin inline asm
	ld.global.nc.u64 %rd36, [%rd37];
	// end inline asm
	cvt.u32.u64 	%r135, %rd36;
	add.s64 	%rd39, %rd19, 20480;
	// begin inline asm
	ld.global.nc.u64 %rd38, [%rd39];
	// end inline asm
	cvt.u32.u64 	%r136, %rd38;
	add.s64 	%rd41, %rd19, 22528;
	// begin inline asm
	ld.global.nc.u64 %rd40, [%rd41];
	// end inline asm
	cvt.u32.u64 	%r137, %rd40;
	add.s64 	%rd43, %rd19, 24576;
	// begin inline asm
	ld.global.nc.u64 %rd42, [%rd43];
	// end inline asm
	cvt.u32.u64 	%r138, %rd42;
	add.s64 	%rd45, %rd19, 26624;
	// begin inline asm
	ld.global.nc.u64 %rd44, [%rd45];
	// end inline asm
	cvt.u32.u64 	%r139, %rd44;
	add.s64 	%rd47, %rd19, 28672;
	// begin inline asm
	ld.global.nc.u64 %rd46, [%rd47];
	// end inline asm
	cvt.u32.u64 	%r140, %rd46;
	add.s64 	%rd49, %rd19, 30720;
	// begin inline asm
	ld.global.nc.u64 %rd48, [%rd49];
	// end inline asm
	cvt.u32.u64 	%r141, %rd48;
	add.s32 	%r142, %r127, %r126;
	add.s32 	%r143, %r142, %r128;
	add.s32 	%r144, %r143, %r129;
	add.s32 	%r145, %r144, %r130;
	add.s32 	%r146, %r145, %r131;
	add.s32 	%r147, %r146, %r132;
	add.s32 	%r148, %r147, %r133;
	add.s32 	%r149, %r148, %r134;
	add.s32 	%r150, %r149, %r135;
	add.s32 	%r151, %r150, %r136;
	add.s32 	%r152, %r151, %r137;
	add.s32 	%r153, %r152, %r138;
	add.s32 	%r154, %r153, %r139;
	add.s32 	%r155, %r154, %r140;
	add.s32 	%r695, %r155, %r141;
	add.s32 	%r89, %r123, -4096;
	setp.lt.u32 	%p4, %r89, 4096;
	mov.b32 	%r684, 4096;
	@%p4 bra 	$L__BB19_62;
	mov.b32 	%r684, 4096;
$L__BB19_60:
	add.s32 	%r157, %r87, %r684;
	mul.wide.u32 	%rd83, %r157, 8;
	add.s64 	%rd52, %rd15, %rd83;
	// begin inline asm
	ld.global.nc.u64 %rd51, [%rd52];
	// end inline asm
	cvt.u32.u64 	%r158, %rd51;
	mul.wide.u32 	%rd84, %r684, 8;
	add.s64 	%rd85, %rd19, %rd84;
	add.s64 	%rd54, %rd85, 2048;
	// begin inline asm
	ld.global.nc.u64 %rd53, [%rd54];
	// end inline asm
	cvt.u32.u64 	%r159, %rd53;
	add.s64 	%rd56, %rd85, 4096;
	// begin inline asm
	ld.global.nc.u64 %rd55, [%rd56];
	// end inline asm
	cvt.u32.u64 	%r160, %rd55;
	add.s64 	%rd58, %rd85, 6144;
	// begin inline asm
	ld.global.nc.u64 %rd57, [%rd58];
	// end inline asm
	cvt.u32.u64 	%r161, %rd57;
	add.s64 	%rd60, %rd85, 8192;
	// begin inline asm
	ld.global.nc.u64 %rd59, [%rd60];
	// end inline asm
	cvt.u32.u64 	%r162, %rd59;
	add.s64 	%rd62, %rd85, 10240;
	// begin inline asm
	ld.global.nc.u64 %rd61, [%rd62];
	// end inline asm
	cvt.u32.u64 	%r163, %rd61;
	add.s64 	%rd64, %rd85, 12288;
	// begin inline asm
	ld.global.nc.u64 %rd63, [%rd64];
	// end inline asm
	cvt.u32.u64 	%r164, %rd63;
	add.s64 	%rd66, %rd85, 14336;
	// begin inline asm
	ld.global.nc.u64 %rd65, [%rd66];
	// end inline asm
	cvt.u32.u64 	%r165, %rd65;
	add.s64 	%rd68, %rd85, 16384;
	// begin inline asm
	ld.global.nc.u64 %rd67, [%rd68];
	// end inline asm
	cvt.u32.u64 	%r166, %rd67;
	add.s64 	%rd70, %rd85, 18432;
	// begin inline asm
	ld.global.nc.u64 %rd69, [%rd70];
	// end inline asm
	cvt.u32.u64 	%r167, %rd69;
	add.s64 	%rd72, %rd85, 20480;
	// begin inline asm
	ld.global.nc.u64 %rd71, [%rd72];
	// end inline asm
	cvt.u32.u64 	%r168, %rd71;
	add.s64 	%rd74, %rd85, 22528;
	// begin inline asm
	ld.global.nc.u64 %rd73, [%rd74];
	// end inline asm
	cvt.u32.u64 	%r169, %rd73;
	add.s64 	%rd76, %rd85, 24576;
	// begin inline asm
	ld.global.nc.u64 %rd75, [%rd76];
	// end inline asm
	cvt.u32.u64 	%r170, %rd75;
	add.s64 	%rd78, %rd85, 26624;
	// begin inline asm
	ld.global.nc.u64 %rd77, [%rd78];
	// end inline asm
	cvt.u32.u64 	%r171, %rd77;
	add.s64 	%rd80, %rd85, 28672;
	// begin inline asm
	ld.global.nc.u64 %rd79, [%rd80];
	// end inline asm
	cvt.u32.u64 	%r172, %rd79;
	add.s64 	%rd82, %rd85, 30720;
	// begin inline asm
	ld.global.nc.u64 %rd81, [%rd82];
	// end inline asm
	cvt.u32.u64 	%r173, %rd81;
	add.s32 	%r174, %r695, %r158;
	add.s32 	%r175, %r174, %r159;
	add.s32 	%r176, %r175, %r160;
	add.s32 	%r177, %r176, %r161;
	add.s32 	%r178, %r177, %r162;
	add.s32 	%r179, %r178, %r163;
	add.s32 	%r180, %r179, %r164;
	add.s32 	%r181, %r180, %r165;
	add.s32 	%r182, %r181, %r166;
	add.s32 	%r183, %r182, %r167;
	add.s32 	%r184, %r183, %r168;
	add.s32 	%r185, %r184, %r169;
	add.s32 	%r186, %r185, %r170;
	add.s32 	%r187, %r186, %r171;
	add.s32 	%r188, %r187, %r172;
	add.s32 	%r695, %r188, %r173;
	sub.s32 	%r189, %r123, %r684;
	setp.lt.u32 	%p5, %r189, 4096;
	@%p5 bra 	$L__BB19_70;
	add.s32 	%r684, %r684, 4096;
	setp.le.u32 	%p6, %r684, %r89;
	@%p6 bra 	$L__BB19_60;
$L__BB19_62:
	setp.le.u32 	%p7, %r123, %r684;
	@%p7 bra 	$L__BB19_70;
	sub.s32 	%r96, %r123, %r684;
	setp.ge.s32 	%p8, %r87, %r96;
	@%p8 bra 	$L__BB19_70;
	not.b32 	%r191, %r87;
	add.s32 	%r192, %r123, %r191;
	sub.s32 	%r97, %r192, %r684;
	and.b32  	%r193, %r97, 768;
	setp.eq.s32 	%p9, %r193, 768;
	mov.u32 	%r689, %r87;
	@%p9 bra 	$L__BB19_67;
	add.s32 	%r686, %r87, %r684;
	shr.u32 	%r194, %r97, 8;
	add.s32 	%r195, %r194, 1;
	and.b32  	%r196, %r195, 3;
	neg.s32 	%r685, %r196;
	mov.u32 	%r689, %r87;
$L__BB19_66:
	.pragma "nounroll";
	mul.wide.u32 	%rd88, %r686, 8;
	add.s64 	%rd87, %rd15, %rd88;
	// begin inline asm
	ld.global.nc.u64 %rd86, [%rd87];
	// end inline asm
	cvt.u32.u64 	%r197, %rd86;
	add.s32 	%r695, %r695, %r197;
	add.s32 	%r689, %r689, 256;
	add.s32 	%r686, %r686, 256;
	add.s32 	%r685, %r685, 1;
	setp.ne.s32 	%p10, %r685, 0;
	@%p10 bra 	$L__BB19_66;
$L__BB19_67:
	setp.lt.u32 	%p11, %r97, 768;
	@%p11 bra 	$L__BB19_70;
	add.s32 	%r693, %r689, 512;
	add.s32 	%r692, %r689, %r684;
$L__BB19_69:
	mul.wide.u32 	%rd97, %r692, 8;
	add.s64 	%rd90, %rd15, %rd97;
	// begin inline asm
	ld.global.nc.u64 %rd89, [%rd90];
	// end inline asm
	cvt.u32.u64 	%r198, %rd89;
	add.s32 	%r199, %r695, %r198;
	add.s32 	%r200, %r692, 256;
	mul.wide.u32 	%rd98, %r200, 8;
	add.s64 	%rd92, %rd15, %rd98;
	// begin inline asm
	ld.global.nc.u64 %rd91, [%rd92];
	// end inline asm
	cvt.u32.u64 	%r201, %rd91;
	add.s32 	%r202, %r199, %r201;
	add.s32 	%r203, %r692, 512;
	mul.wide.u32 	%rd99, %r203, 8;
	add.s64 	%rd94, %rd15, %rd99;
	// begin inline asm
	ld.global.nc.u64 %rd93, [%rd94];
	// end inline asm
	cvt.u32.u64 	%r204, %rd93;
	add.s32 	%r205, %r202, %r204;
	add.s32 	%r206, %r692, 768;
	mul.wide.u32 	%rd100, %r206, 8;
	add.s64 	%rd96, %rd15, %rd100;
	// begin inline asm
	ld.global.nc.u64 %rd95, [%rd96];
	// end inline asm
	cvt.u32.u64 	%r207, %rd95;
	add.s32 	%r695, %r205, %r207;
	add.s32 	%r117, %r693, 1024;
	add.s32 	%r208, %r693, 512;
	add.s32 	%r692, %r692, 1024;
	setp.lt.s32 	%p12, %r208, %r96;
	mov.u32 	%r693, %r117;
	@%p12 bra 	$L__BB19_69;
$L__BB19_70:
	// begin inline asm
	mov.u32 %r209, %laneid;
	// end inline asm
	mov.b32 	%r212, 1;
	mov.b32 	%r233, 31;
	mov.b32 	%r234, -1;
	// begin inline asm
	shfl.sync.down.b32 %r210, %r695, %r212, %r233, %r234;
	// end inline asm
	setp.gt.s32 	%p13, %r209, 30;
	selp.b32 	%r235, 0, %r210, %p13;
	add.s32 	%r216, %r235, %r695;
	mov.b32 	%r217, 2;
	// begin inline asm
	shfl.sync.down.b32 %r215, %r216, %r217, %r233, %r234;
	// end inline asm
	setp.gt.s32 	%p14, %r209, 29;
	selp.b32 	%r236, 0, %r215, %p14;
	add.s32 	%r221, %r216, %r236;
	mov.b32 	%r222, 4;
	// begin inline asm
	shfl.sync.down.b32 %r220, %r221, %r222, %r233, %r234;
	// end inline asm
	setp.gt.s32 	%p15, %r209, 27;
	selp.b32 	%r237, 0, %r220, %p15;
	add.s32 	%r226, %r221, %r237;
	mov.b32 	%r227, 8;
	// begin inline asm
	shfl.sync.down.b32 %r225, %r226, %r227, %r233, %r234;
	// end inline asm
	setp.gt.s32 	%p16, %r209, 23;
	selp.b32 	%r238, 0, %r225, %p16;
	add.s32 	%r231, %r226, %r238;
	mov.b32 	%r232, 16;
	// begin inline asm
	shfl.sync.down.b32 %r230, %r231, %r232, %r233, %r234;
	// end inline asm
	setp.gt.s32 	%p17, %r209, 15;
	selp.b32 	%r239, 0, %r230, %p17;
	add.s32 	%r696, %r231, %r239;
	setp.ne.s32 	%p18, %r209, 0;
	@%p18 bra 	$L__BB19_72;
	shr.u32 	%r240, %r87, 3;
	and.b32  	%r241, %r240, 124;
	mov.u32 	%r242, _ZZN3cub18CUB_300001_SM_10006detail6reduce28DeviceReduceSingleTileKernelINS2_10policy_hubIijN4cuda3std3__44plusIiEEE10Policy1000EPyPijS9_iiNS7_10__identityEEEvT0_T1_T2_T3_T4_T6_E12temp_storage;
	add.s32 	%r243, %r242, %r241;
	st.shared.u32 	[%r243+8], %r696;
$L__BB19_72:
	bar.sync 	0;
	setp.ne.s32 	%p19, %r87, 0;
	@%p19 bra 	$L__BB19_74;
	ld.shared.u32 	%r244, [_ZZN3cub18CUB_300001_SM_10006detail6reduce28DeviceReduceSingleTileKernelINS2_10policy_hubIijN4cuda3std3__44plusIiEEE10Policy1000EPyPijS9_iiNS7_10__identityEEEvT0_T1_T2_T3_T4_T6_E12temp_storage+12];
	add.s32 	%r245, %r244, %r696;
	ld.shared.u32 	%r246, [_ZZN3cub18CUB_300001_SM_10006detail6reduce28DeviceReduceSingleTileKernelINS2_10policy_hubIijN4cuda3std3__44plusIiEEE10Policy1000EPyPijS9_iiNS7_10__identityEEEvT0_T1_T2_T3_T4_T6_E12temp_storage+16];
	add.s32 	%r247, %r245, %r246;
	ld.shared.u32 	%r248, [_ZZN3cub18CUB_300001_SM_10006detail6reduce28DeviceReduceSingleTileKernelINS2_10policy_hubIijN4cuda3std3__44plusIiEEE10Policy1000EPyPijS9_iiNS7_10__identityEEEvT0_T1_T2_T3_T4_T6_E12temp_storage+20];
	add.s32 	%r249, %r247, %r248;
	ld.shared.u32 	%r250, [_ZZN3cub18CUB_300001_SM_10006detail6reduce28DeviceReduceSingleTileKernelINS2_10policy_hubIijN4cuda3std3__44plusIiEEE10Policy1000EPyPijS9_iiNS7_10__identityEEEvT0_T1_T2_T3_T4_T6_E12temp_storage+24];
	add.s32 	%r251, %r249, %r250;
	ld.shared.u32 	%r252, [_ZZN3cub18CUB_300001_SM_10006detail6reduce28DeviceReduceSingleTileKernelINS2_10policy_hubIijN4cuda3std3__44plusIiEEE10Policy1000EPyPijS9_iiNS7_10__identityEEEvT0_T1_T2_T3_T4_T6_E12temp_storage+28];
	add.s32 	%r253, %r251, %r252;
	ld.shared.u32 	%r254, [_ZZN3cub18CUB_300001_SM_10006detail6reduce28DeviceReduceSingleTileKernelINS2_10policy_hubIijN4cuda3std3__44plusIiEEE10Policy1000EPyPijS9_iiNS7_10__identityEEEvT0_T1_T2_T3_T4_T6_E12temp_storage+32];
	add.s32 	%r255, %r253, %r254;
	ld.shared.u32 	%r256, [_ZZN3cub18CUB_300001_SM_10006detail6reduce28DeviceReduceSingleTileKernelINS2_10policy_hubIijN4cuda3std3__44plusIiEEE10Policy1000EPyPijS9_iiNS7_10__identityEEEvT0_T1_T2_T3_T4_T6_E12temp_storage+36];
	add.s32 	%r696, %r255, %r256;
$L__BB19_74:
	mov.u32 	%r641, %tid.x;
	setp.ne.s32 	%p95, %r641, 0;
	@%p95 bra 	$L__BB19_76;
	add.s32 	%r642, %r696, %r124;
	st.global.u32 	[%rd1], %r642;
$L__BB19_76:
	ret;

}
	// .globl	_ZN3cub18CUB_300001_SM_10006detail6reduce18DeviceReduceKernelINS2_10policy_hubIijN4cuda3std3__44plusIiEEE10Policy1000EPyjS9_iNS7_10__identityEEEvT0_PT3_T1_NS0_13GridEvenShareISH_EET2_T4_
.visible .entry _ZN3cub18CUB_300001_SM_10006detail6reduce18DeviceReduceKernelINS2_10policy_hubIijN4cuda3std3__44plusIiEEE10Policy1000EPyjS9_iNS7_10__identityEEEvT0_PT3_T1_NS0_13GridEvenShareISH_EET2_T4_(
	.param .u64 .ptr .align 1 _ZN3cub18CUB_300001_SM_10006detail6reduce18DeviceReduceKernelINS2_10policy_hubIijN4cuda3std3__44plusIiEEE10Policy1000EPyjS9_iNS7_10__identityEEEvT0_PT3_T1_NS0_13GridEvenShareISH_EET2_T4__param_0,
	.param .u64 .ptr .align 1 _ZN3cub18CUB_300001_SM_10006detail6reduce18DeviceReduceKernelINS2_10policy_hubIijN4cuda3std3__44plusIiEEE10Policy1000EPyjS9_iNS7_10__identityEEEvT0_PT3_T1_NS0_13GridEvenShareISH_EET2_T4__param_1,
	.param .u32 _ZN3cub18CUB_300001_SM_10006detail6reduce18DeviceReduceKernelINS2_10policy_hubIijN4cuda3std3__44plusIiEEE10Policy1000EPyjS9_iNS7_10__identityEEEvT0_PT3_T1_NS0_13GridEvenShareISH_EET2_T4__param_2,
	.param .align 4 .b8 _ZN3cub18CUB_300001_SM_10006detail6reduce18DeviceReduceKernelINS2_10policy_hubIijN4cuda3std3__44plusIiEEE10Policy1000EPyjS9_iNS7_10__identityEEEvT0_PT3_T1_NS0_13GridEvenShareISH_EET2_T4__param_3[40],
	.param .align 1 .b8 _ZN3cub18CUB_300001_SM_10006detail6reduce18DeviceReduceKernelINS2_10policy_hubIijN4cuda3std3__44plusIiEEE10Policy1000EPyjS9_iNS7_10__identityEEEvT0_PT3_T1_NS0_13GridEvenShareISH_EET2_T4__param_4[1],
	.param .align 1 .b8 _ZN3cub18CUB_300001_SM_10006detail6reduce18DeviceReduceKernelINS2_10policy_hubIijN4cuda3std3__44plusIiEEE10Policy1000EPyjS9_iNS7_10__identityEEEvT0_PT3_T1_NS0_13GridEvenShareISH_EET2_T4__param_5[1]
)
.maxntid 256
{
	.reg .pred 	%p<95>;
	.reg .b32 	%r<750>;
	.reg .b64 	%rd<190>;
	// demoted variable
	.shared .align 4 .b8 _ZZN3cub18CUB_300001_SM_10006detail6reduce18DeviceReduceKernelINS2_10policy_hubIijN4cuda3std3__44plusIiEEE10Policy1000EPyjS9_iNS7_10__identityEEEvT0_PT3_T1_NS0_13GridEvenShareISH_EET2_T4_E12temp_storage[44];
	ld.param.u32 	%r1, [_ZN3cub18CUB_300001_SM_10006detail6reduce18DeviceReduceKernelINS2_10policy_hubIijN4cuda3std3__44plusIiEEE10Policy1000EPyjS9_iNS7_10__identityEEEvT0_PT3_T1_NS0_13GridEvenShareISH_EET2_T4__param_3+20];
	ld.param.u64 	%rd1, [_ZN3cub18CUB_300001_SM_10006detail6reduce18DeviceReduceKernelINS2_10policy_hubIijN4cuda3std3__44plusIiEEE10Policy1000EPyjS9_iNS7_10__identityEEEvT0_PT3_T1_NS0_13GridEvenShareISH_EET2_T4__param_0];
	ld.param.u32 	%r2, [_ZN3cub18CUB_300001_SM_10006detail6reduce18DeviceReduceKernelINS2_10policy_hubIijN4cuda3std3__44plusIiEEE10Policy1000EPyjS9_iNS7_10__identityEEEvT0_PT3_T1_NS0_13GridEvenShareISH_EET2_T4__param_3+24];
	mov.u32 	%r3, %ctaid.x;
	shl.b32 	%r4, %r2, 12;
	shl.b32 	%r5, %r3, 12;
	and.b64  	%rd3, %rd1, 31;
	setp.ne.s64 	%p1, %rd3, 0;
	@%p1 bra 	$L__BB20_36;
	sub.s32 	%r6, %r1, %r5;
	setp.gt.u32 	%p48, %r6, 4095;
	@%p48 bra 	$L__BB20_20;
	mov.u32 	%r7, %tid.x;
	setp.ge.u32 	%p65, %r7, %r6;
	mov.b32 	%r703, 0;
	mov.u32 	%r697, %r7;
	@%p65 bra 	$L__BB20_4;
	add.s32 	%r559, %r5, %r7;
	mul.wide.u32 	%rd170, %r559, 8;
	add.s64 	%rd169, %rd1, %rd170;
	// begin inline asm
	ld.global.nc.u64 %rd168, [%rd169];
	// end inline asm
	cvt.u32.u64 	%r703, %rd168;
	add.s32 	%r697, %r7, 256;
$L__BB20_4:
	setp.ge.u32 	%p66, %r697, %r6;
	@%p66 bra 	$L__BB20_11;
	not.b32 	%r561, %r697;
	add.s32 	%r12, %r1, %r561;
	and.b32  	%r562, %r12, 768;
	setp.eq.s32 	%p67, %r562, 768;
	@%p67 bra 	$L__BB20_8;
	add.s32 	%r694, %r697, %r5;
	shr.u32 	%r563, %r12, 8;
	add.s32 	%r564, %r563, 1;
	and.b32  	%r565, %r564, 3;
	neg.s32 	%r693, %r565;
$L__BB20_7:
	.pragma "nounroll";
	mul.wide.u32 	%rd173, %r694, 8;
	add.s64 	%rd172, %rd1, %rd173;
	// begin inline asm
	ld.global.nc.u64 %rd171, [%rd172];
	// end inline asm
	cvt.u32.u64 	%r566, %rd171;
	add.s32 	%r703, %r703, %r566;
	add.s32 	%r697, %r697, 256;
	add.s32 	%r694, %r694, 256;
	add.s32 	%r693, %r693, 1;
	setp.ne.s32 	%p68, %r693, 0;
	@%p68 bra 	$L__BB20_7;
$L__BB20_8:
	sub.s32 	%r567, %r12, %r5;
	setp.lt.u32 	%p69, %r567, 768;
	@%p69 bra 	$L__BB20_11;
	add.s32 	%r701, %r697, 512;
	add.s32 	%r700, %r697, %r5;
$L__BB20_10:
	mul.wide.u32 	%rd182, %r700, 8;
	add.s64 	%rd175, %rd1, %rd182;
	// begin inline asm
	ld.global.nc.u64 %rd174, [%rd175];
	// end inline asm
	cvt.u32.u64 	%r568, %rd174;
	add.s32 	%r569, %r703, %r568;
	add.s32 	%r570, %r700, 256;
	mul.wide.u32 	%rd183, %r570, 8;
	add.s64 	%rd177, %rd1, %rd183;
	// begin inline asm
	ld.global.nc.u64 %rd176, [%rd177];
	// end inline asm
	cvt.u32.u64 	%r571, %rd176;
	add.s32 	%r572, %r569, %r571;
	add.s32 	%r573, %r700, 512;
	mul.wide.u32 	%rd184, %r573, 8;
	add.s64 	%rd179, %rd1, %rd184;
	// begin inline asm
	ld.global.nc.u64 %rd178, [%rd179];
	// end inline asm
	cvt.u32.u64 	%r574, %rd178;
	add.s32 	%r575, %r572, %r574;
	add.s32 	%r576, %r700, 768;
	mul.wide.u32 	%rd185, %r576, 8;
	add.s64 	%rd181, %rd1, %rd185;
	// begin inline asm
	ld.global.nc.u64 %rd180, [%rd181];
	// end inline asm
	cvt.u32.u64 	%r577, %rd180;
	add.s32 	%r703, %r575, %r577;
	add.s32 	%r32, %r701, 1024;
	add.s32 	%r578, %r701, 512;
	add.s32 	%r700, %r700, 1024;
	setp.lt.s32 	%p70, %r578, %r6;
	mov.u32 	%r701, %r32;
	@%p70 bra 	$L__BB20_10;
$L__BB20_11:
	setp.lt.u32 	%p71, %r6, 256;
	@%p71 bra 	$L__BB20_16;
	// begin inline asm
	mov.u32 %r642, %laneid;
	// end inline asm
	mov.b32 	%r645, 1;
	mov.b32 	%r666, 31;
	mov.b32 	%r667, -1;
	// begin inline asm
	shfl.sync.down.b32 %r643, %r703, %r645, %r666, %r667;
	// end inline asm
	setp.gt.s32 	%p87, %r642, 30;
	selp.b32 	%r668, 0, %r643, %p87;
	add.s32 	%r649, %r668, %r703;
	mov.b32 	%r650, 2;
	// begin inline asm
	shfl.sync.down.b32 %r648, %r649, %r650, %r666, %r667;
	// end inline asm
	setp.gt.s32 	%p88, %r642, 29;
	selp.b32 	%r669, 0, %r648, %p88;
	add.s32 	%r654, %r649, %r669;
	mov.b32 	%r655, 4;
	// begin inline asm
	shfl.sync.down.b32 %r653, %r654, %r655, %r666, %r667;
	// end inline asm
	setp.gt.s32 	%p89, %r642, 27;
	selp.b32 	%r670, 0, %r653, %p89;
	add.s32 	%r659, %r654, %r670;
	mov.b32 	%r660, 8;
	// begin inline asm
	shfl.sync.down.b32 %r658, %r659, %r660, %r666, %r667;
	// end inline asm
	setp.gt.s32 	%p90, %r642, 23;
	selp.b32 	%r671, 0, %r658, %p90;
	add.s32 	%r664, %r659, %r671;
	mov.b32 	%r665, 16;
	// begin inline asm
	shfl.sync.down.b32 %r663, %r664, %r665, %r666, %r667;
	// end inline asm
	setp.gt.s32 	%p91, %r642, 15;
	selp.b32 	%r672, 0, %r663, %p91;
	add.s32 	%r749, %r664, %r672;
	setp.ne.s32 	%p92, %r642, 0;
	@%p92 bra 	$L__BB20_14;
	shr.u32 	%r673, %r7, 3;
	and.b32  	%r674, %r673, 124;
	mov.u32 	%r675, _ZZN3cub18CUB_300001_SM_10006detail6reduce18DeviceReduceKernelINS2_10policy_hubIijN4cuda3std3__44plusIiEEE10Policy1000EPyjS9_iNS7_10__identityEEEvT0_PT3_T1_NS0_13GridEvenShareISH_EET2_T4_E12temp_storage;
	add.s32 	%r676, %r675, %r674;
	st.shared.u32 	[%r676+8], %r749;
$L__BB20_14:
	bar.sync 	0;
	setp.ne.s32 	%p93, %r7, 0;
	@%p93 bra 	$L__BB20_71;
	ld.shared.u32 	%r677, [_ZZN3cub18CUB_300001_SM_10006detail6reduce18DeviceReduceKernelINS2_10policy_hubIijN4cuda3std3__44plusIiEEE10Policy1000EPyjS9_iNS7_10__identityEEEvT0_PT3_T1_NS0_13GridEvenShareISH_EET2_T4_E12temp_storage+12];
	add.s32 	%r678, %r677, %r749;
	ld.shared.u32 	%r679, [_ZZN3cub18CUB_300001_SM_10006detail6reduce18DeviceReduceKernelINS2_10policy_hubIijN4cuda3std3__44plusIiEEE10Policy1000EPyjS9_iNS7_10__identityEEEvT0_PT3_T1_NS0_13GridEvenShareISH_EET2_T4_E12temp_storage+16];
	add.s32 	%r680, %r678, %r679;
	ld.shared.u32 	%r681, [_ZZN3cub18CUB_300001_SM_10006detail6reduce18DeviceReduceKernelINS2_10policy_hubIijN4cuda3std3__44plusIiEEE10Policy1000EPyjS9_iNS7_10__identityEEEvT0_PT3_T1_NS0_13GridEvenShareISH_EET2_T4_E12temp_storage+20];
	add.s32 	%r682, %r680, %r681;
	ld.shared.u32 	%r683, [_ZZN3cub18CUB_300001_SM_10006detail6reduce18DeviceReduceKernelINS2_10policy_hubIijN4cuda3std3__44plusIiEEE10Policy1000EPyjS9_iNS7_10__identityEEEvT0_PT3_T1_NS0_13GridEvenShareISH_EET2_T4_E12temp_storage+24];
	add.s32 	%r684, %r682, %r683;
	ld.shared.u32 	%r685, [_ZZN3cub18CUB_300001_SM_10006detail6reduce18DeviceReduceKernelINS2_10policy_hubIijN4cuda3std3__44plusIiEEE10Policy1000EPyjS9_iNS7_10__identityEEEvT0_PT3_T1_NS0_13GridEvenShareISH_EET2_T4_E12temp_storage+28];
	add.s32 	%r686, %r684, %r685;
	ld.shared.u32 	%r687, [_ZZN3cub18CUB_300001_SM_10006detail6reduce18DeviceReduceKernelINS2_10policy_hubIijN4cuda3std3__44plusIiEEE10Policy1000EPyjS9_iNS7_10__identityEEEvT0_PT3_T1_NS0_13GridEvenShareISH_EET2_T4_E12temp_storage+32];
	add.s32 	%r688, %r686, %r687;
	ld.shared.u32 	%r689, [_ZZN3cub18CUB_300001_SM_10006detail6reduce18DeviceReduceKernelINS2_10policy_hubIijN4cuda3std3__44plusIiEEE10Policy1000EPyjS9_iNS7_10__identityEEEvT0_PT3_T1_NS0_13GridEvenShareISH_EET2_T4_E12temp_storage+36];
	add.s32 	%r749, %r688, %r689;
	bra.uni 	$L__BB20_71;
$L__BB20_16:
	// begin inline asm
	mov.u32 %r579, %laneid;
	// end inline asm
	and.b32  	%r605, %r7, 992;
	add.s32 	%r606, %r605, 32;
	setp.gt.u32 	%p72, %r606, %r6;
	not.b32 	%r607, %r605;
	add.s32 	%r608, %r6, %r607;
	selp.b32 	%r603, %r608, 31, %p72;
	mov.b32 	%r582, 1;
	mov.b32 	%r604, -1;
	// begin inline asm
	shfl.sync.down.b32 %r580, %r703, %r582, %r603, %r604;
	// end inline asm
	setp.lt.s32 	%p73, %r579, %r603;
	selp.b32 	%r609, %r580, 0, %p73;
	add.s32 	%r586, %r609, %r703;
	mov.b32 	%r587, 2;
	// begin inline asm
	shfl.sync.down.b32 %r585, %r586, %r587, %r603, %r604;
	// end inline asm
	add.s32 	%r610, %r579, 2;
	setp.gt.s32 	%p74, %r610, %r603;
	selp.b32 	%r611, 0, %r585, %p74;
	add.s32 	%r591, %r586, %r611;
	mov.b32 	%r592, 4;
	// begin inline asm
	shfl.sync.down.b32 %r590, %r591, %r592, %r603, %r604;
	// end inline asm
	add.s32 	%r612, %r579, 4;
	setp.gt.s32 	%p75, %r612, %r603;
	selp.b32 	%r613, 0, %r590, %p75;
	add.s32 	%r596, %r591, %r613;
	mov.b32 	%r597, 8;
	// begin inline asm
	shfl.sync.down.b32 %r595, %r596, %r597, %r603, %r604;
	// end inline asm
	add.s32 	%r614, %r579, 8;
	setp.gt.s32 	%p76, %r614, %r603;
	selp.b32 	%r615, 0, %r595, %p76;
	add.s32 	%r601, %r596, %r615;
	mov.b32 	%r602, 16;
	// begin inline asm
	shfl.sync.down.b32 %r600, %r601, %r602, %r603, %r604;
	// end inline asm
	add.s32 	%r616, %r579, 16;
	setp.gt.s32 	%p77, %r616, %r603;
	selp.b32 	%r617, 0, %r600, %p77;
	add.s32 	%r749, %r601, %r617;
	setp.ne.s32 	%p78, %r579, 0;
	@%p78 bra 	$L__BB20_18;
	shr.u32 	%r618, %r7, 3;
	and.b32  	%r619, %r618, 124;
	mov.u32 	%r620, _ZZN3cub18CUB_300001_SM_10006detail6reduce18DeviceReduceKernelINS2_10policy_hubIijN4cuda3std3__44plusIiEEE10Policy1000EPyjS9_iNS7_10__identityEEEvT0_PT3_T1_NS0_13GridEvenShareISH_EET2_T4_E12temp_storage;
	add.s32 	%r621, %r620, %r619;
	st.shared.u32 	[%r621+8], %r749;
$L__BB20_18:
	bar.sync 	0;
	setp.ne.s32 	%p79, %r7, 0;
	@%p79 bra 	$L__BB20_71;
	setp.gt.u32 	%p80, %r6, 32;
	ld.shared.u32 	%r622, [_ZZN3cub18CUB_300001_SM_10006detail6reduce18DeviceReduceKernelINS2_10policy_hubIijN4cuda3std3__44plusIiEEE10Policy1000EPyjS9_iNS7_10__identityEEEvT0_PT3_T1_NS0_13GridEvenShareISH_EET2_T4_E12temp_storage+12];
	selp.b32 	%r623, %r622, 0, %p80;
	add.s32 	%r624, %r623, %r749;
	setp.gt.u32 	%p81, %r6, 64;
	ld.shared.u32 	%r625, [_ZZN3cub18CUB_300001_SM_10006detail6reduce18DeviceReduceKernelINS2_10policy_hubIijN4cuda3std3__44plusIiEEE10Policy1000EPyjS9_iNS7_10__identityEEEvT0_PT3_T1_NS0_13GridEvenShareISH_EET2_T4_E12temp_storage+16];
	selp.b32 	%r626, %r625, 0, %p81;
	add.s32 	%r627, %r624, %r626;
	setp.gt.u32 	%p82, %r6, 96;
	ld.shared.u32 	%r628, [_ZZN3cub18CUB_300001_SM_10006detail6reduce18DeviceReduceKernelINS2_10policy_hubIijN4cuda3std3__44plusIiEEE10Policy1000EPyjS9_iNS7_10__identityEEEvT0_PT3_T1_NS0_13GridEvenShareISH_EET2_T4_E12temp_storage+20];
	selp.b32 	%r629, %r628, 0, %p82;
	add.s32 	%r630, %r627, %r629;
	setp.gt.u32 	%p83, %r6, 128;
	ld.shared.u32 	%r631, [_ZZN3cub18CUB_300001_SM_10006detail6reduce18DeviceReduceKernelINS2_10policy_hubIijN4cuda3std3__44plusIiEEE10Policy1000EPyjS9_iNS7_10__identityEEEvT0_PT3_T1_NS0_13GridEvenShareISH_EET2_T4_E12temp_storage+24];
	selp.b32 	%r632, %r631, 0, %p83;
	add.s32 	%r633, %r630, %r632;
	setp.gt.u32 	%p84, %r6, 160;
	ld.shared.u32 	%r634, [_ZZN3cub18CUB_300001_SM_10006detail6reduce18DeviceReduceKernelINS2_10policy_hubIijN4cuda3std3__44plusIiEEE10Policy1000EPyjS9_iNS7_10__identityEEEvT0_PT3_T1_NS0_13GridEvenShareISH_EET2_T4_E12temp_storage+28];
	selp.b32 	%r635, %r634, 0, %p84;
	add.s32 	%r636, %r633, %r635;
	setp.gt.u32 	%p85, %r6, 192;
	ld.shared.u32 	%r637, [_ZZN3cub18CUB_300001_SM_10006detail6reduce18DeviceReduceKernelINS2_10policy_hubIijN4cuda3std3__44plusIiEEE10Policy1000EPyjS9_iNS7_10__identityEEEvT0_PT3_T1_NS0_13GridEvenShareISH_EET2_T4_E12temp_storage+32];
	selp.b32 	%r638, %r637, 0, %p85;
	add.s32 	%r639, %r636, %r638;
	setp.gt.u32 	%p86, %r6, 224;
	ld.shared.u32 	%r640, [_ZZN3cub18CUB_300001_SM_10006detail6reduce18DeviceReduceKernelINS2_10policy_hubIijN4cuda3std3__44plusIiEEE10Policy1000EPyjS9_iNS7_10__identityEEEvT0_PT3_T1_NS0_13GridEvenShareISH_EET2_T4_E12temp_storage+36];
	selp.b32 	%r641, %r640, 0, %p86;
	add.s32 	%r749, %r639, %r641;
	bra.uni 	$L__BB20_71;
$L__BB20_20:
	mov.u32 	%r39, %tid.x;
	shl.b32 	%r40, %r39, 2;
	add.s32 	%r423, %r5, %r40;
	mul.wide.u32 	%rd127, %r423, 8;
	add.s64 	%rd105, %rd1, %rd127;
	// begin inline asm
	ld.global.nc.v2.u64 {%rd103, %rd104}, [%rd105];
	// end inline asm
	add.s64 	%rd108, %rd105, 16;
	// begin inline asm
	ld.global.nc.v2.u64 {%rd106, %rd107}, [%rd108];
	// end inline asm
	add.s64 	%rd111, %rd105, 8192;
	// begin inline asm
	ld.global.nc.v2.u64 {%rd109, %rd110}, [%rd111];
	// end inline asm
	add.s64 	%rd114, %rd105, 8208;
	// begin inline asm
	ld.global.nc.v2.u64 {%rd112, %rd113}, [%rd114];
	// end inline asm
	add.s64 	%rd117, %rd105, 16384;
	// begin inline asm
	ld.global.nc.v2.u64 {%rd115, %rd116}, [%rd117];
	// end inline asm
	add.s64 	%rd120, %rd105, 16400;
	// begin inline asm
	ld.global.nc.v2.u64 {%rd118, %rd119}, [%rd120];
	// end inline asm
	add.s64 	%rd123, %rd105, 24576;
	// begin inline asm
	ld.global.nc.v2.u64 {%rd121, %rd122}, [%rd123];
	// end inline asm
	add.s64 	%rd126, %rd105, 24592;
	// begin inline asm
	ld.global.nc.v2.u64 {%rd124, %rd125}, [%rd126];
	// end inline asm
	cvt.u32.u64 	%r424, %rd103;
	cvt.u32.u64 	%r425, %rd104;
	cvt.u32.u64 	%r426, %rd106;
	cvt.u32.u64 	%r427, %rd107;
	cvt.u32.u64 	%r428, %rd109;
	cvt.u32.u64 	%r429, %rd110;
	cvt.u32.u64 	%r430, %rd112;
	cvt.u32.u64 	%r431, %rd113;
	cvt.u32.u64 	%r432, %rd115;
	cvt.u32.u64 	%r433, %rd116;
	cvt.u32.u64 	%r434, %rd118;
	cvt.u32.u64 	%r435, %rd119;
	cvt.u32.u64 	%r436, %rd121;
	cvt.u32.u64 	%r437, %rd122;
	cvt.u32.u64 	%r438, %rd124;
	cvt.u32.u64 	%r439, %rd125;
	add.s32 	%r440, %r425, %r424;
	add.s32 	%r441, %r440, %r426;
	add.s32 	%r442, %r441, %r427;
	add.s32 	%r443, %r442, %r428;
	add.s32 	%r444, %r443, %r429;
	add.s32 	%r445, %r444, %r430;
	add.s32 	%r446, %r445, %r431;
	add.s32 	%r447, %r446, %r432;
	add.s32 	%r448, %r447, %r433;
	add.s32 	%r449, %r448, %r434;
	add.s32 	%r450, %r449, %r435;
	add.s32 	%r451, %r450, %r436;
	add.s32 	%r452, %r451, %r437;
	add.s32 	%r453, %r452, %r438;
	add.s32 	%r719, %r453, %r439;
	setp.lt.u32 	%p49, %r6, %r4;
	@%p49 bra 	$L__BB20_32;
	add.s32 	%r42, %r4, %r5;
	add.s32 	%r705, %r42, 256;
	add.s32 	%r704, %r42, %r39;
	mov.b32 	%r706, 0;
$L__BB20_22:
	add.s32 	%r5, %r5, %r4;
	add.s32 	%r455, %r1, -4096;
	setp.gt.u32 	%p50, %r5, %r455;
	@%p50 bra 	$L__BB20_24;
	add.s32 	%r456, %r5, %r40;
	mul.wide.u32 	%rd152, %r456, 8;
	add.s64 	%rd130, %rd1, %rd152;
	// begin inline asm
	ld.global.nc.v2.u64 {%rd128, %rd129}, [%rd130];
	// end inline asm
	add.s64 	%rd133, %rd130, 16;
	// begin inline asm
	ld.global.nc.v2.u64 {%rd131, %rd132}, [%rd133];
	// end inline asm
	add.s64 	%rd136, %rd130, 8192;
	// begin inline asm
	ld.global.nc.v2.u64 {%rd134, %rd135}, [%rd136];
	// end inline asm
	add.s64 	%rd139, %rd130, 8208;
	// begin inline asm
	ld.global.nc.v2.u64 {%rd137, %rd138}, [%rd139];
	// end inline asm
	add.s64 	%rd142, %rd130, 16384;
	// begin inline asm
	ld.global.nc.v2.u64 {%rd140, %rd141}, [%rd142];
	// end inline asm
	add.s64 	%rd145, %rd130, 16400;
	// begin inline asm
	ld.global.nc.v2.u64 {%rd143, %rd144}, [%rd145];
	// end inline asm
	add.s64 	%rd148, %rd130, 24576;
	// begin inline asm
	ld.global.nc.v2.u64 {%rd146, %rd147}, [%rd148];
	// end inline asm
	add.s64 	%rd151, %rd130, 24592;
	// begin inline asm
	ld.global.nc.v2.u64 {%rd149, %rd150}, [%rd151];
	// end inline asm
	cvt.u32.u64 	%r457, %rd128;
	cvt.u32.u64 	%r458, %rd129;
	cvt.u32.u64 	%r459, %rd131;
	cvt.u32.u64 	%r460, %rd132;
	cvt.u32.u64 	%r461, %rd134;
	cvt.u32.u64 	%r462, %rd135;
	cvt.u32.u64 	%r463, %rd137;
	cvt.u32.u64 	%r464, %rd138;
	cvt.u32.u64 	%r465, %rd140;
	cvt.u32.u64 	%r466, %rd141;
	cvt.u32.u64 	%r467, %rd143;
	cvt.u32.u64 	%r468, %rd144;
	cvt.u32.u64 	%r469, %rd146;
	cvt.u32.u64 	%r470, %rd147;
	cvt.u32.u64 	%r471, %rd149;
	cvt.u32.u64 	%r472, %rd150;
	add.s32 	%r473, %r719, %r457;
	add.s32 	%r474, %r473, %r458;
	add.s32 	%r475, %r474, %r459;
	add.s32 	%r476, %r475, %r460;
	add.s32 	%r477, %r476, %r461;
	add.s32 	%r478, %r477, %r462;
	add.s32 	%r479, %r478, %r463;
	add.s32 	%r480, %r479, %r464;
	add.s32 	%r481, %r480, %r465;
	add.s32 	%r482, %r481, %r466;
	add.s32 	%r483, %r482, %r467;
	add.s32 	%r484, %r483, %r468;
	add.s32 	%r485, %r484, %r469;
	add.s32 	%r486, %r485, %r470;
	add.s32 	%r487, %r486, %r471;
	add.s32 	%r719, %r487, %r472;
	sub.s32 	%r488, %r1, %r5;
	setp.lt.u32 	%p51, %r488, %r4;
	add.s32 	%r706, %r706, 1;
	add.s32 	%r705, %r705, %r4;
	add.s32 	%r704, %r704, %r4;
	@%p51 bra 	$L__BB20_32;
	bra.uni 	$L__BB20_22;
$L__BB20_24:
	setp.le.u32 	%p52, %r1, %r5;
	@%p52 bra 	$L__BB20_32;
	sub.s32 	%r55, %r1, %r5;
	setp.ge.s32 	%p53, %r39, %r55;
	@%p53 bra 	$L__BB20_32;
	not.b32 	%r490, %r39;
	add.s32 	%r491, %r1, %r490;
	sub.s32 	%r492, %r491, %r42;
	mul.lo.s32 	%r493, %r2, %r706;
	shl.b32 	%r494, %r493, 12;
	sub.s32 	%r56, %r492, %r494;
	shr.u32 	%r495, %r491, 8;
	add.s32 	%r57, %r495, 1;
	and.b32  	%r496, %r491, 768;
	setp.eq.s32 	%p54, %r496, 768;
	mov.u32 	%r713, %r39;
	@%p54 bra 	$L__BB20_29;
	and.b32  	%r497, %r57, 3;
	neg.s32 	%r709, %r497;
	mov.u32 	%r713, %r39;
$L__BB20_28:
	.pragma "nounroll";
	mul.wide.u32 	%rd155, %r704, 8;
	add.s64 	%rd154, %rd1, %rd155;
	// begin inline asm
	ld.global.nc.u64 %rd153, [%rd154];
	// end inline asm
	cvt.u32.u64 	%r498, %rd153;
	add.s32 	%r719, %r719, %r498;
	add.s32 	%r713, %r713, 256;
	add.s32 	%r704, %r704, 256;
	add.s32 	%r709, %r709, 1;
	setp.ne.s32 	%p55, %r709, 0;
	@%p55 bra 	$L__BB20_28;
$L__BB20_29:
	setp.lt.u32 	%p56, %r56, 768;
	@%p56 bra 	$L__BB20_32;
	add.s32 	%r717, %r713, 512;
	add.s32 	%r716, %r713, %r705;
$L__BB20_31:
	add.s32 	%r499, %r716, -256;
	mul.wide.u32 	%rd164, %r499, 8;
	add.s64 	%rd157, %rd1, %rd164;
	// begin inline asm
	ld.global.nc.u64 %rd156, [%rd157];
	// end inline asm
	cvt.u32.u64 	%r500, %rd156;
	add.s32 	%r501, %r719, %r500;
	mul.wide.u32 	%rd165, %r716, 8;
	add.s64 	%rd159, %rd1, %rd165;
	// begin inline asm
	ld.global.nc.u64 %rd158, [%rd159];
	// end inline asm
	cvt.u32.u64 	%r502, %rd158;
	add.s32 	%r503, %r501, %r502;
	add.s32 	%r504, %r716, 256;
	mul.wide.u32 	%rd166, %r504, 8;
	add.s64 	%rd161, %rd1, %rd166;
	// begin inline asm
	ld.global.nc.u64 %rd160, [%rd161];
	// end inline asm
	cvt.u32.u64 	%r505, %rd160;
	add.s32 	%r506, %r503, %r505;
	add.s32 	%r507, %r716, 512;
	mul.wide.u32 	%rd167, %r507, 8;
	add.s64 	%rd163, %rd1, %rd167;
	// begin inline asm
	ld.global.nc.u64 %rd162, [%rd163];
	// end inline asm
	cvt.u32.u64 	%r508, %rd162;
	add.s32 	%r719, %r506, %r508;
	add.s32 	%r76, %r717, 1024;
	add.s32 	%r509, %r717, 512;
	add.s32 	%r716, %r716, 1024;
	setp.lt.s32 	%p57, %r509, %r55;
	mov.u32 	%r717, %r76;
	@%p57 bra 	$L__BB20_31;
$L__BB20_32:
	// begin inline asm
	mov.u32 %r510, %laneid;
	// end inline asm
	mov.b32 	%r513, 1;
	mov.b32 	%r534, 31;
	mov.b32 	%r535, -1;
	// begin inline asm
	shfl.sync.down.b32 %r511, %r719, %r513, %r534, %r535;
	// end inline asm
	setp.gt.s32 	%p58, %r510, 30;
	selp.b32 	%r536, 0, %r511, %p58;
	add.s32 	%r517, %r536, %r719;
	mov.b32 	%r518, 2;
	// begin inline asm
	shfl.sync.down.b32 %r516, %r517, %r518, %r534, %r535;
	// end inline asm
	setp.gt.s32 	%p59, %r510, 29;
	selp.b32 	%r537, 0, %r516, %p59;
	add.s32 	%r522, %r517, %r537;
	mov.b32 	%r523, 4;
	// begin inline asm
	shfl.sync.down.b32 %r521, %r522, %r523, %r534, %r535;
	// end inline asm
	setp.gt.s32 	%p60, %r510, 27;
	selp.b32 	%r538, 0, %r521, %p60;
	add.s32 	%r527, %r522, %r538;
	mov.b32 	%r528, 8;
	// begin inline asm
	shfl.sync.down.b32 %r526, %r527, %r528, %r534, %r535;
	// end inline asm
	setp.gt.s32 	%p61, %r510, 23;
	selp.b32 	%r539, 0, %r526, %p61;
	add.s32 	%r532, %r527, %r539;
	mov.b32 	%r533, 16;
	// begin inline asm
	shfl.sync.down.b32 %r531, %r532, %r533, %r534, %r535;
	// end inline asm
	setp.gt.s32 	%p62, %r510, 15;
	selp.b32 	%r540, 0, %r531, %p62;
	add.s32 	%r749, %r532, %r540;
	setp.ne.s32 	%p63, %r510, 0;
	@%p63 bra 	$L__BB20_34;
	shr.u32 	%r541, %r39, 3;
	and.b32  	%r542, %r541, 124;
	mov.u32 	%r543, _ZZN3cub18CUB_300001_SM_10006detail6reduce18DeviceReduceKernelINS2_10policy_hubIijN4cuda3std3__44plusIiEEE10Policy1000EPyjS9_iNS7_10__identityEEEvT0_PT3_T1_NS0_13GridEvenShareISH_EET2_T4_E12temp_storage;
	add.s32 	%r544, %r543, %r542;
	st.shared.u32 	[%r544+8], %r749;
$L__BB20_34:
	bar.sync 	0;
	setp.ne.s32 	%p64, %r39, 0;
	@%p64 bra 	$L__BB20_71;
	ld.shared.u32 	%r545, [_ZZN3cub18CUB_300001_SM_10006detail6reduce18DeviceReduceKernelINS2_10policy_hubIijN4cuda3std3__44plusIiEEE10Policy1000EPyjS9_iNS7_10__identityEEEvT0_PT3_T1_NS0_13GridEvenShareISH_EET2_T4_E12temp_storage+12];
	add.s32 	%r546, %r545, %r749;
	ld.shared.u32 	%r547, [_ZZN3cub18CUB_300001_SM_10006detail6reduce18DeviceReduceKernelINS2_10policy_hubIijN4cuda3std3__44plusIiEEE10Policy1000EPyjS9_iNS7_10__identityEEEvT0_PT3_T1_NS0_13GridEvenShareISH_EET2_T4_E12temp_storage+16];
	add.s32 	%r548, %r546, %r547;
	ld.shared.u32 	%r549, [_ZZN3cub18CUB_300001_SM_10006detail6reduce18DeviceReduceKernelINS2_10policy_hubIijN4cuda3std3__44plusIiEEE10Policy1000EPyjS9_iNS7_10__identityEEEvT0_PT3_T1_NS0_13GridEvenShareISH_EET2_T4_E12temp_storage+20];
	add.s32 	%r550, %r548, %r549;
	ld.shared.u32 	%r551, [_ZZN3cub18CUB_300001_SM_10006detail6reduce18DeviceReduceKernelINS2_10policy_hubIijN4cuda3std3__44plusIiEEE10Policy1000EPyjS9_iNS7_10__identityEEEvT0_PT3_T1_NS0_13GridEvenShareISH_EET2_T4_E12temp_storage+24];
	add.s32 	%r552, %r550, %r551;
	ld.shared.u32 	%r553, [_ZZN3cub18CUB_300001_SM_10006detail6reduce18DeviceReduceKernelINS2_10policy_hubIijN4cuda3std3__44plusIiEEE10Policy1000EPyjS9_iNS7_10__identityEEEvT0_PT3_T1_NS0_13GridEvenShareISH_EET2_T4_E12temp_storage+28];
	add.s32 	%r554, %r552, %r553;
	ld.shared.u32 	%r555, [_ZZN3cub18CUB_300001_SM_10006detail6reduce18DeviceReduceKernelINS2_10policy_hubIijN4cuda3std3__44plusIiEEE10Policy1000EPyjS9_iNS7_10__identityEEEvT0_PT3_T1_NS0_13GridEvenShareISH_EET2_T4_E12temp_storage+32];
	add.s32 	%r556, %r554, %r555;
	ld.shared.u32 	%r557, [_ZZN3cub18CUB_300001_SM_10006detail6reduce18DeviceReduceKernelINS2_10policy_hubIijN4cuda3std3__44plusIiEEE10Policy1000EPyjS9_iNS7_10__identityEEEvT0_PT3_T1_NS0_13GridEvenShareISH_EET2_T4_E12temp_storage+36];
	add.s32 	%r749, %r556, %r557;
	bra.uni 	$L__BB20_71;
$L__BB20_36:
	sub.s32 	%r81, %r1, %r5;
	setp.gt.u32 	%p2, %r81, 4095;
	@%p2 bra 	$L__BB20_55;
	mov.u32 	%r82, %tid.x;
	setp.ge.u32 	%p19, %r82, %r81;
	mov.b32 	%r732, 0;
	mov.u32 	%r726, %r82;
	@%p19 bra 	$L__BB20_39;
	add.s32 	%r292, %r5, %r82;
	mul.wide.u32 	%rd87, %r292, 8;
	add.s64 	%rd86, %rd1, %rd87;
	// begin inline asm
	ld.global.nc.u64 %rd85, [%rd86];
	// end inline asm
	cvt.u32.u64 	%r732, %rd85;
	add.s32 	%r726, %r82, 256;
$L__BB20_39:
	setp.ge.u32 	%p20, %r726, %r81;
	@%p20 bra 	$L__BB20_46;
	not.b32 	%r294, %r726;
	add.s32 	%r87, %r1, %r294;
	and.b32  	%r295, %r87, 768;
	setp.eq.s32 	%p21, %r295, 768;
	@%p21 bra 	$L__BB20_43;
	add.s32 	%r723, %r726, %r5;
	shr.u32 	%r296, %r87, 8;
	add.s32 	%r297, %r296, 1;
	and.b32  	%r298, %r297, 3;
	neg.s32 	%r722, %r298;
$L__BB20_42:
	.pragma "nounroll";
	mul.wide.u32 	%rd90, %r723, 8;
	add.s64 	%rd89, %rd1, %rd90;
	// begin inline asm
	ld.global.nc.u64 %rd88, [%rd89];
	// end inline asm
	cvt.u32.u64 	%r299, %rd88;
	add.s32 	%r732, %r732, %r299;
	add.s32 	%r726, %r726, 256;
	add.s32 	%r723, %r723, 256;
	add.s32 	%r722, %r722, 1;
	setp.ne.s32 	%p22, %r722, 0;
	@%p22 bra 	$L__BB20_42;
$L__BB20_43:
	sub.s32 	%r300, %r87, %r5;
	setp.lt.u32 	%p23, %r300, 768;
	@%p23 bra 	$L__BB20_46;
	add.s32 	%r730, %r726, 512;
	add.s32 	%r729, %r726, %r5;
$L__BB20_45:
	mul.wide.u32 	%rd99, %r729, 8;
	add.s64 	%rd92, %rd1, %rd99;
	// begin inline asm
	ld.global.nc.u64 %rd91, [%rd92];
	// end inline asm
	cvt.u32.u64 	%r301, %rd91;
	add.s32 	%r302, %r732, %r301;
	add.s32 	%r303, %r729, 256;
	mul.wide.u32 	%rd100, %r303, 8;
	add.s64 	%rd94, %rd1, %rd100;
	// begin inline asm
	ld.global.nc.u64 %rd93, [%rd94];
	// end inline asm
	cvt.u32.u64 	%r304, %rd93;
	add.s32 	%r305, %r302, %r304;
	add.s32 	%r306, %r729, 512;
	mul.wide.u32 	%rd101, %r306, 8;
	add.s64 	%rd96, %rd1, %rd101;
	// begin inline asm
	ld.global.nc.u64 %rd95, [%rd96];
	// end inline asm
	cvt.u32.u64 	%r307, %rd95;
	add.s32 	%r308, %r305, %r307;
	add.s32 	%r309, %r729, 768;
	mul.wide.u32 	%rd102, %r309, 8;
	add.s64 	%rd98, %rd1, %rd102;
	// begin inline asm
	ld.global.nc.u64 %rd97, [%rd98];
	// end inline asm
	cvt.u32.u64 	%r310, %rd97;
	add.s32 	%r732, %r308, %r310;
	add.s32 	%r107, %r730, 1024;
	add.s32 	%r311, %r730, 512;
	add.s32 	%r729, %r729, 1024;
	setp.lt.s32 	%p24, %r311, %r81;
	mov.u32 	%r730, %r107;
	@%p24 bra 	$L__BB20_45;
$L__BB20_46:
	setp.lt.u32 	%p25, %r81, 256;
	@%p25 bra 	$L__BB20_51;
	// begin inline asm
	mov.u32 %r375, %laneid;
	// end inline asm
	mov.b32 	%r378, 1;
	mov.b32 	%r399, 31;
	mov.b32 	%r400, -1;
	// begin inline asm
	shfl.sync.down.b32 %r376, %r732, %r378, %r399, %r400;
	// end inline asm
	setp.gt.s32 	%p41, %r375, 30;
	selp.b32 	%r401, 0, %r376, %p41;
	add.s32 	%r382, %r401, %r732;
	mov.b32 	%r383, 2;
	// begin inline asm
	shfl.sync.down.b32 %r381, %r382, %r383, %r399, %r400;
	// end inline asm
	setp.gt.s32 	%p42, %r375, 29;
	selp.b32 	%r402, 0, %r381, %p42;
	add.s32 	%r387, %r382, %r402;
	mov.b32 	%r388, 4;
	// begin inline asm
	shfl.sync.down.b32 %r386, %r387, %r388, %r399, %r400;
	// end inline asm
	setp.gt.s32 	%p43, %r375, 27;
	selp.b32 	%r403, 0, %r386, %p43;
	add.s32 	%r392, %r387, %r403;
	mov.b32 	%r393, 8;
	// begin inline asm
	shfl.sync.down.b32 %r391, %r392, %r393, %r399, %r400;
	// end inline asm
	setp.gt.s32 	%p44, %r375, 23;
	selp.b32 	%r404, 0, %r391, %p44;
	add.s32 	%r397, %r392, %r404;
	mov.b32 	%r398, 16;
	// begin inline asm
	shfl.sync.down.b32 %r396, %r397, %r398, %r399, %r400;
	// end inline asm
	setp.gt.s32 	%p45, %r375, 15;
	selp.b32 	%r405, 0, %r396, %p45;
	add.s32 	%r749, %r397, %r405;
	setp.ne.s32 	%p46, %r375, 0;
	@%p46 bra 	$L__BB20_49;
	shr.u32 	%r406, %r82, 3;
	and.b32  	%r407, %r406, 124;
	mov.u32 	%r408, _ZZN3cub18CUB_300001_SM_10006detail6reduce18DeviceReduceKernelINS2_10policy_hubIijN4cuda3std3__44plusIiEEE10Policy1000EPyjS9_iNS7_10__identityEEEvT0_PT3_T1_NS0_13GridEvenShareISH_EET2_T4_E12temp_storage;
	add.s32 	%r409, %r408, %r407;
	st.shared.u32 	[%r409+8], %r749;
$L__BB20_49:
	bar.sync 	0;
	setp.ne.s32 	%p47, %r82, 0;
	@%p47 bra 	$L__BB20_71;
	ld.shared.u32 	%r410, [_ZZN3cub18CUB_300001_SM_10006detail6reduce18DeviceReduceKernelINS2_10policy_hubIijN4cuda3std3__44plusIiEEE10Policy1000EPyjS9_iNS7_10__identityEEEvT0_PT3_T1_NS0_13GridEvenShareISH_EET2_T4_E12temp_storage+12];
	add.s32 	%r411, %r410, %r749;
	ld.shared.u32 	%r412, [_ZZN3cub18CUB_300001_SM_10006detail6reduce18DeviceReduceKernelINS2_10policy_hubIijN4cuda3std3__44plusIiEEE10Policy1000EPyjS9_iNS7_10__identityEEEvT0_PT3_T1_NS0_13GridEvenShareISH_EET2_T4_E12temp_storage+16];
	add.s32 	%r413, %r411, %r412;
	ld.shared.u32 	%r414, [_ZZN3cub18CUB_300001_SM_10006detail6reduce18DeviceReduceKernelINS2_10policy_hubIijN4cuda3std3__44plusIiEEE10Policy1000EPyjS9_iNS7_10__identityEEEvT0_PT3_T1_NS0_13GridEvenShareISH_EET2_T4_E12temp_storage+20];
	add.s32 	%r415, %r413, %r414;
	ld.shared.u32 	%r416, [_ZZN3cub18CUB_300001_SM_10006detail6reduce18DeviceReduceKernelINS2_10policy_hubIijN4cuda3std3__44plusIiEEE10Policy1000EPyjS9_iNS7_10__identityEEEvT0_PT3_T1_NS0_13GridEvenShareISH_EET2_T4_E12temp_storage+24];
	add.s32 	%r417, %r415, %r416;
	ld.shared.u32 	%r418, [_ZZN3cub18CUB_300001_SM_10006detail6reduce18DeviceReduceKernelINS2_10policy_hubIijN4cuda3std3__44plusIiEEE10Policy1000EPyjS9_iNS7_10__identityEEEvT0_PT3_T1_NS0_13GridEvenShareISH_EET2_T4_E12temp_storage+28];
	add.s32 	%r419, %r417, %r418;
	ld.shared.u32 	%r420, [_ZZN3cub18CUB_300001_SM_10006detail6reduce18DeviceReduceKernelINS2_10policy_hubIijN4cuda3std3__44plusIiEEE10Policy1000EPyjS9_iNS7_10__identityEEEvT0_PT3_T1_NS0_13GridEvenShareISH_EET2_T4_E12temp_storage+32];
	add.s32 	%r421, %r419, %r420;
	ld.shared.u32 	%r422, [_ZZN3cub18CUB_300001_SM_10006detail6reduce18DeviceReduceKernelINS2_10policy_hubIijN4cuda3std3__44plusIiEEE10Policy1000EPyjS9_iNS7_10__identityEEEvT0_PT3_T1_NS0_13GridEvenShareISH_EET2_T4_E12temp_storage+36];
	add.s32 	%r749, %r421, %r422;
	bra.uni 	$L__BB20_71;
$L__BB20_51:
	// begin inline asm
	mov.u32 %r312, %laneid;
	// end inline asm
	and.b32  	%r338, %r82, 992;
	add.s32 	%r339, %r338, 32;
	setp.gt.u32 	%p26, %r339, %r81;
	not.b32 	%r340, %r338;
	add.s32 	%r341, %r81, %r340;
	selp.b32 	%r336, %r341, 31, %p26;
	mov.b32 	%r315, 1;
	mov.b32 	%r337, -1;
	// begin inline asm
	shfl.sync.down.b32 %r313, %r732, %r315, %r336, %r337;
	// end inline asm
	setp.lt.s32 	%p27, %r312, %r336;
	selp.b32 	%r342, %r313, 0, %p27;
	add.s32 	%r319, %r342, %r732;
	mov.b32 	%r320, 2;
	// begin inline asm
	shfl.sync.down.b32 %r318, %r319, %r320, %r336, %r337;
	// end inline asm
	add.s32 	%r343, %r312, 2;
	setp.gt.s32 	%p28, %r343, %r336;
	selp.b32 	%r344, 0, %r318, %p28;
	add.s32 	%r324, %r319, %r344;
	mov.b32 	%r325, 4;
	// begin inline asm
	shfl.sync.down.b32 %r323, %r324, %r325, %r336, %r337;
	// end inline asm
	add.s32 	%r345, %r312, 4;
	setp.gt.s32 	%p29, %r345, %r336;
	selp.b32 	%r346, 0, %r323, %p29;
	add.s32 	%r329, %r324, %r346;
	mov.b32 	%r330, 8;
	// begin inline asm
	shfl.sync.down.b32 %r328, %r329, %r330, %r336, %r337;
	// end inline asm
	add.s32 	%r347, %r312, 8;
	setp.gt.s32 	%p30, %r347, %r336;
	selp.b32 	%r348, 0, %r328, %p30;
	add.s32 	%r334, %r329, %r348;
	mov.b32 	%r335, 16;
	// begin inline asm
	shfl.sync.down.b32 %r333, %r334, %r335, %r336, %r337;
	// end inline asm
	add.s32 	%r349, %r312, 16;
	setp.gt.s32 	%p31, %r349, %r336;
	selp.b32 	%r350, 0, %r333, %p31;
	add.s32 	%r749, %r334, %r350;
	setp.ne.s32 	%p32, %r312, 0;
	@%p32 bra 	$L__BB20_53;
	shr.u32 	%r351, %r82, 3;
	and.b32  	%r352, %r351, 124;
	mov.u32 	%r353, _ZZN3cub18CUB_300001_SM_10006detail6reduce18DeviceReduceKernelINS2_10policy_hubIijN4cuda3std3__44plusIiEEE10Policy1000EPyjS9_iNS7_10__identityEEEvT0_PT3_T1_NS0_13GridEvenShareISH_EET2_T4_E12temp_storage;
	add.s32 	%r354, %r353, %r352;
	st.shared.u32 	[%r354+8], %r749;
$L__BB20_53:
	bar.sync 	0;
	setp.ne.s32 	%p33, %r82, 0;
	@%p33 bra 	$L__BB20_71;
	setp.gt.u32 	%p34, %r81, 32;
	ld.shared.u32 	%r355, [_ZZN3cub18CUB_300001_SM_10006detail6reduce18DeviceReduceKernelINS2_10policy_hubIijN4cuda3std3__44plusIiEEE10Policy1000EPyjS9_iNS7_10__identityEEEvT0_PT3_T1_NS0_13GridEvenShareISH_EET2_T4_E12temp_storage+12];
	selp.b32 	%r356, %r355, 0, %p34;
	add.s32 	%r357, %r356, %r749;
	setp.gt.u32 	%p35, %r81, 64;
	ld.shared.u32 	%r358, [_ZZN3cub18CUB_300001_SM_10006detail6reduce18DeviceReduceKernelINS2_10policy_hubIijN4cuda3std3__44plusIiEEE10Policy1000EPyjS9_iNS7_10__identityEEEvT0_PT3_T1_NS0_13GridEvenShareISH_EET2_T4_E12temp_storage+16];
	selp.b32 	%r359, %r358, 0, %p35;
	add.s32 	%r360, %r357, %r359;
	setp.gt.u32 	%p36, %r81, 96;
	ld.shared.u32 	%r361, [_ZZN3cub18CUB_300001_SM_10006detail6reduce18DeviceReduceKernelINS2_10policy_hubIijN4cuda3std3__44plusIiEEE10Policy1000EPyjS9_iNS7_10__identityEEEvT0_PT3_T1_NS0_13GridEvenShareISH_EET2_T4_E12temp_storage+20];
	selp.b32 	%r362, %r361, 0, %p36;
	add.s32 	%r363, %r360, %r362;
	setp.gt.u32 	%p37, %r81, 128;
	ld.shared.u32 	%r364, [_ZZN3cub18CUB_300001_SM_10006detail6reduce18DeviceReduceKernelINS2_10policy_hubIijN4cuda3std3__44plusIiEEE10Policy1000EPyjS9_iNS7_10__identityEEEvT0_PT3_T1_NS0_13GridEvenShareISH_EET2_T4_E12temp_storage+24];
	selp.b32 	%r365, %r364, 0, %p37;
	add.s32 	%r366, %r363, %r365;
	setp.gt.u32 	%p38, %r81, 160;
	ld.shared.u32 	%r367, [_ZZN3cub18CUB_300001_SM_10006detail6reduce18DeviceReduceKernelINS2_10policy_hubIijN4cuda3std3__44plusIiEEE10Policy1000EPyjS9_iNS7_10__identityEEEvT0_PT3_T1_NS0_13GridEvenShareISH_EET2_T4_E12temp_storage+28];
	selp.b32 	%r368, %r367, 0, %p38;
	add.s32 	%r369, %r366, %r368;
	setp.gt.u32 	%p39, %r81, 192;
	ld.shared.u32 	%r370, [_ZZN3cub18CUB_300001_SM_10006detail6reduce18DeviceReduceKernelINS2_10policy_hubIijN4cuda3std3__44plusIiEEE10Policy1000EPyjS9_iNS7_10__identityEEEvT0_PT3_T1_NS0_13GridEvenShareISH_EET2_T4_E12temp_storage+32];
	selp.b32 	%r371, %r370, 0, %p39;
	add.s32 	%r372, %r369, %r371;
	setp.gt.u32 	%p40, %r81, 224;
	ld.shared.u32 	%r373, [_ZZN3cub18CUB_300001_SM_10006detail6reduce18DeviceReduceKernelINS2_10policy_hubIijN4cuda3std3__44plusIiEEE10Policy1000EPyjS9_iNS7_10__identityEEEvT0_PT3_T1_NS0_13GridEvenShareISH_EET2_T4_E12temp_storage+36];
	selp.b32 	%r374, %r373, 0, %p40;
	add.s32 	%r749, %r372, %r374;
	bra.uni 	$L__BB20_71;
$L__BB20_55:
	mov.u32 	%r114, %tid.x;
	add.s32 	%r157, %r114, %r5;
	mul.wide.u32 	%rd36, %r157, 8;
	add.s64 	%rd5, %rd1, %rd36;
	// begin inline asm
	ld.global.nc.u64 %rd4, [%rd5];
	// end inline asm
	cvt.u32.u64 	%r158, %rd4;
	add.s64 	%rd7, %rd5, 2048;
	// begin inline asm
	ld.global.nc.u64 %rd6, [%rd7];
	// end inline asm
	cvt.u32.u64 	%r159, %rd6;
	add.s64 	%rd9, %rd5, 4096;
	// begin inline asm
	ld.global.nc.u64 %rd8, [%rd9];
	// end inline asm
	cvt.u32.u64 	%r160, %rd8;
	add.s64 	%rd11, %rd5, 6144;
	// begin inline asm
	ld.global.nc.u64 %rd10, [%rd11];
	// end inline asm
	cvt.u32.u64 	%r161, %rd10;
	add.s64 	%rd13, %rd5, 8192;
	// begin inline asm
	ld.global.nc.u64 %rd12, [%rd13];
	// end inline asm
	cvt.u32.u64 	%r162, %rd12;
	add.s64 	%rd15, %rd5, 10240;
	// begin inline asm
	ld.global.nc.u64 %rd14, [%rd15];
	// end inline asm
	cvt.u32.u64 	%r163, %rd14;
	add.s64 	%rd17, %rd5, 12288;
	// begin inline asm
	ld.global.nc.u64 %rd16, [%rd17];
	// end inline asm
	cvt.u32.u64 	%r164, %rd16;
	add.s64 	%rd19, %rd5, 14336;
	// begin inline asm
	ld.global.nc.u64 %rd18, [%rd19];
	// end inline asm
	cvt.u32.u64 	%r165, %rd18;
	add.s64 	%rd21, %rd5, 16384;
	// begin inline asm
	ld.global.nc.u64 %rd20, [%rd21];
	// end inline asm
	cvt.u32.u64 	%r166, %rd20;
	add.s64 	%rd23, %rd5, 18432;
	// begin inline asm
	ld.global.nc.u64 %rd22, [%rd23];
	// end inline asm
	cvt.u32.u64 	%r167, %rd22;
	add.s64 	%rd25, %rd5, 20480;
	// begin inline asm
	ld.global.nc.u64 %rd24, [%rd25];
	// end inline asm
	cvt.u32.u64 	%r168, %rd24;
	add.s64 	%rd27, %rd5, 22528;
	// begin inline asm
	ld.global.nc.u64 %rd26, [%rd27];
	// end inline asm
	cvt.u32.u64 	%r169, %rd26;
	add.s64 	%rd29, %rd5, 24576;
	// begin inline asm
	ld.global.nc.u64 %rd28, [%rd29];
	// end inline asm
	cvt.u32.u64 	%r170, %rd28;
	add.s64 	%rd31, %rd5, 26624;
	// begin inline asm
	ld.global.nc.u64 %rd30, [%rd31];
	// end inline asm
	cvt.u32.u64 	%r171, %rd30;
	add.s64 	%rd33, %rd5, 28672;
	// begin inline asm
	ld.global.nc.u64 %rd32, [%rd33];
	// end inline asm
	cvt.u32.u64 	%r172, %rd32;
	add.s64 	%rd35, %rd5, 30720;
	// begin inline asm
	ld.global.nc.u64 %rd34, [%rd35];
	// end inline asm
	cvt.u32.u64 	%r173, %rd34;
	add.s32 	%r174, %r159, %r158;
	add.s32 	%r175, %r174, %r160;
	add.s32 	%r176, %r175, %r161;
	add.s32 	%r177, %r176, %r162;
	add.s32 	%r178, %r177, %r163;
	add.s32 	%r179, %r178, %r164;
	add.s32 	%r180, %r179, %r165;
	add.s32 	%r181, %r180, %r166;
	add.s32 	%r182, %r181, %r167;
	add.s32 	%r183, %r182, %r168;
	add.s32 	%r184, %r183, %r169;
	add.s32 	%r185, %r184, %r170;
	add.s32 	%r186, %r185, %r171;
	add.s32 	%r187, %r186, %r172;
	add.s32 	%r748, %r187, %r173;
	setp.lt.u32 	%p3, %r81, %r4;
	@%p3 bra 	$L__BB20_67;
	add.s32 	%r116, %r1, -4096;
	add.s32 	%r117, %r4, %r5;
	add.s32 	%r734, %r117, 256;
	add.s32 	%r733, %r117, %r114;
	mov.b32 	%r735, 0;
$L__BB20_57:
	add.s32 	%r5, %r5, %r4;
	setp.gt.u32 	%p4, %r5, %r116;
	@%p4 bra 	$L__BB20_59;
	add.s32 	%r189, %r114, %r5;
	mul.wide.u32 	%rd69, %r189, 8;
	add.s64 	%rd38, %rd1, %rd69;
	// begin inline asm
	ld.global.nc.u64 %rd37, [%rd38];
	// end inline asm
	cvt.u32.u64 	%r190, %rd37;
	add.s64 	%rd40, %rd38, 2048;
	// begin inline asm
	ld.global.nc.u64 %rd39, [%rd40];
	// end inline asm
	cvt.u32.u64 	%r191, %rd39;
	add.s64 	%rd42, %rd38, 4096;
	// begin inline asm
	ld.global.nc.u64 %rd41, [%rd42];
	// end inline asm
	cvt.u32.u64 	%r192, %rd41;
	add.s64 	%rd44, %rd38, 6144;
	// begin inline asm
	ld.global.nc.u64 %rd43, [%rd44];
	// end inline asm
	cvt.u32.u64 	%r193, %rd43;
	add.s64 	%rd46, %rd38, 8192;
	// begin inline asm
	ld.global.nc.u64 %rd45, [%rd46];
	// end inline asm
	cvt.u32.u64 	%r194, %rd45;
	add.s64 	%rd48, %rd38, 10240;
	// begin inline asm
	ld.global.nc.u64 %rd47, [%rd48];
	// end inline asm
	cvt.u32.u64 	%r195, %rd47;
	add.s64 	%rd50, %rd38, 12288;
	// begin inline asm
	ld.global.nc.u64 %rd49, [%rd50];
	// end inline asm
	cvt.u32.u64 	%r196, %rd49;
	add.s64 	%rd52, %rd38, 14336;
	// begin inline asm
	ld.global.nc.u64 %rd51, [%rd52];
	// end inline asm
	cvt.u32.u64 	%r197, %rd51;
	add.s64 	%rd54, %rd38, 16384;
	// begin inline asm
	ld.global.nc.u64 %rd53, [%rd54];
	// end inline asm
	cvt.u32.u64 	%r198, %rd53;
	add.s64 	%rd56, %rd38, 18432;
	// begin inline asm
	ld.global.nc.u64 %rd55, [%rd56];
	// end inline asm
	cvt.u32.u64 	%r199, %rd55;
	add.s64 	%rd58, %rd38, 20480;
	// begin inline asm
	ld.global.nc.u64 %rd57, [%rd58];
	// end inline asm
	cvt.u32.u64 	%r200, %rd57;
	add.s64 	%rd60, %rd38, 22528;
	// begin inline asm
	ld.global.nc.u64 %rd59, [%rd60];
	// end inline asm
	cvt.u32.u64 	%r201, %rd59;
	add.s64 	%rd62, %rd38, 24576;
	// begin inline asm
	ld.global.nc.u64 %rd61, [%rd62];
	// end inline asm
	cvt.u32.u64 	%r202, %rd61;
	add.s64 	%rd64, %rd38, 26624;
	// begin inline asm
	ld.global.nc.u64 %rd63, [%rd64];
	// end inline asm
	cvt.u32.u64 	%r203, %rd63;
	add.s64 	%rd66, %rd38, 28672;
	// begin inline asm
	ld.global.nc.u64 %rd65, [%rd66];
	// end inline asm
	cvt.u32.u64 	%r204, %rd65;
	add.s64 	%rd68, %rd38, 30720;
	// begin inline asm
	ld.global.nc.u64 %rd67, [%rd68];
	// end inline asm
	cvt.u32.u64 	%r205, %rd67;
	add.s32 	%r206, %r748, %r190;
	add.s32 	%r207, %r206, %r191;
	add.s32 	%r208, %r207, %r192;
	add.s32 	%r209, %r208, %r193;
	add.s32 	%r210, %r209, %r194;
	add.s32 	%r211, %r210, %r195;
	add.s32 	%r212, %r211, %r196;
	add.s32 	%r213, %r212, %r197;
	add.s32 	%r214, %r213, %r198;
	add.s32 	%r215, %r214, %r199;
	add.s32 	%r216, %r215, %r200;
	add.s32 	%r217, %r216, %r201;
	add.s32 	%r218, %r217, %r202;
	add.s32 	%r219, %r218, %r203;
	add.s32 	%r220, %r219, %r204;
	add.s32 	%r748, %r220, %r205;
	sub.s32 	%r221, %r1, %r5;
	setp.lt.u32 	%p5, %r221, %r4;
	add.s32 	%r735, %r735, 1;
	add.s32 	%r734, %r734, %r4;
	add.s32 	%r733, %r733, %r4;
	@%p5 bra 	$L__BB20_67;
	bra.uni 	$L__BB20_57;
$L__BB20_59:
	setp.le.u32 	%p6, %r1, %r5;
	@%p6 bra 	$L__BB20_67;
	sub.s32 	%r130, %r1, %r5;
	setp.ge.s32 	%p7, %r114, %r130;
	@%p7 bra 	$L__BB20_67;
	not.b32 	%r223, %r114;
	add.s32 	%r224, %r1, %r223;
	sub.s32 	%r225, %r224, %r117;
	mul.lo.s32 	%r226, %r2, %r735;
	shl.b32 	%r227, %r226, 12;
	sub.s32 	%r131, %r225, %r227;
	shr.u32 	%r228, %r224, 8;
	add.s32 	%r132, %r228, 1;
	and.b32  	%r229, %r224, 768;
	setp.eq.s32 	%p8, %r229, 768;
	mov.u32 	%r742, %r114;
	@%p8 bra 	$L__BB20_64;
	and.b32  	%r230, %r132, 3;
	neg.s32 	%r738, %r230;
	mov.u32 	%r742, %r114;
$L__BB20_63:
	.pragma "nounroll";
	mul.wide.u32 	%rd72, %r733, 8;
	add.s64 	%rd71, %rd1, %rd72;
	// begin inline asm
	ld.global.nc.u64 %rd70, [%rd71];
	// end inline asm
	cvt.u32.u64 	%r231, %rd70;
	add.s32 	%r748, %r748, %r231;
	add.s32 	%r742, %r742, 256;
	add.s32 	%r733, %r733, 256;
	add.s32 	%r738, %r738, 1;
	setp.ne.s32 	%p9, %r738, 0;
	@%p9 bra 	$L__BB20_63;
$L__BB20_64:
	setp.lt.u32 	%p10, %r131, 768;
	@%p10 bra 	$L__BB20_67;
	add.s32 	%r746, %r742, 512;
	add.s32 	%r745, %r742, %r734;
$L__BB20_66:
	add.s32 	%r232, %r745, -256;
	mul.wide.u32 	%rd81, %r232, 8;
	add.s64 	%rd74, %rd1, %rd81;
	// begin inline asm
	ld.global.nc.u64 %rd73, [%rd74];
	// end inline asm
	cvt.u32.u64 	%r233, %rd73;
	add.s32 	%r234, %r748, %r233;
	mul.wide.u32 	%rd82, %r745, 8;
	add.s64 	%rd76, %rd1, %rd82;
	// begin inline asm
	ld.global.nc.u64 %rd75, [%rd76];
	// end inline asm
	cvt.u32.u64 	%r235, %rd75;
	add.s32 	%r236, %r234, %r235;
	add.s32 	%r237, %r745, 256;
	mul.wide.u32 	%rd83, %r237, 8;
	add.s64 	%rd78, %rd1, %rd83;
	// begin inline asm
	ld.global.nc.u64 %rd77, [%rd78];
	// end inline asm
	cvt.u32.u64 	%r238, %rd77;
	add.s32 	%r239, %r236, %r238;
	add.s32 	%r240, %r745, 512;
	mul.wide.u32 	%rd84, %r240, 8;
	add.s64 	%rd80, %rd1, %rd84;
	// begin inline asm
	ld.global.nc.u64 %rd79, [%rd80];
	// end inline asm
	cvt.u32.u64 	%r241, %rd79;
	add.s32 	%r748, %r239, %r241;
	add.s32 	%r151, %r746, 1024;
	add.s32 	%r242, %r746, 512;
	add.s32 	%r745, %r745, 1024;
	setp.lt.s32 	%p11, %r242, %r130;
	mov.u32 	%r746, %r151;
	@%p11 bra 	$L__BB20_66;
$L__BB20_67:
	// begin inline asm
	mov.u32 %r243, %laneid;
	// end inline asm
	mov.b32 	%r246, 1;
	mov.b32 	%r267, 31;
	mov.b32 	%r268, -1;
	// begin inline asm
	shfl.sync.down.b32 %r244, %r748, %r246, %r267, %r268;
	// end inline asm
	setp.gt.s32 	%p12, %r243, 30;
	selp.b32 	%r269, 0, %r244, %p12;
	add.s32 	%r250, %r269, %r748;
	mov.b32 	%r251, 2;
	// begin inline asm
	shfl.sync.down.b32 %r249, %r250, %r251, %r267, %r268;
	// end inline asm
	setp.gt.s32 	%p13, %r243, 29;
	selp.b32 	%r270, 0, %r249, %p13;
	add.s32 	%r255, %r250, %r270;
	mov.b32 	%r256, 4;
	// begin inline asm
	shfl.sync.down.b32 %r254, %r255, %r256, %r267, %r268;
	// end inline asm
	setp.gt.s32 	%p14, %r243, 27;
	selp.b32 	%r271, 0, %r254, %p14;
	add.s32 	%r260, %r255, %r271;
	mov.b32 	%r261, 8;
	// begin inline asm
	shfl.sync.down.b32 %r259, %r260, %r261, %r267, %r268;
	// end inline asm
	setp.gt.s32 	%p15, %r243, 23;
	selp.b32 	%r272, 0, %r259, %p15;
	add.s32 	%r265, %r260, %r272;
	mov.b32 	%r266, 16;
	// begin inline asm
	shfl.sync.down.b32 %r264, %r265, %r266, %r267, %r268;
	// end inline asm
	setp.gt.s32 	%p16, %r243, 15;
	selp.b32 	%r273, 0, %r264, %p16;
	add.s32 	%r749, %r265, %r273;
	setp.ne.s32 	%p17, %r243, 0;
	@%p17 bra 	$L__BB20_69;
	shr.u32 	%r274, %r114, 3;
	and.b32  	%r275, %r274, 124;
	mov.u32 	%r276, _ZZN3cub18CUB_300001_SM_10006detail6reduce18DeviceReduceKernelINS2_10policy_hubIijN4cuda3std3__44plusIiEEE10Policy1000EPyjS9_iNS7_10__identityEEEvT0_PT3_T1_NS0_13GridEvenShareISH_EET2_T4_E12temp_storage;
	add.s32 	%r277, %r276, %r275;
	st.shared.u32 	[%r277+8], %r749;
$L__BB20_69:
	bar.sync 	0;
	setp.ne.s32 	%p18, %r114, 0;
	@%p18 bra 	$L__BB20_71;
	ld.shared.u32 	%r278, [_ZZN3cub18CUB_300001_SM_10006detail6reduce18DeviceReduceKernelINS2_10policy_hubIijN4cuda3std3__44plusIiEEE10Policy1000EPyjS9_iNS7_10__identityEEEvT0_PT3_T1_NS0_13GridEvenShareISH_EET2_T4_E12temp_storage+12];
	add.s32 	%r279, %r278, %r749;
	ld.shared.u32 	%r280, [_ZZN3cub18CUB_300001_SM_10006detail6reduce18DeviceReduceKernelINS2_10policy_hubIijN4cuda3std3__44plusIiEEE10Policy1000EPyjS9_iNS7_10__identityEEEvT0_PT3_T1_NS0_13GridEvenShareISH_EET2_T4_E12temp_storage+16];
	add.s32 	%r281, %r279, %r280;
	ld.shared.u32 	%r282, [_ZZN3cub18CUB_300001_SM_10006detail6reduce18DeviceReduceKernelINS2_10policy_hubIijN4cuda3std3__44plusIiEEE10Policy1000EPyjS9_iNS7_10__identityEEEvT0_PT3_T1_NS0_13GridEvenShareISH_EET2_T4_E12temp_storage+20];
	add.s32 	%r283, %r281, %r282;
	ld.shared.u32 	%r284, [_ZZN3cub18CUB_300001_SM_10006detail6reduce18DeviceReduceKernelINS2_10policy_hubIijN4cuda3std3__44plusIiEEE10Policy1000EPyjS9_iNS7_10__identityEEEvT0_PT3_T1_NS0_13GridEvenShareISH_EET2_T4_E12temp_storage+24];
	add.s32 	%r285, %r283, %r284;
	ld.shared.u32 	%r286, [_ZZN3cub18CUB_300001_SM_10006detail6reduce18DeviceReduceKernelINS2_10policy_hubIijN4cuda3std3__44plusIiEEE10Policy1000EPyjS9_iNS7_10__identityEEEvT0_PT3_T1_NS0_13GridEvenShareISH_EET2_T4_E12temp_storage+28];
	add.s32 	%r287, %r285, %r286;
	ld.shared.u32 	%r288, [_ZZN3cub18CUB_300001_SM_10006detail6reduce18DeviceReduceKernelINS2_10policy_hubIijN4cuda3std3__44plusIiEEE10Policy1000EPyjS9_iNS7_10__identityEEEvT0_PT3_T1_NS0_13GridEvenShareISH_EET2_T4_E12temp_storage+32];
	add.s32 	%r289, %r287, %r288;
	ld.shared.u32 	%r290, [_ZZN3cub18CUB_300001_SM_10006detail6reduce18DeviceReduceKernelINS2_10policy_hubIijN4cuda3std3__44plusIiEEE10Policy1000EPyjS9_iNS7_10__identityEEEvT0_PT3_T1_NS0_13GridEvenShareISH_EET2_T4_E12temp_storage+36];
	add.s32 	%r749, %r289, %r290;
$L__BB20_71:
	mov.u32 	%r690, %tid.x;
	setp.ne.s32 	%p94, %r690, 0;
	@%p94 bra 	$L__BB20_73;
	ld.param.u64 	%rd189, [_ZN3cub18CUB_300001_SM_10006detail6reduce18DeviceReduceKernelINS2_10policy_hubIijN4cuda3std3__44plusIiEEE10Policy1000EPyjS9_iNS7_10__identityEEEvT0_PT3_T1_NS0_13GridEvenShareISH_EET2_T4__param_1];
	cvta.to.global.u64 	%rd186, %rd189;
	mul.wide.u32 	%rd187, %r3, 4;
	add.s64 	%rd188, %rd186, %rd187;
	st.global.u32 	[%rd188], %r749;
$L__BB20_73:
	ret;

}
	// .globl	_ZN3cub18CUB_300001_SM_10006detail6reduce28DeviceReduceSingleTileKernelINS2_10policy_hubIijN4cuda3std3__44plusIiEEE10Policy1000EPiSC_iS9_iiNS7_10__identityEEEvT0_T1_T2_T3_T4_T6_
.visible .entry _ZN3cub18CUB_300001_SM_10006detail6reduce28DeviceReduceSingleTileKernelINS2_10policy_hubIijN4cuda3std3__44plusIiEEE10Policy1000EPiSC_iS9_iiNS7_10__identityEEEvT0_T1_T2_T3_T4_T6_(
	.param .u64 .ptr .align 1 _ZN3cub18CUB_300001_SM_10006detail6reduce28DeviceReduceSingleTileKernelINS2_10policy_hubIijN4cuda3std3__44plusIiEEE10Policy1000EPiSC_iS9_iiNS7_10__identityEEEvT0_T1_T2_T3_T4_T6__param_0,
	.param .u64 .ptr .align 1 _ZN3cub18CUB_300001_SM_10006detail6reduce28DeviceReduceSingleTileKernelINS2_10policy_hubIijN4cuda3std3__44plusIiEEE10Policy1000EPiSC_iS9_iiNS7_10__identityEEEvT0_T1_T2_T3_T4_T6__param_1,
	.param .u32 _ZN3cub18CUB_300001_SM_10006detail6reduce28DeviceReduceSingleTileKernelINS2_10policy_hubIijN4cuda3std3__44plusIiEEE10Policy1000EPiSC_iS9_iiNS7_10__identityEEEvT0_T1_T2_T3_T4_T6__param_2,
	.param .align 1 .b8 _ZN3cub18CUB_300001_SM_10006detail6reduce28DeviceReduceSingleTileKernelINS2_10policy_hubIijN4cuda3std3__44plusIiEEE10Policy1000EPiSC_iS9_iiNS7_10__identityEEEvT0_T1_T2_T3_T4_T6__param_3[1],
	.param .u32 _ZN3cub18CUB_300001_SM_10006detail6reduce28DeviceReduceSingleTileKernelINS2_10policy_hubIijN4cuda3std3__44plusIiEEE10Policy1000EPiSC_iS9_iiNS7_10__identityEEEvT0_T1_T2_T3_T4_T6__param_4,
	.param .align 1 .b8 _ZN3cub18CUB_300001_SM_10006detail6reduce28DeviceReduceSingleTileKernelINS2_10policy_hubIijN4cuda3std3__44plusIiEEE10Policy1000EPiSC_iS9_iiNS7_10__identityEEEvT0_T1_T2_T3_T4_T6__param_5[1]
)
.maxntid 256
.minnctapersm 1
{
	.reg .pred 	%p<97>;
	.reg .b32 	%r<687>;
	.reg .b64 	%rd<125>;
	// demoted variable
	.shared .align 4 .b8 _ZZN3cub18CUB_300001_SM_10006detail6reduce28DeviceReduceSingleTileKernelINS2_10policy_hubIijN4cuda3std3__44plusIiEEE10Policy1000EPiSC_iS9_iiNS7_10__identityEEEvT0_T1_T2_T3_T4_T6_E12temp_storage[44];
	ld.param.u64 	%rd16, [_ZN3cub18CUB_300001_SM_10006detail6reduce28DeviceReduceSingleTileKernelINS2_10policy_hubIijN4cuda3std3__44plusIiEEE10Policy1000EPiSC_iS9_iiNS7_10__identityEEEvT0_T1_T2_T3_T4_T6__param_0];
	ld.param.u64 	%rd17, [_ZN3cub18CUB_300001_SM_10006detail6reduce28DeviceReduceSingleTileKernelINS2_10policy_hubIijN4cuda3std3__44plusIiEEE10Policy1000EPiSC_iS9_iiNS7_10__identityEEEvT0_T1_T2_T3_T4_T6__param_1];
	ld.param.u32 	%r120, [_ZN3cub18CUB_300001_SM_10006detail6reduce28DeviceReduceSingleTileKernelINS2_10policy_hubIijN4cuda3std3__44plusIiEEE10Policy1000EPiSC_iS9_iiNS7_10__identityEEEvT0_T1_T2_T3_T4_T6__param_2];
	ld.param.u32 	%r121, [_ZN3cub18CUB_300001_SM_10006detail6reduce28DeviceReduceSingleTileKernelINS2_10policy_hubIijN4cuda3std3__44plusIiEEE10Policy1000EPiSC_iS9_iiNS7_10__identityEEEvT0_T1_T2_T3_T4_T6__param_4];
	cvta.to.global.u64 	%rd1, %rd17;
	setp.ne.s32 	%p1, %r120, 0;
	@%p1 bra 	$L__BB21_3;
	mov.u32 	%r633, %tid.x;
	setp.ne.s32 	%p96, %r633, 0;
	@%p96 bra 	$L__BB21_74;
	st.global.u32 	[%rd1], %r121;
	bra.uni 	$L__BB21_74;
$L__BB21_3:
	and.b64  	%rd18, %rd16, 15;
	setp.ne.s64 	%p2, %rd18, 0;
	@%p2 bra 	$L__BB21_38;
	setp.gt.s32 	%p49, %r120, 4095;
	@%p49 bra 	$L__BB21_22;
	mov.u32 	%r1, %tid.x;
	setp.ge.s32 	%p66, %r1, %r120;
	mov.b32 	%r644, 0;
	mov.u32 	%r639, %r1;
	@%p66 bra 	$L__BB21_7;
	mul.wide.u32 	%rd113, %r1, 4;
	add.s64 	%rd112, %rd16, %rd113;
	// begin inline asm
	ld.global.nc.u32 %r644, [%rd112];
	// end inline asm
	add.s32 	%r639, %r1, 256;
$L__BB21_7:
	setp.ge.s32 	%p67, %r639, %r120;
	@%p67 bra 	$L__BB21_13;
	not.b32 	%r507, %r639;
	add.s32 	%r6, %r120, %r507;
	and.b32  	%r508, %r6, 768;
	setp.eq.s32 	%p68, %r508, 768;
	@%p68 bra 	$L__BB21_11;
	mul.wide.u32 	%rd114, %r639, 4;
	add.s64 	%rd121, %rd16, %rd114;
	shr.u32 	%r509, %r6, 8;
	add.s32 	%r510, %r509, 1;
	and.b32  	%r511, %r510, 3;
	neg.s32 	%r636, %r511;
$L__BB21_10:
	.pragma "nounroll";
	// begin inline asm
	ld.global.nc.u32 %r512, [%rd121];
	// end inline asm
	add.s32 	%r644, %r512, %r644;
	add.s32 	%r639, %r639, 256;
	add.s64 	%rd121, %rd121, 1024;
	add.s32 	%r636, %r636, 1;
	setp.ne.s32 	%p69, %r636, 0;
	@%p69 bra 	$L__BB21_10;
$L__BB21_11:
	setp.lt.u32 	%p70, %r6, 768;
	@%p70 bra 	$L__BB21_13;
$L__BB21_12:
	mul.wide.s32 	%rd120, %r639, 4;
	add.s64 	%rd116, %rd16, %rd120;
	// begin inline asm
	ld.global.nc.u32 %r513, [%rd116];
	// end inline asm
	add.s32 	%r517, %r513, %r644;
	add.s64 	%rd117, %rd116, 1024;
	// begin inline asm
	ld.global.nc.u32 %r514, [%rd117];
	// end inline asm
	add.s32 	%r518, %r514, %r517;
	add.s64 	%rd118, %rd116, 2048;
	// begin inline asm
	ld.global.nc.u32 %r515, [%rd118];
	// end inline asm
	add.s32 	%r519, %r515, %r518;
	add.s64 	%rd119, %rd116, 3072;
	// begin inline asm
	ld.global.nc.u32 %r516, [%rd119];
	// end inline asm
	add.s32 	%r644, %r516, %r519;
	add.s32 	%r639, %r639, 1024;
	setp.lt.s32 	%p71, %r639, %r120;
	@%p71 bra 	$L__BB21_12;
$L__BB21_13:
	setp.lt.s32 	%p72, %r120, 256;
	@%p72 bra 	$L__BB21_18;
	// begin inline asm
	mov.u32 %r583, %laneid;
	// end inline asm
	mov.b32 	%r586, 1;
	mov.b32 	%r607, 31;
	mov.b32 	%r608, -1;
	// begin inline asm
	shfl.sync.down.b32 %r584, %r644, %r586, %r607, %r608;
	// end inline asm
	setp.gt.s32 	%p88, %r583, 30;
	selp.b32 	%r609, 0, %r584, %p88;
	add.s32 	%r590, %r609, %r644;
	mov.b32 	%r591, 2;
	// begin inline asm
	shfl.sync.down.b32 %r589, %r590, %r591, %r607, %r608;
	// end inline asm
	setp.gt.s32 	%p89, %r583, 29;
	selp.b32 	%r610, 0, %r589, %p89;
	add.s32 	%r595, %r590, %r610;
	mov.b32 	%r596, 4;
	// begin inline asm
	shfl.sync.down.b32 %r594, %r595, %r596, %r607, %r608;
	// end inline asm
	setp.gt.s32 	%p90, %r583, 27;
	selp.b32 	%r611, 0, %r594, %p90;
	add.s32 	%r600, %r595, %r611;
	mov.b32 	%r601, 8;
	// begin inline asm
	shfl.sync.down.b32 %r599, %r600, %r601, %r607, %r608;
	// end inline asm
	setp.gt.s32 	%p91, %r583, 23;
	selp.b32 	%r612, 0, %r599, %p91;
	add.s32 	%r605, %r600, %r612;
	mov.b32 	%r606, 16;
	// begin inline asm
	shfl.sync.down.b32 %r604, %r605, %r606, %r607, %r608;
	// end inline asm
	setp.gt.s32 	%p92, %r583, 15;
	selp.b32 	%r613, 0, %r604, %p92;
	add.s32 	%r686, %r605, %r613;
	setp.ne.s32 	%p93, %r583, 0;
	@%p93 bra 	$L__BB21_16;
	shr.u32 	%r614, %r1, 3;
	and.b32  	%r615, %r614, 124;
	mov.u32 	%r616, _ZZN3cub18CUB_300001_SM_10006detail6reduce28DeviceReduceSingleTileKernelINS2_10policy_hubIijN4cuda3std3__44plusIiEEE10Policy1000EPiSC_iS9_iiNS7_10__identityEEEvT0_T1_T2_T3_T4_T6_E12temp_storage;
	add.s32 	%r617, %r616, %r615;
	st.shared.u32 	[%r617+8], %r686;
$L__BB21_16:
	bar.sync 	0;
	setp.ne.s32 	%p94, %r1, 0;
	@%p94 bra 	$L__BB21_72;
	ld.shared.u32 	%r618, [_ZZN3cub18CUB_300001_SM_10006detail6reduce28DeviceReduceSingleTileKernelINS2_10policy_hubIijN4cuda3std3__44plusIiEEE10Policy1000EPiSC_iS9_iiNS7_10__identityEEEvT0_T1_T2_T3_T4_T6_E12temp_storage+12];
	add.s32 	%r619, %r618, %r686;
	ld.shared.u32 	%r620, [_ZZN3cub18CUB_300001_SM_10006detail6reduce28DeviceReduceSingleTileKernelINS2_10policy_hubIijN4cuda3std3__44plusIiEEE10Policy1000EPiSC_iS9_iiNS7_10__identityEEEvT0_T1_T2_T3_T4_T6_E12temp_storage+16];
	add.s32 	%r621, %r619, %r620;
	ld.shared.u32 	%r622, [_ZZN3cub18CUB_300001_SM_10006detail6reduce28DeviceReduceSingleTileKernelINS2_10policy_hubIijN4cuda3std3__44plusIiEEE10Policy1000EPiSC_iS9_iiNS7_10__identityEEEvT0_T1_T2_T3_T4_T6_E12temp_storage+20];
	add.s32 	%r623, %r621, %r622;
	ld.shared.u32 	%r624, [_ZZN3cub18CUB_300001_SM_10006detail6reduce28DeviceReduceSingleTileKernelINS2_10policy_hubIijN4cuda3std3__44plusIiEEE10Policy1000EPiSC_iS9_iiNS7_10__identityEEEvT0_T1_T2_T3_T4_T6_E12temp_storage+24];
	add.s32 	%r625, %r623, %r624;
	ld.shared.u32 	%r626, [_ZZN3cub18CUB_300001_SM_10006detail6reduce28DeviceReduceSingleTileKernelINS2_10policy_hubIijN4cuda3std3__44plusIiEEE10Policy1000EPiSC_iS9_iiNS7_10__identityEEEvT0_T1_T2_T3_T4_T6_E12temp_storage+28];
	add.s32 	%r627, %r625, %r626;
	ld.shared.u32 	%r628, [_ZZN3cub18CUB_300001_SM_10006detail6reduce28DeviceReduceSingleTileKernelINS2_10policy_hubIijN4cuda3std3__44plusIiEEE10Policy1000EPiSC_iS9_iiNS7_10__identityEEEvT0_T1_T2_T3_T4_T6_E12temp_storage+32];
	add.s32 	%r629, %r627, %r628;
	ld.shared.u32 	%r630, [_ZZN3cub18CUB_300001_SM_10006detail6reduce28DeviceReduceSingleTileKernelINS2_10policy_hubIijN4cuda3std3__44plusIiEEE10Policy1000EPiSC_iS9_iiNS7_10__identityEEEvT0_T1_T2_T3_T4_T6_E12temp_storage+36];
	add.s32 	%r686, %r629, %r630;
	bra.uni 	$L__BB21_72;
$L__BB21_18:
	// begin inline asm
	mov.u32 %r520, %laneid;
	// end inline asm
	and.b32  	%r546, %r1, 992;
	add.s32 	%r547, %r546, 32;
	setp.gt.s32 	%p73, %r547, %r120;
	not.b32 	%r548, %r546;
	add.s32 	%r549, %r120, %r548;
	selp.b32 	%r544, %r549, 31, %p73;
	mov.b32 	%r523, 1;
	mov.b32 	%r545, -1;
	// begin inline asm
	shfl.sync.down.b32 %r521, %r644, %r523, %r544, %r545;
	// end inline asm
	setp.lt.s32 	%p74, %r520, %r544;
	selp.b32 	%r550, %r521, 0, %p74;
	add.s32 	%r527, %r550, %r644;
	mov.b32 	%r528, 2;
	// begin inline asm
	shfl.sync.down.b32 %r526, %r527, %r528, %r544, %r545;
	// end inline asm
	add.s32 	%r551, %r520, 2;
	setp.gt.s32 	%p75, %r551, %r544;
	selp.b32 	%r552, 0, %r526, %p75;
	add.s32 	%r532, %r527, %r552;
	mov.b32 	%r533, 4;
	// begin inline asm
	shfl.sync.down.b32 %r531, %r532, %r533, %r544, %r545;
	// end inline asm
	add.s32 	%r553, %r520, 4;
	setp.gt.s32 	%p76, %r553, %r544;
	selp.b32 	%r554, 0, %r531, %p76;
	add.s32 	%r537, %r532, %r554;
	mov.b32 	%r538, 8;
	// begin inline asm
	shfl.sync.down.b32 %r536, %r537, %r538, %r544, %r545;
	// end inline asm
	add.s32 	%r555, %r520, 8;
	setp.gt.s32 	%p77, %r555, %r544;
	selp.b32 	%r556, 0, %r536, %p77;
	add.s32 	%r542, %r537, %r556;
	mov.b32 	%r543, 16;
	// begin inline asm
	shfl.sync.down.b32 %r541, %r542, %r543, %r544, %r545;
	// end inline asm
	add.s32 	%r557, %r520, 16;
	setp.gt.s32 	%p78, %r557, %r544;
	selp.b32 	%r558, 0, %r541, %p78;
	add.s32 	%r686, %r542, %r558;
	setp.ne.s32 	%p79, %r520, 0;
	@%p79 bra 	$L__BB21_20;
	shr.u32 	%r559, %r1, 3;
	and.b32  	%r560, %r559, 124;
	mov.u32 	%r561, _ZZN3cub18CUB_300001_SM_10006detail6reduce28DeviceReduceSingleTileKernelINS2_10policy_hubIijN4cuda3std3__44plusIiEEE10Policy1000EPiSC_iS9_iiNS7_10__identityEEEvT0_T1_T2_T3_T4_T6_E12temp_storage;
	add.s32 	%r562, %r561, %r560;
	st.shared.u32 	[%r562+8], %r686;
$L__BB21_20:
	bar.sync 	0;
	setp.ne.s32 	%p80, %r1, 0;
	@%p80 bra 	$L__BB21_72;
	setp.gt.s32 	%p81, %r120, 32;
	ld.shared.u32 	%r563, [_ZZN3cub18CUB_300001_SM_10006detail6reduce28DeviceReduceSingleTileKernelINS2_10policy_hubIijN4cuda3std3__44plusIiEEE10Policy1000EPiSC_iS9_iiNS7_10__identityEEEvT0_T1_T2_T3_T4_T6_E12temp_storage+12];
	selp.b32 	%r564, %r563, 0, %p81;
	add.s32 	%r565, %r564, %r686;
	setp.gt.s32 	%p82, %r120, 64;
	ld.shared.u32 	%r566, [_ZZN3cub18CUB_300001_SM_10006detail6reduce28DeviceReduceSingleTileKernelINS2_10policy_hubIijN4cuda3std3__44plusIiEEE10Policy1000EPiSC_iS9_iiNS7_10__identityEEEvT0_T1_T2_T3_T4_T6_E12temp_storage+16];
	selp.b32 	%r567, %r566, 0, %p82;
	add.s32 	%r568, %r565, %r567;
	setp.gt.s32 	%p83, %r120, 96;
	ld.shared.u32 	%r569, [_ZZN3cub18CUB_300001_SM_10006detail6reduce28DeviceReduceSingleTileKernelINS2_10policy_hubIijN4cuda3std3__44plusIiEEE10Policy1000EPiSC_iS9_iiNS7_10__identityEEEvT0_T1_T2_T3_T4_T6_E12temp_storage+20];
	selp.b32 	%r570, %r569, 0, %p83;
	add.s32 	%r571, %r568, %r570;
	setp.gt.s32 	%p84, %r120, 128;
	ld.shared.u32 	%r572, [_ZZN3cub18CUB_300001_SM_10006detail6reduce28DeviceReduceSingleTileKernelINS2_10policy_hubIijN4cuda3std3__44plusIiEEE10Policy1000EPiSC_iS9_iiNS7_10__identityEEEvT0_T1_T2_T3_T4_T6_E12temp_storage+24];
	selp.b32 	%r573, %r572, 0, %p84;
	add.s32 	%r574, %r571, %r573;
	setp.gt.s32 	%p85, %r120, 160;
	ld.shared.u32 	%r575, [_ZZN3cub18CUB_300001_SM_10006detail6reduce28DeviceReduceSingleTileKernelINS2_10policy_hubIijN4cuda3std3__44plusIiEEE10Policy1000EPiSC_iS9_iiNS7_10__identityEEEvT0_T1_T2_T3_T4_T6_E12temp_storage+28];
	selp.b32 	%r576, %r575, 0, %p85;
	add.s32 	%r577, %r574, %r576;
	setp.gt.s32 	%p86, %r120, 192;
	ld.shared.u32 	%r578, [_ZZN3cub18CUB_300001_SM_10006detail6reduce28DeviceReduceSingleTileKernelINS2_10policy_hubIijN4cuda3std3__44plusIiEEE10Policy1000EPiSC_iS9_iiNS7_10__identityEEEvT0_T1_T2_T3_T4_T6_E12temp_storage+32];
	selp.b32 	%r579, %r578, 0, %p86;
	add.s32 	%r580, %r577, %r579;
	setp.gt.s32 	%p87, %r120, 224;
	ld.shared.u32 	%r581, [_ZZN3cub18CUB_300001_SM_10006detail6reduce28DeviceReduceSingleTileKernelINS2_10policy_hubIijN4cuda3std3__44plusIiEEE10Policy1000EPiSC_iS9_iiNS7_10__identityEEEvT0_T1_T2_T3_T4_T6_E12temp_storage+36];
	selp.b32 	%r582, %r581, 0, %p87;
	add.s32 	%r686, %r580, %r582;
	bra.uni 	$L__BB21_72;
$L__BB21_22:
	mov.u32 	%r26, %tid.x;
	shl.b32 	%r377, %r26, 2;
	mul.wide.u32 	%rd86, %r377, 4;
	add.s64 	%rd76, %rd16, %rd86;
	// begin inline asm
	ld.global.nc.v2.u64 {%rd74, %rd75}, [%rd76];
	// end inline asm
	mov.b64 	{%r378, %r379}, %rd75;
	mov.b64 	{%r380, %r381}, %rd74;
	add.s64 	%rd79, %rd76, 4096;
	// begin inline asm
	ld.global.nc.v2.u64 {%rd77, %rd78}, [%rd79];
	// end inline asm
	mov.b64 	{%r382, %r383}, %rd78;
	mov.b64 	{%r384, %r385}, %rd77;
	add.s64 	%rd82, %rd76, 8192;
	// begin inline asm
	ld.global.nc.v2.u64 {%rd80, %rd81}, [%rd82];
	// end inline asm
	mov.b64 	{%r386, %r387}, %rd81;
	mov.b64 	{%r388, %r389}, %rd80;
	add.s64 	%rd85, %rd76, 12288;
	// begin inline asm
	ld.global.nc.v2.u64 {%rd83, %rd84}, [%rd85];
	// end inline asm
	mov.b64 	{%r390, %r391}, %rd84;
	mov.b64 	{%r392, %r393}, %rd83;
	add.s32 	%r394, %r381, %r380;
	add.s32 	%r395, %r378, %r394;
	add.s32 	%r396, %r379, %r395;
	add.s32 	%r397, %r384, %r396;
	add.s32 	%r398, %r385, %r397;
	add.s32 	%r399, %r382, %r398;
	add.s32 	%r400, %r383, %r399;
	add.s32 	%r401, %r388, %r400;
	add.s32 	%r402, %r389, %r401;
	add.s32 	%r403, %r386, %r402;
	add.s32 	%r404, %r387, %r403;
	add.s32 	%r405, %r392, %r404;
	add.s32 	%r406, %r393, %r405;
	add.s32 	%r407, %r390, %r406;
	add.s32 	%r659, %r391, %r407;
	setp.lt.u32 	%p50, %r120, 8192;
	mov.b32 	%r648, 4096;
	@%p50 bra 	$L__BB21_26;
	add.s32 	%r28, %r120, -4096;
	mov.b32 	%r648, 4096;
$L__BB21_24:
	mul.wide.s32 	%rd99, %r648, 4;
	add.s64 	%rd89, %rd76, %rd99;
	// begin inline asm
	ld.global.nc.v2.u64 {%rd87, %rd88}, [%rd89];
	// end inline asm
	mov.b64 	{%r409, %r410}, %rd88;
	mov.b64 	{%r411, %r412}, %rd87;
	add.s64 	%rd92, %rd89, 4096;
	// begin inline asm
	ld.global.nc.v2.u64 {%rd90, %rd91}, [%rd92];
	// end inline asm
	mov.b64 	{%r413, %r414}, %rd91;
	mov.b64 	{%r415, %r416}, %rd90;
	add.s64 	%rd95, %rd89, 8192;
	// begin inline asm
	ld.global.nc.v2.u64 {%rd93, %rd94}, [%rd95];
	// end inline asm
	mov.b64 	{%r417, %r418}, %rd94;
	mov.b64 	{%r419, %r420}, %rd93;
	add.s64 	%rd98, %rd89, 12288;
	// begin inline asm
	ld.global.nc.v2.u64 {%rd96, %rd97}, [%rd98];
	// end inline asm
	mov.b64 	{%r421, %r422}, %rd97;
	mov.b64 	{%r423, %r424}, %rd96;
	add.s32 	%r425, %r411, %r659;
	add.s32 	%r426, %r412, %r425;
	add.s32 	%r427, %r409, %r426;
	add.s32 	%r428, %r410, %r427;
	add.s32 	%r429, %r415, %r428;
	add.s32 	%r430, %r416, %r429;
	add.s32 	%r431, %r413, %r430;
	add.s32 	%r432, %r414, %r431;
	add.s32 	%r433, %r419, %r432;
	add.s32 	%r434, %r420, %r433;
	add.s32 	%r435, %r417, %r434;
	add.s32 	%r436, %r418, %r435;
	add.s32 	%r437, %r423, %r436;
	add.s32 	%r438, %r424, %r437;
	add.s32 	%r439, %r421, %r438;
	add.s32 	%r659, %r422, %r439;
	sub.s32 	%r440, %r120, %r648;
	setp.lt.s32 	%p51, %r440, 4096;
	@%p51 bra 	$L__BB21_34;
	add.s32 	%r648, %r648, 4096;
	setp.le.s32 	%p52, %r648, %r28;
	@%p52 bra 	$L__BB21_24;
$L__BB21_26:
	setp.le.s32 	%p53, %r120, %r648;
	@%p53 bra 	$L__BB21_34;
	sub.s32 	%r35, %r120, %r648;
	setp.ge.s32 	%p54, %r26, %r35;
	@%p54 bra 	$L__BB21_34;
	not.b32 	%r442, %r26;
	add.s32 	%r443, %r120, %r442;
	sub.s32 	%r36, %r443, %r648;
	and.b32  	%r444, %r36, 768;
	setp.eq.s32 	%p55, %r444, 768;
	mov.u32 	%r653, %r26;
	@%p55 bra 	$L__BB21_31;
	add.s32 	%r650, %r26, %r648;
	shr.u32 	%r445, %r36, 8;
	add.s32 	%r446, %r445, 1;
	and.b32  	%r447, %r446, 3;
	neg.s32 	%r649, %r447;
	mov.u32 	%r653, %r26;
$L__BB21_30:
	.pragma "nounroll";
	mul.wide.u32 	%rd101, %r650, 4;
	add.s64 	%rd100, %rd16, %rd101;
	// begin inline asm
	ld.global.nc.u32 %r448, [%rd100];
	// end inline asm
	add.s32 	%r659, %r448, %r659;
	add.s32 	%r653, %r653, 256;
	add.s32 	%r650, %r650, 256;
	add.s32 	%r649, %r649, 1;
	setp.ne.s32 	%p56, %r649, 0;
	@%p56 bra 	$L__BB21_30;
$L__BB21_31:
	setp.lt.u32 	%p57, %r36, 768;
	@%p57 bra 	$L__BB21_34;
	cvt.u64.u32 	%rd102, %r653;
	cvt.u64.u32 	%rd103, %r648;
	add.s64 	%rd104, %rd102, %rd103;
	shl.b64 	%rd105, %rd104, 2;
	add.s64 	%rd106, %rd105, %rd16;
	add.s64 	%rd122, %rd106, 2048;
	add.s32 	%r656, %r653, %r648;
$L__BB21_33:
	mul.wide.u32 	%rd111, %r656, 4;
	add.s64 	%rd107, %rd16, %rd111;
	// begin inline asm
	ld.global.nc.u32 %r449, [%rd107];
	// end inline asm
	add.s32 	%r453, %r449, %r659;
	add.s64 	%rd108, %rd122, -1024;
	// begin inline asm
	ld.global.nc.u32 %r450, [%rd108];
	// end inline asm
	add.s32 	%r454, %r450, %r453;
	// begin inline asm
	ld.global.nc.u32 %r451, [%rd122];
	// end inline asm
	add.s32 	%r455, %r451, %r454;
	add.s64 	%rd110, %rd122, 1024;
	// begin inline asm
	ld.global.nc.u32 %r452, [%rd110];
	// end inline asm
	add.s32 	%r659, %r452, %r455;
	add.s32 	%r653, %r653, 1024;
	add.s64 	%rd122, %rd122, 4096;
	add.s32 	%r656, %r656, 1024;
	setp.lt.s32 	%p58, %r653, %r35;
	@%p58 bra 	$L__BB21_33;
$L__BB21_34:
	// begin inline asm
	mov.u32 %r456, %laneid;
	// end inline asm
	mov.b32 	%r459, 1;
	mov.b32 	%r480, 31;
	mov.b32 	%r481, -1;
	// begin inline asm
	shfl.sync.down.b32 %r457, %r659, %r459, %r480, %r481;
	// end inline asm
	setp.gt.s32 	%p59, %r456, 30;
	selp.b32 	%r482, 0, %r457, %p59;
	add.s32 	%r463, %r482, %r659;
	mov.b32 	%r464, 2;
	// begin inline asm
	shfl.sync.down.b32 %r462, %r463, %r464, %r480, %r481;
	// end inline asm
	setp.gt.s32 	%p60, %r456, 29;
	selp.b32 	%r483, 0, %r462, %p60;
	add.s32 	%r468, %r463, %r483;
	mov.b32 	%r469, 4;
	// begin inline asm
	shfl.sync.down.b32 %r467, %r468, %r469, %r480, %r481;
	// end inline asm
	setp.gt.s32 	%p61, %r456, 27;
	selp.b32 	%r484, 0, %r467, %p61;
	add.s32 	%r473, %r468, %r484;
	mov.b32 	%r474, 8;
	// begin inline asm
	shfl.sync.down.b32 %r472, %r473, %r474, %r480, %r481;
	// end inline asm
	setp.gt.s32 	%p62, %r456, 23;
	selp.b32 	%r485, 0, %r472, %p62;
	add.s32 	%r478, %r473, %r485;
	mov.b32 	%r479, 16;
	// begin inline asm
	shfl.sync.down.b32 %r477, %r478, %r479, %r480, %r481;
	// end inline asm
	setp.gt.s32 	%p63, %r456, 15;
	selp.b32 	%r486, 0, %r477, %p63;
	add.s32 	%r686, %r478, %r486;
	setp.ne.s32 	%p64, %r456, 0;
	@%p64 bra 	$L__BB21_36;
	shr.u32 	%r487, %r26, 3;
	and.b32  	%r488, %r487, 124;
	mov.u32 	%r489, _ZZN3cub18CUB_300001_SM_10006detail6reduce28DeviceReduceSingleTileKernelINS2_10policy_hubIijN4cuda3std3__44plusIiEEE10Policy1000EPiSC_iS9_iiNS7_10__identityEEEvT0_T1_T2_T3_T4_T6_E12temp_storage;
	add.s32 	%r490, %r489, %r488;
	st.shared.u32 	[%r490+8], %r686;
$L__BB21_36:
	bar.sync 	0;
	setp.ne.s32 	%p65, %r26, 0;
	@%p65 bra 	$L__BB21_72;
	ld.shared.u32 	%r491, [_ZZN3cub18CUB_300001_SM_10006detail6reduce28DeviceReduceSingleTileKernelINS2_10policy_hubIijN4cuda3std3__44plusIiEEE10Policy1000EPiSC_iS9_iiNS7_10__identityEEEvT0_T1_T2_T3_T4_T6_E12temp_storage+12];
	add.s32 	%r492, %r491, %r686;
	ld.shared.u32 	%r493, [_ZZN3cub18CUB_300001_SM_10006detail6reduce28DeviceReduceSingleTileKernelINS2_10policy_hubIijN4cuda3std3__44plusIiEEE10Policy1000EPiSC_iS9_iiNS7_10__identityEEEvT0_T1_T2_T3_T4_T6_E12temp_storage+16];
	add.s32 	%r494, %r492, %r493;
	ld.shared.u32 	%r495, [_ZZN3cub18CUB_300001_SM_10006detail6reduce28DeviceReduceSingleTileKernelINS2_10policy_hubIijN4cuda3std3__44plusIiEEE10Policy1000EPiSC_iS9_iiNS7_10__identityEEEvT0_T1_T2_T3_T4_T6_E12temp_storage+20];
	add.s32 	%r496, %r494, %r495;
	ld.shared.u32 	%r497, [_ZZN3cub18CUB_300001_SM_10006detail6reduce28DeviceReduceSingleTileKernelINS2_10policy_hubIijN4cuda3std3__44plusIiEEE10Policy1000EPiSC_iS9_iiNS7_10__identityEEEvT0_T1_T2_T3_T4_T6_E12temp_storage+24];
	add.s32 	%r498, %r496, %r497;
	ld.shared.u32 	%r499, [_ZZN3cub18CUB_300001_SM_10006detail6reduce28DeviceReduceSingleTileKernelINS2_10policy_hubIijN4cuda3std3__44plusIiEEE10Policy1000EPiSC_iS9_iiNS7_10__identityEEEvT0_T1_T2_T3_T4_T6_E12temp_storage+28];
	add.s32 	%r500, %r498, %r499;
	ld.shared.u32 	%r501, [_ZZN3cub18CUB_300001_SM_10006detail6reduce28DeviceReduceSingleTileKernelINS2_10policy_hubIijN4cuda3std3__44plusIiEEE10Policy1000EPiSC_iS9_iiNS7_10__identityEEEvT0_T1_T2_T3_T4_T6_E12temp_storage+32];
	add.s32 	%r502, %r500, %r501;
	ld.shared.u32 	%r503, [_ZZN3cub18CUB_300001_SM_10006detail6reduce28DeviceReduceSingleTileKernelINS2_10policy_hubIijN4cuda3std3__44plusIiEEE10Policy1000EPiSC_iS9_iiNS7_10__identityEEEvT0_T1_T2_T3_T4_T6_E12temp_storage+36];
	add.s32 	%r686, %r502, %r503;
	bra.uni 	$L__BB21_72;
$L__BB21_38:
	setp.gt.s32 	%p3, %r120, 4095;
	@%p3 bra 	$L__BB21_56;
	mov.u32 	%r60, %tid.x;
	setp.ge.s32 	%p20, %r60, %r120;
	mov.b32 	%r670, 0;
	mov.u32 	%r665, %r60;
	@%p20 bra 	$L__BB21_41;
	mul.wide.u32 	%rd66, %r60, 4;
	add.s64 	%rd65, %rd16, %rd66;
	// begin inline asm
	ld.global.nc.u32 %r670, [%rd65];
	// end inline asm
	add.s32 	%r665, %r60, 256;
$L__BB21_41:
	setp.ge.s32 	%p21, %r665, %r120;
	@%p21 bra 	$L__BB21_47;
	not.b32 	%r252, %r665;
	add.s32 	%r65, %r120, %r252;
	and.b32  	%r253, %r65, 768;
	setp.eq.s32 	%p22, %r253, 768;
	@%p22 bra 	$L__BB21_45;
	mul.wide.u32 	%rd67, %r665, 4;
	add.s64 	%rd123, %rd16, %rd67;
	shr.u32 	%r254, %r65, 8;
	add.s32 	%r255, %r254, 1;
	and.b32  	%r256, %r255, 3;
	neg.s32 	%r662, %r256;
$L__BB21_44:
	.pragma "nounroll";
	// begin inline asm
	ld.global.nc.u32 %r257, [%rd123];
	// end inline asm
	add.s32 	%r670, %r257, %r670;
	add.s32 	%r665, %r665, 256;
	add.s64 	%rd123, %rd123, 1024;
	add.s32 	%r662, %r662, 1;
	setp.ne.s32 	%p23, %r662, 0;
	@%p23 bra 	$L__BB21_44;
$L__BB21_45:
	setp.lt.u32 	%p24, %r65, 768;
	@%p24 bra 	$L__BB21_47;
$L__BB21_46:
	mul.wide.s32 	%rd73, %r665, 4;
	add.s64 	%rd69, %rd16, %rd73;
	// begin inline asm
	ld.global.nc.u32 %r258, [%rd69];
	// end inline asm
	add.s32 	%r262, %r258, %r670;
	add.s64 	%rd70, %rd69, 1024;
	// begin inline asm
	ld.global.nc.u32 %r259, [%rd70];
	// end inline asm
	add.s32 	%r263, %r259, %r262;
	add.s64 	%rd71, %rd69, 2048;
	// begin inline asm
	ld.global.nc.u32 %r260, [%rd71];
	// end inline asm
	add.s32 	%r264, %r260, %r263;
	add.s64 	%rd72, %rd69, 3072;
	// begin inline asm
	ld.global.nc.u32 %r261, [%rd72];
	// end inline asm
	add.s32 	%r670, %r261, %r264;
	add.s32 	%r665, %r665, 1024;
	setp.lt.s32 	%p25, %r665, %r120;
	@%p25 bra 	$L__BB21_46;
$L__BB21_47:
	setp.lt.s32 	%p26, %r120, 256;
	@%p26 bra 	$L__BB21_52;
	// begin inline asm
	mov.u32 %r328, %laneid;
	// end inline asm
	mov.b32 	%r331, 1;
	mov.b32 	%r352, 31;
	mov.b32 	%r353, -1;
	// begin inline asm
	shfl.sync.down.b32 %r329, %r670, %r331, %r352, %r353;
	// end inline asm
	setp.gt.s32 	%p42, %r328, 30;
	selp.b32 	%r354, 0, %r329, %p42;
	add.s32 	%r335, %r354, %r670;
	mov.b32 	%r336, 2;
	// begin inline asm
	shfl.sync.down.b32 %r334, %r335, %r336, %r352, %r353;
	// end inline asm
	setp.gt.s32 	%p43, %r328, 29;
	selp.b32 	%r355, 0, %r334, %p43;
	add.s32 	%r340, %r335, %r355;
	mov.b32 	%r341, 4;
	// begin inline asm
	shfl.sync.down.b32 %r339, %r340, %r341, %r352, %r353;
	// end inline asm
	setp.gt.s32 	%p44, %r328, 27;
	selp.b32 	%r356, 0, %r339, %p44;
	add.s32 	%r345, %r340, %r356;
	mov.b32 	%r346, 8;
	// begin inline asm
	shfl.sync.down.b32 %r344, %r345, %r346, %r352, %r353;
	// end inline asm
	setp.gt.s32 	%p45, %r328, 23;
	selp.b32 	%r357, 0, %r344, %p45;
	add.s32 	%r350, %r345, %r357;
	mov.b32 	%r351, 16;
	// begin inline asm
	shfl.sync.down.b32 %r349, %r350, %r351, %r352, %r353;
	// end inline asm
	setp.gt.s32 	%p46, %r328, 15;
	selp.b32 	%r358, 0, %r349, %p46;
	add.s32 	%r686, %r350, %r358;
	setp.ne.s32 	%p47, %r328, 0;
	@%p47 bra 	$L__BB21_50;
	shr.u32 	%r359, %r60, 3;
	and.b32  	%r360, %r359, 124;
	mov.u32 	%r361, _ZZN3cub18CUB_300001_SM_10006detail6reduce28DeviceReduceSingleTileKernelINS2_10policy_hubIijN4cuda3std3__44plusIiEEE10Policy1000EPiSC_iS9_iiNS7_10__identityEEEvT0_T1_T2_T3_T4_T6_E12temp_storage;
	add.s32 	%r362, %r361, %r360;
	st.shared.u32 	[%r362+8], %r686;
$L__BB21_50:
	bar.sync 	0;
	setp.ne.s32 	%p48, %r60, 0;
	@%p48 bra 	$L__BB21_72;
	ld.shared.u32 	%r363, [_ZZN3cub18CUB_300001_SM_10006detail6reduce28DeviceReduceSingleTileKernelINS2_10policy_hubIijN4cuda3std3__44plusIiEEE10Policy1000EPiSC_iS9_iiNS7_10__identityEEEvT0_T1_T2_T3_T4_T6_E12temp_storage+12];
	add.s32 	%r364, %r363, %r686;
	ld.shared.u32 	%r365, [_ZZN3cub18CUB_300001_SM_10006detail6reduce28DeviceReduceSingleTileKernelINS2_10policy_hubIijN4cuda3std3__44plusIiEEE10Policy1000EPiSC_iS9_iiNS7_10__identityEEEvT0_T1_T2_T3_T4_T6_E12temp_storage+16];
	add.s32 	%r366, %r364, %r365;
	ld.shared.u32 	%r367, [_ZZN3cub18CUB_300001_SM_10006detail6reduce28DeviceReduceSingleTileKernelINS2_10policy_hubIijN4cuda3std3__44plusIiEEE10Policy1000EPiSC_iS9_iiNS7_10__identityEEEvT0_T1_T2_T3_T4_T6_E12temp_storage+20];
	add.s32 	%r368, %r366, %r367;
	ld.shared.u32 	%r369, [_ZZN3cub18CUB_300001_SM_10006detail6reduce28DeviceReduceSingleTileKernelINS2_10policy_hubIijN4cuda3std3__44plusIiEEE10Policy1000EPiSC_iS9_iiNS7_10__identityEEEvT0_T1_T2_T3_T4_T6_E12temp_storage+24];
	add.s32 	%r370, %r368, %r369;
	ld.shared.u32 	%r371, [_ZZN3cub18CUB_300001_SM_10006detail6reduce28DeviceReduceSingleTileKernelINS2_10policy_hubIijN4cuda3std3__44plusIiEEE10Policy1000EPiSC_iS9_iiNS7_10__identityEEEvT0_T1_T2_T3_T4_T6_E12temp_storage+28];
	add.s32 	%r372, %r370, %r371;
	ld.shared.u32 	%r373, [_ZZN3cub18CUB_300001_SM_10006detail6reduce28DeviceReduceSingleTileKernelINS2_10policy_hubIijN4cuda3std3__44plusIiEEE10Policy1000EPiSC_iS9_iiNS7_10__identityEEEvT0_T1_T2_T3_T4_T6_E12temp_storage+32];
	add.s32 	%r374, %r372, %r373;
	ld.shared.u32 	%r375, [_ZZN3cub18CUB_300001_SM_10006detail6reduce28DeviceReduceSingleTileKernelINS2_10policy_hubIijN4cuda3std3__44plusIiEEE10Policy1000EPiSC_iS9_iiNS7_10__identityEEEvT0_T1_T2_T3_T4_T6_E12temp_storage+36];
	add.s32 	%r686, %r374, %r375;
	bra.uni 	$L__BB21_72;
$L__BB21_52:
	// begin inline asm
	mov.u32 %r265, %laneid;
	// end inline asm
	and.b32  	%r291, %r60, 992;
	add.s32 	%r292, %r291, 32;
	setp.gt.s32 	%p27, %r292, %r120;
	not.b32 	%r293, %r291;
	add.s32 	%r294, %r120, %r293;
	selp.b32 	%r289, %r294, 31, %p27;
	mov.b32 	%r268, 1;
	mov.b32 	%r290, -1;
	// begin inline asm
	shfl.sync.down.b32 %r266, %r670, %r268, %r289, %r290;
	// end inline asm
	setp.lt.s32 	%p28, %r265, %r289;
	selp.b32 	%r295, %r266, 0, %p28;
	add.s32 	%r272, %r295, %r670;
	mov.b32 	%r273, 2;
	// begin inline asm
	shfl.sync.down.b32 %r271, %r272, %r273, %r289, %r290;
	// end inline asm
	add.s32 	%r296, %r265, 2;
	setp.gt.s32 	%p29, %r296, %r289;
	selp.b32 	%r297, 0, %r271, %p29;
	add.s32 	%r277, %r272, %r297;
	mov.b32 	%r278, 4;
	// begin inline asm
	shfl.sync.down.b32 %r276, %r277, %r278, %r289, %r290;
	// end inline asm
	add.s32 	%r298, %r265, 4;
	setp.gt.s32 	%p30, %r298, %r289;
	selp.b32 	%r299, 0, %r276, %p30;
	add.s32 	%r282, %r277, %r299;
	mov.b32 	%r283, 8;
	// begin inline asm
	shfl.sync.down.b32 %r281, %r282, %r283, %r289, %r290;
	// end inline asm
	add.s32 	%r300, %r265, 8;
	setp.gt.s32 	%p31, %r300, %r289;
	selp.b32 	%r301, 0, %r281, %p31;
	add.s32 	%r287, %r282, %r301;
	mov.b32 	%r288, 16;
	// begin inline asm
	shfl.sync.down.b32 %r286, %r287, %r288, %r289, %r290;
	// end inline asm
	add.s32 	%r302, %r265, 16;
	setp.gt.s32 	%p32, %r302, %r289;
	selp.b32 	%r303, 0, %r286, %p32;
	add.s32 	%r686, %r287, %r303;
	setp.ne.s32 	%p33, %r265, 0;
	@%p33 bra 	$L__BB21_54;
	shr.u32 	%r304, %r60, 3;
	and.b32  	%r305, %r304, 124;
	mov.u32 	%r306, _ZZN3cub18CUB_300001_SM_10006detail6reduce28DeviceReduceSingleTileKernelINS2_10policy_hubIijN4cuda3std3__44plusIiEEE10Policy1000EPiSC_iS9_iiNS7_10__identityEEEvT0_T1_T2_T3_T4_T6_E12temp_storage;
	add.s32 	%r307, %r306, %r305;
	st.shared.u32 	[%r307+8], %r686;
$L__BB21_54:
	bar.sync 	0;
	setp.ne.s32 	%p34, %r60, 0;
	@%p34 bra 	$L__BB21_72;
	setp.gt.s32 	%p35, %r120, 32;
	ld.shared.u32 	%r308, [_ZZN3cub18CUB_300001_SM_10006detail6reduce28DeviceReduceSingleTileKernelINS2_10policy_hubIijN4cuda3std3__44plusIiEEE10Policy1000EPiSC_iS9_iiNS7_10__identityEEEvT0_T1_T2_T3_T4_T6_E12temp_storage+12];
	selp.b32 	%r309, %r308, 0, %p35;
	add.s32 	%r310, %r309, %r686;
	setp.gt.s32 	%p36, %r120, 64;
	ld.shared.u32 	%r311, [_ZZN3cub18CUB_300001_SM_10006detail6reduce28DeviceReduceSingleTileKernelINS2_10policy_hubIijN4cuda3std3__44plusIiEEE10Policy1000EPiSC_iS9_iiNS7_10__identityEEEvT0_T1_T2_T3_T4_T6_E12temp_storage+16];
	selp.b32 	%r312, %r311, 0, %p36;
	add.s32 	%r313, %r310, %r312;
	setp.gt.s32 	%p37, %r120, 96;
	ld.shared.u32 	%r314, [_ZZN3cub18CUB_300001_SM_10006detail6reduce28DeviceReduceSingleTileKernelINS2_10policy_hubIijN4cuda3std3__44plusIiEEE10Policy1000EPiSC_iS9_iiNS7_10__identityEEEvT0_T1_T2_T3_T4_T6_E12temp_storage+20];
	selp.b32 	%r315, %r314, 0, %p37;
	add.s32 	%r316, %r313, %r315;
	setp.gt.s32 	%p38, %r120, 128;
	ld.shared.u32 	%r317, [_ZZN3cub18CUB_300001_SM_10006detail6reduce28DeviceReduceSingleTileKernelINS2_10policy_hubIijN4cuda3std3__44plusIiEEE10Policy1000EPiSC_iS9_iiNS7_10__identityEEEvT0_T1_T2_T3_T4_T6_E12temp_storage+24];
	selp.b32 	%r318, %r317, 0, %p38;
	add.s32 	%r319, %r316, %r318;
	setp.gt.s32 	%p39, %r120, 160;
	ld.shared.u32 	%r320, [_ZZN3cub18CUB_300001_SM_10006detail6reduce28DeviceReduceSingleTileKernelINS2_10policy_hubIijN4cuda3std3__44plusIiEEE10Policy1000EPiSC_iS9_iiNS7_10__identityEEEvT0_T1_T2_T3_T4_T6_E12temp_storage+28];
	selp.b32 	%r321, %r320, 0, %p39;
	add.s32 	%r322, %r319, %r321;
	setp.gt.s32 	%p40, %r120, 192;
	ld.shared.u32 	%r323, [_ZZN3cub18CUB_300001_SM_10006detail6reduce28DeviceReduceSingleTileKernelINS2_10policy_hubIijN4cuda3std3__44plusIiEEE10Policy1000EPiSC_iS9_iiNS7_10__identityEEEvT0_T1_T2_T3_T4_T6_E12temp_storage+32];
	selp.b32 	%r324, %r323, 0, %p40;
	add.s32 	%r325, %r322, %r324;
	setp.gt.s32 	%p41, %r120, 224;
	ld.shared.u32 	%r326, [_ZZN3cub18CUB_300001_SM_10006detail6reduce28DeviceReduceSingleTileKernelINS2_10policy_hubIijN4cuda3std3__44plusIiEEE10Policy1000EPiSC_iS9_iiNS7_10__identityEEEvT0_T1_T2_T3_T4_T6_E12temp_storage+36];
	selp.b32 	%r327, %r326, 0, %p41;
	add.s32 	%r686, %r325, %r327;
	bra.uni 	$L__BB21_72;
$L__BB21_56:
	mov.u32 	%r85, %tid.x;
	mul.wide.u32 	%rd35, %r85, 4;
	add.s64 	%rd19, %rd16, %rd35;
	// begin inline asm
	ld.global.nc.u32 %r122, [%rd19];
	// end inline asm
	add.s64 	%rd20, %rd19, 1024;
	// begin inline asm
	ld.global.nc.u32 %r123, [%rd20];
	// end inline asm
	add.s64 	%rd21, %rd19, 2048;
	// begin inline asm
	ld.global.nc.u32 %r124, [%rd21];
	// end inline asm
	add.s64 	%rd22, %rd19, 3072;
	// begin inline asm
	ld.global.nc.u32 %r125, [%rd22];
	// end inline asm
	add.s64 	%rd23, %rd19, 4096;
	// begin inline asm
	ld.global.nc.u32 %r126, [%rd23];
	// end inline asm
	add.s64 	%rd24, %rd19, 5120;
	// begin inline asm
	ld.global.nc.u32 %r127, [%rd24];
	// end inline asm
	add.s64 	%rd25, %rd19, 6144;
	// begin inline asm
	ld.global.nc.u32 %r128, [%rd25];
	// end inline asm
	add.s64 	%rd26, %rd19, 7168;
	// begin inline asm
	ld.global.nc.u32 %r129, [%rd26];
	// end inline asm
	add.s64 	%rd27, %rd19, 8192;
	// begin inline asm
	ld.global.nc.u32 %r130, [%rd27];
	// end inline asm
	add.s64 	%rd28, %rd19, 9216;
	// begin inline asm
	ld.global.nc.u32 %r131, [%rd28];
	// end inline asm
	add.s64 	%rd29, %rd19, 10240;
	// begin inline asm
	ld.global.nc.u32 %r132, [%rd29];
	// end inline asm
	add.s64 	%rd30, %rd19, 11264;
	// begin inline asm
	ld.global.nc.u32 %r133, [%rd30];
	// end inline asm
	add.s64 	%rd31, %rd19, 12288;
	// begin inline asm
	ld.global.nc.u32 %r134, [%rd31];
	// end inline asm
	add.s64 	%rd32, %rd19, 13312;
	// begin inline asm
	ld.global.nc.u32 %r135, [%rd32];
	// end inline asm
	add.s64 	%rd33, %rd19, 14336;
	// begin inline asm
	ld.global.nc.u32 %r136, [%rd33];
	// end inline asm
	add.s64 	%rd34, %rd19, 15360;
	// begin inline asm
	ld.global.nc.u32 %r137, [%rd34];
	// end inline asm
	add.s32 	%r139, %r123, %r122;
	add.s32 	%r140, %r124, %r139;
	add.s32 	%r141, %r125, %r140;
	add.s32 	%r142, %r126, %r141;
	add.s32 	%r143, %r127, %r142;
	add.s32 	%r144, %r128, %r143;
	add.s32 	%r145, %r129, %r144;
	add.s32 	%r146, %r130, %r145;
	add.s32 	%r147, %r131, %r146;
	add.s32 	%r148, %r132, %r147;
	add.s32 	%r149, %r133, %r148;
	add.s32 	%r150, %r134, %r149;
	add.s32 	%r151, %r135, %r150;
	add.s32 	%r152, %r136, %r151;
	add.s32 	%r685, %r137, %r152;
	setp.lt.u32 	%p4, %r120, 8192;
	mov.b32 	%r674, 4096;
	@%p4 bra 	$L__BB21_60;
	add.s32 	%r87, %r120, -4096;
	mov.b32 	%r674, 4096;
$L__BB21_58:
	mul.wide.s32 	%rd52, %r674, 4;
	add.s64 	%rd36, %rd19, %rd52;
	// begin inline asm
	ld.global.nc.u32 %r154, [%rd36];
	// end inline asm
	add.s64 	%rd37, %rd36, 1024;
	// begin inline asm
	ld.global.nc.u32 %r155, [%rd37];
	// end inline asm
	add.s64 	%rd38, %rd36, 2048;
	// begin inline asm
	ld.global.nc.u32 %r156, [%rd38];
	// end inline asm
	add.s64 	%rd39, %rd36, 3072;
	// begin inline asm
	ld.global.nc.u32 %r157, [%rd39];
	// end inline asm
	add.s64 	%rd40, %rd36, 4096;
	// begin inline asm
	ld.global.nc.u32 %r158, [%rd40];
	// end inline asm
	add.s64 	%rd41, %rd36, 5120;
	// begin inline asm
	ld.global.nc.u32 %r159, [%rd41];
	// end inline asm
	add.s64 	%rd42, %rd36, 6144;
	// begin inline asm
	ld.global.nc.u32 %r160, [%rd42];
	// end inline asm
	add.s64 	%rd43, %rd36, 7168;
	// begin inline asm
	ld.global.nc.u32 %r161, [%rd43];
	// end inline asm
	add.s64 	%rd44, %rd36, 8192;
	// begin inline asm
	ld.global.nc.u32 %r162, [%rd44];
	// end inline asm
	add.s64 	%rd45, %rd36, 9216;
	// begin inline asm
	ld.global.nc.u32 %r163, [%rd45];
	// end inline asm
	add.s64 	%rd46, %rd36, 10240;
	// begin inline asm
	ld.global.nc.u32 %r164, [%rd46];
	// end inline asm
	add.s64 	%rd47, %rd36, 11264;
	// begin inline asm
	ld.global.nc.u32 %r165, [%rd47];
	// end inline asm
	add.s64 	%rd48, %rd36, 12288;
	// begin inline asm
	ld.global.nc.u32 %r166, [%rd48];
	// end inline asm
	add.s64 	%rd49, %rd36, 13312;
	// begin inline asm
	ld.global.nc.u32 %r167, [%rd49];
	// end inline asm
	add.s64 	%rd50, %rd36, 14336;
	// begin inline asm
	ld.global.nc.u32 %r168, [%rd50];
	// end inline asm
	add.s64 	%rd51, %rd36, 15360;
	// begin inline asm
	ld.global.nc.u32 %r169, [%rd51];
	// end inline asm
	add.s32 	%r170, %r154, %r685;
	add.s32 	%r171, %r155, %r170;
	add.s32 	%r172, %r156, %r171;
	add.s32 	%r173, %r157, %r172;
	add.s32 	%r174, %r158, %r173;
	add.s32 	%r175, %r159, %r174;
	add.s32 	%r176, %r160, %r175;
	add.s32 	%r177, %r161, %r176;
	add.s32 	%r178, %r162, %r177;
	add.s32 	%r179, %r163, %r178;
	add.s32 	%r180, %r164, %r179;
	add.s32 	%r181, %r165, %r180;
	add.s32 	%r182, %r166, %r181;
	add.s32 	%r183, %r167, %r182;
	add.s32 	%r184, %r168, %r183;
	add.s32 	%r685, %r169, %r184;
	sub.s32 	%r185, %r120, %r674;
	setp.lt.s32 	%p5, %r185, 4096;
	@%p5 bra 	$L__BB21_68;
	add.s32 	%r674, %r674, 4096;
	setp.le.s32 	%p6, %r674, %r87;
	@%p6 bra 	$L__BB21_58;
$L__BB21_60:
	setp.le.s32 	%p7, %r120, %r674;
	@%p7 bra 	$L__BB21_68;
	sub.s32 	%r94, %r120, %r674;
	setp.ge.s32 	%p8, %r85, %r94;
	@%p8 bra 	$L__BB21_68;
	not.b32 	%r187, %r85;
	add.s32 	%r188, %r120, %r187;
	sub.s32 	%r95, %r188, %r674;
	and.b32  	%r189, %r95, 768;
	setp.eq.s32 	%p9, %r189, 768;
	mov.u32 	%r679, %r85;
	@%p9 bra 	$L__BB21_65;
	add.s32 	%r676, %r85, %r674;
	shr.u32 	%r190, %r95, 8;
	add.s32 	%r191, %r190, 1;
	and.b32  	%r192, %r191, 3;
	neg.s32 	%r675, %r192;
	mov.u32 	%r679, %r85;
$L__BB21_64:
	.pragma "nounroll";
	mul.wide.u32 	%rd54, %r676, 4;
	add.s64 	%rd53, %rd16, %rd54;
	// begin inline asm
	ld.global.nc.u32 %r193, [%rd53];
	// end inline asm
	add.s32 	%r685, %r193, %r685;
	add.s32 	%r679, %r679, 256;
	add.s32 	%r676, %r676, 256;
	add.s32 	%r675, %r675, 1;
	setp.ne.s32 	%p10, %r675, 0;
	@%p10 bra 	$L__BB21_64;
$L__BB21_65:
	setp.lt.u32 	%p11, %r95, 768;
	@%p11 bra 	$L__BB21_68;
	cvt.u64.u32 	%rd55, %r679;
	cvt.u64.u32 	%rd56, %r674;
	add.s64 	%rd57, %rd55, %rd56;
	shl.b64 	%rd58, %rd57, 2;
	add.s64 	%rd59, %rd58, %rd16;
	add.s64 	%rd124, %rd59, 2048;
	add.s32 	%r682, %r679, %r674;
$L__BB21_67:
	mul.wide.u32 	%rd64, %r682, 4;
	add.s64 	%rd60, %rd16, %rd64;
	// begin inline asm
	ld.global.nc.u32 %r194, [%rd60];
	// end inline asm
	add.s32 	%r198, %r194, %r685;
	add.s64 	%rd61, %rd124, -1024;
	// begin inline asm
	ld.global.nc.u32 %r195, [%rd61];
	// end inline asm
	add.s32 	%r199, %r195, %r198;
	// begin inline asm
	ld.global.nc.u32 %r196, [%rd124];
	// end inline asm
	add.s32 	%r200, %r196, %r199;
	add.s64 	%rd63, %rd124, 1024;
	// begin inline asm
	ld.global.nc.u32 %r197, [%rd63];
	// end inline asm
	add.s32 	%r685, %r197, %r200;
	add.s32 	%r679, %r679, 1024;
	add.s64 	%rd124, %rd124, 4096;
	add.s32 	%r682, %r682, 1024;
	setp.lt.s32 	%p12, %r679, %r94;
	@%p12 bra 	$L__BB21_67;
$L__BB21_68:
	// begin inline asm
	mov.u32 %r201, %laneid;
	// end inline asm
	mov.b32 	%r204, 1;
	mov.b32 	%r225, 31;
	mov.b32 	%r226, -1;
	// begin inline asm
	shfl.sync.down.b32 %r202, %r685, %r204, %r225, %r226;
	// end inline asm
	setp.gt.s32 	%p13, %r201, 30;
	selp.b32 	%r227, 0, %r202, %p13;
	add.s32 	%r208, %r227, %r685;
	mov.b32 	%r209, 2;
	// begin inline asm
	shfl.sync.down.b32 %r207, %r208, %r209, %r225, %r226;
	// end inline asm
	setp.gt.s32 	%p14, %r201, 29;
	selp.b32 	%r228, 0, %r207, %p14;
	add.s32 	%r213, %r208, %r228;
	mov.b32 	%r214, 4;
	// begin inline asm
	shfl.sync.down.b32 %r212, %r213, %r214, %r225, %r226;
	// end inline asm
	setp.gt.s32 	%p15, %r201, 27;
	selp.b32 	%r229, 0, %r212, %p15;
	add.s32 	%r218, %r213, %r229;
	mov.b32 	%r219, 8;
	// begin inline asm
	shfl.sync.down.b32 %r217, %r218, %r219, %r225, %r226;
	// end inline asm
	setp.gt.s32 	%p16, %r201, 23;
	selp.b32 	%r230, 0, %r217, %p16;
	add.s32 	%r223, %r218, %r230;
	mov.b32 	%r224, 16;
	// begin inline asm
	shfl.sync.down.b32 %r222, %r223, %r224, %r225, %r226;
	// end inline asm
	setp.gt.s32 	%p17, %r201, 15;
	selp.b32 	%r231, 0, %r222, %p17;
	add.s32 	%r686, %r223, %r231;
	setp.ne.s32 	%p18, %r201, 0;
	@%p18 bra 	$L__BB21_70;
	shr.u32 	%r232, %r85, 3;
	and.b32  	%r233, %r232, 124;
	mov.u32 	%r234, _ZZN3cub18CUB_300001_SM_10006detail6reduce28DeviceReduceSingleTileKernelINS2_10policy_hubIijN4cuda3std3__44plusIiEEE10Policy1000EPiSC_iS9_iiNS7_10__identityEEEvT0_T1_T2_T3_T4_T6_E12temp_storage;
	add.s32 	%r235, %r234, %r233;
	st.shared.u32 	[%r235+8], %r686;
$L__BB21_70:
	bar.sync 	0;
	setp.ne.s32 	%p19, %r85, 0;
	@%p19 bra 	$L__BB21_72;
	ld.shared.u32 	%r236, [_ZZN3cub18CUB_300001_SM_10006detail6reduce28DeviceReduceSingleTileKernelINS2_10policy_hubIijN4cuda3std3__44plusIiEEE10Policy1000EPiSC_iS9_iiNS7_10__identityEEEvT0_T1_T2_T3_T4_T6_E12temp_storage+12];
	add.s32 	%r237, %r236, %r686;
	ld.shared.u32 	%r238, [_ZZN3cub18CUB_300001_SM_10006detail6reduce28DeviceReduceSingleTileKernelINS2_10policy_hubIijN4cuda3std3__44plusIiEEE10Policy1000EPiSC_iS9_iiNS7_10__identityEEEvT0_T1_T2_T3_T4_T6_E12temp_storage+16];
	add.s32 	%r239, %r237, %r238;
	ld.shared.u32 	%r240, [_ZZN3cub18CUB_300001_SM_10006detail6reduce28DeviceReduceSingleTileKernelINS2_10policy_hubIijN4cuda3std3__44plusIiEEE10Policy1000EPiSC_iS9_iiNS7_10__identityEEEvT0_T1_T2_T3_T4_T6_E12temp_storage+20];
	add.s32 	%r241, %r239, %r240;
	ld.shared.u32 	%r242, [_ZZN3cub18CUB_300001_SM_10006detail6reduce28DeviceReduceSingleTileKernelINS2_10policy_hubIijN4cuda3std3__44plusIiEEE10Policy1000EPiSC_iS9_iiNS7_10__identityEEEvT0_T1_T2_T3_T4_T6_E12temp_storage+24];
	add.s32 	%r243, %r241, %r242;
	ld.shared.u32 	%r244, [_ZZN3cub18CUB_300001_SM_10006detail6reduce28DeviceReduceSingleTileKernelINS2_10policy_hubIijN4cuda3std3__44plusIiEEE10Policy1000EPiSC_iS9_iiNS7_10__identityEEEvT0_T1_T2_T3_T4_T6_E12temp_storage+28];
	add.s32 	%r245, %r243, %r244;
	ld.shared.u32 	%r246, [_ZZN3cub18CUB_300001_SM_10006detail6reduce28DeviceReduceSingleTileKernelINS2_10policy_hubIijN4cuda3std3__44plusIiEEE10Policy1000EPiSC_iS9_iiNS7_10__identityEEEvT0_T1_T2_T3_T4_T6_E12temp_storage+32];
	add.s32 	%r247, %r245, %r246;
	ld.shared.u32 	%r248, [_ZZN3cub18CUB_300001_SM_10006detail6reduce28DeviceReduceSingleTileKernelINS2_10policy_hubIijN4cuda3std3__44plusIiEEE10Policy1000EPiSC_iS9_iiNS7_10__identityEEEvT0_T1_T2_T3_T4_T6_E12temp_storage+36];
	add.s32 	%r686, %r247, %r248;
$L__BB21_72:
	mov.u32 	%r631, %tid.x;
	setp.ne.s32 	%p95, %r631, 0;
	@%p95 bra 	$L__BB21_74;
	add.s32 	%r632, %r686, %r121;
	st.global.u32 	[%rd1], %r632;
$L__BB21_74:
	ret;

}
	// .globl	_ZN3cub18CUB_300001_SM_10006detail6reduce28DeviceReduceSingleTileKernelINS2_10policy_hubIiyN4cuda3std3__44plusIiEEE10Policy1000EPyPiyS9_iiNS7_10__identityEEEvT0_T1_T2_T3_T4_T6_
.visible .entry _ZN3cub18CUB_300001_SM_10006detail6reduce28DeviceReduceSingleTileKernelINS2_10policy_hubIiyN4cuda3std3__44plusIiEEE10Policy1000EPyPiyS9_iiNS7_10__identityEEEvT0_T1_T2_T3_T4_T6_(
	.param .u64 .ptr .align 1 _ZN3cub18CUB_300001_SM_10006detail6reduce28DeviceReduceSingleTileKernelINS2_10policy_hubIiyN4cuda3std3__44plusIiEEE10Policy1000EPyPiyS9_iiNS7_10__identityEEEvT0_T1_T2_T3_T4_T6__param_0,
	.param .u64 .ptr .align 1 _ZN3cub18CUB_300001_SM_10006detail6reduce28DeviceReduceSingleTileKernelINS2_10policy_hubIiyN4cuda3std3__44plusIiEEE10Policy1000EPyPiyS9_iiNS7_10__identityEEEvT0_T1_T2_T3_T4_T6__param_1,
	.param .u64 _ZN3cub18CUB_300001_SM_10006detail6reduce28DeviceReduceSingleTileKernelINS2_10policy_hubIiyN4cuda3std3__44plusIiEEE10Policy1000EPyPiyS9_iiNS7_10__identityEEEvT0_T1_T2_T3_T4_T6__param_2,
	.param .align 1 .b8 _ZN3cub18CUB_300001_SM_10006detail6reduce28DeviceReduceSingleTileKernelINS2_10policy_hubIiyN4cuda3std3__44plusIiEEE10Policy1000EPyPiyS9_iiNS7_10__identityEEEvT0_T1_T2_T3_T4_T6__param_3[1],
	.param .u32 _ZN3cub18CUB_300001_SM_10006detail6reduce28DeviceReduceSingleTileKernelINS2_10policy_hubIiyN4cuda3std3__44plusIiEEE10Policy1000EPyPiyS9_iiNS7_10__identityEEEvT0_T1_T2_T3_T4_T6__param_4,
	.param .align 1 .b8 _ZN3cub18CUB_300001_SM_10006detail6reduce28DeviceReduceSingleTileKernelINS2_10policy_hubIiyN4cuda3std3__44plusIiEEE10Policy1000EPyPiyS9_iiNS7_10__identityEEEvT0_T1_T2_T3_T4_T6__param_5[1]
)
.maxntid 256
.minnctapersm 1
{
	.reg .pred 	%p<97>;
	.reg .b32 	%r<660>;
	.reg .b64 	%rd<228>;
	// demoted variable
	.shared .align 4 .b8 _ZZN3cub18CUB_300001_SM_10006detail6reduce28DeviceReduceSingleTileKernelINS2_10policy_hubIiyN4cuda3std3__44plusIiEEE10Policy1000EPyPiyS9_iiNS7_10__identityEEEvT0_T1_T2_T3_T4_T6_E12temp_storage[44];
	ld.param.u64 	%rd31, [_ZN3cub18CUB_300001_SM_10006detail6reduce28DeviceReduceSingleTileKernelINS2_10policy_hubIiyN4cuda3std3__44plusIiEEE10Policy1000EPyPiyS9_iiNS7_10__identityEEEvT0_T1_T2_T3_T4_T6__param_0];
	ld.param.u64 	%rd33, [_ZN3cub18CUB_300001_SM_10006detail6reduce28DeviceReduceSingleTileKernelINS2_10policy_hubIiyN4cuda3std3__44plusIiEEE10Policy1000EPyPiyS9_iiNS7_10__identityEEEvT0_T1_T2_T3_T4_T6__param_1];
	ld.param.u64 	%rd32, [_ZN3cub18CUB_300001_SM_10006detail6reduce28DeviceReduceSingleTileKernelINS2_10policy_hubIiyN4cuda3std3__44plusIiEEE10Policy1000EPyPiyS9_iiNS7_10__identityEEEvT0_T1_T2_T3_T4_T6__param_2];
	ld.param.u32 	%r102, [_ZN3cub18CUB_300001_SM_10006detail6reduce28DeviceReduceSingleTileKernelINS2_10policy_hubIiyN4cuda3std3__44plusIiEEE10Policy1000EPyPiyS9_iiNS7_10__identityEEEvT0_T1_T2_T3_T4_T6__param_4];
	cvta.to.global.u64 	%rd1, %rd33;
	setp.ne.s64 	%p1, %rd32, 0;
	@%p1 bra 	$L__BB22_3;
	mov.u32 	%r614, %tid.x;
	setp.ne.s32 	%p96, %r614, 0;
	@%p96 bra 	$L__BB22_74;
	st.global.u32 	[%rd1], %r102;
	bra.uni 	$L__BB22_74;
$L__BB22_3:
	and.b64  	%rd34, %rd31, 31;
	setp.ne.s64 	%p2, %rd34, 0;
	@%p2 bra 	$L__BB22_38;
	setp.gt.u64 	%p49, %rd32, 4095;
	@%p49 bra 	$L__BB22_22;
	cvt.u32.u64 	%r1, %rd32;
	mov.u32 	%r2, %tid.x;
	setp.ge.u32 	%p66, %r2, %r1;
	mov.b32 	%r625, 0;
	mov.u32 	%r620, %r2;
	@%p66 bra 	$L__BB22_7;
	mul.wide.u32 	%rd205, %r2, 8;
	add.s64 	%rd204, %rd31, %rd205;
	// begin inline asm
	ld.global.nc.u64 %rd203, [%rd204];
	// end inline asm
	cvt.u32.u64 	%r625, %rd203;
	add.s32 	%r620, %r2, 256;
$L__BB22_7:
	setp.ge.u32 	%p67, %r620, %r1;
	@%p67 bra 	$L__BB22_13;
	not.b32 	%r488, %r620;
	add.s32 	%r7, %r488, %r1;
	and.b32  	%r489, %r7, 768;
	setp.eq.s32 	%p68, %r489, 768;
	@%p68 bra 	$L__BB22_11;
	mul.wide.u32 	%rd206, %r620, 8;
	add.s64 	%rd218, %rd31, %rd206;
	shr.u32 	%r490, %r7, 8;
	add.s32 	%r491, %r490, 1;
	and.b32  	%r492, %r491, 3;
	neg.s32 	%r617, %r492;
$L__BB22_10:
	.pragma "nounroll";
	// begin inline asm
	ld.global.nc.u64 %rd207, [%rd218];
	// end inline asm
	cvt.u32.u64 	%r493, %rd207;
	add.s32 	%r625, %r625, %r493;
	add.s32 	%r620, %r620, 256;
	add.s64 	%rd218, %rd218, 2048;
	add.s32 	%r617, %r617, 1;
	setp.ne.s32 	%p69, %r617, 0;
	@%p69 bra 	$L__BB22_10;
$L__BB22_11:
	setp.lt.u32 	%p70, %r7, 768;
	@%p70 bra 	$L__BB22_13;
$L__BB22_12:
	mul.wide.s32 	%rd217, %r620, 8;
	add.s64 	%rd210, %rd31, %rd217;
	// begin inline asm
	ld.global.nc.u64 %rd209, [%rd210];
	// end inline asm
	cvt.u32.u64 	%r494, %rd209;
	add.s32 	%r495, %r625, %r494;
	add.s64 	%rd212, %rd210, 2048;
	// begin inline asm
	ld.global.nc.u64 %rd211, [%rd212];
	// end inline asm
	cvt.u32.u64 	%r496, %rd211;
	add.s32 	%r497, %r495, %r496;
	add.s64 	%rd214, %rd210, 4096;
	// begin inline asm
	ld.global.nc.u64 %rd213, [%rd214];
	// end inline asm
	cvt.u32.u64 	%r498, %rd213;
	add.s32 	%r499, %r497, %r498;
	add.s64 	%rd216, %rd210, 6144;
	// begin inline asm
	ld.global.nc.u64 %rd215, [%rd216];
	// end inline asm
	cvt.u32.u64 	%r500, %rd215;
	add.s32 	%r625, %r499, %r500;
	add.s32 	%r620, %r620, 1024;
	setp.lt.s32 	%p71, %r620, %r1;
	@%p71 bra 	$L__BB22_12;
$L__BB22_13:
	setp.lt.u64 	%p72, %rd32, 256;
	@%p72 bra 	$L__BB22_18;
	// begin inline asm
	mov.u32 %r564, %laneid;
	// end inline asm
	mov.b32 	%r567, 1;
	mov.b32 	%r588, 31;
	mov.b32 	%r589, -1;
	// begin inline asm
	shfl.sync.down.b32 %r565, %r625, %r567, %r588, %r589;
	// end inline asm
	setp.gt.s32 	%p88, %r564, 30;
	selp.b32 	%r590, 0, %r565, %p88;
	add.s32 	%r571, %r590, %r625;
	mov.b32 	%r572, 2;
	// begin inline asm
	shfl.sync.down.b32 %r570, %r571, %r572, %r588, %r589;
	// end inline asm
	setp.gt.s32 	%p89, %r564, 29;
	selp.b32 	%r591, 0, %r570, %p89;
	add.s32 	%r576, %r571, %r591;
	mov.b32 	%r577, 4;
	// begin inline asm
	shfl.sync.down.b32 %r575, %r576, %r577, %r588, %r589;
	// end inline asm
	setp.gt.s32 	%p90, %r564, 27;
	selp.b32 	%r592, 0, %r575, %p90;
	add.s32 	%r581, %r576, %r592;
	mov.b32 	%r582, 8;
	// begin inline asm
	shfl.sync.down.b32 %r580, %r581, %r582, %r588, %r589;
	// end inline asm
	setp.gt.s32 	%p91, %r564, 23;
	selp.b32 	%r593, 0, %r580, %p91;
	add.s32 	%r586, %r581, %r593;
	mov.b32 	%r587, 16;
	// begin inline asm
	shfl.sync.down.b32 %r585, %r586, %r587, %r588, %r589;
	// end inline asm
	setp.gt.s32 	%p92, %r564, 15;
	selp.b32 	%r594, 0, %r585, %p92;
	add.s32 	%r659, %r586, %r594;
	setp.ne.s32 	%p93, %r564, 0;
	@%p93 bra 	$L__BB22_16;
	shr.u32 	%r595, %r2, 3;
	and.b32  	%r596, %r595, 124;
	mov.u32 	%r597, _ZZN3cub18CUB_300001_SM_10006detail6reduce28DeviceReduceSingleTileKernelINS2_10policy_hubIiyN4cuda3std3__44plusIiEEE10Policy1000EPyPiyS9_iiNS7_10__identityEEEvT0_T1_T2_T3_T4_T6_E12temp_storage;
	add.s32 	%r598, %r597, %r596;
	st.shared.u32 	[%r598+8], %r659;
$L__BB22_16:
	bar.sync 	0;
	setp.ne.s32 	%p94, %r2, 0;
	@%p94 bra 	$L__BB22_72;
	ld.shared.u32 	%r599, [_ZZN3cub18CUB_300001_SM_10006detail6reduce28DeviceReduceSingleTileKernelINS2_10policy_hubIiyN4cuda3std3__44plusIiEEE10Policy1000EPyPiyS9_iiNS7_10__identityEEEvT0_T1_T2_T3_T4_T6_E12temp_storage+12];
	add.s32 	%r600, %r599, %r659;
	ld.shared.u32 	%r601, [_ZZN3cub18CUB_300001_SM_10006detail6reduce28DeviceReduceSingleTileKernelINS2_10policy_hubIiyN4cuda3std3__44plusIiEEE10Policy1000EPyPiyS9_iiNS7_10__identityEEEvT0_T1_T2_T3_T4_T6_E12temp_storage+16];
	add.s32 	%r602, %r600, %r601;
	ld.shared.u32 	%r603, [_ZZN3cub18CUB_300001_SM_10006detail6reduce28DeviceReduceSingleTileKernelINS2_10policy_hubIiyN4cuda3std3__44plusIiEEE10Policy1000EPyPiyS9_iiNS7_10__identityEEEvT0_T1_T2_T3_T4_T6_E12temp_storage+20];
	add.s32 	%r604, %r602, %r603;
	ld.shared.u32 	%r605, [_ZZN3cub18CUB_300001_SM_10006detail6reduce28DeviceReduceSingleTileKernelINS2_10policy_hubIiyN4cuda3std3__44plusIiEEE10Policy1000EPyPiyS9_iiNS7_10__identityEEEvT0_T1_T2_T3_T4_T6_E12temp_storage+24];
	add.s32 	%r606, %r604, %r605;
	ld.shared.u32 	%r607, [_ZZN3cub18CUB_300001_SM_10006detail6reduce28DeviceReduceSingleTileKernelINS2_10policy_hubIiyN4cuda3std3__44plusIiEEE10Policy1000EPyPiyS9_iiNS7_10__identityEEEvT0_T1_T2_T3_T4_T6_E12temp_storage+28];
	add.s32 	%r608, %r606, %r607;
	ld.shared.u32 	%r609, [_ZZN3cub18CUB_300001_SM_10006detail6reduce28DeviceReduceSingleTileKernelINS2_10policy_hubIiyN4cuda3std3__44plusIiEEE10Policy1000EPyPiyS9_iiNS7_10__identityEEEvT0_T1_T2_T3_T4_T6_E12temp_storage+32];
	add.s32 	%r610, %r608, %r609;
	ld.shared.u32 	%r611, [_ZZN3cub18CUB_300001_SM_10006detail6reduce28DeviceReduceSingleTileKernelINS2_10policy_hubIiyN4cuda3std3__44plusIiEEE10Policy1000EPyPiyS9_iiNS7_10__identityEEEvT0_T1_T2_T3_T4_T6_E12temp_storage+36];
	add.s32 	%r659, %r610, %r611;
	bra.uni 	$L__BB22_72;
$L__BB22_18:
	// begin inline asm
	mov.u32 %r501, %laneid;
	// end inline asm
	and.b32  	%r527, %r2, 992;
	add.s32 	%r528, %r527, 32;
	setp.gt.u32 	%p73, %r528, %r1;
	not.b32 	%r529, %r527;
	add.s32 	%r530, %r1, %r529;
	selp.b32 	%r525, %r530, 31, %p73;
	mov.b32 	%r504, 1;
	mov.b32 	%r526, -1;
	// begin inline asm
	shfl.sync.down.b32 %r502, %r625, %r504, %r525, %r526;
	// end inline asm
	setp.lt.s32 	%p74, %r501, %r525;
	selp.b32 	%r531, %r502, 0, %p74;
	add.s32 	%r508, %r531, %r625;
	mov.b32 	%r509, 2;
	// begin inline asm
	shfl.sync.down.b32 %r507, %r508, %r509, %r525, %r526;
	// end inline asm
	add.s32 	%r532, %r501, 2;
	setp.gt.s32 	%p75, %r532, %r525;
	selp.b32 	%r533, 0, %r507, %p75;
	add.s32 	%r513, %r508, %r533;
	mov.b32 	%r514, 4;
	// begin inline asm
	shfl.sync.down.b32 %r512, %r513, %r514, %r525, %r526;
	// end inline asm
	add.s32 	%r534, %r501, 4;
	setp.gt.s32 	%p76, %r534, %r525;
	selp.b32 	%r535, 0, %r512, %p76;
	add.s32 	%r518, %r513, %r535;
	mov.b32 	%r519, 8;
	// begin inline asm
	shfl.sync.down.b32 %r517, %r518, %r519, %r525, %r526;
	// end inline asm
	add.s32 	%r536, %r501, 8;
	setp.gt.s32 	%p77, %r536, %r525;
	selp.b32 	%r537, 0, %r517, %p77;
	add.s32 	%r523, %r518, %r537;
	mov.b32 	%r524, 16;
	// begin inline asm
	shfl.sync.down.b32 %r522, %r523, %r524, %r525, %r526;
	// end inline asm
	add.s32 	%r538, %r501, 16;
	setp.gt.s32 	%p78, %r538, %r525;
	selp.b32 	%r539, 0, %r522, %p78;
	add.s32 	%r659, %r523, %r539;
	setp.ne.s32 	%p79, %r501, 0;
	@%p79 bra 	$L__BB22_20;
	shr.u32 	%r540, %r2, 3;
	and.b32  	%r541, %r540, 124;
	mov.u32 	%r542, _ZZN3cub18CUB_300001_SM_10006detail6reduce28DeviceReduceSingleTileKernelINS2_10policy_hubIiyN4cuda3std3__44plusIiEEE10Policy1000EPyPiyS9_iiNS7_10__identityEEEvT0_T1_T2_T3_T4_T6_E12temp_storage;
	add.s32 	%r543, %r542, %r541;
	st.shared.u32 	[%r543+8], %r659;
$L__BB22_20:
	bar.sync 	0;
	setp.ne.s32 	%p80, %r2, 0;
	@%p80 bra 	$L__BB22_72;
	setp.gt.u64 	%p81, %rd32, 32;
	ld.shared.u32 	%r544, [_ZZN3cub18CUB_300001_SM_10006detail6reduce28DeviceReduceSingleTileKernelINS2_10policy_hubIiyN4cuda3std3__44plusIiEEE10Policy1000EPyPiyS9_iiNS7_10__identityEEEvT0_T1_T2_T3_T4_T6_E12temp_storage+12];
	selp.b32 	%r545, %r544, 0, %p81;
	add.s32 	%r546, %r545, %r659;
	setp.gt.u64 	%p82, %rd32, 64;
	ld.shared.u32 	%r547, [_ZZN3cub18CUB_300001_SM_10006detail6reduce28DeviceReduceSingleTileKernelINS2_10policy_hubIiyN4cuda3std3__44plusIiEEE10Policy1000EPyPiyS9_iiNS7_10__identityEEEvT0_T1_T2_T3_T4_T6_E12temp_storage+16];
	selp.b32 	%r548, %r547, 0, %p82;
	add.s32 	%r549, %r546, %r548;
	setp.gt.u64 	%p83, %rd32, 96;
	ld.shared.u32 	%r550, [_ZZN3cub18CUB_300001_SM_10006detail6reduce28DeviceReduceSingleTileKernelINS2_10policy_hubIiyN4cuda3std3__44plusIiEEE10Policy1000EPyPiyS9_iiNS7_10__identityEEEvT0_T1_T2_T3_T4_T6_E12temp_storage+20];
	selp.b32 	%r551, %r550, 0, %p83;
	add.s32 	%r552, %r549, %r551;
	setp.gt.u64 	%p84, %rd32, 128;
	ld.shared.u32 	%r553, [_ZZN3cub18CUB_300001_SM_10006detail6reduce28DeviceReduceSingleTileKernelINS2_10policy_hubIiyN4cuda3std3__44plusIiEEE10Policy1000EPyPiyS9_iiNS7_10__identityEEEvT0_T1_T2_T3_T4_T6_E12temp_storage+24];
	selp.b32 	%r554, %r553, 0, %p84;
	add.s32 	%r555, %r552, %r554;
	setp.gt.u64 	%p85, %rd32, 160;
	ld.shared.u32 	%r556, [_ZZN3cub18CUB_300001_SM_10006detail6reduce28DeviceReduceSingleTileKernelINS2_10policy_hubIiyN4cuda3std3__44plusIiEEE10Policy1000EPyPiyS9_iiNS7_10__identityEEEvT0_T1_T2_T3_T4_T6_E12temp_storage+28];
	selp.b32 	%r557, %r556, 0, %p85;
	add.s32 	%r558, %r555, %r557;
	setp.gt.u64 	%p86, %rd32, 192;
	ld.shared.u32 	%r559, [_ZZN3cub18CUB_300001_SM_10006detail6reduce28DeviceReduceSingleTileKernelINS2_10policy_hubIiyN4cuda3std3__44plusIiEEE10Policy1000EPyPiyS9_iiNS7_10__identityEEEvT0_T1_T2_T3_T4_T6_E12temp_storage+32];
	selp.b32 	%r560, %r559, 0, %p86;
	add.s32 	%r561, %r558, %r560;
	setp.gt.u64 	%p87, %rd32, 224;
	ld.shared.u32 	%r562, [_ZZN3cub18CUB_300001_SM_10006detail6reduce28DeviceReduceSingleTileKernelINS2_10policy_hubIiyN4cuda3std3__44plusIiEEE10Policy1000EPyPiyS9_iiNS7_10__identityEEEvT0_T1_T2_T3_T4_T6_E12temp_storage+36];
	selp.b32 	%r563, %r562, 0, %p87;
	add.s32 	%r659, %r561, %r563;
	bra.uni 	$L__BB22_72;
$L__BB22_22:
	mov.u32 	%r27, %tid.x;
	shl.b32 	%r357, %r27, 2;
	mul.wide.u32 	%rd159, %r357, 8;
	add.s64 	%rd136, %rd31, %rd159;
	// begin inline asm
	ld.global.nc.v2.u64 {%rd134, %rd135}, [%rd136];
	// end inline asm
	add.s64 	%rd139, %rd136, 16;
	// begin inline asm
	ld.global.nc.v2.u64 {%rd137, %rd138}, [%rd139];
	// end inline asm
	add.s64 	%rd142, %rd136, 8192;
	// begin inline asm
	ld.global.nc.v2.u64 {%rd140, %rd141}, [%rd142];
	// end inline asm
	add.s64 	%rd145, %rd136, 8208;
	// begin inline asm
	ld.global.nc.v2.u64 {%rd143, %rd144}, [%rd145];
	// end inline asm
	add.s64 	%rd148, %rd136, 16384;
	// begin inline asm
	ld.global.nc.v2.u64 {%rd146, %rd147}, [%rd148];
	// end inline asm
	add.s64 	%rd151, %rd136, 16400;
	// begin inline asm
	ld.global.nc.v2.u64 {%rd149, %rd150}, [%rd151];
	// end inline asm
	add.s64 	%rd154, %rd136, 24576;
	// begin inline asm
	ld.global.nc.v2.u64 {%rd152, %rd153}, [%rd154];
	// end inline asm
	add.s64 	%rd157, %rd136, 24592;
	// begin inline asm
	ld.global.nc.v2.u64 {%rd155, %rd156}, [%rd157];
	// end inline asm
	cvt.u32.u64 	%r358, %rd134;
	cvt.u32.u64 	%r359, %rd135;
	cvt.u32.u64 	%r360, %rd137;
	cvt.u32.u64 	%r361, %rd138;
	cvt.u32.u64 	%r362, %rd140;
	cvt.u32.u64 	%r363, %rd141;
	cvt.u32.u64 	%r364, %rd143;
	cvt.u32.u64 	%r365, %rd144;
	cvt.u32.u64 	%r366, %rd146;
	cvt.u32.u64 	%r367, %rd147;
	cvt.u32.u64 	%r368, %rd149;
	cvt.u32.u64 	%r369, %rd150;
	cvt.u32.u64 	%r370, %rd152;
	cvt.u32.u64 	%r371, %rd153;
	cvt.u32.u64 	%r372, %rd155;
	cvt.u32.u64 	%r373, %rd156;
	add.s32 	%r374, %r359, %r358;
	add.s32 	%r375, %r374, %r360;
	add.s32 	%r376, %r375, %r361;
	add.s32 	%r377, %r376, %r362;
	add.s32 	%r378, %r377, %r363;
	add.s32 	%r379, %r378, %r364;
	add.s32 	%r380, %r379, %r365;
	add.s32 	%r381, %r380, %r366;
	add.s32 	%r382, %r381, %r367;
	add.s32 	%r383, %r382, %r368;
	add.s32 	%r384, %r383, %r369;
	add.s32 	%r385, %r384, %r370;
	add.s32 	%r386, %r385, %r371;
	add.s32 	%r387, %r386, %r372;
	add.s32 	%r636, %r387, %r373;
	add.s64 	%rd6, %rd32, -4096;
	setp.lt.u64 	%p50, %rd6, 4096;
	mov.b64 	%rd220, 4096;
	@%p50 bra 	$L__BB22_26;
	mov.b64 	%rd220, 4096;
$L__BB22_24:
	shl.b64 	%rd185, %rd220, 3;
	add.s64 	%rd163, %rd136, %rd185;
	// begin inline asm
	ld.global.nc.v2.u64 {%rd161, %rd162}, [%rd163];
	// end inline asm
	add.s64 	%rd166, %rd163, 16;
	// begin inline asm
	ld.global.nc.v2.u64 {%rd164, %rd165}, [%rd166];
	// end inline asm
	add.s64 	%rd169, %rd163, 8192;
	// begin inline asm
	ld.global.nc.v2.u64 {%rd167, %rd168}, [%rd169];
	// end inline asm
	add.s64 	%rd172, %rd163, 8208;
	// begin inline asm
	ld.global.nc.v2.u64 {%rd170, %rd171}, [%rd172];
	// end inline asm
	add.s64 	%rd175, %rd163, 16384;
	// begin inline asm
	ld.global.nc.v2.u64 {%rd173, %rd174}, [%rd175];
	// end inline asm
	add.s64 	%rd178, %rd163, 16400;
	// begin inline asm
	ld.global.nc.v2.u64 {%rd176, %rd177}, [%rd178];
	// end inline asm
	add.s64 	%rd181, %rd163, 24576;
	// begin inline asm
	ld.global.nc.v2.u64 {%rd179, %rd180}, [%rd181];
	// end inline asm
	add.s64 	%rd184, %rd163, 24592;
	// begin inline asm
	ld.global.nc.v2.u64 {%rd182, %rd183}, [%rd184];
	// end inline asm
	cvt.u32.u64 	%r388, %rd161;
	cvt.u32.u64 	%r389, %rd162;
	cvt.u32.u64 	%r390, %rd164;
	cvt.u32.u64 	%r391, %rd165;
	cvt.u32.u64 	%r392, %rd167;
	cvt.u32.u64 	%r393, %rd168;
	cvt.u32.u64 	%r394, %rd170;
	cvt.u32.u64 	%r395, %rd171;
	cvt.u32.u64 	%r396, %rd173;
	cvt.u32.u64 	%r397, %rd174;
	cvt.u32.u64 	%r398, %rd176;
	cvt.u32.u64 	%r399, %rd177;
	cvt.u32.u64 	%r400, %rd179;
	cvt.u32.u64 	%r401, %rd180;
	cvt.u32.u64 	%r402, %rd182;
	cvt.u32.u64 	%r403, %rd183;
	add.s32 	%r404, %r636, %r388;
	add.s32 	%r405, %r404, %r389;
	add.s32 	%r406, %r405, %r390;
	add.s32 	%r407, %r406, %r391;
	add.s32 	%r408, %r407, %r392;
	add.s32 	%r409, %r408, %r393;
	add.s32 	%r410, %r409, %r394;
	add.s32 	%r411, %r410, %r395;
	add.s32 	%r412, %r411, %r396;
	add.s32 	%r413, %r412, %r397;
	add.s32 	%r414, %r413, %r398;
	add.s32 	%r415, %r414, %r399;
	add.s32 	%r416, %r415, %r400;
	add.s32 	%r417, %r416, %r401;
	add.s32 	%r418, %r417, %r402;
	add.s32 	%r636, %r418, %r403;
	sub.s64 	%rd186, %rd32, %rd220;
	setp.lt.u64 	%p51, %rd186, 4096;
	@%p51 bra 	$L__BB22_34;
	add.s64 	%rd220, %rd220, 4096;
	setp.le.u64 	%p52, %rd220, %rd6;
	@%p52 bra 	$L__BB22_24;
$L__BB22_26:
	setp.le.u64 	%p53, %rd32, %rd220;
	@%p53 bra 	$L__BB22_34;
	cvt.u32.u64 	%r419, %rd220;
	cvt.u32.u64 	%r420, %rd32;
	sub.s32 	%r32, %r420, %r419;
	setp.ge.s32 	%p54, %r27, %r32;
	@%p54 bra 	$L__BB22_34;
	not.b32 	%r423, %r27;
	add.s32 	%r424, %r423, %r420;
	sub.s32 	%r33, %r424, %r419;
	and.b32  	%r426, %r33, 768;
	setp.eq.s32 	%p55, %r426, 768;
	mov.u32 	%r631, %r27;
	@%p55 bra 	$L__BB22_31;
	cvt.u64.u32 	%rd187, %r27;
	add.s64 	%rd188, %rd220, %rd187;
	shl.b64 	%rd189, %rd188, 3;
	add.s64 	%rd221, %rd31, %rd189;
	shr.u32 	%r427, %r33, 8;
	add.s32 	%r428, %r427, 1;
	and.b32  	%r429, %r428, 3;
	neg.s32 	%r628, %r429;
	mov.u32 	%r631, %r27;
$L__BB22_30:
	.pragma "nounroll";
	// begin inline asm
	ld.global.nc.u64 %rd190, [%rd221];
	// end inline asm
	cvt.u32.u64 	%r430, %rd190;
	add.s32 	%r636, %r636, %r430;
	add.s32 	%r631, %r631, 256;
	add.s64 	%rd221, %rd221, 2048;
	add.s32 	%r628, %r628, 1;
	setp.ne.s32 	%p56, %r628, 0;
	@%p56 bra 	$L__BB22_30;
$L__BB22_31:
	setp.lt.u32 	%p57, %r33, 768;
	@%p57 bra 	$L__BB22_34;
	cvt.u64.u32 	%rd192, %r631;
	add.s64 	%rd193, %rd220, %rd192;
	shl.b64 	%rd194, %rd193, 3;
	add.s64 	%rd222, %rd31, %rd194;
$L__BB22_33:
	// begin inline asm
	ld.global.nc.u64 %rd195, [%rd222];
	// end inline asm
	cvt.u32.u64 	%r431, %rd195;
	add.s32 	%r432, %r636, %r431;
	add.s64 	%rd198, %rd222, 2048;
	// begin inline asm
	ld.global.nc.u64 %rd197, [%rd198];
	// end inline asm
	cvt.u32.u64 	%r433, %rd197;
	add.s32 	%r434, %r432, %r433;
	add.s64 	%rd200, %rd222, 4096;
	// begin inline asm
	ld.global.nc.u64 %rd199, [%rd200];
	// end inline asm
	cvt.u32.u64 	%r435, %rd199;
	add.s32 	%r436, %r434, %r435;
	add.s64 	%rd202, %rd222, 6144;
	// begin inline asm
	ld.global.nc.u64 %rd201, [%rd202];
	// end inline asm
	cvt.u32.u64 	%r437, %rd201;
	add.s32 	%r636, %r436, %r437;
	add.s32 	%r631, %r631, 1024;
	add.s64 	%rd222, %rd222, 8192;
	setp.lt.s32 	%p58, %r631, %r32;
	@%p58 bra 	$L__BB22_33;
$L__BB22_34:
	// begin inline asm
	mov.u32 %r438, %laneid;
	// end inline asm
	mov.b32 	%r441, 1;
	mov.b32 	%r462, 31;
	mov.b32 	%r463, -1;
	// begin inline asm
	shfl.sync.down.b32 %r439, %r636, %r441, %r462, %r463;
	// end inline asm
	setp.gt.s32 	%p59, %r438, 30;
	selp.b32 	%r464, 0, %r439, %p59;
	add.s32 	%r445, %r464, %r636;
	mov.b32 	%r446, 2;
	// begin inline asm
	shfl.sync.down.b32 %r444, %r445, %r446, %r462, %r463;
	// end inline asm
	setp.gt.s32 	%p60, %r438, 29;
	selp.b32 	%r465, 0, %r444, %p60;
	add.s32 	%r450, %r445, %r465;
	mov.b32 	%r451, 4;
	// begin inline asm
	shfl.sync.down.b32 %r449, %r450, %r451, %r462, %r463;
	// end inline asm
	setp.gt.s32 	%p61, %r438, 27;
	selp.b32 	%r466, 0, %r449, %p61;
	add.s32 	%r455, %r450, %r466;
	mov.b32 	%r456, 8;
	// begin inline asm
	shfl.sync.down.b32 %r454, %r455, %r456, %r462, %r463;
	// end inline asm
	setp.gt.s32 	%p62, %r438, 23;
	selp.b32 	%r467, 0, %r454, %p62;
	add.s32 	%r460, %r455, %r467;
	mov.b32 	%r461, 16;
	// begin inline asm
	shfl.sync.down.b32 %r459, %r460, %r461, %r462, %r463;
	// end inline asm
	setp.gt.s32 	%p63, %r438, 15;
	selp.b32 	%r468, 0, %r459, %p63;
	add.s32 	%r659, %r460, %r468;
	setp.ne.s32 	%p64, %r438, 0;
	@%p64 bra 	$L__BB22_36;
	shr.u32 	%r469, %r27, 3;
	and.b32  	%r470, %r469, 124;
	mov.u32 	%r471, _ZZN3cub18CUB_300001_SM_10006detail6reduce28DeviceReduceSingleTileKernelINS2_10policy_hubIiyN4cuda3std3__44plusIiEEE10Policy1000EPyPiyS9_iiNS7_10__identityEEEvT0_T1_T2_T3_T4_T6_E12temp_storage;
	add.s32 	%r472, %r471, %r470;
	st.shared.u32 	[%r472+8], %r659;
$L__BB22_36:
	bar.sync 	0;
	setp.ne.s32 	%p65, %r27, 0;
	@%p65 bra 	$L__BB22_72;
	ld.shared.u32 	%r473, [_ZZN3cub18CUB_300001_SM_10006detail6reduce28DeviceReduceSingleTileKernelINS2_10policy_hubIiyN4cuda3std3__44plusIiEEE10Policy1000EPyPiyS9_iiNS7_10__identityEEEvT0_T1_T2_T3_T4_T6_E12temp_storage+12];
	add.s32 	%r474, %r473, %r659;
	ld.shared.u32 	%r475, [_ZZN3cub18CUB_300001_SM_10006detail6reduce28DeviceReduceSingleTileKernelINS2_10policy_hubIiyN4cuda3std3__44plusIiEEE10Policy1000EPyPiyS9_iiNS7_10__identityEEEvT0_T1_T2_T3_T4_T6_E12temp_storage+16];
	add.s32 	%r476, %r474, %r475;
	ld.shared.u32 	%r477, [_ZZN3cub18CUB_300001_SM_10006detail6reduce28DeviceReduceSingleTileKernelINS2_10policy_hubIiyN4cuda3std3__44plusIiEEE10Policy1000EPyPiyS9_iiNS7_10__identityEEEvT0_T1_T2_T3_T4_T6_E12temp_storage+20];
	add.s32 	%r478, %r476, %r477;
	ld.shared.u32 	%r479, [_ZZN3cub18CUB_300001_SM_10006detail6reduce28DeviceReduceSingleTileKernelINS2_10policy_hubIiyN4cuda3std3__44plusIiEEE10Policy1000EPyPiyS9_iiNS7_10__identityEEEvT0_T1_T2_T3_T4_T6_E12temp_storage+24];
	add.s32 	%r480, %r478, %r479;
	ld.shared.u32 	%r481, [_ZZN3cub18CUB_300001_SM_10006detail6reduce28DeviceReduceSingleTileKernelINS2_10policy_hubIiyN4cuda3std3__44plusIiEEE10Policy1000EPyPiyS9_iiNS7_10__identityEEEvT0_T1_T2_T3_T4_T6_E12temp_storage+28];
	add.s32 	%r482, %r480, %r481;
	ld.shared.u32 	%r483, [_ZZN3cub18CUB_300001_SM_10006detail6reduce28DeviceReduceSingleTileKernelINS2_10policy_hubIiyN4cuda3std3__44plusIiEEE10Policy1000EPyPiyS9_iiNS7_10__identityEEEvT0_T1_T2_T3_T4_T6_E12temp_storage+32];
	add.s32 	%r484, %r482, %r483;
	ld.shared.u32 	%r485, [_ZZN3cub18CUB_300001_SM_10006detail6reduce28DeviceReduceSingleTileKernelINS2_10policy_hubIiyN4cuda3std3__44plusIiEEE10Policy1000EPyPiyS9_iiNS7_10__identityEEEvT0_T1_T2_T3_T4_T6_E12temp_storage+36];
	add.s32 	%r659, %r484, %r485;
	bra.uni 	$L__BB22_72;
$L__BB22_38:
	setp.gt.u64 	%p3, %rd32, 4095;
	@%p3 bra 	$L__BB22_56;
	cvt.u32.u64 	%r51, %rd32;
	mov.u32 	%r52, %tid.x;
	setp.ge.u32 	%p20, %r52, %r51;
	mov.b32 	%r647, 0;
	mov.u32 	%r642, %r52;
	@%p20 bra 	$L__BB22_41;
	mul.wide.u32 	%rd121, %r52, 8;
	add.s64 	%rd120, %rd31, %rd121;
	// begin inline asm
	ld.global.nc.u64 %rd119, [%rd120];
	// end inline asm
	cvt.u32.u64 	%r647, %rd119;
	add.s32 	%r642, %r52, 256;
$L__BB22_41:
	setp.ge.u32 	%p21, %r642, %r51;
	@%p21 bra 	$L__BB22_47;
	not.b32 	%r233, %r642;
	add.s32 	%r57, %r233, %r51;
	and.b32  	%r234, %r57, 768;
	setp.eq.s32 	%p22, %r234, 768;
	@%p22 bra 	$L__BB22_45;
	mul.wide.u32 	%rd122, %r642, 8;
	add.s64 	%rd223, %rd31, %rd122;
	shr.u32 	%r235, %r57, 8;
	add.s32 	%r236, %r235, 1;
	and.b32  	%r237, %r236, 3;
	neg.s32 	%r639, %r237;
$L__BB22_44:
	.pragma "nounroll";
	// begin inline asm
	ld.global.nc.u64 %rd123, [%rd223];
	// end inline asm
	cvt.u32.u64 	%r238, %rd123;
	add.s32 	%r647, %r647, %r238;
	add.s32 	%r642, %r642, 256;
	add.s64 	%rd223, %rd223, 2048;
	add.s32 	%r639, %r639, 1;
	setp.ne.s32 	%p23, %r639, 0;
	@%p23 bra 	$L__BB22_44;
$L__BB22_45:
	setp.lt.u32 	%p24, %r57, 768;
	@%p24 bra 	$L__BB22_47;
$L__BB22_46:
	mul.wide.s32 	%rd133, %r642, 8;
	add.s64 	%rd126, %rd31, %rd133;
	// begin inline asm
	ld.global.nc.u64 %rd125, [%rd126];
	// end inline asm
	cvt.u32.u64 	%r239, %rd125;
	add.s32 	%r240, %r647, %r239;
	add.s64 	%rd128, %rd126, 2048;
	// begin inline asm
	ld.global.nc.u64 %rd127, [%rd128];
	// end inline asm
	cvt.u32.u64 	%r241, %rd127;
	add.s32 	%r242, %r240, %r241;
	add.s64 	%rd130, %rd126, 4096;
	// begin inline asm
	ld.global.nc.u64 %rd129, [%rd130];
	// end inline asm
	cvt.u32.u64 	%r243, %rd129;
	add.s32 	%r244, %r242, %r243;
	add.s64 	%rd132, %rd126, 6144;
	// begin inline asm
	ld.global.nc.u64 %rd131, [%rd132];
	// end inline asm
	cvt.u32.u64 	%r245, %rd131;
	add.s32 	%r647, %r244, %r245;
	add.s32 	%r642, %r642, 1024;
	setp.lt.s32 	%p25, %r642, %r51;
	@%p25 bra 	$L__BB22_46;
$L__BB22_47:
	setp.lt.u64 	%p26, %rd32, 256;
	@%p26 bra 	$L__BB22_52;
	// begin inline asm
	mov.u32 %r309, %laneid;
	// end inline asm
	mov.b32 	%r312, 1;
	mov.b32 	%r333, 31;
	mov.b32 	%r334, -1;
	// begin inline asm
	shfl.sync.down.b32 %r310, %r647, %r312, %r333, %r334;
	// end inline asm
	setp.gt.s32 	%p42, %r309, 30;
	selp.b32 	%r335, 0, %r310, %p42;
	add.s32 	%r316, %r335, %r647;
	mov.b32 	%r317, 2;
	// begin inline asm
	shfl.sync.down.b32 %r315, %r316, %r317, %r333, %r334;
	// end inline asm
	setp.gt.s32 	%p43, %r309, 29;
	selp.b32 	%r336, 0, %r315, %p43;
	add.s32 	%r321, %r316, %r336;
	mov.b32 	%r322, 4;
	// begin inline asm
	shfl.sync.down.b32 %r320, %r321, %r322, %r333, %r334;
	// end inline asm
	setp.gt.s32 	%p44, %r309, 27;
	selp.b32 	%r337, 0, %r320, %p44;
	add.s32 	%r326, %r321, %r337;
	mov.b32 	%r327, 8;
	// begin inline asm
	shfl.sync.down.b32 %r325, %r326, %r327, %r333, %r334;
	// end inline asm
	setp.gt.s32 	%p45, %r309, 23;
	selp.b32 	%r338, 0, %r325, %p45;
	add.s32 	%r331, %r326, %r338;
	mov.b32 	%r332, 16;
	// begin inline asm
	shfl.sync.down.b32 %r330, %r331, %r332, %r333, %r334;
	// end inline asm
	setp.gt.s32 	%p46, %r309, 15;
	selp.b32 	%r339, 0, %r330, %p46;
	add.s32 	%r659, %r331, %r339;
	setp.ne.s32 	%p47, %r309, 0;
	@%p47 bra 	$L__BB22_50;
	shr.u32 	%r340, %r52, 3;
	and.b32  	%r341, %r340, 124;
	mov.u32 	%r342, _ZZN3cub18CUB_300001_SM_10006detail6reduce28DeviceReduceSingleTileKernelINS2_10policy_hubIiyN4cuda3std3__44plusIiEEE10Policy1000EPyPiyS9_iiNS7_10__identityEEEvT0_T1_T2_T3_T4_T6_E12temp_storage;
	add.s32 	%r343, %r342, %r341;
	st.shared.u32 	[%r343+8], %r659;
$L__BB22_50:
	bar.sync 	0;
	setp.ne.s32 	%p48, %r52, 0;
	@%p48 bra 	$L__BB22_72;
	ld.shared.u32 	%r344, [_ZZN3cub18CUB_300001_SM_10006detail6reduce28DeviceReduceSingleTileKernelINS2_10policy_hubIiyN4cuda3std3__44plusIiEEE10Policy1000EPyPiyS9_iiNS7_10__identityEEEvT0_T1_T2_T3_T4_T6_E12temp_storage+12];
	add.s32 	%r345, %r344, %r659;
	ld.shared.u32 	%r346, [_ZZN3cub18CUB_300001_SM_10006detail6reduce28DeviceReduceSingleTileKernelINS2_10policy_hubIiyN4cuda3std3__44plusIiEEE10Policy1000EPyPiyS9_iiNS7_10__identityEEEvT0_T1_T2_T3_T4_T6_E12temp_storage+16];
	add.s32 	%r347, %r345, %r346;
	ld.shared.u32 	%r348, [_ZZN3cub18CUB_300001_SM_10006detail6reduce28DeviceReduceSingleTileKernelINS2_10policy_hubIiyN4cuda3std3__44plusIiEEE10Policy1000EPyPiyS9_iiNS7_10__identityEEEvT0_T1_T2_T3_T4_T6_E12temp_storage+20];
	add.s32 	%r349, %r347, %r348;
	ld.shared.u32 	%r350, [_ZZN3cub18CUB_300001_SM_10006detail6reduce28DeviceReduceSingleTileKernelINS2_10policy_hubIiyN4cuda3std3__44plusIiEEE10Policy1000EPyPiyS9_iiNS7_10__identityEEEvT0_T1_T2_T3_T4_T6_E12temp_storage+24];
	add.s32 	%r351, %r349, %r350;
	ld.shared.u32 	%r352, [_ZZN3cub18CUB_300001_SM_10006detail6reduce28DeviceReduceSingleTileKernelINS2_10policy_hubIiyN4cuda3std3__44plusIiEEE10Policy1000EPyPiyS9_iiNS7_10__identityEEEvT0_T1_T2_T3_T4_T6_E12temp_storage+28];
	add.s32 	%r353, %r351, %r352;
	ld.shared.u32 	%r354, [_ZZN3cub18CUB_300001_SM_10006detail6reduce28DeviceReduceSingleTileKernelINS2_10policy_hubIiyN4cuda3std3__44plusIiEEE10Policy1000EPyPiyS9_iiNS7_10__identityEEEvT0_T1_T2_T3_T4_T6_E12temp_storage+32];
	add.s32 	%r355, %r353, %r354;
	ld.shared.u32 	%r356, [_ZZN3cub18CUB_300001_SM_10006detail6reduce28DeviceReduceSingleTileKernelINS2_10policy_hubIiyN4cuda3std3__44plusIiEEE10Policy1000EPyPiyS9_iiNS7_10__identityEEEvT0_T1_T2_T3_T4_T6_E12temp_storage+36];
	add.s32 	%r659, %r355, %r356;
	bra.uni 	$L__BB22_72;
$L__BB22_52:
	// begin inline asm
	mov.u32 %r246, %laneid;
	// end inline asm
	and.b32  	%r272, %r52, 992;
	add.s32 	%r273, %r272, 32;
	setp.gt.u32 	%p27, %r273, %r51;
	not.b32 	%r274, %r272;
	add.s32 	%r275, %r51, %r274;
	selp.b32 	%r270, %r275, 31, %p27;
	mov.b32 	%r249, 1;
	mov.b32 	%r271, -1;
	// begin inline asm
	shfl.sync.down.b32 %r247, %r647, %r249, %r270, %r271;
	// end inline asm
	setp.lt.s32 	%p28, %r246, %r270;
	selp.b32 	%r276, %r247, 0, %p28;
	add.s32 	%r253, %r276, %r647;
	mov.b32 	%r254, 2;
	// begin inline asm
	shfl.sync.down.b32 %r252, %r253, %r254, %r270, %r271;
	// end inline asm
	add.s32 	%r277, %r246, 2;
	setp.gt.s32 	%p29, %r277, %r270;
	selp.b32 	%r278, 0, %r252, %p29;
	add.s32 	%r258, %r253, %r278;
	mov.b32 	%r259, 4;
	// begin inline asm
	shfl.sync.down.b32 %r257, %r258, %r259, %r270, %r271;
	// end inline asm
	add.s32 	%r279, %r246, 4;
	setp.gt.s32 	%p30, %r279, %r270;
	selp.b32 	%r280, 0, %r257, %p30;
	add.s32 	%r263, %r258, %r280;
	mov.b32 	%r264, 8;
	// begin inline asm
	shfl.sync.down.b32 %r262, %r263, %r264, %r270, %r271;
	// end inline asm
	add.s32 	%r281, %r246, 8;
	setp.gt.s32 	%p31, %r281, %r270;
	selp.b32 	%r282, 0, %r262, %p31;
	add.s32 	%r268, %r263, %r282;
	mov.b32 	%r269, 16;
	// begin inline asm
	shfl.sync.down.b32 %r267, %r268, %r269, %r270, %r271;
	// end inline asm
	add.s32 	%r283, %r246, 16;
	setp.gt.s32 	%p32, %r283, %r270;
	selp.b32 	%r284, 0, %r267, %p32;
	add.s32 	%r659, %r268, %r284;
	setp.ne.s32 	%p33, %r246, 0;
	@%p33 bra 	$L__BB22_54;
	shr.u32 	%r285, %r52, 3;
	and.b32  	%r286, %r285, 124;
	mov.u32 	%r287, _ZZN3cub18CUB_300001_SM_10006detail6reduce28DeviceReduceSingleTileKernelINS2_10policy_hubIiyN4cuda3std3__44plusIiEEE10Policy1000EPyPiyS9_iiNS7_10__identityEEEvT0_T1_T2_T3_T4_T6_E12temp_storage;
	add.s32 	%r288, %r287, %r286;
	st.shared.u32 	[%r288+8], %r659;
$L__BB22_54:
	bar.sync 	0;
	setp.ne.s32 	%p34, %r52, 0;
	@%p34 bra 	$L__BB22_72;
	setp.gt.u64 	%p35, %rd32, 32;
	ld.shared.u32 	%r289, [_ZZN3cub18CUB_300001_SM_10006detail6reduce28DeviceReduceSingleTileKernelINS2_10policy_hubIiyN4cuda3std3__44plusIiEEE10Policy1000EPyPiyS9_iiNS7_10__identityEEEvT0_T1_T2_T3_T4_T6_E12temp_storage+12];
	selp.b32 	%r290, %r289, 0, %p35;
	add.s32 	%r291, %r290, %r659;
	setp.gt.u64 	%p36, %rd32, 64;
	ld.shared.u32 	%r292, [_ZZN3cub18CUB_300001_SM_10006detail6reduce28DeviceReduceSingleTileKernelINS2_10policy_hubIiyN4cuda3std3__44plusIiEEE10Policy1000EPyPiyS9_iiNS7_10__identityEEEvT0_T1_T2_T3_T4_T6_E12temp_storage+16];
	selp.b32 	%r293, %r292, 0, %p36;
	add.s32 	%r294, %r291, %r293;
	setp.gt.u64 	%p37, %rd32, 96;
	ld.shared.u32 	%r295, [_ZZN3cub18CUB_300001_SM_10006detail6reduce28DeviceReduceSingleTileKernelINS2_10policy_hubIiyN4cuda3std3__44plusIiEEE10Policy1000EPyPiyS9_iiNS7_10__identityEEEvT0_T1_T2_T3_T4_T6_E12temp_storage+20];
	selp.b32 	%r296, %r295, 0, %p37;
	add.s32 	%r297, %r294, %r296;
	setp.gt.u64 	%p38, %rd32, 128;
	ld.shared.u32 	%r298, [_ZZN3cub18CUB_300001_SM_10006detail6reduce28DeviceReduceSingleTileKernelINS2_10policy_hubIiyN4cuda3std3__44plusIiEEE10Policy1000EPyPiyS9_iiNS7_10__identityEEEvT0_T1_T2_T3_T4_T6_E12temp_storage+24];
	selp.b32 	%r299, %r298, 0, %p38;
	add.s32 	%r300, %r297, %r299;
	setp.gt.u64 	%p39, %rd32, 160;
	ld.shared.u32 	%r301, [_ZZN3cub18CUB_300001_SM_10006detail6reduce28DeviceReduceSingleTileKernelINS2_10policy_hubIiyN4cuda3std3__44plusIiEEE10Policy1000EPyPiyS9_iiNS7_10__identityEEEvT0_T1_T2_T3_T4_T6_E12temp_storage+28];
	selp.b32 	%r302, %r301, 0, %p39;
	add.s32 	%r303, %r300, %r302;
	setp.gt.u64 	%p40, %rd32, 192;
	ld.shared.u32 	%r304, [_ZZN3cub18CUB_300001_SM_10006detail6reduce28DeviceReduceSingleTileKernelINS2_10policy_hubIiyN4cuda3std3__44plusIiEEE10Policy1000EPyPiyS9_iiNS7_10__identityEEEvT0_T1_T2_T3_T4_T6_E12temp_storage+32];
	selp.b32 	%r305, %r304, 0, %p40;
	add.s32 	%r306, %r303, %r305;
	setp.gt.u64 	%p41, %rd32, 224;
	ld.shared.u32 	%r307, [_ZZN3cub18CUB_300001_SM_10006detail6reduce28DeviceReduceSingleTileKernelINS2_10policy_hubIiyN4cuda3std3__44plusIiEEE10Policy1000EPyPiyS9_iiNS7_10__identityEEEvT0_T1_T2_T3_T4_T6_E12temp_storage+36];
	selp.b32 	%r308, %r307, 0, %p41;
	add.s32 	%r659, %r306, %r308;
	bra.uni 	$L__BB22_72;
$L__BB22_56:
	mov.u32 	%r77, %tid.x;
	cvt.u64.u32 	%rd19, %r77;
	mul.wide.u32 	%rd68, %r77, 8;
	add.s64 	%rd36, %rd31, %rd68;
	// begin inline asm
	ld.global.nc.u64 %rd35, [%rd36];
	// end inline asm
	cvt.u32.u64 	%r103, %rd35;
	add.s64 	%rd38, %rd36, 2048;
	// begin inline asm
	ld.global.nc.u64 %rd37, [%rd38];
	// end inline asm
	cvt.u32.u64 	%r104, %rd37;
	add.s64 	%rd40, %rd36, 4096;
	// begin inline asm
	ld.global.nc.u64 %rd39, [%rd40];
	// end inline asm
	cvt.u32.u64 	%r105, %rd39;
	add.s64 	%rd42, %rd36, 6144;
	// begin inline asm
	ld.global.nc.u64 %rd41, [%rd42];
	// end inline asm
	cvt.u32.u64 	%r106, %rd41;
	add.s64 	%rd44, %rd36, 8192;
	// begin inline asm
	ld.global.nc.u64 %rd43, [%rd44];
	// end inline asm
	cvt.u32.u64 	%r107, %rd43;
	add.s64 	%rd46, %rd36, 10240;
	// begin inline asm
	ld.global.nc.u64 %rd45, [%rd46];
	// end inline asm
	cvt.u32.u64 	%r108, %rd45;
	add.s64 	%rd48, %rd36, 12288;
	// begin inline asm
	ld.global.nc.u64 %rd47, [%rd48];
	// end inline asm
	cvt.u32.u64 	%r109, %rd47;
	add.s64 	%rd50, %rd36, 14336;
	// begin inline asm
	ld.global.nc.u64 %rd49, [%rd50];
	// end inline asm
	cvt.u32.u64 	%r110, %rd49;
	add.s64 	%rd52, %rd36, 16384;
	// begin inline asm
	ld.global.nc.u64 %rd51, [%rd52];
	// end inline asm
	cvt.u32.u64 	%r111, %rd51;
	add.s64 	%rd54, %rd36, 18432;
	// begin inline asm
	ld.global.nc.u64 %rd53, [%rd54];
	// end inline asm
	cvt.u32.u64 	%r112, %rd53;
	add.s64 	%rd56, %rd36, 20480;
	// begin inline asm
	ld.global.nc.u64 %rd55, [%rd56];
	// end inline asm
	cvt.u32.u64 	%r113, %rd55;
	add.s64 	%rd58, %rd36, 22528;
	// begin inline asm
	ld.global.nc.u64 %rd57, [%rd58];
	// end inline asm
	cvt.u32.u64 	%r114, %rd57;
	add.s64 	%rd60, %rd36, 24576;
	// begin inline asm
	ld.global.nc.u64 %rd59, [%rd60];
	// end inline asm
	cvt.u32.u64 	%r115, %rd59;
	add.s64 	%rd62, %rd36, 26624;
	// begin inline asm
	ld.global.nc.u64 %rd61, [%rd62];
	// end inline asm
	cvt.u32.u64 	%r116, %rd61;
	add.s64 	%rd64, %rd36, 28672;
	// begin inline asm
	ld.global.nc.u64 %rd63, [%rd64];
	// end inline asm
	cvt.u32.u64 	%r117, %rd63;
	add.s64 	%rd66, %rd36, 30720;
	// begin inline asm
	ld.global.nc.u64 %rd65, [%rd66];
	// end inline asm
	cvt.u32.u64 	%r118, %rd65;
	add.s32 	%r119, %r104, %r103;
	add.s32 	%r120, %r119, %r105;
	add.s32 	%r121, %r120, %r106;
	add.s32 	%r122, %r121, %r107;
	add.s32 	%r123, %r122, %r108;
	add.s32 	%r124, %r123, %r109;
	add.s32 	%r125, %r124, %r110;
	add.s32 	%r126, %r125, %r111;
	add.s32 	%r127, %r126, %r112;
	add.s32 	%r128, %r127, %r113;
	add.s32 	%r129, %r128, %r114;
	add.s32 	%r130, %r129, %r115;
	add.s32 	%r131, %r130, %r116;
	add.s32 	%r132, %r131, %r117;
	add.s32 	%r658, %r132, %r118;
	add.s64 	%rd21, %rd32, -4096;
	setp.lt.u64 	%p4, %rd21, 4096;
	mov.b64 	%rd225, 4096;
	@%p4 bra 	$L__BB22_60;
	mov.b64 	%rd225, 4096;
$L__BB22_58:
	shl.b64 	%rd102, %rd225, 3;
	add.s64 	%rd71, %rd36, %rd102;
	// begin inline asm
	ld.global.nc.u64 %rd70, [%rd71];
	// end inline asm
	cvt.u32.u64 	%r133, %rd70;
	add.s64 	%rd73, %rd71, 2048;
	// begin inline asm
	ld.global.nc.u64 %rd72, [%rd73];
	// end inline asm
	cvt.u32.u64 	%r134, %rd72;
	add.s64 	%rd75, %rd71, 4096;
	// begin inline asm
	ld.global.nc.u64 %rd74, [%rd75];
	// end inline asm
	cvt.u32.u64 	%r135, %rd74;
	add.s64 	%rd77, %rd71, 6144;
	// begin inline asm
	ld.global.nc.u64 %rd76, [%rd77];
	// end inline asm
	cvt.u32.u64 	%r136, %rd76;
	add.s64 	%rd79, %rd71, 8192;
	// begin inline asm
	ld.global.nc.u64 %rd78, [%rd79];
	// end inline asm
	cvt.u32.u64 	%r137, %rd78;
	add.s64 	%rd81, %rd71, 10240;
	// begin inline asm
	ld.global.nc.u64 %rd80, [%rd81];
	// end inline asm
	cvt.u32.u64 	%r138, %rd80;
	add.s64 	%rd83, %rd71, 12288;
	// begin inline asm
	ld.global.nc.u64 %rd82, [%rd83];
	// end inline asm
	cvt.u32.u64 	%r139, %rd82;
	add.s64 	%rd85, %rd71, 14336;
	// begin inline asm
	ld.global.nc.u64 %rd84, [%rd85];
	// end inline asm
	cvt.u32.u64 	%r140, %rd84;
	add.s64 	%rd87, %rd71, 16384;
	// begin inline asm
	ld.global.nc.u64 %rd86, [%rd87];
	// end inline asm
	cvt.u32.u64 	%r141, %rd86;
	add.s64 	%rd89, %rd71, 18432;
	// begin inline asm
	ld.global.nc.u64 %rd88, [%rd89];
	// end inline asm
	cvt.u32.u64 	%r142, %rd88;
	add.s64 	%rd91, %rd71, 20480;
	// begin inline asm
	ld.global.nc.u64 %rd90, [%rd91];
	// end inline asm
	cvt.u32.u64 	%r143, %rd90;
	add.s64 	%rd93, %rd71, 22528;
	// begin inline asm
	ld.global.nc.u64 %rd92, [%rd93];
	// end inline asm
	cvt.u32.u64 	%r144, %rd92;
	add.s64 	%rd95, %rd71, 24576;
	// begin inline asm
	ld.global.nc.u64 %rd94, [%rd95];
	// end inline asm
	cvt.u32.u64 	%r145, %rd94;
	add.s64 	%rd97, %rd71, 26624;
	// begin inline asm
	ld.global.nc.u64 %rd96, [%rd97];
	// end inline asm
	cvt.u32.u64 	%r146, %rd96;
	add.s64 	%rd99, %rd71, 28672;
	// begin inline asm
	ld.global.nc.u64 %rd98, [%rd99];
	// end inline asm
	cvt.u32.u64 	%r147, %rd98;
	add.s64 	%rd101, %rd71, 30720;
	// begin inline asm
	ld.global.nc.u64 %rd100, [%rd101];
	// end inline asm
	cvt.u32.u64 	%r148, %rd100;
	add.s32 	%r149, %r658, %r133;
	add.s32 	%r150, %r149, %r134;
	add.s32 	%r151, %r150, %r135;
	add.s32 	%r152, %r151, %r136;
	add.s32 	%r153, %r152, %r137;
	add.s32 	%r154, %r153, %r138;
	add.s32 	%r155, %r154, %r139;
	add.s32 	%r156, %r155, %r140;
	add.s32 	%r157, %r156, %r141;
	add.s32 	%r158, %r157, %r142;
	add.s32 	%r159, %r158, %r143;
	add.s32 	%r160, %r159, %r144;
	add.s32 	%r161, %r160, %r145;
	add.s32 	%r162, %r161, %r146;
	add.s32 	%r163, %r162, %r147;
	add.s32 	%r658, %r163, %r148;
	sub.s64 	%rd103, %rd32, %rd225;
	setp.lt.u64 	%p5, %rd103, 4096;
	@%p5 bra 	$L__BB22_68;
	add.s64 	%rd225, %rd225, 4096;
	setp.le.u64 	%p6, %rd225, %rd21;
	@%p6 bra 	$L__BB22_58;
$L__BB22_60:
	setp.le.u64 	%p7, %rd32, %rd225;
	@%p7 bra 	$L__BB22_68;
	cvt.u32.u64 	%r164, %rd225;
	cvt.u32.u64 	%r165, %rd32;
	sub.s32 	%r82, %r165, %r164;
	setp.ge.s32 	%p8, %r77, %r82;
	@%p8 bra 	$L__BB22_68;
	not.b32 	%r168, %r77;
	add.s32 	%r169, %r168, %r165;
	sub.s32 	%r83, %r169, %r164;
	and.b32  	%r171, %r83, 768;
	setp.eq.s32 	%p9, %r171, 768;
	mov.u32 	%r653, %r77;
	@%p9 bra 	$L__BB22_65;
	add.s64 	%rd104, %rd225, %rd19;
	shl.b64 	%rd105, %rd104, 3;
	add.s64 	%rd226, %rd31, %rd105;
	shr.u32 	%r172, %r83, 8;
	add.s32 	%r173, %r172, 1;
	and.b32  	%r174, %r173, 3;
	neg.s32 	%r650, %r174;
	mov.u32 	%r653, %r77;
$L__BB22_64:
	.pragma "nounroll";
	// begin inline asm
	ld.global.nc.u64 %rd106, [%rd226];
	// end inline asm
	cvt.u32.u64 	%r175, %rd106;
	add.s32 	%r658, %r658, %r175;
	add.s32 	%r653, %r653, 256;
	add.s64 	%rd226, %rd226, 2048;
	add.s32 	%r650, %r650, 1;
	setp.ne.s32 	%p10, %r650, 0;
	@%p10 bra 	$L__BB22_64;
$L__BB22_65:
	setp.lt.u32 	%p11, %r83, 768;
	@%p11 bra 	$L__BB22_68;
	cvt.u64.u32 	%rd108, %r653;
	add.s64 	%rd109, %rd225, %rd108;
	shl.b64 	%rd110, %rd109, 3;
	add.s64 	%rd227, %rd31, %rd110;
$L__BB22_67:
	// begin inline asm
	ld.global.nc.u64 %rd111, [%rd227];
	// end inline asm
	cvt.u32.u64 	%r176, %rd111;
	add.s32 	%r177, %r658, %r176;
	add.s64 	%rd114, %rd227, 2048;
	// begin inline asm
	ld.global.nc.u64 %rd113, [%rd114];
	// end inline asm
	cvt.u32.u64 	%r178, %rd113;
	add.s32 	%r179, %r177, %r178;
	add.s64 	%rd116, %rd227, 4096;
	// begin inline asm
	ld.global.nc.u64 %rd115, [%rd116];
	// end inline asm
	cvt.u32.u64 	%r180, %rd115;
	add.s32 	%r181, %r179, %r180;
	add.s64 	%rd118, %rd227, 6144;
	// begin inline asm
	ld.global.nc.u64 %rd117, [%rd118];
	// end inline asm
	cvt.u32.u64 	%r182, %rd117;
	add.s32 	%r658, %r181, %r182;
	add.s32 	%r653, %r653, 1024;
	add.s64 	%rd227, %rd227, 8192;
	setp.lt.s32 	%p12, %r653, %r82;
	@%p12 bra 	$L__BB22_67;
$L__BB22_68:
	// begin inline asm
	mov.u32 %r183, %laneid;
	// end inline asm
	mov.b32 	%r186, 1;
	mov.b32 	%r207, 31;
	mov.b32 	%r208, -1;
	// begin inline asm
	shfl.sync.down.b32 %r184, %r658, %r186, %r207, %r208;
	// end inline asm
	setp.gt.s32 	%p13, %r183, 30;
	selp.b32 	%r209, 0, %r184, %p13;
	add.s32 	%r190, %r209, %r658;
	mov.b32 	%r191, 2;
	// begin inline asm
	shfl.sync.down.b32 %r189, %r190, %r191, %r207, %r208;
	// end inline asm
	setp.gt.s32 	%p14, %r183, 29;
	selp.b32 	%r210, 0, %r189, %p14;
	add.s32 	%r195, %r190, %r210;
	mov.b32 	%r196, 4;
	// begin inline asm
	shfl.sync.down.b32 %r194, %r195, %r196, %r207, %r208;
	// end inline asm
	setp.gt.s32 	%p15, %r183, 27;
	selp.b32 	%r211, 0, %r194, %p15;
	add.s32 	%r200, %r195, %r211;
	mov.b32 	%r201, 8;
	// begin inline asm
	shfl.sync.down.b32 %r199, %r200, %r201, %r207, %r208;
	// end inline asm
	setp.gt.s32 	%p16, %r183, 23;
	selp.b32 	%r212, 0, %r199, %p16;
	add.s32 	%r205, %r200, %r212;
	mov.b32 	%r206, 16;
	// begin inline asm
	shfl.sync.down.b32 %r204, %r205, %r206, %r207, %r208;
	// end inline asm
	setp.gt.s32 	%p17, %r183, 15;
	selp.b32 	%r213, 0, %r204, %p17;
	add.s32 	%r659, %r205, %r213;
	setp.ne.s32 	%p18, %r183, 0;
	@%p18 bra 	$L__BB22_70;
	shr.u32 	%r214, %r77, 3;
	and.b32  	%r215, %r214, 124;
	mov.u32 	%r216, _ZZN3cub18CUB_300001_SM_10006detail6reduce28DeviceReduceSingleTileKernelINS2_10policy_hubIiyN4cuda3std3__44plusIiEEE10Policy1000EPyPiyS9_iiNS7_10__identityEEEvT0_T1_T2_T3_T4_T6_E12temp_storage;
	add.s32 	%r217, %r216, %r215;
	st.shared.u32 	[%r217+8], %r659;
$L__BB22_70:
	bar.sync 	0;
	setp.ne.s32 	%p19, %r77, 0;
	@%p19 bra 	$L__BB22_72;
	ld.shared.u32 	%r218, [_ZZN3cub18CUB_300001_SM_10006detail6reduce28DeviceReduceSingleTileKernelINS2_10policy_hubIiyN4cuda3std3__44plusIiEEE10Policy1000EPyPiyS9_iiNS7_10__identityEEEvT0_T1_T2_T3_T4_T6_E12temp_storage+12];
	add.s32 	%r219, %r218, %r659;
	ld.shared.u32 	%r220, [_ZZN3cub18CUB_300001_SM_10006detail6reduce28DeviceReduceSingleTileKernelINS2_10policy_hubIiyN4cuda3std3__44plusIiEEE10Policy1000EPyPiyS9_iiNS7_10__identityEEEvT0_T1_T2_T3_T4_T6_E12temp_storage+16];
	add.s32 	%r221, %r219, %r220;
	ld.shared.u32 	%r222, [_ZZN3cub18CUB_300001_SM_10006detail6reduce28DeviceReduceSingleTileKernelINS2_10policy_hubIiyN4cuda3std3__44plusIiEEE10Policy1000EPyPiyS9_iiNS7_10__identityEEEvT0_T1_T2_T3_T4_T6_E12temp_storage+20];
	add.s32 	%r223, %r221, %r222;
	ld.shared.u32 	%r224, [_ZZN3cub18CUB_300001_SM_10006detail6reduce28DeviceReduceSingleTileKernelINS2_10policy_hubIiyN4cuda3std3__44plusIiEEE10Policy1000EPyPiyS9_iiNS7_10__identityEEEvT0_T1_T2_T3_T4_T6_E12temp_storage+24];
	add.s32 	%r225, %r223, %r224;
	ld.shared.u32 	%r226, [_ZZN3cub18CUB_300001_SM_10006detail6reduce28DeviceReduceSingleTileKernelINS2_10policy_hubIiyN4cuda3std3__44plusIiEEE10Policy1000EPyPiyS9_iiNS7_10__identityEEEvT0_T1_T2_T3_T4_T6_E12temp_storage+28];
	add.s32 	%r227, %r225, %r226;
	ld.shared.u32 	%r228, [_ZZN3cub18CUB_300001_SM_10006detail6reduce28DeviceReduceSingleTileKernelINS2_10policy_hubIiyN4cuda3std3__44plusIiEEE10Policy1000EPyPiyS9_iiNS7_10__identityEEEvT0_T1_T2_T3_T4_T6_E12temp_storage+32];
	add.s32 	%r229, %r227, %r228;
	ld.shared.u32 	%r230, [_ZZN3cub18CUB_300001_SM_10006detail6reduce28DeviceReduceSingleTileKernelINS2_10policy_hubIiyN4cuda3std3__44plusIiEEE10Policy1000EPyPiyS9_iiNS7_10__identityEEEvT0_T1_T2_T3_T4_T6_E12temp_storage+36];
	add.s32 	%r659, %r229, %r230;
$L__BB22_72:
	mov.u32 	%r612, %tid.x;
	setp.ne.s32 	%p95, %r612, 0;
	@%p95 bra 	$L__BB22_74;
	add.s32 	%r613, %r659, %r102;
	st.global.u32 	[%rd1], %r613;
$L__BB22_74:
	ret;

}
	// .globl	_ZN3cub18CUB_300001_SM_10006detail6reduce18DeviceReduceKernelINS2_10policy_hubIiyN4cuda3std3__44plusIiEEE10Policy1000EPyyS9_iNS7_10__identityEEEvT0_PT3_T1_NS0_13GridEvenShareISH_EET2_T4_
.visible .entry _ZN3cub18CUB_300001_SM_10006detail6reduce18DeviceReduceKernelINS2_10policy_hubIiyN4cuda3std3__44plusIiEEE10Policy1000EPyyS9_iNS7_10__identityEEEvT0_PT3_T1_NS0_13GridEvenShareISH_EET2_T4_(
	.param .u64 .ptr .align 1 _ZN3cub18CUB_300001_SM_10006detail6reduce18DeviceReduceKernelINS2_10policy_hubIiyN4cuda3std3__44plusIiEEE10Policy1000EPyyS9_iNS7_10__identityEEEvT0_PT3_T1_NS0_13GridEvenShareISH_EET2_T4__param_0,
	.param .u64 .ptr .align 1 _ZN3cub18CUB_300001_SM_10006detail6reduce18DeviceReduceKernelINS2_10policy_hubIiyN4cuda3std3__44plusIiEEE10Policy1000EPyyS9_iNS7_10__identityEEEvT0_PT3_T1_NS0_13GridEvenShareISH_EET2_T4__param_1,
	.param .u64 _ZN3cub18CUB_300001_SM_10006detail6reduce18DeviceReduceKernelINS2_10policy_hubIiyN4cuda3std3__44plusIiEEE10Policy1000EPyyS9_iNS7_10__identityEEEvT0_PT3_T1_NS0_13GridEvenShareISH_EET2_T4__param_2,
	.param .align 8 .b8 _ZN3cub18CUB_300001_SM_10006detail6reduce18DeviceReduceKernelINS2_10policy_hubIiyN4cuda3std3__44plusIiEEE10Policy1000EPyyS9_iNS7_10__identityEEEvT0_PT3_T1_NS0_13GridEvenShareISH_EET2_T4__param_3[72],
	.param .align 1 .b8 _ZN3cub18CUB_300001_SM_10006detail6reduce18DeviceReduceKernelINS2_10policy_hubIiyN4cuda3std3__44plusIiEEE10Policy1000EPyyS9_iNS7_10__identityEEEvT0_PT3_T1_NS0_13GridEvenShareISH_EET2_T4__param_4[1],
	.param .align 1 .b8 _ZN3cub18CUB_300001_SM_10006detail6reduce18DeviceReduceKernelINS2_10policy_hubIiyN4cuda3std3__44plusIiEEE10Policy1000EPyyS9_iNS7_10__identityEEEvT0_PT3_T1_NS0_13GridEvenShareISH_EET2_T4__param_5[1]
)
.maxntid 256
{
	.reg .pred 	%p<95>;
	.reg .b32 	%r<697>;
	.reg .b64 	%rd<264>;
	// demoted variable
	.shared .align 4 .b8 _ZZN3cub18CUB_300001_SM_10006detail6reduce18DeviceReduceKernelINS2_10policy_hubIiyN4cuda3std3__44plusIiEEE10Policy1000EPyyS9_iNS7_10__identityEEEvT0_PT3_T1_NS0_13GridEvenShareISH_EET2_T4_E12temp_storage[44];
	ld.param.u64 	%rd48, [_ZN3cub18CUB_300001_SM_10006detail6reduce18DeviceReduceKernelINS2_10policy_hubIiyN4cuda3std3__44plusIiEEE10Policy1000EPyyS9_iNS7_10__identityEEEvT0_PT3_T1_NS0_13GridEvenShareISH_EET2_T4__param_3+32];
	ld.param.u64 	%rd43, [_ZN3cub18CUB_300001_SM_10006detail6reduce18DeviceReduceKernelINS2_10policy_hubIiyN4cuda3std3__44plusIiEEE10Policy1000EPyyS9_iNS7_10__identityEEEvT0_PT3_T1_NS0_13GridEvenShareISH_EET2_T4__param_0];
	ld.param.u32 	%r112, [_ZN3cub18CUB_300001_SM_10006detail6reduce18DeviceReduceKernelINS2_10policy_hubIiyN4cuda3std3__44plusIiEEE10Policy1000EPyyS9_iNS7_10__identityEEEvT0_PT3_T1_NS0_13GridEvenShareISH_EET2_T4__param_3+40];
	mov.u32 	%r2, %ctaid.x;
	shl.b32 	%r113, %r112, 12;
	cvt.s64.s32 	%rd2, %r113;
	shl.b32 	%r114, %r2, 12;
	cvt.u64.u32 	%rd3, %r114;
	and.b64  	%rd52, %rd43, 31;
	setp.ne.s64 	%p1, %rd52, 0;
	@%p1 bra 	$L__BB23_35;
	sub.s64 	%rd155, %rd48, %rd3;
	setp.gt.u64 	%p48, %rd155, 4095;
	@%p48 bra 	$L__BB23_19;
	cvt.u32.u64 	%r521, %rd3;
	cvt.u32.u64 	%r3, %rd48;
	sub.s32 	%r4, %r3, %r521;
	mov.u32 	%r5, %tid.x;
	setp.ge.s32 	%p65, %r5, %r4;
	mov.b32 	%r662, 0;
	mov.u32 	%r657, %r5;
	@%p65 bra 	$L__BB23_4;
	add.s32 	%r523, %r521, %r5;
	mul.wide.u32 	%rd231, %r523, 8;
	add.s64 	%rd230, %rd43, %rd231;
	// begin inline asm
	ld.global.nc.u64 %rd229, [%rd230];
	// end inline asm
	cvt.u32.u64 	%r662, %rd229;
	add.s32 	%r657, %r5, 256;
$L__BB23_4:
	setp.ge.s32 	%p66, %r657, %r4;
	@%p66 bra 	$L__BB23_10;
	not.b32 	%r525, %r657;
	add.s32 	%r10, %r525, %r3;
	and.b32  	%r526, %r10, 768;
	setp.eq.s32 	%p67, %r526, 768;
	@%p67 bra 	$L__BB23_8;
	cvt.u64.u32 	%rd232, %r657;
	add.s64 	%rd233, %rd232, %rd3;
	shl.b64 	%rd234, %rd233, 3;
	add.s64 	%rd252, %rd43, %rd234;
	shr.u32 	%r527, %r10, 8;
	add.s32 	%r528, %r527, 1;
	and.b32  	%r529, %r528, 3;
	neg.s32 	%r654, %r529;
$L__BB23_7:
	.pragma "nounroll";
	// begin inline asm
	ld.global.nc.u64 %rd235, [%rd252];
	// end inline asm
	cvt.u32.u64 	%r530, %rd235;
	add.s32 	%r662, %r662, %r530;
	add.s32 	%r657, %r657, 256;
	add.s64 	%rd252, %rd252, 2048;
	add.s32 	%r654, %r654, 1;
	setp.ne.s32 	%p68, %r654, 0;
	@%p68 bra 	$L__BB23_7;
$L__BB23_8:
	sub.s32 	%r532, %r10, %r521;
	setp.lt.u32 	%p69, %r532, 768;
	@%p69 bra 	$L__BB23_10;
$L__BB23_9:
	cvt.s64.s32 	%rd245, %r657;
	add.s64 	%rd246, %rd3, %rd245;
	shl.b64 	%rd247, %rd246, 3;
	add.s64 	%rd238, %rd43, %rd247;
	// begin inline asm
	ld.global.nc.u64 %rd237, [%rd238];
	// end inline asm
	cvt.u32.u64 	%r533, %rd237;
	add.s32 	%r534, %r662, %r533;
	add.s64 	%rd240, %rd238, 2048;
	// begin inline asm
	ld.global.nc.u64 %rd239, [%rd240];
	// end inline asm
	cvt.u32.u64 	%r535, %rd239;
	add.s32 	%r536, %r534, %r535;
	add.s64 	%rd242, %rd238, 4096;
	// begin inline asm
	ld.global.nc.u64 %rd241, [%rd242];
	// end inline asm
	cvt.u32.u64 	%r537, %rd241;
	add.s32 	%r538, %r536, %r537;
	add.s64 	%rd244, %rd238, 6144;
	// begin inline asm
	ld.global.nc.u64 %rd243, [%rd244];
	// end inline asm
	cvt.u32.u64 	%r539, %rd243;
	add.s32 	%r662, %r538, %r539;
	add.s32 	%r657, %r657, 1024;
	setp.lt.s32 	%p70, %r657, %r4;
	@%p70 bra 	$L__BB23_9;
$L__BB23_10:
	setp.lt.s32 	%p71, %r4, 256;
	@%p71 bra 	$L__BB23_15;
	// begin inline asm
	mov.u32 %r603, %laneid;
	// end inline asm
	mov.b32 	%r606, 1;
	mov.b32 	%r627, 31;
	mov.b32 	%r628, -1;
	// begin inline asm
	shfl.sync.down.b32 %r604, %r662, %r606, %r627, %r628;
	// end inline asm
	setp.gt.s32 	%p87, %r603, 30;
	selp.b32 	%r629, 0, %r604, %p87;
	add.s32 	%r610, %r629, %r662;
	mov.b32 	%r611, 2;
	// begin inline asm
	shfl.sync.down.b32 %r609, %r610, %r611, %r627, %r628;
	// end inline asm
	setp.gt.s32 	%p88, %r603, 29;
	selp.b32 	%r630, 0, %r609, %p88;
	add.s32 	%r615, %r610, %r630;
	mov.b32 	%r616, 4;
	// begin inline asm
	shfl.sync.down.b32 %r614, %r615, %r616, %r627, %r628;
	// end inline asm
	setp.gt.s32 	%p89, %r603, 27;
	selp.b32 	%r631, 0, %r614, %p89;
	add.s32 	%r620, %r615, %r631;
	mov.b32 	%r621, 8;
	// begin inline asm
	shfl.sync.down.b32 %r619, %r620, %r621, %r627, %r628;
	// end inline asm
	setp.gt.s32 	%p90, %r603, 23;
	selp.b32 	%r632, 0, %r619, %p90;
	add.s32 	%r625, %r620, %r632;
	mov.b32 	%r626, 16;
	// begin inline asm
	shfl.sync.down.b32 %r624, %r625, %r626, %r627, %r628;
	// end inline asm
	setp.gt.s32 	%p91, %r603, 15;
	selp.b32 	%r633, 0, %r624, %p91;
	add.s32 	%r696, %r625, %r633;
	setp.ne.s32 	%p92, %r603, 0;
	@%p92 bra 	$L__BB23_13;
	shr.u32 	%r634, %r5, 3;
	and.b32  	%r635, %r634, 124;
	mov.u32 	%r636, _ZZN3cub18CUB_300001_SM_10006detail6reduce18DeviceReduceKernelINS2_10policy_hubIiyN4cuda3std3__44plusIiEEE10Policy1000EPyyS9_iNS7_10__identityEEEvT0_PT3_T1_NS0_13GridEvenShareISH_EET2_T4_E12temp_storage;
	add.s32 	%r637, %r636, %r635;
	st.shared.u32 	[%r637+8], %r696;
$L__BB23_13:
	bar.sync 	0;
	setp.ne.s32 	%p93, %r5, 0;
	@%p93 bra 	$L__BB23_69;
	ld.shared.u32 	%r638, [_ZZN3cub18CUB_300001_SM_10006detail6reduce18DeviceReduceKernelINS2_10policy_hubIiyN4cuda3std3__44plusIiEEE10Policy1000EPyyS9_iNS7_10__identityEEEvT0_PT3_T1_NS0_13GridEvenShareISH_EET2_T4_E12temp_storage+12];
	add.s32 	%r639, %r638, %r696;
	ld.shared.u32 	%r640, [_ZZN3cub18CUB_300001_SM_10006detail6reduce18DeviceReduceKernelINS2_10policy_hubIiyN4cuda3std3__44plusIiEEE10Policy1000EPyyS9_iNS7_10__identityEEEvT0_PT3_T1_NS0_13GridEvenShareISH_EET2_T4_E12temp_storage+16];
	add.s32 	%r641, %r639, %r640;
	ld.shared.u32 	%r642, [_ZZN3cub18CUB_300001_SM_10006detail6reduce18DeviceReduceKernelINS2_10policy_hubIiyN4cuda3std3__44plusIiEEE10Policy1000EPyyS9_iNS7_10__identityEEEvT0_PT3_T1_NS0_13GridEvenShareISH_EET2_T4_E12temp_storage+20];
	add.s32 	%r643, %r641, %r642;
	ld.shared.u32 	%r644, [_ZZN3cub18CUB_300001_SM_10006detail6reduce18DeviceReduceKernelINS2_10policy_hubIiyN4cuda3std3__44plusIiEEE10Policy1000EPyyS9_iNS7_10__identityEEEvT0_PT3_T1_NS0_13GridEvenShareISH_EET2_T4_E12temp_storage+24];
	add.s32 	%r645, %r643, %r644;
	ld.shared.u32 	%r646, [_ZZN3cub18CUB_300001_SM_10006detail6reduce18DeviceReduceKernelINS2_10policy_hubIiyN4cuda3std3__44plusIiEEE10Policy1000EPyyS9_iNS7_10__identityEEEvT0_PT3_T1_NS0_13GridEvenShareISH_EET2_T4_E12temp_storage+28];
	add.s32 	%r647, %r645, %r646;
	ld.shared.u32 	%r648, [_ZZN3cub18CUB_300001_SM_10006detail6reduce18DeviceReduceKernelINS2_10policy_hubIiyN4cuda3std3__44plusIiEEE10Policy1000EPyyS9_iNS7_10__identityEEEvT0_PT3_T1_NS0_13GridEvenShareISH_EET2_T4_E12temp_storage+32];
	add.s32 	%r649, %r647, %r648;
	ld.shared.u32 	%r650, [_ZZN3cub18CUB_300001_SM_10006detail6reduce18DeviceReduceKernelINS2_10policy_hubIiyN4cuda3std3__44plusIiEEE10Policy1000EPyyS9_iNS7_10__identityEEEvT0_PT3_T1_NS0_13GridEvenShareISH_EET2_T4_E12temp_storage+36];
	add.s32 	%r696, %r649, %r650;
	bra.uni 	$L__BB23_69;
$L__BB23_15:
	// begin inline asm
	mov.u32 %r540, %laneid;
	// end inline asm
	and.b32  	%r566, %r5, 992;
	add.s32 	%r567, %r566, 32;
	setp.gt.s32 	%p72, %r567, %r4;
	not.b32 	%r568, %r566;
	add.s32 	%r569, %r4, %r568;
	selp.b32 	%r564, %r569, 31, %p72;
	mov.b32 	%r543, 1;
	mov.b32 	%r565, -1;
	// begin inline asm
	shfl.sync.down.b32 %r541, %r662, %r543, %r564, %r565;
	// end inline asm
	setp.lt.s32 	%p73, %r540, %r564;
	selp.b32 	%r570, %r541, 0, %p73;
	add.s32 	%r547, %r570, %r662;
	mov.b32 	%r548, 2;
	// begin inline asm
	shfl.sync.down.b32 %r546, %r547, %r548, %r564, %r565;
	// end inline asm
	add.s32 	%r571, %r540, 2;
	setp.gt.s32 	%p74, %r571, %r564;
	selp.b32 	%r572, 0, %r546, %p74;
	add.s32 	%r552, %r547, %r572;
	mov.b32 	%r553, 4;
	// begin inline asm
	shfl.sync.down.b32 %r551, %r552, %r553, %r564, %r565;
	// end inline asm
	add.s32 	%r573, %r540, 4;
	setp.gt.s32 	%p75, %r573, %r564;
	selp.b32 	%r574, 0, %r551, %p75;
	add.s32 	%r557, %r552, %r574;
	mov.b32 	%r558, 8;
	// begin inline asm
	shfl.sync.down.b32 %r556, %r557, %r558, %r564, %r565;
	// end inline asm
	add.s32 	%r575, %r540, 8;
	setp.gt.s32 	%p76, %r575, %r564;
	selp.b32 	%r576, 0, %r556, %p76;
	add.s32 	%r562, %r557, %r576;
	mov.b32 	%r563, 16;
	// begin inline asm
	shfl.sync.down.b32 %r561, %r562, %r563, %r564, %r565;
	// end inline asm
	add.s32 	%r577, %r540, 16;
	setp.gt.s32 	%p77, %r577, %r564;
	selp.b32 	%r578, 0, %r561, %p77;
	add.s32 	%r696, %r562, %r578;
	setp.ne.s32 	%p78, %r540, 0;
	@%p78 bra 	$L__BB23_17;
	shr.u32 	%r579, %r5, 3;
	and.b32  	%r580, %r579, 124;
	mov.u32 	%r581, _ZZN3cub18CUB_300001_SM_10006detail6reduce18DeviceReduceKernelINS2_10policy_hubIiyN4cuda3std3__44plusIiEEE10Policy1000EPyyS9_iNS7_10__identityEEEvT0_PT3_T1_NS0_13GridEvenShareISH_EET2_T4_E12temp_storage;
	add.s32 	%r582, %r581, %r580;
	st.shared.u32 	[%r582+8], %r696;
$L__BB23_17:
	bar.sync 	0;
	setp.ne.s32 	%p79, %r5, 0;
	@%p79 bra 	$L__BB23_69;
	setp.gt.s32 	%p80, %r4, 32;
	ld.shared.u32 	%r583, [_ZZN3cub18CUB_300001_SM_10006detail6reduce18DeviceReduceKernelINS2_10policy_hubIiyN4cuda3std3__44plusIiEEE10Policy1000EPyyS9_iNS7_10__identityEEEvT0_PT3_T1_NS0_13GridEvenShareISH_EET2_T4_E12temp_storage+12];
	selp.b32 	%r584, %r583, 0, %p80;
	add.s32 	%r585, %r584, %r696;
	setp.gt.s32 	%p81, %r4, 64;
	ld.shared.u32 	%r586, [_ZZN3cub18CUB_300001_SM_10006detail6reduce18DeviceReduceKernelINS2_10policy_hubIiyN4cuda3std3__44plusIiEEE10Policy1000EPyyS9_iNS7_10__identityEEEvT0_PT3_T1_NS0_13GridEvenShareISH_EET2_T4_E12temp_storage+16];
	selp.b32 	%r587, %r586, 0, %p81;
	add.s32 	%r588, %r585, %r587;
	setp.gt.s32 	%p82, %r4, 96;
	ld.shared.u32 	%r589, [_ZZN3cub18CUB_300001_SM_10006detail6reduce18DeviceReduceKernelINS2_10policy_hubIiyN4cuda3std3__44plusIiEEE10Policy1000EPyyS9_iNS7_10__identityEEEvT0_PT3_T1_NS0_13GridEvenShareISH_EET2_T4_E12temp_storage+20];
	selp.b32 	%r590, %r589, 0, %p82;
	add.s32 	%r591, %r588, %r590;
	setp.gt.s32 	%p83, %r4, 128;
	ld.shared.u32 	%r592, [_ZZN3cub18CUB_300001_SM_10006detail6reduce18DeviceReduceKernelINS2_10policy_hubIiyN4cuda3std3__44plusIiEEE10Policy1000EPyyS9_iNS7_10__identityEEEvT0_PT3_T1_NS0_13GridEvenShareISH_EET2_T4_E12temp_storage+24];
	selp.b32 	%r593, %r592, 0, %p83;
	add.s32 	%r594, %r591, %r593;
	setp.gt.s32 	%p84, %r4, 160;
	ld.shared.u32 	%r595, [_ZZN3cub18CUB_300001_SM_10006detail6reduce18DeviceReduceKernelINS2_10policy_hubIiyN4cuda3std3__44plusIiEEE10Policy1000EPyyS9_iNS7_10__identityEEEvT0_PT3_T1_NS0_13GridEvenShareISH_EET2_T4_E12temp_storage+28];
	selp.b32 	%r596, %r595, 0, %p84;
	add.s32 	%r597, %r594, %r596;
	setp.gt.s32 	%p85, %r4, 192;
	ld.shared.u32 	%r598, [_ZZN3cub18CUB_300001_SM_10006detail6reduce18DeviceReduceKernelINS2_10policy_hubIiyN4cuda3std3__44plusIiEEE10Policy1000EPyyS9_iNS7_10__identityEEEvT0_PT3_T1_NS0_13GridEvenShareISH_EET2_T4_E12temp_storage+32];
	selp.b32 	%r599, %r598, 0, %p85;
	add.s32 	%r600, %r597, %r599;
	setp.gt.s32 	%p86, %r4, 224;
	ld.shared.u32 	%r601, [_ZZN3cub18CUB_300001_SM_10006detail6reduce18DeviceReduceKernelINS2_10policy_hubIiyN4cuda3std3__44plusIiEEE10Policy1000EPyyS9_iNS7_10__identityEEEvT0_PT3_T1_NS0_13GridEvenShareISH_EET2_T4_E12temp_storage+36];
	selp.b32 	%r602, %r601, 0, %p86;
	add.s32 	%r696, %r600, %r602;
	bra.uni 	$L__BB23_69;
$L__BB23_19:
	cvt.u32.u64 	%r381, %rd3;
	mov.u32 	%r30, %tid.x;
	shl.b32 	%r382, %r30, 2;
	add.s32 	%r383, %r381, %r382;
	mul.wide.u32 	%rd180, %r383, 8;
	add.s64 	%rd158, %rd43, %rd180;
	// begin inline asm
	ld.global.nc.v2.u64 {%rd156, %rd157}, [%rd158];
	// end inline asm
	add.s64 	%rd161, %rd158, 16;
	// begin inline asm
	ld.global.nc.v2.u64 {%rd159, %rd160}, [%rd161];
	// end inline asm
	add.s64 	%rd164, %rd158, 8192;
	// begin inline asm
	ld.global.nc.v2.u64 {%rd162, %rd163}, [%rd164];
	// end inline asm
	add.s64 	%rd167, %rd158, 8208;
	// begin inline asm
	ld.global.nc.v2.u64 {%rd165, %rd166}, [%rd167];
	// end inline asm
	add.s64 	%rd170, %rd158, 16384;
	// begin inline asm
	ld.global.nc.v2.u64 {%rd168, %rd169}, [%rd170];
	// end inline asm
	add.s64 	%rd173, %rd158, 16400;
	// begin inline asm
	ld.global.nc.v2.u64 {%rd171, %rd172}, [%rd173];
	// end inline asm
	add.s64 	%rd176, %rd158, 24576;
	// begin inline asm
	ld.global.nc.v2.u64 {%rd174, %rd175}, [%rd176];
	// end inline asm
	add.s64 	%rd179, %rd158, 24592;
	// begin inline asm
	ld.global.nc.v2.u64 {%rd177, %rd178}, [%rd179];
	// end inline asm
	cvt.u32.u64 	%r384, %rd156;
	cvt.u32.u64 	%r385, %rd157;
	cvt.u32.u64 	%r386, %rd159;
	cvt.u32.u64 	%r387, %rd160;
	cvt.u32.u64 	%r388, %rd162;
	cvt.u32.u64 	%r389, %rd163;
	cvt.u32.u64 	%r390, %rd165;
	cvt.u32.u64 	%r391, %rd166;
	cvt.u32.u64 	%r392, %rd168;
	cvt.u32.u64 	%r393, %rd169;
	cvt.u32.u64 	%r394, %rd171;
	cvt.u32.u64 	%r395, %rd172;
	cvt.u32.u64 	%r396, %rd174;
	cvt.u32.u64 	%r397, %rd175;
	cvt.u32.u64 	%r398, %rd177;
	cvt.u32.u64 	%r399, %rd178;
	add.s32 	%r400, %r385, %r384;
	add.s32 	%r401, %r400, %r386;
	add.s32 	%r402, %r401, %r387;
	add.s32 	%r403, %r402, %r388;
	add.s32 	%r404, %r403, %r389;
	add.s32 	%r405, %r404, %r390;
	add.s32 	%r406, %r405, %r391;
	add.s32 	%r407, %r406, %r392;
	add.s32 	%r408, %r407, %r393;
	add.s32 	%r409, %r408, %r394;
	add.s32 	%r410, %r409, %r395;
	add.s32 	%r411, %r410, %r396;
	add.s32 	%r412, %r411, %r397;
	add.s32 	%r413, %r412, %r398;
	add.s32 	%r673, %r413, %r399;
	setp.lt.u64 	%p49, %rd155, %rd2;
	@%p49 bra 	$L__BB23_31;
	add.s64 	%rd254, %rd2, %rd3;
	cvt.u64.u32 	%rd182, %r30;
	add.s64 	%rd183, %rd254, %rd182;
	shl.b64 	%rd184, %rd183, 3;
	add.s64 	%rd253, %rd43, %rd184;
	mov.b32 	%r663, 0;
$L__BB23_21:
	add.s64 	%rd3, %rd3, %rd2;
	add.s64 	%rd185, %rd48, -4096;
	setp.gt.u64 	%p50, %rd3, %rd185;
	@%p50 bra 	$L__BB23_23;
	cvt.u64.u32 	%rd210, %r382;
	add.s64 	%rd211, %rd3, %rd210;
	shl.b64 	%rd212, %rd211, 3;
	add.s64 	%rd188, %rd43, %rd212;
	// begin inline asm
	ld.global.nc.v2.u64 {%rd186, %rd187}, [%rd188];
	// end inline asm
	add.s64 	%rd191, %rd188, 16;
	// begin inline asm
	ld.global.nc.v2.u64 {%rd189, %rd190}, [%rd191];
	// end inline asm
	add.s64 	%rd194, %rd188, 8192;
	// begin inline asm
	ld.global.nc.v2.u64 {%rd192, %rd193}, [%rd194];
	// end inline asm
	add.s64 	%rd197, %rd188, 8208;
	// begin inline asm
	ld.global.nc.v2.u64 {%rd195, %rd196}, [%rd197];
	// end inline asm
	add.s64 	%rd200, %rd188, 16384;
	// begin inline asm
	ld.global.nc.v2.u64 {%rd198, %rd199}, [%rd200];
	// end inline asm
	add.s64 	%rd203, %rd188, 16400;
	// begin inline asm
	ld.global.nc.v2.u64 {%rd201, %rd202}, [%rd203];
	// end inline asm
	add.s64 	%rd206, %rd188, 24576;
	// begin inline asm
	ld.global.nc.v2.u64 {%rd204, %rd205}, [%rd206];
	// end inline asm
	add.s64 	%rd209, %rd188, 24592;
	// begin inline asm
	ld.global.nc.v2.u64 {%rd207, %rd208}, [%rd209];
	// end inline asm
	cvt.u32.u64 	%r417, %rd186;
	cvt.u32.u64 	%r418, %rd187;
	cvt.u32.u64 	%r419, %rd189;
	cvt.u32.u64 	%r420, %rd190;
	cvt.u32.u64 	%r421, %rd192;
	cvt.u32.u64 	%r422, %rd193;
	cvt.u32.u64 	%r423, %rd195;
	cvt.u32.u64 	%r424, %rd196;
	cvt.u32.u64 	%r425, %rd198;
	cvt.u32.u64 	%r426, %rd199;
	cvt.u32.u64 	%r427, %rd201;
	cvt.u32.u64 	%r428, %rd202;
	cvt.u32.u64 	%r429, %rd204;
	cvt.u32.u64 	%r430, %rd205;
	cvt.u32.u64 	%r431, %rd207;
	cvt.u32.u64 	%r432, %rd208;
	add.s32 	%r433, %r673, %r417;
	add.s32 	%r434, %r433, %r418;
	add.s32 	%r435, %r434, %r419;
	add.s32 	%r436, %r435, %r420;
	add.s32 	%r437, %r436, %r421;
	add.s32 	%r438, %r437, %r422;
	add.s32 	%r439, %r438, %r423;
	add.s32 	%r440, %r439, %r424;
	add.s32 	%r441, %r440, %r425;
	add.s32 	%r442, %r441, %r426;
	add.s32 	%r443, %r442, %r427;
	add.s32 	%r444, %r443, %r428;
	add.s32 	%r445, %r444, %r429;
	add.s32 	%r446, %r445, %r430;
	add.s32 	%r447, %r446, %r431;
	add.s32 	%r673, %r447, %r432;
	sub.s64 	%rd213, %rd48, %rd3;
	setp.lt.u64 	%p51, %rd213, %rd2;
	add.s32 	%r663, %r663, 1;
	add.s64 	%rd254, %rd254, %rd2;
	mul.wide.s32 	%rd215, %r113, 8;
	add.s64 	%rd253, %rd253, %rd215;
	@%p51 bra 	$L__BB23_31;
	bra.uni 	$L__BB23_21;
$L__BB23_23:
	setp.le.u64 	%p52, %rd48, %rd3;
	@%p52 bra 	$L__BB23_31;
	cvt.u32.u64 	%r449, %rd3;
	cvt.u32.u64 	%r450, %rd48;
	sub.s32 	%r36, %r450, %r449;
	setp.ge.s32 	%p53, %r30, %r36;
	@%p53 bra 	$L__BB23_31;
	cvt.u32.u64 	%r453, %rd2;
	not.b32 	%r455, %r30;
	add.s32 	%r456, %r455, %r450;
	add.s32 	%r457, %r453, %r381;
	sub.s32 	%r458, %r456, %r457;
	mul.lo.s32 	%r459, %r112, %r663;
	shl.b32 	%r460, %r459, 12;
	sub.s32 	%r37, %r458, %r460;
	shr.u32 	%r461, %r456, 8;
	add.s32 	%r38, %r461, 1;
	and.b32  	%r462, %r456, 768;
	setp.eq.s32 	%p54, %r462, 768;
	mov.u32 	%r668, %r30;
	@%p54 bra 	$L__BB23_28;
	and.b32  	%r463, %r38, 3;
	neg.s32 	%r665, %r463;
	mov.u32 	%r668, %r30;
$L__BB23_27:
	.pragma "nounroll";
	// begin inline asm
	ld.global.nc.u64 %rd216, [%rd253];
	// end inline asm
	cvt.u32.u64 	%r464, %rd216;
	add.s32 	%r673, %r673, %r464;
	add.s32 	%r668, %r668, 256;
	add.s64 	%rd253, %rd253, 2048;
	add.s32 	%r665, %r665, 1;
	setp.ne.s32 	%p55, %r665, 0;
	@%p55 bra 	$L__BB23_27;
$L__BB23_28:
	setp.lt.u32 	%p56, %r37, 768;
	@%p56 bra 	$L__BB23_31;
	cvt.u64.u32 	%rd218, %r668;
	add.s64 	%rd219, %rd218, %rd254;
	shl.b64 	%rd220, %rd219, 3;
	add.s64 	%rd257, %rd43, %rd220;
$L__BB23_30:
	// begin inline asm
	ld.global.nc.u64 %rd221, [%rd257];
	// end inline asm
	cvt.u32.u64 	%r465, %rd221;
	add.s32 	%r466, %r673, %r465;
	add.s64 	%rd224, %rd257, 2048;
	// begin inline asm
	ld.global.nc.u64 %rd223, [%rd224];
	// end inline asm
	cvt.u32.u64 	%r467, %rd223;
	add.s32 	%r468, %r466, %r467;
	add.s64 	%rd226, %rd257, 4096;
	// begin inline asm
	ld.global.nc.u64 %rd225, [%rd226];
	// end inline asm
	cvt.u32.u64 	%r469, %rd225;
	add.s32 	%r470, %r468, %r469;
	add.s64 	%rd228, %rd257, 6144;
	// begin inline asm
	ld.global.nc.u64 %rd227, [%rd228];
	// end inline asm
	cvt.u32.u64 	%r471, %rd227;
	add.s32 	%r673, %r470, %r471;
	add.s32 	%r668, %r668, 1024;
	add.s64 	%rd257, %rd257, 8192;
	setp.lt.s32 	%p57, %r668, %r36;
	@%p57 bra 	$L__BB23_30;
$L__BB23_31:
	// begin inline asm
	mov.u32 %r472, %laneid;
	// end inline asm
	mov.b32 	%r475, 1;
	mov.b32 	%r496, 31;
	mov.b32 	%r497, -1;
	// begin inline asm
	shfl.sync.down.b32 %r473, %r673, %r475, %r496, %r497;
	// end inline asm
	setp.gt.s32 	%p58, %r472, 30;
	selp.b32 	%r498, 0, %r473, %p58;
	add.s32 	%r479, %r498, %r673;
	mov.b32 	%r480, 2;
	// begin inline asm
	shfl.sync.down.b32 %r478, %r479, %r480, %r496, %r497;
	// end inline asm
	setp.gt.s32 	%p59, %r472, 29;
	selp.b32 	%r499, 0, %r478, %p59;
	add.s32 	%r484, %r479, %r499;
	mov.b32 	%r485, 4;
	// begin inline asm
	shfl.sync.down.b32 %r483, %r484, %r485, %r496, %r497;
	// end inline asm
	setp.gt.s32 	%p60, %r472, 27;
	selp.b32 	%r500, 0, %r483, %p60;
	add.s32 	%r489, %r484, %r500;
	mov.b32 	%r490, 8;
	// begin inline asm
	shfl.sync.down.b32 %r488, %r489, %r490, %r496, %r497;
	// end inline asm
	setp.gt.s32 	%p61, %r472, 23;
	selp.b32 	%r501, 0, %r488, %p61;
	add.s32 	%r494, %r489, %r501;
	mov.b32 	%r495, 16;
	// begin inline asm
	shfl.sync.down.b32 %r493, %r494, %r495, %r496, %r497;
	// end inline asm
	setp.gt.s32 	%p62, %r472, 15;
	selp.b32 	%r502, 0, %r493, %p62;
	add.s32 	%r696, %r494, %r502;
	setp.ne.s32 	%p63, %r472, 0;
	@%p63 bra 	$L__BB23_33;
	shr.u32 	%r503, %r30, 3;
	and.b32  	%r504, %r503, 124;
	mov.u32 	%r505, _ZZN3cub18CUB_300001_SM_10006detail6reduce18DeviceReduceKernelINS2_10policy_hubIiyN4cuda3std3__44plusIiEEE10Policy1000EPyyS9_iNS7_10__identityEEEvT0_PT3_T1_NS0_13GridEvenShareISH_EET2_T4_E12temp_storage;
	add.s32 	%r506, %r505, %r504;
	st.shared.u32 	[%r506+8], %r696;
$L__BB23_33:
	bar.sync 	0;
	setp.ne.s32 	%p64, %r30, 0;
	@%p64 bra 	$L__BB23_69;
	ld.shared.u32 	%r507, [_ZZN3cub18CUB_300001_SM_10006detail6reduce18DeviceReduceKernelINS2_10policy_hubIiyN4cuda3std3__44plusIiEEE10Policy1000EPyyS9_iNS7_10__identityEEEvT0_PT3_T1_NS0_13GridEvenShareISH_EET2_T4_E12temp_storage+12];
	add.s32 	%r508, %r507, %r696;
	ld.shared.u32 	%r509, [_ZZN3cub18CUB_300001_SM_10006detail6reduce18DeviceReduceKernelINS2_10policy_hubIiyN4cuda3std3__44plusIiEEE10Policy1000EPyyS9_iNS7_10__identityEEEvT0_PT3_T1_NS0_13GridEvenShareISH_EET2_T4_E12temp_storage+16];
	add.s32 	%r510, %r508, %r509;
	ld.shared.u32 	%r511, [_ZZN3cub18CUB_300001_SM_10006detail6reduce18DeviceReduceKernelINS2_10policy_hubIiyN4cuda3std3__44plusIiEEE10Policy1000EPyyS9_iNS7_10__identityEEEvT0_PT3_T1_NS0_13GridEvenShareISH_EET2_T4_E12temp_storage+20];
	add.s32 	%r512, %r510, %r511;
	ld.shared.u32 	%r513, [_ZZN3cub18CUB_300001_SM_10006detail6reduce18DeviceReduceKernelINS2_10policy_hubIiyN4cuda3std3__44plusIiEEE10Policy1000EPyyS9_iNS7_10__identityEEEvT0_PT3_T1_NS0_13GridEvenShareISH_EET2_T4_E12temp_storage+24];
	add.s32 	%r514, %r512, %r513;
	ld.shared.u32 	%r515, [_ZZN3cub18CUB_300001_SM_10006detail6reduce18DeviceReduceKernelINS2_10policy_hubIiyN4cuda3std3__44plusIiEEE10Policy1000EPyyS9_iNS7_10__identityEEEvT0_PT3_T1_NS0_13GridEvenShareISH_EET2_T4_E12temp_storage+28];
	add.s32 	%r516, %r514, %r515;
	ld.shared.u32 	%r517, [_ZZN3cub18CUB_300001_SM_10006detail6reduce18DeviceReduceKernelINS2_10policy_hubIiyN4cuda3std3__44plusIiEEE10Policy1000EPyyS9_iNS7_10__identityEEEvT0_PT3_T1_NS0_13GridEvenShareISH_EET2_T4_E12temp_storage+32];
	add.s32 	%r518, %r516, %r517;
	ld.shared.u32 	%r519, [_ZZN3cub18CUB_300001_SM_10006detail6reduce18DeviceReduceKernelINS2_10policy_hubIiyN4cuda3std3__44plusIiEEE10Policy1000EPyyS9_iNS7_10__identityEEEvT0_PT3_T1_NS0_13GridEvenShareISH_EET2_T4_E12temp_storage+36];
	add.s32 	%r696, %r518, %r519;
	bra.uni 	$L__BB23_69;
$L__BB23_35:
	sub.s64 	%rd22, %rd48, %rd3;
	setp.gt.u64 	%p2, %rd22, 4095;
	@%p2 bra 	$L__BB23_53;
	cvt.u32.u64 	%r251, %rd3;
	cvt.u32.u64 	%r56, %rd48;
	sub.s32 	%r57, %r56, %r251;
	mov.u32 	%r58, %tid.x;
	setp.ge.s32 	%p19, %r58, %r57;
	mov.b32 	%r684, 0;
	mov.u32 	%r679, %r58;
	@%p19 bra 	$L__BB23_38;
	add.s32 	%r253, %r251, %r58;
	mul.wide.u32 	%rd138, %r253, 8;
	add.s64 	%rd137, %rd43, %rd138;
	// begin inline asm
	ld.global.nc.u64 %rd136, [%rd137];
	// end inline asm
	cvt.u32.u64 	%r684, %rd136;
	add.s32 	%r679, %r58, 256;
$L__BB23_38:
	setp.ge.s32 	%p20, %r679, %r57;
	@%p20 bra 	$L__BB23_44;
	not.b32 	%r255, %r679;
	add.s32 	%r63, %r255, %r56;
	and.b32  	%r256, %r63, 768;
	setp.eq.s32 	%p21, %r256, 768;
	@%p21 bra 	$L__BB23_42;
	cvt.u64.u32 	%rd139, %r679;
	add.s64 	%rd140, %rd139, %rd3;
	shl.b64 	%rd141, %rd140, 3;
	add.s64 	%rd258, %rd43, %rd141;
	shr.u32 	%r257, %r63, 8;
	add.s32 	%r258, %r257, 1;
	and.b32  	%r259, %r258, 3;
	neg.s32 	%r676, %r259;
$L__BB23_41:
	.pragma "nounroll";
	// begin inline asm
	ld.global.nc.u64 %rd142, [%rd258];
	// end inline asm
	cvt.u32.u64 	%r260, %rd142;
	add.s32 	%r684, %r684, %r260;
	add.s32 	%r679, %r679, 256;
	add.s64 	%rd258, %rd258, 2048;
	add.s32 	%r676, %r676, 1;
	setp.ne.s32 	%p22, %r676, 0;
	@%p22 bra 	$L__BB23_41;
$L__BB23_42:
	sub.s32 	%r262, %r63, %r251;
	setp.lt.u32 	%p23, %r262, 768;
	@%p23 bra 	$L__BB23_44;
$L__BB23_43:
	cvt.s64.s32 	%rd152, %r679;
	add.s64 	%rd153, %rd3, %rd152;
	shl.b64 	%rd154, %rd153, 3;
	add.s64 	%rd145, %rd43, %rd154;
	// begin inline asm
	ld.global.nc.u64 %rd144, [%rd145];
	// end inline asm
	cvt.u32.u64 	%r263, %rd144;
	add.s32 	%r264, %r684, %r263;
	add.s64 	%rd147, %rd145, 2048;
	// begin inline asm
	ld.global.nc.u64 %rd146, [%rd147];
	// end inline asm
	cvt.u32.u64 	%r265, %rd146;
	add.s32 	%r266, %r264, %r265;
	add.s64 	%rd149, %rd145, 4096;
	// begin inline asm
	ld.global.nc.u64 %rd148, [%rd149];
	// end inline asm
	cvt.u32.u64 	%r267, %rd148;
	add.s32 	%r268, %r266, %r267;
	add.s64 	%rd151, %rd145, 6144;
	// begin inline asm
	ld.global.nc.u64 %rd150, [%rd151];
	// end inline asm
	cvt.u32.u64 	%r269, %rd150;
	add.s32 	%r684, %r268, %r269;
	add.s32 	%r679, %r679, 1024;
	setp.lt.s32 	%p24, %r679, %r57;
	@%p24 bra 	$L__BB23_43;
$L__BB23_44:
	setp.lt.s32 	%p25, %r57, 256;
	@%p25 bra 	$L__BB23_49;
	// begin inline asm
	mov.u32 %r333, %laneid;
	// end inline asm
	mov.b32 	%r336, 1;
	mov.b32 	%r357, 31;
	mov.b32 	%r358, -1;
	// begin inline asm
	shfl.sync.down.b32 %r334, %r684, %r336, %r357, %r358;
	// end inline asm
	setp.gt.s32 	%p41, %r333, 30;
	selp.b32 	%r359, 0, %r334, %p41;
	add.s32 	%r340, %r359, %r684;
	mov.b32 	%r341, 2;
	// begin inline asm
	shfl.sync.down.b32 %r339, %r340, %r341, %r357, %r358;
	// end inline asm
	setp.gt.s32 	%p42, %r333, 29;
	selp.b32 	%r360, 0, %r339, %p42;
	add.s32 	%r345, %r340, %r360;
	mov.b32 	%r346, 4;
	// begin inline asm
	shfl.sync.down.b32 %r344, %r345, %r346, %r357, %r358;
	// end inline asm
	setp.gt.s32 	%p43, %r333, 27;
	selp.b32 	%r361, 0, %r344, %p43;
	add.s32 	%r350, %r345, %r361;
	mov.b32 	%r351, 8;
	// begin inline asm
	shfl.sync.down.b32 %r349, %r350, %r351, %r357, %r358;
	// end inline asm
	setp.gt.s32 	%p44, %r333, 23;
	selp.b32 	%r362, 0, %r349, %p44;
	add.s32 	%r355, %r350, %r362;
	mov.b32 	%r356, 16;
	// begin inline asm
	shfl.sync.down.b32 %r354, %r355, %r356, %r357, %r358;
	// end inline asm
	setp.gt.s32 	%p45, %r333, 15;
	selp.b32 	%r363, 0, %r354, %p45;
	add.s32 	%r696, %r355, %r363;
	setp.ne.s32 	%p46, %r333, 0;
	@%p46 bra 	$L__BB23_47;
	shr.u32 	%r364, %r58, 3;
	and.b32  	%r365, %r364, 124;
	mov.u32 	%r366, _ZZN3cub18CUB_300001_SM_10006detail6reduce18DeviceReduceKernelINS2_10policy_hubIiyN4cuda3std3__44plusIiEEE10Policy1000EPyyS9_iNS7_10__identityEEEvT0_PT3_T1_NS0_13GridEvenShareISH_EET2_T4_E12temp_storage;
	add.s32 	%r367, %r366, %r365;
	st.shared.u32 	[%r367+8], %r696;
$L__BB23_47:
	bar.sync 	0;
	setp.ne.s32 	%p47, %r58, 0;
	@%p47 bra 	$L__BB23_69;
	ld.shared.u32 	%r368, [_ZZN3cub18CUB_300001_SM_10006detail6reduce18DeviceReduceKernelINS2_10policy_hubIiyN4cuda3std3__44plusIiEEE10Policy1000EPyyS9_iNS7_10__identityEEEvT0_PT3_T1_NS0_13GridEvenShareISH_EET2_T4_E12temp_storage+12];
	add.s32 	%r369, %r368, %r696;
	ld.shared.u32 	%r370, [_ZZN3cub18CUB_300001_SM_10006detail6reduce18DeviceReduceKernelINS2_10policy_hubIiyN4cuda3std3__44plusIiEEE10Policy1000EPyyS9_iNS7_10__identityEEEvT0_PT3_T1_NS0_13GridEvenShareISH_EET2_T4_E12temp_storage+16];
	add.s32 	%r371, %r369, %r370;
	ld.shared.u32 	%r372, [_ZZN3cub18CUB_300001_SM_10006detail6reduce18DeviceReduceKernelINS2_10policy_hubIiyN4cuda3std3__44plusIiEEE10Policy1000EPyyS9_iNS7_10__identityEEEvT0_PT3_T1_NS0_13GridEvenShareISH_EET2_T4_E12temp_storage+20];
	add.s32 	%r373, %r371, %r372;
	ld.shared.u32 	%r374, [_ZZN3cub18CUB_300001_SM_10006detail6reduce18DeviceReduceKernelINS2_10policy_hubIiyN4cuda3std3__44plusIiEEE10Policy1000EPyyS9_iNS7_10__identityEEEvT0_PT3_T1_NS0_13GridEvenShareISH_EET2_T4_E12temp_storage+24];
	add.s32 	%r375, %r373, %r374;
	ld.shared.u32 	%r376, [_ZZN3cub18CUB_300001_SM_10006detail6reduce18DeviceReduceKernelINS2_10policy_hubIiyN4cuda3std3__44plusIiEEE10Policy1000EPyyS9_iNS7_10__identityEEEvT0_PT3_T1_NS0_13GridEvenShareISH_EET2_T4_E12temp_storage+28];
	add.s32 	%r377, %r375, %r376;
	ld.shared.u32 	%r378, [_ZZN3cub18CUB_300001_SM_10006detail6reduce18DeviceReduceKernelINS2_10policy_hubIiyN4cuda3std3__44plusIiEEE10Policy1000EPyyS9_iNS7_10__identityEEEvT0_PT3_T1_NS0_13GridEvenShareISH_EET2_T4_E12temp_storage+32];
	add.s32 	%r379, %r377, %r378;
	ld.shared.u32 	%r380, [_ZZN3cub18CUB_300001_SM_10006detail6reduce18DeviceReduceKernelINS2_10policy_hubIiyN4cuda3std3__44plusIiEEE10Policy1000EPyyS9_iNS7_10__identityEEEvT0_PT3_T1_NS0_13GridEvenShareISH_EET2_T4_E12temp_storage+36];
	add.s32 	%r696, %r379, %r380;
	bra.uni 	$L__BB23_69;
$L__BB23_49:
	// begin inline asm
	mov.u32 %r270, %laneid;
	// end inline asm
	and.b32  	%r296, %r58, 992;
	add.s32 	%r297, %r296, 32;
	setp.gt.s32 	%p26, %r297, %r57;
	not.b32 	%r298, %r296;
	add.s32 	%r299, %r57, %r298;
	selp.b32 	%r294, %r299, 31, %p26;
	mov.b32 	%r273, 1;
	mov.b32 	%r295, -1;
	// begin inline asm
	shfl.sync.down.b32 %r271, %r684, %r273, %r294, %r295;
	// end inline asm
	setp.lt.s32 	%p27, %r270, %r294;
	selp.b32 	%r300, %r271, 0, %p27;
	add.s32 	%r277, %r300, %r684;
	mov.b32 	%r278, 2;
	// begin inline asm
	shfl.sync.down.b32 %r276, %r277, %r278, %r294, %r295;
	// end inline asm
	add.s32 	%r301, %r270, 2;
	setp.gt.s32 	%p28, %r301, %r294;
	selp.b32 	%r302, 0, %r276, %p28;
	add.s32 	%r282, %r277, %r302;
	mov.b32 	%r283, 4;
	// begin inline asm
	shfl.sync.down.b32 %r281, %r282, %r283, %r294, %r295;
	// end inline asm
	add.s32 	%r303, %r270, 4;
	setp.gt.s32 	%p29, %r303, %r294;
	selp.b32 	%r304, 0, %r281, %p29;
	add.s32 	%r287, %r282, %r304;
	mov.b32 	%r288, 8;
	// begin inline asm
	shfl.sync.down.b32 %r286, %r287, %r288, %r294, %r295;
	// end inline asm
	add.s32 	%r305, %r270, 8;
	setp.gt.s32 	%p30, %r305, %r294;
	selp.b32 	%r306, 0, %r286, %p30;
	add.s32 	%r292, %r287, %r306;
	mov.b32 	%r293, 16;
	// begin inline asm
	shfl.sync.down.b32 %r291, %r292, %r293, %r294, %r295;
	// end inline asm
	add.s32 	%r307, %r270, 16;
	setp.gt.s32 	%p31, %r307, %r294;
	selp.b32 	%r308, 0, %r291, %p31;
	add.s32 	%r696, %r292, %r308;
	setp.ne.s32 	%p32, %r270, 0;
	@%p32 bra 	$L__BB23_51;
	shr.u32 	%r309, %r58, 3;
	and.b32  	%r310, %r309, 124;
	mov.u32 	%r311, _ZZN3cub18CUB_300001_SM_10006detail6reduce18DeviceReduceKernelINS2_10policy_hubIiyN4cuda3std3__44plusIiEEE10Policy1000EPyyS9_iNS7_10__identityEEEvT0_PT3_T1_NS0_13GridEvenShareISH_EET2_T4_E12temp_storage;
	add.s32 	%r312, %r311, %r310;
	st.shared.u32 	[%r312+8], %r696;
$L__BB23_51:
	bar.sync 	0;
	setp.ne.s32 	%p33, %r58, 0;
	@%p33 bra 	$L__BB23_69;
	setp.gt.s32 	%p34, %r57, 32;
	ld.shared.u32 	%r313, [_ZZN3cub18CUB_300001_SM_10006detail6reduce18DeviceReduceKernelINS2_10policy_hubIiyN4cuda3std3__44plusIiEEE10Policy1000EPyyS9_iNS7_10__identityEEEvT0_PT3_T1_NS0_13GridEvenShareISH_EET2_T4_E12temp_storage+12];
	selp.b32 	%r314, %r313, 0, %p34;
	add.s32 	%r315, %r314, %r696;
	setp.gt.s32 	%p35, %r57, 64;
	ld.shared.u32 	%r316, [_ZZN3cub18CUB_300001_SM_10006detail6reduce18DeviceReduceKernelINS2_10policy_hubIiyN4cuda3std3__44plusIiEEE10Policy1000EPyyS9_iNS7_10__identityEEEvT0_PT3_T1_NS0_13GridEvenShareISH_EET2_T4_E12temp_storage+16];
	selp.b32 	%r317, %r316, 0, %p35;
	add.s32 	%r318, %r315, %r317;
	setp.gt.s32 	%p36, %r57, 96;
	ld.shared.u32 	%r319, [_ZZN3cub18CUB_300001_SM_10006detail6reduce18DeviceReduceKernelINS2_10policy_hubIiyN4cuda3std3__44plusIiEEE10Policy1000EPyyS9_iNS7_10__identityEEEvT0_PT3_T1_NS0_13GridEvenShareISH_EET2_T4_E12temp_storage+20];
	selp.b32 	%r320, %r319, 0, %p36;
	add.s32 	%r321, %r318, %r320;
	setp.gt.s32 	%p37, %r57, 128;
	ld.shared.u32 	%r322, [_ZZN3cub18CUB_300001_SM_10006detail6reduce18DeviceReduceKernelINS2_10policy_hubIiyN4cuda3std3__44plusIiEEE10Policy1000EPyyS9_iNS7_10__identityEEEvT0_PT3_T1_NS0_13GridEvenShareISH_EET2_T4_E12temp_storage+24];
	selp.b32 	%r323, %r322, 0, %p37;
	add.s32 	%r324, %r321, %r323;
	setp.gt.s32 	%p38, %r57, 160;
	ld.shared.u32 	%r325, [_ZZN3cub18CUB_300001_SM_10006detail6reduce18DeviceReduceKernelINS2_10policy_hubIiyN4cuda3std3__44plusIiEEE10Policy1000EPyyS9_iNS7_10__identityEEEvT0_PT3_T1_NS0_13GridEvenShareISH_EET2_T4_E12temp_storage+28];
	selp.b32 	%r326, %r325, 0, %p38;
	add.s32 	%r327, %r324, %r326;
	setp.gt.s32 	%p39, %r57, 192;
	ld.shared.u32 	%r328, [_ZZN3cub18CUB_300001_SM_10006detail6reduce18DeviceReduceKernelINS2_10policy_hubIiyN4cuda3std3__44plusIiEEE10Policy1000EPyyS9_iNS7_10__identityEEEvT0_PT3_T1_NS0_13GridEvenShareISH_EET2_T4_E12temp_storage+32];
	selp.b32 	%r329, %r328, 0, %p39;
	add.s32 	%r330, %r327, %r329;
	setp.gt.s32 	%p40, %r57, 224;
	ld.shared.u32 	%r331, [_ZZN3cub18CUB_300001_SM_10006detail6reduce18DeviceReduceKernelINS2_10policy_hubIiyN4cuda3std3__44plusIiEEE10Policy1000EPyyS9_iNS7_10__identityEEEvT0_PT3_T1_NS0_13GridEvenShareISH_EET2_T4_E12temp_storage+36];
	selp.b32 	%r332, %r331, 0, %p40;
	add.s32 	%r696, %r330, %r332;
	bra.uni 	$L__BB23_69;
$L__BB23_53:
	cvt.u32.u64 	%r115, %rd3;
	mov.u32 	%r83, %tid.x;
	add.s32 	%r116, %r83, %r115;
	mul.wide.u32 	%rd85, %r116, 8;
	add.s64 	%rd54, %rd43, %rd85;
	// begin inline asm
	ld.global.nc.u64 %rd53, [%rd54];
	// end inline asm
	cvt.u32.u64 	%r117, %rd53;
	add.s64 	%rd56, %rd54, 2048;
	// begin inline asm
	ld.global.nc.u64 %rd55, [%rd56];
	// end inline asm
	cvt.u32.u64 	%r118, %rd55;
	add.s64 	%rd58, %rd54, 4096;
	// begin inline asm
	ld.global.nc.u64 %rd57, [%rd58];
	// end inline asm
	cvt.u32.u64 	%r119, %rd57;
	add.s64 	%rd60, %rd54, 6144;
	// begin inline asm
	ld.global.nc.u64 %rd59, [%rd60];
	// end inline asm
	cvt.u32.u64 	%r120, %rd59;
	add.s64 	%rd62, %rd54, 8192;
	// begin inline asm
	ld.global.nc.u64 %rd61, [%rd62];
	// end inline asm
	cvt.u32.u64 	%r121, %rd61;
	add.s64 	%rd64, %rd54, 10240;
	// begin inline asm
	ld.global.nc.u64 %rd63, [%rd64];
	// end inline asm
	cvt.u32.u64 	%r122, %rd63;
	add.s64 	%rd66, %rd54, 12288;
	// begin inline asm
	ld.global.nc.u64 %rd65, [%rd66];
	// end inline asm
	cvt.u32.u64 	%r123, %rd65;
	add.s64 	%rd68, %rd54, 14336;
	// begin inline asm
	ld.global.nc.u64 %rd67, [%rd68];
	// end inline asm
	cvt.u32.u64 	%r124, %rd67;
	add.s64 	%rd70, %rd54, 16384;
	// begin inline asm
	ld.global.nc.u64 %rd69, [%rd70];
	// end inline asm
	cvt.u32.u64 	%r125, %rd69;
	add.s64 	%rd72, %rd54, 18432;
	// begin inline asm
	ld.global.nc.u64 %rd71, [%rd72];
	// end inline asm
	cvt.u32.u64 	%r126, %rd71;
	add.s64 	%rd74, %rd54, 20480;
	// begin inline asm
	ld.global.nc.u64 %rd73, [%rd74];
	// end inline asm
	cvt.u32.u64 	%r127, %rd73;
	add.s64 	%rd76, %rd54, 22528;
	// begin inline asm
	ld.global.nc.u64 %rd75, [%rd76];
	// end inline asm
	cvt.u32.u64 	%r128, %rd75;
	add.s64 	%rd78, %rd54, 24576;
	// begin inline asm
	ld.global.nc.u64 %rd77, [%rd78];
	// end inline asm
	cvt.u32.u64 	%r129, %rd77;
	add.s64 	%rd80, %rd54, 26624;
	// begin inline asm
	ld.global.nc.u64 %rd79, [%rd80];
	// end inline asm
	cvt.u32.u64 	%r130, %rd79;
	add.s64 	%rd82, %rd54, 28672;
	// begin inline asm
	ld.global.nc.u64 %rd81, [%rd82];
	// end inline asm
	cvt.u32.u64 	%r131, %rd81;
	add.s64 	%rd84, %rd54, 30720;
	// begin inline asm
	ld.global.nc.u64 %rd83, [%rd84];
	// end inline asm
	cvt.u32.u64 	%r132, %rd83;
	add.s32 	%r133, %r118, %r117;
	add.s32 	%r134, %r133, %r119;
	add.s32 	%r135, %r134, %r120;
	add.s32 	%r136, %r135, %r121;
	add.s32 	%r137, %r136, %r122;
	add.s32 	%r138, %r137, %r123;
	add.s32 	%r139, %r138, %r124;
	add.s32 	%r140, %r139, %r125;
	add.s32 	%r141, %r140, %r126;
	add.s32 	%r142, %r141, %r127;
	add.s32 	%r143, %r142, %r128;
	add.s32 	%r144, %r143, %r129;
	add.s32 	%r145, %r144, %r130;
	add.s32 	%r146, %r145, %r131;
	add.s32 	%r695, %r146, %r132;
	setp.lt.u64 	%p3, %rd22, %rd2;
	@%p3 bra 	$L__BB23_65;
	add.s64 	%rd26, %rd48, -4096;
	cvt.u64.u32 	%rd27, %r83;
	add.s64 	%rd260, %rd2, %rd3;
	add.s64 	%rd86, %rd260, %rd27;
	shl.b64 	%rd87, %rd86, 3;
	add.s64 	%rd259, %rd43, %rd87;
	shl.b64 	%rd30, %rd2, 3;
	mov.b32 	%r685, 0;
$L__BB23_55:
	add.s64 	%rd3, %rd3, %rd2;
	setp.gt.u64 	%p4, %rd3, %rd26;
	@%p4 bra 	$L__BB23_57;
	add.s64 	%rd120, %rd3, %rd27;
	shl.b64 	%rd121, %rd120, 3;
	add.s64 	%rd89, %rd43, %rd121;
	// begin inline asm
	ld.global.nc.u64 %rd88, [%rd89];
	// end inline asm
	cvt.u32.u64 	%r148, %rd88;
	add.s64 	%rd91, %rd89, 2048;
	// begin inline asm
	ld.global.nc.u64 %rd90, [%rd91];
	// end inline asm
	cvt.u32.u64 	%r149, %rd90;
	add.s64 	%rd93, %rd89, 4096;
	// begin inline asm
	ld.global.nc.u64 %rd92, [%rd93];
	// end inline asm
	cvt.u32.u64 	%r150, %rd92;
	add.s64 	%rd95, %rd89, 6144;
	// begin inline asm
	ld.global.nc.u64 %rd94, [%rd95];
	// end inline asm
	cvt.u32.u64 	%r151, %rd94;
	add.s64 	%rd97, %rd89, 8192;
	// begin inline asm
	ld.global.nc.u64 %rd96, [%rd97];
	// end inline asm
	cvt.u32.u64 	%r152, %rd96;
	add.s64 	%rd99, %rd89, 10240;
	// begin inline asm
	ld.global.nc.u64 %rd98, [%rd99];
	// end inline asm
	cvt.u32.u64 	%r153, %rd98;
	add.s64 	%rd101, %rd89, 12288;
	// begin inline asm
	ld.global.nc.u64 %rd100, [%rd101];
	// end inline asm
	cvt.u32.u64 	%r154, %rd100;
	add.s64 	%rd103, %rd89, 14336;
	// begin inline asm
	ld.global.nc.u64 %rd102, [%rd103];
	// end inline asm
	cvt.u32.u64 	%r155, %rd102;
	add.s64 	%rd105, %rd89, 16384;
	// begin inline asm
	ld.global.nc.u64 %rd104, [%rd105];
	// end inline asm
	cvt.u32.u64 	%r156, %rd104;
	add.s64 	%rd107, %rd89, 18432;
	// begin inline asm
	ld.global.nc.u64 %rd106, [%rd107];
	// end inline asm
	cvt.u32.u64 	%r157, %rd106;
	add.s64 	%rd109, %rd89, 20480;
	// begin inline asm
	ld.global.nc.u64 %rd108, [%rd109];
	// end inline asm
	cvt.u32.u64 	%r158, %rd108;
	add.s64 	%rd111, %rd89, 22528;
	// begin inline asm
	ld.global.nc.u64 %rd110, [%rd111];
	// end inline asm
	cvt.u32.u64 	%r159, %rd110;
	add.s64 	%rd113, %rd89, 24576;
	// begin inline asm
	ld.global.nc.u64 %rd112, [%rd113];
	// end inline asm
	cvt.u32.u64 	%r160, %rd112;
	add.s64 	%rd115, %rd89, 26624;
	// begin inline asm
	ld.global.nc.u64 %rd114, [%rd115];
	// end inline asm
	cvt.u32.u64 	%r161, %rd114;
	add.s64 	%rd117, %rd89, 28672;
	// begin inline asm
	ld.global.nc.u64 %rd116, [%rd117];
	// end inline asm
	cvt.u32.u64 	%r162, %rd116;
	add.s64 	%rd119, %rd89, 30720;
	// begin inline asm
	ld.global.nc.u64 %rd118, [%rd119];
	// end inline asm
	cvt.u32.u64 	%r163, %rd118;
	add.s32 	%r164, %r695, %r148;
	add.s32 	%r165, %r164, %r149;
	add.s32 	%r166, %r165, %r150;
	add.s32 	%r167, %r166, %r151;
	add.s32 	%r168, %r167, %r152;
	add.s32 	%r169, %r168, %r153;
	add.s32 	%r170, %r169, %r154;
	add.s32 	%r171, %r170, %r155;
	add.s32 	%r172, %r171, %r156;
	add.s32 	%r173, %r172, %r157;
	add.s32 	%r174, %r173, %r158;
	add.s32 	%r175, %r174, %r159;
	add.s32 	%r176, %r175, %r160;
	add.s32 	%r177, %r176, %r161;
	add.s32 	%r178, %r177, %r162;
	add.s32 	%r695, %r178, %r163;
	sub.s64 	%rd122, %rd48, %rd3;
	setp.lt.u64 	%p5, %rd122, %rd2;
	add.s32 	%r685, %r685, 1;
	add.s64 	%rd260, %rd260, %rd2;
	add.s64 	%rd259, %rd259, %rd30;
	@%p5 bra 	$L__BB23_65;
	bra.uni 	$L__BB23_55;
$L__BB23_57:
	setp.le.u64 	%p6, %rd48, %rd3;
	@%p6 bra 	$L__BB23_65;
	cvt.u32.u64 	%r179, %rd3;
	cvt.u32.u64 	%r180, %rd48;
	sub.s32 	%r89, %r180, %r179;
	setp.ge.s32 	%p7, %r83, %r89;
	@%p7 bra 	$L__BB23_65;
	cvt.u32.u64 	%r183, %rd2;
	not.b32 	%r185, %r83;
	add.s32 	%r186, %r185, %r180;
	add.s32 	%r187, %r183, %r115;
	sub.s32 	%r188, %r186, %r187;
	mul.lo.s32 	%r189, %r112, %r685;
	shl.b32 	%r190, %r189, 12;
	sub.s32 	%r90, %r188, %r190;
	shr.u32 	%r191, %r186, 8;
	add.s32 	%r91, %r191, 1;
	and.b32  	%r192, %r186, 768;
	setp.eq.s32 	%p8, %r192, 768;
	mov.u32 	%r690, %r83;
	@%p8 bra 	$L__BB23_62;
	and.b32  	%r193, %r91, 3;
	neg.s32 	%r687, %r193;
	mov.u32 	%r690, %r83;
$L__BB23_61:
	.pragma "nounroll";
	// begin inline asm
	ld.global.nc.u64 %rd123, [%rd259];
	// end inline asm
	cvt.u32.u64 	%r194, %rd123;
	add.s32 	%r695, %r695, %r194;
	add.s32 	%r690, %r690, 256;
	add.s64 	%rd259, %rd259, 2048;
	add.s32 	%r687, %r687, 1;
	setp.ne.s32 	%p9, %r687, 0;
	@%p9 bra 	$L__BB23_61;
$L__BB23_62:
	setp.lt.u32 	%p10, %r90, 768;
	@%p10 bra 	$L__BB23_65;
	cvt.u64.u32 	%rd125, %r690;
	add.s64 	%rd126, %rd125, %rd260;
	shl.b64 	%rd127, %rd126, 3;
	add.s64 	%rd263, %rd43, %rd127;
$L__BB23_64:
	// begin inline asm
	ld.global.nc.u64 %rd128, [%rd263];
	// end inline asm
	cvt.u32.u64 	%r195, %rd128;
	add.s32 	%r196, %r695, %r195;
	add.s64 	%rd131, %rd263, 2048;
	// begin inline asm
	ld.global.nc.u64 %rd130, [%rd131];
	// end inline asm
	cvt.u32.u64 	%r197, %rd130;
	add.s32 	%r198, %r196, %r197;
	add.s64 	%rd133, %rd263, 4096;
	// begin inline asm
	ld.global.nc.u64 %rd132, [%rd133];
	// end inline asm
	cvt.u32.u64 	%r199, %rd132;
	add.s32 	%r200, %r198, %r199;
	add.s64 	%rd135, %rd263, 6144;
	// begin inline asm
	ld.global.nc.u64 %rd134, [%rd135];
	// end inline asm
	cvt.u32.u64 	%r201, %rd134;
	add.s32 	%r695, %r200, %r201;
	add.s32 	%r690, %r690, 1024;
	add.s64 	%rd263, %rd263, 8192;
	setp.lt.s32 	%p11, %r690, %r89;
	@%p11 bra 	$L__BB23_64;
$L__BB23_65:
	// begin inline asm
	mov.u32 %r202, %laneid;
	// end inline asm
	mov.b32 	%r205, 1;
	mov.b32 	%r226, 31;
	mov.b32 	%r227, -1;
	// begin inline asm
	shfl.sync.down.b32 %r203, %r695, %r205, %r226, %r227;
	// end inline asm
	setp.gt.s32 	%p12, %r202, 30;
	selp.b32 	%r228, 0, %r203, %p12;
	add.s32 	%r209, %r228, %r695;
	mov.b32 	%r210, 2;
	// begin inline asm
	shfl.sync.down.b32 %r208, %r209, %r210, %r226, %r227;
	// end inline asm
	setp.gt.s32 	%p13, %r202, 29;
	selp.b32 	%r229, 0, %r208, %p13;
	add.s32 	%r214, %r209, %r229;
	mov.b32 	%r215, 4;
	// begin inline asm
	shfl.sync.down.b32 %r213, %r214, %r215, %r226, %r227;
	// end inline asm
	setp.gt.s32 	%p14, %r202, 27;
	selp.b32 	%r230, 0, %r213, %p14;
	add.s32 	%r219, %r214, %r230;
	mov.b32 	%r220, 8;
	// begin inline asm
	shfl.sync.down.b32 %r218, %r219, %r220, %r226, %r227;
	// end inline asm
	setp.gt.s32 	%p15, %r202, 23;
	selp.b32 	%r231, 0, %r218, %p15;
	add.s32 	%r224, %r219, %r231;
	mov.b32 	%r225, 16;
	// begin inline asm
	shfl.sync.down.b32 %r223, %r224, %r225, %r226, %r227;
	// end inline asm
	setp.gt.s32 	%p16, %r202, 15;
	selp.b32 	%r232, 0, %r223, %p16;
	add.s32 	%r696, %r224, %r232;
	setp.ne.s32 	%p17, %r202, 0;
	@%p17 bra 	$L__BB23_67;
	shr.u32 	%r233, %r83, 3;
	and.b32  	%r234, %r233, 124;
	mov.u32 	%r235, _ZZN3cub18CUB_300001_SM_10006detail6reduce18DeviceReduceKernelINS2_10policy_hubIiyN4cuda3std3__44plusIiEEE10Policy1000EPyyS9_iNS7_10__identityEEEvT0_PT3_T1_NS0_13GridEvenShareISH_EET2_T4_E12temp_storage;
	add.s32 	%r236, %r235, %r234;
	st.shared.u32 	[%r236+8], %r696;
$L__BB23_67:
	bar.sync 	0;
	setp.ne.s32 	%p18, %r83, 0;
	@%p18 bra 	$L__BB23_69;
	ld.shared.u32 	%r237, [_ZZN3cub18CUB_300001_SM_10006detail6reduce18DeviceReduceKernelINS2_10policy_hubIiyN4cuda3std3__44plusIiEEE10Policy1000EPyyS9_iNS7_10__identityEEEvT0_PT3_T1_NS0_13GridEvenShareISH_EET2_T4_E12temp_storage+12];
	add.s32 	%r238, %r237, %r696;
	ld.shared.u32 	%r239, [_ZZN3cub18CUB_300001_SM_10006detail6reduce18DeviceReduceKernelINS2_10policy_hubIiyN4cuda3std3__44plusIiEEE10Policy1000EPyyS9_iNS7_10__identityEEEvT0_PT3_T1_NS0_13GridEvenShareISH_EET2_T4_E12temp_storage+16];
	add.s32 	%r240, %r238, %r239;
	ld.shared.u32 	%r241, [_ZZN3cub18CUB_300001_SM_10006detail6reduce18DeviceReduceKernelINS2_10policy_hubIiyN4cuda3std3__44plusIiEEE10Policy1000EPyyS9_iNS7_10__identityEEEvT0_PT3_T1_NS0_13GridEvenShareISH_EET2_T4_E12temp_storage+20];
	add.s32 	%r242, %r240, %r241;
	ld.shared.u32 	%r243, [_ZZN3cub18CUB_300001_SM_10006detail6reduce18DeviceReduceKernelINS2_10policy_hubIiyN4cuda3std3__44plusIiEEE10Policy1000EPyyS9_iNS7_10__identityEEEvT0_PT3_T1_NS0_13GridEvenShareISH_EET2_T4_E12temp_storage+24];
	add.s32 	%r244, %r242, %r243;
	ld.shared.u32 	%r245, [_ZZN3cub18CUB_300001_SM_10006detail6reduce18DeviceReduceKernelINS2_10policy_hubIiyN4cuda3std3__44plusIiEEE10Policy1000EPyyS9_iNS7_10__identityEEEvT0_PT3_T1_NS0_13GridEvenShareISH_EET2_T4_E12temp_storage+28];
	add.s32 	%r246, %r244, %r245;
	ld.shared.u32 	%r247, [_ZZN3cub18CUB_300001_SM_10006detail6reduce18DeviceReduceKernelINS2_10policy_hubIiyN4cuda3std3__44plusIiEEE10Policy1000EPyyS9_iNS7_10__identityEEEvT0_PT3_T1_NS0_13GridEvenShareISH_EET2_T4_E12temp_storage+32];
	add.s32 	%r248, %r246, %r247;
	ld.shared.u32 	%r249, [_ZZN3cub18CUB_300001_SM_10006detail6reduce18DeviceReduceKernelINS2_10policy_hubIiyN4cuda3std3__44plusIiEEE10Policy1000EPyyS9_iNS7_10__identityEEEvT0_PT3_T1_NS0_13GridEvenShareISH_EET2_T4_E12temp_storage+36];
	add.s32 	%r696, %r248, %r249;
$L__BB23_69:
	mov.u32 	%r651, %tid.x;
	setp.ne.s32 	%p94, %r651, 0;
	@%p94 bra 	$L__BB23_71;
	ld.param.u64 	%rd251, [_ZN3cub18CUB_300001_SM_10006detail6reduce18DeviceReduceKernelINS2_10policy_hubIiyN4cuda3std3__44plusIiEEE10Policy1000EPyyS9_iNS7_10__identityEEEvT0_PT3_T1_NS0_13GridEvenShareISH_EET2_T4__param_1];
	cvta.to.global.u64 	%rd248, %rd251;
	mul.wide.u32 	%rd249, %r2, 4;
	add.s64 	%rd250, %rd248, %rd249;
	st.global.u32 	[%rd250], %r696;
$L__BB23_71:
	ret;

}
	// .globl	_ZN3cub18CUB_300001_SM_10006detail6reduce28DeviceReduceSingleTileKernelINS2_10policy_hubIiyN4cuda3std3__44plusIiEEE10Policy1000EPiSC_iS9_iiNS7_10__identityEEEvT0_T1_T2_T3_T4_T6_
.visible .entry _ZN3cub18CUB_300001_SM_10006detail6reduce28DeviceReduceSingleTileKernelINS2_10policy_hubIiyN4cuda3std3__44plusIiEEE10Policy1000EPiSC_iS9_iiNS7_10__identityEEEvT0_T1_T2_T3_T4_T6_(
	.param .u64 .ptr .align 1 _ZN3cub18CUB_300001_SM_10006detail6reduce28DeviceReduceSingleTileKernelINS2_10policy_hubIiyN4cuda3std3__44plusIiEEE10Policy1000EPiSC_iS9_iiNS7_10__identityEEEvT0_T1_T2_T3_T4_T6__param_0,
	.param .u64 .ptr .align 1 _ZN3cub18CUB_300001_SM_10006detail6reduce28DeviceReduceSingleTileKernelINS2_10policy_hubIiyN4cuda3std3__44plusIiEEE10Policy1000EPiSC_iS9_iiNS7_10__identityEEEvT0_T1_T2_T3_T4_T6__param_1,
	.param .u32 _ZN3cub18CUB_300001_SM_10006detail6reduce28DeviceReduceSingleTileKernelINS2_10policy_hubIiyN4cuda3std3__44plusIiEEE10Policy1000EPiSC_iS9_iiNS7_10__identityEEEvT0_T1_T2_T3_T4_T6__param_2,
	.param .align 1 .b8 _ZN3cub18CUB_300001_SM_10006detail6reduce28DeviceReduceSingleTileKernelINS2_10policy_hubIiyN4cuda3std3__44plusIiEEE10Policy1000EPiSC_iS9_iiNS7_10__identityEEEvT0_T1_T2_T3_T4_T6__param_3[1],
	.param .u32 _ZN3cub18CUB_300001_SM_10006detail6reduce28DeviceReduceSingleTileKernelINS2_10policy_hubIiyN4cuda3std3__44plusIiEEE10Policy1000EPiSC_iS9_iiNS7_10__identityEEEvT0_T1_T2_T3_T4_T6__param_4,
	.param .align 1 .b8 _ZN3cub18CUB_300001_SM_10006detail6reduce28DeviceReduceSingleTileKernelINS2_10policy_hubIiyN4cuda3std3__44plusIiEEE10Policy1000EPiSC_iS9_iiNS7_10__identityEEEvT0_T1_T2_T3_T4_T6__param_5[1]
)
.maxntid 256
.minnctapersm 1
{
	.reg .pred 	%p<97>;
	.reg .b32 	%r<687>;
	.reg .b64 	%rd<125>;
	// demoted variable
	.shared .align 4 .b8 _ZZN3cub18CUB_300001_SM_10006detail6reduce28DeviceReduceSingleTileKernelINS2_10policy_hubIiyN4cuda3std3__44plusIiEEE10Policy1000EPiSC_iS9_iiNS7_10__identityEEEvT0_T1_T2_T3_T4_T6_E12temp_storage[44];
	ld.param.u64 	%rd16, [_ZN3cub18CUB_300001_SM_10006detail6reduce28DeviceReduceSingleTileKernelINS2_10policy_hubIiyN4cuda3std3__44plusIiEEE10Policy1000EPiSC_iS9_iiNS7_10__identityEEEvT0_T1_T2_T3_T4_T6__param_0];
	ld.param.u64 	%rd17, [_ZN3cub18CUB_300001_SM_10006detail6reduce28DeviceReduceSingleTileKernelINS2_10policy_hubIiyN4cuda3std3__44plusIiEEE10Policy1000EPiSC_iS9_iiNS7_10__identityEEEvT0_T1_T2_T3_T4_T6__param_1];
	ld.param.u32 	%r120, [_ZN3cub18CUB_300001_SM_10006detail6reduce28DeviceReduceSingleTileKernelINS2_10policy_hubIiyN4cuda3std3__44plusIiEEE10Policy1000EPiSC_iS9_iiNS7_10__identityEEEvT0_T1_T2_T3_T4_T6__param_2];
	ld.param.u32 	%r121, [_ZN3cub18CUB_300001_SM_10006detail6reduce28DeviceReduceSingleTileKernelINS2_10policy_hubIiyN4cuda3std3__44plusIiEEE10Policy1000EPiSC_iS9_iiNS7_10__identityEEEvT0_T1_T2_T3_T4_T6__param_4];
	cvta.to.global.u64 	%rd1, %rd17;
	setp.ne.s32 	%p1, %r120, 0;
	@%p1 bra 	$L__BB24_3;
	mov.u32 	%r633, %tid.x;
	setp.ne.s32 	%p96, %r633, 0;
	@%p96 bra 	$L__BB24_74;
	st.global.u32 	[%rd1], %r121;
	bra.uni 	$L__BB24_74;
$L__BB24_3:
	and.b64  	%rd18, %rd16, 15;
	setp.ne.s64 	%p2, %rd18, 0;
	@%p2 bra 	$L__BB24_38;
	setp.gt.s32 	%p49, %r120, 4095;
	@%p49 bra 	$L__BB24_22;
	mov.u32 	%r1, %tid.x;
	setp.ge.s32 	%p66, %r1, %r120;
	mov.b32 	%r644, 0;
	mov.u32 	%r639, %r1;
	@%p66 bra 	$L__BB24_7;
	mul.wide.u32 	%rd113, %r1, 4;
	add.s64 	%rd112, %rd16, %rd113;
	// begin inline asm
	ld.global.nc.u32 %r644, [%rd112];
	// end inline asm
	add.s32 	%r639, %r1, 256;
$L__BB24_7:
	setp.ge.s32 	%p67, %r639, %r120;
	@%p67 bra 	$L__BB24_13;
	not.b32 	%r507, %r639;
	add.s32 	%r6, %r120, %r507;
	and.b32  	%r508, %r6, 768;
	setp.eq.s32 	%p68, %r508, 768;
	@%p68 bra 	$L__BB24_11;
	mul.wide.u32 	%rd114, %r639, 4;
	add.s64 	%rd121, %rd16, %rd114;
	shr.u32 	%r509, %r6, 8;
	add.s32 	%r510, %r509, 1;
	and.b32  	%r511, %r510, 3;
	neg.s32 	%r636, %r511;
$L__BB24_10:
	.pragma "nounroll";
	// begin inline asm
	ld.global.nc.u32 %r512, [%rd121];
	// end inline asm
	add.s32 	%r644, %r512, %r644;
	add.s32 	%r639, %r639, 256;
	add.s64 	%rd121, %rd121, 1024;
	add.s32 	%r636, %r636, 1;
	setp.ne.s32 	%p69, %r636, 0;
	@%p69 bra 	$L__BB24_10;
$L__BB24_11:
	setp.lt.u32 	%p70, %r6, 768;
	@%p70 bra 	$L__BB24_13;
$L__BB24_12:
	mul.wide.s32 	%rd120, %r639, 4;
	add.s64 	%rd116, %rd16, %rd120;
	// begin inline asm
	ld.global.nc.u32 %r513, [%rd116];
	// end inline asm
	add.s32 	%r517, %r513, %r644;
	add.s64 	%rd117, %rd116, 1024;
	// begin inline asm
	ld.global.nc.u32 %r514, [%rd117];
	// end inline asm
	add.s32 	%r518, %r514, %r517;
	add.s64 	%rd118, %rd116, 2048;
	// begin inline asm
	ld.global.nc.u32 %r515, [%rd118];
	// end inline asm
	add.s32 	%r519, %r515, %r518;
	add.s64 	%rd119, %rd116, 3072;
	// begin inline asm
	ld.global.nc.u32 %r516, [%rd119];
	// end inline asm
	add.s32 	%r644, %r516, %r519;
	add.s32 	%r639, %r639, 1024;
	setp.lt.s32 	%p71, %r639, %r120;
	@%p71 bra 	$L__BB24_12;
$L__BB24_13:
	setp.lt.s32 	%p72, %r120, 256;
	@%p72 bra 	$L__BB24_18;
	// begin inline asm
	mov.u32 %r583, %laneid;
	// end inline asm
	mov.b32 	%r586, 1;
	mov.b32 	%r607, 31;
	mov.b32 	%r608, -1;
	// begin inline asm
	shfl.sync.down.b32 %r584, %r644, %r586, %r607, %r608;
	// end inline asm
	setp.gt.s32 	%p88, %r583, 30;
	selp.b32 	%r609, 0, %r584, %p88;
	add.s32 	%r590, %r609, %r644;
	mov.b32 	%r591, 2;
	// begin inline asm
	shfl.sync.down.b32 %r589, %r590, %r591, %r607, %r608;
	// end inline asm
	setp.gt.s32 	%p89, %r583, 29;
	selp.b32 	%r610, 0, %r589, %p89;
	add.s32 	%r595, %r590, %r610;
	mov.b32 	%r596, 4;
	// begin inline asm
	shfl.sync.down.b32 %r594, %r595, %r596, %r607, %r608;
	// end inline asm
	setp.gt.s32 	%p90, %r583, 27;
	selp.b32 	%r611, 0, %r594, %p90;
	add.s32 	%r600, %r595, %r611;
	mov.b32 	%r601, 8;
	// begin inline asm
	shfl.sync.down.b32 %r599, %r600, %r601, %r607, %r608;
	// end inline asm
	setp.gt.s32 	%p91, %r583, 23;
	selp.b32 	%r612, 0, %r599, %p91;
	add.s32 	%r605, %r600, %r612;
	mov.b32 	%r606, 16;
	// begin inline asm
	shfl.sync.down.b32 %r604, %r605, %r606, %r607, %r608;
	// end inline asm
	setp.gt.s32 	%p92, %r583, 15;
	selp.b32 	%r613, 0, %r604, %p92;
	add.s32 	%r686, %r605, %r613;
	setp.ne.s32 	%p93, %r583, 0;
	@%p93 bra 	$L__BB24_16;
	shr.u32 	%r614, %r1, 3;
	and.b32  	%r615, %r614, 124;
	mov.u32 	%r616, _ZZN3cub18CUB_300001_SM_10006detail6reduce28DeviceReduceSingleTileKernelINS2_10policy_hubIiyN4cuda3std3__44plusIiEEE10Policy1000EPiSC_iS9_iiNS7_10__identityEEEvT0_T1_T2_T3_T4_T6_E12temp_storage;
	add.s32 	%r617, %r616, %r615;
	st.shared.u32 	[%r617+8], %r686;
$L__BB24_16:
	bar.sync 	0;
	setp.ne.s32 	%p94, %r1, 0;
	@%p94 bra 	$L__BB24_72;
	ld.shared.u32 	%r618, [_ZZN3cub18CUB_300001_SM_10006detail6reduce28DeviceReduceSingleTileKernelINS2_10policy_hubIiyN4cuda3std3__44plusIiEEE10Policy1000EPiSC_iS9_iiNS7_10__identityEEEvT0_T1_T2_T3_T4_T6_E12temp_storage+12];
	add.s32 	%r619, %r618, %r686;
	ld.shared.u32 	%r620, [_ZZN3cub18CUB_300001_SM_10006detail6reduce28DeviceReduceSingleTileKernelINS2_10policy_hubIiyN4cuda3std3__44plusIiEEE10Policy1000EPiSC_iS9_iiNS7_10__identityEEEvT0_T1_T2_T3_T4_T6_E12temp_storage+16];
	add.s32 	%r621, %r619, %r620;
	ld.shared.u32 	%r622, [_ZZN3cub18CUB_300001_SM_10006detail6reduce28DeviceReduceSingleTileKernelINS2_10policy_hubIiyN4cuda3std3__44plusIiEEE10Policy1000EPiSC_iS9_iiNS7_10__identityEEEvT0_T1_T2_T3_T4_T6_E12temp_storage+20];
	add.s32 	%r623, %r621, %r622;
	ld.shared.u32 	%r624, [_ZZN3cub18CUB_300001_SM_10006detail6reduce28DeviceReduceSingleTileKernelINS2_10policy_hubIiyN4cuda3std3__44plusIiEEE10Policy1000EPiSC_iS9_iiNS7_10__identityEEEvT0_T1_T2_T3_T4_T6_E12temp_storage+24];
	add.s32 	%r625, %r623, %r624;
	ld.shared.u32 	%r626, [_ZZN3cub18CUB_300001_SM_10006detail6reduce28DeviceReduceSingleTileKernelINS2_10policy_hubIiyN4cuda3std3__44plusIiEEE10Policy1000EPiSC_iS9_iiNS7_10__identityEEEvT0_T1_T2_T3_T4_T6_E12temp_storage+28];
	add.s32 	%r627, %r625, %r626;
	ld.shared.u32 	%r628, [_ZZN3cub18CUB_300001_SM_10006detail6reduce28DeviceReduceSingleTileKernelINS2_10policy_hubIiyN4cuda3std3__44plusIiEEE10Policy1000EPiSC_iS9_iiNS7_10__identityEEEvT0_T1_T2_T3_T4_T6_E12temp_storage+32];
	add.s32 	%r629, %r627, %r628;
	ld.shared.u32 	%r630, [_ZZN3cub18CUB_300001_SM_10006detail6reduce28DeviceReduceSingleTileKernelINS2_10policy_hubIiyN4cuda3std3__44plusIiEEE10Policy1000EPiSC_iS9_iiNS7_10__identityEEEvT0_T1_T2_T3_T4_T6_E12temp_storage+36];
	add.s32 	%r686, %r629, %r630;
	bra.uni 	$L__BB24_72;
$L__BB24_18:
	// begin inline asm
	mov.u32 %r520, %laneid;
	// end inline asm
	and.b32  	%r546, %r1, 992;
	add.s32 	%r547, %r546, 32;
	setp.gt.s32 	%p73, %r547, %r120;
	not.b32 	%r548, %r546;
	add.s32 	%r549, %r120, %r548;
	selp.b32 	%r544, %r549, 31, %p73;
	mov.b32 	%r523, 1;
	mov.b32 	%r545, -1;
	// begin inline asm
	shfl.sync.down.b32 %r521, %r644, %r523, %r544, %r545;
	// end inline asm
	setp.lt.s32 	%p74, %r520, %r544;
	selp.b32 	%r550, %r521, 0, %p74;
	add.s32 	%r527, %r550, %r644;
	mov.b32 	%r528, 2;
	// begin inline asm
	shfl.sync.down.b32 %r526, %r527, %r528, %r544, %r545;
	// end inline asm
	add.s32 	%r551, %r520, 2;
	setp.gt.s32 	%p75, %r551, %r544;
	selp.b32 	%r552, 0, %r526, %p75;
	add.s32 	%r532, %r527, %r552;
	mov.b32 	%r533, 4;
	// begin inline asm
	shfl.sync.down.b32 %r531, %r532, %r533, %r544, %r545;
	// end inline asm
	add.s32 	%r553, %r520, 4;
	setp.gt.s32 	%p76, %r553, %r544;
	selp.b32 	%r554, 0, %r531, %p76;
	add.s32 	%r537, %r532, %r554;
	mov.b32 	%r538, 8;
	// begin inline asm
	shfl.sync.down.b32 %r536, %r537, %r538, %r544, %r545;
	// end inline asm
	add.s32 	%r555, %r520, 8;
	setp.gt.s32 	%p77, %r555, %r544;
	selp.b32 	%r556, 0, %r536, %p77;
	add.s32 	%r542, %r537, %r556;
	mov.b32 	%r543, 16;
	// begin inline asm
	shfl.sync.down.b32 %r541, %r542, %r543, %r544, %r545;
	// end inline asm
	add.s32 	%r557, %r520, 16;
	setp.gt.s32 	%p78, %r557, %r544;
	selp.b32 	%r558, 0, %r541, %p78;
	add.s32 	%r686, %r542, %r558;
	setp.ne.s32 	%p79, %r520, 0;
	@%p79 bra 	$L__BB24_20;
	shr.u32 	%r559, %r1, 3;
	and.b32  	%r560, %r559, 124;
	mov.u32 	%r561, _ZZN3cub18CUB_300001_SM_10006detail6reduce28DeviceReduceSingleTileKernelINS2_10policy_hubIiyN4cuda3std3__44plusIiEEE10Policy1000EPiSC_iS9_iiNS7_10__identityEEEvT0_T1_T2_T3_T4_T6_E12temp_storage;
	add.s32 	%r562, %r561, %r560;
	st.shared.u32 	[%r562+8], %r686;
$L__BB24_20:
	bar.sync 	0;
	setp.ne.s32 	%p80, %r1, 0;
	@%p80 bra 	$L__BB24_72;
	setp.gt.s32 	%p81, %r120, 32;
	ld.shared.u32 	%r563, [_ZZN3cub18CUB_300001_SM_10006detail6reduce28DeviceReduceSingleTileKernelINS2_10policy_hubIiyN4cuda3std3__44plusIiEEE10Policy1000EPiSC_iS9_iiNS7_10__identityEEEvT0_T1_T2_T3_T4_T6_E12temp_storage+12];
	selp.b32 	%r564, %r563, 0, %p81;
	add.s32 	%r565, %r564, %r686;
	setp.gt.s32 	%p82, %r120, 64;
	ld.shared.u32 	%r566, [_ZZN3cub18CUB_300001_SM_10006detail6reduce28DeviceReduceSingleTileKernelINS2_10policy_hubIiyN4cuda3std3__44plusIiEEE10Policy1000EPiSC_iS9_iiNS7_10__identityEEEvT0_T1_T2_T3_T4_T6_E12temp_storage+16];
	selp.b32 	%r567, %r566, 0, %p82;
	add.s32 	%r568, %r565, %r567;
	setp.gt.s32 	%p83, %r120, 96;
	ld.shared.u32 	%r569, [_ZZN3cub18CUB_300001_SM_10006detail6reduce28DeviceReduceSingleTileKernelINS2_10policy_hubIiyN4cuda3std3__44plusIiEEE10Policy1000EPiSC_iS9_iiNS7_10__identityEEEvT0_T1_T2_T3_T4_T6_E12temp_storage+20];
	selp.b32 	%r570, %r569, 0, %p83;
	add.s32 	%r571, %r568, %r570;
	setp.gt.s32 	%p84, %r120, 128;
	ld.shared.u32 	%r572, [_ZZN3cub18CUB_300001_SM_10006detail6reduce28DeviceReduceSingleTileKernelINS2_10policy_hubIiyN4cuda3std3__44plusIiEEE10Policy1000EPiSC_iS9_iiNS7_10__identityEEEvT0_T1_T2_T3_T4_T6_E12temp_storage+24];
	selp.b32 	%r573, %r572, 0, %p84;
	add.s32 	%r574, %r571, %r573;
	setp.gt.s32 	%p85, %r120, 160;
	ld.shared.u32 	%r575, [_ZZN3cub18CUB_300001_SM_10006detail6reduce28DeviceReduceSingleTileKernelINS2_10policy_hubIiyN4cuda3std3__44plusIiEEE10Policy1000EPiSC_iS9_iiNS7_10__identityEEEvT0_T1_T2_T3_T4_T6_E12temp_storage+28];
	selp.b32 	%r576, %r575, 0, %p85;
	add.s32 	%r577, %r574, %r576;
	setp.gt.s32 	%p86, %r120, 192;
	ld.shared.u32 	%r578, [_ZZN3cub18CUB_300001_SM_10006detail6reduce28DeviceReduceSingleTileKernelINS2_10policy_hubIiyN4cuda3std3__44plusIiEEE10Policy1000EPiSC_iS9_iiNS7_10__identityEEEvT0_T1_T2_T3_T4_T6_E12temp_storage+32];
	selp.b32 	%r579, %r578, 0, %p86;
	add.s32 	%r580, %r577, %r579;
	setp.gt.s32 	%p87, %r120, 224;
	ld.shared.u32 	%r581, [_ZZN3cub18CUB_300001_SM_10006detail6reduce28DeviceReduceSingleTileKernelINS2_10policy_hubIiyN4cuda3std3__44plusIiEEE10Policy1000EPiSC_iS9_iiNS7_10__identityEEEvT0_T1_T2_T3_T4_T6_E12temp_storage+36];
	selp.b32 	%r582, %r581, 0, %p87;
	add.s32 	%r686, %r580, %r582;
	bra.uni 	$L__BB24_72;
$L__BB24_22:
	mov.u32 	%r26, %tid.x;
	shl.b32 	%r377, %r26, 2;
	mul.wide.u32 	%rd86, %r377, 4;
	add.s64 	%rd76, %rd16, %rd86;
	// begin inline asm
	ld.global.nc.v2.u64 {%rd74, %rd75}, [%rd76];
	// end inline asm
	mov.b64 	{%r378, %r379}, %rd75;
	mov.b64 	{%r380, %r381}, %rd74;
	add.s64 	%rd79, %rd76, 4096;
	// begin inline asm
	ld.global.nc.v2.u64 {%rd77, %rd78}, [%rd79];
	// end inline asm
	mov.b64 	{%r382, %r383}, %rd78;
	mov.b64 	{%r384, %r385}, %rd77;
	add.s64 	%rd82, %rd76, 8192;
	// begin inline asm
	ld.global.nc.v2.u64 {%rd80, %rd81}, [%rd82];
	// end inline asm
	mov.b64 	{%r386, %r387}, %rd81;
	mov.b64 	{%r388, %r389}, %rd80;
	add.s64 	%rd85, %rd76, 12288;
	// begin inline asm
	ld.global.nc.v2.u64 {%rd83, %rd84}, [%rd85];
	// end inline asm
	mov.b64 	{%r390, %r391}, %rd84;
	mov.b64 	{%r392, %r393}, %rd83;
	add.s32 	%r394, %r381, %r380;
	add.s32 	%r395, %r378, %r394;
	add.s32 	%r396, %r379, %r395;
	add.s32 	%r397, %r384, %r396;
	add.s32 	%r398, %r385, %r397;
	add.s32 	%r399, %r382, %r398;
	add.s32 	%r400, %r383, %r399;
	add.s32 	%r401, %r388, %r400;
	add.s32 	%r402, %r389, %r401;
	add.s32 	%r403, %r386, %r402;
	add.s32 	%r404, %r387, %r403;
	add.s32 	%r405, %r392, %r404;
	add.s32 	%r406, %r393, %r405;
	add.s32 	%r407, %r390, %r406;
	add.s32 	%r659, %r391, %r407;
	setp.lt.u32 	%p50, %r120, 8192;
	mov.b32 	%r648, 4096;
	@%p50 bra 	$L__BB24_26;
	add.s32 	%r28, %r120, -4096;
	mov.b32 	%r648, 4096;
$L__BB24_24:
	mul.wide.s32 	%rd99, %r648, 4;
	add.s64 	%rd89, %rd76, %rd99;
	// begin inline asm
	ld.global.nc.v2.u64 {%rd87, %rd88}, [%rd89];
	// end inline asm
	mov.b64 	{%r409, %r410}, %rd88;
	mov.b64 	{%r411, %r412}, %rd87;
	add.s64 	%rd92, %rd89, 4096;
	// begin inline asm
	ld.global.nc.v2.u64 {%rd90, %rd91}, [%rd92];
	// end inline asm
	mov.b64 	{%r413, %r414}, %rd91;
	mov.b64 	{%r415, %r416}, %rd90;
	add.s64 	%rd95, %rd89, 8192;
	// begin inline asm
	ld.global.nc.v2.u64 {%rd93, %rd94}, [%rd95];
	// end inline asm
	mov.b64 	{%r417, %r418}, %rd94;
	mov.b64 	{%r419, %r420}, %rd93;
	add.s64 	%rd98, %rd89, 12288;
	// begin inline asm
	ld.global.nc.v2.u64 {%rd96, %rd97}, [%rd98];
	// end inline asm
	mov.b64 	{%r421, %r422}, %rd97;
	mov.b64 	{%r423, %r424}, %rd96;
	add.s32 	%r425, %r411, %r659;
	add.s32 	%r426, %r412, %r425;
	add.s32 	%r427, %r409, %r426;
	add.s32 	%r428, %r410, %r427;
	add.s32 	%r429, %r415, %r428;
	add.s32 	%r430, %r416, %r429;
	add.s32 	%r431, %r413, %r430;
	add.s32 	%r432, %r414, %r431;
	add.s32 	%r433, %r419, %r432;
	add.s32 	%r434, %r420, %r433;
	add.s32 	%r435, %r417, %r434;
	add.s32 	%r436, %r418, %r435;
	add.s32 	%r437, %r423, %r436;
	add.s32 	%r438, %r424, %r437;
	add.s32 	%r439, %r421, %r438;
	add.s32 	%r659, %r422, %r439;
	sub.s32 	%r440, %r120, %r648;
	setp.lt.s32 	%p51, %r440, 4096;
	@%p51 bra 	$L__BB24_34;
	add.s32 	%r648, %r648, 4096;
	setp.le.s32 	%p52, %r648, %r28;
	@%p52 bra 	$L__BB24_24;
$L__BB24_26:
	setp.le.s32 	%p53, %r120, %r648;
	@%p53 bra 	$L__BB24_34;
	sub.s32 	%r35, %r120, %r648;
	setp.ge.s32 	%p54, %r26, %r35;
	@%p54 bra 	$L__BB24_34;
	not.b32 	%r442, %r26;
	add.s32 	%r443, %r120, %r442;
	sub.s32 	%r36, %r443, %r648;
	and.b32  	%r444, %r36, 768;
	setp.eq.s32 	%p55, %r444, 768;
	mov.u32 	%r653, %r26;
	@%p55 bra 	$L__BB24_31;
	add.s32 	%r650, %r26, %r648;
	shr.u32 	%r445, %r36, 8;
	add.s32 	%r446, %r445, 1;
	and.b32  	%r447, %r446, 3;
	neg.s32 	%r649, %r447;
	mov.u32 	%r653, %r26;
$L__BB24_30:
	.pragma "nounroll";
	mul.wide.u32 	%rd101, %r650, 4;
	add.s64 	%rd100, %rd16, %rd101;
	// begin inline asm
	ld.global.nc.u32 %r448, [%rd100];
	// end inline asm
	add.s32 	%r659, %r448, %r659;
	add.s32 	%r653, %r653, 256;
	add.s32 	%r650, %r650, 256;
	add.s32 	%r649, %r649, 1;
	setp.ne.s32 	%p56, %r649, 0;
	@%p56 bra 	$L__BB24_30;
$L__BB24_31:
	setp.lt.u32 	%p57, %r36, 768;
	@%p57 bra 	$L__BB24_34;
	cvt.u64.u32 	%rd102, %r653;
	cvt.u64.u32 	%rd103, %r648;
	add.s64 	%rd104, %rd102, %rd103;
	shl.b64 	%rd105, %rd104, 2;
	add.s64 	%rd106, %rd105, %rd16;
	add.s64 	%rd122, %rd106, 2048;
	add.s32 	%r656, %r653, %r648;
$L__BB24_33:
	mul.wide.u32 	%rd111, %r656, 4;
	add.s64 	%rd107, %rd16, %rd111;
	// begin inline asm
	ld.global.nc.u32 %r449, [%rd107];
	// end inline asm
	add.s32 	%r453, %r449, %r659;
	add.s64 	%rd108, %rd122, -1024;
	// begin inline asm
	ld.global.nc.u32 %r450, [%rd108];
	// end inline asm
	add.s32 	%r454, %r450, %r453;
	// begin inline asm
	ld.global.nc.u32 %r451, [%rd122];
	// end inline asm
	add.s32 	%r455, %r451, %r454;
	add.s64 	%rd110, %rd122, 1024;
	// begin inline asm
	ld.global.nc.u32 %r452, [%rd110];
	// end inline asm
	add.s32 	%r659, %r452, %r455;
	add.s32 	%r653, %r653, 1024;
	add.s64 	%rd122, %rd122, 4096;
	add.s32 	%r656, %r656, 1024;
	setp.lt.s32 	%p58, %r653, %r35;
	@%p58 bra 	$L__BB24_33;
$L__BB24_34:
	// begin inline asm
	mov.u32 %r456, %laneid;
	// end inline asm
	mov.b32 	%r459, 1;
	mov.b32 	%r480, 31;
	mov.b32 	%r481, -1;
	// begin inline asm
	shfl.sync.down.b32 %r457, %r659, %r459, %r480, %r481;
	// end inline asm
	setp.gt.s32 	%p59, %r456, 30;
	selp.b32 	%r482, 0, %r457, %p59;
	add.s32 	%r463, %r482, %r659;
	mov.b32 	%r464, 2;
	// begin inline asm
	shfl.sync.down.b32 %r462, %r463, %r464, %r480, %r481;
	// end inline asm
	setp.gt.s32 	%p60, %r456, 29;
	selp.b32 	%r483, 0, %r462, %p60;
	add.s32 	%r468, %r463, %r483;
	mov.b32 	%r469, 4;
	// begin inline asm
	shfl.sync.down.b32 %r467, %r468, %r469, %r480, %r481;
	// end inline asm
	setp.gt.s32 	%p61, %r456, 27;
	selp.b32 	%r484, 0, %r467, %p61;
	add.s32 	%r473, %r468, %r484;
	mov.b32 	%r474, 8;
	// begin inline asm
	shfl.sync.down.b32 %r472, %r473, %r474, %r480, %r481;
	// end inline asm
	setp.gt.s32 	%p62, %r456, 23;
	selp.b32 	%r485, 0, %r472, %p62;
	add.s32 	%r478, %r473, %r485;
	mov.b32 	%r479, 16;
	// begin inline asm
	shfl.sync.down.b32 %r477, %r478, %r479, %r480, %r481;
	// end inline asm
	setp.gt.s32 	%p63, %r456, 15;
	selp.b32 	%r486, 0, %r477, %p63;
	add.s32 	%r686, %r478, %r486;
	setp.ne.s32 	%p64, %r456, 0;
	@%p64 bra 	$L__BB24_36;
	shr.u32 	%r487, %r26, 3;
	and.b32  	%r488, %r487, 124;
	mov.u32 	%r489, _ZZN3cub18CUB_300001_SM_10006detail6reduce28DeviceReduceSingleTileKernelINS2_10policy_hubIiyN4cuda3std3__44plusIiEEE10Policy1000EPiSC_iS9_iiNS7_10__identityEEEvT0_T1_T2_T3_T4_T6_E12temp_storage;
	add.s32 	%r490, %r489, %r488;
	st.shared.u32 	[%r490+8], %r686;
$L__BB24_36:
	bar.sync 	0;
	setp.ne.s32 	%p65, %r26, 0;
	@%p65 bra 	$L__BB24_72;
	ld.shared.u32 	%r491, [_ZZN3cub18CUB_300001_SM_10006detail6reduce28DeviceReduceSingleTileKernelINS2_10policy_hubIiyN4cuda3std3__44plusIiEEE10Policy1000EPiSC_iS9_iiNS7_10__identityEEEvT0_T1_T2_T3_T4_T6_E12temp_storage+12];
	add.s32 	%r492, %r491, %r686;
	ld.shared.u32 	%r493, [_ZZN3cub18CUB_300001_SM_10006detail6reduce28DeviceReduceSingleTileKernelINS2_10policy_hubIiyN4cuda3std3__44plusIiEEE10Policy1000EPiSC_iS9_iiNS7_10__identityEEEvT0_T1_T2_T3_T4_T6_E12temp_storage+16];
	add.s32 	%r494, %r492, %r493;
	ld.shared.u32 	%r495, [_ZZN3cub18CUB_300001_SM_10006detail6reduce28DeviceReduceSingleTileKernelINS2_10policy_hubIiyN4cuda3std3__44plusIiEEE10Policy1000EPiSC_iS9_iiNS7_10__identityEEEvT0_T1_T2_T3_T4_T6_E12temp_storage+20];
	add.s32 	%r496, %r494, %r495;
	ld.shared.u32 	%r497, [_ZZN3cub18CUB_300001_SM_10006detail6reduce28DeviceReduceSingleTileKernelINS2_10policy_hubIiyN4cuda3std3__44plusIiEEE10Policy1000EPiSC_iS9_iiNS7_10__identityEEEvT0_T1_T2_T3_T4_T6_E12temp_storage+24];
	add.s32 	%r498, %r496, %r497;
	ld.shared.u32 	%r499, [_ZZN3cub18CUB_300001_SM_10006detail6reduce28DeviceReduceSingleTileKernelINS2_10policy_hubIiyN4cuda3std3__44plusIiEEE10Policy1000EPiSC_iS9_iiNS7_10__identityEEEvT0_T1_T2_T3_T4_T6_E12temp_storage+28];
	add.s32 	%r500, %r498, %r499;
	ld.shared.u32 	%r501, [_ZZN3cub18CUB_300001_SM_10006detail6reduce28DeviceReduceSingleTileKernelINS2_10policy_hubIiyN4cuda3std3__44plusIiEEE10Policy1000EPiSC_iS9_iiNS7_10__identityEEEvT0_T1_T2_T3_T4_T6_E12temp_storage+32];
	add.s32 	%r502, %r500, %r501;
	ld.shared.u32 	%r503, [_ZZN3cub18CUB_300001_SM_10006detail6reduce28DeviceReduceSingleTileKernelINS2_10policy_hubIiyN4cuda3std3__44plusIiEEE10Policy1000EPiSC_iS9_iiNS7_10__identityEEEvT0_T1_T2_T3_T4_T6_E12temp_storage+36];
	add.s32 	%r686, %r502, %r503;
	bra.uni 	$L__BB24_72;
$L__BB24_38:
	setp.gt.s32 	%p3, %r120, 4095;
	@%p3 bra 	$L__BB24_56;
	mov.u32 	%r60, %tid.x;
	setp.ge.s32 	%p20, %r60, %r120;
	mov.b32 	%r670, 0;
	mov.u32 	%r665, %r60;
	@%p20 bra 	$L__BB24_41;
	mul.wide.u32 	%rd66, %r60, 4;
	add.s64 	%rd65, %rd16, %rd66;
	// begin inline asm
	ld.global.nc.u32 %r670, [%rd65];
	// end inline asm
	add.s32 	%r665, %r60, 256;
$L__BB24_41:
	setp.ge.s32 	%p21, %r665, %r120;
	@%p21 bra 	$L__BB24_47;
	not.b32 	%r252, %r665;
	add.s32 	%r65, %r120, %r252;
	and.b32  	%r253, %r65, 768;
	setp.eq.s32 	%p22, %r253, 768;
	@%p22 bra 	$L__BB24_45;
	mul.wide.u32 	%rd67, %r665, 4;
	add.s64 	%rd123, %rd16, %rd67;
	shr.u32 	%r254, %r65, 8;
	add.s32 	%r255, %r254, 1;
	and.b32  	%r256, %r255, 3;
	neg.s32 	%r662, %r256;
$L__BB24_44:
	.pragma "nounroll";
	// begin inline asm
	ld.global.nc.u32 %r257, [%rd123];
	// end inline asm
	add.s32 	%r670, %r257, %r670;
	add.s32 	%r665, %r665, 256;
	add.s64 	%rd123, %rd123, 1024;
	add.s32 	%r662, %r662, 1;
	setp.ne.s32 	%p23, %r662, 0;
	@%p23 bra 	$L__BB24_44;
$L__BB24_45:
	setp.lt.u32 	%p24, %r65, 768;
	@%p24 bra 	$L__BB24_47;
$L__BB24_46:
	mul.wide.s32 	%rd73, %r665, 4;
	add.s64 	%rd69, %rd16, %rd73;
	// begin inline asm
	ld.global.nc.u32 %r258, [%rd69];
	// end inline asm
	add.s32 	%r262, %r258, %r670;
	add.s64 	%rd70, %rd69, 1024;
	// begin inline asm
	ld.global.nc.u32 %r259, [%rd70];
	// end inline asm
	add.s32 	%r263, %r259, %r262;
	add.s64 	%rd71, %rd69, 2048;
	// begin inline asm
	ld.global.nc.u32 %r260, [%rd71];
	// end inline asm
	add.s32 	%r264, %r260, %r263;
	add.s64 	%rd72, %rd69, 3072;
	// begin inline asm
	ld.global.nc.u32 %r261, [%rd72];
	// end inline asm
	add.s32 	%r670, %r261, %r264;
	add.s32 	%r665, %r665, 1024;
	setp.lt.s32 	%p25, %r665, %r120;
	@%p25 bra 	$L__BB24_46;
$L__BB24_47:
	setp.lt.s32 	%p26, %r120, 256;
	@%p26 bra 	$L__BB24_52;
	// begin inline asm
	mov.u32 %r328, %laneid;
	// end inline asm
	mov.b32 	%r331, 1;
	mov.b32 	%r352, 31;
	mov.b32 	%r353, -1;
	// begin inline asm
	shfl.sync.down.b32 %r329, %r670, %r331, %r352, %r353;
	// end inline asm
	setp.gt.s32 	%p42, %r328, 30;
	selp.b32 	%r354, 0, %r329, %p42;
	add.s32 	%r335, %r354, %r670;
	mov.b32 	%r336, 2;
	// begin inline asm
	shfl.sync.down.b32 %r334, %r335, %r336, %r352, %r353;
	// end inline asm
	setp.gt.s32 	%p43, %r328, 29;
	selp.b32 	%r355, 0, %r334, %p43;
	add.s32 	%r340, %r335, %r355;
	mov.b32 	%r341, 4;
	// begin inline asm
	shfl.sync.down.b32 %r339, %r340, %r341, %r352, %r353;
	// end inline asm
	setp.gt.s32 	%p44, %r328, 27;
	selp.b32 	%r356, 0, %r339, %p44;
	add.s32 	%r345, %r340, %r356;
	mov.b32 	%r346, 8;
	// begin inline asm
	shfl.sync.down.b32 %r344, %r345, %r346, %r352, %r353;
	// end inline asm
	setp.gt.s32 	%p45, %r328, 23;
	selp.b32 	%r357, 0, %r344, %p45;
	add.s32 	%r350, %r345, %r357;
	mov.b32 	%r351, 16;
	// begin inline asm
	shfl.sync.down.b32 %r349, %r350, %r351, %r352, %r353;
	// end inline asm
	setp.gt.s32 	%p46, %r328, 15;
	selp.b32 	%r358, 0, %r349, %p46;
	add.s32 	%r686, %r350, %r358;
	setp.ne.s32 	%p47, %r328, 0;
	@%p47 bra 	$L__BB24_50;
	shr.u32 	%r359, %r60, 3;
	and.b32  	%r360, %r359, 124;
	mov.u32 	%r361, _ZZN3cub18CUB_300001_SM_10006detail6reduce28DeviceReduceSingleTileKernelINS2_10policy_hubIiyN4cuda3std3__44plusIiEEE10Policy1000EPiSC_iS9_iiNS7_10__identityEEEvT0_T1_T2_T3_T4_T6_E12temp_storage;
	add.s32 	%r362, %r361, %r360;
	st.shared.u32 	[%r362+8], %r686;
$L__BB24_50:
	bar.sync 	0;
	setp.ne.s32 	%p48, %r60, 0;
	@%p48 bra 	$L__BB24_72;
	ld.shared.u32 	%r363, [_ZZN3cub18CUB_300001_SM_10006detail6reduce28DeviceReduceSingleTileKernelINS2_10policy_hubIiyN4cuda3std3__44plusIiEEE10Policy1000EPiSC_iS9_iiNS7_10__identityEEEvT0_T1_T2_T3_T4_T6_E12temp_storage+12];
	add.s32 	%r364, %r363, %r686;
	ld.shared.u32 	%r365, [_ZZN3cub18CUB_300001_SM_10006detail6reduce28DeviceReduceSingleTileKernelINS2_10policy_hubIiyN4cuda3std3__44plusIiEEE10Policy1000EPiSC_iS9_iiNS7_10__identityEEEvT0_T1_T2_T3_T4_T6_E12temp_storage+16];
	add.s32 	%r366, %r364, %r365;
	ld.shared.u32 	%r367, [_ZZN3cub18CUB_300001_SM_10006detail6reduce28DeviceReduceSingleTileKernelINS2_10policy_hubIiyN4cuda3std3__44plusIiEEE10Policy1000EPiSC_iS9_iiNS7_10__identityEEEvT0_T1_T2_T3_T4_T6_E12temp_storage+20];
	add.s32 	%r368, %r366, %r367;
	ld.shared.u32 	%r369, [_ZZN3cub18CUB_300001_SM_10006detail6reduce28DeviceReduceSingleTileKernelINS2_10policy_hubIiyN4cuda3std3__44plusIiEEE10Policy1000EPiSC_iS9_iiNS7_10__identityEEEvT0_T1_T2_T3_T4_T6_E12temp_storage+24];
	add.s32 	%r370, %r368, %r369;
	ld.shared.u32 	%r371, [_ZZN3cub18CUB_300001_SM_10006detail6reduce28DeviceReduceSingleTileKernelINS2_10policy_hubIiyN4cuda3std3__44plusIiEEE10Policy1000EPiSC_iS9_iiNS7_10__identityEEEvT0_T1_T2_T3_T4_T6_E12temp_storage+28];
	add.s32 	%r372, %r370, %r371;
	ld.shared.u32 	%r373, [_ZZN3cub18CUB_300001_SM_10006detail6reduce28DeviceReduceSingleTileKernelINS2_10policy_hubIiyN4cuda3std3__44plusIiEEE10Policy1000EPiSC_iS9_iiNS7_10__identityEEEvT0_T1_T2_T3_T4_T6_E12temp_storage+32];
	add.s32 	%r374, %r372, %r373;
	ld.shared.u32 	%r375, [_ZZN3cub18CUB_300001_SM_10006detail6reduce28DeviceReduceSingleTileKernelINS2_10policy_hubIiyN4cuda3std3__44plusIiEEE10Policy1000EPiSC_iS9_iiNS7_10__identityEEEvT0_T1_T2_T3_T4_T6_E12temp_storage+36];
	add.s32 	%r686, %r374, %r375;
	bra.uni 	$L__BB24_72;
$L__BB24_52:
	// begin inline asm
	mov.u32 %r265, %laneid;
	// end inline asm
	and.b32  	%r291, %r60, 992;
	add.s32 	%r292, %r291, 32;
	setp.gt.s32 	%p27, %r292, %r120;
	not.b32 	%r293, %r291;
	add.s32 	%r294, %r120, %r293;
	selp.b32 	%r289, %r294, 31, %p27;
	mov.b32 	%r268, 1;
	mov.b32 	%r290, -1;
	// begin inline asm
	shfl.sync.down.b32 %r266, %r670, %r268, %r289, %r290;
	// end inline asm
	setp.lt.s32 	%p28, %r265, %r289;
	selp.b32 	%r295, %r266, 0, %p28;
	add.s32 	%r272, %r295, %r670;
	mov.b32 	%r273, 2;
	// begin inline asm
	shfl.sync.down.b32 %r271, %r272, %r273, %r289, %r290;
	// end inline asm
	add.s32 	%r296, %r265, 2;
	setp.gt.s32 	%p29, %r296, %r289;
	selp.b32 	%r297, 0, %r271, %p29;
	add.s32 	%r277, %r272, %r297;
	mov.b32 	%r278, 4;
	// begin inline asm
	shfl.sync.down.b32 %r276, %r277, %r278, %r289, %r290;
	// end inline asm
	add.s32 	%r298, %r265, 4;
	setp.gt.s32 	%p30, %r298, %r289;
	selp.b32 	%r299, 0, %r276, %p30;
	add.s32 	%r282, %r277, %r299;
	mov.b32 	%r283, 8;
	// begin inline asm
	shfl.sync.down.b32 %r281, %r282, %r283, %r289, %r290;
	// end inline asm
	add.s32 	%r300, %r265, 8;
	setp.gt.s32 	%p31, %r300, %r289;
	selp.b32 	%r301, 0, %r281, %p31;
	add.s32 	%r287, %r282, %r301;
	mov.b32 	%r288, 16;
	// begin inline asm
	shfl.sync.down.b32 %r286, %r287, %r288, %r289, %r290;
	// end inline asm
	add.s32 	%r302, %r265, 16;
	setp.gt.s32 	%p32, %r302, %r289;
	selp.b32 	%r303, 0, %r286, %p32;
	add.s32 	%r686, %r287, %r303;
	setp.ne.s32 	%p33, %r265, 0;
	@%p33 bra 	$L__BB24_54;
	shr.u32 	%r304, %r60, 3;
	and.b32  	%r305, %r304, 124;
	mov.u32 	%r306, _ZZN3cub18CUB_300001_SM_10006detail6reduce28DeviceReduceSingleTileKernelINS2_10policy_hubIiyN4cuda3std3__44plusIiEEE10Policy1000EPiSC_iS9_iiNS7_10__identityEEEvT0_T1_T2_T3_T4_T6_E12temp_storage;
	add.s32 	%r307, %r306, %r305;
	st.shared.u32 	[%r307+8], %r686;
$L__BB24_54:
	bar.sync 	0;
	setp.ne.s32 	%p34, %r60, 0;
	@%p34 bra 	$L__BB24_72;
	setp.gt.s32 	%p35, %r120, 32;
	ld.shared.u32 	%r308, [_ZZN3cub18CUB_300001_SM_10006detail6reduce28DeviceReduceSingleTileKernelINS2_10policy_hubIiyN4cuda3std3__44plusIiEEE10Policy1000EPiSC_iS9_iiNS7_10__identityEEEvT0_T1_T2_T3_T4_T6_E12temp_storage+12];
	selp.b32 	%r309, %r308, 0, %p35;
	add.s32 	%r310, %r309, %r686;
	setp.gt.s32 	%p36, %r120, 64;
	ld.shared.u32 	%r311, [_ZZN3cub18CUB_300001_SM_10006detail6reduce28DeviceReduceSingleTileKernelINS2_10policy_hubIiyN4cuda3std3__44plusIiEEE10Policy1000EPiSC_iS9_iiNS7_10__identityEEEvT0_T1_T2_T3_T4_T6_E12temp_storage+16];
	selp.b32 	%r312, %r311, 0, %p36;
	add.s32 	%r313, %r310, %r312;
	setp.gt.s32 	%p37, %r120, 96;
	ld.shared.u32 	%r314, [_ZZN3cub18CUB_300001_SM_10006detail6reduce28DeviceReduceSingleTileKernelINS2_10policy_hubIiyN4cuda3std3__44plusIiEEE10Policy1000EPiSC_iS9_iiNS7_10__identityEEEvT0_T1_T2_T3_T4_T6_E12temp_storage+20];
	selp.b32 	%r315, %r314, 0, %p37;
	add.s32 	%r316, %r313, %r315;
	setp.gt.s32 	%p38, %r120, 128;
	ld.shared.u32 	%r317, [_ZZN3cub18CUB_300001_SM_10006detail6reduce28DeviceReduceSingleTileKernelINS2_10policy_hubIiyN4cuda3std3__44plusIiEEE10Policy1000EPiSC_iS9_iiNS7_10__identityEEEvT0_T1_T2_T3_T4_T6_E12temp_storage+24];
	selp.b32 	%r318, %r317, 0, %p38;
	add.s32 	%r319, %r316, %r318;
	setp.gt.s32 	%p39, %r120, 160;
	ld.shared.u32 	%r320, [_ZZN3cub18CUB_300001_SM_10006detail6reduce28DeviceReduceSingleTileKernelINS2_10policy_hubIiyN4cuda3std3__44plusIiEEE10Policy1000EPiSC_iS9_iiNS7_10__identityEEEvT0_T1_T2_T3_T4_T6_E12temp_storage+28];
	selp.b32 	%r321, %r320, 0, %p39;
	add.s32 	%r322, %r319, %r321;
	setp.gt.s32 	%p40, %r120, 192;
	ld.shared.u32 	%r323, [_ZZN3cub18CUB_300001_SM_10006detail6reduce28DeviceReduceSingleTileKernelINS2_10policy_hubIiyN4cuda3std3__44plusIiEEE10Policy1000EPiSC_iS9_iiNS7_10__identityEEEvT0_T1_T2_T3_T4_T6_E12temp_storage+32];
	selp.b32 	%r324, %r323, 0, %p40;
	add.s32 	%r325, %r322, %r324;
	setp.gt.s32 	%p41, %r120, 224;
	ld.shared.u32 	%r326, [_ZZN3cub18CUB_300001_SM_10006detail6reduce28DeviceReduceSingleTileKernelINS2_10policy_hubIiyN4cuda3std3__44plusIiEEE10Policy1000EPiSC_iS9_iiNS7_10__identityEEEvT0_T1_T2_T3_T4_T6_E12temp_storage+36];
	selp.b32 	%r327, %r326, 0, %p41;
	add.s32 	%r686, %r325, %r327;
	bra.uni 	$L__BB24_72;
$L__BB24_56:
	mov.u32 	%r85, %tid.x;
	mul.wide.u32 	%rd35, %r85, 4;
	add.s64 	%rd19, %rd16, %rd35;
	// begin inline asm
	ld.global.nc.u32 %r122, [%rd19];
	// end inline asm
	add.s64 	%rd20, %rd19, 1024;
	// begin inline asm
	ld.global.nc.u32 %r123, [%rd20];
	// end inline asm
	add.s64 	%rd21, %rd19, 2048;
	// begin inline asm
	ld.global.nc.u32 %r124, [%rd21];
	// end inline asm
	add.s64 	%rd22, %rd19, 3072;
	// begin inline asm
	ld.global.nc.u32 %r125, [%rd22];
	// end inline asm
	add.s64 	%rd23, %rd19, 4096;
	// begin inline asm
	ld.global.nc.u32 %r126, [%rd23];
	// end inline asm
	add.s64 	%rd24, %rd19, 5120;
	// begin inline asm
	ld.global.nc.u32 %r127, [%rd24];
	// end inline asm
	add.s64 	%rd25, %rd19, 6144;
	// begin inline asm
	ld.global.nc.u32 %r128, [%rd25];
	// end inline asm
	add.s64 	%rd26, %rd19, 7168;
	// begin inline asm
	ld.global.nc.u32 %r129, [%rd26];
	// end inline asm
	add.s64 	%rd27, %rd19, 8192;
	// begin inline asm
	ld.global.nc.u32 %r130, [%rd27];
	// end inline asm
	add.s64 	%rd28, %rd19, 9216;
	// begin inline asm
	ld.global.nc.u32 %r131, [%rd28];
	// end inline asm
	add.s64 	%rd29, %rd19, 10240;
	// begin inline asm
	ld.global.nc.u32 %r132, [%rd29];
	// end inline asm
	add.s64 	%rd30, %rd19, 11264;
	// begin inline asm
	ld.global.nc.u32 %r133, [%rd30];
	// end inline asm
	add.s64 	%rd31, %rd19, 12288;
	// begin inline asm
	ld.global.nc.u32 %r134, [%rd31];
	// end inline asm
	add.s64 	%rd32, %rd19, 13312;
	// begin inline asm
	ld.global.nc.u32 %r135, [%rd32];
	// end inline asm
	add.s64 	%rd33, %rd19, 14336;
	// begin inline asm
	ld.global.nc.u32 %r136, [%rd33];
	// end inline asm
	add.s64 	%rd34, %rd19, 15360;
	// begin inline asm
	ld.global.nc.u32 %r137, [%rd34];
	// end inline asm
	add.s32 	%r139, %r123, %r122;
	add.s32 	%r140, %r124, %r139;
	add.s32 	%r141, %r125, %r140;
	add.s32 	%r142, %r126, %r141;
	add.s32 	%r143, %r127, %r142;
	add.s32 	%r144, %r128, %r143;
	add.s32 	%r145, %r129, %r144;
	add.s32 	%r146, %r130, %r145;
	add.s32 	%r147, %r131, %r146;
	add.s32 	%r148, %r132, %r147;
	add.s32 	%r149, %r133, %r148;
	add.s32 	%r150, %r134, %r149;
	add.s32 	%r151, %r135, %r150;
	add.s32 	%r152, %r136, %r151;
	add.s32 	%r685, %r137, %r152;
	setp.lt.u32 	%p4, %r120, 8192;
	mov.b32 	%r674, 4096;
	@%p4 bra 	$L__BB24_60;
	add.s32 	%r87, %r120, -4096;
	mov.b32 	%r674, 4096;
$L__BB24_58:
	mul.wide.s32 	%rd52, %r674, 4;
	add.s64 	%rd36, %rd19, %rd52;
	// begin inline asm
	ld.global.nc.u32 %r154, [%rd36];
	// end inline asm
	add.s64 	%rd37, %rd36, 1024;
	// begin inline asm
	ld.global.nc.u32 %r155, [%rd37];
	// end inline asm
	add.s64 	%rd38, %rd36, 2048;
	// begin inline asm
	ld.global.nc.u32 %r156, [%rd38];
	// end inline asm
	add.s64 	%rd39, %rd36, 3072;
	// begin inline asm
	ld.global.nc.u32 %r157, [%rd39];
	// end inline asm
	add.s64 	%rd40, %rd36, 4096;
	// begin inline asm
	ld.global.nc.u32 %r158, [%rd40];
	// end inline asm
	add.s64 	%rd41, %rd36, 5120;
	// begin inline asm
	ld.global.nc.u32 %r159, [%rd41];
	// end inline asm
	add.s64 	%rd42, %rd36, 6144;
	// begin inline asm
	ld.global.nc.u32 %r160, [%rd42];
	// end inline asm
	add.s64 	%rd43, %rd36, 7168;
	// begin inline asm
	ld.global.nc.u32 %r161, [%rd43];
	// end inline asm
	add.s64 	%rd44, %rd36, 8192;
	// begin inline asm
	ld.global.nc.u32 %r162, [%rd44];
	// end inline asm
	add.s64 	%rd45, %rd36, 9216;
	// begin inline asm
	ld.global.nc.u32 %r163, [%rd45];
	// end inline asm
	add.s64 	%rd46, %rd36, 10240;
	// begin inline asm
	ld.global.nc.u32 %r164, [%rd46];
	// end inline asm
	add.s64 	%rd47, %rd36, 11264;
	// begin inline asm
	ld.global.nc.u32 %r165, [%rd47];
	// end inline asm
	add.s64 	%rd48, %rd36, 12288;
	// begin inline asm
	ld.global.nc.u32 %r166, [%rd48];
	// end inline asm
	add.s64 	%rd49, %rd36, 13312;
	// begin inline asm
	ld.global.nc.u32 %r167, [%rd49];
	// end inline asm
	add.s64 	%rd50, %rd36, 14336;
	// begin inline asm
	ld.global.nc.u32 %r168, [%rd50];
	// end inline asm
	add.s64 	%rd51, %rd36, 15360;
	// begin inline asm
	ld.global.nc.u32 %r169, [%rd51];
	// end inline asm
	add.s32 	%r170, %r154, %r685;
	add.s32 	%r171, %r155, %r170;
	add.s32 	%r172, %r156, %r171;
	add.s32 	%r173, %r157, %r172;
	add.s32 	%r174, %r158, %r173;
	add.s32 	%r175, %r159, %r174;
	add.s32 	%r176, %r160, %r175;
	add.s32 	%r177, %r161, %r176;
	add.s32 	%r178, %r162, %r177;
	add.s32 	%r179, %r163, %r178;
	add.s32 	%r180, %r164, %r179;
	add.s32 	%r181, %r165, %r180;
	add.s32 	%r182, %r166, %r181;
	add.s32 	%r183, %r167, %r182;
	add.s32 	%r184, %r168, %r183;
	add.s32 	%r685, %r169, %r184;
	sub.s32 	%r185, %r120, %r674;
	setp.lt.s32 	%p5, %r185, 4096;
	@%p5 bra 	$L__BB24_68;
	add.s32 	%r674, %r674, 4096;
	setp.le.s32 	%p6, %r674, %r87;
	@%p6 bra 	$L__BB24_58;
$L__BB24_60:
	setp.le.s32 	%p7, %r120, %r674;
	@%p7 bra 	$L__BB24_68;
	sub.s32 	%r94, %r120, %r674;
	setp.ge.s32 	%p8, %r85, %r94;
	@%p8 bra 	$L__BB24_68;
	not.b32 	%r187, %r85;
	add.s32 	%r188, %r120, %r187;
	sub.s32 	%r95, %r188, %r674;
	and.b32  	%r189, %r95, 768;
	setp.eq.s32 	%p9, %r189, 768;
	mov.u32 	%r679, %r85;
	@%p9 bra 	$L__BB24_65;
	add.s32 	%r676, %r85, %r674;
	shr.u32 	%r190, %r95, 8;
	add.s32 	%r191, %r190, 1;
	and.b32  	%r192, %r191, 3;
	neg.s32 	%r675, %r192;
	mov.u32 	%r679, %r85;
$L__BB24_64:
	.pragma "nounroll";
	mul.wide.u32 	%rd54, %r676, 4;
	add.s64 	%rd53, %rd16, %rd54;
	// begin inline asm
	ld.global.nc.u32 %r193, [%rd53];
	// end inline asm
	add.s32 	%r685, %r193, %r685;
	add.s32 	%r679, %r679, 256;
	add.s32 	%r676, %r676, 256;
	add.s32 	%r675, %r675, 1;
	setp.ne.s32 	%p10, %r675, 0;
	@%p10 bra 	$L__BB24_64;
$L__BB24_65:
	setp.lt.u32 	%p11, %r95, 768;
	@%p11 bra 	$L__BB24_68;
	cvt.u64.u32 	%rd55, %r679;
	cvt.u64.u32 	%rd56, %r674;
	add.s64 	%rd57, %rd55, %rd56;
	shl.b64 	%rd58, %rd57, 2;
	add.s64 	%rd59, %rd58, %rd16;
	add.s64 	%rd124, %rd59, 2048;
	add.s32 	%r682, %r679, %r674;
$L__BB24_67:
	mul.wide.u32 	%rd64, %r682, 4;
	add.s64 	%rd60, %rd16, %rd64;
	// begin inline asm
	ld.global.nc.u32 %r194, [%rd60];
	// end inline asm
	add.s32 	%r198, %r194, %r685;
	add.s64 	%rd61, %rd124, -1024;
	// begin inline asm
	ld.global.nc.u32 %r195, [%rd61];
	// end inline asm
	add.s32 	%r199, %r195, %r198;
	// begin inline asm
	ld.global.nc.u32 %r196, [%rd124];
	// end inline asm
	add.s32 	%r200, %r196, %r199;
	add.s64 	%rd63, %rd124, 1024;
	// begin inline asm
	ld.global.nc.u32 %r197, [%rd63];
	// end inline asm
	add.s32 	%r685, %r197, %r200;
	add.s32 	%r679, %r679, 1024;
	add.s64 	%rd124, %rd124, 4096;
	add.s32 	%r682, %r682, 1024;
	setp.lt.s32 	%p12, %r679, %r94;
	@%p12 bra 	$L__BB24_67;
$L__BB24_68:
	// begin inline asm
	mov.u32 %r201, %laneid;
	// end inline asm
	mov.b32 	%r204, 1;
	mov.b32 	%r225, 31;
	mov.b32 	%r226, -1;
	// begin inline asm
	shfl.sync.down.b32 %r202, %r685, %r204, %r225, %r226;
	// end inline asm
	setp.gt.s32 	%p13, %r201, 30;
	selp.b32 	%r227, 0, %r202, %p13;
	add.s32 	%r208, %r227, %r685;
	mov.b32 	%r209, 2;
	// begin inline asm
	shfl.sync.down.b32 %r207, %r208, %r209, %r225, %r226;
	// end inline asm
	setp.gt.s32 	%p14, %r201, 29;
	selp.b32 	%r228, 0, %r207, %p14;
	add.s32 	%r213, %r208, %r228;
	mov.b32 	%r214, 4;
	// begin inline asm
	shfl.sync.down.b32 %r212, %r213, %r214, %r225, %r226;
	// end inline asm
	setp.gt.s32 	%p15, %r201, 27;
	selp.b32 	%r229, 0, %r212, %p15;
	add.s32 	%r218, %r213, %r229;
	mov.b32 	%r219, 8;
	// begin inline asm
	shfl.sync.down.b32 %r217, %r218, %r219, %r225, %r226;
	// end inline asm
	setp.gt.s32 	%p16, %r201, 23;
	selp.b32 	%r230, 0, %r217, %p16;
	add.s32 	%r223, %r218, %r230;
	mov.b32 	%r224, 16;
	// begin inline asm
	shfl.sync.down.b32 %r222, %r223, %r224, %r225, %r226;
	// end inline asm
	setp.gt.s32 	%p17, %r201, 15;
	selp.b32 	%r231, 0, %r222, %p17;
	add.s32 	%r686, %r223, %r231;
	setp.ne.s32 	%p18, %r201, 0;
	@%p18 bra 	$L__BB24_70;
	shr.u32 	%r232, %r85, 3;
	and.b32  	%r233, %r232, 124;
	mov.u32 	%r234, _ZZN3cub18CUB_300001_SM_10006detail6reduce28DeviceReduceSingleTileKernelINS2_10policy_hubIiyN4cuda3std3__44plusIiEEE10Policy1000EPiSC_iS9_iiNS7_10__identityEEEvT0_T1_T2_T3_T4_T6_E12temp_storage;
	add.s32 	%r235, %r234, %r233;
	st.shared.u32 	[%r235+8], %r686;
$L__BB24_70:
	bar.sync 	0;
	setp.ne.s32 	%p19, %r85, 0;
	@%p19 bra 	$L__BB24_72;
	ld.shared.u32 	%r236, [_ZZN3cub18CUB_300001_SM_10006detail6reduce28DeviceReduceSingleTileKernelINS2_10policy_hubIiyN4cuda3std3__44plusIiEEE10Policy1000EPiSC_iS9_iiNS7_10__identityEEEvT0_T1_T2_T3_T4_T6_E12temp_storage+12];
	add.s32 	%r237, %r236, %r686;
	ld.shared.u32 	%r238, [_ZZN3cub18CUB_300001_SM_10006detail6reduce28DeviceReduceSingleTileKernelINS2_10policy_hubIiyN4cuda3std3__44plusIiEEE10Policy1000EPiSC_iS9_iiNS7_10__identityEEEvT0_T1_T2_T3_T4_T6_E12temp_storage+16];
	add.s32 	%r239, %r237, %r238;
	ld.shared.u32 	%r240, [_ZZN3cub18CUB_300001_SM_10006detail6reduce28DeviceReduceSingleTileKernelINS2_10policy_hubIiyN4cuda3std3__44plusIiEEE10Policy1000EPiSC_iS9_iiNS7_10__identityEEEvT0_T1_T2_T3_T4_T6_E12temp_storage+20];
	add.s32 	%r241, %r239, %r240;
	ld.shared.u32 	%r242, [_ZZN3cub18CUB_300001_SM_10006detail6reduce28DeviceReduceSingleTileKernelINS2_10policy_hubIiyN4cuda3std3__44plusIiEEE10Policy1000EPiSC_iS9_iiNS7_10__identityEEEvT0_T1_T2_T3_T4_T6_E12temp_storage+24];
	add.s32 	%r243, %r241, %r242;
	ld.shared.u32 	%r244, [_ZZN3cub18CUB_300001_SM_10006detail6reduce28DeviceReduceSingleTileKernelINS2_10policy_hubIiyN4cuda3std3__44plusIiEEE10Policy1000EPiSC_iS9_iiNS7_10__identityEEEvT0_T1_T2_T3_T4_T6_E12temp_storage+28];
	add.s32 	%r245, %r243, %r244;
	ld.shared.u32 	%r246, [_ZZN3cub18CUB_300001_SM_10006detail6reduce28DeviceReduceSingleTileKernelINS2_10policy_hubIiyN4cuda3std3__44plusIiEEE10Policy1000EPiSC_iS9_iiNS7_10__identityEEEvT0_T1_T2_T3_T4_T6_E12temp_storage+32];
	add.s32 	%r247, %r245, %r246;
	ld.shared.u32 	%r248, [_ZZN3cub18CUB_300001_SM_10006detail6reduce28DeviceReduceSingleTileKernelINS2_10policy_hubIiyN4cuda3std3__44plusIiEEE10Policy1000EPiSC_iS9_iiNS7_10__identityEEEvT0_T1_T2_T3_T4_T6_E12temp_storage+36];
	add.s32 	%r686, %r247, %r248;
$L__BB24_72:
	mov.u32 	%r631, %tid.x;
	setp.ne.s32 	%p95, %r631, 0;
	@%p95 bra 	$L__BB24_74;
	add.s32 	%r632, %r686, %r121;
	st.global.u32 	[%rd1], %r632;
$L__BB24_74:
	ret;

}
	// .globl	_ZN3cub18CUB_300001_SM_10006detail4scan20DeviceScanInitKernelINS0_13ScanTileStateIyLb1EEEEEvT_i
.visible .entry _ZN3cub18CUB_300001_SM_10006detail4scan20DeviceScanInitKernelINS0_13ScanTileStateIyLb1EEEEEvT_i(
	.param .align 8 .b8 _ZN3cub18CUB_300001_SM_10006detail4scan20DeviceScanInitKernelINS0_13ScanTileStateIyLb1EEEEEvT_i_param_0[8],
	.param .u32 _ZN3cub18CUB_300001_SM_10006detail4scan20DeviceScanInitKernelINS0_13ScanTileStateIyLb1EEEEEvT_i_param_1
)
{
	.reg .pred 	%p<5>;
	.reg .b32 	%r<7>;
	.reg .b64 	%rd<10>;

	ld.param.u64 	%rd2, [_ZN3cub18CUB_300001_SM_10006detail4scan20DeviceScanInitKernelINS0_13ScanTileStateIyLb1EEEEEvT_i_param_0];
	ld.param.u32 	%r4, [_ZN3cub18CUB_300001_SM_10006detail4scan20DeviceScanInitKernelINS0_13ScanTileStateIyLb1EEEEEvT_i_param_1];
	cvta.to.global.u64 	%rd1, %rd2;
	mov.u32 	%r1, %ctaid.x;
	mov.u32 	%r5, %ntid.x;
	mov.u32 	%r2, %tid.x;
	mad.lo.s32 	%r3, %r1, %r5, %r2;
	setp.ge.s32 	%p1, %r3, %r4;
	@%p1 bra 	$L__BB25_2;
	mul.wide.s32 	%rd3, %r3, 16;
	add.s64 	%rd4, %rd1, %rd3;
	mov.b64 	%rd5, 0;
	mov.b64 	%rd6, 99;
	st.global.v2.u64 	[%rd4+512], {%rd6, %rd5};
$L__BB25_2:
	setp.ne.s32 	%p2, %r1, 0;
	setp.gt.u32 	%p3, %r2, 31;
	or.pred  	%p4, %p2, %p3;
	@%p4 bra 	$L__BB25_4;
	mul.wide.u32 	%rd7, %r2, 16;
	add.s64 	%rd8, %rd1, %rd7;
	mov.b64 	%rd9, 0;
	st.global.v2.u64 	[%rd8], {%rd9, %rd9};
$L__BB25_4:
	ret;

}
	// .globl	_ZN3cub18CUB_300001_SM_10006detail4scan16DeviceScanKernelINS2_10policy_hubIyyyjN4cuda3std3__44plusIvEEE10Policy1000EPySC_NS0_13ScanTileStateIyLb1EEES9_NS1_10InputValueIySC_EEjyLb0EyEEvT0_T1_T2_iT3_T4_T5_
.visible .entry _ZN3cub18CUB_300001_SM_10006detail4scan16DeviceScanKernelINS2_10policy_hubIyyyjN4cuda3std3__44plusIvEEE10Policy1000EPySC_NS0_13ScanTileStateIyLb1EEES9_NS1_10InputValueIySC_EEjyLb0EyEEvT0_T1_T2_iT3_T4_T5_(
	.param .u64 .ptr .align 1 _ZN3cub18CUB_300001_SM_10006detail4scan16DeviceScanKernelINS2_10policy_hubIyyyjN4cuda3std3__44plusIvEEE10Policy1000EPySC_NS0_13ScanTileStateIyLb1EEES9_NS1_10InputValueIySC_EEjyLb0EyEEvT0_T1_T2_iT3_T4_T5__param_0,
	.param .u64 .ptr .align 1 _ZN3cub18CUB_300001_SM_10006detail4scan16DeviceScanKernelINS2_10policy_hubIyyyjN4cuda3std3__44plusIvEEE10Policy1000EPySC_NS0_13ScanTileStateIyLb1EEES9_NS1_10InputValueIySC_EEjyLb0EyEEvT0_T1_T2_iT3_T4_T5__param_1,
	.param .align 8 .b8 _ZN3cub18CUB_300001_SM_10006detail4scan16DeviceScanKernelINS2_10policy_hubIyyyjN4cuda3std3__44plusIvEEE10Policy1000EPySC_NS0_13ScanTileStateIyLb1EEES9_NS1_10InputValueIySC_EEjyLb0EyEEvT0_T1_T2_iT3_T4_T5__param_2[8],
	.param .u32 _ZN3cub18CUB_300001_SM_10006detail4scan16DeviceScanKernelINS2_10policy_hubIyyyjN4cuda3std3__44plusIvEEE10Policy1000EPySC_NS0_13ScanTileStateIyLb1EEES9_NS1_10InputValueIySC_EEjyLb0EyEEvT0_T1_T2_iT3_T4_T5__param_3,
	.param .align 1 .b8 _ZN3cub18CUB_300001_SM_10006detail4scan16DeviceScanKernelINS2_10policy_hubIyyyjN4cuda3std3__44plusIvEEE10Policy1000EPySC_NS0_13ScanTileStateIyLb1EEES9_NS1_10InputValueIySC_EEjyLb0EyEEvT0_T1_T2_iT3_T4_T5__param_4[1],
	.param .align 8 .b8 _ZN3cub18CUB_300001_SM_10006detail4scan16DeviceScanKernelINS2_10policy_hubIyyyjN4cuda3std3__44plusIvEEE10Policy1000EPySC_NS0_13ScanTileStateIyLb1EEES9_NS1_10InputValueIySC_EEjyLb0EyEEvT0_T1_T2_iT3_T4_T5__param_5[16],
	.param .u32 _ZN3cub18CUB_300001_SM_10006detail4scan16DeviceScanKernelINS2_10policy_hubIyyyjN4cuda3std3__44plusIvEEE10Policy1000EPySC_NS0_13ScanTileStateIyLb1EEES9_NS1_10InputValueIySC_EEjyLb0EyEEvT0_T1_T2_iT3_T4_T5__param_6
)
.maxntid 416
{
	.reg .pred 	%p<142>;
	.reg .b16 	%rs<3>;
	.reg .b32 	%r<539>;
	.reg .b64 	%rd<593>;
	// demoted variable
	.shared .align 16 .b8 _ZZN3cub18CUB_300001_SM_10006detail4scan16DeviceScanKernelINS2_10policy_hubIyyyjN4cuda3std3__44plusIvEEE10Policy1000EPySC_NS0_13ScanTileStateIyLb1EEES9_NS1_10InputValueIySC_EEjyLb0EyEEvT0_T1_T2_iT3_T4_T5_E12temp_storage[36624];
	ld.param.u32 	%r49, [_ZN3cub18CUB_300001_SM_10006detail4scan16DeviceScanKernelINS2_10policy_hubIyyyjN4cuda3std3__44plusIvEEE10Policy1000EPySC_NS0_13ScanTileStateIyLb1EEES9_NS1_10InputValueIySC_EEjyLb0EyEEvT0_T1_T2_iT3_T4_T5__param_5];
	bfe.u32 	%r50, %r49, 0, 8;
	cvt.u16.u32 	%rs1, %r50;
	and.b16  	%rs2, %rs1, 255;
	ld.param.u64 	%rd132, [_ZN3cub18CUB_300001_SM_10006detail4scan16DeviceScanKernelINS2_10policy_hubIyyyjN4cuda3std3__44plusIvEEE10Policy1000EPySC_NS0_13ScanTileStateIyLb1EEES9_NS1_10InputValueIySC_EEjyLb0EyEEvT0_T1_T2_iT3_T4_T5__param_2];
	ld.param.u64 	%rd565, [_ZN3cub18CUB_300001_SM_10006detail4scan16DeviceScanKernelINS2_10policy_hubIyyyjN4cuda3std3__44plusIvEEE10Policy1000EPySC_NS0_13ScanTileStateIyLb1EEES9_NS1_10InputValueIySC_EEjyLb0EyEEvT0_T1_T2_iT3_T4_T5__param_5+8];
	ld.param.u64 	%rd133, [_ZN3cub18CUB_300001_SM_10006detail4scan16DeviceScanKernelINS2_10policy_hubIyyyjN4cuda3std3__44plusIvEEE10Policy1000EPySC_NS0_13ScanTileStateIyLb1EEES9_NS1_10InputValueIySC_EEjyLb0EyEEvT0_T1_T2_iT3_T4_T5__param_0];
	ld.param.u32 	%r48, [_ZN3cub18CUB_300001_SM_10006detail4scan16DeviceScanKernelINS2_10policy_hubIyyyjN4cuda3std3__44plusIvEEE10Policy1000EPySC_NS0_13ScanTileStateIyLb1EEES9_NS1_10InputValueIySC_EEjyLb0EyEEvT0_T1_T2_iT3_T4_T5__param_6];
	cvta.to.global.u64 	%rd1, %rd133;
	setp.eq.s16 	%p1, %rs2, 0;
	@%p1 bra 	$L__BB26_2;
	cvta.to.global.u64 	%rd134, %rd565;
	ld.global.u64 	%rd565, [%rd134];
$L__BB26_2:
	ld.param.u32 	%r519, [_ZN3cub18CUB_300001_SM_10006detail4scan16DeviceScanKernelINS2_10policy_hubIyyyjN4cuda3std3__44plusIvEEE10Policy1000EPySC_NS0_13ScanTileStateIyLb1EEES9_NS1_10InputValueIySC_EEjyLb0EyEEvT0_T1_T2_iT3_T4_T5__param_3];
	mov.u32 	%r51, %ctaid.x;
	add.s32 	%r525, %r519, %r51;
	mul.lo.s32 	%r2, %r525, 4576;
	sub.s32 	%r3, %r48, %r2;
	setp.lt.u32 	%p2, %r3, 4577;
	@%p2 bra 	$L__BB26_28;
	cvt.u64.u32 	%rd334, %r2;
	mov.u32 	%r4, %tid.x;
	and.b32  	%r324, %r4, 31;
	and.b32  	%r325, %r4, 992;
	mul.lo.s32 	%r326, %r325, 11;
	or.b32  	%r327, %r326, %r324;
	cvt.u64.u32 	%rd335, %r327;
	add.s64 	%rd336, %rd335, %rd334;
	shl.b64 	%rd337, %rd336, 3;
	add.s64 	%rd338, %rd1, %rd337;
	ld.global.u64 	%rd339, [%rd338];
	ld.global.u64 	%rd340, [%rd338+256];
	ld.global.u64 	%rd341, [%rd338+512];
	ld.global.u64 	%rd342, [%rd338+768];
	ld.global.u64 	%rd343, [%rd338+1024];
	ld.global.u64 	%rd344, [%rd338+1280];
	ld.global.u64 	%rd345, [%rd338+1536];
	ld.global.u64 	%rd346, [%rd338+1792];
	ld.global.u64 	%rd347, [%rd338+2048];
	ld.global.u64 	%rd348, [%rd338+2304];
	ld.global.u64 	%rd349, [%rd338+2560];
	// begin inline asm
	mov.u32 %r323, %laneid;
	// end inline asm
	shr.u32 	%r6, %r4, 5;
	mad.lo.s32 	%r328, %r6, 352, %r323;
	shl.b32 	%r329, %r328, 3;
	mov.u32 	%r330, _ZZN3cub18CUB_300001_SM_10006detail4scan16DeviceScanKernelINS2_10policy_hubIyyyjN4cuda3std3__44plusIvEEE10Policy1000EPySC_NS0_13ScanTileStateIyLb1EEES9_NS1_10InputValueIySC_EEjyLb0EyEEvT0_T1_T2_iT3_T4_T5_E12temp_storage;
	add.s32 	%r7, %r330, %r329;
	st.shared.u64 	[%r7], %rd339;
	st.shared.u64 	[%r7+256], %rd340;
	st.shared.u64 	[%r7+512], %rd341;
	st.shared.u64 	[%r7+768], %rd342;
	st.shared.u64 	[%r7+1024], %rd343;
	st.shared.u64 	[%r7+1280], %rd344;
	st.shared.u64 	[%r7+1536], %rd345;
	st.shared.u64 	[%r7+1792], %rd346;
	st.shared.u64 	[%r7+2048], %rd347;
	st.shared.u64 	[%r7+2304], %rd348;
	st.shared.u64 	[%r7+2560], %rd349;
	bar.warp.sync 	-1;
	mad.lo.s32 	%r8, %r323, 80, %r7;
	ld.shared.u64 	%rd6, [%r8];
	ld.shared.u64 	%rd7, [%r8+8];
	ld.shared.u64 	%rd8, [%r8+16];
	ld.shared.u64 	%rd9, [%r8+24];
	ld.shared.u64 	%rd10, [%r8+32];
	ld.shared.u64 	%rd11, [%r8+40];
	ld.shared.u64 	%rd12, [%r8+48];
	ld.shared.u64 	%rd13, [%r8+56];
	ld.shared.u64 	%rd14, [%r8+64];
	ld.shared.u64 	%rd15, [%r8+72];
	ld.shared.u64 	%rd16, [%r8+80];
	bar.sync 	0;
	setp.ne.s32 	%p84, %r525, 0;
	@%p84 bra 	$L__BB26_8;
	add.s64 	%rd484, %rd7, %rd6;
	add.s64 	%rd485, %rd8, %rd484;
	add.s64 	%rd486, %rd9, %rd485;
	add.s64 	%rd487, %rd10, %rd486;
	add.s64 	%rd488, %rd11, %rd487;
	add.s64 	%rd489, %rd12, %rd488;
	add.s64 	%rd490, %rd13, %rd489;
	add.s64 	%rd491, %rd14, %rd490;
	add.s64 	%rd492, %rd15, %rd491;
	add.s64 	%rd471, %rd16, %rd492;
	mov.b32 	%r493, 1;
	mov.b32 	%r506, 0;
	mov.b32 	%r507, -1;
	// begin inline asm
	{  .reg .u64 r0;  .reg .u32 lo;  .reg .u32 hi;  .reg .pred p;  mov.b64 {lo, hi}, %rd471;  shfl.sync.up.b32 lo|p, lo, %r493, %r506, %r507;  shfl.sync.up.b32 hi|p, hi, %r493, %r506, %r507;  mov.b64 r0, {lo, hi};  @p add.u64 r0, r0, %rd471;  mov.u64 %rd469, r0;}
	// end inline asm
	mov.b32 	%r496, 2;
	// begin inline asm
	{  .reg .u64 r0;  .reg .u32 lo;  .reg .u32 hi;  .reg .pred p;  mov.b64 {lo, hi}, %rd469;  shfl.sync.up.b32 lo|p, lo, %r496, %r506, %r507;  shfl.sync.up.b32 hi|p, hi, %r496, %r506, %r507;  mov.b64 r0, {lo, hi};  @p add.u64 r0, r0, %rd469;  mov.u64 %rd472, r0;}
	// end inline asm
	mov.b32 	%r499, 4;
	// begin inline asm
	{  .reg .u64 r0;  .reg .u32 lo;  .reg .u32 hi;  .reg .pred p;  mov.b64 {lo, hi}, %rd472;  shfl.sync.up.b32 lo|p, lo, %r499, %r506, %r507;  shfl.sync.up.b32 hi|p, hi, %r499, %r506, %r507;  mov.b64 r0, {lo, hi};  @p add.u64 r0, r0, %rd472;  mov.u64 %rd475, r0;}
	// end inline asm
	mov.b32 	%r502, 8;
	// begin inline asm
	{  .reg .u64 r0;  .reg .u32 lo;  .reg .u32 hi;  .reg .pred p;  mov.b64 {lo, hi}, %rd475;  shfl.sync.up.b32 lo|p, lo, %r502, %r506, %r507;  shfl.sync.up.b32 hi|p, hi, %r502, %r506, %r507;  mov.b64 r0, {lo, hi};  @p add.u64 r0, r0, %rd475;  mov.u64 %rd478, r0;}
	// end inline asm
	mov.b32 	%r505, 16;
	// begin inline asm
	{  .reg .u64 r0;  .reg .u32 lo;  .reg .u32 hi;  .reg .pred p;  mov.b64 {lo, hi}, %rd478;  shfl.sync.up.b32 lo|p, lo, %r505, %r506, %r507;  shfl.sync.up.b32 hi|p, hi, %r505, %r506, %r507;  mov.b64 r0, {lo, hi};  @p add.u64 r0, r0, %rd478;  mov.u64 %rd481, r0;}
	// end inline asm
	setp.ne.s32 	%p127, %r323, 31;
	@%p127 bra 	$L__BB26_6;
	shl.b32 	%r508, %r6, 3;
	mov.u32 	%r509, _ZZN3cub18CUB_300001_SM_10006detail4scan16DeviceScanKernelINS2_10policy_hubIyyyjN4cuda3std3__44plusIvEEE10Policy1000EPySC_NS0_13ScanTileStateIyLb1EEES9_NS1_10InputValueIySC_EEjyLb0EyEEvT0_T1_T2_iT3_T4_T5_E12temp_storage;
	add.s32 	%r510, %r509, %r508;
	st.shared.u64 	[%r510+32], %rd481;
$L__BB26_6:
	bar.sync 	0;
	ld.shared.v2.u64 	{%rd493, %rd494}, [_ZZN3cub18CUB_300001_SM_10006detail4scan16DeviceScanKernelINS2_10policy_hubIyyyjN4cuda3std3__44plusIvEEE10Policy1000EPySC_NS0_13ScanTileStateIyLb1EEES9_NS1_10InputValueIySC_EEjyLb0EyEEvT0_T1_T2_iT3_T4_T5_E12temp_storage+32];
	add.s64 	%rd495, %rd494, %rd493;
	setp.eq.s32 	%p128, %r6, 2;
	selp.b64 	%rd496, %rd495, %rd493, %p128;
	ld.shared.v2.u64 	{%rd497, %rd498}, [_ZZN3cub18CUB_300001_SM_10006detail4scan16DeviceScanKernelINS2_10policy_hubIyyyjN4cuda3std3__44plusIvEEE10Policy1000EPySC_NS0_13ScanTileStateIyLb1EEES9_NS1_10InputValueIySC_EEjyLb0EyEEvT0_T1_T2_iT3_T4_T5_E12temp_storage+48];
	add.s64 	%rd499, %rd495, %rd497;
	setp.eq.s32 	%p129, %r6, 3;
	selp.b64 	%rd500, %rd499, %rd496, %p129;
	add.s64 	%rd501, %rd499, %rd498;
	setp.eq.s32 	%p130, %r6, 4;
	selp.b64 	%rd502, %rd501, %rd500, %p130;
	ld.shared.v2.u64 	{%rd503, %rd504}, [_ZZN3cub18CUB_300001_SM_10006detail4scan16DeviceScanKernelINS2_10policy_hubIyyyjN4cuda3std3__44plusIvEEE10Policy1000EPySC_NS0_13ScanTileStateIyLb1EEES9_NS1_10InputValueIySC_EEjyLb0EyEEvT0_T1_T2_iT3_T4_T5_E12temp_storage+64];
	add.s64 	%rd505, %rd501, %rd503;
	setp.eq.s32 	%p131, %r6, 5;
	selp.b64 	%rd506, %rd505, %rd502, %p131;
	add.s64 	%rd507, %rd505, %rd504;
	setp.eq.s32 	%p132, %r6, 6;
	selp.b64 	%rd508, %rd507, %rd506, %p132;
	ld.shared.v2.u64 	{%rd509, %rd510}, [_ZZN3cub18CUB_300001_SM_10006detail4scan16DeviceScanKernelINS2_10policy_hubIyyyjN4cuda3std3__44plusIvEEE10Policy1000EPySC_NS0_13ScanTileStateIyLb1EEES9_NS1_10InputValueIySC_EEjyLb0EyEEvT0_T1_T2_iT3_T4_T5_E12temp_storage+80];
	add.s64 	%rd511, %rd507, %rd509;
	setp.eq.s32 	%p133, %r6, 7;
	selp.b64 	%rd512, %rd511, %rd508, %p133;
	add.s64 	%rd513, %rd511, %rd510;
	setp.eq.s32 	%p134, %r6, 8;
	selp.b64 	%rd514, %rd513, %rd512, %p134;
	ld.shared.v2.u64 	{%rd515, %rd516}, [_ZZN3cub18CUB_300001_SM_10006detail4scan16DeviceScanKernelINS2_10policy_hubIyyyjN4cuda3std3__44plusIvEEE10Policy1000EPySC_NS0_13ScanTileStateIyLb1EEES9_NS1_10InputValueIySC_EEjyLb0EyEEvT0_T1_T2_iT3_T4_T5_E12temp_storage+96];
	add.s64 	%rd517, %rd513, %rd515;
	setp.eq.s32 	%p135, %r6, 9;
	selp.b64 	%rd518, %rd517, %rd514, %p135;
	add.s64 	%rd519, %rd517, %rd516;
	setp.eq.s32 	%p136, %r6, 10;
	selp.b64 	%rd520, %rd519, %rd518, %p136;
	ld.shared.v2.u64 	{%rd521, %rd522}, [_ZZN3cub18CUB_300001_SM_10006detail4scan16DeviceScanKernelINS2_10policy_hubIyyyjN4cuda3std3__44plusIvEEE10Policy1000EPySC_NS0_13ScanTileStateIyLb1EEES9_NS1_10InputValueIySC_EEjyLb0EyEEvT0_T1_T2_iT3_T4_T5_E12temp_storage+112];
	add.s64 	%rd523, %rd519, %rd521;
	setp.eq.s32 	%p137, %r6, 11;
	selp.b64 	%rd524, %rd523, %rd520, %p137;
	add.s64 	%rd525, %rd523, %rd522;
	setp.eq.s32 	%p138, %r6, 12;
	selp.b64 	%rd526, %rd525, %rd524, %p138;
	ld.shared.u64 	%rd527, [_ZZN3cub18CUB_300001_SM_10006detail4scan16DeviceScanKernelINS2_10policy_hubIyyyjN4cuda3std3__44plusIvEEE10Policy1000EPySC_NS0_13ScanTileStateIyLb1EEES9_NS1_10InputValueIySC_EEjyLb0EyEEvT0_T1_T2_iT3_T4_T5_E12temp_storage+128];
	setp.lt.u32 	%p139, %r4, 32;
	selp.b64 	%rd528, 0, %rd526, %p139;
	setp.eq.s32 	%p140, %r323, 0;
	sub.s64 	%rd529, %rd481, %rd471;
	selp.b64 	%rd530, 0, %rd529, %p140;
	add.s64 	%rd531, %rd530, %rd565;
	add.s64 	%rd573, %rd531, %rd528;
	add.s64 	%rd532, %rd527, %rd565;
	add.s64 	%rd20, %rd532, %rd525;
	setp.ne.s32 	%p141, %r4, 0;
	@%p141 bra 	$L__BB26_27;
	add.s64 	%rd533, %rd132, 512;
	mov.b64 	%rd534, 101;
	// begin inline asm
	st.relaxed.gpu.v2.u64 [%rd533], {%rd534, %rd20};
	// end inline asm
	bra.uni 	$L__BB26_27;
$L__BB26_8:
	add.s64 	%rd365, %rd7, %rd6;
	add.s64 	%rd366, %rd8, %rd365;
	add.s64 	%rd367, %rd9, %rd366;
	add.s64 	%rd368, %rd10, %rd367;
	add.s64 	%rd369, %rd11, %rd368;
	add.s64 	%rd370, %rd12, %rd369;
	add.s64 	%rd371, %rd13, %rd370;
	add.s64 	%rd372, %rd14, %rd371;
	add.s64 	%rd373, %rd15, %rd372;
	add.s64 	%rd352, %rd16, %rd373;
	mov.b32 	%r331, 1;
	mov.b32 	%r344, 0;
	mov.b32 	%r345, -1;
	// begin inline asm
	{  .reg .u64 r0;  .reg .u32 lo;  .reg .u32 hi;  .reg .pred p;  mov.b64 {lo, hi}, %rd352;  shfl.sync.up.b32 lo|p, lo, %r331, %r344, %r345;  shfl.sync.up.b32 hi|p, hi, %r331, %r344, %r345;  mov.b64 r0, {lo, hi};  @p add.u64 r0, r0, %rd352;  mov.u64 %rd350, r0;}
	// end inline asm
	mov.b32 	%r334, 2;
	// begin inline asm
	{  .reg .u64 r0;  .reg .u32 lo;  .reg .u32 hi;  .reg .pred p;  mov.b64 {lo, hi}, %rd350;  shfl.sync.up.b32 lo|p, lo, %r334, %r344, %r345;  shfl.sync.up.b32 hi|p, hi, %r334, %r344, %r345;  mov.b64 r0, {lo, hi};  @p add.u64 r0, r0, %rd350;  mov.u64 %rd353, r0;}
	// end inline asm
	mov.b32 	%r337, 4;
	// begin inline asm
	{  .reg .u64 r0;  .reg .u32 lo;  .reg .u32 hi;  .reg .pred p;  mov.b64 {lo, hi}, %rd353;  shfl.sync.up.b32 lo|p, lo, %r337, %r344, %r345;  shfl.sync.up.b32 hi|p, hi, %r337, %r344, %r345;  mov.b64 r0, {lo, hi};  @p add.u64 r0, r0, %rd353;  mov.u64 %rd356, r0;}
	// end inline asm
	mov.b32 	%r340, 8;
	// begin inline asm
	{  .reg .u64 r0;  .reg .u32 lo;  .reg .u32 hi;  .reg .pred p;  mov.b64 {lo, hi}, %rd356;  shfl.sync.up.b32 lo|p, lo, %r340, %r344, %r345;  shfl.sync.up.b32 hi|p, hi, %r340, %r344, %r345;  mov.b64 r0, {lo, hi};  @p add.u64 r0, r0, %rd356;  mov.u64 %rd359, r0;}
	// end inline asm
	mov.b32 	%r343, 16;
	// begin inline asm
	{  .reg .u64 r0;  .reg .u32 lo;  .reg .u32 hi;  .reg .pred p;  mov.b64 {lo, hi}, %rd359;  shfl.sync.up.b32 lo|p, lo, %r343, %r344, %r345;  shfl.sync.up.b32 hi|p, hi, %r343, %r344, %r345;  mov.b64 r0, {lo, hi};  @p add.u64 r0, r0, %rd359;  mov.u64 %rd362, r0;}
	// end inline asm
	setp.ne.s32 	%p85, %r323, 31;
	@%p85 bra 	$L__BB26_10;
	shl.b32 	%r346, %r6, 3;
	mov.u32 	%r347, _ZZN3cub18CUB_300001_SM_10006detail4scan16DeviceScanKernelINS2_10policy_hubIyyyjN4cuda3std3__44plusIvEEE10Policy1000EPySC_NS0_13ScanTileStateIyLb1EEES9_NS1_10InputValueIySC_EEjyLb0EyEEvT0_T1_T2_iT3_T4_T5_E12temp_storage;
	add.s32 	%r348, %r347, %r346;
	st.shared.u64 	[%r348+32], %rd362;
$L__BB26_10:
	sub.s64 	%rd374, %rd362, %rd352;
	bar.sync 	0;
	ld.shared.v2.u64 	{%rd375, %rd376}, [_ZZN3cub18CUB_300001_SM_10006detail4scan16DeviceScanKernelINS2_10policy_hubIyyyjN4cuda3std3__44plusIvEEE10Policy1000EPySC_NS0_13ScanTileStateIyLb1EEES9_NS1_10InputValueIySC_EEjyLb0EyEEvT0_T1_T2_iT3_T4_T5_E12temp_storage+32];
	add.s64 	%rd377, %rd376, %rd375;
	setp.eq.s32 	%p86, %r6, 2;
	selp.b64 	%rd378, %rd377, %rd375, %p86;
	ld.shared.v2.u64 	{%rd379, %rd380}, [_ZZN3cub18CUB_300001_SM_10006detail4scan16DeviceScanKernelINS2_10policy_hubIyyyjN4cuda3std3__44plusIvEEE10Policy1000EPySC_NS0_13ScanTileStateIyLb1EEES9_NS1_10InputValueIySC_EEjyLb0EyEEvT0_T1_T2_iT3_T4_T5_E12temp_storage+48];
	add.s64 	%rd381, %rd377, %rd379;
	setp.eq.s32 	%p87, %r6, 3;
	selp.b64 	%rd382, %rd381, %rd378, %p87;
	add.s64 	%rd383, %rd381, %rd380;
	setp.eq.s32 	%p88, %r6, 4;
	selp.b64 	%rd384, %rd383, %rd382, %p88;
	ld.shared.v2.u64 	{%rd385, %rd386}, [_ZZN3cub18CUB_300001_SM_10006detail4scan16DeviceScanKernelINS2_10policy_hubIyyyjN4cuda3std3__44plusIvEEE10Policy1000EPySC_NS0_13ScanTileStateIyLb1EEES9_NS1_10InputValueIySC_EEjyLb0EyEEvT0_T1_T2_iT3_T4_T5_E12temp_storage+64];
	add.s64 	%rd387, %rd383, %rd385;
	setp.eq.s32 	%p89, %r6, 5;
	selp.b64 	%rd388, %rd387, %rd384, %p89;
	add.s64 	%rd389, %rd387, %rd386;
	setp.eq.s32 	%p90, %r6, 6;
	selp.b64 	%rd390, %rd389, %rd388, %p90;
	ld.shared.v2.u64 	{%rd391, %rd392}, [_ZZN3cub18CUB_300001_SM_10006detail4scan16DeviceScanKernelINS2_10policy_hubIyyyjN4cuda3std3__44plusIvEEE10Policy1000EPySC_NS0_13ScanTileStateIyLb1EEES9_NS1_10InputValueIySC_EEjyLb0EyEEvT0_T1_T2_iT3_T4_T5_E12temp_storage+80];
	add.s64 	%rd393, %rd389, %rd391;
	setp.eq.s32 	%p91, %r6, 7;
	selp.b64 	%rd394, %rd393, %rd390, %p91;
	add.s64 	%rd395, %rd393, %rd392;
	setp.eq.s32 	%p92, %r6, 8;
	selp.b64 	%rd396, %rd395, %rd394, %p92;
	ld.shared.v2.u64 	{%rd397, %rd398}, [_ZZN3cub18CUB_300001_SM_10006detail4scan16DeviceScanKernelINS2_10policy_hubIyyyjN4cuda3std3__44plusIvEEE10Policy1000EPySC_NS0_13ScanTileStateIyLb1EEES9_NS1_10InputValueIySC_EEjyLb0EyEEvT0_T1_T2_iT3_T4_T5_E12temp_storage+96];
	add.s64 	%rd399, %rd395, %rd397;
	setp.eq.s32 	%p93, %r6, 9;
	selp.b64 	%rd400, %rd399, %rd396, %p93;
	add.s64 	%rd401, %rd399, %rd398;
	setp.eq.s32 	%p94, %r6, 10;
	selp.b64 	%rd402, %rd401, %rd400, %p94;
	ld.shared.v2.u64 	{%rd403, %rd404}, [_ZZN3cub18CUB_300001_SM_10006detail4scan16DeviceScanKernelINS2_10policy_hubIyyyjN4cuda3std3__44plusIvEEE10Policy1000EPySC_NS0_13ScanTileStateIyLb1EEES9_NS1_10InputValueIySC_EEjyLb0EyEEvT0_T1_T2_iT3_T4_T5_E12temp_storage+112];
	add.s64 	%rd405, %rd401, %rd403;
	setp.eq.s32 	%p95, %r6, 11;
	selp.b64 	%rd406, %rd405, %rd402, %p95;
	add.s64 	%rd407, %rd405, %rd404;
	setp.eq.s32 	%p96, %r6, 12;
	selp.b64 	%rd408, %rd407, %rd406, %p96;
	ld.shared.u64 	%rd409, [_ZZN3cub18CUB_300001_SM_10006detail4scan16DeviceScanKernelINS2_10policy_hubIyyyjN4cuda3std3__44plusIvEEE10Policy1000EPySC_NS0_13ScanTileStateIyLb1EEES9_NS1_10InputValueIySC_EEjyLb0EyEEvT0_T1_T2_iT3_T4_T5_E12temp_storage+128];
	add.s64 	%rd23, %rd407, %rd409;
	setp.gt.u32 	%p97, %r4, 31;
	setp.lt.u32 	%p98, %r4, 32;
	setp.eq.s32 	%p99, %r323, 0;
	selp.b64 	%rd410, 0, %rd374, %p99;
	add.s64 	%rd572, %rd408, %rd410;
	selp.b64 	%rd25, %rd374, %rd572, %p98;
	@%p97 bra 	$L__BB26_26;
	setp.ne.s32 	%p100, %r4, 0;
	mul.wide.s32 	%rd411, %r525, 16;
	add.s64 	%rd26, %rd132, %rd411;
	@%p100 bra 	$L__BB26_13;
	st.shared.u64 	[_ZZN3cub18CUB_300001_SM_10006detail4scan16DeviceScanKernelINS2_10policy_hubIyyyjN4cuda3std3__44plusIvEEE10Policy1000EPySC_NS0_13ScanTileStateIyLb1EEES9_NS1_10InputValueIySC_EEjyLb0EyEEvT0_T1_T2_iT3_T4_T5_E12temp_storage+24], %rd23;
	add.s64 	%rd412, %rd26, 512;
	mov.b64 	%rd413, 100;
	// begin inline asm
	st.relaxed.gpu.v2.u64 [%rd412], {%rd413, %rd23};
	// end inline asm
$L__BB26_13:
	not.b32 	%r351, %r4;
	add.s32 	%r9, %r525, %r351;
	mov.b32 	%r349, 710;
	// begin inline asm
	nanosleep.u32 %r349;
	// end inline asm
	mul.wide.s32 	%rd418, %r9, 16;
	add.s64 	%rd419, %rd132, %rd418;
	add.s64 	%rd417, %rd419, 512;
	// begin inline asm
	ld.relaxed.gpu.v2.u64 {%rd570, %rd567}, [%rd417];
	// end inline asm
	mov.b32 	%r526, 386;
$L__BB26_14:
	setp.eq.s64 	%p101, %rd570, 99;
	mov.b32 	%r352, -1;
	vote.sync.any.pred 	%p102, %p101, %r352;
	not.pred 	%p103, %p102;
	@%p103 bra 	$L__BB26_16;
	shr.u32 	%r12, %r526, 1;
	mul.lo.s32 	%r489, %r525, 16807;
	and.b32  	%r525, %r489, 2147483647;
	sub.s32 	%r490, %r526, %r12;
	add.s32 	%r491, %r490, 1;
	rem.u32 	%r492, %r525, %r491;
	add.s32 	%r488, %r492, %r12;
	// begin inline asm
	nanosleep.u32 %r488;
	// end inline asm
	// begin inline asm
	ld.relaxed.gpu.v2.u64 {%rd570, %rd567}, [%rd417];
	// end inline asm
	mov.u32 	%r526, %r12;
	bra.uni 	$L__BB26_14;
$L__BB26_16:
	ld.param.u32 	%r523, [_ZN3cub18CUB_300001_SM_10006detail4scan16DeviceScanKernelINS2_10policy_hubIyyyjN4cuda3std3__44plusIvEEE10Policy1000EPySC_NS0_13ScanTileStateIyLb1EEES9_NS1_10InputValueIySC_EEjyLb0EyEEvT0_T1_T2_iT3_T4_T5__param_3];
	mov.u32 	%r406, %ctaid.x;
	add.s32 	%r407, %r523, %r406;
	not.b32 	%r408, %r4;
	add.s32 	%r529, %r407, %r408;
	setp.eq.s64 	%p104, %rd570, 101;
	mov.b32 	%r404, -1;
	vote.sync.ballot.b32 	%r409, %p104, %r404;
	// begin inline asm
	mov.u32 %r354, %lanemask_ge;
	// end inline asm
	and.b32  	%r410, %r409, %r354;
	or.b32  	%r411, %r410, -2147483648;
	add.s32 	%r412, %r411, -1;
	not.b32 	%r413, %r411;
	and.b32  	%r414, %r413, %r412;
	popc.b32 	%r358, %r414;
	mov.b64 	{%r356, %r361}, %rd567;
	mov.b32 	%r362, 1;
	// begin inline asm
	shfl.sync.down.b32 %r355, %r356, %r362, %r358, %r404;
	// end inline asm
	// begin inline asm
	shfl.sync.down.b32 %r360, %r361, %r362, %r358, %r404;
	// end inline asm
	mov.b64 	%rd420, {%r355, %r360};
	setp.lt.s32 	%p106, %r323, %r358;
	selp.b64 	%rd421, %rd420, 0, %p106;
	add.s64 	%rd422, %rd421, %rd567;
	mov.b64 	{%r366, %r371}, %rd422;
	mov.b32 	%r372, 2;
	// begin inline asm
	shfl.sync.down.b32 %r365, %r366, %r372, %r358, %r404;
	// end inline asm
	// begin inline asm
	shfl.sync.down.b32 %r370, %r371, %r372, %r358, %r404;
	// end inline asm
	mov.b64 	%rd423, {%r365, %r370};
	add.s32 	%r415, %r323, 2;
	setp.gt.s32 	%p107, %r415, %r358;
	selp.b64 	%rd424, 0, %rd423, %p107;
	add.s64 	%rd425, %rd424, %rd422;
	mov.b64 	{%r376, %r381}, %rd425;
	mov.b32 	%r382, 4;
	// begin inline asm
	shfl.sync.down.b32 %r375, %r376, %r382, %r358, %r404;
	// end inline asm
	// begin inline asm
	shfl.sync.down.b32 %r380, %r381, %r382, %r358, %r404;
	// end inline asm
	mov.b64 	%rd426, {%r375, %r380};
	add.s32 	%r416, %r323, 4;
	setp.gt.s32 	%p108, %r416, %r358;
	selp.b64 	%rd427, 0, %rd426, %p108;
	add.s64 	%rd428, %rd427, %rd425;
	mov.b64 	{%r386, %r391}, %rd428;
	mov.b32 	%r392, 8;
	// begin inline asm
	shfl.sync.down.b32 %r385, %r386, %r392, %r358, %r404;
	// end inline asm
	// begin inline asm
	shfl.sync.down.b32 %r390, %r391, %r392, %r358, %r404;
	// end inline asm
	mov.b64 	%rd429, {%r385, %r390};
	add.s32 	%r417, %r323, 8;
	setp.gt.s32 	%p109, %r417, %r358;
	selp.b64 	%rd430, 0, %rd429, %p109;
	add.s64 	%rd431, %rd430, %rd428;
	mov.b64 	{%r396, %r401}, %rd431;
	mov.b32 	%r402, 16;
	// begin inline asm
	shfl.sync.down.b32 %r395, %r396, %r402, %r358, %r404;
	// end inline asm
	// begin inline asm
	shfl.sync.down.b32 %r400, %r401, %r402, %r358, %r404;
	// end inline asm
	mov.b64 	%rd432, {%r395, %r400};
	add.s32 	%r418, %r323, 16;
	setp.gt.s32 	%p110, %r418, %r358;
	selp.b64 	%rd433, 0, %rd432, %p110;
	add.s64 	%rd569, %rd433, %rd431;
	add.s64 	%rd36, %rd132, 512;
	mov.b32 	%r527, 386;
$L__BB26_17:
	setp.ne.s64 	%p111, %rd570, 101;
	mov.b32 	%r419, -1;
	vote.sync.all.pred 	%p112, %p111, %r419;
	not.pred 	%p113, %p112;
	@%p113 bra 	$L__BB26_22;
	shr.u32 	%r527, %r527, 1;
	mul.wide.s32 	%rd442, %r529, 16;
	add.s64 	%rd443, %rd36, %rd442;
	add.s64 	%rd441, %rd443, -512;
	// begin inline asm
	ld.relaxed.gpu.v2.u64 {%rd570, %rd571}, [%rd441];
	// end inline asm
	mov.u32 	%r531, %r527;
$L__BB26_19:
	setp.eq.s64 	%p117, %rd570, 99;
	mov.b32 	%r421, -1;
	vote.sync.any.pred 	%p118, %p117, %r421;
	not.pred 	%p119, %p118;
	@%p119 bra 	$L__BB26_21;
	shr.u32 	%r22, %r531, 1;
	mul.lo.s32 	%r484, %r525, 16807;
	and.b32  	%r525, %r484, 2147483647;
	sub.s32 	%r485, %r531, %r22;
	add.s32 	%r486, %r485, 1;
	rem.u32 	%r487, %r525, %r486;
	add.s32 	%r483, %r487, %r22;
	// begin inline asm
	nanosleep.u32 %r483;
	// end inline asm
	mul.wide.s32 	%rd462, %r529, 16;
	add.s64 	%rd463, %rd36, %rd462;
	add.s64 	%rd461, %rd463, -512;
	// begin inline asm
	ld.relaxed.gpu.v2.u64 {%rd570, %rd571}, [%rd461];
	// end inline asm
	mov.u32 	%r531, %r22;
	bra.uni 	$L__BB26_19;
$L__BB26_21:
	setp.eq.s64 	%p120, %rd570, 101;
	mov.b32 	%r472, -1;
	vote.sync.ballot.b32 	%r473, %p120, %r472;
	and.b32  	%r474, %r473, %r354;
	or.b32  	%r475, %r474, -2147483648;
	add.s32 	%r476, %r475, -1;
	not.b32 	%r477, %r475;
	and.b32  	%r478, %r477, %r476;
	popc.b32 	%r426, %r478;
	mov.b64 	{%r424, %r429}, %rd571;
	mov.b32 	%r430, 1;
	// begin inline asm
	shfl.sync.down.b32 %r423, %r424, %r430, %r426, %r472;
	// end inline asm
	// begin inline asm
	shfl.sync.down.b32 %r428, %r429, %r430, %r426, %r472;
	// end inline asm
	mov.b64 	%rd444, {%r423, %r428};
	setp.lt.s32 	%p122, %r323, %r426;
	selp.b64 	%rd445, %rd444, 0, %p122;
	add.s64 	%rd446, %rd445, %rd571;
	mov.b64 	{%r434, %r439}, %rd446;
	mov.b32 	%r440, 2;
	// begin inline asm
	shfl.sync.down.b32 %r433, %r434, %r440, %r426, %r472;
	// end inline asm
	// begin inline asm
	shfl.sync.down.b32 %r438, %r439, %r440, %r426, %r472;
	// end inline asm
	mov.b64 	%rd447, {%r433, %r438};
	add.s32 	%r479, %r323, 2;
	setp.gt.s32 	%p123, %r479, %r426;
	selp.b64 	%rd448, 0, %rd447, %p123;
	add.s64 	%rd449, %rd446, %rd448;
	mov.b64 	{%r444, %r449}, %rd449;
	mov.b32 	%r450, 4;
	// begin inline asm
	shfl.sync.down.b32 %r443, %r444, %r450, %r426, %r472;
	// end inline asm
	// begin inline asm
	shfl.sync.down.b32 %r448, %r449, %r450, %r426, %r472;
	// end inline asm
	mov.b64 	%rd450, {%r443, %r448};
	add.s32 	%r480, %r323, 4;
	setp.gt.s32 	%p124, %r480, %r426;
	selp.b64 	%rd451, 0, %rd450, %p124;
	add.s64 	%rd452, %rd451, %rd449;
	mov.b64 	{%r454, %r459}, %rd452;
	mov.b32 	%r460, 8;
	// begin inline asm
	shfl.sync.down.b32 %r453, %r454, %r460, %r426, %r472;
	// end inline asm
	// begin inline asm
	shfl.sync.down.b32 %r458, %r459, %r460, %r426, %r472;
	// end inline asm
	mov.b64 	%rd453, {%r453, %r458};
	add.s32 	%r481, %r323, 8;
	setp.gt.s32 	%p125, %r481, %r426;
	selp.b64 	%rd454, 0, %rd453, %p125;
	add.s64 	%rd455, %rd454, %rd452;
	mov.b64 	{%r464, %r469}, %rd455;
	mov.b32 	%r470, 16;
	// begin inline asm
	shfl.sync.down.b32 %r463, %r464, %r470, %r426, %r472;
	// end inline asm
	// begin inline asm
	shfl.sync.down.b32 %r468, %r469, %r470, %r426, %r472;
	// end inline asm
	mov.b64 	%rd456, {%r463, %r468};
	add.s32 	%r482, %r323, 16;
	setp.gt.s32 	%p126, %r482, %r426;
	selp.b64 	%rd457, 0, %rd456, %p126;
	add.s64 	%rd458, %rd455, %rd569;
	add.s64 	%rd569, %rd458, %rd457;
	add.s32 	%r529, %r529, -32;
	bra.uni 	$L__BB26_17;
$L__BB26_22:
	@%p100 bra 	$L__BB26_24;
	add.s64 	%rd436, %rd569, %rd23;
	add.s64 	%rd434, %rd26, 512;
	mov.b64 	%rd435, 101;
	// begin inline asm
	st.relaxed.gpu.v2.u64 [%rd434], {%rd435, %rd436};
	// end inline asm
	st.shared.u64 	[_ZZN3cub18CUB_300001_SM_10006detail4scan16DeviceScanKernelINS2_10policy_hubIyyyjN4cuda3std3__44plusIvEEE10Policy1000EPySC_NS0_13ScanTileStateIyLb1EEES9_NS1_10InputValueIySC_EEjyLb0EyEEvT0_T1_T2_iT3_T4_T5_E12temp_storage+8], %rd569;
	st.shared.u64 	[_ZZN3cub18CUB_300001_SM_10006detail4scan16DeviceScanKernelINS2_10policy_hubIyyyjN4cuda3std3__44plusIvEEE10Policy1000EPySC_NS0_13ScanTileStateIyLb1EEES9_NS1_10InputValueIySC_EEjyLb0EyEEvT0_T1_T2_iT3_T4_T5_E12temp_storage+16], %rd436;
$L__BB26_24:
	setp.ne.s32 	%p115, %r323, 0;
	mov.u64 	%rd572, %rd25;
	@%p115 bra 	$L__BB26_26;
	st.shared.u64 	[_ZZN3cub18CUB_300001_SM_10006detail4scan16DeviceScanKernelINS2_10policy_hubIyyyjN4cuda3std3__44plusIvEEE10Policy1000EPySC_NS0_13ScanTileStateIyLb1EEES9_NS1_10InputValueIySC_EEjyLb0EyEEvT0_T1_T2_iT3_T4_T5_E12temp_storage+152], %rd569;
	mov.u64 	%rd572, %rd569;
$L__BB26_26:
	bar.sync 	0;
	setp.eq.s32 	%p116, %r4, 0;
	ld.shared.u64 	%rd437, [_ZZN3cub18CUB_300001_SM_10006detail4scan16DeviceScanKernelINS2_10policy_hubIyyyjN4cuda3std3__44plusIvEEE10Policy1000EPySC_NS0_13ScanTileStateIyLb1EEES9_NS1_10InputValueIySC_EEjyLb0EyEEvT0_T1_T2_iT3_T4_T5_E12temp_storage+152];
	selp.b64 	%rd438, 0, %rd437, %p116;
	add.s64 	%rd573, %rd438, %rd572;
$L__BB26_27:
	ld.param.u32 	%r524, [_ZN3cub18CUB_300001_SM_10006detail4scan16DeviceScanKernelINS2_10policy_hubIyyyjN4cuda3std3__44plusIvEEE10Policy1000EPySC_NS0_13ScanTileStateIyLb1EEES9_NS1_10InputValueIySC_EEjyLb0EyEEvT0_T1_T2_iT3_T4_T5__param_3];
	ld.param.u64 	%rd564, [_ZN3cub18CUB_300001_SM_10006detail4scan16DeviceScanKernelINS2_10policy_hubIyyyjN4cuda3std3__44plusIvEEE10Policy1000EPySC_NS0_13ScanTileStateIyLb1EEES9_NS1_10InputValueIySC_EEjyLb0EyEEvT0_T1_T2_iT3_T4_T5__param_1];
	add.s64 	%rd536, %rd573, %rd6;
	add.s64 	%rd537, %rd7, %rd536;
	add.s64 	%rd538, %rd8, %rd537;
	add.s64 	%rd539, %rd9, %rd538;
	add.s64 	%rd540, %rd10, %rd539;
	add.s64 	%rd541, %rd11, %rd540;
	add.s64 	%rd542, %rd12, %rd541;
	add.s64 	%rd543, %rd13, %rd542;
	add.s64 	%rd544, %rd14, %rd543;
	add.s64 	%rd545, %rd15, %rd544;
	bar.sync 	0;
	st.shared.u64 	[%r8], %rd573;
	st.shared.u64 	[%r8+8], %rd536;
	st.shared.u64 	[%r8+16], %rd537;
	st.shared.u64 	[%r8+24], %rd538;
	st.shared.u64 	[%r8+32], %rd539;
	st.shared.u64 	[%r8+40], %rd540;
	st.shared.u64 	[%r8+48], %rd541;
	st.shared.u64 	[%r8+56], %rd542;
	st.shared.u64 	[%r8+64], %rd543;
	st.shared.u64 	[%r8+72], %rd544;
	st.shared.u64 	[%r8+80], %rd545;
	bar.warp.sync 	-1;
	ld.shared.u64 	%rd546, [%r7];
	ld.shared.u64 	%rd547, [%r7+256];
	ld.shared.u64 	%rd548, [%r7+512];
	ld.shared.u64 	%rd549, [%r7+768];
	ld.shared.u64 	%rd550, [%r7+1024];
	ld.shared.u64 	%rd551, [%r7+1280];
	ld.shared.u64 	%rd552, [%r7+1536];
	ld.shared.u64 	%rd553, [%r7+1792];
	ld.shared.u64 	%rd554, [%r7+2048];
	ld.shared.u64 	%rd555, [%r7+2304];
	ld.shared.u64 	%rd556, [%r7+2560];
	cvta.to.global.u64 	%rd557, %rd564;
	mov.u32 	%r511, %tid.x;
	and.b32  	%r512, %r511, 992;
	mul.lo.s32 	%r513, %r512, 11;
	and.b32  	%r514, %r511, 31;
	or.b32  	%r515, %r513, %r514;
	cvt.u64.u32 	%rd558, %r515;
	mov.u32 	%r516, %ctaid.x;
	add.s32 	%r517, %r524, %r516;
	mul.lo.s32 	%r518, %r517, 4576;
	cvt.u64.u32 	%rd559, %r518;
	add.s64 	%rd560, %rd558, %rd559;
	shl.b64 	%rd561, %rd560, 3;
	add.s64 	%rd562, %rd557, %rd561;
	st.global.u64 	[%rd562], %rd546;
	st.global.u64 	[%rd562+256], %rd547;
	st.global.u64 	[%rd562+512], %rd548;
	st.global.u64 	[%rd562+768], %rd549;
	st.global.u64 	[%rd562+1024], %rd550;
	st.global.u64 	[%rd562+1280], %rd551;
	st.global.u64 	[%rd562+1536], %rd552;
	st.global.u64 	[%rd562+1792], %rd553;
	st.global.u64 	[%rd562+2048], %rd554;
	st.global.u64 	[%rd562+2304], %rd555;
	st.global.u64 	[%rd562+2560], %rd556;
	bra.uni 	$L__BB26_98;
$L__BB26_28:
	setp.eq.s32 	%p3, %r3, 0;
	@%p3 bra 	$L__BB26_98;
	mul.wide.u32 	%rd135, %r2, 8;
	add.s64 	%rd136, %rd1, %rd135;
	mov.u32 	%r25, %tid.x;
	ld.global.u64 	%rd584, [%rd136];
	and.b32  	%r52, %r25, 31;
	and.b32  	%r53, %r25, 992;
	mul.lo.s32 	%r54, %r53, 11;
	or.b32  	%r26, %r54, %r52;
	setp.ge.u32 	%p4, %r26, %r3;
	shl.b32 	%r55, %r26, 3;
	cvt.u64.u32 	%rd137, %r55;
	add.s64 	%rd52, %rd136, %rd137;
	mov.u64 	%rd574, %rd584;
	@%p4 bra 	$L__BB26_31;
	ld.global.u64 	%rd574, [%rd52];
$L__BB26_31:
	add.s32 	%r56, %r26, 32;
	setp.ge.u32 	%p5, %r56, %r3;
	mov.u64 	%rd575, %rd584;
	@%p5 bra 	$L__BB26_33;
	ld.global.u64 	%rd575, [%rd52+256];
$L__BB26_33:
	add.s32 	%r57, %r26, 64;
	setp.ge.u32 	%p6, %r57, %r3;
	mov.u64 	%rd576, %rd584;
	@%p6 bra 	$L__BB26_35;
	ld.global.u64 	%rd576, [%rd52+512];
$L__BB26_35:
	add.s32 	%r58, %r26, 96;
	setp.ge.u32 	%p7, %r58, %r3;
	mov.u64 	%rd577, %rd584;
	@%p7 bra 	$L__BB26_37;
	ld.global.u64 	%rd577, [%rd52+768];
$L__BB26_37:
	add.s32 	%r59, %r26, 128;
	setp.ge.u32 	%p8, %r59, %r3;
	mov.u64 	%rd578, %rd584;
	@%p8 bra 	$L__BB26_39;
	ld.global.u64 	%rd578, [%rd52+1024];
$L__BB26_39:
	add.s32 	%r60, %r26, 160;
	setp.ge.u32 	%p9, %r60, %r3;
	mov.u64 	%rd579, %rd584;
	@%p9 bra 	$L__BB26_41;
	ld.global.u64 	%rd579, [%rd52+1280];
$L__BB26_41:
	add.s32 	%r61, %r26, 192;
	setp.ge.u32 	%p10, %r61, %r3;
	mov.u64 	%rd580, %rd584;
	@%p10 bra 	$L__BB26_43;
	ld.global.u64 	%rd580, [%rd52+1536];
$L__BB26_43:
	add.s32 	%r62, %r26, 224;
	setp.ge.u32 	%p11, %r62, %r3;
	mov.u64 	%rd581, %rd584;
	@%p11 bra 	$L__BB26_45;
	ld.global.u64 	%rd581, [%rd52+1792];
$L__BB26_45:
	add.s32 	%r63, %r26, 256;
	setp.ge.u32 	%p12, %r63, %r3;
	mov.u64 	%rd582, %rd584;
	@%p12 bra 	$L__BB26_47;
	ld.global.u64 	%rd582, [%rd52+2048];
$L__BB26_47:
	add.s32 	%r64, %r26, 288;
	setp.ge.u32 	%p13, %r64, %r3;
	mov.u64 	%rd583, %rd584;
	@%p13 bra 	$L__BB26_49;
	ld.global.u64 	%rd583, [%rd52+2304];
$L__BB26_49:
	add.s32 	%r65, %r26, 320;
	setp.ge.u32 	%p14, %r65, %r3;
	@%p14 bra 	$L__BB26_51;
	ld.global.u64 	%rd584, [%rd52+2560];
$L__BB26_51:
	// begin inline asm
	mov.u32 %r66, %laneid;
	// end inline asm
	shr.u32 	%r28, %r25, 5;
	mad.lo.s32 	%r67, %r28, 352, %r66;
	shl.b32 	%r68, %r67, 3;
	mov.u32 	%r69, _ZZN3cub18CUB_300001_SM_10006detail4scan16DeviceScanKernelINS2_10policy_hubIyyyjN4cuda3std3__44plusIvEEE10Policy1000EPySC_NS0_13ScanTileStateIyLb1EEES9_NS1_10InputValueIySC_EEjyLb0EyEEvT0_T1_T2_iT3_T4_T5_E12temp_storage;
	add.s32 	%r29, %r69, %r68;
	st.shared.u64 	[%r29], %rd574;
	st.shared.u64 	[%r29+256], %rd575;
	st.shared.u64 	[%r29+512], %rd576;
	st.shared.u64 	[%r29+768], %rd577;
	st.shared.u64 	[%r29+1024], %rd578;
	st.shared.u64 	[%r29+1280], %rd579;
	st.shared.u64 	[%r29+1536], %rd580;
	st.shared.u64 	[%r29+1792], %rd581;
	st.shared.u64 	[%r29+2048], %rd582;
	st.shared.u64 	[%r29+2304], %rd583;
	st.shared.u64 	[%r29+2560], %rd584;
	bar.warp.sync 	-1;
	mad.lo.s32 	%r30, %r66, 80, %r29;
	ld.shared.u64 	%rd75, [%r30];
	ld.shared.u64 	%rd76, [%r30+8];
	ld.shared.u64 	%rd77, [%r30+16];
	ld.shared.u64 	%rd78, [%r30+24];
	ld.shared.u64 	%rd79, [%r30+32];
	ld.shared.u64 	%rd80, [%r30+40];
	ld.shared.u64 	%rd81, [%r30+48];
	ld.shared.u64 	%rd82, [%r30+56];
	ld.shared.u64 	%rd83, [%r30+64];
	ld.shared.u64 	%rd84, [%r30+72];
	ld.shared.u64 	%rd85, [%r30+80];
	bar.sync 	0;
	setp.ne.s32 	%p15, %r525, 0;
	@%p15 bra 	$L__BB26_55;
	add.s64 	%rd272, %rd76, %rd75;
	add.s64 	%rd273, %rd77, %rd272;
	add.s64 	%rd274, %rd78, %rd273;
	add.s64 	%rd275, %rd79, %rd274;
	add.s64 	%rd276, %rd80, %rd275;
	add.s64 	%rd277, %rd81, %rd276;
	add.s64 	%rd278, %rd82, %rd277;
	add.s64 	%rd279, %rd83, %rd278;
	add.s64 	%rd280, %rd84, %rd279;
	add.s64 	%rd259, %rd85, %rd280;
	mov.b32 	%r241, 1;
	mov.b32 	%r254, 0;
	mov.b32 	%r255, -1;
	// begin inline asm
	{  .reg .u64 r0;  .reg .u32 lo;  .reg .u32 hi;  .reg .pred p;  mov.b64 {lo, hi}, %rd259;  shfl.sync.up.b32 lo|p, lo, %r241, %r254, %r255;  shfl.sync.up.b32 hi|p, hi, %r241, %r254, %r255;  mov.b64 r0, {lo, hi};  @p add.u64 r0, r0, %rd259;  mov.u64 %rd257, r0;}
	// end inline asm
	mov.b32 	%r244, 2;
	// begin inline asm
	{  .reg .u64 r0;  .reg .u32 lo;  .reg .u32 hi;  .reg .pred p;  mov.b64 {lo, hi}, %rd257;  shfl.sync.up.b32 lo|p, lo, %r244, %r254, %r255;  shfl.sync.up.b32 hi|p, hi, %r244, %r254, %r255;  mov.b64 r0, {lo, hi};  @p add.u64 r0, r0, %rd257;  mov.u64 %rd260, r0;}
	// end inline asm
	mov.b32 	%r247, 4;
	// begin inline asm
	{  .reg .u64 r0;  .reg .u32 lo;  .reg .u32 hi;  .reg .pred p;  mov.b64 {lo, hi}, %rd260;  shfl.sync.up.b32 lo|p, lo, %r247, %r254, %r255;  shfl.sync.up.b32 hi|p, hi, %r247, %r254, %r255;  mov.b64 r0, {lo, hi};  @p add.u64 r0, r0, %rd260;  mov.u64 %rd263, r0;}
	// end inline asm
	mov.b32 	%r250, 8;
	// begin inline asm
	{  .reg .u64 r0;  .reg .u32 lo;  .reg .u32 hi;  .reg .pred p;  mov.b64 {lo, hi}, %rd263;  shfl.sync.up.b32 lo|p, lo, %r250, %r254, %r255;  shfl.sync.up.b32 hi|p, hi, %r250, %r254, %r255;  mov.b64 r0, {lo, hi};  @p add.u64 r0, r0, %rd263;  mov.u64 %rd266, r0;}
	// end inline asm
	mov.b32 	%r253, 16;
	// begin inline asm
	{  .reg .u64 r0;  .reg .u32 lo;  .reg .u32 hi;  .reg .pred p;  mov.b64 {lo, hi}, %rd266;  shfl.sync.up.b32 lo|p, lo, %r253, %r254, %r255;  shfl.sync.up.b32 hi|p, hi, %r253, %r254, %r255;  mov.b64 r0, {lo, hi};  @p add.u64 r0, r0, %rd266;  mov.u64 %rd269, r0;}
	// end inline asm
	setp.ne.s32 	%p58, %r66, 31;
	@%p58 bra 	$L__BB26_54;
	shl.b32 	%r256, %r28, 3;
	mov.u32 	%r257, _ZZN3cub18CUB_300001_SM_10006detail4scan16DeviceScanKernelINS2_10policy_hubIyyyjN4cuda3std3__44plusIvEEE10Policy1000EPySC_NS0_13ScanTileStateIyLb1EEES9_NS1_10InputValueIySC_EEjyLb0EyEEvT0_T1_T2_iT3_T4_T5_E12temp_storage;
	add.s32 	%r258, %r257, %r256;
	st.shared.u64 	[%r258+32], %rd269;
$L__BB26_54:
	bar.sync 	0;
	ld.shared.v2.u64 	{%rd281, %rd282}, [_ZZN3cub18CUB_300001_SM_10006detail4scan16DeviceScanKernelINS2_10policy_hubIyyyjN4cuda3std3__44plusIvEEE10Policy1000EPySC_NS0_13ScanTileStateIyLb1EEES9_NS1_10InputValueIySC_EEjyLb0EyEEvT0_T1_T2_iT3_T4_T5_E12temp_storage+32];
	add.s64 	%rd283, %rd282, %rd281;
	setp.eq.s32 	%p59, %r28, 2;
	selp.b64 	%rd284, %rd283, %rd281, %p59;
	ld.shared.v2.u64 	{%rd285, %rd286}, [_ZZN3cub18CUB_300001_SM_10006detail4scan16DeviceScanKernelINS2_10policy_hubIyyyjN4cuda3std3__44plusIvEEE10Policy1000EPySC_NS0_13ScanTileStateIyLb1EEES9_NS1_10InputValueIySC_EEjyLb0EyEEvT0_T1_T2_iT3_T4_T5_E12temp_storage+48];
	add.s64 	%rd287, %rd283, %rd285;
	setp.eq.s32 	%p60, %r28, 3;
	selp.b64 	%rd288, %rd287, %rd284, %p60;
	add.s64 	%rd289, %rd287, %rd286;
	setp.eq.s32 	%p61, %r28, 4;
	selp.b64 	%rd290, %rd289, %rd288, %p61;
	ld.shared.v2.u64 	{%rd291, %rd292}, [_ZZN3cub18CUB_300001_SM_10006detail4scan16DeviceScanKernelINS2_10policy_hubIyyyjN4cuda3std3__44plusIvEEE10Policy1000EPySC_NS0_13ScanTileStateIyLb1EEES9_NS1_10InputValueIySC_EEjyLb0EyEEvT0_T1_T2_iT3_T4_T5_E12temp_storage+64];
	add.s64 	%rd293, %rd289, %rd291;
	setp.eq.s32 	%p62, %r28, 5;
	selp.b64 	%rd294, %rd293, %rd290, %p62;
	add.s64 	%rd295, %rd293, %rd292;
	setp.eq.s32 	%p63, %r28, 6;
	selp.b64 	%rd296, %rd295, %rd294, %p63;
	ld.shared.v2.u64 	{%rd297, %rd298}, [_ZZN3cub18CUB_300001_SM_10006detail4scan16DeviceScanKernelINS2_10policy_hubIyyyjN4cuda3std3__44plusIvEEE10Policy1000EPySC_NS0_13ScanTileStateIyLb1EEES9_NS1_10InputValueIySC_EEjyLb0EyEEvT0_T1_T2_iT3_T4_T5_E12temp_storage+80];
	add.s64 	%rd299, %rd295, %rd297;
	setp.eq.s32 	%p64, %r28, 7;
	selp.b64 	%rd300, %rd299, %rd296, %p64;
	add.s64 	%rd301, %rd299, %rd298;
	setp.eq.s32 	%p65, %r28, 8;
	selp.b64 	%rd302, %rd301, %rd300, %p65;
	ld.shared.v2.u64 	{%rd303, %rd304}, [_ZZN3cub18CUB_300001_SM_10006detail4scan16DeviceScanKernelINS2_10policy_hubIyyyjN4cuda3std3__44plusIvEEE10Policy1000EPySC_NS0_13ScanTileStateIyLb1EEES9_NS1_10InputValueIySC_EEjyLb0EyEEvT0_T1_T2_iT3_T4_T5_E12temp_storage+96];
	add.s64 	%rd305, %rd301, %rd303;
	setp.eq.s32 	%p66, %r28, 9;
	selp.b64 	%rd306, %rd305, %rd302, %p66;
	add.s64 	%rd307, %rd305, %rd304;
	setp.eq.s32 	%p67, %r28, 10;
	selp.b64 	%rd308, %rd307, %rd306, %p67;
	ld.shared.v2.u64 	{%rd309, %rd310}, [_ZZN3cub18CUB_300001_SM_10006detail4scan16DeviceScanKernelINS2_10policy_hubIyyyjN4cuda3std3__44plusIvEEE10Policy1000EPySC_NS0_13ScanTileStateIyLb1EEES9_NS1_10InputValueIySC_EEjyLb0EyEEvT0_T1_T2_iT3_T4_T5_E12temp_storage+112];
	add.s64 	%rd311, %rd307, %rd309;
	setp.eq.s32 	%p68, %r28, 11;
	selp.b64 	%rd312, %rd311, %rd308, %p68;
	add.s64 	%rd313, %rd311, %rd310;
	setp.eq.s32 	%p69, %r28, 12;
	selp.b64 	%rd314, %rd313, %rd312, %p69;
	setp.lt.u32 	%p70, %r25, 32;
	selp.b64 	%rd315, 0, %rd314, %p70;
	setp.eq.s32 	%p71, %r66, 0;
	sub.s64 	%rd316, %rd269, %rd259;
	selp.b64 	%rd317, 0, %rd316, %p71;
	add.s64 	%rd318, %rd317, %rd565;
	add.s64 	%rd592, %rd318, %rd315;
	bra.uni 	$L__BB26_74;
$L__BB26_55:
	add.s64 	%rd153, %rd76, %rd75;
	add.s64 	%rd154, %rd77, %rd153;
	add.s64 	%rd155, %rd78, %rd154;
	add.s64 	%rd156, %rd79, %rd155;
	add.s64 	%rd157, %rd80, %rd156;
	add.s64 	%rd158, %rd81, %rd157;
	add.s64 	%rd159, %rd82, %rd158;
	add.s64 	%rd160, %rd83, %rd159;
	add.s64 	%rd161, %rd84, %rd160;
	add.s64 	%rd140, %rd85, %rd161;
	mov.b32 	%r70, 1;
	mov.b32 	%r83, 0;
	mov.b32 	%r84, -1;
	// begin inline asm
	{  .reg .u64 r0;  .reg .u32 lo;  .reg .u32 hi;  .reg .pred p;  mov.b64 {lo, hi}, %rd140;  shfl.sync.up.b32 lo|p, lo, %r70, %r83, %r84;  shfl.sync.up.b32 hi|p, hi, %r70, %r83, %r84;  mov.b64 r0, {lo, hi};  @p add.u64 r0, r0, %rd140;  mov.u64 %rd138, r0;}
	// end inline asm
	mov.b32 	%r73, 2;
	// begin inline asm
	{  .reg .u64 r0;  .reg .u32 lo;  .reg .u32 hi;  .reg .pred p;  mov.b64 {lo, hi}, %rd138;  shfl.sync.up.b32 lo|p, lo, %r73, %r83, %r84;  shfl.sync.up.b32 hi|p, hi, %r73, %r83, %r84;  mov.b64 r0, {lo, hi};  @p add.u64 r0, r0, %rd138;  mov.u64 %rd141, r0;}
	// end inline asm
	mov.b32 	%r76, 4;
	// begin inline asm
	{  .reg .u64 r0;  .reg .u32 lo;  .reg .u32 hi;  .reg .pred p;  mov.b64 {lo, hi}, %rd141;  shfl.sync.up.b32 lo|p, lo, %r76, %r83, %r84;  shfl.sync.up.b32 hi|p, hi, %r76, %r83, %r84;  mov.b64 r0, {lo, hi};  @p add.u64 r0, r0, %rd141;  mov.u64 %rd144, r0;}
	// end inline asm
	mov.b32 	%r79, 8;
	// begin inline asm
	{  .reg .u64 r0;  .reg .u32 lo;  .reg .u32 hi;  .reg .pred p;  mov.b64 {lo, hi}, %rd144;  shfl.sync.up.b32 lo|p, lo, %r79, %r83, %r84;  shfl.sync.up.b32 hi|p, hi, %r79, %r83, %r84;  mov.b64 r0, {lo, hi};  @p add.u64 r0, r0, %rd144;  mov.u64 %rd147, r0;}
	// end inline asm
	mov.b32 	%r82, 16;
	// begin inline asm
	{  .reg .u64 r0;  .reg .u32 lo;  .reg .u32 hi;  .reg .pred p;  mov.b64 {lo, hi}, %rd147;  shfl.sync.up.b32 lo|p, lo, %r82, %r83, %r84;  shfl.sync.up.b32 hi|p, hi, %r82, %r83, %r84;  mov.b64 r0, {lo, hi};  @p add.u64 r0, r0, %rd147;  mov.u64 %rd150, r0;}
	// end inline asm
	setp.ne.s32 	%p16, %r66, 31;
	@%p16 bra 	$L__BB26_57;
	shl.b32 	%r85, %r28, 3;
	mov.u32 	%r86, _ZZN3cub18CUB_300001_SM_10006detail4scan16DeviceScanKernelINS2_10policy_hubIyyyjN4cuda3std3__44plusIvEEE10Policy1000EPySC_NS0_13ScanTileStateIyLb1EEES9_NS1_10InputValueIySC_EEjyLb0EyEEvT0_T1_T2_iT3_T4_T5_E12temp_storage;
	add.s32 	%r87, %r86, %r85;
	st.shared.u64 	[%r87+32], %rd150;
$L__BB26_57:
	sub.s64 	%rd162, %rd150, %rd140;
	bar.sync 	0;
	ld.shared.v2.u64 	{%rd163, %rd164}, [_ZZN3cub18CUB_300001_SM_10006detail4scan16DeviceScanKernelINS2_10policy_hubIyyyjN4cuda3std3__44plusIvEEE10Policy1000EPySC_NS0_13ScanTileStateIyLb1EEES9_NS1_10InputValueIySC_EEjyLb0EyEEvT0_T1_T2_iT3_T4_T5_E12temp_storage+32];
	add.s64 	%rd165, %rd164, %rd163;
	setp.eq.s32 	%p17, %r28, 2;
	selp.b64 	%rd166, %rd165, %rd163, %p17;
	ld.shared.v2.u64 	{%rd167, %rd168}, [_ZZN3cub18CUB_300001_SM_10006detail4scan16DeviceScanKernelINS2_10policy_hubIyyyjN4cuda3std3__44plusIvEEE10Policy1000EPySC_NS0_13ScanTileStateIyLb1EEES9_NS1_10InputValueIySC_EEjyLb0EyEEvT0_T1_T2_iT3_T4_T5_E12temp_storage+48];
	add.s64 	%rd169, %rd165, %rd167;
	setp.eq.s32 	%p18, %r28, 3;
	selp.b64 	%rd170, %rd169, %rd166, %p18;
	add.s64 	%rd171, %rd169, %rd168;
	setp.eq.s32 	%p19, %r28, 4;
	selp.b64 	%rd172, %rd171, %rd170, %p19;
	ld.shared.v2.u64 	{%rd173, %rd174}, [_ZZN3cub18CUB_300001_SM_10006detail4scan16DeviceScanKernelINS2_10policy_hubIyyyjN4cuda3std3__44plusIvEEE10Policy1000EPySC_NS0_13ScanTileStateIyLb1EEES9_NS1_10InputValueIySC_EEjyLb0EyEEvT0_T1_T2_iT3_T4_T5_E12temp_storage+64];
	add.s64 	%rd175, %rd171, %rd173;
	setp.eq.s32 	%p20, %r28, 5;
	selp.b64 	%rd176, %rd175, %rd172, %p20;
	add.s64 	%rd177, %rd175, %rd174;
	setp.eq.s32 	%p21, %r28, 6;
	selp.b64 	%rd178, %rd177, %rd176, %p21;
	ld.shared.v2.u64 	{%rd179, %rd180}, [_ZZN3cub18CUB_300001_SM_10006detail4scan16DeviceScanKernelINS2_10policy_hubIyyyjN4cuda3std3__44plusIvEEE10Policy1000EPySC_NS0_13ScanTileStateIyLb1EEES9_NS1_10InputValueIySC_EEjyLb0EyEEvT0_T1_T2_iT3_T4_T5_E12temp_storage+80];
	add.s64 	%rd181, %rd177, %rd179;
	setp.eq.s32 	%p22, %r28, 7;
	selp.b64 	%rd182, %rd181, %rd178, %p22;
	add.s64 	%rd183, %rd181, %rd180;
	setp.eq.s32 	%p23, %r28, 8;
	selp.b64 	%rd184, %rd183, %rd182, %p23;
	ld.shared.v2.u64 	{%rd185, %rd186}, [_ZZN3cub18CUB_300001_SM_10006detail4scan16DeviceScanKernelINS2_10policy_hubIyyyjN4cuda3std3__44plusIvEEE10Policy1000EPySC_NS0_13ScanTileStateIyLb1EEES9_NS1_10InputValueIySC_EEjyLb0EyEEvT0_T1_T2_iT3_T4_T5_E12temp_storage+96];
	add.s64 	%rd187, %rd183, %rd185;
	setp.eq.s32 	%p24, %r28, 9;
	selp.b64 	%rd188, %rd187, %rd184, %p24;
	add.s64 	%rd189, %rd187, %rd186;
	setp.eq.s32 	%p25, %r28, 10;
	selp.b64 	%rd190, %rd189, %rd188, %p25;
	ld.shared.v2.u64 	{%rd191, %rd192}, [_ZZN3cub18CUB_300001_SM_10006detail4scan16DeviceScanKernelINS2_10policy_hubIyyyjN4cuda3std3__44plusIvEEE10Policy1000EPySC_NS0_13ScanTileStateIyLb1EEES9_NS1_10InputValueIySC_EEjyLb0EyEEvT0_T1_T2_iT3_T4_T5_E12temp_storage+112];
	add.s64 	%rd193, %rd189, %rd191;
	setp.eq.s32 	%p26, %r28, 11;
	selp.b64 	%rd194, %rd193, %rd190, %p26;
	add.s64 	%rd195, %rd193, %rd192;
	setp.eq.s32 	%p27, %r28, 12;
	selp.b64 	%rd196, %rd195, %rd194, %p27;
	ld.shared.u64 	%rd197, [_ZZN3cub18CUB_300001_SM_10006detail4scan16DeviceScanKernelINS2_10policy_hubIyyyjN4cuda3std3__44plusIvEEE10Policy1000EPySC_NS0_13ScanTileStateIyLb1EEES9_NS1_10InputValueIySC_EEjyLb0EyEEvT0_T1_T2_iT3_T4_T5_E12temp_storage+128];
	add.s64 	%rd91, %rd195, %rd197;
	setp.gt.u32 	%p28, %r25, 31;
	setp.lt.u32 	%p29, %r25, 32;
	setp.eq.s32 	%p30, %r66, 0;
	selp.b64 	%rd198, 0, %rd162, %p30;
	add.s64 	%rd591, %rd196, %rd198;
	selp.b64 	%rd93, %rd162, %rd591, %p29;
	@%p28 bra 	$L__BB26_73;
	setp.ne.s32 	%p31, %r25, 0;
	mul.wide.s32 	%rd199, %r525, 16;
	add.s64 	%rd94, %rd132, %rd199;
	@%p31 bra 	$L__BB26_60;
	st.shared.u64 	[_ZZN3cub18CUB_300001_SM_10006detail4scan16DeviceScanKernelINS2_10policy_hubIyyyjN4cuda3std3__44plusIvEEE10Policy1000EPySC_NS0_13ScanTileStateIyLb1EEES9_NS1_10InputValueIySC_EEjyLb0EyEEvT0_T1_T2_iT3_T4_T5_E12temp_storage+24], %rd91;
	add.s64 	%rd200, %rd94, 512;
	mov.b64 	%rd201, 100;
	// begin inline asm
	st.relaxed.gpu.v2.u64 [%rd200], {%rd201, %rd91};
	// end inline asm
$L__BB26_60:
	not.b32 	%r90, %r25;
	add.s32 	%r91, %r525, %r90;
	mov.b32 	%r88, 710;
	// begin inline asm
	nanosleep.u32 %r88;
	// end inline asm
	mul.wide.s32 	%rd206, %r91, 16;
	add.s64 	%rd207, %rd132, %rd206;
	add.s64 	%rd205, %rd207, 512;
	// begin inline asm
	ld.relaxed.gpu.v2.u64 {%rd589, %rd586}, [%rd205];
	// end inline asm
	mov.b32 	%r533, 386;
$L__BB26_61:
	setp.eq.s64 	%p32, %rd589, 99;
	mov.b32 	%r92, -1;
	vote.sync.any.pred 	%p33, %p32, %r92;
	not.pred 	%p34, %p33;
	@%p34 bra 	$L__BB26_63;
	ld.param.u32 	%r521, [_ZN3cub18CUB_300001_SM_10006detail4scan16DeviceScanKernelINS2_10policy_hubIyyyjN4cuda3std3__44plusIvEEE10Policy1000EPySC_NS0_13ScanTileStateIyLb1EEES9_NS1_10InputValueIySC_EEjyLb0EyEEvT0_T1_T2_iT3_T4_T5__param_3];
	shr.u32 	%r33, %r533, 1;
	mul.lo.s32 	%r232, %r525, 16807;
	and.b32  	%r525, %r232, 2147483647;
	sub.s32 	%r233, %r533, %r33;
	add.s32 	%r234, %r233, 1;
	rem.u32 	%r235, %r525, %r234;
	add.s32 	%r231, %r235, %r33;
	// begin inline asm
	nanosleep.u32 %r231;
	// end inline asm
	mov.u32 	%r236, %ctaid.x;
	add.s32 	%r237, %r521, %r236;
	mov.u32 	%r238, %tid.x;
	not.b32 	%r239, %r238;
	add.s32 	%r240, %r237, %r239;
	mul.wide.s32 	%rd255, %r240, 16;
	add.s64 	%rd256, %rd132, %rd255;
	add.s64 	%rd254, %rd256, 512;
	// begin inline asm
	ld.relaxed.gpu.v2.u64 {%rd589, %rd586}, [%rd254];
	// end inline asm
	mov.u32 	%r533, %r33;
	bra.uni 	$L__BB26_61;
$L__BB26_63:
	ld.param.u32 	%r520, [_ZN3cub18CUB_300001_SM_10006detail4scan16DeviceScanKernelINS2_10policy_hubIyyyjN4cuda3std3__44plusIvEEE10Policy1000EPySC_NS0_13ScanTileStateIyLb1EEES9_NS1_10InputValueIySC_EEjyLb0EyEEvT0_T1_T2_iT3_T4_T5__param_3];
	mov.u32 	%r146, %ctaid.x;
	add.s32 	%r147, %r520, %r146;
	mov.u32 	%r148, %tid.x;
	not.b32 	%r149, %r148;
	add.s32 	%r536, %r147, %r149;
	setp.eq.s64 	%p35, %rd589, 101;
	mov.b32 	%r144, -1;
	vote.sync.ballot.b32 	%r150, %p35, %r144;
	// begin inline asm
	mov.u32 %r94, %lanemask_ge;
	// end inline asm
	and.b32  	%r151, %r150, %r94;
	or.b32  	%r152, %r151, -2147483648;
	add.s32 	%r153, %r152, -1;
	not.b32 	%r154, %r152;
	and.b32  	%r155, %r154, %r153;
	popc.b32 	%r98, %r155;
	mov.b64 	{%r96, %r101}, %rd586;
	mov.b32 	%r102, 1;
	// begin inline asm
	shfl.sync.down.b32 %r95, %r96, %r102, %r98, %r144;
	// end inline asm
	// begin inline asm
	shfl.sync.down.b32 %r100, %r101, %r102, %r98, %r144;
	// end inline asm
	mov.b64 	%rd208, {%r95, %r100};
	setp.lt.s32 	%p37, %r66, %r98;
	selp.b64 	%rd209, %rd208, 0, %p37;
	add.s64 	%rd210, %rd209, %rd586;
	mov.b64 	{%r106, %r111}, %rd210;
	mov.b32 	%r112, 2;
	// begin inline asm
	shfl.sync.down.b32 %r105, %r106, %r112, %r98, %r144;
	// end inline asm
	// begin inline asm
	shfl.sync.down.b32 %r110, %r111, %r112, %r98, %r144;
	// end inline asm
	mov.b64 	%rd211, {%r105, %r110};
	add.s32 	%r156, %r66, 2;
	setp.gt.s32 	%p38, %r156, %r98;
	selp.b64 	%rd212, 0, %rd211, %p38;
	add.s64 	%rd213, %rd212, %rd210;
	mov.b64 	{%r116, %r121}, %rd213;
	mov.b32 	%r122, 4;
	// begin inline asm
	shfl.sync.down.b32 %r115, %r116, %r122, %r98, %r144;
	// end inline asm
	// begin inline asm
	shfl.sync.down.b32 %r120, %r121, %r122, %r98, %r144;
	// end inline asm
	mov.b64 	%rd214, {%r115, %r120};
	add.s32 	%r157, %r66, 4;
	setp.gt.s32 	%p39, %r157, %r98;
	selp.b64 	%rd215, 0, %rd214, %p39;
	add.s64 	%rd216, %rd215, %rd213;
	mov.b64 	{%r126, %r131}, %rd216;
	mov.b32 	%r132, 8;
	// begin inline asm
	shfl.sync.down.b32 %r125, %r126, %r132, %r98, %r144;
	// end inline asm
	// begin inline asm
	shfl.sync.down.b32 %r130, %r131, %r132, %r98, %r144;
	// end inline asm
	mov.b64 	%rd217, {%r125, %r130};
	add.s32 	%r158, %r66, 8;
	setp.gt.s32 	%p40, %r158, %r98;
	selp.b64 	%rd218, 0, %rd217, %p40;
	add.s64 	%rd219, %rd218, %rd216;
	mov.b64 	{%r136, %r141}, %rd219;
	mov.b32 	%r142, 16;
	// begin inline asm
	shfl.sync.down.b32 %r135, %r136, %r142, %r98, %r144;
	// end inline asm
	// begin inline asm
	shfl.sync.down.b32 %r140, %r141, %r142, %r98, %r144;
	// end inline asm
	mov.b64 	%rd220, {%r135, %r140};
	add.s32 	%r159, %r66, 16;
	setp.gt.s32 	%p41, %r159, %r98;
	selp.b64 	%rd221, 0, %rd220, %p41;
	add.s64 	%rd587, %rd221, %rd219;
	add.s64 	%rd104, %rd132, 512;
	mov.b32 	%r535, 386;
$L__BB26_64:
	setp.ne.s64 	%p42, %rd589, 101;
	mov.b32 	%r160, -1;
	vote.sync.all.pred 	%p43, %p42, %r160;
	not.pred 	%p44, %p43;
	@%p44 bra 	$L__BB26_69;
	shr.u32 	%r535, %r535, 1;
	mul.wide.s32 	%rd230, %r536, 16;
	add.s64 	%rd231, %rd104, %rd230;
	add.s64 	%rd229, %rd231, -512;
	// begin inline asm
	ld.relaxed.gpu.v2.u64 {%rd589, %rd590}, [%rd229];
	// end inline asm
	mov.u32 	%r538, %r535;
$L__BB26_66:
	setp.eq.s64 	%p48, %rd589, 99;
	mov.b32 	%r164, -1;
	vote.sync.any.pred 	%p49, %p48, %r164;
	not.pred 	%p50, %p49;
	@%p50 bra 	$L__BB26_68;
	shr.u32 	%r43, %r538, 1;
	mul.lo.s32 	%r227, %r525, 16807;
	and.b32  	%r525, %r227, 2147483647;
	sub.s32 	%r228, %r538, %r43;
	add.s32 	%r229, %r228, 1;
	rem.u32 	%r230, %r525, %r229;
	add.s32 	%r226, %r230, %r43;
	// begin inline asm
	nanosleep.u32 %r226;
	// end inline asm
	mul.wide.s32 	%rd250, %r536, 16;
	add.s64 	%rd251, %rd104, %rd250;
	add.s64 	%rd249, %rd251, -512;
	// begin inline asm
	ld.relaxed.gpu.v2.u64 {%rd589, %rd590}, [%rd249];
	// end inline asm
	mov.u32 	%r538, %r43;
	bra.uni 	$L__BB26_66;
$L__BB26_68:
	setp.eq.s64 	%p51, %rd589, 101;
	mov.b32 	%r215, -1;
	vote.sync.ballot.b32 	%r216, %p51, %r215;
	and.b32  	%r217, %r216, %r94;
	or.b32  	%r218, %r217, -2147483648;
	add.s32 	%r219, %r218, -1;
	not.b32 	%r220, %r218;
	and.b32  	%r221, %r220, %r219;
	popc.b32 	%r169, %r221;
	mov.b64 	{%r167, %r172}, %rd590;
	mov.b32 	%r173, 1;
	// begin inline asm
	shfl.sync.down.b32 %r166, %r167, %r173, %r169, %r215;
	// end inline asm
	// begin inline asm
	shfl.sync.down.b32 %r171, %r172, %r173, %r169, %r215;
	// end inline asm
	mov.b64 	%rd232, {%r166, %r171};
	setp.lt.s32 	%p53, %r66, %r169;
	selp.b64 	%rd233, %rd232, 0, %p53;
	add.s64 	%rd234, %rd233, %rd590;
	mov.b64 	{%r177, %r182}, %rd234;
	mov.b32 	%r183, 2;
	// begin inline asm
	shfl.sync.down.b32 %r176, %r177, %r183, %r169, %r215;
	// end inline asm
	// begin inline asm
	shfl.sync.down.b32 %r181, %r182, %r183, %r169, %r215;
	// end inline asm
	mov.b64 	%rd235, {%r176, %r181};
	add.s32 	%r222, %r66, 2;
	setp.gt.s32 	%p54, %r222, %r169;
	selp.b64 	%rd236, 0, %rd235, %p54;
	add.s64 	%rd237, %rd234, %rd236;
	mov.b64 	{%r187, %r192}, %rd237;
	mov.b32 	%r193, 4;
	// begin inline asm
	shfl.sync.down.b32 %r186, %r187, %r193, %r169, %r215;
	// end inline asm
	// begin inline asm
	shfl.sync.down.b32 %r191, %r192, %r193, %r169, %r215;
	// end inline asm
	mov.b64 	%rd238, {%r186, %r191};
	add.s32 	%r223, %r66, 4;
	setp.gt.s32 	%p55, %r223, %r169;
	selp.b64 	%rd239, 0, %rd238, %p55;
	add.s64 	%rd240, %rd239, %rd237;
	mov.b64 	{%r197, %r202}, %rd240;
	mov.b32 	%r203, 8;
	// begin inline asm
	shfl.sync.down.b32 %r196, %r197, %r203, %r169, %r215;
	// end inline asm
	// begin inline asm
	shfl.sync.down.b32 %r201, %r202, %r203, %r169, %r215;
	// end inline asm
	mov.b64 	%rd241, {%r196, %r201};
	add.s32 	%r224, %r66, 8;
	setp.gt.s32 	%p56, %r224, %r169;
	selp.b64 	%rd242, 0, %rd241, %p56;
	add.s64 	%rd243, %rd242, %rd240;
	mov.b64 	{%r207, %r212}, %rd243;
	mov.b32 	%r213, 16;
	// begin inline asm
	shfl.sync.down.b32 %r206, %r207, %r213, %r169, %r215;
	// end inline asm
	// begin inline asm
	shfl.sync.down.b32 %r211, %r212, %r213, %r169, %r215;
	// end inline asm
	mov.b64 	%rd244, {%r206, %r211};
	add.s32 	%r225, %r66, 16;
	setp.gt.s32 	%p57, %r225, %r169;
	selp.b64 	%rd245, 0, %rd244, %p57;
	add.s64 	%rd246, %rd243, %rd587;
	add.s64 	%rd587, %rd246, %rd245;
	add.s32 	%r536, %r536, -32;
	bra.uni 	$L__BB26_64;
$L__BB26_69:
	mov.u32 	%r162, %tid.x;
	setp.ne.s32 	%p45, %r162, 0;
	@%p45 bra 	$L__BB26_71;
	add.s64 	%rd224, %rd587, %rd91;
	add.s64 	%rd222, %rd94, 512;
	mov.b64 	%rd223, 101;
	// begin inline asm
	st.relaxed.gpu.v2.u64 [%rd222], {%rd223, %rd224};
	// end inline asm
	st.shared.u64 	[_ZZN3cub18CUB_300001_SM_10006detail4scan16DeviceScanKernelINS2_10policy_hubIyyyjN4cuda3std3__44plusIvEEE10Policy1000EPySC_NS0_13ScanTileStateIyLb1EEES9_NS1_10InputValueIySC_EEjyLb0EyEEvT0_T1_T2_iT3_T4_T5_E12temp_storage+8], %rd587;
	st.shared.u64 	[_ZZN3cub18CUB_300001_SM_10006detail4scan16DeviceScanKernelINS2_10policy_hubIyyyjN4cuda3std3__44plusIvEEE10Policy1000EPySC_NS0_13ScanTileStateIyLb1EEES9_NS1_10InputValueIySC_EEjyLb0EyEEvT0_T1_T2_iT3_T4_T5_E12temp_storage+16], %rd224;
$L__BB26_71:
	setp.ne.s32 	%p46, %r66, 0;
	mov.u64 	%rd591, %rd93;
	@%p46 bra 	$L__BB26_73;
	st.shared.u64 	[_ZZN3cub18CUB_300001_SM_10006detail4scan16DeviceScanKernelINS2_10policy_hubIyyyjN4cuda3std3__44plusIvEEE10Policy1000EPySC_NS0_13ScanTileStateIyLb1EEES9_NS1_10InputValueIySC_EEjyLb0EyEEvT0_T1_T2_iT3_T4_T5_E12temp_storage+152], %rd587;
	mov.u64 	%rd591, %rd587;
$L__BB26_73:
	bar.sync 	0;
	mov.u32 	%r163, %tid.x;
	setp.eq.s32 	%p47, %r163, 0;
	ld.shared.u64 	%rd225, [_ZZN3cub18CUB_300001_SM_10006detail4scan16DeviceScanKernelINS2_10policy_hubIyyyjN4cuda3std3__44plusIvEEE10Policy1000EPySC_NS0_13ScanTileStateIyLb1EEES9_NS1_10InputValueIySC_EEjyLb0EyEEvT0_T1_T2_iT3_T4_T5_E12temp_storage+152];
	selp.b64 	%rd226, 0, %rd225, %p47;
	add.s64 	%rd592, %rd226, %rd591;
$L__BB26_74:
	add.s64 	%rd319, %rd592, %rd75;
	add.s64 	%rd320, %rd76, %rd319;
	add.s64 	%rd321, %rd77, %rd320;
	add.s64 	%rd322, %rd78, %rd321;
	add.s64 	%rd323, %rd79, %rd322;
	add.s64 	%rd324, %rd80, %rd323;
	add.s64 	%rd325, %rd81, %rd324;
	add.s64 	%rd326, %rd82, %rd325;
	add.s64 	%rd327, %rd83, %rd326;
	add.s64 	%rd328, %rd84, %rd327;
	bar.sync 	0;
	st.shared.u64 	[%r30], %rd592;
	st.shared.u64 	[%r30+8], %rd319;
	st.shared.u64 	[%r30+16], %rd320;
	st.shared.u64 	[%r30+24], %rd321;
	st.shared.u64 	[%r30+32], %rd322;
	st.shared.u64 	[%r30+40], %rd323;
	st.shared.u64 	[%r30+48], %rd324;
	st.shared.u64 	[%r30+56], %rd325;
	st.shared.u64 	[%r30+64], %rd326;
	st.shared.u64 	[%r30+72], %rd327;
	st.shared.u64 	[%r30+80], %rd328;
	bar.warp.sync 	-1;
	ld.shared.u64 	%rd119, [%r29];
	ld.shared.u64 	%rd120, [%r29+256];
	ld.shared.u64 	%rd121, [%r29+512];
	ld.shared.u64 	%rd122, [%r29+768];
	ld.shared.u64 	%rd123, [%r29+1024];
	ld.shared.u64 	%rd124, [%r29+1280];
	ld.shared.u64 	%rd125, [%r29+1536];
	ld.shared.u64 	%rd126, [%r29+1792];
	ld.shared.u64 	%rd127, [%r29+2048];
	ld.shared.u64 	%rd128, [%r29+2304];
	ld.shared.u64 	%rd129, [%r29+2560];
	mov.u32 	%r259, %tid.x;
	setp.ne.s32 	%p72, %r259, 0;
	@%p72 bra 	$L__BB26_76;
	st.volatile.shared.u32 	[_ZZN3cub18CUB_300001_SM_10006detail4scan16DeviceScanKernelINS2_10policy_hubIyyyjN4cuda3std3__44plusIvEEE10Policy1000EPySC_NS0_13ScanTileStateIyLb1EEES9_NS1_10InputValueIySC_EEjyLb0EyEEvT0_T1_T2_iT3_T4_T5_E12temp_storage+36608], %r3;
$L__BB26_76:
	ld.param.u32 	%r522, [_ZN3cub18CUB_300001_SM_10006detail4scan16DeviceScanKernelINS2_10policy_hubIyyyjN4cuda3std3__44plusIvEEE10Policy1000EPySC_NS0_13ScanTileStateIyLb1EEES9_NS1_10InputValueIySC_EEjyLb0EyEEvT0_T1_T2_iT3_T4_T5__param_3];
	ld.param.u64 	%rd563, [_ZN3cub18CUB_300001_SM_10006detail4scan16DeviceScanKernelINS2_10policy_hubIyyyjN4cuda3std3__44plusIvEEE10Policy1000EPySC_NS0_13ScanTileStateIyLb1EEES9_NS1_10InputValueIySC_EEjyLb0EyEEvT0_T1_T2_iT3_T4_T5__param_1];
	bar.sync 	0;
	ld.volatile.shared.u32 	%r46, [_ZZN3cub18CUB_300001_SM_10006detail4scan16DeviceScanKernelINS2_10policy_hubIyyyjN4cuda3std3__44plusIvEEE10Policy1000EPySC_NS0_13ScanTileStateIyLb1EEES9_NS1_10InputValueIySC_EEjyLb0EyEEvT0_T1_T2_iT3_T4_T5_E12temp_storage+36608];
	setp.ge.s32 	%p73, %r26, %r46;
	cvt.u64.u32 	%rd329, %r26;
	mov.u32 	%r260, %ctaid.x;
	add.s32 	%r261, %r522, %r260;
	mul.lo.s32 	%r262, %r261, 4576;
	cvt.u64.u32 	%rd330, %r262;
	add.s64 	%rd331, %rd329, %rd330;
	cvta.to.global.u64 	%rd332, %rd563;
	shl.b64 	%rd333, %rd331, 3;
	add.s64 	%rd130, %rd332, %rd333;
	@%p73 bra 	$L__BB26_78;
	st.global.u64 	[%rd130], %rd119;
$L__BB26_78:
	and.b32  	%r264, %r259, 992;
	mul.lo.s32 	%r265, %r264, 11;
	and.b32  	%r266, %r259, 31;
	or.b32  	%r267, %r265, %r266;
	add.s32 	%r268, %r267, 32;
	setp.ge.s32 	%p74, %r268, %r46;
	@%p74 bra 	$L__BB26_80;
	st.global.u64 	[%rd130+256], %rd120;
$L__BB26_80:
	add.s32 	%r274, %r267, 64;
	setp.ge.s32 	%p75, %r274, %r46;
	@%p75 bra 	$L__BB26_82;
	st.global.u64 	[%rd130+512], %rd121;
$L__BB26_82:
	add.s32 	%r280, %r267, 96;
	setp.ge.s32 	%p76, %r280, %r46;
	@%p76 bra 	$L__BB26_84;
	st.global.u64 	[%rd130+768], %rd122;
$L__BB26_84:
	add.s32 	%r286, %r267, 128;
	setp.ge.s32 	%p77, %r286, %r46;
	@%p77 bra 	$L__BB26_86;
	st.global.u64 	[%rd130+1024], %rd123;
$L__BB26_86:
	add.s32 	%r292, %r267, 160;
	setp.ge.s32 	%p78, %r292, %r46;
	@%p78 bra 	$L__BB26_88;
	st.global.u64 	[%rd130+1280], %rd124;
$L__BB26_88:
	add.s32 	%r298, %r267, 192;
	setp.ge.s32 	%p79, %r298, %r46;
	@%p79 bra 	$L__BB26_90;
	st.global.u64 	[%rd130+1536], %rd125;
$L__BB26_90:
	add.s32 	%r304, %r267, 224;
	setp.ge.s32 	%p80, %r304, %r46;
	@%p80 bra 	$L__BB26_92;
	st.global.u64 	[%rd130+1792], %rd126;
$L__BB26_92:
	add.s32 	%r310, %r267, 256;
	setp.ge.s32 	%p81, %r310, %r46;
	@%p81 bra 	$L__BB26_94;
	st.global.u64 	[%rd130+2048], %rd127;
$L__BB26_94:
	add.s32 	%r316, %r267, 288;
	setp.ge.s32 	%p82, %r316, %r46;
	@%p82 bra 	$L__BB26_96;
	st.global.u64 	[%rd130+2304], %rd128;
$L__BB26_96:
	add.s32 	%r322, %r267, 320;
	setp.ge.s32 	%p83, %r322, %r46;
	@%p83 bra 	$L__BB26_98;
	st.global.u64 	[%rd130+2560], %rd129;
$L__BB26_98:
	ret;

}
	// .globl	_ZN3cub18CUB_300001_SM_10006detail4scan16DeviceScanKernelINS2_10policy_hubIyyymN4cuda3std3__44plusIvEEE10Policy1000EPySC_NS0_13ScanTileStateIyLb1EEES9_NS1_10InputValueIySC_EEmyLb0EyEEvT0_T1_T2_iT3_T4_T5_
.visible .entry _ZN3cub18CUB_300001_SM_10006detail4scan16DeviceScanKernelINS2_10policy_hubIyyymN4cuda3std3__44plusIvEEE10Policy1000EPySC_NS0_13ScanTileStateIyLb1EEES9_NS1_10InputValueIySC_EEmyLb0EyEEvT0_T1_T2_iT3_T4_T5_(
	.param .u64 .ptr .align 1 _ZN3cub18CUB_300001_SM_10006detail4scan16DeviceScanKernelINS2_10policy_hubIyyymN4cuda3std3__44plusIvEEE10Policy1000EPySC_NS0_13ScanTileStateIyLb1EEES9_NS1_10InputValueIySC_EEmyLb0EyEEvT0_T1_T2_iT3_T4_T5__param_0,
	.param .u64 .ptr .align 1 _ZN3cub18CUB_300001_SM_10006detail4scan16DeviceScanKernelINS2_10policy_hubIyyymN4cuda3std3__44plusIvEEE10Policy1000EPySC_NS0_13ScanTileStateIyLb1EEES9_NS1_10InputValueIySC_EEmyLb0EyEEvT0_T1_T2_iT3_T4_T5__param_1,
	.param .align 8 .b8 _ZN3cub18CUB_300001_SM_10006detail4scan16DeviceScanKernelINS2_10policy_hubIyyymN4cuda3std3__44plusIvEEE10Policy1000EPySC_NS0_13ScanTileStateIyLb1EEES9_NS1_10InputValueIySC_EEmyLb0EyEEvT0_T1_T2_iT3_T4_T5__param_2[8],
	.param .u32 _ZN3cub18CUB_300001_SM_10006detail4scan16DeviceScanKernelINS2_10policy_hubIyyymN4cuda3std3__44plusIvEEE10Policy1000EPySC_NS0_13ScanTileStateIyLb1EEES9_NS1_10InputValueIySC_EEmyLb0EyEEvT0_T1_T2_iT3_T4_T5__param_3,
	.param .align 1 .b8 _ZN3cub18CUB_300001_SM_10006detail4scan16DeviceScanKernelINS2_10policy_hubIyyymN4cuda3std3__44plusIvEEE10Policy1000EPySC_NS0_13ScanTileStateIyLb1EEES9_NS1_10InputValueIySC_EEmyLb0EyEEvT0_T1_T2_iT3_T4_T5__param_4[1],
	.param .align 8 .b8 _ZN3cub18CUB_300001_SM_10006detail4scan16DeviceScanKernelINS2_10policy_hubIyyymN4cuda3std3__44plusIvEEE10Policy1000EPySC_NS0_13ScanTileStateIyLb1EEES9_NS1_10InputValueIySC_EEmyLb0EyEEvT0_T1_T2_iT3_T4_T5__param_5[16],
	.param .u64 _ZN3cub18CUB_300001_SM_10006detail4scan16DeviceScanKernelINS2_10policy_hubIyyymN4cuda3std3__44plusIvEEE10Policy1000EPySC_NS0_13ScanTileStateIyLb1EEES9_NS1_10InputValueIySC_EEmyLb0EyEEvT0_T1_T2_iT3_T4_T5__param_6
)
.maxntid 320
{
	.reg .pred 	%p<130>;
	.reg .b16 	%rs<3>;
	.reg .b32 	%r<398>;
	.reg .b64 	%rd<558>;
	// demoted variable
	.shared .align 16 .b8 _ZZN3cub18CUB_300001_SM_10006detail4scan16DeviceScanKernelINS2_10policy_hubIyyymN4cuda3std3__44plusIvEEE10Policy1000EPySC_NS0_13ScanTileStateIyLb1EEES9_NS1_10InputValueIySC_EEmyLb0EyEEvT0_T1_T2_iT3_T4_T5_E12temp_storage[28176];
	ld.param.u32 	%r49, [_ZN3cub18CUB_300001_SM_10006detail4scan16DeviceScanKernelINS2_10policy_hubIyyymN4cuda3std3__44plusIvEEE10Policy1000EPySC_NS0_13ScanTileStateIyLb1EEES9_NS1_10InputValueIySC_EEmyLb0EyEEvT0_T1_T2_iT3_T4_T5__param_5];
	bfe.u32 	%r50, %r49, 0, 8;
	cvt.u16.u32 	%rs1, %r50;
	and.b16  	%rs2, %rs1, 255;
	ld.param.u64 	%rd148, [_ZN3cub18CUB_300001_SM_10006detail4scan16DeviceScanKernelINS2_10policy_hubIyyymN4cuda3std3__44plusIvEEE10Policy1000EPySC_NS0_13ScanTileStateIyLb1EEES9_NS1_10InputValueIySC_EEmyLb0EyEEvT0_T1_T2_iT3_T4_T5__param_2];
	ld.param.u64 	%rd526, [_ZN3cub18CUB_300001_SM_10006detail4scan16DeviceScanKernelINS2_10policy_hubIyyymN4cuda3std3__44plusIvEEE10Policy1000EPySC_NS0_13ScanTileStateIyLb1EEES9_NS1_10InputValueIySC_EEmyLb0EyEEvT0_T1_T2_iT3_T4_T5__param_5+8];
	ld.param.u64 	%rd150, [_ZN3cub18CUB_300001_SM_10006detail4scan16DeviceScanKernelINS2_10policy_hubIyyymN4cuda3std3__44plusIvEEE10Policy1000EPySC_NS0_13ScanTileStateIyLb1EEES9_NS1_10InputValueIySC_EEmyLb0EyEEvT0_T1_T2_iT3_T4_T5__param_0];
	ld.param.u64 	%rd147, [_ZN3cub18CUB_300001_SM_10006detail4scan16DeviceScanKernelINS2_10policy_hubIyyymN4cuda3std3__44plusIvEEE10Policy1000EPySC_NS0_13ScanTileStateIyLb1EEES9_NS1_10InputValueIySC_EEmyLb0EyEEvT0_T1_T2_iT3_T4_T5__param_1];
	ld.param.u32 	%r48, [_ZN3cub18CUB_300001_SM_10006detail4scan16DeviceScanKernelINS2_10policy_hubIyyymN4cuda3std3__44plusIvEEE10Policy1000EPySC_NS0_13ScanTileStateIyLb1EEES9_NS1_10InputValueIySC_EEmyLb0EyEEvT0_T1_T2_iT3_T4_T5__param_3];
	ld.param.u64 	%rd149, [_ZN3cub18CUB_300001_SM_10006detail4scan16DeviceScanKernelINS2_10policy_hubIyyymN4cuda3std3__44plusIvEEE10Policy1000EPySC_NS0_13ScanTileStateIyLb1EEES9_NS1_10InputValueIySC_EEmyLb0EyEEvT0_T1_T2_iT3_T4_T5__param_6];
	cvta.to.global.u64 	%rd1, %rd147;
	cvta.to.global.u64 	%rd2, %rd150;
	setp.eq.s16 	%p1, %rs2, 0;
	@%p1 bra 	$L__BB27_2;
	cvta.to.global.u64 	%rd151, %rd526;
	ld.global.u64 	%rd526, [%rd151];
$L__BB27_2:
	mov.u32 	%r51, %ctaid.x;
	add.s32 	%r1, %r48, %r51;
	mul.wide.s32 	%rd7, %r1, 3520;
	sub.s64 	%rd8, %rd149, %rd7;
	setp.lt.u64 	%p2, %rd8, 3521;
	@%p2 bra 	$L__BB27_30;
	mov.u32 	%r2, %tid.x;
	and.b32  	%r224, %r2, 31;
	and.b32  	%r225, %r2, 992;
	mul.lo.s32 	%r226, %r225, 11;
	or.b32  	%r227, %r226, %r224;
	cvt.u64.u32 	%rd326, %r227;
	add.s64 	%rd9, %rd7, %rd326;
	shl.b64 	%rd327, %rd9, 3;
	add.s64 	%rd328, %rd2, %rd327;
	ld.global.u64 	%rd329, [%rd328];
	ld.global.u64 	%rd330, [%rd328+256];
	ld.global.u64 	%rd331, [%rd328+512];
	ld.global.u64 	%rd332, [%rd328+768];
	ld.global.u64 	%rd333, [%rd328+1024];
	ld.global.u64 	%rd334, [%rd328+1280];
	ld.global.u64 	%rd335, [%rd328+1536];
	ld.global.u64 	%rd336, [%rd328+1792];
	ld.global.u64 	%rd337, [%rd328+2048];
	ld.global.u64 	%rd338, [%rd328+2304];
	ld.global.u64 	%rd339, [%rd328+2560];
	// begin inline asm
	mov.u32 %r223, %laneid;
	// end inline asm
	shr.u32 	%r4, %r2, 5;
	mad.lo.s32 	%r228, %r4, 352, %r223;
	shl.b32 	%r229, %r228, 3;
	mov.u32 	%r230, _ZZN3cub18CUB_300001_SM_10006detail4scan16DeviceScanKernelINS2_10policy_hubIyyymN4cuda3std3__44plusIvEEE10Policy1000EPySC_NS0_13ScanTileStateIyLb1EEES9_NS1_10InputValueIySC_EEmyLb0EyEEvT0_T1_T2_iT3_T4_T5_E12temp_storage;
	add.s32 	%r5, %r230, %r229;
	st.shared.u64 	[%r5], %rd329;
	st.shared.u64 	[%r5+256], %rd330;
	st.shared.u64 	[%r5+512], %rd331;
	st.shared.u64 	[%r5+768], %rd332;
	st.shared.u64 	[%r5+1024], %rd333;
	st.shared.u64 	[%r5+1280], %rd334;
	st.shared.u64 	[%r5+1536], %rd335;
	st.shared.u64 	[%r5+1792], %rd336;
	st.shared.u64 	[%r5+2048], %rd337;
	st.shared.u64 	[%r5+2304], %rd338;
	st.shared.u64 	[%r5+2560], %rd339;
	bar.warp.sync 	-1;
	mad.lo.s32 	%r6, %r223, 80, %r5;
	ld.shared.u64 	%rd10, [%r6];
	ld.shared.u64 	%rd11, [%r6+8];
	ld.shared.u64 	%rd12, [%r6+16];
	ld.shared.u64 	%rd13, [%r6+24];
	ld.shared.u64 	%rd14, [%r6+32];
	ld.shared.u64 	%rd15, [%r6+40];
	ld.shared.u64 	%rd16, [%r6+48];
	ld.shared.u64 	%rd17, [%r6+56];
	ld.shared.u64 	%rd18, [%r6+64];
	ld.shared.u64 	%rd19, [%r6+72];
	ld.shared.u64 	%rd20, [%r6+80];
	bar.sync 	0;
	setp.ne.s32 	%p78, %r1, 0;
	@%p78 bra 	$L__BB27_8;
	add.s64 	%rd460, %rd11, %rd10;
	add.s64 	%rd461, %rd12, %rd460;
	add.s64 	%rd462, %rd13, %rd461;
	add.s64 	%rd463, %rd14, %rd462;
	add.s64 	%rd464, %rd15, %rd463;
	add.s64 	%rd465, %rd16, %rd464;
	add.s64 	%rd466, %rd17, %rd465;
	add.s64 	%rd467, %rd18, %rd466;
	add.s64 	%rd468, %rd19, %rd467;
	add.s64 	%rd447, %rd20, %rd468;
	mov.b32 	%r374, 1;
	mov.b32 	%r387, 0;
	mov.b32 	%r388, -1;
	// begin inline asm
	{  .reg .u64 r0;  .reg .u32 lo;  .reg .u32 hi;  .reg .pred p;  mov.b64 {lo, hi}, %rd447;  shfl.sync.up.b32 lo|p, lo, %r374, %r387, %r388;  shfl.sync.up.b32 hi|p, hi, %r374, %r387, %r388;  mov.b64 r0, {lo, hi};  @p add.u64 r0, r0, %rd447;  mov.u64 %rd445, r0;}
	// end inline asm
	mov.b32 	%r377, 2;
	// begin inline asm
	{  .reg .u64 r0;  .reg .u32 lo;  .reg .u32 hi;  .reg .pred p;  mov.b64 {lo, hi}, %rd445;  shfl.sync.up.b32 lo|p, lo, %r377, %r387, %r388;  shfl.sync.up.b32 hi|p, hi, %r377, %r387, %r388;  mov.b64 r0, {lo, hi};  @p add.u64 r0, r0, %rd445;  mov.u64 %rd448, r0;}
	// end inline asm
	mov.b32 	%r380, 4;
	// begin inline asm
	{  .reg .u64 r0;  .reg .u32 lo;  .reg .u32 hi;  .reg .pred p;  mov.b64 {lo, hi}, %rd448;  shfl.sync.up.b32 lo|p, lo, %r380, %r387, %r388;  shfl.sync.up.b32 hi|p, hi, %r380, %r387, %r388;  mov.b64 r0, {lo, hi};  @p add.u64 r0, r0, %rd448;  mov.u64 %rd451, r0;}
	// end inline asm
	mov.b32 	%r383, 8;
	// begin inline asm
	{  .reg .u64 r0;  .reg .u32 lo;  .reg .u32 hi;  .reg .pred p;  mov.b64 {lo, hi}, %rd451;  shfl.sync.up.b32 lo|p, lo, %r383, %r387, %r388;  shfl.sync.up.b32 hi|p, hi, %r383, %r387, %r388;  mov.b64 r0, {lo, hi};  @p add.u64 r0, r0, %rd451;  mov.u64 %rd454, r0;}
	// end inline asm
	mov.b32 	%r386, 16;
	// begin inline asm
	{  .reg .u64 r0;  .reg .u32 lo;  .reg .u32 hi;  .reg .pred p;  mov.b64 {lo, hi}, %rd454;  shfl.sync.up.b32 lo|p, lo, %r386, %r387, %r388;  shfl.sync.up.b32 hi|p, hi, %r386, %r387, %r388;  mov.b64 r0, {lo, hi};  @p add.u64 r0, r0, %rd454;  mov.u64 %rd457, r0;}
	// end inline asm
	setp.ne.s32 	%p118, %r223, 31;
	@%p118 bra 	$L__BB27_6;
	shl.b32 	%r389, %r4, 3;
	add.s32 	%r391, %r230, %r389;
	st.shared.u64 	[%r391+32], %rd457;
$L__BB27_6:
	bar.sync 	0;
	ld.shared.v2.u64 	{%rd469, %rd470}, [_ZZN3cub18CUB_300001_SM_10006detail4scan16DeviceScanKernelINS2_10policy_hubIyyymN4cuda3std3__44plusIvEEE10Policy1000EPySC_NS0_13ScanTileStateIyLb1EEES9_NS1_10InputValueIySC_EEmyLb0EyEEvT0_T1_T2_iT3_T4_T5_E12temp_storage+32];
	add.s64 	%rd471, %rd470, %rd469;
	setp.eq.s32 	%p119, %r4, 2;
	selp.b64 	%rd472, %rd471, %rd469, %p119;
	ld.shared.v2.u64 	{%rd473, %rd474}, [_ZZN3cub18CUB_300001_SM_10006detail4scan16DeviceScanKernelINS2_10policy_hubIyyymN4cuda3std3__44plusIvEEE10Policy1000EPySC_NS0_13ScanTileStateIyLb1EEES9_NS1_10InputValueIySC_EEmyLb0EyEEvT0_T1_T2_iT3_T4_T5_E12temp_storage+48];
	add.s64 	%rd475, %rd471, %rd473;
	setp.eq.s32 	%p120, %r4, 3;
	selp.b64 	%rd476, %rd475, %rd472, %p120;
	add.s64 	%rd477, %rd475, %rd474;
	setp.eq.s32 	%p121, %r4, 4;
	selp.b64 	%rd478, %rd477, %rd476, %p121;
	ld.shared.v2.u64 	{%rd479, %rd480}, [_ZZN3cub18CUB_300001_SM_10006detail4scan16DeviceScanKernelINS2_10policy_hubIyyymN4cuda3std3__44plusIvEEE10Policy1000EPySC_NS0_13ScanTileStateIyLb1EEES9_NS1_10InputValueIySC_EEmyLb0EyEEvT0_T1_T2_iT3_T4_T5_E12temp_storage+64];
	add.s64 	%rd481, %rd477, %rd479;
	setp.eq.s32 	%p122, %r4, 5;
	selp.b64 	%rd482, %rd481, %rd478, %p122;
	add.s64 	%rd483, %rd481, %rd480;
	setp.eq.s32 	%p123, %r4, 6;
	selp.b64 	%rd484, %rd483, %rd482, %p123;
	ld.shared.v2.u64 	{%rd485, %rd486}, [_ZZN3cub18CUB_300001_SM_10006detail4scan16DeviceScanKernelINS2_10policy_hubIyyymN4cuda3std3__44plusIvEEE10Policy1000EPySC_NS0_13ScanTileStateIyLb1EEES9_NS1_10InputValueIySC_EEmyLb0EyEEvT0_T1_T2_iT3_T4_T5_E12temp_storage+80];
	add.s64 	%rd487, %rd483, %rd485;
	setp.eq.s32 	%p124, %r4, 7;
	selp.b64 	%rd488, %rd487, %rd484, %p124;
	add.s64 	%rd489, %rd487, %rd486;
	setp.eq.s32 	%p125, %r4, 8;
	selp.b64 	%rd490, %rd489, %rd488, %p125;
	ld.shared.v2.u64 	{%rd491, %rd492}, [_ZZN3cub18CUB_300001_SM_10006detail4scan16DeviceScanKernelINS2_10policy_hubIyyymN4cuda3std3__44plusIvEEE10Policy1000EPySC_NS0_13ScanTileStateIyLb1EEES9_NS1_10InputValueIySC_EEmyLb0EyEEvT0_T1_T2_iT3_T4_T5_E12temp_storage+96];
	add.s64 	%rd493, %rd489, %rd491;
	setp.eq.s32 	%p126, %r4, 9;
	selp.b64 	%rd494, %rd493, %rd490, %p126;
	setp.lt.u32 	%p127, %r2, 32;
	selp.b64 	%rd495, 0, %rd494, %p127;
	setp.eq.s32 	%p128, %r223, 0;
	sub.s64 	%rd496, %rd457, %rd447;
	selp.b64 	%rd497, 0, %rd496, %p128;
	add.s64 	%rd498, %rd497, %rd526;
	add.s64 	%rd533, %rd498, %rd495;
	add.s64 	%rd535, %rd533, %rd10;
	add.s64 	%rd499, %rd492, %rd526;
	add.s64 	%rd25, %rd499, %rd493;
	setp.ne.s32 	%p129, %r2, 0;
	@%p129 bra 	$L__BB27_29;
	add.s64 	%rd500, %rd148, 512;
	mov.b64 	%rd501, 101;
	// begin inline asm
	st.relaxed.gpu.v2.u64 [%rd500], {%rd501, %rd25};
	// end inline asm
	bra.uni 	$L__BB27_29;
$L__BB27_8:
	add.s64 	%rd355, %rd11, %rd10;
	add.s64 	%rd356, %rd12, %rd355;
	add.s64 	%rd357, %rd13, %rd356;
	add.s64 	%rd358, %rd14, %rd357;
	add.s64 	%rd359, %rd15, %rd358;
	add.s64 	%rd360, %rd16, %rd359;
	add.s64 	%rd361, %rd17, %rd360;
	add.s64 	%rd362, %rd18, %rd361;
	add.s64 	%rd363, %rd19, %rd362;
	add.s64 	%rd342, %rd20, %rd363;
	mov.b32 	%r231, 1;
	mov.b32 	%r244, 0;
	mov.b32 	%r245, -1;
	// begin inline asm
	{  .reg .u64 r0;  .reg .u32 lo;  .reg .u32 hi;  .reg .pred p;  mov.b64 {lo, hi}, %rd342;  shfl.sync.up.b32 lo|p, lo, %r231, %r244, %r245;  shfl.sync.up.b32 hi|p, hi, %r231, %r244, %r245;  mov.b64 r0, {lo, hi};  @p add.u64 r0, r0, %rd342;  mov.u64 %rd340, r0;}
	// end inline asm
	mov.b32 	%r234, 2;
	// begin inline asm
	{  .reg .u64 r0;  .reg .u32 lo;  .reg .u32 hi;  .reg .pred p;  mov.b64 {lo, hi}, %rd340;  shfl.sync.up.b32 lo|p, lo, %r234, %r244, %r245;  shfl.sync.up.b32 hi|p, hi, %r234, %r244, %r245;  mov.b64 r0, {lo, hi};  @p add.u64 r0, r0, %rd340;  mov.u64 %rd343, r0;}
	// end inline asm
	mov.b32 	%r237, 4;
	// begin inline asm
	{  .reg .u64 r0;  .reg .u32 lo;  .reg .u32 hi;  .reg .pred p;  mov.b64 {lo, hi}, %rd343;  shfl.sync.up.b32 lo|p, lo, %r237, %r244, %r245;  shfl.sync.up.b32 hi|p, hi, %r237, %r244, %r245;  mov.b64 r0, {lo, hi};  @p add.u64 r0, r0, %rd343;  mov.u64 %rd346, r0;}
	// end inline asm
	mov.b32 	%r240, 8;
	// begin inline asm
	{  .reg .u64 r0;  .reg .u32 lo;  .reg .u32 hi;  .reg .pred p;  mov.b64 {lo, hi}, %rd346;  shfl.sync.up.b32 lo|p, lo, %r240, %r244, %r245;  shfl.sync.up.b32 hi|p, hi, %r240, %r244, %r245;  mov.b64 r0, {lo, hi};  @p add.u64 r0, r0, %rd346;  mov.u64 %rd349, r0;}
	// end inline asm
	mov.b32 	%r243, 16;
	// begin inline asm
	{  .reg .u64 r0;  .reg .u32 lo;  .reg .u32 hi;  .reg .pred p;  mov.b64 {lo, hi}, %rd349;  shfl.sync.up.b32 lo|p, lo, %r243, %r244, %r245;  shfl.sync.up.b32 hi|p, hi, %r243, %r244, %r245;  mov.b64 r0, {lo, hi};  @p add.u64 r0, r0, %rd349;  mov.u64 %rd352, r0;}
	// end inline asm
	setp.ne.s32 	%p79, %r223, 31;
	@%p79 bra 	$L__BB27_10;
	shl.b32 	%r246, %r4, 3;
	add.s32 	%r248, %r230, %r246;
	st.shared.u64 	[%r248+32], %rd352;
$L__BB27_10:
	sub.s64 	%rd364, %rd352, %rd342;
	bar.sync 	0;
	ld.shared.v2.u64 	{%rd365, %rd366}, [_ZZN3cub18CUB_300001_SM_10006detail4scan16DeviceScanKernelINS2_10policy_hubIyyymN4cuda3std3__44plusIvEEE10Policy1000EPySC_NS0_13ScanTileStateIyLb1EEES9_NS1_10InputValueIySC_EEmyLb0EyEEvT0_T1_T2_iT3_T4_T5_E12temp_storage+32];
	add.s64 	%rd367, %rd366, %rd365;
	setp.eq.s32 	%p80, %r4, 2;
	selp.b64 	%rd368, %rd367, %rd365, %p80;
	ld.shared.v2.u64 	{%rd369, %rd370}, [_ZZN3cub18CUB_300001_SM_10006detail4scan16DeviceScanKernelINS2_10policy_hubIyyymN4cuda3std3__44plusIvEEE10Policy1000EPySC_NS0_13ScanTileStateIyLb1EEES9_NS1_10InputValueIySC_EEmyLb0EyEEvT0_T1_T2_iT3_T4_T5_E12temp_storage+48];
	add.s64 	%rd371, %rd367, %rd369;
	setp.eq.s32 	%p81, %r4, 3;
	selp.b64 	%rd372, %rd371, %rd368, %p81;
	add.s64 	%rd373, %rd371, %rd370;
	setp.eq.s32 	%p82, %r4, 4;
	selp.b64 	%rd374, %rd373, %rd372, %p82;
	ld.shared.v2.u64 	{%rd375, %rd376}, [_ZZN3cub18CUB_300001_SM_10006detail4scan16DeviceScanKernelINS2_10policy_hubIyyymN4cuda3std3__44plusIvEEE10Policy1000EPySC_NS0_13ScanTileStateIyLb1EEES9_NS1_10InputValueIySC_EEmyLb0EyEEvT0_T1_T2_iT3_T4_T5_E12temp_storage+64];
	add.s64 	%rd377, %rd373, %rd375;
	setp.eq.s32 	%p83, %r4, 5;
	selp.b64 	%rd378, %rd377, %rd374, %p83;
	add.s64 	%rd379, %rd377, %rd376;
	setp.eq.s32 	%p84, %r4, 6;
	selp.b64 	%rd380, %rd379, %rd378, %p84;
	ld.shared.v2.u64 	{%rd381, %rd382}, [_ZZN3cub18CUB_300001_SM_10006detail4scan16DeviceScanKernelINS2_10policy_hubIyyymN4cuda3std3__44plusIvEEE10Policy1000EPySC_NS0_13ScanTileStateIyLb1EEES9_NS1_10InputValueIySC_EEmyLb0EyEEvT0_T1_T2_iT3_T4_T5_E12temp_storage+80];
	add.s64 	%rd383, %rd379, %rd381;
	setp.eq.s32 	%p85, %r4, 7;
	selp.b64 	%rd384, %rd383, %rd380, %p85;
	add.s64 	%rd385, %rd383, %rd382;
	setp.eq.s32 	%p86, %r4, 8;
	selp.b64 	%rd386, %rd385, %rd384, %p86;
	ld.shared.v2.u64 	{%rd387, %rd388}, [_ZZN3cub18CUB_300001_SM_10006detail4scan16DeviceScanKernelINS2_10policy_hubIyyymN4cuda3std3__44plusIvEEE10Policy1000EPySC_NS0_13ScanTileStateIyLb1EEES9_NS1_10InputValueIySC_EEmyLb0EyEEvT0_T1_T2_iT3_T4_T5_E12temp_storage+96];
	add.s64 	%rd389, %rd385, %rd387;
	setp.eq.s32 	%p87, %r4, 9;
	selp.b64 	%rd390, %rd389, %rd386, %p87;
	add.s64 	%rd28, %rd389, %rd388;
	setp.gt.u32 	%p88, %r2, 31;
	setp.lt.u32 	%p89, %r2, 32;
	setp.eq.s32 	%p90, %r223, 0;
	selp.b64 	%rd391, 0, %rd364, %p90;
	add.s64 	%rd533, %rd390, %rd391;
	selp.b64 	%rd30, %rd364, %rd533, %p89;
	@%p88 bra 	$L__BB27_26;
	setp.ne.s32 	%p91, %r2, 0;
	mul.wide.s32 	%rd392, %r1, 16;
	add.s64 	%rd31, %rd148, %rd392;
	@%p91 bra 	$L__BB27_13;
	st.shared.u64 	[_ZZN3cub18CUB_300001_SM_10006detail4scan16DeviceScanKernelINS2_10policy_hubIyyymN4cuda3std3__44plusIvEEE10Policy1000EPySC_NS0_13ScanTileStateIyLb1EEES9_NS1_10InputValueIySC_EEmyLb0EyEEvT0_T1_T2_iT3_T4_T5_E12temp_storage+24], %rd28;
	add.s64 	%rd393, %rd31, 512;
	mov.b64 	%rd394, 100;
	// begin inline asm
	st.relaxed.gpu.v2.u64 [%rd393], {%rd394, %rd28};
	// end inline asm
$L__BB27_13:
	not.b32 	%r251, %r2;
	add.s32 	%r393, %r1, %r251;
	mov.b32 	%r249, 965;
	// begin inline asm
	nanosleep.u32 %r249;
	// end inline asm
	mul.wide.s32 	%rd399, %r393, 16;
	add.s64 	%rd400, %rd148, %rd399;
	add.s64 	%rd398, %rd400, 512;
	// begin inline asm
	ld.relaxed.gpu.v2.u64 {%rd531, %rd528}, [%rd398];
	// end inline asm
	mov.b32 	%r392, 328;
$L__BB27_14:
	setp.eq.s64 	%p92, %rd531, 99;
	mov.b32 	%r252, -1;
	vote.sync.any.pred 	%p93, %p92, %r252;
	not.pred 	%p94, %p93;
	@%p94 bra 	$L__BB27_16;
	// begin inline asm
	nanosleep.u32 %r392;
	// end inline asm
	shl.b32 	%r392, %r392, 1;
	// begin inline asm
	ld.relaxed.gpu.v2.u64 {%rd531, %rd528}, [%rd398];
	// end inline asm
	bra.uni 	$L__BB27_14;
$L__BB27_16:
	setp.eq.s64 	%p95, %rd531, 101;
	mov.b32 	%r304, -1;
	vote.sync.ballot.b32 	%r305, %p95, %r304;
	// begin inline asm
	mov.u32 %r254, %lanemask_ge;
	// end inline asm
	and.b32  	%r306, %r305, %r254;
	or.b32  	%r307, %r306, -2147483648;
	add.s32 	%r308, %r307, -1;
	not.b32 	%r309, %r307;
	and.b32  	%r310, %r309, %r308;
	popc.b32 	%r258, %r310;
	mov.b64 	{%r256, %r261}, %rd528;
	mov.b32 	%r262, 1;
	// begin inline asm
	shfl.sync.down.b32 %r255, %r256, %r262, %r258, %r304;
	// end inline asm
	// begin inline asm
	shfl.sync.down.b32 %r260, %r261, %r262, %r258, %r304;
	// end inline asm
	mov.b64 	%rd401, {%r255, %r260};
	setp.lt.s32 	%p97, %r223, %r258;
	selp.b64 	%rd402, %rd401, 0, %p97;
	add.s64 	%rd403, %rd402, %rd528;
	mov.b64 	{%r266, %r271}, %rd403;
	mov.b32 	%r272, 2;
	// begin inline asm
	shfl.sync.down.b32 %r265, %r266, %r272, %r258, %r304;
	// end inline asm
	// begin inline asm
	shfl.sync.down.b32 %r270, %r271, %r272, %r258, %r304;
	// end inline asm
	mov.b64 	%rd404, {%r265, %r270};
	add.s32 	%r11, %r223, 2;
	setp.gt.s32 	%p98, %r11, %r258;
	selp.b64 	%rd405, 0, %rd404, %p98;
	add.s64 	%rd406, %rd405, %rd403;
	mov.b64 	{%r276, %r281}, %rd406;
	mov.b32 	%r282, 4;
	// begin inline asm
	shfl.sync.down.b32 %r275, %r276, %r282, %r258, %r304;
	// end inline asm
	// begin inline asm
	shfl.sync.down.b32 %r280, %r281, %r282, %r258, %r304;
	// end inline asm
	mov.b64 	%rd407, {%r275, %r280};
	add.s32 	%r12, %r223, 4;
	setp.gt.s32 	%p99, %r12, %r258;
	selp.b64 	%rd408, 0, %rd407, %p99;
	add.s64 	%rd409, %rd408, %rd406;
	mov.b64 	{%r286, %r291}, %rd409;
	mov.b32 	%r292, 8;
	// begin inline asm
	shfl.sync.down.b32 %r285, %r286, %r292, %r258, %r304;
	// end inline asm
	// begin inline asm
	shfl.sync.down.b32 %r290, %r291, %r292, %r258, %r304;
	// end inline asm
	mov.b64 	%rd410, {%r285, %r290};
	add.s32 	%r13, %r223, 8;
	setp.gt.s32 	%p100, %r13, %r258;
	selp.b64 	%rd411, 0, %rd410, %p100;
	add.s64 	%rd412, %rd411, %rd409;
	mov.b64 	{%r296, %r301}, %rd412;
	mov.b32 	%r302, 16;
	// begin inline asm
	shfl.sync.down.b32 %r295, %r296, %r302, %r258, %r304;
	// end inline asm
	// begin inline asm
	shfl.sync.down.b32 %r300, %r301, %r302, %r258, %r304;
	// end inline asm
	mov.b64 	%rd413, {%r295, %r300};
	add.s32 	%r14, %r223, 16;
	setp.gt.s32 	%p101, %r14, %r258;
	selp.b64 	%rd414, 0, %rd413, %p101;
	add.s64 	%rd530, %rd414, %rd412;
	add.s64 	%rd42, %rd148, 512;
$L__BB27_17:
	setp.ne.s64 	%p102, %rd531, 101;
	mov.b32 	%r311, -1;
	vote.sync.all.pred 	%p103, %p102, %r311;
	not.pred 	%p104, %p103;
	@%p104 bra 	$L__BB27_22;
	mul.wide.s32 	%rd422, %r393, 16;
	add.s64 	%rd423, %rd42, %rd422;
	add.s64 	%rd421, %rd423, -512;
	// begin inline asm
	ld.relaxed.gpu.v2.u64 {%rd531, %rd532}, [%rd421];
	// end inline asm
	mov.b32 	%r394, 328;
$L__BB27_19:
	setp.eq.s64 	%p108, %rd531, 99;
	mov.b32 	%r314, -1;
	vote.sync.any.pred 	%p109, %p108, %r314;
	not.pred 	%p110, %p109;
	@%p110 bra 	$L__BB27_21;
	// begin inline asm
	nanosleep.u32 %r394;
	// end inline asm
	shl.b32 	%r394, %r394, 1;
	// begin inline asm
	ld.relaxed.gpu.v2.u64 {%rd531, %rd532}, [%rd421];
	// end inline asm
	bra.uni 	$L__BB27_19;
$L__BB27_21:
	setp.eq.s64 	%p111, %rd531, 101;
	mov.b32 	%r365, -1;
	vote.sync.ballot.b32 	%r366, %p111, %r365;
	and.b32  	%r367, %r366, %r254;
	or.b32  	%r368, %r367, -2147483648;
	add.s32 	%r369, %r368, -1;
	not.b32 	%r370, %r368;
	and.b32  	%r371, %r370, %r369;
	popc.b32 	%r319, %r371;
	mov.b64 	{%r317, %r322}, %rd532;
	mov.b32 	%r323, 1;
	// begin inline asm
	shfl.sync.down.b32 %r316, %r317, %r323, %r319, %r365;
	// end inline asm
	// begin inline asm
	shfl.sync.down.b32 %r321, %r322, %r323, %r319, %r365;
	// end inline asm
	mov.b64 	%rd424, {%r316, %r321};
	setp.lt.s32 	%p113, %r223, %r319;
	selp.b64 	%rd425, %rd424, 0, %p113;
	add.s64 	%rd426, %rd425, %rd532;
	mov.b64 	{%r327, %r332}, %rd426;
	mov.b32 	%r333, 2;
	// begin inline asm
	shfl.sync.down.b32 %r326, %r327, %r333, %r319, %r365;
	// end inline asm
	// begin inline asm
	shfl.sync.down.b32 %r331, %r332, %r333, %r319, %r365;
	// end inline asm
	mov.b64 	%rd427, {%r326, %r331};
	setp.gt.s32 	%p114, %r11, %r319;
	selp.b64 	%rd428, 0, %rd427, %p114;
	add.s64 	%rd429, %rd426, %rd428;
	mov.b64 	{%r337, %r342}, %rd429;
	mov.b32 	%r343, 4;
	// begin inline asm
	shfl.sync.down.b32 %r336, %r337, %r343, %r319, %r365;
	// end inline asm
	// begin inline asm
	shfl.sync.down.b32 %r341, %r342, %r343, %r319, %r365;
	// end inline asm
	mov.b64 	%rd430, {%r336, %r341};
	setp.gt.s32 	%p115, %r12, %r319;
	selp.b64 	%rd431, 0, %rd430, %p115;
	add.s64 	%rd432, %rd431, %rd429;
	mov.b64 	{%r347, %r352}, %rd432;
	mov.b32 	%r353, 8;
	// begin inline asm
	shfl.sync.down.b32 %r346, %r347, %r353, %r319, %r365;
	// end inline asm
	// begin inline asm
	shfl.sync.down.b32 %r351, %r352, %r353, %r319, %r365;
	// end inline asm
	mov.b64 	%rd433, {%r346, %r351};
	setp.gt.s32 	%p116, %r13, %r319;
	selp.b64 	%rd434, 0, %rd433, %p116;
	add.s64 	%rd435, %rd434, %rd432;
	mov.b64 	{%r357, %r362}, %rd435;
	mov.b32 	%r363, 16;
	// begin inline asm
	shfl.sync.down.b32 %r356, %r357, %r363, %r319, %r365;
	// end inline asm
	// begin inline asm
	shfl.sync.down.b32 %r361, %r362, %r363, %r319, %r365;
	// end inline asm
	mov.b64 	%rd436, {%r356, %r361};
	setp.gt.s32 	%p117, %r14, %r319;
	selp.b64 	%rd437, 0, %rd436, %p117;
	add.s64 	%rd438, %rd435, %rd530;
	add.s64 	%rd530, %rd438, %rd437;
	add.s32 	%r393, %r393, -32;
	bra.uni 	$L__BB27_17;
$L__BB27_22:
	setp.ne.s32 	%p105, %r2, 0;
	@%p105 bra 	$L__BB27_24;
	add.s64 	%rd417, %rd530, %rd28;
	add.s64 	%rd415, %rd31, 512;
	mov.b64 	%rd416, 101;
	// begin inline asm
	st.relaxed.gpu.v2.u64 [%rd415], {%rd416, %rd417};
	// end inline asm
	st.shared.u64 	[_ZZN3cub18CUB_300001_SM_10006detail4scan16DeviceScanKernelINS2_10policy_hubIyyymN4cuda3std3__44plusIvEEE10Policy1000EPySC_NS0_13ScanTileStateIyLb1EEES9_NS1_10InputValueIySC_EEmyLb0EyEEvT0_T1_T2_iT3_T4_T5_E12temp_storage+8], %rd530;
	st.shared.u64 	[_ZZN3cub18CUB_300001_SM_10006detail4scan16DeviceScanKernelINS2_10policy_hubIyyymN4cuda3std3__44plusIvEEE10Policy1000EPySC_NS0_13ScanTileStateIyLb1EEES9_NS1_10InputValueIySC_EEmyLb0EyEEvT0_T1_T2_iT3_T4_T5_E12temp_storage+16], %rd417;
$L__BB27_24:
	setp.ne.s32 	%p106, %r223, 0;
	mov.u64 	%rd533, %rd30;
	@%p106 bra 	$L__BB27_26;
	st.shared.u64 	[_ZZN3cub18CUB_300001_SM_10006detail4scan16DeviceScanKernelINS2_10policy_hubIyyymN4cuda3std3__44plusIvEEE10Policy1000EPySC_NS0_13ScanTileStateIyLb1EEES9_NS1_10InputValueIySC_EEmyLb0EyEEvT0_T1_T2_iT3_T4_T5_E12temp_storage+128], %rd530;
	mov.u64 	%rd533, %rd530;
$L__BB27_26:
	bar.sync 	0;
	setp.eq.s32 	%p107, %r2, 0;
	@%p107 bra 	$L__BB27_28;
	ld.shared.u64 	%rd418, [_ZZN3cub18CUB_300001_SM_10006detail4scan16DeviceScanKernelINS2_10policy_hubIyyymN4cuda3std3__44plusIvEEE10Policy1000EPySC_NS0_13ScanTileStateIyLb1EEES9_NS1_10InputValueIySC_EEmyLb0EyEEvT0_T1_T2_iT3_T4_T5_E12temp_storage+128];
	add.s64 	%rd533, %rd418, %rd533;
$L__BB27_28:
	add.s64 	%rd535, %rd10, %rd533;
$L__BB27_29:
	add.s64 	%rd503, %rd11, %rd535;
	add.s64 	%rd504, %rd12, %rd503;
	add.s64 	%rd505, %rd13, %rd504;
	add.s64 	%rd506, %rd14, %rd505;
	add.s64 	%rd507, %rd15, %rd506;
	add.s64 	%rd508, %rd16, %rd507;
	add.s64 	%rd509, %rd17, %rd508;
	add.s64 	%rd510, %rd18, %rd509;
	add.s64 	%rd511, %rd19, %rd510;
	bar.sync 	0;
	st.shared.u64 	[%r6], %rd533;
	st.shared.u64 	[%r6+8], %rd535;
	st.shared.u64 	[%r6+16], %rd503;
	st.shared.u64 	[%r6+24], %rd504;
	st.shared.u64 	[%r6+32], %rd505;
	st.shared.u64 	[%r6+40], %rd506;
	st.shared.u64 	[%r6+48], %rd507;
	st.shared.u64 	[%r6+56], %rd508;
	st.shared.u64 	[%r6+64], %rd509;
	st.shared.u64 	[%r6+72], %rd510;
	st.shared.u64 	[%r6+80], %rd511;
	bar.warp.sync 	-1;
	ld.shared.u64 	%rd512, [%r5];
	ld.shared.u64 	%rd513, [%r5+256];
	ld.shared.u64 	%rd514, [%r5+512];
	ld.shared.u64 	%rd515, [%r5+768];
	ld.shared.u64 	%rd516, [%r5+1024];
	ld.shared.u64 	%rd517, [%r5+1280];
	ld.shared.u64 	%rd518, [%r5+1536];
	ld.shared.u64 	%rd519, [%r5+1792];
	ld.shared.u64 	%rd520, [%r5+2048];
	ld.shared.u64 	%rd521, [%r5+2304];
	ld.shared.u64 	%rd522, [%r5+2560];
	add.s64 	%rd524, %rd1, %rd327;
	st.global.u64 	[%rd524], %rd512;
	st.global.u64 	[%rd524+256], %rd513;
	st.global.u64 	[%rd524+512], %rd514;
	st.global.u64 	[%rd524+768], %rd515;
	st.global.u64 	[%rd524+1024], %rd516;
	st.global.u64 	[%rd524+1280], %rd517;
	st.global.u64 	[%rd524+1536], %rd518;
	st.global.u64 	[%rd524+1792], %rd519;
	st.global.u64 	[%rd524+2048], %rd520;
	st.global.u64 	[%rd524+2304], %rd521;
	st.global.u64 	[%rd524+2560], %rd522;
	bra.uni 	$L__BB27_102;
$L__BB27_30:
	setp.eq.s64 	%p3, %rd8, 0;
	@%p3 bra 	$L__BB27_102;
	cvt.u32.u64 	%r19, %rd8;
	shl.b64 	%rd152, %rd7, 3;
	add.s64 	%rd153, %rd2, %rd152;
	mov.u32 	%r20, %tid.x;
	ld.global.u64 	%rd547, [%rd153];
	and.b32  	%r52, %r20, 31;
	and.b32  	%r53, %r20, 992;
	mul.lo.s32 	%r54, %r53, 11;
	or.b32  	%r21, %r54, %r52;
	setp.ge.u32 	%p4, %r21, %r19;
	shl.b32 	%r55, %r21, 3;
	cvt.u64.u32 	%rd154, %r55;
	add.s64 	%rd62, %rd153, %rd154;
	mov.u64 	%rd537, %rd547;
	@%p4 bra 	$L__BB27_33;
	ld.global.u64 	%rd537, [%rd62];
$L__BB27_33:
	add.s32 	%r22, %r21, 32;
	setp.ge.u32 	%p5, %r22, %r19;
	mov.u64 	%rd538, %rd547;
	@%p5 bra 	$L__BB27_35;
	ld.global.u64 	%rd538, [%rd62+256];
$L__BB27_35:
	add.s32 	%r23, %r21, 64;
	setp.ge.u32 	%p6, %r23, %r19;
	mov.u64 	%rd539, %rd547;
	@%p6 bra 	$L__BB27_37;
	ld.global.u64 	%rd539, [%rd62+512];
$L__BB27_37:
	add.s32 	%r24, %r21, 96;
	setp.ge.u32 	%p7, %r24, %r19;
	mov.u64 	%rd540, %rd547;
	@%p7 bra 	$L__BB27_39;
	ld.global.u64 	%rd540, [%rd62+768];
$L__BB27_39:
	add.s32 	%r25, %r21, 128;
	setp.ge.u32 	%p8, %r25, %r19;
	mov.u64 	%rd541, %rd547;
	@%p8 bra 	$L__BB27_41;
	ld.global.u64 	%rd541, [%rd62+1024];
$L__BB27_41:
	add.s32 	%r26, %r21, 160;
	setp.ge.u32 	%p9, %r26, %r19;
	mov.u64 	%rd542, %rd547;
	@%p9 bra 	$L__BB27_43;
	ld.global.u64 	%rd542, [%rd62+1280];
$L__BB27_43:
	add.s32 	%r27, %r21, 192;
	setp.ge.u32 	%p10, %r27, %r19;
	mov.u64 	%rd543, %rd547;
	@%p10 bra 	$L__BB27_45;
	ld.global.u64 	%rd543, [%rd62+1536];
$L__BB27_45:
	add.s32 	%r28, %r21, 224;
	setp.ge.u32 	%p11, %r28, %r19;
	mov.u64 	%rd544, %rd547;
	@%p11 bra 	$L__BB27_47;
	ld.global.u64 	%rd544, [%rd62+1792];
$L__BB27_47:
	add.s32 	%r29, %r21, 256;
	setp.ge.u32 	%p12, %r29, %r19;
	mov.u64 	%rd545, %rd547;
	@%p12 bra 	$L__BB27_49;
	ld.global.u64 	%rd545, [%rd62+2048];
$L__BB27_49:
	add.s32 	%r30, %r21, 288;
	setp.ge.u32 	%p13, %r30, %r19;
	mov.u64 	%rd546, %rd547;
	@%p13 bra 	$L__BB27_51;
	ld.global.u64 	%rd546, [%rd62+2304];
$L__BB27_51:
	add.s32 	%r31, %r21, 320;
	setp.ge.u32 	%p14, %r31, %r19;
	@%p14 bra 	$L__BB27_53;
	ld.global.u64 	%rd547, [%rd62+2560];
$L__BB27_53:
	// begin inline asm
	mov.u32 %r56, %laneid;
	// end inline asm
	shr.u32 	%r33, %r20, 5;
	mad.lo.s32 	%r57, %r33, 352, %r56;
	shl.b32 	%r58, %r57, 3;
	mov.u32 	%r59, _ZZN3cub18CUB_300001_SM_10006detail4scan16DeviceScanKernelINS2_10policy_hubIyyymN4cuda3std3__44plusIvEEE10Policy1000EPySC_NS0_13ScanTileStateIyLb1EEES9_NS1_10InputValueIySC_EEmyLb0EyEEvT0_T1_T2_iT3_T4_T5_E12temp_storage;
	add.s32 	%r34, %r59, %r58;
	st.shared.u64 	[%r34], %rd537;
	st.shared.u64 	[%r34+256], %rd538;
	st.shared.u64 	[%r34+512], %rd539;
	st.shared.u64 	[%r34+768], %rd540;
	st.shared.u64 	[%r34+1024], %rd541;
	st.shared.u64 	[%r34+1280], %rd542;
	st.shared.u64 	[%r34+1536], %rd543;
	st.shared.u64 	[%r34+1792], %rd544;
	st.shared.u64 	[%r34+2048], %rd545;
	st.shared.u64 	[%r34+2304], %rd546;
	st.shared.u64 	[%r34+2560], %rd547;
	bar.warp.sync 	-1;
	mad.lo.s32 	%r35, %r56, 80, %r34;
	ld.shared.u64 	%rd85, [%r35];
	ld.shared.u64 	%rd86, [%r35+8];
	ld.shared.u64 	%rd87, [%r35+16];
	ld.shared.u64 	%rd88, [%r35+24];
	ld.shared.u64 	%rd89, [%r35+32];
	ld.shared.u64 	%rd90, [%r35+40];
	ld.shared.u64 	%rd91, [%r35+48];
	ld.shared.u64 	%rd92, [%r35+56];
	ld.shared.u64 	%rd93, [%r35+64];
	ld.shared.u64 	%rd94, [%r35+72];
	ld.shared.u64 	%rd95, [%r35+80];
	bar.sync 	0;
	setp.ne.s32 	%p15, %r1, 0;
	@%p15 bra 	$L__BB27_57;
	add.s64 	%rd275, %rd86, %rd85;
	add.s64 	%rd276, %rd87, %rd275;
	add.s64 	%rd277, %rd88, %rd276;
	add.s64 	%rd278, %rd89, %rd277;
	add.s64 	%rd279, %rd90, %rd278;
	add.s64 	%rd280, %rd91, %rd279;
	add.s64 	%rd281, %rd92, %rd280;
	add.s64 	%rd282, %rd93, %rd281;
	add.s64 	%rd283, %rd94, %rd282;
	add.s64 	%rd262, %rd95, %rd283;
	mov.b32 	%r205, 1;
	mov.b32 	%r218, 0;
	mov.b32 	%r219, -1;
	// begin inline asm
	{  .reg .u64 r0;  .reg .u32 lo;  .reg .u32 hi;  .reg .pred p;  mov.b64 {lo, hi}, %rd262;  shfl.sync.up.b32 lo|p, lo, %r205, %r218, %r219;  shfl.sync.up.b32 hi|p, hi, %r205, %r218, %r219;  mov.b64 r0, {lo, hi};  @p add.u64 r0, r0, %rd262;  mov.u64 %rd260, r0;}
	// end inline asm
	mov.b32 	%r208, 2;
	// begin inline asm
	{  .reg .u64 r0;  .reg .u32 lo;  .reg .u32 hi;  .reg .pred p;  mov.b64 {lo, hi}, %rd260;  shfl.sync.up.b32 lo|p, lo, %r208, %r218, %r219;  shfl.sync.up.b32 hi|p, hi, %r208, %r218, %r219;  mov.b64 r0, {lo, hi};  @p add.u64 r0, r0, %rd260;  mov.u64 %rd263, r0;}
	// end inline asm
	mov.b32 	%r211, 4;
	// begin inline asm
	{  .reg .u64 r0;  .reg .u32 lo;  .reg .u32 hi;  .reg .pred p;  mov.b64 {lo, hi}, %rd263;  shfl.sync.up.b32 lo|p, lo, %r211, %r218, %r219;  shfl.sync.up.b32 hi|p, hi, %r211, %r218, %r219;  mov.b64 r0, {lo, hi};  @p add.u64 r0, r0, %rd263;  mov.u64 %rd266, r0;}
	// end inline asm
	mov.b32 	%r214, 8;
	// begin inline asm
	{  .reg .u64 r0;  .reg .u32 lo;  .reg .u32 hi;  .reg .pred p;  mov.b64 {lo, hi}, %rd266;  shfl.sync.up.b32 lo|p, lo, %r214, %r218, %r219;  shfl.sync.up.b32 hi|p, hi, %r214, %r218, %r219;  mov.b64 r0, {lo, hi};  @p add.u64 r0, r0, %rd266;  mov.u64 %rd269, r0;}
	// end inline asm
	mov.b32 	%r217, 16;
	// begin inline asm
	{  .reg .u64 r0;  .reg .u32 lo;  .reg .u32 hi;  .reg .pred p;  mov.b64 {lo, hi}, %rd269;  shfl.sync.up.b32 lo|p, lo, %r217, %r218, %r219;  shfl.sync.up.b32 hi|p, hi, %r217, %r218, %r219;  mov.b64 r0, {lo, hi};  @p add.u64 r0, r0, %rd269;  mov.u64 %rd272, r0;}
	// end inline asm
	setp.ne.s32 	%p55, %r56, 31;
	@%p55 bra 	$L__BB27_56;
	shl.b32 	%r220, %r33, 3;
	mov.u32 	%r221, _ZZN3cub18CUB_300001_SM_10006detail4scan16DeviceScanKernelINS2_10policy_hubIyyymN4cuda3std3__44plusIvEEE10Policy1000EPySC_NS0_13ScanTileStateIyLb1EEES9_NS1_10InputValueIySC_EEmyLb0EyEEvT0_T1_T2_iT3_T4_T5_E12temp_storage;
	add.s32 	%r222, %r221, %r220;
	st.shared.u64 	[%r222+32], %rd272;
$L__BB27_56:
	bar.sync 	0;
	ld.shared.v2.u64 	{%rd284, %rd285}, [_ZZN3cub18CUB_300001_SM_10006detail4scan16DeviceScanKernelINS2_10policy_hubIyyymN4cuda3std3__44plusIvEEE10Policy1000EPySC_NS0_13ScanTileStateIyLb1EEES9_NS1_10InputValueIySC_EEmyLb0EyEEvT0_T1_T2_iT3_T4_T5_E12temp_storage+32];
	add.s64 	%rd286, %rd285, %rd284;
	setp.eq.s32 	%p56, %r33, 2;
	selp.b64 	%rd287, %rd286, %rd284, %p56;
	ld.shared.v2.u64 	{%rd288, %rd289}, [_ZZN3cub18CUB_300001_SM_10006detail4scan16DeviceScanKernelINS2_10policy_hubIyyymN4cuda3std3__44plusIvEEE10Policy1000EPySC_NS0_13ScanTileStateIyLb1EEES9_NS1_10InputValueIySC_EEmyLb0EyEEvT0_T1_T2_iT3_T4_T5_E12temp_storage+48];
	add.s64 	%rd290, %rd286, %rd288;
	setp.eq.s32 	%p57, %r33, 3;
	selp.b64 	%rd291, %rd290, %rd287, %p57;
	add.s64 	%rd292, %rd290, %rd289;
	setp.eq.s32 	%p58, %r33, 4;
	selp.b64 	%rd293, %rd292, %rd291, %p58;
	ld.shared.v2.u64 	{%rd294, %rd295}, [_ZZN3cub18CUB_300001_SM_10006detail4scan16DeviceScanKernelINS2_10policy_hubIyyymN4cuda3std3__44plusIvEEE10Policy1000EPySC_NS0_13ScanTileStateIyLb1EEES9_NS1_10InputValueIySC_EEmyLb0EyEEvT0_T1_T2_iT3_T4_T5_E12temp_storage+64];
	add.s64 	%rd296, %rd292, %rd294;
	setp.eq.s32 	%p59, %r33, 5;
	selp.b64 	%rd297, %rd296, %rd293, %p59;
	add.s64 	%rd298, %rd296, %rd295;
	setp.eq.s32 	%p60, %r33, 6;
	selp.b64 	%rd299, %rd298, %rd297, %p60;
	ld.shared.v2.u64 	{%rd300, %rd301}, [_ZZN3cub18CUB_300001_SM_10006detail4scan16DeviceScanKernelINS2_10policy_hubIyyymN4cuda3std3__44plusIvEEE10Policy1000EPySC_NS0_13ScanTileStateIyLb1EEES9_NS1_10InputValueIySC_EEmyLb0EyEEvT0_T1_T2_iT3_T4_T5_E12temp_storage+80];
	add.s64 	%rd302, %rd298, %rd300;
	setp.eq.s32 	%p61, %r33, 7;
	selp.b64 	%rd303, %rd302, %rd299, %p61;
	add.s64 	%rd304, %rd302, %rd301;
	setp.eq.s32 	%p62, %r33, 8;
	selp.b64 	%rd305, %rd304, %rd303, %p62;
	ld.shared.u64 	%rd306, [_ZZN3cub18CUB_300001_SM_10006detail4scan16DeviceScanKernelINS2_10policy_hubIyyymN4cuda3std3__44plusIvEEE10Policy1000EPySC_NS0_13ScanTileStateIyLb1EEES9_NS1_10InputValueIySC_EEmyLb0EyEEvT0_T1_T2_iT3_T4_T5_E12temp_storage+96];
	add.s64 	%rd307, %rd304, %rd306;
	setp.eq.s32 	%p63, %r33, 9;
	selp.b64 	%rd308, %rd307, %rd305, %p63;
	setp.lt.u32 	%p64, %r20, 32;
	selp.b64 	%rd309, 0, %rd308, %p64;
	setp.eq.s32 	%p65, %r56, 0;
	sub.s64 	%rd310, %rd272, %rd262;
	selp.b64 	%rd311, 0, %rd310, %p65;
	add.s64 	%rd312, %rd311, %rd526;
	add.s64 	%rd554, %rd312, %rd309;
	add.s64 	%rd556, %rd554, %rd85;
	bra.uni 	$L__BB27_78;
$L__BB27_57:
	add.s64 	%rd170, %rd86, %rd85;
	add.s64 	%rd171, %rd87, %rd170;
	add.s64 	%rd172, %rd88, %rd171;
	add.s64 	%rd173, %rd89, %rd172;
	add.s64 	%rd174, %rd90, %rd173;
	add.s64 	%rd175, %rd91, %rd174;
	add.s64 	%rd176, %rd92, %rd175;
	add.s64 	%rd177, %rd93, %rd176;
	add.s64 	%rd178, %rd94, %rd177;
	add.s64 	%rd157, %rd95, %rd178;
	mov.b32 	%r60, 1;
	mov.b32 	%r73, 0;
	mov.b32 	%r74, -1;
	// begin inline asm
	{  .reg .u64 r0;  .reg .u32 lo;  .reg .u32 hi;  .reg .pred p;  mov.b64 {lo, hi}, %rd157;  shfl.sync.up.b32 lo|p, lo, %r60, %r73, %r74;  shfl.sync.up.b32 hi|p, hi, %r60, %r73, %r74;  mov.b64 r0, {lo, hi};  @p add.u64 r0, r0, %rd157;  mov.u64 %rd155, r0;}
	// end inline asm
	mov.b32 	%r63, 2;
	// begin inline asm
	{  .reg .u64 r0;  .reg .u32 lo;  .reg .u32 hi;  .reg .pred p;  mov.b64 {lo, hi}, %rd155;  shfl.sync.up.b32 lo|p, lo, %r63, %r73, %r74;  shfl.sync.up.b32 hi|p, hi, %r63, %r73, %r74;  mov.b64 r0, {lo, hi};  @p add.u64 r0, r0, %rd155;  mov.u64 %rd158, r0;}
	// end inline asm
	mov.b32 	%r66, 4;
	// begin inline asm
	{  .reg .u64 r0;  .reg .u32 lo;  .reg .u32 hi;  .reg .pred p;  mov.b64 {lo, hi}, %rd158;  shfl.sync.up.b32 lo|p, lo, %r66, %r73, %r74;  shfl.sync.up.b32 hi|p, hi, %r66, %r73, %r74;  mov.b64 r0, {lo, hi};  @p add.u64 r0, r0, %rd158;  mov.u64 %rd161, r0;}
	// end inline asm
	mov.b32 	%r69, 8;
	// begin inline asm
	{  .reg .u64 r0;  .reg .u32 lo;  .reg .u32 hi;  .reg .pred p;  mov.b64 {lo, hi}, %rd161;  shfl.sync.up.b32 lo|p, lo, %r69, %r73, %r74;  shfl.sync.up.b32 hi|p, hi, %r69, %r73, %r74;  mov.b64 r0, {lo, hi};  @p add.u64 r0, r0, %rd161;  mov.u64 %rd164, r0;}
	// end inline asm
	mov.b32 	%r72, 16;
	// begin inline asm
	{  .reg .u64 r0;  .reg .u32 lo;  .reg .u32 hi;  .reg .pred p;  mov.b64 {lo, hi}, %rd164;  shfl.sync.up.b32 lo|p, lo, %r72, %r73, %r74;  shfl.sync.up.b32 hi|p, hi, %r72, %r73, %r74;  mov.b64 r0, {lo, hi};  @p add.u64 r0, r0, %rd164;  mov.u64 %rd167, r0;}
	// end inline asm
	setp.ne.s32 	%p16, %r56, 31;
	@%p16 bra 	$L__BB27_59;
	shl.b32 	%r75, %r33, 3;
	mov.u32 	%r76, _ZZN3cub18CUB_300001_SM_10006detail4scan16DeviceScanKernelINS2_10policy_hubIyyymN4cuda3std3__44plusIvEEE10Policy1000EPySC_NS0_13ScanTileStateIyLb1EEES9_NS1_10InputValueIySC_EEmyLb0EyEEvT0_T1_T2_iT3_T4_T5_E12temp_storage;
	add.s32 	%r77, %r76, %r75;
	st.shared.u64 	[%r77+32], %rd167;
$L__BB27_59:
	sub.s64 	%rd179, %rd167, %rd157;
	bar.sync 	0;
	ld.shared.v2.u64 	{%rd180, %rd181}, [_ZZN3cub18CUB_300001_SM_10006detail4scan16DeviceScanKernelINS2_10policy_hubIyyymN4cuda3std3__44plusIvEEE10Policy1000EPySC_NS0_13ScanTileStateIyLb1EEES9_NS1_10InputValueIySC_EEmyLb0EyEEvT0_T1_T2_iT3_T4_T5_E12temp_storage+32];
	add.s64 	%rd182, %rd181, %rd180;
	setp.eq.s32 	%p17, %r33, 2;
	selp.b64 	%rd183, %rd182, %rd180, %p17;
	ld.shared.v2.u64 	{%rd184, %rd185}, [_ZZN3cub18CUB_300001_SM_10006detail4scan16DeviceScanKernelINS2_10policy_hubIyyymN4cuda3std3__44plusIvEEE10Policy1000EPySC_NS0_13ScanTileStateIyLb1EEES9_NS1_10InputValueIySC_EEmyLb0EyEEvT0_T1_T2_iT3_T4_T5_E12temp_storage+48];
	add.s64 	%rd186, %rd182, %rd184;
	setp.eq.s32 	%p18, %r33, 3;
	selp.b64 	%rd187, %rd186, %rd183, %p18;
	add.s64 	%rd188, %rd186, %rd185;
	setp.eq.s32 	%p19, %r33, 4;
	selp.b64 	%rd189, %rd188, %rd187, %p19;
	ld.shared.v2.u64 	{%rd190, %rd191}, [_ZZN3cub18CUB_300001_SM_10006detail4scan16DeviceScanKernelINS2_10policy_hubIyyymN4cuda3std3__44plusIvEEE10Policy1000EPySC_NS0_13ScanTileStateIyLb1EEES9_NS1_10InputValueIySC_EEmyLb0EyEEvT0_T1_T2_iT3_T4_T5_E12temp_storage+64];
	add.s64 	%rd192, %rd188, %rd190;
	setp.eq.s32 	%p20, %r33, 5;
	selp.b64 	%rd193, %rd192, %rd189, %p20;
	add.s64 	%rd194, %rd192, %rd191;
	setp.eq.s32 	%p21, %r33, 6;
	selp.b64 	%rd195, %rd194, %rd193, %p21;
	ld.shared.v2.u64 	{%rd196, %rd197}, [_ZZN3cub18CUB_300001_SM_10006detail4scan16DeviceScanKernelINS2_10policy_hubIyyymN4cuda3std3__44plusIvEEE10Policy1000EPySC_NS0_13ScanTileStateIyLb1EEES9_NS1_10InputValueIySC_EEmyLb0EyEEvT0_T1_T2_iT3_T4_T5_E12temp_storage+80];
	add.s64 	%rd198, %rd194, %rd196;
	setp.eq.s32 	%p22, %r33, 7;
	selp.b64 	%rd199, %rd198, %rd195, %p22;
	add.s64 	%rd200, %rd198, %rd197;
	setp.eq.s32 	%p23, %r33, 8;
	selp.b64 	%rd201, %rd200, %rd199, %p23;
	ld.shared.v2.u64 	{%rd202, %rd203}, [_ZZN3cub18CUB_300001_SM_10006detail4scan16DeviceScanKernelINS2_10policy_hubIyyymN4cuda3std3__44plusIvEEE10Policy1000EPySC_NS0_13ScanTileStateIyLb1EEES9_NS1_10InputValueIySC_EEmyLb0EyEEvT0_T1_T2_iT3_T4_T5_E12temp_storage+96];
	add.s64 	%rd204, %rd200, %rd202;
	setp.eq.s32 	%p24, %r33, 9;
	selp.b64 	%rd205, %rd204, %rd201, %p24;
	add.s64 	%rd102, %rd204, %rd203;
	setp.gt.u32 	%p25, %r20, 31;
	setp.lt.u32 	%p26, %r20, 32;
	setp.eq.s32 	%p27, %r56, 0;
	selp.b64 	%rd206, 0, %rd179, %p27;
	add.s64 	%rd554, %rd205, %rd206;
	selp.b64 	%rd104, %rd179, %rd554, %p26;
	@%p25 bra 	$L__BB27_75;
	setp.ne.s32 	%p28, %r20, 0;
	mul.wide.s32 	%rd207, %r1, 16;
	add.s64 	%rd105, %rd148, %rd207;
	@%p28 bra 	$L__BB27_62;
	st.shared.u64 	[_ZZN3cub18CUB_300001_SM_10006detail4scan16DeviceScanKernelINS2_10policy_hubIyyymN4cuda3std3__44plusIvEEE10Policy1000EPySC_NS0_13ScanTileStateIyLb1EEES9_NS1_10InputValueIySC_EEmyLb0EyEEvT0_T1_T2_iT3_T4_T5_E12temp_storage+24], %rd102;
	add.s64 	%rd208, %rd105, 512;
	mov.b64 	%rd209, 100;
	// begin inline asm
	st.relaxed.gpu.v2.u64 [%rd208], {%rd209, %rd102};
	// end inline asm
$L__BB27_62:
	not.b32 	%r80, %r20;
	add.s32 	%r396, %r1, %r80;
	mov.b32 	%r78, 965;
	// begin inline asm
	nanosleep.u32 %r78;
	// end inline asm
	mul.wide.s32 	%rd214, %r396, 16;
	add.s64 	%rd215, %rd148, %rd214;
	add.s64 	%rd213, %rd215, 512;
	// begin inline asm
	ld.relaxed.gpu.v2.u64 {%rd552, %rd549}, [%rd213];
	// end inline asm
	mov.b32 	%r395, 328;
$L__BB27_63:
	setp.eq.s64 	%p29, %rd552, 99;
	mov.b32 	%r81, -1;
	vote.sync.any.pred 	%p30, %p29, %r81;
	not.pred 	%p31, %p30;
	@%p31 bra 	$L__BB27_65;
	// begin inline asm
	nanosleep.u32 %r395;
	// end inline asm
	shl.b32 	%r395, %r395, 1;
	// begin inline asm
	ld.relaxed.gpu.v2.u64 {%rd552, %rd549}, [%rd213];
	// end inline asm
	bra.uni 	$L__BB27_63;
$L__BB27_65:
	setp.eq.s64 	%p32, %rd552, 101;
	mov.b32 	%r133, -1;
	vote.sync.ballot.b32 	%r134, %p32, %r133;
	// begin inline asm
	mov.u32 %r83, %lanemask_ge;
	// end inline asm
	and.b32  	%r135, %r134, %r83;
	or.b32  	%r136, %r135, -2147483648;
	add.s32 	%r137, %r136, -1;
	not.b32 	%r138, %r136;
	and.b32  	%r139, %r138, %r137;
	popc.b32 	%r87, %r139;
	mov.b64 	{%r85, %r90}, %rd549;
	mov.b32 	%r91, 1;
	// begin inline asm
	shfl.sync.down.b32 %r84, %r85, %r91, %r87, %r133;
	// end inline asm
	// begin inline asm
	shfl.sync.down.b32 %r89, %r90, %r91, %r87, %r133;
	// end inline asm
	mov.b64 	%rd216, {%r84, %r89};
	setp.lt.s32 	%p34, %r56, %r87;
	selp.b64 	%rd217, %rd216, 0, %p34;
	add.s64 	%rd218, %rd217, %rd549;
	mov.b64 	{%r95, %r100}, %rd218;
	mov.b32 	%r101, 2;
	// begin inline asm
	shfl.sync.down.b32 %r94, %r95, %r101, %r87, %r133;
	// end inline asm
	// begin inline asm
	shfl.sync.down.b32 %r99, %r100, %r101, %r87, %r133;
	// end inline asm
	mov.b64 	%rd219, {%r94, %r99};
	add.s32 	%r40, %r56, 2;
	setp.gt.s32 	%p35, %r40, %r87;
	selp.b64 	%rd220, 0, %rd219, %p35;
	add.s64 	%rd221, %rd220, %rd218;
	mov.b64 	{%r105, %r110}, %rd221;
	mov.b32 	%r111, 4;
	// begin inline asm
	shfl.sync.down.b32 %r104, %r105, %r111, %r87, %r133;
	// end inline asm
	// begin inline asm
	shfl.sync.down.b32 %r109, %r110, %r111, %r87, %r133;
	// end inline asm
	mov.b64 	%rd222, {%r104, %r109};
	add.s32 	%r41, %r56, 4;
	setp.gt.s32 	%p36, %r41, %r87;
	selp.b64 	%rd223, 0, %rd222, %p36;
	add.s64 	%rd224, %rd223, %rd221;
	mov.b64 	{%r115, %r120}, %rd224;
	mov.b32 	%r121, 8;
	// begin inline asm
	shfl.sync.down.b32 %r114, %r115, %r121, %r87, %r133;
	// end inline asm
	// begin inline asm
	shfl.sync.down.b32 %r119, %r120, %r121, %r87, %r133;
	// end inline asm
	mov.b64 	%rd225, {%r114, %r119};
	add.s32 	%r140, %r56, 8;
	setp.gt.s32 	%p37, %r140, %r87;
	selp.b64 	%rd226, 0, %rd225, %p37;
	add.s64 	%rd227, %rd226, %rd224;
	mov.b64 	{%r125, %r130}, %rd227;
	mov.b32 	%r131, 16;
	// begin inline asm
	shfl.sync.down.b32 %r124, %r125, %r131, %r87, %r133;
	// end inline asm
	// begin inline asm
	shfl.sync.down.b32 %r129, %r130, %r131, %r87, %r133;
	// end inline asm
	mov.b64 	%rd228, {%r124, %r129};
	add.s32 	%r42, %r56, 16;
	setp.gt.s32 	%p38, %r42, %r87;
	selp.b64 	%rd229, 0, %rd228, %p38;
	add.s64 	%rd550, %rd229, %rd227;
	add.s64 	%rd116, %rd148, 512;
$L__BB27_66:
	setp.ne.s64 	%p39, %rd552, 101;
	mov.b32 	%r141, -1;
	vote.sync.all.pred 	%p40, %p39, %r141;
	not.pred 	%p41, %p40;
	@%p41 bra 	$L__BB27_71;
	mul.wide.s32 	%rd237, %r396, 16;
	add.s64 	%rd238, %rd116, %rd237;
	add.s64 	%rd236, %rd238, -512;
	// begin inline asm
	ld.relaxed.gpu.v2.u64 {%rd552, %rd553}, [%rd236];
	// end inline asm
	mov.b32 	%r397, 328;
$L__BB27_68:
	setp.eq.s64 	%p45, %rd552, 99;
	mov.b32 	%r144, -1;
	vote.sync.any.pred 	%p46, %p45, %r144;
	not.pred 	%p47, %p46;
	@%p47 bra 	$L__BB27_70;
	// begin inline asm
	nanosleep.u32 %r397;
	// end inline asm
	shl.b32 	%r397, %r397, 1;
	// begin inline asm
	ld.relaxed.gpu.v2.u64 {%rd552, %rd553}, [%rd236];
	// end inline asm
	bra.uni 	$L__BB27_68;
$L__BB27_70:
	setp.eq.s64 	%p48, %rd552, 101;
	mov.b32 	%r195, -1;
	vote.sync.ballot.b32 	%r196, %p48, %r195;
	and.b32  	%r197, %r196, %r83;
	or.b32  	%r198, %r197, -2147483648;
	add.s32 	%r199, %r198, -1;
	not.b32 	%r200, %r198;
	and.b32  	%r201, %r200, %r199;
	popc.b32 	%r149, %r201;
	mov.b64 	{%r147, %r152}, %rd553;
	mov.b32 	%r153, 1;
	// begin inline asm
	shfl.sync.down.b32 %r146, %r147, %r153, %r149, %r195;
	// end inline asm
	// begin inline asm
	shfl.sync.down.b32 %r151, %r152, %r153, %r149, %r195;
	// end inline asm
	mov.b64 	%rd239, {%r146, %r151};
	setp.lt.s32 	%p50, %r56, %r149;
	selp.b64 	%rd240, %rd239, 0, %p50;
	add.s64 	%rd241, %rd240, %rd553;
	mov.b64 	{%r157, %r162}, %rd241;
	mov.b32 	%r163, 2;
	// begin inline asm
	shfl.sync.down.b32 %r156, %r157, %r163, %r149, %r195;
	// end inline asm
	// begin inline asm
	shfl.sync.down.b32 %r161, %r162, %r163, %r149, %r195;
	// end inline asm
	mov.b64 	%rd242, {%r156, %r161};
	setp.gt.s32 	%p51, %r40, %r149;
	selp.b64 	%rd243, 0, %rd242, %p51;
	add.s64 	%rd244, %rd241, %rd243;
	mov.b64 	{%r167, %r172}, %rd244;
	mov.b32 	%r173, 4;
	// begin inline asm
	shfl.sync.down.b32 %r166, %r167, %r173, %r149, %r195;
	// end inline asm
	// begin inline asm
	shfl.sync.down.b32 %r171, %r172, %r173, %r149, %r195;
	// end inline asm
	mov.b64 	%rd245, {%r166, %r171};
	setp.gt.s32 	%p52, %r41, %r149;
	selp.b64 	%rd246, 0, %rd245, %p52;
	add.s64 	%rd247, %rd246, %rd244;
	mov.b64 	{%r177, %r182}, %rd247;
	mov.b32 	%r183, 8;
	// begin inline asm
	shfl.sync.down.b32 %r176, %r177, %r183, %r149, %r195;
	// end inline asm
	// begin inline asm
	shfl.sync.down.b32 %r181, %r182, %r183, %r149, %r195;
	// end inline asm
	mov.b64 	%rd248, {%r176, %r181};
	add.s32 	%r202, %r56, 8;
	setp.gt.s32 	%p53, %r202, %r149;
	selp.b64 	%rd249, 0, %rd248, %p53;
	add.s64 	%rd250, %rd249, %rd247;
	mov.b64 	{%r187, %r192}, %rd250;
	mov.b32 	%r193, 16;
	// begin inline asm
	shfl.sync.down.b32 %r186, %r187, %r193, %r149, %r195;
	// end inline asm
	// begin inline asm
	shfl.sync.down.b32 %r191, %r192, %r193, %r149, %r195;
	// end inline asm
	mov.b64 	%rd251, {%r186, %r191};
	setp.gt.s32 	%p54, %r42, %r149;
	selp.b64 	%rd252, 0, %rd251, %p54;
	add.s64 	%rd253, %rd250, %rd550;
	add.s64 	%rd550, %rd253, %rd252;
	add.s32 	%r396, %r396, -32;
	bra.uni 	$L__BB27_66;
$L__BB27_71:
	@%p28 bra 	$L__BB27_73;
	add.s64 	%rd232, %rd550, %rd102;
	add.s64 	%rd230, %rd105, 512;
	mov.b64 	%rd231, 101;
	// begin inline asm
	st.relaxed.gpu.v2.u64 [%rd230], {%rd231, %rd232};
	// end inline asm
	st.shared.u64 	[_ZZN3cub18CUB_300001_SM_10006detail4scan16DeviceScanKernelINS2_10policy_hubIyyymN4cuda3std3__44plusIvEEE10Policy1000EPySC_NS0_13ScanTileStateIyLb1EEES9_NS1_10InputValueIySC_EEmyLb0EyEEvT0_T1_T2_iT3_T4_T5_E12temp_storage+8], %rd550;
	st.shared.u64 	[_ZZN3cub18CUB_300001_SM_10006detail4scan16DeviceScanKernelINS2_10policy_hubIyyymN4cuda3std3__44plusIvEEE10Policy1000EPySC_NS0_13ScanTileStateIyLb1EEES9_NS1_10InputValueIySC_EEmyLb0EyEEvT0_T1_T2_iT3_T4_T5_E12temp_storage+16], %rd232;
$L__BB27_73:
	setp.ne.s32 	%p43, %r56, 0;
	mov.u64 	%rd554, %rd104;
	@%p43 bra 	$L__BB27_75;
	st.shared.u64 	[_ZZN3cub18CUB_300001_SM_10006detail4scan16DeviceScanKernelINS2_10policy_hubIyyymN4cuda3std3__44plusIvEEE10Policy1000EPySC_NS0_13ScanTileStateIyLb1EEES9_NS1_10InputValueIySC_EEmyLb0EyEEvT0_T1_T2_iT3_T4_T5_E12temp_storage+128], %rd550;
	mov.u64 	%rd554, %rd550;
$L__BB27_75:
	bar.sync 	0;
	setp.eq.s32 	%p44, %r20, 0;
	@%p44 bra 	$L__BB27_77;
	ld.shared.u64 	%rd233, [_ZZN3cub18CUB_300001_SM_10006detail4scan16DeviceScanKernelINS2_10policy_hubIyyymN4cuda3std3__44plusIvEEE10Policy1000EPySC_NS0_13ScanTileStateIyLb1EEES9_NS1_10InputValueIySC_EEmyLb0EyEEvT0_T1_T2_iT3_T4_T5_E12temp_storage+128];
	add.s64 	%rd554, %rd233, %rd554;
$L__BB27_77:
	add.s64 	%rd556, %rd85, %rd554;
$L__BB27_78:
	add.s64 	%rd313, %rd86, %rd556;
	add.s64 	%rd314, %rd87, %rd313;
	add.s64 	%rd315, %rd88, %rd314;
	add.s64 	%rd316, %rd89, %rd315;
	add.s64 	%rd317, %rd90, %rd316;
	add.s64 	%rd318, %rd91, %rd317;
	add.s64 	%rd319, %rd92, %rd318;
	add.s64 	%rd320, %rd93, %rd319;
	add.s64 	%rd321, %rd94, %rd320;
	bar.sync 	0;
	st.shared.u64 	[%r35], %rd554;
	st.shared.u64 	[%r35+8], %rd556;
	st.shared.u64 	[%r35+16], %rd313;
	st.shared.u64 	[%r35+24], %rd314;
	st.shared.u64 	[%r35+32], %rd315;
	st.shared.u64 	[%r35+40], %rd316;
	st.shared.u64 	[%r35+48], %rd317;
	st.shared.u64 	[%r35+56], %rd318;
	st.shared.u64 	[%r35+64], %rd319;
	st.shared.u64 	[%r35+72], %rd320;
	st.shared.u64 	[%r35+80], %rd321;
	bar.warp.sync 	-1;
	ld.shared.u64 	%rd135, [%r34];
	ld.shared.u64 	%rd136, [%r34+256];
	ld.shared.u64 	%rd137, [%r34+512];
	ld.shared.u64 	%rd138, [%r34+768];
	ld.shared.u64 	%rd139, [%r34+1024];
	ld.shared.u64 	%rd140, [%r34+1280];
	ld.shared.u64 	%rd141, [%r34+1536];
	ld.shared.u64 	%rd142, [%r34+1792];
	ld.shared.u64 	%rd143, [%r34+2048];
	ld.shared.u64 	%rd144, [%r34+2304];
	ld.shared.u64 	%rd145, [%r34+2560];
	setp.ne.s32 	%p66, %r20, 0;
	@%p66 bra 	$L__BB27_80;
	st.volatile.shared.u32 	[_ZZN3cub18CUB_300001_SM_10006detail4scan16DeviceScanKernelINS2_10policy_hubIyyymN4cuda3std3__44plusIvEEE10Policy1000EPySC_NS0_13ScanTileStateIyLb1EEES9_NS1_10InputValueIySC_EEmyLb0EyEEvT0_T1_T2_iT3_T4_T5_E12temp_storage+28160], %r19;
$L__BB27_80:
	ld.param.u64 	%rd525, [_ZN3cub18CUB_300001_SM_10006detail4scan16DeviceScanKernelINS2_10policy_hubIyyymN4cuda3std3__44plusIvEEE10Policy1000EPySC_NS0_13ScanTileStateIyLb1EEES9_NS1_10InputValueIySC_EEmyLb0EyEEvT0_T1_T2_iT3_T4_T5__param_1];
	bar.sync 	0;
	ld.volatile.shared.u32 	%r47, [_ZZN3cub18CUB_300001_SM_10006detail4scan16DeviceScanKernelINS2_10policy_hubIyyymN4cuda3std3__44plusIvEEE10Policy1000EPySC_NS0_13ScanTileStateIyLb1EEES9_NS1_10InputValueIySC_EEmyLb0EyEEvT0_T1_T2_iT3_T4_T5_E12temp_storage+28160];
	setp.ge.s32 	%p67, %r21, %r47;
	cvt.u64.u32 	%rd322, %r21;
	add.s64 	%rd323, %rd7, %rd322;
	cvta.to.global.u64 	%rd324, %rd525;
	shl.b64 	%rd325, %rd323, 3;
	add.s64 	%rd146, %rd324, %rd325;
	@%p67 bra 	$L__BB27_82;
	st.global.u64 	[%rd146], %rd135;
$L__BB27_82:
	setp.ge.s32 	%p68, %r22, %r47;
	@%p68 bra 	$L__BB27_84;
	st.global.u64 	[%rd146+256], %rd136;
$L__BB27_84:
	setp.ge.s32 	%p69, %r23, %r47;
	@%p69 bra 	$L__BB27_86;
	st.global.u64 	[%rd146+512], %rd137;
$L__BB27_86:
	setp.ge.s32 	%p70, %r24, %r47;
	@%p70 bra 	$L__BB27_88;
	st.global.u64 	[%rd146+768], %rd138;
$L__BB27_88:
	setp.ge.s32 	%p71, %r25, %r47;
	@%p71 bra 	$L__BB27_90;
	st.global.u64 	[%rd146+1024], %rd139;
$L__BB27_90:
	setp.ge.s32 	%p72, %r26, %r47;
	@%p72 bra 	$L__BB27_92;
	st.global.u64 	[%rd146+1280], %rd140;
$L__BB27_92:
	setp.ge.s32 	%p73, %r27, %r47;
	@%p73 bra 	$L__BB27_94;
	st.global.u64 	[%rd146+1536], %rd141;
$L__BB27_94:
	setp.ge.s32 	%p74, %r28, %r47;
	@%p74 bra 	$L__BB27_96;
	st.global.u64 	[%rd146+1792], %rd142;
$L__BB27_96:
	setp.ge.s32 	%p75, %r29, %r47;
	@%p75 bra 	$L__BB27_98;
	st.global.u64 	[%rd146+2048], %rd143;
$L__BB27_98:
	setp.ge.s32 	%p76, %r30, %r47;
	@%p76 bra 	$L__BB27_100;
	st.global.u64 	[%rd146+2304], %rd144;
$L__BB27_100:
	setp.ge.s32 	%p77, %r31, %r47;
	@%p77 bra 	$L__BB27_102;
	st.global.u64 	[%rd146+2560], %rd145;
$L__BB27_102:
	ret;

}
	// .globl	_ZN3cub18CUB_300001_SM_10006detail10merge_sort30DeviceMergeSortBlockSortKernelINS2_10policy_hubIPPyE9Policy600ES6_PNS0_8NullTypeES6_SA_j15tuple_weak_lessS5_S9_EEvbT0_T1_T2_T3_T4_PT6_PT7_T5_NS1_7vsmem_tE
.visible .entry _ZN3cub18CUB_300001_SM_10006detail10merge_sort30DeviceMergeSortBlockSortKernelINS2_10policy_hubIPPyE9Policy600ES6_PNS0_8NullTypeES6_SA_j15tuple_weak_lessS5_S9_EEvbT0_T1_T2_T3_T4_PT6_PT7_T5_NS1_7vsmem_tE(
	.param .u8 _ZN3cub18CUB_300001_SM_10006detail10merge_sort30DeviceMergeSortBlockSortKernelINS2_10policy_hubIPPyE9Policy600ES6_PNS0_8NullTypeES6_SA_j15tuple_weak_lessS5_S9_EEvbT0_T1_T2_T3_T4_PT6_PT7_T5_NS1_7vsmem_tE_param_0,
	.param .u64 .ptr .align 1 _ZN3cub18CUB_300001_SM_10006detail10merge_sort30DeviceMergeSortBlockSortKernelINS2_10policy_hubIPPyE9Policy600ES6_PNS0_8NullTypeES6_SA_j15tuple_weak_lessS5_S9_EEvbT0_T1_T2_T3_T4_PT6_PT7_T5_NS1_7vsmem_tE_param_1,
	.param .u64 .ptr .align 1 _ZN3cub18CUB_300001_SM_10006detail10merge_sort30DeviceMergeSortBlockSortKernelINS2_10policy_hubIPPyE9Policy600ES6_PNS0_8NullTypeES6_SA_j15tuple_weak_lessS5_S9_EEvbT0_T1_T2_T3_T4_PT6_PT7_T5_NS1_7vsmem_tE_param_2,
	.param .u64 .ptr .align 1 _ZN3cub18CUB_300001_SM_10006detail10merge_sort30DeviceMergeSortBlockSortKernelINS2_10policy_hubIPPyE9Policy600ES6_PNS0_8NullTypeES6_SA_j15tuple_weak_lessS5_S9_EEvbT0_T1_T2_T3_T4_PT6_PT7_T5_NS1_7vsmem_tE_param_3,
	.param .u64 .ptr .align 1 _ZN3cub18CUB_300001_SM_10006detail10merge_sort30DeviceMergeSortBlockSortKernelINS2_10policy_hubIPPyE9Policy600ES6_PNS0_8NullTypeES6_SA_j15tuple_weak_lessS5_S9_EEvbT0_T1_T2_T3_T4_PT6_PT7_T5_NS1_7vsmem_tE_param_4,
	.param .u32 _ZN3cub18CUB_300001_SM_10006detail10merge_sort30DeviceMergeSortBlockSortKernelINS2_10policy_hubIPPyE9Policy600ES6_PNS0_8NullTypeES6_SA_j15tuple_weak_lessS5_S9_EEvbT0_T1_T2_T3_T4_PT6_PT7_T5_NS1_7vsmem_tE_param_5,
	.param .u64 .ptr .align 1 _ZN3cub18CUB_300001_SM_10006detail10merge_sort30DeviceMergeSortBlockSortKernelINS2_10policy_hubIPPyE9Policy600ES6_PNS0_8NullTypeES6_SA_j15tuple_weak_lessS5_S9_EEvbT0_T1_T2_T3_T4_PT6_PT7_T5_NS1_7vsmem_tE_param_6,
	.param .u64 .ptr .align 1 _ZN3cub18CUB_300001_SM_10006detail10merge_sort30DeviceMergeSortBlockSortKernelINS2_10policy_hubIPPyE9Policy600ES6_PNS0_8NullTypeES6_SA_j15tuple_weak_lessS5_S9_EEvbT0_T1_T2_T3_T4_PT6_PT7_T5_NS1_7vsmem_tE_param_7,
	.param .align 4 .b8 _ZN3cub18CUB_300001_SM_10006detail10merge_sort30DeviceMergeSortBlockSortKernelINS2_10policy_hubIPPyE9Policy600ES6_PNS0_8NullTypeES6_SA_j15tuple_weak_lessS5_S9_EEvbT0_T1_T2_T3_T4_PT6_PT7_T5_NS1_7vsmem_tE_param_8[4],
	.param .align 8 .b8 _ZN3cub18CUB_300001_SM_10006detail10merge_sort30DeviceMergeSortBlockSortKernelINS2_10policy_hubIPPyE9Policy600ES6_PNS0_8NullTypeES6_SA_j15tuple_weak_lessS5_S9_EEvbT0_T1_T2_T3_T4_PT6_PT7_T5_NS1_7vsmem_tE_param_9[8]
)
.maxntid 256
{
	.reg .pred 	%p<574>;
	.reg .b16 	%rs<4>;
	.reg .b32 	%r<601>;
	.reg .b64 	%rd<1479>;
	// demoted variable
	.shared .align 16 .b8 _ZZN3cub18CUB_300001_SM_10006detail10merge_sort30DeviceMergeSortBlockSortKernelINS2_10policy_hubIPPyE9Policy600ES6_PNS0_8NullTypeES6_SA_j15tuple_weak_lessS5_S9_EEvbT0_T1_T2_T3_T4_PT6_PT7_T5_NS1_7vsmem_tEE19static_temp_storage[16912];
	ld.param.u32 	%r1, [_ZN3cub18CUB_300001_SM_10006detail10merge_sort30DeviceMergeSortBlockSortKernelINS2_10policy_hubIPPyE9Policy600ES6_PNS0_8NullTypeES6_SA_j15tuple_weak_lessS5_S9_EEvbT0_T1_T2_T3_T4_PT6_PT7_T5_NS1_7vsmem_tE_param_8];
	ld.param.u64 	%rd717, [_ZN3cub18CUB_300001_SM_10006detail10merge_sort30DeviceMergeSortBlockSortKernelINS2_10policy_hubIPPyE9Policy600ES6_PNS0_8NullTypeES6_SA_j15tuple_weak_lessS5_S9_EEvbT0_T1_T2_T3_T4_PT6_PT7_T5_NS1_7vsmem_tE_param_1];
	ld.param.u64 	%rd718, [_ZN3cub18CUB_300001_SM_10006detail10merge_sort30DeviceMergeSortBlockSortKernelINS2_10policy_hubIPPyE9Policy600ES6_PNS0_8NullTypeES6_SA_j15tuple_weak_lessS5_S9_EEvbT0_T1_T2_T3_T4_PT6_PT7_T5_NS1_7vsmem_tE_param_3];
	ld.param.u32 	%r149, [_ZN3cub18CUB_300001_SM_10006detail10merge_sort30DeviceMergeSortBlockSortKernelINS2_10policy_hubIPPyE9Policy600ES6_PNS0_8NullTypeES6_SA_j15tuple_weak_lessS5_S9_EEvbT0_T1_T2_T3_T4_PT6_PT7_T5_NS1_7vsmem_tE_param_5];
	ld.param.u64 	%rd719, [_ZN3cub18CUB_300001_SM_10006detail10merge_sort30DeviceMergeSortBlockSortKernelINS2_10policy_hubIPPyE9Policy600ES6_PNS0_8NullTypeES6_SA_j15tuple_weak_lessS5_S9_EEvbT0_T1_T2_T3_T4_PT6_PT7_T5_NS1_7vsmem_tE_param_6];
	cvta.to.global.u64 	%rd1, %rd719;
	cvta.to.global.u64 	%rd2, %rd718;
	cvta.to.global.u64 	%rd3, %rd717;
	mov.u32 	%r150, %ctaid.x;
	mov.u32 	%r151, %nctaid.x;
	shl.b32 	%r2, %r150, 11;
	add.s32 	%r152, %r151, -1;
	setp.ge.u32 	%p15, %r150, %r152;
	@%p15 bra 	$L__BB28_183;
	// begin inline asm
	griddepcontrol.wait;
	// end inline asm
	cvt.u64.u32 	%rd944, %r2;
	mov.u32 	%r3, %tid.x;
	and.b32  	%r378, %r3, 31;
	shl.b32 	%r4, %r3, 3;
	and.b32  	%r379, %r4, 7936;
	or.b32  	%r380, %r379, %r378;
	cvt.u64.u32 	%rd945, %r380;
	add.s64 	%rd4, %rd945, %rd944;
	shl.b64 	%rd946, %rd4, 3;
	add.s64 	%rd947, %rd3, %rd946;
	ld.global.u64 	%rd948, [%rd947];
	ld.global.u64 	%rd949, [%rd947+256];
	ld.global.u64 	%rd950, [%rd947+512];
	ld.global.u64 	%rd951, [%rd947+768];
	ld.global.u64 	%rd952, [%rd947+1024];
	ld.global.u64 	%rd953, [%rd947+1280];
	ld.global.u64 	%rd954, [%rd947+1536];
	ld.global.u64 	%rd955, [%rd947+1792];
	// begin inline asm
	mov.u32 %r377, %laneid;
	// end inline asm
	add.s32 	%r381, %r377, %r379;
	shr.s32 	%r382, %r381, 5;
	add.s32 	%r383, %r382, %r381;
	shl.b32 	%r384, %r383, 3;
	mov.u32 	%r385, _ZZN3cub18CUB_300001_SM_10006detail10merge_sort30DeviceMergeSortBlockSortKernelINS2_10policy_hubIPPyE9Policy600ES6_PNS0_8NullTypeES6_SA_j15tuple_weak_lessS5_S9_EEvbT0_T1_T2_T3_T4_PT6_PT7_T5_NS1_7vsmem_tEE19static_temp_storage;
	add.s32 	%r5, %r385, %r384;
	st.shared.u64 	[%r5], %rd948;
	add.s32 	%r386, %r381, 32;
	shr.s32 	%r387, %r386, 5;
	add.s32 	%r388, %r387, %r381;
	shl.b32 	%r389, %r388, 3;
	add.s32 	%r6, %r385, %r389;
	st.shared.u64 	[%r6+256], %rd949;
	add.s32 	%r390, %r381, 64;
	shr.s32 	%r391, %r390, 5;
	add.s32 	%r392, %r391, %r381;
	shl.b32 	%r393, %r392, 3;
	add.s32 	%r7, %r385, %r393;
	st.shared.u64 	[%r7+512], %rd950;
	add.s32 	%r394, %r381, 96;
	shr.s32 	%r395, %r394, 5;
	add.s32 	%r396, %r395, %r381;
	shl.b32 	%r397, %r396, 3;
	add.s32 	%r8, %r385, %r397;
	st.shared.u64 	[%r8+768], %rd951;
	add.s32 	%r398, %r381, 128;
	shr.s32 	%r399, %r398, 5;
	add.s32 	%r400, %r399, %r381;
	shl.b32 	%r401, %r400, 3;
	add.s32 	%r9, %r385, %r401;
	st.shared.u64 	[%r9+1024], %rd952;
	add.s32 	%r402, %r381, 160;
	shr.s32 	%r403, %r402, 5;
	add.s32 	%r404, %r403, %r381;
	shl.b32 	%r405, %r404, 3;
	add.s32 	%r10, %r385, %r405;
	st.shared.u64 	[%r10+1280], %rd953;
	add.s32 	%r406, %r381, 192;
	shr.s32 	%r407, %r406, 5;
	add.s32 	%r408, %r407, %r381;
	shl.b32 	%r409, %r408, 3;
	add.s32 	%r11, %r385, %r409;
	st.shared.u64 	[%r11+1536], %rd954;
	add.s32 	%r410, %r381, 224;
	shr.s32 	%r411, %r410, 5;
	add.s32 	%r412, %r411, %r381;
	shl.b32 	%r413, %r412, 3;
	add.s32 	%r12, %r385, %r413;
	st.shared.u64 	[%r12+1792], %rd955;
	bar.warp.sync 	-1;
	mad.lo.s32 	%r414, %r377, 7, %r381;
	shr.s32 	%r415, %r414, 5;
	add.s32 	%r416, %r415, %r414;
	shl.b32 	%r417, %r416, 3;
	add.s32 	%r13, %r385, %r417;
	ld.shared.u64 	%rd1302, [%r13];
	add.s32 	%r418, %r414, 1;
	shr.s32 	%r419, %r418, 5;
	add.s32 	%r420, %r419, %r414;
	shl.b32 	%r421, %r420, 3;
	add.s32 	%r14, %r385, %r421;
	ld.shared.u64 	%rd1301, [%r14+8];
	add.s32 	%r422, %r414, 2;
	shr.s32 	%r423, %r422, 5;
	add.s32 	%r424, %r423, %r414;
	shl.b32 	%r425, %r424, 3;
	add.s32 	%r15, %r385, %r425;
	ld.shared.u64 	%rd1300, [%r15+16];
	add.s32 	%r426, %r414, 3;
	shr.s32 	%r427, %r426, 5;
	add.s32 	%r428, %r427, %r414;
	shl.b32 	%r429, %r428, 3;
	add.s32 	%r16, %r385, %r429;
	ld.shared.u64 	%rd1299, [%r16+24];
	add.s32 	%r430, %r414, 4;
	shr.s32 	%r431, %r430, 5;
	add.s32 	%r432, %r431, %r414;
	shl.b32 	%r433, %r432, 3;
	add.s32 	%r17, %r385, %r433;
	ld.shared.u64 	%rd1298, [%r17+32];
	add.s32 	%r434, %r414, 5;
	shr.s32 	%r435, %r434, 5;
	add.s32 	%r436, %r435, %r414;
	shl.b32 	%r437, %r436, 3;
	add.s32 	%r18, %r385, %r437;
	ld.shared.u64 	%rd1297, [%r18+40];
	add.s32 	%r438, %r414, 6;
	shr.s32 	%r439, %r438, 5;
	add.s32 	%r440, %r439, %r414;
	shl.b32 	%r441, %r440, 3;
	add.s32 	%r19, %r385, %r441;
	ld.shared.u64 	%rd1296, [%r19+48];
	add.s32 	%r442, %r414, 7;
	shr.s32 	%r443, %r442, 5;
	add.s32 	%r444, %r443, %r414;
	shl.b32 	%r445, %r444, 3;
	add.s32 	%r20, %r385, %r445;
	ld.shared.u64 	%rd1260, [%r20+56];
	bar.sync 	0;
	// begin inline asm
	griddepcontrol.launch_dependents;
	// end inline asm
	cvt.s64.s32 	%rd13, %r1;
	setp.eq.s32 	%p321, %r1, 0;
	@%p321 bra 	$L__BB28_86;
	mov.b64 	%rd1158, 0;
$L__BB28_3:
	shl.b64 	%rd957, %rd1158, 3;
	add.s64 	%rd958, %rd1301, %rd957;
	ld.u64 	%rd15, [%rd958];
	add.s64 	%rd959, %rd1302, %rd957;
	ld.u64 	%rd16, [%rd959];
	setp.lt.u64 	%p322, %rd15, %rd16;
	mov.u64 	%rd1159, %rd1302;
	mov.u64 	%rd1160, %rd1301;
	@%p322 bra 	$L__BB28_5;
	setp.le.u64 	%p323, %rd15, %rd16;
	add.s64 	%rd1158, %rd1158, 1;
	setp.lt.u64 	%p324, %rd1158, %rd13;
	and.pred  	%p325, %p323, %p324;
	mov.u64 	%rd1159, %rd1301;
	mov.u64 	%rd1160, %rd1302;
	@%p325 bra 	$L__BB28_3;
$L__BB28_5:
	mov.b64 	%rd1161, 0;
$L__BB28_6:
	shl.b64 	%rd962, %rd1161, 3;
	add.s64 	%rd963, %rd1299, %rd962;
	ld.u64 	%rd21, [%rd963];
	add.s64 	%rd964, %rd1300, %rd962;
	ld.u64 	%rd22, [%rd964];
	setp.lt.u64 	%p326, %rd21, %rd22;
	mov.u64 	%rd1162, %rd1300;
	mov.u64 	%rd1163, %rd1299;
	@%p326 bra 	$L__BB28_8;
	setp.le.u64 	%p327, %rd21, %rd22;
	add.s64 	%rd1161, %rd1161, 1;
	setp.lt.u64 	%p328, %rd1161, %rd13;
	and.pred  	%p329, %p327, %p328;
	mov.u64 	%rd1162, %rd1299;
	mov.u64 	%rd1163, %rd1300;
	@%p329 bra 	$L__BB28_6;
$L__BB28_8:
	mov.b64 	%rd1164, 0;
$L__BB28_9:
	shl.b64 	%rd967, %rd1164, 3;
	add.s64 	%rd968, %rd1297, %rd967;
	ld.u64 	%rd27, [%rd968];
	add.s64 	%rd969, %rd1298, %rd967;
	ld.u64 	%rd28, [%rd969];
	setp.lt.u64 	%p330, %rd27, %rd28;
	mov.u64 	%rd1165, %rd1298;
	mov.u64 	%rd1166, %rd1297;
	@%p330 bra 	$L__BB28_11;
	setp.le.u64 	%p331, %rd27, %rd28;
	add.s64 	%rd1164, %rd1164, 1;
	setp.lt.u64 	%p332, %rd1164, %rd13;
	and.pred  	%p333, %p331, %p332;
	mov.u64 	%rd1165, %rd1297;
	mov.u64 	%rd1166, %rd1298;
	@%p333 bra 	$L__BB28_9;
$L__BB28_11:
	mov.b64 	%rd1167, 0;
$L__BB28_12:
	shl.b64 	%rd972, %rd1167, 3;
	add.s64 	%rd973, %rd1260, %rd972;
	ld.u64 	%rd33, [%rd973];
	add.s64 	%rd974, %rd1296, %rd972;
	ld.u64 	%rd34, [%rd974];
	setp.lt.u64 	%p334, %rd33, %rd34;
	mov.u64 	%rd1168, %rd1296;
	mov.u64 	%rd1169, %rd1260;
	@%p334 bra 	$L__BB28_14;
	setp.le.u64 	%p335, %rd33, %rd34;
	add.s64 	%rd1167, %rd1167, 1;
	setp.lt.u64 	%p336, %rd1167, %rd13;
	and.pred  	%p337, %p335, %p336;
	mov.u64 	%rd1168, %rd1260;
	mov.u64 	%rd1169, %rd1296;
	@%p337 bra 	$L__BB28_12;
$L__BB28_14:
	mov.b64 	%rd1170, 0;
$L__BB28_15:
	shl.b64 	%rd977, %rd1170, 3;
	add.s64 	%rd978, %rd1163, %rd977;
	ld.u64 	%rd39, [%rd978];
	add.s64 	%rd979, %rd1159, %rd977;
	ld.u64 	%rd40, [%rd979];
	setp.lt.u64 	%p338, %rd39, %rd40;
	mov.u64 	%rd1171, %rd1159;
	mov.u64 	%rd1172, %rd1163;
	@%p338 bra 	$L__BB28_17;
	setp.le.u64 	%p339, %rd39, %rd40;
	add.s64 	%rd1170, %rd1170, 1;
	setp.lt.u64 	%p340, %rd1170, %rd13;
	and.pred  	%p341, %p339, %p340;
	mov.u64 	%rd1171, %rd1163;
	mov.u64 	%rd1172, %rd1159;
	@%p341 bra 	$L__BB28_15;
$L__BB28_17:
	mov.b64 	%rd1173, 0;
$L__BB28_18:
	shl.b64 	%rd982, %rd1173, 3;
	add.s64 	%rd983, %rd1166, %rd982;
	ld.u64 	%rd45, [%rd983];
	add.s64 	%rd984, %rd1162, %rd982;
	ld.u64 	%rd46, [%rd984];
	setp.lt.u64 	%p342, %rd45, %rd46;
	mov.u64 	%rd1174, %rd1162;
	mov.u64 	%rd1175, %rd1166;
	@%p342 bra 	$L__BB28_20;
	setp.le.u64 	%p343, %rd45, %rd46;
	add.s64 	%rd1173, %rd1173, 1;
	setp.lt.u64 	%p344, %rd1173, %rd13;
	and.pred  	%p345, %p343, %p344;
	mov.u64 	%rd1174, %rd1166;
	mov.u64 	%rd1175, %rd1162;
	@%p345 bra 	$L__BB28_18;
$L__BB28_20:
	mov.b64 	%rd1176, 0;
$L__BB28_21:
	shl.b64 	%rd987, %rd1176, 3;
	add.s64 	%rd988, %rd1169, %rd987;
	ld.u64 	%rd51, [%rd988];
	add.s64 	%rd989, %rd1165, %rd987;
	ld.u64 	%rd52, [%rd989];
	setp.lt.u64 	%p346, %rd51, %rd52;
	mov.u64 	%rd1177, %rd1165;
	mov.u64 	%rd1178, %rd1169;
	@%p346 bra 	$L__BB28_23;
	setp.le.u64 	%p347, %rd51, %rd52;
	add.s64 	%rd1176, %rd1176, 1;
	setp.lt.u64 	%p348, %rd1176, %rd13;
	and.pred  	%p349, %p347, %p348;
	mov.u64 	%rd1177, %rd1169;
	mov.u64 	%rd1178, %rd1165;
	@%p349 bra 	$L__BB28_21;
$L__BB28_23:
	mov.b64 	%rd1179, 0;
$L__BB28_24:
	shl.b64 	%rd992, %rd1179, 3;
	add.s64 	%rd993, %rd1172, %rd992;
	ld.u64 	%rd57, [%rd993];
	add.s64 	%rd994, %rd1160, %rd992;
	ld.u64 	%rd58, [%rd994];
	setp.lt.u64 	%p350, %rd57, %rd58;
	mov.u64 	%rd1180, %rd1160;
	mov.u64 	%rd1181, %rd1172;
	@%p350 bra 	$L__BB28_26;
	setp.le.u64 	%p351, %rd57, %rd58;
	add.s64 	%rd1179, %rd1179, 1;
	setp.lt.u64 	%p352, %rd1179, %rd13;
	and.pred  	%p353, %p351, %p352;
	mov.u64 	%rd1180, %rd1172;
	mov.u64 	%rd1181, %rd1160;
	@%p353 bra 	$L__BB28_24;
$L__BB28_26:
	mov.b64 	%rd1182, 0;
$L__BB28_27:
	shl.b64 	%rd997, %rd1182, 3;
	add.s64 	%rd998, %rd1175, %rd997;
	ld.u64 	%rd63, [%rd998];
	add.s64 	%rd999, %rd1171, %rd997;
	ld.u64 	%rd64, [%rd999];
	setp.lt.u64 	%p354, %rd63, %rd64;
	mov.u64 	%rd1183, %rd1171;
	mov.u64 	%rd1184, %rd1175;
	@%p354 bra 	$L__BB28_29;
	setp.le.u64 	%p355, %rd63, %rd64;
	add.s64 	%rd1182, %rd1182, 1;
	setp.lt.u64 	%p356, %rd1182, %rd13;
	and.pred  	%p357, %p355, %p356;
	mov.u64 	%rd1183, %rd1175;
	mov.u64 	%rd1184, %rd1171;
	@%p357 bra 	$L__BB28_27;
$L__BB28_29:
	mov.b64 	%rd1185, 0;
$L__BB28_30:
	shl.b64 	%rd1002, %rd1185, 3;
	add.s64 	%rd1003, %rd1178, %rd1002;
	ld.u64 	%rd69, [%rd1003];
	add.s64 	%rd1004, %rd1174, %rd1002;
	ld.u64 	%rd70, [%rd1004];
	setp.lt.u64 	%p358, %rd69, %rd70;
	mov.u64 	%rd1186, %rd1174;
	mov.u64 	%rd1187, %rd1178;
	@%p358 bra 	$L__BB28_32;
	setp.le.u64 	%p359, %rd69, %rd70;
	add.s64 	%rd1185, %rd1185, 1;
	setp.lt.u64 	%p360, %rd1185, %rd13;
	and.pred  	%p361, %p359, %p360;
	mov.u64 	%rd1186, %rd1178;
	mov.u64 	%rd1187, %rd1174;
	@%p361 bra 	$L__BB28_30;
$L__BB28_32:
	mov.b64 	%rd1188, 0;
$L__BB28_33:
	shl.b64 	%rd1007, %rd1188, 3;
	add.s64 	%rd1008, %rd1168, %rd1007;
	ld.u64 	%rd75, [%rd1008];
	add.s64 	%rd1009, %rd1177, %rd1007;
	ld.u64 	%rd76, [%rd1009];
	setp.lt.u64 	%p362, %rd75, %rd76;
	mov.u64 	%rd1189, %rd1177;
	mov.u64 	%rd1190, %rd1168;
	@%p362 bra 	$L__BB28_35;
	setp.le.u64 	%p363, %rd75, %rd76;
	add.s64 	%rd1188, %rd1188, 1;
	setp.lt.u64 	%p364, %rd1188, %rd13;
	and.pred  	%p365, %p363, %p364;
	mov.u64 	%rd1189, %rd1168;
	mov.u64 	%rd1190, %rd1177;
	@%p365 bra 	$L__BB28_33;
$L__BB28_35:
	mov.b64 	%rd1191, 0;
$L__BB28_36:
	shl.b64 	%rd1012, %rd1191, 3;
	add.s64 	%rd1013, %rd1184, %rd1012;
	ld.u64 	%rd81, [%rd1013];
	add.s64 	%rd1014, %rd1180, %rd1012;
	ld.u64 	%rd82, [%rd1014];
	setp.lt.u64 	%p366, %rd81, %rd82;
	mov.u64 	%rd1192, %rd1180;
	mov.u64 	%rd1193, %rd1184;
	@%p366 bra 	$L__BB28_38;
	setp.le.u64 	%p367, %rd81, %rd82;
	add.s64 	%rd1191, %rd1191, 1;
	setp.lt.u64 	%p368, %rd1191, %rd13;
	and.pred  	%p369, %p367, %p368;
	mov.u64 	%rd1192, %rd1184;
	mov.u64 	%rd1193, %rd1180;
	@%p369 bra 	$L__BB28_36;
$L__BB28_38:
	mov.b64 	%rd1194, 0;
$L__BB28_39:
	shl.b64 	%rd1017, %rd1194, 3;
	add.s64 	%rd1018, %rd1187, %rd1017;
	ld.u64 	%rd87, [%rd1018];
	add.s64 	%rd1019, %rd1183, %rd1017;
	ld.u64 	%rd88, [%rd1019];
	setp.lt.u64 	%p370, %rd87, %rd88;
	mov.u64 	%rd1195, %rd1183;
	mov.u64 	%rd1196, %rd1187;
	@%p370 bra 	$L__BB28_41;
	setp.le.u64 	%p371, %rd87, %rd88;
	add.s64 	%rd1194, %rd1194, 1;
	setp.lt.u64 	%p372, %rd1194, %rd13;
	and.pred  	%p373, %p371, %p372;
	mov.u64 	%rd1195, %rd1187;
	mov.u64 	%rd1196, %rd1183;
	@%p373 bra 	$L__BB28_39;
$L__BB28_41:
	mov.b64 	%rd1197, 0;
$L__BB28_42:
	shl.b64 	%rd1022, %rd1197, 3;
	add.s64 	%rd1023, %rd1190, %rd1022;
	ld.u64 	%rd93, [%rd1023];
	add.s64 	%rd1024, %rd1186, %rd1022;
	ld.u64 	%rd94, [%rd1024];
	setp.lt.u64 	%p374, %rd93, %rd94;
	mov.u64 	%rd1198, %rd1186;
	mov.u64 	%rd1199, %rd1190;
	@%p374 bra 	$L__BB28_44;
	setp.le.u64 	%p375, %rd93, %rd94;
	add.s64 	%rd1197, %rd1197, 1;
	setp.lt.u64 	%p376, %rd1197, %rd13;
	and.pred  	%p377, %p375, %p376;
	mov.u64 	%rd1198, %rd1190;
	mov.u64 	%rd1199, %rd1186;
	@%p377 bra 	$L__BB28_42;
$L__BB28_44:
	mov.b64 	%rd1200, 0;
$L__BB28_45:
	shl.b64 	%rd1027, %rd1200, 3;
	add.s64 	%rd1028, %rd1193, %rd1027;
	ld.u64 	%rd99, [%rd1028];
	add.s64 	%rd1029, %rd1181, %rd1027;
	ld.u64 	%rd100, [%rd1029];
	setp.lt.u64 	%p378, %rd99, %rd100;
	mov.u64 	%rd1201, %rd1181;
	mov.u64 	%rd1202, %rd1193;
	@%p378 bra 	$L__BB28_47;
	setp.le.u64 	%p379, %rd99, %rd100;
	add.s64 	%rd1200, %rd1200, 1;
	setp.lt.u64 	%p380, %rd1200, %rd13;
	and.pred  	%p381, %p379, %p380;
	mov.u64 	%rd1201, %rd1193;
	mov.u64 	%rd1202, %rd1181;
	@%p381 bra 	$L__BB28_45;
$L__BB28_47:
	mov.b64 	%rd1203, 0;
$L__BB28_48:
	shl.b64 	%rd1032, %rd1203, 3;
	add.s64 	%rd1033, %rd1196, %rd1032;
	ld.u64 	%rd105, [%rd1033];
	add.s64 	%rd1034, %rd1192, %rd1032;
	ld.u64 	%rd106, [%rd1034];
	setp.lt.u64 	%p382, %rd105, %rd106;
	mov.u64 	%rd1204, %rd1192;
	mov.u64 	%rd1205, %rd1196;
	@%p382 bra 	$L__BB28_50;
	setp.le.u64 	%p383, %rd105, %rd106;
	add.s64 	%rd1203, %rd1203, 1;
	setp.lt.u64 	%p384, %rd1203, %rd13;
	and.pred  	%p385, %p383, %p384;
	mov.u64 	%rd1204, %rd1196;
	mov.u64 	%rd1205, %rd1192;
	@%p385 bra 	$L__BB28_48;
$L__BB28_50:
	mov.b64 	%rd1206, 0;
$L__BB28_51:
	shl.b64 	%rd1037, %rd1206, 3;
	add.s64 	%rd1038, %rd1199, %rd1037;
	ld.u64 	%rd111, [%rd1038];
	add.s64 	%rd1039, %rd1195, %rd1037;
	ld.u64 	%rd112, [%rd1039];
	setp.lt.u64 	%p386, %rd111, %rd112;
	mov.u64 	%rd1207, %rd1195;
	mov.u64 	%rd1208, %rd1199;
	@%p386 bra 	$L__BB28_53;
	setp.le.u64 	%p387, %rd111, %rd112;
	add.s64 	%rd1206, %rd1206, 1;
	setp.lt.u64 	%p388, %rd1206, %rd13;
	and.pred  	%p389, %p387, %p388;
	mov.u64 	%rd1207, %rd1199;
	mov.u64 	%rd1208, %rd1195;
	@%p389 bra 	$L__BB28_51;
$L__BB28_53:
	mov.b64 	%rd1209, 0;
$L__BB28_54:
	shl.b64 	%rd1042, %rd1209, 3;
	add.s64 	%rd1043, %rd1189, %rd1042;
	ld.u64 	%rd117, [%rd1043];
	add.s64 	%rd1044, %rd1198, %rd1042;
	ld.u64 	%rd118, [%rd1044];
	setp.lt.u64 	%p390, %rd117, %rd118;
	mov.u64 	%rd1210, %rd1198;
	mov.u64 	%rd1211, %rd1189;
	@%p390 bra 	$L__BB28_56;
	setp.le.u64 	%p391, %rd117, %rd118;
	add.s64 	%rd1209, %rd1209, 1;
	setp.lt.u64 	%p392, %rd1209, %rd13;
	and.pred  	%p393, %p391, %p392;
	mov.u64 	%rd1210, %rd1189;
	mov.u64 	%rd1211, %rd1198;
	@%p393 bra 	$L__BB28_54;
$L__BB28_56:
	mov.b64 	%rd1212, 0;
$L__BB28_57:
	shl.b64 	%rd1047, %rd1212, 3;
	add.s64 	%rd1048, %rd1205, %rd1047;
	ld.u64 	%rd123, [%rd1048];
	add.s64 	%rd1049, %rd1201, %rd1047;
	ld.u64 	%rd124, [%rd1049];
	setp.lt.u64 	%p394, %rd123, %rd124;
	mov.u64 	%rd1213, %rd1201;
	mov.u64 	%rd1214, %rd1205;
	@%p394 bra 	$L__BB28_59;
	setp.le.u64 	%p395, %rd123, %rd124;
	add.s64 	%rd1212, %rd1212, 1;
	setp.lt.u64 	%p396, %rd1212, %rd13;
	and.pred  	%p397, %p395, %p396;
	mov.u64 	%rd1213, %rd1205;
	mov.u64 	%rd1214, %rd1201;
	@%p397 bra 	$L__BB28_57;
$L__BB28_59:
	mov.b64 	%rd1215, 0;
$L__BB28_60:
	shl.b64 	%rd1052, %rd1215, 3;
	add.s64 	%rd1053, %rd1208, %rd1052;
	ld.u64 	%rd129, [%rd1053];
	add.s64 	%rd1054, %rd1204, %rd1052;
	ld.u64 	%rd130, [%rd1054];
	setp.lt.u64 	%p398, %rd129, %rd130;
	mov.u64 	%rd1216, %rd1204;
	mov.u64 	%rd1217, %rd1208;
	@%p398 bra 	$L__BB28_62;
	setp.le.u64 	%p399, %rd129, %rd130;
	add.s64 	%rd1215, %rd1215, 1;
	setp.lt.u64 	%p400, %rd1215, %rd13;
	and.pred  	%p401, %p399, %p400;
	mov.u64 	%rd1216, %rd1208;
	mov.u64 	%rd1217, %rd1204;
	@%p401 bra 	$L__BB28_60;
$L__BB28_62:
	mov.b64 	%rd1218, 0;
$L__BB28_63:
	shl.b64 	%rd1057, %rd1218, 3;
	add.s64 	%rd1058, %rd1211, %rd1057;
	ld.u64 	%rd135, [%rd1058];
	add.s64 	%rd1059, %rd1207, %rd1057;
	ld.u64 	%rd136, [%rd1059];
	setp.lt.u64 	%p402, %rd135, %rd136;
	mov.u64 	%rd1219, %rd1207;
	mov.u64 	%rd1220, %rd1211;
	@%p402 bra 	$L__BB28_65;
	setp.le.u64 	%p403, %rd135, %rd136;
	add.s64 	%rd1218, %rd1218, 1;
	setp.lt.u64 	%p404, %rd1218, %rd13;
	and.pred  	%p405, %p403, %p404;
	mov.u64 	%rd1219, %rd1211;
	mov.u64 	%rd1220, %rd1207;
	@%p405 bra 	$L__BB28_63;
$L__BB28_65:
	mov.b64 	%rd1221, 0;
$L__BB28_66:
	shl.b64 	%rd1062, %rd1221, 3;
	add.s64 	%rd1063, %rd1214, %rd1062;
	ld.u64 	%rd141, [%rd1063];
	add.s64 	%rd1064, %rd1202, %rd1062;
	ld.u64 	%rd142, [%rd1064];
	setp.lt.u64 	%p406, %rd141, %rd142;
	mov.u64 	%rd1222, %rd1202;
	mov.u64 	%rd1302, %rd1214;
	@%p406 bra 	$L__BB28_68;
	setp.le.u64 	%p407, %rd141, %rd142;
	add.s64 	%rd1221, %rd1221, 1;
	setp.lt.u64 	%p408, %rd1221, %rd13;
	and.pred  	%p409, %p407, %p408;
	mov.u64 	%rd1222, %rd1214;
	mov.u64 	%rd1302, %rd1202;
	@%p409 bra 	$L__BB28_66;
$L__BB28_68:
	mov.b64 	%rd1224, 0;
$L__BB28_69:
	shl.b64 	%rd1067, %rd1224, 3;
	add.s64 	%rd1068, %rd1217, %rd1067;
	ld.u64 	%rd147, [%rd1068];
	add.s64 	%rd1069, %rd1213, %rd1067;
	ld.u64 	%rd148, [%rd1069];
	setp.lt.u64 	%p410, %rd147, %rd148;
	mov.u64 	%rd1225, %rd1213;
	mov.u64 	%rd1226, %rd1217;
	@%p410 bra 	$L__BB28_71;
	setp.le.u64 	%p411, %rd147, %rd148;
	add.s64 	%rd1224, %rd1224, 1;
	setp.lt.u64 	%p412, %rd1224, %rd13;
	and.pred  	%p413, %p411, %p412;
	mov.u64 	%rd1225, %rd1217;
	mov.u64 	%rd1226, %rd1213;
	@%p413 bra 	$L__BB28_69;
$L__BB28_71:
	mov.b64 	%rd1227, 0;
$L__BB28_72:
	shl.b64 	%rd1072, %rd1227, 3;
	add.s64 	%rd1073, %rd1220, %rd1072;
	ld.u64 	%rd153, [%rd1073];
	add.s64 	%rd1074, %rd1216, %rd1072;
	ld.u64 	%rd154, [%rd1074];
	setp.lt.u64 	%p414, %rd153, %rd154;
	mov.u64 	%rd1228, %rd1216;
	mov.u64 	%rd1229, %rd1220;
	@%p414 bra 	$L__BB28_74;
	setp.le.u64 	%p415, %rd153, %rd154;
	add.s64 	%rd1227, %rd1227, 1;
	setp.lt.u64 	%p416, %rd1227, %rd13;
	and.pred  	%p417, %p415, %p416;
	mov.u64 	%rd1228, %rd1220;
	mov.u64 	%rd1229, %rd1216;
	@%p417 bra 	$L__BB28_72;
$L__BB28_74:
	mov.b64 	%rd1230, 0;
$L__BB28_75:
	shl.b64 	%rd1077, %rd1230, 3;
	add.s64 	%rd1078, %rd1210, %rd1077;
	ld.u64 	%rd159, [%rd1078];
	add.s64 	%rd1079, %rd1219, %rd1077;
	ld.u64 	%rd160, [%rd1079];
	setp.lt.u64 	%p418, %rd159, %rd160;
	mov.u64 	%rd1260, %rd1219;
	mov.u64 	%rd1232, %rd1210;
	@%p418 bra 	$L__BB28_77;
	setp.le.u64 	%p419, %rd159, %rd160;
	add.s64 	%rd1230, %rd1230, 1;
	setp.lt.u64 	%p420, %rd1230, %rd13;
	and.pred  	%p421, %p419, %p420;
	mov.u64 	%rd1260, %rd1210;
	mov.u64 	%rd1232, %rd1219;
	@%p421 bra 	$L__BB28_75;
$L__BB28_77:
	mov.b64 	%rd1233, 0;
$L__BB28_78:
	shl.b64 	%rd1082, %rd1233, 3;
	add.s64 	%rd1083, %rd1226, %rd1082;
	ld.u64 	%rd165, [%rd1083];
	add.s64 	%rd1084, %rd1222, %rd1082;
	ld.u64 	%rd166, [%rd1084];
	setp.lt.u64 	%p422, %rd165, %rd166;
	mov.u64 	%rd1300, %rd1222;
	mov.u64 	%rd1301, %rd1226;
	@%p422 bra 	$L__BB28_80;
	setp.le.u64 	%p423, %rd165, %rd166;
	add.s64 	%rd1233, %rd1233, 1;
	setp.lt.u64 	%p424, %rd1233, %rd13;
	and.pred  	%p425, %p423, %p424;
	mov.u64 	%rd1300, %rd1226;
	mov.u64 	%rd1301, %rd1222;
	@%p425 bra 	$L__BB28_78;
$L__BB28_80:
	mov.b64 	%rd1236, 0;
$L__BB28_81:
	shl.b64 	%rd1087, %rd1236, 3;
	add.s64 	%rd1088, %rd1229, %rd1087;
	ld.u64 	%rd171, [%rd1088];
	add.s64 	%rd1089, %rd1225, %rd1087;
	ld.u64 	%rd172, [%rd1089];
	setp.lt.u64 	%p426, %rd171, %rd172;
	mov.u64 	%rd1298, %rd1225;
	mov.u64 	%rd1299, %rd1229;
	@%p426 bra 	$L__BB28_83;
	setp.le.u64 	%p427, %rd171, %rd172;
	add.s64 	%rd1236, %rd1236, 1;
	setp.lt.u64 	%p428, %rd1236, %rd13;
	and.pred  	%p429, %p427, %p428;
	mov.u64 	%rd1298, %rd1229;
	mov.u64 	%rd1299, %rd1225;
	@%p429 bra 	$L__BB28_81;
$L__BB28_83:
	mov.b64 	%rd1239, 0;
$L__BB28_84:
	shl.b64 	%rd1092, %rd1239, 3;
	add.s64 	%rd1093, %rd1232, %rd1092;
	ld.u64 	%rd177, [%rd1093];
	add.s64 	%rd1094, %rd1228, %rd1092;
	ld.u64 	%rd178, [%rd1094];
	setp.lt.u64 	%p430, %rd177, %rd178;
	mov.u64 	%rd1296, %rd1228;
	mov.u64 	%rd1297, %rd1232;
	@%p430 bra 	$L__BB28_86;
	setp.le.u64 	%p431, %rd177, %rd178;
	add.s64 	%rd1239, %rd1239, 1;
	setp.lt.u64 	%p432, %rd1239, %rd13;
	and.pred  	%p433, %p431, %p432;
	mov.u64 	%rd1296, %rd1232;
	mov.u64 	%rd1297, %rd1228;
	@%p433 bra 	$L__BB28_84;
$L__BB28_86:
	shl.b32 	%r447, %r4, 3;
	mov.u32 	%r448, _ZZN3cub18CUB_300001_SM_10006detail10merge_sort30DeviceMergeSortBlockSortKernelINS2_10policy_hubIPPyE9Policy600ES6_PNS0_8NullTypeES6_SA_j15tuple_weak_lessS5_S9_EEvbT0_T1_T2_T3_T4_PT6_PT7_T5_NS1_7vsmem_tEE19static_temp_storage;
	add.s32 	%r21, %r448, %r447;
	mov.b32 	%r589, 2;
$L__BB28_87:
	mov.u32 	%r22, %r589;
	bar.sync 	0;
	add.s32 	%r449, %r22, -1;
	st.shared.v2.u64 	[%r21], {%rd1302, %rd1301};
	st.shared.v2.u64 	[%r21+16], {%rd1300, %rd1299};
	st.shared.v2.u64 	[%r21+32], {%rd1298, %rd1297};
	st.shared.v2.u64 	[%r21+48], {%rd1296, %rd1260};
	bar.sync 	0;
	neg.s32 	%r450, %r22;
	and.b32  	%r451, %r3, %r450;
	shl.b32 	%r452, %r451, 3;
	shl.b32 	%r453, %r22, 2;
	and.b32  	%r454, %r449, %r3;
	shl.b32 	%r455, %r454, 3;
	min.u32 	%r23, %r455, 2048;
	min.u32 	%r24, %r452, 2048;
	add.s32 	%r456, %r24, %r453;
	min.u32 	%r25, %r456, 2048;
	add.s32 	%r457, %r25, %r453;
	min.u32 	%r26, %r457, 2048;
	sub.s32 	%r458, %r25, %r24;
	sub.s32 	%r459, %r26, %r25;
	setp.lt.s32 	%p434, %r23, %r459;
	sub.s32 	%r460, %r23, %r459;
	selp.b32 	%r594, 0, %r460, %p434;
	min.s32 	%r591, %r458, %r23;
	setp.ge.s32 	%p435, %r594, %r591;
	@%p435 bra 	$L__BB28_94;
	setp.eq.s32 	%p436, %r1, 0;
	@%p436 bra 	$L__BB28_444;
	add.s32 	%r29, %r25, %r23;
$L__BB28_90:
	mov.u32 	%r32, %r591;
	sub.s32 	%r461, %r32, %r594;
	shr.u32 	%r462, %r461, 31;
	add.s32 	%r463, %r461, %r462;
	shr.s32 	%r464, %r463, 1;
	add.s32 	%r34, %r464, %r594;
	add.s32 	%r465, %r34, %r24;
	shl.b32 	%r466, %r465, 3;
	mov.u32 	%r467, _ZZN3cub18CUB_300001_SM_10006detail10merge_sort30DeviceMergeSortBlockSortKernelINS2_10policy_hubIPPyE9Policy600ES6_PNS0_8NullTypeES6_SA_j15tuple_weak_lessS5_S9_EEvbT0_T1_T2_T3_T4_PT6_PT7_T5_NS1_7vsmem_tEE19static_temp_storage;
	add.s32 	%r468, %r467, %r466;
	ld.shared.u64 	%rd1257, [%r468];
	not.b32 	%r469, %r34;
	add.s32 	%r470, %r29, %r469;
	shl.b32 	%r471, %r470, 3;
	add.s32 	%r472, %r467, %r471;
	ld.shared.u64 	%rd1256, [%r472];
	mov.b64 	%rd1258, 1;
$L__BB28_91:
	ld.u64 	%rd201, [%rd1256];
	ld.u64 	%rd202, [%rd1257];
	setp.lt.u64 	%p437, %rd201, %rd202;
	mov.u32 	%r591, %r34;
	@%p437 bra 	$L__BB28_93;
	setp.le.u64 	%p438, %rd201, %rd202;
	setp.lt.u64 	%p439, %rd1258, %rd13;
	and.pred  	%p440, %p438, %p439;
	add.s64 	%rd1258, %rd1258, 1;
	add.s64 	%rd1257, %rd1257, 8;
	add.s64 	%rd1256, %rd1256, 8;
	mov.u32 	%r591, %r32;
	@%p440 bra 	$L__BB28_91;
$L__BB28_93:
	add.s32 	%r473, %r34, 1;
	selp.b32 	%r594, %r594, %r473, %p437;
	setp.lt.s32 	%p442, %r594, %r591;
	@%p442 bra 	$L__BB28_90;
$L__BB28_94:
	setp.ne.s32 	%p444, %r1, 0;
	add.s32 	%r38, %r594, %r24;
	add.s32 	%r479, %r25, %r23;
	sub.s32 	%r39, %r479, %r594;
	shl.b32 	%r480, %r38, 3;
	mov.u32 	%r481, _ZZN3cub18CUB_300001_SM_10006detail10merge_sort30DeviceMergeSortBlockSortKernelINS2_10policy_hubIPPyE9Policy600ES6_PNS0_8NullTypeES6_SA_j15tuple_weak_lessS5_S9_EEvbT0_T1_T2_T3_T4_PT6_PT7_T5_NS1_7vsmem_tEE19static_temp_storage;
	add.s32 	%r40, %r481, %r480;
	ld.shared.u64 	%rd1260, [%r40];
	shl.b32 	%r482, %r39, 3;
	add.s32 	%r41, %r481, %r482;
	ld.shared.u64 	%rd1259, [%r41];
	@%p444 bra 	$L__BB28_118;
	setp.lt.s32 	%p528, %r39, %r26;
	setp.ge.s32 	%p529, %r38, %r25;
	and.pred  	%p530, %p528, %p529;
	selp.b64 	%rd1302, %rd1259, %rd1260, %p530;
	selp.u32 	%r533, 1, 0, %p530;
	add.s32 	%r42, %r39, %r533;
	not.pred 	%p531, %p530;
	selp.u32 	%r534, 1, 0, %p531;
	add.s32 	%r43, %r38, %r534;
	@%p530 bra 	$L__BB28_97;
	ld.shared.u64 	%rd1260, [%r40+8];
	bra.uni 	$L__BB28_98;
$L__BB28_97:
	ld.shared.u64 	%rd1259, [%r41+8];
$L__BB28_98:
	setp.lt.s32 	%p532, %r42, %r26;
	setp.ge.s32 	%p533, %r43, %r25;
	and.pred  	%p534, %p532, %p533;
	selp.b64 	%rd1301, %rd1259, %rd1260, %p534;
	selp.u32 	%r536, 1, 0, %p534;
	add.s32 	%r44, %r42, %r536;
	not.pred 	%p535, %p534;
	selp.u32 	%r537, 1, 0, %p535;
	add.s32 	%r45, %r43, %r537;
	@%p534 bra 	$L__BB28_100;
	shl.b32 	%r538, %r45, 3;
	add.s32 	%r540, %r481, %r538;
	ld.shared.u64 	%rd1260, [%r540];
	bra.uni 	$L__BB28_101;
$L__BB28_100:
	shl.b32 	%r541, %r44, 3;
	add.s32 	%r543, %r481, %r541;
	ld.shared.u64 	%rd1259, [%r543];
$L__BB28_101:
	setp.lt.s32 	%p536, %r44, %r26;
	setp.ge.s32 	%p537, %r45, %r25;
	and.pred  	%p538, %p536, %p537;
	selp.b64 	%rd1300, %rd1259, %rd1260, %p538;
	selp.u32 	%r545, 1, 0, %p538;
	add.s32 	%r46, %r44, %r545;
	not.pred 	%p539, %p538;
	selp.u32 	%r546, 1, 0, %p539;
	add.s32 	%r47, %r45, %r546;
	@%p538 bra 	$L__BB28_103;
	shl.b32 	%r547, %r47, 3;
	add.s32 	%r549, %r481, %r547;
	ld.shared.u64 	%rd1260, [%r549];
	bra.uni 	$L__BB28_104;
$L__BB28_103:
	shl.b32 	%r550, %r46, 3;
	add.s32 	%r552, %r481, %r550;
	ld.shared.u64 	%rd1259, [%r552];
$L__BB28_104:
	setp.lt.s32 	%p540, %r46, %r26;
	setp.ge.s32 	%p541, %r47, %r25;
	and.pred  	%p542, %p540, %p541;
	selp.b64 	%rd1299, %rd1259, %rd1260, %p542;
	selp.u32 	%r554, 1, 0, %p542;
	add.s32 	%r48, %r46, %r554;
	not.pred 	%p543, %p542;
	selp.u32 	%r555, 1, 0, %p543;
	add.s32 	%r49, %r47, %r555;
	@%p542 bra 	$L__BB28_106;
	shl.b32 	%r556, %r49, 3;
	add.s32 	%r558, %r481, %r556;
	ld.shared.u64 	%rd1260, [%r558];
	bra.uni 	$L__BB28_107;
$L__BB28_106:
	shl.b32 	%r559, %r48, 3;
	add.s32 	%r561, %r481, %r559;
	ld.shared.u64 	%rd1259, [%r561];
$L__BB28_107:
	setp.lt.s32 	%p544, %r48, %r26;
	setp.ge.s32 	%p545, %r49, %r25;
	and.pred  	%p546, %p544, %p545;
	selp.b64 	%rd1298, %rd1259, %rd1260, %p546;
	selp.u32 	%r563, 1, 0, %p546;
	add.s32 	%r50, %r48, %r563;
	not.pred 	%p547, %p546;
	selp.u32 	%r564, 1, 0, %p547;
	add.s32 	%r51, %r49, %r564;
	@%p546 bra 	$L__BB28_109;
	shl.b32 	%r565, %r51, 3;
	mov.u32 	%r566, _ZZN3cub18CUB_300001_SM_10006detail10merge_sort30DeviceMergeSortBlockSortKernelINS2_10policy_hubIPPyE9Policy600ES6_PNS0_8NullTypeES6_SA_j15tuple_weak_lessS5_S9_EEvbT0_T1_T2_T3_T4_PT6_PT7_T5_NS1_7vsmem_tEE19static_temp_storage;
	add.s32 	%r567, %r566, %r565;
	ld.shared.u64 	%rd1260, [%r567];
	bra.uni 	$L__BB28_110;
$L__BB28_109:
	shl.b32 	%r568, %r50, 3;
	mov.u32 	%r569, _ZZN3cub18CUB_300001_SM_10006detail10merge_sort30DeviceMergeSortBlockSortKernelINS2_10policy_hubIPPyE9Policy600ES6_PNS0_8NullTypeES6_SA_j15tuple_weak_lessS5_S9_EEvbT0_T1_T2_T3_T4_PT6_PT7_T5_NS1_7vsmem_tEE19static_temp_storage;
	add.s32 	%r570, %r569, %r568;
	ld.shared.u64 	%rd1259, [%r570];
$L__BB28_110:
	setp.lt.s32 	%p548, %r50, %r26;
	setp.ge.s32 	%p549, %r51, %r25;
	and.pred  	%p550, %p548, %p549;
	selp.b64 	%rd1297, %rd1259, %rd1260, %p550;
	selp.u32 	%r572, 1, 0, %p550;
	add.s32 	%r52, %r50, %r572;
	not.pred 	%p551, %p550;
	selp.u32 	%r573, 1, 0, %p551;
	add.s32 	%r53, %r51, %r573;
	@%p550 bra 	$L__BB28_112;
	shl.b32 	%r574, %r53, 3;
	mov.u32 	%r575, _ZZN3cub18CUB_300001_SM_10006detail10merge_sort30DeviceMergeSortBlockSortKernelINS2_10policy_hubIPPyE9Policy600ES6_PNS0_8NullTypeES6_SA_j15tuple_weak_lessS5_S9_EEvbT0_T1_T2_T3_T4_PT6_PT7_T5_NS1_7vsmem_tEE19static_temp_storage;
	add.s32 	%r576, %r575, %r574;
	ld.shared.u64 	%rd1260, [%r576];
	bra.uni 	$L__BB28_113;
$L__BB28_112:
	shl.b32 	%r577, %r52, 3;
	mov.u32 	%r578, _ZZN3cub18CUB_300001_SM_10006detail10merge_sort30DeviceMergeSortBlockSortKernelINS2_10policy_hubIPPyE9Policy600ES6_PNS0_8NullTypeES6_SA_j15tuple_weak_lessS5_S9_EEvbT0_T1_T2_T3_T4_PT6_PT7_T5_NS1_7vsmem_tEE19static_temp_storage;
	add.s32 	%r579, %r578, %r577;
	ld.shared.u64 	%rd1259, [%r579];
$L__BB28_113:
	setp.lt.s32 	%p552, %r52, %r26;
	setp.ge.s32 	%p553, %r53, %r25;
	and.pred  	%p554, %p552, %p553;
	selp.b64 	%rd1296, %rd1259, %rd1260, %p554;
	selp.u32 	%r581, 1, 0, %p554;
	add.s32 	%r54, %r52, %r581;
	not.pred 	%p555, %p554;
	selp.u32 	%r582, 1, 0, %p555;
	add.s32 	%r55, %r53, %r582;
	@%p554 bra 	$L__BB28_115;
	shl.b32 	%r583, %r55, 3;
	mov.u32 	%r584, _ZZN3cub18CUB_300001_SM_10006detail10merge_sort30DeviceMergeSortBlockSortKernelINS2_10policy_hubIPPyE9Policy600ES6_PNS0_8NullTypeES6_SA_j15tuple_weak_lessS5_S9_EEvbT0_T1_T2_T3_T4_PT6_PT7_T5_NS1_7vsmem_tEE19static_temp_storage;
	add.s32 	%r585, %r584, %r583;
	ld.shared.u64 	%rd1260, [%r585];
	bra.uni 	$L__BB28_116;
$L__BB28_115:
	shl.b32 	%r586, %r54, 3;
	mov.u32 	%r587, _ZZN3cub18CUB_300001_SM_10006detail10merge_sort30DeviceMergeSortBlockSortKernelINS2_10policy_hubIPPyE9Policy600ES6_PNS0_8NullTypeES6_SA_j15tuple_weak_lessS5_S9_EEvbT0_T1_T2_T3_T4_PT6_PT7_T5_NS1_7vsmem_tEE19static_temp_storage;
	add.s32 	%r588, %r587, %r586;
	ld.shared.u64 	%rd1259, [%r588];
$L__BB28_116:
	setp.ge.s32 	%p556, %r54, %r26;
	@%p556 bra 	$L__BB28_179;
	setp.lt.s32 	%p557, %r55, %r25;
	selp.b64 	%rd1260, %rd1260, %rd1259, %p557;
	bra.uni 	$L__BB28_179;
$L__BB28_118:
	setp.ge.s32 	%p446, %r39, %r26;
	mov.pred 	%p445, 0;
	mov.pred 	%p560, %p445;
	@%p446 bra 	$L__BB28_123;
	setp.ge.s32 	%p448, %r38, %r25;
	mov.pred 	%p447, -1;
	mov.pred 	%p560, %p447;
	@%p448 bra 	$L__BB28_123;
	mov.b64 	%rd1273, 0;
$L__BB28_121:
	shl.b64 	%rd1099, %rd1273, 3;
	add.s64 	%rd1100, %rd1259, %rd1099;
	ld.u64 	%rd245, [%rd1100];
	add.s64 	%rd1101, %rd1260, %rd1099;
	ld.u64 	%rd246, [%rd1101];
	setp.lt.u64 	%p450, %rd245, %rd246;
	mov.pred 	%p560, %p447;
	@%p450 bra 	$L__BB28_123;
	setp.le.u64 	%p452, %rd245, %rd246;
	add.s64 	%rd1273, %rd1273, 1;
	setp.lt.u64 	%p453, %rd1273, %rd13;
	and.pred  	%p454, %p452, %p453;
	mov.pred 	%p560, %p445;
	@%p454 bra 	$L__BB28_121;
$L__BB28_123:
	selp.b64 	%rd1302, %rd1259, %rd1260, %p560;
	selp.u32 	%r483, 1, 0, %p560;
	add.s32 	%r56, %r39, %r483;
	not.pred 	%p455, %p560;
	selp.u32 	%r484, 1, 0, %p455;
	add.s32 	%r57, %r38, %r484;
	@%p455 bra 	$L__BB28_125;
	ld.shared.u64 	%rd1259, [%r41+8];
	bra.uni 	$L__BB28_126;
$L__BB28_125:
	ld.shared.u64 	%rd1260, [%r40+8];
$L__BB28_126:
	setp.ge.s32 	%p457, %r56, %r26;
	mov.pred 	%p456, 0;
	mov.pred 	%p561, %p456;
	@%p457 bra 	$L__BB28_131;
	setp.ge.s32 	%p459, %r57, %r25;
	mov.pred 	%p458, -1;
	mov.pred 	%p561, %p458;
	@%p459 bra 	$L__BB28_131;
	mov.b64 	%rd1276, 0;
$L__BB28_129:
	shl.b64 	%rd1104, %rd1276, 3;
	add.s64 	%rd1105, %rd1259, %rd1104;
	ld.u64 	%rd254, [%rd1105];
	add.s64 	%rd1106, %rd1260, %rd1104;
	ld.u64 	%rd255, [%rd1106];
	setp.lt.u64 	%p461, %rd254, %rd255;
	mov.pred 	%p561, %p458;
	@%p461 bra 	$L__BB28_131;
	setp.le.u64 	%p463, %rd254, %rd255;
	add.s64 	%rd1276, %rd1276, 1;
	setp.lt.u64 	%p464, %rd1276, %rd13;
	and.pred  	%p465, %p463, %p464;
	mov.pred 	%p561, %p456;
	@%p465 bra 	$L__BB28_129;
$L__BB28_131:
	selp.b64 	%rd1301, %rd1259, %rd1260, %p561;
	selp.u32 	%r485, 1, 0, %p561;
	add.s32 	%r58, %r56, %r485;
	not.pred 	%p466, %p561;
	selp.u32 	%r486, 1, 0, %p466;
	add.s32 	%r59, %r57, %r486;
	@%p561 bra 	$L__BB28_133;
	shl.b32 	%r487, %r59, 3;
	add.s32 	%r489, %r481, %r487;
	ld.shared.u64 	%rd1260, [%r489];
	bra.uni 	$L__BB28_134;
$L__BB28_133:
	shl.b32 	%r490, %r58, 3;
	add.s32 	%r492, %r481, %r490;
	ld.shared.u64 	%rd1259, [%r492];
$L__BB28_134:
	setp.ge.s32 	%p468, %r58, %r26;
	mov.pred 	%p467, 0;
	mov.pred 	%p562, %p467;
	@%p468 bra 	$L__BB28_139;
	setp.ge.s32 	%p470, %r59, %r25;
	mov.pred 	%p469, -1;
	mov.pred 	%p562, %p469;
	@%p470 bra 	$L__BB28_139;
	mov.b64 	%rd1279, 0;
$L__BB28_137:
	shl.b64 	%rd1109, %rd1279, 3;
	add.s64 	%rd1110, %rd1259, %rd1109;
	ld.u64 	%rd263, [%rd1110];
	add.s64 	%rd1111, %rd1260, %rd1109;
	ld.u64 	%rd264, [%rd1111];
	setp.lt.u64 	%p472, %rd263, %rd264;
	mov.pred 	%p562, %p469;
	@%p472 bra 	$L__BB28_139;
	setp.le.u64 	%p474, %rd263, %rd264;
	add.s64 	%rd1279, %rd1279, 1;
	setp.lt.u64 	%p475, %rd1279, %rd13;
	and.pred  	%p476, %p474, %p475;
	mov.pred 	%p562, %p467;
	@%p476 bra 	$L__BB28_137;
$L__BB28_139:
	selp.b64 	%rd1300, %rd1259, %rd1260, %p562;
	selp.u32 	%r493, 1, 0, %p562;
	add.s32 	%r60, %r58, %r493;
	not.pred 	%p477, %p562;
	selp.u32 	%r494, 1, 0, %p477;
	add.s32 	%r61, %r59, %r494;
	@%p562 bra 	$L__BB28_141;
	shl.b32 	%r495, %r61, 3;
	mov.u32 	%r496, _ZZN3cub18CUB_300001_SM_10006detail10merge_sort30DeviceMergeSortBlockSortKernelINS2_10policy_hubIPPyE9Policy600ES6_PNS0_8NullTypeES6_SA_j15tuple_weak_lessS5_S9_EEvbT0_T1_T2_T3_T4_PT6_PT7_T5_NS1_7vsmem_tEE19static_temp_storage;
	add.s32 	%r497, %r496, %r495;
	ld.shared.u64 	%rd1260, [%r497];
	bra.uni 	$L__BB28_142;
$L__BB28_141:
	shl.b32 	%r498, %r60, 3;
	mov.u32 	%r499, _ZZN3cub18CUB_300001_SM_10006detail10merge_sort30DeviceMergeSortBlockSortKernelINS2_10policy_hubIPPyE9Policy600ES6_PNS0_8NullTypeES6_SA_j15tuple_weak_lessS5_S9_EEvbT0_T1_T2_T3_T4_PT6_PT7_T5_NS1_7vsmem_tEE19static_temp_storage;
	add.s32 	%r500, %r499, %r498;
	ld.shared.u64 	%rd1259, [%r500];
$L__BB28_142:
	setp.ge.s32 	%p479, %r60, %r26;
	mov.pred 	%p478, 0;
	mov.pred 	%p563, %p478;
	@%p479 bra 	$L__BB28_147;
	setp.ge.s32 	%p481, %r61, %r25;
	mov.pred 	%p480, -1;
	mov.pred 	%p563, %p480;
	@%p481 bra 	$L__BB28_147;
	mov.b64 	%rd1282, 0;
$L__BB28_145:
	shl.b64 	%rd1114, %rd1282, 3;
	add.s64 	%rd1115, %rd1259, %rd1114;
	ld.u64 	%rd272, [%rd1115];
	add.s64 	%rd1116, %rd1260, %rd1114;
	ld.u64 	%rd273, [%rd1116];
	setp.lt.u64 	%p483, %rd272, %rd273;
	mov.pred 	%p563, %p480;
	@%p483 bra 	$L__BB28_147;
	setp.le.u64 	%p485, %rd272, %rd273;
	add.s64 	%rd1282, %rd1282, 1;
	setp.lt.u64 	%p486, %rd1282, %rd13;
	and.pred  	%p487, %p485, %p486;
	mov.pred 	%p563, %p478;
	@%p487 bra 	$L__BB28_145;
$L__BB28_147:
	selp.b64 	%rd1299, %rd1259, %rd1260, %p563;
	selp.u32 	%r501, 1, 0, %p563;
	add.s32 	%r62, %r60, %r501;
	not.pred 	%p488, %p563;
	selp.u32 	%r502, 1, 0, %p488;
	add.s32 	%r63, %r61, %r502;
	@%p563 bra 	$L__BB28_149;
	shl.b32 	%r503, %r63, 3;
	mov.u32 	%r504, _ZZN3cub18CUB_300001_SM_10006detail10merge_sort30DeviceMergeSortBlockSortKernelINS2_10policy_hubIPPyE9Policy600ES6_PNS0_8NullTypeES6_SA_j15tuple_weak_lessS5_S9_EEvbT0_T1_T2_T3_T4_PT6_PT7_T5_NS1_7vsmem_tEE19static_temp_storage;
	add.s32 	%r505, %r504, %r503;
	ld.shared.u64 	%rd1260, [%r505];
	bra.uni 	$L__BB28_150;
$L__BB28_149:
	shl.b32 	%r506, %r62, 3;
	mov.u32 	%r507, _ZZN3cub18CUB_300001_SM_10006detail10merge_sort30DeviceMergeSortBlockSortKernelINS2_10policy_hubIPPyE9Policy600ES6_PNS0_8NullTypeES6_SA_j15tuple_weak_lessS5_S9_EEvbT0_T1_T2_T3_T4_PT6_PT7_T5_NS1_7vsmem_tEE19static_temp_storage;
	add.s32 	%r508, %r507, %r506;
	ld.shared.u64 	%rd1259, [%r508];
$L__BB28_150:
	setp.ge.s32 	%p490, %r62, %r26;
	mov.pred 	%p489, 0;
	mov.pred 	%p564, %p489;
	@%p490 bra 	$L__BB28_155;
	setp.ge.s32 	%p492, %r63, %r25;
	mov.pred 	%p491, -1;
	mov.pred 	%p564, %p491;
	@%p492 bra 	$L__BB28_155;
	mov.b64 	%rd1285, 0;
$L__BB28_153:
	shl.b64 	%rd1119, %rd1285, 3;
	add.s64 	%rd1120, %rd1259, %rd1119;
	ld.u64 	%rd281, [%rd1120];
	add.s64 	%rd1121, %rd1260, %rd1119;
	ld.u64 	%rd282, [%rd1121];
	setp.lt.u64 	%p494, %rd281, %rd282;
	mov.pred 	%p564, %p491;
	@%p494 bra 	$L__BB28_155;
	setp.le.u64 	%p496, %rd281, %rd282;
	add.s64 	%rd1285, %rd1285, 1;
	setp.lt.u64 	%p497, %rd1285, %rd13;
	and.pred  	%p498, %p496, %p497;
	mov.pred 	%p564, %p489;
	@%p498 bra 	$L__BB28_153;
$L__BB28_155:
	selp.b64 	%rd1298, %rd1259, %rd1260, %p564;
	selp.u32 	%r509, 1, 0, %p564;
	add.s32 	%r64, %r62, %r509;
	not.pred 	%p499, %p564;
	selp.u32 	%r510, 1, 0, %p499;
	add.s32 	%r65, %r63, %r510;
	@%p564 bra 	$L__BB28_157;
	shl.b32 	%r511, %r65, 3;
	mov.u32 	%r512, _ZZN3cub18CUB_300001_SM_10006detail10merge_sort30DeviceMergeSortBlockSortKernelINS2_10policy_hubIPPyE9Policy600ES6_PNS0_8NullTypeES6_SA_j15tuple_weak_lessS5_S9_EEvbT0_T1_T2_T3_T4_PT6_PT7_T5_NS1_7vsmem_tEE19static_temp_storage;
	add.s32 	%r513, %r512, %r511;
	ld.shared.u64 	%rd1260, [%r513];
	bra.uni 	$L__BB28_158;
$L__BB28_157:
	shl.b32 	%r514, %r64, 3;
	mov.u32 	%r515, _ZZN3cub18CUB_300001_SM_10006detail10merge_sort30DeviceMergeSortBlockSortKernelINS2_10policy_hubIPPyE9Policy600ES6_PNS0_8NullTypeES6_SA_j15tuple_weak_lessS5_S9_EEvbT0_T1_T2_T3_T4_PT6_PT7_T5_NS1_7vsmem_tEE19static_temp_storage;
	add.s32 	%r516, %r515, %r514;
	ld.shared.u64 	%rd1259, [%r516];
$L__BB28_158:
	setp.ge.s32 	%p501, %r64, %r26;
	mov.pred 	%p500, 0;
	mov.pred 	%p565, %p500;
	@%p501 bra 	$L__BB28_163;
	setp.ge.s32 	%p503, %r65, %r25;
	mov.pred 	%p502, -1;
	mov.pred 	%p565, %p502;
	@%p503 bra 	$L__BB28_163;
	mov.b64 	%rd1288, 0;
$L__BB28_161:
	shl.b64 	%rd1124, %rd1288, 3;
	add.s64 	%rd1125, %rd1259, %rd1124;
	ld.u64 	%rd290, [%rd1125];
	add.s64 	%rd1126, %rd1260, %rd1124;
	ld.u64 	%rd291, [%rd1126];
	setp.lt.u64 	%p505, %rd290, %rd291;
	mov.pred 	%p565, %p502;
	@%p505 bra 	$L__BB28_163;
	setp.le.u64 	%p507, %rd290, %rd291;
	add.s64 	%rd1288, %rd1288, 1;
	setp.lt.u64 	%p508, %rd1288, %rd13;
	and.pred  	%p509, %p507, %p508;
	mov.pred 	%p565, %p500;
	@%p509 bra 	$L__BB28_161;
$L__BB28_163:
	selp.b64 	%rd1297, %rd1259, %rd1260, %p565;
	selp.u32 	%r517, 1, 0, %p565;
	add.s32 	%r66, %r64, %r517;
	not.pred 	%p510, %p565;
	selp.u32 	%r518, 1, 0, %p510;
	add.s32 	%r67, %r65, %r518;
	@%p565 bra 	$L__BB28_165;
	shl.b32 	%r519, %r67, 3;
	mov.u32 	%r520, _ZZN3cub18CUB_300001_SM_10006detail10merge_sort30DeviceMergeSortBlockSortKernelINS2_10policy_hubIPPyE9Policy600ES6_PNS0_8NullTypeES6_SA_j15tuple_weak_lessS5_S9_EEvbT0_T1_T2_T3_T4_PT6_PT7_T5_NS1_7vsmem_tEE19static_temp_storage;
	add.s32 	%r521, %r520, %r519;
	ld.shared.u64 	%rd1260, [%r521];
	bra.uni 	$L__BB28_166;
$L__BB28_165:
	shl.b32 	%r522, %r66, 3;
	mov.u32 	%r523, _ZZN3cub18CUB_300001_SM_10006detail10merge_sort30DeviceMergeSortBlockSortKernelINS2_10policy_hubIPPyE9Policy600ES6_PNS0_8NullTypeES6_SA_j15tuple_weak_lessS5_S9_EEvbT0_T1_T2_T3_T4_PT6_PT7_T5_NS1_7vsmem_tEE19static_temp_storage;
	add.s32 	%r524, %r523, %r522;
	ld.shared.u64 	%rd1259, [%r524];
$L__BB28_166:
	setp.ge.s32 	%p512, %r66, %r26;
	mov.pred 	%p511, 0;
	mov.pred 	%p566, %p511;
	@%p512 bra 	$L__BB28_171;
	setp.ge.s32 	%p514, %r67, %r25;
	mov.pred 	%p513, -1;
	mov.pred 	%p566, %p513;
	@%p514 bra 	$L__BB28_171;
	mov.b64 	%rd1291, 0;
$L__BB28_169:
	shl.b64 	%rd1129, %rd1291, 3;
	add.s64 	%rd1130, %rd1259, %rd1129;
	ld.u64 	%rd299, [%rd1130];
	add.s64 	%rd1131, %rd1260, %rd1129;
	ld.u64 	%rd300, [%rd1131];
	setp.lt.u64 	%p516, %rd299, %rd300;
	mov.pred 	%p566, %p513;
	@%p516 bra 	$L__BB28_171;
	setp.le.u64 	%p518, %rd299, %rd300;
	add.s64 	%rd1291, %rd1291, 1;
	setp.lt.u64 	%p519, %rd1291, %rd13;
	and.pred  	%p520, %p518, %p519;
	mov.pred 	%p566, %p511;
	@%p520 bra 	$L__BB28_169;
$L__BB28_171:
	selp.b64 	%rd1296, %rd1259, %rd1260, %p566;
	selp.u32 	%r525, 1, 0, %p566;
	add.s32 	%r68, %r66, %r525;
	not.pred 	%p521, %p566;
	selp.u32 	%r526, 1, 0, %p521;
	add.s32 	%r69, %r67, %r526;
	@%p566 bra 	$L__BB28_173;
	shl.b32 	%r527, %r69, 3;
	mov.u32 	%r528, _ZZN3cub18CUB_300001_SM_10006detail10merge_sort30DeviceMergeSortBlockSortKernelINS2_10policy_hubIPPyE9Policy600ES6_PNS0_8NullTypeES6_SA_j15tuple_weak_lessS5_S9_EEvbT0_T1_T2_T3_T4_PT6_PT7_T5_NS1_7vsmem_tEE19static_temp_storage;
	add.s32 	%r529, %r528, %r527;
	ld.shared.u64 	%rd1293, [%r529];
	mov.u64 	%rd1260, %rd1293;
	bra.uni 	$L__BB28_174;
$L__BB28_173:
	shl.b32 	%r530, %r68, 3;
	mov.u32 	%r531, _ZZN3cub18CUB_300001_SM_10006detail10merge_sort30DeviceMergeSortBlockSortKernelINS2_10policy_hubIPPyE9Policy600ES6_PNS0_8NullTypeES6_SA_j15tuple_weak_lessS5_S9_EEvbT0_T1_T2_T3_T4_PT6_PT7_T5_NS1_7vsmem_tEE19static_temp_storage;
	add.s32 	%r532, %r531, %r530;
	ld.shared.u64 	%rd1259, [%r532];
	mov.u64 	%rd1293, %rd1260;
$L__BB28_174:
	setp.ge.s32 	%p522, %r68, %r26;
	@%p522 bra 	$L__BB28_179;
	setp.ge.s32 	%p523, %r69, %r25;
	mov.u64 	%rd1260, %rd1259;
	@%p523 bra 	$L__BB28_179;
	mov.b64 	%rd1294, 0;
$L__BB28_177:
	shl.b64 	%rd1134, %rd1294, 3;
	add.s64 	%rd1135, %rd1259, %rd1134;
	ld.u64 	%rd308, [%rd1135];
	add.s64 	%rd1136, %rd1293, %rd1134;
	ld.u64 	%rd309, [%rd1136];
	setp.lt.u64 	%p524, %rd308, %rd309;
	mov.u64 	%rd1260, %rd1259;
	@%p524 bra 	$L__BB28_179;
	setp.le.u64 	%p525, %rd308, %rd309;
	add.s64 	%rd1294, %rd1294, 1;
	setp.lt.u64 	%p526, %rd1294, %rd13;
	and.pred  	%p527, %p525, %p526;
	mov.u64 	%rd1260, %rd1293;
	@%p527 bra 	$L__BB28_177;
$L__BB28_179:
	shl.b32 	%r589, %r22, 1;
	setp.lt.u32 	%p558, %r22, 129;
	@%p558 bra 	$L__BB28_87;
	ld.param.s8 	%rs3, [_ZN3cub18CUB_300001_SM_10006detail10merge_sort30DeviceMergeSortBlockSortKernelINS2_10policy_hubIPPyE9Policy600ES6_PNS0_8NullTypeES6_SA_j15tuple_weak_lessS5_S9_EEvbT0_T1_T2_T3_T4_PT6_PT7_T5_NS1_7vsmem_tE_param_0];
	bar.sync 	0;
	setp.eq.s16 	%p559, %rs3, 0;
	@%p559 bra 	$L__BB28_182;
	st.shared.u64 	[%r13], %rd1302;
	st.shared.u64 	[%r14+8], %rd1301;
	st.shared.u64 	[%r15+16], %rd1300;
	st.shared.u64 	[%r16+24], %rd1299;
	st.shared.u64 	[%r17+32], %rd1298;
	st.shared.u64 	[%r18+40], %rd1297;
	st.shared.u64 	[%r19+48], %rd1296;
	st.shared.u64 	[%r20+56], %rd1260;
	bar.warp.sync 	-1;
	ld.shared.u64 	%rd1138, [%r5];
	ld.shared.u64 	%rd1139, [%r6+256];
	ld.shared.u64 	%rd1140, [%r7+512];
	ld.shared.u64 	%rd1141, [%r8+768];
	ld.shared.u64 	%rd1142, [%r9+1024];
	ld.shared.u64 	%rd1143, [%r10+1280];
	ld.shared.u64 	%rd1144, [%r11+1536];
	ld.shared.u64 	%rd1145, [%r12+1792];
	add.s64 	%rd1147, %rd2, %rd946;
	st.global.u64 	[%rd1147], %rd1138;
	st.global.u64 	[%rd1147+256], %rd1139;
	st.global.u64 	[%rd1147+512], %rd1140;
	st.global.u64 	[%rd1147+768], %rd1141;
	st.global.u64 	[%rd1147+1024], %rd1142;
	st.global.u64 	[%rd1147+1280], %rd1143;
	st.global.u64 	[%rd1147+1536], %rd1144;
	st.global.u64 	[%rd1147+1792], %rd1145;
	bra.uni 	$L__BB28_443;
$L__BB28_182:
	st.shared.u64 	[%r13], %rd1302;
	st.shared.u64 	[%r14+8], %rd1301;
	st.shared.u64 	[%r15+16], %rd1300;
	st.shared.u64 	[%r16+24], %rd1299;
	st.shared.u64 	[%r17+32], %rd1298;
	st.shared.u64 	[%r18+40], %rd1297;
	st.shared.u64 	[%r19+48], %rd1296;
	st.shared.u64 	[%r20+56], %rd1260;
	bar.warp.sync 	-1;
	ld.shared.u64 	%rd1148, [%r5];
	ld.shared.u64 	%rd1149, [%r6+256];
	ld.shared.u64 	%rd1150, [%r7+512];
	ld.shared.u64 	%rd1151, [%r8+768];
	ld.shared.u64 	%rd1152, [%r9+1024];
	ld.shared.u64 	%rd1153, [%r10+1280];
	ld.shared.u64 	%rd1154, [%r11+1536];
	ld.shared.u64 	%rd1155, [%r12+1792];
	add.s64 	%rd1157, %rd1, %rd946;
	st.global.u64 	[%rd1157], %rd1148;
	st.global.u64 	[%rd1157+256], %rd1149;
	st.global.u64 	[%rd1157+512], %rd1150;
	st.global.u64 	[%rd1157+768], %rd1151;
	st.global.u64 	[%rd1157+1024], %rd1152;
	st.global.u64 	[%rd1157+1280], %rd1153;
	st.global.u64 	[%rd1157+1536], %rd1154;
	st.global.u64 	[%rd1157+1792], %rd1155;
	bra.uni 	$L__BB28_443;
$L__BB28_183:
	sub.s32 	%r153, %r149, %r2;
	min.s32 	%r71, %r153, 2048;
	// begin inline asm
	griddepcontrol.wait;
	// end inline asm
	cvt.u64.u32 	%rd319, %r2;
	mul.wide.u32 	%rd720, %r2, 8;
	add.s64 	%rd721, %rd3, %rd720;
	mov.u32 	%r72, %tid.x;
	ld.global.u64 	%rd1310, [%rd721];
	and.b32  	%r154, %r72, 31;
	shl.b32 	%r155, %r72, 3;
	and.b32  	%r156, %r155, 7936;
	or.b32  	%r73, %r156, %r154;
	setp.ge.s32 	%p16, %r73, %r71;
	shl.b32 	%r157, %r73, 3;
	cvt.u64.u32 	%rd722, %r157;
	add.s64 	%rd321, %rd721, %rd722;
	mov.u64 	%rd1303, %rd1310;
	@%p16 bra 	$L__BB28_185;
	ld.global.u64 	%rd1303, [%rd321];
$L__BB28_185:
	add.s32 	%r74, %r73, 32;
	setp.ge.s32 	%p17, %r74, %r71;
	mov.u64 	%rd1304, %rd1310;
	@%p17 bra 	$L__BB28_187;
	ld.global.u64 	%rd1304, [%rd321+256];
$L__BB28_187:
	add.s32 	%r75, %r73, 64;
	setp.ge.s32 	%p18, %r75, %r71;
	mov.u64 	%rd1305, %rd1310;
	@%p18 bra 	$L__BB28_189;
	ld.global.u64 	%rd1305, [%rd321+512];
$L__BB28_189:
	add.s32 	%r76, %r73, 96;
	setp.ge.s32 	%p19, %r76, %r71;
	mov.u64 	%rd1306, %rd1310;
	@%p19 bra 	$L__BB28_191;
	ld.global.u64 	%rd1306, [%rd321+768];
$L__BB28_191:
	add.s32 	%r77, %r73, 128;
	setp.ge.s32 	%p20, %r77, %r71;
	mov.u64 	%rd1307, %rd1310;
	@%p20 bra 	$L__BB28_193;
	ld.global.u64 	%rd1307, [%rd321+1024];
$L__BB28_193:
	add.s32 	%r78, %r73, 160;
	setp.ge.s32 	%p21, %r78, %r71;
	mov.u64 	%rd1308, %rd1310;
	@%p21 bra 	$L__BB28_195;
	ld.global.u64 	%rd1308, [%rd321+1280];
$L__BB28_195:
	add.s32 	%r79, %r73, 192;
	setp.ge.s32 	%p22, %r79, %r71;
	mov.u64 	%rd1309, %rd1310;
	@%p22 bra 	$L__BB28_197;
	ld.global.u64 	%rd1309, [%rd321+1536];
$L__BB28_197:
	add.s32 	%r80, %r73, 224;
	setp.ge.s32 	%p23, %r80, %r71;
	@%p23 bra 	$L__BB28_199;
	ld.global.u64 	%rd1310, [%rd321+1792];
$L__BB28_199:
	// begin inline asm
	mov.u32 %r158, %laneid;
	// end inline asm
	shl.b32 	%r81, %r72, 3;
	and.b32  	%r159, %r81, 7936;
	add.s32 	%r160, %r158, %r159;
	shr.s32 	%r161, %r160, 5;
	add.s32 	%r162, %r161, %r160;
	shl.b32 	%r163, %r162, 3;
	mov.u32 	%r164, _ZZN3cub18CUB_300001_SM_10006detail10merge_sort30DeviceMergeSortBlockSortKernelINS2_10policy_hubIPPyE9Policy600ES6_PNS0_8NullTypeES6_SA_j15tuple_weak_lessS5_S9_EEvbT0_T1_T2_T3_T4_PT6_PT7_T5_NS1_7vsmem_tEE19static_temp_storage;
	add.s32 	%r82, %r164, %r163;
	st.shared.u64 	[%r82], %rd1303;
	add.s32 	%r165, %r160, 32;
	shr.s32 	%r166, %r165, 5;
	add.s32 	%r167, %r166, %r160;
	shl.b32 	%r168, %r167, 3;
	add.s32 	%r83, %r164, %r168;
	st.shared.u64 	[%r83+256], %rd1304;
	add.s32 	%r169, %r160, 64;
	shr.s32 	%r170, %r169, 5;
	add.s32 	%r171, %r170, %r160;
	shl.b32 	%r172, %r171, 3;
	add.s32 	%r84, %r164, %r172;
	st.shared.u64 	[%r84+512], %rd1305;
	add.s32 	%r173, %r160, 96;
	shr.s32 	%r174, %r173, 5;
	add.s32 	%r175, %r174, %r160;
	shl.b32 	%r176, %r175, 3;
	add.s32 	%r85, %r164, %r176;
	st.shared.u64 	[%r85+768], %rd1306;
	add.s32 	%r177, %r160, 128;
	shr.s32 	%r178, %r177, 5;
	add.s32 	%r179, %r178, %r160;
	shl.b32 	%r180, %r179, 3;
	add.s32 	%r86, %r164, %r180;
	st.shared.u64 	[%r86+1024], %rd1307;
	add.s32 	%r181, %r160, 160;
	shr.s32 	%r182, %r181, 5;
	add.s32 	%r183, %r182, %r160;
	shl.b32 	%r184, %r183, 3;
	add.s32 	%r87, %r164, %r184;
	st.shared.u64 	[%r87+1280], %rd1308;
	add.s32 	%r185, %r160, 192;
	shr.s32 	%r186, %r185, 5;
	add.s32 	%r187, %r186, %r160;
	shl.b32 	%r188, %r187, 3;
	add.s32 	%r88, %r164, %r188;
	st.shared.u64 	[%r88+1536], %rd1309;
	add.s32 	%r189, %r160, 224;
	shr.s32 	%r190, %r189, 5;
	add.s32 	%r191, %r190, %r160;
	shl.b32 	%r192, %r191, 3;
	add.s32 	%r89, %r164, %r192;
	st.shared.u64 	[%r89+1792], %rd1310;
	bar.warp.sync 	-1;
	mad.lo.s32 	%r193, %r158, 7, %r160;
	shr.s32 	%r194, %r193, 5;
	add.s32 	%r195, %r194, %r193;
	shl.b32 	%r196, %r195, 3;
	add.s32 	%r90, %r164, %r196;
	ld.shared.u64 	%rd1478, [%r90];
	add.s32 	%r197, %r193, 1;
	shr.s32 	%r198, %r197, 5;
	add.s32 	%r199, %r198, %r193;
	shl.b32 	%r200, %r199, 3;
	add.s32 	%r91, %r164, %r200;
	ld.shared.u64 	%rd339, [%r91+8];
	add.s32 	%r201, %r193, 2;
	shr.s32 	%r202, %r201, 5;
	add.s32 	%r203, %r202, %r193;
	shl.b32 	%r204, %r203, 3;
	add.s32 	%r92, %r164, %r204;
	ld.shared.u64 	%rd340, [%r92+16];
	add.s32 	%r205, %r193, 3;
	shr.s32 	%r206, %r205, 5;
	add.s32 	%r207, %r206, %r193;
	shl.b32 	%r208, %r207, 3;
	add.s32 	%r93, %r164, %r208;
	ld.shared.u64 	%rd341, [%r93+24];
	add.s32 	%r209, %r193, 4;
	shr.s32 	%r210, %r209, 5;
	add.s32 	%r211, %r210, %r193;
	shl.b32 	%r212, %r211, 3;
	add.s32 	%r94, %r164, %r212;
	ld.shared.u64 	%rd342, [%r94+32];
	add.s32 	%r213, %r193, 5;
	shr.s32 	%r214, %r213, 5;
	add.s32 	%r215, %r214, %r193;
	shl.b32 	%r216, %r215, 3;
	add.s32 	%r95, %r164, %r216;
	ld.shared.u64 	%rd343, [%r95+40];
	add.s32 	%r217, %r193, 6;
	shr.s32 	%r218, %r217, 5;
	add.s32 	%r219, %r218, %r193;
	shl.b32 	%r220, %r219, 3;
	add.s32 	%r96, %r164, %r220;
	ld.shared.u64 	%rd344, [%r96+48];
	add.s32 	%r221, %r193, 7;
	shr.s32 	%r222, %r221, 5;
	add.s32 	%r223, %r222, %r193;
	shl.b32 	%r224, %r223, 3;
	add.s32 	%r97, %r164, %r224;
	ld.shared.u64 	%rd345, [%r97+56];
	bar.sync 	0;
	// begin inline asm
	griddepcontrol.launch_dependents;
	// end inline asm
	cvt.s64.s32 	%rd346, %r1;
	setp.ne.s32 	%p24, %r1, 0;
	@%p24 bra 	$L__BB28_201;
	add.s32 	%r232, %r81, 1;
	setp.lt.u32 	%p56, %r232, %r71;
	selp.b64 	%rd1477, %rd339, %rd1478, %p56;
	add.s32 	%r233, %r81, 2;
	setp.lt.u32 	%p57, %r233, %r71;
	selp.b64 	%rd1476, %rd340, %rd1478, %p57;
	add.s32 	%r234, %r81, 3;
	setp.lt.u32 	%p58, %r234, %r71;
	selp.b64 	%rd1475, %rd341, %rd1478, %p58;
	add.s32 	%r235, %r81, 4;
	setp.lt.u32 	%p59, %r235, %r71;
	selp.b64 	%rd1474, %rd342, %rd1478, %p59;
	add.s32 	%r236, %r81, 5;
	setp.lt.u32 	%p60, %r236, %r71;
	selp.b64 	%rd1473, %rd343, %rd1478, %p60;
	add.s32 	%r237, %r81, 6;
	setp.lt.u32 	%p61, %r237, %r71;
	selp.b64 	%rd1472, %rd344, %rd1478, %p61;
	add.s32 	%r238, %r81, 7;
	setp.lt.u32 	%p62, %r238, %r71;
	selp.b64 	%rd1436, %rd345, %rd1478, %p62;
	bra.uni 	$L__BB28_226;
$L__BB28_201:
	add.s32 	%r225, %r81, 1;
	setp.ge.u32 	%p25, %r225, %r71;
	mov.u64 	%rd1477, %rd1478;
	mov.u64 	%rd1313, %rd1478;
	@%p25 bra 	$L__BB28_205;
	mov.b64 	%rd1311, 0;
$L__BB28_203:
	shl.b64 	%rd724, %rd1311, 3;
	add.s64 	%rd725, %rd1478, %rd724;
	ld.u64 	%rd355, [%rd725];
	add.s64 	%rd726, %rd339, %rd724;
	ld.u64 	%rd356, [%rd726];
	setp.lt.u64 	%p26, %rd355, %rd356;
	mov.u64 	%rd1477, %rd339;
	mov.u64 	%rd1313, %rd339;
	@%p26 bra 	$L__BB28_205;
	setp.le.u64 	%p27, %rd355, %rd356;
	add.s64 	%rd1311, %rd1311, 1;
	setp.lt.u64 	%p28, %rd1311, %rd346;
	and.pred  	%p29, %p27, %p28;
	mov.u64 	%rd1313, %rd1478;
	@%p29 bra 	$L__BB28_203;
$L__BB28_205:
	add.s32 	%r226, %r81, 2;
	setp.ge.u32 	%p30, %r226, %r71;
	mov.u64 	%rd1476, %rd1313;
	mov.u64 	%rd1316, %rd1313;
	@%p30 bra 	$L__BB28_209;
	mov.b64 	%rd1314, 0;
$L__BB28_207:
	shl.b64 	%rd729, %rd1314, 3;
	add.s64 	%rd730, %rd1313, %rd729;
	ld.u64 	%rd361, [%rd730];
	add.s64 	%rd731, %rd340, %rd729;
	ld.u64 	%rd362, [%rd731];
	setp.lt.u64 	%p31, %rd361, %rd362;
	mov.u64 	%rd1476, %rd340;
	mov.u64 	%rd1316, %rd340;
	@%p31 bra 	$L__BB28_209;
	setp.le.u64 	%p32, %rd361, %rd362;
	add.s64 	%rd1314, %rd1314, 1;
	setp.lt.u64 	%p33, %rd1314, %rd346;
	and.pred  	%p34, %p32, %p33;
	mov.u64 	%rd1316, %rd1313;
	@%p34 bra 	$L__BB28_207;
$L__BB28_209:
	add.s32 	%r227, %r81, 3;
	setp.ge.u32 	%p35, %r227, %r71;
	mov.u64 	%rd1475, %rd1316;
	mov.u64 	%rd1319, %rd1316;
	@%p35 bra 	$L__BB28_213;
	mov.b64 	%rd1317, 0;
$L__BB28_211:
	shl.b64 	%rd734, %rd1317, 3;
	add.s64 	%rd735, %rd1316, %rd734;
	ld.u64 	%rd367, [%rd735];
	add.s64 	%rd736, %rd341, %rd734;
	ld.u64 	%rd368, [%rd736];
	setp.lt.u64 	%p36, %rd367, %rd368;
	mov.u64 	%rd1475, %rd341;
	mov.u64 	%rd1319, %rd341;
	@%p36 bra 	$L__BB28_213;
	setp.le.u64 	%p37, %rd367, %rd368;
	add.s64 	%rd1317, %rd1317, 1;
	setp.lt.u64 	%p38, %rd1317, %rd346;
	and.pred  	%p39, %p37, %p38;
	mov.u64 	%rd1319, %rd1316;
	@%p39 bra 	$L__BB28_211;
$L__BB28_213:
	add.s32 	%r228, %r81, 4;
	setp.ge.u32 	%p40, %r228, %r71;
	mov.u64 	%rd1474, %rd1319;
	mov.u64 	%rd1322, %rd1319;
	@%p40 bra 	$L__BB28_217;
	mov.b64 	%rd1320, 0;
$L__BB28_215:
	shl.b64 	%rd739, %rd1320, 3;
	add.s64 	%rd740, %rd1319, %rd739;
	ld.u64 	%rd373, [%rd740];
	add.s64 	%rd741, %rd342, %rd739;
	ld.u64 	%rd374, [%rd741];
	setp.lt.u64 	%p41, %rd373, %rd374;
	mov.u64 	%rd1474, %rd342;
	mov.u64 	%rd1322, %rd342;
	@%p41 bra 	$L__BB28_217;
	setp.le.u64 	%p42, %rd373, %rd374;
	add.s64 	%rd1320, %rd1320, 1;
	setp.lt.u64 	%p43, %rd1320, %rd346;
	and.pred  	%p44, %p42, %p43;
	mov.u64 	%rd1322, %rd1319;
	@%p44 bra 	$L__BB28_215;
$L__BB28_217:
	add.s32 	%r229, %r81, 5;
	setp.ge.u32 	%p45, %r229, %r71;
	mov.u64 	%rd1473, %rd1322;
	mov.u64 	%rd1325, %rd1322;
	@%p45 bra 	$L__BB28_221;
	mov.b64 	%rd1323, 0;
$L__BB28_219:
	shl.b64 	%rd744, %rd1323, 3;
	add.s64 	%rd745, %rd1322, %rd744;
	ld.u64 	%rd379, [%rd745];
	add.s64 	%rd746, %rd343, %rd744;
	ld.u64 	%rd380, [%rd746];
	setp.lt.u64 	%p46, %rd379, %rd380;
	mov.u64 	%rd1473, %rd343;
	mov.u64 	%rd1325, %rd343;
	@%p46 bra 	$L__BB28_221;
	setp.le.u64 	%p47, %rd379, %rd380;
	add.s64 	%rd1323, %rd1323, 1;
	setp.lt.u64 	%p48, %rd1323, %rd346;
	and.pred  	%p49, %p47, %p48;
	mov.u64 	%rd1325, %rd1322;
	@%p49 bra 	$L__BB28_219;
$L__BB28_221:
	add.s32 	%r230, %r81, 6;
	setp.ge.u32 	%p50, %r230, %r71;
	mov.u64 	%rd1472, %rd1325;
	mov.u64 	%rd1328, %rd1325;
	@%p50 bra 	$L__BB28_225;
	mov.b64 	%rd1326, 0;
$L__BB28_223:
	shl.b64 	%rd749, %rd1326, 3;
	add.s64 	%rd750, %rd1325, %rd749;
	ld.u64 	%rd385, [%rd750];
	add.s64 	%rd751, %rd344, %rd749;
	ld.u64 	%rd386, [%rd751];
	setp.lt.u64 	%p51, %rd385, %rd386;
	mov.u64 	%rd1472, %rd344;
	mov.u64 	%rd1328, %rd344;
	@%p51 bra 	$L__BB28_225;
	setp.le.u64 	%p52, %rd385, %rd386;
	add.s64 	%rd1326, %rd1326, 1;
	setp.lt.u64 	%p53, %rd1326, %rd346;
	and.pred  	%p54, %p52, %p53;
	mov.u64 	%rd1328, %rd1325;
	@%p54 bra 	$L__BB28_223;
$L__BB28_225:
	add.s32 	%r231, %r81, 7;
	setp.lt.u32 	%p55, %r231, %r71;
	selp.b64 	%rd1436, %rd345, %rd1328, %p55;
$L__BB28_226:
	setp.ge.u32 	%p63, %r81, %r71;
	@%p63 bra 	$L__BB28_312;
	setp.eq.s32 	%p64, %r1, 0;
	@%p64 bra 	$L__BB28_312;
	mov.b64 	%rd1336, 0;
$L__BB28_229:
	shl.b64 	%rd754, %rd1336, 3;
	add.s64 	%rd755, %rd1477, %rd754;
	ld.u64 	%rd399, [%rd755];
	add.s64 	%rd756, %rd1478, %rd754;
	ld.u64 	%rd400, [%rd756];
	setp.lt.u64 	%p65, %rd399, %rd400;
	mov.u64 	%rd1337, %rd1478;
	mov.u64 	%rd1338, %rd1477;
	@%p65 bra 	$L__BB28_231;
	setp.le.u64 	%p66, %rd399, %rd400;
	add.s64 	%rd1336, %rd1336, 1;
	setp.lt.u64 	%p67, %rd1336, %rd346;
	and.pred  	%p68, %p66, %p67;
	mov.u64 	%rd1337, %rd1477;
	mov.u64 	%rd1338, %rd1478;
	@%p68 bra 	$L__BB28_229;
$L__BB28_231:
	mov.b64 	%rd1339, 0;
$L__BB28_232:
	shl.b64 	%rd759, %rd1339, 3;
	add.s64 	%rd760, %rd1475, %rd759;
	ld.u64 	%rd405, [%rd760];
	add.s64 	%rd761, %rd1476, %rd759;
	ld.u64 	%rd406, [%rd761];
	setp.lt.u64 	%p69, %rd405, %rd406;
	mov.u64 	%rd1340, %rd1476;
	mov.u64 	%rd1341, %rd1475;
	@%p69 bra 	$L__BB28_234;
	setp.le.u64 	%p70, %rd405, %rd406;
	add.s64 	%rd1339, %rd1339, 1;
	setp.lt.u64 	%p71, %rd1339, %rd346;
	and.pred  	%p72, %p70, %p71;
	mov.u64 	%rd1340, %rd1475;
	mov.u64 	%rd1341, %rd1476;
	@%p72 bra 	$L__BB28_232;
$L__BB28_234:
	mov.b64 	%rd1342, 0;
$L__BB28_235:
	shl.b64 	%rd764, %rd1342, 3;
	add.s64 	%rd765, %rd1473, %rd764;
	ld.u64 	%rd411, [%rd765];
	add.s64 	%rd766, %rd1474, %rd764;
	ld.u64 	%rd412, [%rd766];
	setp.lt.u64 	%p73, %rd411, %rd412;
	mov.u64 	%rd1343, %rd1474;
	mov.u64 	%rd1344, %rd1473;
	@%p73 bra 	$L__BB28_237;
	setp.le.u64 	%p74, %rd411, %rd412;
	add.s64 	%rd1342, %rd1342, 1;
	setp.lt.u64 	%p75, %rd1342, %rd346;
	and.pred  	%p76, %p74, %p75;
	mov.u64 	%rd1343, %rd1473;
	mov.u64 	%rd1344, %rd1474;
	@%p76 bra 	$L__BB28_235;
$L__BB28_237:
	mov.b64 	%rd1345, 0;
$L__BB28_238:
	shl.b64 	%rd769, %rd1345, 3;
	add.s64 	%rd770, %rd1436, %rd769;
	ld.u64 	%rd417, [%rd770];
	add.s64 	%rd771, %rd1472, %rd769;
	ld.u64 	%rd418, [%rd771];
	setp.lt.u64 	%p77, %rd417, %rd418;
	mov.u64 	%rd1346, %rd1472;
	mov.u64 	%rd1347, %rd1436;
	@%p77 bra 	$L__BB28_240;
	setp.le.u64 	%p78, %rd417, %rd418;
	add.s64 	%rd1345, %rd1345, 1;
	setp.lt.u64 	%p79, %rd1345, %rd346;
	and.pred  	%p80, %p78, %p79;
	mov.u64 	%rd1346, %rd1436;
	mov.u64 	%rd1347, %rd1472;
	@%p80 bra 	$L__BB28_238;
$L__BB28_240:
	mov.b64 	%rd1348, 0;
$L__BB28_241:
	shl.b64 	%rd774, %rd1348, 3;
	add.s64 	%rd775, %rd1341, %rd774;
	ld.u64 	%rd423, [%rd775];
	add.s64 	%rd776, %rd1337, %rd774;
	ld.u64 	%rd424, [%rd776];
	setp.lt.u64 	%p81, %rd423, %rd424;
	mov.u64 	%rd1349, %rd1337;
	mov.u64 	%rd1350, %rd1341;
	@%p81 bra 	$L__BB28_243;
	setp.le.u64 	%p82, %rd423, %rd424;
	add.s64 	%rd1348, %rd1348, 1;
	setp.lt.u64 	%p83, %rd1348, %rd346;
	and.pred  	%p84, %p82, %p83;
	mov.u64 	%rd1349, %rd1341;
	mov.u64 	%rd1350, %rd1337;
	@%p84 bra 	$L__BB28_241;
$L__BB28_243:
	mov.b64 	%rd1351, 0;
$L__BB28_244:
	shl.b64 	%rd779, %rd1351, 3;
	add.s64 	%rd780, %rd1344, %rd779;
	ld.u64 	%rd429, [%rd780];
	add.s64 	%rd781, %rd1340, %rd779;
	ld.u64 	%rd430, [%rd781];
	setp.lt.u64 	%p85, %rd429, %rd430;
	mov.u64 	%rd1352, %rd1340;
	mov.u64 	%rd1353, %rd1344;
	@%p85 bra 	$L__BB28_246;
	setp.le.u64 	%p86, %rd429, %rd430;
	add.s64 	%rd1351, %rd1351, 1;
	setp.lt.u64 	%p87, %rd1351, %rd346;
	and.pred  	%p88, %p86, %p87;
	mov.u64 	%rd1352, %rd1344;
	mov.u64 	%rd1353, %rd1340;
	@%p88 bra 	$L__BB28_244;
$L__BB28_246:
	mov.b64 	%rd1354, 0;
$L__BB28_247:
	shl.b64 	%rd784, %rd1354, 3;
	add.s64 	%rd785, %rd1347, %rd784;
	ld.u64 	%rd435, [%rd785];
	add.s64 	%rd786, %rd1343, %rd784;
	ld.u64 	%rd436, [%rd786];
	setp.lt.u64 	%p89, %rd435, %rd436;
	mov.u64 	%rd1355, %rd1343;
	mov.u64 	%rd1356, %rd1347;
	@%p89 bra 	$L__BB28_249;
	setp.le.u64 	%p90, %rd435, %rd436;
	add.s64 	%rd1354, %rd1354, 1;
	setp.lt.u64 	%p91, %rd1354, %rd346;
	and.pred  	%p92, %p90, %p91;
	mov.u64 	%rd1355, %rd1347;
	mov.u64 	%rd1356, %rd1343;
	@%p92 bra 	$L__BB28_247;
$L__BB28_249:
	mov.b64 	%rd1357, 0;
$L__BB28_250:
	shl.b64 	%rd789, %rd1357, 3;
	add.s64 	%rd790, %rd1350, %rd789;
	ld.u64 	%rd441, [%rd790];
	add.s64 	%rd791, %rd1338, %rd789;
	ld.u64 	%rd442, [%rd791];
	setp.lt.u64 	%p93, %rd441, %rd442;
	mov.u64 	%rd1358, %rd1338;
	mov.u64 	%rd1359, %rd1350;
	@%p93 bra 	$L__BB28_252;
	setp.le.u64 	%p94, %rd441, %rd442;
	add.s64 	%rd1357, %rd1357, 1;
	setp.lt.u64 	%p95, %rd1357, %rd346;
	and.pred  	%p96, %p94, %p95;
	mov.u64 	%rd1358, %rd1350;
	mov.u64 	%rd1359, %rd1338;
	@%p96 bra 	$L__BB28_250;
$L__BB28_252:
	mov.b64 	%rd1360, 0;
$L__BB28_253:
	shl.b64 	%rd794, %rd1360, 3;
	add.s64 	%rd795, %rd1353, %rd794;
	ld.u64 	%rd447, [%rd795];
	add.s64 	%rd796, %rd1349, %rd794;
	ld.u64 	%rd448, [%rd796];
	setp.lt.u64 	%p97, %rd447, %rd448;
	mov.u64 	%rd1361, %rd1349;
	mov.u64 	%rd1362, %rd1353;
	@%p97 bra 	$L__BB28_255;
	setp.le.u64 	%p98, %rd447, %rd448;
	add.s64 	%rd1360, %rd1360, 1;
	setp.lt.u64 	%p99, %rd1360, %rd346;
	and.pred  	%p100, %p98, %p99;
	mov.u64 	%rd1361, %rd1353;
	mov.u64 	%rd1362, %rd1349;
	@%p100 bra 	$L__BB28_253;
$L__BB28_255:
	mov.b64 	%rd1363, 0;
$L__BB28_256:
	shl.b64 	%rd799, %rd1363, 3;
	add.s64 	%rd800, %rd1356, %rd799;
	ld.u64 	%rd453, [%rd800];
	add.s64 	%rd801, %rd1352, %rd799;
	ld.u64 	%rd454, [%rd801];
	setp.lt.u64 	%p101, %rd453, %rd454;
	mov.u64 	%rd1364, %rd1352;
	mov.u64 	%rd1365, %rd1356;
	@%p101 bra 	$L__BB28_258;
	setp.le.u64 	%p102, %rd453, %rd454;
	add.s64 	%rd1363, %rd1363, 1;
	setp.lt.u64 	%p103, %rd1363, %rd346;
	and.pred  	%p104, %p102, %p103;
	mov.u64 	%rd1364, %rd1356;
	mov.u64 	%rd1365, %rd1352;
	@%p104 bra 	$L__BB28_256;
$L__BB28_258:
	mov.b64 	%rd1366, 0;
$L__BB28_259:
	shl.b64 	%rd804, %rd1366, 3;
	add.s64 	%rd805, %rd1346, %rd804;
	ld.u64 	%rd459, [%rd805];
	add.s64 	%rd806, %rd1355, %rd804;
	ld.u64 	%rd460, [%rd806];
	setp.lt.u64 	%p105, %rd459, %rd460;
	mov.u64 	%rd1367, %rd1355;
	mov.u64 	%rd1368, %rd1346;
	@%p105 bra 	$L__BB28_261;
	setp.le.u64 	%p106, %rd459, %rd460;
	add.s64 	%rd1366, %rd1366, 1;
	setp.lt.u64 	%p107, %rd1366, %rd346;
	and.pred  	%p108, %p106, %p107;
	mov.u64 	%rd1367, %rd1346;
	mov.u64 	%rd1368, %rd1355;
	@%p108 bra 	$L__BB28_259;
$L__BB28_261:
	mov.b64 	%rd1369, 0;
$L__BB28_262:
	shl.b64 	%rd809, %rd1369, 3;
	add.s64 	%rd810, %rd1362, %rd809;
	ld.u64 	%rd465, [%rd810];
	add.s64 	%rd811, %rd1358, %rd809;
	ld.u64 	%rd466, [%rd811];
	setp.lt.u64 	%p109, %rd465, %rd466;
	mov.u64 	%rd1370, %rd1358;
	mov.u64 	%rd1371, %rd1362;
	@%p109 bra 	$L__BB28_264;
	setp.le.u64 	%p110, %rd465, %rd466;
	add.s64 	%rd1369, %rd1369, 1;
	setp.lt.u64 	%p111, %rd1369, %rd346;
	and.pred  	%p112, %p110, %p111;
	mov.u64 	%rd1370, %rd1362;
	mov.u64 	%rd1371, %rd1358;
	@%p112 bra 	$L__BB28_262;
$L__BB28_264:
	mov.b64 	%rd1372, 0;
$L__BB28_265:
	shl.b64 	%rd814, %rd1372, 3;
	add.s64 	%rd815, %rd1365, %rd814;
	ld.u64 	%rd471, [%rd815];
	add.s64 	%rd816, %rd1361, %rd814;
	ld.u64 	%rd472, [%rd816];
	setp.lt.u64 	%p113, %rd471, %rd472;
	mov.u64 	%rd1373, %rd1361;
	mov.u64 	%rd1374, %rd1365;
	@%p113 bra 	$L__BB28_267;
	setp.le.u64 	%p114, %rd471, %rd472;
	add.s64 	%rd1372, %rd1372, 1;
	setp.lt.u64 	%p115, %rd1372, %rd346;
	and.pred  	%p116, %p114, %p115;
	mov.u64 	%rd1373, %rd1365;
	mov.u64 	%rd1374, %rd1361;
	@%p116 bra 	$L__BB28_265;
$L__BB28_267:
	mov.b64 	%rd1375, 0;
$L__BB28_268:
	shl.b64 	%rd819, %rd1375, 3;
	add.s64 	%rd820, %rd1368, %rd819;
	ld.u64 	%rd477, [%rd820];
	add.s64 	%rd821, %rd1364, %rd819;
	ld.u64 	%rd478, [%rd821];
	setp.lt.u64 	%p117, %rd477, %rd478;
	mov.u64 	%rd1376, %rd1364;
	mov.u64 	%rd1377, %rd1368;
	@%p117 bra 	$L__BB28_270;
	setp.le.u64 	%p118, %rd477, %rd478;
	add.s64 	%rd1375, %rd1375, 1;
	setp.lt.u64 	%p119, %rd1375, %rd346;
	and.pred  	%p120, %p118, %p119;
	mov.u64 	%rd1376, %rd1368;
	mov.u64 	%rd1377, %rd1364;
	@%p120 bra 	$L__BB28_268;
$L__BB28_270:
	mov.b64 	%rd1378, 0;
$L__BB28_271:
	shl.b64 	%rd824, %rd1378, 3;
	add.s64 	%rd825, %rd1371, %rd824;
	ld.u64 	%rd483, [%rd825];
	add.s64 	%rd826, %rd1359, %rd824;
	ld.u64 	%rd484, [%rd826];
	setp.lt.u64 	%p121, %rd483, %rd484;
	mov.u64 	%rd1379, %rd1359;
	mov.u64 	%rd1380, %rd1371;
	@%p121 bra 	$L__BB28_273;
	setp.le.u64 	%p122, %rd483, %rd484;
	add.s64 	%rd1378, %rd1378, 1;
	setp.lt.u64 	%p123, %rd1378, %rd346;
	and.pred  	%p124, %p122, %p123;
	mov.u64 	%rd1379, %rd1371;
	mov.u64 	%rd1380, %rd1359;
	@%p124 bra 	$L__BB28_271;
$L__BB28_273:
	mov.b64 	%rd1381, 0;
$L__BB28_274:
	shl.b64 	%rd829, %rd1381, 3;
	add.s64 	%rd830, %rd1374, %rd829;
	ld.u64 	%rd489, [%rd830];
	add.s64 	%rd831, %rd1370, %rd829;
	ld.u64 	%rd490, [%rd831];
	setp.lt.u64 	%p125, %rd489, %rd490;
	mov.u64 	%rd1382, %rd1370;
	mov.u64 	%rd1383, %rd1374;
	@%p125 bra 	$L__BB28_276;
	setp.le.u64 	%p126, %rd489, %rd490;
	add.s64 	%rd1381, %rd1381, 1;
	setp.lt.u64 	%p127, %rd1381, %rd346;
	and.pred  	%p128, %p126, %p127;
	mov.u64 	%rd1382, %rd1374;
	mov.u64 	%rd1383, %rd1370;
	@%p128 bra 	$L__BB28_274;
$L__BB28_276:
	mov.b64 	%rd1384, 0;
$L__BB28_277:
	shl.b64 	%rd834, %rd1384, 3;
	add.s64 	%rd835, %rd1377, %rd834;
	ld.u64 	%rd495, [%rd835];
	add.s64 	%rd836, %rd1373, %rd834;
	ld.u64 	%rd496, [%rd836];
	setp.lt.u64 	%p129, %rd495, %rd496;
	mov.u64 	%rd1385, %rd1373;
	mov.u64 	%rd1386, %rd1377;
	@%p129 bra 	$L__BB28_279;
	setp.le.u64 	%p130, %rd495, %rd496;
	add.s64 	%rd1384, %rd1384, 1;
	setp.lt.u64 	%p131, %rd1384, %rd346;
	and.pred  	%p132, %p130, %p131;
	mov.u64 	%rd1385, %rd1377;
	mov.u64 	%rd1386, %rd1373;
	@%p132 bra 	$L__BB28_277;
$L__BB28_279:
	mov.b64 	%rd1387, 0;
$L__BB28_280:
	shl.b64 	%rd839, %rd1387, 3;
	add.s64 	%rd840, %rd1367, %rd839;
	ld.u64 	%rd501, [%rd840];
	add.s64 	%rd841, %rd1376, %rd839;
	ld.u64 	%rd502, [%rd841];
	setp.lt.u64 	%p133, %rd501, %rd502;
	mov.u64 	%rd1388, %rd1376;
	mov.u64 	%rd1389, %rd1367;
	@%p133 bra 	$L__BB28_282;
	setp.le.u64 	%p134, %rd501, %rd502;
	add.s64 	%rd1387, %rd1387, 1;
	setp.lt.u64 	%p135, %rd1387, %rd346;
	and.pred  	%p136, %p134, %p135;
	mov.u64 	%rd1388, %rd1367;
	mov.u64 	%rd1389, %rd1376;
	@%p136 bra 	$L__BB28_280;
$L__BB28_282:
	mov.b64 	%rd1390, 0;
$L__BB28_283:
	shl.b64 	%rd844, %rd1390, 3;
	add.s64 	%rd845, %rd1383, %rd844;
	ld.u64 	%rd507, [%rd845];
	add.s64 	%rd846, %rd1379, %rd844;
	ld.u64 	%rd508, [%rd846];
	setp.lt.u64 	%p137, %rd507, %rd508;
	mov.u64 	%rd1391, %rd1379;
	mov.u64 	%rd1392, %rd1383;
	@%p137 bra 	$L__BB28_285;
	setp.le.u64 	%p138, %rd507, %rd508;
	add.s64 	%rd1390, %rd1390, 1;
	setp.lt.u64 	%p139, %rd1390, %rd346;
	and.pred  	%p140, %p138, %p139;
	mov.u64 	%rd1391, %rd1383;
	mov.u64 	%rd1392, %rd1379;
	@%p140 bra 	$L__BB28_283;
$L__BB28_285:
	mov.b64 	%rd1393, 0;
$L__BB28_286:
	shl.b64 	%rd849, %rd1393, 3;
	add.s64 	%rd850, %rd1386, %rd849;
	ld.u64 	%rd513, [%rd850];
	add.s64 	%rd851, %rd1382, %rd849;
	ld.u64 	%rd514, [%rd851];
	setp.lt.u64 	%p141, %rd513, %rd514;
	mov.u64 	%rd1394, %rd1382;
	mov.u64 	%rd1395, %rd1386;
	@%p141 bra 	$L__BB28_288;
	setp.le.u64 	%p142, %rd513, %rd514;
	add.s64 	%rd1393, %rd1393, 1;
	setp.lt.u64 	%p143, %rd1393, %rd346;
	and.pred  	%p144, %p142, %p143;
	mov.u64 	%rd1394, %rd1386;
	mov.u64 	%rd1395, %rd1382;
	@%p144 bra 	$L__BB28_286;
$L__BB28_288:
	mov.b64 	%rd1396, 0;
$L__BB28_289:
	shl.b64 	%rd854, %rd1396, 3;
	add.s64 	%rd855, %rd1389, %rd854;
	ld.u64 	%rd519, [%rd855];
	add.s64 	%rd856, %rd1385, %rd854;
	ld.u64 	%rd520, [%rd856];
	setp.lt.u64 	%p145, %rd519, %rd520;
	mov.u64 	%rd1397, %rd1385;
	mov.u64 	%rd1398, %rd1389;
	@%p145 bra 	$L__BB28_291;
	setp.le.u64 	%p146, %rd519, %rd520;
	add.s64 	%rd1396, %rd1396, 1;
	setp.lt.u64 	%p147, %rd1396, %rd346;
	and.pred  	%p148, %p146, %p147;
	mov.u64 	%rd1397, %rd1389;
	mov.u64 	%rd1398, %rd1385;
	@%p148 bra 	$L__BB28_289;
$L__BB28_291:
	mov.b64 	%rd1399, 0;
$L__BB28_292:
	shl.b64 	%rd859, %rd1399, 3;
	add.s64 	%rd860, %rd1392, %rd859;
	ld.u64 	%rd525, [%rd860];
	add.s64 	%rd861, %rd1380, %rd859;
	ld.u64 	%rd526, [%rd861];
	setp.lt.u64 	%p149, %rd525, %rd526;
	mov.u64 	%rd1400, %rd1380;
	mov.u64 	%rd1478, %rd1392;
	@%p149 bra 	$L__BB28_294;
	setp.le.u64 	%p150, %rd525, %rd526;
	add.s64 	%rd1399, %rd1399, 1;
	setp.lt.u64 	%p151, %rd1399, %rd346;
	and.pred  	%p152, %p150, %p151;
	mov.u64 	%rd1400, %rd1392;
	mov.u64 	%rd1478, %rd1380;
	@%p152 bra 	$L__BB28_292;
$L__BB28_294:
	mov.b64 	%rd1402, 0;
$L__BB28_295:
	shl.b64 	%rd864, %rd1402, 3;
	add.s64 	%rd865, %rd1395, %rd864;
	ld.u64 	%rd531, [%rd865];
	add.s64 	%rd866, %rd1391, %rd864;
	ld.u64 	%rd532, [%rd866];
	setp.lt.u64 	%p153, %rd531, %rd532;
	mov.u64 	%rd1403, %rd1391;
	mov.u64 	%rd1404, %rd1395;
	@%p153 bra 	$L__BB28_297;
	setp.le.u64 	%p154, %rd531, %rd532;
	add.s64 	%rd1402, %rd1402, 1;
	setp.lt.u64 	%p155, %rd1402, %rd346;
	and.pred  	%p156, %p154, %p155;
	mov.u64 	%rd1403, %rd1395;
	mov.u64 	%rd1404, %rd1391;
	@%p156 bra 	$L__BB28_295;
$L__BB28_297:
	mov.b64 	%rd1405, 0;
$L__BB28_298:
	shl.b64 	%rd869, %rd1405, 3;
	add.s64 	%rd870, %rd1398, %rd869;
	ld.u64 	%rd537, [%rd870];
	add.s64 	%rd871, %rd1394, %rd869;
	ld.u64 	%rd538, [%rd871];
	setp.lt.u64 	%p157, %rd537, %rd538;
	mov.u64 	%rd1406, %rd1394;
	mov.u64 	%rd1407, %rd1398;
	@%p157 bra 	$L__BB28_300;
	setp.le.u64 	%p158, %rd537, %rd538;
	add.s64 	%rd1405, %rd1405, 1;
	setp.lt.u64 	%p159, %rd1405, %rd346;
	and.pred  	%p160, %p158, %p159;
	mov.u64 	%rd1406, %rd1398;
	mov.u64 	%rd1407, %rd1394;
	@%p160 bra 	$L__BB28_298;
$L__BB28_300:
	mov.b64 	%rd1408, 0;
$L__BB28_301:
	shl.b64 	%rd874, %rd1408, 3;
	add.s64 	%rd875, %rd1388, %rd874;
	ld.u64 	%rd543, [%rd875];
	add.s64 	%rd876, %rd1397, %rd874;
	ld.u64 	%rd544, [%rd876];
	setp.lt.u64 	%p161, %rd543, %rd544;
	mov.u64 	%rd1436, %rd1397;
	mov.u64 	%rd1410, %rd1388;
	@%p161 bra 	$L__BB28_303;
	setp.le.u64 	%p162, %rd543, %rd544;
	add.s64 	%rd1408, %rd1408, 1;
	setp.lt.u64 	%p163, %rd1408, %rd346;
	and.pred  	%p164, %p162, %p163;
	mov.u64 	%rd1436, %rd1388;
	mov.u64 	%rd1410, %rd1397;
	@%p164 bra 	$L__BB28_301;
$L__BB28_303:
	mov.b64 	%rd1411, 0;
$L__BB28_304:
	shl.b64 	%rd879, %rd1411, 3;
	add.s64 	%rd880, %rd1404, %rd879;
	ld.u64 	%rd549, [%rd880];
	add.s64 	%rd881, %rd1400, %rd879;
	ld.u64 	%rd550, [%rd881];
	setp.lt.u64 	%p165, %rd549, %rd550;
	mov.u64 	%rd1476, %rd1400;
	mov.u64 	%rd1477, %rd1404;
	@%p165 bra 	$L__BB28_306;
	setp.le.u64 	%p166, %rd549, %rd550;
	add.s64 	%rd1411, %rd1411, 1;
	setp.lt.u64 	%p167, %rd1411, %rd346;
	and.pred  	%p168, %p166, %p167;
	mov.u64 	%rd1476, %rd1404;
	mov.u64 	%rd1477, %rd1400;
	@%p168 bra 	$L__BB28_304;
$L__BB28_306:
	mov.b64 	%rd1414, 0;
$L__BB28_307:
	shl.b64 	%rd884, %rd1414, 3;
	add.s64 	%rd885, %rd1407, %rd884;
	ld.u64 	%rd555, [%rd885];
	add.s64 	%rd886, %rd1403, %rd884;
	ld.u64 	%rd556, [%rd886];
	setp.lt.u64 	%p169, %rd555, %rd556;
	mov.u64 	%rd1474, %rd1403;
	mov.u64 	%rd1475, %rd1407;
	@%p169 bra 	$L__BB28_309;
	setp.le.u64 	%p170, %rd555, %rd556;
	add.s64 	%rd1414, %rd1414, 1;
	setp.lt.u64 	%p171, %rd1414, %rd346;
	and.pred  	%p172, %p170, %p171;
	mov.u64 	%rd1474, %rd1407;
	mov.u64 	%rd1475, %rd1403;
	@%p172 bra 	$L__BB28_307;
$L__BB28_309:
	mov.b64 	%rd1417, 0;
$L__BB28_310:
	shl.b64 	%rd889, %rd1417, 3;
	add.s64 	%rd890, %rd1410, %rd889;
	ld.u64 	%rd561, [%rd890];
	add.s64 	%rd891, %rd1406, %rd889;
	ld.u64 	%rd562, [%rd891];
	setp.lt.u64 	%p173, %rd561, %rd562;
	mov.u64 	%rd1472, %rd1406;
	mov.u64 	%rd1473, %rd1410;
	@%p173 bra 	$L__BB28_312;
	setp.le.u64 	%p174, %rd561, %rd562;
	add.s64 	%rd1417, %rd1417, 1;
	setp.lt.u64 	%p175, %rd1417, %rd346;
	and.pred  	%p176, %p174, %p175;
	mov.u64 	%rd1472, %rd1410;
	mov.u64 	%rd1473, %rd1406;
	@%p176 bra 	$L__BB28_310;
$L__BB28_312:
	mov.b32 	%r595, 2;
	shl.b32 	%r241, %r72, 6;
	mov.u32 	%r242, _ZZN3cub18CUB_300001_SM_10006detail10merge_sort30DeviceMergeSortBlockSortKernelINS2_10policy_hubIPPyE9Policy600ES6_PNS0_8NullTypeES6_SA_j15tuple_weak_lessS5_S9_EEvbT0_T1_T2_T3_T4_PT6_PT7_T5_NS1_7vsmem_tEE19static_temp_storage;
	add.s32 	%r243, %r242, %r241;
$L__BB28_313:
	mov.u32 	%r98, %r595;
	bar.sync 	0;
	add.s32 	%r240, %r98, -1;
	st.shared.v2.u64 	[%r243], {%rd1478, %rd1477};
	st.shared.v2.u64 	[%r243+16], {%rd1476, %rd1475};
	st.shared.v2.u64 	[%r243+32], {%rd1474, %rd1473};
	st.shared.v2.u64 	[%r243+48], {%rd1472, %rd1436};
	bar.sync 	0;
	neg.s32 	%r244, %r98;
	and.b32  	%r245, %r72, %r244;
	shl.b32 	%r246, %r245, 3;
	shl.b32 	%r247, %r98, 2;
	and.b32  	%r248, %r240, %r72;
	shl.b32 	%r249, %r248, 3;
	min.s32 	%r99, %r249, %r71;
	min.s32 	%r100, %r246, %r71;
	add.s32 	%r250, %r100, %r247;
	min.s32 	%r101, %r250, %r71;
	add.s32 	%r251, %r101, %r247;
	min.s32 	%r102, %r251, %r71;
	sub.s32 	%r252, %r101, %r100;
	sub.s32 	%r253, %r102, %r101;
	setp.lt.s32 	%p177, %r99, %r253;
	sub.s32 	%r254, %r99, %r253;
	selp.b32 	%r600, 0, %r254, %p177;
	min.s32 	%r597, %r252, %r99;
	setp.ge.s32 	%p178, %r600, %r597;
	@%p178 bra 	$L__BB28_320;
	setp.eq.s32 	%p179, %r1, 0;
	@%p179 bra 	$L__BB28_445;
	add.s32 	%r105, %r101, %r99;
$L__BB28_316:
	mov.u32 	%r108, %r597;
	sub.s32 	%r255, %r108, %r600;
	shr.u32 	%r256, %r255, 31;
	add.s32 	%r257, %r255, %r256;
	shr.s32 	%r258, %r257, 1;
	add.s32 	%r110, %r258, %r600;
	add.s32 	%r259, %r110, %r100;
	shl.b32 	%r260, %r259, 3;
	mov.u32 	%r261, _ZZN3cub18CUB_300001_SM_10006detail10merge_sort30DeviceMergeSortBlockSortKernelINS2_10policy_hubIPPyE9Policy600ES6_PNS0_8NullTypeES6_SA_j15tuple_weak_lessS5_S9_EEvbT0_T1_T2_T3_T4_PT6_PT7_T5_NS1_7vsmem_tEE19static_temp_storage;
	add.s32 	%r262, %r261, %r260;
	ld.shared.u64 	%rd580, [%r262];
	not.b32 	%r263, %r110;
	add.s32 	%r264, %r105, %r263;
	shl.b32 	%r265, %r264, 3;
	add.s32 	%r266, %r261, %r265;
	ld.shared.u64 	%rd581, [%r266];
	mov.b64 	%rd1434, 0;
$L__BB28_317:
	shl.b64 	%rd894, %rd1434, 3;
	add.s64 	%rd895, %rd581, %rd894;
	ld.u64 	%rd583, [%rd895];
	add.s64 	%rd896, %rd580, %rd894;
	ld.u64 	%rd584, [%rd896];
	setp.lt.u64 	%p180, %rd583, %rd584;
	mov.u32 	%r597, %r110;
	@%p180 bra 	$L__BB28_319;
	setp.le.u64 	%p181, %rd583, %rd584;
	add.s64 	%rd1434, %rd1434, 1;
	setp.lt.u64 	%p182, %rd1434, %rd346;
	and.pred  	%p183, %p181, %p182;
	mov.u32 	%r597, %r108;
	@%p183 bra 	$L__BB28_317;
$L__BB28_319:
	add.s32 	%r267, %r110, 1;
	selp.b32 	%r600, %r600, %r267, %p180;
	setp.lt.s32 	%p185, %r600, %r597;
	@%p185 bra 	$L__BB28_316;
$L__BB28_320:
	add.s32 	%r114, %r600, %r100;
	add.s32 	%r273, %r101, %r99;
	sub.s32 	%r115, %r273, %r600;
	shl.b32 	%r274, %r114, 3;
	mov.u32 	%r275, _ZZN3cub18CUB_300001_SM_10006detail10merge_sort30DeviceMergeSortBlockSortKernelINS2_10policy_hubIPPyE9Policy600ES6_PNS0_8NullTypeES6_SA_j15tuple_weak_lessS5_S9_EEvbT0_T1_T2_T3_T4_PT6_PT7_T5_NS1_7vsmem_tEE19static_temp_storage;
	add.s32 	%r116, %r275, %r274;
	ld.shared.u64 	%rd1436, [%r116];
	shl.b32 	%r276, %r115, 3;
	add.s32 	%r117, %r275, %r276;
	ld.shared.u64 	%rd1435, [%r117];
	@%p24 bra 	$L__BB28_344;
	setp.lt.s32 	%p271, %r115, %r102;
	setp.ge.s32 	%p272, %r114, %r101;
	and.pred  	%p273, %p271, %p272;
	selp.b64 	%rd1478, %rd1435, %rd1436, %p273;
	selp.u32 	%r327, 1, 0, %p273;
	add.s32 	%r118, %r115, %r327;
	not.pred 	%p274, %p273;
	selp.u32 	%r328, 1, 0, %p274;
	add.s32 	%r119, %r114, %r328;
	@%p273 bra 	$L__BB28_323;
	ld.shared.u64 	%rd1436, [%r116+8];
	bra.uni 	$L__BB28_324;
$L__BB28_323:
	ld.shared.u64 	%rd1435, [%r117+8];
$L__BB28_324:
	setp.lt.s32 	%p275, %r118, %r102;
	setp.ge.s32 	%p276, %r119, %r101;
	and.pred  	%p277, %p275, %p276;
	selp.b64 	%rd1477, %rd1435, %rd1436, %p277;
	selp.u32 	%r329, 1, 0, %p277;
	add.s32 	%r120, %r118, %r329;
	not.pred 	%p278, %p277;
	selp.u32 	%r330, 1, 0, %p278;
	add.s32 	%r121, %r119, %r330;
	@%p277 bra 	$L__BB28_326;
	shl.b32 	%r331, %r121, 3;
	mov.u32 	%r332, _ZZN3cub18CUB_300001_SM_10006detail10merge_sort30DeviceMergeSortBlockSortKernelINS2_10policy_hubIPPyE9Policy600ES6_PNS0_8NullTypeES6_SA_j15tuple_weak_lessS5_S9_EEvbT0_T1_T2_T3_T4_PT6_PT7_T5_NS1_7vsmem_tEE19static_temp_storage;
	add.s32 	%r333, %r332, %r331;
	ld.shared.u64 	%rd1436, [%r333];
	bra.uni 	$L__BB28_327;
$L__BB28_326:
	shl.b32 	%r334, %r120, 3;
	mov.u32 	%r335, _ZZN3cub18CUB_300001_SM_10006detail10merge_sort30DeviceMergeSortBlockSortKernelINS2_10policy_hubIPPyE9Policy600ES6_PNS0_8NullTypeES6_SA_j15tuple_weak_lessS5_S9_EEvbT0_T1_T2_T3_T4_PT6_PT7_T5_NS1_7vsmem_tEE19static_temp_storage;
	add.s32 	%r336, %r335, %r334;
	ld.shared.u64 	%rd1435, [%r336];
$L__BB28_327:
	setp.lt.s32 	%p279, %r120, %r102;
	setp.ge.s32 	%p280, %r121, %r101;
	and.pred  	%p281, %p279, %p280;
	selp.b64 	%rd1476, %rd1435, %rd1436, %p281;
	selp.u32 	%r337, 1, 0, %p281;
	add.s32 	%r122, %r120, %r337;
	not.pred 	%p282, %p281;
	selp.u32 	%r338, 1, 0, %p282;
	add.s32 	%r123, %r121, %r338;
	@%p281 bra 	$L__BB28_329;
	shl.b32 	%r339, %r123, 3;
	mov.u32 	%r340, _ZZN3cub18CUB_300001_SM_10006detail10merge_sort30DeviceMergeSortBlockSortKernelINS2_10policy_hubIPPyE9Policy600ES6_PNS0_8NullTypeES6_SA_j15tuple_weak_lessS5_S9_EEvbT0_T1_T2_T3_T4_PT6_PT7_T5_NS1_7vsmem_tEE19static_temp_storage;
	add.s32 	%r341, %r340, %r339;
	ld.shared.u64 	%rd1436, [%r341];
	bra.uni 	$L__BB28_330;
$L__BB28_329:
	shl.b32 	%r342, %r122, 3;
	mov.u32 	%r343, _ZZN3cub18CUB_300001_SM_10006detail10merge_sort30DeviceMergeSortBlockSortKernelINS2_10policy_hubIPPyE9Policy600ES6_PNS0_8NullTypeES6_SA_j15tuple_weak_lessS5_S9_EEvbT0_T1_T2_T3_T4_PT6_PT7_T5_NS1_7vsmem_tEE19static_temp_storage;
	add.s32 	%r344, %r343, %r342;
	ld.shared.u64 	%rd1435, [%r344];
$L__BB28_330:
	setp.lt.s32 	%p283, %r122, %r102;
	setp.ge.s32 	%p284, %r123, %r101;
	and.pred  	%p285, %p283, %p284;
	selp.b64 	%rd1475, %rd1435, %rd1436, %p285;
	selp.u32 	%r345, 1, 0, %p285;
	add.s32 	%r124, %r122, %r345;
	not.pred 	%p286, %p285;
	selp.u32 	%r346, 1, 0, %p286;
	add.s32 	%r125, %r123, %r346;
	@%p285 bra 	$L__BB28_332;
	shl.b32 	%r347, %r125, 3;
	mov.u32 	%r348, _ZZN3cub18CUB_300001_SM_10006detail10merge_sort30DeviceMergeSortBlockSortKernelINS2_10policy_hubIPPyE9Policy600ES6_PNS0_8NullTypeES6_SA_j15tuple_weak_lessS5_S9_EEvbT0_T1_T2_T3_T4_PT6_PT7_T5_NS1_7vsmem_tEE19static_temp_storage;
	add.s32 	%r349, %r348, %r347;
	ld.shared.u64 	%rd1436, [%r349];
	bra.uni 	$L__BB28_333;
$L__BB28_332:
	shl.b32 	%r350, %r124, 3;
	mov.u32 	%r351, _ZZN3cub18CUB_300001_SM_10006detail10merge_sort30DeviceMergeSortBlockSortKernelINS2_10policy_hubIPPyE9Policy600ES6_PNS0_8NullTypeES6_SA_j15tuple_weak_lessS5_S9_EEvbT0_T1_T2_T3_T4_PT6_PT7_T5_NS1_7vsmem_tEE19static_temp_storage;
	add.s32 	%r352, %r351, %r350;
	ld.shared.u64 	%rd1435, [%r352];
$L__BB28_333:
	setp.lt.s32 	%p287, %r124, %r102;
	setp.ge.s32 	%p288, %r125, %r101;
	and.pred  	%p289, %p287, %p288;
	selp.b64 	%rd1474, %rd1435, %rd1436, %p289;
	selp.u32 	%r353, 1, 0, %p289;
	add.s32 	%r126, %r124, %r353;
	not.pred 	%p290, %p289;
	selp.u32 	%r354, 1, 0, %p290;
	add.s32 	%r127, %r125, %r354;
	@%p289 bra 	$L__BB28_335;
	shl.b32 	%r355, %r127, 3;
	mov.u32 	%r356, _ZZN3cub18CUB_300001_SM_10006detail10merge_sort30DeviceMergeSortBlockSortKernelINS2_10policy_hubIPPyE9Policy600ES6_PNS0_8NullTypeES6_SA_j15tuple_weak_lessS5_S9_EEvbT0_T1_T2_T3_T4_PT6_PT7_T5_NS1_7vsmem_tEE19static_temp_storage;
	add.s32 	%r357, %r356, %r355;
	ld.shared.u64 	%rd1436, [%r357];
	bra.uni 	$L__BB28_336;
$L__BB28_335:
	shl.b32 	%r358, %r126, 3;
	mov.u32 	%r359, _ZZN3cub18CUB_300001_SM_10006detail10merge_sort30DeviceMergeSortBlockSortKernelINS2_10policy_hubIPPyE9Policy600ES6_PNS0_8NullTypeES6_SA_j15tuple_weak_lessS5_S9_EEvbT0_T1_T2_T3_T4_PT6_PT7_T5_NS1_7vsmem_tEE19static_temp_storage;
	add.s32 	%r360, %r359, %r358;
	ld.shared.u64 	%rd1435, [%r360];
$L__BB28_336:
	setp.lt.s32 	%p291, %r126, %r102;
	setp.ge.s32 	%p292, %r127, %r101;
	and.pred  	%p293, %p291, %p292;
	selp.b64 	%rd1473, %rd1435, %rd1436, %p293;
	selp.u32 	%r361, 1, 0, %p293;
	add.s32 	%r128, %r126, %r361;
	not.pred 	%p294, %p293;
	selp.u32 	%r362, 1, 0, %p294;
	add.s32 	%r129, %r127, %r362;
	@%p293 bra 	$L__BB28_338;
	shl.b32 	%r363, %r129, 3;
	mov.u32 	%r364, _ZZN3cub18CUB_300001_SM_10006detail10merge_sort30DeviceMergeSortBlockSortKernelINS2_10policy_hubIPPyE9Policy600ES6_PNS0_8NullTypeES6_SA_j15tuple_weak_lessS5_S9_EEvbT0_T1_T2_T3_T4_PT6_PT7_T5_NS1_7vsmem_tEE19static_temp_storage;
	add.s32 	%r365, %r364, %r363;
	ld.shared.u64 	%rd1436, [%r365];
	bra.uni 	$L__BB28_339;
$L__BB28_338:
	shl.b32 	%r366, %r128, 3;
	mov.u32 	%r367, _ZZN3cub18CUB_300001_SM_10006detail10merge_sort30DeviceMergeSortBlockSortKernelINS2_10policy_hubIPPyE9Policy600ES6_PNS0_8NullTypeES6_SA_j15tuple_weak_lessS5_S9_EEvbT0_T1_T2_T3_T4_PT6_PT7_T5_NS1_7vsmem_tEE19static_temp_storage;
	add.s32 	%r368, %r367, %r366;
	ld.shared.u64 	%rd1435, [%r368];
$L__BB28_339:
	setp.lt.s32 	%p295, %r128, %r102;
	setp.ge.s32 	%p296, %r129, %r101;
	and.pred  	%p297, %p295, %p296;
	selp.b64 	%rd1472, %rd1435, %rd1436, %p297;
	selp.u32 	%r369, 1, 0, %p297;
	add.s32 	%r130, %r128, %r369;
	not.pred 	%p298, %p297;
	selp.u32 	%r370, 1, 0, %p298;
	add.s32 	%r131, %r129, %r370;
	@%p297 bra 	$L__BB28_341;
	shl.b32 	%r371, %r131, 3;
	mov.u32 	%r372, _ZZN3cub18CUB_300001_SM_10006detail10merge_sort30DeviceMergeSortBlockSortKernelINS2_10policy_hubIPPyE9Policy600ES6_PNS0_8NullTypeES6_SA_j15tuple_weak_lessS5_S9_EEvbT0_T1_T2_T3_T4_PT6_PT7_T5_NS1_7vsmem_tEE19static_temp_storage;
	add.s32 	%r373, %r372, %r371;
	ld.shared.u64 	%rd1436, [%r373];
	bra.uni 	$L__BB28_342;
$L__BB28_341:
	shl.b32 	%r374, %r130, 3;
	mov.u32 	%r375, _ZZN3cub18CUB_300001_SM_10006detail10merge_sort30DeviceMergeSortBlockSortKernelINS2_10policy_hubIPPyE9Policy600ES6_PNS0_8NullTypeES6_SA_j15tuple_weak_lessS5_S9_EEvbT0_T1_T2_T3_T4_PT6_PT7_T5_NS1_7vsmem_tEE19static_temp_storage;
	add.s32 	%r376, %r375, %r374;
	ld.shared.u64 	%rd1435, [%r376];
$L__BB28_342:
	setp.ge.s32 	%p299, %r130, %r102;
	@%p299 bra 	$L__BB28_405;
	setp.lt.s32 	%p300, %r131, %r101;
	selp.b64 	%rd1436, %rd1436, %rd1435, %p300;
	bra.uni 	$L__BB28_405;
$L__BB28_344:
	setp.ge.s32 	%p189, %r115, %r102;
	mov.pred 	%p188, 0;
	mov.pred 	%p567, %p188;
	@%p189 bra 	$L__BB28_349;
	setp.ge.s32 	%p191, %r114, %r101;
	mov.pred 	%p190, -1;
	mov.pred 	%p567, %p190;
	@%p191 bra 	$L__BB28_349;
	mov.b64 	%rd1449, 0;
$L__BB28_347:
	shl.b64 	%rd899, %rd1449, 3;
	add.s64 	%rd900, %rd1435, %rd899;
	ld.u64 	%rd625, [%rd900];
	add.s64 	%rd901, %rd1436, %rd899;
	ld.u64 	%rd626, [%rd901];
	setp.lt.u64 	%p193, %rd625, %rd626;
	mov.pred 	%p567, %p190;
	@%p193 bra 	$L__BB28_349;
	setp.le.u64 	%p195, %rd625, %rd626;
	add.s64 	%rd1449, %rd1449, 1;
	setp.lt.u64 	%p196, %rd1449, %rd346;
	and.pred  	%p197, %p195, %p196;
	mov.pred 	%p567, %p188;
	@%p197 bra 	$L__BB28_347;
$L__BB28_349:
	selp.b64 	%rd1478, %rd1435, %rd1436, %p567;
	selp.u32 	%r277, 1, 0, %p567;
	add.s32 	%r132, %r115, %r277;
	not.pred 	%p198, %p567;
	selp.u32 	%r278, 1, 0, %p198;
	add.s32 	%r133, %r114, %r278;
	@%p198 bra 	$L__BB28_351;
	ld.shared.u64 	%rd1435, [%r117+8];
	bra.uni 	$L__BB28_352;
$L__BB28_351:
	ld.shared.u64 	%rd1436, [%r116+8];
$L__BB28_352:
	setp.ge.s32 	%p200, %r132, %r102;
	mov.pred 	%p199, 0;
	mov.pred 	%p568, %p199;
	@%p200 bra 	$L__BB28_357;
	setp.ge.s32 	%p202, %r133, %r101;
	mov.pred 	%p201, -1;
	mov.pred 	%p568, %p201;
	@%p202 bra 	$L__BB28_357;
	mov.b64 	%rd1452, 0;
$L__BB28_355:
	shl.b64 	%rd904, %rd1452, 3;
	add.s64 	%rd905, %rd1435, %rd904;
	ld.u64 	%rd634, [%rd905];
	add.s64 	%rd906, %rd1436, %rd904;
	ld.u64 	%rd635, [%rd906];
	setp.lt.u64 	%p204, %rd634, %rd635;
	mov.pred 	%p568, %p201;
	@%p204 bra 	$L__BB28_357;
	setp.le.u64 	%p206, %rd634, %rd635;
	add.s64 	%rd1452, %rd1452, 1;
	setp.lt.u64 	%p207, %rd1452, %rd346;
	and.pred  	%p208, %p206, %p207;
	mov.pred 	%p568, %p199;
	@%p208 bra 	$L__BB28_355;
$L__BB28_357:
	selp.b64 	%rd1477, %rd1435, %rd1436, %p568;
	selp.u32 	%r279, 1, 0, %p568;
	add.s32 	%r134, %r132, %r279;
	not.pred 	%p209, %p568;
	selp.u32 	%r280, 1, 0, %p209;
	add.s32 	%r135, %r133, %r280;
	@%p568 bra 	$L__BB28_359;
	shl.b32 	%r281, %r135, 3;
	mov.u32 	%r282, _ZZN3cub18CUB_300001_SM_10006detail10merge_sort30DeviceMergeSortBlockSortKernelINS2_10policy_hubIPPyE9Policy600ES6_PNS0_8NullTypeES6_SA_j15tuple_weak_lessS5_S9_EEvbT0_T1_T2_T3_T4_PT6_PT7_T5_NS1_7vsmem_tEE19static_temp_storage;
	add.s32 	%r283, %r282, %r281;
	ld.shared.u64 	%rd1436, [%r283];
	bra.uni 	$L__BB28_360;
$L__BB28_359:
	shl.b32 	%r284, %r134, 3;
	mov.u32 	%r285, _ZZN3cub18CUB_300001_SM_10006detail10merge_sort30DeviceMergeSortBlockSortKernelINS2_10policy_hubIPPyE9Policy600ES6_PNS0_8NullTypeES6_SA_j15tuple_weak_lessS5_S9_EEvbT0_T1_T2_T3_T4_PT6_PT7_T5_NS1_7vsmem_tEE19static_temp_storage;
	add.s32 	%r286, %r285, %r284;
	ld.shared.u64 	%rd1435, [%r286];
$L__BB28_360:
	setp.ge.s32 	%p211, %r134, %r102;
	mov.pred 	%p210, 0;
	mov.pred 	%p569, %p210;
	@%p211 bra 	$L__BB28_365;
	setp.ge.s32 	%p213, %r135, %r101;
	mov.pred 	%p212, -1;
	mov.pred 	%p569, %p212;
	@%p213 bra 	$L__BB28_365;
	mov.b64 	%rd1455, 0;
$L__BB28_363:
	shl.b64 	%rd909, %rd1455, 3;
	add.s64 	%rd910, %rd1435, %rd909;
	ld.u64 	%rd643, [%rd910];
	add.s64 	%rd911, %rd1436, %rd909;
	ld.u64 	%rd644, [%rd911];
	setp.lt.u64 	%p215, %rd643, %rd644;
	mov.pred 	%p569, %p212;
	@%p215 bra 	$L__BB28_365;
	setp.le.u64 	%p217, %rd643, %rd644;
	add.s64 	%rd1455, %rd1455, 1;
	setp.lt.u64 	%p218, %rd1455, %rd346;
	and.pred  	%p219, %p217, %p218;
	mov.pred 	%p569, %p210;
	@%p219 bra 	$L__BB28_363;
$L__BB28_365:
	selp.b64 	%rd1476, %rd1435, %rd1436, %p569;
	selp.u32 	%r287, 1, 0, %p569;
	add.s32 	%r136, %r134, %r287;
	not.pred 	%p220, %p569;
	selp.u32 	%r288, 1, 0, %p220;
	add.s32 	%r137, %r135, %r288;
	@%p569 bra 	$L__BB28_367;
	shl.b32 	%r289, %r137, 3;
	mov.u32 	%r290, _ZZN3cub18CUB_300001_SM_10006detail10merge_sort30DeviceMergeSortBlockSortKernelINS2_10policy_hubIPPyE9Policy600ES6_PNS0_8NullTypeES6_SA_j15tuple_weak_lessS5_S9_EEvbT0_T1_T2_T3_T4_PT6_PT7_T5_NS1_7vsmem_tEE19static_temp_storage;
	add.s32 	%r291, %r290, %r289;
	ld.shared.u64 	%rd1436, [%r291];
	bra.uni 	$L__BB28_368;
$L__BB28_367:
	shl.b32 	%r292, %r136, 3;
	mov.u32 	%r293, _ZZN3cub18CUB_300001_SM_10006detail10merge_sort30DeviceMergeSortBlockSortKernelINS2_10policy_hubIPPyE9Policy600ES6_PNS0_8NullTypeES6_SA_j15tuple_weak_lessS5_S9_EEvbT0_T1_T2_T3_T4_PT6_PT7_T5_NS1_7vsmem_tEE19static_temp_storage;
	add.s32 	%r294, %r293, %r292;
	ld.shared.u64 	%rd1435, [%r294];
$L__BB28_368:
	setp.ge.s32 	%p222, %r136, %r102;
	mov.pred 	%p221, 0;
	mov.pred 	%p570, %p221;
	@%p222 bra 	$L__BB28_373;
	setp.ge.s32 	%p224, %r137, %r101;
	mov.pred 	%p223, -1;
	mov.pred 	%p570, %p223;
	@%p224 bra 	$L__BB28_373;
	mov.b64 	%rd1458, 0;
$L__BB28_371:
	shl.b64 	%rd914, %rd1458, 3;
	add.s64 	%rd915, %rd1435, %rd914;
	ld.u64 	%rd652, [%rd915];
	add.s64 	%rd916, %rd1436, %rd914;
	ld.u64 	%rd653, [%rd916];
	setp.lt.u64 	%p226, %rd652, %rd653;
	mov.pred 	%p570, %p223;
	@%p226 bra 	$L__BB28_373;
	setp.le.u64 	%p228, %rd652, %rd653;
	add.s64 	%rd1458, %rd1458, 1;
	setp.lt.u64 	%p229, %rd1458, %rd346;
	and.pred  	%p230, %p228, %p229;
	mov.pred 	%p570, %p221;
	@%p230 bra 	$L__BB28_371;
$L__BB28_373:
	selp.b64 	%rd1475, %rd1435, %rd1436, %p570;
	selp.u32 	%r295, 1, 0, %p570;
	add.s32 	%r138, %r136, %r295;
	not.pred 	%p231, %p570;
	selp.u32 	%r296, 1, 0, %p231;
	add.s32 	%r139, %r137, %r296;
	@%p570 bra 	$L__BB28_375;
	shl.b32 	%r297, %r139, 3;
	mov.u32 	%r298, _ZZN3cub18CUB_300001_SM_10006detail10merge_sort30DeviceMergeSortBlockSortKernelINS2_10policy_hubIPPyE9Policy600ES6_PNS0_8NullTypeES6_SA_j15tuple_weak_lessS5_S9_EEvbT0_T1_T2_T3_T4_PT6_PT7_T5_NS1_7vsmem_tEE19static_temp_storage;
	add.s32 	%r299, %r298, %r297;
	ld.shared.u64 	%rd1436, [%r299];
	bra.uni 	$L__BB28_376;
$L__BB28_375:
	shl.b32 	%r300, %r138, 3;
	mov.u32 	%r301, _ZZN3cub18CUB_300001_SM_10006detail10merge_sort30DeviceMergeSortBlockSortKernelINS2_10policy_hubIPPyE9Policy600ES6_PNS0_8NullTypeES6_SA_j15tuple_weak_lessS5_S9_EEvbT0_T1_T2_T3_T4_PT6_PT7_T5_NS1_7vsmem_tEE19static_temp_storage;
	add.s32 	%r302, %r301, %r300;
	ld.shared.u64 	%rd1435, [%r302];
$L__BB28_376:
	setp.ge.s32 	%p233, %r138, %r102;
	mov.pred 	%p232, 0;
	mov.pred 	%p571, %p232;
	@%p233 bra 	$L__BB28_381;
	setp.ge.s32 	%p235, %r139, %r101;
	mov.pred 	%p234, -1;
	mov.pred 	%p571, %p234;
	@%p235 bra 	$L__BB28_381;
	mov.b64 	%rd1461, 0;
$L__BB28_379:
	shl.b64 	%rd919, %rd1461, 3;
	add.s64 	%rd920, %rd1435, %rd919;
	ld.u64 	%rd661, [%rd920];
	add.s64 	%rd921, %rd1436, %rd919;
	ld.u64 	%rd662, [%rd921];
	setp.lt.u64 	%p237, %rd661, %rd662;
	mov.pred 	%p571, %p234;
	@%p237 bra 	$L__BB28_381;
	setp.le.u64 	%p239, %rd661, %rd662;
	add.s64 	%rd1461, %rd1461, 1;
	setp.lt.u64 	%p240, %rd1461, %rd346;
	and.pred  	%p241, %p239, %p240;
	mov.pred 	%p571, %p232;
	@%p241 bra 	$L__BB28_379;
$L__BB28_381:
	selp.b64 	%rd1474, %rd1435, %rd1436, %p571;
	selp.u32 	%r303, 1, 0, %p571;
	add.s32 	%r140, %r138, %r303;
	not.pred 	%p242, %p571;
	selp.u32 	%r304, 1, 0, %p242;
	add.s32 	%r141, %r139, %r304;
	@%p571 bra 	$L__BB28_383;
	shl.b32 	%r305, %r141, 3;
	mov.u32 	%r306, _ZZN3cub18CUB_300001_SM_10006detail10merge_sort30DeviceMergeSortBlockSortKernelINS2_10policy_hubIPPyE9Policy600ES6_PNS0_8NullTypeES6_SA_j15tuple_weak_lessS5_S9_EEvbT0_T1_T2_T3_T4_PT6_PT7_T5_NS1_7vsmem_tEE19static_temp_storage;
	add.s32 	%r307, %r306, %r305;
	ld.shared.u64 	%rd1436, [%r307];
	bra.uni 	$L__BB28_384;
$L__BB28_383:
	shl.b32 	%r308, %r140, 3;
	mov.u32 	%r309, _ZZN3cub18CUB_300001_SM_10006detail10merge_sort30DeviceMergeSortBlockSortKernelINS2_10policy_hubIPPyE9Policy600ES6_PNS0_8NullTypeES6_SA_j15tuple_weak_lessS5_S9_EEvbT0_T1_T2_T3_T4_PT6_PT7_T5_NS1_7vsmem_tEE19static_temp_storage;
	add.s32 	%r310, %r309, %r308;
	ld.shared.u64 	%rd1435, [%r310];
$L__BB28_384:
	setp.ge.s32 	%p244, %r140, %r102;
	mov.pred 	%p243, 0;
	mov.pred 	%p572, %p243;
	@%p244 bra 	$L__BB28_389;
	setp.ge.s32 	%p246, %r141, %r101;
	mov.pred 	%p245, -1;
	mov.pred 	%p572, %p245;
	@%p246 bra 	$L__BB28_389;
	mov.b64 	%rd1464, 0;
$L__BB28_387:
	shl.b64 	%rd924, %rd1464, 3;
	add.s64 	%rd925, %rd1435, %rd924;
	ld.u64 	%rd670, [%rd925];
	add.s64 	%rd926, %rd1436, %rd924;
	ld.u64 	%rd671, [%rd926];
	setp.lt.u64 	%p248, %rd670, %rd671;
	mov.pred 	%p572, %p245;
	@%p248 bra 	$L__BB28_389;
	setp.le.u64 	%p250, %rd670, %rd671;
	add.s64 	%rd1464, %rd1464, 1;
	setp.lt.u64 	%p251, %rd1464, %rd346;
	and.pred  	%p252, %p250, %p251;
	mov.pred 	%p572, %p243;
	@%p252 bra 	$L__BB28_387;
$L__BB28_389:
	selp.b64 	%rd1473, %rd1435, %rd1436, %p572;
	selp.u32 	%r311, 1, 0, %p572;
	add.s32 	%r142, %r140, %r311;
	not.pred 	%p253, %p572;
	selp.u32 	%r312, 1, 0, %p253;
	add.s32 	%r143, %r141, %r312;
	@%p572 bra 	$L__BB28_391;
	shl.b32 	%r313, %r143, 3;
	mov.u32 	%r314, _ZZN3cub18CUB_300001_SM_10006detail10merge_sort30DeviceMergeSortBlockSortKernelINS2_10policy_hubIPPyE9Policy600ES6_PNS0_8NullTypeES6_SA_j15tuple_weak_lessS5_S9_EEvbT0_T1_T2_T3_T4_PT6_PT7_T5_NS1_7vsmem_tEE19static_temp_storage;
	add.s32 	%r315, %r314, %r313;
	ld.shared.u64 	%rd1436, [%r315];
	bra.uni 	$L__BB28_392;
$L__BB28_391:
	shl.b32 	%r316, %r142, 3;
	mov.u32 	%r317, _ZZN3cub18CUB_300001_SM_10006detail10merge_sort30DeviceMergeSortBlockSortKernelINS2_10policy_hubIPPyE9Policy600ES6_PNS0_8NullTypeES6_SA_j15tuple_weak_lessS5_S9_EEvbT0_T1_T2_T3_T4_PT6_PT7_T5_NS1_7vsmem_tEE19static_temp_storage;
	add.s32 	%r318, %r317, %r316;
	ld.shared.u64 	%rd1435, [%r318];
$L__BB28_392:
	setp.ge.s32 	%p255, %r142, %r102;
	mov.pred 	%p254, 0;
	mov.pred 	%p573, %p254;
	@%p255 bra 	$L__BB28_397;
	setp.ge.s32 	%p257, %r143, %r101;
	mov.pred 	%p256, -1;
	mov.pred 	%p573, %p256;
	@%p257 bra 	$L__BB28_397;
	mov.b64 	%rd1467, 0;
$L__BB28_395:
	shl.b64 	%rd929, %rd1467, 3;
	add.s64 	%rd930, %rd1435, %rd929;
	ld.u64 	%rd679, [%rd930];
	add.s64 	%rd931, %rd1436, %rd929;
	ld.u64 	%rd680, [%rd931];
	setp.lt.u64 	%p259, %rd679, %rd680;
	mov.pred 	%p573, %p256;
	@%p259 bra 	$L__BB28_397;
	setp.le.u64 	%p261, %rd679, %rd680;
	add.s64 	%rd1467, %rd1467, 1;
	setp.lt.u64 	%p262, %rd1467, %rd346;
	and.pred  	%p263, %p261, %p262;
	mov.pred 	%p573, %p254;
	@%p263 bra 	$L__BB28_395;
$L__BB28_397:
	selp.b64 	%rd1472, %rd1435, %rd1436, %p573;
	selp.u32 	%r319, 1, 0, %p573;
	add.s32 	%r144, %r142, %r319;
	not.pred 	%p264, %p573;
	selp.u32 	%r320, 1, 0, %p264;
	add.s32 	%r145, %r143, %r320;
	@%p573 bra 	$L__BB28_399;
	shl.b32 	%r321, %r145, 3;
	mov.u32 	%r322, _ZZN3cub18CUB_300001_SM_10006detail10merge_sort30DeviceMergeSortBlockSortKernelINS2_10policy_hubIPPyE9Policy600ES6_PNS0_8NullTypeES6_SA_j15tuple_weak_lessS5_S9_EEvbT0_T1_T2_T3_T4_PT6_PT7_T5_NS1_7vsmem_tEE19static_temp_storage;
	add.s32 	%r323, %r322, %r321;
	ld.shared.u64 	%rd1469, [%r323];
	mov.u64 	%rd1436, %rd1469;
	bra.uni 	$L__BB28_400;
$L__BB28_399:
	shl.b32 	%r324, %r144, 3;
	mov.u32 	%r325, _ZZN3cub18CUB_300001_SM_10006detail10merge_sort30DeviceMergeSortBlockSortKernelINS2_10policy_hubIPPyE9Policy600ES6_PNS0_8NullTypeES6_SA_j15tuple_weak_lessS5_S9_EEvbT0_T1_T2_T3_T4_PT6_PT7_T5_NS1_7vsmem_tEE19static_temp_storage;
	add.s32 	%r326, %r325, %r324;
	ld.shared.u64 	%rd1435, [%r326];
	mov.u64 	%rd1469, %rd1436;
$L__BB28_400:
	setp.ge.s32 	%p265, %r144, %r102;
	@%p265 bra 	$L__BB28_405;
	setp.ge.s32 	%p266, %r145, %r101;
	mov.u64 	%rd1436, %rd1435;
	@%p266 bra 	$L__BB28_405;
	mov.b64 	%rd1470, 0;
$L__BB28_403:
	shl.b64 	%rd934, %rd1470, 3;
	add.s64 	%rd935, %rd1435, %rd934;
	ld.u64 	%rd688, [%rd935];
	add.s64 	%rd936, %rd1469, %rd934;
	ld.u64 	%rd689, [%rd936];
	setp.lt.u64 	%p267, %rd688, %rd689;
	mov.u64 	%rd1436, %rd1435;
	@%p267 bra 	$L__BB28_405;
	setp.le.u64 	%p268, %rd688, %rd689;
	add.s64 	%rd1470, %rd1470, 1;
	setp.lt.u64 	%p269, %rd1470, %rd346;
	and.pred  	%p270, %p268, %p269;
	mov.u64 	%rd1436, %rd1469;
	@%p270 bra 	$L__BB28_403;
$L__BB28_405:
	shl.b32 	%r595, %r98, 1;
	setp.lt.u32 	%p301, %r98, 129;
	@%p301 bra 	$L__BB28_313;
	ld.param.s8 	%rs2, [_ZN3cub18CUB_300001_SM_10006detail10merge_sort30DeviceMergeSortBlockSortKernelINS2_10policy_hubIPPyE9Policy600ES6_PNS0_8NullTypeES6_SA_j15tuple_weak_lessS5_S9_EEvbT0_T1_T2_T3_T4_PT6_PT7_T5_NS1_7vsmem_tE_param_0];
	bar.sync 	0;
	setp.eq.s16 	%p302, %rs2, 0;
	@%p302 bra 	$L__BB28_425;
	st.shared.u64 	[%r90], %rd1478;
	st.shared.u64 	[%r91+8], %rd1477;
	st.shared.u64 	[%r92+16], %rd1476;
	st.shared.u64 	[%r93+24], %rd1475;
	st.shared.u64 	[%r94+32], %rd1474;
	st.shared.u64 	[%r95+40], %rd1473;
	st.shared.u64 	[%r96+48], %rd1472;
	st.shared.u64 	[%r97+56], %rd1436;
	bar.warp.sync 	-1;
	ld.shared.u64 	%rd699, [%r82];
	ld.shared.u64 	%rd700, [%r83+256];
	ld.shared.u64 	%rd701, [%r84+512];
	ld.shared.u64 	%rd702, [%r85+768];
	ld.shared.u64 	%rd703, [%r86+1024];
	ld.shared.u64 	%rd704, [%r87+1280];
	ld.shared.u64 	%rd705, [%r88+1536];
	ld.shared.u64 	%rd706, [%r89+1792];
	setp.eq.s32 	%p303, %r72, 0;
	@%p303 bra 	$L__BB28_408;
	bra.uni 	$L__BB28_409;
$L__BB28_408:
	st.volatile.shared.u32 	[_ZZN3cub18CUB_300001_SM_10006detail10merge_sort30DeviceMergeSortBlockSortKernelINS2_10policy_hubIPPyE9Policy600ES6_PNS0_8NullTypeES6_SA_j15tuple_weak_lessS5_S9_EEvbT0_T1_T2_T3_T4_PT6_PT7_T5_NS1_7vsmem_tEE19static_temp_storage+16896], %r71;
$L__BB28_409:
	bar.sync 	0;
	ld.volatile.shared.u32 	%r147, [_ZZN3cub18CUB_300001_SM_10006detail10merge_sort30DeviceMergeSortBlockSortKernelINS2_10policy_hubIPPyE9Policy600ES6_PNS0_8NullTypeES6_SA_j15tuple_weak_lessS5_S9_EEvbT0_T1_T2_T3_T4_PT6_PT7_T5_NS1_7vsmem_tEE19static_temp_storage+16896];
	setp.ge.s32 	%p304, %r73, %r147;
	cvt.u64.u32 	%rd938, %r73;
	add.s64 	%rd939, %rd938, %rd319;
	shl.b64 	%rd940, %rd939, 3;
	add.s64 	%rd715, %rd2, %rd940;
	@%p304 bra 	$L__BB28_411;
	st.global.u64 	[%rd715], %rd699;
$L__BB28_411:
	setp.ge.s32 	%p305, %r74, %r147;
	@%p305 bra 	$L__BB28_413;
	st.global.u64 	[%rd715+256], %rd700;
$L__BB28_413:
	setp.ge.s32 	%p306, %r75, %r147;
	@%p306 bra 	$L__BB28_415;
	st.global.u64 	[%rd715+512], %rd701;
$L__BB28_415:
	setp.ge.s32 	%p307, %r76, %r147;
	@%p307 bra 	$L__BB28_417;
	st.global.u64 	[%rd715+768], %rd702;
$L__BB28_417:
	setp.ge.s32 	%p308, %r77, %r147;
	@%p308 bra 	$L__BB28_419;
	st.global.u64 	[%rd715+1024], %rd703;
$L__BB28_419:
	setp.ge.s32 	%p309, %r78, %r147;
	@%p309 bra 	$L__BB28_421;
	st.global.u64 	[%rd715+1280], %rd704;
$L__BB28_421:
	setp.ge.s32 	%p310, %r79, %r147;
	@%p310 bra 	$L__BB28_423;
	st.global.u64 	[%rd715+1536], %rd705;
$L__BB28_423:
	setp.ge.s32 	%p311, %r80, %r147;
	@%p311 bra 	$L__BB28_443;
	st.global.u64 	[%rd715+1792], %rd706;
	bra.uni 	$L__BB28_443;
$L__BB28_425:
	st.shared.u64 	[%r90], %rd1478;
	st.shared.u64 	[%r91+8], %rd1477;
	st.shared.u64 	[%r92+16], %rd1476;
	st.shared.u64 	[%r93+24], %rd1475;
	st.shared.u64 	[%r94+32], %rd1474;
	st.shared.u64 	[%r95+40], %rd1473;
	st.shared.u64 	[%r96+48], %rd1472;
	st.shared.u64 	[%r97+56], %rd1436;
	bar.warp.sync 	-1;
	ld.shared.u64 	%rd707, [%r82];
	ld.shared.u64 	%rd708, [%r83+256];
	ld.shared.u64 	%rd709, [%r84+512];
	ld.shared.u64 	%rd710, [%r85+768];
	ld.shared.u64 	%rd711, [%r86+1024];
	ld.shared.u64 	%rd712, [%r87+1280];
	ld.shared.u64 	%rd713, [%r88+1536];
	ld.shared.u64 	%rd714, [%r89+1792];
	setp.eq.s32 	%p312, %r72, 0;
	@%p312 bra 	$L__BB28_426;
	bra.uni 	$L__BB28_427;
$L__BB28_426:
	st.volatile.shared.u32 	[_ZZN3cub18CUB_300001_SM_10006detail10merge_sort30DeviceMergeSortBlockSortKernelINS2_10policy_hubIPPyE9Policy600ES6_PNS0_8NullTypeES6_SA_j15tuple_weak_lessS5_S9_EEvbT0_T1_T2_T3_T4_PT6_PT7_T5_NS1_7vsmem_tEE19static_temp_storage+16896], %r71;
$L__BB28_427:
	bar.sync 	0;
	ld.volatile.shared.u32 	%r148, [_ZZN3cub18CUB_300001_SM_10006detail10merge_sort30DeviceMergeSortBlockSortKernelINS2_10policy_hubIPPyE9Policy600ES6_PNS0_8NullTypeES6_SA_j15tuple_weak_lessS5_S9_EEvbT0_T1_T2_T3_T4_PT6_PT7_T5_NS1_7vsmem_tEE19static_temp_storage+16896];
	setp.ge.s32 	%p313, %r73, %r148;
	cvt.u64.u32 	%rd941, %r73;
	add.s64 	%rd942, %rd941, %rd319;
	shl.b64 	%rd943, %rd942, 3;
	add.s64 	%rd716, %rd1, %rd943;
	@%p313 bra 	$L__BB28_429;
	st.global.u64 	[%rd716], %rd707;
$L__BB28_429:
	setp.ge.s32 	%p314, %r74, %r148;
	@%p314 bra 	$L__BB28_431;
	st.global.u64 	[%rd716+256], %rd708;
$L__BB28_431:
	setp.ge.s32 	%p315, %r75, %r148;
	@%p315 bra 	$L__BB28_433;
	st.global.u64 	[%rd716+512], %rd709;
$L__BB28_433:
	setp.ge.s32 	%p316, %r76, %r148;
	@%p316 bra 	$L__BB28_435;
	st.global.u64 	[%rd716+768], %rd710;
$L__BB28_435:
	setp.ge.s32 	%p317, %r77, %r148;
	@%p317 bra 	$L__BB28_437;
	st.global.u64 	[%rd716+1024], %rd711;
$L__BB28_437:
	setp.ge.s32 	%p318, %r78, %r148;
	@%p318 bra 	$L__BB28_439;
	st.global.u64 	[%rd716+1280], %rd712;
$L__BB28_439:
	setp.ge.s32 	%p319, %r79, %r148;
	@%p319 bra 	$L__BB28_441;
	st.global.u64 	[%rd716+1536], %rd713;
$L__BB28_441:
	setp.ge.s32 	%p320, %r80, %r148;
	@%p320 bra 	$L__BB28_443;
	st.global.u64 	[%rd716+1792], %rd714;
$L__BB28_443:
	ret;
$L__BB28_444:
	sub.s32 	%r474, %r591, %r594;
	shr.u32 	%r475, %r474, 31;
	add.s32 	%r476, %r474, %r475;
	shr.s32 	%r477, %r476, 1;
	add.s32 	%r478, %r477, %r594;
	add.s32 	%r594, %r478, 1;
	setp.lt.s32 	%p443, %r594, %r591;
	@%p443 bra 	$L__BB28_444;
	bra.uni 	$L__BB28_94;
$L__BB28_445:
	sub.s32 	%r268, %r597, %r600;
	shr.u32 	%r269, %r268, 31;
	add.s32 	%r270, %r268, %r269;
	shr.s32 	%r271, %r270, 1;
	add.s32 	%r272, %r271, %r600;
	add.s32 	%r600, %r272, 1;
	setp.lt.s32 	%p186, %r600, %r597;
	@%p186 bra 	$L__BB28_445;
	bra.uni 	$L__BB28_320;

}
	// .globl	_ZN3cub18CUB_300001_SM_10006detail10merge_sort30DeviceMergeSortPartitionKernelIPPyj15tuple_weak_lessS4_EEvbT_PT2_T0_SA_PSA_T1_SA_i
.visible .entry _ZN3cub18CUB_300001_SM_10006detail10merge_sort30DeviceMergeSortPartitionKernelIPPyj15tuple_weak_lessS4_EEvbT_PT2_T0_SA_PSA_T1_SA_i(
	.param .u8 _ZN3cub18CUB_300001_SM_10006detail10merge_sort30DeviceMergeSortPartitionKernelIPPyj15tuple_weak_lessS4_EEvbT_PT2_T0_SA_PSA_T1_SA_i_param_0,
	.param .u64 .ptr .align 1 _ZN3cub18CUB_300001_SM_10006detail10merge_sort30DeviceMergeSortPartitionKernelIPPyj15tuple_weak_lessS4_EEvbT_PT2_T0_SA_PSA_T1_SA_i_param_1,
	.param .u64 .ptr .align 1 _ZN3cub18CUB_300001_SM_10006detail10merge_sort30DeviceMergeSortPartitionKernelIPPyj15tuple_weak_lessS4_EEvbT_PT2_T0_SA_PSA_T1_SA_i_param_2,
	.param .u32 _ZN3cub18CUB_300001_SM_10006detail10merge_sort30DeviceMergeSortPartitionKernelIPPyj15tuple_weak_lessS4_EEvbT_PT2_T0_SA_PSA_T1_SA_i_param_3,
	.param .u32 _ZN3cub18CUB_300001_SM_10006detail10merge_sort30DeviceMergeSortPartitionKernelIPPyj15tuple_weak_lessS4_EEvbT_PT2_T0_SA_PSA_T1_SA_i_param_4,
	.param .u64 .ptr .align 1 _ZN3cub18CUB_300001_SM_10006detail10merge_sort30DeviceMergeSortPartitionKernelIPPyj15tuple_weak_lessS4_EEvbT_PT2_T0_SA_PSA_T1_SA_i_param_5,
	.param .align 4 .b8 _ZN3cub18CUB_300001_SM_10006detail10merge_sort30DeviceMergeSortPartitionKernelIPPyj15tuple_weak_lessS4_EEvbT_PT2_T0_SA_PSA_T1_SA_i_param_6[4],
	.param .u32 _ZN3cub18CUB_300001_SM_10006detail10merge_sort30DeviceMergeSortPartitionKernelIPPyj15tuple_weak_lessS4_EEvbT_PT2_T0_SA_PSA_T1_SA_i_param_7,
	.param .u32 _ZN3cub18CUB_300001_SM_10006detail10merge_sort30DeviceMergeSortPartitionKernelIPPyj15tuple_weak_lessS4_EEvbT_PT2_T0_SA_PSA_T1_SA_i_param_8
)
{
	.reg .pred 	%p<22>;
	.reg .b16 	%rs<2>;
	.reg .b32 	%r<82>;
	.reg .b64 	%rd<57>;

	ld.param.u32 	%r29, [_ZN3cub18CUB_300001_SM_10006detail10merge_sort30DeviceMergeSortPartitionKernelIPPyj15tuple_weak_lessS4_EEvbT_PT2_T0_SA_PSA_T1_SA_i_param_6];
	ld.param.s8 	%rs1, [_ZN3cub18CUB_300001_SM_10006detail10merge_sort30DeviceMergeSortPartitionKernelIPPyj15tuple_weak_lessS4_EEvbT_PT2_T0_SA_PSA_T1_SA_i_param_0];
	ld.param.u64 	%rd22, [_ZN3cub18CUB_300001_SM_10006detail10merge_sort30DeviceMergeSortPartitionKernelIPPyj15tuple_weak_lessS4_EEvbT_PT2_T0_SA_PSA_T1_SA_i_param_1];
	ld.param.u64 	%rd23, [_ZN3cub18CUB_300001_SM_10006detail10merge_sort30DeviceMergeSortPartitionKernelIPPyj15tuple_weak_lessS4_EEvbT_PT2_T0_SA_PSA_T1_SA_i_param_2];
	ld.param.u32 	%r27, [_ZN3cub18CUB_300001_SM_10006detail10merge_sort30DeviceMergeSortPartitionKernelIPPyj15tuple_weak_lessS4_EEvbT_PT2_T0_SA_PSA_T1_SA_i_param_3];
	ld.param.u32 	%r28, [_ZN3cub18CUB_300001_SM_10006detail10merge_sort30DeviceMergeSortPartitionKernelIPPyj15tuple_weak_lessS4_EEvbT_PT2_T0_SA_PSA_T1_SA_i_param_4];
	ld.param.u64 	%rd24, [_ZN3cub18CUB_300001_SM_10006detail10merge_sort30DeviceMergeSortPartitionKernelIPPyj15tuple_weak_lessS4_EEvbT_PT2_T0_SA_PSA_T1_SA_i_param_5];
	ld.param.u32 	%r30, [_ZN3cub18CUB_300001_SM_10006detail10merge_sort30DeviceMergeSortPartitionKernelIPPyj15tuple_weak_lessS4_EEvbT_PT2_T0_SA_PSA_T1_SA_i_param_7];
	ld.param.u32 	%r31, [_ZN3cub18CUB_300001_SM_10006detail10merge_sort30DeviceMergeSortPartitionKernelIPPyj15tuple_weak_lessS4_EEvbT_PT2_T0_SA_PSA_T1_SA_i_param_8];
	cvta.to.global.u64 	%rd1, %rd24;
	mov.u32 	%r32, %ntid.x;
	mov.u32 	%r33, %ctaid.x;
	mov.u32 	%r34, %tid.x;
	mad.lo.s32 	%r1, %r32, %r33, %r34;
	setp.ge.u32 	%p1, %r1, %r28;
	@%p1 bra 	$L__BB29_19;
	shr.u32 	%r35, %r30, 1;
	add.s32 	%r2, %r30, -1;
	neg.s32 	%r36, %r30;
	and.b32  	%r37, %r1, %r36;
	mul.lo.s32 	%r38, %r31, %r37;
	mul.lo.s32 	%r39, %r31, %r35;
	min.u32 	%r3, %r38, %r27;
	not.b32 	%r40, %r38;
	min.u32 	%r41, %r39, %r40;
	add.s32 	%r42, %r41, %r38;
	min.u32 	%r4, %r42, %r27;
	not.b32 	%r43, %r4;
	min.u32 	%r44, %r39, %r43;
	add.s32 	%r45, %r44, %r4;
	min.u32 	%r5, %r45, %r27;
	// begin inline asm
	griddepcontrol.wait;
	// end inline asm
	add.s32 	%r46, %r1, 1;
	setp.ne.s32 	%p2, %r46, %r28;
	@%p2 bra 	$L__BB29_3;
	mul.wide.u32 	%rd53, %r1, 4;
	add.s64 	%rd54, %rd1, %rd53;
	st.global.u32 	[%rd54], %r4;
	bra.uni 	$L__BB29_19;
$L__BB29_3:
	sub.s32 	%r47, %r5, %r3;
	and.b32  	%r48, %r2, %r1;
	mul.lo.s32 	%r49, %r48, %r31;
	min.u32 	%r7, %r49, %r47;
	setp.eq.s16 	%p3, %rs1, 0;
	@%p3 bra 	$L__BB29_11;
	sub.s32 	%r50, %r4, %r3;
	sub.s32 	%r51, %r5, %r4;
	max.u32 	%r52, %r7, %r51;
	sub.s32 	%r81, %r52, %r51;
	min.u32 	%r74, %r50, %r7;
	setp.ge.u32 	%p4, %r81, %r74;
	@%p4 bra 	$L__BB29_18;
	setp.eq.s32 	%p5, %r29, 0;
	@%p5 bra 	$L__BB29_20;
	cvta.to.global.u64 	%rd2, %rd22;
	cvt.u64.u32 	%rd3, %r4;
	cvt.u64.u32 	%rd4, %r3;
	cvt.s64.s32 	%rd5, %r29;
$L__BB29_7:
	mov.u32 	%r12, %r74;
	sub.s32 	%r53, %r12, %r81;
	shr.u32 	%r54, %r53, 1;
	add.s32 	%r14, %r54, %r81;
	cvt.u64.u32 	%rd26, %r14;
	add.s64 	%rd27, %rd26, %rd4;
	shl.b64 	%rd28, %rd27, 3;
	add.s64 	%rd29, %rd2, %rd28;
	ld.global.u64 	%rd6, [%rd29];
	not.b32 	%r55, %r14;
	add.s32 	%r56, %r7, %r55;
	cvt.u64.u32 	%rd30, %r56;
	add.s64 	%rd31, %rd30, %rd3;
	shl.b64 	%rd32, %rd31, 3;
	add.s64 	%rd33, %rd2, %rd32;
	ld.global.u64 	%rd7, [%rd33];
	mov.b64 	%rd55, 0;
$L__BB29_8:
	shl.b64 	%rd34, %rd55, 3;
	add.s64 	%rd35, %rd7, %rd34;
	ld.u64 	%rd9, [%rd35];
	add.s64 	%rd36, %rd6, %rd34;
	ld.u64 	%rd10, [%rd36];
	setp.lt.u64 	%p6, %rd9, %rd10;
	mov.u32 	%r74, %r14;
	@%p6 bra 	$L__BB29_10;
	setp.le.u64 	%p7, %rd9, %rd10;
	add.s64 	%rd55, %rd55, 1;
	setp.lt.u64 	%p8, %rd55, %rd5;
	and.pred  	%p9, %p7, %p8;
	mov.u32 	%r74, %r12;
	@%p9 bra 	$L__BB29_8;
$L__BB29_10:
	setp.lt.u64 	%p10, %rd9, %rd10;
	add.s32 	%r57, %r14, 1;
	selp.b32 	%r81, %r81, %r57, %p10;
	setp.lt.u32 	%p11, %r81, %r74;
	@%p11 bra 	$L__BB29_7;
	bra.uni 	$L__BB29_18;
$L__BB29_11:
	sub.s32 	%r61, %r4, %r3;
	sub.s32 	%r62, %r5, %r4;
	max.u32 	%r63, %r7, %r62;
	sub.s32 	%r81, %r63, %r62;
	min.u32 	%r78, %r61, %r7;
	setp.ge.u32 	%p13, %r81, %r78;
	@%p13 bra 	$L__BB29_18;
	setp.eq.s32 	%p14, %r29, 0;
	@%p14 bra 	$L__BB29_21;
	cvta.to.global.u64 	%rd12, %rd23;
	cvt.u64.u32 	%rd13, %r4;
	cvt.u64.u32 	%rd14, %r3;
	cvt.s64.s32 	%rd15, %r29;
$L__BB29_14:
	mov.u32 	%r21, %r78;
	sub.s32 	%r64, %r21, %r81;
	shr.u32 	%r65, %r64, 1;
	add.s32 	%r23, %r65, %r81;
	cvt.u64.u32 	%rd39, %r23;
	add.s64 	%rd40, %rd39, %rd14;
	shl.b64 	%rd41, %rd40, 3;
	add.s64 	%rd42, %rd12, %rd41;
	ld.global.u64 	%rd16, [%rd42];
	not.b32 	%r66, %r23;
	add.s32 	%r67, %r7, %r66;
	cvt.u64.u32 	%rd43, %r67;
	add.s64 	%rd44, %rd43, %rd13;
	shl.b64 	%rd45, %rd44, 3;
	add.s64 	%rd46, %rd12, %rd45;
	ld.global.u64 	%rd17, [%rd46];
	mov.b64 	%rd56, 0;
$L__BB29_15:
	shl.b64 	%rd47, %rd56, 3;
	add.s64 	%rd48, %rd17, %rd47;
	ld.u64 	%rd19, [%rd48];
	add.s64 	%rd49, %rd16, %rd47;
	ld.u64 	%rd20, [%rd49];
	setp.lt.u64 	%p15, %rd19, %rd20;
	mov.u32 	%r78, %r23;
	@%p15 bra 	$L__BB29_17;
	setp.le.u64 	%p16, %rd19, %rd20;
	add.s64 	%rd56, %rd56, 1;
	setp.lt.u64 	%p17, %rd56, %rd15;
	and.pred  	%p18, %p16, %p17;
	mov.u32 	%r78, %r21;
	@%p18 bra 	$L__BB29_15;
$L__BB29_17:
	setp.lt.u64 	%p19, %rd19, %rd20;
	add.s32 	%r68, %r23, 1;
	selp.b32 	%r81, %r81, %r68, %p19;
	setp.lt.u32 	%p20, %r81, %r78;
	@%p20 bra 	$L__BB29_14;
$L__BB29_18:
	add.s32 	%r72, %r81, %r3;
	mul.wide.u32 	%rd51, %r1, 4;
	add.s64 	%rd52, %rd1, %rd51;
	st.global.u32 	[%rd52], %r72;
$L__BB29_19:
	ret;
$L__BB29_20:
	sub.s32 	%r58, %r74, %r81;
	shr.u32 	%r59, %r58, 1;
	add.s32 	%r60, %r59, %r81;
	add.s32 	%r81, %r60, 1;
	setp.lt.u32 	%p12, %r81, %r74;
	@%p12 bra 	$L__BB29_20;
	bra.uni 	$L__BB29_18;
$L__BB29_21:
	sub.s32 	%r69, %r78, %r81;
	shr.u32 	%r70, %r69, 1;
	add.s32 	%r71, %r70, %r81;
	add.s32 	%r81, %r71, 1;
	setp.lt.u32 	%p21, %r81, %r78;
	@%p21 bra 	$L__BB29_21;
	bra.uni 	$L__BB29_18;

}
	// .globl	_ZN3cub18CUB_300001_SM_10006detail10merge_sort26DeviceMergeSortMergeKernelINS2_10policy_hubIPPyE9Policy600ES6_PNS0_8NullTypeES6_SA_j15tuple_weak_lessS5_S9_EEvbT2_T3_T4_PT6_PT7_T5_PSE_SE_NS1_7vsmem_tE
.visible .entry _ZN3cub18CUB_300001_SM_10006detail10merge_sort26DeviceMergeSortMergeKernelINS2_10policy_hubIPPyE9Policy600ES6_PNS0_8NullTypeES6_SA_j15tuple_weak_lessS5_S9_EEvbT2_T3_T4_PT6_PT7_T5_PSE_SE_NS1_7vsmem_tE(
	.param .u8 _ZN3cub18CUB_300001_SM_10006detail10merge_sort26DeviceMergeSortMergeKernelINS2_10policy_hubIPPyE9Policy600ES6_PNS0_8NullTypeES6_SA_j15tuple_weak_lessS5_S9_EEvbT2_T3_T4_PT6_PT7_T5_PSE_SE_NS1_7vsmem_tE_param_0,
	.param .u64 .ptr .align 1 _ZN3cub18CUB_300001_SM_10006detail10merge_sort26DeviceMergeSortMergeKernelINS2_10policy_hubIPPyE9Policy600ES6_PNS0_8NullTypeES6_SA_j15tuple_weak_lessS5_S9_EEvbT2_T3_T4_PT6_PT7_T5_PSE_SE_NS1_7vsmem_tE_param_1,
	.param .u64 .ptr .align 1 _ZN3cub18CUB_300001_SM_10006detail10merge_sort26DeviceMergeSortMergeKernelINS2_10policy_hubIPPyE9Policy600ES6_PNS0_8NullTypeES6_SA_j15tuple_weak_lessS5_S9_EEvbT2_T3_T4_PT6_PT7_T5_PSE_SE_NS1_7vsmem_tE_param_2,
	.param .u32 _ZN3cub18CUB_300001_SM_10006detail10merge_sort26DeviceMergeSortMergeKernelINS2_10policy_hubIPPyE9Policy600ES6_PNS0_8NullTypeES6_SA_j15tuple_weak_lessS5_S9_EEvbT2_T3_T4_PT6_PT7_T5_PSE_SE_NS1_7vsmem_tE_param_3,
	.param .u64 .ptr .align 1 _ZN3cub18CUB_300001_SM_10006detail10merge_sort26DeviceMergeSortMergeKernelINS2_10policy_hubIPPyE9Policy600ES6_PNS0_8NullTypeES6_SA_j15tuple_weak_lessS5_S9_EEvbT2_T3_T4_PT6_PT7_T5_PSE_SE_NS1_7vsmem_tE_param_4,
	.param .u64 .ptr .align 1 _ZN3cub18CUB_300001_SM_10006detail10merge_sort26DeviceMergeSortMergeKernelINS2_10policy_hubIPPyE9Policy600ES6_PNS0_8NullTypeES6_SA_j15tuple_weak_lessS5_S9_EEvbT2_T3_T4_PT6_PT7_T5_PSE_SE_NS1_7vsmem_tE_param_5,
	.param .align 4 .b8 _ZN3cub18CUB_300001_SM_10006detail10merge_sort26DeviceMergeSortMergeKernelINS2_10policy_hubIPPyE9Policy600ES6_PNS0_8NullTypeES6_SA_j15tuple_weak_lessS5_S9_EEvbT2_T3_T4_PT6_PT7_T5_PSE_SE_NS1_7vsmem_tE_param_6[4],
	.param .u64 .ptr .align 1 _ZN3cub18CUB_300001_SM_10006detail10merge_sort26DeviceMergeSortMergeKernelINS2_10policy_hubIPPyE9Policy600ES6_PNS0_8NullTypeES6_SA_j15tuple_weak_lessS5_S9_EEvbT2_T3_T4_PT6_PT7_T5_PSE_SE_NS1_7vsmem_tE_param_7,
	.param .u32 _ZN3cub18CUB_300001_SM_10006detail10merge_sort26DeviceMergeSortMergeKernelINS2_10policy_hubIPPyE9Policy600ES6_PNS0_8NullTypeES6_SA_j15tuple_weak_lessS5_S9_EEvbT2_T3_T4_PT6_PT7_T5_PSE_SE_NS1_7vsmem_tE_param_8,
	.param .align 8 .b8 _ZN3cub18CUB_300001_SM_10006detail10merge_sort26DeviceMergeSortMergeKernelINS2_10policy_hubIPPyE9Policy600ES6_PNS0_8NullTypeES6_SA_j15tuple_weak_lessS5_S9_EEvbT2_T3_T4_PT6_PT7_T5_PSE_SE_NS1_7vsmem_tE_param_9[8]
)
.maxntid 256
{
	.reg .pred 	%p<318>;
	.reg .b16 	%rs<6>;
	.reg .b32 	%r<575>;
	.reg .b64 	%rd<739>;
	// demoted variable
	.shared .align 16 .b8 _ZZN3cub18CUB_300001_SM_10006detail10merge_sort26DeviceMergeSortMergeKernelINS2_10policy_hubIPPyE9Policy600ES6_PNS0_8NullTypeES6_SA_j15tuple_weak_lessS5_S9_EEvbT2_T3_T4_PT6_PT7_T5_PSE_SE_NS1_7vsmem_tEE19static_temp_storage[16912];
	ld.param.u32 	%r1, [_ZN3cub18CUB_300001_SM_10006detail10merge_sort26DeviceMergeSortMergeKernelINS2_10policy_hubIPPyE9Policy600ES6_PNS0_8NullTypeES6_SA_j15tuple_weak_lessS5_S9_EEvbT2_T3_T4_PT6_PT7_T5_PSE_SE_NS1_7vsmem_tE_param_6];
	ld.param.u64 	%rd242, [_ZN3cub18CUB_300001_SM_10006detail10merge_sort26DeviceMergeSortMergeKernelINS2_10policy_hubIPPyE9Policy600ES6_PNS0_8NullTypeES6_SA_j15tuple_weak_lessS5_S9_EEvbT2_T3_T4_PT6_PT7_T5_PSE_SE_NS1_7vsmem_tE_param_1];
	ld.param.u32 	%r96, [_ZN3cub18CUB_300001_SM_10006detail10merge_sort26DeviceMergeSortMergeKernelINS2_10policy_hubIPPyE9Policy600ES6_PNS0_8NullTypeES6_SA_j15tuple_weak_lessS5_S9_EEvbT2_T3_T4_PT6_PT7_T5_PSE_SE_NS1_7vsmem_tE_param_3];
	ld.param.u64 	%rd243, [_ZN3cub18CUB_300001_SM_10006detail10merge_sort26DeviceMergeSortMergeKernelINS2_10policy_hubIPPyE9Policy600ES6_PNS0_8NullTypeES6_SA_j15tuple_weak_lessS5_S9_EEvbT2_T3_T4_PT6_PT7_T5_PSE_SE_NS1_7vsmem_tE_param_4];
	ld.param.u64 	%rd244, [_ZN3cub18CUB_300001_SM_10006detail10merge_sort26DeviceMergeSortMergeKernelINS2_10policy_hubIPPyE9Policy600ES6_PNS0_8NullTypeES6_SA_j15tuple_weak_lessS5_S9_EEvbT2_T3_T4_PT6_PT7_T5_PSE_SE_NS1_7vsmem_tE_param_7];
	ld.param.u32 	%r98, [_ZN3cub18CUB_300001_SM_10006detail10merge_sort26DeviceMergeSortMergeKernelINS2_10policy_hubIPPyE9Policy600ES6_PNS0_8NullTypeES6_SA_j15tuple_weak_lessS5_S9_EEvbT2_T3_T4_PT6_PT7_T5_PSE_SE_NS1_7vsmem_tE_param_8];
	cvta.to.global.u64 	%rd1, %rd243;
	cvta.to.global.u64 	%rd2, %rd242;
	cvta.to.global.u64 	%rd3, %rd244;
	mov.u32 	%r2, %ctaid.x;
	mov.u32 	%r99, %nctaid.x;
	mov.u32 	%r3, %tid.x;
	add.s32 	%r100, %r99, -1;
	setp.ge.u32 	%p33, %r2, %r100;
	@%p33 bra 	$L__BB30_75;
	ld.param.s8 	%rs4, [_ZN3cub18CUB_300001_SM_10006detail10merge_sort26DeviceMergeSortMergeKernelINS2_10policy_hubIPPyE9Policy600ES6_PNS0_8NullTypeES6_SA_j15tuple_weak_lessS5_S9_EEvbT2_T3_T4_PT6_PT7_T5_PSE_SE_NS1_7vsmem_tE_param_0];
	mul.wide.u32 	%rd447, %r2, 4;
	add.s64 	%rd448, %rd3, %rd447;
	ld.global.u32 	%r337, [%rd448];
	ld.global.u32 	%r338, [%rd448+4];
	neg.s32 	%r339, %r98;
	and.b32  	%r340, %r2, %r339;
	shl.b32 	%r4, %r340, 11;
	shl.b32 	%r341, %r98, 10;
	and.b32  	%r5, %r341, -2048;
	sub.s32 	%r342, %r2, %r340;
	shl.b32 	%r343, %r342, 11;
	sub.s32 	%r6, %r337, %r4;
	sub.s32 	%r344, %r338, %r4;
	sub.s32 	%r345, %r96, %r4;
	max.u32 	%r346, %r345, %r5;
	sub.s32 	%r347, %r346, %r5;
	sub.s32 	%r348, %r343, %r6;
	min.u32 	%r7, %r348, %r347;
	setp.eq.s32 	%p185, %r343, -2048;
	selp.b32 	%r349, 2047, 2048, %p185;
	add.s32 	%r350, %r349, %r343;
	sub.s32 	%r351, %r350, %r344;
	or.b32  	%r352, %r2, %r339;
	setp.eq.s32 	%p186, %r352, -1;
	min.u32 	%r353, %r5, %r345;
	selp.b32 	%r354, %r353, %r344, %p186;
	selp.b32 	%r355, %r5, %r351, %p186;
	min.u32 	%r8, %r355, %r347;
	sub.s32 	%r9, %r354, %r6;
	// begin inline asm
	griddepcontrol.wait;
	// end inline asm
	setp.eq.s16 	%p187, %rs4, 0;
	@%p187 bra 	$L__BB30_3;
	ld.param.u64 	%rd655, [_ZN3cub18CUB_300001_SM_10006detail10merge_sort26DeviceMergeSortMergeKernelINS2_10policy_hubIPPyE9Policy600ES6_PNS0_8NullTypeES6_SA_j15tuple_weak_lessS5_S9_EEvbT2_T3_T4_PT6_PT7_T5_PSE_SE_NS1_7vsmem_tE_param_1];
	cvt.u64.u32 	%rd449, %r4;
	cvt.u64.u32 	%rd450, %r6;
	add.s64 	%rd451, %rd450, %rd449;
	cvt.u64.u32 	%rd452, %r5;
	add.s64 	%rd453, %rd449, %rd452;
	cvt.u64.u32 	%rd454, %r7;
	add.s64 	%rd455, %rd453, %rd454;
	setp.lt.s32 	%p188, %r3, %r9;
	sub.s32 	%r356, %r3, %r9;
	cvt.s64.s32 	%rd456, %r356;
	cvt.u64.u32 	%rd457, %r3;
	selp.b64 	%rd458, %rd451, %rd455, %p188;
	selp.b64 	%rd459, %rd457, %rd456, %p188;
	add.s64 	%rd460, %rd459, %rd458;
	cvta.to.global.u64 	%rd461, %rd655;
	shl.b64 	%rd462, %rd460, 3;
	add.s64 	%rd463, %rd461, %rd462;
	ld.global.u64 	%rd670, [%rd463];
	add.s32 	%r357, %r3, 256;
	setp.lt.s32 	%p189, %r357, %r9;
	sub.s32 	%r358, %r357, %r9;
	cvt.s64.s32 	%rd464, %r358;
	cvt.u64.u32 	%rd465, %r357;
	selp.b64 	%rd466, %rd451, %rd455, %p189;
	selp.b64 	%rd467, %rd465, %rd464, %p189;
	add.s64 	%rd468, %rd467, %rd466;
	shl.b64 	%rd469, %rd468, 3;
	add.s64 	%rd470, %rd461, %rd469;
	ld.global.u64 	%rd669, [%rd470];
	add.s32 	%r359, %r3, 512;
	setp.lt.s32 	%p190, %r359, %r9;
	sub.s32 	%r360, %r359, %r9;
	cvt.s64.s32 	%rd471, %r360;
	cvt.u64.u32 	%rd472, %r359;
	selp.b64 	%rd473, %rd451, %rd455, %p190;
	selp.b64 	%rd474, %rd472, %rd471, %p190;
	add.s64 	%rd475, %rd474, %rd473;
	shl.b64 	%rd476, %rd475, 3;
	add.s64 	%rd477, %rd461, %rd476;
	ld.global.u64 	%rd668, [%rd477];
	add.s32 	%r361, %r3, 768;
	setp.lt.s32 	%p191, %r361, %r9;
	sub.s32 	%r362, %r361, %r9;
	cvt.s64.s32 	%rd478, %r362;
	cvt.u64.u32 	%rd479, %r361;
	selp.b64 	%rd480, %rd451, %rd455, %p191;
	selp.b64 	%rd481, %rd479, %rd478, %p191;
	add.s64 	%rd482, %rd481, %rd480;
	shl.b64 	%rd483, %rd482, 3;
	add.s64 	%rd484, %rd461, %rd483;
	ld.global.u64 	%rd667, [%rd484];
	or.b32  	%r363, %r3, 1024;
	setp.lt.s32 	%p192, %r363, %r9;
	sub.s32 	%r364, %r363, %r9;
	cvt.s64.s32 	%rd485, %r364;
	cvt.u64.u32 	%rd486, %r363;
	selp.b64 	%rd487, %rd451, %rd455, %p192;
	selp.b64 	%rd488, %rd486, %rd485, %p192;
	add.s64 	%rd489, %rd488, %rd487;
	shl.b64 	%rd490, %rd489, 3;
	add.s64 	%rd491, %rd461, %rd490;
	ld.global.u64 	%rd666, [%rd491];
	add.s32 	%r365, %r3, 1280;
	setp.lt.s32 	%p193, %r365, %r9;
	sub.s32 	%r366, %r365, %r9;
	cvt.s64.s32 	%rd492, %r366;
	cvt.u64.u32 	%rd493, %r365;
	selp.b64 	%rd494, %rd451, %rd455, %p193;
	selp.b64 	%rd495, %rd493, %rd492, %p193;
	add.s64 	%rd496, %rd495, %rd494;
	shl.b64 	%rd497, %rd496, 3;
	add.s64 	%rd498, %rd461, %rd497;
	ld.global.u64 	%rd665, [%rd498];
	add.s32 	%r367, %r3, 1536;
	setp.lt.s32 	%p194, %r367, %r9;
	sub.s32 	%r368, %r367, %r9;
	cvt.s64.s32 	%rd499, %r368;
	cvt.u64.u32 	%rd500, %r367;
	selp.b64 	%rd501, %rd451, %rd455, %p194;
	selp.b64 	%rd502, %rd500, %rd499, %p194;
	add.s64 	%rd503, %rd502, %rd501;
	shl.b64 	%rd504, %rd503, 3;
	add.s64 	%rd505, %rd461, %rd504;
	ld.global.u64 	%rd664, [%rd505];
	add.s32 	%r369, %r3, 1792;
	setp.lt.s32 	%p195, %r369, %r9;
	sub.s32 	%r370, %r369, %r9;
	cvt.s64.s32 	%rd506, %r370;
	cvt.u64.u32 	%rd507, %r369;
	selp.b64 	%rd508, %rd451, %rd455, %p195;
	selp.b64 	%rd509, %rd507, %rd506, %p195;
	add.s64 	%rd510, %rd509, %rd508;
	shl.b64 	%rd511, %rd510, 3;
	add.s64 	%rd512, %rd461, %rd511;
	ld.global.u64 	%rd663, [%rd512];
	bra.uni 	$L__BB30_4;
$L__BB30_3:
	ld.param.u64 	%rd661, [_ZN3cub18CUB_300001_SM_10006detail10merge_sort26DeviceMergeSortMergeKernelINS2_10policy_hubIPPyE9Policy600ES6_PNS0_8NullTypeES6_SA_j15tuple_weak_lessS5_S9_EEvbT2_T3_T4_PT6_PT7_T5_PSE_SE_NS1_7vsmem_tE_param_4];
	cvt.u64.u32 	%rd513, %r4;
	cvt.u64.u32 	%rd514, %r6;
	add.s64 	%rd515, %rd514, %rd513;
	cvt.u64.u32 	%rd516, %r5;
	add.s64 	%rd517, %rd513, %rd516;
	cvt.u64.u32 	%rd518, %r7;
	add.s64 	%rd519, %rd517, %rd518;
	setp.lt.s32 	%p196, %r3, %r9;
	sub.s32 	%r371, %r3, %r9;
	cvt.s64.s32 	%rd520, %r371;
	cvt.u64.u32 	%rd521, %r3;
	selp.b64 	%rd522, %rd515, %rd519, %p196;
	selp.b64 	%rd523, %rd521, %rd520, %p196;
	add.s64 	%rd524, %rd523, %rd522;
	cvta.to.global.u64 	%rd525, %rd661;
	shl.b64 	%rd526, %rd524, 3;
	add.s64 	%rd527, %rd525, %rd526;
	ld.global.u64 	%rd670, [%rd527];
	add.s32 	%r372, %r3, 256;
	setp.lt.s32 	%p197, %r372, %r9;
	sub.s32 	%r373, %r372, %r9;
	cvt.s64.s32 	%rd528, %r373;
	cvt.u64.u32 	%rd529, %r372;
	selp.b64 	%rd530, %rd515, %rd519, %p197;
	selp.b64 	%rd531, %rd529, %rd528, %p197;
	add.s64 	%rd532, %rd531, %rd530;
	shl.b64 	%rd533, %rd532, 3;
	add.s64 	%rd534, %rd525, %rd533;
	ld.global.u64 	%rd669, [%rd534];
	add.s32 	%r374, %r3, 512;
	setp.lt.s32 	%p198, %r374, %r9;
	sub.s32 	%r375, %r374, %r9;
	cvt.s64.s32 	%rd535, %r375;
	cvt.u64.u32 	%rd536, %r374;
	selp.b64 	%rd537, %rd515, %rd519, %p198;
	selp.b64 	%rd538, %rd536, %rd535, %p198;
	add.s64 	%rd539, %rd538, %rd537;
	shl.b64 	%rd540, %rd539, 3;
	add.s64 	%rd541, %rd525, %rd540;
	ld.global.u64 	%rd668, [%rd541];
	add.s32 	%r376, %r3, 768;
	setp.lt.s32 	%p199, %r376, %r9;
	sub.s32 	%r377, %r376, %r9;
	cvt.s64.s32 	%rd542, %r377;
	cvt.u64.u32 	%rd543, %r376;
	selp.b64 	%rd544, %rd515, %rd519, %p199;
	selp.b64 	%rd545, %rd543, %rd542, %p199;
	add.s64 	%rd546, %rd545, %rd544;
	shl.b64 	%rd547, %rd546, 3;
	add.s64 	%rd548, %rd525, %rd547;
	ld.global.u64 	%rd667, [%rd548];
	or.b32  	%r378, %r3, 1024;
	setp.lt.s32 	%p200, %r378, %r9;
	sub.s32 	%r379, %r378, %r9;
	cvt.s64.s32 	%rd549, %r379;
	cvt.u64.u32 	%rd550, %r378;
	selp.b64 	%rd551, %rd515, %rd519, %p200;
	selp.b64 	%rd552, %rd550, %rd549, %p200;
	add.s64 	%rd553, %rd552, %rd551;
	shl.b64 	%rd554, %rd553, 3;
	add.s64 	%rd555, %rd525, %rd554;
	ld.global.u64 	%rd666, [%rd555];
	add.s32 	%r380, %r3, 1280;
	setp.lt.s32 	%p201, %r380, %r9;
	sub.s32 	%r381, %r380, %r9;
	cvt.s64.s32 	%rd556, %r381;
	cvt.u64.u32 	%rd557, %r380;
	selp.b64 	%rd558, %rd515, %rd519, %p201;
	selp.b64 	%rd559, %rd557, %rd556, %p201;
	add.s64 	%rd560, %rd559, %rd558;
	shl.b64 	%rd561, %rd560, 3;
	add.s64 	%rd562, %rd525, %rd561;
	ld.global.u64 	%rd665, [%rd562];
	add.s32 	%r382, %r3, 1536;
	setp.lt.s32 	%p202, %r382, %r9;
	sub.s32 	%r383, %r382, %r9;
	cvt.s64.s32 	%rd563, %r383;
	cvt.u64.u32 	%rd564, %r382;
	selp.b64 	%rd565, %rd515, %rd519, %p202;
	selp.b64 	%rd566, %rd564, %rd563, %p202;
	add.s64 	%rd567, %rd566, %rd565;
	shl.b64 	%rd568, %rd567, 3;
	add.s64 	%rd569, %rd525, %rd568;
	ld.global.u64 	%rd664, [%rd569];
	add.s32 	%r384, %r3, 1792;
	setp.lt.s32 	%p203, %r384, %r9;
	sub.s32 	%r385, %r384, %r9;
	cvt.s64.s32 	%rd570, %r385;
	cvt.u64.u32 	%rd571, %r384;
	selp.b64 	%rd572, %rd515, %rd519, %p203;
	selp.b64 	%rd573, %rd571, %rd570, %p203;
	add.s64 	%rd574, %rd573, %rd572;
	shl.b64 	%rd575, %rd574, 3;
	add.s64 	%rd576, %rd525, %rd575;
	ld.global.u64 	%rd663, [%rd576];
$L__BB30_4:
	sub.s32 	%r386, %r8, %r7;
	shl.b32 	%r387, %r3, 3;
	mov.u32 	%r388, _ZZN3cub18CUB_300001_SM_10006detail10merge_sort26DeviceMergeSortMergeKernelINS2_10policy_hubIPPyE9Policy600ES6_PNS0_8NullTypeES6_SA_j15tuple_weak_lessS5_S9_EEvbT2_T3_T4_PT6_PT7_T5_PSE_SE_NS1_7vsmem_tEE19static_temp_storage;
	add.s32 	%r389, %r388, %r387;
	st.shared.u64 	[%r389], %rd670;
	st.shared.u64 	[%r389+2048], %rd669;
	st.shared.u64 	[%r389+4096], %rd668;
	st.shared.u64 	[%r389+6144], %rd667;
	st.shared.u64 	[%r389+8192], %rd666;
	st.shared.u64 	[%r389+10240], %rd665;
	st.shared.u64 	[%r389+12288], %rd664;
	st.shared.u64 	[%r389+14336], %rd663;
	bar.sync 	0;
	// begin inline asm
	griddepcontrol.launch_dependents;
	// end inline asm
	add.s32 	%r10, %r386, %r9;
	min.s32 	%r11, %r387, %r10;
	setp.lt.s32 	%p204, %r11, %r386;
	sub.s32 	%r390, %r11, %r386;
	selp.b32 	%r569, 0, %r390, %p204;
	min.s32 	%r566, %r9, %r11;
	setp.ge.s32 	%p205, %r569, %r566;
	@%p205 bra 	$L__BB30_11;
	setp.eq.s32 	%p206, %r1, 0;
	@%p206 bra 	$L__BB30_214;
	cvt.s64.s32 	%rd28, %r1;
	add.s32 	%r14, %r11, %r9;
$L__BB30_7:
	mov.u32 	%r17, %r566;
	sub.s32 	%r391, %r17, %r569;
	shr.u32 	%r392, %r391, 31;
	add.s32 	%r393, %r391, %r392;
	shr.s32 	%r394, %r393, 1;
	add.s32 	%r19, %r394, %r569;
	shl.b32 	%r395, %r19, 3;
	add.s32 	%r397, %r388, %r395;
	ld.shared.u64 	%rd29, [%r397];
	not.b32 	%r398, %r19;
	add.s32 	%r399, %r14, %r398;
	shl.b32 	%r400, %r399, 3;
	add.s32 	%r401, %r388, %r400;
	ld.shared.u64 	%rd30, [%r401];
	mov.b64 	%rd671, 0;
$L__BB30_8:
	shl.b64 	%rd578, %rd671, 3;
	add.s64 	%rd579, %rd30, %rd578;
	ld.u64 	%rd32, [%rd579];
	add.s64 	%rd580, %rd29, %rd578;
	ld.u64 	%rd33, [%rd580];
	setp.lt.u64 	%p207, %rd32, %rd33;
	mov.u32 	%r566, %r19;
	@%p207 bra 	$L__BB30_10;
	setp.le.u64 	%p208, %rd32, %rd33;
	add.s64 	%rd671, %rd671, 1;
	setp.lt.u64 	%p209, %rd671, %rd28;
	and.pred  	%p210, %p208, %p209;
	mov.u32 	%r566, %r17;
	@%p210 bra 	$L__BB30_8;
$L__BB30_10:
	setp.lt.u64 	%p211, %rd32, %rd33;
	add.s32 	%r402, %r19, 1;
	selp.b32 	%r569, %r569, %r402, %p211;
	setp.lt.s32 	%p212, %r569, %r566;
	@%p212 bra 	$L__BB30_7;
$L__BB30_11:
	sub.s32 	%r408, %r11, %r569;
	add.s32 	%r23, %r408, %r9;
	shl.b32 	%r409, %r569, 3;
	add.s32 	%r24, %r388, %r409;
	ld.shared.u64 	%rd677, [%r24];
	shl.b32 	%r411, %r23, 3;
	add.s32 	%r25, %r388, %r411;
	ld.shared.u64 	%rd673, [%r25];
	setp.ge.s32 	%p215, %r23, %r10;
	mov.pred 	%p214, 0;
	mov.pred 	%p302, %p214;
	@%p215 bra 	$L__BB30_16;
	setp.eq.s32 	%p216, %r1, 0;
	setp.ge.s32 	%p302, %r569, %r9;
	or.pred  	%p217, %p302, %p216;
	@%p217 bra 	$L__BB30_16;
	mov.b64 	%rd672, 0;
	cvt.s64.s32 	%rd586, %r1;
$L__BB30_14:
	shl.b64 	%rd583, %rd672, 3;
	add.s64 	%rd584, %rd673, %rd583;
	ld.u64 	%rd38, [%rd584];
	add.s64 	%rd585, %rd677, %rd583;
	ld.u64 	%rd39, [%rd585];
	setp.lt.u64 	%p219, %rd38, %rd39;
	mov.pred 	%p302, -1;
	@%p219 bra 	$L__BB30_16;
	setp.le.u64 	%p221, %rd38, %rd39;
	add.s64 	%rd672, %rd672, 1;
	setp.lt.u64 	%p222, %rd672, %rd586;
	and.pred  	%p223, %p221, %p222;
	mov.pred 	%p302, %p214;
	@%p223 bra 	$L__BB30_14;
$L__BB30_16:
	selp.b64 	%rd41, %rd673, %rd677, %p302;
	selp.u32 	%r412, 1, 0, %p302;
	add.s32 	%r26, %r23, %r412;
	not.pred 	%p224, %p302;
	selp.u32 	%r413, 1, 0, %p224;
	add.s32 	%r27, %r569, %r413;
	@%p224 bra 	$L__BB30_18;
	ld.shared.u64 	%rd673, [%r25+8];
	bra.uni 	$L__BB30_19;
$L__BB30_18:
	ld.shared.u64 	%rd677, [%r24+8];
$L__BB30_19:
	setp.ge.s32 	%p226, %r26, %r10;
	mov.pred 	%p225, 0;
	mov.pred 	%p303, %p225;
	@%p226 bra 	$L__BB30_24;
	setp.eq.s32 	%p227, %r1, 0;
	setp.ge.s32 	%p303, %r27, %r9;
	or.pred  	%p228, %p303, %p227;
	@%p228 bra 	$L__BB30_24;
	mov.b64 	%rd675, 0;
	cvt.s64.s32 	%rd591, %r1;
$L__BB30_22:
	shl.b64 	%rd588, %rd675, 3;
	add.s64 	%rd589, %rd673, %rd588;
	ld.u64 	%rd47, [%rd589];
	add.s64 	%rd590, %rd677, %rd588;
	ld.u64 	%rd48, [%rd590];
	setp.lt.u64 	%p230, %rd47, %rd48;
	mov.pred 	%p303, -1;
	@%p230 bra 	$L__BB30_24;
	setp.le.u64 	%p232, %rd47, %rd48;
	add.s64 	%rd675, %rd675, 1;
	setp.lt.u64 	%p233, %rd675, %rd591;
	and.pred  	%p234, %p232, %p233;
	mov.pred 	%p303, %p225;
	@%p234 bra 	$L__BB30_22;
$L__BB30_24:
	selp.b64 	%rd50, %rd673, %rd677, %p303;
	selp.u32 	%r414, 1, 0, %p303;
	add.s32 	%r28, %r26, %r414;
	not.pred 	%p235, %p303;
	selp.u32 	%r415, 1, 0, %p235;
	add.s32 	%r29, %r27, %r415;
	@%p303 bra 	$L__BB30_26;
	shl.b32 	%r416, %r29, 3;
	add.s32 	%r418, %r388, %r416;
	ld.shared.u64 	%rd677, [%r418];
	bra.uni 	$L__BB30_27;
$L__BB30_26:
	shl.b32 	%r419, %r28, 3;
	add.s32 	%r421, %r388, %r419;
	ld.shared.u64 	%rd673, [%r421];
$L__BB30_27:
	setp.ge.s32 	%p237, %r28, %r10;
	mov.pred 	%p236, 0;
	mov.pred 	%p304, %p236;
	@%p237 bra 	$L__BB30_32;
	setp.eq.s32 	%p238, %r1, 0;
	setp.ge.s32 	%p304, %r29, %r9;
	or.pred  	%p239, %p304, %p238;
	@%p239 bra 	$L__BB30_32;
	mov.b64 	%rd678, 0;
	cvt.s64.s32 	%rd596, %r1;
$L__BB30_30:
	shl.b64 	%rd593, %rd678, 3;
	add.s64 	%rd594, %rd673, %rd593;
	ld.u64 	%rd56, [%rd594];
	add.s64 	%rd595, %rd677, %rd593;
	ld.u64 	%rd57, [%rd595];
	setp.lt.u64 	%p241, %rd56, %rd57;
	mov.pred 	%p304, -1;
	@%p241 bra 	$L__BB30_32;
	setp.le.u64 	%p243, %rd56, %rd57;
	add.s64 	%rd678, %rd678, 1;
	setp.lt.u64 	%p244, %rd678, %rd596;
	and.pred  	%p245, %p243, %p244;
	mov.pred 	%p304, %p236;
	@%p245 bra 	$L__BB30_30;
$L__BB30_32:
	selp.b64 	%rd59, %rd673, %rd677, %p304;
	selp.u32 	%r422, 1, 0, %p304;
	add.s32 	%r30, %r28, %r422;
	not.pred 	%p246, %p304;
	selp.u32 	%r423, 1, 0, %p246;
	add.s32 	%r31, %r29, %r423;
	@%p304 bra 	$L__BB30_34;
	shl.b32 	%r424, %r31, 3;
	add.s32 	%r426, %r388, %r424;
	ld.shared.u64 	%rd677, [%r426];
	bra.uni 	$L__BB30_35;
$L__BB30_34:
	shl.b32 	%r427, %r30, 3;
	add.s32 	%r429, %r388, %r427;
	ld.shared.u64 	%rd673, [%r429];
$L__BB30_35:
	setp.ge.s32 	%p248, %r30, %r10;
	mov.pred 	%p247, 0;
	mov.pred 	%p305, %p247;
	@%p248 bra 	$L__BB30_40;
	setp.eq.s32 	%p249, %r1, 0;
	setp.ge.s32 	%p305, %r31, %r9;
	or.pred  	%p250, %p305, %p249;
	@%p250 bra 	$L__BB30_40;
	mov.b64 	%rd681, 0;
	cvt.s64.s32 	%rd601, %r1;
$L__BB30_38:
	shl.b64 	%rd598, %rd681, 3;
	add.s64 	%rd599, %rd673, %rd598;
	ld.u64 	%rd65, [%rd599];
	add.s64 	%rd600, %rd677, %rd598;
	ld.u64 	%rd66, [%rd600];
	setp.lt.u64 	%p252, %rd65, %rd66;
	mov.pred 	%p305, -1;
	@%p252 bra 	$L__BB30_40;
	setp.le.u64 	%p254, %rd65, %rd66;
	add.s64 	%rd681, %rd681, 1;
	setp.lt.u64 	%p255, %rd681, %rd601;
	and.pred  	%p256, %p254, %p255;
	mov.pred 	%p305, %p247;
	@%p256 bra 	$L__BB30_38;
$L__BB30_40:
	selp.b64 	%rd68, %rd673, %rd677, %p305;
	selp.u32 	%r430, 1, 0, %p305;
	add.s32 	%r32, %r30, %r430;
	not.pred 	%p257, %p305;
	selp.u32 	%r431, 1, 0, %p257;
	add.s32 	%r33, %r31, %r431;
	@%p305 bra 	$L__BB30_42;
	shl.b32 	%r432, %r33, 3;
	add.s32 	%r434, %r388, %r432;
	ld.shared.u64 	%rd677, [%r434];
	bra.uni 	$L__BB30_43;
$L__BB30_42:
	shl.b32 	%r435, %r32, 3;
	add.s32 	%r437, %r388, %r435;
	ld.shared.u64 	%rd673, [%r437];
$L__BB30_43:
	setp.ge.s32 	%p259, %r32, %r10;
	mov.pred 	%p258, 0;
	mov.pred 	%p306, %p258;
	@%p259 bra 	$L__BB30_48;
	setp.eq.s32 	%p260, %r1, 0;
	setp.ge.s32 	%p306, %r33, %r9;
	or.pred  	%p261, %p306, %p260;
	@%p261 bra 	$L__BB30_48;
	mov.b64 	%rd684, 0;
	cvt.s64.s32 	%rd606, %r1;
$L__BB30_46:
	shl.b64 	%rd603, %rd684, 3;
	add.s64 	%rd604, %rd673, %rd603;
	ld.u64 	%rd74, [%rd604];
	add.s64 	%rd605, %rd677, %rd603;
	ld.u64 	%rd75, [%rd605];
	setp.lt.u64 	%p263, %rd74, %rd75;
	mov.pred 	%p306, -1;
	@%p263 bra 	$L__BB30_48;
	setp.le.u64 	%p265, %rd74, %rd75;
	add.s64 	%rd684, %rd684, 1;
	setp.lt.u64 	%p266, %rd684, %rd606;
	and.pred  	%p267, %p265, %p266;
	mov.pred 	%p306, %p258;
	@%p267 bra 	$L__BB30_46;
$L__BB30_48:
	selp.b64 	%rd77, %rd673, %rd677, %p306;
	selp.u32 	%r438, 1, 0, %p306;
	add.s32 	%r34, %r32, %r438;
	not.pred 	%p268, %p306;
	selp.u32 	%r439, 1, 0, %p268;
	add.s32 	%r35, %r33, %r439;
	@%p306 bra 	$L__BB30_50;
	shl.b32 	%r440, %r35, 3;
	add.s32 	%r442, %r388, %r440;
	ld.shared.u64 	%rd677, [%r442];
	bra.uni 	$L__BB30_51;
$L__BB30_50:
	shl.b32 	%r443, %r34, 3;
	add.s32 	%r445, %r388, %r443;
	ld.shared.u64 	%rd673, [%r445];
$L__BB30_51:
	setp.ge.s32 	%p270, %r34, %r10;
	mov.pred 	%p269, 0;
	mov.pred 	%p307, %p269;
	@%p270 bra 	$L__BB30_56;
	setp.eq.s32 	%p271, %r1, 0;
	setp.ge.s32 	%p307, %r35, %r9;
	or.pred  	%p272, %p307, %p271;
	@%p272 bra 	$L__BB30_56;
	mov.b64 	%rd687, 0;
	cvt.s64.s32 	%rd611, %r1;
$L__BB30_54:
	shl.b64 	%rd608, %rd687, 3;
	add.s64 	%rd609, %rd673, %rd608;
	ld.u64 	%rd83, [%rd609];
	add.s64 	%rd610, %rd677, %rd608;
	ld.u64 	%rd84, [%rd610];
	setp.lt.u64 	%p274, %rd83, %rd84;
	mov.pred 	%p307, -1;
	@%p274 bra 	$L__BB30_56;
	setp.le.u64 	%p276, %rd83, %rd84;
	add.s64 	%rd687, %rd687, 1;
	setp.lt.u64 	%p277, %rd687, %rd611;
	and.pred  	%p278, %p276, %p277;
	mov.pred 	%p307, %p269;
	@%p278 bra 	$L__BB30_54;
$L__BB30_56:
	selp.b64 	%rd86, %rd673, %rd677, %p307;
	selp.u32 	%r446, 1, 0, %p307;
	add.s32 	%r36, %r34, %r446;
	not.pred 	%p279, %p307;
	selp.u32 	%r447, 1, 0, %p279;
	add.s32 	%r37, %r35, %r447;
	@%p307 bra 	$L__BB30_58;
	shl.b32 	%r448, %r37, 3;
	add.s32 	%r450, %r388, %r448;
	ld.shared.u64 	%rd677, [%r450];
	bra.uni 	$L__BB30_59;
$L__BB30_58:
	shl.b32 	%r451, %r36, 3;
	add.s32 	%r453, %r388, %r451;
	ld.shared.u64 	%rd673, [%r453];
$L__BB30_59:
	setp.ge.s32 	%p281, %r36, %r10;
	mov.pred 	%p280, 0;
	mov.pred 	%p308, %p280;
	@%p281 bra 	$L__BB30_64;
	setp.eq.s32 	%p282, %r1, 0;
	setp.ge.s32 	%p308, %r37, %r9;
	or.pred  	%p283, %p308, %p282;
	@%p283 bra 	$L__BB30_64;
	mov.b64 	%rd690, 0;
	cvt.s64.s32 	%rd616, %r1;
$L__BB30_62:
	shl.b64 	%rd613, %rd690, 3;
	add.s64 	%rd614, %rd673, %rd613;
	ld.u64 	%rd92, [%rd614];
	add.s64 	%rd615, %rd677, %rd613;
	ld.u64 	%rd93, [%rd615];
	setp.lt.u64 	%p285, %rd92, %rd93;
	mov.pred 	%p308, -1;
	@%p285 bra 	$L__BB30_64;
	setp.le.u64 	%p287, %rd92, %rd93;
	add.s64 	%rd690, %rd690, 1;
	setp.lt.u64 	%p288, %rd690, %rd616;
	and.pred  	%p289, %p287, %p288;
	mov.pred 	%p308, %p280;
	@%p289 bra 	$L__BB30_62;
$L__BB30_64:
	selp.b64 	%rd95, %rd673, %rd677, %p308;
	selp.u32 	%r454, 1, 0, %p308;
	add.s32 	%r38, %r36, %r454;
	not.pred 	%p290, %p308;
	selp.u32 	%r455, 1, 0, %p290;
	add.s32 	%r39, %r37, %r455;
	@%p308 bra 	$L__BB30_66;
	shl.b32 	%r456, %r39, 3;
	mov.u32 	%r457, _ZZN3cub18CUB_300001_SM_10006detail10merge_sort26DeviceMergeSortMergeKernelINS2_10policy_hubIPPyE9Policy600ES6_PNS0_8NullTypeES6_SA_j15tuple_weak_lessS5_S9_EEvbT2_T3_T4_PT6_PT7_T5_PSE_SE_NS1_7vsmem_tEE19static_temp_storage;
	add.s32 	%r458, %r457, %r456;
	ld.shared.u64 	%rd677, [%r458];
	bra.uni 	$L__BB30_67;
$L__BB30_66:
	shl.b32 	%r459, %r38, 3;
	mov.u32 	%r460, _ZZN3cub18CUB_300001_SM_10006detail10merge_sort26DeviceMergeSortMergeKernelINS2_10policy_hubIPPyE9Policy600ES6_PNS0_8NullTypeES6_SA_j15tuple_weak_lessS5_S9_EEvbT2_T3_T4_PT6_PT7_T5_PSE_SE_NS1_7vsmem_tEE19static_temp_storage;
	add.s32 	%r461, %r460, %r459;
	ld.shared.u64 	%rd673, [%r461];
$L__BB30_67:
	setp.ge.s32 	%p292, %r38, %r10;
	mov.pred 	%p291, 0;
	mov.pred 	%p309, %p291;
	@%p292 bra 	$L__BB30_72;
	setp.eq.s32 	%p293, %r1, 0;
	setp.ge.s32 	%p309, %r39, %r9;
	or.pred  	%p294, %p309, %p293;
	@%p294 bra 	$L__BB30_72;
	mov.b64 	%rd693, 0;
	cvt.s64.s32 	%rd621, %r1;
$L__BB30_70:
	shl.b64 	%rd618, %rd693, 3;
	add.s64 	%rd619, %rd673, %rd618;
	ld.u64 	%rd101, [%rd619];
	add.s64 	%rd620, %rd677, %rd618;
	ld.u64 	%rd102, [%rd620];
	setp.lt.u64 	%p296, %rd101, %rd102;
	mov.pred 	%p309, -1;
	@%p296 bra 	$L__BB30_72;
	setp.le.u64 	%p298, %rd101, %rd102;
	add.s64 	%rd693, %rd693, 1;
	setp.lt.u64 	%p299, %rd693, %rd621;
	and.pred  	%p300, %p298, %p299;
	mov.pred 	%p309, %p291;
	@%p300 bra 	$L__BB30_70;
$L__BB30_72:
	ld.param.s8 	%rs5, [_ZN3cub18CUB_300001_SM_10006detail10merge_sort26DeviceMergeSortMergeKernelINS2_10policy_hubIPPyE9Policy600ES6_PNS0_8NullTypeES6_SA_j15tuple_weak_lessS5_S9_EEvbT2_T3_T4_PT6_PT7_T5_PSE_SE_NS1_7vsmem_tE_param_0];
	shl.b32 	%r40, %r3, 3;
	mov.u32 	%r462, %ctaid.x;
	shl.b32 	%r41, %r462, 11;
	setp.eq.s16 	%p301, %rs5, 0;
	selp.b64 	%rd104, %rd673, %rd677, %p309;
	bar.sync 	0;
	@%p301 bra 	$L__BB30_74;
	ld.param.u64 	%rd662, [_ZN3cub18CUB_300001_SM_10006detail10merge_sort26DeviceMergeSortMergeKernelINS2_10policy_hubIPPyE9Policy600ES6_PNS0_8NullTypeES6_SA_j15tuple_weak_lessS5_S9_EEvbT2_T3_T4_PT6_PT7_T5_PSE_SE_NS1_7vsmem_tE_param_4];
	cvt.u64.u32 	%rd622, %r41;
	// begin inline asm
	mov.u32 %r463, %laneid;
	// end inline asm
	and.b32  	%r464, %r40, 7936;
	shl.b32 	%r465, %r463, 3;
	add.s32 	%r466, %r465, %r464;
	shr.s32 	%r467, %r466, 5;
	add.s32 	%r468, %r467, %r466;
	shl.b32 	%r469, %r468, 3;
	mov.u32 	%r470, _ZZN3cub18CUB_300001_SM_10006detail10merge_sort26DeviceMergeSortMergeKernelINS2_10policy_hubIPPyE9Policy600ES6_PNS0_8NullTypeES6_SA_j15tuple_weak_lessS5_S9_EEvbT2_T3_T4_PT6_PT7_T5_PSE_SE_NS1_7vsmem_tEE19static_temp_storage;
	add.s32 	%r471, %r470, %r469;
	st.shared.u64 	[%r471], %rd41;
	st.shared.u64 	[%r471+8], %rd50;
	st.shared.u64 	[%r471+16], %rd59;
	st.shared.u64 	[%r471+24], %rd68;
	st.shared.u64 	[%r471+32], %rd77;
	st.shared.u64 	[%r471+40], %rd86;
	st.shared.u64 	[%r471+48], %rd95;
	st.shared.u64 	[%r471+56], %rd104;
	bar.warp.sync 	-1;
	mad.lo.s32 	%r472, %r463, -7, %r466;
	shr.s32 	%r473, %r472, 5;
	add.s32 	%r474, %r473, %r472;
	shl.b32 	%r475, %r474, 3;
	add.s32 	%r476, %r470, %r475;
	ld.shared.u64 	%rd623, [%r476];
	add.s32 	%r477, %r472, 32;
	shr.s32 	%r478, %r477, 5;
	add.s32 	%r479, %r478, %r472;
	shl.b32 	%r480, %r479, 3;
	add.s32 	%r481, %r470, %r480;
	ld.shared.u64 	%rd624, [%r481+256];
	add.s32 	%r482, %r472, 64;
	shr.s32 	%r483, %r482, 5;
	add.s32 	%r484, %r483, %r472;
	shl.b32 	%r485, %r484, 3;
	add.s32 	%r486, %r470, %r485;
	ld.shared.u64 	%rd625, [%r486+512];
	add.s32 	%r487, %r472, 96;
	shr.s32 	%r488, %r487, 5;
	add.s32 	%r489, %r488, %r472;
	shl.b32 	%r490, %r489, 3;
	add.s32 	%r491, %r470, %r490;
	ld.shared.u64 	%rd626, [%r491+768];
	add.s32 	%r492, %r472, 128;
	shr.s32 	%r493, %r492, 5;
	add.s32 	%r494, %r493, %r472;
	shl.b32 	%r495, %r494, 3;
	add.s32 	%r496, %r470, %r495;
	ld.shared.u64 	%rd627, [%r496+1024];
	add.s32 	%r497, %r472, 160;
	shr.s32 	%r498, %r497, 5;
	add.s32 	%r499, %r498, %r472;
	shl.b32 	%r500, %r499, 3;
	add.s32 	%r501, %r470, %r500;
	ld.shared.u64 	%rd628, [%r501+1280];
	add.s32 	%r502, %r472, 192;
	shr.s32 	%r503, %r502, 5;
	add.s32 	%r504, %r503, %r472;
	shl.b32 	%r505, %r504, 3;
	add.s32 	%r506, %r470, %r505;
	ld.shared.u64 	%rd629, [%r506+1536];
	add.s32 	%r507, %r472, 224;
	shr.s32 	%r508, %r507, 5;
	add.s32 	%r509, %r508, %r472;
	shl.b32 	%r510, %r509, 3;
	add.s32 	%r511, %r470, %r510;
	ld.shared.u64 	%rd630, [%r511+1792];
	and.b32  	%r512, %r3, 31;
	or.b32  	%r513, %r464, %r512;
	cvt.u64.u32 	%rd631, %r513;
	add.s64 	%rd632, %rd631, %rd622;
	cvta.to.global.u64 	%rd633, %rd662;
	shl.b64 	%rd634, %rd632, 3;
	add.s64 	%rd635, %rd633, %rd634;
	st.global.u64 	[%rd635], %rd623;
	st.global.u64 	[%rd635+256], %rd624;
	st.global.u64 	[%rd635+512], %rd625;
	st.global.u64 	[%rd635+768], %rd626;
	st.global.u64 	[%rd635+1024], %rd627;
	st.global.u64 	[%rd635+1280], %rd628;
	st.global.u64 	[%rd635+1536], %rd629;
	st.global.u64 	[%rd635+1792], %rd630;
	bra.uni 	$L__BB30_213;
$L__BB30_74:
	ld.param.u64 	%rd656, [_ZN3cub18CUB_300001_SM_10006detail10merge_sort26DeviceMergeSortMergeKernelINS2_10policy_hubIPPyE9Policy600ES6_PNS0_8NullTypeES6_SA_j15tuple_weak_lessS5_S9_EEvbT2_T3_T4_PT6_PT7_T5_PSE_SE_NS1_7vsmem_tE_param_1];
	cvt.u64.u32 	%rd636, %r41;
	// begin inline asm
	mov.u32 %r514, %laneid;
	// end inline asm
	and.b32  	%r515, %r40, 7936;
	shl.b32 	%r516, %r514, 3;
	add.s32 	%r517, %r516, %r515;
	shr.s32 	%r518, %r517, 5;
	add.s32 	%r519, %r518, %r517;
	shl.b32 	%r520, %r519, 3;
	mov.u32 	%r521, _ZZN3cub18CUB_300001_SM_10006detail10merge_sort26DeviceMergeSortMergeKernelINS2_10policy_hubIPPyE9Policy600ES6_PNS0_8NullTypeES6_SA_j15tuple_weak_lessS5_S9_EEvbT2_T3_T4_PT6_PT7_T5_PSE_SE_NS1_7vsmem_tEE19static_temp_storage;
	add.s32 	%r522, %r521, %r520;
	st.shared.u64 	[%r522], %rd41;
	st.shared.u64 	[%r522+8], %rd50;
	st.shared.u64 	[%r522+16], %rd59;
	st.shared.u64 	[%r522+24], %rd68;
	st.shared.u64 	[%r522+32], %rd77;
	st.shared.u64 	[%r522+40], %rd86;
	st.shared.u64 	[%r522+48], %rd95;
	st.shared.u64 	[%r522+56], %rd104;
	bar.warp.sync 	-1;
	mad.lo.s32 	%r523, %r514, -7, %r517;
	shr.s32 	%r524, %r523, 5;
	add.s32 	%r525, %r524, %r523;
	shl.b32 	%r526, %r525, 3;
	add.s32 	%r527, %r521, %r526;
	ld.shared.u64 	%rd637, [%r527];
	add.s32 	%r528, %r523, 32;
	shr.s32 	%r529, %r528, 5;
	add.s32 	%r530, %r529, %r523;
	shl.b32 	%r531, %r530, 3;
	add.s32 	%r532, %r521, %r531;
	ld.shared.u64 	%rd638, [%r532+256];
	add.s32 	%r533, %r523, 64;
	shr.s32 	%r534, %r533, 5;
	add.s32 	%r535, %r534, %r523;
	shl.b32 	%r536, %r535, 3;
	add.s32 	%r537, %r521, %r536;
	ld.shared.u64 	%rd639, [%r537+512];
	add.s32 	%r538, %r523, 96;
	shr.s32 	%r539, %r538, 5;
	add.s32 	%r540, %r539, %r523;
	shl.b32 	%r541, %r540, 3;
	add.s32 	%r542, %r521, %r541;
	ld.shared.u64 	%rd640, [%r542+768];
	add.s32 	%r543, %r523, 128;
	shr.s32 	%r544, %r543, 5;
	add.s32 	%r545, %r544, %r523;
	shl.b32 	%r546, %r545, 3;
	add.s32 	%r547, %r521, %r546;
	ld.shared.u64 	%rd641, [%r547+1024];
	add.s32 	%r548, %r523, 160;
	shr.s32 	%r549, %r548, 5;
	add.s32 	%r550, %r549, %r523;
	shl.b32 	%r551, %r550, 3;
	add.s32 	%r552, %r521, %r551;
	ld.shared.u64 	%rd642, [%r552+1280];
	add.s32 	%r553, %r523, 192;
	shr.s32 	%r554, %r553, 5;
	add.s32 	%r555, %r554, %r523;
	shl.b32 	%r556, %r555, 3;
	add.s32 	%r557, %r521, %r556;
	ld.shared.u64 	%rd643, [%r557+1536];
	add.s32 	%r558, %r523, 224;
	shr.s32 	%r559, %r558, 5;
	add.s32 	%r560, %r559, %r523;
	shl.b32 	%r561, %r560, 3;
	add.s32 	%r562, %r521, %r561;
	ld.shared.u64 	%rd644, [%r562+1792];
	and.b32  	%r563, %r3, 31;
	or.b32  	%r564, %r515, %r563;
	cvt.u64.u32 	%rd645, %r564;
	add.s64 	%rd646, %rd645, %rd636;
	cvta.to.global.u64 	%rd647, %rd656;
	shl.b64 	%rd648, %rd646, 3;
	add.s64 	%rd649, %rd647, %rd648;
	st.global.u64 	[%rd649], %rd637;
	st.global.u64 	[%rd649+256], %rd638;
	st.global.u64 	[%rd649+512], %rd639;
	st.global.u64 	[%rd649+768], %rd640;
	st.global.u64 	[%rd649+1024], %rd641;
	st.global.u64 	[%rd649+1280], %rd642;
	st.global.u64 	[%rd649+1536], %rd643;
	st.global.u64 	[%rd649+1792], %rd644;
	bra.uni 	$L__BB30_213;
$L__BB30_75:
	ld.param.s8 	%rs2, [_ZN3cub18CUB_300001_SM_10006detail10merge_sort26DeviceMergeSortMergeKernelINS2_10policy_hubIPPyE9Policy600ES6_PNS0_8NullTypeES6_SA_j15tuple_weak_lessS5_S9_EEvbT2_T3_T4_PT6_PT7_T5_PSE_SE_NS1_7vsmem_tE_param_0];
	mul.wide.u32 	%rd245, %r2, 4;
	add.s64 	%rd246, %rd3, %rd245;
	ld.global.u32 	%r101, [%rd246];
	ld.global.u32 	%r102, [%rd246+4];
	neg.s32 	%r103, %r98;
	and.b32  	%r104, %r2, %r103;
	shl.b32 	%r42, %r104, 11;
	shl.b32 	%r105, %r98, 10;
	and.b32  	%r43, %r105, -2048;
	sub.s32 	%r106, %r2, %r104;
	shl.b32 	%r107, %r106, 11;
	sub.s32 	%r44, %r101, %r42;
	sub.s32 	%r108, %r102, %r42;
	sub.s32 	%r109, %r96, %r42;
	max.u32 	%r110, %r109, %r43;
	sub.s32 	%r111, %r110, %r43;
	sub.s32 	%r112, %r107, %r44;
	min.u32 	%r45, %r112, %r111;
	setp.eq.s32 	%p34, %r107, -2048;
	selp.b32 	%r113, 2047, 2048, %p34;
	add.s32 	%r114, %r113, %r107;
	sub.s32 	%r115, %r114, %r108;
	or.b32  	%r116, %r2, %r103;
	setp.eq.s32 	%p35, %r116, -1;
	min.u32 	%r117, %r43, %r109;
	selp.b32 	%r118, %r117, %r108, %p35;
	selp.b32 	%r119, %r43, %r115, %p35;
	min.u32 	%r120, %r119, %r111;
	sub.s32 	%r46, %r118, %r44;
	sub.s32 	%r47, %r120, %r45;
	// begin inline asm
	griddepcontrol.wait;
	// end inline asm
	setp.eq.s16 	%p36, %rs2, 0;
	@%p36 bra 	$L__BB30_92;
	cvt.u64.u32 	%rd248, %r42;
	cvt.u64.u32 	%rd249, %r44;
	add.s64 	%rd105, %rd249, %rd248;
	cvt.u64.u32 	%rd250, %r43;
	add.s64 	%rd251, %rd248, %rd250;
	cvt.u64.u32 	%rd252, %r45;
	add.s64 	%rd106, %rd251, %rd252;
	add.s32 	%r48, %r47, %r46;
	setp.ge.s32 	%p37, %r3, %r48;
	@%p37 bra 	$L__BB30_78;
	setp.lt.s32 	%p38, %r3, %r46;
	sub.s32 	%r121, %r3, %r46;
	cvt.s64.s32 	%rd253, %r121;
	cvt.u64.u32 	%rd254, %r3;
	selp.b64 	%rd255, %rd105, %rd106, %p38;
	selp.b64 	%rd256, %rd254, %rd253, %p38;
	add.s64 	%rd257, %rd256, %rd255;
	shl.b64 	%rd258, %rd257, 3;
	add.s64 	%rd259, %rd2, %rd258;
	ld.global.u64 	%rd715, [%rd259];
$L__BB30_78:
	add.s32 	%r49, %r3, 256;
	setp.ge.s32 	%p39, %r49, %r48;
	@%p39 bra 	$L__BB30_80;
	setp.lt.s32 	%p40, %r49, %r46;
	sub.s32 	%r122, %r49, %r46;
	cvt.s64.s32 	%rd261, %r122;
	cvt.u64.u32 	%rd262, %r49;
	selp.b64 	%rd263, %rd105, %rd106, %p40;
	selp.b64 	%rd264, %rd262, %rd261, %p40;
	add.s64 	%rd265, %rd264, %rd263;
	shl.b64 	%rd266, %rd265, 3;
	add.s64 	%rd267, %rd2, %rd266;
	ld.global.u64 	%rd714, [%rd267];
$L__BB30_80:
	add.s32 	%r50, %r3, 512;
	setp.ge.s32 	%p41, %r50, %r48;
	@%p41 bra 	$L__BB30_82;
	setp.lt.s32 	%p42, %r50, %r46;
	sub.s32 	%r123, %r50, %r46;
	cvt.s64.s32 	%rd269, %r123;
	cvt.u64.u32 	%rd270, %r50;
	selp.b64 	%rd271, %rd105, %rd106, %p42;
	selp.b64 	%rd272, %rd270, %rd269, %p42;
	add.s64 	%rd273, %rd272, %rd271;
	shl.b64 	%rd274, %rd273, 3;
	add.s64 	%rd275, %rd2, %rd274;
	ld.global.u64 	%rd713, [%rd275];
$L__BB30_82:
	add.s32 	%r51, %r3, 768;
	setp.ge.s32 	%p43, %r51, %r48;
	@%p43 bra 	$L__BB30_84;
	setp.lt.s32 	%p44, %r51, %r46;
	sub.s32 	%r124, %r51, %r46;
	cvt.s64.s32 	%rd277, %r124;
	cvt.u64.u32 	%rd278, %r51;
	selp.b64 	%rd279, %rd105, %rd106, %p44;
	selp.b64 	%rd280, %rd278, %rd277, %p44;
	add.s64 	%rd281, %rd280, %rd279;
	shl.b64 	%rd282, %rd281, 3;
	add.s64 	%rd283, %rd2, %rd282;
	ld.global.u64 	%rd712, [%rd283];
$L__BB30_84:
	or.b32  	%r52, %r3, 1024;
	setp.ge.s32 	%p45, %r52, %r48;
	@%p45 bra 	$L__BB30_86;
	ld.param.u64 	%rd650, [_ZN3cub18CUB_300001_SM_10006detail10merge_sort26DeviceMergeSortMergeKernelINS2_10policy_hubIPPyE9Policy600ES6_PNS0_8NullTypeES6_SA_j15tuple_weak_lessS5_S9_EEvbT2_T3_T4_PT6_PT7_T5_PSE_SE_NS1_7vsmem_tE_param_1];
	setp.lt.s32 	%p46, %r52, %r46;
	sub.s32 	%r125, %r52, %r46;
	cvt.s64.s32 	%rd285, %r125;
	cvt.u64.u32 	%rd286, %r52;
	selp.b64 	%rd287, %rd105, %rd106, %p46;
	selp.b64 	%rd288, %rd286, %rd285, %p46;
	add.s64 	%rd289, %rd288, %rd287;
	cvta.to.global.u64 	%rd290, %rd650;
	shl.b64 	%rd291, %rd289, 3;
	add.s64 	%rd292, %rd290, %rd291;
	ld.global.u64 	%rd711, [%rd292];
$L__BB30_86:
	add.s32 	%r126, %r3, 1280;
	setp.ge.s32 	%p47, %r126, %r48;
	@%p47 bra 	$L__BB30_88;
	ld.param.u64 	%rd651, [_ZN3cub18CUB_300001_SM_10006detail10merge_sort26DeviceMergeSortMergeKernelINS2_10policy_hubIPPyE9Policy600ES6_PNS0_8NullTypeES6_SA_j15tuple_weak_lessS5_S9_EEvbT2_T3_T4_PT6_PT7_T5_PSE_SE_NS1_7vsmem_tE_param_1];
	setp.lt.s32 	%p48, %r126, %r46;
	sub.s32 	%r128, %r126, %r46;
	cvt.s64.s32 	%rd294, %r128;
	cvt.u64.u32 	%rd295, %r126;
	selp.b64 	%rd296, %rd105, %rd106, %p48;
	selp.b64 	%rd297, %rd295, %rd294, %p48;
	add.s64 	%rd298, %rd297, %rd296;
	cvta.to.global.u64 	%rd299, %rd651;
	shl.b64 	%rd300, %rd298, 3;
	add.s64 	%rd301, %rd299, %rd300;
	ld.global.u64 	%rd710, [%rd301];
$L__BB30_88:
	add.s32 	%r129, %r3, 1536;
	setp.ge.s32 	%p49, %r129, %r48;
	@%p49 bra 	$L__BB30_90;
	ld.param.u64 	%rd652, [_ZN3cub18CUB_300001_SM_10006detail10merge_sort26DeviceMergeSortMergeKernelINS2_10policy_hubIPPyE9Policy600ES6_PNS0_8NullTypeES6_SA_j15tuple_weak_lessS5_S9_EEvbT2_T3_T4_PT6_PT7_T5_PSE_SE_NS1_7vsmem_tE_param_1];
	setp.lt.s32 	%p50, %r129, %r46;
	sub.s32 	%r131, %r129, %r46;
	cvt.s64.s32 	%rd303, %r131;
	cvt.u64.u32 	%rd304, %r129;
	selp.b64 	%rd305, %rd105, %rd106, %p50;
	selp.b64 	%rd306, %rd304, %rd303, %p50;
	add.s64 	%rd307, %rd306, %rd305;
	cvta.to.global.u64 	%rd308, %rd652;
	shl.b64 	%rd309, %rd307, 3;
	add.s64 	%rd310, %rd308, %rd309;
	ld.global.u64 	%rd709, [%rd310];
$L__BB30_90:
	add.s32 	%r132, %r3, 1792;
	setp.ge.s32 	%p51, %r132, %r48;
	@%p51 bra 	$L__BB30_108;
	ld.param.u64 	%rd653, [_ZN3cub18CUB_300001_SM_10006detail10merge_sort26DeviceMergeSortMergeKernelINS2_10policy_hubIPPyE9Policy600ES6_PNS0_8NullTypeES6_SA_j15tuple_weak_lessS5_S9_EEvbT2_T3_T4_PT6_PT7_T5_PSE_SE_NS1_7vsmem_tE_param_1];
	setp.lt.s32 	%p52, %r132, %r46;
	sub.s32 	%r134, %r132, %r46;
	cvt.s64.s32 	%rd312, %r134;
	cvt.u64.u32 	%rd313, %r132;
	selp.b64 	%rd314, %rd105, %rd106, %p52;
	selp.b64 	%rd315, %rd313, %rd312, %p52;
	add.s64 	%rd316, %rd315, %rd314;
	cvta.to.global.u64 	%rd317, %rd653;
	shl.b64 	%rd318, %rd316, 3;
	add.s64 	%rd319, %rd317, %rd318;
	ld.global.u64 	%rd708, [%rd319];
	bra.uni 	$L__BB30_108;
$L__BB30_92:
	cvt.u64.u32 	%rd321, %r42;
	cvt.u64.u32 	%rd322, %r44;
	add.s64 	%rd122, %rd322, %rd321;
	cvt.u64.u32 	%rd323, %r43;
	add.s64 	%rd324, %rd321, %rd323;
	cvt.u64.u32 	%rd325, %r45;
	add.s64 	%rd123, %rd324, %rd325;
	add.s32 	%r53, %r47, %r46;
	setp.ge.s32 	%p53, %r3, %r53;
	@%p53 bra 	$L__BB30_94;
	setp.lt.s32 	%p54, %r3, %r46;
	sub.s32 	%r135, %r3, %r46;
	cvt.s64.s32 	%rd326, %r135;
	cvt.u64.u32 	%rd327, %r3;
	selp.b64 	%rd328, %rd122, %rd123, %p54;
	selp.b64 	%rd329, %rd327, %rd326, %p54;
	add.s64 	%rd330, %rd329, %rd328;
	shl.b64 	%rd331, %rd330, 3;
	add.s64 	%rd332, %rd1, %rd331;
	ld.global.u64 	%rd715, [%rd332];
$L__BB30_94:
	add.s32 	%r54, %r3, 256;
	setp.ge.s32 	%p55, %r54, %r53;
	@%p55 bra 	$L__BB30_96;
	setp.lt.s32 	%p56, %r54, %r46;
	sub.s32 	%r136, %r54, %r46;
	cvt.s64.s32 	%rd334, %r136;
	cvt.u64.u32 	%rd335, %r54;
	selp.b64 	%rd336, %rd122, %rd123, %p56;
	selp.b64 	%rd337, %rd335, %rd334, %p56;
	add.s64 	%rd338, %rd337, %rd336;
	shl.b64 	%rd339, %rd338, 3;
	add.s64 	%rd340, %rd1, %rd339;
	ld.global.u64 	%rd714, [%rd340];
$L__BB30_96:
	add.s32 	%r55, %r3, 512;
	setp.ge.s32 	%p57, %r55, %r53;
	@%p57 bra 	$L__BB30_98;
	setp.lt.s32 	%p58, %r55, %r46;
	sub.s32 	%r137, %r55, %r46;
	cvt.s64.s32 	%rd342, %r137;
	cvt.u64.u32 	%rd343, %r55;
	selp.b64 	%rd344, %rd122, %rd123, %p58;
	selp.b64 	%rd345, %rd343, %rd342, %p58;
	add.s64 	%rd346, %rd345, %rd344;
	shl.b64 	%rd347, %rd346, 3;
	add.s64 	%rd348, %rd1, %rd347;
	ld.global.u64 	%rd713, [%rd348];
$L__BB30_98:
	add.s32 	%r56, %r3, 768;
	setp.ge.s32 	%p59, %r56, %r53;
	@%p59 bra 	$L__BB30_100;
	setp.lt.s32 	%p60, %r56, %r46;
	sub.s32 	%r138, %r56, %r46;
	cvt.s64.s32 	%rd350, %r138;
	cvt.u64.u32 	%rd351, %r56;
	selp.b64 	%rd352, %rd122, %rd123, %p60;
	selp.b64 	%rd353, %rd351, %rd350, %p60;
	add.s64 	%rd354, %rd353, %rd352;
	shl.b64 	%rd355, %rd354, 3;
	add.s64 	%rd356, %rd1, %rd355;
	ld.global.u64 	%rd712, [%rd356];
$L__BB30_100:
	or.b32  	%r57, %r3, 1024;
	setp.ge.s32 	%p61, %r57, %r53;
	@%p61 bra 	$L__BB30_102;
	setp.lt.s32 	%p62, %r57, %r46;
	sub.s32 	%r139, %r57, %r46;
	cvt.s64.s32 	%rd358, %r139;
	cvt.u64.u32 	%rd359, %r57;
	selp.b64 	%rd360, %rd122, %rd123, %p62;
	selp.b64 	%rd361, %rd359, %rd358, %p62;
	add.s64 	%rd362, %rd361, %rd360;
	shl.b64 	%rd363, %rd362, 3;
	add.s64 	%rd364, %rd1, %rd363;
	ld.global.u64 	%rd711, [%rd364];
$L__BB30_102:
	add.s32 	%r140, %r3, 1280;
	setp.ge.s32 	%p63, %r140, %r53;
	@%p63 bra 	$L__BB30_104;
	ld.param.u64 	%rd657, [_ZN3cub18CUB_300001_SM_10006detail10merge_sort26DeviceMergeSortMergeKernelINS2_10policy_hubIPPyE9Policy600ES6_PNS0_8NullTypeES6_SA_j15tuple_weak_lessS5_S9_EEvbT2_T3_T4_PT6_PT7_T5_PSE_SE_NS1_7vsmem_tE_param_4];
	setp.lt.s32 	%p64, %r140, %r46;
	sub.s32 	%r142, %r140, %r46;
	cvt.s64.s32 	%rd366, %r142;
	cvt.u64.u32 	%rd367, %r140;
	selp.b64 	%rd368, %rd122, %rd123, %p64;
	selp.b64 	%rd369, %rd367, %rd366, %p64;
	add.s64 	%rd370, %rd369, %rd368;
	cvta.to.global.u64 	%rd371, %rd657;
	shl.b64 	%rd372, %rd370, 3;
	add.s64 	%rd373, %rd371, %rd372;
	ld.global.u64 	%rd710, [%rd373];
$L__BB30_104:
	add.s32 	%r143, %r3, 1536;
	setp.ge.s32 	%p65, %r143, %r53;
	@%p65 bra 	$L__BB30_106;
	ld.param.u64 	%rd658, [_ZN3cub18CUB_300001_SM_10006detail10merge_sort26DeviceMergeSortMergeKernelINS2_10policy_hubIPPyE9Policy600ES6_PNS0_8NullTypeES6_SA_j15tuple_weak_lessS5_S9_EEvbT2_T3_T4_PT6_PT7_T5_PSE_SE_NS1_7vsmem_tE_param_4];
	setp.lt.s32 	%p66, %r143, %r46;
	sub.s32 	%r145, %r143, %r46;
	cvt.s64.s32 	%rd375, %r145;
	cvt.u64.u32 	%rd376, %r143;
	selp.b64 	%rd377, %rd122, %rd123, %p66;
	selp.b64 	%rd378, %rd376, %rd375, %p66;
	add.s64 	%rd379, %rd378, %rd377;
	cvta.to.global.u64 	%rd380, %rd658;
	shl.b64 	%rd381, %rd379, 3;
	add.s64 	%rd382, %rd380, %rd381;
	ld.global.u64 	%rd709, [%rd382];
$L__BB30_106:
	add.s32 	%r146, %r3, 1792;
	setp.ge.s32 	%p67, %r146, %r53;
	@%p67 bra 	$L__BB30_108;
	ld.param.u64 	%rd659, [_ZN3cub18CUB_300001_SM_10006detail10merge_sort26DeviceMergeSortMergeKernelINS2_10policy_hubIPPyE9Policy600ES6_PNS0_8NullTypeES6_SA_j15tuple_weak_lessS5_S9_EEvbT2_T3_T4_PT6_PT7_T5_PSE_SE_NS1_7vsmem_tE_param_4];
	setp.lt.s32 	%p68, %r146, %r46;
	sub.s32 	%r148, %r146, %r46;
	cvt.s64.s32 	%rd384, %r148;
	cvt.u64.u32 	%rd385, %r146;
	selp.b64 	%rd386, %rd122, %rd123, %p68;
	selp.b64 	%rd387, %rd385, %rd384, %p68;
	add.s64 	%rd388, %rd387, %rd386;
	cvta.to.global.u64 	%rd389, %rd659;
	shl.b64 	%rd390, %rd388, 3;
	add.s64 	%rd391, %rd389, %rd390;
	ld.global.u64 	%rd708, [%rd391];
$L__BB30_108:
	shl.b32 	%r149, %r3, 3;
	mov.u32 	%r150, _ZZN3cub18CUB_300001_SM_10006detail10merge_sort26DeviceMergeSortMergeKernelINS2_10policy_hubIPPyE9Policy600ES6_PNS0_8NullTypeES6_SA_j15tuple_weak_lessS5_S9_EEvbT2_T3_T4_PT6_PT7_T5_PSE_SE_NS1_7vsmem_tEE19static_temp_storage;
	add.s32 	%r151, %r150, %r149;
	st.shared.u64 	[%r151], %rd715;
	st.shared.u64 	[%r151+2048], %rd714;
	st.shared.u64 	[%r151+4096], %rd713;
	st.shared.u64 	[%r151+6144], %rd712;
	st.shared.u64 	[%r151+8192], %rd711;
	st.shared.u64 	[%r151+10240], %rd710;
	st.shared.u64 	[%r151+12288], %rd709;
	st.shared.u64 	[%r151+14336], %rd708;
	bar.sync 	0;
	// begin inline asm
	griddepcontrol.launch_dependents;
	// end inline asm
	add.s32 	%r58, %r47, %r46;
	min.s32 	%r59, %r149, %r58;
	setp.lt.s32 	%p69, %r59, %r47;
	sub.s32 	%r152, %r59, %r47;
	selp.b32 	%r574, 0, %r152, %p69;
	min.s32 	%r571, %r46, %r59;
	setp.ge.s32 	%p70, %r574, %r571;
	@%p70 bra 	$L__BB30_115;
	setp.eq.s32 	%p71, %r1, 0;
	@%p71 bra 	$L__BB30_215;
	cvt.s64.s32 	%rd147, %r1;
	add.s32 	%r62, %r59, %r46;
$L__BB30_111:
	mov.u32 	%r65, %r571;
	sub.s32 	%r153, %r65, %r574;
	shr.u32 	%r154, %r153, 31;
	add.s32 	%r155, %r153, %r154;
	shr.s32 	%r156, %r155, 1;
	add.s32 	%r67, %r156, %r574;
	shl.b32 	%r157, %r67, 3;
	add.s32 	%r159, %r150, %r157;
	ld.shared.u64 	%rd148, [%r159];
	not.b32 	%r160, %r67;
	add.s32 	%r161, %r62, %r160;
	shl.b32 	%r162, %r161, 3;
	add.s32 	%r163, %r150, %r162;
	ld.shared.u64 	%rd149, [%r163];
	mov.b64 	%rd716, 0;
$L__BB30_112:
	shl.b64 	%rd393, %rd716, 3;
	add.s64 	%rd394, %rd149, %rd393;
	ld.u64 	%rd151, [%rd394];
	add.s64 	%rd395, %rd148, %rd393;
	ld.u64 	%rd152, [%rd395];
	setp.lt.u64 	%p72, %rd151, %rd152;
	mov.u32 	%r571, %r67;
	@%p72 bra 	$L__BB30_114;
	setp.le.u64 	%p73, %rd151, %rd152;
	add.s64 	%rd716, %rd716, 1;
	setp.lt.u64 	%p74, %rd716, %rd147;
	and.pred  	%p75, %p73, %p74;
	mov.u32 	%r571, %r65;
	@%p75 bra 	$L__BB30_112;
$L__BB30_114:
	setp.lt.u64 	%p76, %rd151, %rd152;
	add.s32 	%r164, %r67, 1;
	selp.b32 	%r574, %r574, %r164, %p76;
	setp.lt.s32 	%p77, %r574, %r571;
	@%p77 bra 	$L__BB30_111;
$L__BB30_115:
	sub.s32 	%r170, %r59, %r574;
	add.s32 	%r71, %r170, %r46;
	shl.b32 	%r171, %r574, 3;
	add.s32 	%r72, %r150, %r171;
	ld.shared.u64 	%rd722, [%r72];
	shl.b32 	%r173, %r71, 3;
	add.s32 	%r73, %r150, %r173;
	ld.shared.u64 	%rd718, [%r73];
	setp.ge.s32 	%p80, %r71, %r58;
	mov.pred 	%p79, 0;
	mov.pred 	%p310, %p79;
	@%p80 bra 	$L__BB30_120;
	setp.eq.s32 	%p81, %r1, 0;
	setp.ge.s32 	%p310, %r574, %r46;
	or.pred  	%p82, %p310, %p81;
	@%p82 bra 	$L__BB30_120;
	mov.b64 	%rd717, 0;
	cvt.s64.s32 	%rd401, %r1;
$L__BB30_118:
	shl.b64 	%rd398, %rd717, 3;
	add.s64 	%rd399, %rd718, %rd398;
	ld.u64 	%rd157, [%rd399];
	add.s64 	%rd400, %rd722, %rd398;
	ld.u64 	%rd158, [%rd400];
	setp.lt.u64 	%p84, %rd157, %rd158;
	mov.pred 	%p310, -1;
	@%p84 bra 	$L__BB30_120;
	setp.le.u64 	%p86, %rd157, %rd158;
	add.s64 	%rd717, %rd717, 1;
	setp.lt.u64 	%p87, %rd717, %rd401;
	and.pred  	%p88, %p86, %p87;
	mov.pred 	%p310, %p79;
	@%p88 bra 	$L__BB30_118;
$L__BB30_120:
	selp.b64 	%rd160, %rd718, %rd722, %p310;
	selp.u32 	%r174, 1, 0, %p310;
	add.s32 	%r74, %r71, %r174;
	not.pred 	%p89, %p310;
	selp.u32 	%r175, 1, 0, %p89;
	add.s32 	%r75, %r574, %r175;
	@%p89 bra 	$L__BB30_122;
	ld.shared.u64 	%rd718, [%r73+8];
	bra.uni 	$L__BB30_123;
$L__BB30_122:
	ld.shared.u64 	%rd722, [%r72+8];
$L__BB30_123:
	setp.ge.s32 	%p91, %r74, %r58;
	mov.pred 	%p90, 0;
	mov.pred 	%p311, %p90;
	@%p91 bra 	$L__BB30_128;
	setp.eq.s32 	%p92, %r1, 0;
	setp.ge.s32 	%p311, %r75, %r46;
	or.pred  	%p93, %p311, %p92;
	@%p93 bra 	$L__BB30_128;
	mov.b64 	%rd720, 0;
	cvt.s64.s32 	%rd406, %r1;
$L__BB30_126:
	shl.b64 	%rd403, %rd720, 3;
	add.s64 	%rd404, %rd718, %rd403;
	ld.u64 	%rd166, [%rd404];
	add.s64 	%rd405, %rd722, %rd403;
	ld.u64 	%rd167, [%rd405];
	setp.lt.u64 	%p95, %rd166, %rd167;
	mov.pred 	%p311, -1;
	@%p95 bra 	$L__BB30_128;
	setp.le.u64 	%p97, %rd166, %rd167;
	add.s64 	%rd720, %rd720, 1;
	setp.lt.u64 	%p98, %rd720, %rd406;
	and.pred  	%p99, %p97, %p98;
	mov.pred 	%p311, %p90;
	@%p99 bra 	$L__BB30_126;
$L__BB30_128:
	selp.b64 	%rd169, %rd718, %rd722, %p311;
	selp.u32 	%r176, 1, 0, %p311;
	add.s32 	%r76, %r74, %r176;
	not.pred 	%p100, %p311;
	selp.u32 	%r177, 1, 0, %p100;
	add.s32 	%r77, %r75, %r177;
	@%p311 bra 	$L__BB30_130;
	shl.b32 	%r178, %r77, 3;
	add.s32 	%r180, %r150, %r178;
	ld.shared.u64 	%rd722, [%r180];
	bra.uni 	$L__BB30_131;
$L__BB30_130:
	shl.b32 	%r181, %r76, 3;
	add.s32 	%r183, %r150, %r181;
	ld.shared.u64 	%rd718, [%r183];
$L__BB30_131:
	setp.ge.s32 	%p102, %r76, %r58;
	mov.pred 	%p101, 0;
	mov.pred 	%p312, %p101;
	@%p102 bra 	$L__BB30_136;
	setp.eq.s32 	%p103, %r1, 0;
	setp.ge.s32 	%p312, %r77, %r46;
	or.pred  	%p104, %p312, %p103;
	@%p104 bra 	$L__BB30_136;
	mov.b64 	%rd723, 0;
	cvt.s64.s32 	%rd411, %r1;
$L__BB30_134:
	shl.b64 	%rd408, %rd723, 3;
	add.s64 	%rd409, %rd718, %rd408;
	ld.u64 	%rd175, [%rd409];
	add.s64 	%rd410, %rd722, %rd408;
	ld.u64 	%rd176, [%rd410];
	setp.lt.u64 	%p106, %rd175, %rd176;
	mov.pred 	%p312, -1;
	@%p106 bra 	$L__BB30_136;
	setp.le.u64 	%p108, %rd175, %rd176;
	add.s64 	%rd723, %rd723, 1;
	setp.lt.u64 	%p109, %rd723, %rd411;
	and.pred  	%p110, %p108, %p109;
	mov.pred 	%p312, %p101;
	@%p110 bra 	$L__BB30_134;
$L__BB30_136:
	selp.b64 	%rd178, %rd718, %rd722, %p312;
	selp.u32 	%r184, 1, 0, %p312;
	add.s32 	%r78, %r76, %r184;
	not.pred 	%p111, %p312;
	selp.u32 	%r185, 1, 0, %p111;
	add.s32 	%r79, %r77, %r185;
	@%p312 bra 	$L__BB30_138;
	shl.b32 	%r186, %r79, 3;
	add.s32 	%r188, %r150, %r186;
	ld.shared.u64 	%rd722, [%r188];
	bra.uni 	$L__BB30_139;
$L__BB30_138:
	shl.b32 	%r189, %r78, 3;
	add.s32 	%r191, %r150, %r189;
	ld.shared.u64 	%rd718, [%r191];
$L__BB30_139:
	setp.ge.s32 	%p113, %r78, %r58;
	mov.pred 	%p112, 0;
	mov.pred 	%p313, %p112;
	@%p113 bra 	$L__BB30_144;
	setp.eq.s32 	%p114, %r1, 0;
	setp.ge.s32 	%p313, %r79, %r46;
	or.pred  	%p115, %p313, %p114;
	@%p115 bra 	$L__BB30_144;
	mov.b64 	%rd726, 0;
	cvt.s64.s32 	%rd416, %r1;
$L__BB30_142:
	shl.b64 	%rd413, %rd726, 3;
	add.s64 	%rd414, %rd718, %rd413;
	ld.u64 	%rd184, [%rd414];
	add.s64 	%rd415, %rd722, %rd413;
	ld.u64 	%rd185, [%rd415];
	setp.lt.u64 	%p117, %rd184, %rd185;
	mov.pred 	%p313, -1;
	@%p117 bra 	$L__BB30_144;
	setp.le.u64 	%p119, %rd184, %rd185;
	add.s64 	%rd726, %rd726, 1;
	setp.lt.u64 	%p120, %rd726, %rd416;
	and.pred  	%p121, %p119, %p120;
	mov.pred 	%p313, %p112;
	@%p121 bra 	$L__BB30_142;
$L__BB30_144:
	selp.b64 	%rd187, %rd718, %rd722, %p313;
	selp.u32 	%r192, 1, 0, %p313;
	add.s32 	%r80, %r78, %r192;
	not.pred 	%p122, %p313;
	selp.u32 	%r193, 1, 0, %p122;
	add.s32 	%r81, %r79, %r193;
	@%p313 bra 	$L__BB30_146;
	shl.b32 	%r194, %r81, 3;
	add.s32 	%r196, %r150, %r194;
	ld.shared.u64 	%rd722, [%r196];
	bra.uni 	$L__BB30_147;
$L__BB30_146:
	shl.b32 	%r197, %r80, 3;
	add.s32 	%r199, %r150, %r197;
	ld.shared.u64 	%rd718, [%r199];
$L__BB30_147:
	setp.ge.s32 	%p124, %r80, %r58;
	mov.pred 	%p123, 0;
	mov.pred 	%p314, %p123;
	@%p124 bra 	$L__BB30_152;
	setp.eq.s32 	%p125, %r1, 0;
	setp.ge.s32 	%p314, %r81, %r46;
	or.pred  	%p126, %p314, %p125;
	@%p126 bra 	$L__BB30_152;
	mov.b64 	%rd729, 0;
	cvt.s64.s32 	%rd421, %r1;
$L__BB30_150:
	shl.b64 	%rd418, %rd729, 3;
	add.s64 	%rd419, %rd718, %rd418;
	ld.u64 	%rd193, [%rd419];
	add.s64 	%rd420, %rd722, %rd418;
	ld.u64 	%rd194, [%rd420];
	setp.lt.u64 	%p128, %rd193, %rd194;
	mov.pred 	%p314, -1;
	@%p128 bra 	$L__BB30_152;
	setp.le.u64 	%p130, %rd193, %rd194;
	add.s64 	%rd729, %rd729, 1;
	setp.lt.u64 	%p131, %rd729, %rd421;
	and.pred  	%p132, %p130, %p131;
	mov.pred 	%p314, %p123;
	@%p132 bra 	$L__BB30_150;
$L__BB30_152:
	selp.b64 	%rd196, %rd718, %rd722, %p314;
	selp.u32 	%r200, 1, 0, %p314;
	add.s32 	%r82, %r80, %r200;
	not.pred 	%p133, %p314;
	selp.u32 	%r201, 1, 0, %p133;
	add.s32 	%r83, %r81, %r201;
	@%p314 bra 	$L__BB30_154;
	shl.b32 	%r202, %r83, 3;
	add.s32 	%r204, %r150, %r202;
	ld.shared.u64 	%rd722, [%r204];
	bra.uni 	$L__BB30_155;
$L__BB30_154:
	shl.b32 	%r205, %r82, 3;
	add.s32 	%r207, %r150, %r205;
	ld.shared.u64 	%rd718, [%r207];
$L__BB30_155:
	setp.ge.s32 	%p135, %r82, %r58;
	mov.pred 	%p134, 0;
	mov.pred 	%p315, %p134;
	@%p135 bra 	$L__BB30_160;
	setp.eq.s32 	%p136, %r1, 0;
	setp.ge.s32 	%p315, %r83, %r46;
	or.pred  	%p137, %p315, %p136;
	@%p137 bra 	$L__BB30_160;
	mov.b64 	%rd732, 0;
	cvt.s64.s32 	%rd426, %r1;
$L__BB30_158:
	shl.b64 	%rd423, %rd732, 3;
	add.s64 	%rd424, %rd718, %rd423;
	ld.u64 	%rd202, [%rd424];
	add.s64 	%rd425, %rd722, %rd423;
	ld.u64 	%rd203, [%rd425];
	setp.lt.u64 	%p139, %rd202, %rd203;
	mov.pred 	%p315, -1;
	@%p139 bra 	$L__BB30_160;
	setp.le.u64 	%p141, %rd202, %rd203;
	add.s64 	%rd732, %rd732, 1;
	setp.lt.u64 	%p142, %rd732, %rd426;
	and.pred  	%p143, %p141, %p142;
	mov.pred 	%p315, %p134;
	@%p143 bra 	$L__BB30_158;
$L__BB30_160:
	selp.b64 	%rd205, %rd718, %rd722, %p315;
	selp.u32 	%r208, 1, 0, %p315;
	add.s32 	%r84, %r82, %r208;
	not.pred 	%p144, %p315;
	selp.u32 	%r209, 1, 0, %p144;
	add.s32 	%r85, %r83, %r209;
	@%p315 bra 	$L__BB30_162;
	shl.b32 	%r210, %r85, 3;
	add.s32 	%r212, %r150, %r210;
	ld.shared.u64 	%rd722, [%r212];
	bra.uni 	$L__BB30_163;
$L__BB30_162:
	shl.b32 	%r213, %r84, 3;
	add.s32 	%r215, %r150, %r213;
	ld.shared.u64 	%rd718, [%r215];
$L__BB30_163:
	setp.ge.s32 	%p146, %r84, %r58;
	mov.pred 	%p145, 0;
	mov.pred 	%p316, %p145;
	@%p146 bra 	$L__BB30_168;
	setp.eq.s32 	%p147, %r1, 0;
	setp.ge.s32 	%p316, %r85, %r46;
	or.pred  	%p148, %p316, %p147;
	@%p148 bra 	$L__BB30_168;
	mov.b64 	%rd735, 0;
	cvt.s64.s32 	%rd431, %r1;
$L__BB30_166:
	shl.b64 	%rd428, %rd735, 3;
	add.s64 	%rd429, %rd718, %rd428;
	ld.u64 	%rd211, [%rd429];
	add.s64 	%rd430, %rd722, %rd428;
	ld.u64 	%rd212, [%rd430];
	setp.lt.u64 	%p150, %rd211, %rd212;
	mov.pred 	%p316, -1;
	@%p150 bra 	$L__BB30_168;
	setp.le.u64 	%p152, %rd211, %rd212;
	add.s64 	%rd735, %rd735, 1;
	setp.lt.u64 	%p153, %rd735, %rd431;
	and.pred  	%p154, %p152, %p153;
	mov.pred 	%p316, %p145;
	@%p154 bra 	$L__BB30_166;
$L__BB30_168:
	selp.b64 	%rd214, %rd718, %rd722, %p316;
	selp.u32 	%r216, 1, 0, %p316;
	add.s32 	%r86, %r84, %r216;
	not.pred 	%p155, %p316;
	selp.u32 	%r217, 1, 0, %p155;
	add.s32 	%r87, %r85, %r217;
	@%p316 bra 	$L__BB30_170;
	shl.b32 	%r218, %r87, 3;
	mov.u32 	%r219, _ZZN3cub18CUB_300001_SM_10006detail10merge_sort26DeviceMergeSortMergeKernelINS2_10policy_hubIPPyE9Policy600ES6_PNS0_8NullTypeES6_SA_j15tuple_weak_lessS5_S9_EEvbT2_T3_T4_PT6_PT7_T5_PSE_SE_NS1_7vsmem_tEE19static_temp_storage;
	add.s32 	%r220, %r219, %r218;
	ld.shared.u64 	%rd722, [%r220];
	bra.uni 	$L__BB30_171;
$L__BB30_170:
	shl.b32 	%r221, %r86, 3;
	mov.u32 	%r222, _ZZN3cub18CUB_300001_SM_10006detail10merge_sort26DeviceMergeSortMergeKernelINS2_10policy_hubIPPyE9Policy600ES6_PNS0_8NullTypeES6_SA_j15tuple_weak_lessS5_S9_EEvbT2_T3_T4_PT6_PT7_T5_PSE_SE_NS1_7vsmem_tEE19static_temp_storage;
	add.s32 	%r223, %r222, %r221;
	ld.shared.u64 	%rd718, [%r223];
$L__BB30_171:
	setp.ge.s32 	%p157, %r86, %r58;
	mov.pred 	%p156, 0;
	mov.pred 	%p317, %p156;
	@%p157 bra 	$L__BB30_176;
	setp.eq.s32 	%p158, %r1, 0;
	setp.ge.s32 	%p317, %r87, %r46;
	or.pred  	%p159, %p317, %p158;
	@%p159 bra 	$L__BB30_176;
	mov.b64 	%rd738, 0;
	cvt.s64.s32 	%rd436, %r1;
$L__BB30_174:
	shl.b64 	%rd433, %rd738, 3;
	add.s64 	%rd434, %rd718, %rd433;
	ld.u64 	%rd220, [%rd434];
	add.s64 	%rd435, %rd722, %rd433;
	ld.u64 	%rd221, [%rd435];
	setp.lt.u64 	%p161, %rd220, %rd221;
	mov.pred 	%p317, -1;
	@%p161 bra 	$L__BB30_176;
	setp.le.u64 	%p163, %rd220, %rd221;
	add.s64 	%rd738, %rd738, 1;
	setp.lt.u64 	%p164, %rd738, %rd436;
	and.pred  	%p165, %p163, %p164;
	mov.pred 	%p317, %p156;
	@%p165 bra 	$L__BB30_174;
$L__BB30_176:
	ld.param.s8 	%rs3, [_ZN3cub18CUB_300001_SM_10006detail10merge_sort26DeviceMergeSortMergeKernelINS2_10policy_hubIPPyE9Policy600ES6_PNS0_8NullTypeES6_SA_j15tuple_weak_lessS5_S9_EEvbT2_T3_T4_PT6_PT7_T5_PSE_SE_NS1_7vsmem_tE_param_0];
	shl.b32 	%r88, %r3, 3;
	mov.u32 	%r224, %ctaid.x;
	shl.b32 	%r89, %r224, 11;
	setp.eq.s16 	%p166, %rs3, 0;
	selp.b64 	%rd223, %rd718, %rd722, %p317;
	bar.sync 	0;
	@%p166 bra 	$L__BB30_195;
	// begin inline asm
	mov.u32 %r225, %laneid;
	// end inline asm
	and.b32  	%r90, %r88, 7936;
	shl.b32 	%r226, %r225, 3;
	add.s32 	%r227, %r226, %r90;
	shr.s32 	%r228, %r227, 5;
	add.s32 	%r229, %r228, %r227;
	shl.b32 	%r230, %r229, 3;
	mov.u32 	%r231, _ZZN3cub18CUB_300001_SM_10006detail10merge_sort26DeviceMergeSortMergeKernelINS2_10policy_hubIPPyE9Policy600ES6_PNS0_8NullTypeES6_SA_j15tuple_weak_lessS5_S9_EEvbT2_T3_T4_PT6_PT7_T5_PSE_SE_NS1_7vsmem_tEE19static_temp_storage;
	add.s32 	%r232, %r231, %r230;
	st.shared.u64 	[%r232], %rd160;
	st.shared.u64 	[%r232+8], %rd169;
	st.shared.u64 	[%r232+16], %rd178;
	st.shared.u64 	[%r232+24], %rd187;
	st.shared.u64 	[%r232+32], %rd196;
	st.shared.u64 	[%r232+40], %rd205;
	st.shared.u64 	[%r232+48], %rd214;
	st.shared.u64 	[%r232+56], %rd223;
	bar.warp.sync 	-1;
	mad.lo.s32 	%r233, %r225, -7, %r227;
	shr.s32 	%r234, %r233, 5;
	add.s32 	%r235, %r234, %r233;
	shl.b32 	%r236, %r235, 3;
	add.s32 	%r237, %r231, %r236;
	ld.shared.u64 	%rd224, [%r237];
	add.s32 	%r238, %r233, 32;
	shr.s32 	%r239, %r238, 5;
	add.s32 	%r240, %r239, %r233;
	shl.b32 	%r241, %r240, 3;
	add.s32 	%r242, %r231, %r241;
	ld.shared.u64 	%rd225, [%r242+256];
	add.s32 	%r243, %r233, 64;
	shr.s32 	%r244, %r243, 5;
	add.s32 	%r245, %r244, %r233;
	shl.b32 	%r246, %r245, 3;
	add.s32 	%r247, %r231, %r246;
	ld.shared.u64 	%rd226, [%r247+512];
	add.s32 	%r248, %r233, 96;
	shr.s32 	%r249, %r248, 5;
	add.s32 	%r250, %r249, %r233;
	shl.b32 	%r251, %r250, 3;
	add.s32 	%r252, %r231, %r251;
	ld.shared.u64 	%rd227, [%r252+768];
	add.s32 	%r253, %r233, 128;
	shr.s32 	%r254, %r253, 5;
	add.s32 	%r255, %r254, %r233;
	shl.b32 	%r256, %r255, 3;
	add.s32 	%r257, %r231, %r256;
	ld.shared.u64 	%rd228, [%r257+1024];
	add.s32 	%r258, %r233, 160;
	shr.s32 	%r259, %r258, 5;
	add.s32 	%r260, %r259, %r233;
	shl.b32 	%r261, %r260, 3;
	add.s32 	%r262, %r231, %r261;
	ld.shared.u64 	%rd229, [%r262+1280];
	add.s32 	%r263, %r233, 192;
	shr.s32 	%r264, %r263, 5;
	add.s32 	%r265, %r264, %r233;
	shl.b32 	%r266, %r265, 3;
	add.s32 	%r267, %r231, %r266;
	ld.shared.u64 	%rd230, [%r267+1536];
	add.s32 	%r268, %r233, 224;
	shr.s32 	%r269, %r268, 5;
	add.s32 	%r270, %r269, %r233;
	shl.b32 	%r271, %r270, 3;
	add.s32 	%r272, %r231, %r271;
	ld.shared.u64 	%rd231, [%r272+1792];
	setp.ne.s32 	%p167, %r3, 0;
	@%p167 bra 	$L__BB30_179;
	st.volatile.shared.u32 	[_ZZN3cub18CUB_300001_SM_10006detail10merge_sort26DeviceMergeSortMergeKernelINS2_10policy_hubIPPyE9Policy600ES6_PNS0_8NullTypeES6_SA_j15tuple_weak_lessS5_S9_EEvbT2_T3_T4_PT6_PT7_T5_PSE_SE_NS1_7vsmem_tEE19static_temp_storage+16896], %r58;
$L__BB30_179:
	ld.param.u64 	%rd660, [_ZN3cub18CUB_300001_SM_10006detail10merge_sort26DeviceMergeSortMergeKernelINS2_10policy_hubIPPyE9Policy600ES6_PNS0_8NullTypeES6_SA_j15tuple_weak_lessS5_S9_EEvbT2_T3_T4_PT6_PT7_T5_PSE_SE_NS1_7vsmem_tE_param_4];
	bar.sync 	0;
	ld.volatile.shared.u32 	%r91, [_ZZN3cub18CUB_300001_SM_10006detail10merge_sort26DeviceMergeSortMergeKernelINS2_10policy_hubIPPyE9Policy600ES6_PNS0_8NullTypeES6_SA_j15tuple_weak_lessS5_S9_EEvbT2_T3_T4_PT6_PT7_T5_PSE_SE_NS1_7vsmem_tEE19static_temp_storage+16896];
	and.b32  	%r273, %r3, 31;
	add.s32 	%r92, %r90, %r273;
	setp.ge.s32 	%p168, %r92, %r91;
	cvt.u64.u32 	%rd437, %r92;
	cvt.u64.u32 	%rd438, %r89;
	add.s64 	%rd439, %rd437, %rd438;
	cvta.to.global.u64 	%rd440, %rd660;
	shl.b64 	%rd441, %rd439, 3;
	add.s64 	%rd232, %rd440, %rd441;
	@%p168 bra 	$L__BB30_181;
	st.global.u64 	[%rd232], %rd224;
$L__BB30_181:
	add.s32 	%r274, %r92, 32;
	setp.ge.s32 	%p169, %r274, %r91;
	@%p169 bra 	$L__BB30_183;
	st.global.u64 	[%rd232+256], %rd225;
$L__BB30_183:
	add.s32 	%r275, %r92, 64;
	setp.ge.s32 	%p170, %r275, %r91;
	@%p170 bra 	$L__BB30_185;
	st.global.u64 	[%rd232+512], %rd226;
$L__BB30_185:
	add.s32 	%r276, %r92, 96;
	setp.ge.s32 	%p171, %r276, %r91;
	@%p171 bra 	$L__BB30_187;
	st.global.u64 	[%rd232+768], %rd227;
$L__BB30_187:
	add.s32 	%r277, %r92, 128;
	setp.ge.s32 	%p172, %r277, %r91;
	@%p172 bra 	$L__BB30_189;
	st.global.u64 	[%rd232+1024], %rd228;
$L__BB30_189:
	add.s32 	%r278, %r92, 160;
	setp.ge.s32 	%p173, %r278, %r91;
	@%p173 bra 	$L__BB30_191;
	st.global.u64 	[%rd232+1280], %rd229;
$L__BB30_191:
	add.s32 	%r279, %r92, 192;
	setp.ge.s32 	%p174, %r279, %r91;
	@%p174 bra 	$L__BB30_193;
	st.global.u64 	[%rd232+1536], %rd230;
$L__BB30_193:
	add.s32 	%r280, %r92, 224;
	setp.ge.s32 	%p175, %r280, %r91;
	@%p175 bra 	$L__BB30_213;
	st.global.u64 	[%rd232+1792], %rd231;
	bra.uni 	$L__BB30_213;
$L__BB30_195:
	// begin inline asm
	mov.u32 %r281, %laneid;
	// end inline asm
	and.b32  	%r93, %r88, 7936;
	shl.b32 	%r282, %r281, 3;
	add.s32 	%r283, %r282, %r93;
	shr.s32 	%r284, %r283, 5;
	add.s32 	%r285, %r284, %r283;
	shl.b32 	%r286, %r285, 3;
	mov.u32 	%r287, _ZZN3cub18CUB_300001_SM_10006detail10merge_sort26DeviceMergeSortMergeKernelINS2_10policy_hubIPPyE9Policy600ES6_PNS0_8NullTypeES6_SA_j15tuple_weak_lessS5_S9_EEvbT2_T3_T4_PT6_PT7_T5_PSE_SE_NS1_7vsmem_tEE19static_temp_storage;
	add.s32 	%r288, %r287, %r286;
	st.shared.u64 	[%r288], %rd160;
	st.shared.u64 	[%r288+8], %rd169;
	st.shared.u64 	[%r288+16], %rd178;
	st.shared.u64 	[%r288+24], %rd187;
	st.shared.u64 	[%r288+32], %rd196;
	st.shared.u64 	[%r288+40], %rd205;
	st.shared.u64 	[%r288+48], %rd214;
	st.shared.u64 	[%r288+56], %rd223;
	bar.warp.sync 	-1;
	mad.lo.s32 	%r289, %r281, -7, %r283;
	shr.s32 	%r290, %r289, 5;
	add.s32 	%r291, %r290, %r289;
	shl.b32 	%r292, %r291, 3;
	add.s32 	%r293, %r287, %r292;
	ld.shared.u64 	%rd233, [%r293];
	add.s32 	%r294, %r289, 32;
	shr.s32 	%r295, %r294, 5;
	add.s32 	%r296, %r295, %r289;
	shl.b32 	%r297, %r296, 3;
	add.s32 	%r298, %r287, %r297;
	ld.shared.u64 	%rd234, [%r298+256];
	add.s32 	%r299, %r289, 64;
	shr.s32 	%r300, %r299, 5;
	add.s32 	%r301, %r300, %r289;
	shl.b32 	%r302, %r301, 3;
	add.s32 	%r303, %r287, %r302;
	ld.shared.u64 	%rd235, [%r303+512];
	add.s32 	%r304, %r289, 96;
	shr.s32 	%r305, %r304, 5;
	add.s32 	%r306, %r305, %r289;
	shl.b32 	%r307, %r306, 3;
	add.s32 	%r308, %r287, %r307;
	ld.shared.u64 	%rd236, [%r308+768];
	add.s32 	%r309, %r289, 128;
	shr.s32 	%r310, %r309, 5;
	add.s32 	%r311, %r310, %r289;
	shl.b32 	%r312, %r311, 3;
	add.s32 	%r313, %r287, %r312;
	ld.shared.u64 	%rd237, [%r313+1024];
	add.s32 	%r314, %r289, 160;
	shr.s32 	%r315, %r314, 5;
	add.s32 	%r316, %r315, %r289;
	shl.b32 	%r317, %r316, 3;
	add.s32 	%r318, %r287, %r317;
	ld.shared.u64 	%rd238, [%r318+1280];
	add.s32 	%r319, %r289, 192;
	shr.s32 	%r320, %r319, 5;
	add.s32 	%r321, %r320, %r289;
	shl.b32 	%r322, %r321, 3;
	add.s32 	%r323, %r287, %r322;
	ld.shared.u64 	%rd239, [%r323+1536];
	add.s32 	%r324, %r289, 224;
	shr.s32 	%r325, %r324, 5;
	add.s32 	%r326, %r325, %r289;
	shl.b32 	%r327, %r326, 3;
	add.s32 	%r328, %r287, %r327;
	ld.shared.u64 	%rd240, [%r328+1792];
	setp.ne.s32 	%p176, %r3, 0;
	@%p176 bra 	$L__BB30_197;
	st.volatile.shared.u32 	[_ZZN3cub18CUB_300001_SM_10006detail10merge_sort26DeviceMergeSortMergeKernelINS2_10policy_hubIPPyE9Policy600ES6_PNS0_8NullTypeES6_SA_j15tuple_weak_lessS5_S9_EEvbT2_T3_T4_PT6_PT7_T5_PSE_SE_NS1_7vsmem_tEE19static_temp_storage+16896], %r58;
$L__BB30_197:
	ld.param.u64 	%rd654, [_ZN3cub18CUB_300001_SM_10006detail10merge_sort26DeviceMergeSortMergeKernelINS2_10policy_hubIPPyE9Policy600ES6_PNS0_8NullTypeES6_SA_j15tuple_weak_lessS5_S9_EEvbT2_T3_T4_PT6_PT7_T5_PSE_SE_NS1_7vsmem_tE_param_1];
	bar.sync 	0;
	ld.volatile.shared.u32 	%r94, [_ZZN3cub18CUB_300001_SM_10006detail10merge_sort26DeviceMergeSortMergeKernelINS2_10policy_hubIPPyE9Policy600ES6_PNS0_8NullTypeES6_SA_j15tuple_weak_lessS5_S9_EEvbT2_T3_T4_PT6_PT7_T5_PSE_SE_NS1_7vsmem_tEE19static_temp_storage+16896];
	and.b32  	%r329, %r3, 31;
	add.s32 	%r95, %r93, %r329;
	setp.ge.s32 	%p177, %r95, %r94;
	cvt.u64.u32 	%rd442, %r95;
	cvt.u64.u32 	%rd443, %r89;
	add.s64 	%rd444, %rd442, %rd443;
	cvta.to.global.u64 	%rd445, %rd654;
	shl.b64 	%rd446, %rd444, 3;
	add.s64 	%rd241, %rd445, %rd446;
	@%p177 bra 	$L__BB30_199;
	st.global.u64 	[%rd241], %rd233;
$L__BB30_199:
	add.s32 	%r330, %r95, 32;
	setp.ge.s32 	%p178, %r330, %r94;
	@%p178 bra 	$L__BB30_201;
	st.global.u64 	[%rd241+256], %rd234;
$L__BB30_201:
	add.s32 	%r331, %r95, 64;
	setp.ge.s32 	%p179, %r331, %r94;
	@%p179 bra 	$L__BB30_203;
	st.global.u64 	[%rd241+512], %rd235;
$L__BB30_203:
	add.s32 	%r332, %r95, 96;
	setp.ge.s32 	%p180, %r332, %r94;
	@%p180 bra 	$L__BB30_205;
	st.global.u64 	[%rd241+768], %rd236;
$L__BB30_205:
	add.s32 	%r333, %r95, 128;
	setp.ge.s32 	%p181, %r333, %r94;
	@%p181 bra 	$L__BB30_207;
	st.global.u64 	[%rd241+1024], %rd237;
$L__BB30_207:
	add.s32 	%r334, %r95, 160;
	setp.ge.s32 	%p182, %r334, %r94;
	@%p182 bra 	$L__BB30_209;
	st.global.u64 	[%rd241+1280], %rd238;
$L__BB30_209:
	add.s32 	%r335, %r95, 192;
	setp.ge.s32 	%p183, %r335, %r94;
	@%p183 bra 	$L__BB30_211;
	st.global.u64 	[%rd241+1536], %rd239;
$L__BB30_211:
	add.s32 	%r336, %r95, 224;
	setp.ge.s32 	%p184, %r336, %r94;
	@%p184 bra 	$L__BB30_213;
	st.global.u64 	[%rd241+1792], %rd240;
$L__BB30_213:
	ret;
$L__BB30_214:
	sub.s32 	%r403, %r566, %r569;
	shr.u32 	%r404, %r403, 31;
	add.s32 	%r405, %r403, %r404;
	shr.s32 	%r406, %r405, 1;
	add.s32 	%r407, %r406, %r569;
	add.s32 	%r569, %r407, 1;
	setp.lt.s32 	%p213, %r569, %r566;
	@%p213 bra 	$L__BB30_214;
	bra.uni 	$L__BB30_11;
$L__BB30_215:
	sub.s32 	%r165, %r571, %r574;
	shr.u32 	%r166, %r165, 31;
	add.s32 	%r167, %r165, %r166;
	shr.s32 	%r168, %r167, 1;
	add.s32 	%r169, %r168, %r574;
	add.s32 	%r574, %r169, 1;
	setp.lt.s32 	%p78, %r574, %r571;
	@%p78 bra 	$L__BB30_215;
	bra.uni 	$L__BB30_115;

}
	// .globl	_ZN3cub18CUB_300001_SM_10006detail10merge_sort30DeviceMergeSortBlockSortKernelINS2_10policy_hubIPPyE9Policy600ES6_PNS0_8NullTypeES6_SA_m15tuple_weak_lessS5_S9_EEvbT0_T1_T2_T3_T4_PT6_PT7_T5_NS1_7vsmem_tE
.visible .entry _ZN3cub18CUB_300001_SM_10006detail10merge_sort30DeviceMergeSortBlockSortKernelINS2_10policy_hubIPPyE9Policy600ES6_PNS0_8NullTypeES6_SA_m15tuple_weak_lessS5_S9_EEvbT0_T1_T2_T3_T4_PT6_PT7_T5_NS1_7vsmem_tE(
	.param .u8 _ZN3cub18CUB_300001_SM_10006detail10merge_sort30DeviceMergeSortBlockSortKernelINS2_10policy_hubIPPyE9Policy600ES6_PNS0_8NullTypeES6_SA_m15tuple_weak_lessS5_S9_EEvbT0_T1_T2_T3_T4_PT6_PT7_T5_NS1_7vsmem_tE_param_0,
	.param .u64 .ptr .align 1 _ZN3cub18CUB_300001_SM_10006detail10merge_sort30DeviceMergeSortBlockSortKernelINS2_10policy_hubIPPyE9Policy600ES6_PNS0_8NullTypeES6_SA_m15tuple_weak_lessS5_S9_EEvbT0_T1_T2_T3_T4_PT6_PT7_T5_NS1_7vsmem_tE_param_1,
	.param .u64 .ptr .align 1 _ZN3cub18CUB_300001_SM_10006detail10merge_sort30DeviceMergeSortBlockSortKernelINS2_10policy_hubIPPyE9Policy600ES6_PNS0_8NullTypeES6_SA_m15tuple_weak_lessS5_S9_EEvbT0_T1_T2_T3_T4_PT6_PT7_T5_NS1_7vsmem_tE_param_2,
	.param .u64 .ptr .align 1 _ZN3cub18CUB_300001_SM_10006detail10merge_sort30DeviceMergeSortBlockSortKernelINS2_10policy_hubIPPyE9Policy600ES6_PNS0_8NullTypeES6_SA_m15tuple_weak_lessS5_S9_EEvbT0_T1_T2_T3_T4_PT6_PT7_T5_NS1_7vsmem_tE_param_3,
	.param .u64 .ptr .align 1 _ZN3cub18CUB_300001_SM_10006detail10merge_sort30DeviceMergeSortBlockSortKernelINS2_10policy_hubIPPyE9Policy600ES6_PNS0_8NullTypeES6_SA_m15tuple_weak_lessS5_S9_EEvbT0_T1_T2_T3_T4_PT6_PT7_T5_NS1_7vsmem_tE_param_4,
	.param .u64 _ZN3cub18CUB_300001_SM_10006detail10merge_sort30DeviceMergeSortBlockSortKernelINS2_10policy_hubIPPyE9Policy600ES6_PNS0_8NullTypeES6_SA_m15tuple_weak_lessS5_S9_EEvbT0_T1_T2_T3_T4_PT6_PT7_T5_NS1_7vsmem_tE_param_5,
	.param .u64 .ptr .align 1 _ZN3cub18CUB_300001_SM_10006detail10merge_sort30DeviceMergeSortBlockSortKernelINS2_10policy_hubIPPyE9Policy600ES6_PNS0_8NullTypeES6_SA_m15tuple_weak_lessS5_S9_EEvbT0_T1_T2_T3_T4_PT6_PT7_T5_NS1_7vsmem_tE_param_6,
	.param .u64 .ptr .align 1 _ZN3cub18CUB_300001_SM_10006detail10merge_sort30DeviceMergeSortBlockSortKernelINS2_10policy_hubIPPyE9Policy600ES6_PNS0_8NullTypeES6_SA_m15tuple_weak_lessS5_S9_EEvbT0_T1_T2_T3_T4_PT6_PT7_T5_NS1_7vsmem_tE_param_7,
	.param .align 4 .b8 _ZN3cub18CUB_300001_SM_10006detail10merge_sort30DeviceMergeSortBlockSortKernelINS2_10policy_hubIPPyE9Policy600ES6_PNS0_8NullTypeES6_SA_m15tuple_weak_lessS5_S9_EEvbT0_T1_T2_T3_T4_PT6_PT7_T5_NS1_7vsmem_tE_param_8[4],
	.param .align 8 .b8 _ZN3cub18CUB_300001_SM_10006detail10merge_sort30DeviceMergeSortBlockSortKernelINS2_10policy_hubIPPyE9Policy600ES6_PNS0_8NullTypeES6_SA_m15tuple_weak_lessS5_S9_EEvbT0_T1_T2_T3_T4_PT6_PT7_T5_NS1_7vsmem_tE_param_9[8]
)
.maxntid 256
{
	.reg .pred 	%p<574>;
	.reg .b16 	%rs<4>;
	.reg .b32 	%r<600>;
	.reg .b64 	%rd<1482>;
	// demoted variable
	.shared .align 16 .b8 _ZZN3cub18CUB_300001_SM_10006detail10merge_sort30DeviceMergeSortBlockSortKernelINS2_10policy_hubIPPyE9Policy600ES6_PNS0_8NullTypeES6_SA_m15tuple_weak_lessS5_S9_EEvbT0_T1_T2_T3_T4_PT6_PT7_T5_NS1_7vsmem_tEE19static_temp_storage[16912];
	ld.param.u32 	%r1, [_ZN3cub18CUB_300001_SM_10006detail10merge_sort30DeviceMergeSortBlockSortKernelINS2_10policy_hubIPPyE9Policy600ES6_PNS0_8NullTypeES6_SA_m15tuple_weak_lessS5_S9_EEvbT0_T1_T2_T3_T4_PT6_PT7_T5_NS1_7vsmem_tE_param_8];
	ld.param.u64 	%rd718, [_ZN3cub18CUB_300001_SM_10006detail10merge_sort30DeviceMergeSortBlockSortKernelINS2_10policy_hubIPPyE9Policy600ES6_PNS0_8NullTypeES6_SA_m15tuple_weak_lessS5_S9_EEvbT0_T1_T2_T3_T4_PT6_PT7_T5_NS1_7vsmem_tE_param_1];
	ld.param.u64 	%rd719, [_ZN3cub18CUB_300001_SM_10006detail10merge_sort30DeviceMergeSortBlockSortKernelINS2_10policy_hubIPPyE9Policy600ES6_PNS0_8NullTypeES6_SA_m15tuple_weak_lessS5_S9_EEvbT0_T1_T2_T3_T4_PT6_PT7_T5_NS1_7vsmem_tE_param_3];
	ld.param.u64 	%rd717, [_ZN3cub18CUB_300001_SM_10006detail10merge_sort30DeviceMergeSortBlockSortKernelINS2_10policy_hubIPPyE9Policy600ES6_PNS0_8NullTypeES6_SA_m15tuple_weak_lessS5_S9_EEvbT0_T1_T2_T3_T4_PT6_PT7_T5_NS1_7vsmem_tE_param_5];
	ld.param.u64 	%rd720, [_ZN3cub18CUB_300001_SM_10006detail10merge_sort30DeviceMergeSortBlockSortKernelINS2_10policy_hubIPPyE9Policy600ES6_PNS0_8NullTypeES6_SA_m15tuple_weak_lessS5_S9_EEvbT0_T1_T2_T3_T4_PT6_PT7_T5_NS1_7vsmem_tE_param_6];
	cvta.to.global.u64 	%rd1, %rd720;
	cvta.to.global.u64 	%rd2, %rd719;
	cvta.to.global.u64 	%rd3, %rd718;
	mov.u32 	%r148, %ctaid.x;
	cvt.u64.u32 	%rd721, %r148;
	mov.u32 	%r149, %nctaid.x;
	cvt.u64.u32 	%rd722, %r149;
	mul.wide.u32 	%rd4, %r148, 2048;
	add.s64 	%rd723, %rd722, -1;
	setp.le.u64 	%p15, %rd723, %rd721;
	@%p15 bra 	$L__BB31_183;
	// begin inline asm
	griddepcontrol.wait;
	// end inline asm
	mov.u32 	%r2, %tid.x;
	and.b32  	%r377, %r2, 31;
	shl.b32 	%r3, %r2, 3;
	and.b32  	%r378, %r3, 7936;
	or.b32  	%r379, %r378, %r377;
	cvt.u64.u32 	%rd948, %r379;
	add.s64 	%rd5, %rd4, %rd948;
	shl.b64 	%rd949, %rd5, 3;
	add.s64 	%rd950, %rd3, %rd949;
	ld.global.u64 	%rd951, [%rd950];
	ld.global.u64 	%rd952, [%rd950+256];
	ld.global.u64 	%rd953, [%rd950+512];
	ld.global.u64 	%rd954, [%rd950+768];
	ld.global.u64 	%rd955, [%rd950+1024];
	ld.global.u64 	%rd956, [%rd950+1280];
	ld.global.u64 	%rd957, [%rd950+1536];
	ld.global.u64 	%rd958, [%rd950+1792];
	// begin inline asm
	mov.u32 %r376, %laneid;
	// end inline asm
	add.s32 	%r380, %r376, %r378;
	shr.s32 	%r381, %r380, 5;
	add.s32 	%r382, %r381, %r380;
	shl.b32 	%r383, %r382, 3;
	mov.u32 	%r384, _ZZN3cub18CUB_300001_SM_10006detail10merge_sort30DeviceMergeSortBlockSortKernelINS2_10policy_hubIPPyE9Policy600ES6_PNS0_8NullTypeES6_SA_m15tuple_weak_lessS5_S9_EEvbT0_T1_T2_T3_T4_PT6_PT7_T5_NS1_7vsmem_tEE19static_temp_storage;
	add.s32 	%r4, %r384, %r383;
	st.shared.u64 	[%r4], %rd951;
	add.s32 	%r385, %r380, 32;
	shr.s32 	%r386, %r385, 5;
	add.s32 	%r387, %r386, %r380;
	shl.b32 	%r388, %r387, 3;
	add.s32 	%r5, %r384, %r388;
	st.shared.u64 	[%r5+256], %rd952;
	add.s32 	%r389, %r380, 64;
	shr.s32 	%r390, %r389, 5;
	add.s32 	%r391, %r390, %r380;
	shl.b32 	%r392, %r391, 3;
	add.s32 	%r6, %r384, %r392;
	st.shared.u64 	[%r6+512], %rd953;
	add.s32 	%r393, %r380, 96;
	shr.s32 	%r394, %r393, 5;
	add.s32 	%r395, %r394, %r380;
	shl.b32 	%r396, %r395, 3;
	add.s32 	%r7, %r384, %r396;
	st.shared.u64 	[%r7+768], %rd954;
	add.s32 	%r397, %r380, 128;
	shr.s32 	%r398, %r397, 5;
	add.s32 	%r399, %r398, %r380;
	shl.b32 	%r400, %r399, 3;
	add.s32 	%r8, %r384, %r400;
	st.shared.u64 	[%r8+1024], %rd955;
	add.s32 	%r401, %r380, 160;
	shr.s32 	%r402, %r401, 5;
	add.s32 	%r403, %r402, %r380;
	shl.b32 	%r404, %r403, 3;
	add.s32 	%r9, %r384, %r404;
	st.shared.u64 	[%r9+1280], %rd956;
	add.s32 	%r405, %r380, 192;
	shr.s32 	%r406, %r405, 5;
	add.s32 	%r407, %r406, %r380;
	shl.b32 	%r408, %r407, 3;
	add.s32 	%r10, %r384, %r408;
	st.shared.u64 	[%r10+1536], %rd957;
	add.s32 	%r409, %r380, 224;
	shr.s32 	%r410, %r409, 5;
	add.s32 	%r411, %r410, %r380;
	shl.b32 	%r412, %r411, 3;
	add.s32 	%r11, %r384, %r412;
	st.shared.u64 	[%r11+1792], %rd958;
	bar.warp.sync 	-1;
	mad.lo.s32 	%r413, %r376, 7, %r380;
	shr.s32 	%r414, %r413, 5;
	add.s32 	%r415, %r414, %r413;
	shl.b32 	%r416, %r415, 3;
	add.s32 	%r12, %r384, %r416;
	ld.shared.u64 	%rd1305, [%r12];
	add.s32 	%r417, %r413, 1;
	shr.s32 	%r418, %r417, 5;
	add.s32 	%r419, %r418, %r413;
	shl.b32 	%r420, %r419, 3;
	add.s32 	%r13, %r384, %r420;
	ld.shared.u64 	%rd1304, [%r13+8];
	add.s32 	%r421, %r413, 2;
	shr.s32 	%r422, %r421, 5;
	add.s32 	%r423, %r422, %r413;
	shl.b32 	%r424, %r423, 3;
	add.s32 	%r14, %r384, %r424;
	ld.shared.u64 	%rd1303, [%r14+16];
	add.s32 	%r425, %r413, 3;
	shr.s32 	%r426, %r425, 5;
	add.s32 	%r427, %r426, %r413;
	shl.b32 	%r428, %r427, 3;
	add.s32 	%r15, %r384, %r428;
	ld.shared.u64 	%rd1302, [%r15+24];
	add.s32 	%r429, %r413, 4;
	shr.s32 	%r430, %r429, 5;
	add.s32 	%r431, %r430, %r413;
	shl.b32 	%r432, %r431, 3;
	add.s32 	%r16, %r384, %r432;
	ld.shared.u64 	%rd1301, [%r16+32];
	add.s32 	%r433, %r413, 5;
	shr.s32 	%r434, %r433, 5;
	add.s32 	%r435, %r434, %r413;
	shl.b32 	%r436, %r435, 3;
	add.s32 	%r17, %r384, %r436;
	ld.shared.u64 	%rd1300, [%r17+40];
	add.s32 	%r437, %r413, 6;
	shr.s32 	%r438, %r437, 5;
	add.s32 	%r439, %r438, %r413;
	shl.b32 	%r440, %r439, 3;
	add.s32 	%r18, %r384, %r440;
	ld.shared.u64 	%rd1299, [%r18+48];
	add.s32 	%r441, %r413, 7;
	shr.s32 	%r442, %r441, 5;
	add.s32 	%r443, %r442, %r413;
	shl.b32 	%r444, %r443, 3;
	add.s32 	%r19, %r384, %r444;
	ld.shared.u64 	%rd1263, [%r19+56];
	bar.sync 	0;
	// begin inline asm
	griddepcontrol.launch_dependents;
	// end inline asm
	cvt.s64.s32 	%rd14, %r1;
	setp.eq.s32 	%p321, %r1, 0;
	@%p321 bra 	$L__BB31_86;
	mov.b64 	%rd1161, 0;
$L__BB31_3:
	shl.b64 	%rd960, %rd1161, 3;
	add.s64 	%rd961, %rd1304, %rd960;
	ld.u64 	%rd16, [%rd961];
	add.s64 	%rd962, %rd1305, %rd960;
	ld.u64 	%rd17, [%rd962];
	setp.lt.u64 	%p322, %rd16, %rd17;
	mov.u64 	%rd1162, %rd1305;
	mov.u64 	%rd1163, %rd1304;
	@%p322 bra 	$L__BB31_5;
	setp.le.u64 	%p323, %rd16, %rd17;
	add.s64 	%rd1161, %rd1161, 1;
	setp.lt.u64 	%p324, %rd1161, %rd14;
	and.pred  	%p325, %p323, %p324;
	mov.u64 	%rd1162, %rd1304;
	mov.u64 	%rd1163, %rd1305;
	@%p325 bra 	$L__BB31_3;
$L__BB31_5:
	mov.b64 	%rd1164, 0;
$L__BB31_6:
	shl.b64 	%rd965, %rd1164, 3;
	add.s64 	%rd966, %rd1302, %rd965;
	ld.u64 	%rd22, [%rd966];
	add.s64 	%rd967, %rd1303, %rd965;
	ld.u64 	%rd23, [%rd967];
	setp.lt.u64 	%p326, %rd22, %rd23;
	mov.u64 	%rd1165, %rd1303;
	mov.u64 	%rd1166, %rd1302;
	@%p326 bra 	$L__BB31_8;
	setp.le.u64 	%p327, %rd22, %rd23;
	add.s64 	%rd1164, %rd1164, 1;
	setp.lt.u64 	%p328, %rd1164, %rd14;
	and.pred  	%p329, %p327, %p328;
	mov.u64 	%rd1165, %rd1302;
	mov.u64 	%rd1166, %rd1303;
	@%p329 bra 	$L__BB31_6;
$L__BB31_8:
	mov.b64 	%rd1167, 0;
$L__BB31_9:
	shl.b64 	%rd970, %rd1167, 3;
	add.s64 	%rd971, %rd1300, %rd970;
	ld.u64 	%rd28, [%rd971];
	add.s64 	%rd972, %rd1301, %rd970;
	ld.u64 	%rd29, [%rd972];
	setp.lt.u64 	%p330, %rd28, %rd29;
	mov.u64 	%rd1168, %rd1301;
	mov.u64 	%rd1169, %rd1300;
	@%p330 bra 	$L__BB31_11;
	setp.le.u64 	%p331, %rd28, %rd29;
	add.s64 	%rd1167, %rd1167, 1;
	setp.lt.u64 	%p332, %rd1167, %rd14;
	and.pred  	%p333, %p331, %p332;
	mov.u64 	%rd1168, %rd1300;
	mov.u64 	%rd1169, %rd1301;
	@%p333 bra 	$L__BB31_9;
$L__BB31_11:
	mov.b64 	%rd1170, 0;
$L__BB31_12:
	shl.b64 	%rd975, %rd1170, 3;
	add.s64 	%rd976, %rd1263, %rd975;
	ld.u64 	%rd34, [%rd976];
	add.s64 	%rd977, %rd1299, %rd975;
	ld.u64 	%rd35, [%rd977];
	setp.lt.u64 	%p334, %rd34, %rd35;
	mov.u64 	%rd1171, %rd1299;
	mov.u64 	%rd1172, %rd1263;
	@%p334 bra 	$L__BB31_14;
	setp.le.u64 	%p335, %rd34, %rd35;
	add.s64 	%rd1170, %rd1170, 1;
	setp.lt.u64 	%p336, %rd1170, %rd14;
	and.pred  	%p337, %p335, %p336;
	mov.u64 	%rd1171, %rd1263;
	mov.u64 	%rd1172, %rd1299;
	@%p337 bra 	$L__BB31_12;
$L__BB31_14:
	mov.b64 	%rd1173, 0;
$L__BB31_15:
	shl.b64 	%rd980, %rd1173, 3;
	add.s64 	%rd981, %rd1166, %rd980;
	ld.u64 	%rd40, [%rd981];
	add.s64 	%rd982, %rd1162, %rd980;
	ld.u64 	%rd41, [%rd982];
	setp.lt.u64 	%p338, %rd40, %rd41;
	mov.u64 	%rd1174, %rd1162;
	mov.u64 	%rd1175, %rd1166;
	@%p338 bra 	$L__BB31_17;
	setp.le.u64 	%p339, %rd40, %rd41;
	add.s64 	%rd1173, %rd1173, 1;
	setp.lt.u64 	%p340, %rd1173, %rd14;
	and.pred  	%p341, %p339, %p340;
	mov.u64 	%rd1174, %rd1166;
	mov.u64 	%rd1175, %rd1162;
	@%p341 bra 	$L__BB31_15;
$L__BB31_17:
	mov.b64 	%rd1176, 0;
$L__BB31_18:
	shl.b64 	%rd985, %rd1176, 3;
	add.s64 	%rd986, %rd1169, %rd985;
	ld.u64 	%rd46, [%rd986];
	add.s64 	%rd987, %rd1165, %rd985;
	ld.u64 	%rd47, [%rd987];
	setp.lt.u64 	%p342, %rd46, %rd47;
	mov.u64 	%rd1177, %rd1165;
	mov.u64 	%rd1178, %rd1169;
	@%p342 bra 	$L__BB31_20;
	setp.le.u64 	%p343, %rd46, %rd47;
	add.s64 	%rd1176, %rd1176, 1;
	setp.lt.u64 	%p344, %rd1176, %rd14;
	and.pred  	%p345, %p343, %p344;
	mov.u64 	%rd1177, %rd1169;
	mov.u64 	%rd1178, %rd1165;
	@%p345 bra 	$L__BB31_18;
$L__BB31_20:
	mov.b64 	%rd1179, 0;
$L__BB31_21:
	shl.b64 	%rd990, %rd1179, 3;
	add.s64 	%rd991, %rd1172, %rd990;
	ld.u64 	%rd52, [%rd991];
	add.s64 	%rd992, %rd1168, %rd990;
	ld.u64 	%rd53, [%rd992];
	setp.lt.u64 	%p346, %rd52, %rd53;
	mov.u64 	%rd1180, %rd1168;
	mov.u64 	%rd1181, %rd1172;
	@%p346 bra 	$L__BB31_23;
	setp.le.u64 	%p347, %rd52, %rd53;
	add.s64 	%rd1179, %rd1179, 1;
	setp.lt.u64 	%p348, %rd1179, %rd14;
	and.pred  	%p349, %p347, %p348;
	mov.u64 	%rd1180, %rd1172;
	mov.u64 	%rd1181, %rd1168;
	@%p349 bra 	$L__BB31_21;
$L__BB31_23:
	mov.b64 	%rd1182, 0;
$L__BB31_24:
	shl.b64 	%rd995, %rd1182, 3;
	add.s64 	%rd996, %rd1175, %rd995;
	ld.u64 	%rd58, [%rd996];
	add.s64 	%rd997, %rd1163, %rd995;
	ld.u64 	%rd59, [%rd997];
	setp.lt.u64 	%p350, %rd58, %rd59;
	mov.u64 	%rd1183, %rd1163;
	mov.u64 	%rd1184, %rd1175;
	@%p350 bra 	$L__BB31_26;
	setp.le.u64 	%p351, %rd58, %rd59;
	add.s64 	%rd1182, %rd1182, 1;
	setp.lt.u64 	%p352, %rd1182, %rd14;
	and.pred  	%p353, %p351, %p352;
	mov.u64 	%rd1183, %rd1175;
	mov.u64 	%rd1184, %rd1163;
	@%p353 bra 	$L__BB31_24;
$L__BB31_26:
	mov.b64 	%rd1185, 0;
$L__BB31_27:
	shl.b64 	%rd1000, %rd1185, 3;
	add.s64 	%rd1001, %rd1178, %rd1000;
	ld.u64 	%rd64, [%rd1001];
	add.s64 	%rd1002, %rd1174, %rd1000;
	ld.u64 	%rd65, [%rd1002];
	setp.lt.u64 	%p354, %rd64, %rd65;
	mov.u64 	%rd1186, %rd1174;
	mov.u64 	%rd1187, %rd1178;
	@%p354 bra 	$L__BB31_29;
	setp.le.u64 	%p355, %rd64, %rd65;
	add.s64 	%rd1185, %rd1185, 1;
	setp.lt.u64 	%p356, %rd1185, %rd14;
	and.pred  	%p357, %p355, %p356;
	mov.u64 	%rd1186, %rd1178;
	mov.u64 	%rd1187, %rd1174;
	@%p357 bra 	$L__BB31_27;
$L__BB31_29:
	mov.b64 	%rd1188, 0;
$L__BB31_30:
	shl.b64 	%rd1005, %rd1188, 3;
	add.s64 	%rd1006, %rd1181, %rd1005;
	ld.u64 	%rd70, [%rd1006];
	add.s64 	%rd1007, %rd1177, %rd1005;
	ld.u64 	%rd71, [%rd1007];
	setp.lt.u64 	%p358, %rd70, %rd71;
	mov.u64 	%rd1189, %rd1177;
	mov.u64 	%rd1190, %rd1181;
	@%p358 bra 	$L__BB31_32;
	setp.le.u64 	%p359, %rd70, %rd71;
	add.s64 	%rd1188, %rd1188, 1;
	setp.lt.u64 	%p360, %rd1188, %rd14;
	and.pred  	%p361, %p359, %p360;
	mov.u64 	%rd1189, %rd1181;
	mov.u64 	%rd1190, %rd1177;
	@%p361 bra 	$L__BB31_30;
$L__BB31_32:
	mov.b64 	%rd1191, 0;
$L__BB31_33:
	shl.b64 	%rd1010, %rd1191, 3;
	add.s64 	%rd1011, %rd1171, %rd1010;
	ld.u64 	%rd76, [%rd1011];
	add.s64 	%rd1012, %rd1180, %rd1010;
	ld.u64 	%rd77, [%rd1012];
	setp.lt.u64 	%p362, %rd76, %rd77;
	mov.u64 	%rd1192, %rd1180;
	mov.u64 	%rd1193, %rd1171;
	@%p362 bra 	$L__BB31_35;
	setp.le.u64 	%p363, %rd76, %rd77;
	add.s64 	%rd1191, %rd1191, 1;
	setp.lt.u64 	%p364, %rd1191, %rd14;
	and.pred  	%p365, %p363, %p364;
	mov.u64 	%rd1192, %rd1171;
	mov.u64 	%rd1193, %rd1180;
	@%p365 bra 	$L__BB31_33;
$L__BB31_35:
	mov.b64 	%rd1194, 0;
$L__BB31_36:
	shl.b64 	%rd1015, %rd1194, 3;
	add.s64 	%rd1016, %rd1187, %rd1015;
	ld.u64 	%rd82, [%rd1016];
	add.s64 	%rd1017, %rd1183, %rd1015;
	ld.u64 	%rd83, [%rd1017];
	setp.lt.u64 	%p366, %rd82, %rd83;
	mov.u64 	%rd1195, %rd1183;
	mov.u64 	%rd1196, %rd1187;
	@%p366 bra 	$L__BB31_38;
	setp.le.u64 	%p367, %rd82, %rd83;
	add.s64 	%rd1194, %rd1194, 1;
	setp.lt.u64 	%p368, %rd1194, %rd14;
	and.pred  	%p369, %p367, %p368;
	mov.u64 	%rd1195, %rd1187;
	mov.u64 	%rd1196, %rd1183;
	@%p369 bra 	$L__BB31_36;
$L__BB31_38:
	mov.b64 	%rd1197, 0;
$L__BB31_39:
	shl.b64 	%rd1020, %rd1197, 3;
	add.s64 	%rd1021, %rd1190, %rd1020;
	ld.u64 	%rd88, [%rd1021];
	add.s64 	%rd1022, %rd1186, %rd1020;
	ld.u64 	%rd89, [%rd1022];
	setp.lt.u64 	%p370, %rd88, %rd89;
	mov.u64 	%rd1198, %rd1186;
	mov.u64 	%rd1199, %rd1190;
	@%p370 bra 	$L__BB31_41;
	setp.le.u64 	%p371, %rd88, %rd89;
	add.s64 	%rd1197, %rd1197, 1;
	setp.lt.u64 	%p372, %rd1197, %rd14;
	and.pred  	%p373, %p371, %p372;
	mov.u64 	%rd1198, %rd1190;
	mov.u64 	%rd1199, %rd1186;
	@%p373 bra 	$L__BB31_39;
$L__BB31_41:
	mov.b64 	%rd1200, 0;
$L__BB31_42:
	shl.b64 	%rd1025, %rd1200, 3;
	add.s64 	%rd1026, %rd1193, %rd1025;
	ld.u64 	%rd94, [%rd1026];
	add.s64 	%rd1027, %rd1189, %rd1025;
	ld.u64 	%rd95, [%rd1027];
	setp.lt.u64 	%p374, %rd94, %rd95;
	mov.u64 	%rd1201, %rd1189;
	mov.u64 	%rd1202, %rd1193;
	@%p374 bra 	$L__BB31_44;
	setp.le.u64 	%p375, %rd94, %rd95;
	add.s64 	%rd1200, %rd1200, 1;
	setp.lt.u64 	%p376, %rd1200, %rd14;
	and.pred  	%p377, %p375, %p376;
	mov.u64 	%rd1201, %rd1193;
	mov.u64 	%rd1202, %rd1189;
	@%p377 bra 	$L__BB31_42;
$L__BB31_44:
	mov.b64 	%rd1203, 0;
$L__BB31_45:
	shl.b64 	%rd1030, %rd1203, 3;
	add.s64 	%rd1031, %rd1196, %rd1030;
	ld.u64 	%rd100, [%rd1031];
	add.s64 	%rd1032, %rd1184, %rd1030;
	ld.u64 	%rd101, [%rd1032];
	setp.lt.u64 	%p378, %rd100, %rd101;
	mov.u64 	%rd1204, %rd1184;
	mov.u64 	%rd1205, %rd1196;
	@%p378 bra 	$L__BB31_47;
	setp.le.u64 	%p379, %rd100, %rd101;
	add.s64 	%rd1203, %rd1203, 1;
	setp.lt.u64 	%p380, %rd1203, %rd14;
	and.pred  	%p381, %p379, %p380;
	mov.u64 	%rd1204, %rd1196;
	mov.u64 	%rd1205, %rd1184;
	@%p381 bra 	$L__BB31_45;
$L__BB31_47:
	mov.b64 	%rd1206, 0;
$L__BB31_48:
	shl.b64 	%rd1035, %rd1206, 3;
	add.s64 	%rd1036, %rd1199, %rd1035;
	ld.u64 	%rd106, [%rd1036];
	add.s64 	%rd1037, %rd1195, %rd1035;
	ld.u64 	%rd107, [%rd1037];
	setp.lt.u64 	%p382, %rd106, %rd107;
	mov.u64 	%rd1207, %rd1195;
	mov.u64 	%rd1208, %rd1199;
	@%p382 bra 	$L__BB31_50;
	setp.le.u64 	%p383, %rd106, %rd107;
	add.s64 	%rd1206, %rd1206, 1;
	setp.lt.u64 	%p384, %rd1206, %rd14;
	and.pred  	%p385, %p383, %p384;
	mov.u64 	%rd1207, %rd1199;
	mov.u64 	%rd1208, %rd1195;
	@%p385 bra 	$L__BB31_48;
$L__BB31_50:
	mov.b64 	%rd1209, 0;
$L__BB31_51:
	shl.b64 	%rd1040, %rd1209, 3;
	add.s64 	%rd1041, %rd1202, %rd1040;
	ld.u64 	%rd112, [%rd1041];
	add.s64 	%rd1042, %rd1198, %rd1040;
	ld.u64 	%rd113, [%rd1042];
	setp.lt.u64 	%p386, %rd112, %rd113;
	mov.u64 	%rd1210, %rd1198;
	mov.u64 	%rd1211, %rd1202;
	@%p386 bra 	$L__BB31_53;
	setp.le.u64 	%p387, %rd112, %rd113;
	add.s64 	%rd1209, %rd1209, 1;
	setp.lt.u64 	%p388, %rd1209, %rd14;
	and.pred  	%p389, %p387, %p388;
	mov.u64 	%rd1210, %rd1202;
	mov.u64 	%rd1211, %rd1198;
	@%p389 bra 	$L__BB31_51;
$L__BB31_53:
	mov.b64 	%rd1212, 0;
$L__BB31_54:
	shl.b64 	%rd1045, %rd1212, 3;
	add.s64 	%rd1046, %rd1192, %rd1045;
	ld.u64 	%rd118, [%rd1046];
	add.s64 	%rd1047, %rd1201, %rd1045;
	ld.u64 	%rd119, [%rd1047];
	setp.lt.u64 	%p390, %rd118, %rd119;
	mov.u64 	%rd1213, %rd1201;
	mov.u64 	%rd1214, %rd1192;
	@%p390 bra 	$L__BB31_56;
	setp.le.u64 	%p391, %rd118, %rd119;
	add.s64 	%rd1212, %rd1212, 1;
	setp.lt.u64 	%p392, %rd1212, %rd14;
	and.pred  	%p393, %p391, %p392;
	mov.u64 	%rd1213, %rd1192;
	mov.u64 	%rd1214, %rd1201;
	@%p393 bra 	$L__BB31_54;
$L__BB31_56:
	mov.b64 	%rd1215, 0;
$L__BB31_57:
	shl.b64 	%rd1050, %rd1215, 3;
	add.s64 	%rd1051, %rd1208, %rd1050;
	ld.u64 	%rd124, [%rd1051];
	add.s64 	%rd1052, %rd1204, %rd1050;
	ld.u64 	%rd125, [%rd1052];
	setp.lt.u64 	%p394, %rd124, %rd125;
	mov.u64 	%rd1216, %rd1204;
	mov.u64 	%rd1217, %rd1208;
	@%p394 bra 	$L__BB31_59;
	setp.le.u64 	%p395, %rd124, %rd125;
	add.s64 	%rd1215, %rd1215, 1;
	setp.lt.u64 	%p396, %rd1215, %rd14;
	and.pred  	%p397, %p395, %p396;
	mov.u64 	%rd1216, %rd1208;
	mov.u64 	%rd1217, %rd1204;
	@%p397 bra 	$L__BB31_57;
$L__BB31_59:
	mov.b64 	%rd1218, 0;
$L__BB31_60:
	shl.b64 	%rd1055, %rd1218, 3;
	add.s64 	%rd1056, %rd1211, %rd1055;
	ld.u64 	%rd130, [%rd1056];
	add.s64 	%rd1057, %rd1207, %rd1055;
	ld.u64 	%rd131, [%rd1057];
	setp.lt.u64 	%p398, %rd130, %rd131;
	mov.u64 	%rd1219, %rd1207;
	mov.u64 	%rd1220, %rd1211;
	@%p398 bra 	$L__BB31_62;
	setp.le.u64 	%p399, %rd130, %rd131;
	add.s64 	%rd1218, %rd1218, 1;
	setp.lt.u64 	%p400, %rd1218, %rd14;
	and.pred  	%p401, %p399, %p400;
	mov.u64 	%rd1219, %rd1211;
	mov.u64 	%rd1220, %rd1207;
	@%p401 bra 	$L__BB31_60;
$L__BB31_62:
	mov.b64 	%rd1221, 0;
$L__BB31_63:
	shl.b64 	%rd1060, %rd1221, 3;
	add.s64 	%rd1061, %rd1214, %rd1060;
	ld.u64 	%rd136, [%rd1061];
	add.s64 	%rd1062, %rd1210, %rd1060;
	ld.u64 	%rd137, [%rd1062];
	setp.lt.u64 	%p402, %rd136, %rd137;
	mov.u64 	%rd1222, %rd1210;
	mov.u64 	%rd1223, %rd1214;
	@%p402 bra 	$L__BB31_65;
	setp.le.u64 	%p403, %rd136, %rd137;
	add.s64 	%rd1221, %rd1221, 1;
	setp.lt.u64 	%p404, %rd1221, %rd14;
	and.pred  	%p405, %p403, %p404;
	mov.u64 	%rd1222, %rd1214;
	mov.u64 	%rd1223, %rd1210;
	@%p405 bra 	$L__BB31_63;
$L__BB31_65:
	mov.b64 	%rd1224, 0;
$L__BB31_66:
	shl.b64 	%rd1065, %rd1224, 3;
	add.s64 	%rd1066, %rd1217, %rd1065;
	ld.u64 	%rd142, [%rd1066];
	add.s64 	%rd1067, %rd1205, %rd1065;
	ld.u64 	%rd143, [%rd1067];
	setp.lt.u64 	%p406, %rd142, %rd143;
	mov.u64 	%rd1225, %rd1205;
	mov.u64 	%rd1305, %rd1217;
	@%p406 bra 	$L__BB31_68;
	setp.le.u64 	%p407, %rd142, %rd143;
	add.s64 	%rd1224, %rd1224, 1;
	setp.lt.u64 	%p408, %rd1224, %rd14;
	and.pred  	%p409, %p407, %p408;
	mov.u64 	%rd1225, %rd1217;
	mov.u64 	%rd1305, %rd1205;
	@%p409 bra 	$L__BB31_66;
$L__BB31_68:
	mov.b64 	%rd1227, 0;
$L__BB31_69:
	shl.b64 	%rd1070, %rd1227, 3;
	add.s64 	%rd1071, %rd1220, %rd1070;
	ld.u64 	%rd148, [%rd1071];
	add.s64 	%rd1072, %rd1216, %rd1070;
	ld.u64 	%rd149, [%rd1072];
	setp.lt.u64 	%p410, %rd148, %rd149;
	mov.u64 	%rd1228, %rd1216;
	mov.u64 	%rd1229, %rd1220;
	@%p410 bra 	$L__BB31_71;
	setp.le.u64 	%p411, %rd148, %rd149;
	add.s64 	%rd1227, %rd1227, 1;
	setp.lt.u64 	%p412, %rd1227, %rd14;
	and.pred  	%p413, %p411, %p412;
	mov.u64 	%rd1228, %rd1220;
	mov.u64 	%rd1229, %rd1216;
	@%p413 bra 	$L__BB31_69;
$L__BB31_71:
	mov.b64 	%rd1230, 0;
$L__BB31_72:
	shl.b64 	%rd1075, %rd1230, 3;
	add.s64 	%rd1076, %rd1223, %rd1075;
	ld.u64 	%rd154, [%rd1076];
	add.s64 	%rd1077, %rd1219, %rd1075;
	ld.u64 	%rd155, [%rd1077];
	setp.lt.u64 	%p414, %rd154, %rd155;
	mov.u64 	%rd1231, %rd1219;
	mov.u64 	%rd1232, %rd1223;
	@%p414 bra 	$L__BB31_74;
	setp.le.u64 	%p415, %rd154, %rd155;
	add.s64 	%rd1230, %rd1230, 1;
	setp.lt.u64 	%p416, %rd1230, %rd14;
	and.pred  	%p417, %p415, %p416;
	mov.u64 	%rd1231, %rd1223;
	mov.u64 	%rd1232, %rd1219;
	@%p417 bra 	$L__BB31_72;
$L__BB31_74:
	mov.b64 	%rd1233, 0;
$L__BB31_75:
	shl.b64 	%rd1080, %rd1233, 3;
	add.s64 	%rd1081, %rd1213, %rd1080;
	ld.u64 	%rd160, [%rd1081];
	add.s64 	%rd1082, %rd1222, %rd1080;
	ld.u64 	%rd161, [%rd1082];
	setp.lt.u64 	%p418, %rd160, %rd161;
	mov.u64 	%rd1263, %rd1222;
	mov.u64 	%rd1235, %rd1213;
	@%p418 bra 	$L__BB31_77;
	setp.le.u64 	%p419, %rd160, %rd161;
	add.s64 	%rd1233, %rd1233, 1;
	setp.lt.u64 	%p420, %rd1233, %rd14;
	and.pred  	%p421, %p419, %p420;
	mov.u64 	%rd1263, %rd1213;
	mov.u64 	%rd1235, %rd1222;
	@%p421 bra 	$L__BB31_75;
$L__BB31_77:
	mov.b64 	%rd1236, 0;
$L__BB31_78:
	shl.b64 	%rd1085, %rd1236, 3;
	add.s64 	%rd1086, %rd1229, %rd1085;
	ld.u64 	%rd166, [%rd1086];
	add.s64 	%rd1087, %rd1225, %rd1085;
	ld.u64 	%rd167, [%rd1087];
	setp.lt.u64 	%p422, %rd166, %rd167;
	mov.u64 	%rd1303, %rd1225;
	mov.u64 	%rd1304, %rd1229;
	@%p422 bra 	$L__BB31_80;
	setp.le.u64 	%p423, %rd166, %rd167;
	add.s64 	%rd1236, %rd1236, 1;
	setp.lt.u64 	%p424, %rd1236, %rd14;
	and.pred  	%p425, %p423, %p424;
	mov.u64 	%rd1303, %rd1229;
	mov.u64 	%rd1304, %rd1225;
	@%p425 bra 	$L__BB31_78;
$L__BB31_80:
	mov.b64 	%rd1239, 0;
$L__BB31_81:
	shl.b64 	%rd1090, %rd1239, 3;
	add.s64 	%rd1091, %rd1232, %rd1090;
	ld.u64 	%rd172, [%rd1091];
	add.s64 	%rd1092, %rd1228, %rd1090;
	ld.u64 	%rd173, [%rd1092];
	setp.lt.u64 	%p426, %rd172, %rd173;
	mov.u64 	%rd1301, %rd1228;
	mov.u64 	%rd1302, %rd1232;
	@%p426 bra 	$L__BB31_83;
	setp.le.u64 	%p427, %rd172, %rd173;
	add.s64 	%rd1239, %rd1239, 1;
	setp.lt.u64 	%p428, %rd1239, %rd14;
	and.pred  	%p429, %p427, %p428;
	mov.u64 	%rd1301, %rd1232;
	mov.u64 	%rd1302, %rd1228;
	@%p429 bra 	$L__BB31_81;
$L__BB31_83:
	mov.b64 	%rd1242, 0;
$L__BB31_84:
	shl.b64 	%rd1095, %rd1242, 3;
	add.s64 	%rd1096, %rd1235, %rd1095;
	ld.u64 	%rd178, [%rd1096];
	add.s64 	%rd1097, %rd1231, %rd1095;
	ld.u64 	%rd179, [%rd1097];
	setp.lt.u64 	%p430, %rd178, %rd179;
	mov.u64 	%rd1299, %rd1231;
	mov.u64 	%rd1300, %rd1235;
	@%p430 bra 	$L__BB31_86;
	setp.le.u64 	%p431, %rd178, %rd179;
	add.s64 	%rd1242, %rd1242, 1;
	setp.lt.u64 	%p432, %rd1242, %rd14;
	and.pred  	%p433, %p431, %p432;
	mov.u64 	%rd1299, %rd1235;
	mov.u64 	%rd1300, %rd1231;
	@%p433 bra 	$L__BB31_84;
$L__BB31_86:
	shl.b32 	%r446, %r3, 3;
	mov.u32 	%r447, _ZZN3cub18CUB_300001_SM_10006detail10merge_sort30DeviceMergeSortBlockSortKernelINS2_10policy_hubIPPyE9Policy600ES6_PNS0_8NullTypeES6_SA_m15tuple_weak_lessS5_S9_EEvbT0_T1_T2_T3_T4_PT6_PT7_T5_NS1_7vsmem_tEE19static_temp_storage;
	add.s32 	%r20, %r447, %r446;
	mov.b32 	%r588, 2;
$L__BB31_87:
	mov.u32 	%r21, %r588;
	bar.sync 	0;
	add.s32 	%r448, %r21, -1;
	st.shared.v2.u64 	[%r20], {%rd1305, %rd1304};
	st.shared.v2.u64 	[%r20+16], {%rd1303, %rd1302};
	st.shared.v2.u64 	[%r20+32], {%rd1301, %rd1300};
	st.shared.v2.u64 	[%r20+48], {%rd1299, %rd1263};
	bar.sync 	0;
	neg.s32 	%r449, %r21;
	and.b32  	%r450, %r2, %r449;
	shl.b32 	%r451, %r450, 3;
	shl.b32 	%r452, %r21, 2;
	and.b32  	%r453, %r448, %r2;
	shl.b32 	%r454, %r453, 3;
	min.u32 	%r22, %r454, 2048;
	min.u32 	%r23, %r451, 2048;
	add.s32 	%r455, %r23, %r452;
	min.u32 	%r24, %r455, 2048;
	add.s32 	%r456, %r24, %r452;
	min.u32 	%r25, %r456, 2048;
	sub.s32 	%r457, %r24, %r23;
	sub.s32 	%r458, %r25, %r24;
	setp.lt.s32 	%p434, %r22, %r458;
	sub.s32 	%r459, %r22, %r458;
	selp.b32 	%r593, 0, %r459, %p434;
	min.s32 	%r590, %r457, %r22;
	setp.ge.s32 	%p435, %r593, %r590;
	@%p435 bra 	$L__BB31_94;
	setp.eq.s32 	%p436, %r1, 0;
	@%p436 bra 	$L__BB31_444;
	add.s32 	%r28, %r24, %r22;
$L__BB31_90:
	mov.u32 	%r31, %r590;
	sub.s32 	%r460, %r31, %r593;
	shr.u32 	%r461, %r460, 31;
	add.s32 	%r462, %r460, %r461;
	shr.s32 	%r463, %r462, 1;
	add.s32 	%r33, %r463, %r593;
	add.s32 	%r464, %r33, %r23;
	shl.b32 	%r465, %r464, 3;
	mov.u32 	%r466, _ZZN3cub18CUB_300001_SM_10006detail10merge_sort30DeviceMergeSortBlockSortKernelINS2_10policy_hubIPPyE9Policy600ES6_PNS0_8NullTypeES6_SA_m15tuple_weak_lessS5_S9_EEvbT0_T1_T2_T3_T4_PT6_PT7_T5_NS1_7vsmem_tEE19static_temp_storage;
	add.s32 	%r467, %r466, %r465;
	ld.shared.u64 	%rd1260, [%r467];
	not.b32 	%r468, %r33;
	add.s32 	%r469, %r28, %r468;
	shl.b32 	%r470, %r469, 3;
	add.s32 	%r471, %r466, %r470;
	ld.shared.u64 	%rd1259, [%r471];
	mov.b64 	%rd1261, 1;
$L__BB31_91:
	ld.u64 	%rd202, [%rd1259];
	ld.u64 	%rd203, [%rd1260];
	setp.lt.u64 	%p437, %rd202, %rd203;
	mov.u32 	%r590, %r33;
	@%p437 bra 	$L__BB31_93;
	setp.le.u64 	%p438, %rd202, %rd203;
	setp.lt.u64 	%p439, %rd1261, %rd14;
	and.pred  	%p440, %p438, %p439;
	add.s64 	%rd1261, %rd1261, 1;
	add.s64 	%rd1260, %rd1260, 8;
	add.s64 	%rd1259, %rd1259, 8;
	mov.u32 	%r590, %r31;
	@%p440 bra 	$L__BB31_91;
$L__BB31_93:
	add.s32 	%r472, %r33, 1;
	selp.b32 	%r593, %r593, %r472, %p437;
	setp.lt.s32 	%p442, %r593, %r590;
	@%p442 bra 	$L__BB31_90;
$L__BB31_94:
	setp.ne.s32 	%p444, %r1, 0;
	add.s32 	%r37, %r593, %r23;
	add.s32 	%r478, %r24, %r22;
	sub.s32 	%r38, %r478, %r593;
	shl.b32 	%r479, %r37, 3;
	mov.u32 	%r480, _ZZN3cub18CUB_300001_SM_10006detail10merge_sort30DeviceMergeSortBlockSortKernelINS2_10policy_hubIPPyE9Policy600ES6_PNS0_8NullTypeES6_SA_m15tuple_weak_lessS5_S9_EEvbT0_T1_T2_T3_T4_PT6_PT7_T5_NS1_7vsmem_tEE19static_temp_storage;
	add.s32 	%r39, %r480, %r479;
	ld.shared.u64 	%rd1263, [%r39];
	shl.b32 	%r481, %r38, 3;
	add.s32 	%r40, %r480, %r481;
	ld.shared.u64 	%rd1262, [%r40];
	@%p444 bra 	$L__BB31_118;
	setp.lt.s32 	%p528, %r38, %r25;
	setp.ge.s32 	%p529, %r37, %r24;
	and.pred  	%p530, %p528, %p529;
	selp.b64 	%rd1305, %rd1262, %rd1263, %p530;
	selp.u32 	%r532, 1, 0, %p530;
	add.s32 	%r41, %r38, %r532;
	not.pred 	%p531, %p530;
	selp.u32 	%r533, 1, 0, %p531;
	add.s32 	%r42, %r37, %r533;
	@%p530 bra 	$L__BB31_97;
	ld.shared.u64 	%rd1263, [%r39+8];
	bra.uni 	$L__BB31_98;
$L__BB31_97:
	ld.shared.u64 	%rd1262, [%r40+8];
$L__BB31_98:
	setp.lt.s32 	%p532, %r41, %r25;
	setp.ge.s32 	%p533, %r42, %r24;
	and.pred  	%p534, %p532, %p533;
	selp.b64 	%rd1304, %rd1262, %rd1263, %p534;
	selp.u32 	%r535, 1, 0, %p534;
	add.s32 	%r43, %r41, %r535;
	not.pred 	%p535, %p534;
	selp.u32 	%r536, 1, 0, %p535;
	add.s32 	%r44, %r42, %r536;
	@%p534 bra 	$L__BB31_100;
	shl.b32 	%r537, %r44, 3;
	add.s32 	%r539, %r480, %r537;
	ld.shared.u64 	%rd1263, [%r539];
	bra.uni 	$L__BB31_101;
$L__BB31_100:
	shl.b32 	%r540, %r43, 3;
	add.s32 	%r542, %r480, %r540;
	ld.shared.u64 	%rd1262, [%r542];
$L__BB31_101:
	setp.lt.s32 	%p536, %r43, %r25;
	setp.ge.s32 	%p537, %r44, %r24;
	and.pred  	%p538, %p536, %p537;
	selp.b64 	%rd1303, %rd1262, %rd1263, %p538;
	selp.u32 	%r544, 1, 0, %p538;
	add.s32 	%r45, %r43, %r544;
	not.pred 	%p539, %p538;
	selp.u32 	%r545, 1, 0, %p539;
	add.s32 	%r46, %r44, %r545;
	@%p538 bra 	$L__BB31_103;
	shl.b32 	%r546, %r46, 3;
	add.s32 	%r548, %r480, %r546;
	ld.shared.u64 	%rd1263, [%r548];
	bra.uni 	$L__BB31_104;
$L__BB31_103:
	shl.b32 	%r549, %r45, 3;
	add.s32 	%r551, %r480, %r549;
	ld.shared.u64 	%rd1262, [%r551];
$L__BB31_104:
	setp.lt.s32 	%p540, %r45, %r25;
	setp.ge.s32 	%p541, %r46, %r24;
	and.pred  	%p542, %p540, %p541;
	selp.b64 	%rd1302, %rd1262, %rd1263, %p542;
	selp.u32 	%r553, 1, 0, %p542;
	add.s32 	%r47, %r45, %r553;
	not.pred 	%p543, %p542;
	selp.u32 	%r554, 1, 0, %p543;
	add.s32 	%r48, %r46, %r554;
	@%p542 bra 	$L__BB31_106;
	shl.b32 	%r555, %r48, 3;
	add.s32 	%r557, %r480, %r555;
	ld.shared.u64 	%rd1263, [%r557];
	bra.uni 	$L__BB31_107;
$L__BB31_106:
	shl.b32 	%r558, %r47, 3;
	add.s32 	%r560, %r480, %r558;
	ld.shared.u64 	%rd1262, [%r560];
$L__BB31_107:
	setp.lt.s32 	%p544, %r47, %r25;
	setp.ge.s32 	%p545, %r48, %r24;
	and.pred  	%p546, %p544, %p545;
	selp.b64 	%rd1301, %rd1262, %rd1263, %p546;
	selp.u32 	%r562, 1, 0, %p546;
	add.s32 	%r49, %r47, %r562;
	not.pred 	%p547, %p546;
	selp.u32 	%r563, 1, 0, %p547;
	add.s32 	%r50, %r48, %r563;
	@%p546 bra 	$L__BB31_109;
	shl.b32 	%r564, %r50, 3;
	mov.u32 	%r565, _ZZN3cub18CUB_300001_SM_10006detail10merge_sort30DeviceMergeSortBlockSortKernelINS2_10policy_hubIPPyE9Policy600ES6_PNS0_8NullTypeES6_SA_m15tuple_weak_lessS5_S9_EEvbT0_T1_T2_T3_T4_PT6_PT7_T5_NS1_7vsmem_tEE19static_temp_storage;
	add.s32 	%r566, %r565, %r564;
	ld.shared.u64 	%rd1263, [%r566];
	bra.uni 	$L__BB31_110;
$L__BB31_109:
	shl.b32 	%r567, %r49, 3;
	mov.u32 	%r568, _ZZN3cub18CUB_300001_SM_10006detail10merge_sort30DeviceMergeSortBlockSortKernelINS2_10policy_hubIPPyE9Policy600ES6_PNS0_8NullTypeES6_SA_m15tuple_weak_lessS5_S9_EEvbT0_T1_T2_T3_T4_PT6_PT7_T5_NS1_7vsmem_tEE19static_temp_storage;
	add.s32 	%r569, %r568, %r567;
	ld.shared.u64 	%rd1262, [%r569];
$L__BB31_110:
	setp.lt.s32 	%p548, %r49, %r25;
	setp.ge.s32 	%p549, %r50, %r24;
	and.pred  	%p550, %p548, %p549;
	selp.b64 	%rd1300, %rd1262, %rd1263, %p550;
	selp.u32 	%r571, 1, 0, %p550;
	add.s32 	%r51, %r49, %r571;
	not.pred 	%p551, %p550;
	selp.u32 	%r572, 1, 0, %p551;
	add.s32 	%r52, %r50, %r572;
	@%p550 bra 	$L__BB31_112;
	shl.b32 	%r573, %r52, 3;
	mov.u32 	%r574, _ZZN3cub18CUB_300001_SM_10006detail10merge_sort30DeviceMergeSortBlockSortKernelINS2_10policy_hubIPPyE9Policy600ES6_PNS0_8NullTypeES6_SA_m15tuple_weak_lessS5_S9_EEvbT0_T1_T2_T3_T4_PT6_PT7_T5_NS1_7vsmem_tEE19static_temp_storage;
	add.s32 	%r575, %r574, %r573;
	ld.shared.u64 	%rd1263, [%r575];
	bra.uni 	$L__BB31_113;
$L__BB31_112:
	shl.b32 	%r576, %r51, 3;
	mov.u32 	%r577, _ZZN3cub18CUB_300001_SM_10006detail10merge_sort30DeviceMergeSortBlockSortKernelINS2_10policy_hubIPPyE9Policy600ES6_PNS0_8NullTypeES6_SA_m15tuple_weak_lessS5_S9_EEvbT0_T1_T2_T3_T4_PT6_PT7_T5_NS1_7vsmem_tEE19static_temp_storage;
	add.s32 	%r578, %r577, %r576;
	ld.shared.u64 	%rd1262, [%r578];
$L__BB31_113:
	setp.lt.s32 	%p552, %r51, %r25;
	setp.ge.s32 	%p553, %r52, %r24;
	and.pred  	%p554, %p552, %p553;
	selp.b64 	%rd1299, %rd1262, %rd1263, %p554;
	selp.u32 	%r580, 1, 0, %p554;
	add.s32 	%r53, %r51, %r580;
	not.pred 	%p555, %p554;
	selp.u32 	%r581, 1, 0, %p555;
	add.s32 	%r54, %r52, %r581;
	@%p554 bra 	$L__BB31_115;
	shl.b32 	%r582, %r54, 3;
	mov.u32 	%r583, _ZZN3cub18CUB_300001_SM_10006detail10merge_sort30DeviceMergeSortBlockSortKernelINS2_10policy_hubIPPyE9Policy600ES6_PNS0_8NullTypeES6_SA_m15tuple_weak_lessS5_S9_EEvbT0_T1_T2_T3_T4_PT6_PT7_T5_NS1_7vsmem_tEE19static_temp_storage;
	add.s32 	%r584, %r583, %r582;
	ld.shared.u64 	%rd1263, [%r584];
	bra.uni 	$L__BB31_116;
$L__BB31_115:
	shl.b32 	%r585, %r53, 3;
	mov.u32 	%r586, _ZZN3cub18CUB_300001_SM_10006detail10merge_sort30DeviceMergeSortBlockSortKernelINS2_10policy_hubIPPyE9Policy600ES6_PNS0_8NullTypeES6_SA_m15tuple_weak_lessS5_S9_EEvbT0_T1_T2_T3_T4_PT6_PT7_T5_NS1_7vsmem_tEE19static_temp_storage;
	add.s32 	%r587, %r586, %r585;
	ld.shared.u64 	%rd1262, [%r587];
$L__BB31_116:
	setp.ge.s32 	%p556, %r53, %r25;
	@%p556 bra 	$L__BB31_179;
	setp.lt.s32 	%p557, %r54, %r24;
	selp.b64 	%rd1263, %rd1263, %rd1262, %p557;
	bra.uni 	$L__BB31_179;
$L__BB31_118:
	setp.ge.s32 	%p446, %r38, %r25;
	mov.pred 	%p445, 0;
	mov.pred 	%p560, %p445;
	@%p446 bra 	$L__BB31_123;
	setp.ge.s32 	%p448, %r37, %r24;
	mov.pred 	%p447, -1;
	mov.pred 	%p560, %p447;
	@%p448 bra 	$L__BB31_123;
	mov.b64 	%rd1276, 0;
$L__BB31_121:
	shl.b64 	%rd1102, %rd1276, 3;
	add.s64 	%rd1103, %rd1262, %rd1102;
	ld.u64 	%rd246, [%rd1103];
	add.s64 	%rd1104, %rd1263, %rd1102;
	ld.u64 	%rd247, [%rd1104];
	setp.lt.u64 	%p450, %rd246, %rd247;
	mov.pred 	%p560, %p447;
	@%p450 bra 	$L__BB31_123;
	setp.le.u64 	%p452, %rd246, %rd247;
	add.s64 	%rd1276, %rd1276, 1;
	setp.lt.u64 	%p453, %rd1276, %rd14;
	and.pred  	%p454, %p452, %p453;
	mov.pred 	%p560, %p445;
	@%p454 bra 	$L__BB31_121;
$L__BB31_123:
	selp.b64 	%rd1305, %rd1262, %rd1263, %p560;
	selp.u32 	%r482, 1, 0, %p560;
	add.s32 	%r55, %r38, %r482;
	not.pred 	%p455, %p560;
	selp.u32 	%r483, 1, 0, %p455;
	add.s32 	%r56, %r37, %r483;
	@%p455 bra 	$L__BB31_125;
	ld.shared.u64 	%rd1262, [%r40+8];
	bra.uni 	$L__BB31_126;
$L__BB31_125:
	ld.shared.u64 	%rd1263, [%r39+8];
$L__BB31_126:
	setp.ge.s32 	%p457, %r55, %r25;
	mov.pred 	%p456, 0;
	mov.pred 	%p561, %p456;
	@%p457 bra 	$L__BB31_131;
	setp.ge.s32 	%p459, %r56, %r24;
	mov.pred 	%p458, -1;
	mov.pred 	%p561, %p458;
	@%p459 bra 	$L__BB31_131;
	mov.b64 	%rd1279, 0;
$L__BB31_129:
	shl.b64 	%rd1107, %rd1279, 3;
	add.s64 	%rd1108, %rd1262, %rd1107;
	ld.u64 	%rd255, [%rd1108];
	add.s64 	%rd1109, %rd1263, %rd1107;
	ld.u64 	%rd256, [%rd1109];
	setp.lt.u64 	%p461, %rd255, %rd256;
	mov.pred 	%p561, %p458;
	@%p461 bra 	$L__BB31_131;
	setp.le.u64 	%p463, %rd255, %rd256;
	add.s64 	%rd1279, %rd1279, 1;
	setp.lt.u64 	%p464, %rd1279, %rd14;
	and.pred  	%p465, %p463, %p464;
	mov.pred 	%p561, %p456;
	@%p465 bra 	$L__BB31_129;
$L__BB31_131:
	selp.b64 	%rd1304, %rd1262, %rd1263, %p561;
	selp.u32 	%r484, 1, 0, %p561;
	add.s32 	%r57, %r55, %r484;
	not.pred 	%p466, %p561;
	selp.u32 	%r485, 1, 0, %p466;
	add.s32 	%r58, %r56, %r485;
	@%p561 bra 	$L__BB31_133;
	shl.b32 	%r486, %r58, 3;
	add.s32 	%r488, %r480, %r486;
	ld.shared.u64 	%rd1263, [%r488];
	bra.uni 	$L__BB31_134;
$L__BB31_133:
	shl.b32 	%r489, %r57, 3;
	add.s32 	%r491, %r480, %r489;
	ld.shared.u64 	%rd1262, [%r491];
$L__BB31_134:
	setp.ge.s32 	%p468, %r57, %r25;
	mov.pred 	%p467, 0;
	mov.pred 	%p562, %p467;
	@%p468 bra 	$L__BB31_139;
	setp.ge.s32 	%p470, %r58, %r24;
	mov.pred 	%p469, -1;
	mov.pred 	%p562, %p469;
	@%p470 bra 	$L__BB31_139;
	mov.b64 	%rd1282, 0;
$L__BB31_137:
	shl.b64 	%rd1112, %rd1282, 3;
	add.s64 	%rd1113, %rd1262, %rd1112;
	ld.u64 	%rd264, [%rd1113];
	add.s64 	%rd1114, %rd1263, %rd1112;
	ld.u64 	%rd265, [%rd1114];
	setp.lt.u64 	%p472, %rd264, %rd265;
	mov.pred 	%p562, %p469;
	@%p472 bra 	$L__BB31_139;
	setp.le.u64 	%p474, %rd264, %rd265;
	add.s64 	%rd1282, %rd1282, 1;
	setp.lt.u64 	%p475, %rd1282, %rd14;
	and.pred  	%p476, %p474, %p475;
	mov.pred 	%p562, %p467;
	@%p476 bra 	$L__BB31_137;
$L__BB31_139:
	selp.b64 	%rd1303, %rd1262, %rd1263, %p562;
	selp.u32 	%r492, 1, 0, %p562;
	add.s32 	%r59, %r57, %r492;
	not.pred 	%p477, %p562;
	selp.u32 	%r493, 1, 0, %p477;
	add.s32 	%r60, %r58, %r493;
	@%p562 bra 	$L__BB31_141;
	shl.b32 	%r494, %r60, 3;
	mov.u32 	%r495, _ZZN3cub18CUB_300001_SM_10006detail10merge_sort30DeviceMergeSortBlockSortKernelINS2_10policy_hubIPPyE9Policy600ES6_PNS0_8NullTypeES6_SA_m15tuple_weak_lessS5_S9_EEvbT0_T1_T2_T3_T4_PT6_PT7_T5_NS1_7vsmem_tEE19static_temp_storage;
	add.s32 	%r496, %r495, %r494;
	ld.shared.u64 	%rd1263, [%r496];
	bra.uni 	$L__BB31_142;
$L__BB31_141:
	shl.b32 	%r497, %r59, 3;
	mov.u32 	%r498, _ZZN3cub18CUB_300001_SM_10006detail10merge_sort30DeviceMergeSortBlockSortKernelINS2_10policy_hubIPPyE9Policy600ES6_PNS0_8NullTypeES6_SA_m15tuple_weak_lessS5_S9_EEvbT0_T1_T2_T3_T4_PT6_PT7_T5_NS1_7vsmem_tEE19static_temp_storage;
	add.s32 	%r499, %r498, %r497;
	ld.shared.u64 	%rd1262, [%r499];
$L__BB31_142:
	setp.ge.s32 	%p479, %r59, %r25;
	mov.pred 	%p478, 0;
	mov.pred 	%p563, %p478;
	@%p479 bra 	$L__BB31_147;
	setp.ge.s32 	%p481, %r60, %r24;
	mov.pred 	%p480, -1;
	mov.pred 	%p563, %p480;
	@%p481 bra 	$L__BB31_147;
	mov.b64 	%rd1285, 0;
$L__BB31_145:
	shl.b64 	%rd1117, %rd1285, 3;
	add.s64 	%rd1118, %rd1262, %rd1117;
	ld.u64 	%rd273, [%rd1118];
	add.s64 	%rd1119, %rd1263, %rd1117;
	ld.u64 	%rd274, [%rd1119];
	setp.lt.u64 	%p483, %rd273, %rd274;
	mov.pred 	%p563, %p480;
	@%p483 bra 	$L__BB31_147;
	setp.le.u64 	%p485, %rd273, %rd274;
	add.s64 	%rd1285, %rd1285, 1;
	setp.lt.u64 	%p486, %rd1285, %rd14;
	and.pred  	%p487, %p485, %p486;
	mov.pred 	%p563, %p478;
	@%p487 bra 	$L__BB31_145;
$L__BB31_147:
	selp.b64 	%rd1302, %rd1262, %rd1263, %p563;
	selp.u32 	%r500, 1, 0, %p563;
	add.s32 	%r61, %r59, %r500;
	not.pred 	%p488, %p563;
	selp.u32 	%r501, 1, 0, %p488;
	add.s32 	%r62, %r60, %r501;
	@%p563 bra 	$L__BB31_149;
	shl.b32 	%r502, %r62, 3;
	mov.u32 	%r503, _ZZN3cub18CUB_300001_SM_10006detail10merge_sort30DeviceMergeSortBlockSortKernelINS2_10policy_hubIPPyE9Policy600ES6_PNS0_8NullTypeES6_SA_m15tuple_weak_lessS5_S9_EEvbT0_T1_T2_T3_T4_PT6_PT7_T5_NS1_7vsmem_tEE19static_temp_storage;
	add.s32 	%r504, %r503, %r502;
	ld.shared.u64 	%rd1263, [%r504];
	bra.uni 	$L__BB31_150;
$L__BB31_149:
	shl.b32 	%r505, %r61, 3;
	mov.u32 	%r506, _ZZN3cub18CUB_300001_SM_10006detail10merge_sort30DeviceMergeSortBlockSortKernelINS2_10policy_hubIPPyE9Policy600ES6_PNS0_8NullTypeES6_SA_m15tuple_weak_lessS5_S9_EEvbT0_T1_T2_T3_T4_PT6_PT7_T5_NS1_7vsmem_tEE19static_temp_storage;
	add.s32 	%r507, %r506, %r505;
	ld.shared.u64 	%rd1262, [%r507];
$L__BB31_150:
	setp.ge.s32 	%p490, %r61, %r25;
	mov.pred 	%p489, 0;
	mov.pred 	%p564, %p489;
	@%p490 bra 	$L__BB31_155;
	setp.ge.s32 	%p492, %r62, %r24;
	mov.pred 	%p491, -1;
	mov.pred 	%p564, %p491;
	@%p492 bra 	$L__BB31_155;
	mov.b64 	%rd1288, 0;
$L__BB31_153:
	shl.b64 	%rd1122, %rd1288, 3;
	add.s64 	%rd1123, %rd1262, %rd1122;
	ld.u64 	%rd282, [%rd1123];
	add.s64 	%rd1124, %rd1263, %rd1122;
	ld.u64 	%rd283, [%rd1124];
	setp.lt.u64 	%p494, %rd282, %rd283;
	mov.pred 	%p564, %p491;
	@%p494 bra 	$L__BB31_155;
	setp.le.u64 	%p496, %rd282, %rd283;
	add.s64 	%rd1288, %rd1288, 1;
	setp.lt.u64 	%p497, %rd1288, %rd14;
	and.pred  	%p498, %p496, %p497;
	mov.pred 	%p564, %p489;
	@%p498 bra 	$L__BB31_153;
$L__BB31_155:
	selp.b64 	%rd1301, %rd1262, %rd1263, %p564;
	selp.u32 	%r508, 1, 0, %p564;
	add.s32 	%r63, %r61, %r508;
	not.pred 	%p499, %p564;
	selp.u32 	%r509, 1, 0, %p499;
	add.s32 	%r64, %r62, %r509;
	@%p564 bra 	$L__BB31_157;
	shl.b32 	%r510, %r64, 3;
	mov.u32 	%r511, _ZZN3cub18CUB_300001_SM_10006detail10merge_sort30DeviceMergeSortBlockSortKernelINS2_10policy_hubIPPyE9Policy600ES6_PNS0_8NullTypeES6_SA_m15tuple_weak_lessS5_S9_EEvbT0_T1_T2_T3_T4_PT6_PT7_T5_NS1_7vsmem_tEE19static_temp_storage;
	add.s32 	%r512, %r511, %r510;
	ld.shared.u64 	%rd1263, [%r512];
	bra.uni 	$L__BB31_158;
$L__BB31_157:
	shl.b32 	%r513, %r63, 3;
	mov.u32 	%r514, _ZZN3cub18CUB_300001_SM_10006detail10merge_sort30DeviceMergeSortBlockSortKernelINS2_10policy_hubIPPyE9Policy600ES6_PNS0_8NullTypeES6_SA_m15tuple_weak_lessS5_S9_EEvbT0_T1_T2_T3_T4_PT6_PT7_T5_NS1_7vsmem_tEE19static_temp_storage;
	add.s32 	%r515, %r514, %r513;
	ld.shared.u64 	%rd1262, [%r515];
$L__BB31_158:
	setp.ge.s32 	%p501, %r63, %r25;
	mov.pred 	%p500, 0;
	mov.pred 	%p565, %p500;
	@%p501 bra 	$L__BB31_163;
	setp.ge.s32 	%p503, %r64, %r24;
	mov.pred 	%p502, -1;
	mov.pred 	%p565, %p502;
	@%p503 bra 	$L__BB31_163;
	mov.b64 	%rd1291, 0;
$L__BB31_161:
	shl.b64 	%rd1127, %rd1291, 3;
	add.s64 	%rd1128, %rd1262, %rd1127;
	ld.u64 	%rd291, [%rd1128];
	add.s64 	%rd1129, %rd1263, %rd1127;
	ld.u64 	%rd292, [%rd1129];
	setp.lt.u64 	%p505, %rd291, %rd292;
	mov.pred 	%p565, %p502;
	@%p505 bra 	$L__BB31_163;
	setp.le.u64 	%p507, %rd291, %rd292;
	add.s64 	%rd1291, %rd1291, 1;
	setp.lt.u64 	%p508, %rd1291, %rd14;
	and.pred  	%p509, %p507, %p508;
	mov.pred 	%p565, %p500;
	@%p509 bra 	$L__BB31_161;
$L__BB31_163:
	selp.b64 	%rd1300, %rd1262, %rd1263, %p565;
	selp.u32 	%r516, 1, 0, %p565;
	add.s32 	%r65, %r63, %r516;
	not.pred 	%p510, %p565;
	selp.u32 	%r517, 1, 0, %p510;
	add.s32 	%r66, %r64, %r517;
	@%p565 bra 	$L__BB31_165;
	shl.b32 	%r518, %r66, 3;
	mov.u32 	%r519, _ZZN3cub18CUB_300001_SM_10006detail10merge_sort30DeviceMergeSortBlockSortKernelINS2_10policy_hubIPPyE9Policy600ES6_PNS0_8NullTypeES6_SA_m15tuple_weak_lessS5_S9_EEvbT0_T1_T2_T3_T4_PT6_PT7_T5_NS1_7vsmem_tEE19static_temp_storage;
	add.s32 	%r520, %r519, %r518;
	ld.shared.u64 	%rd1263, [%r520];
	bra.uni 	$L__BB31_166;
$L__BB31_165:
	shl.b32 	%r521, %r65, 3;
	mov.u32 	%r522, _ZZN3cub18CUB_300001_SM_10006detail10merge_sort30DeviceMergeSortBlockSortKernelINS2_10policy_hubIPPyE9Policy600ES6_PNS0_8NullTypeES6_SA_m15tuple_weak_lessS5_S9_EEvbT0_T1_T2_T3_T4_PT6_PT7_T5_NS1_7vsmem_tEE19static_temp_storage;
	add.s32 	%r523, %r522, %r521;
	ld.shared.u64 	%rd1262, [%r523];
$L__BB31_166:
	setp.ge.s32 	%p512, %r65, %r25;
	mov.pred 	%p511, 0;
	mov.pred 	%p566, %p511;
	@%p512 bra 	$L__BB31_171;
	setp.ge.s32 	%p514, %r66, %r24;
	mov.pred 	%p513, -1;
	mov.pred 	%p566, %p513;
	@%p514 bra 	$L__BB31_171;
	mov.b64 	%rd1294, 0;
$L__BB31_169:
	shl.b64 	%rd1132, %rd1294, 3;
	add.s64 	%rd1133, %rd1262, %rd1132;
	ld.u64 	%rd300, [%rd1133];
	add.s64 	%rd1134, %rd1263, %rd1132;
	ld.u64 	%rd301, [%rd1134];
	setp.lt.u64 	%p516, %rd300, %rd301;
	mov.pred 	%p566, %p513;
	@%p516 bra 	$L__BB31_171;
	setp.le.u64 	%p518, %rd300, %rd301;
	add.s64 	%rd1294, %rd1294, 1;
	setp.lt.u64 	%p519, %rd1294, %rd14;
	and.pred  	%p520, %p518, %p519;
	mov.pred 	%p566, %p511;
	@%p520 bra 	$L__BB31_169;
$L__BB31_171:
	selp.b64 	%rd1299, %rd1262, %rd1263, %p566;
	selp.u32 	%r524, 1, 0, %p566;
	add.s32 	%r67, %r65, %r524;
	not.pred 	%p521, %p566;
	selp.u32 	%r525, 1, 0, %p521;
	add.s32 	%r68, %r66, %r525;
	@%p566 bra 	$L__BB31_173;
	shl.b32 	%r526, %r68, 3;
	mov.u32 	%r527, _ZZN3cub18CUB_300001_SM_10006detail10merge_sort30DeviceMergeSortBlockSortKernelINS2_10policy_hubIPPyE9Policy600ES6_PNS0_8NullTypeES6_SA_m15tuple_weak_lessS5_S9_EEvbT0_T1_T2_T3_T4_PT6_PT7_T5_NS1_7vsmem_tEE19static_temp_storage;
	add.s32 	%r528, %r527, %r526;
	ld.shared.u64 	%rd1296, [%r528];
	mov.u64 	%rd1263, %rd1296;
	bra.uni 	$L__BB31_174;
$L__BB31_173:
	shl.b32 	%r529, %r67, 3;
	mov.u32 	%r530, _ZZN3cub18CUB_300001_SM_10006detail10merge_sort30DeviceMergeSortBlockSortKernelINS2_10policy_hubIPPyE9Policy600ES6_PNS0_8NullTypeES6_SA_m15tuple_weak_lessS5_S9_EEvbT0_T1_T2_T3_T4_PT6_PT7_T5_NS1_7vsmem_tEE19static_temp_storage;
	add.s32 	%r531, %r530, %r529;
	ld.shared.u64 	%rd1262, [%r531];
	mov.u64 	%rd1296, %rd1263;
$L__BB31_174:
	setp.ge.s32 	%p522, %r67, %r25;
	@%p522 bra 	$L__BB31_179;
	setp.ge.s32 	%p523, %r68, %r24;
	mov.u64 	%rd1263, %rd1262;
	@%p523 bra 	$L__BB31_179;
	mov.b64 	%rd1297, 0;
$L__BB31_177:
	shl.b64 	%rd1137, %rd1297, 3;
	add.s64 	%rd1138, %rd1262, %rd1137;
	ld.u64 	%rd309, [%rd1138];
	add.s64 	%rd1139, %rd1296, %rd1137;
	ld.u64 	%rd310, [%rd1139];
	setp.lt.u64 	%p524, %rd309, %rd310;
	mov.u64 	%rd1263, %rd1262;
	@%p524 bra 	$L__BB31_179;
	setp.le.u64 	%p525, %rd309, %rd310;
	add.s64 	%rd1297, %rd1297, 1;
	setp.lt.u64 	%p526, %rd1297, %rd14;
	and.pred  	%p527, %p525, %p526;
	mov.u64 	%rd1263, %rd1296;
	@%p527 bra 	$L__BB31_177;
$L__BB31_179:
	shl.b32 	%r588, %r21, 1;
	setp.lt.u32 	%p558, %r21, 129;
	@%p558 bra 	$L__BB31_87;
	ld.param.s8 	%rs3, [_ZN3cub18CUB_300001_SM_10006detail10merge_sort30DeviceMergeSortBlockSortKernelINS2_10policy_hubIPPyE9Policy600ES6_PNS0_8NullTypeES6_SA_m15tuple_weak_lessS5_S9_EEvbT0_T1_T2_T3_T4_PT6_PT7_T5_NS1_7vsmem_tE_param_0];
	bar.sync 	0;
	setp.eq.s16 	%p559, %rs3, 0;
	@%p559 bra 	$L__BB31_182;
	st.shared.u64 	[%r12], %rd1305;
	st.shared.u64 	[%r13+8], %rd1304;
	st.shared.u64 	[%r14+16], %rd1303;
	st.shared.u64 	[%r15+24], %rd1302;
	st.shared.u64 	[%r16+32], %rd1301;
	st.shared.u64 	[%r17+40], %rd1300;
	st.shared.u64 	[%r18+48], %rd1299;
	st.shared.u64 	[%r19+56], %rd1263;
	bar.warp.sync 	-1;
	ld.shared.u64 	%rd1141, [%r4];
	ld.shared.u64 	%rd1142, [%r5+256];
	ld.shared.u64 	%rd1143, [%r6+512];
	ld.shared.u64 	%rd1144, [%r7+768];
	ld.shared.u64 	%rd1145, [%r8+1024];
	ld.shared.u64 	%rd1146, [%r9+1280];
	ld.shared.u64 	%rd1147, [%r10+1536];
	ld.shared.u64 	%rd1148, [%r11+1792];
	add.s64 	%rd1150, %rd2, %rd949;
	st.global.u64 	[%rd1150], %rd1141;
	st.global.u64 	[%rd1150+256], %rd1142;
	st.global.u64 	[%rd1150+512], %rd1143;
	st.global.u64 	[%rd1150+768], %rd1144;
	st.global.u64 	[%rd1150+1024], %rd1145;
	st.global.u64 	[%rd1150+1280], %rd1146;
	st.global.u64 	[%rd1150+1536], %rd1147;
	st.global.u64 	[%rd1150+1792], %rd1148;
	bra.uni 	$L__BB31_443;
$L__BB31_182:
	st.shared.u64 	[%r12], %rd1305;
	st.shared.u64 	[%r13+8], %rd1304;
	st.shared.u64 	[%r14+16], %rd1303;
	st.shared.u64 	[%r15+24], %rd1302;
	st.shared.u64 	[%r16+32], %rd1301;
	st.shared.u64 	[%r17+40], %rd1300;
	st.shared.u64 	[%r18+48], %rd1299;
	st.shared.u64 	[%r19+56], %rd1263;
	bar.warp.sync 	-1;
	ld.shared.u64 	%rd1151, [%r4];
	ld.shared.u64 	%rd1152, [%r5+256];
	ld.shared.u64 	%rd1153, [%r6+512];
	ld.shared.u64 	%rd1154, [%r7+768];
	ld.shared.u64 	%rd1155, [%r8+1024];
	ld.shared.u64 	%rd1156, [%r9+1280];
	ld.shared.u64 	%rd1157, [%r10+1536];
	ld.shared.u64 	%rd1158, [%r11+1792];
	add.s64 	%rd1160, %rd1, %rd949;
	st.global.u64 	[%rd1160], %rd1151;
	st.global.u64 	[%rd1160+256], %rd1152;
	st.global.u64 	[%rd1160+512], %rd1153;
	st.global.u64 	[%rd1160+768], %rd1154;
	st.global.u64 	[%rd1160+1024], %rd1155;
	st.global.u64 	[%rd1160+1280], %rd1156;
	st.global.u64 	[%rd1160+1536], %rd1157;
	st.global.u64 	[%rd1160+1792], %rd1158;
	bra.uni 	$L__BB31_443;
$L__BB31_183:
	cvt.u32.u64 	%r150, %rd4;
	cvt.u32.u64 	%r151, %rd717;
	sub.s32 	%r152, %r151, %r150;
	min.s32 	%r70, %r152, 2048;
	// begin inline asm
	griddepcontrol.wait;
	// end inline asm
	shl.b64 	%rd724, %rd4, 3;
	add.s64 	%rd725, %rd3, %rd724;
	mov.u32 	%r71, %tid.x;
	ld.global.u64 	%rd1313, [%rd725];
	and.b32  	%r153, %r71, 31;
	shl.b32 	%r154, %r71, 3;
	and.b32  	%r155, %r154, 7936;
	or.b32  	%r72, %r155, %r153;
	setp.ge.s32 	%p16, %r72, %r70;
	shl.b32 	%r156, %r72, 3;
	cvt.u64.u32 	%rd726, %r156;
	add.s64 	%rd321, %rd725, %rd726;
	mov.u64 	%rd1306, %rd1313;
	@%p16 bra 	$L__BB31_185;
	ld.global.u64 	%rd1306, [%rd321];
$L__BB31_185:
	add.s32 	%r73, %r72, 32;
	setp.ge.s32 	%p17, %r73, %r70;
	mov.u64 	%rd1307, %rd1313;
	@%p17 bra 	$L__BB31_187;
	ld.global.u64 	%rd1307, [%rd321+256];
$L__BB31_187:
	add.s32 	%r74, %r72, 64;
	setp.ge.s32 	%p18, %r74, %r70;
	mov.u64 	%rd1308, %rd1313;
	@%p18 bra 	$L__BB31_189;
	ld.global.u64 	%rd1308, [%rd321+512];
$L__BB31_189:
	add.s32 	%r75, %r72, 96;
	setp.ge.s32 	%p19, %r75, %r70;
	mov.u64 	%rd1309, %rd1313;
	@%p19 bra 	$L__BB31_191;
	ld.global.u64 	%rd1309, [%rd321+768];
$L__BB31_191:
	add.s32 	%r76, %r72, 128;
	setp.ge.s32 	%p20, %r76, %r70;
	mov.u64 	%rd1310, %rd1313;
	@%p20 bra 	$L__BB31_193;
	ld.global.u64 	%rd1310, [%rd321+1024];
$L__BB31_193:
	add.s32 	%r77, %r72, 160;
	setp.ge.s32 	%p21, %r77, %r70;
	mov.u64 	%rd1311, %rd1313;
	@%p21 bra 	$L__BB31_195;
	ld.global.u64 	%rd1311, [%rd321+1280];
$L__BB31_195:
	add.s32 	%r78, %r72, 192;
	setp.ge.s32 	%p22, %r78, %r70;
	mov.u64 	%rd1312, %rd1313;
	@%p22 bra 	$L__BB31_197;
	ld.global.u64 	%rd1312, [%rd321+1536];
$L__BB31_197:
	add.s32 	%r79, %r72, 224;
	setp.ge.s32 	%p23, %r79, %r70;
	@%p23 bra 	$L__BB31_199;
	ld.global.u64 	%rd1313, [%rd321+1792];
$L__BB31_199:
	// begin inline asm
	mov.u32 %r157, %laneid;
	// end inline asm
	shl.b32 	%r80, %r71, 3;
	and.b32  	%r158, %r80, 7936;
	add.s32 	%r159, %r157, %r158;
	shr.s32 	%r160, %r159, 5;
	add.s32 	%r161, %r160, %r159;
	shl.b32 	%r162, %r161, 3;
	mov.u32 	%r163, _ZZN3cub18CUB_300001_SM_10006detail10merge_sort30DeviceMergeSortBlockSortKernelINS2_10policy_hubIPPyE9Policy600ES6_PNS0_8NullTypeES6_SA_m15tuple_weak_lessS5_S9_EEvbT0_T1_T2_T3_T4_PT6_PT7_T5_NS1_7vsmem_tEE19static_temp_storage;
	add.s32 	%r81, %r163, %r162;
	st.shared.u64 	[%r81], %rd1306;
	add.s32 	%r164, %r159, 32;
	shr.s32 	%r165, %r164, 5;
	add.s32 	%r166, %r165, %r159;
	shl.b32 	%r167, %r166, 3;
	add.s32 	%r82, %r163, %r167;
	st.shared.u64 	[%r82+256], %rd1307;
	add.s32 	%r168, %r159, 64;
	shr.s32 	%r169, %r168, 5;
	add.s32 	%r170, %r169, %r159;
	shl.b32 	%r171, %r170, 3;
	add.s32 	%r83, %r163, %r171;
	st.shared.u64 	[%r83+512], %rd1308;
	add.s32 	%r172, %r159, 96;
	shr.s32 	%r173, %r172, 5;
	add.s32 	%r174, %r173, %r159;
	shl.b32 	%r175, %r174, 3;
	add.s32 	%r84, %r163, %r175;
	st.shared.u64 	[%r84+768], %rd1309;
	add.s32 	%r176, %r159, 128;
	shr.s32 	%r177, %r176, 5;
	add.s32 	%r178, %r177, %r159;
	shl.b32 	%r179, %r178, 3;
	add.s32 	%r85, %r163, %r179;
	st.shared.u64 	[%r85+1024], %rd1310;
	add.s32 	%r180, %r159, 160;
	shr.s32 	%r181, %r180, 5;
	add.s32 	%r182, %r181, %r159;
	shl.b32 	%r183, %r182, 3;
	add.s32 	%r86, %r163, %r183;
	st.shared.u64 	[%r86+1280], %rd1311;
	add.s32 	%r184, %r159, 192;
	shr.s32 	%r185, %r184, 5;
	add.s32 	%r186, %r185, %r159;
	shl.b32 	%r187, %r186, 3;
	add.s32 	%r87, %r163, %r187;
	st.shared.u64 	[%r87+1536], %rd1312;
	add.s32 	%r188, %r159, 224;
	shr.s32 	%r189, %r188, 5;
	add.s32 	%r190, %r189, %r159;
	shl.b32 	%r191, %r190, 3;
	add.s32 	%r88, %r163, %r191;
	st.shared.u64 	[%r88+1792], %rd1313;
	bar.warp.sync 	-1;
	mad.lo.s32 	%r192, %r157, 7, %r159;
	shr.s32 	%r193, %r192, 5;
	add.s32 	%r194, %r193, %r192;
	shl.b32 	%r195, %r194, 3;
	add.s32 	%r89, %r163, %r195;
	ld.shared.u64 	%rd1481, [%r89];
	add.s32 	%r196, %r192, 1;
	shr.s32 	%r197, %r196, 5;
	add.s32 	%r198, %r197, %r192;
	shl.b32 	%r199, %r198, 3;
	add.s32 	%r90, %r163, %r199;
	ld.shared.u64 	%rd339, [%r90+8];
	add.s32 	%r200, %r192, 2;
	shr.s32 	%r201, %r200, 5;
	add.s32 	%r202, %r201, %r192;
	shl.b32 	%r203, %r202, 3;
	add.s32 	%r91, %r163, %r203;
	ld.shared.u64 	%rd340, [%r91+16];
	add.s32 	%r204, %r192, 3;
	shr.s32 	%r205, %r204, 5;
	add.s32 	%r206, %r205, %r192;
	shl.b32 	%r207, %r206, 3;
	add.s32 	%r92, %r163, %r207;
	ld.shared.u64 	%rd341, [%r92+24];
	add.s32 	%r208, %r192, 4;
	shr.s32 	%r209, %r208, 5;
	add.s32 	%r210, %r209, %r192;
	shl.b32 	%r211, %r210, 3;
	add.s32 	%r93, %r163, %r211;
	ld.shared.u64 	%rd342, [%r93+32];
	add.s32 	%r212, %r192, 5;
	shr.s32 	%r213, %r212, 5;
	add.s32 	%r214, %r213, %r192;
	shl.b32 	%r215, %r214, 3;
	add.s32 	%r94, %r163, %r215;
	ld.shared.u64 	%rd343, [%r94+40];
	add.s32 	%r216, %r192, 6;
	shr.s32 	%r217, %r216, 5;
	add.s32 	%r218, %r217, %r192;
	shl.b32 	%r219, %r218, 3;
	add.s32 	%r95, %r163, %r219;
	ld.shared.u64 	%rd344, [%r95+48];
	add.s32 	%r220, %r192, 7;
	shr.s32 	%r221, %r220, 5;
	add.s32 	%r222, %r221, %r192;
	shl.b32 	%r223, %r222, 3;
	add.s32 	%r96, %r163, %r223;
	ld.shared.u64 	%rd345, [%r96+56];
	bar.sync 	0;
	// begin inline asm
	griddepcontrol.launch_dependents;
	// end inline asm
	cvt.s64.s32 	%rd346, %r1;
	setp.ne.s32 	%p24, %r1, 0;
	@%p24 bra 	$L__BB31_201;
	add.s32 	%r231, %r80, 1;
	setp.lt.u32 	%p56, %r231, %r70;
	selp.b64 	%rd1480, %rd339, %rd1481, %p56;
	add.s32 	%r232, %r80, 2;
	setp.lt.u32 	%p57, %r232, %r70;
	selp.b64 	%rd1479, %rd340, %rd1481, %p57;
	add.s32 	%r233, %r80, 3;
	setp.lt.u32 	%p58, %r233, %r70;
	selp.b64 	%rd1478, %rd341, %rd1481, %p58;
	add.s32 	%r234, %r80, 4;
	setp.lt.u32 	%p59, %r234, %r70;
	selp.b64 	%rd1477, %rd342, %rd1481, %p59;
	add.s32 	%r235, %r80, 5;
	setp.lt.u32 	%p60, %r235, %r70;
	selp.b64 	%rd1476, %rd343, %rd1481, %p60;
	add.s32 	%r236, %r80, 6;
	setp.lt.u32 	%p61, %r236, %r70;
	selp.b64 	%rd1475, %rd344, %rd1481, %p61;
	add.s32 	%r237, %r80, 7;
	setp.lt.u32 	%p62, %r237, %r70;
	selp.b64 	%rd1439, %rd345, %rd1481, %p62;
	bra.uni 	$L__BB31_226;
$L__BB31_201:
	add.s32 	%r224, %r80, 1;
	setp.ge.u32 	%p25, %r224, %r70;
	mov.u64 	%rd1480, %rd1481;
	mov.u64 	%rd1316, %rd1481;
	@%p25 bra 	$L__BB31_205;
	mov.b64 	%rd1314, 0;
$L__BB31_203:
	shl.b64 	%rd728, %rd1314, 3;
	add.s64 	%rd729, %rd1481, %rd728;
	ld.u64 	%rd355, [%rd729];
	add.s64 	%rd730, %rd339, %rd728;
	ld.u64 	%rd356, [%rd730];
	setp.lt.u64 	%p26, %rd355, %rd356;
	mov.u64 	%rd1480, %rd339;
	mov.u64 	%rd1316, %rd339;
	@%p26 bra 	$L__BB31_205;
	setp.le.u64 	%p27, %rd355, %rd356;
	add.s64 	%rd1314, %rd1314, 1;
	setp.lt.u64 	%p28, %rd1314, %rd346;
	and.pred  	%p29, %p27, %p28;
	mov.u64 	%rd1316, %rd1481;
	@%p29 bra 	$L__BB31_203;
$L__BB31_205:
	add.s32 	%r225, %r80, 2;
	setp.ge.u32 	%p30, %r225, %r70;
	mov.u64 	%rd1479, %rd1316;
	mov.u64 	%rd1319, %rd1316;
	@%p30 bra 	$L__BB31_209;
	mov.b64 	%rd1317, 0;
$L__BB31_207:
	shl.b64 	%rd733, %rd1317, 3;
	add.s64 	%rd734, %rd1316, %rd733;
	ld.u64 	%rd361, [%rd734];
	add.s64 	%rd735, %rd340, %rd733;
	ld.u64 	%rd362, [%rd735];
	setp.lt.u64 	%p31, %rd361, %rd362;
	mov.u64 	%rd1479, %rd340;
	mov.u64 	%rd1319, %rd340;
	@%p31 bra 	$L__BB31_209;
	setp.le.u64 	%p32, %rd361, %rd362;
	add.s64 	%rd1317, %rd1317, 1;
	setp.lt.u64 	%p33, %rd1317, %rd346;
	and.pred  	%p34, %p32, %p33;
	mov.u64 	%rd1319, %rd1316;
	@%p34 bra 	$L__BB31_207;
$L__BB31_209:
	add.s32 	%r226, %r80, 3;
	setp.ge.u32 	%p35, %r226, %r70;
	mov.u64 	%rd1478, %rd1319;
	mov.u64 	%rd1322, %rd1319;
	@%p35 bra 	$L__BB31_213;
	mov.b64 	%rd1320, 0;
$L__BB31_211:
	shl.b64 	%rd738, %rd1320, 3;
	add.s64 	%rd739, %rd1319, %rd738;
	ld.u64 	%rd367, [%rd739];
	add.s64 	%rd740, %rd341, %rd738;
	ld.u64 	%rd368, [%rd740];
	setp.lt.u64 	%p36, %rd367, %rd368;
	mov.u64 	%rd1478, %rd341;
	mov.u64 	%rd1322, %rd341;
	@%p36 bra 	$L__BB31_213;
	setp.le.u64 	%p37, %rd367, %rd368;
	add.s64 	%rd1320, %rd1320, 1;
	setp.lt.u64 	%p38, %rd1320, %rd346;
	and.pred  	%p39, %p37, %p38;
	mov.u64 	%rd1322, %rd1319;
	@%p39 bra 	$L__BB31_211;
$L__BB31_213:
	add.s32 	%r227, %r80, 4;
	setp.ge.u32 	%p40, %r227, %r70;
	mov.u64 	%rd1477, %rd1322;
	mov.u64 	%rd1325, %rd1322;
	@%p40 bra 	$L__BB31_217;
	mov.b64 	%rd1323, 0;
$L__BB31_215:
	shl.b64 	%rd743, %rd1323, 3;
	add.s64 	%rd744, %rd1322, %rd743;
	ld.u64 	%rd373, [%rd744];
	add.s64 	%rd745, %rd342, %rd743;
	ld.u64 	%rd374, [%rd745];
	setp.lt.u64 	%p41, %rd373, %rd374;
	mov.u64 	%rd1477, %rd342;
	mov.u64 	%rd1325, %rd342;
	@%p41 bra 	$L__BB31_217;
	setp.le.u64 	%p42, %rd373, %rd374;
	add.s64 	%rd1323, %rd1323, 1;
	setp.lt.u64 	%p43, %rd1323, %rd346;
	and.pred  	%p44, %p42, %p43;
	mov.u64 	%rd1325, %rd1322;
	@%p44 bra 	$L__BB31_215;
$L__BB31_217:
	add.s32 	%r228, %r80, 5;
	setp.ge.u32 	%p45, %r228, %r70;
	mov.u64 	%rd1476, %rd1325;
	mov.u64 	%rd1328, %rd1325;
	@%p45 bra 	$L__BB31_221;
	mov.b64 	%rd1326, 0;
$L__BB31_219:
	shl.b64 	%rd748, %rd1326, 3;
	add.s64 	%rd749, %rd1325, %rd748;
	ld.u64 	%rd379, [%rd749];
	add.s64 	%rd750, %rd343, %rd748;
	ld.u64 	%rd380, [%rd750];
	setp.lt.u64 	%p46, %rd379, %rd380;
	mov.u64 	%rd1476, %rd343;
	mov.u64 	%rd1328, %rd343;
	@%p46 bra 	$L__BB31_221;
	setp.le.u64 	%p47, %rd379, %rd380;
	add.s64 	%rd1326, %rd1326, 1;
	setp.lt.u64 	%p48, %rd1326, %rd346;
	and.pred  	%p49, %p47, %p48;
	mov.u64 	%rd1328, %rd1325;
	@%p49 bra 	$L__BB31_219;
$L__BB31_221:
	add.s32 	%r229, %r80, 6;
	setp.ge.u32 	%p50, %r229, %r70;
	mov.u64 	%rd1475, %rd1328;
	mov.u64 	%rd1331, %rd1328;
	@%p50 bra 	$L__BB31_225;
	mov.b64 	%rd1329, 0;
$L__BB31_223:
	shl.b64 	%rd753, %rd1329, 3;
	add.s64 	%rd754, %rd1328, %rd753;
	ld.u64 	%rd385, [%rd754];
	add.s64 	%rd755, %rd344, %rd753;
	ld.u64 	%rd386, [%rd755];
	setp.lt.u64 	%p51, %rd385, %rd386;
	mov.u64 	%rd1475, %rd344;
	mov.u64 	%rd1331, %rd344;
	@%p51 bra 	$L__BB31_225;
	setp.le.u64 	%p52, %rd385, %rd386;
	add.s64 	%rd1329, %rd1329, 1;
	setp.lt.u64 	%p53, %rd1329, %rd346;
	and.pred  	%p54, %p52, %p53;
	mov.u64 	%rd1331, %rd1328;
	@%p54 bra 	$L__BB31_223;
$L__BB31_225:
	add.s32 	%r230, %r80, 7;
	setp.lt.u32 	%p55, %r230, %r70;
	selp.b64 	%rd1439, %rd345, %rd1331, %p55;
$L__BB31_226:
	setp.ge.u32 	%p63, %r80, %r70;
	@%p63 bra 	$L__BB31_312;
	setp.eq.s32 	%p64, %r1, 0;
	@%p64 bra 	$L__BB31_312;
	mov.b64 	%rd1339, 0;
$L__BB31_229:
	shl.b64 	%rd758, %rd1339, 3;
	add.s64 	%rd759, %rd1480, %rd758;
	ld.u64 	%rd399, [%rd759];
	add.s64 	%rd760, %rd1481, %rd758;
	ld.u64 	%rd400, [%rd760];
	setp.lt.u64 	%p65, %rd399, %rd400;
	mov.u64 	%rd1340, %rd1481;
	mov.u64 	%rd1341, %rd1480;
	@%p65 bra 	$L__BB31_231;
	setp.le.u64 	%p66, %rd399, %rd400;
	add.s64 	%rd1339, %rd1339, 1;
	setp.lt.u64 	%p67, %rd1339, %rd346;
	and.pred  	%p68, %p66, %p67;
	mov.u64 	%rd1340, %rd1480;
	mov.u64 	%rd1341, %rd1481;
	@%p68 bra 	$L__BB31_229;
$L__BB31_231:
	mov.b64 	%rd1342, 0;
$L__BB31_232:
	shl.b64 	%rd763, %rd1342, 3;
	add.s64 	%rd764, %rd1478, %rd763;
	ld.u64 	%rd405, [%rd764];
	add.s64 	%rd765, %rd1479, %rd763;
	ld.u64 	%rd406, [%rd765];
	setp.lt.u64 	%p69, %rd405, %rd406;
	mov.u64 	%rd1343, %rd1479;
	mov.u64 	%rd1344, %rd1478;
	@%p69 bra 	$L__BB31_234;
	setp.le.u64 	%p70, %rd405, %rd406;
	add.s64 	%rd1342, %rd1342, 1;
	setp.lt.u64 	%p71, %rd1342, %rd346;
	and.pred  	%p72, %p70, %p71;
	mov.u64 	%rd1343, %rd1478;
	mov.u64 	%rd1344, %rd1479;
	@%p72 bra 	$L__BB31_232;
$L__BB31_234:
	mov.b64 	%rd1345, 0;
$L__BB31_235:
	shl.b64 	%rd768, %rd1345, 3;
	add.s64 	%rd769, %rd1476, %rd768;
	ld.u64 	%rd411, [%rd769];
	add.s64 	%rd770, %rd1477, %rd768;
	ld.u64 	%rd412, [%rd770];
	setp.lt.u64 	%p73, %rd411, %rd412;
	mov.u64 	%rd1346, %rd1477;
	mov.u64 	%rd1347, %rd1476;
	@%p73 bra 	$L__BB31_237;
	setp.le.u64 	%p74, %rd411, %rd412;
	add.s64 	%rd1345, %rd1345, 1;
	setp.lt.u64 	%p75, %rd1345, %rd346;
	and.pred  	%p76, %p74, %p75;
	mov.u64 	%rd1346, %rd1476;
	mov.u64 	%rd1347, %rd1477;
	@%p76 bra 	$L__BB31_235;
$L__BB31_237:
	mov.b64 	%rd1348, 0;
$L__BB31_238:
	shl.b64 	%rd773, %rd1348, 3;
	add.s64 	%rd774, %rd1439, %rd773;
	ld.u64 	%rd417, [%rd774];
	add.s64 	%rd775, %rd1475, %rd773;
	ld.u64 	%rd418, [%rd775];
	setp.lt.u64 	%p77, %rd417, %rd418;
	mov.u64 	%rd1349, %rd1475;
	mov.u64 	%rd1350, %rd1439;
	@%p77 bra 	$L__BB31_240;
	setp.le.u64 	%p78, %rd417, %rd418;
	add.s64 	%rd1348, %rd1348, 1;
	setp.lt.u64 	%p79, %rd1348, %rd346;
	and.pred  	%p80, %p78, %p79;
	mov.u64 	%rd1349, %rd1439;
	mov.u64 	%rd1350, %rd1475;
	@%p80 bra 	$L__BB31_238;
$L__BB31_240:
	mov.b64 	%rd1351, 0;
$L__BB31_241:
	shl.b64 	%rd778, %rd1351, 3;
	add.s64 	%rd779, %rd1344, %rd778;
	ld.u64 	%rd423, [%rd779];
	add.s64 	%rd780, %rd1340, %rd778;
	ld.u64 	%rd424, [%rd780];
	setp.lt.u64 	%p81, %rd423, %rd424;
	mov.u64 	%rd1352, %rd1340;
	mov.u64 	%rd1353, %rd1344;
	@%p81 bra 	$L__BB31_243;
	setp.le.u64 	%p82, %rd423, %rd424;
	add.s64 	%rd1351, %rd1351, 1;
	setp.lt.u64 	%p83, %rd1351, %rd346;
	and.pred  	%p84, %p82, %p83;
	mov.u64 	%rd1352, %rd1344;
	mov.u64 	%rd1353, %rd1340;
	@%p84 bra 	$L__BB31_241;
$L__BB31_243:
	mov.b64 	%rd1354, 0;
$L__BB31_244:
	shl.b64 	%rd783, %rd1354, 3;
	add.s64 	%rd784, %rd1347, %rd783;
	ld.u64 	%rd429, [%rd784];
	add.s64 	%rd785, %rd1343, %rd783;
	ld.u64 	%rd430, [%rd785];
	setp.lt.u64 	%p85, %rd429, %rd430;
	mov.u64 	%rd1355, %rd1343;
	mov.u64 	%rd1356, %rd1347;
	@%p85 bra 	$L__BB31_246;
	setp.le.u64 	%p86, %rd429, %rd430;
	add.s64 	%rd1354, %rd1354, 1;
	setp.lt.u64 	%p87, %rd1354, %rd346;
	and.pred  	%p88, %p86, %p87;
	mov.u64 	%rd1355, %rd1347;
	mov.u64 	%rd1356, %rd1343;
	@%p88 bra 	$L__BB31_244;
$L__BB31_246:
	mov.b64 	%rd1357, 0;
$L__BB31_247:
	shl.b64 	%rd788, %rd1357, 3;
	add.s64 	%rd789, %rd1350, %rd788;
	ld.u64 	%rd435, [%rd789];
	add.s64 	%rd790, %rd1346, %rd788;
	ld.u64 	%rd436, [%rd790];
	setp.lt.u64 	%p89, %rd435, %rd436;
	mov.u64 	%rd1358, %rd1346;
	mov.u64 	%rd1359, %rd1350;
	@%p89 bra 	$L__BB31_249;
	setp.le.u64 	%p90, %rd435, %rd436;
	add.s64 	%rd1357, %rd1357, 1;
	setp.lt.u64 	%p91, %rd1357, %rd346;
	and.pred  	%p92, %p90, %p91;
	mov.u64 	%rd1358, %rd1350;
	mov.u64 	%rd1359, %rd1346;
	@%p92 bra 	$L__BB31_247;
$L__BB31_249:
	mov.b64 	%rd1360, 0;
$L__BB31_250:
	shl.b64 	%rd793, %rd1360, 3;
	add.s64 	%rd794, %rd1353, %rd793;
	ld.u64 	%rd441, [%rd794];
	add.s64 	%rd795, %rd1341, %rd793;
	ld.u64 	%rd442, [%rd795];
	setp.lt.u64 	%p93, %rd441, %rd442;
	mov.u64 	%rd1361, %rd1341;
	mov.u64 	%rd1362, %rd1353;
	@%p93 bra 	$L__BB31_252;
	setp.le.u64 	%p94, %rd441, %rd442;
	add.s64 	%rd1360, %rd1360, 1;
	setp.lt.u64 	%p95, %rd1360, %rd346;
	and.pred  	%p96, %p94, %p95;
	mov.u64 	%rd1361, %rd1353;
	mov.u64 	%rd1362, %rd1341;
	@%p96 bra 	$L__BB31_250;
$L__BB31_252:
	mov.b64 	%rd1363, 0;
$L__BB31_253:
	shl.b64 	%rd798, %rd1363, 3;
	add.s64 	%rd799, %rd1356, %rd798;
	ld.u64 	%rd447, [%rd799];
	add.s64 	%rd800, %rd1352, %rd798;
	ld.u64 	%rd448, [%rd800];
	setp.lt.u64 	%p97, %rd447, %rd448;
	mov.u64 	%rd1364, %rd1352;
	mov.u64 	%rd1365, %rd1356;
	@%p97 bra 	$L__BB31_255;
	setp.le.u64 	%p98, %rd447, %rd448;
	add.s64 	%rd1363, %rd1363, 1;
	setp.lt.u64 	%p99, %rd1363, %rd346;
	and.pred  	%p100, %p98, %p99;
	mov.u64 	%rd1364, %rd1356;
	mov.u64 	%rd1365, %rd1352;
	@%p100 bra 	$L__BB31_253;
$L__BB31_255:
	mov.b64 	%rd1366, 0;
$L__BB31_256:
	shl.b64 	%rd803, %rd1366, 3;
	add.s64 	%rd804, %rd1359, %rd803;
	ld.u64 	%rd453, [%rd804];
	add.s64 	%rd805, %rd1355, %rd803;
	ld.u64 	%rd454, [%rd805];
	setp.lt.u64 	%p101, %rd453, %rd454;
	mov.u64 	%rd1367, %rd1355;
	mov.u64 	%rd1368, %rd1359;
	@%p101 bra 	$L__BB31_258;
	setp.le.u64 	%p102, %rd453, %rd454;
	add.s64 	%rd1366, %rd1366, 1;
	setp.lt.u64 	%p103, %rd1366, %rd346;
	and.pred  	%p104, %p102, %p103;
	mov.u64 	%rd1367, %rd1359;
	mov.u64 	%rd1368, %rd1355;
	@%p104 bra 	$L__BB31_256;
$L__BB31_258:
	mov.b64 	%rd1369, 0;
$L__BB31_259:
	shl.b64 	%rd808, %rd1369, 3;
	add.s64 	%rd809, %rd1349, %rd808;
	ld.u64 	%rd459, [%rd809];
	add.s64 	%rd810, %rd1358, %rd808;
	ld.u64 	%rd460, [%rd810];
	setp.lt.u64 	%p105, %rd459, %rd460;
	mov.u64 	%rd1370, %rd1358;
	mov.u64 	%rd1371, %rd1349;
	@%p105 bra 	$L__BB31_261;
	setp.le.u64 	%p106, %rd459, %rd460;
	add.s64 	%rd1369, %rd1369, 1;
	setp.lt.u64 	%p107, %rd1369, %rd346;
	and.pred  	%p108, %p106, %p107;
	mov.u64 	%rd1370, %rd1349;
	mov.u64 	%rd1371, %rd1358;
	@%p108 bra 	$L__BB31_259;
$L__BB31_261:
	mov.b64 	%rd1372, 0;
$L__BB31_262:
	shl.b64 	%rd813, %rd1372, 3;
	add.s64 	%rd814, %rd1365, %rd813;
	ld.u64 	%rd465, [%rd814];
	add.s64 	%rd815, %rd1361, %rd813;
	ld.u64 	%rd466, [%rd815];
	setp.lt.u64 	%p109, %rd465, %rd466;
	mov.u64 	%rd1373, %rd1361;
	mov.u64 	%rd1374, %rd1365;
	@%p109 bra 	$L__BB31_264;
	setp.le.u64 	%p110, %rd465, %rd466;
	add.s64 	%rd1372, %rd1372, 1;
	setp.lt.u64 	%p111, %rd1372, %rd346;
	and.pred  	%p112, %p110, %p111;
	mov.u64 	%rd1373, %rd1365;
	mov.u64 	%rd1374, %rd1361;
	@%p112 bra 	$L__BB31_262;
$L__BB31_264:
	mov.b64 	%rd1375, 0;
$L__BB31_265:
	shl.b64 	%rd818, %rd1375, 3;
	add.s64 	%rd819, %rd1368, %rd818;
	ld.u64 	%rd471, [%rd819];
	add.s64 	%rd820, %rd1364, %rd818;
	ld.u64 	%rd472, [%rd820];
	setp.lt.u64 	%p113, %rd471, %rd472;
	mov.u64 	%rd1376, %rd1364;
	mov.u64 	%rd1377, %rd1368;
	@%p113 bra 	$L__BB31_267;
	setp.le.u64 	%p114, %rd471, %rd472;
	add.s64 	%rd1375, %rd1375, 1;
	setp.lt.u64 	%p115, %rd1375, %rd346;
	and.pred  	%p116, %p114, %p115;
	mov.u64 	%rd1376, %rd1368;
	mov.u64 	%rd1377, %rd1364;
	@%p116 bra 	$L__BB31_265;
$L__BB31_267:
	mov.b64 	%rd1378, 0;
$L__BB31_268:
	shl.b64 	%rd823, %rd1378, 3;
	add.s64 	%rd824, %rd1371, %rd823;
	ld.u64 	%rd477, [%rd824];
	add.s64 	%rd825, %rd1367, %rd823;
	ld.u64 	%rd478, [%rd825];
	setp.lt.u64 	%p117, %rd477, %rd478;
	mov.u64 	%rd1379, %rd1367;
	mov.u64 	%rd1380, %rd1371;
	@%p117 bra 	$L__BB31_270;
	setp.le.u64 	%p118, %rd477, %rd478;
	add.s64 	%rd1378, %rd1378, 1;
	setp.lt.u64 	%p119, %rd1378, %rd346;
	and.pred  	%p120, %p118, %p119;
	mov.u64 	%rd1379, %rd1371;
	mov.u64 	%rd1380, %rd1367;
	@%p120 bra 	$L__BB31_268;
$L__BB31_270:
	mov.b64 	%rd1381, 0;
$L__BB31_271:
	shl.b64 	%rd828, %rd1381, 3;
	add.s64 	%rd829, %rd1374, %rd828;
	ld.u64 	%rd483, [%rd829];
	add.s64 	%rd830, %rd1362, %rd828;
	ld.u64 	%rd484, [%rd830];
	setp.lt.u64 	%p121, %rd483, %rd484;
	mov.u64 	%rd1382, %rd1362;
	mov.u64 	%rd1383, %rd1374;
	@%p121 bra 	$L__BB31_273;
	setp.le.u64 	%p122, %rd483, %rd484;
	add.s64 	%rd1381, %rd1381, 1;
	setp.lt.u64 	%p123, %rd1381, %rd346;
	and.pred  	%p124, %p122, %p123;
	mov.u64 	%rd1382, %rd1374;
	mov.u64 	%rd1383, %rd1362;
	@%p124 bra 	$L__BB31_271;
$L__BB31_273:
	mov.b64 	%rd1384, 0;
$L__BB31_274:
	shl.b64 	%rd833, %rd1384, 3;
	add.s64 	%rd834, %rd1377, %rd833;
	ld.u64 	%rd489, [%rd834];
	add.s64 	%rd835, %rd1373, %rd833;
	ld.u64 	%rd490, [%rd835];
	setp.lt.u64 	%p125, %rd489, %rd490;
	mov.u64 	%rd1385, %rd1373;
	mov.u64 	%rd1386, %rd1377;
	@%p125 bra 	$L__BB31_276;
	setp.le.u64 	%p126, %rd489, %rd490;
	add.s64 	%rd1384, %rd1384, 1;
	setp.lt.u64 	%p127, %rd1384, %rd346;
	and.pred  	%p128, %p126, %p127;
	mov.u64 	%rd1385, %rd1377;
	mov.u64 	%rd1386, %rd1373;
	@%p128 bra 	$L__BB31_274;
$L__BB31_276:
	mov.b64 	%rd1387, 0;
$L__BB31_277:
	shl.b64 	%rd838, %rd1387, 3;
	add.s64 	%rd839, %rd1380, %rd838;
	ld.u64 	%rd495, [%rd839];
	add.s64 	%rd840, %rd1376, %rd838;
	ld.u64 	%rd496, [%rd840];
	setp.lt.u64 	%p129, %rd495, %rd496;
	mov.u64 	%rd1388, %rd1376;
	mov.u64 	%rd1389, %rd1380;
	@%p129 bra 	$L__BB31_279;
	setp.le.u64 	%p130, %rd495, %rd496;
	add.s64 	%rd1387, %rd1387, 1;
	setp.lt.u64 	%p131, %rd1387, %rd346;
	and.pred  	%p132, %p130, %p131;
	mov.u64 	%rd1388, %rd1380;
	mov.u64 	%rd1389, %rd1376;
	@%p132 bra 	$L__BB31_277;
$L__BB31_279:
	mov.b64 	%rd1390, 0;
$L__BB31_280:
	shl.b64 	%rd843, %rd1390, 3;
	add.s64 	%rd844, %rd1370, %rd843;
	ld.u64 	%rd501, [%rd844];
	add.s64 	%rd845, %rd1379, %rd843;
	ld.u64 	%rd502, [%rd845];
	setp.lt.u64 	%p133, %rd501, %rd502;
	mov.u64 	%rd1391, %rd1379;
	mov.u64 	%rd1392, %rd1370;
	@%p133 bra 	$L__BB31_282;
	setp.le.u64 	%p134, %rd501, %rd502;
	add.s64 	%rd1390, %rd1390, 1;
	setp.lt.u64 	%p135, %rd1390, %rd346;
	and.pred  	%p136, %p134, %p135;
	mov.u64 	%rd1391, %rd1370;
	mov.u64 	%rd1392, %rd1379;
	@%p136 bra 	$L__BB31_280;
$L__BB31_282:
	mov.b64 	%rd1393, 0;
$L__BB31_283:
	shl.b64 	%rd848, %rd1393, 3;
	add.s64 	%rd849, %rd1386, %rd848;
	ld.u64 	%rd507, [%rd849];
	add.s64 	%rd850, %rd1382, %rd848;
	ld.u64 	%rd508, [%rd850];
	setp.lt.u64 	%p137, %rd507, %rd508;
	mov.u64 	%rd1394, %rd1382;
	mov.u64 	%rd1395, %rd1386;
	@%p137 bra 	$L__BB31_285;
	setp.le.u64 	%p138, %rd507, %rd508;
	add.s64 	%rd1393, %rd1393, 1;
	setp.lt.u64 	%p139, %rd1393, %rd346;
	and.pred  	%p140, %p138, %p139;
	mov.u64 	%rd1394, %rd1386;
	mov.u64 	%rd1395, %rd1382;
	@%p140 bra 	$L__BB31_283;
$L__BB31_285:
	mov.b64 	%rd1396, 0;
$L__BB31_286:
	shl.b64 	%rd853, %rd1396, 3;
	add.s64 	%rd854, %rd1389, %rd853;
	ld.u64 	%rd513, [%rd854];
	add.s64 	%rd855, %rd1385, %rd853;
	ld.u64 	%rd514, [%rd855];
	setp.lt.u64 	%p141, %rd513, %rd514;
	mov.u64 	%rd1397, %rd1385;
	mov.u64 	%rd1398, %rd1389;
	@%p141 bra 	$L__BB31_288;
	setp.le.u64 	%p142, %rd513, %rd514;
	add.s64 	%rd1396, %rd1396, 1;
	setp.lt.u64 	%p143, %rd1396, %rd346;
	and.pred  	%p144, %p142, %p143;
	mov.u64 	%rd1397, %rd1389;
	mov.u64 	%rd1398, %rd1385;
	@%p144 bra 	$L__BB31_286;
$L__BB31_288:
	mov.b64 	%rd1399, 0;
$L__BB31_289:
	shl.b64 	%rd858, %rd1399, 3;
	add.s64 	%rd859, %rd1392, %rd858;
	ld.u64 	%rd519, [%rd859];
	add.s64 	%rd860, %rd1388, %rd858;
	ld.u64 	%rd520, [%rd860];
	setp.lt.u64 	%p145, %rd519, %rd520;
	mov.u64 	%rd1400, %rd1388;
	mov.u64 	%rd1401, %rd1392;
	@%p145 bra 	$L__BB31_291;
	setp.le.u64 	%p146, %rd519, %rd520;
	add.s64 	%rd1399, %rd1399, 1;
	setp.lt.u64 	%p147, %rd1399, %rd346;
	and.pred  	%p148, %p146, %p147;
	mov.u64 	%rd1400, %rd1392;
	mov.u64 	%rd1401, %rd1388;
	@%p148 bra 	$L__BB31_289;
$L__BB31_291:
	mov.b64 	%rd1402, 0;
$L__BB31_292:
	shl.b64 	%rd863, %rd1402, 3;
	add.s64 	%rd864, %rd1395, %rd863;
	ld.u64 	%rd525, [%rd864];
	add.s64 	%rd865, %rd1383, %rd863;
	ld.u64 	%rd526, [%rd865];
	setp.lt.u64 	%p149, %rd525, %rd526;
	mov.u64 	%rd1403, %rd1383;
	mov.u64 	%rd1481, %rd1395;
	@%p149 bra 	$L__BB31_294;
	setp.le.u64 	%p150, %rd525, %rd526;
	add.s64 	%rd1402, %rd1402, 1;
	setp.lt.u64 	%p151, %rd1402, %rd346;
	and.pred  	%p152, %p150, %p151;
	mov.u64 	%rd1403, %rd1395;
	mov.u64 	%rd1481, %rd1383;
	@%p152 bra 	$L__BB31_292;
$L__BB31_294:
	mov.b64 	%rd1405, 0;
$L__BB31_295:
	shl.b64 	%rd868, %rd1405, 3;
	add.s64 	%rd869, %rd1398, %rd868;
	ld.u64 	%rd531, [%rd869];
	add.s64 	%rd870, %rd1394, %rd868;
	ld.u64 	%rd532, [%rd870];
	setp.lt.u64 	%p153, %rd531, %rd532;
	mov.u64 	%rd1406, %rd1394;
	mov.u64 	%rd1407, %rd1398;
	@%p153 bra 	$L__BB31_297;
	setp.le.u64 	%p154, %rd531, %rd532;
	add.s64 	%rd1405, %rd1405, 1;
	setp.lt.u64 	%p155, %rd1405, %rd346;
	and.pred  	%p156, %p154, %p155;
	mov.u64 	%rd1406, %rd1398;
	mov.u64 	%rd1407, %rd1394;
	@%p156 bra 	$L__BB31_295;
$L__BB31_297:
	mov.b64 	%rd1408, 0;
$L__BB31_298:
	shl.b64 	%rd873, %rd1408, 3;
	add.s64 	%rd874, %rd1401, %rd873;
	ld.u64 	%rd537, [%rd874];
	add.s64 	%rd875, %rd1397, %rd873;
	ld.u64 	%rd538, [%rd875];
	setp.lt.u64 	%p157, %rd537, %rd538;
	mov.u64 	%rd1409, %rd1397;
	mov.u64 	%rd1410, %rd1401;
	@%p157 bra 	$L__BB31_300;
	setp.le.u64 	%p158, %rd537, %rd538;
	add.s64 	%rd1408, %rd1408, 1;
	setp.lt.u64 	%p159, %rd1408, %rd346;
	and.pred  	%p160, %p158, %p159;
	mov.u64 	%rd1409, %rd1401;
	mov.u64 	%rd1410, %rd1397;
	@%p160 bra 	$L__BB31_298;
$L__BB31_300:
	mov.b64 	%rd1411, 0;
$L__BB31_301:
	shl.b64 	%rd878, %rd1411, 3;
	add.s64 	%rd879, %rd1391, %rd878;
	ld.u64 	%rd543, [%rd879];
	add.s64 	%rd880, %rd1400, %rd878;
	ld.u64 	%rd544, [%rd880];
	setp.lt.u64 	%p161, %rd543, %rd544;
	mov.u64 	%rd1439, %rd1400;
	mov.u64 	%rd1413, %rd1391;
	@%p161 bra 	$L__BB31_303;
	setp.le.u64 	%p162, %rd543, %rd544;
	add.s64 	%rd1411, %rd1411, 1;
	setp.lt.u64 	%p163, %rd1411, %rd346;
	and.pred  	%p164, %p162, %p163;
	mov.u64 	%rd1439, %rd1391;
	mov.u64 	%rd1413, %rd1400;
	@%p164 bra 	$L__BB31_301;
$L__BB31_303:
	mov.b64 	%rd1414, 0;
$L__BB31_304:
	shl.b64 	%rd883, %rd1414, 3;
	add.s64 	%rd884, %rd1407, %rd883;
	ld.u64 	%rd549, [%rd884];
	add.s64 	%rd885, %rd1403, %rd883;
	ld.u64 	%rd550, [%rd885];
	setp.lt.u64 	%p165, %rd549, %rd550;
	mov.u64 	%rd1479, %rd1403;
	mov.u64 	%rd1480, %rd1407;
	@%p165 bra 	$L__BB31_306;
	setp.le.u64 	%p166, %rd549, %rd550;
	add.s64 	%rd1414, %rd1414, 1;
	setp.lt.u64 	%p167, %rd1414, %rd346;
	and.pred  	%p168, %p166, %p167;
	mov.u64 	%rd1479, %rd1407;
	mov.u64 	%rd1480, %rd1403;
	@%p168 bra 	$L__BB31_304;
$L__BB31_306:
	mov.b64 	%rd1417, 0;
$L__BB31_307:
	shl.b64 	%rd888, %rd1417, 3;
	add.s64 	%rd889, %rd1410, %rd888;
	ld.u64 	%rd555, [%rd889];
	add.s64 	%rd890, %rd1406, %rd888;
	ld.u64 	%rd556, [%rd890];
	setp.lt.u64 	%p169, %rd555, %rd556;
	mov.u64 	%rd1477, %rd1406;
	mov.u64 	%rd1478, %rd1410;
	@%p169 bra 	$L__BB31_309;
	setp.le.u64 	%p170, %rd555, %rd556;
	add.s64 	%rd1417, %rd1417, 1;
	setp.lt.u64 	%p171, %rd1417, %rd346;
	and.pred  	%p172, %p170, %p171;
	mov.u64 	%rd1477, %rd1410;
	mov.u64 	%rd1478, %rd1406;
	@%p172 bra 	$L__BB31_307;
$L__BB31_309:
	mov.b64 	%rd1420, 0;
$L__BB31_310:
	shl.b64 	%rd893, %rd1420, 3;
	add.s64 	%rd894, %rd1413, %rd893;
	ld.u64 	%rd561, [%rd894];
	add.s64 	%rd895, %rd1409, %rd893;
	ld.u64 	%rd562, [%rd895];
	setp.lt.u64 	%p173, %rd561, %rd562;
	mov.u64 	%rd1475, %rd1409;
	mov.u64 	%rd1476, %rd1413;
	@%p173 bra 	$L__BB31_312;
	setp.le.u64 	%p174, %rd561, %rd562;
	add.s64 	%rd1420, %rd1420, 1;
	setp.lt.u64 	%p175, %rd1420, %rd346;
	and.pred  	%p176, %p174, %p175;
	mov.u64 	%rd1475, %rd1413;
	mov.u64 	%rd1476, %rd1409;
	@%p176 bra 	$L__BB31_310;
$L__BB31_312:
	mov.b32 	%r594, 2;
	shl.b32 	%r240, %r71, 6;
	mov.u32 	%r241, _ZZN3cub18CUB_300001_SM_10006detail10merge_sort30DeviceMergeSortBlockSortKernelINS2_10policy_hubIPPyE9Policy600ES6_PNS0_8NullTypeES6_SA_m15tuple_weak_lessS5_S9_EEvbT0_T1_T2_T3_T4_PT6_PT7_T5_NS1_7vsmem_tEE19static_temp_storage;
	add.s32 	%r242, %r241, %r240;
$L__BB31_313:
	mov.u32 	%r97, %r594;
	bar.sync 	0;
	add.s32 	%r239, %r97, -1;
	st.shared.v2.u64 	[%r242], {%rd1481, %rd1480};
	st.shared.v2.u64 	[%r242+16], {%rd1479, %rd1478};
	st.shared.v2.u64 	[%r242+32], {%rd1477, %rd1476};
	st.shared.v2.u64 	[%r242+48], {%rd1475, %rd1439};
	bar.sync 	0;
	neg.s32 	%r243, %r97;
	and.b32  	%r244, %r71, %r243;
	shl.b32 	%r245, %r244, 3;
	shl.b32 	%r246, %r97, 2;
	and.b32  	%r247, %r239, %r71;
	shl.b32 	%r248, %r247, 3;
	min.s32 	%r98, %r248, %r70;
	min.s32 	%r99, %r245, %r70;
	add.s32 	%r249, %r99, %r246;
	min.s32 	%r100, %r249, %r70;
	add.s32 	%r250, %r100, %r246;
	min.s32 	%r101, %r250, %r70;
	sub.s32 	%r251, %r100, %r99;
	sub.s32 	%r252, %r101, %r100;
	setp.lt.s32 	%p177, %r98, %r252;
	sub.s32 	%r253, %r98, %r252;
	selp.b32 	%r599, 0, %r253, %p177;
	min.s32 	%r596, %r251, %r98;
	setp.ge.s32 	%p178, %r599, %r596;
	@%p178 bra 	$L__BB31_320;
	setp.eq.s32 	%p179, %r1, 0;
	@%p179 bra 	$L__BB31_445;
	add.s32 	%r104, %r100, %r98;
$L__BB31_316:
	mov.u32 	%r107, %r596;
	sub.s32 	%r254, %r107, %r599;
	shr.u32 	%r255, %r254, 31;
	add.s32 	%r256, %r254, %r255;
	shr.s32 	%r257, %r256, 1;
	add.s32 	%r109, %r257, %r599;
	add.s32 	%r258, %r109, %r99;
	shl.b32 	%r259, %r258, 3;
	mov.u32 	%r260, _ZZN3cub18CUB_300001_SM_10006detail10merge_sort30DeviceMergeSortBlockSortKernelINS2_10policy_hubIPPyE9Policy600ES6_PNS0_8NullTypeES6_SA_m15tuple_weak_lessS5_S9_EEvbT0_T1_T2_T3_T4_PT6_PT7_T5_NS1_7vsmem_tEE19static_temp_storage;
	add.s32 	%r261, %r260, %r259;
	ld.shared.u64 	%rd580, [%r261];
	not.b32 	%r262, %r109;
	add.s32 	%r263, %r104, %r262;
	shl.b32 	%r264, %r263, 3;
	add.s32 	%r265, %r260, %r264;
	ld.shared.u64 	%rd581, [%r265];
	mov.b64 	%rd1437, 0;
$L__BB31_317:
	shl.b64 	%rd898, %rd1437, 3;
	add.s64 	%rd899, %rd581, %rd898;
	ld.u64 	%rd583, [%rd899];
	add.s64 	%rd900, %rd580, %rd898;
	ld.u64 	%rd584, [%rd900];
	setp.lt.u64 	%p180, %rd583, %rd584;
	mov.u32 	%r596, %r109;
	@%p180 bra 	$L__BB31_319;
	setp.le.u64 	%p181, %rd583, %rd584;
	add.s64 	%rd1437, %rd1437, 1;
	setp.lt.u64 	%p182, %rd1437, %rd346;
	and.pred  	%p183, %p181, %p182;
	mov.u32 	%r596, %r107;
	@%p183 bra 	$L__BB31_317;
$L__BB31_319:
	add.s32 	%r266, %r109, 1;
	selp.b32 	%r599, %r599, %r266, %p180;
	setp.lt.s32 	%p185, %r599, %r596;
	@%p185 bra 	$L__BB31_316;
$L__BB31_320:
	add.s32 	%r113, %r599, %r99;
	add.s32 	%r272, %r100, %r98;
	sub.s32 	%r114, %r272, %r599;
	shl.b32 	%r273, %r113, 3;
	mov.u32 	%r274, _ZZN3cub18CUB_300001_SM_10006detail10merge_sort30DeviceMergeSortBlockSortKernelINS2_10policy_hubIPPyE9Policy600ES6_PNS0_8NullTypeES6_SA_m15tuple_weak_lessS5_S9_EEvbT0_T1_T2_T3_T4_PT6_PT7_T5_NS1_7vsmem_tEE19static_temp_storage;
	add.s32 	%r115, %r274, %r273;
	ld.shared.u64 	%rd1439, [%r115];
	shl.b32 	%r275, %r114, 3;
	add.s32 	%r116, %r274, %r275;
	ld.shared.u64 	%rd1438, [%r116];
	@%p24 bra 	$L__BB31_344;
	setp.lt.s32 	%p271, %r114, %r101;
	setp.ge.s32 	%p272, %r113, %r100;
	and.pred  	%p273, %p271, %p272;
	selp.b64 	%rd1481, %rd1438, %rd1439, %p273;
	selp.u32 	%r326, 1, 0, %p273;
	add.s32 	%r117, %r114, %r326;
	not.pred 	%p274, %p273;
	selp.u32 	%r327, 1, 0, %p274;
	add.s32 	%r118, %r113, %r327;
	@%p273 bra 	$L__BB31_323;
	ld.shared.u64 	%rd1439, [%r115+8];
	bra.uni 	$L__BB31_324;
$L__BB31_323:
	ld.shared.u64 	%rd1438, [%r116+8];
$L__BB31_324:
	setp.lt.s32 	%p275, %r117, %r101;
	setp.ge.s32 	%p276, %r118, %r100;
	and.pred  	%p277, %p275, %p276;
	selp.b64 	%rd1480, %rd1438, %rd1439, %p277;
	selp.u32 	%r328, 1, 0, %p277;
	add.s32 	%r119, %r117, %r328;
	not.pred 	%p278, %p277;
	selp.u32 	%r329, 1, 0, %p278;
	add.s32 	%r120, %r118, %r329;
	@%p277 bra 	$L__BB31_326;
	shl.b32 	%r330, %r120, 3;
	mov.u32 	%r331, _ZZN3cub18CUB_300001_SM_10006detail10merge_sort30DeviceMergeSortBlockSortKernelINS2_10policy_hubIPPyE9Policy600ES6_PNS0_8NullTypeES6_SA_m15tuple_weak_lessS5_S9_EEvbT0_T1_T2_T3_T4_PT6_PT7_T5_NS1_7vsmem_tEE19static_temp_storage;
	add.s32 	%r332, %r331, %r330;
	ld.shared.u64 	%rd1439, [%r332];
	bra.uni 	$L__BB31_327;
$L__BB31_326:
	shl.b32 	%r333, %r119, 3;
	mov.u32 	%r334, _ZZN3cub18CUB_300001_SM_10006detail10merge_sort30DeviceMergeSortBlockSortKernelINS2_10policy_hubIPPyE9Policy600ES6_PNS0_8NullTypeES6_SA_m15tuple_weak_lessS5_S9_EEvbT0_T1_T2_T3_T4_PT6_PT7_T5_NS1_7vsmem_tEE19static_temp_storage;
	add.s32 	%r335, %r334, %r333;
	ld.shared.u64 	%rd1438, [%r335];
$L__BB31_327:
	setp.lt.s32 	%p279, %r119, %r101;
	setp.ge.s32 	%p280, %r120, %r100;
	and.pred  	%p281, %p279, %p280;
	selp.b64 	%rd1479, %rd1438, %rd1439, %p281;
	selp.u32 	%r336, 1, 0, %p281;
	add.s32 	%r121, %r119, %r336;
	not.pred 	%p282, %p281;
	selp.u32 	%r337, 1, 0, %p282;
	add.s32 	%r122, %r120, %r337;
	@%p281 bra 	$L__BB31_329;
	shl.b32 	%r338, %r122, 3;
	mov.u32 	%r339, _ZZN3cub18CUB_300001_SM_10006detail10merge_sort30DeviceMergeSortBlockSortKernelINS2_10policy_hubIPPyE9Policy600ES6_PNS0_8NullTypeES6_SA_m15tuple_weak_lessS5_S9_EEvbT0_T1_T2_T3_T4_PT6_PT7_T5_NS1_7vsmem_tEE19static_temp_storage;
	add.s32 	%r340, %r339, %r338;
	ld.shared.u64 	%rd1439, [%r340];
	bra.uni 	$L__BB31_330;
$L__BB31_329:
	shl.b32 	%r341, %r121, 3;
	mov.u32 	%r342, _ZZN3cub18CUB_300001_SM_10006detail10merge_sort30DeviceMergeSortBlockSortKernelINS2_10policy_hubIPPyE9Policy600ES6_PNS0_8NullTypeES6_SA_m15tuple_weak_lessS5_S9_EEvbT0_T1_T2_T3_T4_PT6_PT7_T5_NS1_7vsmem_tEE19static_temp_storage;
	add.s32 	%r343, %r342, %r341;
	ld.shared.u64 	%rd1438, [%r343];
$L__BB31_330:
	setp.lt.s32 	%p283, %r121, %r101;
	setp.ge.s32 	%p284, %r122, %r100;
	and.pred  	%p285, %p283, %p284;
	selp.b64 	%rd1478, %rd1438, %rd1439, %p285;
	selp.u32 	%r344, 1, 0, %p285;
	add.s32 	%r123, %r121, %r344;
	not.pred 	%p286, %p285;
	selp.u32 	%r345, 1, 0, %p286;
	add.s32 	%r124, %r122, %r345;
	@%p285 bra 	$L__BB31_332;
	shl.b32 	%r346, %r124, 3;
	mov.u32 	%r347, _ZZN3cub18CUB_300001_SM_10006detail10merge_sort30DeviceMergeSortBlockSortKernelINS2_10policy_hubIPPyE9Policy600ES6_PNS0_8NullTypeES6_SA_m15tuple_weak_lessS5_S9_EEvbT0_T1_T2_T3_T4_PT6_PT7_T5_NS1_7vsmem_tEE19static_temp_storage;
	add.s32 	%r348, %r347, %r346;
	ld.shared.u64 	%rd1439, [%r348];
	bra.uni 	$L__BB31_333;
$L__BB31_332:
	shl.b32 	%r349, %r123, 3;
	mov.u32 	%r350, _ZZN3cub18CUB_300001_SM_10006detail10merge_sort30DeviceMergeSortBlockSortKernelINS2_10policy_hubIPPyE9Policy600ES6_PNS0_8NullTypeES6_SA_m15tuple_weak_lessS5_S9_EEvbT0_T1_T2_T3_T4_PT6_PT7_T5_NS1_7vsmem_tEE19static_temp_storage;
	add.s32 	%r351, %r350, %r349;
	ld.shared.u64 	%rd1438, [%r351];
$L__BB31_333:
	setp.lt.s32 	%p287, %r123, %r101;
	setp.ge.s32 	%p288, %r124, %r100;
	and.pred  	%p289, %p287, %p288;
	selp.b64 	%rd1477, %rd1438, %rd1439, %p289;
	selp.u32 	%r352, 1, 0, %p289;
	add.s32 	%r125, %r123, %r352;
	not.pred 	%p290, %p289;
	selp.u32 	%r353, 1, 0, %p290;
	add.s32 	%r126, %r124, %r353;
	@%p289 bra 	$L__BB31_335;
	shl.b32 	%r354, %r126, 3;
	mov.u32 	%r355, _ZZN3cub18CUB_300001_SM_10006detail10merge_sort30DeviceMergeSortBlockSortKernelINS2_10policy_hubIPPyE9Policy600ES6_PNS0_8NullTypeES6_SA_m15tuple_weak_lessS5_S9_EEvbT0_T1_T2_T3_T4_PT6_PT7_T5_NS1_7vsmem_tEE19static_temp_storage;
	add.s32 	%r356, %r355, %r354;
	ld.shared.u64 	%rd1439, [%r356];
	bra.uni 	$L__BB31_336;
$L__BB31_335:
	shl.b32 	%r357, %r125, 3;
	mov.u32 	%r358, _ZZN3cub18CUB_300001_SM_10006detail10merge_sort30DeviceMergeSortBlockSortKernelINS2_10policy_hubIPPyE9Policy600ES6_PNS0_8NullTypeES6_SA_m15tuple_weak_lessS5_S9_EEvbT0_T1_T2_T3_T4_PT6_PT7_T5_NS1_7vsmem_tEE19static_temp_storage;
	add.s32 	%r359, %r358, %r357;
	ld.shared.u64 	%rd1438, [%r359];
$L__BB31_336:
	setp.lt.s32 	%p291, %r125, %r101;
	setp.ge.s32 	%p292, %r126, %r100;
	and.pred  	%p293, %p291, %p292;
	selp.b64 	%rd1476, %rd1438, %rd1439, %p293;
	selp.u32 	%r360, 1, 0, %p293;
	add.s32 	%r127, %r125, %r360;
	not.pred 	%p294, %p293;
	selp.u32 	%r361, 1, 0, %p294;
	add.s32 	%r128, %r126, %r361;
	@%p293 bra 	$L__BB31_338;
	shl.b32 	%r362, %r128, 3;
	mov.u32 	%r363, _ZZN3cub18CUB_300001_SM_10006detail10merge_sort30DeviceMergeSortBlockSortKernelINS2_10policy_hubIPPyE9Policy600ES6_PNS0_8NullTypeES6_SA_m15tuple_weak_lessS5_S9_EEvbT0_T1_T2_T3_T4_PT6_PT7_T5_NS1_7vsmem_tEE19static_temp_storage;
	add.s32 	%r364, %r363, %r362;
	ld.shared.u64 	%rd1439, [%r364];
	bra.uni 	$L__BB31_339;
$L__BB31_338:
	shl.b32 	%r365, %r127, 3;
	mov.u32 	%r366, _ZZN3cub18CUB_300001_SM_10006detail10merge_sort30DeviceMergeSortBlockSortKernelINS2_10policy_hubIPPyE9Policy600ES6_PNS0_8NullTypeES6_SA_m15tuple_weak_lessS5_S9_EEvbT0_T1_T2_T3_T4_PT6_PT7_T5_NS1_7vsmem_tEE19static_temp_storage;
	add.s32 	%r367, %r366, %r365;
	ld.shared.u64 	%rd1438, [%r367];
$L__BB31_339:
	setp.lt.s32 	%p295, %r127, %r101;
	setp.ge.s32 	%p296, %r128, %r100;
	and.pred  	%p297, %p295, %p296;
	selp.b64 	%rd1475, %rd1438, %rd1439, %p297;
	selp.u32 	%r368, 1, 0, %p297;
	add.s32 	%r129, %r127, %r368;
	not.pred 	%p298, %p297;
	selp.u32 	%r369, 1, 0, %p298;
	add.s32 	%r130, %r128, %r369;
	@%p297 bra 	$L__BB31_341;
	shl.b32 	%r370, %r130, 3;
	mov.u32 	%r371, _ZZN3cub18CUB_300001_SM_10006detail10merge_sort30DeviceMergeSortBlockSortKernelINS2_10policy_hubIPPyE9Policy600ES6_PNS0_8NullTypeES6_SA_m15tuple_weak_lessS5_S9_EEvbT0_T1_T2_T3_T4_PT6_PT7_T5_NS1_7vsmem_tEE19static_temp_storage;
	add.s32 	%r372, %r371, %r370;
	ld.shared.u64 	%rd1439, [%r372];
	bra.uni 	$L__BB31_342;
$L__BB31_341:
	shl.b32 	%r373, %r129, 3;
	mov.u32 	%r374, _ZZN3cub18CUB_300001_SM_10006detail10merge_sort30DeviceMergeSortBlockSortKernelINS2_10policy_hubIPPyE9Policy600ES6_PNS0_8NullTypeES6_SA_m15tuple_weak_lessS5_S9_EEvbT0_T1_T2_T3_T4_PT6_PT7_T5_NS1_7vsmem_tEE19static_temp_storage;
	add.s32 	%r375, %r374, %r373;
	ld.shared.u64 	%rd1438, [%r375];
$L__BB31_342:
	setp.ge.s32 	%p299, %r129, %r101;
	@%p299 bra 	$L__BB31_405;
	setp.lt.s32 	%p300, %r130, %r100;
	selp.b64 	%rd1439, %rd1439, %rd1438, %p300;
	bra.uni 	$L__BB31_405;
$L__BB31_344:
	setp.ge.s32 	%p189, %r114, %r101;
	mov.pred 	%p188, 0;
	mov.pred 	%p567, %p188;
	@%p189 bra 	$L__BB31_349;
	setp.ge.s32 	%p191, %r113, %r100;
	mov.pred 	%p190, -1;
	mov.pred 	%p567, %p190;
	@%p191 bra 	$L__BB31_349;
	mov.b64 	%rd1452, 0;
$L__BB31_347:
	shl.b64 	%rd903, %rd1452, 3;
	add.s64 	%rd904, %rd1438, %rd903;
	ld.u64 	%rd625, [%rd904];
	add.s64 	%rd905, %rd1439, %rd903;
	ld.u64 	%rd626, [%rd905];
	setp.lt.u64 	%p193, %rd625, %rd626;
	mov.pred 	%p567, %p190;
	@%p193 bra 	$L__BB31_349;
	setp.le.u64 	%p195, %rd625, %rd626;
	add.s64 	%rd1452, %rd1452, 1;
	setp.lt.u64 	%p196, %rd1452, %rd346;
	and.pred  	%p197, %p195, %p196;
	mov.pred 	%p567, %p188;
	@%p197 bra 	$L__BB31_347;
$L__BB31_349:
	selp.b64 	%rd1481, %rd1438, %rd1439, %p567;
	selp.u32 	%r276, 1, 0, %p567;
	add.s32 	%r131, %r114, %r276;
	not.pred 	%p198, %p567;
	selp.u32 	%r277, 1, 0, %p198;
	add.s32 	%r132, %r113, %r277;
	@%p198 bra 	$L__BB31_351;
	ld.shared.u64 	%rd1438, [%r116+8];
	bra.uni 	$L__BB31_352;
$L__BB31_351:
	ld.shared.u64 	%rd1439, [%r115+8];
$L__BB31_352:
	setp.ge.s32 	%p200, %r131, %r101;
	mov.pred 	%p199, 0;
	mov.pred 	%p568, %p199;
	@%p200 bra 	$L__BB31_357;
	setp.ge.s32 	%p202, %r132, %r100;
	mov.pred 	%p201, -1;
	mov.pred 	%p568, %p201;
	@%p202 bra 	$L__BB31_357;
	mov.b64 	%rd1455, 0;
$L__BB31_355:
	shl.b64 	%rd908, %rd1455, 3;
	add.s64 	%rd909, %rd1438, %rd908;
	ld.u64 	%rd634, [%rd909];
	add.s64 	%rd910, %rd1439, %rd908;
	ld.u64 	%rd635, [%rd910];
	setp.lt.u64 	%p204, %rd634, %rd635;
	mov.pred 	%p568, %p201;
	@%p204 bra 	$L__BB31_357;
	setp.le.u64 	%p206, %rd634, %rd635;
	add.s64 	%rd1455, %rd1455, 1;
	setp.lt.u64 	%p207, %rd1455, %rd346;
	and.pred  	%p208, %p206, %p207;
	mov.pred 	%p568, %p199;
	@%p208 bra 	$L__BB31_355;
$L__BB31_357:
	selp.b64 	%rd1480, %rd1438, %rd1439, %p568;
	selp.u32 	%r278, 1, 0, %p568;
	add.s32 	%r133, %r131, %r278;
	not.pred 	%p209, %p568;
	selp.u32 	%r279, 1, 0, %p209;
	add.s32 	%r134, %r132, %r279;
	@%p568 bra 	$L__BB31_359;
	shl.b32 	%r280, %r134, 3;
	mov.u32 	%r281, _ZZN3cub18CUB_300001_SM_10006detail10merge_sort30DeviceMergeSortBlockSortKernelINS2_10policy_hubIPPyE9Policy600ES6_PNS0_8NullTypeES6_SA_m15tuple_weak_lessS5_S9_EEvbT0_T1_T2_T3_T4_PT6_PT7_T5_NS1_7vsmem_tEE19static_temp_storage;
	add.s32 	%r282, %r281, %r280;
	ld.shared.u64 	%rd1439, [%r282];
	bra.uni 	$L__BB31_360;
$L__BB31_359:
	shl.b32 	%r283, %r133, 3;
	mov.u32 	%r284, _ZZN3cub18CUB_300001_SM_10006detail10merge_sort30DeviceMergeSortBlockSortKernelINS2_10policy_hubIPPyE9Policy600ES6_PNS0_8NullTypeES6_SA_m15tuple_weak_lessS5_S9_EEvbT0_T1_T2_T3_T4_PT6_PT7_T5_NS1_7vsmem_tEE19static_temp_storage;
	add.s32 	%r285, %r284, %r283;
	ld.shared.u64 	%rd1438, [%r285];
$L__BB31_360:
	setp.ge.s32 	%p211, %r133, %r101;
	mov.pred 	%p210, 0;
	mov.pred 	%p569, %p210;
	@%p211 bra 	$L__BB31_365;
	setp.ge.s32 	%p213, %r134, %r100;
	mov.pred 	%p212, -1;
	mov.pred 	%p569, %p212;
	@%p213 bra 	$L__BB31_365;
	mov.b64 	%rd1458, 0;
$L__BB31_363:
	shl.b64 	%rd913, %rd1458, 3;
	add.s64 	%rd914, %rd1438, %rd913;
	ld.u64 	%rd643, [%rd914];
	add.s64 	%rd915, %rd1439, %rd913;
	ld.u64 	%rd644, [%rd915];
	setp.lt.u64 	%p215, %rd643, %rd644;
	mov.pred 	%p569, %p212;
	@%p215 bra 	$L__BB31_365;
	setp.le.u64 	%p217, %rd643, %rd644;
	add.s64 	%rd1458, %rd1458, 1;
	setp.lt.u64 	%p218, %rd1458, %rd346;
	and.pred  	%p219, %p217, %p218;
	mov.pred 	%p569, %p210;
	@%p219 bra 	$L__BB31_363;
$L__BB31_365:
	selp.b64 	%rd1479, %rd1438, %rd1439, %p569;
	selp.u32 	%r286, 1, 0, %p569;
	add.s32 	%r135, %r133, %r286;
	not.pred 	%p220, %p569;
	selp.u32 	%r287, 1, 0, %p220;
	add.s32 	%r136, %r134, %r287;
	@%p569 bra 	$L__BB31_367;
	shl.b32 	%r288, %r136, 3;
	mov.u32 	%r289, _ZZN3cub18CUB_300001_SM_10006detail10merge_sort30DeviceMergeSortBlockSortKernelINS2_10policy_hubIPPyE9Policy600ES6_PNS0_8NullTypeES6_SA_m15tuple_weak_lessS5_S9_EEvbT0_T1_T2_T3_T4_PT6_PT7_T5_NS1_7vsmem_tEE19static_temp_storage;
	add.s32 	%r290, %r289, %r288;
	ld.shared.u64 	%rd1439, [%r290];
	bra.uni 	$L__BB31_368;
$L__BB31_367:
	shl.b32 	%r291, %r135, 3;
	mov.u32 	%r292, _ZZN3cub18CUB_300001_SM_10006detail10merge_sort30DeviceMergeSortBlockSortKernelINS2_10policy_hubIPPyE9Policy600ES6_PNS0_8NullTypeES6_SA_m15tuple_weak_lessS5_S9_EEvbT0_T1_T2_T3_T4_PT6_PT7_T5_NS1_7vsmem_tEE19static_temp_storage;
	add.s32 	%r293, %r292, %r291;
	ld.shared.u64 	%rd1438, [%r293];
$L__BB31_368:
	setp.ge.s32 	%p222, %r135, %r101;
	mov.pred 	%p221, 0;
	mov.pred 	%p570, %p221;
	@%p222 bra 	$L__BB31_373;
	setp.ge.s32 	%p224, %r136, %r100;
	mov.pred 	%p223, -1;
	mov.pred 	%p570, %p223;
	@%p224 bra 	$L__BB31_373;
	mov.b64 	%rd1461, 0;
$L__BB31_371:
	shl.b64 	%rd918, %rd1461, 3;
	add.s64 	%rd919, %rd1438, %rd918;
	ld.u64 	%rd652, [%rd919];
	add.s64 	%rd920, %rd1439, %rd918;
	ld.u64 	%rd653, [%rd920];
	setp.lt.u64 	%p226, %rd652, %rd653;
	mov.pred 	%p570, %p223;
	@%p226 bra 	$L__BB31_373;
	setp.le.u64 	%p228, %rd652, %rd653;
	add.s64 	%rd1461, %rd1461, 1;
	setp.lt.u64 	%p229, %rd1461, %rd346;
	and.pred  	%p230, %p228, %p229;
	mov.pred 	%p570, %p221;
	@%p230 bra 	$L__BB31_371;
$L__BB31_373:
	selp.b64 	%rd1478, %rd1438, %rd1439, %p570;
	selp.u32 	%r294, 1, 0, %p570;
	add.s32 	%r137, %r135, %r294;
	not.pred 	%p231, %p570;
	selp.u32 	%r295, 1, 0, %p231;
	add.s32 	%r138, %r136, %r295;
	@%p570 bra 	$L__BB31_375;
	shl.b32 	%r296, %r138, 3;
	mov.u32 	%r297, _ZZN3cub18CUB_300001_SM_10006detail10merge_sort30DeviceMergeSortBlockSortKernelINS2_10policy_hubIPPyE9Policy600ES6_PNS0_8NullTypeES6_SA_m15tuple_weak_lessS5_S9_EEvbT0_T1_T2_T3_T4_PT6_PT7_T5_NS1_7vsmem_tEE19static_temp_storage;
	add.s32 	%r298, %r297, %r296;
	ld.shared.u64 	%rd1439, [%r298];
	bra.uni 	$L__BB31_376;
$L__BB31_375:
	shl.b32 	%r299, %r137, 3;
	mov.u32 	%r300, _ZZN3cub18CUB_300001_SM_10006detail10merge_sort30DeviceMergeSortBlockSortKernelINS2_10policy_hubIPPyE9Policy600ES6_PNS0_8NullTypeES6_SA_m15tuple_weak_lessS5_S9_EEvbT0_T1_T2_T3_T4_PT6_PT7_T5_NS1_7vsmem_tEE19static_temp_storage;
	add.s32 	%r301, %r300, %r299;
	ld.shared.u64 	%rd1438, [%r301];
$L__BB31_376:
	setp.ge.s32 	%p233, %r137, %r101;
	mov.pred 	%p232, 0;
	mov.pred 	%p571, %p232;
	@%p233 bra 	$L__BB31_381;
	setp.ge.s32 	%p235, %r138, %r100;
	mov.pred 	%p234, -1;
	mov.pred 	%p571, %p234;
	@%p235 bra 	$L__BB31_381;
	mov.b64 	%rd1464, 0;
$L__BB31_379:
	shl.b64 	%rd923, %rd1464, 3;
	add.s64 	%rd924, %rd1438, %rd923;
	ld.u64 	%rd661, [%rd924];
	add.s64 	%rd925, %rd1439, %rd923;
	ld.u64 	%rd662, [%rd925];
	setp.lt.u64 	%p237, %rd661, %rd662;
	mov.pred 	%p571, %p234;
	@%p237 bra 	$L__BB31_381;
	setp.le.u64 	%p239, %rd661, %rd662;
	add.s64 	%rd1464, %rd1464, 1;
	setp.lt.u64 	%p240, %rd1464, %rd346;
	and.pred  	%p241, %p239, %p240;
	mov.pred 	%p571, %p232;
	@%p241 bra 	$L__BB31_379;
$L__BB31_381:
	selp.b64 	%rd1477, %rd1438, %rd1439, %p571;
	selp.u32 	%r302, 1, 0, %p571;
	add.s32 	%r139, %r137, %r302;
	not.pred 	%p242, %p571;
	selp.u32 	%r303, 1, 0, %p242;
	add.s32 	%r140, %r138, %r303;
	@%p571 bra 	$L__BB31_383;
	shl.b32 	%r304, %r140, 3;
	mov.u32 	%r305, _ZZN3cub18CUB_300001_SM_10006detail10merge_sort30DeviceMergeSortBlockSortKernelINS2_10policy_hubIPPyE9Policy600ES6_PNS0_8NullTypeES6_SA_m15tuple_weak_lessS5_S9_EEvbT0_T1_T2_T3_T4_PT6_PT7_T5_NS1_7vsmem_tEE19static_temp_storage;
	add.s32 	%r306, %r305, %r304;
	ld.shared.u64 	%rd1439, [%r306];
	bra.uni 	$L__BB31_384;
$L__BB31_383:
	shl.b32 	%r307, %r139, 3;
	mov.u32 	%r308, _ZZN3cub18CUB_300001_SM_10006detail10merge_sort30DeviceMergeSortBlockSortKernelINS2_10policy_hubIPPyE9Policy600ES6_PNS0_8NullTypeES6_SA_m15tuple_weak_lessS5_S9_EEvbT0_T1_T2_T3_T4_PT6_PT7_T5_NS1_7vsmem_tEE19static_temp_storage;
	add.s32 	%r309, %r308, %r307;
	ld.shared.u64 	%rd1438, [%r309];
$L__BB31_384:
	setp.ge.s32 	%p244, %r139, %r101;
	mov.pred 	%p243, 0;
	mov.pred 	%p572, %p243;
	@%p244 bra 	$L__BB31_389;
	setp.ge.s32 	%p246, %r140, %r100;
	mov.pred 	%p245, -1;
	mov.pred 	%p572, %p245;
	@%p246 bra 	$L__BB31_389;
	mov.b64 	%rd1467, 0;
$L__BB31_387:
	shl.b64 	%rd928, %rd1467, 3;
	add.s64 	%rd929, %rd1438, %rd928;
	ld.u64 	%rd670, [%rd929];
	add.s64 	%rd930, %rd1439, %rd928;
	ld.u64 	%rd671, [%rd930];
	setp.lt.u64 	%p248, %rd670, %rd671;
	mov.pred 	%p572, %p245;
	@%p248 bra 	$L__BB31_389;
	setp.le.u64 	%p250, %rd670, %rd671;
	add.s64 	%rd1467, %rd1467, 1;
	setp.lt.u64 	%p251, %rd1467, %rd346;
	and.pred  	%p252, %p250, %p251;
	mov.pred 	%p572, %p243;
	@%p252 bra 	$L__BB31_387;
$L__BB31_389:
	selp.b64 	%rd1476, %rd1438, %rd1439, %p572;
	selp.u32 	%r310, 1, 0, %p572;
	add.s32 	%r141, %r139, %r310;
	not.pred 	%p253, %p572;
	selp.u32 	%r311, 1, 0, %p253;
	add.s32 	%r142, %r140, %r311;
	@%p572 bra 	$L__BB31_391;
	shl.b32 	%r312, %r142, 3;
	mov.u32 	%r313, _ZZN3cub18CUB_300001_SM_10006detail10merge_sort30DeviceMergeSortBlockSortKernelINS2_10policy_hubIPPyE9Policy600ES6_PNS0_8NullTypeES6_SA_m15tuple_weak_lessS5_S9_EEvbT0_T1_T2_T3_T4_PT6_PT7_T5_NS1_7vsmem_tEE19static_temp_storage;
	add.s32 	%r314, %r313, %r312;
	ld.shared.u64 	%rd1439, [%r314];
	bra.uni 	$L__BB31_392;
$L__BB31_391:
	shl.b32 	%r315, %r141, 3;
	mov.u32 	%r316, _ZZN3cub18CUB_300001_SM_10006detail10merge_sort30DeviceMergeSortBlockSortKernelINS2_10policy_hubIPPyE9Policy600ES6_PNS0_8NullTypeES6_SA_m15tuple_weak_lessS5_S9_EEvbT0_T1_T2_T3_T4_PT6_PT7_T5_NS1_7vsmem_tEE19static_temp_storage;
	add.s32 	%r317, %r316, %r315;
	ld.shared.u64 	%rd1438, [%r317];
$L__BB31_392:
	setp.ge.s32 	%p255, %r141, %r101;
	mov.pred 	%p254, 0;
	mov.pred 	%p573, %p254;
	@%p255 bra 	$L__BB31_397;
	setp.ge.s32 	%p257, %r142, %r100;
	mov.pred 	%p256, -1;
	mov.pred 	%p573, %p256;
	@%p257 bra 	$L__BB31_397;
	mov.b64 	%rd1470, 0;
$L__BB31_395:
	shl.b64 	%rd933, %rd1470, 3;
	add.s64 	%rd934, %rd1438, %rd933;
	ld.u64 	%rd679, [%rd934];
	add.s64 	%rd935, %rd1439, %rd933;
	ld.u64 	%rd680, [%rd935];
	setp.lt.u64 	%p259, %rd679, %rd680;
	mov.pred 	%p573, %p256;
	@%p259 bra 	$L__BB31_397;
	setp.le.u64 	%p261, %rd679, %rd680;
	add.s64 	%rd1470, %rd1470, 1;
	setp.lt.u64 	%p262, %rd1470, %rd346;
	and.pred  	%p263, %p261, %p262;
	mov.pred 	%p573, %p254;
	@%p263 bra 	$L__BB31_395;
$L__BB31_397:
	selp.b64 	%rd1475, %rd1438, %rd1439, %p573;
	selp.u32 	%r318, 1, 0, %p573;
	add.s32 	%r143, %r141, %r318;
	not.pred 	%p264, %p573;
	selp.u32 	%r319, 1, 0, %p264;
	add.s32 	%r144, %r142, %r319;
	@%p573 bra 	$L__BB31_399;
	shl.b32 	%r320, %r144, 3;
	mov.u32 	%r321, _ZZN3cub18CUB_300001_SM_10006detail10merge_sort30DeviceMergeSortBlockSortKernelINS2_10policy_hubIPPyE9Policy600ES6_PNS0_8NullTypeES6_SA_m15tuple_weak_lessS5_S9_EEvbT0_T1_T2_T3_T4_PT6_PT7_T5_NS1_7vsmem_tEE19static_temp_storage;
	add.s32 	%r322, %r321, %r320;
	ld.shared.u64 	%rd1472, [%r322];
	mov.u64 	%rd1439, %rd1472;
	bra.uni 	$L__BB31_400;
$L__BB31_399:
	shl.b32 	%r323, %r143, 3;
	mov.u32 	%r324, _ZZN3cub18CUB_300001_SM_10006detail10merge_sort30DeviceMergeSortBlockSortKernelINS2_10policy_hubIPPyE9Policy600ES6_PNS0_8NullTypeES6_SA_m15tuple_weak_lessS5_S9_EEvbT0_T1_T2_T3_T4_PT6_PT7_T5_NS1_7vsmem_tEE19static_temp_storage;
	add.s32 	%r325, %r324, %r323;
	ld.shared.u64 	%rd1438, [%r325];
	mov.u64 	%rd1472, %rd1439;
$L__BB31_400:
	setp.ge.s32 	%p265, %r143, %r101;
	@%p265 bra 	$L__BB31_405;
	setp.ge.s32 	%p266, %r144, %r100;
	mov.u64 	%rd1439, %rd1438;
	@%p266 bra 	$L__BB31_405;
	mov.b64 	%rd1473, 0;
$L__BB31_403:
	shl.b64 	%rd938, %rd1473, 3;
	add.s64 	%rd939, %rd1438, %rd938;
	ld.u64 	%rd688, [%rd939];
	add.s64 	%rd940, %rd1472, %rd938;
	ld.u64 	%rd689, [%rd940];
	setp.lt.u64 	%p267, %rd688, %rd689;
	mov.u64 	%rd1439, %rd1438;
	@%p267 bra 	$L__BB31_405;
	setp.le.u64 	%p268, %rd688, %rd689;
	add.s64 	%rd1473, %rd1473, 1;
	setp.lt.u64 	%p269, %rd1473, %rd346;
	and.pred  	%p270, %p268, %p269;
	mov.u64 	%rd1439, %rd1472;
	@%p270 bra 	$L__BB31_403;
$L__BB31_405:
	shl.b32 	%r594, %r97, 1;
	setp.lt.u32 	%p301, %r97, 129;
	@%p301 bra 	$L__BB31_313;
	ld.param.s8 	%rs2, [_ZN3cub18CUB_300001_SM_10006detail10merge_sort30DeviceMergeSortBlockSortKernelINS2_10policy_hubIPPyE9Policy600ES6_PNS0_8NullTypeES6_SA_m15tuple_weak_lessS5_S9_EEvbT0_T1_T2_T3_T4_PT6_PT7_T5_NS1_7vsmem_tE_param_0];
	bar.sync 	0;
	setp.eq.s16 	%p302, %rs2, 0;
	@%p302 bra 	$L__BB31_425;
	st.shared.u64 	[%r89], %rd1481;
	st.shared.u64 	[%r90+8], %rd1480;
	st.shared.u64 	[%r91+16], %rd1479;
	st.shared.u64 	[%r92+24], %rd1478;
	st.shared.u64 	[%r93+32], %rd1477;
	st.shared.u64 	[%r94+40], %rd1476;
	st.shared.u64 	[%r95+48], %rd1475;
	st.shared.u64 	[%r96+56], %rd1439;
	bar.warp.sync 	-1;
	ld.shared.u64 	%rd699, [%r81];
	ld.shared.u64 	%rd700, [%r82+256];
	ld.shared.u64 	%rd701, [%r83+512];
	ld.shared.u64 	%rd702, [%r84+768];
	ld.shared.u64 	%rd703, [%r85+1024];
	ld.shared.u64 	%rd704, [%r86+1280];
	ld.shared.u64 	%rd705, [%r87+1536];
	ld.shared.u64 	%rd706, [%r88+1792];
	setp.eq.s32 	%p303, %r71, 0;
	@%p303 bra 	$L__BB31_408;
	bra.uni 	$L__BB31_409;
$L__BB31_408:
	st.volatile.shared.u32 	[_ZZN3cub18CUB_300001_SM_10006detail10merge_sort30DeviceMergeSortBlockSortKernelINS2_10policy_hubIPPyE9Policy600ES6_PNS0_8NullTypeES6_SA_m15tuple_weak_lessS5_S9_EEvbT0_T1_T2_T3_T4_PT6_PT7_T5_NS1_7vsmem_tEE19static_temp_storage+16896], %r70;
$L__BB31_409:
	bar.sync 	0;
	ld.volatile.shared.u32 	%r146, [_ZZN3cub18CUB_300001_SM_10006detail10merge_sort30DeviceMergeSortBlockSortKernelINS2_10policy_hubIPPyE9Policy600ES6_PNS0_8NullTypeES6_SA_m15tuple_weak_lessS5_S9_EEvbT0_T1_T2_T3_T4_PT6_PT7_T5_NS1_7vsmem_tEE19static_temp_storage+16896];
	setp.ge.s32 	%p304, %r72, %r146;
	cvt.u64.u32 	%rd942, %r72;
	add.s64 	%rd943, %rd4, %rd942;
	shl.b64 	%rd944, %rd943, 3;
	add.s64 	%rd715, %rd2, %rd944;
	@%p304 bra 	$L__BB31_411;
	st.global.u64 	[%rd715], %rd699;
$L__BB31_411:
	setp.ge.s32 	%p305, %r73, %r146;
	@%p305 bra 	$L__BB31_413;
	st.global.u64 	[%rd715+256], %rd700;
$L__BB31_413:
	setp.ge.s32 	%p306, %r74, %r146;
	@%p306 bra 	$L__BB31_415;
	st.global.u64 	[%rd715+512], %rd701;
$L__BB31_415:
	setp.ge.s32 	%p307, %r75, %r146;
	@%p307 bra 	$L__BB31_417;
	st.global.u64 	[%rd715+768], %rd702;
$L__BB31_417:
	setp.ge.s32 	%p308, %r76, %r146;
	@%p308 bra 	$L__BB31_419;
	st.global.u64 	[%rd715+1024], %rd703;
$L__BB31_419:
	setp.ge.s32 	%p309, %r77, %r146;
	@%p309 bra 	$L__BB31_421;
	st.global.u64 	[%rd715+1280], %rd704;
$L__BB31_421:
	setp.ge.s32 	%p310, %r78, %r146;
	@%p310 bra 	$L__BB31_423;
	st.global.u64 	[%rd715+1536], %rd705;
$L__BB31_423:
	setp.ge.s32 	%p311, %r79, %r146;
	@%p311 bra 	$L__BB31_443;
	st.global.u64 	[%rd715+1792], %rd706;
	bra.uni 	$L__BB31_443;
$L__BB31_425:
	st.shared.u64 	[%r89], %rd1481;
	st.shared.u64 	[%r90+8], %rd1480;
	st.shared.u64 	[%r91+16], %rd1479;
	st.shared.u64 	[%r92+24], %rd1478;
	st.shared.u64 	[%r93+32], %rd1477;
	st.shared.u64 	[%r94+40], %rd1476;
	st.shared.u64 	[%r95+48], %rd1475;
	st.shared.u64 	[%r96+56], %rd1439;
	bar.warp.sync 	-1;
	ld.shared.u64 	%rd707, [%r81];
	ld.shared.u64 	%rd708, [%r82+256];
	ld.shared.u64 	%rd709, [%r83+512];
	ld.shared.u64 	%rd710, [%r84+768];
	ld.shared.u64 	%rd711, [%r85+1024];
	ld.shared.u64 	%rd712, [%r86+1280];
	ld.shared.u64 	%rd713, [%r87+1536];
	ld.shared.u64 	%rd714, [%r88+1792];
	setp.eq.s32 	%p312, %r71, 0;
	@%p312 bra 	$L__BB31_426;
	bra.uni 	$L__BB31_427;
$L__BB31_426:
	st.volatile.shared.u32 	[_ZZN3cub18CUB_300001_SM_10006detail10merge_sort30DeviceMergeSortBlockSortKernelINS2_10policy_hubIPPyE9Policy600ES6_PNS0_8NullTypeES6_SA_m15tuple_weak_lessS5_S9_EEvbT0_T1_T2_T3_T4_PT6_PT7_T5_NS1_7vsmem_tEE19static_temp_storage+16896], %r70;
$L__BB31_427:
	bar.sync 	0;
	ld.volatile.shared.u32 	%r147, [_ZZN3cub18CUB_300001_SM_10006detail10merge_sort30DeviceMergeSortBlockSortKernelINS2_10policy_hubIPPyE9Policy600ES6_PNS0_8NullTypeES6_SA_m15tuple_weak_lessS5_S9_EEvbT0_T1_T2_T3_T4_PT6_PT7_T5_NS1_7vsmem_tEE19static_temp_storage+16896];
	setp.ge.s32 	%p313, %r72, %r147;
	cvt.u64.u32 	%rd945, %r72;
	add.s64 	%rd946, %rd4, %rd945;
	shl.b64 	%rd947, %rd946, 3;
	add.s64 	%rd716, %rd1, %rd947;
	@%p313 bra 	$L__BB31_429;
	st.global.u64 	[%rd716], %rd707;
$L__BB31_429:
	setp.ge.s32 	%p314, %r73, %r147;
	@%p314 bra 	$L__BB31_431;
	st.global.u64 	[%rd716+256], %rd708;
$L__BB31_431:
	setp.ge.s32 	%p315, %r74, %r147;
	@%p315 bra 	$L__BB31_433;
	st.global.u64 	[%rd716+512], %rd709;
$L__BB31_433:
	setp.ge.s32 	%p316, %r75, %r147;
	@%p316 bra 	$L__BB31_435;
	st.global.u64 	[%rd716+768], %rd710;
$L__BB31_435:
	setp.ge.s32 	%p317, %r76, %r147;
	@%p317 bra 	$L__BB31_437;
	st.global.u64 	[%rd716+1024], %rd711;
$L__BB31_437:
	setp.ge.s32 	%p318, %r77, %r147;
	@%p318 bra 	$L__BB31_439;
	st.global.u64 	[%rd716+1280], %rd712;
$L__BB31_439:
	setp.ge.s32 	%p319, %r78, %r147;
	@%p319 bra 	$L__BB31_441;
	st.global.u64 	[%rd716+1536], %rd713;
$L__BB31_441:
	setp.ge.s32 	%p320, %r79, %r147;
	@%p320 bra 	$L__BB31_443;
	st.global.u64 	[%rd716+1792], %rd714;
$L__BB31_443:
	ret;
$L__BB31_444:
	sub.s32 	%r473, %r590, %r593;
	shr.u32 	%r474, %r473, 31;
	add.s32 	%r475, %r473, %r474;
	shr.s32 	%r476, %r475, 1;
	add.s32 	%r477, %r476, %r593;
	add.s32 	%r593, %r477, 1;
	setp.lt.s32 	%p443, %r593, %r590;
	@%p443 bra 	$L__BB31_444;
	bra.uni 	$L__BB31_94;
$L__BB31_445:
	sub.s32 	%r267, %r596, %r599;
	shr.u32 	%r268, %r267, 31;
	add.s32 	%r269, %r267, %r268;
	shr.s32 	%r270, %r269, 1;
	add.s32 	%r271, %r270, %r599;
	add.s32 	%r599, %r271, 1;
	setp.lt.s32 	%p186, %r599, %r596;
	@%p186 bra 	$L__BB31_445;
	bra.uni 	$L__BB31_320;

}
	// .globl	_ZN3cub18CUB_300001_SM_10006detail10merge_sort30DeviceMergeSortPartitionKernelIPPym15tuple_weak_lessS4_EEvbT_PT2_T0_SA_PSA_T1_SA_i
.visible .entry _ZN3cub18CUB_300001_SM_10006detail10merge_sort30DeviceMergeSortPartitionKernelIPPym15tuple_weak_lessS4_EEvbT_PT2_T0_SA_PSA_T1_SA_i(
	.param .u8 _ZN3cub18CUB_300001_SM_10006detail10merge_sort30DeviceMergeSortPartitionKernelIPPym15tuple_weak_lessS4_EEvbT_PT2_T0_SA_PSA_T1_SA_i_param_0,
	.param .u64 .ptr .align 1 _ZN3cub18CUB_300001_SM_10006detail10merge_sort30DeviceMergeSortPartitionKernelIPPym15tuple_weak_lessS4_EEvbT_PT2_T0_SA_PSA_T1_SA_i_param_1,
	.param .u64 .ptr .align 1 _ZN3cub18CUB_300001_SM_10006detail10merge_sort30DeviceMergeSortPartitionKernelIPPym15tuple_weak_lessS4_EEvbT_PT2_T0_SA_PSA_T1_SA_i_param_2,
	.param .u64 _ZN3cub18CUB_300001_SM_10006detail10merge_sort30DeviceMergeSortPartitionKernelIPPym15tuple_weak_lessS4_EEvbT_PT2_T0_SA_PSA_T1_SA_i_param_3,
	.param .u64 _ZN3cub18CUB_300001_SM_10006detail10merge_sort30DeviceMergeSortPartitionKernelIPPym15tuple_weak_lessS4_EEvbT_PT2_T0_SA_PSA_T1_SA_i_param_4,
	.param .u64 .ptr .align 1 _ZN3cub18CUB_300001_SM_10006detail10merge_sort30DeviceMergeSortPartitionKernelIPPym15tuple_weak_lessS4_EEvbT_PT2_T0_SA_PSA_T1_SA_i_param_5,
	.param .align 4 .b8 _ZN3cub18CUB_300001_SM_10006detail10merge_sort30DeviceMergeSortPartitionKernelIPPym15tuple_weak_lessS4_EEvbT_PT2_T0_SA_PSA_T1_SA_i_param_6[4],
	.param .u64 _ZN3cub18CUB_300001_SM_10006detail10merge_sort30DeviceMergeSortPartitionKernelIPPym15tuple_weak_lessS4_EEvbT_PT2_T0_SA_PSA_T1_SA_i_param_7,
	.param .u32 _ZN3cub18CUB_300001_SM_10006detail10merge_sort30DeviceMergeSortPartitionKernelIPPym15tuple_weak_lessS4_EEvbT_PT2_T0_SA_PSA_T1_SA_i_param_8
)
{
	.reg .pred 	%p<22>;
	.reg .b16 	%rs<2>;
	.reg .b32 	%r<8>;
	.reg .b64 	%rd<125>;

	ld.param.u32 	%r2, [_ZN3cub18CUB_300001_SM_10006detail10merge_sort30DeviceMergeSortPartitionKernelIPPym15tuple_weak_lessS4_EEvbT_PT2_T0_SA_PSA_T1_SA_i_param_6];
	ld.param.s8 	%rs1, [_ZN3cub18CUB_300001_SM_10006detail10merge_sort30DeviceMergeSortPartitionKernelIPPym15tuple_weak_lessS4_EEvbT_PT2_T0_SA_PSA_T1_SA_i_param_0];
	ld.param.u64 	%rd46, [_ZN3cub18CUB_300001_SM_10006detail10merge_sort30DeviceMergeSortPartitionKernelIPPym15tuple_weak_lessS4_EEvbT_PT2_T0_SA_PSA_T1_SA_i_param_1];
	ld.param.u64 	%rd47, [_ZN3cub18CUB_300001_SM_10006detail10merge_sort30DeviceMergeSortPartitionKernelIPPym15tuple_weak_lessS4_EEvbT_PT2_T0_SA_PSA_T1_SA_i_param_2];
	ld.param.u64 	%rd48, [_ZN3cub18CUB_300001_SM_10006detail10merge_sort30DeviceMergeSortPartitionKernelIPPym15tuple_weak_lessS4_EEvbT_PT2_T0_SA_PSA_T1_SA_i_param_3];
	ld.param.u64 	%rd49, [_ZN3cub18CUB_300001_SM_10006detail10merge_sort30DeviceMergeSortPartitionKernelIPPym15tuple_weak_lessS4_EEvbT_PT2_T0_SA_PSA_T1_SA_i_param_4];
	ld.param.u64 	%rd51, [_ZN3cub18CUB_300001_SM_10006detail10merge_sort30DeviceMergeSortPartitionKernelIPPym15tuple_weak_lessS4_EEvbT_PT2_T0_SA_PSA_T1_SA_i_param_5];
	ld.param.u64 	%rd50, [_ZN3cub18CUB_300001_SM_10006detail10merge_sort30DeviceMergeSortPartitionKernelIPPym15tuple_weak_lessS4_EEvbT_PT2_T0_SA_PSA_T1_SA_i_param_7];
	ld.param.u32 	%r3, [_ZN3cub18CUB_300001_SM_10006detail10merge_sort30DeviceMergeSortPartitionKernelIPPym15tuple_weak_lessS4_EEvbT_PT2_T0_SA_PSA_T1_SA_i_param_8];
	cvta.to.global.u64 	%rd1, %rd51;
	mov.u32 	%r4, %ntid.x;
	mov.u32 	%r5, %ctaid.x;
	mov.u32 	%r6, %tid.x;
	mad.lo.s32 	%r7, %r4, %r5, %r6;
	cvt.u64.u32 	%rd2, %r7;
	setp.le.u64 	%p1, %rd49, %rd2;
	@%p1 bra 	$L__BB32_19;
	shr.u64 	%rd52, %rd50, 1;
	add.s64 	%rd3, %rd50, 4294967295;
	neg.s64 	%rd53, %rd50;
	and.b64  	%rd54, %rd53, %rd2;
	cvt.s64.s32 	%rd4, %r3;
	mul.lo.s64 	%rd55, %rd54, %rd4;
	mul.lo.s64 	%rd56, %rd52, %rd4;
	min.u64 	%rd5, %rd55, %rd48;
	not.b64 	%rd57, %rd55;
	min.u64 	%rd58, %rd56, %rd57;
	add.s64 	%rd59, %rd58, %rd55;
	min.u64 	%rd6, %rd59, %rd48;
	not.b64 	%rd60, %rd6;
	min.u64 	%rd61, %rd56, %rd60;
	add.s64 	%rd62, %rd61, %rd6;
	min.u64 	%rd7, %rd62, %rd48;
	// begin inline asm
	griddepcontrol.wait;
	// end inline asm
	add.s64 	%rd63, %rd2, 1;
	setp.ne.s64 	%p2, %rd63, %rd49;
	@%p2 bra 	$L__BB32_3;
	shl.b64 	%rd112, %rd2, 3;
	add.s64 	%rd113, %rd1, %rd112;
	st.global.u64 	[%rd113], %rd6;
	bra.uni 	$L__BB32_19;
$L__BB32_3:
	sub.s64 	%rd64, %rd7, %rd5;
	and.b64  	%rd65, %rd3, %rd2;
	mul.lo.s64 	%rd66, %rd65, %rd4;
	min.u64 	%rd8, %rd66, %rd64;
	setp.eq.s16 	%p3, %rs1, 0;
	@%p3 bra 	$L__BB32_11;
	sub.s64 	%rd67, %rd6, %rd5;
	sub.s64 	%rd68, %rd7, %rd6;
	max.u64 	%rd69, %rd8, %rd68;
	sub.s64 	%rd124, %rd69, %rd68;
	min.u64 	%rd115, %rd67, %rd8;
	setp.ge.u64 	%p4, %rd124, %rd115;
	@%p4 bra 	$L__BB32_18;
	add.s64 	%rd11, %rd8, %rd6;
	setp.eq.s32 	%p5, %r2, 0;
	@%p5 bra 	$L__BB32_20;
	cvta.to.global.u64 	%rd12, %rd46;
	cvt.s64.s32 	%rd13, %r2;
$L__BB32_7:
	mov.u64 	%rd16, %rd115;
	sub.s64 	%rd71, %rd16, %rd124;
	shr.u64 	%rd72, %rd71, 1;
	add.s64 	%rd18, %rd72, %rd124;
	add.s64 	%rd73, %rd18, %rd5;
	shl.b64 	%rd74, %rd73, 3;
	add.s64 	%rd75, %rd12, %rd74;
	ld.global.u64 	%rd19, [%rd75];
	not.b64 	%rd76, %rd18;
	add.s64 	%rd77, %rd11, %rd76;
	shl.b64 	%rd78, %rd77, 3;
	add.s64 	%rd79, %rd12, %rd78;
	ld.global.u64 	%rd20, [%rd79];
	mov.b64 	%rd117, 0;
$L__BB32_8:
	shl.b64 	%rd80, %rd117, 3;
	add.s64 	%rd81, %rd20, %rd80;
	ld.u64 	%rd22, [%rd81];
	add.s64 	%rd82, %rd19, %rd80;
	ld.u64 	%rd23, [%rd82];
	setp.lt.u64 	%p6, %rd22, %rd23;
	mov.u64 	%rd115, %rd18;
	@%p6 bra 	$L__BB32_10;
	setp.le.u64 	%p7, %rd22, %rd23;
	add.s64 	%rd117, %rd117, 1;
	setp.lt.u64 	%p8, %rd117, %rd13;
	and.pred  	%p9, %p7, %p8;
	mov.u64 	%rd115, %rd16;
	@%p9 bra 	$L__BB32_8;
$L__BB32_10:
	setp.lt.u64 	%p10, %rd22, %rd23;
	add.s64 	%rd84, %rd18, 1;
	selp.b64 	%rd124, %rd124, %rd84, %p10;
	setp.lt.u64 	%p11, %rd124, %rd115;
	@%p11 bra 	$L__BB32_7;
	bra.uni 	$L__BB32_18;
$L__BB32_11:
	sub.s64 	%rd88, %rd6, %rd5;
	sub.s64 	%rd89, %rd7, %rd6;
	max.u64 	%rd90, %rd8, %rd89;
	sub.s64 	%rd124, %rd90, %rd89;
	min.u64 	%rd120, %rd88, %rd8;
	setp.ge.u64 	%p13, %rd124, %rd120;
	@%p13 bra 	$L__BB32_18;
	add.s64 	%rd29, %rd8, %rd6;
	setp.eq.s32 	%p14, %r2, 0;
	@%p14 bra 	$L__BB32_21;
	cvta.to.global.u64 	%rd30, %rd47;
	cvt.s64.s32 	%rd31, %r2;
$L__BB32_14:
	mov.u64 	%rd34, %rd120;
	sub.s64 	%rd92, %rd34, %rd124;
	shr.u64 	%rd93, %rd92, 1;
	add.s64 	%rd36, %rd93, %rd124;
	add.s64 	%rd94, %rd36, %rd5;
	shl.b64 	%rd95, %rd94, 3;
	add.s64 	%rd96, %rd30, %rd95;
	ld.global.u64 	%rd37, [%rd96];
	not.b64 	%rd97, %rd36;
	add.s64 	%rd98, %rd29, %rd97;
	shl.b64 	%rd99, %rd98, 3;
	add.s64 	%rd100, %rd30, %rd99;
	ld.global.u64 	%rd38, [%rd100];
	mov.b64 	%rd122, 0;
$L__BB32_15:
	shl.b64 	%rd101, %rd122, 3;
	add.s64 	%rd102, %rd38, %rd101;
	ld.u64 	%rd40, [%rd102];
	add.s64 	%rd103, %rd37, %rd101;
	ld.u64 	%rd41, [%rd103];
	setp.lt.u64 	%p15, %rd40, %rd41;
	mov.u64 	%rd120, %rd36;
	@%p15 bra 	$L__BB32_17;
	setp.le.u64 	%p16, %rd40, %rd41;
	add.s64 	%rd122, %rd122, 1;
	setp.lt.u64 	%p17, %rd122, %rd31;
	and.pred  	%p18, %p16, %p17;
	mov.u64 	%rd120, %rd34;
	@%p18 bra 	$L__BB32_15;
$L__BB32_17:
	setp.lt.u64 	%p19, %rd40, %rd41;
	add.s64 	%rd105, %rd36, 1;
	selp.b64 	%rd124, %rd124, %rd105, %p19;
	setp.lt.u64 	%p20, %rd124, %rd120;
	@%p20 bra 	$L__BB32_14;
$L__BB32_18:
	add.s64 	%rd109, %rd124, %rd5;
	shl.b64 	%rd110, %rd2, 3;
	add.s64 	%rd111, %rd1, %rd110;
	st.global.u64 	[%rd111], %rd109;
$L__BB32_19:
	ret;
$L__BB32_20:
	sub.s64 	%rd85, %rd115, %rd124;
	shr.u64 	%rd86, %rd85, 1;
	add.s64 	%rd87, %rd86, %rd124;
	add.s64 	%rd124, %rd87, 1;
	setp.lt.u64 	%p12, %rd124, %rd115;
	@%p12 bra 	$L__BB32_20;
	bra.uni 	$L__BB32_18;
$L__BB32_21:
	sub.s64 	%rd106, %rd120, %rd124;
	shr.u64 	%rd107, %rd106, 1;
	add.s64 	%rd108, %rd107, %rd124;
	add.s64 	%rd124, %rd108, 1;
	setp.lt.u64 	%p21, %rd124, %rd120;
	@%p21 bra 	$L__BB32_21;
	bra.uni 	$L__BB32_18;

}
	// .globl	_ZN3cub18CUB_300001_SM_10006detail10merge_sort26DeviceMergeSortMergeKernelINS2_10policy_hubIPPyE9Policy600ES6_PNS0_8NullTypeES6_SA_m15tuple_weak_lessS5_S9_EEvbT2_T3_T4_PT6_PT7_T5_PSE_SE_NS1_7vsmem_tE
.visible .entry _ZN3cub18CUB_300001_SM_10006detail10merge_sort26DeviceMergeSortMergeKernelINS2_10policy_hubIPPyE9Policy600ES6_PNS0_8NullTypeES6_SA_m15tuple_weak_lessS5_S9_EEvbT2_T3_T4_PT6_PT7_T5_PSE_SE_NS1_7vsmem_tE(
	.param .u8 _ZN3cub18CUB_300001_SM_10006detail10merge_sort26DeviceMergeSortMergeKernelINS2_10policy_hubIPPyE9Policy600ES6_PNS0_8NullTypeES6_SA_m15tuple_weak_lessS5_S9_EEvbT2_T3_T4_PT6_PT7_T5_PSE_SE_NS1_7vsmem_tE_param_0,
	.param .u64 .ptr .align 1 _ZN3cub18CUB_300001_SM_10006detail10merge_sort26DeviceMergeSortMergeKernelINS2_10policy_hubIPPyE9Policy600ES6_PNS0_8NullTypeES6_SA_m15tuple_weak_lessS5_S9_EEvbT2_T3_T4_PT6_PT7_T5_PSE_SE_NS1_7vsmem_tE_param_1,
	.param .u64 .ptr .align 1 _ZN3cub18CUB_300001_SM_10006detail10merge_sort26DeviceMergeSortMergeKernelINS2_10policy_hubIPPyE9Policy600ES6_PNS0_8NullTypeES6_SA_m15tuple_weak_lessS5_S9_EEvbT2_T3_T4_PT6_PT7_T5_PSE_SE_NS1_7vsmem_tE_param_2,
	.param .u64 _ZN3cub18CUB_300001_SM_10006detail10merge_sort26DeviceMergeSortMergeKernelINS2_10policy_hubIPPyE9Policy600ES6_PNS0_8NullTypeES6_SA_m15tuple_weak_lessS5_S9_EEvbT2_T3_T4_PT6_PT7_T5_PSE_SE_NS1_7vsmem_tE_param_3,
	.param .u64 .ptr .align 1 _ZN3cub18CUB_300001_SM_10006detail10merge_sort26DeviceMergeSortMergeKernelINS2_10policy_hubIPPyE9Policy600ES6_PNS0_8NullTypeES6_SA_m15tuple_weak_lessS5_S9_EEvbT2_T3_T4_PT6_PT7_T5_PSE_SE_NS1_7vsmem_tE_param_4,
	.param .u64 .ptr .align 1 _ZN3cub18CUB_300001_SM_10006detail10merge_sort26DeviceMergeSortMergeKernelINS2_10policy_hubIPPyE9Policy600ES6_PNS0_8NullTypeES6_SA_m15tuple_weak_lessS5_S9_EEvbT2_T3_T4_PT6_PT7_T5_PSE_SE_NS1_7vsmem_tE_param_5,
	.param .align 4 .b8 _ZN3cub18CUB_300001_SM_10006detail10merge_sort26DeviceMergeSortMergeKernelINS2_10policy_hubIPPyE9Policy600ES6_PNS0_8NullTypeES6_SA_m15tuple_weak_lessS5_S9_EEvbT2_T3_T4_PT6_PT7_T5_PSE_SE_NS1_7vsmem_tE_param_6[4],
	.param .u64 .ptr .align 1 _ZN3cub18CUB_300001_SM_10006detail10merge_sort26DeviceMergeSortMergeKernelINS2_10policy_hubIPPyE9Policy600ES6_PNS0_8NullTypeES6_SA_m15tuple_weak_lessS5_S9_EEvbT2_T3_T4_PT6_PT7_T5_PSE_SE_NS1_7vsmem_tE_param_7,
	.param .u64 _ZN3cub18CUB_300001_SM_10006detail10merge_sort26DeviceMergeSortMergeKernelINS2_10policy_hubIPPyE9Policy600ES6_PNS0_8NullTypeES6_SA_m15tuple_weak_lessS5_S9_EEvbT2_T3_T4_PT6_PT7_T5_PSE_SE_NS1_7vsmem_tE_param_8,
	.param .align 8 .b8 _ZN3cub18CUB_300001_SM_10006detail10merge_sort26DeviceMergeSortMergeKernelINS2_10policy_hubIPPyE9Policy600ES6_PNS0_8NullTypeES6_SA_m15tuple_weak_lessS5_S9_EEvbT2_T3_T4_PT6_PT7_T5_PSE_SE_NS1_7vsmem_tE_param_9[8]
)
.maxntid 256
{
	.reg .pred 	%p<318>;
	.reg .b16 	%rs<6>;
	.reg .b32 	%r<533>;
	.reg .b64 	%rd<777>;
	// demoted variable
	.shared .align 16 .b8 _ZZN3cub18CUB_300001_SM_10006detail10merge_sort26DeviceMergeSortMergeKernelINS2_10policy_hubIPPyE9Policy600ES6_PNS0_8NullTypeES6_SA_m15tuple_weak_lessS5_S9_EEvbT2_T3_T4_PT6_PT7_T5_PSE_SE_NS1_7vsmem_tEE19static_temp_storage[16912];
	ld.param.u32 	%r1, [_ZN3cub18CUB_300001_SM_10006detail10merge_sort26DeviceMergeSortMergeKernelINS2_10policy_hubIPPyE9Policy600ES6_PNS0_8NullTypeES6_SA_m15tuple_weak_lessS5_S9_EEvbT2_T3_T4_PT6_PT7_T5_PSE_SE_NS1_7vsmem_tE_param_6];
	mov.u32 	%r86, %ctaid.x;
	mov.u32 	%r87, %nctaid.x;
	cvt.u64.u32 	%rd1, %r86;
	mov.u32 	%r2, %tid.x;
	add.s32 	%r88, %r87, -1;
	setp.ge.u32 	%p33, %r86, %r88;
	@%p33 bra 	$L__BB33_75;
	ld.param.u64 	%rd700, [_ZN3cub18CUB_300001_SM_10006detail10merge_sort26DeviceMergeSortMergeKernelINS2_10policy_hubIPPyE9Policy600ES6_PNS0_8NullTypeES6_SA_m15tuple_weak_lessS5_S9_EEvbT2_T3_T4_PT6_PT7_T5_PSE_SE_NS1_7vsmem_tE_param_8];
	ld.param.u64 	%rd698, [_ZN3cub18CUB_300001_SM_10006detail10merge_sort26DeviceMergeSortMergeKernelINS2_10policy_hubIPPyE9Policy600ES6_PNS0_8NullTypeES6_SA_m15tuple_weak_lessS5_S9_EEvbT2_T3_T4_PT6_PT7_T5_PSE_SE_NS1_7vsmem_tE_param_7];
	ld.param.u64 	%rd689, [_ZN3cub18CUB_300001_SM_10006detail10merge_sort26DeviceMergeSortMergeKernelINS2_10policy_hubIPPyE9Policy600ES6_PNS0_8NullTypeES6_SA_m15tuple_weak_lessS5_S9_EEvbT2_T3_T4_PT6_PT7_T5_PSE_SE_NS1_7vsmem_tE_param_3];
	ld.param.s8 	%rs4, [_ZN3cub18CUB_300001_SM_10006detail10merge_sort26DeviceMergeSortMergeKernelINS2_10policy_hubIPPyE9Policy600ES6_PNS0_8NullTypeES6_SA_m15tuple_weak_lessS5_S9_EEvbT2_T3_T4_PT6_PT7_T5_PSE_SE_NS1_7vsmem_tE_param_0];
	cvta.to.global.u64 	%rd468, %rd698;
	shl.b64 	%rd469, %rd1, 3;
	add.s64 	%rd470, %rd468, %rd469;
	ld.global.u64 	%rd2, [%rd470];
	ld.global.u64 	%rd471, [%rd470+8];
	neg.s64 	%rd472, %rd700;
	and.b64  	%rd473, %rd472, %rd1;
	shl.b64 	%rd3, %rd473, 11;
	shl.b64 	%rd474, %rd700, 10;
	and.b64  	%rd4, %rd474, -2048;
	sub.s64 	%rd475, %rd1, %rd473;
	shl.b64 	%rd476, %rd475, 11;
	sub.s64 	%rd477, %rd2, %rd3;
	sub.s64 	%rd478, %rd471, %rd3;
	sub.s64 	%rd479, %rd689, %rd3;
	max.u64 	%rd480, %rd479, %rd4;
	sub.s64 	%rd481, %rd480, %rd4;
	sub.s64 	%rd482, %rd476, %rd477;
	min.u64 	%rd5, %rd482, %rd481;
	setp.eq.s64 	%p185, %rd475, -1;
	selp.b64 	%rd483, 2047, 2048, %p185;
	add.s64 	%rd484, %rd483, %rd476;
	sub.s64 	%rd485, %rd484, %rd478;
	or.b64  	%rd486, %rd472, %rd1;
	setp.eq.s64 	%p186, %rd486, -1;
	min.u64 	%rd487, %rd4, %rd479;
	selp.b64 	%rd488, %rd487, %rd478, %p186;
	selp.b64 	%rd489, %rd4, %rd485, %p186;
	min.u64 	%rd490, %rd489, %rd481;
	cvt.u32.u64 	%r310, %rd477;
	cvt.u32.u64 	%r311, %rd488;
	sub.s32 	%r3, %r311, %r310;
	cvt.u32.u64 	%r312, %rd490;
	cvt.u32.u64 	%r313, %rd5;
	sub.s32 	%r4, %r312, %r313;
	// begin inline asm
	griddepcontrol.wait;
	// end inline asm
	setp.eq.s16 	%p187, %rs4, 0;
	@%p187 bra 	$L__BB33_3;
	ld.param.u64 	%rd686, [_ZN3cub18CUB_300001_SM_10006detail10merge_sort26DeviceMergeSortMergeKernelINS2_10policy_hubIPPyE9Policy600ES6_PNS0_8NullTypeES6_SA_m15tuple_weak_lessS5_S9_EEvbT2_T3_T4_PT6_PT7_T5_PSE_SE_NS1_7vsmem_tE_param_1];
	add.s64 	%rd491, %rd3, %rd4;
	add.s64 	%rd492, %rd491, %rd5;
	setp.lt.s32 	%p188, %r2, %r3;
	sub.s32 	%r314, %r2, %r3;
	cvt.s64.s32 	%rd493, %r314;
	cvt.u64.u32 	%rd494, %r2;
	selp.b64 	%rd495, %rd2, %rd492, %p188;
	selp.b64 	%rd496, %rd494, %rd493, %p188;
	add.s64 	%rd497, %rd496, %rd495;
	cvta.to.global.u64 	%rd498, %rd686;
	shl.b64 	%rd499, %rd497, 3;
	add.s64 	%rd500, %rd498, %rd499;
	ld.global.u64 	%rd708, [%rd500];
	add.s32 	%r315, %r2, 256;
	setp.lt.s32 	%p189, %r315, %r3;
	sub.s32 	%r316, %r315, %r3;
	cvt.s64.s32 	%rd501, %r316;
	cvt.u64.u32 	%rd502, %r315;
	selp.b64 	%rd503, %rd2, %rd492, %p189;
	selp.b64 	%rd504, %rd502, %rd501, %p189;
	add.s64 	%rd505, %rd504, %rd503;
	shl.b64 	%rd506, %rd505, 3;
	add.s64 	%rd507, %rd498, %rd506;
	ld.global.u64 	%rd707, [%rd507];
	add.s32 	%r317, %r2, 512;
	setp.lt.s32 	%p190, %r317, %r3;
	sub.s32 	%r318, %r317, %r3;
	cvt.s64.s32 	%rd508, %r318;
	cvt.u64.u32 	%rd509, %r317;
	selp.b64 	%rd510, %rd2, %rd492, %p190;
	selp.b64 	%rd511, %rd509, %rd508, %p190;
	add.s64 	%rd512, %rd511, %rd510;
	shl.b64 	%rd513, %rd512, 3;
	add.s64 	%rd514, %rd498, %rd513;
	ld.global.u64 	%rd706, [%rd514];
	add.s32 	%r319, %r2, 768;
	setp.lt.s32 	%p191, %r319, %r3;
	sub.s32 	%r320, %r319, %r3;
	cvt.s64.s32 	%rd515, %r320;
	cvt.u64.u32 	%rd516, %r319;
	selp.b64 	%rd517, %rd2, %rd492, %p191;
	selp.b64 	%rd518, %rd516, %rd515, %p191;
	add.s64 	%rd519, %rd518, %rd517;
	shl.b64 	%rd520, %rd519, 3;
	add.s64 	%rd521, %rd498, %rd520;
	ld.global.u64 	%rd705, [%rd521];
	or.b32  	%r321, %r2, 1024;
	setp.lt.s32 	%p192, %r321, %r3;
	sub.s32 	%r322, %r321, %r3;
	cvt.s64.s32 	%rd522, %r322;
	cvt.u64.u32 	%rd523, %r321;
	selp.b64 	%rd524, %rd2, %rd492, %p192;
	selp.b64 	%rd525, %rd523, %rd522, %p192;
	add.s64 	%rd526, %rd525, %rd524;
	shl.b64 	%rd527, %rd526, 3;
	add.s64 	%rd528, %rd498, %rd527;
	ld.global.u64 	%rd704, [%rd528];
	add.s32 	%r323, %r2, 1280;
	setp.lt.s32 	%p193, %r323, %r3;
	sub.s32 	%r324, %r323, %r3;
	cvt.s64.s32 	%rd529, %r324;
	cvt.u64.u32 	%rd530, %r323;
	selp.b64 	%rd531, %rd2, %rd492, %p193;
	selp.b64 	%rd532, %rd530, %rd529, %p193;
	add.s64 	%rd533, %rd532, %rd531;
	shl.b64 	%rd534, %rd533, 3;
	add.s64 	%rd535, %rd498, %rd534;
	ld.global.u64 	%rd703, [%rd535];
	add.s32 	%r325, %r2, 1536;
	setp.lt.s32 	%p194, %r325, %r3;
	sub.s32 	%r326, %r325, %r3;
	cvt.s64.s32 	%rd536, %r326;
	cvt.u64.u32 	%rd537, %r325;
	selp.b64 	%rd538, %rd2, %rd492, %p194;
	selp.b64 	%rd539, %rd537, %rd536, %p194;
	add.s64 	%rd540, %rd539, %rd538;
	shl.b64 	%rd541, %rd540, 3;
	add.s64 	%rd542, %rd498, %rd541;
	ld.global.u64 	%rd702, [%rd542];
	add.s32 	%r327, %r2, 1792;
	setp.lt.s32 	%p195, %r327, %r3;
	sub.s32 	%r328, %r327, %r3;
	cvt.s64.s32 	%rd543, %r328;
	cvt.u64.u32 	%rd544, %r327;
	selp.b64 	%rd545, %rd2, %rd492, %p195;
	selp.b64 	%rd546, %rd544, %rd543, %p195;
	add.s64 	%rd547, %rd546, %rd545;
	shl.b64 	%rd548, %rd547, 3;
	add.s64 	%rd549, %rd498, %rd548;
	ld.global.u64 	%rd701, [%rd549];
	bra.uni 	$L__BB33_4;
$L__BB33_3:
	ld.param.u64 	%rd695, [_ZN3cub18CUB_300001_SM_10006detail10merge_sort26DeviceMergeSortMergeKernelINS2_10policy_hubIPPyE9Policy600ES6_PNS0_8NullTypeES6_SA_m15tuple_weak_lessS5_S9_EEvbT2_T3_T4_PT6_PT7_T5_PSE_SE_NS1_7vsmem_tE_param_4];
	add.s64 	%rd550, %rd3, %rd4;
	add.s64 	%rd551, %rd550, %rd5;
	setp.lt.s32 	%p196, %r2, %r3;
	sub.s32 	%r329, %r2, %r3;
	cvt.s64.s32 	%rd552, %r329;
	cvt.u64.u32 	%rd553, %r2;
	selp.b64 	%rd554, %rd2, %rd551, %p196;
	selp.b64 	%rd555, %rd553, %rd552, %p196;
	add.s64 	%rd556, %rd555, %rd554;
	cvta.to.global.u64 	%rd557, %rd695;
	shl.b64 	%rd558, %rd556, 3;
	add.s64 	%rd559, %rd557, %rd558;
	ld.global.u64 	%rd708, [%rd559];
	add.s32 	%r330, %r2, 256;
	setp.lt.s32 	%p197, %r330, %r3;
	sub.s32 	%r331, %r330, %r3;
	cvt.s64.s32 	%rd560, %r331;
	cvt.u64.u32 	%rd561, %r330;
	selp.b64 	%rd562, %rd2, %rd551, %p197;
	selp.b64 	%rd563, %rd561, %rd560, %p197;
	add.s64 	%rd564, %rd563, %rd562;
	shl.b64 	%rd565, %rd564, 3;
	add.s64 	%rd566, %rd557, %rd565;
	ld.global.u64 	%rd707, [%rd566];
	add.s32 	%r332, %r2, 512;
	setp.lt.s32 	%p198, %r332, %r3;
	sub.s32 	%r333, %r332, %r3;
	cvt.s64.s32 	%rd567, %r333;
	cvt.u64.u32 	%rd568, %r332;
	selp.b64 	%rd569, %rd2, %rd551, %p198;
	selp.b64 	%rd570, %rd568, %rd567, %p198;
	add.s64 	%rd571, %rd570, %rd569;
	shl.b64 	%rd572, %rd571, 3;
	add.s64 	%rd573, %rd557, %rd572;
	ld.global.u64 	%rd706, [%rd573];
	add.s32 	%r334, %r2, 768;
	setp.lt.s32 	%p199, %r334, %r3;
	sub.s32 	%r335, %r334, %r3;
	cvt.s64.s32 	%rd574, %r335;
	cvt.u64.u32 	%rd575, %r334;
	selp.b64 	%rd576, %rd2, %rd551, %p199;
	selp.b64 	%rd577, %rd575, %rd574, %p199;
	add.s64 	%rd578, %rd577, %rd576;
	shl.b64 	%rd579, %rd578, 3;
	add.s64 	%rd580, %rd557, %rd579;
	ld.global.u64 	%rd705, [%rd580];
	or.b32  	%r336, %r2, 1024;
	setp.lt.s32 	%p200, %r336, %r3;
	sub.s32 	%r337, %r336, %r3;
	cvt.s64.s32 	%rd581, %r337;
	cvt.u64.u32 	%rd582, %r336;
	selp.b64 	%rd583, %rd2, %rd551, %p200;
	selp.b64 	%rd584, %rd582, %rd581, %p200;
	add.s64 	%rd585, %rd584, %rd583;
	shl.b64 	%rd586, %rd585, 3;
	add.s64 	%rd587, %rd557, %rd586;
	ld.global.u64 	%rd704, [%rd587];
	add.s32 	%r338, %r2, 1280;
	setp.lt.s32 	%p201, %r338, %r3;
	sub.s32 	%r339, %r338, %r3;
	cvt.s64.s32 	%rd588, %r339;
	cvt.u64.u32 	%rd589, %r338;
	selp.b64 	%rd590, %rd2, %rd551, %p201;
	selp.b64 	%rd591, %rd589, %rd588, %p201;
	add.s64 	%rd592, %rd591, %rd590;
	shl.b64 	%rd593, %rd592, 3;
	add.s64 	%rd594, %rd557, %rd593;
	ld.global.u64 	%rd703, [%rd594];
	add.s32 	%r340, %r2, 1536;
	setp.lt.s32 	%p202, %r340, %r3;
	sub.s32 	%r341, %r340, %r3;
	cvt.s64.s32 	%rd595, %r341;
	cvt.u64.u32 	%rd596, %r340;
	selp.b64 	%rd597, %rd2, %rd551, %p202;
	selp.b64 	%rd598, %rd596, %rd595, %p202;
	add.s64 	%rd599, %rd598, %rd597;
	shl.b64 	%rd600, %rd599, 3;
	add.s64 	%rd601, %rd557, %rd600;
	ld.global.u64 	%rd702, [%rd601];
	add.s32 	%r342, %r2, 1792;
	setp.lt.s32 	%p203, %r342, %r3;
	sub.s32 	%r343, %r342, %r3;
	cvt.s64.s32 	%rd602, %r343;
	cvt.u64.u32 	%rd603, %r342;
	selp.b64 	%rd604, %rd2, %rd551, %p203;
	selp.b64 	%rd605, %rd603, %rd602, %p203;
	add.s64 	%rd606, %rd605, %rd604;
	shl.b64 	%rd607, %rd606, 3;
	add.s64 	%rd608, %rd557, %rd607;
	ld.global.u64 	%rd701, [%rd608];
$L__BB33_4:
	shl.b32 	%r344, %r2, 3;
	mov.u32 	%r345, _ZZN3cub18CUB_300001_SM_10006detail10merge_sort26DeviceMergeSortMergeKernelINS2_10policy_hubIPPyE9Policy600ES6_PNS0_8NullTypeES6_SA_m15tuple_weak_lessS5_S9_EEvbT2_T3_T4_PT6_PT7_T5_PSE_SE_NS1_7vsmem_tEE19static_temp_storage;
	add.s32 	%r346, %r345, %r344;
	st.shared.u64 	[%r346], %rd708;
	st.shared.u64 	[%r346+2048], %rd707;
	st.shared.u64 	[%r346+4096], %rd706;
	st.shared.u64 	[%r346+6144], %rd705;
	st.shared.u64 	[%r346+8192], %rd704;
	st.shared.u64 	[%r346+10240], %rd703;
	st.shared.u64 	[%r346+12288], %rd702;
	st.shared.u64 	[%r346+14336], %rd701;
	bar.sync 	0;
	// begin inline asm
	griddepcontrol.launch_dependents;
	// end inline asm
	add.s32 	%r5, %r4, %r3;
	min.s32 	%r6, %r344, %r5;
	shl.b32 	%r347, %r3, 3;
	add.s32 	%r7, %r345, %r347;
	setp.lt.s32 	%p204, %r6, %r4;
	sub.s32 	%r348, %r6, %r4;
	selp.b32 	%r527, 0, %r348, %p204;
	min.s32 	%r524, %r6, %r3;
	setp.ge.s32 	%p205, %r527, %r524;
	@%p205 bra 	$L__BB33_11;
	setp.eq.s32 	%p206, %r1, 0;
	@%p206 bra 	$L__BB33_214;
	cvt.s64.s32 	%rd30, %r1;
$L__BB33_7:
	mov.u32 	%r12, %r524;
	sub.s32 	%r349, %r12, %r527;
	shr.u32 	%r350, %r349, 31;
	add.s32 	%r351, %r349, %r350;
	shr.s32 	%r352, %r351, 1;
	add.s32 	%r14, %r352, %r527;
	shl.b32 	%r353, %r14, 3;
	add.s32 	%r355, %r345, %r353;
	ld.shared.u64 	%rd31, [%r355];
	not.b32 	%r356, %r14;
	add.s32 	%r357, %r6, %r356;
	shl.b32 	%r358, %r357, 3;
	add.s32 	%r359, %r7, %r358;
	ld.shared.u64 	%rd32, [%r359];
	mov.b64 	%rd709, 0;
$L__BB33_8:
	shl.b64 	%rd610, %rd709, 3;
	add.s64 	%rd611, %rd32, %rd610;
	ld.u64 	%rd34, [%rd611];
	add.s64 	%rd612, %rd31, %rd610;
	ld.u64 	%rd35, [%rd612];
	setp.lt.u64 	%p207, %rd34, %rd35;
	mov.u32 	%r524, %r14;
	@%p207 bra 	$L__BB33_10;
	setp.le.u64 	%p208, %rd34, %rd35;
	add.s64 	%rd709, %rd709, 1;
	setp.lt.u64 	%p209, %rd709, %rd30;
	and.pred  	%p210, %p208, %p209;
	mov.u32 	%r524, %r12;
	@%p210 bra 	$L__BB33_8;
$L__BB33_10:
	setp.lt.u64 	%p211, %rd34, %rd35;
	add.s32 	%r360, %r14, 1;
	selp.b32 	%r527, %r527, %r360, %p211;
	setp.lt.s32 	%p212, %r527, %r524;
	@%p212 bra 	$L__BB33_7;
$L__BB33_11:
	sub.s32 	%r366, %r6, %r527;
	add.s32 	%r18, %r366, %r3;
	shl.b32 	%r367, %r527, 3;
	add.s32 	%r19, %r345, %r367;
	ld.shared.u64 	%rd715, [%r19];
	shl.b32 	%r369, %r366, 3;
	add.s32 	%r20, %r7, %r369;
	ld.shared.u64 	%rd711, [%r20];
	setp.ge.s32 	%p215, %r18, %r5;
	mov.pred 	%p214, 0;
	mov.pred 	%p302, %p214;
	@%p215 bra 	$L__BB33_16;
	setp.eq.s32 	%p216, %r1, 0;
	setp.ge.s32 	%p302, %r527, %r3;
	or.pred  	%p217, %p302, %p216;
	@%p217 bra 	$L__BB33_16;
	mov.b64 	%rd710, 0;
	cvt.s64.s32 	%rd618, %r1;
$L__BB33_14:
	shl.b64 	%rd615, %rd710, 3;
	add.s64 	%rd616, %rd711, %rd615;
	ld.u64 	%rd40, [%rd616];
	add.s64 	%rd617, %rd715, %rd615;
	ld.u64 	%rd41, [%rd617];
	setp.lt.u64 	%p219, %rd40, %rd41;
	mov.pred 	%p302, -1;
	@%p219 bra 	$L__BB33_16;
	setp.le.u64 	%p221, %rd40, %rd41;
	add.s64 	%rd710, %rd710, 1;
	setp.lt.u64 	%p222, %rd710, %rd618;
	and.pred  	%p223, %p221, %p222;
	mov.pred 	%p302, %p214;
	@%p223 bra 	$L__BB33_14;
$L__BB33_16:
	selp.b64 	%rd43, %rd711, %rd715, %p302;
	selp.u32 	%r370, 1, 0, %p302;
	add.s32 	%r21, %r18, %r370;
	not.pred 	%p224, %p302;
	selp.u32 	%r371, 1, 0, %p224;
	add.s32 	%r22, %r527, %r371;
	@%p224 bra 	$L__BB33_18;
	ld.shared.u64 	%rd711, [%r20+8];
	bra.uni 	$L__BB33_19;
$L__BB33_18:
	ld.shared.u64 	%rd715, [%r19+8];
$L__BB33_19:
	setp.ge.s32 	%p226, %r21, %r5;
	mov.pred 	%p225, 0;
	mov.pred 	%p303, %p225;
	@%p226 bra 	$L__BB33_24;
	setp.eq.s32 	%p227, %r1, 0;
	setp.ge.s32 	%p303, %r22, %r3;
	or.pred  	%p228, %p303, %p227;
	@%p228 bra 	$L__BB33_24;
	mov.b64 	%rd713, 0;
	cvt.s64.s32 	%rd623, %r1;
$L__BB33_22:
	shl.b64 	%rd620, %rd713, 3;
	add.s64 	%rd621, %rd711, %rd620;
	ld.u64 	%rd49, [%rd621];
	add.s64 	%rd622, %rd715, %rd620;
	ld.u64 	%rd50, [%rd622];
	setp.lt.u64 	%p230, %rd49, %rd50;
	mov.pred 	%p303, -1;
	@%p230 bra 	$L__BB33_24;
	setp.le.u64 	%p232, %rd49, %rd50;
	add.s64 	%rd713, %rd713, 1;
	setp.lt.u64 	%p233, %rd713, %rd623;
	and.pred  	%p234, %p232, %p233;
	mov.pred 	%p303, %p225;
	@%p234 bra 	$L__BB33_22;
$L__BB33_24:
	selp.b64 	%rd52, %rd711, %rd715, %p303;
	selp.u32 	%r372, 1, 0, %p303;
	add.s32 	%r23, %r21, %r372;
	not.pred 	%p235, %p303;
	selp.u32 	%r373, 1, 0, %p235;
	add.s32 	%r24, %r22, %r373;
	@%p303 bra 	$L__BB33_26;
	shl.b32 	%r374, %r24, 3;
	add.s32 	%r376, %r345, %r374;
	ld.shared.u64 	%rd715, [%r376];
	bra.uni 	$L__BB33_27;
$L__BB33_26:
	shl.b32 	%r377, %r23, 3;
	add.s32 	%r379, %r345, %r377;
	ld.shared.u64 	%rd711, [%r379];
$L__BB33_27:
	setp.ge.s32 	%p237, %r23, %r5;
	mov.pred 	%p236, 0;
	mov.pred 	%p304, %p236;
	@%p237 bra 	$L__BB33_32;
	setp.eq.s32 	%p238, %r1, 0;
	setp.ge.s32 	%p304, %r24, %r3;
	or.pred  	%p239, %p304, %p238;
	@%p239 bra 	$L__BB33_32;
	mov.b64 	%rd716, 0;
	cvt.s64.s32 	%rd628, %r1;
$L__BB33_30:
	shl.b64 	%rd625, %rd716, 3;
	add.s64 	%rd626, %rd711, %rd625;
	ld.u64 	%rd58, [%rd626];
	add.s64 	%rd627, %rd715, %rd625;
	ld.u64 	%rd59, [%rd627];
	setp.lt.u64 	%p241, %rd58, %rd59;
	mov.pred 	%p304, -1;
	@%p241 bra 	$L__BB33_32;
	setp.le.u64 	%p243, %rd58, %rd59;
	add.s64 	%rd716, %rd716, 1;
	setp.lt.u64 	%p244, %rd716, %rd628;
	and.pred  	%p245, %p243, %p244;
	mov.pred 	%p304, %p236;
	@%p245 bra 	$L__BB33_30;
$L__BB33_32:
	selp.b64 	%rd61, %rd711, %rd715, %p304;
	selp.u32 	%r380, 1, 0, %p304;
	add.s32 	%r25, %r23, %r380;
	not.pred 	%p246, %p304;
	selp.u32 	%r381, 1, 0, %p246;
	add.s32 	%r26, %r24, %r381;
	@%p304 bra 	$L__BB33_34;
	shl.b32 	%r382, %r26, 3;
	add.s32 	%r384, %r345, %r382;
	ld.shared.u64 	%rd715, [%r384];
	bra.uni 	$L__BB33_35;
$L__BB33_34:
	shl.b32 	%r385, %r25, 3;
	add.s32 	%r387, %r345, %r385;
	ld.shared.u64 	%rd711, [%r387];
$L__BB33_35:
	setp.ge.s32 	%p248, %r25, %r5;
	mov.pred 	%p247, 0;
	mov.pred 	%p305, %p247;
	@%p248 bra 	$L__BB33_40;
	setp.eq.s32 	%p249, %r1, 0;
	setp.ge.s32 	%p305, %r26, %r3;
	or.pred  	%p250, %p305, %p249;
	@%p250 bra 	$L__BB33_40;
	mov.b64 	%rd719, 0;
	cvt.s64.s32 	%rd633, %r1;
$L__BB33_38:
	shl.b64 	%rd630, %rd719, 3;
	add.s64 	%rd631, %rd711, %rd630;
	ld.u64 	%rd67, [%rd631];
	add.s64 	%rd632, %rd715, %rd630;
	ld.u64 	%rd68, [%rd632];
	setp.lt.u64 	%p252, %rd67, %rd68;
	mov.pred 	%p305, -1;
	@%p252 bra 	$L__BB33_40;
	setp.le.u64 	%p254, %rd67, %rd68;
	add.s64 	%rd719, %rd719, 1;
	setp.lt.u64 	%p255, %rd719, %rd633;
	and.pred  	%p256, %p254, %p255;
	mov.pred 	%p305, %p247;
	@%p256 bra 	$L__BB33_38;
$L__BB33_40:
	selp.b64 	%rd70, %rd711, %rd715, %p305;
	selp.u32 	%r388, 1, 0, %p305;
	add.s32 	%r27, %r25, %r388;
	not.pred 	%p257, %p305;
	selp.u32 	%r389, 1, 0, %p257;
	add.s32 	%r28, %r26, %r389;
	@%p305 bra 	$L__BB33_42;
	shl.b32 	%r390, %r28, 3;
	add.s32 	%r392, %r345, %r390;
	ld.shared.u64 	%rd715, [%r392];
	bra.uni 	$L__BB33_43;
$L__BB33_42:
	shl.b32 	%r393, %r27, 3;
	add.s32 	%r395, %r345, %r393;
	ld.shared.u64 	%rd711, [%r395];
$L__BB33_43:
	setp.ge.s32 	%p259, %r27, %r5;
	mov.pred 	%p258, 0;
	mov.pred 	%p306, %p258;
	@%p259 bra 	$L__BB33_48;
	setp.eq.s32 	%p260, %r1, 0;
	setp.ge.s32 	%p306, %r28, %r3;
	or.pred  	%p261, %p306, %p260;
	@%p261 bra 	$L__BB33_48;
	mov.b64 	%rd722, 0;
	cvt.s64.s32 	%rd638, %r1;
$L__BB33_46:
	shl.b64 	%rd635, %rd722, 3;
	add.s64 	%rd636, %rd711, %rd635;
	ld.u64 	%rd76, [%rd636];
	add.s64 	%rd637, %rd715, %rd635;
	ld.u64 	%rd77, [%rd637];
	setp.lt.u64 	%p263, %rd76, %rd77;
	mov.pred 	%p306, -1;
	@%p263 bra 	$L__BB33_48;
	setp.le.u64 	%p265, %rd76, %rd77;
	add.s64 	%rd722, %rd722, 1;
	setp.lt.u64 	%p266, %rd722, %rd638;
	and.pred  	%p267, %p265, %p266;
	mov.pred 	%p306, %p258;
	@%p267 bra 	$L__BB33_46;
$L__BB33_48:
	selp.b64 	%rd79, %rd711, %rd715, %p306;
	selp.u32 	%r396, 1, 0, %p306;
	add.s32 	%r29, %r27, %r396;
	not.pred 	%p268, %p306;
	selp.u32 	%r397, 1, 0, %p268;
	add.s32 	%r30, %r28, %r397;
	@%p306 bra 	$L__BB33_50;
	shl.b32 	%r398, %r30, 3;
	add.s32 	%r400, %r345, %r398;
	ld.shared.u64 	%rd715, [%r400];
	bra.uni 	$L__BB33_51;
$L__BB33_50:
	shl.b32 	%r401, %r29, 3;
	add.s32 	%r403, %r345, %r401;
	ld.shared.u64 	%rd711, [%r403];
$L__BB33_51:
	setp.ge.s32 	%p270, %r29, %r5;
	mov.pred 	%p269, 0;
	mov.pred 	%p307, %p269;
	@%p270 bra 	$L__BB33_56;
	setp.eq.s32 	%p271, %r1, 0;
	setp.ge.s32 	%p307, %r30, %r3;
	or.pred  	%p272, %p307, %p271;
	@%p272 bra 	$L__BB33_56;
	mov.b64 	%rd725, 0;
	cvt.s64.s32 	%rd643, %r1;
$L__BB33_54:
	shl.b64 	%rd640, %rd725, 3;
	add.s64 	%rd641, %rd711, %rd640;
	ld.u64 	%rd85, [%rd641];
	add.s64 	%rd642, %rd715, %rd640;
	ld.u64 	%rd86, [%rd642];
	setp.lt.u64 	%p274, %rd85, %rd86;
	mov.pred 	%p307, -1;
	@%p274 bra 	$L__BB33_56;
	setp.le.u64 	%p276, %rd85, %rd86;
	add.s64 	%rd725, %rd725, 1;
	setp.lt.u64 	%p277, %rd725, %rd643;
	and.pred  	%p278, %p276, %p277;
	mov.pred 	%p307, %p269;
	@%p278 bra 	$L__BB33_54;
$L__BB33_56:
	selp.b64 	%rd88, %rd711, %rd715, %p307;
	selp.u32 	%r404, 1, 0, %p307;
	add.s32 	%r31, %r29, %r404;
	not.pred 	%p279, %p307;
	selp.u32 	%r405, 1, 0, %p279;
	add.s32 	%r32, %r30, %r405;
	@%p307 bra 	$L__BB33_58;
	shl.b32 	%r406, %r32, 3;
	add.s32 	%r408, %r345, %r406;
	ld.shared.u64 	%rd715, [%r408];
	bra.uni 	$L__BB33_59;
$L__BB33_58:
	shl.b32 	%r409, %r31, 3;
	add.s32 	%r411, %r345, %r409;
	ld.shared.u64 	%rd711, [%r411];
$L__BB33_59:
	setp.ge.s32 	%p281, %r31, %r5;
	mov.pred 	%p280, 0;
	mov.pred 	%p308, %p280;
	@%p281 bra 	$L__BB33_64;
	setp.eq.s32 	%p282, %r1, 0;
	setp.ge.s32 	%p308, %r32, %r3;
	or.pred  	%p283, %p308, %p282;
	@%p283 bra 	$L__BB33_64;
	mov.b64 	%rd728, 0;
	cvt.s64.s32 	%rd648, %r1;
$L__BB33_62:
	shl.b64 	%rd645, %rd728, 3;
	add.s64 	%rd646, %rd711, %rd645;
	ld.u64 	%rd94, [%rd646];
	add.s64 	%rd647, %rd715, %rd645;
	ld.u64 	%rd95, [%rd647];
	setp.lt.u64 	%p285, %rd94, %rd95;
	mov.pred 	%p308, -1;
	@%p285 bra 	$L__BB33_64;
	setp.le.u64 	%p287, %rd94, %rd95;
	add.s64 	%rd728, %rd728, 1;
	setp.lt.u64 	%p288, %rd728, %rd648;
	and.pred  	%p289, %p287, %p288;
	mov.pred 	%p308, %p280;
	@%p289 bra 	$L__BB33_62;
$L__BB33_64:
	selp.b64 	%rd97, %rd711, %rd715, %p308;
	selp.u32 	%r412, 1, 0, %p308;
	add.s32 	%r33, %r31, %r412;
	not.pred 	%p290, %p308;
	selp.u32 	%r413, 1, 0, %p290;
	add.s32 	%r34, %r32, %r413;
	@%p308 bra 	$L__BB33_66;
	shl.b32 	%r414, %r34, 3;
	mov.u32 	%r415, _ZZN3cub18CUB_300001_SM_10006detail10merge_sort26DeviceMergeSortMergeKernelINS2_10policy_hubIPPyE9Policy600ES6_PNS0_8NullTypeES6_SA_m15tuple_weak_lessS5_S9_EEvbT2_T3_T4_PT6_PT7_T5_PSE_SE_NS1_7vsmem_tEE19static_temp_storage;
	add.s32 	%r416, %r415, %r414;
	ld.shared.u64 	%rd715, [%r416];
	bra.uni 	$L__BB33_67;
$L__BB33_66:
	shl.b32 	%r417, %r33, 3;
	mov.u32 	%r418, _ZZN3cub18CUB_300001_SM_10006detail10merge_sort26DeviceMergeSortMergeKernelINS2_10policy_hubIPPyE9Policy600ES6_PNS0_8NullTypeES6_SA_m15tuple_weak_lessS5_S9_EEvbT2_T3_T4_PT6_PT7_T5_PSE_SE_NS1_7vsmem_tEE19static_temp_storage;
	add.s32 	%r419, %r418, %r417;
	ld.shared.u64 	%rd711, [%r419];
$L__BB33_67:
	setp.ge.s32 	%p292, %r33, %r5;
	mov.pred 	%p291, 0;
	mov.pred 	%p309, %p291;
	@%p292 bra 	$L__BB33_72;
	setp.eq.s32 	%p293, %r1, 0;
	setp.ge.s32 	%p309, %r34, %r3;
	or.pred  	%p294, %p309, %p293;
	@%p294 bra 	$L__BB33_72;
	mov.b64 	%rd731, 0;
	cvt.s64.s32 	%rd653, %r1;
$L__BB33_70:
	shl.b64 	%rd650, %rd731, 3;
	add.s64 	%rd651, %rd711, %rd650;
	ld.u64 	%rd103, [%rd651];
	add.s64 	%rd652, %rd715, %rd650;
	ld.u64 	%rd104, [%rd652];
	setp.lt.u64 	%p296, %rd103, %rd104;
	mov.pred 	%p309, -1;
	@%p296 bra 	$L__BB33_72;
	setp.le.u64 	%p298, %rd103, %rd104;
	add.s64 	%rd731, %rd731, 1;
	setp.lt.u64 	%p299, %rd731, %rd653;
	and.pred  	%p300, %p298, %p299;
	mov.pred 	%p309, %p291;
	@%p300 bra 	$L__BB33_70;
$L__BB33_72:
	ld.param.s8 	%rs5, [_ZN3cub18CUB_300001_SM_10006detail10merge_sort26DeviceMergeSortMergeKernelINS2_10policy_hubIPPyE9Policy600ES6_PNS0_8NullTypeES6_SA_m15tuple_weak_lessS5_S9_EEvbT2_T3_T4_PT6_PT7_T5_PSE_SE_NS1_7vsmem_tE_param_0];
	shl.b32 	%r35, %r2, 3;
	mov.u32 	%r420, %ctaid.x;
	mul.wide.u32 	%rd106, %r420, 2048;
	setp.eq.s16 	%p301, %rs5, 0;
	selp.b64 	%rd107, %rd711, %rd715, %p309;
	bar.sync 	0;
	@%p301 bra 	$L__BB33_74;
	ld.param.u64 	%rd696, [_ZN3cub18CUB_300001_SM_10006detail10merge_sort26DeviceMergeSortMergeKernelINS2_10policy_hubIPPyE9Policy600ES6_PNS0_8NullTypeES6_SA_m15tuple_weak_lessS5_S9_EEvbT2_T3_T4_PT6_PT7_T5_PSE_SE_NS1_7vsmem_tE_param_4];
	// begin inline asm
	mov.u32 %r421, %laneid;
	// end inline asm
	and.b32  	%r422, %r35, 7936;
	shl.b32 	%r423, %r421, 3;
	add.s32 	%r424, %r423, %r422;
	shr.s32 	%r425, %r424, 5;
	add.s32 	%r426, %r425, %r424;
	shl.b32 	%r427, %r426, 3;
	mov.u32 	%r428, _ZZN3cub18CUB_300001_SM_10006detail10merge_sort26DeviceMergeSortMergeKernelINS2_10policy_hubIPPyE9Policy600ES6_PNS0_8NullTypeES6_SA_m15tuple_weak_lessS5_S9_EEvbT2_T3_T4_PT6_PT7_T5_PSE_SE_NS1_7vsmem_tEE19static_temp_storage;
	add.s32 	%r429, %r428, %r427;
	st.shared.u64 	[%r429], %rd43;
	st.shared.u64 	[%r429+8], %rd52;
	st.shared.u64 	[%r429+16], %rd61;
	st.shared.u64 	[%r429+24], %rd70;
	st.shared.u64 	[%r429+32], %rd79;
	st.shared.u64 	[%r429+40], %rd88;
	st.shared.u64 	[%r429+48], %rd97;
	st.shared.u64 	[%r429+56], %rd107;
	bar.warp.sync 	-1;
	mad.lo.s32 	%r430, %r421, -7, %r424;
	shr.s32 	%r431, %r430, 5;
	add.s32 	%r432, %r431, %r430;
	shl.b32 	%r433, %r432, 3;
	add.s32 	%r434, %r428, %r433;
	ld.shared.u64 	%rd654, [%r434];
	add.s32 	%r435, %r430, 32;
	shr.s32 	%r436, %r435, 5;
	add.s32 	%r437, %r436, %r430;
	shl.b32 	%r438, %r437, 3;
	add.s32 	%r439, %r428, %r438;
	ld.shared.u64 	%rd655, [%r439+256];
	add.s32 	%r440, %r430, 64;
	shr.s32 	%r441, %r440, 5;
	add.s32 	%r442, %r441, %r430;
	shl.b32 	%r443, %r442, 3;
	add.s32 	%r444, %r428, %r443;
	ld.shared.u64 	%rd656, [%r444+512];
	add.s32 	%r445, %r430, 96;
	shr.s32 	%r446, %r445, 5;
	add.s32 	%r447, %r446, %r430;
	shl.b32 	%r448, %r447, 3;
	add.s32 	%r449, %r428, %r448;
	ld.shared.u64 	%rd657, [%r449+768];
	add.s32 	%r450, %r430, 128;
	shr.s32 	%r451, %r450, 5;
	add.s32 	%r452, %r451, %r430;
	shl.b32 	%r453, %r452, 3;
	add.s32 	%r454, %r428, %r453;
	ld.shared.u64 	%rd658, [%r454+1024];
	add.s32 	%r455, %r430, 160;
	shr.s32 	%r456, %r455, 5;
	add.s32 	%r457, %r456, %r430;
	shl.b32 	%r458, %r457, 3;
	add.s32 	%r459, %r428, %r458;
	ld.shared.u64 	%rd659, [%r459+1280];
	add.s32 	%r460, %r430, 192;
	shr.s32 	%r461, %r460, 5;
	add.s32 	%r462, %r461, %r430;
	shl.b32 	%r463, %r462, 3;
	add.s32 	%r464, %r428, %r463;
	ld.shared.u64 	%rd660, [%r464+1536];
	add.s32 	%r465, %r430, 224;
	shr.s32 	%r466, %r465, 5;
	add.s32 	%r467, %r466, %r430;
	shl.b32 	%r468, %r467, 3;
	add.s32 	%r469, %r428, %r468;
	ld.shared.u64 	%rd661, [%r469+1792];
	and.b32  	%r470, %r2, 31;
	or.b32  	%r471, %r422, %r470;
	cvt.u64.u32 	%rd662, %r471;
	add.s64 	%rd663, %rd106, %rd662;
	cvta.to.global.u64 	%rd664, %rd696;
	shl.b64 	%rd665, %rd663, 3;
	add.s64 	%rd666, %rd664, %rd665;
	st.global.u64 	[%rd666], %rd654;
	st.global.u64 	[%rd666+256], %rd655;
	st.global.u64 	[%rd666+512], %rd656;
	st.global.u64 	[%rd666+768], %rd657;
	st.global.u64 	[%rd666+1024], %rd658;
	st.global.u64 	[%rd666+1280], %rd659;
	st.global.u64 	[%rd666+1536], %rd660;
	st.global.u64 	[%rd666+1792], %rd661;
	bra.uni 	$L__BB33_213;
$L__BB33_74:
	ld.param.u64 	%rd687, [_ZN3cub18CUB_300001_SM_10006detail10merge_sort26DeviceMergeSortMergeKernelINS2_10policy_hubIPPyE9Policy600ES6_PNS0_8NullTypeES6_SA_m15tuple_weak_lessS5_S9_EEvbT2_T3_T4_PT6_PT7_T5_PSE_SE_NS1_7vsmem_tE_param_1];
	// begin inline asm
	mov.u32 %r472, %laneid;
	// end inline asm
	and.b32  	%r473, %r35, 7936;
	shl.b32 	%r474, %r472, 3;
	add.s32 	%r475, %r474, %r473;
	shr.s32 	%r476, %r475, 5;
	add.s32 	%r477, %r476, %r475;
	shl.b32 	%r478, %r477, 3;
	mov.u32 	%r479, _ZZN3cub18CUB_300001_SM_10006detail10merge_sort26DeviceMergeSortMergeKernelINS2_10policy_hubIPPyE9Policy600ES6_PNS0_8NullTypeES6_SA_m15tuple_weak_lessS5_S9_EEvbT2_T3_T4_PT6_PT7_T5_PSE_SE_NS1_7vsmem_tEE19static_temp_storage;
	add.s32 	%r480, %r479, %r478;
	st.shared.u64 	[%r480], %rd43;
	st.shared.u64 	[%r480+8], %rd52;
	st.shared.u64 	[%r480+16], %rd61;
	st.shared.u64 	[%r480+24], %rd70;
	st.shared.u64 	[%r480+32], %rd79;
	st.shared.u64 	[%r480+40], %rd88;
	st.shared.u64 	[%r480+48], %rd97;
	st.shared.u64 	[%r480+56], %rd107;
	bar.warp.sync 	-1;
	mad.lo.s32 	%r481, %r472, -7, %r475;
	shr.s32 	%r482, %r481, 5;
	add.s32 	%r483, %r482, %r481;
	shl.b32 	%r484, %r483, 3;
	add.s32 	%r485, %r479, %r484;
	ld.shared.u64 	%rd667, [%r485];
	add.s32 	%r486, %r481, 32;
	shr.s32 	%r487, %r486, 5;
	add.s32 	%r488, %r487, %r481;
	shl.b32 	%r489, %r488, 3;
	add.s32 	%r490, %r479, %r489;
	ld.shared.u64 	%rd668, [%r490+256];
	add.s32 	%r491, %r481, 64;
	shr.s32 	%r492, %r491, 5;
	add.s32 	%r493, %r492, %r481;
	shl.b32 	%r494, %r493, 3;
	add.s32 	%r495, %r479, %r494;
	ld.shared.u64 	%rd669, [%r495+512];
	add.s32 	%r496, %r481, 96;
	shr.s32 	%r497, %r496, 5;
	add.s32 	%r498, %r497, %r481;
	shl.b32 	%r499, %r498, 3;
	add.s32 	%r500, %r479, %r499;
	ld.shared.u64 	%rd670, [%r500+768];
	add.s32 	%r501, %r481, 128;
	shr.s32 	%r502, %r501, 5;
	add.s32 	%r503, %r502, %r481;
	shl.b32 	%r504, %r503, 3;
	add.s32 	%r505, %r479, %r504;
	ld.shared.u64 	%rd671, [%r505+1024];
	add.s32 	%r506, %r481, 160;
	shr.s32 	%r507, %r506, 5;
	add.s32 	%r508, %r507, %r481;
	shl.b32 	%r509, %r508, 3;
	add.s32 	%r510, %r479, %r509;
	ld.shared.u64 	%rd672, [%r510+1280];
	add.s32 	%r511, %r481, 192;
	shr.s32 	%r512, %r511, 5;
	add.s32 	%r513, %r512, %r481;
	shl.b32 	%r514, %r513, 3;
	add.s32 	%r515, %r479, %r514;
	ld.shared.u64 	%rd673, [%r515+1536];
	add.s32 	%r516, %r481, 224;
	shr.s32 	%r517, %r516, 5;
	add.s32 	%r518, %r517, %r481;
	shl.b32 	%r519, %r518, 3;
	add.s32 	%r520, %r479, %r519;
	ld.shared.u64 	%rd674, [%r520+1792];
	and.b32  	%r521, %r2, 31;
	or.b32  	%r522, %r473, %r521;
	cvt.u64.u32 	%rd675, %r522;
	add.s64 	%rd676, %rd106, %rd675;
	cvta.to.global.u64 	%rd677, %rd687;
	shl.b64 	%rd678, %rd676, 3;
	add.s64 	%rd679, %rd677, %rd678;
	st.global.u64 	[%rd679], %rd667;
	st.global.u64 	[%rd679+256], %rd668;
	st.global.u64 	[%rd679+512], %rd669;
	st.global.u64 	[%rd679+768], %rd670;
	st.global.u64 	[%rd679+1024], %rd671;
	st.global.u64 	[%rd679+1280], %rd672;
	st.global.u64 	[%rd679+1536], %rd673;
	st.global.u64 	[%rd679+1792], %rd674;
	bra.uni 	$L__BB33_213;
$L__BB33_75:
	ld.param.u64 	%rd699, [_ZN3cub18CUB_300001_SM_10006detail10merge_sort26DeviceMergeSortMergeKernelINS2_10policy_hubIPPyE9Policy600ES6_PNS0_8NullTypeES6_SA_m15tuple_weak_lessS5_S9_EEvbT2_T3_T4_PT6_PT7_T5_PSE_SE_NS1_7vsmem_tE_param_8];
	ld.param.u64 	%rd697, [_ZN3cub18CUB_300001_SM_10006detail10merge_sort26DeviceMergeSortMergeKernelINS2_10policy_hubIPPyE9Policy600ES6_PNS0_8NullTypeES6_SA_m15tuple_weak_lessS5_S9_EEvbT2_T3_T4_PT6_PT7_T5_PSE_SE_NS1_7vsmem_tE_param_7];
	ld.param.u64 	%rd688, [_ZN3cub18CUB_300001_SM_10006detail10merge_sort26DeviceMergeSortMergeKernelINS2_10policy_hubIPPyE9Policy600ES6_PNS0_8NullTypeES6_SA_m15tuple_weak_lessS5_S9_EEvbT2_T3_T4_PT6_PT7_T5_PSE_SE_NS1_7vsmem_tE_param_3];
	ld.param.s8 	%rs2, [_ZN3cub18CUB_300001_SM_10006detail10merge_sort26DeviceMergeSortMergeKernelINS2_10policy_hubIPPyE9Policy600ES6_PNS0_8NullTypeES6_SA_m15tuple_weak_lessS5_S9_EEvbT2_T3_T4_PT6_PT7_T5_PSE_SE_NS1_7vsmem_tE_param_0];
	cvta.to.global.u64 	%rd255, %rd697;
	shl.b64 	%rd256, %rd1, 3;
	add.s64 	%rd257, %rd255, %rd256;
	ld.global.u64 	%rd108, [%rd257];
	ld.global.u64 	%rd258, [%rd257+8];
	neg.s64 	%rd259, %rd699;
	and.b64  	%rd260, %rd259, %rd1;
	shl.b64 	%rd109, %rd260, 11;
	shl.b64 	%rd261, %rd699, 10;
	and.b64  	%rd110, %rd261, -2048;
	sub.s64 	%rd262, %rd1, %rd260;
	shl.b64 	%rd263, %rd262, 11;
	sub.s64 	%rd264, %rd108, %rd109;
	sub.s64 	%rd265, %rd258, %rd109;
	sub.s64 	%rd266, %rd688, %rd109;
	max.u64 	%rd267, %rd266, %rd110;
	sub.s64 	%rd268, %rd267, %rd110;
	sub.s64 	%rd269, %rd263, %rd264;
	min.u64 	%rd111, %rd269, %rd268;
	setp.eq.s64 	%p34, %rd262, -1;
	selp.b64 	%rd270, 2047, 2048, %p34;
	add.s64 	%rd271, %rd270, %rd263;
	sub.s64 	%rd272, %rd271, %rd265;
	or.b64  	%rd273, %rd259, %rd1;
	setp.eq.s64 	%p35, %rd273, -1;
	min.u64 	%rd274, %rd110, %rd266;
	selp.b64 	%rd275, %rd274, %rd265, %p35;
	selp.b64 	%rd276, %rd110, %rd272, %p35;
	min.u64 	%rd277, %rd276, %rd268;
	cvt.u32.u64 	%r89, %rd264;
	cvt.u32.u64 	%r90, %rd275;
	sub.s32 	%r36, %r90, %r89;
	cvt.u32.u64 	%r91, %rd277;
	cvt.u32.u64 	%r92, %rd111;
	sub.s32 	%r37, %r91, %r92;
	// begin inline asm
	griddepcontrol.wait;
	// end inline asm
	setp.eq.s16 	%p36, %rs2, 0;
	@%p36 bra 	$L__BB33_92;
	ld.param.u64 	%rd680, [_ZN3cub18CUB_300001_SM_10006detail10merge_sort26DeviceMergeSortMergeKernelINS2_10policy_hubIPPyE9Policy600ES6_PNS0_8NullTypeES6_SA_m15tuple_weak_lessS5_S9_EEvbT2_T3_T4_PT6_PT7_T5_PSE_SE_NS1_7vsmem_tE_param_1];
	cvta.to.global.u64 	%rd112, %rd680;
	add.s64 	%rd279, %rd109, %rd110;
	add.s64 	%rd113, %rd279, %rd111;
	add.s32 	%r38, %r37, %r36;
	setp.ge.s32 	%p37, %r2, %r38;
	@%p37 bra 	$L__BB33_78;
	setp.lt.s32 	%p38, %r2, %r36;
	sub.s32 	%r93, %r2, %r36;
	cvt.s64.s32 	%rd280, %r93;
	cvt.u64.u32 	%rd281, %r2;
	selp.b64 	%rd282, %rd108, %rd113, %p38;
	selp.b64 	%rd283, %rd281, %rd280, %p38;
	add.s64 	%rd284, %rd283, %rd282;
	shl.b64 	%rd285, %rd284, 3;
	add.s64 	%rd286, %rd112, %rd285;
	ld.global.u64 	%rd753, [%rd286];
$L__BB33_78:
	add.s32 	%r39, %r2, 256;
	setp.ge.s32 	%p39, %r39, %r38;
	@%p39 bra 	$L__BB33_80;
	setp.lt.s32 	%p40, %r39, %r36;
	sub.s32 	%r94, %r39, %r36;
	cvt.s64.s32 	%rd288, %r94;
	cvt.u64.u32 	%rd289, %r39;
	selp.b64 	%rd290, %rd108, %rd113, %p40;
	selp.b64 	%rd291, %rd289, %rd288, %p40;
	add.s64 	%rd292, %rd291, %rd290;
	shl.b64 	%rd293, %rd292, 3;
	add.s64 	%rd294, %rd112, %rd293;
	ld.global.u64 	%rd752, [%rd294];
$L__BB33_80:
	add.s32 	%r40, %r2, 512;
	setp.ge.s32 	%p41, %r40, %r38;
	@%p41 bra 	$L__BB33_82;
	setp.lt.s32 	%p42, %r40, %r36;
	sub.s32 	%r95, %r40, %r36;
	cvt.s64.s32 	%rd296, %r95;
	cvt.u64.u32 	%rd297, %r40;
	selp.b64 	%rd298, %rd108, %rd113, %p42;
	selp.b64 	%rd299, %rd297, %rd296, %p42;
	add.s64 	%rd300, %rd299, %rd298;
	shl.b64 	%rd301, %rd300, 3;
	add.s64 	%rd302, %rd112, %rd301;
	ld.global.u64 	%rd751, [%rd302];
$L__BB33_82:
	add.s32 	%r41, %r2, 768;
	setp.ge.s32 	%p43, %r41, %r38;
	@%p43 bra 	$L__BB33_84;
	setp.lt.s32 	%p44, %r41, %r36;
	sub.s32 	%r96, %r41, %r36;
	cvt.s64.s32 	%rd304, %r96;
	cvt.u64.u32 	%rd305, %r41;
	selp.b64 	%rd306, %rd108, %rd113, %p44;
	selp.b64 	%rd307, %rd305, %rd304, %p44;
	add.s64 	%rd308, %rd307, %rd306;
	shl.b64 	%rd309, %rd308, 3;
	add.s64 	%rd310, %rd112, %rd309;
	ld.global.u64 	%rd750, [%rd310];
$L__BB33_84:
	or.b32  	%r42, %r2, 1024;
	setp.ge.s32 	%p45, %r42, %r38;
	@%p45 bra 	$L__BB33_86;
	ld.param.u64 	%rd681, [_ZN3cub18CUB_300001_SM_10006detail10merge_sort26DeviceMergeSortMergeKernelINS2_10policy_hubIPPyE9Policy600ES6_PNS0_8NullTypeES6_SA_m15tuple_weak_lessS5_S9_EEvbT2_T3_T4_PT6_PT7_T5_PSE_SE_NS1_7vsmem_tE_param_1];
	setp.lt.s32 	%p46, %r42, %r36;
	sub.s32 	%r97, %r42, %r36;
	cvt.s64.s32 	%rd312, %r97;
	cvt.u64.u32 	%rd313, %r42;
	selp.b64 	%rd314, %rd108, %rd113, %p46;
	selp.b64 	%rd315, %rd313, %rd312, %p46;
	add.s64 	%rd316, %rd315, %rd314;
	cvta.to.global.u64 	%rd317, %rd681;
	shl.b64 	%rd318, %rd316, 3;
	add.s64 	%rd319, %rd317, %rd318;
	ld.global.u64 	%rd749, [%rd319];
$L__BB33_86:
	add.s32 	%r98, %r2, 1280;
	setp.ge.s32 	%p47, %r98, %r38;
	@%p47 bra 	$L__BB33_88;
	ld.param.u64 	%rd682, [_ZN3cub18CUB_300001_SM_10006detail10merge_sort26DeviceMergeSortMergeKernelINS2_10policy_hubIPPyE9Policy600ES6_PNS0_8NullTypeES6_SA_m15tuple_weak_lessS5_S9_EEvbT2_T3_T4_PT6_PT7_T5_PSE_SE_NS1_7vsmem_tE_param_1];
	setp.lt.s32 	%p48, %r98, %r36;
	sub.s32 	%r100, %r98, %r36;
	cvt.s64.s32 	%rd321, %r100;
	cvt.u64.u32 	%rd322, %r98;
	selp.b64 	%rd323, %rd108, %rd113, %p48;
	selp.b64 	%rd324, %rd322, %rd321, %p48;
	add.s64 	%rd325, %rd324, %rd323;
	cvta.to.global.u64 	%rd326, %rd682;
	shl.b64 	%rd327, %rd325, 3;
	add.s64 	%rd328, %rd326, %rd327;
	ld.global.u64 	%rd748, [%rd328];
$L__BB33_88:
	add.s32 	%r101, %r2, 1536;
	setp.ge.s32 	%p49, %r101, %r38;
	@%p49 bra 	$L__BB33_90;
	ld.param.u64 	%rd683, [_ZN3cub18CUB_300001_SM_10006detail10merge_sort26DeviceMergeSortMergeKernelINS2_10policy_hubIPPyE9Policy600ES6_PNS0_8NullTypeES6_SA_m15tuple_weak_lessS5_S9_EEvbT2_T3_T4_PT6_PT7_T5_PSE_SE_NS1_7vsmem_tE_param_1];
	setp.lt.s32 	%p50, %r101, %r36;
	sub.s32 	%r103, %r101, %r36;
	cvt.s64.s32 	%rd330, %r103;
	cvt.u64.u32 	%rd331, %r101;
	selp.b64 	%rd332, %rd108, %rd113, %p50;
	selp.b64 	%rd333, %rd331, %rd330, %p50;
	add.s64 	%rd334, %rd333, %rd332;
	cvta.to.global.u64 	%rd335, %rd683;
	shl.b64 	%rd336, %rd334, 3;
	add.s64 	%rd337, %rd335, %rd336;
	ld.global.u64 	%rd747, [%rd337];
$L__BB33_90:
	add.s32 	%r104, %r2, 1792;
	setp.ge.s32 	%p51, %r104, %r38;
	@%p51 bra 	$L__BB33_108;
	ld.param.u64 	%rd684, [_ZN3cub18CUB_300001_SM_10006detail10merge_sort26DeviceMergeSortMergeKernelINS2_10policy_hubIPPyE9Policy600ES6_PNS0_8NullTypeES6_SA_m15tuple_weak_lessS5_S9_EEvbT2_T3_T4_PT6_PT7_T5_PSE_SE_NS1_7vsmem_tE_param_1];
	setp.lt.s32 	%p52, %r104, %r36;
	sub.s32 	%r106, %r104, %r36;
	cvt.s64.s32 	%rd339, %r106;
	cvt.u64.u32 	%rd340, %r104;
	selp.b64 	%rd341, %rd108, %rd113, %p52;
	selp.b64 	%rd342, %rd340, %rd339, %p52;
	add.s64 	%rd343, %rd342, %rd341;
	cvta.to.global.u64 	%rd344, %rd684;
	shl.b64 	%rd345, %rd343, 3;
	add.s64 	%rd346, %rd344, %rd345;
	ld.global.u64 	%rd746, [%rd346];
	bra.uni 	$L__BB33_108;
$L__BB33_92:
	ld.param.u64 	%rd690, [_ZN3cub18CUB_300001_SM_10006detail10merge_sort26DeviceMergeSortMergeKernelINS2_10policy_hubIPPyE9Policy600ES6_PNS0_8NullTypeES6_SA_m15tuple_weak_lessS5_S9_EEvbT2_T3_T4_PT6_PT7_T5_PSE_SE_NS1_7vsmem_tE_param_4];
	cvta.to.global.u64 	%rd129, %rd690;
	add.s64 	%rd348, %rd109, %rd110;
	add.s64 	%rd130, %rd348, %rd111;
	add.s32 	%r43, %r37, %r36;
	setp.ge.s32 	%p53, %r2, %r43;
	@%p53 bra 	$L__BB33_94;
	setp.lt.s32 	%p54, %r2, %r36;
	sub.s32 	%r107, %r2, %r36;
	cvt.s64.s32 	%rd349, %r107;
	cvt.u64.u32 	%rd350, %r2;
	selp.b64 	%rd351, %rd108, %rd130, %p54;
	selp.b64 	%rd352, %rd350, %rd349, %p54;
	add.s64 	%rd353, %rd352, %rd351;
	shl.b64 	%rd354, %rd353, 3;
	add.s64 	%rd355, %rd129, %rd354;
	ld.global.u64 	%rd753, [%rd355];
$L__BB33_94:
	add.s32 	%r44, %r2, 256;
	setp.ge.s32 	%p55, %r44, %r43;
	@%p55 bra 	$L__BB33_96;
	setp.lt.s32 	%p56, %r44, %r36;
	sub.s32 	%r108, %r44, %r36;
	cvt.s64.s32 	%rd357, %r108;
	cvt.u64.u32 	%rd358, %r44;
	selp.b64 	%rd359, %rd108, %rd130, %p56;
	selp.b64 	%rd360, %rd358, %rd357, %p56;
	add.s64 	%rd361, %rd360, %rd359;
	shl.b64 	%rd362, %rd361, 3;
	add.s64 	%rd363, %rd129, %rd362;
	ld.global.u64 	%rd752, [%rd363];
$L__BB33_96:
	add.s32 	%r45, %r2, 512;
	setp.ge.s32 	%p57, %r45, %r43;
	@%p57 bra 	$L__BB33_98;
	setp.lt.s32 	%p58, %r45, %r36;
	sub.s32 	%r109, %r45, %r36;
	cvt.s64.s32 	%rd365, %r109;
	cvt.u64.u32 	%rd366, %r45;
	selp.b64 	%rd367, %rd108, %rd130, %p58;
	selp.b64 	%rd368, %rd366, %rd365, %p58;
	add.s64 	%rd369, %rd368, %rd367;
	shl.b64 	%rd370, %rd369, 3;
	add.s64 	%rd371, %rd129, %rd370;
	ld.global.u64 	%rd751, [%rd371];
$L__BB33_98:
	add.s32 	%r46, %r2, 768;
	setp.ge.s32 	%p59, %r46, %r43;
	@%p59 bra 	$L__BB33_100;
	setp.lt.s32 	%p60, %r46, %r36;
	sub.s32 	%r110, %r46, %r36;
	cvt.s64.s32 	%rd373, %r110;
	cvt.u64.u32 	%rd374, %r46;
	selp.b64 	%rd375, %rd108, %rd130, %p60;
	selp.b64 	%rd376, %rd374, %rd373, %p60;
	add.s64 	%rd377, %rd376, %rd375;
	shl.b64 	%rd378, %rd377, 3;
	add.s64 	%rd379, %rd129, %rd378;
	ld.global.u64 	%rd750, [%rd379];
$L__BB33_100:
	or.b32  	%r47, %r2, 1024;
	setp.ge.s32 	%p61, %r47, %r43;
	@%p61 bra 	$L__BB33_102;
	setp.lt.s32 	%p62, %r47, %r36;
	sub.s32 	%r111, %r47, %r36;
	cvt.s64.s32 	%rd381, %r111;
	cvt.u64.u32 	%rd382, %r47;
	selp.b64 	%rd383, %rd108, %rd130, %p62;
	selp.b64 	%rd384, %rd382, %rd381, %p62;
	add.s64 	%rd385, %rd384, %rd383;
	shl.b64 	%rd386, %rd385, 3;
	add.s64 	%rd387, %rd129, %rd386;
	ld.global.u64 	%rd749, [%rd387];
$L__BB33_102:
	add.s32 	%r112, %r2, 1280;
	setp.ge.s32 	%p63, %r112, %r43;
	@%p63 bra 	$L__BB33_104;
	ld.param.u64 	%rd691, [_ZN3cub18CUB_300001_SM_10006detail10merge_sort26DeviceMergeSortMergeKernelINS2_10policy_hubIPPyE9Policy600ES6_PNS0_8NullTypeES6_SA_m15tuple_weak_lessS5_S9_EEvbT2_T3_T4_PT6_PT7_T5_PSE_SE_NS1_7vsmem_tE_param_4];
	setp.lt.s32 	%p64, %r112, %r36;
	sub.s32 	%r114, %r112, %r36;
	cvt.s64.s32 	%rd389, %r114;
	cvt.u64.u32 	%rd390, %r112;
	selp.b64 	%rd391, %rd108, %rd130, %p64;
	selp.b64 	%rd392, %rd390, %rd389, %p64;
	add.s64 	%rd393, %rd392, %rd391;
	cvta.to.global.u64 	%rd394, %rd691;
	shl.b64 	%rd395, %rd393, 3;
	add.s64 	%rd396, %rd394, %rd395;
	ld.global.u64 	%rd748, [%rd396];
$L__BB33_104:
	add.s32 	%r115, %r2, 1536;
	setp.ge.s32 	%p65, %r115, %r43;
	@%p65 bra 	$L__BB33_106;
	ld.param.u64 	%rd692, [_ZN3cub18CUB_300001_SM_10006detail10merge_sort26DeviceMergeSortMergeKernelINS2_10policy_hubIPPyE9Policy600ES6_PNS0_8NullTypeES6_SA_m15tuple_weak_lessS5_S9_EEvbT2_T3_T4_PT6_PT7_T5_PSE_SE_NS1_7vsmem_tE_param_4];
	setp.lt.s32 	%p66, %r115, %r36;
	sub.s32 	%r117, %r115, %r36;
	cvt.s64.s32 	%rd398, %r117;
	cvt.u64.u32 	%rd399, %r115;
	selp.b64 	%rd400, %rd108, %rd130, %p66;
	selp.b64 	%rd401, %rd399, %rd398, %p66;
	add.s64 	%rd402, %rd401, %rd400;
	cvta.to.global.u64 	%rd403, %rd692;
	shl.b64 	%rd404, %rd402, 3;
	add.s64 	%rd405, %rd403, %rd404;
	ld.global.u64 	%rd747, [%rd405];
$L__BB33_106:
	add.s32 	%r118, %r2, 1792;
	setp.ge.s32 	%p67, %r118, %r43;
	@%p67 bra 	$L__BB33_108;
	ld.param.u64 	%rd693, [_ZN3cub18CUB_300001_SM_10006detail10merge_sort26DeviceMergeSortMergeKernelINS2_10policy_hubIPPyE9Policy600ES6_PNS0_8NullTypeES6_SA_m15tuple_weak_lessS5_S9_EEvbT2_T3_T4_PT6_PT7_T5_PSE_SE_NS1_7vsmem_tE_param_4];
	setp.lt.s32 	%p68, %r118, %r36;
	sub.s32 	%r120, %r118, %r36;
	cvt.s64.s32 	%rd407, %r120;
	cvt.u64.u32 	%rd408, %r118;
	selp.b64 	%rd409, %rd108, %rd130, %p68;
	selp.b64 	%rd410, %rd408, %rd407, %p68;
	add.s64 	%rd411, %rd410, %rd409;
	cvta.to.global.u64 	%rd412, %rd693;
	shl.b64 	%rd413, %rd411, 3;
	add.s64 	%rd414, %rd412, %rd413;
	ld.global.u64 	%rd746, [%rd414];
$L__BB33_108:
	shl.b32 	%r121, %r2, 3;
	mov.u32 	%r122, _ZZN3cub18CUB_300001_SM_10006detail10merge_sort26DeviceMergeSortMergeKernelINS2_10policy_hubIPPyE9Policy600ES6_PNS0_8NullTypeES6_SA_m15tuple_weak_lessS5_S9_EEvbT2_T3_T4_PT6_PT7_T5_PSE_SE_NS1_7vsmem_tEE19static_temp_storage;
	add.s32 	%r123, %r122, %r121;
	st.shared.u64 	[%r123], %rd753;
	st.shared.u64 	[%r123+2048], %rd752;
	st.shared.u64 	[%r123+4096], %rd751;
	st.shared.u64 	[%r123+6144], %rd750;
	st.shared.u64 	[%r123+8192], %rd749;
	st.shared.u64 	[%r123+10240], %rd748;
	st.shared.u64 	[%r123+12288], %rd747;
	st.shared.u64 	[%r123+14336], %rd746;
	bar.sync 	0;
	// begin inline asm
	griddepcontrol.launch_dependents;
	// end inline asm
	add.s32 	%r48, %r37, %r36;
	min.s32 	%r49, %r121, %r48;
	shl.b32 	%r124, %r36, 3;
	add.s32 	%r50, %r122, %r124;
	setp.lt.s32 	%p69, %r49, %r37;
	sub.s32 	%r125, %r49, %r37;
	selp.b32 	%r532, 0, %r125, %p69;
	min.s32 	%r529, %r49, %r36;
	setp.ge.s32 	%p70, %r532, %r529;
	@%p70 bra 	$L__BB33_115;
	setp.eq.s32 	%p71, %r1, 0;
	@%p71 bra 	$L__BB33_215;
	cvt.s64.s32 	%rd154, %r1;
$L__BB33_111:
	mov.u32 	%r55, %r529;
	sub.s32 	%r126, %r55, %r532;
	shr.u32 	%r127, %r126, 31;
	add.s32 	%r128, %r126, %r127;
	shr.s32 	%r129, %r128, 1;
	add.s32 	%r57, %r129, %r532;
	shl.b32 	%r130, %r57, 3;
	add.s32 	%r132, %r122, %r130;
	ld.shared.u64 	%rd155, [%r132];
	not.b32 	%r133, %r57;
	add.s32 	%r134, %r49, %r133;
	shl.b32 	%r135, %r134, 3;
	add.s32 	%r136, %r50, %r135;
	ld.shared.u64 	%rd156, [%r136];
	mov.b64 	%rd754, 0;
$L__BB33_112:
	shl.b64 	%rd416, %rd754, 3;
	add.s64 	%rd417, %rd156, %rd416;
	ld.u64 	%rd158, [%rd417];
	add.s64 	%rd418, %rd155, %rd416;
	ld.u64 	%rd159, [%rd418];
	setp.lt.u64 	%p72, %rd158, %rd159;
	mov.u32 	%r529, %r57;
	@%p72 bra 	$L__BB33_114;
	setp.le.u64 	%p73, %rd158, %rd159;
	add.s64 	%rd754, %rd754, 1;
	setp.lt.u64 	%p74, %rd754, %rd154;
	and.pred  	%p75, %p73, %p74;
	mov.u32 	%r529, %r55;
	@%p75 bra 	$L__BB33_112;
$L__BB33_114:
	setp.lt.u64 	%p76, %rd158, %rd159;
	add.s32 	%r137, %r57, 1;
	selp.b32 	%r532, %r532, %r137, %p76;
	setp.lt.s32 	%p77, %r532, %r529;
	@%p77 bra 	$L__BB33_111;
$L__BB33_115:
	sub.s32 	%r143, %r49, %r532;
	add.s32 	%r61, %r143, %r36;
	shl.b32 	%r144, %r532, 3;
	add.s32 	%r62, %r122, %r144;
	ld.shared.u64 	%rd760, [%r62];
	shl.b32 	%r146, %r143, 3;
	add.s32 	%r63, %r50, %r146;
	ld.shared.u64 	%rd756, [%r63];
	setp.ge.s32 	%p80, %r61, %r48;
	mov.pred 	%p79, 0;
	mov.pred 	%p310, %p79;
	@%p80 bra 	$L__BB33_120;
	setp.eq.s32 	%p81, %r1, 0;
	setp.ge.s32 	%p310, %r532, %r36;
	or.pred  	%p82, %p310, %p81;
	@%p82 bra 	$L__BB33_120;
	mov.b64 	%rd755, 0;
	cvt.s64.s32 	%rd424, %r1;
$L__BB33_118:
	shl.b64 	%rd421, %rd755, 3;
	add.s64 	%rd422, %rd756, %rd421;
	ld.u64 	%rd164, [%rd422];
	add.s64 	%rd423, %rd760, %rd421;
	ld.u64 	%rd165, [%rd423];
	setp.lt.u64 	%p84, %rd164, %rd165;
	mov.pred 	%p310, -1;
	@%p84 bra 	$L__BB33_120;
	setp.le.u64 	%p86, %rd164, %rd165;
	add.s64 	%rd755, %rd755, 1;
	setp.lt.u64 	%p87, %rd755, %rd424;
	and.pred  	%p88, %p86, %p87;
	mov.pred 	%p310, %p79;
	@%p88 bra 	$L__BB33_118;
$L__BB33_120:
	selp.b64 	%rd167, %rd756, %rd760, %p310;
	selp.u32 	%r147, 1, 0, %p310;
	add.s32 	%r64, %r61, %r147;
	not.pred 	%p89, %p310;
	selp.u32 	%r148, 1, 0, %p89;
	add.s32 	%r65, %r532, %r148;
	@%p89 bra 	$L__BB33_122;
	ld.shared.u64 	%rd756, [%r63+8];
	bra.uni 	$L__BB33_123;
$L__BB33_122:
	ld.shared.u64 	%rd760, [%r62+8];
$L__BB33_123:
	setp.ge.s32 	%p91, %r64, %r48;
	mov.pred 	%p90, 0;
	mov.pred 	%p311, %p90;
	@%p91 bra 	$L__BB33_128;
	setp.eq.s32 	%p92, %r1, 0;
	setp.ge.s32 	%p311, %r65, %r36;
	or.pred  	%p93, %p311, %p92;
	@%p93 bra 	$L__BB33_128;
	mov.b64 	%rd758, 0;
	cvt.s64.s32 	%rd429, %r1;
$L__BB33_126:
	shl.b64 	%rd426, %rd758, 3;
	add.s64 	%rd427, %rd756, %rd426;
	ld.u64 	%rd173, [%rd427];
	add.s64 	%rd428, %rd760, %rd426;
	ld.u64 	%rd174, [%rd428];
	setp.lt.u64 	%p95, %rd173, %rd174;
	mov.pred 	%p311, -1;
	@%p95 bra 	$L__BB33_128;
	setp.le.u64 	%p97, %rd173, %rd174;
	add.s64 	%rd758, %rd758, 1;
	setp.lt.u64 	%p98, %rd758, %rd429;
	and.pred  	%p99, %p97, %p98;
	mov.pred 	%p311, %p90;
	@%p99 bra 	$L__BB33_126;
$L__BB33_128:
	selp.b64 	%rd176, %rd756, %rd760, %p311;
	selp.u32 	%r149, 1, 0, %p311;
	add.s32 	%r66, %r64, %r149;
	not.pred 	%p100, %p311;
	selp.u32 	%r150, 1, 0, %p100;
	add.s32 	%r67, %r65, %r150;
	@%p311 bra 	$L__BB33_130;
	shl.b32 	%r151, %r67, 3;
	add.s32 	%r153, %r122, %r151;
	ld.shared.u64 	%rd760, [%r153];
	bra.uni 	$L__BB33_131;
$L__BB33_130:
	shl.b32 	%r154, %r66, 3;
	add.s32 	%r156, %r122, %r154;
	ld.shared.u64 	%rd756, [%r156];
$L__BB33_131:
	setp.ge.s32 	%p102, %r66, %r48;
	mov.pred 	%p101, 0;
	mov.pred 	%p312, %p101;
	@%p102 bra 	$L__BB33_136;
	setp.eq.s32 	%p103, %r1, 0;
	setp.ge.s32 	%p312, %r67, %r36;
	or.pred  	%p104, %p312, %p103;
	@%p104 bra 	$L__BB33_136;
	mov.b64 	%rd761, 0;
	cvt.s64.s32 	%rd434, %r1;
$L__BB33_134:
	shl.b64 	%rd431, %rd761, 3;
	add.s64 	%rd432, %rd756, %rd431;
	ld.u64 	%rd182, [%rd432];
	add.s64 	%rd433, %rd760, %rd431;
	ld.u64 	%rd183, [%rd433];
	setp.lt.u64 	%p106, %rd182, %rd183;
	mov.pred 	%p312, -1;
	@%p106 bra 	$L__BB33_136;
	setp.le.u64 	%p108, %rd182, %rd183;
	add.s64 	%rd761, %rd761, 1;
	setp.lt.u64 	%p109, %rd761, %rd434;
	and.pred  	%p110, %p108, %p109;
	mov.pred 	%p312, %p101;
	@%p110 bra 	$L__BB33_134;
$L__BB33_136:
	selp.b64 	%rd185, %rd756, %rd760, %p312;
	selp.u32 	%r157, 1, 0, %p312;
	add.s32 	%r68, %r66, %r157;
	not.pred 	%p111, %p312;
	selp.u32 	%r158, 1, 0, %p111;
	add.s32 	%r69, %r67, %r158;
	@%p312 bra 	$L__BB33_138;
	shl.b32 	%r159, %r69, 3;
	add.s32 	%r161, %r122, %r159;
	ld.shared.u64 	%rd760, [%r161];
	bra.uni 	$L__BB33_139;
$L__BB33_138:
	shl.b32 	%r162, %r68, 3;
	add.s32 	%r164, %r122, %r162;
	ld.shared.u64 	%rd756, [%r164];
$L__BB33_139:
	setp.ge.s32 	%p113, %r68, %r48;
	mov.pred 	%p112, 0;
	mov.pred 	%p313, %p112;
	@%p113 bra 	$L__BB33_144;
	setp.eq.s32 	%p114, %r1, 0;
	setp.ge.s32 	%p313, %r69, %r36;
	or.pred  	%p115, %p313, %p114;
	@%p115 bra 	$L__BB33_144;
	mov.b64 	%rd764, 0;
	cvt.s64.s32 	%rd439, %r1;
$L__BB33_142:
	shl.b64 	%rd436, %rd764, 3;
	add.s64 	%rd437, %rd756, %rd436;
	ld.u64 	%rd191, [%rd437];
	add.s64 	%rd438, %rd760, %rd436;
	ld.u64 	%rd192, [%rd438];
	setp.lt.u64 	%p117, %rd191, %rd192;
	mov.pred 	%p313, -1;
	@%p117 bra 	$L__BB33_144;
	setp.le.u64 	%p119, %rd191, %rd192;
	add.s64 	%rd764, %rd764, 1;
	setp.lt.u64 	%p120, %rd764, %rd439;
	and.pred  	%p121, %p119, %p120;
	mov.pred 	%p313, %p112;
	@%p121 bra 	$L__BB33_142;
$L__BB33_144:
	selp.b64 	%rd194, %rd756, %rd760, %p313;
	selp.u32 	%r165, 1, 0, %p313;
	add.s32 	%r70, %r68, %r165;
	not.pred 	%p122, %p313;
	selp.u32 	%r166, 1, 0, %p122;
	add.s32 	%r71, %r69, %r166;
	@%p313 bra 	$L__BB33_146;
	shl.b32 	%r167, %r71, 3;
	add.s32 	%r169, %r122, %r167;
	ld.shared.u64 	%rd760, [%r169];
	bra.uni 	$L__BB33_147;
$L__BB33_146:
	shl.b32 	%r170, %r70, 3;
	add.s32 	%r172, %r122, %r170;
	ld.shared.u64 	%rd756, [%r172];
$L__BB33_147:
	setp.ge.s32 	%p124, %r70, %r48;
	mov.pred 	%p123, 0;
	mov.pred 	%p314, %p123;
	@%p124 bra 	$L__BB33_152;
	setp.eq.s32 	%p125, %r1, 0;
	setp.ge.s32 	%p314, %r71, %r36;
	or.pred  	%p126, %p314, %p125;
	@%p126 bra 	$L__BB33_152;
	mov.b64 	%rd767, 0;
	cvt.s64.s32 	%rd444, %r1;
$L__BB33_150:
	shl.b64 	%rd441, %rd767, 3;
	add.s64 	%rd442, %rd756, %rd441;
	ld.u64 	%rd200, [%rd442];
	add.s64 	%rd443, %rd760, %rd441;
	ld.u64 	%rd201, [%rd443];
	setp.lt.u64 	%p128, %rd200, %rd201;
	mov.pred 	%p314, -1;
	@%p128 bra 	$L__BB33_152;
	setp.le.u64 	%p130, %rd200, %rd201;
	add.s64 	%rd767, %rd767, 1;
	setp.lt.u64 	%p131, %rd767, %rd444;
	and.pred  	%p132, %p130, %p131;
	mov.pred 	%p314, %p123;
	@%p132 bra 	$L__BB33_150;
$L__BB33_152:
	selp.b64 	%rd203, %rd756, %rd760, %p314;
	selp.u32 	%r173, 1, 0, %p314;
	add.s32 	%r72, %r70, %r173;
	not.pred 	%p133, %p314;
	selp.u32 	%r174, 1, 0, %p133;
	add.s32 	%r73, %r71, %r174;
	@%p314 bra 	$L__BB33_154;
	shl.b32 	%r175, %r73, 3;
	add.s32 	%r177, %r122, %r175;
	ld.shared.u64 	%rd760, [%r177];
	bra.uni 	$L__BB33_155;
$L__BB33_154:
	shl.b32 	%r178, %r72, 3;
	add.s32 	%r180, %r122, %r178;
	ld.shared.u64 	%rd756, [%r180];
$L__BB33_155:
	setp.ge.s32 	%p135, %r72, %r48;
	mov.pred 	%p134, 0;
	mov.pred 	%p315, %p134;
	@%p135 bra 	$L__BB33_160;
	setp.eq.s32 	%p136, %r1, 0;
	setp.ge.s32 	%p315, %r73, %r36;
	or.pred  	%p137, %p315, %p136;
	@%p137 bra 	$L__BB33_160;
	mov.b64 	%rd770, 0;
	cvt.s64.s32 	%rd449, %r1;
$L__BB33_158:
	shl.b64 	%rd446, %rd770, 3;
	add.s64 	%rd447, %rd756, %rd446;
	ld.u64 	%rd209, [%rd447];
	add.s64 	%rd448, %rd760, %rd446;
	ld.u64 	%rd210, [%rd448];
	setp.lt.u64 	%p139, %rd209, %rd210;
	mov.pred 	%p315, -1;
	@%p139 bra 	$L__BB33_160;
	setp.le.u64 	%p141, %rd209, %rd210;
	add.s64 	%rd770, %rd770, 1;
	setp.lt.u64 	%p142, %rd770, %rd449;
	and.pred  	%p143, %p141, %p142;
	mov.pred 	%p315, %p134;
	@%p143 bra 	$L__BB33_158;
$L__BB33_160:
	selp.b64 	%rd212, %rd756, %rd760, %p315;
	selp.u32 	%r181, 1, 0, %p315;
	add.s32 	%r74, %r72, %r181;
	not.pred 	%p144, %p315;
	selp.u32 	%r182, 1, 0, %p144;
	add.s32 	%r75, %r73, %r182;
	@%p315 bra 	$L__BB33_162;
	shl.b32 	%r183, %r75, 3;
	add.s32 	%r185, %r122, %r183;
	ld.shared.u64 	%rd760, [%r185];
	bra.uni 	$L__BB33_163;
$L__BB33_162:
	shl.b32 	%r186, %r74, 3;
	add.s32 	%r188, %r122, %r186;
	ld.shared.u64 	%rd756, [%r188];
$L__BB33_163:
	setp.ge.s32 	%p146, %r74, %r48;
	mov.pred 	%p145, 0;
	mov.pred 	%p316, %p145;
	@%p146 bra 	$L__BB33_168;
	setp.eq.s32 	%p147, %r1, 0;
	setp.ge.s32 	%p316, %r75, %r36;
	or.pred  	%p148, %p316, %p147;
	@%p148 bra 	$L__BB33_168;
	mov.b64 	%rd773, 0;
	cvt.s64.s32 	%rd454, %r1;
$L__BB33_166:
	shl.b64 	%rd451, %rd773, 3;
	add.s64 	%rd452, %rd756, %rd451;
	ld.u64 	%rd218, [%rd452];
	add.s64 	%rd453, %rd760, %rd451;
	ld.u64 	%rd219, [%rd453];
	setp.lt.u64 	%p150, %rd218, %rd219;
	mov.pred 	%p316, -1;
	@%p150 bra 	$L__BB33_168;
	setp.le.u64 	%p152, %rd218, %rd219;
	add.s64 	%rd773, %rd773, 1;
	setp.lt.u64 	%p153, %rd773, %rd454;
	and.pred  	%p154, %p152, %p153;
	mov.pred 	%p316, %p145;
	@%p154 bra 	$L__BB33_166;
$L__BB33_168:
	selp.b64 	%rd221, %rd756, %rd760, %p316;
	selp.u32 	%r189, 1, 0, %p316;
	add.s32 	%r76, %r74, %r189;
	not.pred 	%p155, %p316;
	selp.u32 	%r190, 1, 0, %p155;
	add.s32 	%r77, %r75, %r190;
	@%p316 bra 	$L__BB33_170;
	shl.b32 	%r191, %r77, 3;
	mov.u32 	%r192, _ZZN3cub18CUB_300001_SM_10006detail10merge_sort26DeviceMergeSortMergeKernelINS2_10policy_hubIPPyE9Policy600ES6_PNS0_8NullTypeES6_SA_m15tuple_weak_lessS5_S9_EEvbT2_T3_T4_PT6_PT7_T5_PSE_SE_NS1_7vsmem_tEE19static_temp_storage;
	add.s32 	%r193, %r192, %r191;
	ld.shared.u64 	%rd760, [%r193];
	bra.uni 	$L__BB33_171;
$L__BB33_170:
	shl.b32 	%r194, %r76, 3;
	mov.u32 	%r195, _ZZN3cub18CUB_300001_SM_10006detail10merge_sort26DeviceMergeSortMergeKernelINS2_10policy_hubIPPyE9Policy600ES6_PNS0_8NullTypeES6_SA_m15tuple_weak_lessS5_S9_EEvbT2_T3_T4_PT6_PT7_T5_PSE_SE_NS1_7vsmem_tEE19static_temp_storage;
	add.s32 	%r196, %r195, %r194;
	ld.shared.u64 	%rd756, [%r196];
$L__BB33_171:
	setp.ge.s32 	%p157, %r76, %r48;
	mov.pred 	%p156, 0;
	mov.pred 	%p317, %p156;
	@%p157 bra 	$L__BB33_176;
	setp.eq.s32 	%p158, %r1, 0;
	setp.ge.s32 	%p317, %r77, %r36;
	or.pred  	%p159, %p317, %p158;
	@%p159 bra 	$L__BB33_176;
	mov.b64 	%rd776, 0;
	cvt.s64.s32 	%rd459, %r1;
$L__BB33_174:
	shl.b64 	%rd456, %rd776, 3;
	add.s64 	%rd457, %rd756, %rd456;
	ld.u64 	%rd227, [%rd457];
	add.s64 	%rd458, %rd760, %rd456;
	ld.u64 	%rd228, [%rd458];
	setp.lt.u64 	%p161, %rd227, %rd228;
	mov.pred 	%p317, -1;
	@%p161 bra 	$L__BB33_176;
	setp.le.u64 	%p163, %rd227, %rd228;
	add.s64 	%rd776, %rd776, 1;
	setp.lt.u64 	%p164, %rd776, %rd459;
	and.pred  	%p165, %p163, %p164;
	mov.pred 	%p317, %p156;
	@%p165 bra 	$L__BB33_174;
$L__BB33_176:
	ld.param.s8 	%rs3, [_ZN3cub18CUB_300001_SM_10006detail10merge_sort26DeviceMergeSortMergeKernelINS2_10policy_hubIPPyE9Policy600ES6_PNS0_8NullTypeES6_SA_m15tuple_weak_lessS5_S9_EEvbT2_T3_T4_PT6_PT7_T5_PSE_SE_NS1_7vsmem_tE_param_0];
	mov.u32 	%r197, %ctaid.x;
	mul.wide.u32 	%rd230, %r197, 2048;
	shl.b32 	%r78, %r2, 3;
	setp.eq.s16 	%p166, %rs3, 0;
	selp.b64 	%rd231, %rd756, %rd760, %p317;
	bar.sync 	0;
	@%p166 bra 	$L__BB33_195;
	// begin inline asm
	mov.u32 %r198, %laneid;
	// end inline asm
	and.b32  	%r79, %r78, 7936;
	shl.b32 	%r199, %r198, 3;
	add.s32 	%r200, %r199, %r79;
	shr.s32 	%r201, %r200, 5;
	add.s32 	%r202, %r201, %r200;
	shl.b32 	%r203, %r202, 3;
	mov.u32 	%r204, _ZZN3cub18CUB_300001_SM_10006detail10merge_sort26DeviceMergeSortMergeKernelINS2_10policy_hubIPPyE9Policy600ES6_PNS0_8NullTypeES6_SA_m15tuple_weak_lessS5_S9_EEvbT2_T3_T4_PT6_PT7_T5_PSE_SE_NS1_7vsmem_tEE19static_temp_storage;
	add.s32 	%r205, %r204, %r203;
	st.shared.u64 	[%r205], %rd167;
	st.shared.u64 	[%r205+8], %rd176;
	st.shared.u64 	[%r205+16], %rd185;
	st.shared.u64 	[%r205+24], %rd194;
	st.shared.u64 	[%r205+32], %rd203;
	st.shared.u64 	[%r205+40], %rd212;
	st.shared.u64 	[%r205+48], %rd221;
	st.shared.u64 	[%r205+56], %rd231;
	bar.warp.sync 	-1;
	mad.lo.s32 	%r206, %r198, -7, %r200;
	shr.s32 	%r207, %r206, 5;
	add.s32 	%r208, %r207, %r206;
	shl.b32 	%r209, %r208, 3;
	add.s32 	%r210, %r204, %r209;
	ld.shared.u64 	%rd232, [%r210];
	add.s32 	%r211, %r206, 32;
	shr.s32 	%r212, %r211, 5;
	add.s32 	%r213, %r212, %r206;
	shl.b32 	%r214, %r213, 3;
	add.s32 	%r215, %r204, %r214;
	ld.shared.u64 	%rd233, [%r215+256];
	add.s32 	%r216, %r206, 64;
	shr.s32 	%r217, %r216, 5;
	add.s32 	%r218, %r217, %r206;
	shl.b32 	%r219, %r218, 3;
	add.s32 	%r220, %r204, %r219;
	ld.shared.u64 	%rd234, [%r220+512];
	add.s32 	%r221, %r206, 96;
	shr.s32 	%r222, %r221, 5;
	add.s32 	%r223, %r222, %r206;
	shl.b32 	%r224, %r223, 3;
	add.s32 	%r225, %r204, %r224;
	ld.shared.u64 	%rd235, [%r225+768];
	add.s32 	%r226, %r206, 128;
	shr.s32 	%r227, %r226, 5;
	add.s32 	%r228, %r227, %r206;
	shl.b32 	%r229, %r228, 3;
	add.s32 	%r230, %r204, %r229;
	ld.shared.u64 	%rd236, [%r230+1024];
	add.s32 	%r231, %r206, 160;
	shr.s32 	%r232, %r231, 5;
	add.s32 	%r233, %r232, %r206;
	shl.b32 	%r234, %r233, 3;
	add.s32 	%r235, %r204, %r234;
	ld.shared.u64 	%rd237, [%r235+1280];
	add.s32 	%r236, %r206, 192;
	shr.s32 	%r237, %r236, 5;
	add.s32 	%r238, %r237, %r206;
	shl.b32 	%r239, %r238, 3;
	add.s32 	%r240, %r204, %r239;
	ld.shared.u64 	%rd238, [%r240+1536];
	add.s32 	%r241, %r206, 224;
	shr.s32 	%r242, %r241, 5;
	add.s32 	%r243, %r242, %r206;
	shl.b32 	%r244, %r243, 3;
	add.s32 	%r245, %r204, %r244;
	ld.shared.u64 	%rd239, [%r245+1792];
	setp.ne.s32 	%p167, %r2, 0;
	@%p167 bra 	$L__BB33_179;
	st.volatile.shared.u32 	[_ZZN3cub18CUB_300001_SM_10006detail10merge_sort26DeviceMergeSortMergeKernelINS2_10policy_hubIPPyE9Policy600ES6_PNS0_8NullTypeES6_SA_m15tuple_weak_lessS5_S9_EEvbT2_T3_T4_PT6_PT7_T5_PSE_SE_NS1_7vsmem_tEE19static_temp_storage+16896], %r48;
$L__BB33_179:
	ld.param.u64 	%rd694, [_ZN3cub18CUB_300001_SM_10006detail10merge_sort26DeviceMergeSortMergeKernelINS2_10policy_hubIPPyE9Policy600ES6_PNS0_8NullTypeES6_SA_m15tuple_weak_lessS5_S9_EEvbT2_T3_T4_PT6_PT7_T5_PSE_SE_NS1_7vsmem_tE_param_4];
	bar.sync 	0;
	ld.volatile.shared.u32 	%r80, [_ZZN3cub18CUB_300001_SM_10006detail10merge_sort26DeviceMergeSortMergeKernelINS2_10policy_hubIPPyE9Policy600ES6_PNS0_8NullTypeES6_SA_m15tuple_weak_lessS5_S9_EEvbT2_T3_T4_PT6_PT7_T5_PSE_SE_NS1_7vsmem_tEE19static_temp_storage+16896];
	and.b32  	%r246, %r2, 31;
	add.s32 	%r81, %r79, %r246;
	setp.ge.s32 	%p168, %r81, %r80;
	cvt.u64.u32 	%rd460, %r81;
	add.s64 	%rd461, %rd230, %rd460;
	cvta.to.global.u64 	%rd462, %rd694;
	shl.b64 	%rd463, %rd461, 3;
	add.s64 	%rd240, %rd462, %rd463;
	@%p168 bra 	$L__BB33_181;
	st.global.u64 	[%rd240], %rd232;
$L__BB33_181:
	add.s32 	%r247, %r81, 32;
	setp.ge.s32 	%p169, %r247, %r80;
	@%p169 bra 	$L__BB33_183;
	st.global.u64 	[%rd240+256], %rd233;
$L__BB33_183:
	add.s32 	%r248, %r81, 64;
	setp.ge.s32 	%p170, %r248, %r80;
	@%p170 bra 	$L__BB33_185;
	st.global.u64 	[%rd240+512], %rd234;
$L__BB33_185:
	add.s32 	%r249, %r81, 96;
	setp.ge.s32 	%p171, %r249, %r80;
	@%p171 bra 	$L__BB33_187;
	st.global.u64 	[%rd240+768], %rd235;
$L__BB33_187:
	add.s32 	%r250, %r81, 128;
	setp.ge.s32 	%p172, %r250, %r80;
	@%p172 bra 	$L__BB33_189;
	st.global.u64 	[%rd240+1024], %rd236;
$L__BB33_189:
	add.s32 	%r251, %r81, 160;
	setp.ge.s32 	%p173, %r251, %r80;
	@%p173 bra 	$L__BB33_191;
	st.global.u64 	[%rd240+1280], %rd237;
$L__BB33_191:
	add.s32 	%r252, %r81, 192;
	setp.ge.s32 	%p174, %r252, %r80;
	@%p174 bra 	$L__BB33_193;
	st.global.u64 	[%rd240+1536], %rd238;
$L__BB33_193:
	add.s32 	%r253, %r81, 224;
	setp.ge.s32 	%p175, %r253, %r80;
	@%p175 bra 	$L__BB33_213;
	st.global.u64 	[%rd240+1792], %rd239;
	bra.uni 	$L__BB33_213;
$L__BB33_195:
	// begin inline asm
	mov.u32 %r254, %laneid;
	// end inline asm
	and.b32  	%r82, %r78, 7936;
	shl.b32 	%r255, %r254, 3;
	add.s32 	%r256, %r255, %r82;
	shr.s32 	%r257, %r256, 5;
	add.s32 	%r258, %r257, %r256;
	shl.b32 	%r259, %r258, 3;
	mov.u32 	%r260, _ZZN3cub18CUB_300001_SM_10006detail10merge_sort26DeviceMergeSortMergeKernelINS2_10policy_hubIPPyE9Policy600ES6_PNS0_8NullTypeES6_SA_m15tuple_weak_lessS5_S9_EEvbT2_T3_T4_PT6_PT7_T5_PSE_SE_NS1_7vsmem_tEE19static_temp_storage;
	add.s32 	%r261, %r260, %r259;
	st.shared.u64 	[%r261], %rd167;
	st.shared.u64 	[%r261+8], %rd176;
	st.shared.u64 	[%r261+16], %rd185;
	st.shared.u64 	[%r261+24], %rd194;
	st.shared.u64 	[%r261+32], %rd203;
	st.shared.u64 	[%r261+40], %rd212;
	st.shared.u64 	[%r261+48], %rd221;
	st.shared.u64 	[%r261+56], %rd231;
	bar.warp.sync 	-1;
	mad.lo.s32 	%r262, %r254, -7, %r256;
	shr.s32 	%r263, %r262, 5;
	add.s32 	%r264, %r263, %r262;
	shl.b32 	%r265, %r264, 3;
	add.s32 	%r266, %r260, %r265;
	ld.shared.u64 	%rd241, [%r266];
	add.s32 	%r267, %r262, 32;
	shr.s32 	%r268, %r267, 5;
	add.s32 	%r269, %r268, %r262;
	shl.b32 	%r270, %r269, 3;
	add.s32 	%r271, %r260, %r270;
	ld.shared.u64 	%rd242, [%r271+256];
	add.s32 	%r272, %r262, 64;
	shr.s32 	%r273, %r272, 5;
	add.s32 	%r274, %r273, %r262;
	shl.b32 	%r275, %r274, 3;
	add.s32 	%r276, %r260, %r275;
	ld.shared.u64 	%rd243, [%r276+512];
	add.s32 	%r277, %r262, 96;
	shr.s32 	%r278, %r277, 5;
	add.s32 	%r279, %r278, %r262;
	shl.b32 	%r280, %r279, 3;
	add.s32 	%r281, %r260, %r280;
	ld.shared.u64 	%rd244, [%r281+768];
	add.s32 	%r282, %r262, 128;
	shr.s32 	%r283, %r282, 5;
	add.s32 	%r284, %r283, %r262;
	shl.b32 	%r285, %r284, 3;
	add.s32 	%r286, %r260, %r285;
	ld.shared.u64 	%rd245, [%r286+1024];
	add.s32 	%r287, %r262, 160;
	shr.s32 	%r288, %r287, 5;
	add.s32 	%r289, %r288, %r262;
	shl.b32 	%r290, %r289, 3;
	add.s32 	%r291, %r260, %r290;
	ld.shared.u64 	%rd246, [%r291+1280];
	add.s32 	%r292, %r262, 192;
	shr.s32 	%r293, %r292, 5;
	add.s32 	%r294, %r293, %r262;
	shl.b32 	%r295, %r294, 3;
	add.s32 	%r296, %r260, %r295;
	ld.shared.u64 	%rd247, [%r296+1536];
	add.s32 	%r297, %r262, 224;
	shr.s32 	%r298, %r297, 5;
	add.s32 	%r299, %r298, %r262;
	shl.b32 	%r300, %r299, 3;
	add.s32 	%r301, %r260, %r300;
	ld.shared.u64 	%rd248, [%r301+1792];
	setp.ne.s32 	%p176, %r2, 0;
	@%p176 bra 	$L__BB33_197;
	st.volatile.shared.u32 	[_ZZN3cub18CUB_300001_SM_10006detail10merge_sort26DeviceMergeSortMergeKernelINS2_10policy_hubIPPyE9Policy600ES6_PNS0_8NullTypeES6_SA_m15tuple_weak_lessS5_S9_EEvbT2_T3_T4_PT6_PT7_T5_PSE_SE_NS1_7vsmem_tEE19static_temp_storage+16896], %r48;
$L__BB33_197:
	ld.param.u64 	%rd685, [_ZN3cub18CUB_300001_SM_10006detail10merge_sort26DeviceMergeSortMergeKernelINS2_10policy_hubIPPyE9Policy600ES6_PNS0_8NullTypeES6_SA_m15tuple_weak_lessS5_S9_EEvbT2_T3_T4_PT6_PT7_T5_PSE_SE_NS1_7vsmem_tE_param_1];
	bar.sync 	0;
	ld.volatile.shared.u32 	%r83, [_ZZN3cub18CUB_300001_SM_10006detail10merge_sort26DeviceMergeSortMergeKernelINS2_10policy_hubIPPyE9Policy600ES6_PNS0_8NullTypeES6_SA_m15tuple_weak_lessS5_S9_EEvbT2_T3_T4_PT6_PT7_T5_PSE_SE_NS1_7vsmem_tEE19static_temp_storage+16896];
	and.b32  	%r302, %r2, 31;
	add.s32 	%r84, %r82, %r302;
	setp.ge.s32 	%p177, %r84, %r83;
	cvt.u64.u32 	%rd464, %r84;
	add.s64 	%rd465, %rd230, %rd464;
	cvta.to.global.u64 	%rd466, %rd685;
	shl.b64 	%rd467, %rd465, 3;
	add.s64 	%rd249, %rd466, %rd467;
	@%p177 bra 	$L__BB33_199;
	st.global.u64 	[%rd249], %rd241;
$L__BB33_199:
	add.s32 	%r303, %r84, 32;
	setp.ge.s32 	%p178, %r303, %r83;
	@%p178 bra 	$L__BB33_201;
	st.global.u64 	[%rd249+256], %rd242;
$L__BB33_201:
	add.s32 	%r304, %r84, 64;
	setp.ge.s32 	%p179, %r304, %r83;
	@%p179 bra 	$L__BB33_203;
	st.global.u64 	[%rd249+512], %rd243;
$L__BB33_203:
	add.s32 	%r305, %r84, 96;
	setp.ge.s32 	%p180, %r305, %r83;
	@%p180 bra 	$L__BB33_205;
	st.global.u64 	[%rd249+768], %rd244;
$L__BB33_205:
	add.s32 	%r306, %r84, 128;
	setp.ge.s32 	%p181, %r306, %r83;
	@%p181 bra 	$L__BB33_207;
	st.global.u64 	[%rd249+1024], %rd245;
$L__BB33_207:
	add.s32 	%r307, %r84, 160;
	setp.ge.s32 	%p182, %r307, %r83;
	@%p182 bra 	$L__BB33_209;
	st.global.u64 	[%rd249+1280], %rd246;
$L__BB33_209:
	add.s32 	%r308, %r84, 192;
	setp.ge.s32 	%p183, %r308, %r83;
	@%p183 bra 	$L__BB33_211;
	st.global.u64 	[%rd249+1536], %rd247;
$L__BB33_211:
	add.s32 	%r309, %r84, 224;
	setp.ge.s32 	%p184, %r309, %r83;
	@%p184 bra 	$L__BB33_213;
	st.global.u64 	[%rd249+1792], %rd248;
$L__BB33_213:
	ret;
$L__BB33_214:
	sub.s32 	%r361, %r524, %r527;
	shr.u32 	%r362, %r361, 31;
	add.s32 	%r363, %r361, %r362;
	shr.s32 	%r364, %r363, 1;
	add.s32 	%r365, %r364, %r527;
	add.s32 	%r527, %r365, 1;
	setp.lt.s32 	%p213, %r527, %r524;
	@%p213 bra 	$L__BB33_214;
	bra.uni 	$L__BB33_11;
$L__BB33_215:
	sub.s32 	%r138, %r529, %r532;
	shr.u32 	%r139, %r138, 31;
	add.s32 	%r140, %r138, %r139;
	shr.s32 	%r141, %r140, 1;
	add.s32 	%r142, %r141, %r532;
	add.s32 	%r532, %r142, 1;
	setp.lt.s32 	%p78, %r532, %r529;
	@%p78 bra 	$L__BB33_215;
	bra.uni 	$L__BB33_115;

}
	// .globl	_ZN3cub18CUB_300001_SM_10006detail10merge_sort30DeviceMergeSortBlockSortKernelINS2_10policy_hubIPPyE9Policy600ES6_PNS0_8NullTypeES6_SA_j18tuple_indexed_lessS5_S9_EEvbT0_T1_T2_T3_T4_PT6_PT7_T5_NS1_7vsmem_tE
.visible .entry _ZN3cub18CUB_300001_SM_10006detail10merge_sort30DeviceMergeSortBlockSortKernelINS2_10policy_hubIPPyE9Policy600ES6_PNS0_8NullTypeES6_SA_j18tuple_indexed_lessS5_S9_EEvbT0_T1_T2_T3_T4_PT6_PT7_T5_NS1_7vsmem_tE(
	.param .u8 _ZN3cub18CUB_300001_SM_10006detail10merge_sort30DeviceMergeSortBlockSortKernelINS2_10policy_hubIPPyE9Policy600ES6_PNS0_8NullTypeES6_SA_j18tuple_indexed_lessS5_S9_EEvbT0_T1_T2_T3_T4_PT6_PT7_T5_NS1_7vsmem_tE_param_0,
	.param .u64 .ptr .align 1 _ZN3cub18CUB_300001_SM_10006detail10merge_sort30DeviceMergeSortBlockSortKernelINS2_10policy_hubIPPyE9Policy600ES6_PNS0_8NullTypeES6_SA_j18tuple_indexed_lessS5_S9_EEvbT0_T1_T2_T3_T4_PT6_PT7_T5_NS1_7vsmem_tE_param_1,
	.param .u64 .ptr .align 1 _ZN3cub18CUB_300001_SM_10006detail10merge_sort30DeviceMergeSortBlockSortKernelINS2_10policy_hubIPPyE9Policy600ES6_PNS0_8NullTypeES6_SA_j18tuple_indexed_lessS5_S9_EEvbT0_T1_T2_T3_T4_PT6_PT7_T5_NS1_7vsmem_tE_param_2,
	.param .u64 .ptr .align 1 _ZN3cub18CUB_300001_SM_10006detail10merge_sort30DeviceMergeSortBlockSortKernelINS2_10policy_hubIPPyE9Policy600ES6_PNS0_8NullTypeES6_SA_j18tuple_indexed_lessS5_S9_EEvbT0_T1_T2_T3_T4_PT6_PT7_T5_NS1_7vsmem_tE_param_3,
	.param .u64 .ptr .align 1 _ZN3cub18CUB_300001_SM_10006detail10merge_sort30DeviceMergeSortBlockSortKernelINS2_10policy_hubIPPyE9Policy600ES6_PNS0_8NullTypeES6_SA_j18tuple_indexed_lessS5_S9_EEvbT0_T1_T2_T3_T4_PT6_PT7_T5_NS1_7vsmem_tE_param_4,
	.param .u32 _ZN3cub18CUB_300001_SM_10006detail10merge_sort30DeviceMergeSortBlockSortKernelINS2_10policy_hubIPPyE9Policy600ES6_PNS0_8NullTypeES6_SA_j18tuple_indexed_lessS5_S9_EEvbT0_T1_T2_T3_T4_PT6_PT7_T5_NS1_7vsmem_tE_param_5,
	.param .u64 .ptr .align 1 _ZN3cub18CUB_300001_SM_10006detail10merge_sort30DeviceMergeSortBlockSortKernelINS2_10policy_hubIPPyE9Policy600ES6_PNS0_8NullTypeES6_SA_j18tuple_indexed_lessS5_S9_EEvbT0_T1_T2_T3_T4_PT6_PT7_T5_NS1_7vsmem_tE_param_6,
	.param .u64 .ptr .align 1 _ZN3cub18CUB_300001_SM_10006detail10merge_sort30DeviceMergeSortBlockSortKernelINS2_10policy_hubIPPyE9Policy600ES6_PNS0_8NullTypeES6_SA_j18tuple_indexed_lessS5_S9_EEvbT0_T1_T2_T3_T4_PT6_PT7_T5_NS1_7vsmem_tE_param_7,
	.param .align 8 .b8 _ZN3cub18CUB_300001_SM_10006detail10merge_sort30DeviceMergeSortBlockSortKernelINS2_10policy_hubIPPyE9Policy600ES6_PNS0_8NullTypeES6_SA_j18tuple_indexed_lessS5_S9_EEvbT0_T1_T2_T3_T4_PT6_PT7_T5_NS1_7vsmem_tE_param_8[16],
	.param .align 8 .b8 _ZN3cub18CUB_300001_SM_10006detail10merge_sort30DeviceMergeSortBlockSortKernelINS2_10policy_hubIPPyE9Policy600ES6_PNS0_8NullTypeES6_SA_j18tuple_indexed_lessS5_S9_EEvbT0_T1_T2_T3_T4_PT6_PT7_T5_NS1_7vsmem_tE_param_9[8]
)
.maxntid 256
{
	.reg .pred 	%p<2081>;
	.reg .b16 	%rs<8>;
	.reg .b32 	%r<476>;
	.reg .b64 	%rd<39374>;
	// demoted variable
	.shared .align 16 .b8 _ZZN3cub18CUB_300001_SM_10006detail10merge_sort30DeviceMergeSortBlockSortKernelINS2_10policy_hubIPPyE9Policy600ES6_PNS0_8NullTypeES6_SA_j18tuple_indexed_lessS5_S9_EEvbT0_T1_T2_T3_T4_PT6_PT7_T5_NS1_7vsmem_tEE19static_temp_storage[16912];
	ld.param.u32 	%r120, [_ZN3cub18CUB_300001_SM_10006detail10merge_sort30DeviceMergeSortBlockSortKernelINS2_10policy_hubIPPyE9Policy600ES6_PNS0_8NullTypeES6_SA_j18tuple_indexed_lessS5_S9_EEvbT0_T1_T2_T3_T4_PT6_PT7_T5_NS1_7vsmem_tE_param_8+8];
	ld.param.u64 	%rd4130, [_ZN3cub18CUB_300001_SM_10006detail10merge_sort30DeviceMergeSortBlockSortKernelINS2_10policy_hubIPPyE9Policy600ES6_PNS0_8NullTypeES6_SA_j18tuple_indexed_lessS5_S9_EEvbT0_T1_T2_T3_T4_PT6_PT7_T5_NS1_7vsmem_tE_param_8];
	ld.param.u64 	%rd4131, [_ZN3cub18CUB_300001_SM_10006detail10merge_sort30DeviceMergeSortBlockSortKernelINS2_10policy_hubIPPyE9Policy600ES6_PNS0_8NullTypeES6_SA_j18tuple_indexed_lessS5_S9_EEvbT0_T1_T2_T3_T4_PT6_PT7_T5_NS1_7vsmem_tE_param_1];
	ld.param.u32 	%r119, [_ZN3cub18CUB_300001_SM_10006detail10merge_sort30DeviceMergeSortBlockSortKernelINS2_10policy_hubIPPyE9Policy600ES6_PNS0_8NullTypeES6_SA_j18tuple_indexed_lessS5_S9_EEvbT0_T1_T2_T3_T4_PT6_PT7_T5_NS1_7vsmem_tE_param_5];
	cvta.to.global.u64 	%rd1, %rd4131;
	mov.u32 	%r126, %ctaid.x;
	mov.u32 	%r127, %nctaid.x;
	shl.b32 	%r2, %r126, 11;
	add.s32 	%r128, %r127, -1;
	setp.ge.u32 	%p33, %r126, %r128;
	@%p33 bra 	$L__BB34_1165;
	// begin inline asm
	griddepcontrol.wait;
	// end inline asm
	cvt.u64.u32 	%rd21784, %r2;
	mov.u32 	%r3, %tid.x;
	and.b32  	%r316, %r3, 31;
	shl.b32 	%r317, %r3, 3;
	and.b32  	%r318, %r317, 7936;
	or.b32  	%r319, %r318, %r316;
	cvt.u64.u32 	%rd21785, %r319;
	add.s64 	%rd3, %rd21785, %rd21784;
	shl.b64 	%rd21786, %rd3, 3;
	add.s64 	%rd21787, %rd1, %rd21786;
	ld.global.u64 	%rd21788, [%rd21787];
	ld.global.u64 	%rd21789, [%rd21787+256];
	ld.global.u64 	%rd21790, [%rd21787+512];
	ld.global.u64 	%rd21791, [%rd21787+768];
	ld.global.u64 	%rd21792, [%rd21787+1024];
	ld.global.u64 	%rd21793, [%rd21787+1280];
	ld.global.u64 	%rd21794, [%rd21787+1536];
	ld.global.u64 	%rd21795, [%rd21787+1792];
	// begin inline asm
	mov.u32 %r315, %laneid;
	// end inline asm
	add.s32 	%r320, %r315, %r318;
	shr.s32 	%r321, %r320, 5;
	add.s32 	%r322, %r321, %r320;
	shl.b32 	%r323, %r322, 3;
	mov.u32 	%r324, _ZZN3cub18CUB_300001_SM_10006detail10merge_sort30DeviceMergeSortBlockSortKernelINS2_10policy_hubIPPyE9Policy600ES6_PNS0_8NullTypeES6_SA_j18tuple_indexed_lessS5_S9_EEvbT0_T1_T2_T3_T4_PT6_PT7_T5_NS1_7vsmem_tEE19static_temp_storage;
	add.s32 	%r4, %r324, %r323;
	st.shared.u64 	[%r4], %rd21788;
	add.s32 	%r325, %r320, 32;
	shr.s32 	%r326, %r325, 5;
	add.s32 	%r327, %r326, %r320;
	shl.b32 	%r328, %r327, 3;
	add.s32 	%r5, %r324, %r328;
	st.shared.u64 	[%r5+256], %rd21789;
	add.s32 	%r329, %r320, 64;
	shr.s32 	%r330, %r329, 5;
	add.s32 	%r331, %r330, %r320;
	shl.b32 	%r332, %r331, 3;
	add.s32 	%r6, %r324, %r332;
	st.shared.u64 	[%r6+512], %rd21790;
	add.s32 	%r333, %r320, 96;
	shr.s32 	%r334, %r333, 5;
	add.s32 	%r335, %r334, %r320;
	shl.b32 	%r336, %r335, 3;
	add.s32 	%r7, %r324, %r336;
	st.shared.u64 	[%r7+768], %rd21791;
	add.s32 	%r337, %r320, 128;
	shr.s32 	%r338, %r337, 5;
	add.s32 	%r339, %r338, %r320;
	shl.b32 	%r340, %r339, 3;
	add.s32 	%r8, %r324, %r340;
	st.shared.u64 	[%r8+1024], %rd21792;
	add.s32 	%r341, %r320, 160;
	shr.s32 	%r342, %r341, 5;
	add.s32 	%r343, %r342, %r320;
	shl.b32 	%r344, %r343, 3;
	add.s32 	%r9, %r324, %r344;
	st.shared.u64 	[%r9+1280], %rd21793;
	add.s32 	%r345, %r320, 192;
	shr.s32 	%r346, %r345, 5;
	add.s32 	%r347, %r346, %r320;
	shl.b32 	%r348, %r347, 3;
	add.s32 	%r10, %r324, %r348;
	st.shared.u64 	[%r10+1536], %rd21794;
	add.s32 	%r349, %r320, 224;
	shr.s32 	%r350, %r349, 5;
	add.s32 	%r351, %r350, %r320;
	shl.b32 	%r352, %r351, 3;
	add.s32 	%r11, %r324, %r352;
	st.shared.u64 	[%r11+1792], %rd21795;
	bar.warp.sync 	-1;
	mad.lo.s32 	%r353, %r315, 7, %r320;
	shr.s32 	%r354, %r353, 5;
	add.s32 	%r355, %r354, %r353;
	shl.b32 	%r356, %r355, 3;
	add.s32 	%r12, %r324, %r356;
	ld.shared.u64 	%rd37124, [%r12];
	add.s32 	%r357, %r353, 1;
	shr.s32 	%r358, %r357, 5;
	add.s32 	%r359, %r358, %r353;
	shl.b32 	%r360, %r359, 3;
	add.s32 	%r13, %r324, %r360;
	ld.shared.u64 	%rd37866, [%r13+8];
	add.s32 	%r361, %r353, 2;
	shr.s32 	%r362, %r361, 5;
	add.s32 	%r363, %r362, %r353;
	shl.b32 	%r364, %r363, 3;
	add.s32 	%r14, %r324, %r364;
	ld.shared.u64 	%rd37008, [%r14+16];
	add.s32 	%r365, %r353, 3;
	shr.s32 	%r366, %r365, 5;
	add.s32 	%r367, %r366, %r353;
	shl.b32 	%r368, %r367, 3;
	add.s32 	%r15, %r324, %r368;
	ld.shared.u64 	%rd37864, [%r15+24];
	add.s32 	%r369, %r353, 4;
	shr.s32 	%r370, %r369, 5;
	add.s32 	%r371, %r370, %r353;
	shl.b32 	%r372, %r371, 3;
	add.s32 	%r16, %r324, %r372;
	ld.shared.u64 	%rd37006, [%r16+32];
	add.s32 	%r373, %r353, 5;
	shr.s32 	%r374, %r373, 5;
	add.s32 	%r375, %r374, %r353;
	shl.b32 	%r376, %r375, 3;
	add.s32 	%r17, %r324, %r376;
	ld.shared.u64 	%rd37082, [%r17+40];
	add.s32 	%r377, %r353, 6;
	shr.s32 	%r378, %r377, 5;
	add.s32 	%r379, %r378, %r353;
	shl.b32 	%r380, %r379, 3;
	add.s32 	%r18, %r324, %r380;
	ld.shared.u64 	%rd37205, [%r18+48];
	add.s32 	%r381, %r353, 7;
	shr.s32 	%r382, %r381, 5;
	add.s32 	%r383, %r382, %r353;
	shl.b32 	%r384, %r383, 3;
	add.s32 	%r19, %r324, %r384;
	ld.shared.u64 	%rd11, [%r19+56];
	bar.sync 	0;
	// begin inline asm
	griddepcontrol.launch_dependents;
	// end inline asm
	setp.eq.s64 	%p1147, %rd4130, 0;
	cvt.s64.s32 	%rd12, %r120;
	@%p1147 bra 	$L__BB34_2;
	bra.uni 	$L__BB34_94;
$L__BB34_2:
	setp.eq.s32 	%p1680, %r120, 0;
	mov.u64 	%rd37080, %rd11;
	mov.u64 	%rd37081, %rd37205;
	@%p1680 bra 	$L__BB34_15;
	mov.b64 	%rd37088, 0;
$L__BB34_4:
	shl.b64 	%rd33137, %rd37088, 3;
	add.s64 	%rd33138, %rd37866, %rd33137;
	ld.u64 	%rd194, [%rd33138];
	add.s64 	%rd33139, %rd37124, %rd33137;
	ld.u64 	%rd195, [%rd33139];
	setp.lt.u64 	%p1681, %rd194, %rd195;
	mov.u64 	%rd37089, %rd37124;
	mov.u64 	%rd37090, %rd37866;
	@%p1681 bra 	$L__BB34_6;
	setp.le.u64 	%p1682, %rd194, %rd195;
	add.s64 	%rd37088, %rd37088, 1;
	setp.lt.u64 	%p1683, %rd37088, %rd12;
	and.pred  	%p1684, %p1682, %p1683;
	mov.u64 	%rd37089, %rd37866;
	mov.u64 	%rd37090, %rd37124;
	@%p1684 bra 	$L__BB34_4;
$L__BB34_6:
	mov.u64 	%rd37124, %rd37090;
	mov.u64 	%rd37866, %rd37089;
	mov.b64 	%rd37091, 0;
$L__BB34_7:
	shl.b64 	%rd33142, %rd37091, 3;
	add.s64 	%rd33143, %rd37864, %rd33142;
	ld.u64 	%rd200, [%rd33143];
	add.s64 	%rd33144, %rd37008, %rd33142;
	ld.u64 	%rd201, [%rd33144];
	setp.lt.u64 	%p1685, %rd200, %rd201;
	mov.u64 	%rd37092, %rd37008;
	mov.u64 	%rd37093, %rd37864;
	@%p1685 bra 	$L__BB34_9;
	setp.le.u64 	%p1686, %rd200, %rd201;
	add.s64 	%rd37091, %rd37091, 1;
	setp.lt.u64 	%p1687, %rd37091, %rd12;
	and.pred  	%p1688, %p1686, %p1687;
	mov.u64 	%rd37092, %rd37864;
	mov.u64 	%rd37093, %rd37008;
	@%p1688 bra 	$L__BB34_7;
$L__BB34_9:
	mov.u64 	%rd37008, %rd37093;
	mov.u64 	%rd37864, %rd37092;
	mov.b64 	%rd37094, 0;
$L__BB34_10:
	shl.b64 	%rd33147, %rd37094, 3;
	add.s64 	%rd33148, %rd37082, %rd33147;
	ld.u64 	%rd206, [%rd33148];
	add.s64 	%rd33149, %rd37006, %rd33147;
	ld.u64 	%rd207, [%rd33149];
	setp.lt.u64 	%p1689, %rd206, %rd207;
	mov.u64 	%rd37095, %rd37006;
	mov.u64 	%rd37096, %rd37082;
	@%p1689 bra 	$L__BB34_12;
	setp.le.u64 	%p1690, %rd206, %rd207;
	add.s64 	%rd37094, %rd37094, 1;
	setp.lt.u64 	%p1691, %rd37094, %rd12;
	and.pred  	%p1692, %p1690, %p1691;
	mov.u64 	%rd37095, %rd37082;
	mov.u64 	%rd37096, %rd37006;
	@%p1692 bra 	$L__BB34_10;
$L__BB34_12:
	mov.u64 	%rd37006, %rd37096;
	mov.u64 	%rd37082, %rd37095;
	mov.b64 	%rd37097, 0;
$L__BB34_13:
	shl.b64 	%rd33152, %rd37097, 3;
	add.s64 	%rd33153, %rd11, %rd33152;
	ld.u64 	%rd212, [%rd33153];
	add.s64 	%rd33154, %rd37205, %rd33152;
	ld.u64 	%rd213, [%rd33154];
	setp.lt.u64 	%p1693, %rd212, %rd213;
	mov.u64 	%rd37080, %rd37205;
	mov.u64 	%rd37081, %rd11;
	@%p1693 bra 	$L__BB34_15;
	setp.le.u64 	%p1694, %rd212, %rd213;
	add.s64 	%rd37097, %rd37097, 1;
	setp.lt.u64 	%p1695, %rd37097, %rd12;
	and.pred  	%p1696, %p1694, %p1695;
	mov.u64 	%rd37080, %rd11;
	mov.u64 	%rd37081, %rd37205;
	@%p1696 bra 	$L__BB34_13;
$L__BB34_15:
	setp.eq.s32 	%p1697, %r120, 0;
	mov.u64 	%rd36987, %rd37081;
	mov.u64 	%rd36988, %rd37082;
	@%p1697 bra 	$L__BB34_25;
	mov.b64 	%rd36980, 0;
$L__BB34_17:
	shl.b64 	%rd33157, %rd36980, 3;
	add.s64 	%rd33158, %rd37008, %rd33157;
	ld.u64 	%rd14, [%rd33158];
	add.s64 	%rd33159, %rd37866, %rd33157;
	ld.u64 	%rd15, [%rd33159];
	setp.lt.u64 	%p1698, %rd14, %rd15;
	mov.u64 	%rd36981, %rd37866;
	mov.u64 	%rd36982, %rd37008;
	@%p1698 bra 	$L__BB34_19;
	setp.le.u64 	%p1699, %rd14, %rd15;
	add.s64 	%rd36980, %rd36980, 1;
	setp.lt.u64 	%p1700, %rd36980, %rd12;
	and.pred  	%p1701, %p1699, %p1700;
	mov.u64 	%rd36981, %rd37008;
	mov.u64 	%rd36982, %rd37866;
	@%p1701 bra 	$L__BB34_17;
$L__BB34_19:
	mov.u64 	%rd37866, %rd36982;
	mov.u64 	%rd37008, %rd36981;
	mov.b64 	%rd36983, 0;
$L__BB34_20:
	shl.b64 	%rd33162, %rd36983, 3;
	add.s64 	%rd33163, %rd37006, %rd33162;
	ld.u64 	%rd20, [%rd33163];
	add.s64 	%rd33164, %rd37864, %rd33162;
	ld.u64 	%rd21, [%rd33164];
	setp.lt.u64 	%p1702, %rd20, %rd21;
	mov.u64 	%rd36984, %rd37864;
	mov.u64 	%rd36985, %rd37006;
	@%p1702 bra 	$L__BB34_22;
	setp.le.u64 	%p1703, %rd20, %rd21;
	add.s64 	%rd36983, %rd36983, 1;
	setp.lt.u64 	%p1704, %rd36983, %rd12;
	and.pred  	%p1705, %p1703, %p1704;
	mov.u64 	%rd36984, %rd37006;
	mov.u64 	%rd36985, %rd37864;
	@%p1705 bra 	$L__BB34_20;
$L__BB34_22:
	mov.u64 	%rd37864, %rd36985;
	mov.u64 	%rd37006, %rd36984;
	mov.b64 	%rd36986, 0;
$L__BB34_23:
	shl.b64 	%rd33167, %rd36986, 3;
	add.s64 	%rd33168, %rd37081, %rd33167;
	ld.u64 	%rd26, [%rd33168];
	add.s64 	%rd33169, %rd37082, %rd33167;
	ld.u64 	%rd27, [%rd33169];
	setp.lt.u64 	%p1706, %rd26, %rd27;
	mov.u64 	%rd36987, %rd37082;
	mov.u64 	%rd36988, %rd37081;
	@%p1706 bra 	$L__BB34_25;
	setp.le.u64 	%p1707, %rd26, %rd27;
	add.s64 	%rd36986, %rd36986, 1;
	setp.lt.u64 	%p1708, %rd36986, %rd12;
	and.pred  	%p1709, %p1707, %p1708;
	mov.u64 	%rd36987, %rd37081;
	mov.u64 	%rd36988, %rd37082;
	@%p1709 bra 	$L__BB34_23;
$L__BB34_25:
	setp.eq.s32 	%p1710, %r120, 0;
	mov.u64 	%rd37003, %rd37080;
	mov.u64 	%rd37004, %rd36987;
	@%p1710 bra 	$L__BB34_38;
	mov.b64 	%rd36993, 0;
$L__BB34_27:
	shl.b64 	%rd33172, %rd36993, 3;
	add.s64 	%rd33173, %rd37866, %rd33172;
	ld.u64 	%rd36, [%rd33173];
	add.s64 	%rd33174, %rd37124, %rd33172;
	ld.u64 	%rd37, [%rd33174];
	setp.lt.u64 	%p1711, %rd36, %rd37;
	mov.u64 	%rd36994, %rd37124;
	mov.u64 	%rd36995, %rd37866;
	@%p1711 bra 	$L__BB34_29;
	setp.le.u64 	%p1712, %rd36, %rd37;
	add.s64 	%rd36993, %rd36993, 1;
	setp.lt.u64 	%p1713, %rd36993, %rd12;
	and.pred  	%p1714, %p1712, %p1713;
	mov.u64 	%rd36994, %rd37866;
	mov.u64 	%rd36995, %rd37124;
	@%p1714 bra 	$L__BB34_27;
$L__BB34_29:
	mov.u64 	%rd37124, %rd36995;
	mov.u64 	%rd37866, %rd36994;
	mov.b64 	%rd36996, 0;
$L__BB34_30:
	shl.b64 	%rd33177, %rd36996, 3;
	add.s64 	%rd33178, %rd37864, %rd33177;
	ld.u64 	%rd42, [%rd33178];
	add.s64 	%rd33179, %rd37008, %rd33177;
	ld.u64 	%rd43, [%rd33179];
	setp.lt.u64 	%p1715, %rd42, %rd43;
	mov.u64 	%rd36997, %rd37008;
	mov.u64 	%rd36998, %rd37864;
	@%p1715 bra 	$L__BB34_32;
	setp.le.u64 	%p1716, %rd42, %rd43;
	add.s64 	%rd36996, %rd36996, 1;
	setp.lt.u64 	%p1717, %rd36996, %rd12;
	and.pred  	%p1718, %p1716, %p1717;
	mov.u64 	%rd36997, %rd37864;
	mov.u64 	%rd36998, %rd37008;
	@%p1718 bra 	$L__BB34_30;
$L__BB34_32:
	mov.u64 	%rd37008, %rd36998;
	mov.u64 	%rd37864, %rd36997;
	mov.b64 	%rd36999, 0;
$L__BB34_33:
	shl.b64 	%rd33182, %rd36999, 3;
	add.s64 	%rd33183, %rd36988, %rd33182;
	ld.u64 	%rd48, [%rd33183];
	add.s64 	%rd33184, %rd37006, %rd33182;
	ld.u64 	%rd49, [%rd33184];
	setp.lt.u64 	%p1719, %rd48, %rd49;
	mov.u64 	%rd37000, %rd37006;
	mov.u64 	%rd37001, %rd36988;
	@%p1719 bra 	$L__BB34_35;
	setp.le.u64 	%p1720, %rd48, %rd49;
	add.s64 	%rd36999, %rd36999, 1;
	setp.lt.u64 	%p1721, %rd36999, %rd12;
	and.pred  	%p1722, %p1720, %p1721;
	mov.u64 	%rd37000, %rd36988;
	mov.u64 	%rd37001, %rd37006;
	@%p1722 bra 	$L__BB34_33;
$L__BB34_35:
	mov.u64 	%rd37006, %rd37001;
	mov.u64 	%rd36988, %rd37000;
	mov.b64 	%rd37002, 0;
$L__BB34_36:
	shl.b64 	%rd33187, %rd37002, 3;
	add.s64 	%rd33188, %rd37080, %rd33187;
	ld.u64 	%rd54, [%rd33188];
	add.s64 	%rd33189, %rd36987, %rd33187;
	ld.u64 	%rd55, [%rd33189];
	setp.lt.u64 	%p1723, %rd54, %rd55;
	mov.u64 	%rd37003, %rd36987;
	mov.u64 	%rd37004, %rd37080;
	@%p1723 bra 	$L__BB34_38;
	setp.le.u64 	%p1724, %rd54, %rd55;
	add.s64 	%rd37002, %rd37002, 1;
	setp.lt.u64 	%p1725, %rd37002, %rd12;
	and.pred  	%p1726, %p1724, %p1725;
	mov.u64 	%rd37003, %rd37080;
	mov.u64 	%rd37004, %rd36987;
	@%p1726 bra 	$L__BB34_36;
$L__BB34_38:
	setp.eq.s32 	%p1727, %r120, 0;
	mov.u64 	%rd37018, %rd37004;
	mov.u64 	%rd37019, %rd36988;
	@%p1727 bra 	$L__BB34_48;
	mov.b64 	%rd37011, 0;
$L__BB34_40:
	shl.b64 	%rd33192, %rd37011, 3;
	add.s64 	%rd33193, %rd37008, %rd33192;
	ld.u64 	%rd66, [%rd33193];
	add.s64 	%rd33194, %rd37866, %rd33192;
	ld.u64 	%rd67, [%rd33194];
	setp.lt.u64 	%p1728, %rd66, %rd67;
	mov.u64 	%rd37012, %rd37866;
	mov.u64 	%rd37013, %rd37008;
	@%p1728 bra 	$L__BB34_42;
	setp.le.u64 	%p1729, %rd66, %rd67;
	add.s64 	%rd37011, %rd37011, 1;
	setp.lt.u64 	%p1730, %rd37011, %rd12;
	and.pred  	%p1731, %p1729, %p1730;
	mov.u64 	%rd37012, %rd37008;
	mov.u64 	%rd37013, %rd37866;
	@%p1731 bra 	$L__BB34_40;
$L__BB34_42:
	mov.u64 	%rd37866, %rd37013;
	mov.u64 	%rd37008, %rd37012;
	mov.b64 	%rd37014, 0;
$L__BB34_43:
	shl.b64 	%rd33197, %rd37014, 3;
	add.s64 	%rd33198, %rd37006, %rd33197;
	ld.u64 	%rd72, [%rd33198];
	add.s64 	%rd33199, %rd37864, %rd33197;
	ld.u64 	%rd73, [%rd33199];
	setp.lt.u64 	%p1732, %rd72, %rd73;
	mov.u64 	%rd37015, %rd37864;
	mov.u64 	%rd37016, %rd37006;
	@%p1732 bra 	$L__BB34_45;
	setp.le.u64 	%p1733, %rd72, %rd73;
	add.s64 	%rd37014, %rd37014, 1;
	setp.lt.u64 	%p1734, %rd37014, %rd12;
	and.pred  	%p1735, %p1733, %p1734;
	mov.u64 	%rd37015, %rd37006;
	mov.u64 	%rd37016, %rd37864;
	@%p1735 bra 	$L__BB34_43;
$L__BB34_45:
	mov.u64 	%rd37864, %rd37016;
	mov.u64 	%rd37006, %rd37015;
	mov.b64 	%rd37017, 0;
$L__BB34_46:
	shl.b64 	%rd33202, %rd37017, 3;
	add.s64 	%rd33203, %rd37004, %rd33202;
	ld.u64 	%rd78, [%rd33203];
	add.s64 	%rd33204, %rd36988, %rd33202;
	ld.u64 	%rd79, [%rd33204];
	setp.lt.u64 	%p1736, %rd78, %rd79;
	mov.u64 	%rd37018, %rd36988;
	mov.u64 	%rd37019, %rd37004;
	@%p1736 bra 	$L__BB34_48;
	setp.le.u64 	%p1737, %rd78, %rd79;
	add.s64 	%rd37017, %rd37017, 1;
	setp.lt.u64 	%p1738, %rd37017, %rd12;
	and.pred  	%p1739, %p1737, %p1738;
	mov.u64 	%rd37018, %rd37004;
	mov.u64 	%rd37019, %rd36988;
	@%p1739 bra 	$L__BB34_46;
$L__BB34_48:
	setp.eq.s32 	%p1740, %r120, 0;
	mov.u64 	%rd37034, %rd37003;
	mov.u64 	%rd37035, %rd37018;
	@%p1740 bra 	$L__BB34_61;
	mov.b64 	%rd37024, 0;
$L__BB34_50:
	shl.b64 	%rd33207, %rd37024, 3;
	add.s64 	%rd33208, %rd37866, %rd33207;
	ld.u64 	%rd88, [%rd33208];
	add.s64 	%rd33209, %rd37124, %rd33207;
	ld.u64 	%rd89, [%rd33209];
	setp.lt.u64 	%p1741, %rd88, %rd89;
	mov.u64 	%rd37025, %rd37124;
	mov.u64 	%rd37026, %rd37866;
	@%p1741 bra 	$L__BB34_52;
	setp.le.u64 	%p1742, %rd88, %rd89;
	add.s64 	%rd37024, %rd37024, 1;
	setp.lt.u64 	%p1743, %rd37024, %rd12;
	and.pred  	%p1744, %p1742, %p1743;
	mov.u64 	%rd37025, %rd37866;
	mov.u64 	%rd37026, %rd37124;
	@%p1744 bra 	$L__BB34_50;
$L__BB34_52:
	mov.u64 	%rd37124, %rd37026;
	mov.u64 	%rd37866, %rd37025;
	mov.b64 	%rd37027, 0;
$L__BB34_53:
	shl.b64 	%rd33212, %rd37027, 3;
	add.s64 	%rd33213, %rd37864, %rd33212;
	ld.u64 	%rd94, [%rd33213];
	add.s64 	%rd33214, %rd37008, %rd33212;
	ld.u64 	%rd95, [%rd33214];
	setp.lt.u64 	%p1745, %rd94, %rd95;
	mov.u64 	%rd37028, %rd37008;
	mov.u64 	%rd37029, %rd37864;
	@%p1745 bra 	$L__BB34_55;
	setp.le.u64 	%p1746, %rd94, %rd95;
	add.s64 	%rd37027, %rd37027, 1;
	setp.lt.u64 	%p1747, %rd37027, %rd12;
	and.pred  	%p1748, %p1746, %p1747;
	mov.u64 	%rd37028, %rd37864;
	mov.u64 	%rd37029, %rd37008;
	@%p1748 bra 	$L__BB34_53;
$L__BB34_55:
	mov.u64 	%rd37008, %rd37029;
	mov.u64 	%rd37864, %rd37028;
	mov.b64 	%rd37030, 0;
$L__BB34_56:
	shl.b64 	%rd33217, %rd37030, 3;
	add.s64 	%rd33218, %rd37019, %rd33217;
	ld.u64 	%rd100, [%rd33218];
	add.s64 	%rd33219, %rd37006, %rd33217;
	ld.u64 	%rd101, [%rd33219];
	setp.lt.u64 	%p1749, %rd100, %rd101;
	mov.u64 	%rd37031, %rd37006;
	mov.u64 	%rd37032, %rd37019;
	@%p1749 bra 	$L__BB34_58;
	setp.le.u64 	%p1750, %rd100, %rd101;
	add.s64 	%rd37030, %rd37030, 1;
	setp.lt.u64 	%p1751, %rd37030, %rd12;
	and.pred  	%p1752, %p1750, %p1751;
	mov.u64 	%rd37031, %rd37019;
	mov.u64 	%rd37032, %rd37006;
	@%p1752 bra 	$L__BB34_56;
$L__BB34_58:
	mov.u64 	%rd37006, %rd37032;
	mov.u64 	%rd37019, %rd37031;
	mov.b64 	%rd37033, 0;
$L__BB34_59:
	shl.b64 	%rd33222, %rd37033, 3;
	add.s64 	%rd33223, %rd37003, %rd33222;
	ld.u64 	%rd106, [%rd33223];
	add.s64 	%rd33224, %rd37018, %rd33222;
	ld.u64 	%rd107, [%rd33224];
	setp.lt.u64 	%p1753, %rd106, %rd107;
	mov.u64 	%rd37034, %rd37018;
	mov.u64 	%rd37035, %rd37003;
	@%p1753 bra 	$L__BB34_61;
	setp.le.u64 	%p1754, %rd106, %rd107;
	add.s64 	%rd37033, %rd37033, 1;
	setp.lt.u64 	%p1755, %rd37033, %rd12;
	and.pred  	%p1756, %p1754, %p1755;
	mov.u64 	%rd37034, %rd37003;
	mov.u64 	%rd37035, %rd37018;
	@%p1756 bra 	$L__BB34_59;
$L__BB34_61:
	setp.eq.s32 	%p1757, %r120, 0;
	mov.u64 	%rd37049, %rd37035;
	mov.u64 	%rd37050, %rd37019;
	@%p1757 bra 	$L__BB34_71;
	mov.b64 	%rd37042, 0;
$L__BB34_63:
	shl.b64 	%rd33227, %rd37042, 3;
	add.s64 	%rd33228, %rd37008, %rd33227;
	ld.u64 	%rd118, [%rd33228];
	add.s64 	%rd33229, %rd37866, %rd33227;
	ld.u64 	%rd119, [%rd33229];
	setp.lt.u64 	%p1758, %rd118, %rd119;
	mov.u64 	%rd37043, %rd37866;
	mov.u64 	%rd37044, %rd37008;
	@%p1758 bra 	$L__BB34_65;
	setp.le.u64 	%p1759, %rd118, %rd119;
	add.s64 	%rd37042, %rd37042, 1;
	setp.lt.u64 	%p1760, %rd37042, %rd12;
	and.pred  	%p1761, %p1759, %p1760;
	mov.u64 	%rd37043, %rd37008;
	mov.u64 	%rd37044, %rd37866;
	@%p1761 bra 	$L__BB34_63;
$L__BB34_65:
	mov.u64 	%rd37866, %rd37044;
	mov.u64 	%rd37008, %rd37043;
	mov.b64 	%rd37045, 0;
$L__BB34_66:
	shl.b64 	%rd33232, %rd37045, 3;
	add.s64 	%rd33233, %rd37006, %rd33232;
	ld.u64 	%rd124, [%rd33233];
	add.s64 	%rd33234, %rd37864, %rd33232;
	ld.u64 	%rd125, [%rd33234];
	setp.lt.u64 	%p1762, %rd124, %rd125;
	mov.u64 	%rd37046, %rd37864;
	mov.u64 	%rd37047, %rd37006;
	@%p1762 bra 	$L__BB34_68;
	setp.le.u64 	%p1763, %rd124, %rd125;
	add.s64 	%rd37045, %rd37045, 1;
	setp.lt.u64 	%p1764, %rd37045, %rd12;
	and.pred  	%p1765, %p1763, %p1764;
	mov.u64 	%rd37046, %rd37006;
	mov.u64 	%rd37047, %rd37864;
	@%p1765 bra 	$L__BB34_66;
$L__BB34_68:
	mov.u64 	%rd37864, %rd37047;
	mov.u64 	%rd37006, %rd37046;
	mov.b64 	%rd37048, 0;
$L__BB34_69:
	shl.b64 	%rd33237, %rd37048, 3;
	add.s64 	%rd33238, %rd37035, %rd33237;
	ld.u64 	%rd130, [%rd33238];
	add.s64 	%rd33239, %rd37019, %rd33237;
	ld.u64 	%rd131, [%rd33239];
	setp.lt.u64 	%p1766, %rd130, %rd131;
	mov.u64 	%rd37049, %rd37019;
	mov.u64 	%rd37050, %rd37035;
	@%p1766 bra 	$L__BB34_71;
	setp.le.u64 	%p1767, %rd130, %rd131;
	add.s64 	%rd37048, %rd37048, 1;
	setp.lt.u64 	%p1768, %rd37048, %rd12;
	and.pred  	%p1769, %p1767, %p1768;
	mov.u64 	%rd37049, %rd37035;
	mov.u64 	%rd37050, %rd37019;
	@%p1769 bra 	$L__BB34_69;
$L__BB34_71:
	setp.eq.s32 	%p1770, %r120, 0;
	mov.u64 	%rd38108, %rd37034;
	mov.u64 	%rd37066, %rd37049;
	@%p1770 bra 	$L__BB34_84;
	mov.b64 	%rd37055, 0;
$L__BB34_73:
	shl.b64 	%rd33242, %rd37055, 3;
	add.s64 	%rd33243, %rd37866, %rd33242;
	ld.u64 	%rd140, [%rd33243];
	add.s64 	%rd33244, %rd37124, %rd33242;
	ld.u64 	%rd141, [%rd33244];
	setp.lt.u64 	%p1771, %rd140, %rd141;
	mov.u64 	%rd37056, %rd37124;
	mov.u64 	%rd37057, %rd37866;
	@%p1771 bra 	$L__BB34_75;
	setp.le.u64 	%p1772, %rd140, %rd141;
	add.s64 	%rd37055, %rd37055, 1;
	setp.lt.u64 	%p1773, %rd37055, %rd12;
	and.pred  	%p1774, %p1772, %p1773;
	mov.u64 	%rd37056, %rd37866;
	mov.u64 	%rd37057, %rd37124;
	@%p1774 bra 	$L__BB34_73;
$L__BB34_75:
	mov.u64 	%rd37124, %rd37057;
	mov.u64 	%rd37866, %rd37056;
	mov.b64 	%rd37058, 0;
$L__BB34_76:
	shl.b64 	%rd33247, %rd37058, 3;
	add.s64 	%rd33248, %rd37864, %rd33247;
	ld.u64 	%rd146, [%rd33248];
	add.s64 	%rd33249, %rd37008, %rd33247;
	ld.u64 	%rd147, [%rd33249];
	setp.lt.u64 	%p1775, %rd146, %rd147;
	mov.u64 	%rd37059, %rd37008;
	mov.u64 	%rd37060, %rd37864;
	@%p1775 bra 	$L__BB34_78;
	setp.le.u64 	%p1776, %rd146, %rd147;
	add.s64 	%rd37058, %rd37058, 1;
	setp.lt.u64 	%p1777, %rd37058, %rd12;
	and.pred  	%p1778, %p1776, %p1777;
	mov.u64 	%rd37059, %rd37864;
	mov.u64 	%rd37060, %rd37008;
	@%p1778 bra 	$L__BB34_76;
$L__BB34_78:
	mov.u64 	%rd37008, %rd37060;
	mov.u64 	%rd37864, %rd37059;
	mov.b64 	%rd37061, 0;
$L__BB34_79:
	shl.b64 	%rd33252, %rd37061, 3;
	add.s64 	%rd33253, %rd37050, %rd33252;
	ld.u64 	%rd152, [%rd33253];
	add.s64 	%rd33254, %rd37006, %rd33252;
	ld.u64 	%rd153, [%rd33254];
	setp.lt.u64 	%p1779, %rd152, %rd153;
	mov.u64 	%rd37062, %rd37006;
	mov.u64 	%rd37063, %rd37050;
	@%p1779 bra 	$L__BB34_81;
	setp.le.u64 	%p1780, %rd152, %rd153;
	add.s64 	%rd37061, %rd37061, 1;
	setp.lt.u64 	%p1781, %rd37061, %rd12;
	and.pred  	%p1782, %p1780, %p1781;
	mov.u64 	%rd37062, %rd37050;
	mov.u64 	%rd37063, %rd37006;
	@%p1782 bra 	$L__BB34_79;
$L__BB34_81:
	mov.u64 	%rd37006, %rd37063;
	mov.u64 	%rd37050, %rd37062;
	mov.b64 	%rd37064, 0;
$L__BB34_82:
	shl.b64 	%rd33257, %rd37064, 3;
	add.s64 	%rd33258, %rd37034, %rd33257;
	ld.u64 	%rd158, [%rd33258];
	add.s64 	%rd33259, %rd37049, %rd33257;
	ld.u64 	%rd159, [%rd33259];
	setp.lt.u64 	%p1783, %rd158, %rd159;
	mov.u64 	%rd38108, %rd37049;
	mov.u64 	%rd37066, %rd37034;
	@%p1783 bra 	$L__BB34_84;
	setp.le.u64 	%p1784, %rd158, %rd159;
	add.s64 	%rd37064, %rd37064, 1;
	setp.lt.u64 	%p1785, %rd37064, %rd12;
	and.pred  	%p1786, %p1784, %p1785;
	mov.u64 	%rd38108, %rd37034;
	mov.u64 	%rd37066, %rd37049;
	@%p1786 bra 	$L__BB34_82;
$L__BB34_84:
	setp.eq.s32 	%p1787, %r120, 0;
	mov.u64 	%rd37853, %rd37066;
	mov.u64 	%rd37854, %rd37050;
	@%p1787 bra 	$L__BB34_850;
	mov.b64 	%rd37073, 0;
$L__BB34_86:
	shl.b64 	%rd33262, %rd37073, 3;
	add.s64 	%rd33263, %rd37008, %rd33262;
	ld.u64 	%rd170, [%rd33263];
	add.s64 	%rd33264, %rd37866, %rd33262;
	ld.u64 	%rd171, [%rd33264];
	setp.lt.u64 	%p1788, %rd170, %rd171;
	mov.u64 	%rd37074, %rd37866;
	mov.u64 	%rd37075, %rd37008;
	@%p1788 bra 	$L__BB34_88;
	setp.le.u64 	%p1789, %rd170, %rd171;
	add.s64 	%rd37073, %rd37073, 1;
	setp.lt.u64 	%p1790, %rd37073, %rd12;
	and.pred  	%p1791, %p1789, %p1790;
	mov.u64 	%rd37074, %rd37008;
	mov.u64 	%rd37075, %rd37866;
	@%p1791 bra 	$L__BB34_86;
$L__BB34_88:
	mov.u64 	%rd37866, %rd37075;
	mov.u64 	%rd37008, %rd37074;
	mov.b64 	%rd37076, 0;
$L__BB34_89:
	shl.b64 	%rd33267, %rd37076, 3;
	add.s64 	%rd33268, %rd37006, %rd33267;
	ld.u64 	%rd176, [%rd33268];
	add.s64 	%rd33269, %rd37864, %rd33267;
	ld.u64 	%rd177, [%rd33269];
	setp.lt.u64 	%p1792, %rd176, %rd177;
	mov.u64 	%rd37077, %rd37864;
	mov.u64 	%rd37078, %rd37006;
	@%p1792 bra 	$L__BB34_91;
	setp.le.u64 	%p1793, %rd176, %rd177;
	add.s64 	%rd37076, %rd37076, 1;
	setp.lt.u64 	%p1794, %rd37076, %rd12;
	and.pred  	%p1795, %p1793, %p1794;
	mov.u64 	%rd37077, %rd37006;
	mov.u64 	%rd37078, %rd37864;
	@%p1795 bra 	$L__BB34_89;
$L__BB34_91:
	mov.u64 	%rd37864, %rd37078;
	mov.u64 	%rd37006, %rd37077;
	mov.b64 	%rd37079, 0;
$L__BB34_92:
	shl.b64 	%rd33272, %rd37079, 3;
	add.s64 	%rd33273, %rd37066, %rd33272;
	ld.u64 	%rd182, [%rd33273];
	add.s64 	%rd33274, %rd37050, %rd33272;
	ld.u64 	%rd183, [%rd33274];
	setp.lt.u64 	%p1796, %rd182, %rd183;
	mov.u64 	%rd37853, %rd37050;
	mov.u64 	%rd37854, %rd37066;
	@%p1796 bra 	$L__BB34_850;
	setp.le.u64 	%p1797, %rd182, %rd183;
	add.s64 	%rd37079, %rd37079, 1;
	setp.lt.u64 	%p1798, %rd37079, %rd12;
	and.pred  	%p1799, %p1797, %p1798;
	mov.u64 	%rd37853, %rd37066;
	mov.u64 	%rd37854, %rd37050;
	@%p1799 bra 	$L__BB34_92;
	bra.uni 	$L__BB34_850;
$L__BB34_94:
	and.b64  	%rd215, %rd4130, 1;
	setp.eq.s64 	%p1148, %rd4130, 1;
	mov.b64 	%rd37100, -3750763034362895579;
	mov.b64 	%rd37101, 0;
	@%p1148 bra 	$L__BB34_97;
	and.b64  	%rd37101, %rd4130, -2;
	mov.b64 	%rd37100, -3750763034362895579;
	mov.b64 	%rd37098, 0;
$L__BB34_96:
	shl.b64 	%rd21801, %rd37098, 3;
	add.s64 	%rd21802, %rd37866, %rd21801;
	ld.u64 	%rd21803, [%rd21802];
	and.b64  	%rd21804, %rd21803, 255;
	xor.b64  	%rd21805, %rd21804, %rd37100;
	mul.lo.s64 	%rd21806, %rd21805, 1099511628211;
	shr.u64 	%rd21807, %rd21803, 8;
	and.b64  	%rd21808, %rd21807, 255;
	xor.b64  	%rd21809, %rd21808, %rd21806;
	mul.lo.s64 	%rd21810, %rd21809, 1099511628211;
	shr.u64 	%rd21811, %rd21803, 16;
	and.b64  	%rd21812, %rd21811, 255;
	xor.b64  	%rd21813, %rd21812, %rd21810;
	mul.lo.s64 	%rd21814, %rd21813, 1099511628211;
	shr.u64 	%rd21815, %rd21803, 24;
	and.b64  	%rd21816, %rd21815, 255;
	xor.b64  	%rd21817, %rd21816, %rd21814;
	mul.lo.s64 	%rd21818, %rd21817, 1099511628211;
	shr.u64 	%rd21819, %rd21803, 32;
	and.b64  	%rd21820, %rd21819, 255;
	xor.b64  	%rd21821, %rd21820, %rd21818;
	mul.lo.s64 	%rd21822, %rd21821, 1099511628211;
	shr.u64 	%rd21823, %rd21803, 40;
	and.b64  	%rd21824, %rd21823, 255;
	xor.b64  	%rd21825, %rd21824, %rd21822;
	mul.lo.s64 	%rd21826, %rd21825, 1099511628211;
	shr.u64 	%rd21827, %rd21803, 48;
	and.b64  	%rd21828, %rd21827, 255;
	xor.b64  	%rd21829, %rd21828, %rd21826;
	mul.lo.s64 	%rd21830, %rd21829, 1099511628211;
	shr.u64 	%rd21831, %rd21803, 56;
	xor.b64  	%rd21832, %rd21831, %rd21830;
	mul.lo.s64 	%rd21833, %rd21832, 1099511628211;
	ld.u64 	%rd21834, [%rd21802+8];
	and.b64  	%rd21835, %rd21834, 255;
	xor.b64  	%rd21836, %rd21835, %rd21833;
	mul.lo.s64 	%rd21837, %rd21836, 1099511628211;
	shr.u64 	%rd21838, %rd21834, 8;
	and.b64  	%rd21839, %rd21838, 255;
	xor.b64  	%rd21840, %rd21839, %rd21837;
	mul.lo.s64 	%rd21841, %rd21840, 1099511628211;
	shr.u64 	%rd21842, %rd21834, 16;
	and.b64  	%rd21843, %rd21842, 255;
	xor.b64  	%rd21844, %rd21843, %rd21841;
	mul.lo.s64 	%rd21845, %rd21844, 1099511628211;
	shr.u64 	%rd21846, %rd21834, 24;
	and.b64  	%rd21847, %rd21846, 255;
	xor.b64  	%rd21848, %rd21847, %rd21845;
	mul.lo.s64 	%rd21849, %rd21848, 1099511628211;
	shr.u64 	%rd21850, %rd21834, 32;
	and.b64  	%rd21851, %rd21850, 255;
	xor.b64  	%rd21852, %rd21851, %rd21849;
	mul.lo.s64 	%rd21853, %rd21852, 1099511628211;
	shr.u64 	%rd21854, %rd21834, 40;
	and.b64  	%rd21855, %rd21854, 255;
	xor.b64  	%rd21856, %rd21855, %rd21853;
	mul.lo.s64 	%rd21857, %rd21856, 1099511628211;
	shr.u64 	%rd21858, %rd21834, 48;
	and.b64  	%rd21859, %rd21858, 255;
	xor.b64  	%rd21860, %rd21859, %rd21857;
	mul.lo.s64 	%rd21861, %rd21860, 1099511628211;
	shr.u64 	%rd21862, %rd21834, 56;
	xor.b64  	%rd21863, %rd21862, %rd21861;
	mul.lo.s64 	%rd37100, %rd21863, 1099511628211;
	add.s64 	%rd37098, %rd37098, 2;
	setp.ne.s64 	%p1149, %rd37098, %rd37101;
	@%p1149 bra 	$L__BB34_96;
$L__BB34_97:
	setp.eq.s64 	%p1150, %rd215, 0;
	@%p1150 bra 	$L__BB34_99;
	shl.b64 	%rd21864, %rd37101, 3;
	add.s64 	%rd21865, %rd37866, %rd21864;
	ld.u64 	%rd21866, [%rd21865];
	and.b64  	%rd21867, %rd21866, 255;
	xor.b64  	%rd21868, %rd21867, %rd37100;
	mul.lo.s64 	%rd21869, %rd21868, 1099511628211;
	shr.u64 	%rd21870, %rd21866, 8;
	and.b64  	%rd21871, %rd21870, 255;
	xor.b64  	%rd21872, %rd21871, %rd21869;
	mul.lo.s64 	%rd21873, %rd21872, 1099511628211;
	shr.u64 	%rd21874, %rd21866, 16;
	and.b64  	%rd21875, %rd21874, 255;
	xor.b64  	%rd21876, %rd21875, %rd21873;
	mul.lo.s64 	%rd21877, %rd21876, 1099511628211;
	shr.u64 	%rd21878, %rd21866, 24;
	and.b64  	%rd21879, %rd21878, 255;
	xor.b64  	%rd21880, %rd21879, %rd21877;
	mul.lo.s64 	%rd21881, %rd21880, 1099511628211;
	shr.u64 	%rd21882, %rd21866, 32;
	and.b64  	%rd21883, %rd21882, 255;
	xor.b64  	%rd21884, %rd21883, %rd21881;
	mul.lo.s64 	%rd21885, %rd21884, 1099511628211;
	shr.u64 	%rd21886, %rd21866, 40;
	and.b64  	%rd21887, %rd21886, 255;
	xor.b64  	%rd21888, %rd21887, %rd21885;
	mul.lo.s64 	%rd21889, %rd21888, 1099511628211;
	shr.u64 	%rd21890, %rd21866, 48;
	and.b64  	%rd21891, %rd21890, 255;
	xor.b64  	%rd21892, %rd21891, %rd21889;
	mul.lo.s64 	%rd21893, %rd21892, 1099511628211;
	shr.u64 	%rd21894, %rd21866, 56;
	xor.b64  	%rd21895, %rd21894, %rd21893;
	mul.lo.s64 	%rd37100, %rd21895, 1099511628211;
$L__BB34_99:
	setp.eq.s64 	%p1151, %rd4130, 1;
	mov.b64 	%rd37106, -3750763034362895579;
	mov.b64 	%rd37107, 0;
	@%p1151 bra 	$L__BB34_102;
	and.b64  	%rd37107, %rd4130, -2;
	mov.b64 	%rd37106, -3750763034362895579;
	mov.b64 	%rd37104, 0;
$L__BB34_101:
	shl.b64 	%rd21901, %rd37104, 3;
	add.s64 	%rd21902, %rd37124, %rd21901;
	ld.u64 	%rd21903, [%rd21902];
	and.b64  	%rd21904, %rd21903, 255;
	xor.b64  	%rd21905, %rd21904, %rd37106;
	mul.lo.s64 	%rd21906, %rd21905, 1099511628211;
	shr.u64 	%rd21907, %rd21903, 8;
	and.b64  	%rd21908, %rd21907, 255;
	xor.b64  	%rd21909, %rd21908, %rd21906;
	mul.lo.s64 	%rd21910, %rd21909, 1099511628211;
	shr.u64 	%rd21911, %rd21903, 16;
	and.b64  	%rd21912, %rd21911, 255;
	xor.b64  	%rd21913, %rd21912, %rd21910;
	mul.lo.s64 	%rd21914, %rd21913, 1099511628211;
	shr.u64 	%rd21915, %rd21903, 24;
	and.b64  	%rd21916, %rd21915, 255;
	xor.b64  	%rd21917, %rd21916, %rd21914;
	mul.lo.s64 	%rd21918, %rd21917, 1099511628211;
	shr.u64 	%rd21919, %rd21903, 32;
	and.b64  	%rd21920, %rd21919, 255;
	xor.b64  	%rd21921, %rd21920, %rd21918;
	mul.lo.s64 	%rd21922, %rd21921, 1099511628211;
	shr.u64 	%rd21923, %rd21903, 40;
	and.b64  	%rd21924, %rd21923, 255;
	xor.b64  	%rd21925, %rd21924, %rd21922;
	mul.lo.s64 	%rd21926, %rd21925, 1099511628211;
	shr.u64 	%rd21927, %rd21903, 48;
	and.b64  	%rd21928, %rd21927, 255;
	xor.b64  	%rd21929, %rd21928, %rd21926;
	mul.lo.s64 	%rd21930, %rd21929, 1099511628211;
	shr.u64 	%rd21931, %rd21903, 56;
	xor.b64  	%rd21932, %rd21931, %rd21930;
	mul.lo.s64 	%rd21933, %rd21932, 1099511628211;
	ld.u64 	%rd21934, [%rd21902+8];
	and.b64  	%rd21935, %rd21934, 255;
	xor.b64  	%rd21936, %rd21935, %rd21933;
	mul.lo.s64 	%rd21937, %rd21936, 1099511628211;
	shr.u64 	%rd21938, %rd21934, 8;
	and.b64  	%rd21939, %rd21938, 255;
	xor.b64  	%rd21940, %rd21939, %rd21937;
	mul.lo.s64 	%rd21941, %rd21940, 1099511628211;
	shr.u64 	%rd21942, %rd21934, 16;
	and.b64  	%rd21943, %rd21942, 255;
	xor.b64  	%rd21944, %rd21943, %rd21941;
	mul.lo.s64 	%rd21945, %rd21944, 1099511628211;
	shr.u64 	%rd21946, %rd21934, 24;
	and.b64  	%rd21947, %rd21946, 255;
	xor.b64  	%rd21948, %rd21947, %rd21945;
	mul.lo.s64 	%rd21949, %rd21948, 1099511628211;
	shr.u64 	%rd21950, %rd21934, 32;
	and.b64  	%rd21951, %rd21950, 255;
	xor.b64  	%rd21952, %rd21951, %rd21949;
	mul.lo.s64 	%rd21953, %rd21952, 1099511628211;
	shr.u64 	%rd21954, %rd21934, 40;
	and.b64  	%rd21955, %rd21954, 255;
	xor.b64  	%rd21956, %rd21955, %rd21953;
	mul.lo.s64 	%rd21957, %rd21956, 1099511628211;
	shr.u64 	%rd21958, %rd21934, 48;
	and.b64  	%rd21959, %rd21958, 255;
	xor.b64  	%rd21960, %rd21959, %rd21957;
	mul.lo.s64 	%rd21961, %rd21960, 1099511628211;
	shr.u64 	%rd21962, %rd21934, 56;
	xor.b64  	%rd21963, %rd21962, %rd21961;
	mul.lo.s64 	%rd37106, %rd21963, 1099511628211;
	add.s64 	%rd37104, %rd37104, 2;
	setp.ne.s64 	%p1152, %rd37104, %rd37107;
	@%p1152 bra 	$L__BB34_101;
$L__BB34_102:
	setp.eq.s64 	%p1153, %rd215, 0;
	@%p1153 bra 	$L__BB34_104;
	shl.b64 	%rd21964, %rd37107, 3;
	add.s64 	%rd21965, %rd37124, %rd21964;
	ld.u64 	%rd21966, [%rd21965];
	and.b64  	%rd21967, %rd21966, 255;
	xor.b64  	%rd21968, %rd21967, %rd37106;
	mul.lo.s64 	%rd21969, %rd21968, 1099511628211;
	shr.u64 	%rd21970, %rd21966, 8;
	and.b64  	%rd21971, %rd21970, 255;
	xor.b64  	%rd21972, %rd21971, %rd21969;
	mul.lo.s64 	%rd21973, %rd21972, 1099511628211;
	shr.u64 	%rd21974, %rd21966, 16;
	and.b64  	%rd21975, %rd21974, 255;
	xor.b64  	%rd21976, %rd21975, %rd21973;
	mul.lo.s64 	%rd21977, %rd21976, 1099511628211;
	shr.u64 	%rd21978, %rd21966, 24;
	and.b64  	%rd21979, %rd21978, 255;
	xor.b64  	%rd21980, %rd21979, %rd21977;
	mul.lo.s64 	%rd21981, %rd21980, 1099511628211;
	shr.u64 	%rd21982, %rd21966, 32;
	and.b64  	%rd21983, %rd21982, 255;
	xor.b64  	%rd21984, %rd21983, %rd21981;
	mul.lo.s64 	%rd21985, %rd21984, 1099511628211;
	shr.u64 	%rd21986, %rd21966, 40;
	and.b64  	%rd21987, %rd21986, 255;
	xor.b64  	%rd21988, %rd21987, %rd21985;
	mul.lo.s64 	%rd21989, %rd21988, 1099511628211;
	shr.u64 	%rd21990, %rd21966, 48;
	and.b64  	%rd21991, %rd21990, 255;
	xor.b64  	%rd21992, %rd21991, %rd21989;
	mul.lo.s64 	%rd21993, %rd21992, 1099511628211;
	shr.u64 	%rd21994, %rd21966, 56;
	xor.b64  	%rd21995, %rd21994, %rd21993;
	mul.lo.s64 	%rd37106, %rd21995, 1099511628211;
$L__BB34_104:
	setp.ne.s64 	%p1154, %rd37100, %rd37106;
	@%p1154 bra 	$L__BB34_109;
	setp.eq.s32 	%p1162, %r120, 0;
	mov.u64 	%rd37123, %rd37866;
	@%p1162 bra 	$L__BB34_121;
	mov.b64 	%rd37110, 0;
$L__BB34_107:
	shl.b64 	%rd22197, %rd37110, 3;
	add.s64 	%rd22198, %rd37866, %rd22197;
	ld.u64 	%rd237, [%rd22198];
	add.s64 	%rd22199, %rd37124, %rd22197;
	ld.u64 	%rd238, [%rd22199];
	setp.lt.u64 	%p1163, %rd237, %rd238;
	@%p1163 bra 	$L__BB34_120;
	setp.le.u64 	%p1164, %rd237, %rd238;
	add.s64 	%rd37110, %rd37110, 1;
	setp.lt.u64 	%p1165, %rd37110, %rd12;
	and.pred  	%p1166, %p1164, %p1165;
	mov.u64 	%rd37123, %rd37866;
	@%p1166 bra 	$L__BB34_107;
	bra.uni 	$L__BB34_121;
$L__BB34_109:
	setp.eq.s64 	%p1155, %rd4130, 1;
	mov.b64 	%rd37113, -3750763034362895579;
	mov.b64 	%rd37114, 0;
	@%p1155 bra 	$L__BB34_112;
	and.b64  	%rd37114, %rd4130, -2;
	mov.b64 	%rd37113, -3750763034362895579;
	mov.b64 	%rd37111, 0;
$L__BB34_111:
	shl.b64 	%rd22001, %rd37111, 3;
	add.s64 	%rd22002, %rd37866, %rd22001;
	ld.u64 	%rd22003, [%rd22002];
	and.b64  	%rd22004, %rd22003, 255;
	xor.b64  	%rd22005, %rd22004, %rd37113;
	mul.lo.s64 	%rd22006, %rd22005, 1099511628211;
	shr.u64 	%rd22007, %rd22003, 8;
	and.b64  	%rd22008, %rd22007, 255;
	xor.b64  	%rd22009, %rd22008, %rd22006;
	mul.lo.s64 	%rd22010, %rd22009, 1099511628211;
	shr.u64 	%rd22011, %rd22003, 16;
	and.b64  	%rd22012, %rd22011, 255;
	xor.b64  	%rd22013, %rd22012, %rd22010;
	mul.lo.s64 	%rd22014, %rd22013, 1099511628211;
	shr.u64 	%rd22015, %rd22003, 24;
	and.b64  	%rd22016, %rd22015, 255;
	xor.b64  	%rd22017, %rd22016, %rd22014;
	mul.lo.s64 	%rd22018, %rd22017, 1099511628211;
	shr.u64 	%rd22019, %rd22003, 32;
	and.b64  	%rd22020, %rd22019, 255;
	xor.b64  	%rd22021, %rd22020, %rd22018;
	mul.lo.s64 	%rd22022, %rd22021, 1099511628211;
	shr.u64 	%rd22023, %rd22003, 40;
	and.b64  	%rd22024, %rd22023, 255;
	xor.b64  	%rd22025, %rd22024, %rd22022;
	mul.lo.s64 	%rd22026, %rd22025, 1099511628211;
	shr.u64 	%rd22027, %rd22003, 48;
	and.b64  	%rd22028, %rd22027, 255;
	xor.b64  	%rd22029, %rd22028, %rd22026;
	mul.lo.s64 	%rd22030, %rd22029, 1099511628211;
	shr.u64 	%rd22031, %rd22003, 56;
	xor.b64  	%rd22032, %rd22031, %rd22030;
	mul.lo.s64 	%rd22033, %rd22032, 1099511628211;
	ld.u64 	%rd22034, [%rd22002+8];
	and.b64  	%rd22035, %rd22034, 255;
	xor.b64  	%rd22036, %rd22035, %rd22033;
	mul.lo.s64 	%rd22037, %rd22036, 1099511628211;
	shr.u64 	%rd22038, %rd22034, 8;
	and.b64  	%rd22039, %rd22038, 255;
	xor.b64  	%rd22040, %rd22039, %rd22037;
	mul.lo.s64 	%rd22041, %rd22040, 1099511628211;
	shr.u64 	%rd22042, %rd22034, 16;
	and.b64  	%rd22043, %rd22042, 255;
	xor.b64  	%rd22044, %rd22043, %rd22041;
	mul.lo.s64 	%rd22045, %rd22044, 1099511628211;
	shr.u64 	%rd22046, %rd22034, 24;
	and.b64  	%rd22047, %rd22046, 255;
	xor.b64  	%rd22048, %rd22047, %rd22045;
	mul.lo.s64 	%rd22049, %rd22048, 1099511628211;
	shr.u64 	%rd22050, %rd22034, 32;
	and.b64  	%rd22051, %rd22050, 255;
	xor.b64  	%rd22052, %rd22051, %rd22049;
	mul.lo.s64 	%rd22053, %rd22052, 1099511628211;
	shr.u64 	%rd22054, %rd22034, 40;
	and.b64  	%rd22055, %rd22054, 255;
	xor.b64  	%rd22056, %rd22055, %rd22053;
	mul.lo.s64 	%rd22057, %rd22056, 1099511628211;
	shr.u64 	%rd22058, %rd22034, 48;
	and.b64  	%rd22059, %rd22058, 255;
	xor.b64  	%rd22060, %rd22059, %rd22057;
	mul.lo.s64 	%rd22061, %rd22060, 1099511628211;
	shr.u64 	%rd22062, %rd22034, 56;
	xor.b64  	%rd22063, %rd22062, %rd22061;
	mul.lo.s64 	%rd37113, %rd22063, 1099511628211;
	add.s64 	%rd37111, %rd37111, 2;
	setp.ne.s64 	%p1156, %rd37111, %rd37114;
	@%p1156 bra 	$L__BB34_111;
$L__BB34_112:
	setp.eq.s64 	%p1157, %rd215, 0;
	@%p1157 bra 	$L__BB34_114;
	shl.b64 	%rd22064, %rd37114, 3;
	add.s64 	%rd22065, %rd37866, %rd22064;
	ld.u64 	%rd22066, [%rd22065];
	and.b64  	%rd22067, %rd22066, 255;
	xor.b64  	%rd22068, %rd22067, %rd37113;
	mul.lo.s64 	%rd22069, %rd22068, 1099511628211;
	shr.u64 	%rd22070, %rd22066, 8;
	and.b64  	%rd22071, %rd22070, 255;
	xor.b64  	%rd22072, %rd22071, %rd22069;
	mul.lo.s64 	%rd22073, %rd22072, 1099511628211;
	shr.u64 	%rd22074, %rd22066, 16;
	and.b64  	%rd22075, %rd22074, 255;
	xor.b64  	%rd22076, %rd22075, %rd22073;
	mul.lo.s64 	%rd22077, %rd22076, 1099511628211;
	shr.u64 	%rd22078, %rd22066, 24;
	and.b64  	%rd22079, %rd22078, 255;
	xor.b64  	%rd22080, %rd22079, %rd22077;
	mul.lo.s64 	%rd22081, %rd22080, 1099511628211;
	shr.u64 	%rd22082, %rd22066, 32;
	and.b64  	%rd22083, %rd22082, 255;
	xor.b64  	%rd22084, %rd22083, %rd22081;
	mul.lo.s64 	%rd22085, %rd22084, 1099511628211;
	shr.u64 	%rd22086, %rd22066, 40;
	and.b64  	%rd22087, %rd22086, 255;
	xor.b64  	%rd22088, %rd22087, %rd22085;
	mul.lo.s64 	%rd22089, %rd22088, 1099511628211;
	shr.u64 	%rd22090, %rd22066, 48;
	and.b64  	%rd22091, %rd22090, 255;
	xor.b64  	%rd22092, %rd22091, %rd22089;
	mul.lo.s64 	%rd22093, %rd22092, 1099511628211;
	shr.u64 	%rd22094, %rd22066, 56;
	xor.b64  	%rd22095, %rd22094, %rd22093;
	mul.lo.s64 	%rd37113, %rd22095, 1099511628211;
$L__BB34_114:
	setp.eq.s64 	%p1158, %rd4130, 1;
	mov.b64 	%rd37119, -3750763034362895579;
	mov.b64 	%rd37120, 0;
	@%p1158 bra 	$L__BB34_117;
	and.b64  	%rd37120, %rd4130, -2;
	mov.b64 	%rd37119, -3750763034362895579;
	mov.b64 	%rd37117, 0;
$L__BB34_116:
	shl.b64 	%rd22101, %rd37117, 3;
	add.s64 	%rd22102, %rd37124, %rd22101;
	ld.u64 	%rd22103, [%rd22102];
	and.b64  	%rd22104, %rd22103, 255;
	xor.b64  	%rd22105, %rd22104, %rd37119;
	mul.lo.s64 	%rd22106, %rd22105, 1099511628211;
	shr.u64 	%rd22107, %rd22103, 8;
	and.b64  	%rd22108, %rd22107, 255;
	xor.b64  	%rd22109, %rd22108, %rd22106;
	mul.lo.s64 	%rd22110, %rd22109, 1099511628211;
	shr.u64 	%rd22111, %rd22103, 16;
	and.b64  	%rd22112, %rd22111, 255;
	xor.b64  	%rd22113, %rd22112, %rd22110;
	mul.lo.s64 	%rd22114, %rd22113, 1099511628211;
	shr.u64 	%rd22115, %rd22103, 24;
	and.b64  	%rd22116, %rd22115, 255;
	xor.b64  	%rd22117, %rd22116, %rd22114;
	mul.lo.s64 	%rd22118, %rd22117, 1099511628211;
	shr.u64 	%rd22119, %rd22103, 32;
	and.b64  	%rd22120, %rd22119, 255;
	xor.b64  	%rd22121, %rd22120, %rd22118;
	mul.lo.s64 	%rd22122, %rd22121, 1099511628211;
	shr.u64 	%rd22123, %rd22103, 40;
	and.b64  	%rd22124, %rd22123, 255;
	xor.b64  	%rd22125, %rd22124, %rd22122;
	mul.lo.s64 	%rd22126, %rd22125, 1099511628211;
	shr.u64 	%rd22127, %rd22103, 48;
	and.b64  	%rd22128, %rd22127, 255;
	xor.b64  	%rd22129, %rd22128, %rd22126;
	mul.lo.s64 	%rd22130, %rd22129, 1099511628211;
	shr.u64 	%rd22131, %rd22103, 56;
	xor.b64  	%rd22132, %rd22131, %rd22130;
	mul.lo.s64 	%rd22133, %rd22132, 1099511628211;
	ld.u64 	%rd22134, [%rd22102+8];
	and.b64  	%rd22135, %rd22134, 255;
	xor.b64  	%rd22136, %rd22135, %rd22133;
	mul.lo.s64 	%rd22137, %rd22136, 1099511628211;
	shr.u64 	%rd22138, %rd22134, 8;
	and.b64  	%rd22139, %rd22138, 255;
	xor.b64  	%rd22140, %rd22139, %rd22137;
	mul.lo.s64 	%rd22141, %rd22140, 1099511628211;
	shr.u64 	%rd22142, %rd22134, 16;
	and.b64  	%rd22143, %rd22142, 255;
	xor.b64  	%rd22144, %rd22143, %rd22141;
	mul.lo.s64 	%rd22145, %rd22144, 1099511628211;
	shr.u64 	%rd22146, %rd22134, 24;
	and.b64  	%rd22147, %rd22146, 255;
	xor.b64  	%rd22148, %rd22147, %rd22145;
	mul.lo.s64 	%rd22149, %rd22148, 1099511628211;
	shr.u64 	%rd22150, %rd22134, 32;
	and.b64  	%rd22151, %rd22150, 255;
	xor.b64  	%rd22152, %rd22151, %rd22149;
	mul.lo.s64 	%rd22153, %rd22152, 1099511628211;
	shr.u64 	%rd22154, %rd22134, 40;
	and.b64  	%rd22155, %rd22154, 255;
	xor.b64  	%rd22156, %rd22155, %rd22153;
	mul.lo.s64 	%rd22157, %rd22156, 1099511628211;
	shr.u64 	%rd22158, %rd22134, 48;
	and.b64  	%rd22159, %rd22158, 255;
	xor.b64  	%rd22160, %rd22159, %rd22157;
	mul.lo.s64 	%rd22161, %rd22160, 1099511628211;
	shr.u64 	%rd22162, %rd22134, 56;
	xor.b64  	%rd22163, %rd22162, %rd22161;
	mul.lo.s64 	%rd37119, %rd22163, 1099511628211;
	add.s64 	%rd37117, %rd37117, 2;
	setp.ne.s64 	%p1159, %rd37117, %rd37120;
	@%p1159 bra 	$L__BB34_116;
$L__BB34_117:
	setp.eq.s64 	%p1160, %rd215, 0;
	@%p1160 bra 	$L__BB34_119;
	shl.b64 	%rd22164, %rd37120, 3;
	add.s64 	%rd22165, %rd37124, %rd22164;
	ld.u64 	%rd22166, [%rd22165];
	and.b64  	%rd22167, %rd22166, 255;
	xor.b64  	%rd22168, %rd22167, %rd37119;
	mul.lo.s64 	%rd22169, %rd22168, 1099511628211;
	shr.u64 	%rd22170, %rd22166, 8;
	and.b64  	%rd22171, %rd22170, 255;
	xor.b64  	%rd22172, %rd22171, %rd22169;
	mul.lo.s64 	%rd22173, %rd22172, 1099511628211;
	shr.u64 	%rd22174, %rd22166, 16;
	and.b64  	%rd22175, %rd22174, 255;
	xor.b64  	%rd22176, %rd22175, %rd22173;
	mul.lo.s64 	%rd22177, %rd22176, 1099511628211;
	shr.u64 	%rd22178, %rd22166, 24;
	and.b64  	%rd22179, %rd22178, 255;
	xor.b64  	%rd22180, %rd22179, %rd22177;
	mul.lo.s64 	%rd22181, %rd22180, 1099511628211;
	shr.u64 	%rd22182, %rd22166, 32;
	and.b64  	%rd22183, %rd22182, 255;
	xor.b64  	%rd22184, %rd22183, %rd22181;
	mul.lo.s64 	%rd22185, %rd22184, 1099511628211;
	shr.u64 	%rd22186, %rd22166, 40;
	and.b64  	%rd22187, %rd22186, 255;
	xor.b64  	%rd22188, %rd22187, %rd22185;
	mul.lo.s64 	%rd22189, %rd22188, 1099511628211;
	shr.u64 	%rd22190, %rd22166, 48;
	and.b64  	%rd22191, %rd22190, 255;
	xor.b64  	%rd22192, %rd22191, %rd22189;
	mul.lo.s64 	%rd22193, %rd22192, 1099511628211;
	shr.u64 	%rd22194, %rd22166, 56;
	xor.b64  	%rd22195, %rd22194, %rd22193;
	mul.lo.s64 	%rd37119, %rd22195, 1099511628211;
$L__BB34_119:
	setp.ge.u64 	%p1161, %rd37113, %rd37119;
	mov.u64 	%rd37123, %rd37866;
	@%p1161 bra 	$L__BB34_121;
$L__BB34_120:
	mov.u64 	%rd37123, %rd37124;
	mov.u64 	%rd37124, %rd37866;
$L__BB34_121:
	setp.eq.s64 	%p1167, %rd4130, 1;
	mov.b64 	%rd37127, -3750763034362895579;
	mov.b64 	%rd37128, 0;
	@%p1167 bra 	$L__BB34_124;
	and.b64  	%rd37128, %rd4130, -2;
	mov.b64 	%rd37127, -3750763034362895579;
	mov.b64 	%rd37125, 0;
$L__BB34_123:
	shl.b64 	%rd22206, %rd37125, 3;
	add.s64 	%rd22207, %rd37864, %rd22206;
	ld.u64 	%rd22208, [%rd22207];
	and.b64  	%rd22209, %rd22208, 255;
	xor.b64  	%rd22210, %rd22209, %rd37127;
	mul.lo.s64 	%rd22211, %rd22210, 1099511628211;
	shr.u64 	%rd22212, %rd22208, 8;
	and.b64  	%rd22213, %rd22212, 255;
	xor.b64  	%rd22214, %rd22213, %rd22211;
	mul.lo.s64 	%rd22215, %rd22214, 1099511628211;
	shr.u64 	%rd22216, %rd22208, 16;
	and.b64  	%rd22217, %rd22216, 255;
	xor.b64  	%rd22218, %rd22217, %rd22215;
	mul.lo.s64 	%rd22219, %rd22218, 1099511628211;
	shr.u64 	%rd22220, %rd22208, 24;
	and.b64  	%rd22221, %rd22220, 255;
	xor.b64  	%rd22222, %rd22221, %rd22219;
	mul.lo.s64 	%rd22223, %rd22222, 1099511628211;
	shr.u64 	%rd22224, %rd22208, 32;
	and.b64  	%rd22225, %rd22224, 255;
	xor.b64  	%rd22226, %rd22225, %rd22223;
	mul.lo.s64 	%rd22227, %rd22226, 1099511628211;
	shr.u64 	%rd22228, %rd22208, 40;
	and.b64  	%rd22229, %rd22228, 255;
	xor.b64  	%rd22230, %rd22229, %rd22227;
	mul.lo.s64 	%rd22231, %rd22230, 1099511628211;
	shr.u64 	%rd22232, %rd22208, 48;
	and.b64  	%rd22233, %rd22232, 255;
	xor.b64  	%rd22234, %rd22233, %rd22231;
	mul.lo.s64 	%rd22235, %rd22234, 1099511628211;
	shr.u64 	%rd22236, %rd22208, 56;
	xor.b64  	%rd22237, %rd22236, %rd22235;
	mul.lo.s64 	%rd22238, %rd22237, 1099511628211;
	ld.u64 	%rd22239, [%rd22207+8];
	and.b64  	%rd22240, %rd22239, 255;
	xor.b64  	%rd22241, %rd22240, %rd22238;
	mul.lo.s64 	%rd22242, %rd22241, 1099511628211;
	shr.u64 	%rd22243, %rd22239, 8;
	and.b64  	%rd22244, %rd22243, 255;
	xor.b64  	%rd22245, %rd22244, %rd22242;
	mul.lo.s64 	%rd22246, %rd22245, 1099511628211;
	shr.u64 	%rd22247, %rd22239, 16;
	and.b64  	%rd22248, %rd22247, 255;
	xor.b64  	%rd22249, %rd22248, %rd22246;
	mul.lo.s64 	%rd22250, %rd22249, 1099511628211;
	shr.u64 	%rd22251, %rd22239, 24;
	and.b64  	%rd22252, %rd22251, 255;
	xor.b64  	%rd22253, %rd22252, %rd22250;
	mul.lo.s64 	%rd22254, %rd22253, 1099511628211;
	shr.u64 	%rd22255, %rd22239, 32;
	and.b64  	%rd22256, %rd22255, 255;
	xor.b64  	%rd22257, %rd22256, %rd22254;
	mul.lo.s64 	%rd22258, %rd22257, 1099511628211;
	shr.u64 	%rd22259, %rd22239, 40;
	and.b64  	%rd22260, %rd22259, 255;
	xor.b64  	%rd22261, %rd22260, %rd22258;
	mul.lo.s64 	%rd22262, %rd22261, 1099511628211;
	shr.u64 	%rd22263, %rd22239, 48;
	and.b64  	%rd22264, %rd22263, 255;
	xor.b64  	%rd22265, %rd22264, %rd22262;
	mul.lo.s64 	%rd22266, %rd22265, 1099511628211;
	shr.u64 	%rd22267, %rd22239, 56;
	xor.b64  	%rd22268, %rd22267, %rd22266;
	mul.lo.s64 	%rd37127, %rd22268, 1099511628211;
	add.s64 	%rd37125, %rd37125, 2;
	setp.ne.s64 	%p1168, %rd37125, %rd37128;
	@%p1168 bra 	$L__BB34_123;
$L__BB34_124:
	setp.eq.s64 	%p1169, %rd215, 0;
	@%p1169 bra 	$L__BB34_126;
	shl.b64 	%rd22269, %rd37128, 3;
	add.s64 	%rd22270, %rd37864, %rd22269;
	ld.u64 	%rd22271, [%rd22270];
	and.b64  	%rd22272, %rd22271, 255;
	xor.b64  	%rd22273, %rd22272, %rd37127;
	mul.lo.s64 	%rd22274, %rd22273, 1099511628211;
	shr.u64 	%rd22275, %rd22271, 8;
	and.b64  	%rd22276, %rd22275, 255;
	xor.b64  	%rd22277, %rd22276, %rd22274;
	mul.lo.s64 	%rd22278, %rd22277, 1099511628211;
	shr.u64 	%rd22279, %rd22271, 16;
	and.b64  	%rd22280, %rd22279, 255;
	xor.b64  	%rd22281, %rd22280, %rd22278;
	mul.lo.s64 	%rd22282, %rd22281, 1099511628211;
	shr.u64 	%rd22283, %rd22271, 24;
	and.b64  	%rd22284, %rd22283, 255;
	xor.b64  	%rd22285, %rd22284, %rd22282;
	mul.lo.s64 	%rd22286, %rd22285, 1099511628211;
	shr.u64 	%rd22287, %rd22271, 32;
	and.b64  	%rd22288, %rd22287, 255;
	xor.b64  	%rd22289, %rd22288, %rd22286;
	mul.lo.s64 	%rd22290, %rd22289, 1099511628211;
	shr.u64 	%rd22291, %rd22271, 40;
	and.b64  	%rd22292, %rd22291, 255;
	xor.b64  	%rd22293, %rd22292, %rd22290;
	mul.lo.s64 	%rd22294, %rd22293, 1099511628211;
	shr.u64 	%rd22295, %rd22271, 48;
	and.b64  	%rd22296, %rd22295, 255;
	xor.b64  	%rd22297, %rd22296, %rd22294;
	mul.lo.s64 	%rd22298, %rd22297, 1099511628211;
	shr.u64 	%rd22299, %rd22271, 56;
	xor.b64  	%rd22300, %rd22299, %rd22298;
	mul.lo.s64 	%rd37127, %rd22300, 1099511628211;
$L__BB34_126:
	setp.eq.s64 	%p1170, %rd4130, 1;
	mov.b64 	%rd37133, -3750763034362895579;
	mov.b64 	%rd37134, 0;
	@%p1170 bra 	$L__BB34_129;
	and.b64  	%rd37134, %rd4130, -2;
	mov.b64 	%rd37133, -3750763034362895579;
	mov.b64 	%rd37131, 0;
$L__BB34_128:
	shl.b64 	%rd22306, %rd37131, 3;
	add.s64 	%rd22307, %rd37008, %rd22306;
	ld.u64 	%rd22308, [%rd22307];
	and.b64  	%rd22309, %rd22308, 255;
	xor.b64  	%rd22310, %rd22309, %rd37133;
	mul.lo.s64 	%rd22311, %rd22310, 1099511628211;
	shr.u64 	%rd22312, %rd22308, 8;
	and.b64  	%rd22313, %rd22312, 255;
	xor.b64  	%rd22314, %rd22313, %rd22311;
	mul.lo.s64 	%rd22315, %rd22314, 1099511628211;
	shr.u64 	%rd22316, %rd22308, 16;
	and.b64  	%rd22317, %rd22316, 255;
	xor.b64  	%rd22318, %rd22317, %rd22315;
	mul.lo.s64 	%rd22319, %rd22318, 1099511628211;
	shr.u64 	%rd22320, %rd22308, 24;
	and.b64  	%rd22321, %rd22320, 255;
	xor.b64  	%rd22322, %rd22321, %rd22319;
	mul.lo.s64 	%rd22323, %rd22322, 1099511628211;
	shr.u64 	%rd22324, %rd22308, 32;
	and.b64  	%rd22325, %rd22324, 255;
	xor.b64  	%rd22326, %rd22325, %rd22323;
	mul.lo.s64 	%rd22327, %rd22326, 1099511628211;
	shr.u64 	%rd22328, %rd22308, 40;
	and.b64  	%rd22329, %rd22328, 255;
	xor.b64  	%rd22330, %rd22329, %rd22327;
	mul.lo.s64 	%rd22331, %rd22330, 1099511628211;
	shr.u64 	%rd22332, %rd22308, 48;
	and.b64  	%rd22333, %rd22332, 255;
	xor.b64  	%rd22334, %rd22333, %rd22331;
	mul.lo.s64 	%rd22335, %rd22334, 1099511628211;
	shr.u64 	%rd22336, %rd22308, 56;
	xor.b64  	%rd22337, %rd22336, %rd22335;
	mul.lo.s64 	%rd22338, %rd22337, 1099511628211;
	ld.u64 	%rd22339, [%rd22307+8];
	and.b64  	%rd22340, %rd22339, 255;
	xor.b64  	%rd22341, %rd22340, %rd22338;
	mul.lo.s64 	%rd22342, %rd22341, 1099511628211;
	shr.u64 	%rd22343, %rd22339, 8;
	and.b64  	%rd22344, %rd22343, 255;
	xor.b64  	%rd22345, %rd22344, %rd22342;
	mul.lo.s64 	%rd22346, %rd22345, 1099511628211;
	shr.u64 	%rd22347, %rd22339, 16;
	and.b64  	%rd22348, %rd22347, 255;
	xor.b64  	%rd22349, %rd22348, %rd22346;
	mul.lo.s64 	%rd22350, %rd22349, 1099511628211;
	shr.u64 	%rd22351, %rd22339, 24;
	and.b64  	%rd22352, %rd22351, 255;
	xor.b64  	%rd22353, %rd22352, %rd22350;
	mul.lo.s64 	%rd22354, %rd22353, 1099511628211;
	shr.u64 	%rd22355, %rd22339, 32;
	and.b64  	%rd22356, %rd22355, 255;
	xor.b64  	%rd22357, %rd22356, %rd22354;
	mul.lo.s64 	%rd22358, %rd22357, 1099511628211;
	shr.u64 	%rd22359, %rd22339, 40;
	and.b64  	%rd22360, %rd22359, 255;
	xor.b64  	%rd22361, %rd22360, %rd22358;
	mul.lo.s64 	%rd22362, %rd22361, 1099511628211;
	shr.u64 	%rd22363, %rd22339, 48;
	and.b64  	%rd22364, %rd22363, 255;
	xor.b64  	%rd22365, %rd22364, %rd22362;
	mul.lo.s64 	%rd22366, %rd22365, 1099511628211;
	shr.u64 	%rd22367, %rd22339, 56;
	xor.b64  	%rd22368, %rd22367, %rd22366;
	mul.lo.s64 	%rd37133, %rd22368, 1099511628211;
	add.s64 	%rd37131, %rd37131, 2;
	setp.ne.s64 	%p1171, %rd37131, %rd37134;
	@%p1171 bra 	$L__BB34_128;
$L__BB34_129:
	setp.eq.s64 	%p1172, %rd215, 0;
	@%p1172 bra 	$L__BB34_131;
	shl.b64 	%rd22369, %rd37134, 3;
	add.s64 	%rd22370, %rd37008, %rd22369;
	ld.u64 	%rd22371, [%rd22370];
	and.b64  	%rd22372, %rd22371, 255;
	xor.b64  	%rd22373, %rd22372, %rd37133;
	mul.lo.s64 	%rd22374, %rd22373, 1099511628211;
	shr.u64 	%rd22375, %rd22371, 8;
	and.b64  	%rd22376, %rd22375, 255;
	xor.b64  	%rd22377, %rd22376, %rd22374;
	mul.lo.s64 	%rd22378, %rd22377, 1099511628211;
	shr.u64 	%rd22379, %rd22371, 16;
	and.b64  	%rd22380, %rd22379, 255;
	xor.b64  	%rd22381, %rd22380, %rd22378;
	mul.lo.s64 	%rd22382, %rd22381, 1099511628211;
	shr.u64 	%rd22383, %rd22371, 24;
	and.b64  	%rd22384, %rd22383, 255;
	xor.b64  	%rd22385, %rd22384, %rd22382;
	mul.lo.s64 	%rd22386, %rd22385, 1099511628211;
	shr.u64 	%rd22387, %rd22371, 32;
	and.b64  	%rd22388, %rd22387, 255;
	xor.b64  	%rd22389, %rd22388, %rd22386;
	mul.lo.s64 	%rd22390, %rd22389, 1099511628211;
	shr.u64 	%rd22391, %rd22371, 40;
	and.b64  	%rd22392, %rd22391, 255;
	xor.b64  	%rd22393, %rd22392, %rd22390;
	mul.lo.s64 	%rd22394, %rd22393, 1099511628211;
	shr.u64 	%rd22395, %rd22371, 48;
	and.b64  	%rd22396, %rd22395, 255;
	xor.b64  	%rd22397, %rd22396, %rd22394;
	mul.lo.s64 	%rd22398, %rd22397, 1099511628211;
	shr.u64 	%rd22399, %rd22371, 56;
	xor.b64  	%rd22400, %rd22399, %rd22398;
	mul.lo.s64 	%rd37133, %rd22400, 1099511628211;
$L__BB34_131:
	setp.eq.s64 	%p1173, %rd37127, %rd37133;
	@%p1173 bra 	$L__BB34_144;
	setp.eq.s64 	%p1174, %rd4130, 1;
	mov.b64 	%rd37139, -3750763034362895579;
	mov.b64 	%rd37140, 0;
	@%p1174 bra 	$L__BB34_135;
	and.b64  	%rd37140, %rd4130, -2;
	mov.b64 	%rd37139, -3750763034362895579;
	mov.b64 	%rd37137, 0;
$L__BB34_134:
	shl.b64 	%rd22406, %rd37137, 3;
	add.s64 	%rd22407, %rd37864, %rd22406;
	ld.u64 	%rd22408, [%rd22407];
	and.b64  	%rd22409, %rd22408, 255;
	xor.b64  	%rd22410, %rd22409, %rd37139;
	mul.lo.s64 	%rd22411, %rd22410, 1099511628211;
	shr.u64 	%rd22412, %rd22408, 8;
	and.b64  	%rd22413, %rd22412, 255;
	xor.b64  	%rd22414, %rd22413, %rd22411;
	mul.lo.s64 	%rd22415, %rd22414, 1099511628211;
	shr.u64 	%rd22416, %rd22408, 16;
	and.b64  	%rd22417, %rd22416, 255;
	xor.b64  	%rd22418, %rd22417, %rd22415;
	mul.lo.s64 	%rd22419, %rd22418, 1099511628211;
	shr.u64 	%rd22420, %rd22408, 24;
	and.b64  	%rd22421, %rd22420, 255;
	xor.b64  	%rd22422, %rd22421, %rd22419;
	mul.lo.s64 	%rd22423, %rd22422, 1099511628211;
	shr.u64 	%rd22424, %rd22408, 32;
	and.b64  	%rd22425, %rd22424, 255;
	xor.b64  	%rd22426, %rd22425, %rd22423;
	mul.lo.s64 	%rd22427, %rd22426, 1099511628211;
	shr.u64 	%rd22428, %rd22408, 40;
	and.b64  	%rd22429, %rd22428, 255;
	xor.b64  	%rd22430, %rd22429, %rd22427;
	mul.lo.s64 	%rd22431, %rd22430, 1099511628211;
	shr.u64 	%rd22432, %rd22408, 48;
	and.b64  	%rd22433, %rd22432, 255;
	xor.b64  	%rd22434, %rd22433, %rd22431;
	mul.lo.s64 	%rd22435, %rd22434, 1099511628211;
	shr.u64 	%rd22436, %rd22408, 56;
	xor.b64  	%rd22437, %rd22436, %rd22435;
	mul.lo.s64 	%rd22438, %rd22437, 1099511628211;
	ld.u64 	%rd22439, [%rd22407+8];
	and.b64  	%rd22440, %rd22439, 255;
	xor.b64  	%rd22441, %rd22440, %rd22438;
	mul.lo.s64 	%rd22442, %rd22441, 1099511628211;
	shr.u64 	%rd22443, %rd22439, 8;
	and.b64  	%rd22444, %rd22443, 255;
	xor.b64  	%rd22445, %rd22444, %rd22442;
	mul.lo.s64 	%rd22446, %rd22445, 1099511628211;
	shr.u64 	%rd22447, %rd22439, 16;
	and.b64  	%rd22448, %rd22447, 255;
	xor.b64  	%rd22449, %rd22448, %rd22446;
	mul.lo.s64 	%rd22450, %rd22449, 1099511628211;
	shr.u64 	%rd22451, %rd22439, 24;
	and.b64  	%rd22452, %rd22451, 255;
	xor.b64  	%rd22453, %rd22452, %rd22450;
	mul.lo.s64 	%rd22454, %rd22453, 1099511628211;
	shr.u64 	%rd22455, %rd22439, 32;
	and.b64  	%rd22456, %rd22455, 255;
	xor.b64  	%rd22457, %rd22456, %rd22454;
	mul.lo.s64 	%rd22458, %rd22457, 1099511628211;
	shr.u64 	%rd22459, %rd22439, 40;
	and.b64  	%rd22460, %rd22459, 255;
	xor.b64  	%rd22461, %rd22460, %rd22458;
	mul.lo.s64 	%rd22462, %rd22461, 1099511628211;
	shr.u64 	%rd22463, %rd22439, 48;
	and.b64  	%rd22464, %rd22463, 255;
	xor.b64  	%rd22465, %rd22464, %rd22462;
	mul.lo.s64 	%rd22466, %rd22465, 1099511628211;
	shr.u64 	%rd22467, %rd22439, 56;
	xor.b64  	%rd22468, %rd22467, %rd22466;
	mul.lo.s64 	%rd37139, %rd22468, 1099511628211;
	add.s64 	%rd37137, %rd37137, 2;
	setp.ne.s64 	%p1175, %rd37137, %rd37140;
	@%p1175 bra 	$L__BB34_134;
$L__BB34_135:
	setp.eq.s64 	%p1176, %rd215, 0;
	@%p1176 bra 	$L__BB34_137;
	shl.b64 	%rd22469, %rd37140, 3;
	add.s64 	%rd22470, %rd37864, %rd22469;
	ld.u64 	%rd22471, [%rd22470];
	and.b64  	%rd22472, %rd22471, 255;
	xor.b64  	%rd22473, %rd22472, %rd37139;
	mul.lo.s64 	%rd22474, %rd22473, 1099511628211;
	shr.u64 	%rd22475, %rd22471, 8;
	and.b64  	%rd22476, %rd22475, 255;
	xor.b64  	%rd22477, %rd22476, %rd22474;
	mul.lo.s64 	%rd22478, %rd22477, 1099511628211;
	shr.u64 	%rd22479, %rd22471, 16;
	and.b64  	%rd22480, %rd22479, 255;
	xor.b64  	%rd22481, %rd22480, %rd22478;
	mul.lo.s64 	%rd22482, %rd22481, 1099511628211;
	shr.u64 	%rd22483, %rd22471, 24;
	and.b64  	%rd22484, %rd22483, 255;
	xor.b64  	%rd22485, %rd22484, %rd22482;
	mul.lo.s64 	%rd22486, %rd22485, 1099511628211;
	shr.u64 	%rd22487, %rd22471, 32;
	and.b64  	%rd22488, %rd22487, 255;
	xor.b64  	%rd22489, %rd22488, %rd22486;
	mul.lo.s64 	%rd22490, %rd22489, 1099511628211;
	shr.u64 	%rd22491, %rd22471, 40;
	and.b64  	%rd22492, %rd22491, 255;
	xor.b64  	%rd22493, %rd22492, %rd22490;
	mul.lo.s64 	%rd22494, %rd22493, 1099511628211;
	shr.u64 	%rd22495, %rd22471, 48;
	and.b64  	%rd22496, %rd22495, 255;
	xor.b64  	%rd22497, %rd22496, %rd22494;
	mul.lo.s64 	%rd22498, %rd22497, 1099511628211;
	shr.u64 	%rd22499, %rd22471, 56;
	xor.b64  	%rd22500, %rd22499, %rd22498;
	mul.lo.s64 	%rd37139, %rd22500, 1099511628211;
$L__BB34_137:
	setp.eq.s64 	%p1177, %rd4130, 1;
	mov.b64 	%rd37145, -3750763034362895579;
	mov.b64 	%rd37146, 0;
	@%p1177 bra 	$L__BB34_140;
	and.b64  	%rd37146, %rd4130, -2;
	mov.b64 	%rd37145, -3750763034362895579;
	mov.b64 	%rd37143, 0;
$L__BB34_139:
	shl.b64 	%rd22506, %rd37143, 3;
	add.s64 	%rd22507, %rd37008, %rd22506;
	ld.u64 	%rd22508, [%rd22507];
	and.b64  	%rd22509, %rd22508, 255;
	xor.b64  	%rd22510, %rd22509, %rd37145;
	mul.lo.s64 	%rd22511, %rd22510, 1099511628211;
	shr.u64 	%rd22512, %rd22508, 8;
	and.b64  	%rd22513, %rd22512, 255;
	xor.b64  	%rd22514, %rd22513, %rd22511;
	mul.lo.s64 	%rd22515, %rd22514, 1099511628211;
	shr.u64 	%rd22516, %rd22508, 16;
	and.b64  	%rd22517, %rd22516, 255;
	xor.b64  	%rd22518, %rd22517, %rd22515;
	mul.lo.s64 	%rd22519, %rd22518, 1099511628211;
	shr.u64 	%rd22520, %rd22508, 24;
	and.b64  	%rd22521, %rd22520, 255;
	xor.b64  	%rd22522, %rd22521, %rd22519;
	mul.lo.s64 	%rd22523, %rd22522, 1099511628211;
	shr.u64 	%rd22524, %rd22508, 32;
	and.b64  	%rd22525, %rd22524, 255;
	xor.b64  	%rd22526, %rd22525, %rd22523;
	mul.lo.s64 	%rd22527, %rd22526, 1099511628211;
	shr.u64 	%rd22528, %rd22508, 40;
	and.b64  	%rd22529, %rd22528, 255;
	xor.b64  	%rd22530, %rd22529, %rd22527;
	mul.lo.s64 	%rd22531, %rd22530, 1099511628211;
	shr.u64 	%rd22532, %rd22508, 48;
	and.b64  	%rd22533, %rd22532, 255;
	xor.b64  	%rd22534, %rd22533, %rd22531;
	mul.lo.s64 	%rd22535, %rd22534, 1099511628211;
	shr.u64 	%rd22536, %rd22508, 56;
	xor.b64  	%rd22537, %rd22536, %rd22535;
	mul.lo.s64 	%rd22538, %rd22537, 1099511628211;
	ld.u64 	%rd22539, [%rd22507+8];
	and.b64  	%rd22540, %rd22539, 255;
	xor.b64  	%rd22541, %rd22540, %rd22538;
	mul.lo.s64 	%rd22542, %rd22541, 1099511628211;
	shr.u64 	%rd22543, %rd22539, 8;
	and.b64  	%rd22544, %rd22543, 255;
	xor.b64  	%rd22545, %rd22544, %rd22542;
	mul.lo.s64 	%rd22546, %rd22545, 1099511628211;
	shr.u64 	%rd22547, %rd22539, 16;
	and.b64  	%rd22548, %rd22547, 255;
	xor.b64  	%rd22549, %rd22548, %rd22546;
	mul.lo.s64 	%rd22550, %rd22549, 1099511628211;
	shr.u64 	%rd22551, %rd22539, 24;
	and.b64  	%rd22552, %rd22551, 255;
	xor.b64  	%rd22553, %rd22552, %rd22550;
	mul.lo.s64 	%rd22554, %rd22553, 1099511628211;
	shr.u64 	%rd22555, %rd22539, 32;
	and.b64  	%rd22556, %rd22555, 255;
	xor.b64  	%rd22557, %rd22556, %rd22554;
	mul.lo.s64 	%rd22558, %rd22557, 1099511628211;
	shr.u64 	%rd22559, %rd22539, 40;
	and.b64  	%rd22560, %rd22559, 255;
	xor.b64  	%rd22561, %rd22560, %rd22558;
	mul.lo.s64 	%rd22562, %rd22561, 1099511628211;
	shr.u64 	%rd22563, %rd22539, 48;
	and.b64  	%rd22564, %rd22563, 255;
	xor.b64  	%rd22565, %rd22564, %rd22562;
	mul.lo.s64 	%rd22566, %rd22565, 1099511628211;
	shr.u64 	%rd22567, %rd22539, 56;
	xor.b64  	%rd22568, %rd22567, %rd22566;
	mul.lo.s64 	%rd37145, %rd22568, 1099511628211;
	add.s64 	%rd37143, %rd37143, 2;
	setp.ne.s64 	%p1178, %rd37143, %rd37146;
	@%p1178 bra 	$L__BB34_139;
$L__BB34_140:
	setp.eq.s64 	%p1179, %rd215, 0;
	@%p1179 bra 	$L__BB34_142;
	shl.b64 	%rd22569, %rd37146, 3;
	add.s64 	%rd22570, %rd37008, %rd22569;
	ld.u64 	%rd22571, [%rd22570];
	and.b64  	%rd22572, %rd22571, 255;
	xor.b64  	%rd22573, %rd22572, %rd37145;
	mul.lo.s64 	%rd22574, %rd22573, 1099511628211;
	shr.u64 	%rd22575, %rd22571, 8;
	and.b64  	%rd22576, %rd22575, 255;
	xor.b64  	%rd22577, %rd22576, %rd22574;
	mul.lo.s64 	%rd22578, %rd22577, 1099511628211;
	shr.u64 	%rd22579, %rd22571, 16;
	and.b64  	%rd22580, %rd22579, 255;
	xor.b64  	%rd22581, %rd22580, %rd22578;
	mul.lo.s64 	%rd22582, %rd22581, 1099511628211;
	shr.u64 	%rd22583, %rd22571, 24;
	and.b64  	%rd22584, %rd22583, 255;
	xor.b64  	%rd22585, %rd22584, %rd22582;
	mul.lo.s64 	%rd22586, %rd22585, 1099511628211;
	shr.u64 	%rd22587, %rd22571, 32;
	and.b64  	%rd22588, %rd22587, 255;
	xor.b64  	%rd22589, %rd22588, %rd22586;
	mul.lo.s64 	%rd22590, %rd22589, 1099511628211;
	shr.u64 	%rd22591, %rd22571, 40;
	and.b64  	%rd22592, %rd22591, 255;
	xor.b64  	%rd22593, %rd22592, %rd22590;
	mul.lo.s64 	%rd22594, %rd22593, 1099511628211;
	shr.u64 	%rd22595, %rd22571, 48;
	and.b64  	%rd22596, %rd22595, 255;
	xor.b64  	%rd22597, %rd22596, %rd22594;
	mul.lo.s64 	%rd22598, %rd22597, 1099511628211;
	shr.u64 	%rd22599, %rd22571, 56;
	xor.b64  	%rd22600, %rd22599, %rd22598;
	mul.lo.s64 	%rd37145, %rd22600, 1099511628211;
$L__BB34_142:
	setp.lt.u64 	%p1180, %rd37139, %rd37145;
	mov.u64 	%rd37150, %rd37864;
	@%p1180 bra 	$L__BB34_143;
	bra.uni 	$L__BB34_148;
$L__BB34_143:
	mov.u64 	%rd37150, %rd37008;
	mov.u64 	%rd37008, %rd37864;
	bra.uni 	$L__BB34_148;
$L__BB34_144:
	setp.eq.s32 	%p1181, %r120, 0;
	mov.u64 	%rd37150, %rd37864;
	@%p1181 bra 	$L__BB34_148;
	mov.b64 	%rd37149, 0;
$L__BB34_146:
	shl.b64 	%rd22602, %rd37149, 3;
	add.s64 	%rd22603, %rd37864, %rd22602;
	ld.u64 	%rd303, [%rd22603];
	add.s64 	%rd22604, %rd37008, %rd22602;
	ld.u64 	%rd304, [%rd22604];
	setp.lt.u64 	%p1182, %rd303, %rd304;
	@%p1182 bra 	$L__BB34_143;
	setp.le.u64 	%p1183, %rd303, %rd304;
	add.s64 	%rd37149, %rd37149, 1;
	setp.lt.u64 	%p1184, %rd37149, %rd12;
	and.pred  	%p1185, %p1183, %p1184;
	mov.u64 	%rd37150, %rd37864;
	@%p1185 bra 	$L__BB34_146;
$L__BB34_148:
	setp.eq.s64 	%p1186, %rd4130, 1;
	mov.b64 	%rd37154, -3750763034362895579;
	mov.b64 	%rd37155, 0;
	@%p1186 bra 	$L__BB34_151;
	and.b64  	%rd37155, %rd4130, -2;
	mov.b64 	%rd37154, -3750763034362895579;
	mov.b64 	%rd37152, 0;
$L__BB34_150:
	shl.b64 	%rd22611, %rd37152, 3;
	add.s64 	%rd22612, %rd37082, %rd22611;
	ld.u64 	%rd22613, [%rd22612];
	and.b64  	%rd22614, %rd22613, 255;
	xor.b64  	%rd22615, %rd22614, %rd37154;
	mul.lo.s64 	%rd22616, %rd22615, 1099511628211;
	shr.u64 	%rd22617, %rd22613, 8;
	and.b64  	%rd22618, %rd22617, 255;
	xor.b64  	%rd22619, %rd22618, %rd22616;
	mul.lo.s64 	%rd22620, %rd22619, 1099511628211;
	shr.u64 	%rd22621, %rd22613, 16;
	and.b64  	%rd22622, %rd22621, 255;
	xor.b64  	%rd22623, %rd22622, %rd22620;
	mul.lo.s64 	%rd22624, %rd22623, 1099511628211;
	shr.u64 	%rd22625, %rd22613, 24;
	and.b64  	%rd22626, %rd22625, 255;
	xor.b64  	%rd22627, %rd22626, %rd22624;
	mul.lo.s64 	%rd22628, %rd22627, 1099511628211;
	shr.u64 	%rd22629, %rd22613, 32;
	and.b64  	%rd22630, %rd22629, 255;
	xor.b64  	%rd22631, %rd22630, %rd22628;
	mul.lo.s64 	%rd22632, %rd22631, 1099511628211;
	shr.u64 	%rd22633, %rd22613, 40;
	and.b64  	%rd22634, %rd22633, 255;
	xor.b64  	%rd22635, %rd22634, %rd22632;
	mul.lo.s64 	%rd22636, %rd22635, 1099511628211;
	shr.u64 	%rd22637, %rd22613, 48;
	and.b64  	%rd22638, %rd22637, 255;
	xor.b64  	%rd22639, %rd22638, %rd22636;
	mul.lo.s64 	%rd22640, %rd22639, 1099511628211;
	shr.u64 	%rd22641, %rd22613, 56;
	xor.b64  	%rd22642, %rd22641, %rd22640;
	mul.lo.s64 	%rd22643, %rd22642, 1099511628211;
	ld.u64 	%rd22644, [%rd22612+8];
	and.b64  	%rd22645, %rd22644, 255;
	xor.b64  	%rd22646, %rd22645, %rd22643;
	mul.lo.s64 	%rd22647, %rd22646, 1099511628211;
	shr.u64 	%rd22648, %rd22644, 8;
	and.b64  	%rd22649, %rd22648, 255;
	xor.b64  	%rd22650, %rd22649, %rd22647;
	mul.lo.s64 	%rd22651, %rd22650, 1099511628211;
	shr.u64 	%rd22652, %rd22644, 16;
	and.b64  	%rd22653, %rd22652, 255;
	xor.b64  	%rd22654, %rd22653, %rd22651;
	mul.lo.s64 	%rd22655, %rd22654, 1099511628211;
	shr.u64 	%rd22656, %rd22644, 24;
	and.b64  	%rd22657, %rd22656, 255;
	xor.b64  	%rd22658, %rd22657, %rd22655;
	mul.lo.s64 	%rd22659, %rd22658, 1099511628211;
	shr.u64 	%rd22660, %rd22644, 32;
	and.b64  	%rd22661, %rd22660, 255;
	xor.b64  	%rd22662, %rd22661, %rd22659;
	mul.lo.s64 	%rd22663, %rd22662, 1099511628211;
	shr.u64 	%rd22664, %rd22644, 40;
	and.b64  	%rd22665, %rd22664, 255;
	xor.b64  	%rd22666, %rd22665, %rd22663;
	mul.lo.s64 	%rd22667, %rd22666, 1099511628211;
	shr.u64 	%rd22668, %rd22644, 48;
	and.b64  	%rd22669, %rd22668, 255;
	xor.b64  	%rd22670, %rd22669, %rd22667;
	mul.lo.s64 	%rd22671, %rd22670, 1099511628211;
	shr.u64 	%rd22672, %rd22644, 56;
	xor.b64  	%rd22673, %rd22672, %rd22671;
	mul.lo.s64 	%rd37154, %rd22673, 1099511628211;
	add.s64 	%rd37152, %rd37152, 2;
	setp.ne.s64 	%p1187, %rd37152, %rd37155;
	@%p1187 bra 	$L__BB34_150;
$L__BB34_151:
	setp.eq.s64 	%p1188, %rd215, 0;
	@%p1188 bra 	$L__BB34_153;
	shl.b64 	%rd22674, %rd37155, 3;
	add.s64 	%rd22675, %rd37082, %rd22674;
	ld.u64 	%rd22676, [%rd22675];
	and.b64  	%rd22677, %rd22676, 255;
	xor.b64  	%rd22678, %rd22677, %rd37154;
	mul.lo.s64 	%rd22679, %rd22678, 1099511628211;
	shr.u64 	%rd22680, %rd22676, 8;
	and.b64  	%rd22681, %rd22680, 255;
	xor.b64  	%rd22682, %rd22681, %rd22679;
	mul.lo.s64 	%rd22683, %rd22682, 1099511628211;
	shr.u64 	%rd22684, %rd22676, 16;
	and.b64  	%rd22685, %rd22684, 255;
	xor.b64  	%rd22686, %rd22685, %rd22683;
	mul.lo.s64 	%rd22687, %rd22686, 1099511628211;
	shr.u64 	%rd22688, %rd22676, 24;
	and.b64  	%rd22689, %rd22688, 255;
	xor.b64  	%rd22690, %rd22689, %rd22687;
	mul.lo.s64 	%rd22691, %rd22690, 1099511628211;
	shr.u64 	%rd22692, %rd22676, 32;
	and.b64  	%rd22693, %rd22692, 255;
	xor.b64  	%rd22694, %rd22693, %rd22691;
	mul.lo.s64 	%rd22695, %rd22694, 1099511628211;
	shr.u64 	%rd22696, %rd22676, 40;
	and.b64  	%rd22697, %rd22696, 255;
	xor.b64  	%rd22698, %rd22697, %rd22695;
	mul.lo.s64 	%rd22699, %rd22698, 1099511628211;
	shr.u64 	%rd22700, %rd22676, 48;
	and.b64  	%rd22701, %rd22700, 255;
	xor.b64  	%rd22702, %rd22701, %rd22699;
	mul.lo.s64 	%rd22703, %rd22702, 1099511628211;
	shr.u64 	%rd22704, %rd22676, 56;
	xor.b64  	%rd22705, %rd22704, %rd22703;
	mul.lo.s64 	%rd37154, %rd22705, 1099511628211;
$L__BB34_153:
	setp.eq.s64 	%p1189, %rd4130, 1;
	mov.b64 	%rd37160, -3750763034362895579;
	mov.b64 	%rd37161, 0;
	@%p1189 bra 	$L__BB34_156;
	and.b64  	%rd37161, %rd4130, -2;
	mov.b64 	%rd37160, -3750763034362895579;
	mov.b64 	%rd37158, 0;
$L__BB34_155:
	shl.b64 	%rd22711, %rd37158, 3;
	add.s64 	%rd22712, %rd37006, %rd22711;
	ld.u64 	%rd22713, [%rd22712];
	and.b64  	%rd22714, %rd22713, 255;
	xor.b64  	%rd22715, %rd22714, %rd37160;
	mul.lo.s64 	%rd22716, %rd22715, 1099511628211;
	shr.u64 	%rd22717, %rd22713, 8;
	and.b64  	%rd22718, %rd22717, 255;
	xor.b64  	%rd22719, %rd22718, %rd22716;
	mul.lo.s64 	%rd22720, %rd22719, 1099511628211;
	shr.u64 	%rd22721, %rd22713, 16;
	and.b64  	%rd22722, %rd22721, 255;
	xor.b64  	%rd22723, %rd22722, %rd22720;
	mul.lo.s64 	%rd22724, %rd22723, 1099511628211;
	shr.u64 	%rd22725, %rd22713, 24;
	and.b64  	%rd22726, %rd22725, 255;
	xor.b64  	%rd22727, %rd22726, %rd22724;
	mul.lo.s64 	%rd22728, %rd22727, 1099511628211;
	shr.u64 	%rd22729, %rd22713, 32;
	and.b64  	%rd22730, %rd22729, 255;
	xor.b64  	%rd22731, %rd22730, %rd22728;
	mul.lo.s64 	%rd22732, %rd22731, 1099511628211;
	shr.u64 	%rd22733, %rd22713, 40;
	and.b64  	%rd22734, %rd22733, 255;
	xor.b64  	%rd22735, %rd22734, %rd22732;
	mul.lo.s64 	%rd22736, %rd22735, 1099511628211;
	shr.u64 	%rd22737, %rd22713, 48;
	and.b64  	%rd22738, %rd22737, 255;
	xor.b64  	%rd22739, %rd22738, %rd22736;
	mul.lo.s64 	%rd22740, %rd22739, 1099511628211;
	shr.u64 	%rd22741, %rd22713, 56;
	xor.b64  	%rd22742, %rd22741, %rd22740;
	mul.lo.s64 	%rd22743, %rd22742, 1099511628211;
	ld.u64 	%rd22744, [%rd22712+8];
	and.b64  	%rd22745, %rd22744, 255;
	xor.b64  	%rd22746, %rd22745, %rd22743;
	mul.lo.s64 	%rd22747, %rd22746, 1099511628211;
	shr.u64 	%rd22748, %rd22744, 8;
	and.b64  	%rd22749, %rd22748, 255;
	xor.b64  	%rd22750, %rd22749, %rd22747;
	mul.lo.s64 	%rd22751, %rd22750, 1099511628211;
	shr.u64 	%rd22752, %rd22744, 16;
	and.b64  	%rd22753, %rd22752, 255;
	xor.b64  	%rd22754, %rd22753, %rd22751;
	mul.lo.s64 	%rd22755, %rd22754, 1099511628211;
	shr.u64 	%rd22756, %rd22744, 24;
	and.b64  	%rd22757, %rd22756, 255;
	xor.b64  	%rd22758, %rd22757, %rd22755;
	mul.lo.s64 	%rd22759, %rd22758, 1099511628211;
	shr.u64 	%rd22760, %rd22744, 32;
	and.b64  	%rd22761, %rd22760, 255;
	xor.b64  	%rd22762, %rd22761, %rd22759;
	mul.lo.s64 	%rd22763, %rd22762, 1099511628211;
	shr.u64 	%rd22764, %rd22744, 40;
	and.b64  	%rd22765, %rd22764, 255;
	xor.b64  	%rd22766, %rd22765, %rd22763;
	mul.lo.s64 	%rd22767, %rd22766, 1099511628211;
	shr.u64 	%rd22768, %rd22744, 48;
	and.b64  	%rd22769, %rd22768, 255;
	xor.b64  	%rd22770, %rd22769, %rd22767;
	mul.lo.s64 	%rd22771, %rd22770, 1099511628211;
	shr.u64 	%rd22772, %rd22744, 56;
	xor.b64  	%rd22773, %rd22772, %rd22771;
	mul.lo.s64 	%rd37160, %rd22773, 1099511628211;
	add.s64 	%rd37158, %rd37158, 2;
	setp.ne.s64 	%p1190, %rd37158, %rd37161;
	@%p1190 bra 	$L__BB34_155;
$L__BB34_156:
	setp.eq.s64 	%p1191, %rd215, 0;
	@%p1191 bra 	$L__BB34_158;
	shl.b64 	%rd22774, %rd37161, 3;
	add.s64 	%rd22775, %rd37006, %rd22774;
	ld.u64 	%rd22776, [%rd22775];
	and.b64  	%rd22777, %rd22776, 255;
	xor.b64  	%rd22778, %rd22777, %rd37160;
	mul.lo.s64 	%rd22779, %rd22778, 1099511628211;
	shr.u64 	%rd22780, %rd22776, 8;
	and.b64  	%rd22781, %rd22780, 255;
	xor.b64  	%rd22782, %rd22781, %rd22779;
	mul.lo.s64 	%rd22783, %rd22782, 1099511628211;
	shr.u64 	%rd22784, %rd22776, 16;
	and.b64  	%rd22785, %rd22784, 255;
	xor.b64  	%rd22786, %rd22785, %rd22783;
	mul.lo.s64 	%rd22787, %rd22786, 1099511628211;
	shr.u64 	%rd22788, %rd22776, 24;
	and.b64  	%rd22789, %rd22788, 255;
	xor.b64  	%rd22790, %rd22789, %rd22787;
	mul.lo.s64 	%rd22791, %rd22790, 1099511628211;
	shr.u64 	%rd22792, %rd22776, 32;
	and.b64  	%rd22793, %rd22792, 255;
	xor.b64  	%rd22794, %rd22793, %rd22791;
	mul.lo.s64 	%rd22795, %rd22794, 1099511628211;
	shr.u64 	%rd22796, %rd22776, 40;
	and.b64  	%rd22797, %rd22796, 255;
	xor.b64  	%rd22798, %rd22797, %rd22795;
	mul.lo.s64 	%rd22799, %rd22798, 1099511628211;
	shr.u64 	%rd22800, %rd22776, 48;
	and.b64  	%rd22801, %rd22800, 255;
	xor.b64  	%rd22802, %rd22801, %rd22799;
	mul.lo.s64 	%rd22803, %rd22802, 1099511628211;
	shr.u64 	%rd22804, %rd22776, 56;
	xor.b64  	%rd22805, %rd22804, %rd22803;
	mul.lo.s64 	%rd37160, %rd22805, 1099511628211;
$L__BB34_158:
	setp.eq.s64 	%p1192, %rd37154, %rd37160;
	@%p1192 bra 	$L__BB34_171;
	setp.eq.s64 	%p1193, %rd4130, 1;
	mov.b64 	%rd37166, -3750763034362895579;
	mov.b64 	%rd37167, 0;
	@%p1193 bra 	$L__BB34_162;
	and.b64  	%rd37167, %rd4130, -2;
	mov.b64 	%rd37166, -3750763034362895579;
	mov.b64 	%rd37164, 0;
$L__BB34_161:
	shl.b64 	%rd22811, %rd37164, 3;
	add.s64 	%rd22812, %rd37082, %rd22811;
	ld.u64 	%rd22813, [%rd22812];
	and.b64  	%rd22814, %rd22813, 255;
	xor.b64  	%rd22815, %rd22814, %rd37166;
	mul.lo.s64 	%rd22816, %rd22815, 1099511628211;
	shr.u64 	%rd22817, %rd22813, 8;
	and.b64  	%rd22818, %rd22817, 255;
	xor.b64  	%rd22819, %rd22818, %rd22816;
	mul.lo.s64 	%rd22820, %rd22819, 1099511628211;
	shr.u64 	%rd22821, %rd22813, 16;
	and.b64  	%rd22822, %rd22821, 255;
	xor.b64  	%rd22823, %rd22822, %rd22820;
	mul.lo.s64 	%rd22824, %rd22823, 1099511628211;
	shr.u64 	%rd22825, %rd22813, 24;
	and.b64  	%rd22826, %rd22825, 255;
	xor.b64  	%rd22827, %rd22826, %rd22824;
	mul.lo.s64 	%rd22828, %rd22827, 1099511628211;
	shr.u64 	%rd22829, %rd22813, 32;
	and.b64  	%rd22830, %rd22829, 255;
	xor.b64  	%rd22831, %rd22830, %rd22828;
	mul.lo.s64 	%rd22832, %rd22831, 1099511628211;
	shr.u64 	%rd22833, %rd22813, 40;
	and.b64  	%rd22834, %rd22833, 255;
	xor.b64  	%rd22835, %rd22834, %rd22832;
	mul.lo.s64 	%rd22836, %rd22835, 1099511628211;
	shr.u64 	%rd22837, %rd22813, 48;
	and.b64  	%rd22838, %rd22837, 255;
	xor.b64  	%rd22839, %rd22838, %rd22836;
	mul.lo.s64 	%rd22840, %rd22839, 1099511628211;
	shr.u64 	%rd22841, %rd22813, 56;
	xor.b64  	%rd22842, %rd22841, %rd22840;
	mul.lo.s64 	%rd22843, %rd22842, 1099511628211;
	ld.u64 	%rd22844, [%rd22812+8];
	and.b64  	%rd22845, %rd22844, 255;
	xor.b64  	%rd22846, %rd22845, %rd22843;
	mul.lo.s64 	%rd22847, %rd22846, 1099511628211;
	shr.u64 	%rd22848, %rd22844, 8;
	and.b64  	%rd22849, %rd22848, 255;
	xor.b64  	%rd22850, %rd22849, %rd22847;
	mul.lo.s64 	%rd22851, %rd22850, 1099511628211;
	shr.u64 	%rd22852, %rd22844, 16;
	and.b64  	%rd22853, %rd22852, 255;
	xor.b64  	%rd22854, %rd22853, %rd22851;
	mul.lo.s64 	%rd22855, %rd22854, 1099511628211;
	shr.u64 	%rd22856, %rd22844, 24;
	and.b64  	%rd22857, %rd22856, 255;
	xor.b64  	%rd22858, %rd22857, %rd22855;
	mul.lo.s64 	%rd22859, %rd22858, 1099511628211;
	shr.u64 	%rd22860, %rd22844, 32;
	and.b64  	%rd22861, %rd22860, 255;
	xor.b64  	%rd22862, %rd22861, %rd22859;
	mul.lo.s64 	%rd22863, %rd22862, 1099511628211;
	shr.u64 	%rd22864, %rd22844, 40;
	and.b64  	%rd22865, %rd22864, 255;
	xor.b64  	%rd22866, %rd22865, %rd22863;
	mul.lo.s64 	%rd22867, %rd22866, 1099511628211;
	shr.u64 	%rd22868, %rd22844, 48;
	and.b64  	%rd22869, %rd22868, 255;
	xor.b64  	%rd22870, %rd22869, %rd22867;
	mul.lo.s64 	%rd22871, %rd22870, 1099511628211;
	shr.u64 	%rd22872, %rd22844, 56;
	xor.b64  	%rd22873, %rd22872, %rd22871;
	mul.lo.s64 	%rd37166, %rd22873, 1099511628211;
	add.s64 	%rd37164, %rd37164, 2;
	setp.ne.s64 	%p1194, %rd37164, %rd37167;
	@%p1194 bra 	$L__BB34_161;
$L__BB34_162:
	setp.eq.s64 	%p1195, %rd215, 0;
	@%p1195 bra 	$L__BB34_164;
	shl.b64 	%rd22874, %rd37167, 3;
	add.s64 	%rd22875, %rd37082, %rd22874;
	ld.u64 	%rd22876, [%rd22875];
	and.b64  	%rd22877, %rd22876, 255;
	xor.b64  	%rd22878, %rd22877, %rd37166;
	mul.lo.s64 	%rd22879, %rd22878, 1099511628211;
	shr.u64 	%rd22880, %rd22876, 8;
	and.b64  	%rd22881, %rd22880, 255;
	xor.b64  	%rd22882, %rd22881, %rd22879;
	mul.lo.s64 	%rd22883, %rd22882, 1099511628211;
	shr.u64 	%rd22884, %rd22876, 16;
	and.b64  	%rd22885, %rd22884, 255;
	xor.b64  	%rd22886, %rd22885, %rd22883;
	mul.lo.s64 	%rd22887, %rd22886, 1099511628211;
	shr.u64 	%rd22888, %rd22876, 24;
	and.b64  	%rd22889, %rd22888, 255;
	xor.b64  	%rd22890, %rd22889, %rd22887;
	mul.lo.s64 	%rd22891, %rd22890, 1099511628211;
	shr.u64 	%rd22892, %rd22876, 32;
	and.b64  	%rd22893, %rd22892, 255;
	xor.b64  	%rd22894, %rd22893, %rd22891;
	mul.lo.s64 	%rd22895, %rd22894, 1099511628211;
	shr.u64 	%rd22896, %rd22876, 40;
	and.b64  	%rd22897, %rd22896, 255;
	xor.b64  	%rd22898, %rd22897, %rd22895;
	mul.lo.s64 	%rd22899, %rd22898, 1099511628211;
	shr.u64 	%rd22900, %rd22876, 48;
	and.b64  	%rd22901, %rd22900, 255;
	xor.b64  	%rd22902, %rd22901, %rd22899;
	mul.lo.s64 	%rd22903, %rd22902, 1099511628211;
	shr.u64 	%rd22904, %rd22876, 56;
	xor.b64  	%rd22905, %rd22904, %rd22903;
	mul.lo.s64 	%rd37166, %rd22905, 1099511628211;
$L__BB34_164:
	setp.eq.s64 	%p1196, %rd4130, 1;
	mov.b64 	%rd37172, -3750763034362895579;
	mov.b64 	%rd37173, 0;
	@%p1196 bra 	$L__BB34_167;
	and.b64  	%rd37173, %rd4130, -2;
	mov.b64 	%rd37172, -3750763034362895579;
	mov.b64 	%rd37170, 0;
$L__BB34_166:
	shl.b64 	%rd22911, %rd37170, 3;
	add.s64 	%rd22912, %rd37006, %rd22911;
	ld.u64 	%rd22913, [%rd22912];
	and.b64  	%rd22914, %rd22913, 255;
	xor.b64  	%rd22915, %rd22914, %rd37172;
	mul.lo.s64 	%rd22916, %rd22915, 1099511628211;
	shr.u64 	%rd22917, %rd22913, 8;
	and.b64  	%rd22918, %rd22917, 255;
	xor.b64  	%rd22919, %rd22918, %rd22916;
	mul.lo.s64 	%rd22920, %rd22919, 1099511628211;
	shr.u64 	%rd22921, %rd22913, 16;
	and.b64  	%rd22922, %rd22921, 255;
	xor.b64  	%rd22923, %rd22922, %rd22920;
	mul.lo.s64 	%rd22924, %rd22923, 1099511628211;
	shr.u64 	%rd22925, %rd22913, 24;
	and.b64  	%rd22926, %rd22925, 255;
	xor.b64  	%rd22927, %rd22926, %rd22924;
	mul.lo.s64 	%rd22928, %rd22927, 1099511628211;
	shr.u64 	%rd22929, %rd22913, 32;
	and.b64  	%rd22930, %rd22929, 255;
	xor.b64  	%rd22931, %rd22930, %rd22928;
	mul.lo.s64 	%rd22932, %rd22931, 1099511628211;
	shr.u64 	%rd22933, %rd22913, 40;
	and.b64  	%rd22934, %rd22933, 255;
	xor.b64  	%rd22935, %rd22934, %rd22932;
	mul.lo.s64 	%rd22936, %rd22935, 1099511628211;
	shr.u64 	%rd22937, %rd22913, 48;
	and.b64  	%rd22938, %rd22937, 255;
	xor.b64  	%rd22939, %rd22938, %rd22936;
	mul.lo.s64 	%rd22940, %rd22939, 1099511628211;
	shr.u64 	%rd22941, %rd22913, 56;
	xor.b64  	%rd22942, %rd22941, %rd22940;
	mul.lo.s64 	%rd22943, %rd22942, 1099511628211;
	ld.u64 	%rd22944, [%rd22912+8];
	and.b64  	%rd22945, %rd22944, 255;
	xor.b64  	%rd22946, %rd22945, %rd22943;
	mul.lo.s64 	%rd22947, %rd22946, 1099511628211;
	shr.u64 	%rd22948, %rd22944, 8;
	and.b64  	%rd22949, %rd22948, 255;
	xor.b64  	%rd22950, %rd22949, %rd22947;
	mul.lo.s64 	%rd22951, %rd22950, 1099511628211;
	shr.u64 	%rd22952, %rd22944, 16;
	and.b64  	%rd22953, %rd22952, 255;
	xor.b64  	%rd22954, %rd22953, %rd22951;
	mul.lo.s64 	%rd22955, %rd22954, 1099511628211;
	shr.u64 	%rd22956, %rd22944, 24;
	and.b64  	%rd22957, %rd22956, 255;
	xor.b64  	%rd22958, %rd22957, %rd22955;
	mul.lo.s64 	%rd22959, %rd22958, 1099511628211;
	shr.u64 	%rd22960, %rd22944, 32;
	and.b64  	%rd22961, %rd22960, 255;
	xor.b64  	%rd22962, %rd22961, %rd22959;
	mul.lo.s64 	%rd22963, %rd22962, 1099511628211;
	shr.u64 	%rd22964, %rd22944, 40;
	and.b64  	%rd22965, %rd22964, 255;
	xor.b64  	%rd22966, %rd22965, %rd22963;
	mul.lo.s64 	%rd22967, %rd22966, 1099511628211;
	shr.u64 	%rd22968, %rd22944, 48;
	and.b64  	%rd22969, %rd22968, 255;
	xor.b64  	%rd22970, %rd22969, %rd22967;
	mul.lo.s64 	%rd22971, %rd22970, 1099511628211;
	shr.u64 	%rd22972, %rd22944, 56;
	xor.b64  	%rd22973, %rd22972, %rd22971;
	mul.lo.s64 	%rd37172, %rd22973, 1099511628211;
	add.s64 	%rd37170, %rd37170, 2;
	setp.ne.s64 	%p1197, %rd37170, %rd37173;
	@%p1197 bra 	$L__BB34_166;
$L__BB34_167:
	setp.eq.s64 	%p1198, %rd215, 0;
	@%p1198 bra 	$L__BB34_169;
	shl.b64 	%rd22974, %rd37173, 3;
	add.s64 	%rd22975, %rd37006, %rd22974;
	ld.u64 	%rd22976, [%rd22975];
	and.b64  	%rd22977, %rd22976, 255;
	xor.b64  	%rd22978, %rd22977, %rd37172;
	mul.lo.s64 	%rd22979, %rd22978, 1099511628211;
	shr.u64 	%rd22980, %rd22976, 8;
	and.b64  	%rd22981, %rd22980, 255;
	xor.b64  	%rd22982, %rd22981, %rd22979;
	mul.lo.s64 	%rd22983, %rd22982, 1099511628211;
	shr.u64 	%rd22984, %rd22976, 16;
	and.b64  	%rd22985, %rd22984, 255;
	xor.b64  	%rd22986, %rd22985, %rd22983;
	mul.lo.s64 	%rd22987, %rd22986, 1099511628211;
	shr.u64 	%rd22988, %rd22976, 24;
	and.b64  	%rd22989, %rd22988, 255;
	xor.b64  	%rd22990, %rd22989, %rd22987;
	mul.lo.s64 	%rd22991, %rd22990, 1099511628211;
	shr.u64 	%rd22992, %rd22976, 32;
	and.b64  	%rd22993, %rd22992, 255;
	xor.b64  	%rd22994, %rd22993, %rd22991;
	mul.lo.s64 	%rd22995, %rd22994, 1099511628211;
	shr.u64 	%rd22996, %rd22976, 40;
	and.b64  	%rd22997, %rd22996, 255;
	xor.b64  	%rd22998, %rd22997, %rd22995;
	mul.lo.s64 	%rd22999, %rd22998, 1099511628211;
	shr.u64 	%rd23000, %rd22976, 48;
	and.b64  	%rd23001, %rd23000, 255;
	xor.b64  	%rd23002, %rd23001, %rd22999;
	mul.lo.s64 	%rd23003, %rd23002, 1099511628211;
	shr.u64 	%rd23004, %rd22976, 56;
	xor.b64  	%rd23005, %rd23004, %rd23003;
	mul.lo.s64 	%rd37172, %rd23005, 1099511628211;
$L__BB34_169:
	setp.lt.u64 	%p1199, %rd37166, %rd37172;
	mov.u64 	%rd37177, %rd37082;
	@%p1199 bra 	$L__BB34_170;
	bra.uni 	$L__BB34_175;
$L__BB34_170:
	mov.u64 	%rd37177, %rd37006;
	mov.u64 	%rd37006, %rd37082;
	bra.uni 	$L__BB34_175;
$L__BB34_171:
	setp.eq.s32 	%p1200, %r120, 0;
	mov.u64 	%rd37177, %rd37082;
	@%p1200 bra 	$L__BB34_175;
	mov.b64 	%rd37176, 0;
$L__BB34_173:
	shl.b64 	%rd23007, %rd37176, 3;
	add.s64 	%rd23008, %rd37082, %rd23007;
	ld.u64 	%rd349, [%rd23008];
	add.s64 	%rd23009, %rd37006, %rd23007;
	ld.u64 	%rd350, [%rd23009];
	setp.lt.u64 	%p1201, %rd349, %rd350;
	@%p1201 bra 	$L__BB34_170;
	setp.le.u64 	%p1202, %rd349, %rd350;
	add.s64 	%rd37176, %rd37176, 1;
	setp.lt.u64 	%p1203, %rd37176, %rd12;
	and.pred  	%p1204, %p1202, %p1203;
	mov.u64 	%rd37177, %rd37082;
	@%p1204 bra 	$L__BB34_173;
$L__BB34_175:
	setp.eq.s64 	%p1205, %rd4130, 1;
	mov.b64 	%rd37181, -3750763034362895579;
	mov.b64 	%rd37182, 0;
	@%p1205 bra 	$L__BB34_178;
	and.b64  	%rd37182, %rd4130, -2;
	mov.b64 	%rd37181, -3750763034362895579;
	mov.b64 	%rd37179, 0;
$L__BB34_177:
	shl.b64 	%rd23016, %rd37179, 3;
	add.s64 	%rd23017, %rd11, %rd23016;
	ld.u64 	%rd23018, [%rd23017];
	and.b64  	%rd23019, %rd23018, 255;
	xor.b64  	%rd23020, %rd23019, %rd37181;
	mul.lo.s64 	%rd23021, %rd23020, 1099511628211;
	shr.u64 	%rd23022, %rd23018, 8;
	and.b64  	%rd23023, %rd23022, 255;
	xor.b64  	%rd23024, %rd23023, %rd23021;
	mul.lo.s64 	%rd23025, %rd23024, 1099511628211;
	shr.u64 	%rd23026, %rd23018, 16;
	and.b64  	%rd23027, %rd23026, 255;
	xor.b64  	%rd23028, %rd23027, %rd23025;
	mul.lo.s64 	%rd23029, %rd23028, 1099511628211;
	shr.u64 	%rd23030, %rd23018, 24;
	and.b64  	%rd23031, %rd23030, 255;
	xor.b64  	%rd23032, %rd23031, %rd23029;
	mul.lo.s64 	%rd23033, %rd23032, 1099511628211;
	shr.u64 	%rd23034, %rd23018, 32;
	and.b64  	%rd23035, %rd23034, 255;
	xor.b64  	%rd23036, %rd23035, %rd23033;
	mul.lo.s64 	%rd23037, %rd23036, 1099511628211;
	shr.u64 	%rd23038, %rd23018, 40;
	and.b64  	%rd23039, %rd23038, 255;
	xor.b64  	%rd23040, %rd23039, %rd23037;
	mul.lo.s64 	%rd23041, %rd23040, 1099511628211;
	shr.u64 	%rd23042, %rd23018, 48;
	and.b64  	%rd23043, %rd23042, 255;
	xor.b64  	%rd23044, %rd23043, %rd23041;
	mul.lo.s64 	%rd23045, %rd23044, 1099511628211;
	shr.u64 	%rd23046, %rd23018, 56;
	xor.b64  	%rd23047, %rd23046, %rd23045;
	mul.lo.s64 	%rd23048, %rd23047, 1099511628211;
	ld.u64 	%rd23049, [%rd23017+8];
	and.b64  	%rd23050, %rd23049, 255;
	xor.b64  	%rd23051, %rd23050, %rd23048;
	mul.lo.s64 	%rd23052, %rd23051, 1099511628211;
	shr.u64 	%rd23053, %rd23049, 8;
	and.b64  	%rd23054, %rd23053, 255;
	xor.b64  	%rd23055, %rd23054, %rd23052;
	mul.lo.s64 	%rd23056, %rd23055, 1099511628211;
	shr.u64 	%rd23057, %rd23049, 16;
	and.b64  	%rd23058, %rd23057, 255;
	xor.b64  	%rd23059, %rd23058, %rd23056;
	mul.lo.s64 	%rd23060, %rd23059, 1099511628211;
	shr.u64 	%rd23061, %rd23049, 24;
	and.b64  	%rd23062, %rd23061, 255;
	xor.b64  	%rd23063, %rd23062, %rd23060;
	mul.lo.s64 	%rd23064, %rd23063, 1099511628211;
	shr.u64 	%rd23065, %rd23049, 32;
	and.b64  	%rd23066, %rd23065, 255;
	xor.b64  	%rd23067, %rd23066, %rd23064;
	mul.lo.s64 	%rd23068, %rd23067, 1099511628211;
	shr.u64 	%rd23069, %rd23049, 40;
	and.b64  	%rd23070, %rd23069, 255;
	xor.b64  	%rd23071, %rd23070, %rd23068;
	mul.lo.s64 	%rd23072, %rd23071, 1099511628211;
	shr.u64 	%rd23073, %rd23049, 48;
	and.b64  	%rd23074, %rd23073, 255;
	xor.b64  	%rd23075, %rd23074, %rd23072;
	mul.lo.s64 	%rd23076, %rd23075, 1099511628211;
	shr.u64 	%rd23077, %rd23049, 56;
	xor.b64  	%rd23078, %rd23077, %rd23076;
	mul.lo.s64 	%rd37181, %rd23078, 1099511628211;
	add.s64 	%rd37179, %rd37179, 2;
	setp.ne.s64 	%p1206, %rd37179, %rd37182;
	@%p1206 bra 	$L__BB34_177;
$L__BB34_178:
	setp.eq.s64 	%p1207, %rd215, 0;
	@%p1207 bra 	$L__BB34_180;
	shl.b64 	%rd23079, %rd37182, 3;
	add.s64 	%rd23080, %rd11, %rd23079;
	ld.u64 	%rd23081, [%rd23080];
	and.b64  	%rd23082, %rd23081, 255;
	xor.b64  	%rd23083, %rd23082, %rd37181;
	mul.lo.s64 	%rd23084, %rd23083, 1099511628211;
	shr.u64 	%rd23085, %rd23081, 8;
	and.b64  	%rd23086, %rd23085, 255;
	xor.b64  	%rd23087, %rd23086, %rd23084;
	mul.lo.s64 	%rd23088, %rd23087, 1099511628211;
	shr.u64 	%rd23089, %rd23081, 16;
	and.b64  	%rd23090, %rd23089, 255;
	xor.b64  	%rd23091, %rd23090, %rd23088;
	mul.lo.s64 	%rd23092, %rd23091, 1099511628211;
	shr.u64 	%rd23093, %rd23081, 24;
	and.b64  	%rd23094, %rd23093, 255;
	xor.b64  	%rd23095, %rd23094, %rd23092;
	mul.lo.s64 	%rd23096, %rd23095, 1099511628211;
	shr.u64 	%rd23097, %rd23081, 32;
	and.b64  	%rd23098, %rd23097, 255;
	xor.b64  	%rd23099, %rd23098, %rd23096;
	mul.lo.s64 	%rd23100, %rd23099, 1099511628211;
	shr.u64 	%rd23101, %rd23081, 40;
	and.b64  	%rd23102, %rd23101, 255;
	xor.b64  	%rd23103, %rd23102, %rd23100;
	mul.lo.s64 	%rd23104, %rd23103, 1099511628211;
	shr.u64 	%rd23105, %rd23081, 48;
	and.b64  	%rd23106, %rd23105, 255;
	xor.b64  	%rd23107, %rd23106, %rd23104;
	mul.lo.s64 	%rd23108, %rd23107, 1099511628211;
	shr.u64 	%rd23109, %rd23081, 56;
	xor.b64  	%rd23110, %rd23109, %rd23108;
	mul.lo.s64 	%rd37181, %rd23110, 1099511628211;
$L__BB34_180:
	setp.eq.s64 	%p1208, %rd4130, 1;
	mov.b64 	%rd37187, -3750763034362895579;
	mov.b64 	%rd37188, 0;
	@%p1208 bra 	$L__BB34_183;
	and.b64  	%rd37188, %rd4130, -2;
	mov.b64 	%rd37187, -3750763034362895579;
	mov.b64 	%rd37185, 0;
$L__BB34_182:
	shl.b64 	%rd23116, %rd37185, 3;
	add.s64 	%rd23117, %rd37205, %rd23116;
	ld.u64 	%rd23118, [%rd23117];
	and.b64  	%rd23119, %rd23118, 255;
	xor.b64  	%rd23120, %rd23119, %rd37187;
	mul.lo.s64 	%rd23121, %rd23120, 1099511628211;
	shr.u64 	%rd23122, %rd23118, 8;
	and.b64  	%rd23123, %rd23122, 255;
	xor.b64  	%rd23124, %rd23123, %rd23121;
	mul.lo.s64 	%rd23125, %rd23124, 1099511628211;
	shr.u64 	%rd23126, %rd23118, 16;
	and.b64  	%rd23127, %rd23126, 255;
	xor.b64  	%rd23128, %rd23127, %rd23125;
	mul.lo.s64 	%rd23129, %rd23128, 1099511628211;
	shr.u64 	%rd23130, %rd23118, 24;
	and.b64  	%rd23131, %rd23130, 255;
	xor.b64  	%rd23132, %rd23131, %rd23129;
	mul.lo.s64 	%rd23133, %rd23132, 1099511628211;
	shr.u64 	%rd23134, %rd23118, 32;
	and.b64  	%rd23135, %rd23134, 255;
	xor.b64  	%rd23136, %rd23135, %rd23133;
	mul.lo.s64 	%rd23137, %rd23136, 1099511628211;
	shr.u64 	%rd23138, %rd23118, 40;
	and.b64  	%rd23139, %rd23138, 255;
	xor.b64  	%rd23140, %rd23139, %rd23137;
	mul.lo.s64 	%rd23141, %rd23140, 1099511628211;
	shr.u64 	%rd23142, %rd23118, 48;
	and.b64  	%rd23143, %rd23142, 255;
	xor.b64  	%rd23144, %rd23143, %rd23141;
	mul.lo.s64 	%rd23145, %rd23144, 1099511628211;
	shr.u64 	%rd23146, %rd23118, 56;
	xor.b64  	%rd23147, %rd23146, %rd23145;
	mul.lo.s64 	%rd23148, %rd23147, 1099511628211;
	ld.u64 	%rd23149, [%rd23117+8];
	and.b64  	%rd23150, %rd23149, 255;
	xor.b64  	%rd23151, %rd23150, %rd23148;
	mul.lo.s64 	%rd23152, %rd23151, 1099511628211;
	shr.u64 	%rd23153, %rd23149, 8;
	and.b64  	%rd23154, %rd23153, 255;
	xor.b64  	%rd23155, %rd23154, %rd23152;
	mul.lo.s64 	%rd23156, %rd23155, 1099511628211;
	shr.u64 	%rd23157, %rd23149, 16;
	and.b64  	%rd23158, %rd23157, 255;
	xor.b64  	%rd23159, %rd23158, %rd23156;
	mul.lo.s64 	%rd23160, %rd23159, 1099511628211;
	shr.u64 	%rd23161, %rd23149, 24;
	and.b64  	%rd23162, %rd23161, 255;
	xor.b64  	%rd23163, %rd23162, %rd23160;
	mul.lo.s64 	%rd23164, %rd23163, 1099511628211;
	shr.u64 	%rd23165, %rd23149, 32;
	and.b64  	%rd23166, %rd23165, 255;
	xor.b64  	%rd23167, %rd23166, %rd23164;
	mul.lo.s64 	%rd23168, %rd23167, 1099511628211;
	shr.u64 	%rd23169, %rd23149, 40;
	and.b64  	%rd23170, %rd23169, 255;
	xor.b64  	%rd23171, %rd23170, %rd23168;
	mul.lo.s64 	%rd23172, %rd23171, 1099511628211;
	shr.u64 	%rd23173, %rd23149, 48;
	and.b64  	%rd23174, %rd23173, 255;
	xor.b64  	%rd23175, %rd23174, %rd23172;
	mul.lo.s64 	%rd23176, %rd23175, 1099511628211;
	shr.u64 	%rd23177, %rd23149, 56;
	xor.b64  	%rd23178, %rd23177, %rd23176;
	mul.lo.s64 	%rd37187, %rd23178, 1099511628211;
	add.s64 	%rd37185, %rd37185, 2;
	setp.ne.s64 	%p1209, %rd37185, %rd37188;
	@%p1209 bra 	$L__BB34_182;
$L__BB34_183:
	setp.eq.s64 	%p1210, %rd215, 0;
	@%p1210 bra 	$L__BB34_185;
	shl.b64 	%rd23179, %rd37188, 3;
	add.s64 	%rd23180, %rd37205, %rd23179;
	ld.u64 	%rd23181, [%rd23180];
	and.b64  	%rd23182, %rd23181, 255;
	xor.b64  	%rd23183, %rd23182, %rd37187;
	mul.lo.s64 	%rd23184, %rd23183, 1099511628211;
	shr.u64 	%rd23185, %rd23181, 8;
	and.b64  	%rd23186, %rd23185, 255;
	xor.b64  	%rd23187, %rd23186, %rd23184;
	mul.lo.s64 	%rd23188, %rd23187, 1099511628211;
	shr.u64 	%rd23189, %rd23181, 16;
	and.b64  	%rd23190, %rd23189, 255;
	xor.b64  	%rd23191, %rd23190, %rd23188;
	mul.lo.s64 	%rd23192, %rd23191, 1099511628211;
	shr.u64 	%rd23193, %rd23181, 24;
	and.b64  	%rd23194, %rd23193, 255;
	xor.b64  	%rd23195, %rd23194, %rd23192;
	mul.lo.s64 	%rd23196, %rd23195, 1099511628211;
	shr.u64 	%rd23197, %rd23181, 32;
	and.b64  	%rd23198, %rd23197, 255;
	xor.b64  	%rd23199, %rd23198, %rd23196;
	mul.lo.s64 	%rd23200, %rd23199, 1099511628211;
	shr.u64 	%rd23201, %rd23181, 40;
	and.b64  	%rd23202, %rd23201, 255;
	xor.b64  	%rd23203, %rd23202, %rd23200;
	mul.lo.s64 	%rd23204, %rd23203, 1099511628211;
	shr.u64 	%rd23205, %rd23181, 48;
	and.b64  	%rd23206, %rd23205, 255;
	xor.b64  	%rd23207, %rd23206, %rd23204;
	mul.lo.s64 	%rd23208, %rd23207, 1099511628211;
	shr.u64 	%rd23209, %rd23181, 56;
	xor.b64  	%rd23210, %rd23209, %rd23208;
	mul.lo.s64 	%rd37187, %rd23210, 1099511628211;
$L__BB34_185:
	setp.eq.s64 	%p1211, %rd37181, %rd37187;
	@%p1211 bra 	$L__BB34_198;
	setp.eq.s64 	%p1212, %rd4130, 1;
	mov.b64 	%rd37193, -3750763034362895579;
	mov.b64 	%rd37194, 0;
	@%p1212 bra 	$L__BB34_189;
	and.b64  	%rd37194, %rd4130, -2;
	mov.b64 	%rd37193, -3750763034362895579;
	mov.b64 	%rd37191, 0;
$L__BB34_188:
	shl.b64 	%rd23216, %rd37191, 3;
	add.s64 	%rd23217, %rd11, %rd23216;
	ld.u64 	%rd23218, [%rd23217];
	and.b64  	%rd23219, %rd23218, 255;
	xor.b64  	%rd23220, %rd23219, %rd37193;
	mul.lo.s64 	%rd23221, %rd23220, 1099511628211;
	shr.u64 	%rd23222, %rd23218, 8;
	and.b64  	%rd23223, %rd23222, 255;
	xor.b64  	%rd23224, %rd23223, %rd23221;
	mul.lo.s64 	%rd23225, %rd23224, 1099511628211;
	shr.u64 	%rd23226, %rd23218, 16;
	and.b64  	%rd23227, %rd23226, 255;
	xor.b64  	%rd23228, %rd23227, %rd23225;
	mul.lo.s64 	%rd23229, %rd23228, 1099511628211;
	shr.u64 	%rd23230, %rd23218, 24;
	and.b64  	%rd23231, %rd23230, 255;
	xor.b64  	%rd23232, %rd23231, %rd23229;
	mul.lo.s64 	%rd23233, %rd23232, 1099511628211;
	shr.u64 	%rd23234, %rd23218, 32;
	and.b64  	%rd23235, %rd23234, 255;
	xor.b64  	%rd23236, %rd23235, %rd23233;
	mul.lo.s64 	%rd23237, %rd23236, 1099511628211;
	shr.u64 	%rd23238, %rd23218, 40;
	and.b64  	%rd23239, %rd23238, 255;
	xor.b64  	%rd23240, %rd23239, %rd23237;
	mul.lo.s64 	%rd23241, %rd23240, 1099511628211;
	shr.u64 	%rd23242, %rd23218, 48;
	and.b64  	%rd23243, %rd23242, 255;
	xor.b64  	%rd23244, %rd23243, %rd23241;
	mul.lo.s64 	%rd23245, %rd23244, 1099511628211;
	shr.u64 	%rd23246, %rd23218, 56;
	xor.b64  	%rd23247, %rd23246, %rd23245;
	mul.lo.s64 	%rd23248, %rd23247, 1099511628211;
	ld.u64 	%rd23249, [%rd23217+8];
	and.b64  	%rd23250, %rd23249, 255;
	xor.b64  	%rd23251, %rd23250, %rd23248;
	mul.lo.s64 	%rd23252, %rd23251, 1099511628211;
	shr.u64 	%rd23253, %rd23249, 8;
	and.b64  	%rd23254, %rd23253, 255;
	xor.b64  	%rd23255, %rd23254, %rd23252;
	mul.lo.s64 	%rd23256, %rd23255, 1099511628211;
	shr.u64 	%rd23257, %rd23249, 16;
	and.b64  	%rd23258, %rd23257, 255;
	xor.b64  	%rd23259, %rd23258, %rd23256;
	mul.lo.s64 	%rd23260, %rd23259, 1099511628211;
	shr.u64 	%rd23261, %rd23249, 24;
	and.b64  	%rd23262, %rd23261, 255;
	xor.b64  	%rd23263, %rd23262, %rd23260;
	mul.lo.s64 	%rd23264, %rd23263, 1099511628211;
	shr.u64 	%rd23265, %rd23249, 32;
	and.b64  	%rd23266, %rd23265, 255;
	xor.b64  	%rd23267, %rd23266, %rd23264;
	mul.lo.s64 	%rd23268, %rd23267, 1099511628211;
	shr.u64 	%rd23269, %rd23249, 40;
	and.b64  	%rd23270, %rd23269, 255;
	xor.b64  	%rd23271, %rd23270, %rd23268;
	mul.lo.s64 	%rd23272, %rd23271, 1099511628211;
	shr.u64 	%rd23273, %rd23249, 48;
	and.b64  	%rd23274, %rd23273, 255;
	xor.b64  	%rd23275, %rd23274, %rd23272;
	mul.lo.s64 	%rd23276, %rd23275, 1099511628211;
	shr.u64 	%rd23277, %rd23249, 56;
	xor.b64  	%rd23278, %rd23277, %rd23276;
	mul.lo.s64 	%rd37193, %rd23278, 1099511628211;
	add.s64 	%rd37191, %rd37191, 2;
	setp.ne.s64 	%p1213, %rd37191, %rd37194;
	@%p1213 bra 	$L__BB34_188;
$L__BB34_189:
	setp.eq.s64 	%p1214, %rd215, 0;
	@%p1214 bra 	$L__BB34_191;
	shl.b64 	%rd23279, %rd37194, 3;
	add.s64 	%rd23280, %rd11, %rd23279;
	ld.u64 	%rd23281, [%rd23280];
	and.b64  	%rd23282, %rd23281, 255;
	xor.b64  	%rd23283, %rd23282, %rd37193;
	mul.lo.s64 	%rd23284, %rd23283, 1099511628211;
	shr.u64 	%rd23285, %rd23281, 8;
	and.b64  	%rd23286, %rd23285, 255;
	xor.b64  	%rd23287, %rd23286, %rd23284;
	mul.lo.s64 	%rd23288, %rd23287, 1099511628211;
	shr.u64 	%rd23289, %rd23281, 16;
	and.b64  	%rd23290, %rd23289, 255;
	xor.b64  	%rd23291, %rd23290, %rd23288;
	mul.lo.s64 	%rd23292, %rd23291, 1099511628211;
	shr.u64 	%rd23293, %rd23281, 24;
	and.b64  	%rd23294, %rd23293, 255;
	xor.b64  	%rd23295, %rd23294, %rd23292;
	mul.lo.s64 	%rd23296, %rd23295, 1099511628211;
	shr.u64 	%rd23297, %rd23281, 32;
	and.b64  	%rd23298, %rd23297, 255;
	xor.b64  	%rd23299, %rd23298, %rd23296;
	mul.lo.s64 	%rd23300, %rd23299, 1099511628211;
	shr.u64 	%rd23301, %rd23281, 40;
	and.b64  	%rd23302, %rd23301, 255;
	xor.b64  	%rd23303, %rd23302, %rd23300;
	mul.lo.s64 	%rd23304, %rd23303, 1099511628211;
	shr.u64 	%rd23305, %rd23281, 48;
	and.b64  	%rd23306, %rd23305, 255;
	xor.b64  	%rd23307, %rd23306, %rd23304;
	mul.lo.s64 	%rd23308, %rd23307, 1099511628211;
	shr.u64 	%rd23309, %rd23281, 56;
	xor.b64  	%rd23310, %rd23309, %rd23308;
	mul.lo.s64 	%rd37193, %rd23310, 1099511628211;
$L__BB34_191:
	setp.eq.s64 	%p1215, %rd4130, 1;
	mov.b64 	%rd37199, -3750763034362895579;
	mov.b64 	%rd37200, 0;
	@%p1215 bra 	$L__BB34_194;
	and.b64  	%rd37200, %rd4130, -2;
	mov.b64 	%rd37199, -3750763034362895579;
	mov.b64 	%rd37197, 0;
$L__BB34_193:
	shl.b64 	%rd23316, %rd37197, 3;
	add.s64 	%rd23317, %rd37205, %rd23316;
	ld.u64 	%rd23318, [%rd23317];
	and.b64  	%rd23319, %rd23318, 255;
	xor.b64  	%rd23320, %rd23319, %rd37199;
	mul.lo.s64 	%rd23321, %rd23320, 1099511628211;
	shr.u64 	%rd23322, %rd23318, 8;
	and.b64  	%rd23323, %rd23322, 255;
	xor.b64  	%rd23324, %rd23323, %rd23321;
	mul.lo.s64 	%rd23325, %rd23324, 1099511628211;
	shr.u64 	%rd23326, %rd23318, 16;
	and.b64  	%rd23327, %rd23326, 255;
	xor.b64  	%rd23328, %rd23327, %rd23325;
	mul.lo.s64 	%rd23329, %rd23328, 1099511628211;
	shr.u64 	%rd23330, %rd23318, 24;
	and.b64  	%rd23331, %rd23330, 255;
	xor.b64  	%rd23332, %rd23331, %rd23329;
	mul.lo.s64 	%rd23333, %rd23332, 1099511628211;
	shr.u64 	%rd23334, %rd23318, 32;
	and.b64  	%rd23335, %rd23334, 255;
	xor.b64  	%rd23336, %rd23335, %rd23333;
	mul.lo.s64 	%rd23337, %rd23336, 1099511628211;
	shr.u64 	%rd23338, %rd23318, 40;
	and.b64  	%rd23339, %rd23338, 255;
	xor.b64  	%rd23340, %rd23339, %rd23337;
	mul.lo.s64 	%rd23341, %rd23340, 1099511628211;
	shr.u64 	%rd23342, %rd23318, 48;
	and.b64  	%rd23343, %rd23342, 255;
	xor.b64  	%rd23344, %rd23343, %rd23341;
	mul.lo.s64 	%rd23345, %rd23344, 1099511628211;
	shr.u64 	%rd23346, %rd23318, 56;
	xor.b64  	%rd23347, %rd23346, %rd23345;
	mul.lo.s64 	%rd23348, %rd23347, 1099511628211;
	ld.u64 	%rd23349, [%rd23317+8];
	and.b64  	%rd23350, %rd23349, 255;
	xor.b64  	%rd23351, %rd23350, %rd23348;
	mul.lo.s64 	%rd23352, %rd23351, 1099511628211;
	shr.u64 	%rd23353, %rd23349, 8;
	and.b64  	%rd23354, %rd23353, 255;
	xor.b64  	%rd23355, %rd23354, %rd23352;
	mul.lo.s64 	%rd23356, %rd23355, 1099511628211;
	shr.u64 	%rd23357, %rd23349, 16;
	and.b64  	%rd23358, %rd23357, 255;
	xor.b64  	%rd23359, %rd23358, %rd23356;
	mul.lo.s64 	%rd23360, %rd23359, 1099511628211;
	shr.u64 	%rd23361, %rd23349, 24;
	and.b64  	%rd23362, %rd23361, 255;
	xor.b64  	%rd23363, %rd23362, %rd23360;
	mul.lo.s64 	%rd23364, %rd23363, 1099511628211;
	shr.u64 	%rd23365, %rd23349, 32;
	and.b64  	%rd23366, %rd23365, 255;
	xor.b64  	%rd23367, %rd23366, %rd23364;
	mul.lo.s64 	%rd23368, %rd23367, 1099511628211;
	shr.u64 	%rd23369, %rd23349, 40;
	and.b64  	%rd23370, %rd23369, 255;
	xor.b64  	%rd23371, %rd23370, %rd23368;
	mul.lo.s64 	%rd23372, %rd23371, 1099511628211;
	shr.u64 	%rd23373, %rd23349, 48;
	and.b64  	%rd23374, %rd23373, 255;
	xor.b64  	%rd23375, %rd23374, %rd23372;
	mul.lo.s64 	%rd23376, %rd23375, 1099511628211;
	shr.u64 	%rd23377, %rd23349, 56;
	xor.b64  	%rd23378, %rd23377, %rd23376;
	mul.lo.s64 	%rd37199, %rd23378, 1099511628211;
	add.s64 	%rd37197, %rd37197, 2;
	setp.ne.s64 	%p1216, %rd37197, %rd37200;
	@%p1216 bra 	$L__BB34_193;
$L__BB34_194:
	setp.eq.s64 	%p1217, %rd215, 0;
	@%p1217 bra 	$L__BB34_196;
	shl.b64 	%rd23379, %rd37200, 3;
	add.s64 	%rd23380, %rd37205, %rd23379;
	ld.u64 	%rd23381, [%rd23380];
	and.b64  	%rd23382, %rd23381, 255;
	xor.b64  	%rd23383, %rd23382, %rd37199;
	mul.lo.s64 	%rd23384, %rd23383, 1099511628211;
	shr.u64 	%rd23385, %rd23381, 8;
	and.b64  	%rd23386, %rd23385, 255;
	xor.b64  	%rd23387, %rd23386, %rd23384;
	mul.lo.s64 	%rd23388, %rd23387, 1099511628211;
	shr.u64 	%rd23389, %rd23381, 16;
	and.b64  	%rd23390, %rd23389, 255;
	xor.b64  	%rd23391, %rd23390, %rd23388;
	mul.lo.s64 	%rd23392, %rd23391, 1099511628211;
	shr.u64 	%rd23393, %rd23381, 24;
	and.b64  	%rd23394, %rd23393, 255;
	xor.b64  	%rd23395, %rd23394, %rd23392;
	mul.lo.s64 	%rd23396, %rd23395, 1099511628211;
	shr.u64 	%rd23397, %rd23381, 32;
	and.b64  	%rd23398, %rd23397, 255;
	xor.b64  	%rd23399, %rd23398, %rd23396;
	mul.lo.s64 	%rd23400, %rd23399, 1099511628211;
	shr.u64 	%rd23401, %rd23381, 40;
	and.b64  	%rd23402, %rd23401, 255;
	xor.b64  	%rd23403, %rd23402, %rd23400;
	mul.lo.s64 	%rd23404, %rd23403, 1099511628211;
	shr.u64 	%rd23405, %rd23381, 48;
	and.b64  	%rd23406, %rd23405, 255;
	xor.b64  	%rd23407, %rd23406, %rd23404;
	mul.lo.s64 	%rd23408, %rd23407, 1099511628211;
	shr.u64 	%rd23409, %rd23381, 56;
	xor.b64  	%rd23410, %rd23409, %rd23408;
	mul.lo.s64 	%rd37199, %rd23410, 1099511628211;
$L__BB34_196:
	setp.lt.u64 	%p1218, %rd37193, %rd37199;
	mov.u64 	%rd37204, %rd11;
	@%p1218 bra 	$L__BB34_197;
	bra.uni 	$L__BB34_202;
$L__BB34_197:
	mov.u64 	%rd37204, %rd37205;
	mov.u64 	%rd37205, %rd11;
	bra.uni 	$L__BB34_202;
$L__BB34_198:
	setp.eq.s32 	%p1219, %r120, 0;
	mov.u64 	%rd37204, %rd11;
	@%p1219 bra 	$L__BB34_202;
	mov.b64 	%rd37203, 0;
$L__BB34_200:
	shl.b64 	%rd23412, %rd37203, 3;
	add.s64 	%rd23413, %rd11, %rd23412;
	ld.u64 	%rd395, [%rd23413];
	add.s64 	%rd23414, %rd37205, %rd23412;
	ld.u64 	%rd396, [%rd23414];
	setp.lt.u64 	%p1220, %rd395, %rd396;
	@%p1220 bra 	$L__BB34_197;
	setp.le.u64 	%p1221, %rd395, %rd396;
	add.s64 	%rd37203, %rd37203, 1;
	setp.lt.u64 	%p1222, %rd37203, %rd12;
	and.pred  	%p1223, %p1221, %p1222;
	mov.u64 	%rd37204, %rd11;
	@%p1223 bra 	$L__BB34_200;
$L__BB34_202:
	setp.eq.s64 	%p1224, %rd4130, 1;
	mov.b64 	%rd37208, -3750763034362895579;
	mov.b64 	%rd37209, 0;
	@%p1224 bra 	$L__BB34_205;
	and.b64  	%rd37209, %rd4130, -2;
	mov.b64 	%rd37208, -3750763034362895579;
	mov.b64 	%rd37206, 0;
$L__BB34_204:
	shl.b64 	%rd23421, %rd37206, 3;
	add.s64 	%rd23422, %rd37008, %rd23421;
	ld.u64 	%rd23423, [%rd23422];
	and.b64  	%rd23424, %rd23423, 255;
	xor.b64  	%rd23425, %rd23424, %rd37208;
	mul.lo.s64 	%rd23426, %rd23425, 1099511628211;
	shr.u64 	%rd23427, %rd23423, 8;
	and.b64  	%rd23428, %rd23427, 255;
	xor.b64  	%rd23429, %rd23428, %rd23426;
	mul.lo.s64 	%rd23430, %rd23429, 1099511628211;
	shr.u64 	%rd23431, %rd23423, 16;
	and.b64  	%rd23432, %rd23431, 255;
	xor.b64  	%rd23433, %rd23432, %rd23430;
	mul.lo.s64 	%rd23434, %rd23433, 1099511628211;
	shr.u64 	%rd23435, %rd23423, 24;
	and.b64  	%rd23436, %rd23435, 255;
	xor.b64  	%rd23437, %rd23436, %rd23434;
	mul.lo.s64 	%rd23438, %rd23437, 1099511628211;
	shr.u64 	%rd23439, %rd23423, 32;
	and.b64  	%rd23440, %rd23439, 255;
	xor.b64  	%rd23441, %rd23440, %rd23438;
	mul.lo.s64 	%rd23442, %rd23441, 1099511628211;
	shr.u64 	%rd23443, %rd23423, 40;
	and.b64  	%rd23444, %rd23443, 255;
	xor.b64  	%rd23445, %rd23444, %rd23442;
	mul.lo.s64 	%rd23446, %rd23445, 1099511628211;
	shr.u64 	%rd23447, %rd23423, 48;
	and.b64  	%rd23448, %rd23447, 255;
	xor.b64  	%rd23449, %rd23448, %rd23446;
	mul.lo.s64 	%rd23450, %rd23449, 1099511628211;
	shr.u64 	%rd23451, %rd23423, 56;
	xor.b64  	%rd23452, %rd23451, %rd23450;
	mul.lo.s64 	%rd23453, %rd23452, 1099511628211;
	ld.u64 	%rd23454, [%rd23422+8];
	and.b64  	%rd23455, %rd23454, 255;
	xor.b64  	%rd23456, %rd23455, %rd23453;
	mul.lo.s64 	%rd23457, %rd23456, 1099511628211;
	shr.u64 	%rd23458, %rd23454, 8;
	and.b64  	%rd23459, %rd23458, 255;
	xor.b64  	%rd23460, %rd23459, %rd23457;
	mul.lo.s64 	%rd23461, %rd23460, 1099511628211;
	shr.u64 	%rd23462, %rd23454, 16;
	and.b64  	%rd23463, %rd23462, 255;
	xor.b64  	%rd23464, %rd23463, %rd23461;
	mul.lo.s64 	%rd23465, %rd23464, 1099511628211;
	shr.u64 	%rd23466, %rd23454, 24;
	and.b64  	%rd23467, %rd23466, 255;
	xor.b64  	%rd23468, %rd23467, %rd23465;
	mul.lo.s64 	%rd23469, %rd23468, 1099511628211;
	shr.u64 	%rd23470, %rd23454, 32;
	and.b64  	%rd23471, %rd23470, 255;
	xor.b64  	%rd23472, %rd23471, %rd23469;
	mul.lo.s64 	%rd23473, %rd23472, 1099511628211;
	shr.u64 	%rd23474, %rd23454, 40;
	and.b64  	%rd23475, %rd23474, 255;
	xor.b64  	%rd23476, %rd23475, %rd23473;
	mul.lo.s64 	%rd23477, %rd23476, 1099511628211;
	shr.u64 	%rd23478, %rd23454, 48;
	and.b64  	%rd23479, %rd23478, 255;
	xor.b64  	%rd23480, %rd23479, %rd23477;
	mul.lo.s64 	%rd23481, %rd23480, 1099511628211;
	shr.u64 	%rd23482, %rd23454, 56;
	xor.b64  	%rd23483, %rd23482, %rd23481;
	mul.lo.s64 	%rd37208, %rd23483, 1099511628211;
	add.s64 	%rd37206, %rd37206, 2;
	setp.ne.s64 	%p1225, %rd37206, %rd37209;
	@%p1225 bra 	$L__BB34_204;
$L__BB34_205:
	setp.eq.s64 	%p1226, %rd215, 0;
	@%p1226 bra 	$L__BB34_207;
	shl.b64 	%rd23484, %rd37209, 3;
	add.s64 	%rd23485, %rd37008, %rd23484;
	ld.u64 	%rd23486, [%rd23485];
	and.b64  	%rd23487, %rd23486, 255;
	xor.b64  	%rd23488, %rd23487, %rd37208;
	mul.lo.s64 	%rd23489, %rd23488, 1099511628211;
	shr.u64 	%rd23490, %rd23486, 8;
	and.b64  	%rd23491, %rd23490, 255;
	xor.b64  	%rd23492, %rd23491, %rd23489;
	mul.lo.s64 	%rd23493, %rd23492, 1099511628211;
	shr.u64 	%rd23494, %rd23486, 16;
	and.b64  	%rd23495, %rd23494, 255;
	xor.b64  	%rd23496, %rd23495, %rd23493;
	mul.lo.s64 	%rd23497, %rd23496, 1099511628211;
	shr.u64 	%rd23498, %rd23486, 24;
	and.b64  	%rd23499, %rd23498, 255;
	xor.b64  	%rd23500, %rd23499, %rd23497;
	mul.lo.s64 	%rd23501, %rd23500, 1099511628211;
	shr.u64 	%rd23502, %rd23486, 32;
	and.b64  	%rd23503, %rd23502, 255;
	xor.b64  	%rd23504, %rd23503, %rd23501;
	mul.lo.s64 	%rd23505, %rd23504, 1099511628211;
	shr.u64 	%rd23506, %rd23486, 40;
	and.b64  	%rd23507, %rd23506, 255;
	xor.b64  	%rd23508, %rd23507, %rd23505;
	mul.lo.s64 	%rd23509, %rd23508, 1099511628211;
	shr.u64 	%rd23510, %rd23486, 48;
	and.b64  	%rd23511, %rd23510, 255;
	xor.b64  	%rd23512, %rd23511, %rd23509;
	mul.lo.s64 	%rd23513, %rd23512, 1099511628211;
	shr.u64 	%rd23514, %rd23486, 56;
	xor.b64  	%rd23515, %rd23514, %rd23513;
	mul.lo.s64 	%rd37208, %rd23515, 1099511628211;
$L__BB34_207:
	setp.eq.s64 	%p1227, %rd4130, 1;
	mov.b64 	%rd37214, -3750763034362895579;
	mov.b64 	%rd37215, 0;
	@%p1227 bra 	$L__BB34_210;
	and.b64  	%rd37215, %rd4130, -2;
	mov.b64 	%rd37214, -3750763034362895579;
	mov.b64 	%rd37212, 0;
$L__BB34_209:
	shl.b64 	%rd23521, %rd37212, 3;
	add.s64 	%rd23522, %rd37123, %rd23521;
	ld.u64 	%rd23523, [%rd23522];
	and.b64  	%rd23524, %rd23523, 255;
	xor.b64  	%rd23525, %rd23524, %rd37214;
	mul.lo.s64 	%rd23526, %rd23525, 1099511628211;
	shr.u64 	%rd23527, %rd23523, 8;
	and.b64  	%rd23528, %rd23527, 255;
	xor.b64  	%rd23529, %rd23528, %rd23526;
	mul.lo.s64 	%rd23530, %rd23529, 1099511628211;
	shr.u64 	%rd23531, %rd23523, 16;
	and.b64  	%rd23532, %rd23531, 255;
	xor.b64  	%rd23533, %rd23532, %rd23530;
	mul.lo.s64 	%rd23534, %rd23533, 1099511628211;
	shr.u64 	%rd23535, %rd23523, 24;
	and.b64  	%rd23536, %rd23535, 255;
	xor.b64  	%rd23537, %rd23536, %rd23534;
	mul.lo.s64 	%rd23538, %rd23537, 1099511628211;
	shr.u64 	%rd23539, %rd23523, 32;
	and.b64  	%rd23540, %rd23539, 255;
	xor.b64  	%rd23541, %rd23540, %rd23538;
	mul.lo.s64 	%rd23542, %rd23541, 1099511628211;
	shr.u64 	%rd23543, %rd23523, 40;
	and.b64  	%rd23544, %rd23543, 255;
	xor.b64  	%rd23545, %rd23544, %rd23542;
	mul.lo.s64 	%rd23546, %rd23545, 1099511628211;
	shr.u64 	%rd23547, %rd23523, 48;
	and.b64  	%rd23548, %rd23547, 255;
	xor.b64  	%rd23549, %rd23548, %rd23546;
	mul.lo.s64 	%rd23550, %rd23549, 1099511628211;
	shr.u64 	%rd23551, %rd23523, 56;
	xor.b64  	%rd23552, %rd23551, %rd23550;
	mul.lo.s64 	%rd23553, %rd23552, 1099511628211;
	ld.u64 	%rd23554, [%rd23522+8];
	and.b64  	%rd23555, %rd23554, 255;
	xor.b64  	%rd23556, %rd23555, %rd23553;
	mul.lo.s64 	%rd23557, %rd23556, 1099511628211;
	shr.u64 	%rd23558, %rd23554, 8;
	and.b64  	%rd23559, %rd23558, 255;
	xor.b64  	%rd23560, %rd23559, %rd23557;
	mul.lo.s64 	%rd23561, %rd23560, 1099511628211;
	shr.u64 	%rd23562, %rd23554, 16;
	and.b64  	%rd23563, %rd23562, 255;
	xor.b64  	%rd23564, %rd23563, %rd23561;
	mul.lo.s64 	%rd23565, %rd23564, 1099511628211;
	shr.u64 	%rd23566, %rd23554, 24;
	and.b64  	%rd23567, %rd23566, 255;
	xor.b64  	%rd23568, %rd23567, %rd23565;
	mul.lo.s64 	%rd23569, %rd23568, 1099511628211;
	shr.u64 	%rd23570, %rd23554, 32;
	and.b64  	%rd23571, %rd23570, 255;
	xor.b64  	%rd23572, %rd23571, %rd23569;
	mul.lo.s64 	%rd23573, %rd23572, 1099511628211;
	shr.u64 	%rd23574, %rd23554, 40;
	and.b64  	%rd23575, %rd23574, 255;
	xor.b64  	%rd23576, %rd23575, %rd23573;
	mul.lo.s64 	%rd23577, %rd23576, 1099511628211;
	shr.u64 	%rd23578, %rd23554, 48;
	and.b64  	%rd23579, %rd23578, 255;
	xor.b64  	%rd23580, %rd23579, %rd23577;
	mul.lo.s64 	%rd23581, %rd23580, 1099511628211;
	shr.u64 	%rd23582, %rd23554, 56;
	xor.b64  	%rd23583, %rd23582, %rd23581;
	mul.lo.s64 	%rd37214, %rd23583, 1099511628211;
	add.s64 	%rd37212, %rd37212, 2;
	setp.ne.s64 	%p1228, %rd37212, %rd37215;
	@%p1228 bra 	$L__BB34_209;
$L__BB34_210:
	setp.eq.s64 	%p1229, %rd215, 0;
	@%p1229 bra 	$L__BB34_212;
	shl.b64 	%rd23584, %rd37215, 3;
	add.s64 	%rd23585, %rd37123, %rd23584;
	ld.u64 	%rd23586, [%rd23585];
	and.b64  	%rd23587, %rd23586, 255;
	xor.b64  	%rd23588, %rd23587, %rd37214;
	mul.lo.s64 	%rd23589, %rd23588, 1099511628211;
	shr.u64 	%rd23590, %rd23586, 8;
	and.b64  	%rd23591, %rd23590, 255;
	xor.b64  	%rd23592, %rd23591, %rd23589;
	mul.lo.s64 	%rd23593, %rd23592, 1099511628211;
	shr.u64 	%rd23594, %rd23586, 16;
	and.b64  	%rd23595, %rd23594, 255;
	xor.b64  	%rd23596, %rd23595, %rd23593;
	mul.lo.s64 	%rd23597, %rd23596, 1099511628211;
	shr.u64 	%rd23598, %rd23586, 24;
	and.b64  	%rd23599, %rd23598, 255;
	xor.b64  	%rd23600, %rd23599, %rd23597;
	mul.lo.s64 	%rd23601, %rd23600, 1099511628211;
	shr.u64 	%rd23602, %rd23586, 32;
	and.b64  	%rd23603, %rd23602, 255;
	xor.b64  	%rd23604, %rd23603, %rd23601;
	mul.lo.s64 	%rd23605, %rd23604, 1099511628211;
	shr.u64 	%rd23606, %rd23586, 40;
	and.b64  	%rd23607, %rd23606, 255;
	xor.b64  	%rd23608, %rd23607, %rd23605;
	mul.lo.s64 	%rd23609, %rd23608, 1099511628211;
	shr.u64 	%rd23610, %rd23586, 48;
	and.b64  	%rd23611, %rd23610, 255;
	xor.b64  	%rd23612, %rd23611, %rd23609;
	mul.lo.s64 	%rd23613, %rd23612, 1099511628211;
	shr.u64 	%rd23614, %rd23586, 56;
	xor.b64  	%rd23615, %rd23614, %rd23613;
	mul.lo.s64 	%rd37214, %rd23615, 1099511628211;
$L__BB34_212:
	setp.eq.s64 	%p1230, %rd37208, %rd37214;
	@%p1230 bra 	$L__BB34_225;
	setp.eq.s64 	%p1231, %rd4130, 1;
	mov.b64 	%rd37220, -3750763034362895579;
	mov.b64 	%rd37221, 0;
	@%p1231 bra 	$L__BB34_216;
	and.b64  	%rd37221, %rd4130, -2;
	mov.b64 	%rd37220, -3750763034362895579;
	mov.b64 	%rd37218, 0;
$L__BB34_215:
	shl.b64 	%rd23621, %rd37218, 3;
	add.s64 	%rd23622, %rd37008, %rd23621;
	ld.u64 	%rd23623, [%rd23622];
	and.b64  	%rd23624, %rd23623, 255;
	xor.b64  	%rd23625, %rd23624, %rd37220;
	mul.lo.s64 	%rd23626, %rd23625, 1099511628211;
	shr.u64 	%rd23627, %rd23623, 8;
	and.b64  	%rd23628, %rd23627, 255;
	xor.b64  	%rd23629, %rd23628, %rd23626;
	mul.lo.s64 	%rd23630, %rd23629, 1099511628211;
	shr.u64 	%rd23631, %rd23623, 16;
	and.b64  	%rd23632, %rd23631, 255;
	xor.b64  	%rd23633, %rd23632, %rd23630;
	mul.lo.s64 	%rd23634, %rd23633, 1099511628211;
	shr.u64 	%rd23635, %rd23623, 24;
	and.b64  	%rd23636, %rd23635, 255;
	xor.b64  	%rd23637, %rd23636, %rd23634;
	mul.lo.s64 	%rd23638, %rd23637, 1099511628211;
	shr.u64 	%rd23639, %rd23623, 32;
	and.b64  	%rd23640, %rd23639, 255;
	xor.b64  	%rd23641, %rd23640, %rd23638;
	mul.lo.s64 	%rd23642, %rd23641, 1099511628211;
	shr.u64 	%rd23643, %rd23623, 40;
	and.b64  	%rd23644, %rd23643, 255;
	xor.b64  	%rd23645, %rd23644, %rd23642;
	mul.lo.s64 	%rd23646, %rd23645, 1099511628211;
	shr.u64 	%rd23647, %rd23623, 48;
	and.b64  	%rd23648, %rd23647, 255;
	xor.b64  	%rd23649, %rd23648, %rd23646;
	mul.lo.s64 	%rd23650, %rd23649, 1099511628211;
	shr.u64 	%rd23651, %rd23623, 56;
	xor.b64  	%rd23652, %rd23651, %rd23650;
	mul.lo.s64 	%rd23653, %rd23652, 1099511628211;
	ld.u64 	%rd23654, [%rd23622+8];
	and.b64  	%rd23655, %rd23654, 255;
	xor.b64  	%rd23656, %rd23655, %rd23653;
	mul.lo.s64 	%rd23657, %rd23656, 1099511628211;
	shr.u64 	%rd23658, %rd23654, 8;
	and.b64  	%rd23659, %rd23658, 255;
	xor.b64  	%rd23660, %rd23659, %rd23657;
	mul.lo.s64 	%rd23661, %rd23660, 1099511628211;
	shr.u64 	%rd23662, %rd23654, 16;
	and.b64  	%rd23663, %rd23662, 255;
	xor.b64  	%rd23664, %rd23663, %rd23661;
	mul.lo.s64 	%rd23665, %rd23664, 1099511628211;
	shr.u64 	%rd23666, %rd23654, 24;
	and.b64  	%rd23667, %rd23666, 255;
	xor.b64  	%rd23668, %rd23667, %rd23665;
	mul.lo.s64 	%rd23669, %rd23668, 1099511628211;
	shr.u64 	%rd23670, %rd23654, 32;
	and.b64  	%rd23671, %rd23670, 255;
	xor.b64  	%rd23672, %rd23671, %rd23669;
	mul.lo.s64 	%rd23673, %rd23672, 1099511628211;
	shr.u64 	%rd23674, %rd23654, 40;
	and.b64  	%rd23675, %rd23674, 255;
	xor.b64  	%rd23676, %rd23675, %rd23673;
	mul.lo.s64 	%rd23677, %rd23676, 1099511628211;
	shr.u64 	%rd23678, %rd23654, 48;
	and.b64  	%rd23679, %rd23678, 255;
	xor.b64  	%rd23680, %rd23679, %rd23677;
	mul.lo.s64 	%rd23681, %rd23680, 1099511628211;
	shr.u64 	%rd23682, %rd23654, 56;
	xor.b64  	%rd23683, %rd23682, %rd23681;
	mul.lo.s64 	%rd37220, %rd23683, 1099511628211;
	add.s64 	%rd37218, %rd37218, 2;
	setp.ne.s64 	%p1232, %rd37218, %rd37221;
	@%p1232 bra 	$L__BB34_215;
$L__BB34_216:
	setp.eq.s64 	%p1233, %rd215, 0;
	@%p1233 bra 	$L__BB34_218;
	shl.b64 	%rd23684, %rd37221, 3;
	add.s64 	%rd23685, %rd37008, %rd23684;
	ld.u64 	%rd23686, [%rd23685];
	and.b64  	%rd23687, %rd23686, 255;
	xor.b64  	%rd23688, %rd23687, %rd37220;
	mul.lo.s64 	%rd23689, %rd23688, 1099511628211;
	shr.u64 	%rd23690, %rd23686, 8;
	and.b64  	%rd23691, %rd23690, 255;
	xor.b64  	%rd23692, %rd23691, %rd23689;
	mul.lo.s64 	%rd23693, %rd23692, 1099511628211;
	shr.u64 	%rd23694, %rd23686, 16;
	and.b64  	%rd23695, %rd23694, 255;
	xor.b64  	%rd23696, %rd23695, %rd23693;
	mul.lo.s64 	%rd23697, %rd23696, 1099511628211;
	shr.u64 	%rd23698, %rd23686, 24;
	and.b64  	%rd23699, %rd23698, 255;
	xor.b64  	%rd23700, %rd23699, %rd23697;
	mul.lo.s64 	%rd23701, %rd23700, 1099511628211;
	shr.u64 	%rd23702, %rd23686, 32;
	and.b64  	%rd23703, %rd23702, 255;
	xor.b64  	%rd23704, %rd23703, %rd23701;
	mul.lo.s64 	%rd23705, %rd23704, 1099511628211;
	shr.u64 	%rd23706, %rd23686, 40;
	and.b64  	%rd23707, %rd23706, 255;
	xor.b64  	%rd23708, %rd23707, %rd23705;
	mul.lo.s64 	%rd23709, %rd23708, 1099511628211;
	shr.u64 	%rd23710, %rd23686, 48;
	and.b64  	%rd23711, %rd23710, 255;
	xor.b64  	%rd23712, %rd23711, %rd23709;
	mul.lo.s64 	%rd23713, %rd23712, 1099511628211;
	shr.u64 	%rd23714, %rd23686, 56;
	xor.b64  	%rd23715, %rd23714, %rd23713;
	mul.lo.s64 	%rd37220, %rd23715, 1099511628211;
$L__BB34_218:
	setp.eq.s64 	%p1234, %rd4130, 1;
	mov.b64 	%rd37226, -3750763034362895579;
	mov.b64 	%rd37227, 0;
	@%p1234 bra 	$L__BB34_221;
	and.b64  	%rd37227, %rd4130, -2;
	mov.b64 	%rd37226, -3750763034362895579;
	mov.b64 	%rd37224, 0;
$L__BB34_220:
	shl.b64 	%rd23721, %rd37224, 3;
	add.s64 	%rd23722, %rd37123, %rd23721;
	ld.u64 	%rd23723, [%rd23722];
	and.b64  	%rd23724, %rd23723, 255;
	xor.b64  	%rd23725, %rd23724, %rd37226;
	mul.lo.s64 	%rd23726, %rd23725, 1099511628211;
	shr.u64 	%rd23727, %rd23723, 8;
	and.b64  	%rd23728, %rd23727, 255;
	xor.b64  	%rd23729, %rd23728, %rd23726;
	mul.lo.s64 	%rd23730, %rd23729, 1099511628211;
	shr.u64 	%rd23731, %rd23723, 16;
	and.b64  	%rd23732, %rd23731, 255;
	xor.b64  	%rd23733, %rd23732, %rd23730;
	mul.lo.s64 	%rd23734, %rd23733, 1099511628211;
	shr.u64 	%rd23735, %rd23723, 24;
	and.b64  	%rd23736, %rd23735, 255;
	xor.b64  	%rd23737, %rd23736, %rd23734;
	mul.lo.s64 	%rd23738, %rd23737, 1099511628211;
	shr.u64 	%rd23739, %rd23723, 32;
	and.b64  	%rd23740, %rd23739, 255;
	xor.b64  	%rd23741, %rd23740, %rd23738;
	mul.lo.s64 	%rd23742, %rd23741, 1099511628211;
	shr.u64 	%rd23743, %rd23723, 40;
	and.b64  	%rd23744, %rd23743, 255;
	xor.b64  	%rd23745, %rd23744, %rd23742;
	mul.lo.s64 	%rd23746, %rd23745, 1099511628211;
	shr.u64 	%rd23747, %rd23723, 48;
	and.b64  	%rd23748, %rd23747, 255;
	xor.b64  	%rd23749, %rd23748, %rd23746;
	mul.lo.s64 	%rd23750, %rd23749, 1099511628211;
	shr.u64 	%rd23751, %rd23723, 56;
	xor.b64  	%rd23752, %rd23751, %rd23750;
	mul.lo.s64 	%rd23753, %rd23752, 1099511628211;
	ld.u64 	%rd23754, [%rd23722+8];
	and.b64  	%rd23755, %rd23754, 255;
	xor.b64  	%rd23756, %rd23755, %rd23753;
	mul.lo.s64 	%rd23757, %rd23756, 1099511628211;
	shr.u64 	%rd23758, %rd23754, 8;
	and.b64  	%rd23759, %rd23758, 255;
	xor.b64  	%rd23760, %rd23759, %rd23757;
	mul.lo.s64 	%rd23761, %rd23760, 1099511628211;
	shr.u64 	%rd23762, %rd23754, 16;
	and.b64  	%rd23763, %rd23762, 255;
	xor.b64  	%rd23764, %rd23763, %rd23761;
	mul.lo.s64 	%rd23765, %rd23764, 1099511628211;
	shr.u64 	%rd23766, %rd23754, 24;
	and.b64  	%rd23767, %rd23766, 255;
	xor.b64  	%rd23768, %rd23767, %rd23765;
	mul.lo.s64 	%rd23769, %rd23768, 1099511628211;
	shr.u64 	%rd23770, %rd23754, 32;
	and.b64  	%rd23771, %rd23770, 255;
	xor.b64  	%rd23772, %rd23771, %rd23769;
	mul.lo.s64 	%rd23773, %rd23772, 1099511628211;
	shr.u64 	%rd23774, %rd23754, 40;
	and.b64  	%rd23775, %rd23774, 255;
	xor.b64  	%rd23776, %rd23775, %rd23773;
	mul.lo.s64 	%rd23777, %rd23776, 1099511628211;
	shr.u64 	%rd23778, %rd23754, 48;
	and.b64  	%rd23779, %rd23778, 255;
	xor.b64  	%rd23780, %rd23779, %rd23777;
	mul.lo.s64 	%rd23781, %rd23780, 1099511628211;
	shr.u64 	%rd23782, %rd23754, 56;
	xor.b64  	%rd23783, %rd23782, %rd23781;
	mul.lo.s64 	%rd37226, %rd23783, 1099511628211;
	add.s64 	%rd37224, %rd37224, 2;
	setp.ne.s64 	%p1235, %rd37224, %rd37227;
	@%p1235 bra 	$L__BB34_220;
$L__BB34_221:
	setp.eq.s64 	%p1236, %rd215, 0;
	@%p1236 bra 	$L__BB34_223;
	shl.b64 	%rd23784, %rd37227, 3;
	add.s64 	%rd23785, %rd37123, %rd23784;
	ld.u64 	%rd23786, [%rd23785];
	and.b64  	%rd23787, %rd23786, 255;
	xor.b64  	%rd23788, %rd23787, %rd37226;
	mul.lo.s64 	%rd23789, %rd23788, 1099511628211;
	shr.u64 	%rd23790, %rd23786, 8;
	and.b64  	%rd23791, %rd23790, 255;
	xor.b64  	%rd23792, %rd23791, %rd23789;
	mul.lo.s64 	%rd23793, %rd23792, 1099511628211;
	shr.u64 	%rd23794, %rd23786, 16;
	and.b64  	%rd23795, %rd23794, 255;
	xor.b64  	%rd23796, %rd23795, %rd23793;
	mul.lo.s64 	%rd23797, %rd23796, 1099511628211;
	shr.u64 	%rd23798, %rd23786, 24;
	and.b64  	%rd23799, %rd23798, 255;
	xor.b64  	%rd23800, %rd23799, %rd23797;
	mul.lo.s64 	%rd23801, %rd23800, 1099511628211;
	shr.u64 	%rd23802, %rd23786, 32;
	and.b64  	%rd23803, %rd23802, 255;
	xor.b64  	%rd23804, %rd23803, %rd23801;
	mul.lo.s64 	%rd23805, %rd23804, 1099511628211;
	shr.u64 	%rd23806, %rd23786, 40;
	and.b64  	%rd23807, %rd23806, 255;
	xor.b64  	%rd23808, %rd23807, %rd23805;
	mul.lo.s64 	%rd23809, %rd23808, 1099511628211;
	shr.u64 	%rd23810, %rd23786, 48;
	and.b64  	%rd23811, %rd23810, 255;
	xor.b64  	%rd23812, %rd23811, %rd23809;
	mul.lo.s64 	%rd23813, %rd23812, 1099511628211;
	shr.u64 	%rd23814, %rd23786, 56;
	xor.b64  	%rd23815, %rd23814, %rd23813;
	mul.lo.s64 	%rd37226, %rd23815, 1099511628211;
$L__BB34_223:
	setp.lt.u64 	%p1237, %rd37220, %rd37226;
	mov.u64 	%rd37231, %rd37008;
	@%p1237 bra 	$L__BB34_224;
	bra.uni 	$L__BB34_229;
$L__BB34_224:
	mov.u64 	%rd37231, %rd37123;
	mov.u64 	%rd37123, %rd37008;
	bra.uni 	$L__BB34_229;
$L__BB34_225:
	setp.eq.s32 	%p1238, %r120, 0;
	mov.u64 	%rd37231, %rd37008;
	@%p1238 bra 	$L__BB34_229;
	mov.b64 	%rd37230, 0;
$L__BB34_227:
	shl.b64 	%rd23817, %rd37230, 3;
	add.s64 	%rd23818, %rd37008, %rd23817;
	ld.u64 	%rd441, [%rd23818];
	add.s64 	%rd23819, %rd37123, %rd23817;
	ld.u64 	%rd442, [%rd23819];
	setp.lt.u64 	%p1239, %rd441, %rd442;
	@%p1239 bra 	$L__BB34_224;
	setp.le.u64 	%p1240, %rd441, %rd442;
	add.s64 	%rd37230, %rd37230, 1;
	setp.lt.u64 	%p1241, %rd37230, %rd12;
	and.pred  	%p1242, %p1240, %p1241;
	mov.u64 	%rd37231, %rd37008;
	@%p1242 bra 	$L__BB34_227;
$L__BB34_229:
	setp.eq.s64 	%p1243, %rd4130, 1;
	mov.b64 	%rd37235, -3750763034362895579;
	mov.b64 	%rd37236, 0;
	@%p1243 bra 	$L__BB34_232;
	and.b64  	%rd37236, %rd4130, -2;
	mov.b64 	%rd37235, -3750763034362895579;
	mov.b64 	%rd37233, 0;
$L__BB34_231:
	shl.b64 	%rd23826, %rd37233, 3;
	add.s64 	%rd23827, %rd37006, %rd23826;
	ld.u64 	%rd23828, [%rd23827];
	and.b64  	%rd23829, %rd23828, 255;
	xor.b64  	%rd23830, %rd23829, %rd37235;
	mul.lo.s64 	%rd23831, %rd23830, 1099511628211;
	shr.u64 	%rd23832, %rd23828, 8;
	and.b64  	%rd23833, %rd23832, 255;
	xor.b64  	%rd23834, %rd23833, %rd23831;
	mul.lo.s64 	%rd23835, %rd23834, 1099511628211;
	shr.u64 	%rd23836, %rd23828, 16;
	and.b64  	%rd23837, %rd23836, 255;
	xor.b64  	%rd23838, %rd23837, %rd23835;
	mul.lo.s64 	%rd23839, %rd23838, 1099511628211;
	shr.u64 	%rd23840, %rd23828, 24;
	and.b64  	%rd23841, %rd23840, 255;
	xor.b64  	%rd23842, %rd23841, %rd23839;
	mul.lo.s64 	%rd23843, %rd23842, 1099511628211;
	shr.u64 	%rd23844, %rd23828, 32;
	and.b64  	%rd23845, %rd23844, 255;
	xor.b64  	%rd23846, %rd23845, %rd23843;
	mul.lo.s64 	%rd23847, %rd23846, 1099511628211;
	shr.u64 	%rd23848, %rd23828, 40;
	and.b64  	%rd23849, %rd23848, 255;
	xor.b64  	%rd23850, %rd23849, %rd23847;
	mul.lo.s64 	%rd23851, %rd23850, 1099511628211;
	shr.u64 	%rd23852, %rd23828, 48;
	and.b64  	%rd23853, %rd23852, 255;
	xor.b64  	%rd23854, %rd23853, %rd23851;
	mul.lo.s64 	%rd23855, %rd23854, 1099511628211;
	shr.u64 	%rd23856, %rd23828, 56;
	xor.b64  	%rd23857, %rd23856, %rd23855;
	mul.lo.s64 	%rd23858, %rd23857, 1099511628211;
	ld.u64 	%rd23859, [%rd23827+8];
	and.b64  	%rd23860, %rd23859, 255;
	xor.b64  	%rd23861, %rd23860, %rd23858;
	mul.lo.s64 	%rd23862, %rd23861, 1099511628211;
	shr.u64 	%rd23863, %rd23859, 8;
	and.b64  	%rd23864, %rd23863, 255;
	xor.b64  	%rd23865, %rd23864, %rd23862;
	mul.lo.s64 	%rd23866, %rd23865, 1099511628211;
	shr.u64 	%rd23867, %rd23859, 16;
	and.b64  	%rd23868, %rd23867, 255;
	xor.b64  	%rd23869, %rd23868, %rd23866;
	mul.lo.s64 	%rd23870, %rd23869, 1099511628211;
	shr.u64 	%rd23871, %rd23859, 24;
	and.b64  	%rd23872, %rd23871, 255;
	xor.b64  	%rd23873, %rd23872, %rd23870;
	mul.lo.s64 	%rd23874, %rd23873, 1099511628211;
	shr.u64 	%rd23875, %rd23859, 32;
	and.b64  	%rd23876, %rd23875, 255;
	xor.b64  	%rd23877, %rd23876, %rd23874;
	mul.lo.s64 	%rd23878, %rd23877, 1099511628211;
	shr.u64 	%rd23879, %rd23859, 40;
	and.b64  	%rd23880, %rd23879, 255;
	xor.b64  	%rd23881, %rd23880, %rd23878;
	mul.lo.s64 	%rd23882, %rd23881, 1099511628211;
	shr.u64 	%rd23883, %rd23859, 48;
	and.b64  	%rd23884, %rd23883, 255;
	xor.b64  	%rd23885, %rd23884, %rd23882;
	mul.lo.s64 	%rd23886, %rd23885, 1099511628211;
	shr.u64 	%rd23887, %rd23859, 56;
	xor.b64  	%rd23888, %rd23887, %rd23886;
	mul.lo.s64 	%rd37235, %rd23888, 1099511628211;
	add.s64 	%rd37233, %rd37233, 2;
	setp.ne.s64 	%p1244, %rd37233, %rd37236;
	@%p1244 bra 	$L__BB34_231;
$L__BB34_232:
	setp.eq.s64 	%p1245, %rd215, 0;
	@%p1245 bra 	$L__BB34_234;
	shl.b64 	%rd23889, %rd37236, 3;
	add.s64 	%rd23890, %rd37006, %rd23889;
	ld.u64 	%rd23891, [%rd23890];
	and.b64  	%rd23892, %rd23891, 255;
	xor.b64  	%rd23893, %rd23892, %rd37235;
	mul.lo.s64 	%rd23894, %rd23893, 1099511628211;
	shr.u64 	%rd23895, %rd23891, 8;
	and.b64  	%rd23896, %rd23895, 255;
	xor.b64  	%rd23897, %rd23896, %rd23894;
	mul.lo.s64 	%rd23898, %rd23897, 1099511628211;
	shr.u64 	%rd23899, %rd23891, 16;
	and.b64  	%rd23900, %rd23899, 255;
	xor.b64  	%rd23901, %rd23900, %rd23898;
	mul.lo.s64 	%rd23902, %rd23901, 1099511628211;
	shr.u64 	%rd23903, %rd23891, 24;
	and.b64  	%rd23904, %rd23903, 255;
	xor.b64  	%rd23905, %rd23904, %rd23902;
	mul.lo.s64 	%rd23906, %rd23905, 1099511628211;
	shr.u64 	%rd23907, %rd23891, 32;
	and.b64  	%rd23908, %rd23907, 255;
	xor.b64  	%rd23909, %rd23908, %rd23906;
	mul.lo.s64 	%rd23910, %rd23909, 1099511628211;
	shr.u64 	%rd23911, %rd23891, 40;
	and.b64  	%rd23912, %rd23911, 255;
	xor.b64  	%rd23913, %rd23912, %rd23910;
	mul.lo.s64 	%rd23914, %rd23913, 1099511628211;
	shr.u64 	%rd23915, %rd23891, 48;
	and.b64  	%rd23916, %rd23915, 255;
	xor.b64  	%rd23917, %rd23916, %rd23914;
	mul.lo.s64 	%rd23918, %rd23917, 1099511628211;
	shr.u64 	%rd23919, %rd23891, 56;
	xor.b64  	%rd23920, %rd23919, %rd23918;
	mul.lo.s64 	%rd37235, %rd23920, 1099511628211;
$L__BB34_234:
	setp.eq.s64 	%p1246, %rd4130, 1;
	mov.b64 	%rd37241, -3750763034362895579;
	mov.b64 	%rd37242, 0;
	@%p1246 bra 	$L__BB34_237;
	and.b64  	%rd37242, %rd4130, -2;
	mov.b64 	%rd37241, -3750763034362895579;
	mov.b64 	%rd37239, 0;
$L__BB34_236:
	shl.b64 	%rd23926, %rd37239, 3;
	add.s64 	%rd23927, %rd37150, %rd23926;
	ld.u64 	%rd23928, [%rd23927];
	and.b64  	%rd23929, %rd23928, 255;
	xor.b64  	%rd23930, %rd23929, %rd37241;
	mul.lo.s64 	%rd23931, %rd23930, 1099511628211;
	shr.u64 	%rd23932, %rd23928, 8;
	and.b64  	%rd23933, %rd23932, 255;
	xor.b64  	%rd23934, %rd23933, %rd23931;
	mul.lo.s64 	%rd23935, %rd23934, 1099511628211;
	shr.u64 	%rd23936, %rd23928, 16;
	and.b64  	%rd23937, %rd23936, 255;
	xor.b64  	%rd23938, %rd23937, %rd23935;
	mul.lo.s64 	%rd23939, %rd23938, 1099511628211;
	shr.u64 	%rd23940, %rd23928, 24;
	and.b64  	%rd23941, %rd23940, 255;
	xor.b64  	%rd23942, %rd23941, %rd23939;
	mul.lo.s64 	%rd23943, %rd23942, 1099511628211;
	shr.u64 	%rd23944, %rd23928, 32;
	and.b64  	%rd23945, %rd23944, 255;
	xor.b64  	%rd23946, %rd23945, %rd23943;
	mul.lo.s64 	%rd23947, %rd23946, 1099511628211;
	shr.u64 	%rd23948, %rd23928, 40;
	and.b64  	%rd23949, %rd23948, 255;
	xor.b64  	%rd23950, %rd23949, %rd23947;
	mul.lo.s64 	%rd23951, %rd23950, 1099511628211;
	shr.u64 	%rd23952, %rd23928, 48;
	and.b64  	%rd23953, %rd23952, 255;
	xor.b64  	%rd23954, %rd23953, %rd23951;
	mul.lo.s64 	%rd23955, %rd23954, 1099511628211;
	shr.u64 	%rd23956, %rd23928, 56;
	xor.b64  	%rd23957, %rd23956, %rd23955;
	mul.lo.s64 	%rd23958, %rd23957, 1099511628211;
	ld.u64 	%rd23959, [%rd23927+8];
	and.b64  	%rd23960, %rd23959, 255;
	xor.b64  	%rd23961, %rd23960, %rd23958;
	mul.lo.s64 	%rd23962, %rd23961, 1099511628211;
	shr.u64 	%rd23963, %rd23959, 8;
	and.b64  	%rd23964, %rd23963, 255;
	xor.b64  	%rd23965, %rd23964, %rd23962;
	mul.lo.s64 	%rd23966, %rd23965, 1099511628211;
	shr.u64 	%rd23967, %rd23959, 16;
	and.b64  	%rd23968, %rd23967, 255;
	xor.b64  	%rd23969, %rd23968, %rd23966;
	mul.lo.s64 	%rd23970, %rd23969, 1099511628211;
	shr.u64 	%rd23971, %rd23959, 24;
	and.b64  	%rd23972, %rd23971, 255;
	xor.b64  	%rd23973, %rd23972, %rd23970;
	mul.lo.s64 	%rd23974, %rd23973, 1099511628211;
	shr.u64 	%rd23975, %rd23959, 32;
	and.b64  	%rd23976, %rd23975, 255;
	xor.b64  	%rd23977, %rd23976, %rd23974;
	mul.lo.s64 	%rd23978, %rd23977, 1099511628211;
	shr.u64 	%rd23979, %rd23959, 40;
	and.b64  	%rd23980, %rd23979, 255;
	xor.b64  	%rd23981, %rd23980, %rd23978;
	mul.lo.s64 	%rd23982, %rd23981, 1099511628211;
	shr.u64 	%rd23983, %rd23959, 48;
	and.b64  	%rd23984, %rd23983, 255;
	xor.b64  	%rd23985, %rd23984, %rd23982;
	mul.lo.s64 	%rd23986, %rd23985, 1099511628211;
	shr.u64 	%rd23987, %rd23959, 56;
	xor.b64  	%rd23988, %rd23987, %rd23986;
	mul.lo.s64 	%rd37241, %rd23988, 1099511628211;
	add.s64 	%rd37239, %rd37239, 2;
	setp.ne.s64 	%p1247, %rd37239, %rd37242;
	@%p1247 bra 	$L__BB34_236;
$L__BB34_237:
	setp.eq.s64 	%p1248, %rd215, 0;
	@%p1248 bra 	$L__BB34_239;
	shl.b64 	%rd23989, %rd37242, 3;
	add.s64 	%rd23990, %rd37150, %rd23989;
	ld.u64 	%rd23991, [%rd23990];
	and.b64  	%rd23992, %rd23991, 255;
	xor.b64  	%rd23993, %rd23992, %rd37241;
	mul.lo.s64 	%rd23994, %rd23993, 1099511628211;
	shr.u64 	%rd23995, %rd23991, 8;
	and.b64  	%rd23996, %rd23995, 255;
	xor.b64  	%rd23997, %rd23996, %rd23994;
	mul.lo.s64 	%rd23998, %rd23997, 1099511628211;
	shr.u64 	%rd23999, %rd23991, 16;
	and.b64  	%rd24000, %rd23999, 255;
	xor.b64  	%rd24001, %rd24000, %rd23998;
	mul.lo.s64 	%rd24002, %rd24001, 1099511628211;
	shr.u64 	%rd24003, %rd23991, 24;
	and.b64  	%rd24004, %rd24003, 255;
	xor.b64  	%rd24005, %rd24004, %rd24002;
	mul.lo.s64 	%rd24006, %rd24005, 1099511628211;
	shr.u64 	%rd24007, %rd23991, 32;
	and.b64  	%rd24008, %rd24007, 255;
	xor.b64  	%rd24009, %rd24008, %rd24006;
	mul.lo.s64 	%rd24010, %rd24009, 1099511628211;
	shr.u64 	%rd24011, %rd23991, 40;
	and.b64  	%rd24012, %rd24011, 255;
	xor.b64  	%rd24013, %rd24012, %rd24010;
	mul.lo.s64 	%rd24014, %rd24013, 1099511628211;
	shr.u64 	%rd24015, %rd23991, 48;
	and.b64  	%rd24016, %rd24015, 255;
	xor.b64  	%rd24017, %rd24016, %rd24014;
	mul.lo.s64 	%rd24018, %rd24017, 1099511628211;
	shr.u64 	%rd24019, %rd23991, 56;
	xor.b64  	%rd24020, %rd24019, %rd24018;
	mul.lo.s64 	%rd37241, %rd24020, 1099511628211;
$L__BB34_239:
	setp.eq.s64 	%p1249, %rd37235, %rd37241;
	@%p1249 bra 	$L__BB34_252;
	setp.eq.s64 	%p1250, %rd4130, 1;
	mov.b64 	%rd37247, -3750763034362895579;
	mov.b64 	%rd37248, 0;
	@%p1250 bra 	$L__BB34_243;
	and.b64  	%rd37248, %rd4130, -2;
	mov.b64 	%rd37247, -3750763034362895579;
	mov.b64 	%rd37245, 0;
$L__BB34_242:
	shl.b64 	%rd24026, %rd37245, 3;
	add.s64 	%rd24027, %rd37006, %rd24026;
	ld.u64 	%rd24028, [%rd24027];
	and.b64  	%rd24029, %rd24028, 255;
	xor.b64  	%rd24030, %rd24029, %rd37247;
	mul.lo.s64 	%rd24031, %rd24030, 1099511628211;
	shr.u64 	%rd24032, %rd24028, 8;
	and.b64  	%rd24033, %rd24032, 255;
	xor.b64  	%rd24034, %rd24033, %rd24031;
	mul.lo.s64 	%rd24035, %rd24034, 1099511628211;
	shr.u64 	%rd24036, %rd24028, 16;
	and.b64  	%rd24037, %rd24036, 255;
	xor.b64  	%rd24038, %rd24037, %rd24035;
	mul.lo.s64 	%rd24039, %rd24038, 1099511628211;
	shr.u64 	%rd24040, %rd24028, 24;
	and.b64  	%rd24041, %rd24040, 255;
	xor.b64  	%rd24042, %rd24041, %rd24039;
	mul.lo.s64 	%rd24043, %rd24042, 1099511628211;
	shr.u64 	%rd24044, %rd24028, 32;
	and.b64  	%rd24045, %rd24044, 255;
	xor.b64  	%rd24046, %rd24045, %rd24043;
	mul.lo.s64 	%rd24047, %rd24046, 1099511628211;
	shr.u64 	%rd24048, %rd24028, 40;
	and.b64  	%rd24049, %rd24048, 255;
	xor.b64  	%rd24050, %rd24049, %rd24047;
	mul.lo.s64 	%rd24051, %rd24050, 1099511628211;
	shr.u64 	%rd24052, %rd24028, 48;
	and.b64  	%rd24053, %rd24052, 255;
	xor.b64  	%rd24054, %rd24053, %rd24051;
	mul.lo.s64 	%rd24055, %rd24054, 1099511628211;
	shr.u64 	%rd24056, %rd24028, 56;
	xor.b64  	%rd24057, %rd24056, %rd24055;
	mul.lo.s64 	%rd24058, %rd24057, 1099511628211;
	ld.u64 	%rd24059, [%rd24027+8];
	and.b64  	%rd24060, %rd24059, 255;
	xor.b64  	%rd24061, %rd24060, %rd24058;
	mul.lo.s64 	%rd24062, %rd24061, 1099511628211;
	shr.u64 	%rd24063, %rd24059, 8;
	and.b64  	%rd24064, %rd24063, 255;
	xor.b64  	%rd24065, %rd24064, %rd24062;
	mul.lo.s64 	%rd24066, %rd24065, 1099511628211;
	shr.u64 	%rd24067, %rd24059, 16;
	and.b64  	%rd24068, %rd24067, 255;
	xor.b64  	%rd24069, %rd24068, %rd24066;
	mul.lo.s64 	%rd24070, %rd24069, 1099511628211;
	shr.u64 	%rd24071, %rd24059, 24;
	and.b64  	%rd24072, %rd24071, 255;
	xor.b64  	%rd24073, %rd24072, %rd24070;
	mul.lo.s64 	%rd24074, %rd24073, 1099511628211;
	shr.u64 	%rd24075, %rd24059, 32;
	and.b64  	%rd24076, %rd24075, 255;
	xor.b64  	%rd24077, %rd24076, %rd24074;
	mul.lo.s64 	%rd24078, %rd24077, 1099511628211;
	shr.u64 	%rd24079, %rd24059, 40;
	and.b64  	%rd24080, %rd24079, 255;
	xor.b64  	%rd24081, %rd24080, %rd24078;
	mul.lo.s64 	%rd24082, %rd24081, 1099511628211;
	shr.u64 	%rd24083, %rd24059, 48;
	and.b64  	%rd24084, %rd24083, 255;
	xor.b64  	%rd24085, %rd24084, %rd24082;
	mul.lo.s64 	%rd24086, %rd24085, 1099511628211;
	shr.u64 	%rd24087, %rd24059, 56;
	xor.b64  	%rd24088, %rd24087, %rd24086;
	mul.lo.s64 	%rd37247, %rd24088, 1099511628211;
	add.s64 	%rd37245, %rd37245, 2;
	setp.ne.s64 	%p1251, %rd37245, %rd37248;
	@%p1251 bra 	$L__BB34_242;
$L__BB34_243:
	setp.eq.s64 	%p1252, %rd215, 0;
	@%p1252 bra 	$L__BB34_245;
	shl.b64 	%rd24089, %rd37248, 3;
	add.s64 	%rd24090, %rd37006, %rd24089;
	ld.u64 	%rd24091, [%rd24090];
	and.b64  	%rd24092, %rd24091, 255;
	xor.b64  	%rd24093, %rd24092, %rd37247;
	mul.lo.s64 	%rd24094, %rd24093, 1099511628211;
	shr.u64 	%rd24095, %rd24091, 8;
	and.b64  	%rd24096, %rd24095, 255;
	xor.b64  	%rd24097, %rd24096, %rd24094;
	mul.lo.s64 	%rd24098, %rd24097, 1099511628211;
	shr.u64 	%rd24099, %rd24091, 16;
	and.b64  	%rd24100, %rd24099, 255;
	xor.b64  	%rd24101, %rd24100, %rd24098;
	mul.lo.s64 	%rd24102, %rd24101, 1099511628211;
	shr.u64 	%rd24103, %rd24091, 24;
	and.b64  	%rd24104, %rd24103, 255;
	xor.b64  	%rd24105, %rd24104, %rd24102;
	mul.lo.s64 	%rd24106, %rd24105, 1099511628211;
	shr.u64 	%rd24107, %rd24091, 32;
	and.b64  	%rd24108, %rd24107, 255;
	xor.b64  	%rd24109, %rd24108, %rd24106;
	mul.lo.s64 	%rd24110, %rd24109, 1099511628211;
	shr.u64 	%rd24111, %rd24091, 40;
	and.b64  	%rd24112, %rd24111, 255;
	xor.b64  	%rd24113, %rd24112, %rd24110;
	mul.lo.s64 	%rd24114, %rd24113, 1099511628211;
	shr.u64 	%rd24115, %rd24091, 48;
	and.b64  	%rd24116, %rd24115, 255;
	xor.b64  	%rd24117, %rd24116, %rd24114;
	mul.lo.s64 	%rd24118, %rd24117, 1099511628211;
	shr.u64 	%rd24119, %rd24091, 56;
	xor.b64  	%rd24120, %rd24119, %rd24118;
	mul.lo.s64 	%rd37247, %rd24120, 1099511628211;
$L__BB34_245:
	setp.eq.s64 	%p1253, %rd4130, 1;
	mov.b64 	%rd37253, -3750763034362895579;
	mov.b64 	%rd37254, 0;
	@%p1253 bra 	$L__BB34_248;
	and.b64  	%rd37254, %rd4130, -2;
	mov.b64 	%rd37253, -3750763034362895579;
	mov.b64 	%rd37251, 0;
$L__BB34_247:
	shl.b64 	%rd24126, %rd37251, 3;
	add.s64 	%rd24127, %rd37150, %rd24126;
	ld.u64 	%rd24128, [%rd24127];
	and.b64  	%rd24129, %rd24128, 255;
	xor.b64  	%rd24130, %rd24129, %rd37253;
	mul.lo.s64 	%rd24131, %rd24130, 1099511628211;
	shr.u64 	%rd24132, %rd24128, 8;
	and.b64  	%rd24133, %rd24132, 255;
	xor.b64  	%rd24134, %rd24133, %rd24131;
	mul.lo.s64 	%rd24135, %rd24134, 1099511628211;
	shr.u64 	%rd24136, %rd24128, 16;
	and.b64  	%rd24137, %rd24136, 255;
	xor.b64  	%rd24138, %rd24137, %rd24135;
	mul.lo.s64 	%rd24139, %rd24138, 1099511628211;
	shr.u64 	%rd24140, %rd24128, 24;
	and.b64  	%rd24141, %rd24140, 255;
	xor.b64  	%rd24142, %rd24141, %rd24139;
	mul.lo.s64 	%rd24143, %rd24142, 1099511628211;
	shr.u64 	%rd24144, %rd24128, 32;
	and.b64  	%rd24145, %rd24144, 255;
	xor.b64  	%rd24146, %rd24145, %rd24143;
	mul.lo.s64 	%rd24147, %rd24146, 1099511628211;
	shr.u64 	%rd24148, %rd24128, 40;
	and.b64  	%rd24149, %rd24148, 255;
	xor.b64  	%rd24150, %rd24149, %rd24147;
	mul.lo.s64 	%rd24151, %rd24150, 1099511628211;
	shr.u64 	%rd24152, %rd24128, 48;
	and.b64  	%rd24153, %rd24152, 255;
	xor.b64  	%rd24154, %rd24153, %rd24151;
	mul.lo.s64 	%rd24155, %rd24154, 1099511628211;
	shr.u64 	%rd24156, %rd24128, 56;
	xor.b64  	%rd24157, %rd24156, %rd24155;
	mul.lo.s64 	%rd24158, %rd24157, 1099511628211;
	ld.u64 	%rd24159, [%rd24127+8];
	and.b64  	%rd24160, %rd24159, 255;
	xor.b64  	%rd24161, %rd24160, %rd24158;
	mul.lo.s64 	%rd24162, %rd24161, 1099511628211;
	shr.u64 	%rd24163, %rd24159, 8;
	and.b64  	%rd24164, %rd24163, 255;
	xor.b64  	%rd24165, %rd24164, %rd24162;
	mul.lo.s64 	%rd24166, %rd24165, 1099511628211;
	shr.u64 	%rd24167, %rd24159, 16;
	and.b64  	%rd24168, %rd24167, 255;
	xor.b64  	%rd24169, %rd24168, %rd24166;
	mul.lo.s64 	%rd24170, %rd24169, 1099511628211;
	shr.u64 	%rd24171, %rd24159, 24;
	and.b64  	%rd24172, %rd24171, 255;
	xor.b64  	%rd24173, %rd24172, %rd24170;
	mul.lo.s64 	%rd24174, %rd24173, 1099511628211;
	shr.u64 	%rd24175, %rd24159, 32;
	and.b64  	%rd24176, %rd24175, 255;
	xor.b64  	%rd24177, %rd24176, %rd24174;
	mul.lo.s64 	%rd24178, %rd24177, 1099511628211;
	shr.u64 	%rd24179, %rd24159, 40;
	and.b64  	%rd24180, %rd24179, 255;
	xor.b64  	%rd24181, %rd24180, %rd24178;
	mul.lo.s64 	%rd24182, %rd24181, 1099511628211;
	shr.u64 	%rd24183, %rd24159, 48;
	and.b64  	%rd24184, %rd24183, 255;
	xor.b64  	%rd24185, %rd24184, %rd24182;
	mul.lo.s64 	%rd24186, %rd24185, 1099511628211;
	shr.u64 	%rd24187, %rd24159, 56;
	xor.b64  	%rd24188, %rd24187, %rd24186;
	mul.lo.s64 	%rd37253, %rd24188, 1099511628211;
	add.s64 	%rd37251, %rd37251, 2;
	setp.ne.s64 	%p1254, %rd37251, %rd37254;
	@%p1254 bra 	$L__BB34_247;
$L__BB34_248:
	setp.eq.s64 	%p1255, %rd215, 0;
	@%p1255 bra 	$L__BB34_250;
	shl.b64 	%rd24189, %rd37254, 3;
	add.s64 	%rd24190, %rd37150, %rd24189;
	ld.u64 	%rd24191, [%rd24190];
	and.b64  	%rd24192, %rd24191, 255;
	xor.b64  	%rd24193, %rd24192, %rd37253;
	mul.lo.s64 	%rd24194, %rd24193, 1099511628211;
	shr.u64 	%rd24195, %rd24191, 8;
	and.b64  	%rd24196, %rd24195, 255;
	xor.b64  	%rd24197, %rd24196, %rd24194;
	mul.lo.s64 	%rd24198, %rd24197, 1099511628211;
	shr.u64 	%rd24199, %rd24191, 16;
	and.b64  	%rd24200, %rd24199, 255;
	xor.b64  	%rd24201, %rd24200, %rd24198;
	mul.lo.s64 	%rd24202, %rd24201, 1099511628211;
	shr.u64 	%rd24203, %rd24191, 24;
	and.b64  	%rd24204, %rd24203, 255;
	xor.b64  	%rd24205, %rd24204, %rd24202;
	mul.lo.s64 	%rd24206, %rd24205, 1099511628211;
	shr.u64 	%rd24207, %rd24191, 32;
	and.b64  	%rd24208, %rd24207, 255;
	xor.b64  	%rd24209, %rd24208, %rd24206;
	mul.lo.s64 	%rd24210, %rd24209, 1099511628211;
	shr.u64 	%rd24211, %rd24191, 40;
	and.b64  	%rd24212, %rd24211, 255;
	xor.b64  	%rd24213, %rd24212, %rd24210;
	mul.lo.s64 	%rd24214, %rd24213, 1099511628211;
	shr.u64 	%rd24215, %rd24191, 48;
	and.b64  	%rd24216, %rd24215, 255;
	xor.b64  	%rd24217, %rd24216, %rd24214;
	mul.lo.s64 	%rd24218, %rd24217, 1099511628211;
	shr.u64 	%rd24219, %rd24191, 56;
	xor.b64  	%rd24220, %rd24219, %rd24218;
	mul.lo.s64 	%rd37253, %rd24220, 1099511628211;
$L__BB34_250:
	setp.lt.u64 	%p1256, %rd37247, %rd37253;
	mov.u64 	%rd37258, %rd37006;
	@%p1256 bra 	$L__BB34_251;
	bra.uni 	$L__BB34_256;
$L__BB34_251:
	mov.u64 	%rd37258, %rd37150;
	mov.u64 	%rd37150, %rd37006;
	bra.uni 	$L__BB34_256;
$L__BB34_252:
	setp.eq.s32 	%p1257, %r120, 0;
	mov.u64 	%rd37258, %rd37006;
	@%p1257 bra 	$L__BB34_256;
	mov.b64 	%rd37257, 0;
$L__BB34_254:
	shl.b64 	%rd24222, %rd37257, 3;
	add.s64 	%rd24223, %rd37006, %rd24222;
	ld.u64 	%rd487, [%rd24223];
	add.s64 	%rd24224, %rd37150, %rd24222;
	ld.u64 	%rd488, [%rd24224];
	setp.lt.u64 	%p1258, %rd487, %rd488;
	@%p1258 bra 	$L__BB34_251;
	setp.le.u64 	%p1259, %rd487, %rd488;
	add.s64 	%rd37257, %rd37257, 1;
	setp.lt.u64 	%p1260, %rd37257, %rd12;
	and.pred  	%p1261, %p1259, %p1260;
	mov.u64 	%rd37258, %rd37006;
	@%p1261 bra 	$L__BB34_254;
$L__BB34_256:
	setp.eq.s64 	%p1262, %rd4130, 1;
	mov.b64 	%rd37262, -3750763034362895579;
	mov.b64 	%rd37263, 0;
	@%p1262 bra 	$L__BB34_259;
	and.b64  	%rd37263, %rd4130, -2;
	mov.b64 	%rd37262, -3750763034362895579;
	mov.b64 	%rd37260, 0;
$L__BB34_258:
	shl.b64 	%rd24231, %rd37260, 3;
	add.s64 	%rd24232, %rd37205, %rd24231;
	ld.u64 	%rd24233, [%rd24232];
	and.b64  	%rd24234, %rd24233, 255;
	xor.b64  	%rd24235, %rd24234, %rd37262;
	mul.lo.s64 	%rd24236, %rd24235, 1099511628211;
	shr.u64 	%rd24237, %rd24233, 8;
	and.b64  	%rd24238, %rd24237, 255;
	xor.b64  	%rd24239, %rd24238, %rd24236;
	mul.lo.s64 	%rd24240, %rd24239, 1099511628211;
	shr.u64 	%rd24241, %rd24233, 16;
	and.b64  	%rd24242, %rd24241, 255;
	xor.b64  	%rd24243, %rd24242, %rd24240;
	mul.lo.s64 	%rd24244, %rd24243, 1099511628211;
	shr.u64 	%rd24245, %rd24233, 24;
	and.b64  	%rd24246, %rd24245, 255;
	xor.b64  	%rd24247, %rd24246, %rd24244;
	mul.lo.s64 	%rd24248, %rd24247, 1099511628211;
	shr.u64 	%rd24249, %rd24233, 32;
	and.b64  	%rd24250, %rd24249, 255;
	xor.b64  	%rd24251, %rd24250, %rd24248;
	mul.lo.s64 	%rd24252, %rd24251, 1099511628211;
	shr.u64 	%rd24253, %rd24233, 40;
	and.b64  	%rd24254, %rd24253, 255;
	xor.b64  	%rd24255, %rd24254, %rd24252;
	mul.lo.s64 	%rd24256, %rd24255, 1099511628211;
	shr.u64 	%rd24257, %rd24233, 48;
	and.b64  	%rd24258, %rd24257, 255;
	xor.b64  	%rd24259, %rd24258, %rd24256;
	mul.lo.s64 	%rd24260, %rd24259, 1099511628211;
	shr.u64 	%rd24261, %rd24233, 56;
	xor.b64  	%rd24262, %rd24261, %rd24260;
	mul.lo.s64 	%rd24263, %rd24262, 1099511628211;
	ld.u64 	%rd24264, [%rd24232+8];
	and.b64  	%rd24265, %rd24264, 255;
	xor.b64  	%rd24266, %rd24265, %rd24263;
	mul.lo.s64 	%rd24267, %rd24266, 1099511628211;
	shr.u64 	%rd24268, %rd24264, 8;
	and.b64  	%rd24269, %rd24268, 255;
	xor.b64  	%rd24270, %rd24269, %rd24267;
	mul.lo.s64 	%rd24271, %rd24270, 1099511628211;
	shr.u64 	%rd24272, %rd24264, 16;
	and.b64  	%rd24273, %rd24272, 255;
	xor.b64  	%rd24274, %rd24273, %rd24271;
	mul.lo.s64 	%rd24275, %rd24274, 1099511628211;
	shr.u64 	%rd24276, %rd24264, 24;
	and.b64  	%rd24277, %rd24276, 255;
	xor.b64  	%rd24278, %rd24277, %rd24275;
	mul.lo.s64 	%rd24279, %rd24278, 1099511628211;
	shr.u64 	%rd24280, %rd24264, 32;
	and.b64  	%rd24281, %rd24280, 255;
	xor.b64  	%rd24282, %rd24281, %rd24279;
	mul.lo.s64 	%rd24283, %rd24282, 1099511628211;
	shr.u64 	%rd24284, %rd24264, 40;
	and.b64  	%rd24285, %rd24284, 255;
	xor.b64  	%rd24286, %rd24285, %rd24283;
	mul.lo.s64 	%rd24287, %rd24286, 1099511628211;
	shr.u64 	%rd24288, %rd24264, 48;
	and.b64  	%rd24289, %rd24288, 255;
	xor.b64  	%rd24290, %rd24289, %rd24287;
	mul.lo.s64 	%rd24291, %rd24290, 1099511628211;
	shr.u64 	%rd24292, %rd24264, 56;
	xor.b64  	%rd24293, %rd24292, %rd24291;
	mul.lo.s64 	%rd37262, %rd24293, 1099511628211;
	add.s64 	%rd37260, %rd37260, 2;
	setp.ne.s64 	%p1263, %rd37260, %rd37263;
	@%p1263 bra 	$L__BB34_258;
$L__BB34_259:
	setp.eq.s64 	%p1264, %rd215, 0;
	@%p1264 bra 	$L__BB34_261;
	shl.b64 	%rd24294, %rd37263, 3;
	add.s64 	%rd24295, %rd37205, %rd24294;
	ld.u64 	%rd24296, [%rd24295];
	and.b64  	%rd24297, %rd24296, 255;
	xor.b64  	%rd24298, %rd24297, %rd37262;
	mul.lo.s64 	%rd24299, %rd24298, 1099511628211;
	shr.u64 	%rd24300, %rd24296, 8;
	and.b64  	%rd24301, %rd24300, 255;
	xor.b64  	%rd24302, %rd24301, %rd24299;
	mul.lo.s64 	%rd24303, %rd24302, 1099511628211;
	shr.u64 	%rd24304, %rd24296, 16;
	and.b64  	%rd24305, %rd24304, 255;
	xor.b64  	%rd24306, %rd24305, %rd24303;
	mul.lo.s64 	%rd24307, %rd24306, 1099511628211;
	shr.u64 	%rd24308, %rd24296, 24;
	and.b64  	%rd24309, %rd24308, 255;
	xor.b64  	%rd24310, %rd24309, %rd24307;
	mul.lo.s64 	%rd24311, %rd24310, 1099511628211;
	shr.u64 	%rd24312, %rd24296, 32;
	and.b64  	%rd24313, %rd24312, 255;
	xor.b64  	%rd24314, %rd24313, %rd24311;
	mul.lo.s64 	%rd24315, %rd24314, 1099511628211;
	shr.u64 	%rd24316, %rd24296, 40;
	and.b64  	%rd24317, %rd24316, 255;
	xor.b64  	%rd24318, %rd24317, %rd24315;
	mul.lo.s64 	%rd24319, %rd24318, 1099511628211;
	shr.u64 	%rd24320, %rd24296, 48;
	and.b64  	%rd24321, %rd24320, 255;
	xor.b64  	%rd24322, %rd24321, %rd24319;
	mul.lo.s64 	%rd24323, %rd24322, 1099511628211;
	shr.u64 	%rd24324, %rd24296, 56;
	xor.b64  	%rd24325, %rd24324, %rd24323;
	mul.lo.s64 	%rd37262, %rd24325, 1099511628211;
$L__BB34_261:
	setp.eq.s64 	%p1265, %rd4130, 1;
	mov.b64 	%rd37268, -3750763034362895579;
	mov.b64 	%rd37269, 0;
	@%p1265 bra 	$L__BB34_264;
	and.b64  	%rd37269, %rd4130, -2;
	mov.b64 	%rd37268, -3750763034362895579;
	mov.b64 	%rd37266, 0;
$L__BB34_263:
	shl.b64 	%rd24331, %rd37266, 3;
	add.s64 	%rd24332, %rd37177, %rd24331;
	ld.u64 	%rd24333, [%rd24332];
	and.b64  	%rd24334, %rd24333, 255;
	xor.b64  	%rd24335, %rd24334, %rd37268;
	mul.lo.s64 	%rd24336, %rd24335, 1099511628211;
	shr.u64 	%rd24337, %rd24333, 8;
	and.b64  	%rd24338, %rd24337, 255;
	xor.b64  	%rd24339, %rd24338, %rd24336;
	mul.lo.s64 	%rd24340, %rd24339, 1099511628211;
	shr.u64 	%rd24341, %rd24333, 16;
	and.b64  	%rd24342, %rd24341, 255;
	xor.b64  	%rd24343, %rd24342, %rd24340;
	mul.lo.s64 	%rd24344, %rd24343, 1099511628211;
	shr.u64 	%rd24345, %rd24333, 24;
	and.b64  	%rd24346, %rd24345, 255;
	xor.b64  	%rd24347, %rd24346, %rd24344;
	mul.lo.s64 	%rd24348, %rd24347, 1099511628211;
	shr.u64 	%rd24349, %rd24333, 32;
	and.b64  	%rd24350, %rd24349, 255;
	xor.b64  	%rd24351, %rd24350, %rd24348;
	mul.lo.s64 	%rd24352, %rd24351, 1099511628211;
	shr.u64 	%rd24353, %rd24333, 40;
	and.b64  	%rd24354, %rd24353, 255;
	xor.b64  	%rd24355, %rd24354, %rd24352;
	mul.lo.s64 	%rd24356, %rd24355, 1099511628211;
	shr.u64 	%rd24357, %rd24333, 48;
	and.b64  	%rd24358, %rd24357, 255;
	xor.b64  	%rd24359, %rd24358, %rd24356;
	mul.lo.s64 	%rd24360, %rd24359, 1099511628211;
	shr.u64 	%rd24361, %rd24333, 56;
	xor.b64  	%rd24362, %rd24361, %rd24360;
	mul.lo.s64 	%rd24363, %rd24362, 1099511628211;
	ld.u64 	%rd24364, [%rd24332+8];
	and.b64  	%rd24365, %rd24364, 255;
	xor.b64  	%rd24366, %rd24365, %rd24363;
	mul.lo.s64 	%rd24367, %rd24366, 1099511628211;
	shr.u64 	%rd24368, %rd24364, 8;
	and.b64  	%rd24369, %rd24368, 255;
	xor.b64  	%rd24370, %rd24369, %rd24367;
	mul.lo.s64 	%rd24371, %rd24370, 1099511628211;
	shr.u64 	%rd24372, %rd24364, 16;
	and.b64  	%rd24373, %rd24372, 255;
	xor.b64  	%rd24374, %rd24373, %rd24371;
	mul.lo.s64 	%rd24375, %rd24374, 1099511628211;
	shr.u64 	%rd24376, %rd24364, 24;
	and.b64  	%rd24377, %rd24376, 255;
	xor.b64  	%rd24378, %rd24377, %rd24375;
	mul.lo.s64 	%rd24379, %rd24378, 1099511628211;
	shr.u64 	%rd24380, %rd24364, 32;
	and.b64  	%rd24381, %rd24380, 255;
	xor.b64  	%rd24382, %rd24381, %rd24379;
	mul.lo.s64 	%rd24383, %rd24382, 1099511628211;
	shr.u64 	%rd24384, %rd24364, 40;
	and.b64  	%rd24385, %rd24384, 255;
	xor.b64  	%rd24386, %rd24385, %rd24383;
	mul.lo.s64 	%rd24387, %rd24386, 1099511628211;
	shr.u64 	%rd24388, %rd24364, 48;
	and.b64  	%rd24389, %rd24388, 255;
	xor.b64  	%rd24390, %rd24389, %rd24387;
	mul.lo.s64 	%rd24391, %rd24390, 1099511628211;
	shr.u64 	%rd24392, %rd24364, 56;
	xor.b64  	%rd24393, %rd24392, %rd24391;
	mul.lo.s64 	%rd37268, %rd24393, 1099511628211;
	add.s64 	%rd37266, %rd37266, 2;
	setp.ne.s64 	%p1266, %rd37266, %rd37269;
	@%p1266 bra 	$L__BB34_263;
$L__BB34_264:
	setp.eq.s64 	%p1267, %rd215, 0;
	@%p1267 bra 	$L__BB34_266;
	shl.b64 	%rd24394, %rd37269, 3;
	add.s64 	%rd24395, %rd37177, %rd24394;
	ld.u64 	%rd24396, [%rd24395];
	and.b64  	%rd24397, %rd24396, 255;
	xor.b64  	%rd24398, %rd24397, %rd37268;
	mul.lo.s64 	%rd24399, %rd24398, 1099511628211;
	shr.u64 	%rd24400, %rd24396, 8;
	and.b64  	%rd24401, %rd24400, 255;
	xor.b64  	%rd24402, %rd24401, %rd24399;
	mul.lo.s64 	%rd24403, %rd24402, 1099511628211;
	shr.u64 	%rd24404, %rd24396, 16;
	and.b64  	%rd24405, %rd24404, 255;
	xor.b64  	%rd24406, %rd24405, %rd24403;
	mul.lo.s64 	%rd24407, %rd24406, 1099511628211;
	shr.u64 	%rd24408, %rd24396, 24;
	and.b64  	%rd24409, %rd24408, 255;
	xor.b64  	%rd24410, %rd24409, %rd24407;
	mul.lo.s64 	%rd24411, %rd24410, 1099511628211;
	shr.u64 	%rd24412, %rd24396, 32;
	and.b64  	%rd24413, %rd24412, 255;
	xor.b64  	%rd24414, %rd24413, %rd24411;
	mul.lo.s64 	%rd24415, %rd24414, 1099511628211;
	shr.u64 	%rd24416, %rd24396, 40;
	and.b64  	%rd24417, %rd24416, 255;
	xor.b64  	%rd24418, %rd24417, %rd24415;
	mul.lo.s64 	%rd24419, %rd24418, 1099511628211;
	shr.u64 	%rd24420, %rd24396, 48;
	and.b64  	%rd24421, %rd24420, 255;
	xor.b64  	%rd24422, %rd24421, %rd24419;
	mul.lo.s64 	%rd24423, %rd24422, 1099511628211;
	shr.u64 	%rd24424, %rd24396, 56;
	xor.b64  	%rd24425, %rd24424, %rd24423;
	mul.lo.s64 	%rd37268, %rd24425, 1099511628211;
$L__BB34_266:
	setp.eq.s64 	%p1268, %rd37262, %rd37268;
	@%p1268 bra 	$L__BB34_279;
	setp.eq.s64 	%p1269, %rd4130, 1;
	mov.b64 	%rd37274, -3750763034362895579;
	mov.b64 	%rd37275, 0;
	@%p1269 bra 	$L__BB34_270;
	and.b64  	%rd37275, %rd4130, -2;
	mov.b64 	%rd37274, -3750763034362895579;
	mov.b64 	%rd37272, 0;
$L__BB34_269:
	shl.b64 	%rd24431, %rd37272, 3;
	add.s64 	%rd24432, %rd37205, %rd24431;
	ld.u64 	%rd24433, [%rd24432];
	and.b64  	%rd24434, %rd24433, 255;
	xor.b64  	%rd24435, %rd24434, %rd37274;
	mul.lo.s64 	%rd24436, %rd24435, 1099511628211;
	shr.u64 	%rd24437, %rd24433, 8;
	and.b64  	%rd24438, %rd24437, 255;
	xor.b64  	%rd24439, %rd24438, %rd24436;
	mul.lo.s64 	%rd24440, %rd24439, 1099511628211;
	shr.u64 	%rd24441, %rd24433, 16;
	and.b64  	%rd24442, %rd24441, 255;
	xor.b64  	%rd24443, %rd24442, %rd24440;
	mul.lo.s64 	%rd24444, %rd24443, 1099511628211;
	shr.u64 	%rd24445, %rd24433, 24;
	and.b64  	%rd24446, %rd24445, 255;
	xor.b64  	%rd24447, %rd24446, %rd24444;
	mul.lo.s64 	%rd24448, %rd24447, 1099511628211;
	shr.u64 	%rd24449, %rd24433, 32;
	and.b64  	%rd24450, %rd24449, 255;
	xor.b64  	%rd24451, %rd24450, %rd24448;
	mul.lo.s64 	%rd24452, %rd24451, 1099511628211;
	shr.u64 	%rd24453, %rd24433, 40;
	and.b64  	%rd24454, %rd24453, 255;
	xor.b64  	%rd24455, %rd24454, %rd24452;
	mul.lo.s64 	%rd24456, %rd24455, 1099511628211;
	shr.u64 	%rd24457, %rd24433, 48;
	and.b64  	%rd24458, %rd24457, 255;
	xor.b64  	%rd24459, %rd24458, %rd24456;
	mul.lo.s64 	%rd24460, %rd24459, 1099511628211;
	shr.u64 	%rd24461, %rd24433, 56;
	xor.b64  	%rd24462, %rd24461, %rd24460;
	mul.lo.s64 	%rd24463, %rd24462, 1099511628211;
	ld.u64 	%rd24464, [%rd24432+8];
	and.b64  	%rd24465, %rd24464, 255;
	xor.b64  	%rd24466, %rd24465, %rd24463;
	mul.lo.s64 	%rd24467, %rd24466, 1099511628211;
	shr.u64 	%rd24468, %rd24464, 8;
	and.b64  	%rd24469, %rd24468, 255;
	xor.b64  	%rd24470, %rd24469, %rd24467;
	mul.lo.s64 	%rd24471, %rd24470, 1099511628211;
	shr.u64 	%rd24472, %rd24464, 16;
	and.b64  	%rd24473, %rd24472, 255;
	xor.b64  	%rd24474, %rd24473, %rd24471;
	mul.lo.s64 	%rd24475, %rd24474, 1099511628211;
	shr.u64 	%rd24476, %rd24464, 24;
	and.b64  	%rd24477, %rd24476, 255;
	xor.b64  	%rd24478, %rd24477, %rd24475;
	mul.lo.s64 	%rd24479, %rd24478, 1099511628211;
	shr.u64 	%rd24480, %rd24464, 32;
	and.b64  	%rd24481, %rd24480, 255;
	xor.b64  	%rd24482, %rd24481, %rd24479;
	mul.lo.s64 	%rd24483, %rd24482, 1099511628211;
	shr.u64 	%rd24484, %rd24464, 40;
	and.b64  	%rd24485, %rd24484, 255;
	xor.b64  	%rd24486, %rd24485, %rd24483;
	mul.lo.s64 	%rd24487, %rd24486, 1099511628211;
	shr.u64 	%rd24488, %rd24464, 48;
	and.b64  	%rd24489, %rd24488, 255;
	xor.b64  	%rd24490, %rd24489, %rd24487;
	mul.lo.s64 	%rd24491, %rd24490, 1099511628211;
	shr.u64 	%rd24492, %rd24464, 56;
	xor.b64  	%rd24493, %rd24492, %rd24491;
	mul.lo.s64 	%rd37274, %rd24493, 1099511628211;
	add.s64 	%rd37272, %rd37272, 2;
	setp.ne.s64 	%p1270, %rd37272, %rd37275;
	@%p1270 bra 	$L__BB34_269;
$L__BB34_270:
	setp.eq.s64 	%p1271, %rd215, 0;
	@%p1271 bra 	$L__BB34_272;
	shl.b64 	%rd24494, %rd37275, 3;
	add.s64 	%rd24495, %rd37205, %rd24494;
	ld.u64 	%rd24496, [%rd24495];
	and.b64  	%rd24497, %rd24496, 255;
	xor.b64  	%rd24498, %rd24497, %rd37274;
	mul.lo.s64 	%rd24499, %rd24498, 1099511628211;
	shr.u64 	%rd24500, %rd24496, 8;
	and.b64  	%rd24501, %rd24500, 255;
	xor.b64  	%rd24502, %rd24501, %rd24499;
	mul.lo.s64 	%rd24503, %rd24502, 1099511628211;
	shr.u64 	%rd24504, %rd24496, 16;
	and.b64  	%rd24505, %rd24504, 255;
	xor.b64  	%rd24506, %rd24505, %rd24503;
	mul.lo.s64 	%rd24507, %rd24506, 1099511628211;
	shr.u64 	%rd24508, %rd24496, 24;
	and.b64  	%rd24509, %rd24508, 255;
	xor.b64  	%rd24510, %rd24509, %rd24507;
	mul.lo.s64 	%rd24511, %rd24510, 1099511628211;
	shr.u64 	%rd24512, %rd24496, 32;
	and.b64  	%rd24513, %rd24512, 255;
	xor.b64  	%rd24514, %rd24513, %rd24511;
	mul.lo.s64 	%rd24515, %rd24514, 1099511628211;
	shr.u64 	%rd24516, %rd24496, 40;
	and.b64  	%rd24517, %rd24516, 255;
	xor.b64  	%rd24518, %rd24517, %rd24515;
	mul.lo.s64 	%rd24519, %rd24518, 1099511628211;
	shr.u64 	%rd24520, %rd24496, 48;
	and.b64  	%rd24521, %rd24520, 255;
	xor.b64  	%rd24522, %rd24521, %rd24519;
	mul.lo.s64 	%rd24523, %rd24522, 1099511628211;
	shr.u64 	%rd24524, %rd24496, 56;
	xor.b64  	%rd24525, %rd24524, %rd24523;
	mul.lo.s64 	%rd37274, %rd24525, 1099511628211;
$L__BB34_272:
	setp.eq.s64 	%p1272, %rd4130, 1;
	mov.b64 	%rd37280, -3750763034362895579;
	mov.b64 	%rd37281, 0;
	@%p1272 bra 	$L__BB34_275;
	and.b64  	%rd37281, %rd4130, -2;
	mov.b64 	%rd37280, -3750763034362895579;
	mov.b64 	%rd37278, 0;
$L__BB34_274:
	shl.b64 	%rd24531, %rd37278, 3;
	add.s64 	%rd24532, %rd37177, %rd24531;
	ld.u64 	%rd24533, [%rd24532];
	and.b64  	%rd24534, %rd24533, 255;
	xor.b64  	%rd24535, %rd24534, %rd37280;
	mul.lo.s64 	%rd24536, %rd24535, 1099511628211;
	shr.u64 	%rd24537, %rd24533, 8;
	and.b64  	%rd24538, %rd24537, 255;
	xor.b64  	%rd24539, %rd24538, %rd24536;
	mul.lo.s64 	%rd24540, %rd24539, 1099511628211;
	shr.u64 	%rd24541, %rd24533, 16;
	and.b64  	%rd24542, %rd24541, 255;
	xor.b64  	%rd24543, %rd24542, %rd24540;
	mul.lo.s64 	%rd24544, %rd24543, 1099511628211;
	shr.u64 	%rd24545, %rd24533, 24;
	and.b64  	%rd24546, %rd24545, 255;
	xor.b64  	%rd24547, %rd24546, %rd24544;
	mul.lo.s64 	%rd24548, %rd24547, 1099511628211;
	shr.u64 	%rd24549, %rd24533, 32;
	and.b64  	%rd24550, %rd24549, 255;
	xor.b64  	%rd24551, %rd24550, %rd24548;
	mul.lo.s64 	%rd24552, %rd24551, 1099511628211;
	shr.u64 	%rd24553, %rd24533, 40;
	and.b64  	%rd24554, %rd24553, 255;
	xor.b64  	%rd24555, %rd24554, %rd24552;
	mul.lo.s64 	%rd24556, %rd24555, 1099511628211;
	shr.u64 	%rd24557, %rd24533, 48;
	and.b64  	%rd24558, %rd24557, 255;
	xor.b64  	%rd24559, %rd24558, %rd24556;
	mul.lo.s64 	%rd24560, %rd24559, 1099511628211;
	shr.u64 	%rd24561, %rd24533, 56;
	xor.b64  	%rd24562, %rd24561, %rd24560;
	mul.lo.s64 	%rd24563, %rd24562, 1099511628211;
	ld.u64 	%rd24564, [%rd24532+8];
	and.b64  	%rd24565, %rd24564, 255;
	xor.b64  	%rd24566, %rd24565, %rd24563;
	mul.lo.s64 	%rd24567, %rd24566, 1099511628211;
	shr.u64 	%rd24568, %rd24564, 8;
	and.b64  	%rd24569, %rd24568, 255;
	xor.b64  	%rd24570, %rd24569, %rd24567;
	mul.lo.s64 	%rd24571, %rd24570, 1099511628211;
	shr.u64 	%rd24572, %rd24564, 16;
	and.b64  	%rd24573, %rd24572, 255;
	xor.b64  	%rd24574, %rd24573, %rd24571;
	mul.lo.s64 	%rd24575, %rd24574, 1099511628211;
	shr.u64 	%rd24576, %rd24564, 24;
	and.b64  	%rd24577, %rd24576, 255;
	xor.b64  	%rd24578, %rd24577, %rd24575;
	mul.lo.s64 	%rd24579, %rd24578, 1099511628211;
	shr.u64 	%rd24580, %rd24564, 32;
	and.b64  	%rd24581, %rd24580, 255;
	xor.b64  	%rd24582, %rd24581, %rd24579;
	mul.lo.s64 	%rd24583, %rd24582, 1099511628211;
	shr.u64 	%rd24584, %rd24564, 40;
	and.b64  	%rd24585, %rd24584, 255;
	xor.b64  	%rd24586, %rd24585, %rd24583;
	mul.lo.s64 	%rd24587, %rd24586, 1099511628211;
	shr.u64 	%rd24588, %rd24564, 48;
	and.b64  	%rd24589, %rd24588, 255;
	xor.b64  	%rd24590, %rd24589, %rd24587;
	mul.lo.s64 	%rd24591, %rd24590, 1099511628211;
	shr.u64 	%rd24592, %rd24564, 56;
	xor.b64  	%rd24593, %rd24592, %rd24591;
	mul.lo.s64 	%rd37280, %rd24593, 1099511628211;
	add.s64 	%rd37278, %rd37278, 2;
	setp.ne.s64 	%p1273, %rd37278, %rd37281;
	@%p1273 bra 	$L__BB34_274;
$L__BB34_275:
	setp.eq.s64 	%p1274, %rd215, 0;
	@%p1274 bra 	$L__BB34_277;
	shl.b64 	%rd24594, %rd37281, 3;
	add.s64 	%rd24595, %rd37177, %rd24594;
	ld.u64 	%rd24596, [%rd24595];
	and.b64  	%rd24597, %rd24596, 255;
	xor.b64  	%rd24598, %rd24597, %rd37280;
	mul.lo.s64 	%rd24599, %rd24598, 1099511628211;
	shr.u64 	%rd24600, %rd24596, 8;
	and.b64  	%rd24601, %rd24600, 255;
	xor.b64  	%rd24602, %rd24601, %rd24599;
	mul.lo.s64 	%rd24603, %rd24602, 1099511628211;
	shr.u64 	%rd24604, %rd24596, 16;
	and.b64  	%rd24605, %rd24604, 255;
	xor.b64  	%rd24606, %rd24605, %rd24603;
	mul.lo.s64 	%rd24607, %rd24606, 1099511628211;
	shr.u64 	%rd24608, %rd24596, 24;
	and.b64  	%rd24609, %rd24608, 255;
	xor.b64  	%rd24610, %rd24609, %rd24607;
	mul.lo.s64 	%rd24611, %rd24610, 1099511628211;
	shr.u64 	%rd24612, %rd24596, 32;
	and.b64  	%rd24613, %rd24612, 255;
	xor.b64  	%rd24614, %rd24613, %rd24611;
	mul.lo.s64 	%rd24615, %rd24614, 1099511628211;
	shr.u64 	%rd24616, %rd24596, 40;
	and.b64  	%rd24617, %rd24616, 255;
	xor.b64  	%rd24618, %rd24617, %rd24615;
	mul.lo.s64 	%rd24619, %rd24618, 1099511628211;
	shr.u64 	%rd24620, %rd24596, 48;
	and.b64  	%rd24621, %rd24620, 255;
	xor.b64  	%rd24622, %rd24621, %rd24619;
	mul.lo.s64 	%rd24623, %rd24622, 1099511628211;
	shr.u64 	%rd24624, %rd24596, 56;
	xor.b64  	%rd24625, %rd24624, %rd24623;
	mul.lo.s64 	%rd37280, %rd24625, 1099511628211;
$L__BB34_277:
	setp.lt.u64 	%p1275, %rd37274, %rd37280;
	mov.u64 	%rd37285, %rd37205;
	@%p1275 bra 	$L__BB34_278;
	bra.uni 	$L__BB34_283;
$L__BB34_278:
	mov.u64 	%rd37285, %rd37177;
	mov.u64 	%rd37177, %rd37205;
	bra.uni 	$L__BB34_283;
$L__BB34_279:
	setp.eq.s32 	%p1276, %r120, 0;
	mov.u64 	%rd37285, %rd37205;
	@%p1276 bra 	$L__BB34_283;
	mov.b64 	%rd37284, 0;
$L__BB34_281:
	shl.b64 	%rd24627, %rd37284, 3;
	add.s64 	%rd24628, %rd37205, %rd24627;
	ld.u64 	%rd533, [%rd24628];
	add.s64 	%rd24629, %rd37177, %rd24627;
	ld.u64 	%rd534, [%rd24629];
	setp.lt.u64 	%p1277, %rd533, %rd534;
	@%p1277 bra 	$L__BB34_278;
	setp.le.u64 	%p1278, %rd533, %rd534;
	add.s64 	%rd37284, %rd37284, 1;
	setp.lt.u64 	%p1279, %rd37284, %rd12;
	and.pred  	%p1280, %p1278, %p1279;
	mov.u64 	%rd37285, %rd37205;
	@%p1280 bra 	$L__BB34_281;
$L__BB34_283:
	setp.eq.s64 	%p1281, %rd4130, 1;
	mov.b64 	%rd37289, -3750763034362895579;
	mov.b64 	%rd37290, 0;
	@%p1281 bra 	$L__BB34_286;
	and.b64  	%rd37290, %rd4130, -2;
	mov.b64 	%rd37289, -3750763034362895579;
	mov.b64 	%rd37287, 0;
$L__BB34_285:
	shl.b64 	%rd24636, %rd37287, 3;
	add.s64 	%rd24637, %rd37123, %rd24636;
	ld.u64 	%rd24638, [%rd24637];
	and.b64  	%rd24639, %rd24638, 255;
	xor.b64  	%rd24640, %rd24639, %rd37289;
	mul.lo.s64 	%rd24641, %rd24640, 1099511628211;
	shr.u64 	%rd24642, %rd24638, 8;
	and.b64  	%rd24643, %rd24642, 255;
	xor.b64  	%rd24644, %rd24643, %rd24641;
	mul.lo.s64 	%rd24645, %rd24644, 1099511628211;
	shr.u64 	%rd24646, %rd24638, 16;
	and.b64  	%rd24647, %rd24646, 255;
	xor.b64  	%rd24648, %rd24647, %rd24645;
	mul.lo.s64 	%rd24649, %rd24648, 1099511628211;
	shr.u64 	%rd24650, %rd24638, 24;
	and.b64  	%rd24651, %rd24650, 255;
	xor.b64  	%rd24652, %rd24651, %rd24649;
	mul.lo.s64 	%rd24653, %rd24652, 1099511628211;
	shr.u64 	%rd24654, %rd24638, 32;
	and.b64  	%rd24655, %rd24654, 255;
	xor.b64  	%rd24656, %rd24655, %rd24653;
	mul.lo.s64 	%rd24657, %rd24656, 1099511628211;
	shr.u64 	%rd24658, %rd24638, 40;
	and.b64  	%rd24659, %rd24658, 255;
	xor.b64  	%rd24660, %rd24659, %rd24657;
	mul.lo.s64 	%rd24661, %rd24660, 1099511628211;
	shr.u64 	%rd24662, %rd24638, 48;
	and.b64  	%rd24663, %rd24662, 255;
	xor.b64  	%rd24664, %rd24663, %rd24661;
	mul.lo.s64 	%rd24665, %rd24664, 1099511628211;
	shr.u64 	%rd24666, %rd24638, 56;
	xor.b64  	%rd24667, %rd24666, %rd24665;
	mul.lo.s64 	%rd24668, %rd24667, 1099511628211;
	ld.u64 	%rd24669, [%rd24637+8];
	and.b64  	%rd24670, %rd24669, 255;
	xor.b64  	%rd24671, %rd24670, %rd24668;
	mul.lo.s64 	%rd24672, %rd24671, 1099511628211;
	shr.u64 	%rd24673, %rd24669, 8;
	and.b64  	%rd24674, %rd24673, 255;
	xor.b64  	%rd24675, %rd24674, %rd24672;
	mul.lo.s64 	%rd24676, %rd24675, 1099511628211;
	shr.u64 	%rd24677, %rd24669, 16;
	and.b64  	%rd24678, %rd24677, 255;
	xor.b64  	%rd24679, %rd24678, %rd24676;
	mul.lo.s64 	%rd24680, %rd24679, 1099511628211;
	shr.u64 	%rd24681, %rd24669, 24;
	and.b64  	%rd24682, %rd24681, 255;
	xor.b64  	%rd24683, %rd24682, %rd24680;
	mul.lo.s64 	%rd24684, %rd24683, 1099511628211;
	shr.u64 	%rd24685, %rd24669, 32;
	and.b64  	%rd24686, %rd24685, 255;
	xor.b64  	%rd24687, %rd24686, %rd24684;
	mul.lo.s64 	%rd24688, %rd24687, 1099511628211;
	shr.u64 	%rd24689, %rd24669, 40;
	and.b64  	%rd24690, %rd24689, 255;
	xor.b64  	%rd24691, %rd24690, %rd24688;
	mul.lo.s64 	%rd24692, %rd24691, 1099511628211;
	shr.u64 	%rd24693, %rd24669, 48;
	and.b64  	%rd24694, %rd24693, 255;
	xor.b64  	%rd24695, %rd24694, %rd24692;
	mul.lo.s64 	%rd24696, %rd24695, 1099511628211;
	shr.u64 	%rd24697, %rd24669, 56;
	xor.b64  	%rd24698, %rd24697, %rd24696;
	mul.lo.s64 	%rd37289, %rd24698, 1099511628211;
	add.s64 	%rd37287, %rd37287, 2;
	setp.ne.s64 	%p1282, %rd37287, %rd37290;
	@%p1282 bra 	$L__BB34_285;
$L__BB34_286:
	setp.eq.s64 	%p1283, %rd215, 0;
	@%p1283 bra 	$L__BB34_288;
	shl.b64 	%rd24699, %rd37290, 3;
	add.s64 	%rd24700, %rd37123, %rd24699;
	ld.u64 	%rd24701, [%rd24700];
	and.b64  	%rd24702, %rd24701, 255;
	xor.b64  	%rd24703, %rd24702, %rd37289;
	mul.lo.s64 	%rd24704, %rd24703, 1099511628211;
	shr.u64 	%rd24705, %rd24701, 8;
	and.b64  	%rd24706, %rd24705, 255;
	xor.b64  	%rd24707, %rd24706, %rd24704;
	mul.lo.s64 	%rd24708, %rd24707, 1099511628211;
	shr.u64 	%rd24709, %rd24701, 16;
	and.b64  	%rd24710, %rd24709, 255;
	xor.b64  	%rd24711, %rd24710, %rd24708;
	mul.lo.s64 	%rd24712, %rd24711, 1099511628211;
	shr.u64 	%rd24713, %rd24701, 24;
	and.b64  	%rd24714, %rd24713, 255;
	xor.b64  	%rd24715, %rd24714, %rd24712;
	mul.lo.s64 	%rd24716, %rd24715, 1099511628211;
	shr.u64 	%rd24717, %rd24701, 32;
	and.b64  	%rd24718, %rd24717, 255;
	xor.b64  	%rd24719, %rd24718, %rd24716;
	mul.lo.s64 	%rd24720, %rd24719, 1099511628211;
	shr.u64 	%rd24721, %rd24701, 40;
	and.b64  	%rd24722, %rd24721, 255;
	xor.b64  	%rd24723, %rd24722, %rd24720;
	mul.lo.s64 	%rd24724, %rd24723, 1099511628211;
	shr.u64 	%rd24725, %rd24701, 48;
	and.b64  	%rd24726, %rd24725, 255;
	xor.b64  	%rd24727, %rd24726, %rd24724;
	mul.lo.s64 	%rd24728, %rd24727, 1099511628211;
	shr.u64 	%rd24729, %rd24701, 56;
	xor.b64  	%rd24730, %rd24729, %rd24728;
	mul.lo.s64 	%rd37289, %rd24730, 1099511628211;
$L__BB34_288:
	setp.eq.s64 	%p1284, %rd4130, 1;
	mov.b64 	%rd37295, -3750763034362895579;
	mov.b64 	%rd37296, 0;
	@%p1284 bra 	$L__BB34_291;
	and.b64  	%rd37296, %rd4130, -2;
	mov.b64 	%rd37295, -3750763034362895579;
	mov.b64 	%rd37293, 0;
$L__BB34_290:
	shl.b64 	%rd24736, %rd37293, 3;
	add.s64 	%rd24737, %rd37124, %rd24736;
	ld.u64 	%rd24738, [%rd24737];
	and.b64  	%rd24739, %rd24738, 255;
	xor.b64  	%rd24740, %rd24739, %rd37295;
	mul.lo.s64 	%rd24741, %rd24740, 1099511628211;
	shr.u64 	%rd24742, %rd24738, 8;
	and.b64  	%rd24743, %rd24742, 255;
	xor.b64  	%rd24744, %rd24743, %rd24741;
	mul.lo.s64 	%rd24745, %rd24744, 1099511628211;
	shr.u64 	%rd24746, %rd24738, 16;
	and.b64  	%rd24747, %rd24746, 255;
	xor.b64  	%rd24748, %rd24747, %rd24745;
	mul.lo.s64 	%rd24749, %rd24748, 1099511628211;
	shr.u64 	%rd24750, %rd24738, 24;
	and.b64  	%rd24751, %rd24750, 255;
	xor.b64  	%rd24752, %rd24751, %rd24749;
	mul.lo.s64 	%rd24753, %rd24752, 1099511628211;
	shr.u64 	%rd24754, %rd24738, 32;
	and.b64  	%rd24755, %rd24754, 255;
	xor.b64  	%rd24756, %rd24755, %rd24753;
	mul.lo.s64 	%rd24757, %rd24756, 1099511628211;
	shr.u64 	%rd24758, %rd24738, 40;
	and.b64  	%rd24759, %rd24758, 255;
	xor.b64  	%rd24760, %rd24759, %rd24757;
	mul.lo.s64 	%rd24761, %rd24760, 1099511628211;
	shr.u64 	%rd24762, %rd24738, 48;
	and.b64  	%rd24763, %rd24762, 255;
	xor.b64  	%rd24764, %rd24763, %rd24761;
	mul.lo.s64 	%rd24765, %rd24764, 1099511628211;
	shr.u64 	%rd24766, %rd24738, 56;
	xor.b64  	%rd24767, %rd24766, %rd24765;
	mul.lo.s64 	%rd24768, %rd24767, 1099511628211;
	ld.u64 	%rd24769, [%rd24737+8];
	and.b64  	%rd24770, %rd24769, 255;
	xor.b64  	%rd24771, %rd24770, %rd24768;
	mul.lo.s64 	%rd24772, %rd24771, 1099511628211;
	shr.u64 	%rd24773, %rd24769, 8;
	and.b64  	%rd24774, %rd24773, 255;
	xor.b64  	%rd24775, %rd24774, %rd24772;
	mul.lo.s64 	%rd24776, %rd24775, 1099511628211;
	shr.u64 	%rd24777, %rd24769, 16;
	and.b64  	%rd24778, %rd24777, 255;
	xor.b64  	%rd24779, %rd24778, %rd24776;
	mul.lo.s64 	%rd24780, %rd24779, 1099511628211;
	shr.u64 	%rd24781, %rd24769, 24;
	and.b64  	%rd24782, %rd24781, 255;
	xor.b64  	%rd24783, %rd24782, %rd24780;
	mul.lo.s64 	%rd24784, %rd24783, 1099511628211;
	shr.u64 	%rd24785, %rd24769, 32;
	and.b64  	%rd24786, %rd24785, 255;
	xor.b64  	%rd24787, %rd24786, %rd24784;
	mul.lo.s64 	%rd24788, %rd24787, 1099511628211;
	shr.u64 	%rd24789, %rd24769, 40;
	and.b64  	%rd24790, %rd24789, 255;
	xor.b64  	%rd24791, %rd24790, %rd24788;
	mul.lo.s64 	%rd24792, %rd24791, 1099511628211;
	shr.u64 	%rd24793, %rd24769, 48;
	and.b64  	%rd24794, %rd24793, 255;
	xor.b64  	%rd24795, %rd24794, %rd24792;
	mul.lo.s64 	%rd24796, %rd24795, 1099511628211;
	shr.u64 	%rd24797, %rd24769, 56;
	xor.b64  	%rd24798, %rd24797, %rd24796;
	mul.lo.s64 	%rd37295, %rd24798, 1099511628211;
	add.s64 	%rd37293, %rd37293, 2;
	setp.ne.s64 	%p1285, %rd37293, %rd37296;
	@%p1285 bra 	$L__BB34_290;
$L__BB34_291:
	setp.eq.s64 	%p1286, %rd215, 0;
	@%p1286 bra 	$L__BB34_293;
	shl.b64 	%rd24799, %rd37296, 3;
	add.s64 	%rd24800, %rd37124, %rd24799;
	ld.u64 	%rd24801, [%rd24800];
	and.b64  	%rd24802, %rd24801, 255;
	xor.b64  	%rd24803, %rd24802, %rd37295;
	mul.lo.s64 	%rd24804, %rd24803, 1099511628211;
	shr.u64 	%rd24805, %rd24801, 8;
	and.b64  	%rd24806, %rd24805, 255;
	xor.b64  	%rd24807, %rd24806, %rd24804;
	mul.lo.s64 	%rd24808, %rd24807, 1099511628211;
	shr.u64 	%rd24809, %rd24801, 16;
	and.b64  	%rd24810, %rd24809, 255;
	xor.b64  	%rd24811, %rd24810, %rd24808;
	mul.lo.s64 	%rd24812, %rd24811, 1099511628211;
	shr.u64 	%rd24813, %rd24801, 24;
	and.b64  	%rd24814, %rd24813, 255;
	xor.b64  	%rd24815, %rd24814, %rd24812;
	mul.lo.s64 	%rd24816, %rd24815, 1099511628211;
	shr.u64 	%rd24817, %rd24801, 32;
	and.b64  	%rd24818, %rd24817, 255;
	xor.b64  	%rd24819, %rd24818, %rd24816;
	mul.lo.s64 	%rd24820, %rd24819, 1099511628211;
	shr.u64 	%rd24821, %rd24801, 40;
	and.b64  	%rd24822, %rd24821, 255;
	xor.b64  	%rd24823, %rd24822, %rd24820;
	mul.lo.s64 	%rd24824, %rd24823, 1099511628211;
	shr.u64 	%rd24825, %rd24801, 48;
	and.b64  	%rd24826, %rd24825, 255;
	xor.b64  	%rd24827, %rd24826, %rd24824;
	mul.lo.s64 	%rd24828, %rd24827, 1099511628211;
	shr.u64 	%rd24829, %rd24801, 56;
	xor.b64  	%rd24830, %rd24829, %rd24828;
	mul.lo.s64 	%rd37295, %rd24830, 1099511628211;
$L__BB34_293:
	setp.eq.s64 	%p1287, %rd37289, %rd37295;
	@%p1287 bra 	$L__BB34_306;
	setp.eq.s64 	%p1288, %rd4130, 1;
	mov.b64 	%rd37301, -3750763034362895579;
	mov.b64 	%rd37302, 0;
	@%p1288 bra 	$L__BB34_297;
	and.b64  	%rd37302, %rd4130, -2;
	mov.b64 	%rd37301, -3750763034362895579;
	mov.b64 	%rd37299, 0;
$L__BB34_296:
	shl.b64 	%rd24836, %rd37299, 3;
	add.s64 	%rd24837, %rd37123, %rd24836;
	ld.u64 	%rd24838, [%rd24837];
	and.b64  	%rd24839, %rd24838, 255;
	xor.b64  	%rd24840, %rd24839, %rd37301;
	mul.lo.s64 	%rd24841, %rd24840, 1099511628211;
	shr.u64 	%rd24842, %rd24838, 8;
	and.b64  	%rd24843, %rd24842, 255;
	xor.b64  	%rd24844, %rd24843, %rd24841;
	mul.lo.s64 	%rd24845, %rd24844, 1099511628211;
	shr.u64 	%rd24846, %rd24838, 16;
	and.b64  	%rd24847, %rd24846, 255;
	xor.b64  	%rd24848, %rd24847, %rd24845;
	mul.lo.s64 	%rd24849, %rd24848, 1099511628211;
	shr.u64 	%rd24850, %rd24838, 24;
	and.b64  	%rd24851, %rd24850, 255;
	xor.b64  	%rd24852, %rd24851, %rd24849;
	mul.lo.s64 	%rd24853, %rd24852, 1099511628211;
	shr.u64 	%rd24854, %rd24838, 32;
	and.b64  	%rd24855, %rd24854, 255;
	xor.b64  	%rd24856, %rd24855, %rd24853;
	mul.lo.s64 	%rd24857, %rd24856, 1099511628211;
	shr.u64 	%rd24858, %rd24838, 40;
	and.b64  	%rd24859, %rd24858, 255;
	xor.b64  	%rd24860, %rd24859, %rd24857;
	mul.lo.s64 	%rd24861, %rd24860, 1099511628211;
	shr.u64 	%rd24862, %rd24838, 48;
	and.b64  	%rd24863, %rd24862, 255;
	xor.b64  	%rd24864, %rd24863, %rd24861;
	mul.lo.s64 	%rd24865, %rd24864, 1099511628211;
	shr.u64 	%rd24866, %rd24838, 56;
	xor.b64  	%rd24867, %rd24866, %rd24865;
	mul.lo.s64 	%rd24868, %rd24867, 1099511628211;
	ld.u64 	%rd24869, [%rd24837+8];
	and.b64  	%rd24870, %rd24869, 255;
	xor.b64  	%rd24871, %rd24870, %rd24868;
	mul.lo.s64 	%rd24872, %rd24871, 1099511628211;
	shr.u64 	%rd24873, %rd24869, 8;
	and.b64  	%rd24874, %rd24873, 255;
	xor.b64  	%rd24875, %rd24874, %rd24872;
	mul.lo.s64 	%rd24876, %rd24875, 1099511628211;
	shr.u64 	%rd24877, %rd24869, 16;
	and.b64  	%rd24878, %rd24877, 255;
	xor.b64  	%rd24879, %rd24878, %rd24876;
	mul.lo.s64 	%rd24880, %rd24879, 1099511628211;
	shr.u64 	%rd24881, %rd24869, 24;
	and.b64  	%rd24882, %rd24881, 255;
	xor.b64  	%rd24883, %rd24882, %rd24880;
	mul.lo.s64 	%rd24884, %rd24883, 1099511628211;
	shr.u64 	%rd24885, %rd24869, 32;
	and.b64  	%rd24886, %rd24885, 255;
	xor.b64  	%rd24887, %rd24886, %rd24884;
	mul.lo.s64 	%rd24888, %rd24887, 1099511628211;
	shr.u64 	%rd24889, %rd24869, 40;
	and.b64  	%rd24890, %rd24889, 255;
	xor.b64  	%rd24891, %rd24890, %rd24888;
	mul.lo.s64 	%rd24892, %rd24891, 1099511628211;
	shr.u64 	%rd24893, %rd24869, 48;
	and.b64  	%rd24894, %rd24893, 255;
	xor.b64  	%rd24895, %rd24894, %rd24892;
	mul.lo.s64 	%rd24896, %rd24895, 1099511628211;
	shr.u64 	%rd24897, %rd24869, 56;
	xor.b64  	%rd24898, %rd24897, %rd24896;
	mul.lo.s64 	%rd37301, %rd24898, 1099511628211;
	add.s64 	%rd37299, %rd37299, 2;
	setp.ne.s64 	%p1289, %rd37299, %rd37302;
	@%p1289 bra 	$L__BB34_296;
$L__BB34_297:
	setp.eq.s64 	%p1290, %rd215, 0;
	@%p1290 bra 	$L__BB34_299;
	shl.b64 	%rd24899, %rd37302, 3;
	add.s64 	%rd24900, %rd37123, %rd24899;
	ld.u64 	%rd24901, [%rd24900];
	and.b64  	%rd24902, %rd24901, 255;
	xor.b64  	%rd24903, %rd24902, %rd37301;
	mul.lo.s64 	%rd24904, %rd24903, 1099511628211;
	shr.u64 	%rd24905, %rd24901, 8;
	and.b64  	%rd24906, %rd24905, 255;
	xor.b64  	%rd24907, %rd24906, %rd24904;
	mul.lo.s64 	%rd24908, %rd24907, 1099511628211;
	shr.u64 	%rd24909, %rd24901, 16;
	and.b64  	%rd24910, %rd24909, 255;
	xor.b64  	%rd24911, %rd24910, %rd24908;
	mul.lo.s64 	%rd24912, %rd24911, 1099511628211;
	shr.u64 	%rd24913, %rd24901, 24;
	and.b64  	%rd24914, %rd24913, 255;
	xor.b64  	%rd24915, %rd24914, %rd24912;
	mul.lo.s64 	%rd24916, %rd24915, 1099511628211;
	shr.u64 	%rd24917, %rd24901, 32;
	and.b64  	%rd24918, %rd24917, 255;
	xor.b64  	%rd24919, %rd24918, %rd24916;
	mul.lo.s64 	%rd24920, %rd24919, 1099511628211;
	shr.u64 	%rd24921, %rd24901, 40;
	and.b64  	%rd24922, %rd24921, 255;
	xor.b64  	%rd24923, %rd24922, %rd24920;
	mul.lo.s64 	%rd24924, %rd24923, 1099511628211;
	shr.u64 	%rd24925, %rd24901, 48;
	and.b64  	%rd24926, %rd24925, 255;
	xor.b64  	%rd24927, %rd24926, %rd24924;
	mul.lo.s64 	%rd24928, %rd24927, 1099511628211;
	shr.u64 	%rd24929, %rd24901, 56;
	xor.b64  	%rd24930, %rd24929, %rd24928;
	mul.lo.s64 	%rd37301, %rd24930, 1099511628211;
$L__BB34_299:
	setp.eq.s64 	%p1291, %rd4130, 1;
	mov.b64 	%rd37307, -3750763034362895579;
	mov.b64 	%rd37308, 0;
	@%p1291 bra 	$L__BB34_302;
	and.b64  	%rd37308, %rd4130, -2;
	mov.b64 	%rd37307, -3750763034362895579;
	mov.b64 	%rd37305, 0;
$L__BB34_301:
	shl.b64 	%rd24936, %rd37305, 3;
	add.s64 	%rd24937, %rd37124, %rd24936;
	ld.u64 	%rd24938, [%rd24937];
	and.b64  	%rd24939, %rd24938, 255;
	xor.b64  	%rd24940, %rd24939, %rd37307;
	mul.lo.s64 	%rd24941, %rd24940, 1099511628211;
	shr.u64 	%rd24942, %rd24938, 8;
	and.b64  	%rd24943, %rd24942, 255;
	xor.b64  	%rd24944, %rd24943, %rd24941;
	mul.lo.s64 	%rd24945, %rd24944, 1099511628211;
	shr.u64 	%rd24946, %rd24938, 16;
	and.b64  	%rd24947, %rd24946, 255;
	xor.b64  	%rd24948, %rd24947, %rd24945;
	mul.lo.s64 	%rd24949, %rd24948, 1099511628211;
	shr.u64 	%rd24950, %rd24938, 24;
	and.b64  	%rd24951, %rd24950, 255;
	xor.b64  	%rd24952, %rd24951, %rd24949;
	mul.lo.s64 	%rd24953, %rd24952, 1099511628211;
	shr.u64 	%rd24954, %rd24938, 32;
	and.b64  	%rd24955, %rd24954, 255;
	xor.b64  	%rd24956, %rd24955, %rd24953;
	mul.lo.s64 	%rd24957, %rd24956, 1099511628211;
	shr.u64 	%rd24958, %rd24938, 40;
	and.b64  	%rd24959, %rd24958, 255;
	xor.b64  	%rd24960, %rd24959, %rd24957;
	mul.lo.s64 	%rd24961, %rd24960, 1099511628211;
	shr.u64 	%rd24962, %rd24938, 48;
	and.b64  	%rd24963, %rd24962, 255;
	xor.b64  	%rd24964, %rd24963, %rd24961;
	mul.lo.s64 	%rd24965, %rd24964, 1099511628211;
	shr.u64 	%rd24966, %rd24938, 56;
	xor.b64  	%rd24967, %rd24966, %rd24965;
	mul.lo.s64 	%rd24968, %rd24967, 1099511628211;
	ld.u64 	%rd24969, [%rd24937+8];
	and.b64  	%rd24970, %rd24969, 255;
	xor.b64  	%rd24971, %rd24970, %rd24968;
	mul.lo.s64 	%rd24972, %rd24971, 1099511628211;
	shr.u64 	%rd24973, %rd24969, 8;
	and.b64  	%rd24974, %rd24973, 255;
	xor.b64  	%rd24975, %rd24974, %rd24972;
	mul.lo.s64 	%rd24976, %rd24975, 1099511628211;
	shr.u64 	%rd24977, %rd24969, 16;
	and.b64  	%rd24978, %rd24977, 255;
	xor.b64  	%rd24979, %rd24978, %rd24976;
	mul.lo.s64 	%rd24980, %rd24979, 1099511628211;
	shr.u64 	%rd24981, %rd24969, 24;
	and.b64  	%rd24982, %rd24981, 255;
	xor.b64  	%rd24983, %rd24982, %rd24980;
	mul.lo.s64 	%rd24984, %rd24983, 1099511628211;
	shr.u64 	%rd24985, %rd24969, 32;
	and.b64  	%rd24986, %rd24985, 255;
	xor.b64  	%rd24987, %rd24986, %rd24984;
	mul.lo.s64 	%rd24988, %rd24987, 1099511628211;
	shr.u64 	%rd24989, %rd24969, 40;
	and.b64  	%rd24990, %rd24989, 255;
	xor.b64  	%rd24991, %rd24990, %rd24988;
	mul.lo.s64 	%rd24992, %rd24991, 1099511628211;
	shr.u64 	%rd24993, %rd24969, 48;
	and.b64  	%rd24994, %rd24993, 255;
	xor.b64  	%rd24995, %rd24994, %rd24992;
	mul.lo.s64 	%rd24996, %rd24995, 1099511628211;
	shr.u64 	%rd24997, %rd24969, 56;
	xor.b64  	%rd24998, %rd24997, %rd24996;
	mul.lo.s64 	%rd37307, %rd24998, 1099511628211;
	add.s64 	%rd37305, %rd37305, 2;
	setp.ne.s64 	%p1292, %rd37305, %rd37308;
	@%p1292 bra 	$L__BB34_301;
$L__BB34_302:
	setp.eq.s64 	%p1293, %rd215, 0;
	@%p1293 bra 	$L__BB34_304;
	shl.b64 	%rd24999, %rd37308, 3;
	add.s64 	%rd25000, %rd37124, %rd24999;
	ld.u64 	%rd25001, [%rd25000];
	and.b64  	%rd25002, %rd25001, 255;
	xor.b64  	%rd25003, %rd25002, %rd37307;
	mul.lo.s64 	%rd25004, %rd25003, 1099511628211;
	shr.u64 	%rd25005, %rd25001, 8;
	and.b64  	%rd25006, %rd25005, 255;
	xor.b64  	%rd25007, %rd25006, %rd25004;
	mul.lo.s64 	%rd25008, %rd25007, 1099511628211;
	shr.u64 	%rd25009, %rd25001, 16;
	and.b64  	%rd25010, %rd25009, 255;
	xor.b64  	%rd25011, %rd25010, %rd25008;
	mul.lo.s64 	%rd25012, %rd25011, 1099511628211;
	shr.u64 	%rd25013, %rd25001, 24;
	and.b64  	%rd25014, %rd25013, 255;
	xor.b64  	%rd25015, %rd25014, %rd25012;
	mul.lo.s64 	%rd25016, %rd25015, 1099511628211;
	shr.u64 	%rd25017, %rd25001, 32;
	and.b64  	%rd25018, %rd25017, 255;
	xor.b64  	%rd25019, %rd25018, %rd25016;
	mul.lo.s64 	%rd25020, %rd25019, 1099511628211;
	shr.u64 	%rd25021, %rd25001, 40;
	and.b64  	%rd25022, %rd25021, 255;
	xor.b64  	%rd25023, %rd25022, %rd25020;
	mul.lo.s64 	%rd25024, %rd25023, 1099511628211;
	shr.u64 	%rd25025, %rd25001, 48;
	and.b64  	%rd25026, %rd25025, 255;
	xor.b64  	%rd25027, %rd25026, %rd25024;
	mul.lo.s64 	%rd25028, %rd25027, 1099511628211;
	shr.u64 	%rd25029, %rd25001, 56;
	xor.b64  	%rd25030, %rd25029, %rd25028;
	mul.lo.s64 	%rd37307, %rd25030, 1099511628211;
$L__BB34_304:
	setp.lt.u64 	%p1294, %rd37301, %rd37307;
	mov.u64 	%rd37312, %rd37123;
	@%p1294 bra 	$L__BB34_305;
	bra.uni 	$L__BB34_310;
$L__BB34_305:
	mov.u64 	%rd37312, %rd37124;
	mov.u64 	%rd37124, %rd37123;
	bra.uni 	$L__BB34_310;
$L__BB34_306:
	setp.eq.s32 	%p1295, %r120, 0;
	mov.u64 	%rd37312, %rd37123;
	@%p1295 bra 	$L__BB34_310;
	mov.b64 	%rd37311, 0;
$L__BB34_308:
	shl.b64 	%rd25032, %rd37311, 3;
	add.s64 	%rd25033, %rd37123, %rd25032;
	ld.u64 	%rd579, [%rd25033];
	add.s64 	%rd25034, %rd37124, %rd25032;
	ld.u64 	%rd580, [%rd25034];
	setp.lt.u64 	%p1296, %rd579, %rd580;
	@%p1296 bra 	$L__BB34_305;
	setp.le.u64 	%p1297, %rd579, %rd580;
	add.s64 	%rd37311, %rd37311, 1;
	setp.lt.u64 	%p1298, %rd37311, %rd12;
	and.pred  	%p1299, %p1297, %p1298;
	mov.u64 	%rd37312, %rd37123;
	@%p1299 bra 	$L__BB34_308;
$L__BB34_310:
	setp.eq.s64 	%p1300, %rd4130, 1;
	mov.b64 	%rd37316, -3750763034362895579;
	mov.b64 	%rd37317, 0;
	@%p1300 bra 	$L__BB34_313;
	and.b64  	%rd37317, %rd4130, -2;
	mov.b64 	%rd37316, -3750763034362895579;
	mov.b64 	%rd37314, 0;
$L__BB34_312:
	shl.b64 	%rd25041, %rd37314, 3;
	add.s64 	%rd25042, %rd37150, %rd25041;
	ld.u64 	%rd25043, [%rd25042];
	and.b64  	%rd25044, %rd25043, 255;
	xor.b64  	%rd25045, %rd25044, %rd37316;
	mul.lo.s64 	%rd25046, %rd25045, 1099511628211;
	shr.u64 	%rd25047, %rd25043, 8;
	and.b64  	%rd25048, %rd25047, 255;
	xor.b64  	%rd25049, %rd25048, %rd25046;
	mul.lo.s64 	%rd25050, %rd25049, 1099511628211;
	shr.u64 	%rd25051, %rd25043, 16;
	and.b64  	%rd25052, %rd25051, 255;
	xor.b64  	%rd25053, %rd25052, %rd25050;
	mul.lo.s64 	%rd25054, %rd25053, 1099511628211;
	shr.u64 	%rd25055, %rd25043, 24;
	and.b64  	%rd25056, %rd25055, 255;
	xor.b64  	%rd25057, %rd25056, %rd25054;
	mul.lo.s64 	%rd25058, %rd25057, 1099511628211;
	shr.u64 	%rd25059, %rd25043, 32;
	and.b64  	%rd25060, %rd25059, 255;
	xor.b64  	%rd25061, %rd25060, %rd25058;
	mul.lo.s64 	%rd25062, %rd25061, 1099511628211;
	shr.u64 	%rd25063, %rd25043, 40;
	and.b64  	%rd25064, %rd25063, 255;
	xor.b64  	%rd25065, %rd25064, %rd25062;
	mul.lo.s64 	%rd25066, %rd25065, 1099511628211;
	shr.u64 	%rd25067, %rd25043, 48;
	and.b64  	%rd25068, %rd25067, 255;
	xor.b64  	%rd25069, %rd25068, %rd25066;
	mul.lo.s64 	%rd25070, %rd25069, 1099511628211;
	shr.u64 	%rd25071, %rd25043, 56;
	xor.b64  	%rd25072, %rd25071, %rd25070;
	mul.lo.s64 	%rd25073, %rd25072, 1099511628211;
	ld.u64 	%rd25074, [%rd25042+8];
	and.b64  	%rd25075, %rd25074, 255;
	xor.b64  	%rd25076, %rd25075, %rd25073;
	mul.lo.s64 	%rd25077, %rd25076, 1099511628211;
	shr.u64 	%rd25078, %rd25074, 8;
	and.b64  	%rd25079, %rd25078, 255;
	xor.b64  	%rd25080, %rd25079, %rd25077;
	mul.lo.s64 	%rd25081, %rd25080, 1099511628211;
	shr.u64 	%rd25082, %rd25074, 16;
	and.b64  	%rd25083, %rd25082, 255;
	xor.b64  	%rd25084, %rd25083, %rd25081;
	mul.lo.s64 	%rd25085, %rd25084, 1099511628211;
	shr.u64 	%rd25086, %rd25074, 24;
	and.b64  	%rd25087, %rd25086, 255;
	xor.b64  	%rd25088, %rd25087, %rd25085;
	mul.lo.s64 	%rd25089, %rd25088, 1099511628211;
	shr.u64 	%rd25090, %rd25074, 32;
	and.b64  	%rd25091, %rd25090, 255;
	xor.b64  	%rd25092, %rd25091, %rd25089;
	mul.lo.s64 	%rd25093, %rd25092, 1099511628211;
	shr.u64 	%rd25094, %rd25074, 40;
	and.b64  	%rd25095, %rd25094, 255;
	xor.b64  	%rd25096, %rd25095, %rd25093;
	mul.lo.s64 	%rd25097, %rd25096, 1099511628211;
	shr.u64 	%rd25098, %rd25074, 48;
	and.b64  	%rd25099, %rd25098, 255;
	xor.b64  	%rd25100, %rd25099, %rd25097;
	mul.lo.s64 	%rd25101, %rd25100, 1099511628211;
	shr.u64 	%rd25102, %rd25074, 56;
	xor.b64  	%rd25103, %rd25102, %rd25101;
	mul.lo.s64 	%rd37316, %rd25103, 1099511628211;
	add.s64 	%rd37314, %rd37314, 2;
	setp.ne.s64 	%p1301, %rd37314, %rd37317;
	@%p1301 bra 	$L__BB34_312;
$L__BB34_313:
	setp.eq.s64 	%p1302, %rd215, 0;
	@%p1302 bra 	$L__BB34_315;
	shl.b64 	%rd25104, %rd37317, 3;
	add.s64 	%rd25105, %rd37150, %rd25104;
	ld.u64 	%rd25106, [%rd25105];
	and.b64  	%rd25107, %rd25106, 255;
	xor.b64  	%rd25108, %rd25107, %rd37316;
	mul.lo.s64 	%rd25109, %rd25108, 1099511628211;
	shr.u64 	%rd25110, %rd25106, 8;
	and.b64  	%rd25111, %rd25110, 255;
	xor.b64  	%rd25112, %rd25111, %rd25109;
	mul.lo.s64 	%rd25113, %rd25112, 1099511628211;
	shr.u64 	%rd25114, %rd25106, 16;
	and.b64  	%rd25115, %rd25114, 255;
	xor.b64  	%rd25116, %rd25115, %rd25113;
	mul.lo.s64 	%rd25117, %rd25116, 1099511628211;
	shr.u64 	%rd25118, %rd25106, 24;
	and.b64  	%rd25119, %rd25118, 255;
	xor.b64  	%rd25120, %rd25119, %rd25117;
	mul.lo.s64 	%rd25121, %rd25120, 1099511628211;
	shr.u64 	%rd25122, %rd25106, 32;
	and.b64  	%rd25123, %rd25122, 255;
	xor.b64  	%rd25124, %rd25123, %rd25121;
	mul.lo.s64 	%rd25125, %rd25124, 1099511628211;
	shr.u64 	%rd25126, %rd25106, 40;
	and.b64  	%rd25127, %rd25126, 255;
	xor.b64  	%rd25128, %rd25127, %rd25125;
	mul.lo.s64 	%rd25129, %rd25128, 1099511628211;
	shr.u64 	%rd25130, %rd25106, 48;
	and.b64  	%rd25131, %rd25130, 255;
	xor.b64  	%rd25132, %rd25131, %rd25129;
	mul.lo.s64 	%rd25133, %rd25132, 1099511628211;
	shr.u64 	%rd25134, %rd25106, 56;
	xor.b64  	%rd25135, %rd25134, %rd25133;
	mul.lo.s64 	%rd37316, %rd25135, 1099511628211;
$L__BB34_315:
	setp.eq.s64 	%p1303, %rd4130, 1;
	mov.b64 	%rd37322, -3750763034362895579;
	mov.b64 	%rd37323, 0;
	@%p1303 bra 	$L__BB34_318;
	and.b64  	%rd37323, %rd4130, -2;
	mov.b64 	%rd37322, -3750763034362895579;
	mov.b64 	%rd37320, 0;
$L__BB34_317:
	shl.b64 	%rd25141, %rd37320, 3;
	add.s64 	%rd25142, %rd37231, %rd25141;
	ld.u64 	%rd25143, [%rd25142];
	and.b64  	%rd25144, %rd25143, 255;
	xor.b64  	%rd25145, %rd25144, %rd37322;
	mul.lo.s64 	%rd25146, %rd25145, 1099511628211;
	shr.u64 	%rd25147, %rd25143, 8;
	and.b64  	%rd25148, %rd25147, 255;
	xor.b64  	%rd25149, %rd25148, %rd25146;
	mul.lo.s64 	%rd25150, %rd25149, 1099511628211;
	shr.u64 	%rd25151, %rd25143, 16;
	and.b64  	%rd25152, %rd25151, 255;
	xor.b64  	%rd25153, %rd25152, %rd25150;
	mul.lo.s64 	%rd25154, %rd25153, 1099511628211;
	shr.u64 	%rd25155, %rd25143, 24;
	and.b64  	%rd25156, %rd25155, 255;
	xor.b64  	%rd25157, %rd25156, %rd25154;
	mul.lo.s64 	%rd25158, %rd25157, 1099511628211;
	shr.u64 	%rd25159, %rd25143, 32;
	and.b64  	%rd25160, %rd25159, 255;
	xor.b64  	%rd25161, %rd25160, %rd25158;
	mul.lo.s64 	%rd25162, %rd25161, 1099511628211;
	shr.u64 	%rd25163, %rd25143, 40;
	and.b64  	%rd25164, %rd25163, 255;
	xor.b64  	%rd25165, %rd25164, %rd25162;
	mul.lo.s64 	%rd25166, %rd25165, 1099511628211;
	shr.u64 	%rd25167, %rd25143, 48;
	and.b64  	%rd25168, %rd25167, 255;
	xor.b64  	%rd25169, %rd25168, %rd25166;
	mul.lo.s64 	%rd25170, %rd25169, 1099511628211;
	shr.u64 	%rd25171, %rd25143, 56;
	xor.b64  	%rd25172, %rd25171, %rd25170;
	mul.lo.s64 	%rd25173, %rd25172, 1099511628211;
	ld.u64 	%rd25174, [%rd25142+8];
	and.b64  	%rd25175, %rd25174, 255;
	xor.b64  	%rd25176, %rd25175, %rd25173;
	mul.lo.s64 	%rd25177, %rd25176, 1099511628211;
	shr.u64 	%rd25178, %rd25174, 8;
	and.b64  	%rd25179, %rd25178, 255;
	xor.b64  	%rd25180, %rd25179, %rd25177;
	mul.lo.s64 	%rd25181, %rd25180, 1099511628211;
	shr.u64 	%rd25182, %rd25174, 16;
	and.b64  	%rd25183, %rd25182, 255;
	xor.b64  	%rd25184, %rd25183, %rd25181;
	mul.lo.s64 	%rd25185, %rd25184, 1099511628211;
	shr.u64 	%rd25186, %rd25174, 24;
	and.b64  	%rd25187, %rd25186, 255;
	xor.b64  	%rd25188, %rd25187, %rd25185;
	mul.lo.s64 	%rd25189, %rd25188, 1099511628211;
	shr.u64 	%rd25190, %rd25174, 32;
	and.b64  	%rd25191, %rd25190, 255;
	xor.b64  	%rd25192, %rd25191, %rd25189;
	mul.lo.s64 	%rd25193, %rd25192, 1099511628211;
	shr.u64 	%rd25194, %rd25174, 40;
	and.b64  	%rd25195, %rd25194, 255;
	xor.b64  	%rd25196, %rd25195, %rd25193;
	mul.lo.s64 	%rd25197, %rd25196, 1099511628211;
	shr.u64 	%rd25198, %rd25174, 48;
	and.b64  	%rd25199, %rd25198, 255;
	xor.b64  	%rd25200, %rd25199, %rd25197;
	mul.lo.s64 	%rd25201, %rd25200, 1099511628211;
	shr.u64 	%rd25202, %rd25174, 56;
	xor.b64  	%rd25203, %rd25202, %rd25201;
	mul.lo.s64 	%rd37322, %rd25203, 1099511628211;
	add.s64 	%rd37320, %rd37320, 2;
	setp.ne.s64 	%p1304, %rd37320, %rd37323;
	@%p1304 bra 	$L__BB34_317;
$L__BB34_318:
	setp.eq.s64 	%p1305, %rd215, 0;
	@%p1305 bra 	$L__BB34_320;
	shl.b64 	%rd25204, %rd37323, 3;
	add.s64 	%rd25205, %rd37231, %rd25204;
	ld.u64 	%rd25206, [%rd25205];
	and.b64  	%rd25207, %rd25206, 255;
	xor.b64  	%rd25208, %rd25207, %rd37322;
	mul.lo.s64 	%rd25209, %rd25208, 1099511628211;
	shr.u64 	%rd25210, %rd25206, 8;
	and.b64  	%rd25211, %rd25210, 255;
	xor.b64  	%rd25212, %rd25211, %rd25209;
	mul.lo.s64 	%rd25213, %rd25212, 1099511628211;
	shr.u64 	%rd25214, %rd25206, 16;
	and.b64  	%rd25215, %rd25214, 255;
	xor.b64  	%rd25216, %rd25215, %rd25213;
	mul.lo.s64 	%rd25217, %rd25216, 1099511628211;
	shr.u64 	%rd25218, %rd25206, 24;
	and.b64  	%rd25219, %rd25218, 255;
	xor.b64  	%rd25220, %rd25219, %rd25217;
	mul.lo.s64 	%rd25221, %rd25220, 1099511628211;
	shr.u64 	%rd25222, %rd25206, 32;
	and.b64  	%rd25223, %rd25222, 255;
	xor.b64  	%rd25224, %rd25223, %rd25221;
	mul.lo.s64 	%rd25225, %rd25224, 1099511628211;
	shr.u64 	%rd25226, %rd25206, 40;
	and.b64  	%rd25227, %rd25226, 255;
	xor.b64  	%rd25228, %rd25227, %rd25225;
	mul.lo.s64 	%rd25229, %rd25228, 1099511628211;
	shr.u64 	%rd25230, %rd25206, 48;
	and.b64  	%rd25231, %rd25230, 255;
	xor.b64  	%rd25232, %rd25231, %rd25229;
	mul.lo.s64 	%rd25233, %rd25232, 1099511628211;
	shr.u64 	%rd25234, %rd25206, 56;
	xor.b64  	%rd25235, %rd25234, %rd25233;
	mul.lo.s64 	%rd37322, %rd25235, 1099511628211;
$L__BB34_320:
	setp.eq.s64 	%p1306, %rd37316, %rd37322;
	@%p1306 bra 	$L__BB34_333;
	setp.eq.s64 	%p1307, %rd4130, 1;
	mov.b64 	%rd37328, -3750763034362895579;
	mov.b64 	%rd37329, 0;
	@%p1307 bra 	$L__BB34_324;
	and.b64  	%rd37329, %rd4130, -2;
	mov.b64 	%rd37328, -3750763034362895579;
	mov.b64 	%rd37326, 0;
$L__BB34_323:
	shl.b64 	%rd25241, %rd37326, 3;
	add.s64 	%rd25242, %rd37150, %rd25241;
	ld.u64 	%rd25243, [%rd25242];
	and.b64  	%rd25244, %rd25243, 255;
	xor.b64  	%rd25245, %rd25244, %rd37328;
	mul.lo.s64 	%rd25246, %rd25245, 1099511628211;
	shr.u64 	%rd25247, %rd25243, 8;
	and.b64  	%rd25248, %rd25247, 255;
	xor.b64  	%rd25249, %rd25248, %rd25246;
	mul.lo.s64 	%rd25250, %rd25249, 1099511628211;
	shr.u64 	%rd25251, %rd25243, 16;
	and.b64  	%rd25252, %rd25251, 255;
	xor.b64  	%rd25253, %rd25252, %rd25250;
	mul.lo.s64 	%rd25254, %rd25253, 1099511628211;
	shr.u64 	%rd25255, %rd25243, 24;
	and.b64  	%rd25256, %rd25255, 255;
	xor.b64  	%rd25257, %rd25256, %rd25254;
	mul.lo.s64 	%rd25258, %rd25257, 1099511628211;
	shr.u64 	%rd25259, %rd25243, 32;
	and.b64  	%rd25260, %rd25259, 255;
	xor.b64  	%rd25261, %rd25260, %rd25258;
	mul.lo.s64 	%rd25262, %rd25261, 1099511628211;
	shr.u64 	%rd25263, %rd25243, 40;
	and.b64  	%rd25264, %rd25263, 255;
	xor.b64  	%rd25265, %rd25264, %rd25262;
	mul.lo.s64 	%rd25266, %rd25265, 1099511628211;
	shr.u64 	%rd25267, %rd25243, 48;
	and.b64  	%rd25268, %rd25267, 255;
	xor.b64  	%rd25269, %rd25268, %rd25266;
	mul.lo.s64 	%rd25270, %rd25269, 1099511628211;
	shr.u64 	%rd25271, %rd25243, 56;
	xor.b64  	%rd25272, %rd25271, %rd25270;
	mul.lo.s64 	%rd25273, %rd25272, 1099511628211;
	ld.u64 	%rd25274, [%rd25242+8];
	and.b64  	%rd25275, %rd25274, 255;
	xor.b64  	%rd25276, %rd25275, %rd25273;
	mul.lo.s64 	%rd25277, %rd25276, 1099511628211;
	shr.u64 	%rd25278, %rd25274, 8;
	and.b64  	%rd25279, %rd25278, 255;
	xor.b64  	%rd25280, %rd25279, %rd25277;
	mul.lo.s64 	%rd25281, %rd25280, 1099511628211;
	shr.u64 	%rd25282, %rd25274, 16;
	and.b64  	%rd25283, %rd25282, 255;
	xor.b64  	%rd25284, %rd25283, %rd25281;
	mul.lo.s64 	%rd25285, %rd25284, 1099511628211;
	shr.u64 	%rd25286, %rd25274, 24;
	and.b64  	%rd25287, %rd25286, 255;
	xor.b64  	%rd25288, %rd25287, %rd25285;
	mul.lo.s64 	%rd25289, %rd25288, 1099511628211;
	shr.u64 	%rd25290, %rd25274, 32;
	and.b64  	%rd25291, %rd25290, 255;
	xor.b64  	%rd25292, %rd25291, %rd25289;
	mul.lo.s64 	%rd25293, %rd25292, 1099511628211;
	shr.u64 	%rd25294, %rd25274, 40;
	and.b64  	%rd25295, %rd25294, 255;
	xor.b64  	%rd25296, %rd25295, %rd25293;
	mul.lo.s64 	%rd25297, %rd25296, 1099511628211;
	shr.u64 	%rd25298, %rd25274, 48;
	and.b64  	%rd25299, %rd25298, 255;
	xor.b64  	%rd25300, %rd25299, %rd25297;
	mul.lo.s64 	%rd25301, %rd25300, 1099511628211;
	shr.u64 	%rd25302, %rd25274, 56;
	xor.b64  	%rd25303, %rd25302, %rd25301;
	mul.lo.s64 	%rd37328, %rd25303, 1099511628211;
	add.s64 	%rd37326, %rd37326, 2;
	setp.ne.s64 	%p1308, %rd37326, %rd37329;
	@%p1308 bra 	$L__BB34_323;
$L__BB34_324:
	setp.eq.s64 	%p1309, %rd215, 0;
	@%p1309 bra 	$L__BB34_326;
	shl.b64 	%rd25304, %rd37329, 3;
	add.s64 	%rd25305, %rd37150, %rd25304;
	ld.u64 	%rd25306, [%rd25305];
	and.b64  	%rd25307, %rd25306, 255;
	xor.b64  	%rd25308, %rd25307, %rd37328;
	mul.lo.s64 	%rd25309, %rd25308, 1099511628211;
	shr.u64 	%rd25310, %rd25306, 8;
	and.b64  	%rd25311, %rd25310, 255;
	xor.b64  	%rd25312, %rd25311, %rd25309;
	mul.lo.s64 	%rd25313, %rd25312, 1099511628211;
	shr.u64 	%rd25314, %rd25306, 16;
	and.b64  	%rd25315, %rd25314, 255;
	xor.b64  	%rd25316, %rd25315, %rd25313;
	mul.lo.s64 	%rd25317, %rd25316, 1099511628211;
	shr.u64 	%rd25318, %rd25306, 24;
	and.b64  	%rd25319, %rd25318, 255;
	xor.b64  	%rd25320, %rd25319, %rd25317;
	mul.lo.s64 	%rd25321, %rd25320, 1099511628211;
	shr.u64 	%rd25322, %rd25306, 32;
	and.b64  	%rd25323, %rd25322, 255;
	xor.b64  	%rd25324, %rd25323, %rd25321;
	mul.lo.s64 	%rd25325, %rd25324, 1099511628211;
	shr.u64 	%rd25326, %rd25306, 40;
	and.b64  	%rd25327, %rd25326, 255;
	xor.b64  	%rd25328, %rd25327, %rd25325;
	mul.lo.s64 	%rd25329, %rd25328, 1099511628211;
	shr.u64 	%rd25330, %rd25306, 48;
	and.b64  	%rd25331, %rd25330, 255;
	xor.b64  	%rd25332, %rd25331, %rd25329;
	mul.lo.s64 	%rd25333, %rd25332, 1099511628211;
	shr.u64 	%rd25334, %rd25306, 56;
	xor.b64  	%rd25335, %rd25334, %rd25333;
	mul.lo.s64 	%rd37328, %rd25335, 1099511628211;
$L__BB34_326:
	setp.eq.s64 	%p1310, %rd4130, 1;
	mov.b64 	%rd37334, -3750763034362895579;
	mov.b64 	%rd37335, 0;
	@%p1310 bra 	$L__BB34_329;
	and.b64  	%rd37335, %rd4130, -2;
	mov.b64 	%rd37334, -3750763034362895579;
	mov.b64 	%rd37332, 0;
$L__BB34_328:
	shl.b64 	%rd25341, %rd37332, 3;
	add.s64 	%rd25342, %rd37231, %rd25341;
	ld.u64 	%rd25343, [%rd25342];
	and.b64  	%rd25344, %rd25343, 255;
	xor.b64  	%rd25345, %rd25344, %rd37334;
	mul.lo.s64 	%rd25346, %rd25345, 1099511628211;
	shr.u64 	%rd25347, %rd25343, 8;
	and.b64  	%rd25348, %rd25347, 255;
	xor.b64  	%rd25349, %rd25348, %rd25346;
	mul.lo.s64 	%rd25350, %rd25349, 1099511628211;
	shr.u64 	%rd25351, %rd25343, 16;
	and.b64  	%rd25352, %rd25351, 255;
	xor.b64  	%rd25353, %rd25352, %rd25350;
	mul.lo.s64 	%rd25354, %rd25353, 1099511628211;
	shr.u64 	%rd25355, %rd25343, 24;
	and.b64  	%rd25356, %rd25355, 255;
	xor.b64  	%rd25357, %rd25356, %rd25354;
	mul.lo.s64 	%rd25358, %rd25357, 1099511628211;
	shr.u64 	%rd25359, %rd25343, 32;
	and.b64  	%rd25360, %rd25359, 255;
	xor.b64  	%rd25361, %rd25360, %rd25358;
	mul.lo.s64 	%rd25362, %rd25361, 1099511628211;
	shr.u64 	%rd25363, %rd25343, 40;
	and.b64  	%rd25364, %rd25363, 255;
	xor.b64  	%rd25365, %rd25364, %rd25362;
	mul.lo.s64 	%rd25366, %rd25365, 1099511628211;
	shr.u64 	%rd25367, %rd25343, 48;
	and.b64  	%rd25368, %rd25367, 255;
	xor.b64  	%rd25369, %rd25368, %rd25366;
	mul.lo.s64 	%rd25370, %rd25369, 1099511628211;
	shr.u64 	%rd25371, %rd25343, 56;
	xor.b64  	%rd25372, %rd25371, %rd25370;
	mul.lo.s64 	%rd25373, %rd25372, 1099511628211;
	ld.u64 	%rd25374, [%rd25342+8];
	and.b64  	%rd25375, %rd25374, 255;
	xor.b64  	%rd25376, %rd25375, %rd25373;
	mul.lo.s64 	%rd25377, %rd25376, 1099511628211;
	shr.u64 	%rd25378, %rd25374, 8;
	and.b64  	%rd25379, %rd25378, 255;
	xor.b64  	%rd25380, %rd25379, %rd25377;
	mul.lo.s64 	%rd25381, %rd25380, 1099511628211;
	shr.u64 	%rd25382, %rd25374, 16;
	and.b64  	%rd25383, %rd25382, 255;
	xor.b64  	%rd25384, %rd25383, %rd25381;
	mul.lo.s64 	%rd25385, %rd25384, 1099511628211;
	shr.u64 	%rd25386, %rd25374, 24;
	and.b64  	%rd25387, %rd25386, 255;
	xor.b64  	%rd25388, %rd25387, %rd25385;
	mul.lo.s64 	%rd25389, %rd25388, 1099511628211;
	shr.u64 	%rd25390, %rd25374, 32;
	and.b64  	%rd25391, %rd25390, 255;
	xor.b64  	%rd25392, %rd25391, %rd25389;
	mul.lo.s64 	%rd25393, %rd25392, 1099511628211;
	shr.u64 	%rd25394, %rd25374, 40;
	and.b64  	%rd25395, %rd25394, 255;
	xor.b64  	%rd25396, %rd25395, %rd25393;
	mul.lo.s64 	%rd25397, %rd25396, 1099511628211;
	shr.u64 	%rd25398, %rd25374, 48;
	and.b64  	%rd25399, %rd25398, 255;
	xor.b64  	%rd25400, %rd25399, %rd25397;
	mul.lo.s64 	%rd25401, %rd25400, 1099511628211;
	shr.u64 	%rd25402, %rd25374, 56;
	xor.b64  	%rd25403, %rd25402, %rd25401;
	mul.lo.s64 	%rd37334, %rd25403, 1099511628211;
	add.s64 	%rd37332, %rd37332, 2;
	setp.ne.s64 	%p1311, %rd37332, %rd37335;
	@%p1311 bra 	$L__BB34_328;
$L__BB34_329:
	setp.eq.s64 	%p1312, %rd215, 0;
	@%p1312 bra 	$L__BB34_331;
	shl.b64 	%rd25404, %rd37335, 3;
	add.s64 	%rd25405, %rd37231, %rd25404;
	ld.u64 	%rd25406, [%rd25405];
	and.b64  	%rd25407, %rd25406, 255;
	xor.b64  	%rd25408, %rd25407, %rd37334;
	mul.lo.s64 	%rd25409, %rd25408, 1099511628211;
	shr.u64 	%rd25410, %rd25406, 8;
	and.b64  	%rd25411, %rd25410, 255;
	xor.b64  	%rd25412, %rd25411, %rd25409;
	mul.lo.s64 	%rd25413, %rd25412, 1099511628211;
	shr.u64 	%rd25414, %rd25406, 16;
	and.b64  	%rd25415, %rd25414, 255;
	xor.b64  	%rd25416, %rd25415, %rd25413;
	mul.lo.s64 	%rd25417, %rd25416, 1099511628211;
	shr.u64 	%rd25418, %rd25406, 24;
	and.b64  	%rd25419, %rd25418, 255;
	xor.b64  	%rd25420, %rd25419, %rd25417;
	mul.lo.s64 	%rd25421, %rd25420, 1099511628211;
	shr.u64 	%rd25422, %rd25406, 32;
	and.b64  	%rd25423, %rd25422, 255;
	xor.b64  	%rd25424, %rd25423, %rd25421;
	mul.lo.s64 	%rd25425, %rd25424, 1099511628211;
	shr.u64 	%rd25426, %rd25406, 40;
	and.b64  	%rd25427, %rd25426, 255;
	xor.b64  	%rd25428, %rd25427, %rd25425;
	mul.lo.s64 	%rd25429, %rd25428, 1099511628211;
	shr.u64 	%rd25430, %rd25406, 48;
	and.b64  	%rd25431, %rd25430, 255;
	xor.b64  	%rd25432, %rd25431, %rd25429;
	mul.lo.s64 	%rd25433, %rd25432, 1099511628211;
	shr.u64 	%rd25434, %rd25406, 56;
	xor.b64  	%rd25435, %rd25434, %rd25433;
	mul.lo.s64 	%rd37334, %rd25435, 1099511628211;
$L__BB34_331:
	setp.lt.u64 	%p1313, %rd37328, %rd37334;
	mov.u64 	%rd37339, %rd37150;
	@%p1313 bra 	$L__BB34_332;
	bra.uni 	$L__BB34_337;
$L__BB34_332:
	mov.u64 	%rd37339, %rd37231;
	mov.u64 	%rd37231, %rd37150;
	bra.uni 	$L__BB34_337;
$L__BB34_333:
	setp.eq.s32 	%p1314, %r120, 0;
	mov.u64 	%rd37339, %rd37150;
	@%p1314 bra 	$L__BB34_337;
	mov.b64 	%rd37338, 0;
$L__BB34_335:
	shl.b64 	%rd25437, %rd37338, 3;
	add.s64 	%rd25438, %rd37150, %rd25437;
	ld.u64 	%rd625, [%rd25438];
	add.s64 	%rd25439, %rd37231, %rd25437;
	ld.u64 	%rd626, [%rd25439];
	setp.lt.u64 	%p1315, %rd625, %rd626;
	@%p1315 bra 	$L__BB34_332;
	setp.le.u64 	%p1316, %rd625, %rd626;
	add.s64 	%rd37338, %rd37338, 1;
	setp.lt.u64 	%p1317, %rd37338, %rd12;
	and.pred  	%p1318, %p1316, %p1317;
	mov.u64 	%rd37339, %rd37150;
	@%p1318 bra 	$L__BB34_335;
$L__BB34_337:
	setp.eq.s64 	%p1319, %rd4130, 1;
	mov.b64 	%rd37343, -3750763034362895579;
	mov.b64 	%rd37344, 0;
	@%p1319 bra 	$L__BB34_340;
	and.b64  	%rd37344, %rd4130, -2;
	mov.b64 	%rd37343, -3750763034362895579;
	mov.b64 	%rd37341, 0;
$L__BB34_339:
	shl.b64 	%rd25446, %rd37341, 3;
	add.s64 	%rd25447, %rd37177, %rd25446;
	ld.u64 	%rd25448, [%rd25447];
	and.b64  	%rd25449, %rd25448, 255;
	xor.b64  	%rd25450, %rd25449, %rd37343;
	mul.lo.s64 	%rd25451, %rd25450, 1099511628211;
	shr.u64 	%rd25452, %rd25448, 8;
	and.b64  	%rd25453, %rd25452, 255;
	xor.b64  	%rd25454, %rd25453, %rd25451;
	mul.lo.s64 	%rd25455, %rd25454, 1099511628211;
	shr.u64 	%rd25456, %rd25448, 16;
	and.b64  	%rd25457, %rd25456, 255;
	xor.b64  	%rd25458, %rd25457, %rd25455;
	mul.lo.s64 	%rd25459, %rd25458, 1099511628211;
	shr.u64 	%rd25460, %rd25448, 24;
	and.b64  	%rd25461, %rd25460, 255;
	xor.b64  	%rd25462, %rd25461, %rd25459;
	mul.lo.s64 	%rd25463, %rd25462, 1099511628211;
	shr.u64 	%rd25464, %rd25448, 32;
	and.b64  	%rd25465, %rd25464, 255;
	xor.b64  	%rd25466, %rd25465, %rd25463;
	mul.lo.s64 	%rd25467, %rd25466, 1099511628211;
	shr.u64 	%rd25468, %rd25448, 40;
	and.b64  	%rd25469, %rd25468, 255;
	xor.b64  	%rd25470, %rd25469, %rd25467;
	mul.lo.s64 	%rd25471, %rd25470, 1099511628211;
	shr.u64 	%rd25472, %rd25448, 48;
	and.b64  	%rd25473, %rd25472, 255;
	xor.b64  	%rd25474, %rd25473, %rd25471;
	mul.lo.s64 	%rd25475, %rd25474, 1099511628211;
	shr.u64 	%rd25476, %rd25448, 56;
	xor.b64  	%rd25477, %rd25476, %rd25475;
	mul.lo.s64 	%rd25478, %rd25477, 1099511628211;
	ld.u64 	%rd25479, [%rd25447+8];
	and.b64  	%rd25480, %rd25479, 255;
	xor.b64  	%rd25481, %rd25480, %rd25478;
	mul.lo.s64 	%rd25482, %rd25481, 1099511628211;
	shr.u64 	%rd25483, %rd25479, 8;
	and.b64  	%rd25484, %rd25483, 255;
	xor.b64  	%rd25485, %rd25484, %rd25482;
	mul.lo.s64 	%rd25486, %rd25485, 1099511628211;
	shr.u64 	%rd25487, %rd25479, 16;
	and.b64  	%rd25488, %rd25487, 255;
	xor.b64  	%rd25489, %rd25488, %rd25486;
	mul.lo.s64 	%rd25490, %rd25489, 1099511628211;
	shr.u64 	%rd25491, %rd25479, 24;
	and.b64  	%rd25492, %rd25491, 255;
	xor.b64  	%rd25493, %rd25492, %rd25490;
	mul.lo.s64 	%rd25494, %rd25493, 1099511628211;
	shr.u64 	%rd25495, %rd25479, 32;
	and.b64  	%rd25496, %rd25495, 255;
	xor.b64  	%rd25497, %rd25496, %rd25494;
	mul.lo.s64 	%rd25498, %rd25497, 1099511628211;
	shr.u64 	%rd25499, %rd25479, 40;
	and.b64  	%rd25500, %rd25499, 255;
	xor.b64  	%rd25501, %rd25500, %rd25498;
	mul.lo.s64 	%rd25502, %rd25501, 1099511628211;
	shr.u64 	%rd25503, %rd25479, 48;
	and.b64  	%rd25504, %rd25503, 255;
	xor.b64  	%rd25505, %rd25504, %rd25502;
	mul.lo.s64 	%rd25506, %rd25505, 1099511628211;
	shr.u64 	%rd25507, %rd25479, 56;
	xor.b64  	%rd25508, %rd25507, %rd25506;
	mul.lo.s64 	%rd37343, %rd25508, 1099511628211;
	add.s64 	%rd37341, %rd37341, 2;
	setp.ne.s64 	%p1320, %rd37341, %rd37344;
	@%p1320 bra 	$L__BB34_339;
$L__BB34_340:
	setp.eq.s64 	%p1321, %rd215, 0;
	@%p1321 bra 	$L__BB34_342;
	shl.b64 	%rd25509, %rd37344, 3;
	add.s64 	%rd25510, %rd37177, %rd25509;
	ld.u64 	%rd25511, [%rd25510];
	and.b64  	%rd25512, %rd25511, 255;
	xor.b64  	%rd25513, %rd25512, %rd37343;
	mul.lo.s64 	%rd25514, %rd25513, 1099511628211;
	shr.u64 	%rd25515, %rd25511, 8;
	and.b64  	%rd25516, %rd25515, 255;
	xor.b64  	%rd25517, %rd25516, %rd25514;
	mul.lo.s64 	%rd25518, %rd25517, 1099511628211;
	shr.u64 	%rd25519, %rd25511, 16;
	and.b64  	%rd25520, %rd25519, 255;
	xor.b64  	%rd25521, %rd25520, %rd25518;
	mul.lo.s64 	%rd25522, %rd25521, 1099511628211;
	shr.u64 	%rd25523, %rd25511, 24;
	and.b64  	%rd25524, %rd25523, 255;
	xor.b64  	%rd25525, %rd25524, %rd25522;
	mul.lo.s64 	%rd25526, %rd25525, 1099511628211;
	shr.u64 	%rd25527, %rd25511, 32;
	and.b64  	%rd25528, %rd25527, 255;
	xor.b64  	%rd25529, %rd25528, %rd25526;
	mul.lo.s64 	%rd25530, %rd25529, 1099511628211;
	shr.u64 	%rd25531, %rd25511, 40;
	and.b64  	%rd25532, %rd25531, 255;
	xor.b64  	%rd25533, %rd25532, %rd25530;
	mul.lo.s64 	%rd25534, %rd25533, 1099511628211;
	shr.u64 	%rd25535, %rd25511, 48;
	and.b64  	%rd25536, %rd25535, 255;
	xor.b64  	%rd25537, %rd25536, %rd25534;
	mul.lo.s64 	%rd25538, %rd25537, 1099511628211;
	shr.u64 	%rd25539, %rd25511, 56;
	xor.b64  	%rd25540, %rd25539, %rd25538;
	mul.lo.s64 	%rd37343, %rd25540, 1099511628211;
$L__BB34_342:
	setp.eq.s64 	%p1322, %rd4130, 1;
	mov.b64 	%rd37349, -3750763034362895579;
	mov.b64 	%rd37350, 0;
	@%p1322 bra 	$L__BB34_345;
	and.b64  	%rd37350, %rd4130, -2;
	mov.b64 	%rd37349, -3750763034362895579;
	mov.b64 	%rd37347, 0;
$L__BB34_344:
	shl.b64 	%rd25546, %rd37347, 3;
	add.s64 	%rd25547, %rd37258, %rd25546;
	ld.u64 	%rd25548, [%rd25547];
	and.b64  	%rd25549, %rd25548, 255;
	xor.b64  	%rd25550, %rd25549, %rd37349;
	mul.lo.s64 	%rd25551, %rd25550, 1099511628211;
	shr.u64 	%rd25552, %rd25548, 8;
	and.b64  	%rd25553, %rd25552, 255;
	xor.b64  	%rd25554, %rd25553, %rd25551;
	mul.lo.s64 	%rd25555, %rd25554, 1099511628211;
	shr.u64 	%rd25556, %rd25548, 16;
	and.b64  	%rd25557, %rd25556, 255;
	xor.b64  	%rd25558, %rd25557, %rd25555;
	mul.lo.s64 	%rd25559, %rd25558, 1099511628211;
	shr.u64 	%rd25560, %rd25548, 24;
	and.b64  	%rd25561, %rd25560, 255;
	xor.b64  	%rd25562, %rd25561, %rd25559;
	mul.lo.s64 	%rd25563, %rd25562, 1099511628211;
	shr.u64 	%rd25564, %rd25548, 32;
	and.b64  	%rd25565, %rd25564, 255;
	xor.b64  	%rd25566, %rd25565, %rd25563;
	mul.lo.s64 	%rd25567, %rd25566, 1099511628211;
	shr.u64 	%rd25568, %rd25548, 40;
	and.b64  	%rd25569, %rd25568, 255;
	xor.b64  	%rd25570, %rd25569, %rd25567;
	mul.lo.s64 	%rd25571, %rd25570, 1099511628211;
	shr.u64 	%rd25572, %rd25548, 48;
	and.b64  	%rd25573, %rd25572, 255;
	xor.b64  	%rd25574, %rd25573, %rd25571;
	mul.lo.s64 	%rd25575, %rd25574, 1099511628211;
	shr.u64 	%rd25576, %rd25548, 56;
	xor.b64  	%rd25577, %rd25576, %rd25575;
	mul.lo.s64 	%rd25578, %rd25577, 1099511628211;
	ld.u64 	%rd25579, [%rd25547+8];
	and.b64  	%rd25580, %rd25579, 255;
	xor.b64  	%rd25581, %rd25580, %rd25578;
	mul.lo.s64 	%rd25582, %rd25581, 1099511628211;
	shr.u64 	%rd25583, %rd25579, 8;
	and.b64  	%rd25584, %rd25583, 255;
	xor.b64  	%rd25585, %rd25584, %rd25582;
	mul.lo.s64 	%rd25586, %rd25585, 1099511628211;
	shr.u64 	%rd25587, %rd25579, 16;
	and.b64  	%rd25588, %rd25587, 255;
	xor.b64  	%rd25589, %rd25588, %rd25586;
	mul.lo.s64 	%rd25590, %rd25589, 1099511628211;
	shr.u64 	%rd25591, %rd25579, 24;
	and.b64  	%rd25592, %rd25591, 255;
	xor.b64  	%rd25593, %rd25592, %rd25590;
	mul.lo.s64 	%rd25594, %rd25593, 1099511628211;
	shr.u64 	%rd25595, %rd25579, 32;
	and.b64  	%rd25596, %rd25595, 255;
	xor.b64  	%rd25597, %rd25596, %rd25594;
	mul.lo.s64 	%rd25598, %rd25597, 1099511628211;
	shr.u64 	%rd25599, %rd25579, 40;
	and.b64  	%rd25600, %rd25599, 255;
	xor.b64  	%rd25601, %rd25600, %rd25598;
	mul.lo.s64 	%rd25602, %rd25601, 1099511628211;
	shr.u64 	%rd25603, %rd25579, 48;
	and.b64  	%rd25604, %rd25603, 255;
	xor.b64  	%rd25605, %rd25604, %rd25602;
	mul.lo.s64 	%rd25606, %rd25605, 1099511628211;
	shr.u64 	%rd25607, %rd25579, 56;
	xor.b64  	%rd25608, %rd25607, %rd25606;
	mul.lo.s64 	%rd37349, %rd25608, 1099511628211;
	add.s64 	%rd37347, %rd37347, 2;
	setp.ne.s64 	%p1323, %rd37347, %rd37350;
	@%p1323 bra 	$L__BB34_344;
$L__BB34_345:
	setp.eq.s64 	%p1324, %rd215, 0;
	@%p1324 bra 	$L__BB34_347;
	shl.b64 	%rd25609, %rd37350, 3;
	add.s64 	%rd25610, %rd37258, %rd25609;
	ld.u64 	%rd25611, [%rd25610];
	and.b64  	%rd25612, %rd25611, 255;
	xor.b64  	%rd25613, %rd25612, %rd37349;
	mul.lo.s64 	%rd25614, %rd25613, 1099511628211;
	shr.u64 	%rd25615, %rd25611, 8;
	and.b64  	%rd25616, %rd25615, 255;
	xor.b64  	%rd25617, %rd25616, %rd25614;
	mul.lo.s64 	%rd25618, %rd25617, 1099511628211;
	shr.u64 	%rd25619, %rd25611, 16;
	and.b64  	%rd25620, %rd25619, 255;
	xor.b64  	%rd25621, %rd25620, %rd25618;
	mul.lo.s64 	%rd25622, %rd25621, 1099511628211;
	shr.u64 	%rd25623, %rd25611, 24;
	and.b64  	%rd25624, %rd25623, 255;
	xor.b64  	%rd25625, %rd25624, %rd25622;
	mul.lo.s64 	%rd25626, %rd25625, 1099511628211;
	shr.u64 	%rd25627, %rd25611, 32;
	and.b64  	%rd25628, %rd25627, 255;
	xor.b64  	%rd25629, %rd25628, %rd25626;
	mul.lo.s64 	%rd25630, %rd25629, 1099511628211;
	shr.u64 	%rd25631, %rd25611, 40;
	and.b64  	%rd25632, %rd25631, 255;
	xor.b64  	%rd25633, %rd25632, %rd25630;
	mul.lo.s64 	%rd25634, %rd25633, 1099511628211;
	shr.u64 	%rd25635, %rd25611, 48;
	and.b64  	%rd25636, %rd25635, 255;
	xor.b64  	%rd25637, %rd25636, %rd25634;
	mul.lo.s64 	%rd25638, %rd25637, 1099511628211;
	shr.u64 	%rd25639, %rd25611, 56;
	xor.b64  	%rd25640, %rd25639, %rd25638;
	mul.lo.s64 	%rd37349, %rd25640, 1099511628211;
$L__BB34_347:
	setp.eq.s64 	%p1325, %rd37343, %rd37349;
	@%p1325 bra 	$L__BB34_360;
	setp.eq.s64 	%p1326, %rd4130, 1;
	mov.b64 	%rd37355, -3750763034362895579;
	mov.b64 	%rd37356, 0;
	@%p1326 bra 	$L__BB34_351;
	and.b64  	%rd37356, %rd4130, -2;
	mov.b64 	%rd37355, -3750763034362895579;
	mov.b64 	%rd37353, 0;
$L__BB34_350:
	shl.b64 	%rd25646, %rd37353, 3;
	add.s64 	%rd25647, %rd37177, %rd25646;
	ld.u64 	%rd25648, [%rd25647];
	and.b64  	%rd25649, %rd25648, 255;
	xor.b64  	%rd25650, %rd25649, %rd37355;
	mul.lo.s64 	%rd25651, %rd25650, 1099511628211;
	shr.u64 	%rd25652, %rd25648, 8;
	and.b64  	%rd25653, %rd25652, 255;
	xor.b64  	%rd25654, %rd25653, %rd25651;
	mul.lo.s64 	%rd25655, %rd25654, 1099511628211;
	shr.u64 	%rd25656, %rd25648, 16;
	and.b64  	%rd25657, %rd25656, 255;
	xor.b64  	%rd25658, %rd25657, %rd25655;
	mul.lo.s64 	%rd25659, %rd25658, 1099511628211;
	shr.u64 	%rd25660, %rd25648, 24;
	and.b64  	%rd25661, %rd25660, 255;
	xor.b64  	%rd25662, %rd25661, %rd25659;
	mul.lo.s64 	%rd25663, %rd25662, 1099511628211;
	shr.u64 	%rd25664, %rd25648, 32;
	and.b64  	%rd25665, %rd25664, 255;
	xor.b64  	%rd25666, %rd25665, %rd25663;
	mul.lo.s64 	%rd25667, %rd25666, 1099511628211;
	shr.u64 	%rd25668, %rd25648, 40;
	and.b64  	%rd25669, %rd25668, 255;
	xor.b64  	%rd25670, %rd25669, %rd25667;
	mul.lo.s64 	%rd25671, %rd25670, 1099511628211;
	shr.u64 	%rd25672, %rd25648, 48;
	and.b64  	%rd25673, %rd25672, 255;
	xor.b64  	%rd25674, %rd25673, %rd25671;
	mul.lo.s64 	%rd25675, %rd25674, 1099511628211;
	shr.u64 	%rd25676, %rd25648, 56;
	xor.b64  	%rd25677, %rd25676, %rd25675;
	mul.lo.s64 	%rd25678, %rd25677, 1099511628211;
	ld.u64 	%rd25679, [%rd25647+8];
	and.b64  	%rd25680, %rd25679, 255;
	xor.b64  	%rd25681, %rd25680, %rd25678;
	mul.lo.s64 	%rd25682, %rd25681, 1099511628211;
	shr.u64 	%rd25683, %rd25679, 8;
	and.b64  	%rd25684, %rd25683, 255;
	xor.b64  	%rd25685, %rd25684, %rd25682;
	mul.lo.s64 	%rd25686, %rd25685, 1099511628211;
	shr.u64 	%rd25687, %rd25679, 16;
	and.b64  	%rd25688, %rd25687, 255;
	xor.b64  	%rd25689, %rd25688, %rd25686;
	mul.lo.s64 	%rd25690, %rd25689, 1099511628211;
	shr.u64 	%rd25691, %rd25679, 24;
	and.b64  	%rd25692, %rd25691, 255;
	xor.b64  	%rd25693, %rd25692, %rd25690;
	mul.lo.s64 	%rd25694, %rd25693, 1099511628211;
	shr.u64 	%rd25695, %rd25679, 32;
	and.b64  	%rd25696, %rd25695, 255;
	xor.b64  	%rd25697, %rd25696, %rd25694;
	mul.lo.s64 	%rd25698, %rd25697, 1099511628211;
	shr.u64 	%rd25699, %rd25679, 40;
	and.b64  	%rd25700, %rd25699, 255;
	xor.b64  	%rd25701, %rd25700, %rd25698;
	mul.lo.s64 	%rd25702, %rd25701, 1099511628211;
	shr.u64 	%rd25703, %rd25679, 48;
	and.b64  	%rd25704, %rd25703, 255;
	xor.b64  	%rd25705, %rd25704, %rd25702;
	mul.lo.s64 	%rd25706, %rd25705, 1099511628211;
	shr.u64 	%rd25707, %rd25679, 56;
	xor.b64  	%rd25708, %rd25707, %rd25706;
	mul.lo.s64 	%rd37355, %rd25708, 1099511628211;
	add.s64 	%rd37353, %rd37353, 2;
	setp.ne.s64 	%p1327, %rd37353, %rd37356;
	@%p1327 bra 	$L__BB34_350;
$L__BB34_351:
	setp.eq.s64 	%p1328, %rd215, 0;
	@%p1328 bra 	$L__BB34_353;
	shl.b64 	%rd25709, %rd37356, 3;
	add.s64 	%rd25710, %rd37177, %rd25709;
	ld.u64 	%rd25711, [%rd25710];
	and.b64  	%rd25712, %rd25711, 255;
	xor.b64  	%rd25713, %rd25712, %rd37355;
	mul.lo.s64 	%rd25714, %rd25713, 1099511628211;
	shr.u64 	%rd25715, %rd25711, 8;
	and.b64  	%rd25716, %rd25715, 255;
	xor.b64  	%rd25717, %rd25716, %rd25714;
	mul.lo.s64 	%rd25718, %rd25717, 1099511628211;
	shr.u64 	%rd25719, %rd25711, 16;
	and.b64  	%rd25720, %rd25719, 255;
	xor.b64  	%rd25721, %rd25720, %rd25718;
	mul.lo.s64 	%rd25722, %rd25721, 1099511628211;
	shr.u64 	%rd25723, %rd25711, 24;
	and.b64  	%rd25724, %rd25723, 255;
	xor.b64  	%rd25725, %rd25724, %rd25722;
	mul.lo.s64 	%rd25726, %rd25725, 1099511628211;
	shr.u64 	%rd25727, %rd25711, 32;
	and.b64  	%rd25728, %rd25727, 255;
	xor.b64  	%rd25729, %rd25728, %rd25726;
	mul.lo.s64 	%rd25730, %rd25729, 1099511628211;
	shr.u64 	%rd25731, %rd25711, 40;
	and.b64  	%rd25732, %rd25731, 255;
	xor.b64  	%rd25733, %rd25732, %rd25730;
	mul.lo.s64 	%rd25734, %rd25733, 1099511628211;
	shr.u64 	%rd25735, %rd25711, 48;
	and.b64  	%rd25736, %rd25735, 255;
	xor.b64  	%rd25737, %rd25736, %rd25734;
	mul.lo.s64 	%rd25738, %rd25737, 1099511628211;
	shr.u64 	%rd25739, %rd25711, 56;
	xor.b64  	%rd25740, %rd25739, %rd25738;
	mul.lo.s64 	%rd37355, %rd25740, 1099511628211;
$L__BB34_353:
	setp.eq.s64 	%p1329, %rd4130, 1;
	mov.b64 	%rd37361, -3750763034362895579;
	mov.b64 	%rd37362, 0;
	@%p1329 bra 	$L__BB34_356;
	and.b64  	%rd37362, %rd4130, -2;
	mov.b64 	%rd37361, -3750763034362895579;
	mov.b64 	%rd37359, 0;
$L__BB34_355:
	shl.b64 	%rd25746, %rd37359, 3;
	add.s64 	%rd25747, %rd37258, %rd25746;
	ld.u64 	%rd25748, [%rd25747];
	and.b64  	%rd25749, %rd25748, 255;
	xor.b64  	%rd25750, %rd25749, %rd37361;
	mul.lo.s64 	%rd25751, %rd25750, 1099511628211;
	shr.u64 	%rd25752, %rd25748, 8;
	and.b64  	%rd25753, %rd25752, 255;
	xor.b64  	%rd25754, %rd25753, %rd25751;
	mul.lo.s64 	%rd25755, %rd25754, 1099511628211;
	shr.u64 	%rd25756, %rd25748, 16;
	and.b64  	%rd25757, %rd25756, 255;
	xor.b64  	%rd25758, %rd25757, %rd25755;
	mul.lo.s64 	%rd25759, %rd25758, 1099511628211;
	shr.u64 	%rd25760, %rd25748, 24;
	and.b64  	%rd25761, %rd25760, 255;
	xor.b64  	%rd25762, %rd25761, %rd25759;
	mul.lo.s64 	%rd25763, %rd25762, 1099511628211;
	shr.u64 	%rd25764, %rd25748, 32;
	and.b64  	%rd25765, %rd25764, 255;
	xor.b64  	%rd25766, %rd25765, %rd25763;
	mul.lo.s64 	%rd25767, %rd25766, 1099511628211;
	shr.u64 	%rd25768, %rd25748, 40;
	and.b64  	%rd25769, %rd25768, 255;
	xor.b64  	%rd25770, %rd25769, %rd25767;
	mul.lo.s64 	%rd25771, %rd25770, 1099511628211;
	shr.u64 	%rd25772, %rd25748, 48;
	and.b64  	%rd25773, %rd25772, 255;
	xor.b64  	%rd25774, %rd25773, %rd25771;
	mul.lo.s64 	%rd25775, %rd25774, 1099511628211;
	shr.u64 	%rd25776, %rd25748, 56;
	xor.b64  	%rd25777, %rd25776, %rd25775;
	mul.lo.s64 	%rd25778, %rd25777, 1099511628211;
	ld.u64 	%rd25779, [%rd25747+8];
	and.b64  	%rd25780, %rd25779, 255;
	xor.b64  	%rd25781, %rd25780, %rd25778;
	mul.lo.s64 	%rd25782, %rd25781, 1099511628211;
	shr.u64 	%rd25783, %rd25779, 8;
	and.b64  	%rd25784, %rd25783, 255;
	xor.b64  	%rd25785, %rd25784, %rd25782;
	mul.lo.s64 	%rd25786, %rd25785, 1099511628211;
	shr.u64 	%rd25787, %rd25779, 16;
	and.b64  	%rd25788, %rd25787, 255;
	xor.b64  	%rd25789, %rd25788, %rd25786;
	mul.lo.s64 	%rd25790, %rd25789, 1099511628211;
	shr.u64 	%rd25791, %rd25779, 24;
	and.b64  	%rd25792, %rd25791, 255;
	xor.b64  	%rd25793, %rd25792, %rd25790;
	mul.lo.s64 	%rd25794, %rd25793, 1099511628211;
	shr.u64 	%rd25795, %rd25779, 32;
	and.b64  	%rd25796, %rd25795, 255;
	xor.b64  	%rd25797, %rd25796, %rd25794;
	mul.lo.s64 	%rd25798, %rd25797, 1099511628211;
	shr.u64 	%rd25799, %rd25779, 40;
	and.b64  	%rd25800, %rd25799, 255;
	xor.b64  	%rd25801, %rd25800, %rd25798;
	mul.lo.s64 	%rd25802, %rd25801, 1099511628211;
	shr.u64 	%rd25803, %rd25779, 48;
	and.b64  	%rd25804, %rd25803, 255;
	xor.b64  	%rd25805, %rd25804, %rd25802;
	mul.lo.s64 	%rd25806, %rd25805, 1099511628211;
	shr.u64 	%rd25807, %rd25779, 56;
	xor.b64  	%rd25808, %rd25807, %rd25806;
	mul.lo.s64 	%rd37361, %rd25808, 1099511628211;
	add.s64 	%rd37359, %rd37359, 2;
	setp.ne.s64 	%p1330, %rd37359, %rd37362;
	@%p1330 bra 	$L__BB34_355;
$L__BB34_356:
	setp.eq.s64 	%p1331, %rd215, 0;
	@%p1331 bra 	$L__BB34_358;
	shl.b64 	%rd25809, %rd37362, 3;
	add.s64 	%rd25810, %rd37258, %rd25809;
	ld.u64 	%rd25811, [%rd25810];
	and.b64  	%rd25812, %rd25811, 255;
	xor.b64  	%rd25813, %rd25812, %rd37361;
	mul.lo.s64 	%rd25814, %rd25813, 1099511628211;
	shr.u64 	%rd25815, %rd25811, 8;
	and.b64  	%rd25816, %rd25815, 255;
	xor.b64  	%rd25817, %rd25816, %rd25814;
	mul.lo.s64 	%rd25818, %rd25817, 1099511628211;
	shr.u64 	%rd25819, %rd25811, 16;
	and.b64  	%rd25820, %rd25819, 255;
	xor.b64  	%rd25821, %rd25820, %rd25818;
	mul.lo.s64 	%rd25822, %rd25821, 1099511628211;
	shr.u64 	%rd25823, %rd25811, 24;
	and.b64  	%rd25824, %rd25823, 255;
	xor.b64  	%rd25825, %rd25824, %rd25822;
	mul.lo.s64 	%rd25826, %rd25825, 1099511628211;
	shr.u64 	%rd25827, %rd25811, 32;
	and.b64  	%rd25828, %rd25827, 255;
	xor.b64  	%rd25829, %rd25828, %rd25826;
	mul.lo.s64 	%rd25830, %rd25829, 1099511628211;
	shr.u64 	%rd25831, %rd25811, 40;
	and.b64  	%rd25832, %rd25831, 255;
	xor.b64  	%rd25833, %rd25832, %rd25830;
	mul.lo.s64 	%rd25834, %rd25833, 1099511628211;
	shr.u64 	%rd25835, %rd25811, 48;
	and.b64  	%rd25836, %rd25835, 255;
	xor.b64  	%rd25837, %rd25836, %rd25834;
	mul.lo.s64 	%rd25838, %rd25837, 1099511628211;
	shr.u64 	%rd25839, %rd25811, 56;
	xor.b64  	%rd25840, %rd25839, %rd25838;
	mul.lo.s64 	%rd37361, %rd25840, 1099511628211;
$L__BB34_358:
	setp.lt.u64 	%p1332, %rd37355, %rd37361;
	mov.u64 	%rd37366, %rd37177;
	@%p1332 bra 	$L__BB34_359;
	bra.uni 	$L__BB34_364;
$L__BB34_359:
	mov.u64 	%rd37366, %rd37258;
	mov.u64 	%rd37258, %rd37177;
	bra.uni 	$L__BB34_364;
$L__BB34_360:
	setp.eq.s32 	%p1333, %r120, 0;
	mov.u64 	%rd37366, %rd37177;
	@%p1333 bra 	$L__BB34_364;
	mov.b64 	%rd37365, 0;
$L__BB34_362:
	shl.b64 	%rd25842, %rd37365, 3;
	add.s64 	%rd25843, %rd37177, %rd25842;
	ld.u64 	%rd671, [%rd25843];
	add.s64 	%rd25844, %rd37258, %rd25842;
	ld.u64 	%rd672, [%rd25844];
	setp.lt.u64 	%p1334, %rd671, %rd672;
	@%p1334 bra 	$L__BB34_359;
	setp.le.u64 	%p1335, %rd671, %rd672;
	add.s64 	%rd37365, %rd37365, 1;
	setp.lt.u64 	%p1336, %rd37365, %rd12;
	and.pred  	%p1337, %p1335, %p1336;
	mov.u64 	%rd37366, %rd37177;
	@%p1337 bra 	$L__BB34_362;
$L__BB34_364:
	setp.eq.s64 	%p1338, %rd4130, 1;
	mov.b64 	%rd37370, -3750763034362895579;
	mov.b64 	%rd37371, 0;
	@%p1338 bra 	$L__BB34_367;
	and.b64  	%rd37371, %rd4130, -2;
	mov.b64 	%rd37370, -3750763034362895579;
	mov.b64 	%rd37368, 0;
$L__BB34_366:
	shl.b64 	%rd25851, %rd37368, 3;
	add.s64 	%rd25852, %rd37204, %rd25851;
	ld.u64 	%rd25853, [%rd25852];
	and.b64  	%rd25854, %rd25853, 255;
	xor.b64  	%rd25855, %rd25854, %rd37370;
	mul.lo.s64 	%rd25856, %rd25855, 1099511628211;
	shr.u64 	%rd25857, %rd25853, 8;
	and.b64  	%rd25858, %rd25857, 255;
	xor.b64  	%rd25859, %rd25858, %rd25856;
	mul.lo.s64 	%rd25860, %rd25859, 1099511628211;
	shr.u64 	%rd25861, %rd25853, 16;
	and.b64  	%rd25862, %rd25861, 255;
	xor.b64  	%rd25863, %rd25862, %rd25860;
	mul.lo.s64 	%rd25864, %rd25863, 1099511628211;
	shr.u64 	%rd25865, %rd25853, 24;
	and.b64  	%rd25866, %rd25865, 255;
	xor.b64  	%rd25867, %rd25866, %rd25864;
	mul.lo.s64 	%rd25868, %rd25867, 1099511628211;
	shr.u64 	%rd25869, %rd25853, 32;
	and.b64  	%rd25870, %rd25869, 255;
	xor.b64  	%rd25871, %rd25870, %rd25868;
	mul.lo.s64 	%rd25872, %rd25871, 1099511628211;
	shr.u64 	%rd25873, %rd25853, 40;
	and.b64  	%rd25874, %rd25873, 255;
	xor.b64  	%rd25875, %rd25874, %rd25872;
	mul.lo.s64 	%rd25876, %rd25875, 1099511628211;
	shr.u64 	%rd25877, %rd25853, 48;
	and.b64  	%rd25878, %rd25877, 255;
	xor.b64  	%rd25879, %rd25878, %rd25876;
	mul.lo.s64 	%rd25880, %rd25879, 1099511628211;
	shr.u64 	%rd25881, %rd25853, 56;
	xor.b64  	%rd25882, %rd25881, %rd25880;
	mul.lo.s64 	%rd25883, %rd25882, 1099511628211;
	ld.u64 	%rd25884, [%rd25852+8];
	and.b64  	%rd25885, %rd25884, 255;
	xor.b64  	%rd25886, %rd25885, %rd25883;
	mul.lo.s64 	%rd25887, %rd25886, 1099511628211;
	shr.u64 	%rd25888, %rd25884, 8;
	and.b64  	%rd25889, %rd25888, 255;
	xor.b64  	%rd25890, %rd25889, %rd25887;
	mul.lo.s64 	%rd25891, %rd25890, 1099511628211;
	shr.u64 	%rd25892, %rd25884, 16;
	and.b64  	%rd25893, %rd25892, 255;
	xor.b64  	%rd25894, %rd25893, %rd25891;
	mul.lo.s64 	%rd25895, %rd25894, 1099511628211;
	shr.u64 	%rd25896, %rd25884, 24;
	and.b64  	%rd25897, %rd25896, 255;
	xor.b64  	%rd25898, %rd25897, %rd25895;
	mul.lo.s64 	%rd25899, %rd25898, 1099511628211;
	shr.u64 	%rd25900, %rd25884, 32;
	and.b64  	%rd25901, %rd25900, 255;
	xor.b64  	%rd25902, %rd25901, %rd25899;
	mul.lo.s64 	%rd25903, %rd25902, 1099511628211;
	shr.u64 	%rd25904, %rd25884, 40;
	and.b64  	%rd25905, %rd25904, 255;
	xor.b64  	%rd25906, %rd25905, %rd25903;
	mul.lo.s64 	%rd25907, %rd25906, 1099511628211;
	shr.u64 	%rd25908, %rd25884, 48;
	and.b64  	%rd25909, %rd25908, 255;
	xor.b64  	%rd25910, %rd25909, %rd25907;
	mul.lo.s64 	%rd25911, %rd25910, 1099511628211;
	shr.u64 	%rd25912, %rd25884, 56;
	xor.b64  	%rd25913, %rd25912, %rd25911;
	mul.lo.s64 	%rd37370, %rd25913, 1099511628211;
	add.s64 	%rd37368, %rd37368, 2;
	setp.ne.s64 	%p1339, %rd37368, %rd37371;
	@%p1339 bra 	$L__BB34_366;
$L__BB34_367:
	setp.eq.s64 	%p1340, %rd215, 0;
	@%p1340 bra 	$L__BB34_369;
	shl.b64 	%rd25914, %rd37371, 3;
	add.s64 	%rd25915, %rd37204, %rd25914;
	ld.u64 	%rd25916, [%rd25915];
	and.b64  	%rd25917, %rd25916, 255;
	xor.b64  	%rd25918, %rd25917, %rd37370;
	mul.lo.s64 	%rd25919, %rd25918, 1099511628211;
	shr.u64 	%rd25920, %rd25916, 8;
	and.b64  	%rd25921, %rd25920, 255;
	xor.b64  	%rd25922, %rd25921, %rd25919;
	mul.lo.s64 	%rd25923, %rd25922, 1099511628211;
	shr.u64 	%rd25924, %rd25916, 16;
	and.b64  	%rd25925, %rd25924, 255;
	xor.b64  	%rd25926, %rd25925, %rd25923;
	mul.lo.s64 	%rd25927, %rd25926, 1099511628211;
	shr.u64 	%rd25928, %rd25916, 24;
	and.b64  	%rd25929, %rd25928, 255;
	xor.b64  	%rd25930, %rd25929, %rd25927;
	mul.lo.s64 	%rd25931, %rd25930, 1099511628211;
	shr.u64 	%rd25932, %rd25916, 32;
	and.b64  	%rd25933, %rd25932, 255;
	xor.b64  	%rd25934, %rd25933, %rd25931;
	mul.lo.s64 	%rd25935, %rd25934, 1099511628211;
	shr.u64 	%rd25936, %rd25916, 40;
	and.b64  	%rd25937, %rd25936, 255;
	xor.b64  	%rd25938, %rd25937, %rd25935;
	mul.lo.s64 	%rd25939, %rd25938, 1099511628211;
	shr.u64 	%rd25940, %rd25916, 48;
	and.b64  	%rd25941, %rd25940, 255;
	xor.b64  	%rd25942, %rd25941, %rd25939;
	mul.lo.s64 	%rd25943, %rd25942, 1099511628211;
	shr.u64 	%rd25944, %rd25916, 56;
	xor.b64  	%rd25945, %rd25944, %rd25943;
	mul.lo.s64 	%rd37370, %rd25945, 1099511628211;
$L__BB34_369:
	setp.eq.s64 	%p1341, %rd4130, 1;
	mov.b64 	%rd37376, -3750763034362895579;
	mov.b64 	%rd37377, 0;
	@%p1341 bra 	$L__BB34_372;
	and.b64  	%rd37377, %rd4130, -2;
	mov.b64 	%rd37376, -3750763034362895579;
	mov.b64 	%rd37374, 0;
$L__BB34_371:
	shl.b64 	%rd25951, %rd37374, 3;
	add.s64 	%rd25952, %rd37285, %rd25951;
	ld.u64 	%rd25953, [%rd25952];
	and.b64  	%rd25954, %rd25953, 255;
	xor.b64  	%rd25955, %rd25954, %rd37376;
	mul.lo.s64 	%rd25956, %rd25955, 1099511628211;
	shr.u64 	%rd25957, %rd25953, 8;
	and.b64  	%rd25958, %rd25957, 255;
	xor.b64  	%rd25959, %rd25958, %rd25956;
	mul.lo.s64 	%rd25960, %rd25959, 1099511628211;
	shr.u64 	%rd25961, %rd25953, 16;
	and.b64  	%rd25962, %rd25961, 255;
	xor.b64  	%rd25963, %rd25962, %rd25960;
	mul.lo.s64 	%rd25964, %rd25963, 1099511628211;
	shr.u64 	%rd25965, %rd25953, 24;
	and.b64  	%rd25966, %rd25965, 255;
	xor.b64  	%rd25967, %rd25966, %rd25964;
	mul.lo.s64 	%rd25968, %rd25967, 1099511628211;
	shr.u64 	%rd25969, %rd25953, 32;
	and.b64  	%rd25970, %rd25969, 255;
	xor.b64  	%rd25971, %rd25970, %rd25968;
	mul.lo.s64 	%rd25972, %rd25971, 1099511628211;
	shr.u64 	%rd25973, %rd25953, 40;
	and.b64  	%rd25974, %rd25973, 255;
	xor.b64  	%rd25975, %rd25974, %rd25972;
	mul.lo.s64 	%rd25976, %rd25975, 1099511628211;
	shr.u64 	%rd25977, %rd25953, 48;
	and.b64  	%rd25978, %rd25977, 255;
	xor.b64  	%rd25979, %rd25978, %rd25976;
	mul.lo.s64 	%rd25980, %rd25979, 1099511628211;
	shr.u64 	%rd25981, %rd25953, 56;
	xor.b64  	%rd25982, %rd25981, %rd25980;
	mul.lo.s64 	%rd25983, %rd25982, 1099511628211;
	ld.u64 	%rd25984, [%rd25952+8];
	and.b64  	%rd25985, %rd25984, 255;
	xor.b64  	%rd25986, %rd25985, %rd25983;
	mul.lo.s64 	%rd25987, %rd25986, 1099511628211;
	shr.u64 	%rd25988, %rd25984, 8;
	and.b64  	%rd25989, %rd25988, 255;
	xor.b64  	%rd25990, %rd25989, %rd25987;
	mul.lo.s64 	%rd25991, %rd25990, 1099511628211;
	shr.u64 	%rd25992, %rd25984, 16;
	and.b64  	%rd25993, %rd25992, 255;
	xor.b64  	%rd25994, %rd25993, %rd25991;
	mul.lo.s64 	%rd25995, %rd25994, 1099511628211;
	shr.u64 	%rd25996, %rd25984, 24;
	and.b64  	%rd25997, %rd25996, 255;
	xor.b64  	%rd25998, %rd25997, %rd25995;
	mul.lo.s64 	%rd25999, %rd25998, 1099511628211;
	shr.u64 	%rd26000, %rd25984, 32;
	and.b64  	%rd26001, %rd26000, 255;
	xor.b64  	%rd26002, %rd26001, %rd25999;
	mul.lo.s64 	%rd26003, %rd26002, 1099511628211;
	shr.u64 	%rd26004, %rd25984, 40;
	and.b64  	%rd26005, %rd26004, 255;
	xor.b64  	%rd26006, %rd26005, %rd26003;
	mul.lo.s64 	%rd26007, %rd26006, 1099511628211;
	shr.u64 	%rd26008, %rd25984, 48;
	and.b64  	%rd26009, %rd26008, 255;
	xor.b64  	%rd26010, %rd26009, %rd26007;
	mul.lo.s64 	%rd26011, %rd26010, 1099511628211;
	shr.u64 	%rd26012, %rd25984, 56;
	xor.b64  	%rd26013, %rd26012, %rd26011;
	mul.lo.s64 	%rd37376, %rd26013, 1099511628211;
	add.s64 	%rd37374, %rd37374, 2;
	setp.ne.s64 	%p1342, %rd37374, %rd37377;
	@%p1342 bra 	$L__BB34_371;
$L__BB34_372:
	setp.eq.s64 	%p1343, %rd215, 0;
	@%p1343 bra 	$L__BB34_374;
	shl.b64 	%rd26014, %rd37377, 3;
	add.s64 	%rd26015, %rd37285, %rd26014;
	ld.u64 	%rd26016, [%rd26015];
	and.b64  	%rd26017, %rd26016, 255;
	xor.b64  	%rd26018, %rd26017, %rd37376;
	mul.lo.s64 	%rd26019, %rd26018, 1099511628211;
	shr.u64 	%rd26020, %rd26016, 8;
	and.b64  	%rd26021, %rd26020, 255;
	xor.b64  	%rd26022, %rd26021, %rd26019;
	mul.lo.s64 	%rd26023, %rd26022, 1099511628211;
	shr.u64 	%rd26024, %rd26016, 16;
	and.b64  	%rd26025, %rd26024, 255;
	xor.b64  	%rd26026, %rd26025, %rd26023;
	mul.lo.s64 	%rd26027, %rd26026, 1099511628211;
	shr.u64 	%rd26028, %rd26016, 24;
	and.b64  	%rd26029, %rd26028, 255;
	xor.b64  	%rd26030, %rd26029, %rd26027;
	mul.lo.s64 	%rd26031, %rd26030, 1099511628211;
	shr.u64 	%rd26032, %rd26016, 32;
	and.b64  	%rd26033, %rd26032, 255;
	xor.b64  	%rd26034, %rd26033, %rd26031;
	mul.lo.s64 	%rd26035, %rd26034, 1099511628211;
	shr.u64 	%rd26036, %rd26016, 40;
	and.b64  	%rd26037, %rd26036, 255;
	xor.b64  	%rd26038, %rd26037, %rd26035;
	mul.lo.s64 	%rd26039, %rd26038, 1099511628211;
	shr.u64 	%rd26040, %rd26016, 48;
	and.b64  	%rd26041, %rd26040, 255;
	xor.b64  	%rd26042, %rd26041, %rd26039;
	mul.lo.s64 	%rd26043, %rd26042, 1099511628211;
	shr.u64 	%rd26044, %rd26016, 56;
	xor.b64  	%rd26045, %rd26044, %rd26043;
	mul.lo.s64 	%rd37376, %rd26045, 1099511628211;
$L__BB34_374:
	setp.eq.s64 	%p1344, %rd37370, %rd37376;
	@%p1344 bra 	$L__BB34_387;
	setp.eq.s64 	%p1345, %rd4130, 1;
	mov.b64 	%rd37382, -3750763034362895579;
	mov.b64 	%rd37383, 0;
	@%p1345 bra 	$L__BB34_378;
	and.b64  	%rd37383, %rd4130, -2;
	mov.b64 	%rd37382, -3750763034362895579;
	mov.b64 	%rd37380, 0;
$L__BB34_377:
	shl.b64 	%rd26051, %rd37380, 3;
	add.s64 	%rd26052, %rd37204, %rd26051;
	ld.u64 	%rd26053, [%rd26052];
	and.b64  	%rd26054, %rd26053, 255;
	xor.b64  	%rd26055, %rd26054, %rd37382;
	mul.lo.s64 	%rd26056, %rd26055, 1099511628211;
	shr.u64 	%rd26057, %rd26053, 8;
	and.b64  	%rd26058, %rd26057, 255;
	xor.b64  	%rd26059, %rd26058, %rd26056;
	mul.lo.s64 	%rd26060, %rd26059, 1099511628211;
	shr.u64 	%rd26061, %rd26053, 16;
	and.b64  	%rd26062, %rd26061, 255;
	xor.b64  	%rd26063, %rd26062, %rd26060;
	mul.lo.s64 	%rd26064, %rd26063, 1099511628211;
	shr.u64 	%rd26065, %rd26053, 24;
	and.b64  	%rd26066, %rd26065, 255;
	xor.b64  	%rd26067, %rd26066, %rd26064;
	mul.lo.s64 	%rd26068, %rd26067, 1099511628211;
	shr.u64 	%rd26069, %rd26053, 32;
	and.b64  	%rd26070, %rd26069, 255;
	xor.b64  	%rd26071, %rd26070, %rd26068;
	mul.lo.s64 	%rd26072, %rd26071, 1099511628211;
	shr.u64 	%rd26073, %rd26053, 40;
	and.b64  	%rd26074, %rd26073, 255;
	xor.b64  	%rd26075, %rd26074, %rd26072;
	mul.lo.s64 	%rd26076, %rd26075, 1099511628211;
	shr.u64 	%rd26077, %rd26053, 48;
	and.b64  	%rd26078, %rd26077, 255;
	xor.b64  	%rd26079, %rd26078, %rd26076;
	mul.lo.s64 	%rd26080, %rd26079, 1099511628211;
	shr.u64 	%rd26081, %rd26053, 56;
	xor.b64  	%rd26082, %rd26081, %rd26080;
	mul.lo.s64 	%rd26083, %rd26082, 1099511628211;
	ld.u64 	%rd26084, [%rd26052+8];
	and.b64  	%rd26085, %rd26084, 255;
	xor.b64  	%rd26086, %rd26085, %rd26083;
	mul.lo.s64 	%rd26087, %rd26086, 1099511628211;
	shr.u64 	%rd26088, %rd26084, 8;
	and.b64  	%rd26089, %rd26088, 255;
	xor.b64  	%rd26090, %rd26089, %rd26087;
	mul.lo.s64 	%rd26091, %rd26090, 1099511628211;
	shr.u64 	%rd26092, %rd26084, 16;
	and.b64  	%rd26093, %rd26092, 255;
	xor.b64  	%rd26094, %rd26093, %rd26091;
	mul.lo.s64 	%rd26095, %rd26094, 1099511628211;
	shr.u64 	%rd26096, %rd26084, 24;
	and.b64  	%rd26097, %rd26096, 255;
	xor.b64  	%rd26098, %rd26097, %rd26095;
	mul.lo.s64 	%rd26099, %rd26098, 1099511628211;
	shr.u64 	%rd26100, %rd26084, 32;
	and.b64  	%rd26101, %rd26100, 255;
	xor.b64  	%rd26102, %rd26101, %rd26099;
	mul.lo.s64 	%rd26103, %rd26102, 1099511628211;
	shr.u64 	%rd26104, %rd26084, 40;
	and.b64  	%rd26105, %rd26104, 255;
	xor.b64  	%rd26106, %rd26105, %rd26103;
	mul.lo.s64 	%rd26107, %rd26106, 1099511628211;
	shr.u64 	%rd26108, %rd26084, 48;
	and.b64  	%rd26109, %rd26108, 255;
	xor.b64  	%rd26110, %rd26109, %rd26107;
	mul.lo.s64 	%rd26111, %rd26110, 1099511628211;
	shr.u64 	%rd26112, %rd26084, 56;
	xor.b64  	%rd26113, %rd26112, %rd26111;
	mul.lo.s64 	%rd37382, %rd26113, 1099511628211;
	add.s64 	%rd37380, %rd37380, 2;
	setp.ne.s64 	%p1346, %rd37380, %rd37383;
	@%p1346 bra 	$L__BB34_377;
$L__BB34_378:
	setp.eq.s64 	%p1347, %rd215, 0;
	@%p1347 bra 	$L__BB34_380;
	shl.b64 	%rd26114, %rd37383, 3;
	add.s64 	%rd26115, %rd37204, %rd26114;
	ld.u64 	%rd26116, [%rd26115];
	and.b64  	%rd26117, %rd26116, 255;
	xor.b64  	%rd26118, %rd26117, %rd37382;
	mul.lo.s64 	%rd26119, %rd26118, 1099511628211;
	shr.u64 	%rd26120, %rd26116, 8;
	and.b64  	%rd26121, %rd26120, 255;
	xor.b64  	%rd26122, %rd26121, %rd26119;
	mul.lo.s64 	%rd26123, %rd26122, 1099511628211;
	shr.u64 	%rd26124, %rd26116, 16;
	and.b64  	%rd26125, %rd26124, 255;
	xor.b64  	%rd26126, %rd26125, %rd26123;
	mul.lo.s64 	%rd26127, %rd26126, 1099511628211;
	shr.u64 	%rd26128, %rd26116, 24;
	and.b64  	%rd26129, %rd26128, 255;
	xor.b64  	%rd26130, %rd26129, %rd26127;
	mul.lo.s64 	%rd26131, %rd26130, 1099511628211;
	shr.u64 	%rd26132, %rd26116, 32;
	and.b64  	%rd26133, %rd26132, 255;
	xor.b64  	%rd26134, %rd26133, %rd26131;
	mul.lo.s64 	%rd26135, %rd26134, 1099511628211;
	shr.u64 	%rd26136, %rd26116, 40;
	and.b64  	%rd26137, %rd26136, 255;
	xor.b64  	%rd26138, %rd26137, %rd26135;
	mul.lo.s64 	%rd26139, %rd26138, 1099511628211;
	shr.u64 	%rd26140, %rd26116, 48;
	and.b64  	%rd26141, %rd26140, 255;
	xor.b64  	%rd26142, %rd26141, %rd26139;
	mul.lo.s64 	%rd26143, %rd26142, 1099511628211;
	shr.u64 	%rd26144, %rd26116, 56;
	xor.b64  	%rd26145, %rd26144, %rd26143;
	mul.lo.s64 	%rd37382, %rd26145, 1099511628211;
$L__BB34_380:
	setp.eq.s64 	%p1348, %rd4130, 1;
	mov.b64 	%rd37388, -3750763034362895579;
	mov.b64 	%rd37389, 0;
	@%p1348 bra 	$L__BB34_383;
	and.b64  	%rd37389, %rd4130, -2;
	mov.b64 	%rd37388, -3750763034362895579;
	mov.b64 	%rd37386, 0;
$L__BB34_382:
	shl.b64 	%rd26151, %rd37386, 3;
	add.s64 	%rd26152, %rd37285, %rd26151;
	ld.u64 	%rd26153, [%rd26152];
	and.b64  	%rd26154, %rd26153, 255;
	xor.b64  	%rd26155, %rd26154, %rd37388;
	mul.lo.s64 	%rd26156, %rd26155, 1099511628211;
	shr.u64 	%rd26157, %rd26153, 8;
	and.b64  	%rd26158, %rd26157, 255;
	xor.b64  	%rd26159, %rd26158, %rd26156;
	mul.lo.s64 	%rd26160, %rd26159, 1099511628211;
	shr.u64 	%rd26161, %rd26153, 16;
	and.b64  	%rd26162, %rd26161, 255;
	xor.b64  	%rd26163, %rd26162, %rd26160;
	mul.lo.s64 	%rd26164, %rd26163, 1099511628211;
	shr.u64 	%rd26165, %rd26153, 24;
	and.b64  	%rd26166, %rd26165, 255;
	xor.b64  	%rd26167, %rd26166, %rd26164;
	mul.lo.s64 	%rd26168, %rd26167, 1099511628211;
	shr.u64 	%rd26169, %rd26153, 32;
	and.b64  	%rd26170, %rd26169, 255;
	xor.b64  	%rd26171, %rd26170, %rd26168;
	mul.lo.s64 	%rd26172, %rd26171, 1099511628211;
	shr.u64 	%rd26173, %rd26153, 40;
	and.b64  	%rd26174, %rd26173, 255;
	xor.b64  	%rd26175, %rd26174, %rd26172;
	mul.lo.s64 	%rd26176, %rd26175, 1099511628211;
	shr.u64 	%rd26177, %rd26153, 48;
	and.b64  	%rd26178, %rd26177, 255;
	xor.b64  	%rd26179, %rd26178, %rd26176;
	mul.lo.s64 	%rd26180, %rd26179, 1099511628211;
	shr.u64 	%rd26181, %rd26153, 56;
	xor.b64  	%rd26182, %rd26181, %rd26180;
	mul.lo.s64 	%rd26183, %rd26182, 1099511628211;
	ld.u64 	%rd26184, [%rd26152+8];
	and.b64  	%rd26185, %rd26184, 255;
	xor.b64  	%rd26186, %rd26185, %rd26183;
	mul.lo.s64 	%rd26187, %rd26186, 1099511628211;
	shr.u64 	%rd26188, %rd26184, 8;
	and.b64  	%rd26189, %rd26188, 255;
	xor.b64  	%rd26190, %rd26189, %rd26187;
	mul.lo.s64 	%rd26191, %rd26190, 1099511628211;
	shr.u64 	%rd26192, %rd26184, 16;
	and.b64  	%rd26193, %rd26192, 255;
	xor.b64  	%rd26194, %rd26193, %rd26191;
	mul.lo.s64 	%rd26195, %rd26194, 1099511628211;
	shr.u64 	%rd26196, %rd26184, 24;
	and.b64  	%rd26197, %rd26196, 255;
	xor.b64  	%rd26198, %rd26197, %rd26195;
	mul.lo.s64 	%rd26199, %rd26198, 1099511628211;
	shr.u64 	%rd26200, %rd26184, 32;
	and.b64  	%rd26201, %rd26200, 255;
	xor.b64  	%rd26202, %rd26201, %rd26199;
	mul.lo.s64 	%rd26203, %rd26202, 1099511628211;
	shr.u64 	%rd26204, %rd26184, 40;
	and.b64  	%rd26205, %rd26204, 255;
	xor.b64  	%rd26206, %rd26205, %rd26203;
	mul.lo.s64 	%rd26207, %rd26206, 1099511628211;
	shr.u64 	%rd26208, %rd26184, 48;
	and.b64  	%rd26209, %rd26208, 255;
	xor.b64  	%rd26210, %rd26209, %rd26207;
	mul.lo.s64 	%rd26211, %rd26210, 1099511628211;
	shr.u64 	%rd26212, %rd26184, 56;
	xor.b64  	%rd26213, %rd26212, %rd26211;
	mul.lo.s64 	%rd37388, %rd26213, 1099511628211;
	add.s64 	%rd37386, %rd37386, 2;
	setp.ne.s64 	%p1349, %rd37386, %rd37389;
	@%p1349 bra 	$L__BB34_382;
$L__BB34_383:
	setp.eq.s64 	%p1350, %rd215, 0;
	@%p1350 bra 	$L__BB34_385;
	shl.b64 	%rd26214, %rd37389, 3;
	add.s64 	%rd26215, %rd37285, %rd26214;
	ld.u64 	%rd26216, [%rd26215];
	and.b64  	%rd26217, %rd26216, 255;
	xor.b64  	%rd26218, %rd26217, %rd37388;
	mul.lo.s64 	%rd26219, %rd26218, 1099511628211;
	shr.u64 	%rd26220, %rd26216, 8;
	and.b64  	%rd26221, %rd26220, 255;
	xor.b64  	%rd26222, %rd26221, %rd26219;
	mul.lo.s64 	%rd26223, %rd26222, 1099511628211;
	shr.u64 	%rd26224, %rd26216, 16;
	and.b64  	%rd26225, %rd26224, 255;
	xor.b64  	%rd26226, %rd26225, %rd26223;
	mul.lo.s64 	%rd26227, %rd26226, 1099511628211;
	shr.u64 	%rd26228, %rd26216, 24;
	and.b64  	%rd26229, %rd26228, 255;
	xor.b64  	%rd26230, %rd26229, %rd26227;
	mul.lo.s64 	%rd26231, %rd26230, 1099511628211;
	shr.u64 	%rd26232, %rd26216, 32;
	and.b64  	%rd26233, %rd26232, 255;
	xor.b64  	%rd26234, %rd26233, %rd26231;
	mul.lo.s64 	%rd26235, %rd26234, 1099511628211;
	shr.u64 	%rd26236, %rd26216, 40;
	and.b64  	%rd26237, %rd26236, 255;
	xor.b64  	%rd26238, %rd26237, %rd26235;
	mul.lo.s64 	%rd26239, %rd26238, 1099511628211;
	shr.u64 	%rd26240, %rd26216, 48;
	and.b64  	%rd26241, %rd26240, 255;
	xor.b64  	%rd26242, %rd26241, %rd26239;
	mul.lo.s64 	%rd26243, %rd26242, 1099511628211;
	shr.u64 	%rd26244, %rd26216, 56;
	xor.b64  	%rd26245, %rd26244, %rd26243;
	mul.lo.s64 	%rd37388, %rd26245, 1099511628211;
$L__BB34_385:
	setp.lt.u64 	%p1351, %rd37382, %rd37388;
	mov.u64 	%rd37393, %rd37204;
	@%p1351 bra 	$L__BB34_386;
	bra.uni 	$L__BB34_391;
$L__BB34_386:
	mov.u64 	%rd37393, %rd37285;
	mov.u64 	%rd37285, %rd37204;
	bra.uni 	$L__BB34_391;
$L__BB34_387:
	setp.eq.s32 	%p1352, %r120, 0;
	mov.u64 	%rd37393, %rd37204;
	@%p1352 bra 	$L__BB34_391;
	mov.b64 	%rd37392, 0;
$L__BB34_389:
	shl.b64 	%rd26247, %rd37392, 3;
	add.s64 	%rd26248, %rd37204, %rd26247;
	ld.u64 	%rd717, [%rd26248];
	add.s64 	%rd26249, %rd37285, %rd26247;
	ld.u64 	%rd718, [%rd26249];
	setp.lt.u64 	%p1353, %rd717, %rd718;
	@%p1353 bra 	$L__BB34_386;
	setp.le.u64 	%p1354, %rd717, %rd718;
	add.s64 	%rd37392, %rd37392, 1;
	setp.lt.u64 	%p1355, %rd37392, %rd12;
	and.pred  	%p1356, %p1354, %p1355;
	mov.u64 	%rd37393, %rd37204;
	@%p1356 bra 	$L__BB34_389;
$L__BB34_391:
	setp.eq.s64 	%p1357, %rd4130, 1;
	mov.b64 	%rd37397, -3750763034362895579;
	mov.b64 	%rd37398, 0;
	@%p1357 bra 	$L__BB34_394;
	and.b64  	%rd37398, %rd4130, -2;
	mov.b64 	%rd37397, -3750763034362895579;
	mov.b64 	%rd37395, 0;
$L__BB34_393:
	shl.b64 	%rd26256, %rd37395, 3;
	add.s64 	%rd26257, %rd37231, %rd26256;
	ld.u64 	%rd26258, [%rd26257];
	and.b64  	%rd26259, %rd26258, 255;
	xor.b64  	%rd26260, %rd26259, %rd37397;
	mul.lo.s64 	%rd26261, %rd26260, 1099511628211;
	shr.u64 	%rd26262, %rd26258, 8;
	and.b64  	%rd26263, %rd26262, 255;
	xor.b64  	%rd26264, %rd26263, %rd26261;
	mul.lo.s64 	%rd26265, %rd26264, 1099511628211;
	shr.u64 	%rd26266, %rd26258, 16;
	and.b64  	%rd26267, %rd26266, 255;
	xor.b64  	%rd26268, %rd26267, %rd26265;
	mul.lo.s64 	%rd26269, %rd26268, 1099511628211;
	shr.u64 	%rd26270, %rd26258, 24;
	and.b64  	%rd26271, %rd26270, 255;
	xor.b64  	%rd26272, %rd26271, %rd26269;
	mul.lo.s64 	%rd26273, %rd26272, 1099511628211;
	shr.u64 	%rd26274, %rd26258, 32;
	and.b64  	%rd26275, %rd26274, 255;
	xor.b64  	%rd26276, %rd26275, %rd26273;
	mul.lo.s64 	%rd26277, %rd26276, 1099511628211;
	shr.u64 	%rd26278, %rd26258, 40;
	and.b64  	%rd26279, %rd26278, 255;
	xor.b64  	%rd26280, %rd26279, %rd26277;
	mul.lo.s64 	%rd26281, %rd26280, 1099511628211;
	shr.u64 	%rd26282, %rd26258, 48;
	and.b64  	%rd26283, %rd26282, 255;
	xor.b64  	%rd26284, %rd26283, %rd26281;
	mul.lo.s64 	%rd26285, %rd26284, 1099511628211;
	shr.u64 	%rd26286, %rd26258, 56;
	xor.b64  	%rd26287, %rd26286, %rd26285;
	mul.lo.s64 	%rd26288, %rd26287, 1099511628211;
	ld.u64 	%rd26289, [%rd26257+8];
	and.b64  	%rd26290, %rd26289, 255;
	xor.b64  	%rd26291, %rd26290, %rd26288;
	mul.lo.s64 	%rd26292, %rd26291, 1099511628211;
	shr.u64 	%rd26293, %rd26289, 8;
	and.b64  	%rd26294, %rd26293, 255;
	xor.b64  	%rd26295, %rd26294, %rd26292;
	mul.lo.s64 	%rd26296, %rd26295, 1099511628211;
	shr.u64 	%rd26297, %rd26289, 16;
	and.b64  	%rd26298, %rd26297, 255;
	xor.b64  	%rd26299, %rd26298, %rd26296;
	mul.lo.s64 	%rd26300, %rd26299, 1099511628211;
	shr.u64 	%rd26301, %rd26289, 24;
	and.b64  	%rd26302, %rd26301, 255;
	xor.b64  	%rd26303, %rd26302, %rd26300;
	mul.lo.s64 	%rd26304, %rd26303, 1099511628211;
	shr.u64 	%rd26305, %rd26289, 32;
	and.b64  	%rd26306, %rd26305, 255;
	xor.b64  	%rd26307, %rd26306, %rd26304;
	mul.lo.s64 	%rd26308, %rd26307, 1099511628211;
	shr.u64 	%rd26309, %rd26289, 40;
	and.b64  	%rd26310, %rd26309, 255;
	xor.b64  	%rd26311, %rd26310, %rd26308;
	mul.lo.s64 	%rd26312, %rd26311, 1099511628211;
	shr.u64 	%rd26313, %rd26289, 48;
	and.b64  	%rd26314, %rd26313, 255;
	xor.b64  	%rd26315, %rd26314, %rd26312;
	mul.lo.s64 	%rd26316, %rd26315, 1099511628211;
	shr.u64 	%rd26317, %rd26289, 56;
	xor.b64  	%rd26318, %rd26317, %rd26316;
	mul.lo.s64 	%rd37397, %rd26318, 1099511628211;
	add.s64 	%rd37395, %rd37395, 2;
	setp.ne.s64 	%p1358, %rd37395, %rd37398;
	@%p1358 bra 	$L__BB34_393;
$L__BB34_394:
	setp.eq.s64 	%p1359, %rd215, 0;
	@%p1359 bra 	$L__BB34_396;
	shl.b64 	%rd26319, %rd37398, 3;
	add.s64 	%rd26320, %rd37231, %rd26319;
	ld.u64 	%rd26321, [%rd26320];
	and.b64  	%rd26322, %rd26321, 255;
	xor.b64  	%rd26323, %rd26322, %rd37397;
	mul.lo.s64 	%rd26324, %rd26323, 1099511628211;
	shr.u64 	%rd26325, %rd26321, 8;
	and.b64  	%rd26326, %rd26325, 255;
	xor.b64  	%rd26327, %rd26326, %rd26324;
	mul.lo.s64 	%rd26328, %rd26327, 1099511628211;
	shr.u64 	%rd26329, %rd26321, 16;
	and.b64  	%rd26330, %rd26329, 255;
	xor.b64  	%rd26331, %rd26330, %rd26328;
	mul.lo.s64 	%rd26332, %rd26331, 1099511628211;
	shr.u64 	%rd26333, %rd26321, 24;
	and.b64  	%rd26334, %rd26333, 255;
	xor.b64  	%rd26335, %rd26334, %rd26332;
	mul.lo.s64 	%rd26336, %rd26335, 1099511628211;
	shr.u64 	%rd26337, %rd26321, 32;
	and.b64  	%rd26338, %rd26337, 255;
	xor.b64  	%rd26339, %rd26338, %rd26336;
	mul.lo.s64 	%rd26340, %rd26339, 1099511628211;
	shr.u64 	%rd26341, %rd26321, 40;
	and.b64  	%rd26342, %rd26341, 255;
	xor.b64  	%rd26343, %rd26342, %rd26340;
	mul.lo.s64 	%rd26344, %rd26343, 1099511628211;
	shr.u64 	%rd26345, %rd26321, 48;
	and.b64  	%rd26346, %rd26345, 255;
	xor.b64  	%rd26347, %rd26346, %rd26344;
	mul.lo.s64 	%rd26348, %rd26347, 1099511628211;
	shr.u64 	%rd26349, %rd26321, 56;
	xor.b64  	%rd26350, %rd26349, %rd26348;
	mul.lo.s64 	%rd37397, %rd26350, 1099511628211;
$L__BB34_396:
	setp.eq.s64 	%p1360, %rd4130, 1;
	mov.b64 	%rd37403, -3750763034362895579;
	mov.b64 	%rd37404, 0;
	@%p1360 bra 	$L__BB34_399;
	and.b64  	%rd37404, %rd4130, -2;
	mov.b64 	%rd37403, -3750763034362895579;
	mov.b64 	%rd37401, 0;
$L__BB34_398:
	shl.b64 	%rd26356, %rd37401, 3;
	add.s64 	%rd26357, %rd37312, %rd26356;
	ld.u64 	%rd26358, [%rd26357];
	and.b64  	%rd26359, %rd26358, 255;
	xor.b64  	%rd26360, %rd26359, %rd37403;
	mul.lo.s64 	%rd26361, %rd26360, 1099511628211;
	shr.u64 	%rd26362, %rd26358, 8;
	and.b64  	%rd26363, %rd26362, 255;
	xor.b64  	%rd26364, %rd26363, %rd26361;
	mul.lo.s64 	%rd26365, %rd26364, 1099511628211;
	shr.u64 	%rd26366, %rd26358, 16;
	and.b64  	%rd26367, %rd26366, 255;
	xor.b64  	%rd26368, %rd26367, %rd26365;
	mul.lo.s64 	%rd26369, %rd26368, 1099511628211;
	shr.u64 	%rd26370, %rd26358, 24;
	and.b64  	%rd26371, %rd26370, 255;
	xor.b64  	%rd26372, %rd26371, %rd26369;
	mul.lo.s64 	%rd26373, %rd26372, 1099511628211;
	shr.u64 	%rd26374, %rd26358, 32;
	and.b64  	%rd26375, %rd26374, 255;
	xor.b64  	%rd26376, %rd26375, %rd26373;
	mul.lo.s64 	%rd26377, %rd26376, 1099511628211;
	shr.u64 	%rd26378, %rd26358, 40;
	and.b64  	%rd26379, %rd26378, 255;
	xor.b64  	%rd26380, %rd26379, %rd26377;
	mul.lo.s64 	%rd26381, %rd26380, 1099511628211;
	shr.u64 	%rd26382, %rd26358, 48;
	and.b64  	%rd26383, %rd26382, 255;
	xor.b64  	%rd26384, %rd26383, %rd26381;
	mul.lo.s64 	%rd26385, %rd26384, 1099511628211;
	shr.u64 	%rd26386, %rd26358, 56;
	xor.b64  	%rd26387, %rd26386, %rd26385;
	mul.lo.s64 	%rd26388, %rd26387, 1099511628211;
	ld.u64 	%rd26389, [%rd26357+8];
	and.b64  	%rd26390, %rd26389, 255;
	xor.b64  	%rd26391, %rd26390, %rd26388;
	mul.lo.s64 	%rd26392, %rd26391, 1099511628211;
	shr.u64 	%rd26393, %rd26389, 8;
	and.b64  	%rd26394, %rd26393, 255;
	xor.b64  	%rd26395, %rd26394, %rd26392;
	mul.lo.s64 	%rd26396, %rd26395, 1099511628211;
	shr.u64 	%rd26397, %rd26389, 16;
	and.b64  	%rd26398, %rd26397, 255;
	xor.b64  	%rd26399, %rd26398, %rd26396;
	mul.lo.s64 	%rd26400, %rd26399, 1099511628211;
	shr.u64 	%rd26401, %rd26389, 24;
	and.b64  	%rd26402, %rd26401, 255;
	xor.b64  	%rd26403, %rd26402, %rd26400;
	mul.lo.s64 	%rd26404, %rd26403, 1099511628211;
	shr.u64 	%rd26405, %rd26389, 32;
	and.b64  	%rd26406, %rd26405, 255;
	xor.b64  	%rd26407, %rd26406, %rd26404;
	mul.lo.s64 	%rd26408, %rd26407, 1099511628211;
	shr.u64 	%rd26409, %rd26389, 40;
	and.b64  	%rd26410, %rd26409, 255;
	xor.b64  	%rd26411, %rd26410, %rd26408;
	mul.lo.s64 	%rd26412, %rd26411, 1099511628211;
	shr.u64 	%rd26413, %rd26389, 48;
	and.b64  	%rd26414, %rd26413, 255;
	xor.b64  	%rd26415, %rd26414, %rd26412;
	mul.lo.s64 	%rd26416, %rd26415, 1099511628211;
	shr.u64 	%rd26417, %rd26389, 56;
	xor.b64  	%rd26418, %rd26417, %rd26416;
	mul.lo.s64 	%rd37403, %rd26418, 1099511628211;
	add.s64 	%rd37401, %rd37401, 2;
	setp.ne.s64 	%p1361, %rd37401, %rd37404;
	@%p1361 bra 	$L__BB34_398;
$L__BB34_399:
	setp.eq.s64 	%p1362, %rd215, 0;
	@%p1362 bra 	$L__BB34_401;
	shl.b64 	%rd26419, %rd37404, 3;
	add.s64 	%rd26420, %rd37312, %rd26419;
	ld.u64 	%rd26421, [%rd26420];
	and.b64  	%rd26422, %rd26421, 255;
	xor.b64  	%rd26423, %rd26422, %rd37403;
	mul.lo.s64 	%rd26424, %rd26423, 1099511628211;
	shr.u64 	%rd26425, %rd26421, 8;
	and.b64  	%rd26426, %rd26425, 255;
	xor.b64  	%rd26427, %rd26426, %rd26424;
	mul.lo.s64 	%rd26428, %rd26427, 1099511628211;
	shr.u64 	%rd26429, %rd26421, 16;
	and.b64  	%rd26430, %rd26429, 255;
	xor.b64  	%rd26431, %rd26430, %rd26428;
	mul.lo.s64 	%rd26432, %rd26431, 1099511628211;
	shr.u64 	%rd26433, %rd26421, 24;
	and.b64  	%rd26434, %rd26433, 255;
	xor.b64  	%rd26435, %rd26434, %rd26432;
	mul.lo.s64 	%rd26436, %rd26435, 1099511628211;
	shr.u64 	%rd26437, %rd26421, 32;
	and.b64  	%rd26438, %rd26437, 255;
	xor.b64  	%rd26439, %rd26438, %rd26436;
	mul.lo.s64 	%rd26440, %rd26439, 1099511628211;
	shr.u64 	%rd26441, %rd26421, 40;
	and.b64  	%rd26442, %rd26441, 255;
	xor.b64  	%rd26443, %rd26442, %rd26440;
	mul.lo.s64 	%rd26444, %rd26443, 1099511628211;
	shr.u64 	%rd26445, %rd26421, 48;
	and.b64  	%rd26446, %rd26445, 255;
	xor.b64  	%rd26447, %rd26446, %rd26444;
	mul.lo.s64 	%rd26448, %rd26447, 1099511628211;
	shr.u64 	%rd26449, %rd26421, 56;
	xor.b64  	%rd26450, %rd26449, %rd26448;
	mul.lo.s64 	%rd37403, %rd26450, 1099511628211;
$L__BB34_401:
	setp.eq.s64 	%p1363, %rd37397, %rd37403;
	@%p1363 bra 	$L__BB34_414;
	setp.eq.s64 	%p1364, %rd4130, 1;
	mov.b64 	%rd37409, -3750763034362895579;
	mov.b64 	%rd37410, 0;
	@%p1364 bra 	$L__BB34_405;
	and.b64  	%rd37410, %rd4130, -2;
	mov.b64 	%rd37409, -3750763034362895579;
	mov.b64 	%rd37407, 0;
$L__BB34_404:
	shl.b64 	%rd26456, %rd37407, 3;
	add.s64 	%rd26457, %rd37231, %rd26456;
	ld.u64 	%rd26458, [%rd26457];
	and.b64  	%rd26459, %rd26458, 255;
	xor.b64  	%rd26460, %rd26459, %rd37409;
	mul.lo.s64 	%rd26461, %rd26460, 1099511628211;
	shr.u64 	%rd26462, %rd26458, 8;
	and.b64  	%rd26463, %rd26462, 255;
	xor.b64  	%rd26464, %rd26463, %rd26461;
	mul.lo.s64 	%rd26465, %rd26464, 1099511628211;
	shr.u64 	%rd26466, %rd26458, 16;
	and.b64  	%rd26467, %rd26466, 255;
	xor.b64  	%rd26468, %rd26467, %rd26465;
	mul.lo.s64 	%rd26469, %rd26468, 1099511628211;
	shr.u64 	%rd26470, %rd26458, 24;
	and.b64  	%rd26471, %rd26470, 255;
	xor.b64  	%rd26472, %rd26471, %rd26469;
	mul.lo.s64 	%rd26473, %rd26472, 1099511628211;
	shr.u64 	%rd26474, %rd26458, 32;
	and.b64  	%rd26475, %rd26474, 255;
	xor.b64  	%rd26476, %rd26475, %rd26473;
	mul.lo.s64 	%rd26477, %rd26476, 1099511628211;
	shr.u64 	%rd26478, %rd26458, 40;
	and.b64  	%rd26479, %rd26478, 255;
	xor.b64  	%rd26480, %rd26479, %rd26477;
	mul.lo.s64 	%rd26481, %rd26480, 1099511628211;
	shr.u64 	%rd26482, %rd26458, 48;
	and.b64  	%rd26483, %rd26482, 255;
	xor.b64  	%rd26484, %rd26483, %rd26481;
	mul.lo.s64 	%rd26485, %rd26484, 1099511628211;
	shr.u64 	%rd26486, %rd26458, 56;
	xor.b64  	%rd26487, %rd26486, %rd26485;
	mul.lo.s64 	%rd26488, %rd26487, 1099511628211;
	ld.u64 	%rd26489, [%rd26457+8];
	and.b64  	%rd26490, %rd26489, 255;
	xor.b64  	%rd26491, %rd26490, %rd26488;
	mul.lo.s64 	%rd26492, %rd26491, 1099511628211;
	shr.u64 	%rd26493, %rd26489, 8;
	and.b64  	%rd26494, %rd26493, 255;
	xor.b64  	%rd26495, %rd26494, %rd26492;
	mul.lo.s64 	%rd26496, %rd26495, 1099511628211;
	shr.u64 	%rd26497, %rd26489, 16;
	and.b64  	%rd26498, %rd26497, 255;
	xor.b64  	%rd26499, %rd26498, %rd26496;
	mul.lo.s64 	%rd26500, %rd26499, 1099511628211;
	shr.u64 	%rd26501, %rd26489, 24;
	and.b64  	%rd26502, %rd26501, 255;
	xor.b64  	%rd26503, %rd26502, %rd26500;
	mul.lo.s64 	%rd26504, %rd26503, 1099511628211;
	shr.u64 	%rd26505, %rd26489, 32;
	and.b64  	%rd26506, %rd26505, 255;
	xor.b64  	%rd26507, %rd26506, %rd26504;
	mul.lo.s64 	%rd26508, %rd26507, 1099511628211;
	shr.u64 	%rd26509, %rd26489, 40;
	and.b64  	%rd26510, %rd26509, 255;
	xor.b64  	%rd26511, %rd26510, %rd26508;
	mul.lo.s64 	%rd26512, %rd26511, 1099511628211;
	shr.u64 	%rd26513, %rd26489, 48;
	and.b64  	%rd26514, %rd26513, 255;
	xor.b64  	%rd26515, %rd26514, %rd26512;
	mul.lo.s64 	%rd26516, %rd26515, 1099511628211;
	shr.u64 	%rd26517, %rd26489, 56;
	xor.b64  	%rd26518, %rd26517, %rd26516;
	mul.lo.s64 	%rd37409, %rd26518, 1099511628211;
	add.s64 	%rd37407, %rd37407, 2;
	setp.ne.s64 	%p1365, %rd37407, %rd37410;
	@%p1365 bra 	$L__BB34_404;
$L__BB34_405:
	setp.eq.s64 	%p1366, %rd215, 0;
	@%p1366 bra 	$L__BB34_407;
	shl.b64 	%rd26519, %rd37410, 3;
	add.s64 	%rd26520, %rd37231, %rd26519;
	ld.u64 	%rd26521, [%rd26520];
	and.b64  	%rd26522, %rd26521, 255;
	xor.b64  	%rd26523, %rd26522, %rd37409;
	mul.lo.s64 	%rd26524, %rd26523, 1099511628211;
	shr.u64 	%rd26525, %rd26521, 8;
	and.b64  	%rd26526, %rd26525, 255;
	xor.b64  	%rd26527, %rd26526, %rd26524;
	mul.lo.s64 	%rd26528, %rd26527, 1099511628211;
	shr.u64 	%rd26529, %rd26521, 16;
	and.b64  	%rd26530, %rd26529, 255;
	xor.b64  	%rd26531, %rd26530, %rd26528;
	mul.lo.s64 	%rd26532, %rd26531, 1099511628211;
	shr.u64 	%rd26533, %rd26521, 24;
	and.b64  	%rd26534, %rd26533, 255;
	xor.b64  	%rd26535, %rd26534, %rd26532;
	mul.lo.s64 	%rd26536, %rd26535, 1099511628211;
	shr.u64 	%rd26537, %rd26521, 32;
	and.b64  	%rd26538, %rd26537, 255;
	xor.b64  	%rd26539, %rd26538, %rd26536;
	mul.lo.s64 	%rd26540, %rd26539, 1099511628211;
	shr.u64 	%rd26541, %rd26521, 40;
	and.b64  	%rd26542, %rd26541, 255;
	xor.b64  	%rd26543, %rd26542, %rd26540;
	mul.lo.s64 	%rd26544, %rd26543, 1099511628211;
	shr.u64 	%rd26545, %rd26521, 48;
	and.b64  	%rd26546, %rd26545, 255;
	xor.b64  	%rd26547, %rd26546, %rd26544;
	mul.lo.s64 	%rd26548, %rd26547, 1099511628211;
	shr.u64 	%rd26549, %rd26521, 56;
	xor.b64  	%rd26550, %rd26549, %rd26548;
	mul.lo.s64 	%rd37409, %rd26550, 1099511628211;
$L__BB34_407:
	setp.eq.s64 	%p1367, %rd4130, 1;
	mov.b64 	%rd37415, -3750763034362895579;
	mov.b64 	%rd37416, 0;
	@%p1367 bra 	$L__BB34_410;
	and.b64  	%rd37416, %rd4130, -2;
	mov.b64 	%rd37415, -3750763034362895579;
	mov.b64 	%rd37413, 0;
$L__BB34_409:
	shl.b64 	%rd26556, %rd37413, 3;
	add.s64 	%rd26557, %rd37312, %rd26556;
	ld.u64 	%rd26558, [%rd26557];
	and.b64  	%rd26559, %rd26558, 255;
	xor.b64  	%rd26560, %rd26559, %rd37415;
	mul.lo.s64 	%rd26561, %rd26560, 1099511628211;
	shr.u64 	%rd26562, %rd26558, 8;
	and.b64  	%rd26563, %rd26562, 255;
	xor.b64  	%rd26564, %rd26563, %rd26561;
	mul.lo.s64 	%rd26565, %rd26564, 1099511628211;
	shr.u64 	%rd26566, %rd26558, 16;
	and.b64  	%rd26567, %rd26566, 255;
	xor.b64  	%rd26568, %rd26567, %rd26565;
	mul.lo.s64 	%rd26569, %rd26568, 1099511628211;
	shr.u64 	%rd26570, %rd26558, 24;
	and.b64  	%rd26571, %rd26570, 255;
	xor.b64  	%rd26572, %rd26571, %rd26569;
	mul.lo.s64 	%rd26573, %rd26572, 1099511628211;
	shr.u64 	%rd26574, %rd26558, 32;
	and.b64  	%rd26575, %rd26574, 255;
	xor.b64  	%rd26576, %rd26575, %rd26573;
	mul.lo.s64 	%rd26577, %rd26576, 1099511628211;
	shr.u64 	%rd26578, %rd26558, 40;
	and.b64  	%rd26579, %rd26578, 255;
	xor.b64  	%rd26580, %rd26579, %rd26577;
	mul.lo.s64 	%rd26581, %rd26580, 1099511628211;
	shr.u64 	%rd26582, %rd26558, 48;
	and.b64  	%rd26583, %rd26582, 255;
	xor.b64  	%rd26584, %rd26583, %rd26581;
	mul.lo.s64 	%rd26585, %rd26584, 1099511628211;
	shr.u64 	%rd26586, %rd26558, 56;
	xor.b64  	%rd26587, %rd26586, %rd26585;
	mul.lo.s64 	%rd26588, %rd26587, 1099511628211;
	ld.u64 	%rd26589, [%rd26557+8];
	and.b64  	%rd26590, %rd26589, 255;
	xor.b64  	%rd26591, %rd26590, %rd26588;
	mul.lo.s64 	%rd26592, %rd26591, 1099511628211;
	shr.u64 	%rd26593, %rd26589, 8;
	and.b64  	%rd26594, %rd26593, 255;
	xor.b64  	%rd26595, %rd26594, %rd26592;
	mul.lo.s64 	%rd26596, %rd26595, 1099511628211;
	shr.u64 	%rd26597, %rd26589, 16;
	and.b64  	%rd26598, %rd26597, 255;
	xor.b64  	%rd26599, %rd26598, %rd26596;
	mul.lo.s64 	%rd26600, %rd26599, 1099511628211;
	shr.u64 	%rd26601, %rd26589, 24;
	and.b64  	%rd26602, %rd26601, 255;
	xor.b64  	%rd26603, %rd26602, %rd26600;
	mul.lo.s64 	%rd26604, %rd26603, 1099511628211;
	shr.u64 	%rd26605, %rd26589, 32;
	and.b64  	%rd26606, %rd26605, 255;
	xor.b64  	%rd26607, %rd26606, %rd26604;
	mul.lo.s64 	%rd26608, %rd26607, 1099511628211;
	shr.u64 	%rd26609, %rd26589, 40;
	and.b64  	%rd26610, %rd26609, 255;
	xor.b64  	%rd26611, %rd26610, %rd26608;
	mul.lo.s64 	%rd26612, %rd26611, 1099511628211;
	shr.u64 	%rd26613, %rd26589, 48;
	and.b64  	%rd26614, %rd26613, 255;
	xor.b64  	%rd26615, %rd26614, %rd26612;
	mul.lo.s64 	%rd26616, %rd26615, 1099511628211;
	shr.u64 	%rd26617, %rd26589, 56;
	xor.b64  	%rd26618, %rd26617, %rd26616;
	mul.lo.s64 	%rd37415, %rd26618, 1099511628211;
	add.s64 	%rd37413, %rd37413, 2;
	setp.ne.s64 	%p1368, %rd37413, %rd37416;
	@%p1368 bra 	$L__BB34_409;
$L__BB34_410:
	setp.eq.s64 	%p1369, %rd215, 0;
	@%p1369 bra 	$L__BB34_412;
	shl.b64 	%rd26619, %rd37416, 3;
	add.s64 	%rd26620, %rd37312, %rd26619;
	ld.u64 	%rd26621, [%rd26620];
	and.b64  	%rd26622, %rd26621, 255;
	xor.b64  	%rd26623, %rd26622, %rd37415;
	mul.lo.s64 	%rd26624, %rd26623, 1099511628211;
	shr.u64 	%rd26625, %rd26621, 8;
	and.b64  	%rd26626, %rd26625, 255;
	xor.b64  	%rd26627, %rd26626, %rd26624;
	mul.lo.s64 	%rd26628, %rd26627, 1099511628211;
	shr.u64 	%rd26629, %rd26621, 16;
	and.b64  	%rd26630, %rd26629, 255;
	xor.b64  	%rd26631, %rd26630, %rd26628;
	mul.lo.s64 	%rd26632, %rd26631, 1099511628211;
	shr.u64 	%rd26633, %rd26621, 24;
	and.b64  	%rd26634, %rd26633, 255;
	xor.b64  	%rd26635, %rd26634, %rd26632;
	mul.lo.s64 	%rd26636, %rd26635, 1099511628211;
	shr.u64 	%rd26637, %rd26621, 32;
	and.b64  	%rd26638, %rd26637, 255;
	xor.b64  	%rd26639, %rd26638, %rd26636;
	mul.lo.s64 	%rd26640, %rd26639, 1099511628211;
	shr.u64 	%rd26641, %rd26621, 40;
	and.b64  	%rd26642, %rd26641, 255;
	xor.b64  	%rd26643, %rd26642, %rd26640;
	mul.lo.s64 	%rd26644, %rd26643, 1099511628211;
	shr.u64 	%rd26645, %rd26621, 48;
	and.b64  	%rd26646, %rd26645, 255;
	xor.b64  	%rd26647, %rd26646, %rd26644;
	mul.lo.s64 	%rd26648, %rd26647, 1099511628211;
	shr.u64 	%rd26649, %rd26621, 56;
	xor.b64  	%rd26650, %rd26649, %rd26648;
	mul.lo.s64 	%rd37415, %rd26650, 1099511628211;
$L__BB34_412:
	setp.lt.u64 	%p1370, %rd37409, %rd37415;
	mov.u64 	%rd37420, %rd37231;
	@%p1370 bra 	$L__BB34_413;
	bra.uni 	$L__BB34_418;
$L__BB34_413:
	mov.u64 	%rd37420, %rd37312;
	mov.u64 	%rd37312, %rd37231;
	bra.uni 	$L__BB34_418;
$L__BB34_414:
	setp.eq.s32 	%p1371, %r120, 0;
	mov.u64 	%rd37420, %rd37231;
	@%p1371 bra 	$L__BB34_418;
	mov.b64 	%rd37419, 0;
$L__BB34_416:
	shl.b64 	%rd26652, %rd37419, 3;
	add.s64 	%rd26653, %rd37231, %rd26652;
	ld.u64 	%rd763, [%rd26653];
	add.s64 	%rd26654, %rd37312, %rd26652;
	ld.u64 	%rd764, [%rd26654];
	setp.lt.u64 	%p1372, %rd763, %rd764;
	@%p1372 bra 	$L__BB34_413;
	setp.le.u64 	%p1373, %rd763, %rd764;
	add.s64 	%rd37419, %rd37419, 1;
	setp.lt.u64 	%p1374, %rd37419, %rd12;
	and.pred  	%p1375, %p1373, %p1374;
	mov.u64 	%rd37420, %rd37231;
	@%p1375 bra 	$L__BB34_416;
$L__BB34_418:
	setp.eq.s64 	%p1376, %rd4130, 1;
	mov.b64 	%rd37424, -3750763034362895579;
	mov.b64 	%rd37425, 0;
	@%p1376 bra 	$L__BB34_421;
	and.b64  	%rd37425, %rd4130, -2;
	mov.b64 	%rd37424, -3750763034362895579;
	mov.b64 	%rd37422, 0;
$L__BB34_420:
	shl.b64 	%rd26661, %rd37422, 3;
	add.s64 	%rd26662, %rd37258, %rd26661;
	ld.u64 	%rd26663, [%rd26662];
	and.b64  	%rd26664, %rd26663, 255;
	xor.b64  	%rd26665, %rd26664, %rd37424;
	mul.lo.s64 	%rd26666, %rd26665, 1099511628211;
	shr.u64 	%rd26667, %rd26663, 8;
	and.b64  	%rd26668, %rd26667, 255;
	xor.b64  	%rd26669, %rd26668, %rd26666;
	mul.lo.s64 	%rd26670, %rd26669, 1099511628211;
	shr.u64 	%rd26671, %rd26663, 16;
	and.b64  	%rd26672, %rd26671, 255;
	xor.b64  	%rd26673, %rd26672, %rd26670;
	mul.lo.s64 	%rd26674, %rd26673, 1099511628211;
	shr.u64 	%rd26675, %rd26663, 24;
	and.b64  	%rd26676, %rd26675, 255;
	xor.b64  	%rd26677, %rd26676, %rd26674;
	mul.lo.s64 	%rd26678, %rd26677, 1099511628211;
	shr.u64 	%rd26679, %rd26663, 32;
	and.b64  	%rd26680, %rd26679, 255;
	xor.b64  	%rd26681, %rd26680, %rd26678;
	mul.lo.s64 	%rd26682, %rd26681, 1099511628211;
	shr.u64 	%rd26683, %rd26663, 40;
	and.b64  	%rd26684, %rd26683, 255;
	xor.b64  	%rd26685, %rd26684, %rd26682;
	mul.lo.s64 	%rd26686, %rd26685, 1099511628211;
	shr.u64 	%rd26687, %rd26663, 48;
	and.b64  	%rd26688, %rd26687, 255;
	xor.b64  	%rd26689, %rd26688, %rd26686;
	mul.lo.s64 	%rd26690, %rd26689, 1099511628211;
	shr.u64 	%rd26691, %rd26663, 56;
	xor.b64  	%rd26692, %rd26691, %rd26690;
	mul.lo.s64 	%rd26693, %rd26692, 1099511628211;
	ld.u64 	%rd26694, [%rd26662+8];
	and.b64  	%rd26695, %rd26694, 255;
	xor.b64  	%rd26696, %rd26695, %rd26693;
	mul.lo.s64 	%rd26697, %rd26696, 1099511628211;
	shr.u64 	%rd26698, %rd26694, 8;
	and.b64  	%rd26699, %rd26698, 255;
	xor.b64  	%rd26700, %rd26699, %rd26697;
	mul.lo.s64 	%rd26701, %rd26700, 1099511628211;
	shr.u64 	%rd26702, %rd26694, 16;
	and.b64  	%rd26703, %rd26702, 255;
	xor.b64  	%rd26704, %rd26703, %rd26701;
	mul.lo.s64 	%rd26705, %rd26704, 1099511628211;
	shr.u64 	%rd26706, %rd26694, 24;
	and.b64  	%rd26707, %rd26706, 255;
	xor.b64  	%rd26708, %rd26707, %rd26705;
	mul.lo.s64 	%rd26709, %rd26708, 1099511628211;
	shr.u64 	%rd26710, %rd26694, 32;
	and.b64  	%rd26711, %rd26710, 255;
	xor.b64  	%rd26712, %rd26711, %rd26709;
	mul.lo.s64 	%rd26713, %rd26712, 1099511628211;
	shr.u64 	%rd26714, %rd26694, 40;
	and.b64  	%rd26715, %rd26714, 255;
	xor.b64  	%rd26716, %rd26715, %rd26713;
	mul.lo.s64 	%rd26717, %rd26716, 1099511628211;
	shr.u64 	%rd26718, %rd26694, 48;
	and.b64  	%rd26719, %rd26718, 255;
	xor.b64  	%rd26720, %rd26719, %rd26717;
	mul.lo.s64 	%rd26721, %rd26720, 1099511628211;
	shr.u64 	%rd26722, %rd26694, 56;
	xor.b64  	%rd26723, %rd26722, %rd26721;
	mul.lo.s64 	%rd37424, %rd26723, 1099511628211;
	add.s64 	%rd37422, %rd37422, 2;
	setp.ne.s64 	%p1377, %rd37422, %rd37425;
	@%p1377 bra 	$L__BB34_420;
$L__BB34_421:
	setp.eq.s64 	%p1378, %rd215, 0;
	@%p1378 bra 	$L__BB34_423;
	shl.b64 	%rd26724, %rd37425, 3;
	add.s64 	%rd26725, %rd37258, %rd26724;
	ld.u64 	%rd26726, [%rd26725];
	and.b64  	%rd26727, %rd26726, 255;
	xor.b64  	%rd26728, %rd26727, %rd37424;
	mul.lo.s64 	%rd26729, %rd26728, 1099511628211;
	shr.u64 	%rd26730, %rd26726, 8;
	and.b64  	%rd26731, %rd26730, 255;
	xor.b64  	%rd26732, %rd26731, %rd26729;
	mul.lo.s64 	%rd26733, %rd26732, 1099511628211;
	shr.u64 	%rd26734, %rd26726, 16;
	and.b64  	%rd26735, %rd26734, 255;
	xor.b64  	%rd26736, %rd26735, %rd26733;
	mul.lo.s64 	%rd26737, %rd26736, 1099511628211;
	shr.u64 	%rd26738, %rd26726, 24;
	and.b64  	%rd26739, %rd26738, 255;
	xor.b64  	%rd26740, %rd26739, %rd26737;
	mul.lo.s64 	%rd26741, %rd26740, 1099511628211;
	shr.u64 	%rd26742, %rd26726, 32;
	and.b64  	%rd26743, %rd26742, 255;
	xor.b64  	%rd26744, %rd26743, %rd26741;
	mul.lo.s64 	%rd26745, %rd26744, 1099511628211;
	shr.u64 	%rd26746, %rd26726, 40;
	and.b64  	%rd26747, %rd26746, 255;
	xor.b64  	%rd26748, %rd26747, %rd26745;
	mul.lo.s64 	%rd26749, %rd26748, 1099511628211;
	shr.u64 	%rd26750, %rd26726, 48;
	and.b64  	%rd26751, %rd26750, 255;
	xor.b64  	%rd26752, %rd26751, %rd26749;
	mul.lo.s64 	%rd26753, %rd26752, 1099511628211;
	shr.u64 	%rd26754, %rd26726, 56;
	xor.b64  	%rd26755, %rd26754, %rd26753;
	mul.lo.s64 	%rd37424, %rd26755, 1099511628211;
$L__BB34_423:
	setp.eq.s64 	%p1379, %rd4130, 1;
	mov.b64 	%rd37430, -3750763034362895579;
	mov.b64 	%rd37431, 0;
	@%p1379 bra 	$L__BB34_426;
	and.b64  	%rd37431, %rd4130, -2;
	mov.b64 	%rd37430, -3750763034362895579;
	mov.b64 	%rd37428, 0;
$L__BB34_425:
	shl.b64 	%rd26761, %rd37428, 3;
	add.s64 	%rd26762, %rd37339, %rd26761;
	ld.u64 	%rd26763, [%rd26762];
	and.b64  	%rd26764, %rd26763, 255;
	xor.b64  	%rd26765, %rd26764, %rd37430;
	mul.lo.s64 	%rd26766, %rd26765, 1099511628211;
	shr.u64 	%rd26767, %rd26763, 8;
	and.b64  	%rd26768, %rd26767, 255;
	xor.b64  	%rd26769, %rd26768, %rd26766;
	mul.lo.s64 	%rd26770, %rd26769, 1099511628211;
	shr.u64 	%rd26771, %rd26763, 16;
	and.b64  	%rd26772, %rd26771, 255;
	xor.b64  	%rd26773, %rd26772, %rd26770;
	mul.lo.s64 	%rd26774, %rd26773, 1099511628211;
	shr.u64 	%rd26775, %rd26763, 24;
	and.b64  	%rd26776, %rd26775, 255;
	xor.b64  	%rd26777, %rd26776, %rd26774;
	mul.lo.s64 	%rd26778, %rd26777, 1099511628211;
	shr.u64 	%rd26779, %rd26763, 32;
	and.b64  	%rd26780, %rd26779, 255;
	xor.b64  	%rd26781, %rd26780, %rd26778;
	mul.lo.s64 	%rd26782, %rd26781, 1099511628211;
	shr.u64 	%rd26783, %rd26763, 40;
	and.b64  	%rd26784, %rd26783, 255;
	xor.b64  	%rd26785, %rd26784, %rd26782;
	mul.lo.s64 	%rd26786, %rd26785, 1099511628211;
	shr.u64 	%rd26787, %rd26763, 48;
	and.b64  	%rd26788, %rd26787, 255;
	xor.b64  	%rd26789, %rd26788, %rd26786;
	mul.lo.s64 	%rd26790, %rd26789, 1099511628211;
	shr.u64 	%rd26791, %rd26763, 56;
	xor.b64  	%rd26792, %rd26791, %rd26790;
	mul.lo.s64 	%rd26793, %rd26792, 1099511628211;
	ld.u64 	%rd26794, [%rd26762+8];
	and.b64  	%rd26795, %rd26794, 255;
	xor.b64  	%rd26796, %rd26795, %rd26793;
	mul.lo.s64 	%rd26797, %rd26796, 1099511628211;
	shr.u64 	%rd26798, %rd26794, 8;
	and.b64  	%rd26799, %rd26798, 255;
	xor.b64  	%rd26800, %rd26799, %rd26797;
	mul.lo.s64 	%rd26801, %rd26800, 1099511628211;
	shr.u64 	%rd26802, %rd26794, 16;
	and.b64  	%rd26803, %rd26802, 255;
	xor.b64  	%rd26804, %rd26803, %rd26801;
	mul.lo.s64 	%rd26805, %rd26804, 1099511628211;
	shr.u64 	%rd26806, %rd26794, 24;
	and.b64  	%rd26807, %rd26806, 255;
	xor.b64  	%rd26808, %rd26807, %rd26805;
	mul.lo.s64 	%rd26809, %rd26808, 1099511628211;
	shr.u64 	%rd26810, %rd26794, 32;
	and.b64  	%rd26811, %rd26810, 255;
	xor.b64  	%rd26812, %rd26811, %rd26809;
	mul.lo.s64 	%rd26813, %rd26812, 1099511628211;
	shr.u64 	%rd26814, %rd26794, 40;
	and.b64  	%rd26815, %rd26814, 255;
	xor.b64  	%rd26816, %rd26815, %rd26813;
	mul.lo.s64 	%rd26817, %rd26816, 1099511628211;
	shr.u64 	%rd26818, %rd26794, 48;
	and.b64  	%rd26819, %rd26818, 255;
	xor.b64  	%rd26820, %rd26819, %rd26817;
	mul.lo.s64 	%rd26821, %rd26820, 1099511628211;
	shr.u64 	%rd26822, %rd26794, 56;
	xor.b64  	%rd26823, %rd26822, %rd26821;
	mul.lo.s64 	%rd37430, %rd26823, 1099511628211;
	add.s64 	%rd37428, %rd37428, 2;
	setp.ne.s64 	%p1380, %rd37428, %rd37431;
	@%p1380 bra 	$L__BB34_425;
$L__BB34_426:
	setp.eq.s64 	%p1381, %rd215, 0;
	@%p1381 bra 	$L__BB34_428;
	shl.b64 	%rd26824, %rd37431, 3;
	add.s64 	%rd26825, %rd37339, %rd26824;
	ld.u64 	%rd26826, [%rd26825];
	and.b64  	%rd26827, %rd26826, 255;
	xor.b64  	%rd26828, %rd26827, %rd37430;
	mul.lo.s64 	%rd26829, %rd26828, 1099511628211;
	shr.u64 	%rd26830, %rd26826, 8;
	and.b64  	%rd26831, %rd26830, 255;
	xor.b64  	%rd26832, %rd26831, %rd26829;
	mul.lo.s64 	%rd26833, %rd26832, 1099511628211;
	shr.u64 	%rd26834, %rd26826, 16;
	and.b64  	%rd26835, %rd26834, 255;
	xor.b64  	%rd26836, %rd26835, %rd26833;
	mul.lo.s64 	%rd26837, %rd26836, 1099511628211;
	shr.u64 	%rd26838, %rd26826, 24;
	and.b64  	%rd26839, %rd26838, 255;
	xor.b64  	%rd26840, %rd26839, %rd26837;
	mul.lo.s64 	%rd26841, %rd26840, 1099511628211;
	shr.u64 	%rd26842, %rd26826, 32;
	and.b64  	%rd26843, %rd26842, 255;
	xor.b64  	%rd26844, %rd26843, %rd26841;
	mul.lo.s64 	%rd26845, %rd26844, 1099511628211;
	shr.u64 	%rd26846, %rd26826, 40;
	and.b64  	%rd26847, %rd26846, 255;
	xor.b64  	%rd26848, %rd26847, %rd26845;
	mul.lo.s64 	%rd26849, %rd26848, 1099511628211;
	shr.u64 	%rd26850, %rd26826, 48;
	and.b64  	%rd26851, %rd26850, 255;
	xor.b64  	%rd26852, %rd26851, %rd26849;
	mul.lo.s64 	%rd26853, %rd26852, 1099511628211;
	shr.u64 	%rd26854, %rd26826, 56;
	xor.b64  	%rd26855, %rd26854, %rd26853;
	mul.lo.s64 	%rd37430, %rd26855, 1099511628211;
$L__BB34_428:
	setp.eq.s64 	%p1382, %rd37424, %rd37430;
	@%p1382 bra 	$L__BB34_441;
	setp.eq.s64 	%p1383, %rd4130, 1;
	mov.b64 	%rd37436, -3750763034362895579;
	mov.b64 	%rd37437, 0;
	@%p1383 bra 	$L__BB34_432;
	and.b64  	%rd37437, %rd4130, -2;
	mov.b64 	%rd37436, -3750763034362895579;
	mov.b64 	%rd37434, 0;
$L__BB34_431:
	shl.b64 	%rd26861, %rd37434, 3;
	add.s64 	%rd26862, %rd37258, %rd26861;
	ld.u64 	%rd26863, [%rd26862];
	and.b64  	%rd26864, %rd26863, 255;
	xor.b64  	%rd26865, %rd26864, %rd37436;
	mul.lo.s64 	%rd26866, %rd26865, 1099511628211;
	shr.u64 	%rd26867, %rd26863, 8;
	and.b64  	%rd26868, %rd26867, 255;
	xor.b64  	%rd26869, %rd26868, %rd26866;
	mul.lo.s64 	%rd26870, %rd26869, 1099511628211;
	shr.u64 	%rd26871, %rd26863, 16;
	and.b64  	%rd26872, %rd26871, 255;
	xor.b64  	%rd26873, %rd26872, %rd26870;
	mul.lo.s64 	%rd26874, %rd26873, 1099511628211;
	shr.u64 	%rd26875, %rd26863, 24;
	and.b64  	%rd26876, %rd26875, 255;
	xor.b64  	%rd26877, %rd26876, %rd26874;
	mul.lo.s64 	%rd26878, %rd26877, 1099511628211;
	shr.u64 	%rd26879, %rd26863, 32;
	and.b64  	%rd26880, %rd26879, 255;
	xor.b64  	%rd26881, %rd26880, %rd26878;
	mul.lo.s64 	%rd26882, %rd26881, 1099511628211;
	shr.u64 	%rd26883, %rd26863, 40;
	and.b64  	%rd26884, %rd26883, 255;
	xor.b64  	%rd26885, %rd26884, %rd26882;
	mul.lo.s64 	%rd26886, %rd26885, 1099511628211;
	shr.u64 	%rd26887, %rd26863, 48;
	and.b64  	%rd26888, %rd26887, 255;
	xor.b64  	%rd26889, %rd26888, %rd26886;
	mul.lo.s64 	%rd26890, %rd26889, 1099511628211;
	shr.u64 	%rd26891, %rd26863, 56;
	xor.b64  	%rd26892, %rd26891, %rd26890;
	mul.lo.s64 	%rd26893, %rd26892, 1099511628211;
	ld.u64 	%rd26894, [%rd26862+8];
	and.b64  	%rd26895, %rd26894, 255;
	xor.b64  	%rd26896, %rd26895, %rd26893;
	mul.lo.s64 	%rd26897, %rd26896, 1099511628211;
	shr.u64 	%rd26898, %rd26894, 8;
	and.b64  	%rd26899, %rd26898, 255;
	xor.b64  	%rd26900, %rd26899, %rd26897;
	mul.lo.s64 	%rd26901, %rd26900, 1099511628211;
	shr.u64 	%rd26902, %rd26894, 16;
	and.b64  	%rd26903, %rd26902, 255;
	xor.b64  	%rd26904, %rd26903, %rd26901;
	mul.lo.s64 	%rd26905, %rd26904, 1099511628211;
	shr.u64 	%rd26906, %rd26894, 24;
	and.b64  	%rd26907, %rd26906, 255;
	xor.b64  	%rd26908, %rd26907, %rd26905;
	mul.lo.s64 	%rd26909, %rd26908, 1099511628211;
	shr.u64 	%rd26910, %rd26894, 32;
	and.b64  	%rd26911, %rd26910, 255;
	xor.b64  	%rd26912, %rd26911, %rd26909;
	mul.lo.s64 	%rd26913, %rd26912, 1099511628211;
	shr.u64 	%rd26914, %rd26894, 40;
	and.b64  	%rd26915, %rd26914, 255;
	xor.b64  	%rd26916, %rd26915, %rd26913;
	mul.lo.s64 	%rd26917, %rd26916, 1099511628211;
	shr.u64 	%rd26918, %rd26894, 48;
	and.b64  	%rd26919, %rd26918, 255;
	xor.b64  	%rd26920, %rd26919, %rd26917;
	mul.lo.s64 	%rd26921, %rd26920, 1099511628211;
	shr.u64 	%rd26922, %rd26894, 56;
	xor.b64  	%rd26923, %rd26922, %rd26921;
	mul.lo.s64 	%rd37436, %rd26923, 1099511628211;
	add.s64 	%rd37434, %rd37434, 2;
	setp.ne.s64 	%p1384, %rd37434, %rd37437;
	@%p1384 bra 	$L__BB34_431;
$L__BB34_432:
	setp.eq.s64 	%p1385, %rd215, 0;
	@%p1385 bra 	$L__BB34_434;
	shl.b64 	%rd26924, %rd37437, 3;
	add.s64 	%rd26925, %rd37258, %rd26924;
	ld.u64 	%rd26926, [%rd26925];
	and.b64  	%rd26927, %rd26926, 255;
	xor.b64  	%rd26928, %rd26927, %rd37436;
	mul.lo.s64 	%rd26929, %rd26928, 1099511628211;
	shr.u64 	%rd26930, %rd26926, 8;
	and.b64  	%rd26931, %rd26930, 255;
	xor.b64  	%rd26932, %rd26931, %rd26929;
	mul.lo.s64 	%rd26933, %rd26932, 1099511628211;
	shr.u64 	%rd26934, %rd26926, 16;
	and.b64  	%rd26935, %rd26934, 255;
	xor.b64  	%rd26936, %rd26935, %rd26933;
	mul.lo.s64 	%rd26937, %rd26936, 1099511628211;
	shr.u64 	%rd26938, %rd26926, 24;
	and.b64  	%rd26939, %rd26938, 255;
	xor.b64  	%rd26940, %rd26939, %rd26937;
	mul.lo.s64 	%rd26941, %rd26940, 1099511628211;
	shr.u64 	%rd26942, %rd26926, 32;
	and.b64  	%rd26943, %rd26942, 255;
	xor.b64  	%rd26944, %rd26943, %rd26941;
	mul.lo.s64 	%rd26945, %rd26944, 1099511628211;
	shr.u64 	%rd26946, %rd26926, 40;
	and.b64  	%rd26947, %rd26946, 255;
	xor.b64  	%rd26948, %rd26947, %rd26945;
	mul.lo.s64 	%rd26949, %rd26948, 1099511628211;
	shr.u64 	%rd26950, %rd26926, 48;
	and.b64  	%rd26951, %rd26950, 255;
	xor.b64  	%rd26952, %rd26951, %rd26949;
	mul.lo.s64 	%rd26953, %rd26952, 1099511628211;
	shr.u64 	%rd26954, %rd26926, 56;
	xor.b64  	%rd26955, %rd26954, %rd26953;
	mul.lo.s64 	%rd37436, %rd26955, 1099511628211;
$L__BB34_434:
	setp.eq.s64 	%p1386, %rd4130, 1;
	mov.b64 	%rd37442, -3750763034362895579;
	mov.b64 	%rd37443, 0;
	@%p1386 bra 	$L__BB34_437;
	and.b64  	%rd37443, %rd4130, -2;
	mov.b64 	%rd37442, -3750763034362895579;
	mov.b64 	%rd37440, 0;
$L__BB34_436:
	shl.b64 	%rd26961, %rd37440, 3;
	add.s64 	%rd26962, %rd37339, %rd26961;
	ld.u64 	%rd26963, [%rd26962];
	and.b64  	%rd26964, %rd26963, 255;
	xor.b64  	%rd26965, %rd26964, %rd37442;
	mul.lo.s64 	%rd26966, %rd26965, 1099511628211;
	shr.u64 	%rd26967, %rd26963, 8;
	and.b64  	%rd26968, %rd26967, 255;
	xor.b64  	%rd26969, %rd26968, %rd26966;
	mul.lo.s64 	%rd26970, %rd26969, 1099511628211;
	shr.u64 	%rd26971, %rd26963, 16;
	and.b64  	%rd26972, %rd26971, 255;
	xor.b64  	%rd26973, %rd26972, %rd26970;
	mul.lo.s64 	%rd26974, %rd26973, 1099511628211;
	shr.u64 	%rd26975, %rd26963, 24;
	and.b64  	%rd26976, %rd26975, 255;
	xor.b64  	%rd26977, %rd26976, %rd26974;
	mul.lo.s64 	%rd26978, %rd26977, 1099511628211;
	shr.u64 	%rd26979, %rd26963, 32;
	and.b64  	%rd26980, %rd26979, 255;
	xor.b64  	%rd26981, %rd26980, %rd26978;
	mul.lo.s64 	%rd26982, %rd26981, 1099511628211;
	shr.u64 	%rd26983, %rd26963, 40;
	and.b64  	%rd26984, %rd26983, 255;
	xor.b64  	%rd26985, %rd26984, %rd26982;
	mul.lo.s64 	%rd26986, %rd26985, 1099511628211;
	shr.u64 	%rd26987, %rd26963, 48;
	and.b64  	%rd26988, %rd26987, 255;
	xor.b64  	%rd26989, %rd26988, %rd26986;
	mul.lo.s64 	%rd26990, %rd26989, 1099511628211;
	shr.u64 	%rd26991, %rd26963, 56;
	xor.b64  	%rd26992, %rd26991, %rd26990;
	mul.lo.s64 	%rd26993, %rd26992, 1099511628211;
	ld.u64 	%rd26994, [%rd26962+8];
	and.b64  	%rd26995, %rd26994, 255;
	xor.b64  	%rd26996, %rd26995, %rd26993;
	mul.lo.s64 	%rd26997, %rd26996, 1099511628211;
	shr.u64 	%rd26998, %rd26994, 8;
	and.b64  	%rd26999, %rd26998, 255;
	xor.b64  	%rd27000, %rd26999, %rd26997;
	mul.lo.s64 	%rd27001, %rd27000, 1099511628211;
	shr.u64 	%rd27002, %rd26994, 16;
	and.b64  	%rd27003, %rd27002, 255;
	xor.b64  	%rd27004, %rd27003, %rd27001;
	mul.lo.s64 	%rd27005, %rd27004, 1099511628211;
	shr.u64 	%rd27006, %rd26994, 24;
	and.b64  	%rd27007, %rd27006, 255;
	xor.b64  	%rd27008, %rd27007, %rd27005;
	mul.lo.s64 	%rd27009, %rd27008, 1099511628211;
	shr.u64 	%rd27010, %rd26994, 32;
	and.b64  	%rd27011, %rd27010, 255;
	xor.b64  	%rd27012, %rd27011, %rd27009;
	mul.lo.s64 	%rd27013, %rd27012, 1099511628211;
	shr.u64 	%rd27014, %rd26994, 40;
	and.b64  	%rd27015, %rd27014, 255;
	xor.b64  	%rd27016, %rd27015, %rd27013;
	mul.lo.s64 	%rd27017, %rd27016, 1099511628211;
	shr.u64 	%rd27018, %rd26994, 48;
	and.b64  	%rd27019, %rd27018, 255;
	xor.b64  	%rd27020, %rd27019, %rd27017;
	mul.lo.s64 	%rd27021, %rd27020, 1099511628211;
	shr.u64 	%rd27022, %rd26994, 56;
	xor.b64  	%rd27023, %rd27022, %rd27021;
	mul.lo.s64 	%rd37442, %rd27023, 1099511628211;
	add.s64 	%rd37440, %rd37440, 2;
	setp.ne.s64 	%p1387, %rd37440, %rd37443;
	@%p1387 bra 	$L__BB34_436;
$L__BB34_437:
	setp.eq.s64 	%p1388, %rd215, 0;
	@%p1388 bra 	$L__BB34_439;
	shl.b64 	%rd27024, %rd37443, 3;
	add.s64 	%rd27025, %rd37339, %rd27024;
	ld.u64 	%rd27026, [%rd27025];
	and.b64  	%rd27027, %rd27026, 255;
	xor.b64  	%rd27028, %rd27027, %rd37442;
	mul.lo.s64 	%rd27029, %rd27028, 1099511628211;
	shr.u64 	%rd27030, %rd27026, 8;
	and.b64  	%rd27031, %rd27030, 255;
	xor.b64  	%rd27032, %rd27031, %rd27029;
	mul.lo.s64 	%rd27033, %rd27032, 1099511628211;
	shr.u64 	%rd27034, %rd27026, 16;
	and.b64  	%rd27035, %rd27034, 255;
	xor.b64  	%rd27036, %rd27035, %rd27033;
	mul.lo.s64 	%rd27037, %rd27036, 1099511628211;
	shr.u64 	%rd27038, %rd27026, 24;
	and.b64  	%rd27039, %rd27038, 255;
	xor.b64  	%rd27040, %rd27039, %rd27037;
	mul.lo.s64 	%rd27041, %rd27040, 1099511628211;
	shr.u64 	%rd27042, %rd27026, 32;
	and.b64  	%rd27043, %rd27042, 255;
	xor.b64  	%rd27044, %rd27043, %rd27041;
	mul.lo.s64 	%rd27045, %rd27044, 1099511628211;
	shr.u64 	%rd27046, %rd27026, 40;
	and.b64  	%rd27047, %rd27046, 255;
	xor.b64  	%rd27048, %rd27047, %rd27045;
	mul.lo.s64 	%rd27049, %rd27048, 1099511628211;
	shr.u64 	%rd27050, %rd27026, 48;
	and.b64  	%rd27051, %rd27050, 255;
	xor.b64  	%rd27052, %rd27051, %rd27049;
	mul.lo.s64 	%rd27053, %rd27052, 1099511628211;
	shr.u64 	%rd27054, %rd27026, 56;
	xor.b64  	%rd27055, %rd27054, %rd27053;
	mul.lo.s64 	%rd37442, %rd27055, 1099511628211;
$L__BB34_439:
	setp.lt.u64 	%p1389, %rd37436, %rd37442;
	mov.u64 	%rd37447, %rd37258;
	@%p1389 bra 	$L__BB34_440;
	bra.uni 	$L__BB34_445;
$L__BB34_440:
	mov.u64 	%rd37447, %rd37339;
	mov.u64 	%rd37339, %rd37258;
	bra.uni 	$L__BB34_445;
$L__BB34_441:
	setp.eq.s32 	%p1390, %r120, 0;
	mov.u64 	%rd37447, %rd37258;
	@%p1390 bra 	$L__BB34_445;
	mov.b64 	%rd37446, 0;
$L__BB34_443:
	shl.b64 	%rd27057, %rd37446, 3;
	add.s64 	%rd27058, %rd37258, %rd27057;
	ld.u64 	%rd809, [%rd27058];
	add.s64 	%rd27059, %rd37339, %rd27057;
	ld.u64 	%rd810, [%rd27059];
	setp.lt.u64 	%p1391, %rd809, %rd810;
	@%p1391 bra 	$L__BB34_440;
	setp.le.u64 	%p1392, %rd809, %rd810;
	add.s64 	%rd37446, %rd37446, 1;
	setp.lt.u64 	%p1393, %rd37446, %rd12;
	and.pred  	%p1394, %p1392, %p1393;
	mov.u64 	%rd37447, %rd37258;
	@%p1394 bra 	$L__BB34_443;
$L__BB34_445:
	setp.eq.s64 	%p1395, %rd4130, 1;
	mov.b64 	%rd37451, -3750763034362895579;
	mov.b64 	%rd37452, 0;
	@%p1395 bra 	$L__BB34_448;
	and.b64  	%rd37452, %rd4130, -2;
	mov.b64 	%rd37451, -3750763034362895579;
	mov.b64 	%rd37449, 0;
$L__BB34_447:
	shl.b64 	%rd27066, %rd37449, 3;
	add.s64 	%rd27067, %rd37285, %rd27066;
	ld.u64 	%rd27068, [%rd27067];
	and.b64  	%rd27069, %rd27068, 255;
	xor.b64  	%rd27070, %rd27069, %rd37451;
	mul.lo.s64 	%rd27071, %rd27070, 1099511628211;
	shr.u64 	%rd27072, %rd27068, 8;
	and.b64  	%rd27073, %rd27072, 255;
	xor.b64  	%rd27074, %rd27073, %rd27071;
	mul.lo.s64 	%rd27075, %rd27074, 1099511628211;
	shr.u64 	%rd27076, %rd27068, 16;
	and.b64  	%rd27077, %rd27076, 255;
	xor.b64  	%rd27078, %rd27077, %rd27075;
	mul.lo.s64 	%rd27079, %rd27078, 1099511628211;
	shr.u64 	%rd27080, %rd27068, 24;
	and.b64  	%rd27081, %rd27080, 255;
	xor.b64  	%rd27082, %rd27081, %rd27079;
	mul.lo.s64 	%rd27083, %rd27082, 1099511628211;
	shr.u64 	%rd27084, %rd27068, 32;
	and.b64  	%rd27085, %rd27084, 255;
	xor.b64  	%rd27086, %rd27085, %rd27083;
	mul.lo.s64 	%rd27087, %rd27086, 1099511628211;
	shr.u64 	%rd27088, %rd27068, 40;
	and.b64  	%rd27089, %rd27088, 255;
	xor.b64  	%rd27090, %rd27089, %rd27087;
	mul.lo.s64 	%rd27091, %rd27090, 1099511628211;
	shr.u64 	%rd27092, %rd27068, 48;
	and.b64  	%rd27093, %rd27092, 255;
	xor.b64  	%rd27094, %rd27093, %rd27091;
	mul.lo.s64 	%rd27095, %rd27094, 1099511628211;
	shr.u64 	%rd27096, %rd27068, 56;
	xor.b64  	%rd27097, %rd27096, %rd27095;
	mul.lo.s64 	%rd27098, %rd27097, 1099511628211;
	ld.u64 	%rd27099, [%rd27067+8];
	and.b64  	%rd27100, %rd27099, 255;
	xor.b64  	%rd27101, %rd27100, %rd27098;
	mul.lo.s64 	%rd27102, %rd27101, 1099511628211;
	shr.u64 	%rd27103, %rd27099, 8;
	and.b64  	%rd27104, %rd27103, 255;
	xor.b64  	%rd27105, %rd27104, %rd27102;
	mul.lo.s64 	%rd27106, %rd27105, 1099511628211;
	shr.u64 	%rd27107, %rd27099, 16;
	and.b64  	%rd27108, %rd27107, 255;
	xor.b64  	%rd27109, %rd27108, %rd27106;
	mul.lo.s64 	%rd27110, %rd27109, 1099511628211;
	shr.u64 	%rd27111, %rd27099, 24;
	and.b64  	%rd27112, %rd27111, 255;
	xor.b64  	%rd27113, %rd27112, %rd27110;
	mul.lo.s64 	%rd27114, %rd27113, 1099511628211;
	shr.u64 	%rd27115, %rd27099, 32;
	and.b64  	%rd27116, %rd27115, 255;
	xor.b64  	%rd27117, %rd27116, %rd27114;
	mul.lo.s64 	%rd27118, %rd27117, 1099511628211;
	shr.u64 	%rd27119, %rd27099, 40;
	and.b64  	%rd27120, %rd27119, 255;
	xor.b64  	%rd27121, %rd27120, %rd27118;
	mul.lo.s64 	%rd27122, %rd27121, 1099511628211;
	shr.u64 	%rd27123, %rd27099, 48;
	and.b64  	%rd27124, %rd27123, 255;
	xor.b64  	%rd27125, %rd27124, %rd27122;
	mul.lo.s64 	%rd27126, %rd27125, 1099511628211;
	shr.u64 	%rd27127, %rd27099, 56;
	xor.b64  	%rd27128, %rd27127, %rd27126;
	mul.lo.s64 	%rd37451, %rd27128, 1099511628211;
	add.s64 	%rd37449, %rd37449, 2;
	setp.ne.s64 	%p1396, %rd37449, %rd37452;
	@%p1396 bra 	$L__BB34_447;
$L__BB34_448:
	setp.eq.s64 	%p1397, %rd215, 0;
	@%p1397 bra 	$L__BB34_450;
	shl.b64 	%rd27129, %rd37452, 3;
	add.s64 	%rd27130, %rd37285, %rd27129;
	ld.u64 	%rd27131, [%rd27130];
	and.b64  	%rd27132, %rd27131, 255;
	xor.b64  	%rd27133, %rd27132, %rd37451;
	mul.lo.s64 	%rd27134, %rd27133, 1099511628211;
	shr.u64 	%rd27135, %rd27131, 8;
	and.b64  	%rd27136, %rd27135, 255;
	xor.b64  	%rd27137, %rd27136, %rd27134;
	mul.lo.s64 	%rd27138, %rd27137, 1099511628211;
	shr.u64 	%rd27139, %rd27131, 16;
	and.b64  	%rd27140, %rd27139, 255;
	xor.b64  	%rd27141, %rd27140, %rd27138;
	mul.lo.s64 	%rd27142, %rd27141, 1099511628211;
	shr.u64 	%rd27143, %rd27131, 24;
	and.b64  	%rd27144, %rd27143, 255;
	xor.b64  	%rd27145, %rd27144, %rd27142;
	mul.lo.s64 	%rd27146, %rd27145, 1099511628211;
	shr.u64 	%rd27147, %rd27131, 32;
	and.b64  	%rd27148, %rd27147, 255;
	xor.b64  	%rd27149, %rd27148, %rd27146;
	mul.lo.s64 	%rd27150, %rd27149, 1099511628211;
	shr.u64 	%rd27151, %rd27131, 40;
	and.b64  	%rd27152, %rd27151, 255;
	xor.b64  	%rd27153, %rd27152, %rd27150;
	mul.lo.s64 	%rd27154, %rd27153, 1099511628211;
	shr.u64 	%rd27155, %rd27131, 48;
	and.b64  	%rd27156, %rd27155, 255;
	xor.b64  	%rd27157, %rd27156, %rd27154;
	mul.lo.s64 	%rd27158, %rd27157, 1099511628211;
	shr.u64 	%rd27159, %rd27131, 56;
	xor.b64  	%rd27160, %rd27159, %rd27158;
	mul.lo.s64 	%rd37451, %rd27160, 1099511628211;
$L__BB34_450:
	setp.eq.s64 	%p1398, %rd4130, 1;
	mov.b64 	%rd37457, -3750763034362895579;
	mov.b64 	%rd37458, 0;
	@%p1398 bra 	$L__BB34_453;
	and.b64  	%rd37458, %rd4130, -2;
	mov.b64 	%rd37457, -3750763034362895579;
	mov.b64 	%rd37455, 0;
$L__BB34_452:
	shl.b64 	%rd27166, %rd37455, 3;
	add.s64 	%rd27167, %rd37366, %rd27166;
	ld.u64 	%rd27168, [%rd27167];
	and.b64  	%rd27169, %rd27168, 255;
	xor.b64  	%rd27170, %rd27169, %rd37457;
	mul.lo.s64 	%rd27171, %rd27170, 1099511628211;
	shr.u64 	%rd27172, %rd27168, 8;
	and.b64  	%rd27173, %rd27172, 255;
	xor.b64  	%rd27174, %rd27173, %rd27171;
	mul.lo.s64 	%rd27175, %rd27174, 1099511628211;
	shr.u64 	%rd27176, %rd27168, 16;
	and.b64  	%rd27177, %rd27176, 255;
	xor.b64  	%rd27178, %rd27177, %rd27175;
	mul.lo.s64 	%rd27179, %rd27178, 1099511628211;
	shr.u64 	%rd27180, %rd27168, 24;
	and.b64  	%rd27181, %rd27180, 255;
	xor.b64  	%rd27182, %rd27181, %rd27179;
	mul.lo.s64 	%rd27183, %rd27182, 1099511628211;
	shr.u64 	%rd27184, %rd27168, 32;
	and.b64  	%rd27185, %rd27184, 255;
	xor.b64  	%rd27186, %rd27185, %rd27183;
	mul.lo.s64 	%rd27187, %rd27186, 1099511628211;
	shr.u64 	%rd27188, %rd27168, 40;
	and.b64  	%rd27189, %rd27188, 255;
	xor.b64  	%rd27190, %rd27189, %rd27187;
	mul.lo.s64 	%rd27191, %rd27190, 1099511628211;
	shr.u64 	%rd27192, %rd27168, 48;
	and.b64  	%rd27193, %rd27192, 255;
	xor.b64  	%rd27194, %rd27193, %rd27191;
	mul.lo.s64 	%rd27195, %rd27194, 1099511628211;
	shr.u64 	%rd27196, %rd27168, 56;
	xor.b64  	%rd27197, %rd27196, %rd27195;
	mul.lo.s64 	%rd27198, %rd27197, 1099511628211;
	ld.u64 	%rd27199, [%rd27167+8];
	and.b64  	%rd27200, %rd27199, 255;
	xor.b64  	%rd27201, %rd27200, %rd27198;
	mul.lo.s64 	%rd27202, %rd27201, 1099511628211;
	shr.u64 	%rd27203, %rd27199, 8;
	and.b64  	%rd27204, %rd27203, 255;
	xor.b64  	%rd27205, %rd27204, %rd27202;
	mul.lo.s64 	%rd27206, %rd27205, 1099511628211;
	shr.u64 	%rd27207, %rd27199, 16;
	and.b64  	%rd27208, %rd27207, 255;
	xor.b64  	%rd27209, %rd27208, %rd27206;
	mul.lo.s64 	%rd27210, %rd27209, 1099511628211;
	shr.u64 	%rd27211, %rd27199, 24;
	and.b64  	%rd27212, %rd27211, 255;
	xor.b64  	%rd27213, %rd27212, %rd27210;
	mul.lo.s64 	%rd27214, %rd27213, 1099511628211;
	shr.u64 	%rd27215, %rd27199, 32;
	and.b64  	%rd27216, %rd27215, 255;
	xor.b64  	%rd27217, %rd27216, %rd27214;
	mul.lo.s64 	%rd27218, %rd27217, 1099511628211;
	shr.u64 	%rd27219, %rd27199, 40;
	and.b64  	%rd27220, %rd27219, 255;
	xor.b64  	%rd27221, %rd27220, %rd27218;
	mul.lo.s64 	%rd27222, %rd27221, 1099511628211;
	shr.u64 	%rd27223, %rd27199, 48;
	and.b64  	%rd27224, %rd27223, 255;
	xor.b64  	%rd27225, %rd27224, %rd27222;
	mul.lo.s64 	%rd27226, %rd27225, 1099511628211;
	shr.u64 	%rd27227, %rd27199, 56;
	xor.b64  	%rd27228, %rd27227, %rd27226;
	mul.lo.s64 	%rd37457, %rd27228, 1099511628211;
	add.s64 	%rd37455, %rd37455, 2;
	setp.ne.s64 	%p1399, %rd37455, %rd37458;
	@%p1399 bra 	$L__BB34_452;
$L__BB34_453:
	setp.eq.s64 	%p1400, %rd215, 0;
	@%p1400 bra 	$L__BB34_455;
	shl.b64 	%rd27229, %rd37458, 3;
	add.s64 	%rd27230, %rd37366, %rd27229;
	ld.u64 	%rd27231, [%rd27230];
	and.b64  	%rd27232, %rd27231, 255;
	xor.b64  	%rd27233, %rd27232, %rd37457;
	mul.lo.s64 	%rd27234, %rd27233, 1099511628211;
	shr.u64 	%rd27235, %rd27231, 8;
	and.b64  	%rd27236, %rd27235, 255;
	xor.b64  	%rd27237, %rd27236, %rd27234;
	mul.lo.s64 	%rd27238, %rd27237, 1099511628211;
	shr.u64 	%rd27239, %rd27231, 16;
	and.b64  	%rd27240, %rd27239, 255;
	xor.b64  	%rd27241, %rd27240, %rd27238;
	mul.lo.s64 	%rd27242, %rd27241, 1099511628211;
	shr.u64 	%rd27243, %rd27231, 24;
	and.b64  	%rd27244, %rd27243, 255;
	xor.b64  	%rd27245, %rd27244, %rd27242;
	mul.lo.s64 	%rd27246, %rd27245, 1099511628211;
	shr.u64 	%rd27247, %rd27231, 32;
	and.b64  	%rd27248, %rd27247, 255;
	xor.b64  	%rd27249, %rd27248, %rd27246;
	mul.lo.s64 	%rd27250, %rd27249, 1099511628211;
	shr.u64 	%rd27251, %rd27231, 40;
	and.b64  	%rd27252, %rd27251, 255;
	xor.b64  	%rd27253, %rd27252, %rd27250;
	mul.lo.s64 	%rd27254, %rd27253, 1099511628211;
	shr.u64 	%rd27255, %rd27231, 48;
	and.b64  	%rd27256, %rd27255, 255;
	xor.b64  	%rd27257, %rd27256, %rd27254;
	mul.lo.s64 	%rd27258, %rd27257, 1099511628211;
	shr.u64 	%rd27259, %rd27231, 56;
	xor.b64  	%rd27260, %rd27259, %rd27258;
	mul.lo.s64 	%rd37457, %rd27260, 1099511628211;
$L__BB34_455:
	setp.eq.s64 	%p1401, %rd37451, %rd37457;
	@%p1401 bra 	$L__BB34_468;
	setp.eq.s64 	%p1402, %rd4130, 1;
	mov.b64 	%rd37463, -3750763034362895579;
	mov.b64 	%rd37464, 0;
	@%p1402 bra 	$L__BB34_459;
	and.b64  	%rd37464, %rd4130, -2;
	mov.b64 	%rd37463, -3750763034362895579;
	mov.b64 	%rd37461, 0;
$L__BB34_458:
	shl.b64 	%rd27266, %rd37461, 3;
	add.s64 	%rd27267, %rd37285, %rd27266;
	ld.u64 	%rd27268, [%rd27267];
	and.b64  	%rd27269, %rd27268, 255;
	xor.b64  	%rd27270, %rd27269, %rd37463;
	mul.lo.s64 	%rd27271, %rd27270, 1099511628211;
	shr.u64 	%rd27272, %rd27268, 8;
	and.b64  	%rd27273, %rd27272, 255;
	xor.b64  	%rd27274, %rd27273, %rd27271;
	mul.lo.s64 	%rd27275, %rd27274, 1099511628211;
	shr.u64 	%rd27276, %rd27268, 16;
	and.b64  	%rd27277, %rd27276, 255;
	xor.b64  	%rd27278, %rd27277, %rd27275;
	mul.lo.s64 	%rd27279, %rd27278, 1099511628211;
	shr.u64 	%rd27280, %rd27268, 24;
	and.b64  	%rd27281, %rd27280, 255;
	xor.b64  	%rd27282, %rd27281, %rd27279;
	mul.lo.s64 	%rd27283, %rd27282, 1099511628211;
	shr.u64 	%rd27284, %rd27268, 32;
	and.b64  	%rd27285, %rd27284, 255;
	xor.b64  	%rd27286, %rd27285, %rd27283;
	mul.lo.s64 	%rd27287, %rd27286, 1099511628211;
	shr.u64 	%rd27288, %rd27268, 40;
	and.b64  	%rd27289, %rd27288, 255;
	xor.b64  	%rd27290, %rd27289, %rd27287;
	mul.lo.s64 	%rd27291, %rd27290, 1099511628211;
	shr.u64 	%rd27292, %rd27268, 48;
	and.b64  	%rd27293, %rd27292, 255;
	xor.b64  	%rd27294, %rd27293, %rd27291;
	mul.lo.s64 	%rd27295, %rd27294, 1099511628211;
	shr.u64 	%rd27296, %rd27268, 56;
	xor.b64  	%rd27297, %rd27296, %rd27295;
	mul.lo.s64 	%rd27298, %rd27297, 1099511628211;
	ld.u64 	%rd27299, [%rd27267+8];
	and.b64  	%rd27300, %rd27299, 255;
	xor.b64  	%rd27301, %rd27300, %rd27298;
	mul.lo.s64 	%rd27302, %rd27301, 1099511628211;
	shr.u64 	%rd27303, %rd27299, 8;
	and.b64  	%rd27304, %rd27303, 255;
	xor.b64  	%rd27305, %rd27304, %rd27302;
	mul.lo.s64 	%rd27306, %rd27305, 1099511628211;
	shr.u64 	%rd27307, %rd27299, 16;
	and.b64  	%rd27308, %rd27307, 255;
	xor.b64  	%rd27309, %rd27308, %rd27306;
	mul.lo.s64 	%rd27310, %rd27309, 1099511628211;
	shr.u64 	%rd27311, %rd27299, 24;
	and.b64  	%rd27312, %rd27311, 255;
	xor.b64  	%rd27313, %rd27312, %rd27310;
	mul.lo.s64 	%rd27314, %rd27313, 1099511628211;
	shr.u64 	%rd27315, %rd27299, 32;
	and.b64  	%rd27316, %rd27315, 255;
	xor.b64  	%rd27317, %rd27316, %rd27314;
	mul.lo.s64 	%rd27318, %rd27317, 1099511628211;
	shr.u64 	%rd27319, %rd27299, 40;
	and.b64  	%rd27320, %rd27319, 255;
	xor.b64  	%rd27321, %rd27320, %rd27318;
	mul.lo.s64 	%rd27322, %rd27321, 1099511628211;
	shr.u64 	%rd27323, %rd27299, 48;
	and.b64  	%rd27324, %rd27323, 255;
	xor.b64  	%rd27325, %rd27324, %rd27322;
	mul.lo.s64 	%rd27326, %rd27325, 1099511628211;
	shr.u64 	%rd27327, %rd27299, 56;
	xor.b64  	%rd27328, %rd27327, %rd27326;
	mul.lo.s64 	%rd37463, %rd27328, 1099511628211;
	add.s64 	%rd37461, %rd37461, 2;
	setp.ne.s64 	%p1403, %rd37461, %rd37464;
	@%p1403 bra 	$L__BB34_458;
$L__BB34_459:
	setp.eq.s64 	%p1404, %rd215, 0;
	@%p1404 bra 	$L__BB34_461;
	shl.b64 	%rd27329, %rd37464, 3;
	add.s64 	%rd27330, %rd37285, %rd27329;
	ld.u64 	%rd27331, [%rd27330];
	and.b64  	%rd27332, %rd27331, 255;
	xor.b64  	%rd27333, %rd27332, %rd37463;
	mul.lo.s64 	%rd27334, %rd27333, 1099511628211;
	shr.u64 	%rd27335, %rd27331, 8;
	and.b64  	%rd27336, %rd27335, 255;
	xor.b64  	%rd27337, %rd27336, %rd27334;
	mul.lo.s64 	%rd27338, %rd27337, 1099511628211;
	shr.u64 	%rd27339, %rd27331, 16;
	and.b64  	%rd27340, %rd27339, 255;
	xor.b64  	%rd27341, %rd27340, %rd27338;
	mul.lo.s64 	%rd27342, %rd27341, 1099511628211;
	shr.u64 	%rd27343, %rd27331, 24;
	and.b64  	%rd27344, %rd27343, 255;
	xor.b64  	%rd27345, %rd27344, %rd27342;
	mul.lo.s64 	%rd27346, %rd27345, 1099511628211;
	shr.u64 	%rd27347, %rd27331, 32;
	and.b64  	%rd27348, %rd27347, 255;
	xor.b64  	%rd27349, %rd27348, %rd27346;
	mul.lo.s64 	%rd27350, %rd27349, 1099511628211;
	shr.u64 	%rd27351, %rd27331, 40;
	and.b64  	%rd27352, %rd27351, 255;
	xor.b64  	%rd27353, %rd27352, %rd27350;
	mul.lo.s64 	%rd27354, %rd27353, 1099511628211;
	shr.u64 	%rd27355, %rd27331, 48;
	and.b64  	%rd27356, %rd27355, 255;
	xor.b64  	%rd27357, %rd27356, %rd27354;
	mul.lo.s64 	%rd27358, %rd27357, 1099511628211;
	shr.u64 	%rd27359, %rd27331, 56;
	xor.b64  	%rd27360, %rd27359, %rd27358;
	mul.lo.s64 	%rd37463, %rd27360, 1099511628211;
$L__BB34_461:
	setp.eq.s64 	%p1405, %rd4130, 1;
	mov.b64 	%rd37469, -3750763034362895579;
	mov.b64 	%rd37470, 0;
	@%p1405 bra 	$L__BB34_464;
	and.b64  	%rd37470, %rd4130, -2;
	mov.b64 	%rd37469, -3750763034362895579;
	mov.b64 	%rd37467, 0;
$L__BB34_463:
	shl.b64 	%rd27366, %rd37467, 3;
	add.s64 	%rd27367, %rd37366, %rd27366;
	ld.u64 	%rd27368, [%rd27367];
	and.b64  	%rd27369, %rd27368, 255;
	xor.b64  	%rd27370, %rd27369, %rd37469;
	mul.lo.s64 	%rd27371, %rd27370, 1099511628211;
	shr.u64 	%rd27372, %rd27368, 8;
	and.b64  	%rd27373, %rd27372, 255;
	xor.b64  	%rd27374, %rd27373, %rd27371;
	mul.lo.s64 	%rd27375, %rd27374, 1099511628211;
	shr.u64 	%rd27376, %rd27368, 16;
	and.b64  	%rd27377, %rd27376, 255;
	xor.b64  	%rd27378, %rd27377, %rd27375;
	mul.lo.s64 	%rd27379, %rd27378, 1099511628211;
	shr.u64 	%rd27380, %rd27368, 24;
	and.b64  	%rd27381, %rd27380, 255;
	xor.b64  	%rd27382, %rd27381, %rd27379;
	mul.lo.s64 	%rd27383, %rd27382, 1099511628211;
	shr.u64 	%rd27384, %rd27368, 32;
	and.b64  	%rd27385, %rd27384, 255;
	xor.b64  	%rd27386, %rd27385, %rd27383;
	mul.lo.s64 	%rd27387, %rd27386, 1099511628211;
	shr.u64 	%rd27388, %rd27368, 40;
	and.b64  	%rd27389, %rd27388, 255;
	xor.b64  	%rd27390, %rd27389, %rd27387;
	mul.lo.s64 	%rd27391, %rd27390, 1099511628211;
	shr.u64 	%rd27392, %rd27368, 48;
	and.b64  	%rd27393, %rd27392, 255;
	xor.b64  	%rd27394, %rd27393, %rd27391;
	mul.lo.s64 	%rd27395, %rd27394, 1099511628211;
	shr.u64 	%rd27396, %rd27368, 56;
	xor.b64  	%rd27397, %rd27396, %rd27395;
	mul.lo.s64 	%rd27398, %rd27397, 1099511628211;
	ld.u64 	%rd27399, [%rd27367+8];
	and.b64  	%rd27400, %rd27399, 255;
	xor.b64  	%rd27401, %rd27400, %rd27398;
	mul.lo.s64 	%rd27402, %rd27401, 1099511628211;
	shr.u64 	%rd27403, %rd27399, 8;
	and.b64  	%rd27404, %rd27403, 255;
	xor.b64  	%rd27405, %rd27404, %rd27402;
	mul.lo.s64 	%rd27406, %rd27405, 1099511628211;
	shr.u64 	%rd27407, %rd27399, 16;
	and.b64  	%rd27408, %rd27407, 255;
	xor.b64  	%rd27409, %rd27408, %rd27406;
	mul.lo.s64 	%rd27410, %rd27409, 1099511628211;
	shr.u64 	%rd27411, %rd27399, 24;
	and.b64  	%rd27412, %rd27411, 255;
	xor.b64  	%rd27413, %rd27412, %rd27410;
	mul.lo.s64 	%rd27414, %rd27413, 1099511628211;
	shr.u64 	%rd27415, %rd27399, 32;
	and.b64  	%rd27416, %rd27415, 255;
	xor.b64  	%rd27417, %rd27416, %rd27414;
	mul.lo.s64 	%rd27418, %rd27417, 1099511628211;
	shr.u64 	%rd27419, %rd27399, 40;
	and.b64  	%rd27420, %rd27419, 255;
	xor.b64  	%rd27421, %rd27420, %rd27418;
	mul.lo.s64 	%rd27422, %rd27421, 1099511628211;
	shr.u64 	%rd27423, %rd27399, 48;
	and.b64  	%rd27424, %rd27423, 255;
	xor.b64  	%rd27425, %rd27424, %rd27422;
	mul.lo.s64 	%rd27426, %rd27425, 1099511628211;
	shr.u64 	%rd27427, %rd27399, 56;
	xor.b64  	%rd27428, %rd27427, %rd27426;
	mul.lo.s64 	%rd37469, %rd27428, 1099511628211;
	add.s64 	%rd37467, %rd37467, 2;
	setp.ne.s64 	%p1406, %rd37467, %rd37470;
	@%p1406 bra 	$L__BB34_463;
$L__BB34_464:
	setp.eq.s64 	%p1407, %rd215, 0;
	@%p1407 bra 	$L__BB34_466;
	shl.b64 	%rd27429, %rd37470, 3;
	add.s64 	%rd27430, %rd37366, %rd27429;
	ld.u64 	%rd27431, [%rd27430];
	and.b64  	%rd27432, %rd27431, 255;
	xor.b64  	%rd27433, %rd27432, %rd37469;
	mul.lo.s64 	%rd27434, %rd27433, 1099511628211;
	shr.u64 	%rd27435, %rd27431, 8;
	and.b64  	%rd27436, %rd27435, 255;
	xor.b64  	%rd27437, %rd27436, %rd27434;
	mul.lo.s64 	%rd27438, %rd27437, 1099511628211;
	shr.u64 	%rd27439, %rd27431, 16;
	and.b64  	%rd27440, %rd27439, 255;
	xor.b64  	%rd27441, %rd27440, %rd27438;
	mul.lo.s64 	%rd27442, %rd27441, 1099511628211;
	shr.u64 	%rd27443, %rd27431, 24;
	and.b64  	%rd27444, %rd27443, 255;
	xor.b64  	%rd27445, %rd27444, %rd27442;
	mul.lo.s64 	%rd27446, %rd27445, 1099511628211;
	shr.u64 	%rd27447, %rd27431, 32;
	and.b64  	%rd27448, %rd27447, 255;
	xor.b64  	%rd27449, %rd27448, %rd27446;
	mul.lo.s64 	%rd27450, %rd27449, 1099511628211;
	shr.u64 	%rd27451, %rd27431, 40;
	and.b64  	%rd27452, %rd27451, 255;
	xor.b64  	%rd27453, %rd27452, %rd27450;
	mul.lo.s64 	%rd27454, %rd27453, 1099511628211;
	shr.u64 	%rd27455, %rd27431, 48;
	and.b64  	%rd27456, %rd27455, 255;
	xor.b64  	%rd27457, %rd27456, %rd27454;
	mul.lo.s64 	%rd27458, %rd27457, 1099511628211;
	shr.u64 	%rd27459, %rd27431, 56;
	xor.b64  	%rd27460, %rd27459, %rd27458;
	mul.lo.s64 	%rd37469, %rd27460, 1099511628211;
$L__BB34_466:
	setp.lt.u64 	%p1408, %rd37463, %rd37469;
	mov.u64 	%rd37474, %rd37285;
	@%p1408 bra 	$L__BB34_467;
	bra.uni 	$L__BB34_472;
$L__BB34_467:
	mov.u64 	%rd37474, %rd37366;
	mov.u64 	%rd37366, %rd37285;
	bra.uni 	$L__BB34_472;
$L__BB34_468:
	setp.eq.s32 	%p1409, %r120, 0;
	mov.u64 	%rd37474, %rd37285;
	@%p1409 bra 	$L__BB34_472;
	mov.b64 	%rd37473, 0;
$L__BB34_470:
	shl.b64 	%rd27462, %rd37473, 3;
	add.s64 	%rd27463, %rd37285, %rd27462;
	ld.u64 	%rd855, [%rd27463];
	add.s64 	%rd27464, %rd37366, %rd27462;
	ld.u64 	%rd856, [%rd27464];
	setp.lt.u64 	%p1410, %rd855, %rd856;
	@%p1410 bra 	$L__BB34_467;
	setp.le.u64 	%p1411, %rd855, %rd856;
	add.s64 	%rd37473, %rd37473, 1;
	setp.lt.u64 	%p1412, %rd37473, %rd12;
	and.pred  	%p1413, %p1411, %p1412;
	mov.u64 	%rd37474, %rd37285;
	@%p1413 bra 	$L__BB34_470;
$L__BB34_472:
	setp.eq.s64 	%p1414, %rd4130, 1;
	mov.b64 	%rd37478, -3750763034362895579;
	mov.b64 	%rd37479, 0;
	@%p1414 bra 	$L__BB34_475;
	and.b64  	%rd37479, %rd4130, -2;
	mov.b64 	%rd37478, -3750763034362895579;
	mov.b64 	%rd37476, 0;
$L__BB34_474:
	shl.b64 	%rd27471, %rd37476, 3;
	add.s64 	%rd27472, %rd37312, %rd27471;
	ld.u64 	%rd27473, [%rd27472];
	and.b64  	%rd27474, %rd27473, 255;
	xor.b64  	%rd27475, %rd27474, %rd37478;
	mul.lo.s64 	%rd27476, %rd27475, 1099511628211;
	shr.u64 	%rd27477, %rd27473, 8;
	and.b64  	%rd27478, %rd27477, 255;
	xor.b64  	%rd27479, %rd27478, %rd27476;
	mul.lo.s64 	%rd27480, %rd27479, 1099511628211;
	shr.u64 	%rd27481, %rd27473, 16;
	and.b64  	%rd27482, %rd27481, 255;
	xor.b64  	%rd27483, %rd27482, %rd27480;
	mul.lo.s64 	%rd27484, %rd27483, 1099511628211;
	shr.u64 	%rd27485, %rd27473, 24;
	and.b64  	%rd27486, %rd27485, 255;
	xor.b64  	%rd27487, %rd27486, %rd27484;
	mul.lo.s64 	%rd27488, %rd27487, 1099511628211;
	shr.u64 	%rd27489, %rd27473, 32;
	and.b64  	%rd27490, %rd27489, 255;
	xor.b64  	%rd27491, %rd27490, %rd27488;
	mul.lo.s64 	%rd27492, %rd27491, 1099511628211;
	shr.u64 	%rd27493, %rd27473, 40;
	and.b64  	%rd27494, %rd27493, 255;
	xor.b64  	%rd27495, %rd27494, %rd27492;
	mul.lo.s64 	%rd27496, %rd27495, 1099511628211;
	shr.u64 	%rd27497, %rd27473, 48;
	and.b64  	%rd27498, %rd27497, 255;
	xor.b64  	%rd27499, %rd27498, %rd27496;
	mul.lo.s64 	%rd27500, %rd27499, 1099511628211;
	shr.u64 	%rd27501, %rd27473, 56;
	xor.b64  	%rd27502, %rd27501, %rd27500;
	mul.lo.s64 	%rd27503, %rd27502, 1099511628211;
	ld.u64 	%rd27504, [%rd27472+8];
	and.b64  	%rd27505, %rd27504, 255;
	xor.b64  	%rd27506, %rd27505, %rd27503;
	mul.lo.s64 	%rd27507, %rd27506, 1099511628211;
	shr.u64 	%rd27508, %rd27504, 8;
	and.b64  	%rd27509, %rd27508, 255;
	xor.b64  	%rd27510, %rd27509, %rd27507;
	mul.lo.s64 	%rd27511, %rd27510, 1099511628211;
	shr.u64 	%rd27512, %rd27504, 16;
	and.b64  	%rd27513, %rd27512, 255;
	xor.b64  	%rd27514, %rd27513, %rd27511;
	mul.lo.s64 	%rd27515, %rd27514, 1099511628211;
	shr.u64 	%rd27516, %rd27504, 24;
	and.b64  	%rd27517, %rd27516, 255;
	xor.b64  	%rd27518, %rd27517, %rd27515;
	mul.lo.s64 	%rd27519, %rd27518, 1099511628211;
	shr.u64 	%rd27520, %rd27504, 32;
	and.b64  	%rd27521, %rd27520, 255;
	xor.b64  	%rd27522, %rd27521, %rd27519;
	mul.lo.s64 	%rd27523, %rd27522, 1099511628211;
	shr.u64 	%rd27524, %rd27504, 40;
	and.b64  	%rd27525, %rd27524, 255;
	xor.b64  	%rd27526, %rd27525, %rd27523;
	mul.lo.s64 	%rd27527, %rd27526, 1099511628211;
	shr.u64 	%rd27528, %rd27504, 48;
	and.b64  	%rd27529, %rd27528, 255;
	xor.b64  	%rd27530, %rd27529, %rd27527;
	mul.lo.s64 	%rd27531, %rd27530, 1099511628211;
	shr.u64 	%rd27532, %rd27504, 56;
	xor.b64  	%rd27533, %rd27532, %rd27531;
	mul.lo.s64 	%rd37478, %rd27533, 1099511628211;
	add.s64 	%rd37476, %rd37476, 2;
	setp.ne.s64 	%p1415, %rd37476, %rd37479;
	@%p1415 bra 	$L__BB34_474;
$L__BB34_475:
	setp.eq.s64 	%p1416, %rd215, 0;
	@%p1416 bra 	$L__BB34_477;
	shl.b64 	%rd27534, %rd37479, 3;
	add.s64 	%rd27535, %rd37312, %rd27534;
	ld.u64 	%rd27536, [%rd27535];
	and.b64  	%rd27537, %rd27536, 255;
	xor.b64  	%rd27538, %rd27537, %rd37478;
	mul.lo.s64 	%rd27539, %rd27538, 1099511628211;
	shr.u64 	%rd27540, %rd27536, 8;
	and.b64  	%rd27541, %rd27540, 255;
	xor.b64  	%rd27542, %rd27541, %rd27539;
	mul.lo.s64 	%rd27543, %rd27542, 1099511628211;
	shr.u64 	%rd27544, %rd27536, 16;
	and.b64  	%rd27545, %rd27544, 255;
	xor.b64  	%rd27546, %rd27545, %rd27543;
	mul.lo.s64 	%rd27547, %rd27546, 1099511628211;
	shr.u64 	%rd27548, %rd27536, 24;
	and.b64  	%rd27549, %rd27548, 255;
	xor.b64  	%rd27550, %rd27549, %rd27547;
	mul.lo.s64 	%rd27551, %rd27550, 1099511628211;
	shr.u64 	%rd27552, %rd27536, 32;
	and.b64  	%rd27553, %rd27552, 255;
	xor.b64  	%rd27554, %rd27553, %rd27551;
	mul.lo.s64 	%rd27555, %rd27554, 1099511628211;
	shr.u64 	%rd27556, %rd27536, 40;
	and.b64  	%rd27557, %rd27556, 255;
	xor.b64  	%rd27558, %rd27557, %rd27555;
	mul.lo.s64 	%rd27559, %rd27558, 1099511628211;
	shr.u64 	%rd27560, %rd27536, 48;
	and.b64  	%rd27561, %rd27560, 255;
	xor.b64  	%rd27562, %rd27561, %rd27559;
	mul.lo.s64 	%rd27563, %rd27562, 1099511628211;
	shr.u64 	%rd27564, %rd27536, 56;
	xor.b64  	%rd27565, %rd27564, %rd27563;
	mul.lo.s64 	%rd37478, %rd27565, 1099511628211;
$L__BB34_477:
	setp.eq.s64 	%p1417, %rd4130, 1;
	mov.b64 	%rd37484, -3750763034362895579;
	mov.b64 	%rd37485, 0;
	@%p1417 bra 	$L__BB34_480;
	and.b64  	%rd37485, %rd4130, -2;
	mov.b64 	%rd37484, -3750763034362895579;
	mov.b64 	%rd37482, 0;
$L__BB34_479:
	shl.b64 	%rd27571, %rd37482, 3;
	add.s64 	%rd27572, %rd37124, %rd27571;
	ld.u64 	%rd27573, [%rd27572];
	and.b64  	%rd27574, %rd27573, 255;
	xor.b64  	%rd27575, %rd27574, %rd37484;
	mul.lo.s64 	%rd27576, %rd27575, 1099511628211;
	shr.u64 	%rd27577, %rd27573, 8;
	and.b64  	%rd27578, %rd27577, 255;
	xor.b64  	%rd27579, %rd27578, %rd27576;
	mul.lo.s64 	%rd27580, %rd27579, 1099511628211;
	shr.u64 	%rd27581, %rd27573, 16;
	and.b64  	%rd27582, %rd27581, 255;
	xor.b64  	%rd27583, %rd27582, %rd27580;
	mul.lo.s64 	%rd27584, %rd27583, 1099511628211;
	shr.u64 	%rd27585, %rd27573, 24;
	and.b64  	%rd27586, %rd27585, 255;
	xor.b64  	%rd27587, %rd27586, %rd27584;
	mul.lo.s64 	%rd27588, %rd27587, 1099511628211;
	shr.u64 	%rd27589, %rd27573, 32;
	and.b64  	%rd27590, %rd27589, 255;
	xor.b64  	%rd27591, %rd27590, %rd27588;
	mul.lo.s64 	%rd27592, %rd27591, 1099511628211;
	shr.u64 	%rd27593, %rd27573, 40;
	and.b64  	%rd27594, %rd27593, 255;
	xor.b64  	%rd27595, %rd27594, %rd27592;
	mul.lo.s64 	%rd27596, %rd27595, 1099511628211;
	shr.u64 	%rd27597, %rd27573, 48;
	and.b64  	%rd27598, %rd27597, 255;
	xor.b64  	%rd27599, %rd27598, %rd27596;
	mul.lo.s64 	%rd27600, %rd27599, 1099511628211;
	shr.u64 	%rd27601, %rd27573, 56;
	xor.b64  	%rd27602, %rd27601, %rd27600;
	mul.lo.s64 	%rd27603, %rd27602, 1099511628211;
	ld.u64 	%rd27604, [%rd27572+8];
	and.b64  	%rd27605, %rd27604, 255;
	xor.b64  	%rd27606, %rd27605, %rd27603;
	mul.lo.s64 	%rd27607, %rd27606, 1099511628211;
	shr.u64 	%rd27608, %rd27604, 8;
	and.b64  	%rd27609, %rd27608, 255;
	xor.b64  	%rd27610, %rd27609, %rd27607;
	mul.lo.s64 	%rd27611, %rd27610, 1099511628211;
	shr.u64 	%rd27612, %rd27604, 16;
	and.b64  	%rd27613, %rd27612, 255;
	xor.b64  	%rd27614, %rd27613, %rd27611;
	mul.lo.s64 	%rd27615, %rd27614, 1099511628211;
	shr.u64 	%rd27616, %rd27604, 24;
	and.b64  	%rd27617, %rd27616, 255;
	xor.b64  	%rd27618, %rd27617, %rd27615;
	mul.lo.s64 	%rd27619, %rd27618, 1099511628211;
	shr.u64 	%rd27620, %rd27604, 32;
	and.b64  	%rd27621, %rd27620, 255;
	xor.b64  	%rd27622, %rd27621, %rd27619;
	mul.lo.s64 	%rd27623, %rd27622, 1099511628211;
	shr.u64 	%rd27624, %rd27604, 40;
	and.b64  	%rd27625, %rd27624, 255;
	xor.b64  	%rd27626, %rd27625, %rd27623;
	mul.lo.s64 	%rd27627, %rd27626, 1099511628211;
	shr.u64 	%rd27628, %rd27604, 48;
	and.b64  	%rd27629, %rd27628, 255;
	xor.b64  	%rd27630, %rd27629, %rd27627;
	mul.lo.s64 	%rd27631, %rd27630, 1099511628211;
	shr.u64 	%rd27632, %rd27604, 56;
	xor.b64  	%rd27633, %rd27632, %rd27631;
	mul.lo.s64 	%rd37484, %rd27633, 1099511628211;
	add.s64 	%rd37482, %rd37482, 2;
	setp.ne.s64 	%p1418, %rd37482, %rd37485;
	@%p1418 bra 	$L__BB34_479;
$L__BB34_480:
	setp.eq.s64 	%p1419, %rd215, 0;
	@%p1419 bra 	$L__BB34_482;
	shl.b64 	%rd27634, %rd37485, 3;
	add.s64 	%rd27635, %rd37124, %rd27634;
	ld.u64 	%rd27636, [%rd27635];
	and.b64  	%rd27637, %rd27636, 255;
	xor.b64  	%rd27638, %rd27637, %rd37484;
	mul.lo.s64 	%rd27639, %rd27638, 1099511628211;
	shr.u64 	%rd27640, %rd27636, 8;
	and.b64  	%rd27641, %rd27640, 255;
	xor.b64  	%rd27642, %rd27641, %rd27639;
	mul.lo.s64 	%rd27643, %rd27642, 1099511628211;
	shr.u64 	%rd27644, %rd27636, 16;
	and.b64  	%rd27645, %rd27644, 255;
	xor.b64  	%rd27646, %rd27645, %rd27643;
	mul.lo.s64 	%rd27647, %rd27646, 1099511628211;
	shr.u64 	%rd27648, %rd27636, 24;
	and.b64  	%rd27649, %rd27648, 255;
	xor.b64  	%rd27650, %rd27649, %rd27647;
	mul.lo.s64 	%rd27651, %rd27650, 1099511628211;
	shr.u64 	%rd27652, %rd27636, 32;
	and.b64  	%rd27653, %rd27652, 255;
	xor.b64  	%rd27654, %rd27653, %rd27651;
	mul.lo.s64 	%rd27655, %rd27654, 1099511628211;
	shr.u64 	%rd27656, %rd27636, 40;
	and.b64  	%rd27657, %rd27656, 255;
	xor.b64  	%rd27658, %rd27657, %rd27655;
	mul.lo.s64 	%rd27659, %rd27658, 1099511628211;
	shr.u64 	%rd27660, %rd27636, 48;
	and.b64  	%rd27661, %rd27660, 255;
	xor.b64  	%rd27662, %rd27661, %rd27659;
	mul.lo.s64 	%rd27663, %rd27662, 1099511628211;
	shr.u64 	%rd27664, %rd27636, 56;
	xor.b64  	%rd27665, %rd27664, %rd27663;
	mul.lo.s64 	%rd37484, %rd27665, 1099511628211;
$L__BB34_482:
	setp.eq.s64 	%p1420, %rd37478, %rd37484;
	@%p1420 bra 	$L__BB34_495;
	setp.eq.s64 	%p1421, %rd4130, 1;
	mov.b64 	%rd37490, -3750763034362895579;
	mov.b64 	%rd37491, 0;
	@%p1421 bra 	$L__BB34_486;
	and.b64  	%rd37491, %rd4130, -2;
	mov.b64 	%rd37490, -3750763034362895579;
	mov.b64 	%rd37488, 0;
$L__BB34_485:
	shl.b64 	%rd27671, %rd37488, 3;
	add.s64 	%rd27672, %rd37312, %rd27671;
	ld.u64 	%rd27673, [%rd27672];
	and.b64  	%rd27674, %rd27673, 255;
	xor.b64  	%rd27675, %rd27674, %rd37490;
	mul.lo.s64 	%rd27676, %rd27675, 1099511628211;
	shr.u64 	%rd27677, %rd27673, 8;
	and.b64  	%rd27678, %rd27677, 255;
	xor.b64  	%rd27679, %rd27678, %rd27676;
	mul.lo.s64 	%rd27680, %rd27679, 1099511628211;
	shr.u64 	%rd27681, %rd27673, 16;
	and.b64  	%rd27682, %rd27681, 255;
	xor.b64  	%rd27683, %rd27682, %rd27680;
	mul.lo.s64 	%rd27684, %rd27683, 1099511628211;
	shr.u64 	%rd27685, %rd27673, 24;
	and.b64  	%rd27686, %rd27685, 255;
	xor.b64  	%rd27687, %rd27686, %rd27684;
	mul.lo.s64 	%rd27688, %rd27687, 1099511628211;
	shr.u64 	%rd27689, %rd27673, 32;
	and.b64  	%rd27690, %rd27689, 255;
	xor.b64  	%rd27691, %rd27690, %rd27688;
	mul.lo.s64 	%rd27692, %rd27691, 1099511628211;
	shr.u64 	%rd27693, %rd27673, 40;
	and.b64  	%rd27694, %rd27693, 255;
	xor.b64  	%rd27695, %rd27694, %rd27692;
	mul.lo.s64 	%rd27696, %rd27695, 1099511628211;
	shr.u64 	%rd27697, %rd27673, 48;
	and.b64  	%rd27698, %rd27697, 255;
	xor.b64  	%rd27699, %rd27698, %rd27696;
	mul.lo.s64 	%rd27700, %rd27699, 1099511628211;
	shr.u64 	%rd27701, %rd27673, 56;
	xor.b64  	%rd27702, %rd27701, %rd27700;
	mul.lo.s64 	%rd27703, %rd27702, 1099511628211;
	ld.u64 	%rd27704, [%rd27672+8];
	and.b64  	%rd27705, %rd27704, 255;
	xor.b64  	%rd27706, %rd27705, %rd27703;
	mul.lo.s64 	%rd27707, %rd27706, 1099511628211;
	shr.u64 	%rd27708, %rd27704, 8;
	and.b64  	%rd27709, %rd27708, 255;
	xor.b64  	%rd27710, %rd27709, %rd27707;
	mul.lo.s64 	%rd27711, %rd27710, 1099511628211;
	shr.u64 	%rd27712, %rd27704, 16;
	and.b64  	%rd27713, %rd27712, 255;
	xor.b64  	%rd27714, %rd27713, %rd27711;
	mul.lo.s64 	%rd27715, %rd27714, 1099511628211;
	shr.u64 	%rd27716, %rd27704, 24;
	and.b64  	%rd27717, %rd27716, 255;
	xor.b64  	%rd27718, %rd27717, %rd27715;
	mul.lo.s64 	%rd27719, %rd27718, 1099511628211;
	shr.u64 	%rd27720, %rd27704, 32;
	and.b64  	%rd27721, %rd27720, 255;
	xor.b64  	%rd27722, %rd27721, %rd27719;
	mul.lo.s64 	%rd27723, %rd27722, 1099511628211;
	shr.u64 	%rd27724, %rd27704, 40;
	and.b64  	%rd27725, %rd27724, 255;
	xor.b64  	%rd27726, %rd27725, %rd27723;
	mul.lo.s64 	%rd27727, %rd27726, 1099511628211;
	shr.u64 	%rd27728, %rd27704, 48;
	and.b64  	%rd27729, %rd27728, 255;
	xor.b64  	%rd27730, %rd27729, %rd27727;
	mul.lo.s64 	%rd27731, %rd27730, 1099511628211;
	shr.u64 	%rd27732, %rd27704, 56;
	xor.b64  	%rd27733, %rd27732, %rd27731;
	mul.lo.s64 	%rd37490, %rd27733, 1099511628211;
	add.s64 	%rd37488, %rd37488, 2;
	setp.ne.s64 	%p1422, %rd37488, %rd37491;
	@%p1422 bra 	$L__BB34_485;
$L__BB34_486:
	setp.eq.s64 	%p1423, %rd215, 0;
	@%p1423 bra 	$L__BB34_488;
	shl.b64 	%rd27734, %rd37491, 3;
	add.s64 	%rd27735, %rd37312, %rd27734;
	ld.u64 	%rd27736, [%rd27735];
	and.b64  	%rd27737, %rd27736, 255;
	xor.b64  	%rd27738, %rd27737, %rd37490;
	mul.lo.s64 	%rd27739, %rd27738, 1099511628211;
	shr.u64 	%rd27740, %rd27736, 8;
	and.b64  	%rd27741, %rd27740, 255;
	xor.b64  	%rd27742, %rd27741, %rd27739;
	mul.lo.s64 	%rd27743, %rd27742, 1099511628211;
	shr.u64 	%rd27744, %rd27736, 16;
	and.b64  	%rd27745, %rd27744, 255;
	xor.b64  	%rd27746, %rd27745, %rd27743;
	mul.lo.s64 	%rd27747, %rd27746, 1099511628211;
	shr.u64 	%rd27748, %rd27736, 24;
	and.b64  	%rd27749, %rd27748, 255;
	xor.b64  	%rd27750, %rd27749, %rd27747;
	mul.lo.s64 	%rd27751, %rd27750, 1099511628211;
	shr.u64 	%rd27752, %rd27736, 32;
	and.b64  	%rd27753, %rd27752, 255;
	xor.b64  	%rd27754, %rd27753, %rd27751;
	mul.lo.s64 	%rd27755, %rd27754, 1099511628211;
	shr.u64 	%rd27756, %rd27736, 40;
	and.b64  	%rd27757, %rd27756, 255;
	xor.b64  	%rd27758, %rd27757, %rd27755;
	mul.lo.s64 	%rd27759, %rd27758, 1099511628211;
	shr.u64 	%rd27760, %rd27736, 48;
	and.b64  	%rd27761, %rd27760, 255;
	xor.b64  	%rd27762, %rd27761, %rd27759;
	mul.lo.s64 	%rd27763, %rd27762, 1099511628211;
	shr.u64 	%rd27764, %rd27736, 56;
	xor.b64  	%rd27765, %rd27764, %rd27763;
	mul.lo.s64 	%rd37490, %rd27765, 1099511628211;
$L__BB34_488:
	setp.eq.s64 	%p1424, %rd4130, 1;
	mov.b64 	%rd37496, -3750763034362895579;
	mov.b64 	%rd37497, 0;
	@%p1424 bra 	$L__BB34_491;
	and.b64  	%rd37497, %rd4130, -2;
	mov.b64 	%rd37496, -3750763034362895579;
	mov.b64 	%rd37494, 0;
$L__BB34_490:
	shl.b64 	%rd27771, %rd37494, 3;
	add.s64 	%rd27772, %rd37124, %rd27771;
	ld.u64 	%rd27773, [%rd27772];
	and.b64  	%rd27774, %rd27773, 255;
	xor.b64  	%rd27775, %rd27774, %rd37496;
	mul.lo.s64 	%rd27776, %rd27775, 1099511628211;
	shr.u64 	%rd27777, %rd27773, 8;
	and.b64  	%rd27778, %rd27777, 255;
	xor.b64  	%rd27779, %rd27778, %rd27776;
	mul.lo.s64 	%rd27780, %rd27779, 1099511628211;
	shr.u64 	%rd27781, %rd27773, 16;
	and.b64  	%rd27782, %rd27781, 255;
	xor.b64  	%rd27783, %rd27782, %rd27780;
	mul.lo.s64 	%rd27784, %rd27783, 1099511628211;
	shr.u64 	%rd27785, %rd27773, 24;
	and.b64  	%rd27786, %rd27785, 255;
	xor.b64  	%rd27787, %rd27786, %rd27784;
	mul.lo.s64 	%rd27788, %rd27787, 1099511628211;
	shr.u64 	%rd27789, %rd27773, 32;
	and.b64  	%rd27790, %rd27789, 255;
	xor.b64  	%rd27791, %rd27790, %rd27788;
	mul.lo.s64 	%rd27792, %rd27791, 1099511628211;
	shr.u64 	%rd27793, %rd27773, 40;
	and.b64  	%rd27794, %rd27793, 255;
	xor.b64  	%rd27795, %rd27794, %rd27792;
	mul.lo.s64 	%rd27796, %rd27795, 1099511628211;
	shr.u64 	%rd27797, %rd27773, 48;
	and.b64  	%rd27798, %rd27797, 255;
	xor.b64  	%rd27799, %rd27798, %rd27796;
	mul.lo.s64 	%rd27800, %rd27799, 1099511628211;
	shr.u64 	%rd27801, %rd27773, 56;
	xor.b64  	%rd27802, %rd27801, %rd27800;
	mul.lo.s64 	%rd27803, %rd27802, 1099511628211;
	ld.u64 	%rd27804, [%rd27772+8];
	and.b64  	%rd27805, %rd27804, 255;
	xor.b64  	%rd27806, %rd27805, %rd27803;
	mul.lo.s64 	%rd27807, %rd27806, 1099511628211;
	shr.u64 	%rd27808, %rd27804, 8;
	and.b64  	%rd27809, %rd27808, 255;
	xor.b64  	%rd27810, %rd27809, %rd27807;
	mul.lo.s64 	%rd27811, %rd27810, 1099511628211;
	shr.u64 	%rd27812, %rd27804, 16;
	and.b64  	%rd27813, %rd27812, 255;
	xor.b64  	%rd27814, %rd27813, %rd27811;
	mul.lo.s64 	%rd27815, %rd27814, 1099511628211;
	shr.u64 	%rd27816, %rd27804, 24;
	and.b64  	%rd27817, %rd27816, 255;
	xor.b64  	%rd27818, %rd27817, %rd27815;
	mul.lo.s64 	%rd27819, %rd27818, 1099511628211;
	shr.u64 	%rd27820, %rd27804, 32;
	and.b64  	%rd27821, %rd27820, 255;
	xor.b64  	%rd27822, %rd27821, %rd27819;
	mul.lo.s64 	%rd27823, %rd27822, 1099511628211;
	shr.u64 	%rd27824, %rd27804, 40;
	and.b64  	%rd27825, %rd27824, 255;
	xor.b64  	%rd27826, %rd27825, %rd27823;
	mul.lo.s64 	%rd27827, %rd27826, 1099511628211;
	shr.u64 	%rd27828, %rd27804, 48;
	and.b64  	%rd27829, %rd27828, 255;
	xor.b64  	%rd27830, %rd27829, %rd27827;
	mul.lo.s64 	%rd27831, %rd27830, 1099511628211;
	shr.u64 	%rd27832, %rd27804, 56;
	xor.b64  	%rd27833, %rd27832, %rd27831;
	mul.lo.s64 	%rd37496, %rd27833, 1099511628211;
	add.s64 	%rd37494, %rd37494, 2;
	setp.ne.s64 	%p1425, %rd37494, %rd37497;
	@%p1425 bra 	$L__BB34_490;
$L__BB34_491:
	setp.eq.s64 	%p1426, %rd215, 0;
	@%p1426 bra 	$L__BB34_493;
	shl.b64 	%rd27834, %rd37497, 3;
	add.s64 	%rd27835, %rd37124, %rd27834;
	ld.u64 	%rd27836, [%rd27835];
	and.b64  	%rd27837, %rd27836, 255;
	xor.b64  	%rd27838, %rd27837, %rd37496;
	mul.lo.s64 	%rd27839, %rd27838, 1099511628211;
	shr.u64 	%rd27840, %rd27836, 8;
	and.b64  	%rd27841, %rd27840, 255;
	xor.b64  	%rd27842, %rd27841, %rd27839;
	mul.lo.s64 	%rd27843, %rd27842, 1099511628211;
	shr.u64 	%rd27844, %rd27836, 16;
	and.b64  	%rd27845, %rd27844, 255;
	xor.b64  	%rd27846, %rd27845, %rd27843;
	mul.lo.s64 	%rd27847, %rd27846, 1099511628211;
	shr.u64 	%rd27848, %rd27836, 24;
	and.b64  	%rd27849, %rd27848, 255;
	xor.b64  	%rd27850, %rd27849, %rd27847;
	mul.lo.s64 	%rd27851, %rd27850, 1099511628211;
	shr.u64 	%rd27852, %rd27836, 32;
	and.b64  	%rd27853, %rd27852, 255;
	xor.b64  	%rd27854, %rd27853, %rd27851;
	mul.lo.s64 	%rd27855, %rd27854, 1099511628211;
	shr.u64 	%rd27856, %rd27836, 40;
	and.b64  	%rd27857, %rd27856, 255;
	xor.b64  	%rd27858, %rd27857, %rd27855;
	mul.lo.s64 	%rd27859, %rd27858, 1099511628211;
	shr.u64 	%rd27860, %rd27836, 48;
	and.b64  	%rd27861, %rd27860, 255;
	xor.b64  	%rd27862, %rd27861, %rd27859;
	mul.lo.s64 	%rd27863, %rd27862, 1099511628211;
	shr.u64 	%rd27864, %rd27836, 56;
	xor.b64  	%rd27865, %rd27864, %rd27863;
	mul.lo.s64 	%rd37496, %rd27865, 1099511628211;
$L__BB34_493:
	setp.lt.u64 	%p1427, %rd37490, %rd37496;
	mov.u64 	%rd37501, %rd37312;
	@%p1427 bra 	$L__BB34_494;
	bra.uni 	$L__BB34_499;
$L__BB34_494:
	mov.u64 	%rd37501, %rd37124;
	mov.u64 	%rd37124, %rd37312;
	bra.uni 	$L__BB34_499;
$L__BB34_495:
	setp.eq.s32 	%p1428, %r120, 0;
	mov.u64 	%rd37501, %rd37312;
	@%p1428 bra 	$L__BB34_499;
	mov.b64 	%rd37500, 0;
$L__BB34_497:
	shl.b64 	%rd27867, %rd37500, 3;
	add.s64 	%rd27868, %rd37312, %rd27867;
	ld.u64 	%rd901, [%rd27868];
	add.s64 	%rd27869, %rd37124, %rd27867;
	ld.u64 	%rd902, [%rd27869];
	setp.lt.u64 	%p1429, %rd901, %rd902;
	@%p1429 bra 	$L__BB34_494;
	setp.le.u64 	%p1430, %rd901, %rd902;
	add.s64 	%rd37500, %rd37500, 1;
	setp.lt.u64 	%p1431, %rd37500, %rd12;
	and.pred  	%p1432, %p1430, %p1431;
	mov.u64 	%rd37501, %rd37312;
	@%p1432 bra 	$L__BB34_497;
$L__BB34_499:
	setp.eq.s64 	%p1433, %rd4130, 1;
	mov.b64 	%rd37505, -3750763034362895579;
	mov.b64 	%rd37506, 0;
	@%p1433 bra 	$L__BB34_502;
	and.b64  	%rd37506, %rd4130, -2;
	mov.b64 	%rd37505, -3750763034362895579;
	mov.b64 	%rd37503, 0;
$L__BB34_501:
	shl.b64 	%rd27876, %rd37503, 3;
	add.s64 	%rd27877, %rd37339, %rd27876;
	ld.u64 	%rd27878, [%rd27877];
	and.b64  	%rd27879, %rd27878, 255;
	xor.b64  	%rd27880, %rd27879, %rd37505;
	mul.lo.s64 	%rd27881, %rd27880, 1099511628211;
	shr.u64 	%rd27882, %rd27878, 8;
	and.b64  	%rd27883, %rd27882, 255;
	xor.b64  	%rd27884, %rd27883, %rd27881;
	mul.lo.s64 	%rd27885, %rd27884, 1099511628211;
	shr.u64 	%rd27886, %rd27878, 16;
	and.b64  	%rd27887, %rd27886, 255;
	xor.b64  	%rd27888, %rd27887, %rd27885;
	mul.lo.s64 	%rd27889, %rd27888, 1099511628211;
	shr.u64 	%rd27890, %rd27878, 24;
	and.b64  	%rd27891, %rd27890, 255;
	xor.b64  	%rd27892, %rd27891, %rd27889;
	mul.lo.s64 	%rd27893, %rd27892, 1099511628211;
	shr.u64 	%rd27894, %rd27878, 32;
	and.b64  	%rd27895, %rd27894, 255;
	xor.b64  	%rd27896, %rd27895, %rd27893;
	mul.lo.s64 	%rd27897, %rd27896, 1099511628211;
	shr.u64 	%rd27898, %rd27878, 40;
	and.b64  	%rd27899, %rd27898, 255;
	xor.b64  	%rd27900, %rd27899, %rd27897;
	mul.lo.s64 	%rd27901, %rd27900, 1099511628211;
	shr.u64 	%rd27902, %rd27878, 48;
	and.b64  	%rd27903, %rd27902, 255;
	xor.b64  	%rd27904, %rd27903, %rd27901;
	mul.lo.s64 	%rd27905, %rd27904, 1099511628211;
	shr.u64 	%rd27906, %rd27878, 56;
	xor.b64  	%rd27907, %rd27906, %rd27905;
	mul.lo.s64 	%rd27908, %rd27907, 1099511628211;
	ld.u64 	%rd27909, [%rd27877+8];
	and.b64  	%rd27910, %rd27909, 255;
	xor.b64  	%rd27911, %rd27910, %rd27908;
	mul.lo.s64 	%rd27912, %rd27911, 1099511628211;
	shr.u64 	%rd27913, %rd27909, 8;
	and.b64  	%rd27914, %rd27913, 255;
	xor.b64  	%rd27915, %rd27914, %rd27912;
	mul.lo.s64 	%rd27916, %rd27915, 1099511628211;
	shr.u64 	%rd27917, %rd27909, 16;
	and.b64  	%rd27918, %rd27917, 255;
	xor.b64  	%rd27919, %rd27918, %rd27916;
	mul.lo.s64 	%rd27920, %rd27919, 1099511628211;
	shr.u64 	%rd27921, %rd27909, 24;
	and.b64  	%rd27922, %rd27921, 255;
	xor.b64  	%rd27923, %rd27922, %rd27920;
	mul.lo.s64 	%rd27924, %rd27923, 1099511628211;
	shr.u64 	%rd27925, %rd27909, 32;
	and.b64  	%rd27926, %rd27925, 255;
	xor.b64  	%rd27927, %rd27926, %rd27924;
	mul.lo.s64 	%rd27928, %rd27927, 1099511628211;
	shr.u64 	%rd27929, %rd27909, 40;
	and.b64  	%rd27930, %rd27929, 255;
	xor.b64  	%rd27931, %rd27930, %rd27928;
	mul.lo.s64 	%rd27932, %rd27931, 1099511628211;
	shr.u64 	%rd27933, %rd27909, 48;
	and.b64  	%rd27934, %rd27933, 255;
	xor.b64  	%rd27935, %rd27934, %rd27932;
	mul.lo.s64 	%rd27936, %rd27935, 1099511628211;
	shr.u64 	%rd27937, %rd27909, 56;
	xor.b64  	%rd27938, %rd27937, %rd27936;
	mul.lo.s64 	%rd37505, %rd27938, 1099511628211;
	add.s64 	%rd37503, %rd37503, 2;
	setp.ne.s64 	%p1434, %rd37503, %rd37506;
	@%p1434 bra 	$L__BB34_501;
$L__BB34_502:
	setp.eq.s64 	%p1435, %rd215, 0;
	@%p1435 bra 	$L__BB34_504;
	shl.b64 	%rd27939, %rd37506, 3;
	add.s64 	%rd27940, %rd37339, %rd27939;
	ld.u64 	%rd27941, [%rd27940];
	and.b64  	%rd27942, %rd27941, 255;
	xor.b64  	%rd27943, %rd27942, %rd37505;
	mul.lo.s64 	%rd27944, %rd27943, 1099511628211;
	shr.u64 	%rd27945, %rd27941, 8;
	and.b64  	%rd27946, %rd27945, 255;
	xor.b64  	%rd27947, %rd27946, %rd27944;
	mul.lo.s64 	%rd27948, %rd27947, 1099511628211;
	shr.u64 	%rd27949, %rd27941, 16;
	and.b64  	%rd27950, %rd27949, 255;
	xor.b64  	%rd27951, %rd27950, %rd27948;
	mul.lo.s64 	%rd27952, %rd27951, 1099511628211;
	shr.u64 	%rd27953, %rd27941, 24;
	and.b64  	%rd27954, %rd27953, 255;
	xor.b64  	%rd27955, %rd27954, %rd27952;
	mul.lo.s64 	%rd27956, %rd27955, 1099511628211;
	shr.u64 	%rd27957, %rd27941, 32;
	and.b64  	%rd27958, %rd27957, 255;
	xor.b64  	%rd27959, %rd27958, %rd27956;
	mul.lo.s64 	%rd27960, %rd27959, 1099511628211;
	shr.u64 	%rd27961, %rd27941, 40;
	and.b64  	%rd27962, %rd27961, 255;
	xor.b64  	%rd27963, %rd27962, %rd27960;
	mul.lo.s64 	%rd27964, %rd27963, 1099511628211;
	shr.u64 	%rd27965, %rd27941, 48;
	and.b64  	%rd27966, %rd27965, 255;
	xor.b64  	%rd27967, %rd27966, %rd27964;
	mul.lo.s64 	%rd27968, %rd27967, 1099511628211;
	shr.u64 	%rd27969, %rd27941, 56;
	xor.b64  	%rd27970, %rd27969, %rd27968;
	mul.lo.s64 	%rd37505, %rd27970, 1099511628211;
$L__BB34_504:
	setp.eq.s64 	%p1436, %rd4130, 1;
	mov.b64 	%rd37511, -3750763034362895579;
	mov.b64 	%rd37512, 0;
	@%p1436 bra 	$L__BB34_507;
	and.b64  	%rd37512, %rd4130, -2;
	mov.b64 	%rd37511, -3750763034362895579;
	mov.b64 	%rd37509, 0;
$L__BB34_506:
	shl.b64 	%rd27976, %rd37509, 3;
	add.s64 	%rd27977, %rd37420, %rd27976;
	ld.u64 	%rd27978, [%rd27977];
	and.b64  	%rd27979, %rd27978, 255;
	xor.b64  	%rd27980, %rd27979, %rd37511;
	mul.lo.s64 	%rd27981, %rd27980, 1099511628211;
	shr.u64 	%rd27982, %rd27978, 8;
	and.b64  	%rd27983, %rd27982, 255;
	xor.b64  	%rd27984, %rd27983, %rd27981;
	mul.lo.s64 	%rd27985, %rd27984, 1099511628211;
	shr.u64 	%rd27986, %rd27978, 16;
	and.b64  	%rd27987, %rd27986, 255;
	xor.b64  	%rd27988, %rd27987, %rd27985;
	mul.lo.s64 	%rd27989, %rd27988, 1099511628211;
	shr.u64 	%rd27990, %rd27978, 24;
	and.b64  	%rd27991, %rd27990, 255;
	xor.b64  	%rd27992, %rd27991, %rd27989;
	mul.lo.s64 	%rd27993, %rd27992, 1099511628211;
	shr.u64 	%rd27994, %rd27978, 32;
	and.b64  	%rd27995, %rd27994, 255;
	xor.b64  	%rd27996, %rd27995, %rd27993;
	mul.lo.s64 	%rd27997, %rd27996, 1099511628211;
	shr.u64 	%rd27998, %rd27978, 40;
	and.b64  	%rd27999, %rd27998, 255;
	xor.b64  	%rd28000, %rd27999, %rd27997;
	mul.lo.s64 	%rd28001, %rd28000, 1099511628211;
	shr.u64 	%rd28002, %rd27978, 48;
	and.b64  	%rd28003, %rd28002, 255;
	xor.b64  	%rd28004, %rd28003, %rd28001;
	mul.lo.s64 	%rd28005, %rd28004, 1099511628211;
	shr.u64 	%rd28006, %rd27978, 56;
	xor.b64  	%rd28007, %rd28006, %rd28005;
	mul.lo.s64 	%rd28008, %rd28007, 1099511628211;
	ld.u64 	%rd28009, [%rd27977+8];
	and.b64  	%rd28010, %rd28009, 255;
	xor.b64  	%rd28011, %rd28010, %rd28008;
	mul.lo.s64 	%rd28012, %rd28011, 1099511628211;
	shr.u64 	%rd28013, %rd28009, 8;
	and.b64  	%rd28014, %rd28013, 255;
	xor.b64  	%rd28015, %rd28014, %rd28012;
	mul.lo.s64 	%rd28016, %rd28015, 1099511628211;
	shr.u64 	%rd28017, %rd28009, 16;
	and.b64  	%rd28018, %rd28017, 255;
	xor.b64  	%rd28019, %rd28018, %rd28016;
	mul.lo.s64 	%rd28020, %rd28019, 1099511628211;
	shr.u64 	%rd28021, %rd28009, 24;
	and.b64  	%rd28022, %rd28021, 255;
	xor.b64  	%rd28023, %rd28022, %rd28020;
	mul.lo.s64 	%rd28024, %rd28023, 1099511628211;
	shr.u64 	%rd28025, %rd28009, 32;
	and.b64  	%rd28026, %rd28025, 255;
	xor.b64  	%rd28027, %rd28026, %rd28024;
	mul.lo.s64 	%rd28028, %rd28027, 1099511628211;
	shr.u64 	%rd28029, %rd28009, 40;
	and.b64  	%rd28030, %rd28029, 255;
	xor.b64  	%rd28031, %rd28030, %rd28028;
	mul.lo.s64 	%rd28032, %rd28031, 1099511628211;
	shr.u64 	%rd28033, %rd28009, 48;
	and.b64  	%rd28034, %rd28033, 255;
	xor.b64  	%rd28035, %rd28034, %rd28032;
	mul.lo.s64 	%rd28036, %rd28035, 1099511628211;
	shr.u64 	%rd28037, %rd28009, 56;
	xor.b64  	%rd28038, %rd28037, %rd28036;
	mul.lo.s64 	%rd37511, %rd28038, 1099511628211;
	add.s64 	%rd37509, %rd37509, 2;
	setp.ne.s64 	%p1437, %rd37509, %rd37512;
	@%p1437 bra 	$L__BB34_506;
$L__BB34_507:
	setp.eq.s64 	%p1438, %rd215, 0;
	@%p1438 bra 	$L__BB34_509;
	shl.b64 	%rd28039, %rd37512, 3;
	add.s64 	%rd28040, %rd37420, %rd28039;
	ld.u64 	%rd28041, [%rd28040];
	and.b64  	%rd28042, %rd28041, 255;
	xor.b64  	%rd28043, %rd28042, %rd37511;
	mul.lo.s64 	%rd28044, %rd28043, 1099511628211;
	shr.u64 	%rd28045, %rd28041, 8;
	and.b64  	%rd28046, %rd28045, 255;
	xor.b64  	%rd28047, %rd28046, %rd28044;
	mul.lo.s64 	%rd28048, %rd28047, 1099511628211;
	shr.u64 	%rd28049, %rd28041, 16;
	and.b64  	%rd28050, %rd28049, 255;
	xor.b64  	%rd28051, %rd28050, %rd28048;
	mul.lo.s64 	%rd28052, %rd28051, 1099511628211;
	shr.u64 	%rd28053, %rd28041, 24;
	and.b64  	%rd28054, %rd28053, 255;
	xor.b64  	%rd28055, %rd28054, %rd28052;
	mul.lo.s64 	%rd28056, %rd28055, 1099511628211;
	shr.u64 	%rd28057, %rd28041, 32;
	and.b64  	%rd28058, %rd28057, 255;
	xor.b64  	%rd28059, %rd28058, %rd28056;
	mul.lo.s64 	%rd28060, %rd28059, 1099511628211;
	shr.u64 	%rd28061, %rd28041, 40;
	and.b64  	%rd28062, %rd28061, 255;
	xor.b64  	%rd28063, %rd28062, %rd28060;
	mul.lo.s64 	%rd28064, %rd28063, 1099511628211;
	shr.u64 	%rd28065, %rd28041, 48;
	and.b64  	%rd28066, %rd28065, 255;
	xor.b64  	%rd28067, %rd28066, %rd28064;
	mul.lo.s64 	%rd28068, %rd28067, 1099511628211;
	shr.u64 	%rd28069, %rd28041, 56;
	xor.b64  	%rd28070, %rd28069, %rd28068;
	mul.lo.s64 	%rd37511, %rd28070, 1099511628211;
$L__BB34_509:
	setp.eq.s64 	%p1439, %rd37505, %rd37511;
	@%p1439 bra 	$L__BB34_522;
	setp.eq.s64 	%p1440, %rd4130, 1;
	mov.b64 	%rd37517, -3750763034362895579;
	mov.b64 	%rd37518, 0;
	@%p1440 bra 	$L__BB34_513;
	and.b64  	%rd37518, %rd4130, -2;
	mov.b64 	%rd37517, -3750763034362895579;
	mov.b64 	%rd37515, 0;
$L__BB34_512:
	shl.b64 	%rd28076, %rd37515, 3;
	add.s64 	%rd28077, %rd37339, %rd28076;
	ld.u64 	%rd28078, [%rd28077];
	and.b64  	%rd28079, %rd28078, 255;
	xor.b64  	%rd28080, %rd28079, %rd37517;
	mul.lo.s64 	%rd28081, %rd28080, 1099511628211;
	shr.u64 	%rd28082, %rd28078, 8;
	and.b64  	%rd28083, %rd28082, 255;
	xor.b64  	%rd28084, %rd28083, %rd28081;
	mul.lo.s64 	%rd28085, %rd28084, 1099511628211;
	shr.u64 	%rd28086, %rd28078, 16;
	and.b64  	%rd28087, %rd28086, 255;
	xor.b64  	%rd28088, %rd28087, %rd28085;
	mul.lo.s64 	%rd28089, %rd28088, 1099511628211;
	shr.u64 	%rd28090, %rd28078, 24;
	and.b64  	%rd28091, %rd28090, 255;
	xor.b64  	%rd28092, %rd28091, %rd28089;
	mul.lo.s64 	%rd28093, %rd28092, 1099511628211;
	shr.u64 	%rd28094, %rd28078, 32;
	and.b64  	%rd28095, %rd28094, 255;
	xor.b64  	%rd28096, %rd28095, %rd28093;
	mul.lo.s64 	%rd28097, %rd28096, 1099511628211;
	shr.u64 	%rd28098, %rd28078, 40;
	and.b64  	%rd28099, %rd28098, 255;
	xor.b64  	%rd28100, %rd28099, %rd28097;
	mul.lo.s64 	%rd28101, %rd28100, 1099511628211;
	shr.u64 	%rd28102, %rd28078, 48;
	and.b64  	%rd28103, %rd28102, 255;
	xor.b64  	%rd28104, %rd28103, %rd28101;
	mul.lo.s64 	%rd28105, %rd28104, 1099511628211;
	shr.u64 	%rd28106, %rd28078, 56;
	xor.b64  	%rd28107, %rd28106, %rd28105;
	mul.lo.s64 	%rd28108, %rd28107, 1099511628211;
	ld.u64 	%rd28109, [%rd28077+8];
	and.b64  	%rd28110, %rd28109, 255;
	xor.b64  	%rd28111, %rd28110, %rd28108;
	mul.lo.s64 	%rd28112, %rd28111, 1099511628211;
	shr.u64 	%rd28113, %rd28109, 8;
	and.b64  	%rd28114, %rd28113, 255;
	xor.b64  	%rd28115, %rd28114, %rd28112;
	mul.lo.s64 	%rd28116, %rd28115, 1099511628211;
	shr.u64 	%rd28117, %rd28109, 16;
	and.b64  	%rd28118, %rd28117, 255;
	xor.b64  	%rd28119, %rd28118, %rd28116;
	mul.lo.s64 	%rd28120, %rd28119, 1099511628211;
	shr.u64 	%rd28121, %rd28109, 24;
	and.b64  	%rd28122, %rd28121, 255;
	xor.b64  	%rd28123, %rd28122, %rd28120;
	mul.lo.s64 	%rd28124, %rd28123, 1099511628211;
	shr.u64 	%rd28125, %rd28109, 32;
	and.b64  	%rd28126, %rd28125, 255;
	xor.b64  	%rd28127, %rd28126, %rd28124;
	mul.lo.s64 	%rd28128, %rd28127, 1099511628211;
	shr.u64 	%rd28129, %rd28109, 40;
	and.b64  	%rd28130, %rd28129, 255;
	xor.b64  	%rd28131, %rd28130, %rd28128;
	mul.lo.s64 	%rd28132, %rd28131, 1099511628211;
	shr.u64 	%rd28133, %rd28109, 48;
	and.b64  	%rd28134, %rd28133, 255;
	xor.b64  	%rd28135, %rd28134, %rd28132;
	mul.lo.s64 	%rd28136, %rd28135, 1099511628211;
	shr.u64 	%rd28137, %rd28109, 56;
	xor.b64  	%rd28138, %rd28137, %rd28136;
	mul.lo.s64 	%rd37517, %rd28138, 1099511628211;
	add.s64 	%rd37515, %rd37515, 2;
	setp.ne.s64 	%p1441, %rd37515, %rd37518;
	@%p1441 bra 	$L__BB34_512;
$L__BB34_513:
	setp.eq.s64 	%p1442, %rd215, 0;
	@%p1442 bra 	$L__BB34_515;
	shl.b64 	%rd28139, %rd37518, 3;
	add.s64 	%rd28140, %rd37339, %rd28139;
	ld.u64 	%rd28141, [%rd28140];
	and.b64  	%rd28142, %rd28141, 255;
	xor.b64  	%rd28143, %rd28142, %rd37517;
	mul.lo.s64 	%rd28144, %rd28143, 1099511628211;
	shr.u64 	%rd28145, %rd28141, 8;
	and.b64  	%rd28146, %rd28145, 255;
	xor.b64  	%rd28147, %rd28146, %rd28144;
	mul.lo.s64 	%rd28148, %rd28147, 1099511628211;
	shr.u64 	%rd28149, %rd28141, 16;
	and.b64  	%rd28150, %rd28149, 255;
	xor.b64  	%rd28151, %rd28150, %rd28148;
	mul.lo.s64 	%rd28152, %rd28151, 1099511628211;
	shr.u64 	%rd28153, %rd28141, 24;
	and.b64  	%rd28154, %rd28153, 255;
	xor.b64  	%rd28155, %rd28154, %rd28152;
	mul.lo.s64 	%rd28156, %rd28155, 1099511628211;
	shr.u64 	%rd28157, %rd28141, 32;
	and.b64  	%rd28158, %rd28157, 255;
	xor.b64  	%rd28159, %rd28158, %rd28156;
	mul.lo.s64 	%rd28160, %rd28159, 1099511628211;
	shr.u64 	%rd28161, %rd28141, 40;
	and.b64  	%rd28162, %rd28161, 255;
	xor.b64  	%rd28163, %rd28162, %rd28160;
	mul.lo.s64 	%rd28164, %rd28163, 1099511628211;
	shr.u64 	%rd28165, %rd28141, 48;
	and.b64  	%rd28166, %rd28165, 255;
	xor.b64  	%rd28167, %rd28166, %rd28164;
	mul.lo.s64 	%rd28168, %rd28167, 1099511628211;
	shr.u64 	%rd28169, %rd28141, 56;
	xor.b64  	%rd28170, %rd28169, %rd28168;
	mul.lo.s64 	%rd37517, %rd28170, 1099511628211;
$L__BB34_515:
	setp.eq.s64 	%p1443, %rd4130, 1;
	mov.b64 	%rd37523, -3750763034362895579;
	mov.b64 	%rd37524, 0;
	@%p1443 bra 	$L__BB34_518;
	and.b64  	%rd37524, %rd4130, -2;
	mov.b64 	%rd37523, -3750763034362895579;
	mov.b64 	%rd37521, 0;
$L__BB34_517:
	shl.b64 	%rd28176, %rd37521, 3;
	add.s64 	%rd28177, %rd37420, %rd28176;
	ld.u64 	%rd28178, [%rd28177];
	and.b64  	%rd28179, %rd28178, 255;
	xor.b64  	%rd28180, %rd28179, %rd37523;
	mul.lo.s64 	%rd28181, %rd28180, 1099511628211;
	shr.u64 	%rd28182, %rd28178, 8;
	and.b64  	%rd28183, %rd28182, 255;
	xor.b64  	%rd28184, %rd28183, %rd28181;
	mul.lo.s64 	%rd28185, %rd28184, 1099511628211;
	shr.u64 	%rd28186, %rd28178, 16;
	and.b64  	%rd28187, %rd28186, 255;
	xor.b64  	%rd28188, %rd28187, %rd28185;
	mul.lo.s64 	%rd28189, %rd28188, 1099511628211;
	shr.u64 	%rd28190, %rd28178, 24;
	and.b64  	%rd28191, %rd28190, 255;
	xor.b64  	%rd28192, %rd28191, %rd28189;
	mul.lo.s64 	%rd28193, %rd28192, 1099511628211;
	shr.u64 	%rd28194, %rd28178, 32;
	and.b64  	%rd28195, %rd28194, 255;
	xor.b64  	%rd28196, %rd28195, %rd28193;
	mul.lo.s64 	%rd28197, %rd28196, 1099511628211;
	shr.u64 	%rd28198, %rd28178, 40;
	and.b64  	%rd28199, %rd28198, 255;
	xor.b64  	%rd28200, %rd28199, %rd28197;
	mul.lo.s64 	%rd28201, %rd28200, 1099511628211;
	shr.u64 	%rd28202, %rd28178, 48;
	and.b64  	%rd28203, %rd28202, 255;
	xor.b64  	%rd28204, %rd28203, %rd28201;
	mul.lo.s64 	%rd28205, %rd28204, 1099511628211;
	shr.u64 	%rd28206, %rd28178, 56;
	xor.b64  	%rd28207, %rd28206, %rd28205;
	mul.lo.s64 	%rd28208, %rd28207, 1099511628211;
	ld.u64 	%rd28209, [%rd28177+8];
	and.b64  	%rd28210, %rd28209, 255;
	xor.b64  	%rd28211, %rd28210, %rd28208;
	mul.lo.s64 	%rd28212, %rd28211, 1099511628211;
	shr.u64 	%rd28213, %rd28209, 8;
	and.b64  	%rd28214, %rd28213, 255;
	xor.b64  	%rd28215, %rd28214, %rd28212;
	mul.lo.s64 	%rd28216, %rd28215, 1099511628211;
	shr.u64 	%rd28217, %rd28209, 16;
	and.b64  	%rd28218, %rd28217, 255;
	xor.b64  	%rd28219, %rd28218, %rd28216;
	mul.lo.s64 	%rd28220, %rd28219, 1099511628211;
	shr.u64 	%rd28221, %rd28209, 24;
	and.b64  	%rd28222, %rd28221, 255;
	xor.b64  	%rd28223, %rd28222, %rd28220;
	mul.lo.s64 	%rd28224, %rd28223, 1099511628211;
	shr.u64 	%rd28225, %rd28209, 32;
	and.b64  	%rd28226, %rd28225, 255;
	xor.b64  	%rd28227, %rd28226, %rd28224;
	mul.lo.s64 	%rd28228, %rd28227, 1099511628211;
	shr.u64 	%rd28229, %rd28209, 40;
	and.b64  	%rd28230, %rd28229, 255;
	xor.b64  	%rd28231, %rd28230, %rd28228;
	mul.lo.s64 	%rd28232, %rd28231, 1099511628211;
	shr.u64 	%rd28233, %rd28209, 48;
	and.b64  	%rd28234, %rd28233, 255;
	xor.b64  	%rd28235, %rd28234, %rd28232;
	mul.lo.s64 	%rd28236, %rd28235, 1099511628211;
	shr.u64 	%rd28237, %rd28209, 56;
	xor.b64  	%rd28238, %rd28237, %rd28236;
	mul.lo.s64 	%rd37523, %rd28238, 1099511628211;
	add.s64 	%rd37521, %rd37521, 2;
	setp.ne.s64 	%p1444, %rd37521, %rd37524;
	@%p1444 bra 	$L__BB34_517;
$L__BB34_518:
	setp.eq.s64 	%p1445, %rd215, 0;
	@%p1445 bra 	$L__BB34_520;
	shl.b64 	%rd28239, %rd37524, 3;
	add.s64 	%rd28240, %rd37420, %rd28239;
	ld.u64 	%rd28241, [%rd28240];
	and.b64  	%rd28242, %rd28241, 255;
	xor.b64  	%rd28243, %rd28242, %rd37523;
	mul.lo.s64 	%rd28244, %rd28243, 1099511628211;
	shr.u64 	%rd28245, %rd28241, 8;
	and.b64  	%rd28246, %rd28245, 255;
	xor.b64  	%rd28247, %rd28246, %rd28244;
	mul.lo.s64 	%rd28248, %rd28247, 1099511628211;
	shr.u64 	%rd28249, %rd28241, 16;
	and.b64  	%rd28250, %rd28249, 255;
	xor.b64  	%rd28251, %rd28250, %rd28248;
	mul.lo.s64 	%rd28252, %rd28251, 1099511628211;
	shr.u64 	%rd28253, %rd28241, 24;
	and.b64  	%rd28254, %rd28253, 255;
	xor.b64  	%rd28255, %rd28254, %rd28252;
	mul.lo.s64 	%rd28256, %rd28255, 1099511628211;
	shr.u64 	%rd28257, %rd28241, 32;
	and.b64  	%rd28258, %rd28257, 255;
	xor.b64  	%rd28259, %rd28258, %rd28256;
	mul.lo.s64 	%rd28260, %rd28259, 1099511628211;
	shr.u64 	%rd28261, %rd28241, 40;
	and.b64  	%rd28262, %rd28261, 255;
	xor.b64  	%rd28263, %rd28262, %rd28260;
	mul.lo.s64 	%rd28264, %rd28263, 1099511628211;
	shr.u64 	%rd28265, %rd28241, 48;
	and.b64  	%rd28266, %rd28265, 255;
	xor.b64  	%rd28267, %rd28266, %rd28264;
	mul.lo.s64 	%rd28268, %rd28267, 1099511628211;
	shr.u64 	%rd28269, %rd28241, 56;
	xor.b64  	%rd28270, %rd28269, %rd28268;
	mul.lo.s64 	%rd37523, %rd28270, 1099511628211;
$L__BB34_520:
	setp.lt.u64 	%p1446, %rd37517, %rd37523;
	mov.u64 	%rd37528, %rd37339;
	@%p1446 bra 	$L__BB34_521;
	bra.uni 	$L__BB34_526;
$L__BB34_521:
	mov.u64 	%rd37528, %rd37420;
	mov.u64 	%rd37420, %rd37339;
	bra.uni 	$L__BB34_526;
$L__BB34_522:
	setp.eq.s32 	%p1447, %r120, 0;
	mov.u64 	%rd37528, %rd37339;
	@%p1447 bra 	$L__BB34_526;
	mov.b64 	%rd37527, 0;
$L__BB34_524:
	shl.b64 	%rd28272, %rd37527, 3;
	add.s64 	%rd28273, %rd37339, %rd28272;
	ld.u64 	%rd947, [%rd28273];
	add.s64 	%rd28274, %rd37420, %rd28272;
	ld.u64 	%rd948, [%rd28274];
	setp.lt.u64 	%p1448, %rd947, %rd948;
	@%p1448 bra 	$L__BB34_521;
	setp.le.u64 	%p1449, %rd947, %rd948;
	add.s64 	%rd37527, %rd37527, 1;
	setp.lt.u64 	%p1450, %rd37527, %rd12;
	and.pred  	%p1451, %p1449, %p1450;
	mov.u64 	%rd37528, %rd37339;
	@%p1451 bra 	$L__BB34_524;
$L__BB34_526:
	setp.eq.s64 	%p1452, %rd4130, 1;
	mov.b64 	%rd37532, -3750763034362895579;
	mov.b64 	%rd37533, 0;
	@%p1452 bra 	$L__BB34_529;
	and.b64  	%rd37533, %rd4130, -2;
	mov.b64 	%rd37532, -3750763034362895579;
	mov.b64 	%rd37530, 0;
$L__BB34_528:
	shl.b64 	%rd28281, %rd37530, 3;
	add.s64 	%rd28282, %rd37366, %rd28281;
	ld.u64 	%rd28283, [%rd28282];
	and.b64  	%rd28284, %rd28283, 255;
	xor.b64  	%rd28285, %rd28284, %rd37532;
	mul.lo.s64 	%rd28286, %rd28285, 1099511628211;
	shr.u64 	%rd28287, %rd28283, 8;
	and.b64  	%rd28288, %rd28287, 255;
	xor.b64  	%rd28289, %rd28288, %rd28286;
	mul.lo.s64 	%rd28290, %rd28289, 1099511628211;
	shr.u64 	%rd28291, %rd28283, 16;
	and.b64  	%rd28292, %rd28291, 255;
	xor.b64  	%rd28293, %rd28292, %rd28290;
	mul.lo.s64 	%rd28294, %rd28293, 1099511628211;
	shr.u64 	%rd28295, %rd28283, 24;
	and.b64  	%rd28296, %rd28295, 255;
	xor.b64  	%rd28297, %rd28296, %rd28294;
	mul.lo.s64 	%rd28298, %rd28297, 1099511628211;
	shr.u64 	%rd28299, %rd28283, 32;
	and.b64  	%rd28300, %rd28299, 255;
	xor.b64  	%rd28301, %rd28300, %rd28298;
	mul.lo.s64 	%rd28302, %rd28301, 1099511628211;
	shr.u64 	%rd28303, %rd28283, 40;
	and.b64  	%rd28304, %rd28303, 255;
	xor.b64  	%rd28305, %rd28304, %rd28302;
	mul.lo.s64 	%rd28306, %rd28305, 1099511628211;
	shr.u64 	%rd28307, %rd28283, 48;
	and.b64  	%rd28308, %rd28307, 255;
	xor.b64  	%rd28309, %rd28308, %rd28306;
	mul.lo.s64 	%rd28310, %rd28309, 1099511628211;
	shr.u64 	%rd28311, %rd28283, 56;
	xor.b64  	%rd28312, %rd28311, %rd28310;
	mul.lo.s64 	%rd28313, %rd28312, 1099511628211;
	ld.u64 	%rd28314, [%rd28282+8];
	and.b64  	%rd28315, %rd28314, 255;
	xor.b64  	%rd28316, %rd28315, %rd28313;
	mul.lo.s64 	%rd28317, %rd28316, 1099511628211;
	shr.u64 	%rd28318, %rd28314, 8;
	and.b64  	%rd28319, %rd28318, 255;
	xor.b64  	%rd28320, %rd28319, %rd28317;
	mul.lo.s64 	%rd28321, %rd28320, 1099511628211;
	shr.u64 	%rd28322, %rd28314, 16;
	and.b64  	%rd28323, %rd28322, 255;
	xor.b64  	%rd28324, %rd28323, %rd28321;
	mul.lo.s64 	%rd28325, %rd28324, 1099511628211;
	shr.u64 	%rd28326, %rd28314, 24;
	and.b64  	%rd28327, %rd28326, 255;
	xor.b64  	%rd28328, %rd28327, %rd28325;
	mul.lo.s64 	%rd28329, %rd28328, 1099511628211;
	shr.u64 	%rd28330, %rd28314, 32;
	and.b64  	%rd28331, %rd28330, 255;
	xor.b64  	%rd28332, %rd28331, %rd28329;
	mul.lo.s64 	%rd28333, %rd28332, 1099511628211;
	shr.u64 	%rd28334, %rd28314, 40;
	and.b64  	%rd28335, %rd28334, 255;
	xor.b64  	%rd28336, %rd28335, %rd28333;
	mul.lo.s64 	%rd28337, %rd28336, 1099511628211;
	shr.u64 	%rd28338, %rd28314, 48;
	and.b64  	%rd28339, %rd28338, 255;
	xor.b64  	%rd28340, %rd28339, %rd28337;
	mul.lo.s64 	%rd28341, %rd28340, 1099511628211;
	shr.u64 	%rd28342, %rd28314, 56;
	xor.b64  	%rd28343, %rd28342, %rd28341;
	mul.lo.s64 	%rd37532, %rd28343, 1099511628211;
	add.s64 	%rd37530, %rd37530, 2;
	setp.ne.s64 	%p1453, %rd37530, %rd37533;
	@%p1453 bra 	$L__BB34_528;
$L__BB34_529:
	setp.eq.s64 	%p1454, %rd215, 0;
	@%p1454 bra 	$L__BB34_531;
	shl.b64 	%rd28344, %rd37533, 3;
	add.s64 	%rd28345, %rd37366, %rd28344;
	ld.u64 	%rd28346, [%rd28345];
	and.b64  	%rd28347, %rd28346, 255;
	xor.b64  	%rd28348, %rd28347, %rd37532;
	mul.lo.s64 	%rd28349, %rd28348, 1099511628211;
	shr.u64 	%rd28350, %rd28346, 8;
	and.b64  	%rd28351, %rd28350, 255;
	xor.b64  	%rd28352, %rd28351, %rd28349;
	mul.lo.s64 	%rd28353, %rd28352, 1099511628211;
	shr.u64 	%rd28354, %rd28346, 16;
	and.b64  	%rd28355, %rd28354, 255;
	xor.b64  	%rd28356, %rd28355, %rd28353;
	mul.lo.s64 	%rd28357, %rd28356, 1099511628211;
	shr.u64 	%rd28358, %rd28346, 24;
	and.b64  	%rd28359, %rd28358, 255;
	xor.b64  	%rd28360, %rd28359, %rd28357;
	mul.lo.s64 	%rd28361, %rd28360, 1099511628211;
	shr.u64 	%rd28362, %rd28346, 32;
	and.b64  	%rd28363, %rd28362, 255;
	xor.b64  	%rd28364, %rd28363, %rd28361;
	mul.lo.s64 	%rd28365, %rd28364, 1099511628211;
	shr.u64 	%rd28366, %rd28346, 40;
	and.b64  	%rd28367, %rd28366, 255;
	xor.b64  	%rd28368, %rd28367, %rd28365;
	mul.lo.s64 	%rd28369, %rd28368, 1099511628211;
	shr.u64 	%rd28370, %rd28346, 48;
	and.b64  	%rd28371, %rd28370, 255;
	xor.b64  	%rd28372, %rd28371, %rd28369;
	mul.lo.s64 	%rd28373, %rd28372, 1099511628211;
	shr.u64 	%rd28374, %rd28346, 56;
	xor.b64  	%rd28375, %rd28374, %rd28373;
	mul.lo.s64 	%rd37532, %rd28375, 1099511628211;
$L__BB34_531:
	setp.eq.s64 	%p1455, %rd4130, 1;
	mov.b64 	%rd37538, -3750763034362895579;
	mov.b64 	%rd37539, 0;
	@%p1455 bra 	$L__BB34_534;
	and.b64  	%rd37539, %rd4130, -2;
	mov.b64 	%rd37538, -3750763034362895579;
	mov.b64 	%rd37536, 0;
$L__BB34_533:
	shl.b64 	%rd28381, %rd37536, 3;
	add.s64 	%rd28382, %rd37447, %rd28381;
	ld.u64 	%rd28383, [%rd28382];
	and.b64  	%rd28384, %rd28383, 255;
	xor.b64  	%rd28385, %rd28384, %rd37538;
	mul.lo.s64 	%rd28386, %rd28385, 1099511628211;
	shr.u64 	%rd28387, %rd28383, 8;
	and.b64  	%rd28388, %rd28387, 255;
	xor.b64  	%rd28389, %rd28388, %rd28386;
	mul.lo.s64 	%rd28390, %rd28389, 1099511628211;
	shr.u64 	%rd28391, %rd28383, 16;
	and.b64  	%rd28392, %rd28391, 255;
	xor.b64  	%rd28393, %rd28392, %rd28390;
	mul.lo.s64 	%rd28394, %rd28393, 1099511628211;
	shr.u64 	%rd28395, %rd28383, 24;
	and.b64  	%rd28396, %rd28395, 255;
	xor.b64  	%rd28397, %rd28396, %rd28394;
	mul.lo.s64 	%rd28398, %rd28397, 1099511628211;
	shr.u64 	%rd28399, %rd28383, 32;
	and.b64  	%rd28400, %rd28399, 255;
	xor.b64  	%rd28401, %rd28400, %rd28398;
	mul.lo.s64 	%rd28402, %rd28401, 1099511628211;
	shr.u64 	%rd28403, %rd28383, 40;
	and.b64  	%rd28404, %rd28403, 255;
	xor.b64  	%rd28405, %rd28404, %rd28402;
	mul.lo.s64 	%rd28406, %rd28405, 1099511628211;
	shr.u64 	%rd28407, %rd28383, 48;
	and.b64  	%rd28408, %rd28407, 255;
	xor.b64  	%rd28409, %rd28408, %rd28406;
	mul.lo.s64 	%rd28410, %rd28409, 1099511628211;
	shr.u64 	%rd28411, %rd28383, 56;
	xor.b64  	%rd28412, %rd28411, %rd28410;
	mul.lo.s64 	%rd28413, %rd28412, 1099511628211;
	ld.u64 	%rd28414, [%rd28382+8];
	and.b64  	%rd28415, %rd28414, 255;
	xor.b64  	%rd28416, %rd28415, %rd28413;
	mul.lo.s64 	%rd28417, %rd28416, 1099511628211;
	shr.u64 	%rd28418, %rd28414, 8;
	and.b64  	%rd28419, %rd28418, 255;
	xor.b64  	%rd28420, %rd28419, %rd28417;
	mul.lo.s64 	%rd28421, %rd28420, 1099511628211;
	shr.u64 	%rd28422, %rd28414, 16;
	and.b64  	%rd28423, %rd28422, 255;
	xor.b64  	%rd28424, %rd28423, %rd28421;
	mul.lo.s64 	%rd28425, %rd28424, 1099511628211;
	shr.u64 	%rd28426, %rd28414, 24;
	and.b64  	%rd28427, %rd28426, 255;
	xor.b64  	%rd28428, %rd28427, %rd28425;
	mul.lo.s64 	%rd28429, %rd28428, 1099511628211;
	shr.u64 	%rd28430, %rd28414, 32;
	and.b64  	%rd28431, %rd28430, 255;
	xor.b64  	%rd28432, %rd28431, %rd28429;
	mul.lo.s64 	%rd28433, %rd28432, 1099511628211;
	shr.u64 	%rd28434, %rd28414, 40;
	and.b64  	%rd28435, %rd28434, 255;
	xor.b64  	%rd28436, %rd28435, %rd28433;
	mul.lo.s64 	%rd28437, %rd28436, 1099511628211;
	shr.u64 	%rd28438, %rd28414, 48;
	and.b64  	%rd28439, %rd28438, 255;
	xor.b64  	%rd28440, %rd28439, %rd28437;
	mul.lo.s64 	%rd28441, %rd28440, 1099511628211;
	shr.u64 	%rd28442, %rd28414, 56;
	xor.b64  	%rd28443, %rd28442, %rd28441;
	mul.lo.s64 	%rd37538, %rd28443, 1099511628211;
	add.s64 	%rd37536, %rd37536, 2;
	setp.ne.s64 	%p1456, %rd37536, %rd37539;
	@%p1456 bra 	$L__BB34_533;
$L__BB34_534:
	setp.eq.s64 	%p1457, %rd215, 0;
	@%p1457 bra 	$L__BB34_536;
	shl.b64 	%rd28444, %rd37539, 3;
	add.s64 	%rd28445, %rd37447, %rd28444;
	ld.u64 	%rd28446, [%rd28445];
	and.b64  	%rd28447, %rd28446, 255;
	xor.b64  	%rd28448, %rd28447, %rd37538;
	mul.lo.s64 	%rd28449, %rd28448, 1099511628211;
	shr.u64 	%rd28450, %rd28446, 8;
	and.b64  	%rd28451, %rd28450, 255;
	xor.b64  	%rd28452, %rd28451, %rd28449;
	mul.lo.s64 	%rd28453, %rd28452, 1099511628211;
	shr.u64 	%rd28454, %rd28446, 16;
	and.b64  	%rd28455, %rd28454, 255;
	xor.b64  	%rd28456, %rd28455, %rd28453;
	mul.lo.s64 	%rd28457, %rd28456, 1099511628211;
	shr.u64 	%rd28458, %rd28446, 24;
	and.b64  	%rd28459, %rd28458, 255;
	xor.b64  	%rd28460, %rd28459, %rd28457;
	mul.lo.s64 	%rd28461, %rd28460, 1099511628211;
	shr.u64 	%rd28462, %rd28446, 32;
	and.b64  	%rd28463, %rd28462, 255;
	xor.b64  	%rd28464, %rd28463, %rd28461;
	mul.lo.s64 	%rd28465, %rd28464, 1099511628211;
	shr.u64 	%rd28466, %rd28446, 40;
	and.b64  	%rd28467, %rd28466, 255;
	xor.b64  	%rd28468, %rd28467, %rd28465;
	mul.lo.s64 	%rd28469, %rd28468, 1099511628211;
	shr.u64 	%rd28470, %rd28446, 48;
	and.b64  	%rd28471, %rd28470, 255;
	xor.b64  	%rd28472, %rd28471, %rd28469;
	mul.lo.s64 	%rd28473, %rd28472, 1099511628211;
	shr.u64 	%rd28474, %rd28446, 56;
	xor.b64  	%rd28475, %rd28474, %rd28473;
	mul.lo.s64 	%rd37538, %rd28475, 1099511628211;
$L__BB34_536:
	setp.eq.s64 	%p1458, %rd37532, %rd37538;
	@%p1458 bra 	$L__BB34_549;
	setp.eq.s64 	%p1459, %rd4130, 1;
	mov.b64 	%rd37544, -3750763034362895579;
	mov.b64 	%rd37545, 0;
	@%p1459 bra 	$L__BB34_540;
	and.b64  	%rd37545, %rd4130, -2;
	mov.b64 	%rd37544, -3750763034362895579;
	mov.b64 	%rd37542, 0;
$L__BB34_539:
	shl.b64 	%rd28481, %rd37542, 3;
	add.s64 	%rd28482, %rd37366, %rd28481;
	ld.u64 	%rd28483, [%rd28482];
	and.b64  	%rd28484, %rd28483, 255;
	xor.b64  	%rd28485, %rd28484, %rd37544;
	mul.lo.s64 	%rd28486, %rd28485, 1099511628211;
	shr.u64 	%rd28487, %rd28483, 8;
	and.b64  	%rd28488, %rd28487, 255;
	xor.b64  	%rd28489, %rd28488, %rd28486;
	mul.lo.s64 	%rd28490, %rd28489, 1099511628211;
	shr.u64 	%rd28491, %rd28483, 16;
	and.b64  	%rd28492, %rd28491, 255;
	xor.b64  	%rd28493, %rd28492, %rd28490;
	mul.lo.s64 	%rd28494, %rd28493, 1099511628211;
	shr.u64 	%rd28495, %rd28483, 24;
	and.b64  	%rd28496, %rd28495, 255;
	xor.b64  	%rd28497, %rd28496, %rd28494;
	mul.lo.s64 	%rd28498, %rd28497, 1099511628211;
	shr.u64 	%rd28499, %rd28483, 32;
	and.b64  	%rd28500, %rd28499, 255;
	xor.b64  	%rd28501, %rd28500, %rd28498;
	mul.lo.s64 	%rd28502, %rd28501, 1099511628211;
	shr.u64 	%rd28503, %rd28483, 40;
	and.b64  	%rd28504, %rd28503, 255;
	xor.b64  	%rd28505, %rd28504, %rd28502;
	mul.lo.s64 	%rd28506, %rd28505, 1099511628211;
	shr.u64 	%rd28507, %rd28483, 48;
	and.b64  	%rd28508, %rd28507, 255;
	xor.b64  	%rd28509, %rd28508, %rd28506;
	mul.lo.s64 	%rd28510, %rd28509, 1099511628211;
	shr.u64 	%rd28511, %rd28483, 56;
	xor.b64  	%rd28512, %rd28511, %rd28510;
	mul.lo.s64 	%rd28513, %rd28512, 1099511628211;
	ld.u64 	%rd28514, [%rd28482+8];
	and.b64  	%rd28515, %rd28514, 255;
	xor.b64  	%rd28516, %rd28515, %rd28513;
	mul.lo.s64 	%rd28517, %rd28516, 1099511628211;
	shr.u64 	%rd28518, %rd28514, 8;
	and.b64  	%rd28519, %rd28518, 255;
	xor.b64  	%rd28520, %rd28519, %rd28517;
	mul.lo.s64 	%rd28521, %rd28520, 1099511628211;
	shr.u64 	%rd28522, %rd28514, 16;
	and.b64  	%rd28523, %rd28522, 255;
	xor.b64  	%rd28524, %rd28523, %rd28521;
	mul.lo.s64 	%rd28525, %rd28524, 1099511628211;
	shr.u64 	%rd28526, %rd28514, 24;
	and.b64  	%rd28527, %rd28526, 255;
	xor.b64  	%rd28528, %rd28527, %rd28525;
	mul.lo.s64 	%rd28529, %rd28528, 1099511628211;
	shr.u64 	%rd28530, %rd28514, 32;
	and.b64  	%rd28531, %rd28530, 255;
	xor.b64  	%rd28532, %rd28531, %rd28529;
	mul.lo.s64 	%rd28533, %rd28532, 1099511628211;
	shr.u64 	%rd28534, %rd28514, 40;
	and.b64  	%rd28535, %rd28534, 255;
	xor.b64  	%rd28536, %rd28535, %rd28533;
	mul.lo.s64 	%rd28537, %rd28536, 1099511628211;
	shr.u64 	%rd28538, %rd28514, 48;
	and.b64  	%rd28539, %rd28538, 255;
	xor.b64  	%rd28540, %rd28539, %rd28537;
	mul.lo.s64 	%rd28541, %rd28540, 1099511628211;
	shr.u64 	%rd28542, %rd28514, 56;
	xor.b64  	%rd28543, %rd28542, %rd28541;
	mul.lo.s64 	%rd37544, %rd28543, 1099511628211;
	add.s64 	%rd37542, %rd37542, 2;
	setp.ne.s64 	%p1460, %rd37542, %rd37545;
	@%p1460 bra 	$L__BB34_539;
$L__BB34_540:
	setp.eq.s64 	%p1461, %rd215, 0;
	@%p1461 bra 	$L__BB34_542;
	shl.b64 	%rd28544, %rd37545, 3;
	add.s64 	%rd28545, %rd37366, %rd28544;
	ld.u64 	%rd28546, [%rd28545];
	and.b64  	%rd28547, %rd28546, 255;
	xor.b64  	%rd28548, %rd28547, %rd37544;
	mul.lo.s64 	%rd28549, %rd28548, 1099511628211;
	shr.u64 	%rd28550, %rd28546, 8;
	and.b64  	%rd28551, %rd28550, 255;
	xor.b64  	%rd28552, %rd28551, %rd28549;
	mul.lo.s64 	%rd28553, %rd28552, 1099511628211;
	shr.u64 	%rd28554, %rd28546, 16;
	and.b64  	%rd28555, %rd28554, 255;
	xor.b64  	%rd28556, %rd28555, %rd28553;
	mul.lo.s64 	%rd28557, %rd28556, 1099511628211;
	shr.u64 	%rd28558, %rd28546, 24;
	and.b64  	%rd28559, %rd28558, 255;
	xor.b64  	%rd28560, %rd28559, %rd28557;
	mul.lo.s64 	%rd28561, %rd28560, 1099511628211;
	shr.u64 	%rd28562, %rd28546, 32;
	and.b64  	%rd28563, %rd28562, 255;
	xor.b64  	%rd28564, %rd28563, %rd28561;
	mul.lo.s64 	%rd28565, %rd28564, 1099511628211;
	shr.u64 	%rd28566, %rd28546, 40;
	and.b64  	%rd28567, %rd28566, 255;
	xor.b64  	%rd28568, %rd28567, %rd28565;
	mul.lo.s64 	%rd28569, %rd28568, 1099511628211;
	shr.u64 	%rd28570, %rd28546, 48;
	and.b64  	%rd28571, %rd28570, 255;
	xor.b64  	%rd28572, %rd28571, %rd28569;
	mul.lo.s64 	%rd28573, %rd28572, 1099511628211;
	shr.u64 	%rd28574, %rd28546, 56;
	xor.b64  	%rd28575, %rd28574, %rd28573;
	mul.lo.s64 	%rd37544, %rd28575, 1099511628211;
$L__BB34_542:
	setp.eq.s64 	%p1462, %rd4130, 1;
	mov.b64 	%rd37550, -3750763034362895579;
	mov.b64 	%rd37551, 0;
	@%p1462 bra 	$L__BB34_545;
	and.b64  	%rd37551, %rd4130, -2;
	mov.b64 	%rd37550, -3750763034362895579;
	mov.b64 	%rd37548, 0;
$L__BB34_544:
	shl.b64 	%rd28581, %rd37548, 3;
	add.s64 	%rd28582, %rd37447, %rd28581;
	ld.u64 	%rd28583, [%rd28582];
	and.b64  	%rd28584, %rd28583, 255;
	xor.b64  	%rd28585, %rd28584, %rd37550;
	mul.lo.s64 	%rd28586, %rd28585, 1099511628211;
	shr.u64 	%rd28587, %rd28583, 8;
	and.b64  	%rd28588, %rd28587, 255;
	xor.b64  	%rd28589, %rd28588, %rd28586;
	mul.lo.s64 	%rd28590, %rd28589, 1099511628211;
	shr.u64 	%rd28591, %rd28583, 16;
	and.b64  	%rd28592, %rd28591, 255;
	xor.b64  	%rd28593, %rd28592, %rd28590;
	mul.lo.s64 	%rd28594, %rd28593, 1099511628211;
	shr.u64 	%rd28595, %rd28583, 24;
	and.b64  	%rd28596, %rd28595, 255;
	xor.b64  	%rd28597, %rd28596, %rd28594;
	mul.lo.s64 	%rd28598, %rd28597, 1099511628211;
	shr.u64 	%rd28599, %rd28583, 32;
	and.b64  	%rd28600, %rd28599, 255;
	xor.b64  	%rd28601, %rd28600, %rd28598;
	mul.lo.s64 	%rd28602, %rd28601, 1099511628211;
	shr.u64 	%rd28603, %rd28583, 40;
	and.b64  	%rd28604, %rd28603, 255;
	xor.b64  	%rd28605, %rd28604, %rd28602;
	mul.lo.s64 	%rd28606, %rd28605, 1099511628211;
	shr.u64 	%rd28607, %rd28583, 48;
	and.b64  	%rd28608, %rd28607, 255;
	xor.b64  	%rd28609, %rd28608, %rd28606;
	mul.lo.s64 	%rd28610, %rd28609, 1099511628211;
	shr.u64 	%rd28611, %rd28583, 56;
	xor.b64  	%rd28612, %rd28611, %rd28610;
	mul.lo.s64 	%rd28613, %rd28612, 1099511628211;
	ld.u64 	%rd28614, [%rd28582+8];
	and.b64  	%rd28615, %rd28614, 255;
	xor.b64  	%rd28616, %rd28615, %rd28613;
	mul.lo.s64 	%rd28617, %rd28616, 1099511628211;
	shr.u64 	%rd28618, %rd28614, 8;
	and.b64  	%rd28619, %rd28618, 255;
	xor.b64  	%rd28620, %rd28619, %rd28617;
	mul.lo.s64 	%rd28621, %rd28620, 1099511628211;
	shr.u64 	%rd28622, %rd28614, 16;
	and.b64  	%rd28623, %rd28622, 255;
	xor.b64  	%rd28624, %rd28623, %rd28621;
	mul.lo.s64 	%rd28625, %rd28624, 1099511628211;
	shr.u64 	%rd28626, %rd28614, 24;
	and.b64  	%rd28627, %rd28626, 255;
	xor.b64  	%rd28628, %rd28627, %rd28625;
	mul.lo.s64 	%rd28629, %rd28628, 1099511628211;
	shr.u64 	%rd28630, %rd28614, 32;
	and.b64  	%rd28631, %rd28630, 255;
	xor.b64  	%rd28632, %rd28631, %rd28629;
	mul.lo.s64 	%rd28633, %rd28632, 1099511628211;
	shr.u64 	%rd28634, %rd28614, 40;
	and.b64  	%rd28635, %rd28634, 255;
	xor.b64  	%rd28636, %rd28635, %rd28633;
	mul.lo.s64 	%rd28637, %rd28636, 1099511628211;
	shr.u64 	%rd28638, %rd28614, 48;
	and.b64  	%rd28639, %rd28638, 255;
	xor.b64  	%rd28640, %rd28639, %rd28637;
	mul.lo.s64 	%rd28641, %rd28640, 1099511628211;
	shr.u64 	%rd28642, %rd28614, 56;
	xor.b64  	%rd28643, %rd28642, %rd28641;
	mul.lo.s64 	%rd37550, %rd28643, 1099511628211;
	add.s64 	%rd37548, %rd37548, 2;
	setp.ne.s64 	%p1463, %rd37548, %rd37551;
	@%p1463 bra 	$L__BB34_544;
$L__BB34_545:
	setp.eq.s64 	%p1464, %rd215, 0;
	@%p1464 bra 	$L__BB34_547;
	shl.b64 	%rd28644, %rd37551, 3;
	add.s64 	%rd28645, %rd37447, %rd28644;
	ld.u64 	%rd28646, [%rd28645];
	and.b64  	%rd28647, %rd28646, 255;
	xor.b64  	%rd28648, %rd28647, %rd37550;
	mul.lo.s64 	%rd28649, %rd28648, 1099511628211;
	shr.u64 	%rd28650, %rd28646, 8;
	and.b64  	%rd28651, %rd28650, 255;
	xor.b64  	%rd28652, %rd28651, %rd28649;
	mul.lo.s64 	%rd28653, %rd28652, 1099511628211;
	shr.u64 	%rd28654, %rd28646, 16;
	and.b64  	%rd28655, %rd28654, 255;
	xor.b64  	%rd28656, %rd28655, %rd28653;
	mul.lo.s64 	%rd28657, %rd28656, 1099511628211;
	shr.u64 	%rd28658, %rd28646, 24;
	and.b64  	%rd28659, %rd28658, 255;
	xor.b64  	%rd28660, %rd28659, %rd28657;
	mul.lo.s64 	%rd28661, %rd28660, 1099511628211;
	shr.u64 	%rd28662, %rd28646, 32;
	and.b64  	%rd28663, %rd28662, 255;
	xor.b64  	%rd28664, %rd28663, %rd28661;
	mul.lo.s64 	%rd28665, %rd28664, 1099511628211;
	shr.u64 	%rd28666, %rd28646, 40;
	and.b64  	%rd28667, %rd28666, 255;
	xor.b64  	%rd28668, %rd28667, %rd28665;
	mul.lo.s64 	%rd28669, %rd28668, 1099511628211;
	shr.u64 	%rd28670, %rd28646, 48;
	and.b64  	%rd28671, %rd28670, 255;
	xor.b64  	%rd28672, %rd28671, %rd28669;
	mul.lo.s64 	%rd28673, %rd28672, 1099511628211;
	shr.u64 	%rd28674, %rd28646, 56;
	xor.b64  	%rd28675, %rd28674, %rd28673;
	mul.lo.s64 	%rd37550, %rd28675, 1099511628211;
$L__BB34_547:
	setp.lt.u64 	%p1465, %rd37544, %rd37550;
	mov.u64 	%rd37555, %rd37366;
	@%p1465 bra 	$L__BB34_548;
	bra.uni 	$L__BB34_553;
$L__BB34_548:
	mov.u64 	%rd37555, %rd37447;
	mov.u64 	%rd37447, %rd37366;
	bra.uni 	$L__BB34_553;
$L__BB34_549:
	setp.eq.s32 	%p1466, %r120, 0;
	mov.u64 	%rd37555, %rd37366;
	@%p1466 bra 	$L__BB34_553;
	mov.b64 	%rd37554, 0;
$L__BB34_551:
	shl.b64 	%rd28677, %rd37554, 3;
	add.s64 	%rd28678, %rd37366, %rd28677;
	ld.u64 	%rd993, [%rd28678];
	add.s64 	%rd28679, %rd37447, %rd28677;
	ld.u64 	%rd994, [%rd28679];
	setp.lt.u64 	%p1467, %rd993, %rd994;
	@%p1467 bra 	$L__BB34_548;
	setp.le.u64 	%p1468, %rd993, %rd994;
	add.s64 	%rd37554, %rd37554, 1;
	setp.lt.u64 	%p1469, %rd37554, %rd12;
	and.pred  	%p1470, %p1468, %p1469;
	mov.u64 	%rd37555, %rd37366;
	@%p1470 bra 	$L__BB34_551;
$L__BB34_553:
	setp.eq.s64 	%p1471, %rd4130, 1;
	mov.b64 	%rd37559, -3750763034362895579;
	mov.b64 	%rd37560, 0;
	@%p1471 bra 	$L__BB34_556;
	and.b64  	%rd37560, %rd4130, -2;
	mov.b64 	%rd37559, -3750763034362895579;
	mov.b64 	%rd37557, 0;
$L__BB34_555:
	shl.b64 	%rd28686, %rd37557, 3;
	add.s64 	%rd28687, %rd37393, %rd28686;
	ld.u64 	%rd28688, [%rd28687];
	and.b64  	%rd28689, %rd28688, 255;
	xor.b64  	%rd28690, %rd28689, %rd37559;
	mul.lo.s64 	%rd28691, %rd28690, 1099511628211;
	shr.u64 	%rd28692, %rd28688, 8;
	and.b64  	%rd28693, %rd28692, 255;
	xor.b64  	%rd28694, %rd28693, %rd28691;
	mul.lo.s64 	%rd28695, %rd28694, 1099511628211;
	shr.u64 	%rd28696, %rd28688, 16;
	and.b64  	%rd28697, %rd28696, 255;
	xor.b64  	%rd28698, %rd28697, %rd28695;
	mul.lo.s64 	%rd28699, %rd28698, 1099511628211;
	shr.u64 	%rd28700, %rd28688, 24;
	and.b64  	%rd28701, %rd28700, 255;
	xor.b64  	%rd28702, %rd28701, %rd28699;
	mul.lo.s64 	%rd28703, %rd28702, 1099511628211;
	shr.u64 	%rd28704, %rd28688, 32;
	and.b64  	%rd28705, %rd28704, 255;
	xor.b64  	%rd28706, %rd28705, %rd28703;
	mul.lo.s64 	%rd28707, %rd28706, 1099511628211;
	shr.u64 	%rd28708, %rd28688, 40;
	and.b64  	%rd28709, %rd28708, 255;
	xor.b64  	%rd28710, %rd28709, %rd28707;
	mul.lo.s64 	%rd28711, %rd28710, 1099511628211;
	shr.u64 	%rd28712, %rd28688, 48;
	and.b64  	%rd28713, %rd28712, 255;
	xor.b64  	%rd28714, %rd28713, %rd28711;
	mul.lo.s64 	%rd28715, %rd28714, 1099511628211;
	shr.u64 	%rd28716, %rd28688, 56;
	xor.b64  	%rd28717, %rd28716, %rd28715;
	mul.lo.s64 	%rd28718, %rd28717, 1099511628211;
	ld.u64 	%rd28719, [%rd28687+8];
	and.b64  	%rd28720, %rd28719, 255;
	xor.b64  	%rd28721, %rd28720, %rd28718;
	mul.lo.s64 	%rd28722, %rd28721, 1099511628211;
	shr.u64 	%rd28723, %rd28719, 8;
	and.b64  	%rd28724, %rd28723, 255;
	xor.b64  	%rd28725, %rd28724, %rd28722;
	mul.lo.s64 	%rd28726, %rd28725, 1099511628211;
	shr.u64 	%rd28727, %rd28719, 16;
	and.b64  	%rd28728, %rd28727, 255;
	xor.b64  	%rd28729, %rd28728, %rd28726;
	mul.lo.s64 	%rd28730, %rd28729, 1099511628211;
	shr.u64 	%rd28731, %rd28719, 24;
	and.b64  	%rd28732, %rd28731, 255;
	xor.b64  	%rd28733, %rd28732, %rd28730;
	mul.lo.s64 	%rd28734, %rd28733, 1099511628211;
	shr.u64 	%rd28735, %rd28719, 32;
	and.b64  	%rd28736, %rd28735, 255;
	xor.b64  	%rd28737, %rd28736, %rd28734;
	mul.lo.s64 	%rd28738, %rd28737, 1099511628211;
	shr.u64 	%rd28739, %rd28719, 40;
	and.b64  	%rd28740, %rd28739, 255;
	xor.b64  	%rd28741, %rd28740, %rd28738;
	mul.lo.s64 	%rd28742, %rd28741, 1099511628211;
	shr.u64 	%rd28743, %rd28719, 48;
	and.b64  	%rd28744, %rd28743, 255;
	xor.b64  	%rd28745, %rd28744, %rd28742;
	mul.lo.s64 	%rd28746, %rd28745, 1099511628211;
	shr.u64 	%rd28747, %rd28719, 56;
	xor.b64  	%rd28748, %rd28747, %rd28746;
	mul.lo.s64 	%rd37559, %rd28748, 1099511628211;
	add.s64 	%rd37557, %rd37557, 2;
	setp.ne.s64 	%p1472, %rd37557, %rd37560;
	@%p1472 bra 	$L__BB34_555;
$L__BB34_556:
	setp.eq.s64 	%p1473, %rd215, 0;
	@%p1473 bra 	$L__BB34_558;
	shl.b64 	%rd28749, %rd37560, 3;
	add.s64 	%rd28750, %rd37393, %rd28749;
	ld.u64 	%rd28751, [%rd28750];
	and.b64  	%rd28752, %rd28751, 255;
	xor.b64  	%rd28753, %rd28752, %rd37559;
	mul.lo.s64 	%rd28754, %rd28753, 1099511628211;
	shr.u64 	%rd28755, %rd28751, 8;
	and.b64  	%rd28756, %rd28755, 255;
	xor.b64  	%rd28757, %rd28756, %rd28754;
	mul.lo.s64 	%rd28758, %rd28757, 1099511628211;
	shr.u64 	%rd28759, %rd28751, 16;
	and.b64  	%rd28760, %rd28759, 255;
	xor.b64  	%rd28761, %rd28760, %rd28758;
	mul.lo.s64 	%rd28762, %rd28761, 1099511628211;
	shr.u64 	%rd28763, %rd28751, 24;
	and.b64  	%rd28764, %rd28763, 255;
	xor.b64  	%rd28765, %rd28764, %rd28762;
	mul.lo.s64 	%rd28766, %rd28765, 1099511628211;
	shr.u64 	%rd28767, %rd28751, 32;
	and.b64  	%rd28768, %rd28767, 255;
	xor.b64  	%rd28769, %rd28768, %rd28766;
	mul.lo.s64 	%rd28770, %rd28769, 1099511628211;
	shr.u64 	%rd28771, %rd28751, 40;
	and.b64  	%rd28772, %rd28771, 255;
	xor.b64  	%rd28773, %rd28772, %rd28770;
	mul.lo.s64 	%rd28774, %rd28773, 1099511628211;
	shr.u64 	%rd28775, %rd28751, 48;
	and.b64  	%rd28776, %rd28775, 255;
	xor.b64  	%rd28777, %rd28776, %rd28774;
	mul.lo.s64 	%rd28778, %rd28777, 1099511628211;
	shr.u64 	%rd28779, %rd28751, 56;
	xor.b64  	%rd28780, %rd28779, %rd28778;
	mul.lo.s64 	%rd37559, %rd28780, 1099511628211;
$L__BB34_558:
	setp.eq.s64 	%p1474, %rd4130, 1;
	mov.b64 	%rd37565, -3750763034362895579;
	mov.b64 	%rd37566, 0;
	@%p1474 bra 	$L__BB34_561;
	and.b64  	%rd37566, %rd4130, -2;
	mov.b64 	%rd37565, -3750763034362895579;
	mov.b64 	%rd37563, 0;
$L__BB34_560:
	shl.b64 	%rd28786, %rd37563, 3;
	add.s64 	%rd28787, %rd37474, %rd28786;
	ld.u64 	%rd28788, [%rd28787];
	and.b64  	%rd28789, %rd28788, 255;
	xor.b64  	%rd28790, %rd28789, %rd37565;
	mul.lo.s64 	%rd28791, %rd28790, 1099511628211;
	shr.u64 	%rd28792, %rd28788, 8;
	and.b64  	%rd28793, %rd28792, 255;
	xor.b64  	%rd28794, %rd28793, %rd28791;
	mul.lo.s64 	%rd28795, %rd28794, 1099511628211;
	shr.u64 	%rd28796, %rd28788, 16;
	and.b64  	%rd28797, %rd28796, 255;
	xor.b64  	%rd28798, %rd28797, %rd28795;
	mul.lo.s64 	%rd28799, %rd28798, 1099511628211;
	shr.u64 	%rd28800, %rd28788, 24;
	and.b64  	%rd28801, %rd28800, 255;
	xor.b64  	%rd28802, %rd28801, %rd28799;
	mul.lo.s64 	%rd28803, %rd28802, 1099511628211;
	shr.u64 	%rd28804, %rd28788, 32;
	and.b64  	%rd28805, %rd28804, 255;
	xor.b64  	%rd28806, %rd28805, %rd28803;
	mul.lo.s64 	%rd28807, %rd28806, 1099511628211;
	shr.u64 	%rd28808, %rd28788, 40;
	and.b64  	%rd28809, %rd28808, 255;
	xor.b64  	%rd28810, %rd28809, %rd28807;
	mul.lo.s64 	%rd28811, %rd28810, 1099511628211;
	shr.u64 	%rd28812, %rd28788, 48;
	and.b64  	%rd28813, %rd28812, 255;
	xor.b64  	%rd28814, %rd28813, %rd28811;
	mul.lo.s64 	%rd28815, %rd28814, 1099511628211;
	shr.u64 	%rd28816, %rd28788, 56;
	xor.b64  	%rd28817, %rd28816, %rd28815;
	mul.lo.s64 	%rd28818, %rd28817, 1099511628211;
	ld.u64 	%rd28819, [%rd28787+8];
	and.b64  	%rd28820, %rd28819, 255;
	xor.b64  	%rd28821, %rd28820, %rd28818;
	mul.lo.s64 	%rd28822, %rd28821, 1099511628211;
	shr.u64 	%rd28823, %rd28819, 8;
	and.b64  	%rd28824, %rd28823, 255;
	xor.b64  	%rd28825, %rd28824, %rd28822;
	mul.lo.s64 	%rd28826, %rd28825, 1099511628211;
	shr.u64 	%rd28827, %rd28819, 16;
	and.b64  	%rd28828, %rd28827, 255;
	xor.b64  	%rd28829, %rd28828, %rd28826;
	mul.lo.s64 	%rd28830, %rd28829, 1099511628211;
	shr.u64 	%rd28831, %rd28819, 24;
	and.b64  	%rd28832, %rd28831, 255;
	xor.b64  	%rd28833, %rd28832, %rd28830;
	mul.lo.s64 	%rd28834, %rd28833, 1099511628211;
	shr.u64 	%rd28835, %rd28819, 32;
	and.b64  	%rd28836, %rd28835, 255;
	xor.b64  	%rd28837, %rd28836, %rd28834;
	mul.lo.s64 	%rd28838, %rd28837, 1099511628211;
	shr.u64 	%rd28839, %rd28819, 40;
	and.b64  	%rd28840, %rd28839, 255;
	xor.b64  	%rd28841, %rd28840, %rd28838;
	mul.lo.s64 	%rd28842, %rd28841, 1099511628211;
	shr.u64 	%rd28843, %rd28819, 48;
	and.b64  	%rd28844, %rd28843, 255;
	xor.b64  	%rd28845, %rd28844, %rd28842;
	mul.lo.s64 	%rd28846, %rd28845, 1099511628211;
	shr.u64 	%rd28847, %rd28819, 56;
	xor.b64  	%rd28848, %rd28847, %rd28846;
	mul.lo.s64 	%rd37565, %rd28848, 1099511628211;
	add.s64 	%rd37563, %rd37563, 2;
	setp.ne.s64 	%p1475, %rd37563, %rd37566;
	@%p1475 bra 	$L__BB34_560;
$L__BB34_561:
	setp.eq.s64 	%p1476, %rd215, 0;
	@%p1476 bra 	$L__BB34_563;
	shl.b64 	%rd28849, %rd37566, 3;
	add.s64 	%rd28850, %rd37474, %rd28849;
	ld.u64 	%rd28851, [%rd28850];
	and.b64  	%rd28852, %rd28851, 255;
	xor.b64  	%rd28853, %rd28852, %rd37565;
	mul.lo.s64 	%rd28854, %rd28853, 1099511628211;
	shr.u64 	%rd28855, %rd28851, 8;
	and.b64  	%rd28856, %rd28855, 255;
	xor.b64  	%rd28857, %rd28856, %rd28854;
	mul.lo.s64 	%rd28858, %rd28857, 1099511628211;
	shr.u64 	%rd28859, %rd28851, 16;
	and.b64  	%rd28860, %rd28859, 255;
	xor.b64  	%rd28861, %rd28860, %rd28858;
	mul.lo.s64 	%rd28862, %rd28861, 1099511628211;
	shr.u64 	%rd28863, %rd28851, 24;
	and.b64  	%rd28864, %rd28863, 255;
	xor.b64  	%rd28865, %rd28864, %rd28862;
	mul.lo.s64 	%rd28866, %rd28865, 1099511628211;
	shr.u64 	%rd28867, %rd28851, 32;
	and.b64  	%rd28868, %rd28867, 255;
	xor.b64  	%rd28869, %rd28868, %rd28866;
	mul.lo.s64 	%rd28870, %rd28869, 1099511628211;
	shr.u64 	%rd28871, %rd28851, 40;
	and.b64  	%rd28872, %rd28871, 255;
	xor.b64  	%rd28873, %rd28872, %rd28870;
	mul.lo.s64 	%rd28874, %rd28873, 1099511628211;
	shr.u64 	%rd28875, %rd28851, 48;
	and.b64  	%rd28876, %rd28875, 255;
	xor.b64  	%rd28877, %rd28876, %rd28874;
	mul.lo.s64 	%rd28878, %rd28877, 1099511628211;
	shr.u64 	%rd28879, %rd28851, 56;
	xor.b64  	%rd28880, %rd28879, %rd28878;
	mul.lo.s64 	%rd37565, %rd28880, 1099511628211;
$L__BB34_563:
	setp.eq.s64 	%p1477, %rd37559, %rd37565;
	@%p1477 bra 	$L__BB34_576;
	setp.eq.s64 	%p1478, %rd4130, 1;
	mov.b64 	%rd37571, -3750763034362895579;
	mov.b64 	%rd37572, 0;
	@%p1478 bra 	$L__BB34_567;
	and.b64  	%rd37572, %rd4130, -2;
	mov.b64 	%rd37571, -3750763034362895579;
	mov.b64 	%rd37569, 0;
$L__BB34_566:
	shl.b64 	%rd28886, %rd37569, 3;
	add.s64 	%rd28887, %rd37393, %rd28886;
	ld.u64 	%rd28888, [%rd28887];
	and.b64  	%rd28889, %rd28888, 255;
	xor.b64  	%rd28890, %rd28889, %rd37571;
	mul.lo.s64 	%rd28891, %rd28890, 1099511628211;
	shr.u64 	%rd28892, %rd28888, 8;
	and.b64  	%rd28893, %rd28892, 255;
	xor.b64  	%rd28894, %rd28893, %rd28891;
	mul.lo.s64 	%rd28895, %rd28894, 1099511628211;
	shr.u64 	%rd28896, %rd28888, 16;
	and.b64  	%rd28897, %rd28896, 255;
	xor.b64  	%rd28898, %rd28897, %rd28895;
	mul.lo.s64 	%rd28899, %rd28898, 1099511628211;
	shr.u64 	%rd28900, %rd28888, 24;
	and.b64  	%rd28901, %rd28900, 255;
	xor.b64  	%rd28902, %rd28901, %rd28899;
	mul.lo.s64 	%rd28903, %rd28902, 1099511628211;
	shr.u64 	%rd28904, %rd28888, 32;
	and.b64  	%rd28905, %rd28904, 255;
	xor.b64  	%rd28906, %rd28905, %rd28903;
	mul.lo.s64 	%rd28907, %rd28906, 1099511628211;
	shr.u64 	%rd28908, %rd28888, 40;
	and.b64  	%rd28909, %rd28908, 255;
	xor.b64  	%rd28910, %rd28909, %rd28907;
	mul.lo.s64 	%rd28911, %rd28910, 1099511628211;
	shr.u64 	%rd28912, %rd28888, 48;
	and.b64  	%rd28913, %rd28912, 255;
	xor.b64  	%rd28914, %rd28913, %rd28911;
	mul.lo.s64 	%rd28915, %rd28914, 1099511628211;
	shr.u64 	%rd28916, %rd28888, 56;
	xor.b64  	%rd28917, %rd28916, %rd28915;
	mul.lo.s64 	%rd28918, %rd28917, 1099511628211;
	ld.u64 	%rd28919, [%rd28887+8];
	and.b64  	%rd28920, %rd28919, 255;
	xor.b64  	%rd28921, %rd28920, %rd28918;
	mul.lo.s64 	%rd28922, %rd28921, 1099511628211;
	shr.u64 	%rd28923, %rd28919, 8;
	and.b64  	%rd28924, %rd28923, 255;
	xor.b64  	%rd28925, %rd28924, %rd28922;
	mul.lo.s64 	%rd28926, %rd28925, 1099511628211;
	shr.u64 	%rd28927, %rd28919, 16;
	and.b64  	%rd28928, %rd28927, 255;
	xor.b64  	%rd28929, %rd28928, %rd28926;
	mul.lo.s64 	%rd28930, %rd28929, 1099511628211;
	shr.u64 	%rd28931, %rd28919, 24;
	and.b64  	%rd28932, %rd28931, 255;
	xor.b64  	%rd28933, %rd28932, %rd28930;
	mul.lo.s64 	%rd28934, %rd28933, 1099511628211;
	shr.u64 	%rd28935, %rd28919, 32;
	and.b64  	%rd28936, %rd28935, 255;
	xor.b64  	%rd28937, %rd28936, %rd28934;
	mul.lo.s64 	%rd28938, %rd28937, 1099511628211;
	shr.u64 	%rd28939, %rd28919, 40;
	and.b64  	%rd28940, %rd28939, 255;
	xor.b64  	%rd28941, %rd28940, %rd28938;
	mul.lo.s64 	%rd28942, %rd28941, 1099511628211;
	shr.u64 	%rd28943, %rd28919, 48;
	and.b64  	%rd28944, %rd28943, 255;
	xor.b64  	%rd28945, %rd28944, %rd28942;
	mul.lo.s64 	%rd28946, %rd28945, 1099511628211;
	shr.u64 	%rd28947, %rd28919, 56;
	xor.b64  	%rd28948, %rd28947, %rd28946;
	mul.lo.s64 	%rd37571, %rd28948, 1099511628211;
	add.s64 	%rd37569, %rd37569, 2;
	setp.ne.s64 	%p1479, %rd37569, %rd37572;
	@%p1479 bra 	$L__BB34_566;
$L__BB34_567:
	setp.eq.s64 	%p1480, %rd215, 0;
	@%p1480 bra 	$L__BB34_569;
	shl.b64 	%rd28949, %rd37572, 3;
	add.s64 	%rd28950, %rd37393, %rd28949;
	ld.u64 	%rd28951, [%rd28950];
	and.b64  	%rd28952, %rd28951, 255;
	xor.b64  	%rd28953, %rd28952, %rd37571;
	mul.lo.s64 	%rd28954, %rd28953, 1099511628211;
	shr.u64 	%rd28955, %rd28951, 8;
	and.b64  	%rd28956, %rd28955, 255;
	xor.b64  	%rd28957, %rd28956, %rd28954;
	mul.lo.s64 	%rd28958, %rd28957, 1099511628211;
	shr.u64 	%rd28959, %rd28951, 16;
	and.b64  	%rd28960, %rd28959, 255;
	xor.b64  	%rd28961, %rd28960, %rd28958;
	mul.lo.s64 	%rd28962, %rd28961, 1099511628211;
	shr.u64 	%rd28963, %rd28951, 24;
	and.b64  	%rd28964, %rd28963, 255;
	xor.b64  	%rd28965, %rd28964, %rd28962;
	mul.lo.s64 	%rd28966, %rd28965, 1099511628211;
	shr.u64 	%rd28967, %rd28951, 32;
	and.b64  	%rd28968, %rd28967, 255;
	xor.b64  	%rd28969, %rd28968, %rd28966;
	mul.lo.s64 	%rd28970, %rd28969, 1099511628211;
	shr.u64 	%rd28971, %rd28951, 40;
	and.b64  	%rd28972, %rd28971, 255;
	xor.b64  	%rd28973, %rd28972, %rd28970;
	mul.lo.s64 	%rd28974, %rd28973, 1099511628211;
	shr.u64 	%rd28975, %rd28951, 48;
	and.b64  	%rd28976, %rd28975, 255;
	xor.b64  	%rd28977, %rd28976, %rd28974;
	mul.lo.s64 	%rd28978, %rd28977, 1099511628211;
	shr.u64 	%rd28979, %rd28951, 56;
	xor.b64  	%rd28980, %rd28979, %rd28978;
	mul.lo.s64 	%rd37571, %rd28980, 1099511628211;
$L__BB34_569:
	setp.eq.s64 	%p1481, %rd4130, 1;
	mov.b64 	%rd37577, -3750763034362895579;
	mov.b64 	%rd37578, 0;
	@%p1481 bra 	$L__BB34_572;
	and.b64  	%rd37578, %rd4130, -2;
	mov.b64 	%rd37577, -3750763034362895579;
	mov.b64 	%rd37575, 0;
$L__BB34_571:
	shl.b64 	%rd28986, %rd37575, 3;
	add.s64 	%rd28987, %rd37474, %rd28986;
	ld.u64 	%rd28988, [%rd28987];
	and.b64  	%rd28989, %rd28988, 255;
	xor.b64  	%rd28990, %rd28989, %rd37577;
	mul.lo.s64 	%rd28991, %rd28990, 1099511628211;
	shr.u64 	%rd28992, %rd28988, 8;
	and.b64  	%rd28993, %rd28992, 255;
	xor.b64  	%rd28994, %rd28993, %rd28991;
	mul.lo.s64 	%rd28995, %rd28994, 1099511628211;
	shr.u64 	%rd28996, %rd28988, 16;
	and.b64  	%rd28997, %rd28996, 255;
	xor.b64  	%rd28998, %rd28997, %rd28995;
	mul.lo.s64 	%rd28999, %rd28998, 1099511628211;
	shr.u64 	%rd29000, %rd28988, 24;
	and.b64  	%rd29001, %rd29000, 255;
	xor.b64  	%rd29002, %rd29001, %rd28999;
	mul.lo.s64 	%rd29003, %rd29002, 1099511628211;
	shr.u64 	%rd29004, %rd28988, 32;
	and.b64  	%rd29005, %rd29004, 255;
	xor.b64  	%rd29006, %rd29005, %rd29003;
	mul.lo.s64 	%rd29007, %rd29006, 1099511628211;
	shr.u64 	%rd29008, %rd28988, 40;
	and.b64  	%rd29009, %rd29008, 255;
	xor.b64  	%rd29010, %rd29009, %rd29007;
	mul.lo.s64 	%rd29011, %rd29010, 1099511628211;
	shr.u64 	%rd29012, %rd28988, 48;
	and.b64  	%rd29013, %rd29012, 255;
	xor.b64  	%rd29014, %rd29013, %rd29011;
	mul.lo.s64 	%rd29015, %rd29014, 1099511628211;
	shr.u64 	%rd29016, %rd28988, 56;
	xor.b64  	%rd29017, %rd29016, %rd29015;
	mul.lo.s64 	%rd29018, %rd29017, 1099511628211;
	ld.u64 	%rd29019, [%rd28987+8];
	and.b64  	%rd29020, %rd29019, 255;
	xor.b64  	%rd29021, %rd29020, %rd29018;
	mul.lo.s64 	%rd29022, %rd29021, 1099511628211;
	shr.u64 	%rd29023, %rd29019, 8;
	and.b64  	%rd29024, %rd29023, 255;
	xor.b64  	%rd29025, %rd29024, %rd29022;
	mul.lo.s64 	%rd29026, %rd29025, 1099511628211;
	shr.u64 	%rd29027, %rd29019, 16;
	and.b64  	%rd29028, %rd29027, 255;
	xor.b64  	%rd29029, %rd29028, %rd29026;
	mul.lo.s64 	%rd29030, %rd29029, 1099511628211;
	shr.u64 	%rd29031, %rd29019, 24;
	and.b64  	%rd29032, %rd29031, 255;
	xor.b64  	%rd29033, %rd29032, %rd29030;
	mul.lo.s64 	%rd29034, %rd29033, 1099511628211;
	shr.u64 	%rd29035, %rd29019, 32;
	and.b64  	%rd29036, %rd29035, 255;
	xor.b64  	%rd29037, %rd29036, %rd29034;
	mul.lo.s64 	%rd29038, %rd29037, 1099511628211;
	shr.u64 	%rd29039, %rd29019, 40;
	and.b64  	%rd29040, %rd29039, 255;
	xor.b64  	%rd29041, %rd29040, %rd29038;
	mul.lo.s64 	%rd29042, %rd29041, 1099511628211;
	shr.u64 	%rd29043, %rd29019, 48;
	and.b64  	%rd29044, %rd29043, 255;
	xor.b64  	%rd29045, %rd29044, %rd29042;
	mul.lo.s64 	%rd29046, %rd29045, 1099511628211;
	shr.u64 	%rd29047, %rd29019, 56;
	xor.b64  	%rd29048, %rd29047, %rd29046;
	mul.lo.s64 	%rd37577, %rd29048, 1099511628211;
	add.s64 	%rd37575, %rd37575, 2;
	setp.ne.s64 	%p1482, %rd37575, %rd37578;
	@%p1482 bra 	$L__BB34_571;
$L__BB34_572:
	setp.eq.s64 	%p1483, %rd215, 0;
	@%p1483 bra 	$L__BB34_574;
	shl.b64 	%rd29049, %rd37578, 3;
	add.s64 	%rd29050, %rd37474, %rd29049;
	ld.u64 	%rd29051, [%rd29050];
	and.b64  	%rd29052, %rd29051, 255;
	xor.b64  	%rd29053, %rd29052, %rd37577;
	mul.lo.s64 	%rd29054, %rd29053, 1099511628211;
	shr.u64 	%rd29055, %rd29051, 8;
	and.b64  	%rd29056, %rd29055, 255;
	xor.b64  	%rd29057, %rd29056, %rd29054;
	mul.lo.s64 	%rd29058, %rd29057, 1099511628211;
	shr.u64 	%rd29059, %rd29051, 16;
	and.b64  	%rd29060, %rd29059, 255;
	xor.b64  	%rd29061, %rd29060, %rd29058;
	mul.lo.s64 	%rd29062, %rd29061, 1099511628211;
	shr.u64 	%rd29063, %rd29051, 24;
	and.b64  	%rd29064, %rd29063, 255;
	xor.b64  	%rd29065, %rd29064, %rd29062;
	mul.lo.s64 	%rd29066, %rd29065, 1099511628211;
	shr.u64 	%rd29067, %rd29051, 32;
	and.b64  	%rd29068, %rd29067, 255;
	xor.b64  	%rd29069, %rd29068, %rd29066;
	mul.lo.s64 	%rd29070, %rd29069, 1099511628211;
	shr.u64 	%rd29071, %rd29051, 40;
	and.b64  	%rd29072, %rd29071, 255;
	xor.b64  	%rd29073, %rd29072, %rd29070;
	mul.lo.s64 	%rd29074, %rd29073, 1099511628211;
	shr.u64 	%rd29075, %rd29051, 48;
	and.b64  	%rd29076, %rd29075, 255;
	xor.b64  	%rd29077, %rd29076, %rd29074;
	mul.lo.s64 	%rd29078, %rd29077, 1099511628211;
	shr.u64 	%rd29079, %rd29051, 56;
	xor.b64  	%rd29080, %rd29079, %rd29078;
	mul.lo.s64 	%rd37577, %rd29080, 1099511628211;
$L__BB34_574:
	setp.lt.u64 	%p1484, %rd37571, %rd37577;
	mov.u64 	%rd37582, %rd37393;
	@%p1484 bra 	$L__BB34_575;
	bra.uni 	$L__BB34_580;
$L__BB34_575:
	mov.u64 	%rd37582, %rd37474;
	mov.u64 	%rd37474, %rd37393;
	bra.uni 	$L__BB34_580;
$L__BB34_576:
	setp.eq.s32 	%p1485, %r120, 0;
	mov.u64 	%rd37582, %rd37393;
	@%p1485 bra 	$L__BB34_580;
	mov.b64 	%rd37581, 0;
$L__BB34_578:
	shl.b64 	%rd29082, %rd37581, 3;
	add.s64 	%rd29083, %rd37393, %rd29082;
	ld.u64 	%rd1039, [%rd29083];
	add.s64 	%rd29084, %rd37474, %rd29082;
	ld.u64 	%rd1040, [%rd29084];
	setp.lt.u64 	%p1486, %rd1039, %rd1040;
	@%p1486 bra 	$L__BB34_575;
	setp.le.u64 	%p1487, %rd1039, %rd1040;
	add.s64 	%rd37581, %rd37581, 1;
	setp.lt.u64 	%p1488, %rd37581, %rd12;
	and.pred  	%p1489, %p1487, %p1488;
	mov.u64 	%rd37582, %rd37393;
	@%p1489 bra 	$L__BB34_578;
$L__BB34_580:
	setp.eq.s64 	%p1490, %rd4130, 1;
	mov.b64 	%rd37586, -3750763034362895579;
	mov.b64 	%rd37587, 0;
	@%p1490 bra 	$L__BB34_583;
	and.b64  	%rd37587, %rd4130, -2;
	mov.b64 	%rd37586, -3750763034362895579;
	mov.b64 	%rd37584, 0;
$L__BB34_582:
	shl.b64 	%rd29091, %rd37584, 3;
	add.s64 	%rd29092, %rd37420, %rd29091;
	ld.u64 	%rd29093, [%rd29092];
	and.b64  	%rd29094, %rd29093, 255;
	xor.b64  	%rd29095, %rd29094, %rd37586;
	mul.lo.s64 	%rd29096, %rd29095, 1099511628211;
	shr.u64 	%rd29097, %rd29093, 8;
	and.b64  	%rd29098, %rd29097, 255;
	xor.b64  	%rd29099, %rd29098, %rd29096;
	mul.lo.s64 	%rd29100, %rd29099, 1099511628211;
	shr.u64 	%rd29101, %rd29093, 16;
	and.b64  	%rd29102, %rd29101, 255;
	xor.b64  	%rd29103, %rd29102, %rd29100;
	mul.lo.s64 	%rd29104, %rd29103, 1099511628211;
	shr.u64 	%rd29105, %rd29093, 24;
	and.b64  	%rd29106, %rd29105, 255;
	xor.b64  	%rd29107, %rd29106, %rd29104;
	mul.lo.s64 	%rd29108, %rd29107, 1099511628211;
	shr.u64 	%rd29109, %rd29093, 32;
	and.b64  	%rd29110, %rd29109, 255;
	xor.b64  	%rd29111, %rd29110, %rd29108;
	mul.lo.s64 	%rd29112, %rd29111, 1099511628211;
	shr.u64 	%rd29113, %rd29093, 40;
	and.b64  	%rd29114, %rd29113, 255;
	xor.b64  	%rd29115, %rd29114, %rd29112;
	mul.lo.s64 	%rd29116, %rd29115, 1099511628211;
	shr.u64 	%rd29117, %rd29093, 48;
	and.b64  	%rd29118, %rd29117, 255;
	xor.b64  	%rd29119, %rd29118, %rd29116;
	mul.lo.s64 	%rd29120, %rd29119, 1099511628211;
	shr.u64 	%rd29121, %rd29093, 56;
	xor.b64  	%rd29122, %rd29121, %rd29120;
	mul.lo.s64 	%rd29123, %rd29122, 1099511628211;
	ld.u64 	%rd29124, [%rd29092+8];
	and.b64  	%rd29125, %rd29124, 255;
	xor.b64  	%rd29126, %rd29125, %rd29123;
	mul.lo.s64 	%rd29127, %rd29126, 1099511628211;
	shr.u64 	%rd29128, %rd29124, 8;
	and.b64  	%rd29129, %rd29128, 255;
	xor.b64  	%rd29130, %rd29129, %rd29127;
	mul.lo.s64 	%rd29131, %rd29130, 1099511628211;
	shr.u64 	%rd29132, %rd29124, 16;
	and.b64  	%rd29133, %rd29132, 255;
	xor.b64  	%rd29134, %rd29133, %rd29131;
	mul.lo.s64 	%rd29135, %rd29134, 1099511628211;
	shr.u64 	%rd29136, %rd29124, 24;
	and.b64  	%rd29137, %rd29136, 255;
	xor.b64  	%rd29138, %rd29137, %rd29135;
	mul.lo.s64 	%rd29139, %rd29138, 1099511628211;
	shr.u64 	%rd29140, %rd29124, 32;
	and.b64  	%rd29141, %rd29140, 255;
	xor.b64  	%rd29142, %rd29141, %rd29139;
	mul.lo.s64 	%rd29143, %rd29142, 1099511628211;
	shr.u64 	%rd29144, %rd29124, 40;
	and.b64  	%rd29145, %rd29144, 255;
	xor.b64  	%rd29146, %rd29145, %rd29143;
	mul.lo.s64 	%rd29147, %rd29146, 1099511628211;
	shr.u64 	%rd29148, %rd29124, 48;
	and.b64  	%rd29149, %rd29148, 255;
	xor.b64  	%rd29150, %rd29149, %rd29147;
	mul.lo.s64 	%rd29151, %rd29150, 1099511628211;
	shr.u64 	%rd29152, %rd29124, 56;
	xor.b64  	%rd29153, %rd29152, %rd29151;
	mul.lo.s64 	%rd37586, %rd29153, 1099511628211;
	add.s64 	%rd37584, %rd37584, 2;
	setp.ne.s64 	%p1491, %rd37584, %rd37587;
	@%p1491 bra 	$L__BB34_582;
$L__BB34_583:
	setp.eq.s64 	%p1492, %rd215, 0;
	@%p1492 bra 	$L__BB34_585;
	shl.b64 	%rd29154, %rd37587, 3;
	add.s64 	%rd29155, %rd37420, %rd29154;
	ld.u64 	%rd29156, [%rd29155];
	and.b64  	%rd29157, %rd29156, 255;
	xor.b64  	%rd29158, %rd29157, %rd37586;
	mul.lo.s64 	%rd29159, %rd29158, 1099511628211;
	shr.u64 	%rd29160, %rd29156, 8;
	and.b64  	%rd29161, %rd29160, 255;
	xor.b64  	%rd29162, %rd29161, %rd29159;
	mul.lo.s64 	%rd29163, %rd29162, 1099511628211;
	shr.u64 	%rd29164, %rd29156, 16;
	and.b64  	%rd29165, %rd29164, 255;
	xor.b64  	%rd29166, %rd29165, %rd29163;
	mul.lo.s64 	%rd29167, %rd29166, 1099511628211;
	shr.u64 	%rd29168, %rd29156, 24;
	and.b64  	%rd29169, %rd29168, 255;
	xor.b64  	%rd29170, %rd29169, %rd29167;
	mul.lo.s64 	%rd29171, %rd29170, 1099511628211;
	shr.u64 	%rd29172, %rd29156, 32;
	and.b64  	%rd29173, %rd29172, 255;
	xor.b64  	%rd29174, %rd29173, %rd29171;
	mul.lo.s64 	%rd29175, %rd29174, 1099511628211;
	shr.u64 	%rd29176, %rd29156, 40;
	and.b64  	%rd29177, %rd29176, 255;
	xor.b64  	%rd29178, %rd29177, %rd29175;
	mul.lo.s64 	%rd29179, %rd29178, 1099511628211;
	shr.u64 	%rd29180, %rd29156, 48;
	and.b64  	%rd29181, %rd29180, 255;
	xor.b64  	%rd29182, %rd29181, %rd29179;
	mul.lo.s64 	%rd29183, %rd29182, 1099511628211;
	shr.u64 	%rd29184, %rd29156, 56;
	xor.b64  	%rd29185, %rd29184, %rd29183;
	mul.lo.s64 	%rd37586, %rd29185, 1099511628211;
$L__BB34_585:
	setp.eq.s64 	%p1493, %rd4130, 1;
	mov.b64 	%rd37592, -3750763034362895579;
	mov.b64 	%rd37593, 0;
	@%p1493 bra 	$L__BB34_588;
	and.b64  	%rd37593, %rd4130, -2;
	mov.b64 	%rd37592, -3750763034362895579;
	mov.b64 	%rd37590, 0;
$L__BB34_587:
	shl.b64 	%rd29191, %rd37590, 3;
	add.s64 	%rd29192, %rd37501, %rd29191;
	ld.u64 	%rd29193, [%rd29192];
	and.b64  	%rd29194, %rd29193, 255;
	xor.b64  	%rd29195, %rd29194, %rd37592;
	mul.lo.s64 	%rd29196, %rd29195, 1099511628211;
	shr.u64 	%rd29197, %rd29193, 8;
	and.b64  	%rd29198, %rd29197, 255;
	xor.b64  	%rd29199, %rd29198, %rd29196;
	mul.lo.s64 	%rd29200, %rd29199, 1099511628211;
	shr.u64 	%rd29201, %rd29193, 16;
	and.b64  	%rd29202, %rd29201, 255;
	xor.b64  	%rd29203, %rd29202, %rd29200;
	mul.lo.s64 	%rd29204, %rd29203, 1099511628211;
	shr.u64 	%rd29205, %rd29193, 24;
	and.b64  	%rd29206, %rd29205, 255;
	xor.b64  	%rd29207, %rd29206, %rd29204;
	mul.lo.s64 	%rd29208, %rd29207, 1099511628211;
	shr.u64 	%rd29209, %rd29193, 32;
	and.b64  	%rd29210, %rd29209, 255;
	xor.b64  	%rd29211, %rd29210, %rd29208;
	mul.lo.s64 	%rd29212, %rd29211, 1099511628211;
	shr.u64 	%rd29213, %rd29193, 40;
	and.b64  	%rd29214, %rd29213, 255;
	xor.b64  	%rd29215, %rd29214, %rd29212;
	mul.lo.s64 	%rd29216, %rd29215, 1099511628211;
	shr.u64 	%rd29217, %rd29193, 48;
	and.b64  	%rd29218, %rd29217, 255;
	xor.b64  	%rd29219, %rd29218, %rd29216;
	mul.lo.s64 	%rd29220, %rd29219, 1099511628211;
	shr.u64 	%rd29221, %rd29193, 56;
	xor.b64  	%rd29222, %rd29221, %rd29220;
	mul.lo.s64 	%rd29223, %rd29222, 1099511628211;
	ld.u64 	%rd29224, [%rd29192+8];
	and.b64  	%rd29225, %rd29224, 255;
	xor.b64  	%rd29226, %rd29225, %rd29223;
	mul.lo.s64 	%rd29227, %rd29226, 1099511628211;
	shr.u64 	%rd29228, %rd29224, 8;
	and.b64  	%rd29229, %rd29228, 255;
	xor.b64  	%rd29230, %rd29229, %rd29227;
	mul.lo.s64 	%rd29231, %rd29230, 1099511628211;
	shr.u64 	%rd29232, %rd29224, 16;
	and.b64  	%rd29233, %rd29232, 255;
	xor.b64  	%rd29234, %rd29233, %rd29231;
	mul.lo.s64 	%rd29235, %rd29234, 1099511628211;
	shr.u64 	%rd29236, %rd29224, 24;
	and.b64  	%rd29237, %rd29236, 255;
	xor.b64  	%rd29238, %rd29237, %rd29235;
	mul.lo.s64 	%rd29239, %rd29238, 1099511628211;
	shr.u64 	%rd29240, %rd29224, 32;
	and.b64  	%rd29241, %rd29240, 255;
	xor.b64  	%rd29242, %rd29241, %rd29239;
	mul.lo.s64 	%rd29243, %rd29242, 1099511628211;
	shr.u64 	%rd29244, %rd29224, 40;
	and.b64  	%rd29245, %rd29244, 255;
	xor.b64  	%rd29246, %rd29245, %rd29243;
	mul.lo.s64 	%rd29247, %rd29246, 1099511628211;
	shr.u64 	%rd29248, %rd29224, 48;
	and.b64  	%rd29249, %rd29248, 255;
	xor.b64  	%rd29250, %rd29249, %rd29247;
	mul.lo.s64 	%rd29251, %rd29250, 1099511628211;
	shr.u64 	%rd29252, %rd29224, 56;
	xor.b64  	%rd29253, %rd29252, %rd29251;
	mul.lo.s64 	%rd37592, %rd29253, 1099511628211;
	add.s64 	%rd37590, %rd37590, 2;
	setp.ne.s64 	%p1494, %rd37590, %rd37593;
	@%p1494 bra 	$L__BB34_587;
$L__BB34_588:
	setp.eq.s64 	%p1495, %rd215, 0;
	@%p1495 bra 	$L__BB34_590;
	shl.b64 	%rd29254, %rd37593, 3;
	add.s64 	%rd29255, %rd37501, %rd29254;
	ld.u64 	%rd29256, [%rd29255];
	and.b64  	%rd29257, %rd29256, 255;
	xor.b64  	%rd29258, %rd29257, %rd37592;
	mul.lo.s64 	%rd29259, %rd29258, 1099511628211;
	shr.u64 	%rd29260, %rd29256, 8;
	and.b64  	%rd29261, %rd29260, 255;
	xor.b64  	%rd29262, %rd29261, %rd29259;
	mul.lo.s64 	%rd29263, %rd29262, 1099511628211;
	shr.u64 	%rd29264, %rd29256, 16;
	and.b64  	%rd29265, %rd29264, 255;
	xor.b64  	%rd29266, %rd29265, %rd29263;
	mul.lo.s64 	%rd29267, %rd29266, 1099511628211;
	shr.u64 	%rd29268, %rd29256, 24;
	and.b64  	%rd29269, %rd29268, 255;
	xor.b64  	%rd29270, %rd29269, %rd29267;
	mul.lo.s64 	%rd29271, %rd29270, 1099511628211;
	shr.u64 	%rd29272, %rd29256, 32;
	and.b64  	%rd29273, %rd29272, 255;
	xor.b64  	%rd29274, %rd29273, %rd29271;
	mul.lo.s64 	%rd29275, %rd29274, 1099511628211;
	shr.u64 	%rd29276, %rd29256, 40;
	and.b64  	%rd29277, %rd29276, 255;
	xor.b64  	%rd29278, %rd29277, %rd29275;
	mul.lo.s64 	%rd29279, %rd29278, 1099511628211;
	shr.u64 	%rd29280, %rd29256, 48;
	and.b64  	%rd29281, %rd29280, 255;
	xor.b64  	%rd29282, %rd29281, %rd29279;
	mul.lo.s64 	%rd29283, %rd29282, 1099511628211;
	shr.u64 	%rd29284, %rd29256, 56;
	xor.b64  	%rd29285, %rd29284, %rd29283;
	mul.lo.s64 	%rd37592, %rd29285, 1099511628211;
$L__BB34_590:
	setp.eq.s64 	%p1496, %rd37586, %rd37592;
	@%p1496 bra 	$L__BB34_603;
	setp.eq.s64 	%p1497, %rd4130, 1;
	mov.b64 	%rd37598, -3750763034362895579;
	mov.b64 	%rd37599, 0;
	@%p1497 bra 	$L__BB34_594;
	and.b64  	%rd37599, %rd4130, -2;
	mov.b64 	%rd37598, -3750763034362895579;
	mov.b64 	%rd37596, 0;
$L__BB34_593:
	shl.b64 	%rd29291, %rd37596, 3;
	add.s64 	%rd29292, %rd37420, %rd29291;
	ld.u64 	%rd29293, [%rd29292];
	and.b64  	%rd29294, %rd29293, 255;
	xor.b64  	%rd29295, %rd29294, %rd37598;
	mul.lo.s64 	%rd29296, %rd29295, 1099511628211;
	shr.u64 	%rd29297, %rd29293, 8;
	and.b64  	%rd29298, %rd29297, 255;
	xor.b64  	%rd29299, %rd29298, %rd29296;
	mul.lo.s64 	%rd29300, %rd29299, 1099511628211;
	shr.u64 	%rd29301, %rd29293, 16;
	and.b64  	%rd29302, %rd29301, 255;
	xor.b64  	%rd29303, %rd29302, %rd29300;
	mul.lo.s64 	%rd29304, %rd29303, 1099511628211;
	shr.u64 	%rd29305, %rd29293, 24;
	and.b64  	%rd29306, %rd29305, 255;
	xor.b64  	%rd29307, %rd29306, %rd29304;
	mul.lo.s64 	%rd29308, %rd29307, 1099511628211;
	shr.u64 	%rd29309, %rd29293, 32;
	and.b64  	%rd29310, %rd29309, 255;
	xor.b64  	%rd29311, %rd29310, %rd29308;
	mul.lo.s64 	%rd29312, %rd29311, 1099511628211;
	shr.u64 	%rd29313, %rd29293, 40;
	and.b64  	%rd29314, %rd29313, 255;
	xor.b64  	%rd29315, %rd29314, %rd29312;
	mul.lo.s64 	%rd29316, %rd29315, 1099511628211;
	shr.u64 	%rd29317, %rd29293, 48;
	and.b64  	%rd29318, %rd29317, 255;
	xor.b64  	%rd29319, %rd29318, %rd29316;
	mul.lo.s64 	%rd29320, %rd29319, 1099511628211;
	shr.u64 	%rd29321, %rd29293, 56;
	xor.b64  	%rd29322, %rd29321, %rd29320;
	mul.lo.s64 	%rd29323, %rd29322, 1099511628211;
	ld.u64 	%rd29324, [%rd29292+8];
	and.b64  	%rd29325, %rd29324, 255;
	xor.b64  	%rd29326, %rd29325, %rd29323;
	mul.lo.s64 	%rd29327, %rd29326, 1099511628211;
	shr.u64 	%rd29328, %rd29324, 8;
	and.b64  	%rd29329, %rd29328, 255;
	xor.b64  	%rd29330, %rd29329, %rd29327;
	mul.lo.s64 	%rd29331, %rd29330, 1099511628211;
	shr.u64 	%rd29332, %rd29324, 16;
	and.b64  	%rd29333, %rd29332, 255;
	xor.b64  	%rd29334, %rd29333, %rd29331;
	mul.lo.s64 	%rd29335, %rd29334, 1099511628211;
	shr.u64 	%rd29336, %rd29324, 24;
	and.b64  	%rd29337, %rd29336, 255;
	xor.b64  	%rd29338, %rd29337, %rd29335;
	mul.lo.s64 	%rd29339, %rd29338, 1099511628211;
	shr.u64 	%rd29340, %rd29324, 32;
	and.b64  	%rd29341, %rd29340, 255;
	xor.b64  	%rd29342, %rd29341, %rd29339;
	mul.lo.s64 	%rd29343, %rd29342, 1099511628211;
	shr.u64 	%rd29344, %rd29324, 40;
	and.b64  	%rd29345, %rd29344, 255;
	xor.b64  	%rd29346, %rd29345, %rd29343;
	mul.lo.s64 	%rd29347, %rd29346, 1099511628211;
	shr.u64 	%rd29348, %rd29324, 48;
	and.b64  	%rd29349, %rd29348, 255;
	xor.b64  	%rd29350, %rd29349, %rd29347;
	mul.lo.s64 	%rd29351, %rd29350, 1099511628211;
	shr.u64 	%rd29352, %rd29324, 56;
	xor.b64  	%rd29353, %rd29352, %rd29351;
	mul.lo.s64 	%rd37598, %rd29353, 1099511628211;
	add.s64 	%rd37596, %rd37596, 2;
	setp.ne.s64 	%p1498, %rd37596, %rd37599;
	@%p1498 bra 	$L__BB34_593;
$L__BB34_594:
	setp.eq.s64 	%p1499, %rd215, 0;
	@%p1499 bra 	$L__BB34_596;
	shl.b64 	%rd29354, %rd37599, 3;
	add.s64 	%rd29355, %rd37420, %rd29354;
	ld.u64 	%rd29356, [%rd29355];
	and.b64  	%rd29357, %rd29356, 255;
	xor.b64  	%rd29358, %rd29357, %rd37598;
	mul.lo.s64 	%rd29359, %rd29358, 1099511628211;
	shr.u64 	%rd29360, %rd29356, 8;
	and.b64  	%rd29361, %rd29360, 255;
	xor.b64  	%rd29362, %rd29361, %rd29359;
	mul.lo.s64 	%rd29363, %rd29362, 1099511628211;
	shr.u64 	%rd29364, %rd29356, 16;
	and.b64  	%rd29365, %rd29364, 255;
	xor.b64  	%rd29366, %rd29365, %rd29363;
	mul.lo.s64 	%rd29367, %rd29366, 1099511628211;
	shr.u64 	%rd29368, %rd29356, 24;
	and.b64  	%rd29369, %rd29368, 255;
	xor.b64  	%rd29370, %rd29369, %rd29367;
	mul.lo.s64 	%rd29371, %rd29370, 1099511628211;
	shr.u64 	%rd29372, %rd29356, 32;
	and.b64  	%rd29373, %rd29372, 255;
	xor.b64  	%rd29374, %rd29373, %rd29371;
	mul.lo.s64 	%rd29375, %rd29374, 1099511628211;
	shr.u64 	%rd29376, %rd29356, 40;
	and.b64  	%rd29377, %rd29376, 255;
	xor.b64  	%rd29378, %rd29377, %rd29375;
	mul.lo.s64 	%rd29379, %rd29378, 1099511628211;
	shr.u64 	%rd29380, %rd29356, 48;
	and.b64  	%rd29381, %rd29380, 255;
	xor.b64  	%rd29382, %rd29381, %rd29379;
	mul.lo.s64 	%rd29383, %rd29382, 1099511628211;
	shr.u64 	%rd29384, %rd29356, 56;
	xor.b64  	%rd29385, %rd29384, %rd29383;
	mul.lo.s64 	%rd37598, %rd29385, 1099511628211;
$L__BB34_596:
	setp.eq.s64 	%p1500, %rd4130, 1;
	mov.b64 	%rd37604, -3750763034362895579;
	mov.b64 	%rd37605, 0;
	@%p1500 bra 	$L__BB34_599;
	and.b64  	%rd37605, %rd4130, -2;
	mov.b64 	%rd37604, -3750763034362895579;
	mov.b64 	%rd37602, 0;
$L__BB34_598:
	shl.b64 	%rd29391, %rd37602, 3;
	add.s64 	%rd29392, %rd37501, %rd29391;
	ld.u64 	%rd29393, [%rd29392];
	and.b64  	%rd29394, %rd29393, 255;
	xor.b64  	%rd29395, %rd29394, %rd37604;
	mul.lo.s64 	%rd29396, %rd29395, 1099511628211;
	shr.u64 	%rd29397, %rd29393, 8;
	and.b64  	%rd29398, %rd29397, 255;
	xor.b64  	%rd29399, %rd29398, %rd29396;
	mul.lo.s64 	%rd29400, %rd29399, 1099511628211;
	shr.u64 	%rd29401, %rd29393, 16;
	and.b64  	%rd29402, %rd29401, 255;
	xor.b64  	%rd29403, %rd29402, %rd29400;
	mul.lo.s64 	%rd29404, %rd29403, 1099511628211;
	shr.u64 	%rd29405, %rd29393, 24;
	and.b64  	%rd29406, %rd29405, 255;
	xor.b64  	%rd29407, %rd29406, %rd29404;
	mul.lo.s64 	%rd29408, %rd29407, 1099511628211;
	shr.u64 	%rd29409, %rd29393, 32;
	and.b64  	%rd29410, %rd29409, 255;
	xor.b64  	%rd29411, %rd29410, %rd29408;
	mul.lo.s64 	%rd29412, %rd29411, 1099511628211;
	shr.u64 	%rd29413, %rd29393, 40;
	and.b64  	%rd29414, %rd29413, 255;
	xor.b64  	%rd29415, %rd29414, %rd29412;
	mul.lo.s64 	%rd29416, %rd29415, 1099511628211;
	shr.u64 	%rd29417, %rd29393, 48;
	and.b64  	%rd29418, %rd29417, 255;
	xor.b64  	%rd29419, %rd29418, %rd29416;
	mul.lo.s64 	%rd29420, %rd29419, 1099511628211;
	shr.u64 	%rd29421, %rd29393, 56;
	xor.b64  	%rd29422, %rd29421, %rd29420;
	mul.lo.s64 	%rd29423, %rd29422, 1099511628211;
	ld.u64 	%rd29424, [%rd29392+8];
	and.b64  	%rd29425, %rd29424, 255;
	xor.b64  	%rd29426, %rd29425, %rd29423;
	mul.lo.s64 	%rd29427, %rd29426, 1099511628211;
	shr.u64 	%rd29428, %rd29424, 8;
	and.b64  	%rd29429, %rd29428, 255;
	xor.b64  	%rd29430, %rd29429, %rd29427;
	mul.lo.s64 	%rd29431, %rd29430, 1099511628211;
	shr.u64 	%rd29432, %rd29424, 16;
	and.b64  	%rd29433, %rd29432, 255;
	xor.b64  	%rd29434, %rd29433, %rd29431;
	mul.lo.s64 	%rd29435, %rd29434, 1099511628211;
	shr.u64 	%rd29436, %rd29424, 24;
	and.b64  	%rd29437, %rd29436, 255;
	xor.b64  	%rd29438, %rd29437, %rd29435;
	mul.lo.s64 	%rd29439, %rd29438, 1099511628211;
	shr.u64 	%rd29440, %rd29424, 32;
	and.b64  	%rd29441, %rd29440, 255;
	xor.b64  	%rd29442, %rd29441, %rd29439;
	mul.lo.s64 	%rd29443, %rd29442, 1099511628211;
	shr.u64 	%rd29444, %rd29424, 40;
	and.b64  	%rd29445, %rd29444, 255;
	xor.b64  	%rd29446, %rd29445, %rd29443;
	mul.lo.s64 	%rd29447, %rd29446, 1099511628211;
	shr.u64 	%rd29448, %rd29424, 48;
	and.b64  	%rd29449, %rd29448, 255;
	xor.b64  	%rd29450, %rd29449, %rd29447;
	mul.lo.s64 	%rd29451, %rd29450, 1099511628211;
	shr.u64 	%rd29452, %rd29424, 56;
	xor.b64  	%rd29453, %rd29452, %rd29451;
	mul.lo.s64 	%rd37604, %rd29453, 1099511628211;
	add.s64 	%rd37602, %rd37602, 2;
	setp.ne.s64 	%p1501, %rd37602, %rd37605;
	@%p1501 bra 	$L__BB34_598;
$L__BB34_599:
	setp.eq.s64 	%p1502, %rd215, 0;
	@%p1502 bra 	$L__BB34_601;
	shl.b64 	%rd29454, %rd37605, 3;
	add.s64 	%rd29455, %rd37501, %rd29454;
	ld.u64 	%rd29456, [%rd29455];
	and.b64  	%rd29457, %rd29456, 255;
	xor.b64  	%rd29458, %rd29457, %rd37604;
	mul.lo.s64 	%rd29459, %rd29458, 1099511628211;
	shr.u64 	%rd29460, %rd29456, 8;
	and.b64  	%rd29461, %rd29460, 255;
	xor.b64  	%rd29462, %rd29461, %rd29459;
	mul.lo.s64 	%rd29463, %rd29462, 1099511628211;
	shr.u64 	%rd29464, %rd29456, 16;
	and.b64  	%rd29465, %rd29464, 255;
	xor.b64  	%rd29466, %rd29465, %rd29463;
	mul.lo.s64 	%rd29467, %rd29466, 1099511628211;
	shr.u64 	%rd29468, %rd29456, 24;
	and.b64  	%rd29469, %rd29468, 255;
	xor.b64  	%rd29470, %rd29469, %rd29467;
	mul.lo.s64 	%rd29471, %rd29470, 1099511628211;
	shr.u64 	%rd29472, %rd29456, 32;
	and.b64  	%rd29473, %rd29472, 255;
	xor.b64  	%rd29474, %rd29473, %rd29471;
	mul.lo.s64 	%rd29475, %rd29474, 1099511628211;
	shr.u64 	%rd29476, %rd29456, 40;
	and.b64  	%rd29477, %rd29476, 255;
	xor.b64  	%rd29478, %rd29477, %rd29475;
	mul.lo.s64 	%rd29479, %rd29478, 1099511628211;
	shr.u64 	%rd29480, %rd29456, 48;
	and.b64  	%rd29481, %rd29480, 255;
	xor.b64  	%rd29482, %rd29481, %rd29479;
	mul.lo.s64 	%rd29483, %rd29482, 1099511628211;
	shr.u64 	%rd29484, %rd29456, 56;
	xor.b64  	%rd29485, %rd29484, %rd29483;
	mul.lo.s64 	%rd37604, %rd29485, 1099511628211;
$L__BB34_601:
	setp.lt.u64 	%p1503, %rd37598, %rd37604;
	mov.u64 	%rd37609, %rd37420;
	@%p1503 bra 	$L__BB34_602;
	bra.uni 	$L__BB34_607;
$L__BB34_602:
	mov.u64 	%rd37609, %rd37501;
	mov.u64 	%rd37501, %rd37420;
	bra.uni 	$L__BB34_607;
$L__BB34_603:
	setp.eq.s32 	%p1504, %r120, 0;
	mov.u64 	%rd37609, %rd37420;
	@%p1504 bra 	$L__BB34_607;
	mov.b64 	%rd37608, 0;
$L__BB34_605:
	shl.b64 	%rd29487, %rd37608, 3;
	add.s64 	%rd29488, %rd37420, %rd29487;
	ld.u64 	%rd1085, [%rd29488];
	add.s64 	%rd29489, %rd37501, %rd29487;
	ld.u64 	%rd1086, [%rd29489];
	setp.lt.u64 	%p1505, %rd1085, %rd1086;
	@%p1505 bra 	$L__BB34_602;
	setp.le.u64 	%p1506, %rd1085, %rd1086;
	add.s64 	%rd37608, %rd37608, 1;
	setp.lt.u64 	%p1507, %rd37608, %rd12;
	and.pred  	%p1508, %p1506, %p1507;
	mov.u64 	%rd37609, %rd37420;
	@%p1508 bra 	$L__BB34_605;
$L__BB34_607:
	setp.eq.s64 	%p1509, %rd4130, 1;
	mov.b64 	%rd37613, -3750763034362895579;
	mov.b64 	%rd37614, 0;
	@%p1509 bra 	$L__BB34_610;
	and.b64  	%rd37614, %rd4130, -2;
	mov.b64 	%rd37613, -3750763034362895579;
	mov.b64 	%rd37611, 0;
$L__BB34_609:
	shl.b64 	%rd29496, %rd37611, 3;
	add.s64 	%rd29497, %rd37447, %rd29496;
	ld.u64 	%rd29498, [%rd29497];
	and.b64  	%rd29499, %rd29498, 255;
	xor.b64  	%rd29500, %rd29499, %rd37613;
	mul.lo.s64 	%rd29501, %rd29500, 1099511628211;
	shr.u64 	%rd29502, %rd29498, 8;
	and.b64  	%rd29503, %rd29502, 255;
	xor.b64  	%rd29504, %rd29503, %rd29501;
	mul.lo.s64 	%rd29505, %rd29504, 1099511628211;
	shr.u64 	%rd29506, %rd29498, 16;
	and.b64  	%rd29507, %rd29506, 255;
	xor.b64  	%rd29508, %rd29507, %rd29505;
	mul.lo.s64 	%rd29509, %rd29508, 1099511628211;
	shr.u64 	%rd29510, %rd29498, 24;
	and.b64  	%rd29511, %rd29510, 255;
	xor.b64  	%rd29512, %rd29511, %rd29509;
	mul.lo.s64 	%rd29513, %rd29512, 1099511628211;
	shr.u64 	%rd29514, %rd29498, 32;
	and.b64  	%rd29515, %rd29514, 255;
	xor.b64  	%rd29516, %rd29515, %rd29513;
	mul.lo.s64 	%rd29517, %rd29516, 1099511628211;
	shr.u64 	%rd29518, %rd29498, 40;
	and.b64  	%rd29519, %rd29518, 255;
	xor.b64  	%rd29520, %rd29519, %rd29517;
	mul.lo.s64 	%rd29521, %rd29520, 1099511628211;
	shr.u64 	%rd29522, %rd29498, 48;
	and.b64  	%rd29523, %rd29522, 255;
	xor.b64  	%rd29524, %rd29523, %rd29521;
	mul.lo.s64 	%rd29525, %rd29524, 1099511628211;
	shr.u64 	%rd29526, %rd29498, 56;
	xor.b64  	%rd29527, %rd29526, %rd29525;
	mul.lo.s64 	%rd29528, %rd29527, 1099511628211;
	ld.u64 	%rd29529, [%rd29497+8];
	and.b64  	%rd29530, %rd29529, 255;
	xor.b64  	%rd29531, %rd29530, %rd29528;
	mul.lo.s64 	%rd29532, %rd29531, 1099511628211;
	shr.u64 	%rd29533, %rd29529, 8;
	and.b64  	%rd29534, %rd29533, 255;
	xor.b64  	%rd29535, %rd29534, %rd29532;
	mul.lo.s64 	%rd29536, %rd29535, 1099511628211;
	shr.u64 	%rd29537, %rd29529, 16;
	and.b64  	%rd29538, %rd29537, 255;
	xor.b64  	%rd29539, %rd29538, %rd29536;
	mul.lo.s64 	%rd29540, %rd29539, 1099511628211;
	shr.u64 	%rd29541, %rd29529, 24;
	and.b64  	%rd29542, %rd29541, 255;
	xor.b64  	%rd29543, %rd29542, %rd29540;
	mul.lo.s64 	%rd29544, %rd29543, 1099511628211;
	shr.u64 	%rd29545, %rd29529, 32;
	and.b64  	%rd29546, %rd29545, 255;
	xor.b64  	%rd29547, %rd29546, %rd29544;
	mul.lo.s64 	%rd29548, %rd29547, 1099511628211;
	shr.u64 	%rd29549, %rd29529, 40;
	and.b64  	%rd29550, %rd29549, 255;
	xor.b64  	%rd29551, %rd29550, %rd29548;
	mul.lo.s64 	%rd29552, %rd29551, 1099511628211;
	shr.u64 	%rd29553, %rd29529, 48;
	and.b64  	%rd29554, %rd29553, 255;
	xor.b64  	%rd29555, %rd29554, %rd29552;
	mul.lo.s64 	%rd29556, %rd29555, 1099511628211;
	shr.u64 	%rd29557, %rd29529, 56;
	xor.b64  	%rd29558, %rd29557, %rd29556;
	mul.lo.s64 	%rd37613, %rd29558, 1099511628211;
	add.s64 	%rd37611, %rd37611, 2;
	setp.ne.s64 	%p1510, %rd37611, %rd37614;
	@%p1510 bra 	$L__BB34_609;
$L__BB34_610:
	setp.eq.s64 	%p1511, %rd215, 0;
	@%p1511 bra 	$L__BB34_612;
	shl.b64 	%rd29559, %rd37614, 3;
	add.s64 	%rd29560, %rd37447, %rd29559;
	ld.u64 	%rd29561, [%rd29560];
	and.b64  	%rd29562, %rd29561, 255;
	xor.b64  	%rd29563, %rd29562, %rd37613;
	mul.lo.s64 	%rd29564, %rd29563, 1099511628211;
	shr.u64 	%rd29565, %rd29561, 8;
	and.b64  	%rd29566, %rd29565, 255;
	xor.b64  	%rd29567, %rd29566, %rd29564;
	mul.lo.s64 	%rd29568, %rd29567, 1099511628211;
	shr.u64 	%rd29569, %rd29561, 16;
	and.b64  	%rd29570, %rd29569, 255;
	xor.b64  	%rd29571, %rd29570, %rd29568;
	mul.lo.s64 	%rd29572, %rd29571, 1099511628211;
	shr.u64 	%rd29573, %rd29561, 24;
	and.b64  	%rd29574, %rd29573, 255;
	xor.b64  	%rd29575, %rd29574, %rd29572;
	mul.lo.s64 	%rd29576, %rd29575, 1099511628211;
	shr.u64 	%rd29577, %rd29561, 32;
	and.b64  	%rd29578, %rd29577, 255;
	xor.b64  	%rd29579, %rd29578, %rd29576;
	mul.lo.s64 	%rd29580, %rd29579, 1099511628211;
	shr.u64 	%rd29581, %rd29561, 40;
	and.b64  	%rd29582, %rd29581, 255;
	xor.b64  	%rd29583, %rd29582, %rd29580;
	mul.lo.s64 	%rd29584, %rd29583, 1099511628211;
	shr.u64 	%rd29585, %rd29561, 48;
	and.b64  	%rd29586, %rd29585, 255;
	xor.b64  	%rd29587, %rd29586, %rd29584;
	mul.lo.s64 	%rd29588, %rd29587, 1099511628211;
	shr.u64 	%rd29589, %rd29561, 56;
	xor.b64  	%rd29590, %rd29589, %rd29588;
	mul.lo.s64 	%rd37613, %rd29590, 1099511628211;
$L__BB34_612:
	setp.eq.s64 	%p1512, %rd4130, 1;
	mov.b64 	%rd37619, -3750763034362895579;
	mov.b64 	%rd37620, 0;
	@%p1512 bra 	$L__BB34_615;
	and.b64  	%rd37620, %rd4130, -2;
	mov.b64 	%rd37619, -3750763034362895579;
	mov.b64 	%rd37617, 0;
$L__BB34_614:
	shl.b64 	%rd29596, %rd37617, 3;
	add.s64 	%rd29597, %rd37528, %rd29596;
	ld.u64 	%rd29598, [%rd29597];
	and.b64  	%rd29599, %rd29598, 255;
	xor.b64  	%rd29600, %rd29599, %rd37619;
	mul.lo.s64 	%rd29601, %rd29600, 1099511628211;
	shr.u64 	%rd29602, %rd29598, 8;
	and.b64  	%rd29603, %rd29602, 255;
	xor.b64  	%rd29604, %rd29603, %rd29601;
	mul.lo.s64 	%rd29605, %rd29604, 1099511628211;
	shr.u64 	%rd29606, %rd29598, 16;
	and.b64  	%rd29607, %rd29606, 255;
	xor.b64  	%rd29608, %rd29607, %rd29605;
	mul.lo.s64 	%rd29609, %rd29608, 1099511628211;
	shr.u64 	%rd29610, %rd29598, 24;
	and.b64  	%rd29611, %rd29610, 255;
	xor.b64  	%rd29612, %rd29611, %rd29609;
	mul.lo.s64 	%rd29613, %rd29612, 1099511628211;
	shr.u64 	%rd29614, %rd29598, 32;
	and.b64  	%rd29615, %rd29614, 255;
	xor.b64  	%rd29616, %rd29615, %rd29613;
	mul.lo.s64 	%rd29617, %rd29616, 1099511628211;
	shr.u64 	%rd29618, %rd29598, 40;
	and.b64  	%rd29619, %rd29618, 255;
	xor.b64  	%rd29620, %rd29619, %rd29617;
	mul.lo.s64 	%rd29621, %rd29620, 1099511628211;
	shr.u64 	%rd29622, %rd29598, 48;
	and.b64  	%rd29623, %rd29622, 255;
	xor.b64  	%rd29624, %rd29623, %rd29621;
	mul.lo.s64 	%rd29625, %rd29624, 1099511628211;
	shr.u64 	%rd29626, %rd29598, 56;
	xor.b64  	%rd29627, %rd29626, %rd29625;
	mul.lo.s64 	%rd29628, %rd29627, 1099511628211;
	ld.u64 	%rd29629, [%rd29597+8];
	and.b64  	%rd29630, %rd29629, 255;
	xor.b64  	%rd29631, %rd29630, %rd29628;
	mul.lo.s64 	%rd29632, %rd29631, 1099511628211;
	shr.u64 	%rd29633, %rd29629, 8;
	and.b64  	%rd29634, %rd29633, 255;
	xor.b64  	%rd29635, %rd29634, %rd29632;
	mul.lo.s64 	%rd29636, %rd29635, 1099511628211;
	shr.u64 	%rd29637, %rd29629, 16;
	and.b64  	%rd29638, %rd29637, 255;
	xor.b64  	%rd29639, %rd29638, %rd29636;
	mul.lo.s64 	%rd29640, %rd29639, 1099511628211;
	shr.u64 	%rd29641, %rd29629, 24;
	and.b64  	%rd29642, %rd29641, 255;
	xor.b64  	%rd29643, %rd29642, %rd29640;
	mul.lo.s64 	%rd29644, %rd29643, 1099511628211;
	shr.u64 	%rd29645, %rd29629, 32;
	and.b64  	%rd29646, %rd29645, 255;
	xor.b64  	%rd29647, %rd29646, %rd29644;
	mul.lo.s64 	%rd29648, %rd29647, 1099511628211;
	shr.u64 	%rd29649, %rd29629, 40;
	and.b64  	%rd29650, %rd29649, 255;
	xor.b64  	%rd29651, %rd29650, %rd29648;
	mul.lo.s64 	%rd29652, %rd29651, 1099511628211;
	shr.u64 	%rd29653, %rd29629, 48;
	and.b64  	%rd29654, %rd29653, 255;
	xor.b64  	%rd29655, %rd29654, %rd29652;
	mul.lo.s64 	%rd29656, %rd29655, 1099511628211;
	shr.u64 	%rd29657, %rd29629, 56;
	xor.b64  	%rd29658, %rd29657, %rd29656;
	mul.lo.s64 	%rd37619, %rd29658, 1099511628211;
	add.s64 	%rd37617, %rd37617, 2;
	setp.ne.s64 	%p1513, %rd37617, %rd37620;
	@%p1513 bra 	$L__BB34_614;
$L__BB34_615:
	setp.eq.s64 	%p1514, %rd215, 0;
	@%p1514 bra 	$L__BB34_617;
	shl.b64 	%rd29659, %rd37620, 3;
	add.s64 	%rd29660, %rd37528, %rd29659;
	ld.u64 	%rd29661, [%rd29660];
	and.b64  	%rd29662, %rd29661, 255;
	xor.b64  	%rd29663, %rd29662, %rd37619;
	mul.lo.s64 	%rd29664, %rd29663, 1099511628211;
	shr.u64 	%rd29665, %rd29661, 8;
	and.b64  	%rd29666, %rd29665, 255;
	xor.b64  	%rd29667, %rd29666, %rd29664;
	mul.lo.s64 	%rd29668, %rd29667, 1099511628211;
	shr.u64 	%rd29669, %rd29661, 16;
	and.b64  	%rd29670, %rd29669, 255;
	xor.b64  	%rd29671, %rd29670, %rd29668;
	mul.lo.s64 	%rd29672, %rd29671, 1099511628211;
	shr.u64 	%rd29673, %rd29661, 24;
	and.b64  	%rd29674, %rd29673, 255;
	xor.b64  	%rd29675, %rd29674, %rd29672;
	mul.lo.s64 	%rd29676, %rd29675, 1099511628211;
	shr.u64 	%rd29677, %rd29661, 32;
	and.b64  	%rd29678, %rd29677, 255;
	xor.b64  	%rd29679, %rd29678, %rd29676;
	mul.lo.s64 	%rd29680, %rd29679, 1099511628211;
	shr.u64 	%rd29681, %rd29661, 40;
	and.b64  	%rd29682, %rd29681, 255;
	xor.b64  	%rd29683, %rd29682, %rd29680;
	mul.lo.s64 	%rd29684, %rd29683, 1099511628211;
	shr.u64 	%rd29685, %rd29661, 48;
	and.b64  	%rd29686, %rd29685, 255;
	xor.b64  	%rd29687, %rd29686, %rd29684;
	mul.lo.s64 	%rd29688, %rd29687, 1099511628211;
	shr.u64 	%rd29689, %rd29661, 56;
	xor.b64  	%rd29690, %rd29689, %rd29688;
	mul.lo.s64 	%rd37619, %rd29690, 1099511628211;
$L__BB34_617:
	setp.eq.s64 	%p1515, %rd37613, %rd37619;
	@%p1515 bra 	$L__BB34_630;
	setp.eq.s64 	%p1516, %rd4130, 1;
	mov.b64 	%rd37625, -3750763034362895579;
	mov.b64 	%rd37626, 0;
	@%p1516 bra 	$L__BB34_621;
	and.b64  	%rd37626, %rd4130, -2;
	mov.b64 	%rd37625, -3750763034362895579;
	mov.b64 	%rd37623, 0;
$L__BB34_620:
	shl.b64 	%rd29696, %rd37623, 3;
	add.s64 	%rd29697, %rd37447, %rd29696;
	ld.u64 	%rd29698, [%rd29697];
	and.b64  	%rd29699, %rd29698, 255;
	xor.b64  	%rd29700, %rd29699, %rd37625;
	mul.lo.s64 	%rd29701, %rd29700, 1099511628211;
	shr.u64 	%rd29702, %rd29698, 8;
	and.b64  	%rd29703, %rd29702, 255;
	xor.b64  	%rd29704, %rd29703, %rd29701;
	mul.lo.s64 	%rd29705, %rd29704, 1099511628211;
	shr.u64 	%rd29706, %rd29698, 16;
	and.b64  	%rd29707, %rd29706, 255;
	xor.b64  	%rd29708, %rd29707, %rd29705;
	mul.lo.s64 	%rd29709, %rd29708, 1099511628211;
	shr.u64 	%rd29710, %rd29698, 24;
	and.b64  	%rd29711, %rd29710, 255;
	xor.b64  	%rd29712, %rd29711, %rd29709;
	mul.lo.s64 	%rd29713, %rd29712, 1099511628211;
	shr.u64 	%rd29714, %rd29698, 32;
	and.b64  	%rd29715, %rd29714, 255;
	xor.b64  	%rd29716, %rd29715, %rd29713;
	mul.lo.s64 	%rd29717, %rd29716, 1099511628211;
	shr.u64 	%rd29718, %rd29698, 40;
	and.b64  	%rd29719, %rd29718, 255;
	xor.b64  	%rd29720, %rd29719, %rd29717;
	mul.lo.s64 	%rd29721, %rd29720, 1099511628211;
	shr.u64 	%rd29722, %rd29698, 48;
	and.b64  	%rd29723, %rd29722, 255;
	xor.b64  	%rd29724, %rd29723, %rd29721;
	mul.lo.s64 	%rd29725, %rd29724, 1099511628211;
	shr.u64 	%rd29726, %rd29698, 56;
	xor.b64  	%rd29727, %rd29726, %rd29725;
	mul.lo.s64 	%rd29728, %rd29727, 1099511628211;
	ld.u64 	%rd29729, [%rd29697+8];
	and.b64  	%rd29730, %rd29729, 255;
	xor.b64  	%rd29731, %rd29730, %rd29728;
	mul.lo.s64 	%rd29732, %rd29731, 1099511628211;
	shr.u64 	%rd29733, %rd29729, 8;
	and.b64  	%rd29734, %rd29733, 255;
	xor.b64  	%rd29735, %rd29734, %rd29732;
	mul.lo.s64 	%rd29736, %rd29735, 1099511628211;
	shr.u64 	%rd29737, %rd29729, 16;
	and.b64  	%rd29738, %rd29737, 255;
	xor.b64  	%rd29739, %rd29738, %rd29736;
	mul.lo.s64 	%rd29740, %rd29739, 1099511628211;
	shr.u64 	%rd29741, %rd29729, 24;
	and.b64  	%rd29742, %rd29741, 255;
	xor.b64  	%rd29743, %rd29742, %rd29740;
	mul.lo.s64 	%rd29744, %rd29743, 1099511628211;
	shr.u64 	%rd29745, %rd29729, 32;
	and.b64  	%rd29746, %rd29745, 255;
	xor.b64  	%rd29747, %rd29746, %rd29744;
	mul.lo.s64 	%rd29748, %rd29747, 1099511628211;
	shr.u64 	%rd29749, %rd29729, 40;
	and.b64  	%rd29750, %rd29749, 255;
	xor.b64  	%rd29751, %rd29750, %rd29748;
	mul.lo.s64 	%rd29752, %rd29751, 1099511628211;
	shr.u64 	%rd29753, %rd29729, 48;
	and.b64  	%rd29754, %rd29753, 255;
	xor.b64  	%rd29755, %rd29754, %rd29752;
	mul.lo.s64 	%rd29756, %rd29755, 1099511628211;
	shr.u64 	%rd29757, %rd29729, 56;
	xor.b64  	%rd29758, %rd29757, %rd29756;
	mul.lo.s64 	%rd37625, %rd29758, 1099511628211;
	add.s64 	%rd37623, %rd37623, 2;
	setp.ne.s64 	%p1517, %rd37623, %rd37626;
	@%p1517 bra 	$L__BB34_620;
$L__BB34_621:
	setp.eq.s64 	%p1518, %rd215, 0;
	@%p1518 bra 	$L__BB34_623;
	shl.b64 	%rd29759, %rd37626, 3;
	add.s64 	%rd29760, %rd37447, %rd29759;
	ld.u64 	%rd29761, [%rd29760];
	and.b64  	%rd29762, %rd29761, 255;
	xor.b64  	%rd29763, %rd29762, %rd37625;
	mul.lo.s64 	%rd29764, %rd29763, 1099511628211;
	shr.u64 	%rd29765, %rd29761, 8;
	and.b64  	%rd29766, %rd29765, 255;
	xor.b64  	%rd29767, %rd29766, %rd29764;
	mul.lo.s64 	%rd29768, %rd29767, 1099511628211;
	shr.u64 	%rd29769, %rd29761, 16;
	and.b64  	%rd29770, %rd29769, 255;
	xor.b64  	%rd29771, %rd29770, %rd29768;
	mul.lo.s64 	%rd29772, %rd29771, 1099511628211;
	shr.u64 	%rd29773, %rd29761, 24;
	and.b64  	%rd29774, %rd29773, 255;
	xor.b64  	%rd29775, %rd29774, %rd29772;
	mul.lo.s64 	%rd29776, %rd29775, 1099511628211;
	shr.u64 	%rd29777, %rd29761, 32;
	and.b64  	%rd29778, %rd29777, 255;
	xor.b64  	%rd29779, %rd29778, %rd29776;
	mul.lo.s64 	%rd29780, %rd29779, 1099511628211;
	shr.u64 	%rd29781, %rd29761, 40;
	and.b64  	%rd29782, %rd29781, 255;
	xor.b64  	%rd29783, %rd29782, %rd29780;
	mul.lo.s64 	%rd29784, %rd29783, 1099511628211;
	shr.u64 	%rd29785, %rd29761, 48;
	and.b64  	%rd29786, %rd29785, 255;
	xor.b64  	%rd29787, %rd29786, %rd29784;
	mul.lo.s64 	%rd29788, %rd29787, 1099511628211;
	shr.u64 	%rd29789, %rd29761, 56;
	xor.b64  	%rd29790, %rd29789, %rd29788;
	mul.lo.s64 	%rd37625, %rd29790, 1099511628211;
$L__BB34_623:
	setp.eq.s64 	%p1519, %rd4130, 1;
	mov.b64 	%rd37631, -3750763034362895579;
	mov.b64 	%rd37632, 0;
	@%p1519 bra 	$L__BB34_626;
	and.b64  	%rd37632, %rd4130, -2;
	mov.b64 	%rd37631, -3750763034362895579;
	mov.b64 	%rd37629, 0;
$L__BB34_625:
	shl.b64 	%rd29796, %rd37629, 3;
	add.s64 	%rd29797, %rd37528, %rd29796;
	ld.u64 	%rd29798, [%rd29797];
	and.b64  	%rd29799, %rd29798, 255;
	xor.b64  	%rd29800, %rd29799, %rd37631;
	mul.lo.s64 	%rd29801, %rd29800, 1099511628211;
	shr.u64 	%rd29802, %rd29798, 8;
	and.b64  	%rd29803, %rd29802, 255;
	xor.b64  	%rd29804, %rd29803, %rd29801;
	mul.lo.s64 	%rd29805, %rd29804, 1099511628211;
	shr.u64 	%rd29806, %rd29798, 16;
	and.b64  	%rd29807, %rd29806, 255;
	xor.b64  	%rd29808, %rd29807, %rd29805;
	mul.lo.s64 	%rd29809, %rd29808, 1099511628211;
	shr.u64 	%rd29810, %rd29798, 24;
	and.b64  	%rd29811, %rd29810, 255;
	xor.b64  	%rd29812, %rd29811, %rd29809;
	mul.lo.s64 	%rd29813, %rd29812, 1099511628211;
	shr.u64 	%rd29814, %rd29798, 32;
	and.b64  	%rd29815, %rd29814, 255;
	xor.b64  	%rd29816, %rd29815, %rd29813;
	mul.lo.s64 	%rd29817, %rd29816, 1099511628211;
	shr.u64 	%rd29818, %rd29798, 40;
	and.b64  	%rd29819, %rd29818, 255;
	xor.b64  	%rd29820, %rd29819, %rd29817;
	mul.lo.s64 	%rd29821, %rd29820, 1099511628211;
	shr.u64 	%rd29822, %rd29798, 48;
	and.b64  	%rd29823, %rd29822, 255;
	xor.b64  	%rd29824, %rd29823, %rd29821;
	mul.lo.s64 	%rd29825, %rd29824, 1099511628211;
	shr.u64 	%rd29826, %rd29798, 56;
	xor.b64  	%rd29827, %rd29826, %rd29825;
	mul.lo.s64 	%rd29828, %rd29827, 1099511628211;
	ld.u64 	%rd29829, [%rd29797+8];
	and.b64  	%rd29830, %rd29829, 255;
	xor.b64  	%rd29831, %rd29830, %rd29828;
	mul.lo.s64 	%rd29832, %rd29831, 1099511628211;
	shr.u64 	%rd29833, %rd29829, 8;
	and.b64  	%rd29834, %rd29833, 255;
	xor.b64  	%rd29835, %rd29834, %rd29832;
	mul.lo.s64 	%rd29836, %rd29835, 1099511628211;
	shr.u64 	%rd29837, %rd29829, 16;
	and.b64  	%rd29838, %rd29837, 255;
	xor.b64  	%rd29839, %rd29838, %rd29836;
	mul.lo.s64 	%rd29840, %rd29839, 1099511628211;
	shr.u64 	%rd29841, %rd29829, 24;
	and.b64  	%rd29842, %rd29841, 255;
	xor.b64  	%rd29843, %rd29842, %rd29840;
	mul.lo.s64 	%rd29844, %rd29843, 1099511628211;
	shr.u64 	%rd29845, %rd29829, 32;
	and.b64  	%rd29846, %rd29845, 255;
	xor.b64  	%rd29847, %rd29846, %rd29844;
	mul.lo.s64 	%rd29848, %rd29847, 1099511628211;
	shr.u64 	%rd29849, %rd29829, 40;
	and.b64  	%rd29850, %rd29849, 255;
	xor.b64  	%rd29851, %rd29850, %rd29848;
	mul.lo.s64 	%rd29852, %rd29851, 1099511628211;
	shr.u64 	%rd29853, %rd29829, 48;
	and.b64  	%rd29854, %rd29853, 255;
	xor.b64  	%rd29855, %rd29854, %rd29852;
	mul.lo.s64 	%rd29856, %rd29855, 1099511628211;
	shr.u64 	%rd29857, %rd29829, 56;
	xor.b64  	%rd29858, %rd29857, %rd29856;
	mul.lo.s64 	%rd37631, %rd29858, 1099511628211;
	add.s64 	%rd37629, %rd37629, 2;
	setp.ne.s64 	%p1520, %rd37629, %rd37632;
	@%p1520 bra 	$L__BB34_625;
$L__BB34_626:
	setp.eq.s64 	%p1521, %rd215, 0;
	@%p1521 bra 	$L__BB34_628;
	shl.b64 	%rd29859, %rd37632, 3;
	add.s64 	%rd29860, %rd37528, %rd29859;
	ld.u64 	%rd29861, [%rd29860];
	and.b64  	%rd29862, %rd29861, 255;
	xor.b64  	%rd29863, %rd29862, %rd37631;
	mul.lo.s64 	%rd29864, %rd29863, 1099511628211;
	shr.u64 	%rd29865, %rd29861, 8;
	and.b64  	%rd29866, %rd29865, 255;
	xor.b64  	%rd29867, %rd29866, %rd29864;
	mul.lo.s64 	%rd29868, %rd29867, 1099511628211;
	shr.u64 	%rd29869, %rd29861, 16;
	and.b64  	%rd29870, %rd29869, 255;
	xor.b64  	%rd29871, %rd29870, %rd29868;
	mul.lo.s64 	%rd29872, %rd29871, 1099511628211;
	shr.u64 	%rd29873, %rd29861, 24;
	and.b64  	%rd29874, %rd29873, 255;
	xor.b64  	%rd29875, %rd29874, %rd29872;
	mul.lo.s64 	%rd29876, %rd29875, 1099511628211;
	shr.u64 	%rd29877, %rd29861, 32;
	and.b64  	%rd29878, %rd29877, 255;
	xor.b64  	%rd29879, %rd29878, %rd29876;
	mul.lo.s64 	%rd29880, %rd29879, 1099511628211;
	shr.u64 	%rd29881, %rd29861, 40;
	and.b64  	%rd29882, %rd29881, 255;
	xor.b64  	%rd29883, %rd29882, %rd29880;
	mul.lo.s64 	%rd29884, %rd29883, 1099511628211;
	shr.u64 	%rd29885, %rd29861, 48;
	and.b64  	%rd29886, %rd29885, 255;
	xor.b64  	%rd29887, %rd29886, %rd29884;
	mul.lo.s64 	%rd29888, %rd29887, 1099511628211;
	shr.u64 	%rd29889, %rd29861, 56;
	xor.b64  	%rd29890, %rd29889, %rd29888;
	mul.lo.s64 	%rd37631, %rd29890, 1099511628211;
$L__BB34_628:
	setp.lt.u64 	%p1522, %rd37625, %rd37631;
	mov.u64 	%rd37636, %rd37447;
	@%p1522 bra 	$L__BB34_629;
	bra.uni 	$L__BB34_634;
$L__BB34_629:
	mov.u64 	%rd37636, %rd37528;
	mov.u64 	%rd37528, %rd37447;
	bra.uni 	$L__BB34_634;
$L__BB34_630:
	setp.eq.s32 	%p1523, %r120, 0;
	mov.u64 	%rd37636, %rd37447;
	@%p1523 bra 	$L__BB34_634;
	mov.b64 	%rd37635, 0;
$L__BB34_632:
	shl.b64 	%rd29892, %rd37635, 3;
	add.s64 	%rd29893, %rd37447, %rd29892;
	ld.u64 	%rd1131, [%rd29893];
	add.s64 	%rd29894, %rd37528, %rd29892;
	ld.u64 	%rd1132, [%rd29894];
	setp.lt.u64 	%p1524, %rd1131, %rd1132;
	@%p1524 bra 	$L__BB34_629;
	setp.le.u64 	%p1525, %rd1131, %rd1132;
	add.s64 	%rd37635, %rd37635, 1;
	setp.lt.u64 	%p1526, %rd37635, %rd12;
	and.pred  	%p1527, %p1525, %p1526;
	mov.u64 	%rd37636, %rd37447;
	@%p1527 bra 	$L__BB34_632;
$L__BB34_634:
	setp.eq.s64 	%p1528, %rd4130, 1;
	mov.b64 	%rd37640, -3750763034362895579;
	mov.b64 	%rd37641, 0;
	@%p1528 bra 	$L__BB34_637;
	and.b64  	%rd37641, %rd4130, -2;
	mov.b64 	%rd37640, -3750763034362895579;
	mov.b64 	%rd37638, 0;
$L__BB34_636:
	shl.b64 	%rd29901, %rd37638, 3;
	add.s64 	%rd29902, %rd37474, %rd29901;
	ld.u64 	%rd29903, [%rd29902];
	and.b64  	%rd29904, %rd29903, 255;
	xor.b64  	%rd29905, %rd29904, %rd37640;
	mul.lo.s64 	%rd29906, %rd29905, 1099511628211;
	shr.u64 	%rd29907, %rd29903, 8;
	and.b64  	%rd29908, %rd29907, 255;
	xor.b64  	%rd29909, %rd29908, %rd29906;
	mul.lo.s64 	%rd29910, %rd29909, 1099511628211;
	shr.u64 	%rd29911, %rd29903, 16;
	and.b64  	%rd29912, %rd29911, 255;
	xor.b64  	%rd29913, %rd29912, %rd29910;
	mul.lo.s64 	%rd29914, %rd29913, 1099511628211;
	shr.u64 	%rd29915, %rd29903, 24;
	and.b64  	%rd29916, %rd29915, 255;
	xor.b64  	%rd29917, %rd29916, %rd29914;
	mul.lo.s64 	%rd29918, %rd29917, 1099511628211;
	shr.u64 	%rd29919, %rd29903, 32;
	and.b64  	%rd29920, %rd29919, 255;
	xor.b64  	%rd29921, %rd29920, %rd29918;
	mul.lo.s64 	%rd29922, %rd29921, 1099511628211;
	shr.u64 	%rd29923, %rd29903, 40;
	and.b64  	%rd29924, %rd29923, 255;
	xor.b64  	%rd29925, %rd29924, %rd29922;
	mul.lo.s64 	%rd29926, %rd29925, 1099511628211;
	shr.u64 	%rd29927, %rd29903, 48;
	and.b64  	%rd29928, %rd29927, 255;
	xor.b64  	%rd29929, %rd29928, %rd29926;
	mul.lo.s64 	%rd29930, %rd29929, 1099511628211;
	shr.u64 	%rd29931, %rd29903, 56;
	xor.b64  	%rd29932, %rd29931, %rd29930;
	mul.lo.s64 	%rd29933, %rd29932, 1099511628211;
	ld.u64 	%rd29934, [%rd29902+8];
	and.b64  	%rd29935, %rd29934, 255;
	xor.b64  	%rd29936, %rd29935, %rd29933;
	mul.lo.s64 	%rd29937, %rd29936, 1099511628211;
	shr.u64 	%rd29938, %rd29934, 8;
	and.b64  	%rd29939, %rd29938, 255;
	xor.b64  	%rd29940, %rd29939, %rd29937;
	mul.lo.s64 	%rd29941, %rd29940, 1099511628211;
	shr.u64 	%rd29942, %rd29934, 16;
	and.b64  	%rd29943, %rd29942, 255;
	xor.b64  	%rd29944, %rd29943, %rd29941;
	mul.lo.s64 	%rd29945, %rd29944, 1099511628211;
	shr.u64 	%rd29946, %rd29934, 24;
	and.b64  	%rd29947, %rd29946, 255;
	xor.b64  	%rd29948, %rd29947, %rd29945;
	mul.lo.s64 	%rd29949, %rd29948, 1099511628211;
	shr.u64 	%rd29950, %rd29934, 32;
	and.b64  	%rd29951, %rd29950, 255;
	xor.b64  	%rd29952, %rd29951, %rd29949;
	mul.lo.s64 	%rd29953, %rd29952, 1099511628211;
	shr.u64 	%rd29954, %rd29934, 40;
	and.b64  	%rd29955, %rd29954, 255;
	xor.b64  	%rd29956, %rd29955, %rd29953;
	mul.lo.s64 	%rd29957, %rd29956, 1099511628211;
	shr.u64 	%rd29958, %rd29934, 48;
	and.b64  	%rd29959, %rd29958, 255;
	xor.b64  	%rd29960, %rd29959, %rd29957;
	mul.lo.s64 	%rd29961, %rd29960, 1099511628211;
	shr.u64 	%rd29962, %rd29934, 56;
	xor.b64  	%rd29963, %rd29962, %rd29961;
	mul.lo.s64 	%rd37640, %rd29963, 1099511628211;
	add.s64 	%rd37638, %rd37638, 2;
	setp.ne.s64 	%p1529, %rd37638, %rd37641;
	@%p1529 bra 	$L__BB34_636;
$L__BB34_637:
	setp.eq.s64 	%p1530, %rd215, 0;
	@%p1530 bra 	$L__BB34_639;
	shl.b64 	%rd29964, %rd37641, 3;
	add.s64 	%rd29965, %rd37474, %rd29964;
	ld.u64 	%rd29966, [%rd29965];
	and.b64  	%rd29967, %rd29966, 255;
	xor.b64  	%rd29968, %rd29967, %rd37640;
	mul.lo.s64 	%rd29969, %rd29968, 1099511628211;
	shr.u64 	%rd29970, %rd29966, 8;
	and.b64  	%rd29971, %rd29970, 255;
	xor.b64  	%rd29972, %rd29971, %rd29969;
	mul.lo.s64 	%rd29973, %rd29972, 1099511628211;
	shr.u64 	%rd29974, %rd29966, 16;
	and.b64  	%rd29975, %rd29974, 255;
	xor.b64  	%rd29976, %rd29975, %rd29973;
	mul.lo.s64 	%rd29977, %rd29976, 1099511628211;
	shr.u64 	%rd29978, %rd29966, 24;
	and.b64  	%rd29979, %rd29978, 255;
	xor.b64  	%rd29980, %rd29979, %rd29977;
	mul.lo.s64 	%rd29981, %rd29980, 1099511628211;
	shr.u64 	%rd29982, %rd29966, 32;
	and.b64  	%rd29983, %rd29982, 255;
	xor.b64  	%rd29984, %rd29983, %rd29981;
	mul.lo.s64 	%rd29985, %rd29984, 1099511628211;
	shr.u64 	%rd29986, %rd29966, 40;
	and.b64  	%rd29987, %rd29986, 255;
	xor.b64  	%rd29988, %rd29987, %rd29985;
	mul.lo.s64 	%rd29989, %rd29988, 1099511628211;
	shr.u64 	%rd29990, %rd29966, 48;
	and.b64  	%rd29991, %rd29990, 255;
	xor.b64  	%rd29992, %rd29991, %rd29989;
	mul.lo.s64 	%rd29993, %rd29992, 1099511628211;
	shr.u64 	%rd29994, %rd29966, 56;
	xor.b64  	%rd29995, %rd29994, %rd29993;
	mul.lo.s64 	%rd37640, %rd29995, 1099511628211;
$L__BB34_639:
	setp.eq.s64 	%p1531, %rd4130, 1;
	mov.b64 	%rd37646, -3750763034362895579;
	mov.b64 	%rd37647, 0;
	@%p1531 bra 	$L__BB34_642;
	and.b64  	%rd37647, %rd4130, -2;
	mov.b64 	%rd37646, -3750763034362895579;
	mov.b64 	%rd37644, 0;
$L__BB34_641:
	shl.b64 	%rd30001, %rd37644, 3;
	add.s64 	%rd30002, %rd37555, %rd30001;
	ld.u64 	%rd30003, [%rd30002];
	and.b64  	%rd30004, %rd30003, 255;
	xor.b64  	%rd30005, %rd30004, %rd37646;
	mul.lo.s64 	%rd30006, %rd30005, 1099511628211;
	shr.u64 	%rd30007, %rd30003, 8;
	and.b64  	%rd30008, %rd30007, 255;
	xor.b64  	%rd30009, %rd30008, %rd30006;
	mul.lo.s64 	%rd30010, %rd30009, 1099511628211;
	shr.u64 	%rd30011, %rd30003, 16;
	and.b64  	%rd30012, %rd30011, 255;
	xor.b64  	%rd30013, %rd30012, %rd30010;
	mul.lo.s64 	%rd30014, %rd30013, 1099511628211;
	shr.u64 	%rd30015, %rd30003, 24;
	and.b64  	%rd30016, %rd30015, 255;
	xor.b64  	%rd30017, %rd30016, %rd30014;
	mul.lo.s64 	%rd30018, %rd30017, 1099511628211;
	shr.u64 	%rd30019, %rd30003, 32;
	and.b64  	%rd30020, %rd30019, 255;
	xor.b64  	%rd30021, %rd30020, %rd30018;
	mul.lo.s64 	%rd30022, %rd30021, 1099511628211;
	shr.u64 	%rd30023, %rd30003, 40;
	and.b64  	%rd30024, %rd30023, 255;
	xor.b64  	%rd30025, %rd30024, %rd30022;
	mul.lo.s64 	%rd30026, %rd30025, 1099511628211;
	shr.u64 	%rd30027, %rd30003, 48;
	and.b64  	%rd30028, %rd30027, 255;
	xor.b64  	%rd30029, %rd30028, %rd30026;
	mul.lo.s64 	%rd30030, %rd30029, 1099511628211;
	shr.u64 	%rd30031, %rd30003, 56;
	xor.b64  	%rd30032, %rd30031, %rd30030;
	mul.lo.s64 	%rd30033, %rd30032, 1099511628211;
	ld.u64 	%rd30034, [%rd30002+8];
	and.b64  	%rd30035, %rd30034, 255;
	xor.b64  	%rd30036, %rd30035, %rd30033;
	mul.lo.s64 	%rd30037, %rd30036, 1099511628211;
	shr.u64 	%rd30038, %rd30034, 8;
	and.b64  	%rd30039, %rd30038, 255;
	xor.b64  	%rd30040, %rd30039, %rd30037;
	mul.lo.s64 	%rd30041, %rd30040, 1099511628211;
	shr.u64 	%rd30042, %rd30034, 16;
	and.b64  	%rd30043, %rd30042, 255;
	xor.b64  	%rd30044, %rd30043, %rd30041;
	mul.lo.s64 	%rd30045, %rd30044, 1099511628211;
	shr.u64 	%rd30046, %rd30034, 24;
	and.b64  	%rd30047, %rd30046, 255;
	xor.b64  	%rd30048, %rd30047, %rd30045;
	mul.lo.s64 	%rd30049, %rd30048, 1099511628211;
	shr.u64 	%rd30050, %rd30034, 32;
	and.b64  	%rd30051, %rd30050, 255;
	xor.b64  	%rd30052, %rd30051, %rd30049;
	mul.lo.s64 	%rd30053, %rd30052, 1099511628211;
	shr.u64 	%rd30054, %rd30034, 40;
	and.b64  	%rd30055, %rd30054, 255;
	xor.b64  	%rd30056, %rd30055, %rd30053;
	mul.lo.s64 	%rd30057, %rd30056, 1099511628211;
	shr.u64 	%rd30058, %rd30034, 48;
	and.b64  	%rd30059, %rd30058, 255;
	xor.b64  	%rd30060, %rd30059, %rd30057;
	mul.lo.s64 	%rd30061, %rd30060, 1099511628211;
	shr.u64 	%rd30062, %rd30034, 56;
	xor.b64  	%rd30063, %rd30062, %rd30061;
	mul.lo.s64 	%rd37646, %rd30063, 1099511628211;
	add.s64 	%rd37644, %rd37644, 2;
	setp.ne.s64 	%p1532, %rd37644, %rd37647;
	@%p1532 bra 	$L__BB34_641;
$L__BB34_642:
	setp.eq.s64 	%p1533, %rd215, 0;
	@%p1533 bra 	$L__BB34_644;
	shl.b64 	%rd30064, %rd37647, 3;
	add.s64 	%rd30065, %rd37555, %rd30064;
	ld.u64 	%rd30066, [%rd30065];
	and.b64  	%rd30067, %rd30066, 255;
	xor.b64  	%rd30068, %rd30067, %rd37646;
	mul.lo.s64 	%rd30069, %rd30068, 1099511628211;
	shr.u64 	%rd30070, %rd30066, 8;
	and.b64  	%rd30071, %rd30070, 255;
	xor.b64  	%rd30072, %rd30071, %rd30069;
	mul.lo.s64 	%rd30073, %rd30072, 1099511628211;
	shr.u64 	%rd30074, %rd30066, 16;
	and.b64  	%rd30075, %rd30074, 255;
	xor.b64  	%rd30076, %rd30075, %rd30073;
	mul.lo.s64 	%rd30077, %rd30076, 1099511628211;
	shr.u64 	%rd30078, %rd30066, 24;
	and.b64  	%rd30079, %rd30078, 255;
	xor.b64  	%rd30080, %rd30079, %rd30077;
	mul.lo.s64 	%rd30081, %rd30080, 1099511628211;
	shr.u64 	%rd30082, %rd30066, 32;
	and.b64  	%rd30083, %rd30082, 255;
	xor.b64  	%rd30084, %rd30083, %rd30081;
	mul.lo.s64 	%rd30085, %rd30084, 1099511628211;
	shr.u64 	%rd30086, %rd30066, 40;
	and.b64  	%rd30087, %rd30086, 255;
	xor.b64  	%rd30088, %rd30087, %rd30085;
	mul.lo.s64 	%rd30089, %rd30088, 1099511628211;
	shr.u64 	%rd30090, %rd30066, 48;
	and.b64  	%rd30091, %rd30090, 255;
	xor.b64  	%rd30092, %rd30091, %rd30089;
	mul.lo.s64 	%rd30093, %rd30092, 1099511628211;
	shr.u64 	%rd30094, %rd30066, 56;
	xor.b64  	%rd30095, %rd30094, %rd30093;
	mul.lo.s64 	%rd37646, %rd30095, 1099511628211;
$L__BB34_644:
	setp.eq.s64 	%p1534, %rd37640, %rd37646;
	@%p1534 bra 	$L__BB34_657;
	setp.eq.s64 	%p1535, %rd4130, 1;
	mov.b64 	%rd37652, -3750763034362895579;
	mov.b64 	%rd37653, 0;
	@%p1535 bra 	$L__BB34_648;
	and.b64  	%rd37653, %rd4130, -2;
	mov.b64 	%rd37652, -3750763034362895579;
	mov.b64 	%rd37650, 0;
$L__BB34_647:
	shl.b64 	%rd30101, %rd37650, 3;
	add.s64 	%rd30102, %rd37474, %rd30101;
	ld.u64 	%rd30103, [%rd30102];
	and.b64  	%rd30104, %rd30103, 255;
	xor.b64  	%rd30105, %rd30104, %rd37652;
	mul.lo.s64 	%rd30106, %rd30105, 1099511628211;
	shr.u64 	%rd30107, %rd30103, 8;
	and.b64  	%rd30108, %rd30107, 255;
	xor.b64  	%rd30109, %rd30108, %rd30106;
	mul.lo.s64 	%rd30110, %rd30109, 1099511628211;
	shr.u64 	%rd30111, %rd30103, 16;
	and.b64  	%rd30112, %rd30111, 255;
	xor.b64  	%rd30113, %rd30112, %rd30110;
	mul.lo.s64 	%rd30114, %rd30113, 1099511628211;
	shr.u64 	%rd30115, %rd30103, 24;
	and.b64  	%rd30116, %rd30115, 255;
	xor.b64  	%rd30117, %rd30116, %rd30114;
	mul.lo.s64 	%rd30118, %rd30117, 1099511628211;
	shr.u64 	%rd30119, %rd30103, 32;
	and.b64  	%rd30120, %rd30119, 255;
	xor.b64  	%rd30121, %rd30120, %rd30118;
	mul.lo.s64 	%rd30122, %rd30121, 1099511628211;
	shr.u64 	%rd30123, %rd30103, 40;
	and.b64  	%rd30124, %rd30123, 255;
	xor.b64  	%rd30125, %rd30124, %rd30122;
	mul.lo.s64 	%rd30126, %rd30125, 1099511628211;
	shr.u64 	%rd30127, %rd30103, 48;
	and.b64  	%rd30128, %rd30127, 255;
	xor.b64  	%rd30129, %rd30128, %rd30126;
	mul.lo.s64 	%rd30130, %rd30129, 1099511628211;
	shr.u64 	%rd30131, %rd30103, 56;
	xor.b64  	%rd30132, %rd30131, %rd30130;
	mul.lo.s64 	%rd30133, %rd30132, 1099511628211;
	ld.u64 	%rd30134, [%rd30102+8];
	and.b64  	%rd30135, %rd30134, 255;
	xor.b64  	%rd30136, %rd30135, %rd30133;
	mul.lo.s64 	%rd30137, %rd30136, 1099511628211;
	shr.u64 	%rd30138, %rd30134, 8;
	and.b64  	%rd30139, %rd30138, 255;
	xor.b64  	%rd30140, %rd30139, %rd30137;
	mul.lo.s64 	%rd30141, %rd30140, 1099511628211;
	shr.u64 	%rd30142, %rd30134, 16;
	and.b64  	%rd30143, %rd30142, 255;
	xor.b64  	%rd30144, %rd30143, %rd30141;
	mul.lo.s64 	%rd30145, %rd30144, 1099511628211;
	shr.u64 	%rd30146, %rd30134, 24;
	and.b64  	%rd30147, %rd30146, 255;
	xor.b64  	%rd30148, %rd30147, %rd30145;
	mul.lo.s64 	%rd30149, %rd30148, 1099511628211;
	shr.u64 	%rd30150, %rd30134, 32;
	and.b64  	%rd30151, %rd30150, 255;
	xor.b64  	%rd30152, %rd30151, %rd30149;
	mul.lo.s64 	%rd30153, %rd30152, 1099511628211;
	shr.u64 	%rd30154, %rd30134, 40;
	and.b64  	%rd30155, %rd30154, 255;
	xor.b64  	%rd30156, %rd30155, %rd30153;
	mul.lo.s64 	%rd30157, %rd30156, 1099511628211;
	shr.u64 	%rd30158, %rd30134, 48;
	and.b64  	%rd30159, %rd30158, 255;
	xor.b64  	%rd30160, %rd30159, %rd30157;
	mul.lo.s64 	%rd30161, %rd30160, 1099511628211;
	shr.u64 	%rd30162, %rd30134, 56;
	xor.b64  	%rd30163, %rd30162, %rd30161;
	mul.lo.s64 	%rd37652, %rd30163, 1099511628211;
	add.s64 	%rd37650, %rd37650, 2;
	setp.ne.s64 	%p1536, %rd37650, %rd37653;
	@%p1536 bra 	$L__BB34_647;
$L__BB34_648:
	setp.eq.s64 	%p1537, %rd215, 0;
	@%p1537 bra 	$L__BB34_650;
	shl.b64 	%rd30164, %rd37653, 3;
	add.s64 	%rd30165, %rd37474, %rd30164;
	ld.u64 	%rd30166, [%rd30165];
	and.b64  	%rd30167, %rd30166, 255;
	xor.b64  	%rd30168, %rd30167, %rd37652;
	mul.lo.s64 	%rd30169, %rd30168, 1099511628211;
	shr.u64 	%rd30170, %rd30166, 8;
	and.b64  	%rd30171, %rd30170, 255;
	xor.b64  	%rd30172, %rd30171, %rd30169;
	mul.lo.s64 	%rd30173, %rd30172, 1099511628211;
	shr.u64 	%rd30174, %rd30166, 16;
	and.b64  	%rd30175, %rd30174, 255;
	xor.b64  	%rd30176, %rd30175, %rd30173;
	mul.lo.s64 	%rd30177, %rd30176, 1099511628211;
	shr.u64 	%rd30178, %rd30166, 24;
	and.b64  	%rd30179, %rd30178, 255;
	xor.b64  	%rd30180, %rd30179, %rd30177;
	mul.lo.s64 	%rd30181, %rd30180, 1099511628211;
	shr.u64 	%rd30182, %rd30166, 32;
	and.b64  	%rd30183, %rd30182, 255;
	xor.b64  	%rd30184, %rd30183, %rd30181;
	mul.lo.s64 	%rd30185, %rd30184, 1099511628211;
	shr.u64 	%rd30186, %rd30166, 40;
	and.b64  	%rd30187, %rd30186, 255;
	xor.b64  	%rd30188, %rd30187, %rd30185;
	mul.lo.s64 	%rd30189, %rd30188, 1099511628211;
	shr.u64 	%rd30190, %rd30166, 48;
	and.b64  	%rd30191, %rd30190, 255;
	xor.b64  	%rd30192, %rd30191, %rd30189;
	mul.lo.s64 	%rd30193, %rd30192, 1099511628211;
	shr.u64 	%rd30194, %rd30166, 56;
	xor.b64  	%rd30195, %rd30194, %rd30193;
	mul.lo.s64 	%rd37652, %rd30195, 1099511628211;
$L__BB34_650:
	setp.eq.s64 	%p1538, %rd4130, 1;
	mov.b64 	%rd37658, -3750763034362895579;
	mov.b64 	%rd37659, 0;
	@%p1538 bra 	$L__BB34_653;
	and.b64  	%rd37659, %rd4130, -2;
	mov.b64 	%rd37658, -3750763034362895579;
	mov.b64 	%rd37656, 0;
$L__BB34_652:
	shl.b64 	%rd30201, %rd37656, 3;
	add.s64 	%rd30202, %rd37555, %rd30201;
	ld.u64 	%rd30203, [%rd30202];
	and.b64  	%rd30204, %rd30203, 255;
	xor.b64  	%rd30205, %rd30204, %rd37658;
	mul.lo.s64 	%rd30206, %rd30205, 1099511628211;
	shr.u64 	%rd30207, %rd30203, 8;
	and.b64  	%rd30208, %rd30207, 255;
	xor.b64  	%rd30209, %rd30208, %rd30206;
	mul.lo.s64 	%rd30210, %rd30209, 1099511628211;
	shr.u64 	%rd30211, %rd30203, 16;
	and.b64  	%rd30212, %rd30211, 255;
	xor.b64  	%rd30213, %rd30212, %rd30210;
	mul.lo.s64 	%rd30214, %rd30213, 1099511628211;
	shr.u64 	%rd30215, %rd30203, 24;
	and.b64  	%rd30216, %rd30215, 255;
	xor.b64  	%rd30217, %rd30216, %rd30214;
	mul.lo.s64 	%rd30218, %rd30217, 1099511628211;
	shr.u64 	%rd30219, %rd30203, 32;
	and.b64  	%rd30220, %rd30219, 255;
	xor.b64  	%rd30221, %rd30220, %rd30218;
	mul.lo.s64 	%rd30222, %rd30221, 1099511628211;
	shr.u64 	%rd30223, %rd30203, 40;
	and.b64  	%rd30224, %rd30223, 255;
	xor.b64  	%rd30225, %rd30224, %rd30222;
	mul.lo.s64 	%rd30226, %rd30225, 1099511628211;
	shr.u64 	%rd30227, %rd30203, 48;
	and.b64  	%rd30228, %rd30227, 255;
	xor.b64  	%rd30229, %rd30228, %rd30226;
	mul.lo.s64 	%rd30230, %rd30229, 1099511628211;
	shr.u64 	%rd30231, %rd30203, 56;
	xor.b64  	%rd30232, %rd30231, %rd30230;
	mul.lo.s64 	%rd30233, %rd30232, 1099511628211;
	ld.u64 	%rd30234, [%rd30202+8];
	and.b64  	%rd30235, %rd30234, 255;
	xor.b64  	%rd30236, %rd30235, %rd30233;
	mul.lo.s64 	%rd30237, %rd30236, 1099511628211;
	shr.u64 	%rd30238, %rd30234, 8;
	and.b64  	%rd30239, %rd30238, 255;
	xor.b64  	%rd30240, %rd30239, %rd30237;
	mul.lo.s64 	%rd30241, %rd30240, 1099511628211;
	shr.u64 	%rd30242, %rd30234, 16;
	and.b64  	%rd30243, %rd30242, 255;
	xor.b64  	%rd30244, %rd30243, %rd30241;
	mul.lo.s64 	%rd30245, %rd30244, 1099511628211;
	shr.u64 	%rd30246, %rd30234, 24;
	and.b64  	%rd30247, %rd30246, 255;
	xor.b64  	%rd30248, %rd30247, %rd30245;
	mul.lo.s64 	%rd30249, %rd30248, 1099511628211;
	shr.u64 	%rd30250, %rd30234, 32;
	and.b64  	%rd30251, %rd30250, 255;
	xor.b64  	%rd30252, %rd30251, %rd30249;
	mul.lo.s64 	%rd30253, %rd30252, 1099511628211;
	shr.u64 	%rd30254, %rd30234, 40;
	and.b64  	%rd30255, %rd30254, 255;
	xor.b64  	%rd30256, %rd30255, %rd30253;
	mul.lo.s64 	%rd30257, %rd30256, 1099511628211;
	shr.u64 	%rd30258, %rd30234, 48;
	and.b64  	%rd30259, %rd30258, 255;
	xor.b64  	%rd30260, %rd30259, %rd30257;
	mul.lo.s64 	%rd30261, %rd30260, 1099511628211;
	shr.u64 	%rd30262, %rd30234, 56;
	xor.b64  	%rd30263, %rd30262, %rd30261;
	mul.lo.s64 	%rd37658, %rd30263, 1099511628211;
	add.s64 	%rd37656, %rd37656, 2;
	setp.ne.s64 	%p1539, %rd37656, %rd37659;
	@%p1539 bra 	$L__BB34_652;
$L__BB34_653:
	setp.eq.s64 	%p1540, %rd215, 0;
	@%p1540 bra 	$L__BB34_655;
	shl.b64 	%rd30264, %rd37659, 3;
	add.s64 	%rd30265, %rd37555, %rd30264;
	ld.u64 	%rd30266, [%rd30265];
	and.b64  	%rd30267, %rd30266, 255;
	xor.b64  	%rd30268, %rd30267, %rd37658;
	mul.lo.s64 	%rd30269, %rd30268, 1099511628211;
	shr.u64 	%rd30270, %rd30266, 8;
	and.b64  	%rd30271, %rd30270, 255;
	xor.b64  	%rd30272, %rd30271, %rd30269;
	mul.lo.s64 	%rd30273, %rd30272, 1099511628211;
	shr.u64 	%rd30274, %rd30266, 16;
	and.b64  	%rd30275, %rd30274, 255;
	xor.b64  	%rd30276, %rd30275, %rd30273;
	mul.lo.s64 	%rd30277, %rd30276, 1099511628211;
	shr.u64 	%rd30278, %rd30266, 24;
	and.b64  	%rd30279, %rd30278, 255;
	xor.b64  	%rd30280, %rd30279, %rd30277;
	mul.lo.s64 	%rd30281, %rd30280, 1099511628211;
	shr.u64 	%rd30282, %rd30266, 32;
	and.b64  	%rd30283, %rd30282, 255;
	xor.b64  	%rd30284, %rd30283, %rd30281;
	mul.lo.s64 	%rd30285, %rd30284, 1099511628211;
	shr.u64 	%rd30286, %rd30266, 40;
	and.b64  	%rd30287, %rd30286, 255;
	xor.b64  	%rd30288, %rd30287, %rd30285;
	mul.lo.s64 	%rd30289, %rd30288, 1099511628211;
	shr.u64 	%rd30290, %rd30266, 48;
	and.b64  	%rd30291, %rd30290, 255;
	xor.b64  	%rd30292, %rd30291, %rd30289;
	mul.lo.s64 	%rd30293, %rd30292, 1099511628211;
	shr.u64 	%rd30294, %rd30266, 56;
	xor.b64  	%rd30295, %rd30294, %rd30293;
	mul.lo.s64 	%rd37658, %rd30295, 1099511628211;
$L__BB34_655:
	setp.lt.u64 	%p1541, %rd37652, %rd37658;
	mov.u64 	%rd37663, %rd37474;
	@%p1541 bra 	$L__BB34_656;
	bra.uni 	$L__BB34_661;
$L__BB34_656:
	mov.u64 	%rd37663, %rd37555;
	mov.u64 	%rd37555, %rd37474;
	bra.uni 	$L__BB34_661;
$L__BB34_657:
	setp.eq.s32 	%p1542, %r120, 0;
	mov.u64 	%rd37663, %rd37474;
	@%p1542 bra 	$L__BB34_661;
	mov.b64 	%rd37662, 0;
$L__BB34_659:
	shl.b64 	%rd30297, %rd37662, 3;
	add.s64 	%rd30298, %rd37474, %rd30297;
	ld.u64 	%rd1177, [%rd30298];
	add.s64 	%rd30299, %rd37555, %rd30297;
	ld.u64 	%rd1178, [%rd30299];
	setp.lt.u64 	%p1543, %rd1177, %rd1178;
	@%p1543 bra 	$L__BB34_656;
	setp.le.u64 	%p1544, %rd1177, %rd1178;
	add.s64 	%rd37662, %rd37662, 1;
	setp.lt.u64 	%p1545, %rd37662, %rd12;
	and.pred  	%p1546, %p1544, %p1545;
	mov.u64 	%rd37663, %rd37474;
	@%p1546 bra 	$L__BB34_659;
$L__BB34_661:
	setp.eq.s64 	%p1547, %rd4130, 1;
	mov.b64 	%rd37667, -3750763034362895579;
	mov.b64 	%rd37668, 0;
	@%p1547 bra 	$L__BB34_664;
	and.b64  	%rd37668, %rd4130, -2;
	mov.b64 	%rd37667, -3750763034362895579;
	mov.b64 	%rd37665, 0;
$L__BB34_663:
	shl.b64 	%rd30306, %rd37665, 3;
	add.s64 	%rd30307, %rd37501, %rd30306;
	ld.u64 	%rd30308, [%rd30307];
	and.b64  	%rd30309, %rd30308, 255;
	xor.b64  	%rd30310, %rd30309, %rd37667;
	mul.lo.s64 	%rd30311, %rd30310, 1099511628211;
	shr.u64 	%rd30312, %rd30308, 8;
	and.b64  	%rd30313, %rd30312, 255;
	xor.b64  	%rd30314, %rd30313, %rd30311;
	mul.lo.s64 	%rd30315, %rd30314, 1099511628211;
	shr.u64 	%rd30316, %rd30308, 16;
	and.b64  	%rd30317, %rd30316, 255;
	xor.b64  	%rd30318, %rd30317, %rd30315;
	mul.lo.s64 	%rd30319, %rd30318, 1099511628211;
	shr.u64 	%rd30320, %rd30308, 24;
	and.b64  	%rd30321, %rd30320, 255;
	xor.b64  	%rd30322, %rd30321, %rd30319;
	mul.lo.s64 	%rd30323, %rd30322, 1099511628211;
	shr.u64 	%rd30324, %rd30308, 32;
	and.b64  	%rd30325, %rd30324, 255;
	xor.b64  	%rd30326, %rd30325, %rd30323;
	mul.lo.s64 	%rd30327, %rd30326, 1099511628211;
	shr.u64 	%rd30328, %rd30308, 40;
	and.b64  	%rd30329, %rd30328, 255;
	xor.b64  	%rd30330, %rd30329, %rd30327;
	mul.lo.s64 	%rd30331, %rd30330, 1099511628211;
	shr.u64 	%rd30332, %rd30308, 48;
	and.b64  	%rd30333, %rd30332, 255;
	xor.b64  	%rd30334, %rd30333, %rd30331;
	mul.lo.s64 	%rd30335, %rd30334, 1099511628211;
	shr.u64 	%rd30336, %rd30308, 56;
	xor.b64  	%rd30337, %rd30336, %rd30335;
	mul.lo.s64 	%rd30338, %rd30337, 1099511628211;
	ld.u64 	%rd30339, [%rd30307+8];
	and.b64  	%rd30340, %rd30339, 255;
	xor.b64  	%rd30341, %rd30340, %rd30338;
	mul.lo.s64 	%rd30342, %rd30341, 1099511628211;
	shr.u64 	%rd30343, %rd30339, 8;
	and.b64  	%rd30344, %rd30343, 255;
	xor.b64  	%rd30345, %rd30344, %rd30342;
	mul.lo.s64 	%rd30346, %rd30345, 1099511628211;
	shr.u64 	%rd30347, %rd30339, 16;
	and.b64  	%rd30348, %rd30347, 255;
	xor.b64  	%rd30349, %rd30348, %rd30346;
	mul.lo.s64 	%rd30350, %rd30349, 1099511628211;
	shr.u64 	%rd30351, %rd30339, 24;
	and.b64  	%rd30352, %rd30351, 255;
	xor.b64  	%rd30353, %rd30352, %rd30350;
	mul.lo.s64 	%rd30354, %rd30353, 1099511628211;
	shr.u64 	%rd30355, %rd30339, 32;
	and.b64  	%rd30356, %rd30355, 255;
	xor.b64  	%rd30357, %rd30356, %rd30354;
	mul.lo.s64 	%rd30358, %rd30357, 1099511628211;
	shr.u64 	%rd30359, %rd30339, 40;
	and.b64  	%rd30360, %rd30359, 255;
	xor.b64  	%rd30361, %rd30360, %rd30358;
	mul.lo.s64 	%rd30362, %rd30361, 1099511628211;
	shr.u64 	%rd30363, %rd30339, 48;
	and.b64  	%rd30364, %rd30363, 255;
	xor.b64  	%rd30365, %rd30364, %rd30362;
	mul.lo.s64 	%rd30366, %rd30365, 1099511628211;
	shr.u64 	%rd30367, %rd30339, 56;
	xor.b64  	%rd30368, %rd30367, %rd30366;
	mul.lo.s64 	%rd37667, %rd30368, 1099511628211;
	add.s64 	%rd37665, %rd37665, 2;
	setp.ne.s64 	%p1548, %rd37665, %rd37668;
	@%p1548 bra 	$L__BB34_663;
$L__BB34_664:
	setp.eq.s64 	%p1549, %rd215, 0;
	@%p1549 bra 	$L__BB34_666;
	shl.b64 	%rd30369, %rd37668, 3;
	add.s64 	%rd30370, %rd37501, %rd30369;
	ld.u64 	%rd30371, [%rd30370];
	and.b64  	%rd30372, %rd30371, 255;
	xor.b64  	%rd30373, %rd30372, %rd37667;
	mul.lo.s64 	%rd30374, %rd30373, 1099511628211;
	shr.u64 	%rd30375, %rd30371, 8;
	and.b64  	%rd30376, %rd30375, 255;
	xor.b64  	%rd30377, %rd30376, %rd30374;
	mul.lo.s64 	%rd30378, %rd30377, 1099511628211;
	shr.u64 	%rd30379, %rd30371, 16;
	and.b64  	%rd30380, %rd30379, 255;
	xor.b64  	%rd30381, %rd30380, %rd30378;
	mul.lo.s64 	%rd30382, %rd30381, 1099511628211;
	shr.u64 	%rd30383, %rd30371, 24;
	and.b64  	%rd30384, %rd30383, 255;
	xor.b64  	%rd30385, %rd30384, %rd30382;
	mul.lo.s64 	%rd30386, %rd30385, 1099511628211;
	shr.u64 	%rd30387, %rd30371, 32;
	and.b64  	%rd30388, %rd30387, 255;
	xor.b64  	%rd30389, %rd30388, %rd30386;
	mul.lo.s64 	%rd30390, %rd30389, 1099511628211;
	shr.u64 	%rd30391, %rd30371, 40;
	and.b64  	%rd30392, %rd30391, 255;
	xor.b64  	%rd30393, %rd30392, %rd30390;
	mul.lo.s64 	%rd30394, %rd30393, 1099511628211;
	shr.u64 	%rd30395, %rd30371, 48;
	and.b64  	%rd30396, %rd30395, 255;
	xor.b64  	%rd30397, %rd30396, %rd30394;
	mul.lo.s64 	%rd30398, %rd30397, 1099511628211;
	shr.u64 	%rd30399, %rd30371, 56;
	xor.b64  	%rd30400, %rd30399, %rd30398;
	mul.lo.s64 	%rd37667, %rd30400, 1099511628211;
$L__BB34_666:
	setp.eq.s64 	%p1550, %rd4130, 1;
	mov.b64 	%rd37673, -3750763034362895579;
	mov.b64 	%rd37674, 0;
	@%p1550 bra 	$L__BB34_669;
	and.b64  	%rd37674, %rd4130, -2;
	mov.b64 	%rd37673, -3750763034362895579;
	mov.b64 	%rd37671, 0;
$L__BB34_668:
	shl.b64 	%rd30406, %rd37671, 3;
	add.s64 	%rd30407, %rd37124, %rd30406;
	ld.u64 	%rd30408, [%rd30407];
	and.b64  	%rd30409, %rd30408, 255;
	xor.b64  	%rd30410, %rd30409, %rd37673;
	mul.lo.s64 	%rd30411, %rd30410, 1099511628211;
	shr.u64 	%rd30412, %rd30408, 8;
	and.b64  	%rd30413, %rd30412, 255;
	xor.b64  	%rd30414, %rd30413, %rd30411;
	mul.lo.s64 	%rd30415, %rd30414, 1099511628211;
	shr.u64 	%rd30416, %rd30408, 16;
	and.b64  	%rd30417, %rd30416, 255;
	xor.b64  	%rd30418, %rd30417, %rd30415;
	mul.lo.s64 	%rd30419, %rd30418, 1099511628211;
	shr.u64 	%rd30420, %rd30408, 24;
	and.b64  	%rd30421, %rd30420, 255;
	xor.b64  	%rd30422, %rd30421, %rd30419;
	mul.lo.s64 	%rd30423, %rd30422, 1099511628211;
	shr.u64 	%rd30424, %rd30408, 32;
	and.b64  	%rd30425, %rd30424, 255;
	xor.b64  	%rd30426, %rd30425, %rd30423;
	mul.lo.s64 	%rd30427, %rd30426, 1099511628211;
	shr.u64 	%rd30428, %rd30408, 40;
	and.b64  	%rd30429, %rd30428, 255;
	xor.b64  	%rd30430, %rd30429, %rd30427;
	mul.lo.s64 	%rd30431, %rd30430, 1099511628211;
	shr.u64 	%rd30432, %rd30408, 48;
	and.b64  	%rd30433, %rd30432, 255;
	xor.b64  	%rd30434, %rd30433, %rd30431;
	mul.lo.s64 	%rd30435, %rd30434, 1099511628211;
	shr.u64 	%rd30436, %rd30408, 56;
	xor.b64  	%rd30437, %rd30436, %rd30435;
	mul.lo.s64 	%rd30438, %rd30437, 1099511628211;
	ld.u64 	%rd30439, [%rd30407+8];
	and.b64  	%rd30440, %rd30439, 255;
	xor.b64  	%rd30441, %rd30440, %rd30438;
	mul.lo.s64 	%rd30442, %rd30441, 1099511628211;
	shr.u64 	%rd30443, %rd30439, 8;
	and.b64  	%rd30444, %rd30443, 255;
	xor.b64  	%rd30445, %rd30444, %rd30442;
	mul.lo.s64 	%rd30446, %rd30445, 1099511628211;
	shr.u64 	%rd30447, %rd30439, 16;
	and.b64  	%rd30448, %rd30447, 255;
	xor.b64  	%rd30449, %rd30448, %rd30446;
	mul.lo.s64 	%rd30450, %rd30449, 1099511628211;
	shr.u64 	%rd30451, %rd30439, 24;
	and.b64  	%rd30452, %rd30451, 255;
	xor.b64  	%rd30453, %rd30452, %rd30450;
	mul.lo.s64 	%rd30454, %rd30453, 1099511628211;
	shr.u64 	%rd30455, %rd30439, 32;
	and.b64  	%rd30456, %rd30455, 255;
	xor.b64  	%rd30457, %rd30456, %rd30454;
	mul.lo.s64 	%rd30458, %rd30457, 1099511628211;
	shr.u64 	%rd30459, %rd30439, 40;
	and.b64  	%rd30460, %rd30459, 255;
	xor.b64  	%rd30461, %rd30460, %rd30458;
	mul.lo.s64 	%rd30462, %rd30461, 1099511628211;
	shr.u64 	%rd30463, %rd30439, 48;
	and.b64  	%rd30464, %rd30463, 255;
	xor.b64  	%rd30465, %rd30464, %rd30462;
	mul.lo.s64 	%rd30466, %rd30465, 1099511628211;
	shr.u64 	%rd30467, %rd30439, 56;
	xor.b64  	%rd30468, %rd30467, %rd30466;
	mul.lo.s64 	%rd37673, %rd30468, 1099511628211;
	add.s64 	%rd37671, %rd37671, 2;
	setp.ne.s64 	%p1551, %rd37671, %rd37674;
	@%p1551 bra 	$L__BB34_668;
$L__BB34_669:
	setp.eq.s64 	%p1552, %rd215, 0;
	@%p1552 bra 	$L__BB34_671;
	shl.b64 	%rd30469, %rd37674, 3;
	add.s64 	%rd30470, %rd37124, %rd30469;
	ld.u64 	%rd30471, [%rd30470];
	and.b64  	%rd30472, %rd30471, 255;
	xor.b64  	%rd30473, %rd30472, %rd37673;
	mul.lo.s64 	%rd30474, %rd30473, 1099511628211;
	shr.u64 	%rd30475, %rd30471, 8;
	and.b64  	%rd30476, %rd30475, 255;
	xor.b64  	%rd30477, %rd30476, %rd30474;
	mul.lo.s64 	%rd30478, %rd30477, 1099511628211;
	shr.u64 	%rd30479, %rd30471, 16;
	and.b64  	%rd30480, %rd30479, 255;
	xor.b64  	%rd30481, %rd30480, %rd30478;
	mul.lo.s64 	%rd30482, %rd30481, 1099511628211;
	shr.u64 	%rd30483, %rd30471, 24;
	and.b64  	%rd30484, %rd30483, 255;
	xor.b64  	%rd30485, %rd30484, %rd30482;
	mul.lo.s64 	%rd30486, %rd30485, 1099511628211;
	shr.u64 	%rd30487, %rd30471, 32;
	and.b64  	%rd30488, %rd30487, 255;
	xor.b64  	%rd30489, %rd30488, %rd30486;
	mul.lo.s64 	%rd30490, %rd30489, 1099511628211;
	shr.u64 	%rd30491, %rd30471, 40;
	and.b64  	%rd30492, %rd30491, 255;
	xor.b64  	%rd30493, %rd30492, %rd30490;
	mul.lo.s64 	%rd30494, %rd30493, 1099511628211;
	shr.u64 	%rd30495, %rd30471, 48;
	and.b64  	%rd30496, %rd30495, 255;
	xor.b64  	%rd30497, %rd30496, %rd30494;
	mul.lo.s64 	%rd30498, %rd30497, 1099511628211;
	shr.u64 	%rd30499, %rd30471, 56;
	xor.b64  	%rd30500, %rd30499, %rd30498;
	mul.lo.s64 	%rd37673, %rd30500, 1099511628211;
$L__BB34_671:
	setp.eq.s64 	%p1553, %rd37667, %rd37673;
	@%p1553 bra 	$L__BB34_684;
	setp.eq.s64 	%p1554, %rd4130, 1;
	mov.b64 	%rd37679, -3750763034362895579;
	mov.b64 	%rd37680, 0;
	@%p1554 bra 	$L__BB34_675;
	and.b64  	%rd37680, %rd4130, -2;
	mov.b64 	%rd37679, -3750763034362895579;
	mov.b64 	%rd37677, 0;
$L__BB34_674:
	shl.b64 	%rd30506, %rd37677, 3;
	add.s64 	%rd30507, %rd37501, %rd30506;
	ld.u64 	%rd30508, [%rd30507];
	and.b64  	%rd30509, %rd30508, 255;
	xor.b64  	%rd30510, %rd30509, %rd37679;
	mul.lo.s64 	%rd30511, %rd30510, 1099511628211;
	shr.u64 	%rd30512, %rd30508, 8;
	and.b64  	%rd30513, %rd30512, 255;
	xor.b64  	%rd30514, %rd30513, %rd30511;
	mul.lo.s64 	%rd30515, %rd30514, 1099511628211;
	shr.u64 	%rd30516, %rd30508, 16;
	and.b64  	%rd30517, %rd30516, 255;
	xor.b64  	%rd30518, %rd30517, %rd30515;
	mul.lo.s64 	%rd30519, %rd30518, 1099511628211;
	shr.u64 	%rd30520, %rd30508, 24;
	and.b64  	%rd30521, %rd30520, 255;
	xor.b64  	%rd30522, %rd30521, %rd30519;
	mul.lo.s64 	%rd30523, %rd30522, 1099511628211;
	shr.u64 	%rd30524, %rd30508, 32;
	and.b64  	%rd30525, %rd30524, 255;
	xor.b64  	%rd30526, %rd30525, %rd30523;
	mul.lo.s64 	%rd30527, %rd30526, 1099511628211;
	shr.u64 	%rd30528, %rd30508, 40;
	and.b64  	%rd30529, %rd30528, 255;
	xor.b64  	%rd30530, %rd30529, %rd30527;
	mul.lo.s64 	%rd30531, %rd30530, 1099511628211;
	shr.u64 	%rd30532, %rd30508, 48;
	and.b64  	%rd30533, %rd30532, 255;
	xor.b64  	%rd30534, %rd30533, %rd30531;
	mul.lo.s64 	%rd30535, %rd30534, 1099511628211;
	shr.u64 	%rd30536, %rd30508, 56;
	xor.b64  	%rd30537, %rd30536, %rd30535;
	mul.lo.s64 	%rd30538, %rd30537, 1099511628211;
	ld.u64 	%rd30539, [%rd30507+8];
	and.b64  	%rd30540, %rd30539, 255;
	xor.b64  	%rd30541, %rd30540, %rd30538;
	mul.lo.s64 	%rd30542, %rd30541, 1099511628211;
	shr.u64 	%rd30543, %rd30539, 8;
	and.b64  	%rd30544, %rd30543, 255;
	xor.b64  	%rd30545, %rd30544, %rd30542;
	mul.lo.s64 	%rd30546, %rd30545, 1099511628211;
	shr.u64 	%rd30547, %rd30539, 16;
	and.b64  	%rd30548, %rd30547, 255;
	xor.b64  	%rd30549, %rd30548, %rd30546;
	mul.lo.s64 	%rd30550, %rd30549, 1099511628211;
	shr.u64 	%rd30551, %rd30539, 24;
	and.b64  	%rd30552, %rd30551, 255;
	xor.b64  	%rd30553, %rd30552, %rd30550;
	mul.lo.s64 	%rd30554, %rd30553, 1099511628211;
	shr.u64 	%rd30555, %rd30539, 32;
	and.b64  	%rd30556, %rd30555, 255;
	xor.b64  	%rd30557, %rd30556, %rd30554;
	mul.lo.s64 	%rd30558, %rd30557, 1099511628211;
	shr.u64 	%rd30559, %rd30539, 40;
	and.b64  	%rd30560, %rd30559, 255;
	xor.b64  	%rd30561, %rd30560, %rd30558;
	mul.lo.s64 	%rd30562, %rd30561, 1099511628211;
	shr.u64 	%rd30563, %rd30539, 48;
	and.b64  	%rd30564, %rd30563, 255;
	xor.b64  	%rd30565, %rd30564, %rd30562;
	mul.lo.s64 	%rd30566, %rd30565, 1099511628211;
	shr.u64 	%rd30567, %rd30539, 56;
	xor.b64  	%rd30568, %rd30567, %rd30566;
	mul.lo.s64 	%rd37679, %rd30568, 1099511628211;
	add.s64 	%rd37677, %rd37677, 2;
	setp.ne.s64 	%p1555, %rd37677, %rd37680;
	@%p1555 bra 	$L__BB34_674;
$L__BB34_675:
	setp.eq.s64 	%p1556, %rd215, 0;
	@%p1556 bra 	$L__BB34_677;
	shl.b64 	%rd30569, %rd37680, 3;
	add.s64 	%rd30570, %rd37501, %rd30569;
	ld.u64 	%rd30571, [%rd30570];
	and.b64  	%rd30572, %rd30571, 255;
	xor.b64  	%rd30573, %rd30572, %rd37679;
	mul.lo.s64 	%rd30574, %rd30573, 1099511628211;
	shr.u64 	%rd30575, %rd30571, 8;
	and.b64  	%rd30576, %rd30575, 255;
	xor.b64  	%rd30577, %rd30576, %rd30574;
	mul.lo.s64 	%rd30578, %rd30577, 1099511628211;
	shr.u64 	%rd30579, %rd30571, 16;
	and.b64  	%rd30580, %rd30579, 255;
	xor.b64  	%rd30581, %rd30580, %rd30578;
	mul.lo.s64 	%rd30582, %rd30581, 1099511628211;
	shr.u64 	%rd30583, %rd30571, 24;
	and.b64  	%rd30584, %rd30583, 255;
	xor.b64  	%rd30585, %rd30584, %rd30582;
	mul.lo.s64 	%rd30586, %rd30585, 1099511628211;
	shr.u64 	%rd30587, %rd30571, 32;
	and.b64  	%rd30588, %rd30587, 255;
	xor.b64  	%rd30589, %rd30588, %rd30586;
	mul.lo.s64 	%rd30590, %rd30589, 1099511628211;
	shr.u64 	%rd30591, %rd30571, 40;
	and.b64  	%rd30592, %rd30591, 255;
	xor.b64  	%rd30593, %rd30592, %rd30590;
	mul.lo.s64 	%rd30594, %rd30593, 1099511628211;
	shr.u64 	%rd30595, %rd30571, 48;
	and.b64  	%rd30596, %rd30595, 255;
	xor.b64  	%rd30597, %rd30596, %rd30594;
	mul.lo.s64 	%rd30598, %rd30597, 1099511628211;
	shr.u64 	%rd30599, %rd30571, 56;
	xor.b64  	%rd30600, %rd30599, %rd30598;
	mul.lo.s64 	%rd37679, %rd30600, 1099511628211;
$L__BB34_677:
	setp.eq.s64 	%p1557, %rd4130, 1;
	mov.b64 	%rd37685, -3750763034362895579;
	mov.b64 	%rd37686, 0;
	@%p1557 bra 	$L__BB34_680;
	and.b64  	%rd37686, %rd4130, -2;
	mov.b64 	%rd37685, -3750763034362895579;
	mov.b64 	%rd37683, 0;
$L__BB34_679:
	shl.b64 	%rd30606, %rd37683, 3;
	add.s64 	%rd30607, %rd37124, %rd30606;
	ld.u64 	%rd30608, [%rd30607];
	and.b64  	%rd30609, %rd30608, 255;
	xor.b64  	%rd30610, %rd30609, %rd37685;
	mul.lo.s64 	%rd30611, %rd30610, 1099511628211;
	shr.u64 	%rd30612, %rd30608, 8;
	and.b64  	%rd30613, %rd30612, 255;
	xor.b64  	%rd30614, %rd30613, %rd30611;
	mul.lo.s64 	%rd30615, %rd30614, 1099511628211;
	shr.u64 	%rd30616, %rd30608, 16;
	and.b64  	%rd30617, %rd30616, 255;
	xor.b64  	%rd30618, %rd30617, %rd30615;
	mul.lo.s64 	%rd30619, %rd30618, 1099511628211;
	shr.u64 	%rd30620, %rd30608, 24;
	and.b64  	%rd30621, %rd30620, 255;
	xor.b64  	%rd30622, %rd30621, %rd30619;
	mul.lo.s64 	%rd30623, %rd30622, 1099511628211;
	shr.u64 	%rd30624, %rd30608, 32;
	and.b64  	%rd30625, %rd30624, 255;
	xor.b64  	%rd30626, %rd30625, %rd30623;
	mul.lo.s64 	%rd30627, %rd30626, 1099511628211;
	shr.u64 	%rd30628, %rd30608, 40;
	and.b64  	%rd30629, %rd30628, 255;
	xor.b64  	%rd30630, %rd30629, %rd30627;
	mul.lo.s64 	%rd30631, %rd30630, 1099511628211;
	shr.u64 	%rd30632, %rd30608, 48;
	and.b64  	%rd30633, %rd30632, 255;
	xor.b64  	%rd30634, %rd30633, %rd30631;
	mul.lo.s64 	%rd30635, %rd30634, 1099511628211;
	shr.u64 	%rd30636, %rd30608, 56;
	xor.b64  	%rd30637, %rd30636, %rd30635;
	mul.lo.s64 	%rd30638, %rd30637, 1099511628211;
	ld.u64 	%rd30639, [%rd30607+8];
	and.b64  	%rd30640, %rd30639, 255;
	xor.b64  	%rd30641, %rd30640, %rd30638;
	mul.lo.s64 	%rd30642, %rd30641, 1099511628211;
	shr.u64 	%rd30643, %rd30639, 8;
	and.b64  	%rd30644, %rd30643, 255;
	xor.b64  	%rd30645, %rd30644, %rd30642;
	mul.lo.s64 	%rd30646, %rd30645, 1099511628211;
	shr.u64 	%rd30647, %rd30639, 16;
	and.b64  	%rd30648, %rd30647, 255;
	xor.b64  	%rd30649, %rd30648, %rd30646;
	mul.lo.s64 	%rd30650, %rd30649, 1099511628211;
	shr.u64 	%rd30651, %rd30639, 24;
	and.b64  	%rd30652, %rd30651, 255;
	xor.b64  	%rd30653, %rd30652, %rd30650;
	mul.lo.s64 	%rd30654, %rd30653, 1099511628211;
	shr.u64 	%rd30655, %rd30639, 32;
	and.b64  	%rd30656, %rd30655, 255;
	xor.b64  	%rd30657, %rd30656, %rd30654;
	mul.lo.s64 	%rd30658, %rd30657, 1099511628211;
	shr.u64 	%rd30659, %rd30639, 40;
	and.b64  	%rd30660, %rd30659, 255;
	xor.b64  	%rd30661, %rd30660, %rd30658;
	mul.lo.s64 	%rd30662, %rd30661, 1099511628211;
	shr.u64 	%rd30663, %rd30639, 48;
	and.b64  	%rd30664, %rd30663, 255;
	xor.b64  	%rd30665, %rd30664, %rd30662;
	mul.lo.s64 	%rd30666, %rd30665, 1099511628211;
	shr.u64 	%rd30667, %rd30639, 56;
	xor.b64  	%rd30668, %rd30667, %rd30666;
	mul.lo.s64 	%rd37685, %rd30668, 1099511628211;
	add.s64 	%rd37683, %rd37683, 2;
	setp.ne.s64 	%p1558, %rd37683, %rd37686;
	@%p1558 bra 	$L__BB34_679;
$L__BB34_680:
	setp.eq.s64 	%p1559, %rd215, 0;
	@%p1559 bra 	$L__BB34_682;
	shl.b64 	%rd30669, %rd37686, 3;
	add.s64 	%rd30670, %rd37124, %rd30669;
	ld.u64 	%rd30671, [%rd30670];
	and.b64  	%rd30672, %rd30671, 255;
	xor.b64  	%rd30673, %rd30672, %rd37685;
	mul.lo.s64 	%rd30674, %rd30673, 1099511628211;
	shr.u64 	%rd30675, %rd30671, 8;
	and.b64  	%rd30676, %rd30675, 255;
	xor.b64  	%rd30677, %rd30676, %rd30674;
	mul.lo.s64 	%rd30678, %rd30677, 1099511628211;
	shr.u64 	%rd30679, %rd30671, 16;
	and.b64  	%rd30680, %rd30679, 255;
	xor.b64  	%rd30681, %rd30680, %rd30678;
	mul.lo.s64 	%rd30682, %rd30681, 1099511628211;
	shr.u64 	%rd30683, %rd30671, 24;
	and.b64  	%rd30684, %rd30683, 255;
	xor.b64  	%rd30685, %rd30684, %rd30682;
	mul.lo.s64 	%rd30686, %rd30685, 1099511628211;
	shr.u64 	%rd30687, %rd30671, 32;
	and.b64  	%rd30688, %rd30687, 255;
	xor.b64  	%rd30689, %rd30688, %rd30686;
	mul.lo.s64 	%rd30690, %rd30689, 1099511628211;
	shr.u64 	%rd30691, %rd30671, 40;
	and.b64  	%rd30692, %rd30691, 255;
	xor.b64  	%rd30693, %rd30692, %rd30690;
	mul.lo.s64 	%rd30694, %rd30693, 1099511628211;
	shr.u64 	%rd30695, %rd30671, 48;
	and.b64  	%rd30696, %rd30695, 255;
	xor.b64  	%rd30697, %rd30696, %rd30694;
	mul.lo.s64 	%rd30698, %rd30697, 1099511628211;
	shr.u64 	%rd30699, %rd30671, 56;
	xor.b64  	%rd30700, %rd30699, %rd30698;
	mul.lo.s64 	%rd37685, %rd30700, 1099511628211;
$L__BB34_682:
	setp.lt.u64 	%p1560, %rd37679, %rd37685;
	mov.u64 	%rd37866, %rd37501;
	@%p1560 bra 	$L__BB34_683;
	bra.uni 	$L__BB34_688;
$L__BB34_683:
	mov.u64 	%rd37866, %rd37124;
	mov.u64 	%rd37124, %rd37501;
	bra.uni 	$L__BB34_688;
$L__BB34_684:
	setp.eq.s32 	%p1561, %r120, 0;
	mov.u64 	%rd37866, %rd37501;
	@%p1561 bra 	$L__BB34_688;
	mov.b64 	%rd37689, 0;
$L__BB34_686:
	shl.b64 	%rd30702, %rd37689, 3;
	add.s64 	%rd30703, %rd37501, %rd30702;
	ld.u64 	%rd1223, [%rd30703];
	add.s64 	%rd30704, %rd37124, %rd30702;
	ld.u64 	%rd1224, [%rd30704];
	setp.lt.u64 	%p1562, %rd1223, %rd1224;
	@%p1562 bra 	$L__BB34_683;
	setp.le.u64 	%p1563, %rd1223, %rd1224;
	add.s64 	%rd37689, %rd37689, 1;
	setp.lt.u64 	%p1564, %rd37689, %rd12;
	and.pred  	%p1565, %p1563, %p1564;
	mov.u64 	%rd37866, %rd37501;
	@%p1565 bra 	$L__BB34_686;
$L__BB34_688:
	setp.eq.s64 	%p1566, %rd4130, 1;
	mov.b64 	%rd37694, -3750763034362895579;
	mov.b64 	%rd37695, 0;
	@%p1566 bra 	$L__BB34_691;
	and.b64  	%rd37695, %rd4130, -2;
	mov.b64 	%rd37694, -3750763034362895579;
	mov.b64 	%rd37692, 0;
$L__BB34_690:
	shl.b64 	%rd30711, %rd37692, 3;
	add.s64 	%rd30712, %rd37528, %rd30711;
	ld.u64 	%rd30713, [%rd30712];
	and.b64  	%rd30714, %rd30713, 255;
	xor.b64  	%rd30715, %rd30714, %rd37694;
	mul.lo.s64 	%rd30716, %rd30715, 1099511628211;
	shr.u64 	%rd30717, %rd30713, 8;
	and.b64  	%rd30718, %rd30717, 255;
	xor.b64  	%rd30719, %rd30718, %rd30716;
	mul.lo.s64 	%rd30720, %rd30719, 1099511628211;
	shr.u64 	%rd30721, %rd30713, 16;
	and.b64  	%rd30722, %rd30721, 255;
	xor.b64  	%rd30723, %rd30722, %rd30720;
	mul.lo.s64 	%rd30724, %rd30723, 1099511628211;
	shr.u64 	%rd30725, %rd30713, 24;
	and.b64  	%rd30726, %rd30725, 255;
	xor.b64  	%rd30727, %rd30726, %rd30724;
	mul.lo.s64 	%rd30728, %rd30727, 1099511628211;
	shr.u64 	%rd30729, %rd30713, 32;
	and.b64  	%rd30730, %rd30729, 255;
	xor.b64  	%rd30731, %rd30730, %rd30728;
	mul.lo.s64 	%rd30732, %rd30731, 1099511628211;
	shr.u64 	%rd30733, %rd30713, 40;
	and.b64  	%rd30734, %rd30733, 255;
	xor.b64  	%rd30735, %rd30734, %rd30732;
	mul.lo.s64 	%rd30736, %rd30735, 1099511628211;
	shr.u64 	%rd30737, %rd30713, 48;
	and.b64  	%rd30738, %rd30737, 255;
	xor.b64  	%rd30739, %rd30738, %rd30736;
	mul.lo.s64 	%rd30740, %rd30739, 1099511628211;
	shr.u64 	%rd30741, %rd30713, 56;
	xor.b64  	%rd30742, %rd30741, %rd30740;
	mul.lo.s64 	%rd30743, %rd30742, 1099511628211;
	ld.u64 	%rd30744, [%rd30712+8];
	and.b64  	%rd30745, %rd30744, 255;
	xor.b64  	%rd30746, %rd30745, %rd30743;
	mul.lo.s64 	%rd30747, %rd30746, 1099511628211;
	shr.u64 	%rd30748, %rd30744, 8;
	and.b64  	%rd30749, %rd30748, 255;
	xor.b64  	%rd30750, %rd30749, %rd30747;
	mul.lo.s64 	%rd30751, %rd30750, 1099511628211;
	shr.u64 	%rd30752, %rd30744, 16;
	and.b64  	%rd30753, %rd30752, 255;
	xor.b64  	%rd30754, %rd30753, %rd30751;
	mul.lo.s64 	%rd30755, %rd30754, 1099511628211;
	shr.u64 	%rd30756, %rd30744, 24;
	and.b64  	%rd30757, %rd30756, 255;
	xor.b64  	%rd30758, %rd30757, %rd30755;
	mul.lo.s64 	%rd30759, %rd30758, 1099511628211;
	shr.u64 	%rd30760, %rd30744, 32;
	and.b64  	%rd30761, %rd30760, 255;
	xor.b64  	%rd30762, %rd30761, %rd30759;
	mul.lo.s64 	%rd30763, %rd30762, 1099511628211;
	shr.u64 	%rd30764, %rd30744, 40;
	and.b64  	%rd30765, %rd30764, 255;
	xor.b64  	%rd30766, %rd30765, %rd30763;
	mul.lo.s64 	%rd30767, %rd30766, 1099511628211;
	shr.u64 	%rd30768, %rd30744, 48;
	and.b64  	%rd30769, %rd30768, 255;
	xor.b64  	%rd30770, %rd30769, %rd30767;
	mul.lo.s64 	%rd30771, %rd30770, 1099511628211;
	shr.u64 	%rd30772, %rd30744, 56;
	xor.b64  	%rd30773, %rd30772, %rd30771;
	mul.lo.s64 	%rd37694, %rd30773, 1099511628211;
	add.s64 	%rd37692, %rd37692, 2;
	setp.ne.s64 	%p1567, %rd37692, %rd37695;
	@%p1567 bra 	$L__BB34_690;
$L__BB34_691:
	setp.eq.s64 	%p1568, %rd215, 0;
	@%p1568 bra 	$L__BB34_693;
	shl.b64 	%rd30774, %rd37695, 3;
	add.s64 	%rd30775, %rd37528, %rd30774;
	ld.u64 	%rd30776, [%rd30775];
	and.b64  	%rd30777, %rd30776, 255;
	xor.b64  	%rd30778, %rd30777, %rd37694;
	mul.lo.s64 	%rd30779, %rd30778, 1099511628211;
	shr.u64 	%rd30780, %rd30776, 8;
	and.b64  	%rd30781, %rd30780, 255;
	xor.b64  	%rd30782, %rd30781, %rd30779;
	mul.lo.s64 	%rd30783, %rd30782, 1099511628211;
	shr.u64 	%rd30784, %rd30776, 16;
	and.b64  	%rd30785, %rd30784, 255;
	xor.b64  	%rd30786, %rd30785, %rd30783;
	mul.lo.s64 	%rd30787, %rd30786, 1099511628211;
	shr.u64 	%rd30788, %rd30776, 24;
	and.b64  	%rd30789, %rd30788, 255;
	xor.b64  	%rd30790, %rd30789, %rd30787;
	mul.lo.s64 	%rd30791, %rd30790, 1099511628211;
	shr.u64 	%rd30792, %rd30776, 32;
	and.b64  	%rd30793, %rd30792, 255;
	xor.b64  	%rd30794, %rd30793, %rd30791;
	mul.lo.s64 	%rd30795, %rd30794, 1099511628211;
	shr.u64 	%rd30796, %rd30776, 40;
	and.b64  	%rd30797, %rd30796, 255;
	xor.b64  	%rd30798, %rd30797, %rd30795;
	mul.lo.s64 	%rd30799, %rd30798, 1099511628211;
	shr.u64 	%rd30800, %rd30776, 48;
	and.b64  	%rd30801, %rd30800, 255;
	xor.b64  	%rd30802, %rd30801, %rd30799;
	mul.lo.s64 	%rd30803, %rd30802, 1099511628211;
	shr.u64 	%rd30804, %rd30776, 56;
	xor.b64  	%rd30805, %rd30804, %rd30803;
	mul.lo.s64 	%rd37694, %rd30805, 1099511628211;
$L__BB34_693:
	setp.eq.s64 	%p1569, %rd4130, 1;
	mov.b64 	%rd37700, -3750763034362895579;
	mov.b64 	%rd37701, 0;
	@%p1569 bra 	$L__BB34_696;
	and.b64  	%rd37701, %rd4130, -2;
	mov.b64 	%rd37700, -3750763034362895579;
	mov.b64 	%rd37698, 0;
$L__BB34_695:
	shl.b64 	%rd30811, %rd37698, 3;
	add.s64 	%rd30812, %rd37609, %rd30811;
	ld.u64 	%rd30813, [%rd30812];
	and.b64  	%rd30814, %rd30813, 255;
	xor.b64  	%rd30815, %rd30814, %rd37700;
	mul.lo.s64 	%rd30816, %rd30815, 1099511628211;
	shr.u64 	%rd30817, %rd30813, 8;
	and.b64  	%rd30818, %rd30817, 255;
	xor.b64  	%rd30819, %rd30818, %rd30816;
	mul.lo.s64 	%rd30820, %rd30819, 1099511628211;
	shr.u64 	%rd30821, %rd30813, 16;
	and.b64  	%rd30822, %rd30821, 255;
	xor.b64  	%rd30823, %rd30822, %rd30820;
	mul.lo.s64 	%rd30824, %rd30823, 1099511628211;
	shr.u64 	%rd30825, %rd30813, 24;
	and.b64  	%rd30826, %rd30825, 255;
	xor.b64  	%rd30827, %rd30826, %rd30824;
	mul.lo.s64 	%rd30828, %rd30827, 1099511628211;
	shr.u64 	%rd30829, %rd30813, 32;
	and.b64  	%rd30830, %rd30829, 255;
	xor.b64  	%rd30831, %rd30830, %rd30828;
	mul.lo.s64 	%rd30832, %rd30831, 1099511628211;
	shr.u64 	%rd30833, %rd30813, 40;
	and.b64  	%rd30834, %rd30833, 255;
	xor.b64  	%rd30835, %rd30834, %rd30832;
	mul.lo.s64 	%rd30836, %rd30835, 1099511628211;
	shr.u64 	%rd30837, %rd30813, 48;
	and.b64  	%rd30838, %rd30837, 255;
	xor.b64  	%rd30839, %rd30838, %rd30836;
	mul.lo.s64 	%rd30840, %rd30839, 1099511628211;
	shr.u64 	%rd30841, %rd30813, 56;
	xor.b64  	%rd30842, %rd30841, %rd30840;
	mul.lo.s64 	%rd30843, %rd30842, 1099511628211;
	ld.u64 	%rd30844, [%rd30812+8];
	and.b64  	%rd30845, %rd30844, 255;
	xor.b64  	%rd30846, %rd30845, %rd30843;
	mul.lo.s64 	%rd30847, %rd30846, 1099511628211;
	shr.u64 	%rd30848, %rd30844, 8;
	and.b64  	%rd30849, %rd30848, 255;
	xor.b64  	%rd30850, %rd30849, %rd30847;
	mul.lo.s64 	%rd30851, %rd30850, 1099511628211;
	shr.u64 	%rd30852, %rd30844, 16;
	and.b64  	%rd30853, %rd30852, 255;
	xor.b64  	%rd30854, %rd30853, %rd30851;
	mul.lo.s64 	%rd30855, %rd30854, 1099511628211;
	shr.u64 	%rd30856, %rd30844, 24;
	and.b64  	%rd30857, %rd30856, 255;
	xor.b64  	%rd30858, %rd30857, %rd30855;
	mul.lo.s64 	%rd30859, %rd30858, 1099511628211;
	shr.u64 	%rd30860, %rd30844, 32;
	and.b64  	%rd30861, %rd30860, 255;
	xor.b64  	%rd30862, %rd30861, %rd30859;
	mul.lo.s64 	%rd30863, %rd30862, 1099511628211;
	shr.u64 	%rd30864, %rd30844, 40;
	and.b64  	%rd30865, %rd30864, 255;
	xor.b64  	%rd30866, %rd30865, %rd30863;
	mul.lo.s64 	%rd30867, %rd30866, 1099511628211;
	shr.u64 	%rd30868, %rd30844, 48;
	and.b64  	%rd30869, %rd30868, 255;
	xor.b64  	%rd30870, %rd30869, %rd30867;
	mul.lo.s64 	%rd30871, %rd30870, 1099511628211;
	shr.u64 	%rd30872, %rd30844, 56;
	xor.b64  	%rd30873, %rd30872, %rd30871;
	mul.lo.s64 	%rd37700, %rd30873, 1099511628211;
	add.s64 	%rd37698, %rd37698, 2;
	setp.ne.s64 	%p1570, %rd37698, %rd37701;
	@%p1570 bra 	$L__BB34_695;
$L__BB34_696:
	setp.eq.s64 	%p1571, %rd215, 0;
	@%p1571 bra 	$L__BB34_698;
	shl.b64 	%rd30874, %rd37701, 3;
	add.s64 	%rd30875, %rd37609, %rd30874;
	ld.u64 	%rd30876, [%rd30875];
	and.b64  	%rd30877, %rd30876, 255;
	xor.b64  	%rd30878, %rd30877, %rd37700;
	mul.lo.s64 	%rd30879, %rd30878, 1099511628211;
	shr.u64 	%rd30880, %rd30876, 8;
	and.b64  	%rd30881, %rd30880, 255;
	xor.b64  	%rd30882, %rd30881, %rd30879;
	mul.lo.s64 	%rd30883, %rd30882, 1099511628211;
	shr.u64 	%rd30884, %rd30876, 16;
	and.b64  	%rd30885, %rd30884, 255;
	xor.b64  	%rd30886, %rd30885, %rd30883;
	mul.lo.s64 	%rd30887, %rd30886, 1099511628211;
	shr.u64 	%rd30888, %rd30876, 24;
	and.b64  	%rd30889, %rd30888, 255;
	xor.b64  	%rd30890, %rd30889, %rd30887;
	mul.lo.s64 	%rd30891, %rd30890, 1099511628211;
	shr.u64 	%rd30892, %rd30876, 32;
	and.b64  	%rd30893, %rd30892, 255;
	xor.b64  	%rd30894, %rd30893, %rd30891;
	mul.lo.s64 	%rd30895, %rd30894, 1099511628211;
	shr.u64 	%rd30896, %rd30876, 40;
	and.b64  	%rd30897, %rd30896, 255;
	xor.b64  	%rd30898, %rd30897, %rd30895;
	mul.lo.s64 	%rd30899, %rd30898, 1099511628211;
	shr.u64 	%rd30900, %rd30876, 48;
	and.b64  	%rd30901, %rd30900, 255;
	xor.b64  	%rd30902, %rd30901, %rd30899;
	mul.lo.s64 	%rd30903, %rd30902, 1099511628211;
	shr.u64 	%rd30904, %rd30876, 56;
	xor.b64  	%rd30905, %rd30904, %rd30903;
	mul.lo.s64 	%rd37700, %rd30905, 1099511628211;
$L__BB34_698:
	setp.eq.s64 	%p1572, %rd37694, %rd37700;
	@%p1572 bra 	$L__BB34_711;
	setp.eq.s64 	%p1573, %rd4130, 1;
	mov.b64 	%rd37706, -3750763034362895579;
	mov.b64 	%rd37707, 0;
	@%p1573 bra 	$L__BB34_702;
	and.b64  	%rd37707, %rd4130, -2;
	mov.b64 	%rd37706, -3750763034362895579;
	mov.b64 	%rd37704, 0;
$L__BB34_701:
	shl.b64 	%rd30911, %rd37704, 3;
	add.s64 	%rd30912, %rd37528, %rd30911;
	ld.u64 	%rd30913, [%rd30912];
	and.b64  	%rd30914, %rd30913, 255;
	xor.b64  	%rd30915, %rd30914, %rd37706;
	mul.lo.s64 	%rd30916, %rd30915, 1099511628211;
	shr.u64 	%rd30917, %rd30913, 8;
	and.b64  	%rd30918, %rd30917, 255;
	xor.b64  	%rd30919, %rd30918, %rd30916;
	mul.lo.s64 	%rd30920, %rd30919, 1099511628211;
	shr.u64 	%rd30921, %rd30913, 16;
	and.b64  	%rd30922, %rd30921, 255;
	xor.b64  	%rd30923, %rd30922, %rd30920;
	mul.lo.s64 	%rd30924, %rd30923, 1099511628211;
	shr.u64 	%rd30925, %rd30913, 24;
	and.b64  	%rd30926, %rd30925, 255;
	xor.b64  	%rd30927, %rd30926, %rd30924;
	mul.lo.s64 	%rd30928, %rd30927, 1099511628211;
	shr.u64 	%rd30929, %rd30913, 32;
	and.b64  	%rd30930, %rd30929, 255;
	xor.b64  	%rd30931, %rd30930, %rd30928;
	mul.lo.s64 	%rd30932, %rd30931, 1099511628211;
	shr.u64 	%rd30933, %rd30913, 40;
	and.b64  	%rd30934, %rd30933, 255;
	xor.b64  	%rd30935, %rd30934, %rd30932;
	mul.lo.s64 	%rd30936, %rd30935, 1099511628211;
	shr.u64 	%rd30937, %rd30913, 48;
	and.b64  	%rd30938, %rd30937, 255;
	xor.b64  	%rd30939, %rd30938, %rd30936;
	mul.lo.s64 	%rd30940, %rd30939, 1099511628211;
	shr.u64 	%rd30941, %rd30913, 56;
	xor.b64  	%rd30942, %rd30941, %rd30940;
	mul.lo.s64 	%rd30943, %rd30942, 1099511628211;
	ld.u64 	%rd30944, [%rd30912+8];
	and.b64  	%rd30945, %rd30944, 255;
	xor.b64  	%rd30946, %rd30945, %rd30943;
	mul.lo.s64 	%rd30947, %rd30946, 1099511628211;
	shr.u64 	%rd30948, %rd30944, 8;
	and.b64  	%rd30949, %rd30948, 255;
	xor.b64  	%rd30950, %rd30949, %rd30947;
	mul.lo.s64 	%rd30951, %rd30950, 1099511628211;
	shr.u64 	%rd30952, %rd30944, 16;
	and.b64  	%rd30953, %rd30952, 255;
	xor.b64  	%rd30954, %rd30953, %rd30951;
	mul.lo.s64 	%rd30955, %rd30954, 1099511628211;
	shr.u64 	%rd30956, %rd30944, 24;
	and.b64  	%rd30957, %rd30956, 255;
	xor.b64  	%rd30958, %rd30957, %rd30955;
	mul.lo.s64 	%rd30959, %rd30958, 1099511628211;
	shr.u64 	%rd30960, %rd30944, 32;
	and.b64  	%rd30961, %rd30960, 255;
	xor.b64  	%rd30962, %rd30961, %rd30959;
	mul.lo.s64 	%rd30963, %rd30962, 1099511628211;
	shr.u64 	%rd30964, %rd30944, 40;
	and.b64  	%rd30965, %rd30964, 255;
	xor.b64  	%rd30966, %rd30965, %rd30963;
	mul.lo.s64 	%rd30967, %rd30966, 1099511628211;
	shr.u64 	%rd30968, %rd30944, 48;
	and.b64  	%rd30969, %rd30968, 255;
	xor.b64  	%rd30970, %rd30969, %rd30967;
	mul.lo.s64 	%rd30971, %rd30970, 1099511628211;
	shr.u64 	%rd30972, %rd30944, 56;
	xor.b64  	%rd30973, %rd30972, %rd30971;
	mul.lo.s64 	%rd37706, %rd30973, 1099511628211;
	add.s64 	%rd37704, %rd37704, 2;
	setp.ne.s64 	%p1574, %rd37704, %rd37707;
	@%p1574 bra 	$L__BB34_701;
$L__BB34_702:
	setp.eq.s64 	%p1575, %rd215, 0;
	@%p1575 bra 	$L__BB34_704;
	shl.b64 	%rd30974, %rd37707, 3;
	add.s64 	%rd30975, %rd37528, %rd30974;
	ld.u64 	%rd30976, [%rd30975];
	and.b64  	%rd30977, %rd30976, 255;
	xor.b64  	%rd30978, %rd30977, %rd37706;
	mul.lo.s64 	%rd30979, %rd30978, 1099511628211;
	shr.u64 	%rd30980, %rd30976, 8;
	and.b64  	%rd30981, %rd30980, 255;
	xor.b64  	%rd30982, %rd30981, %rd30979;
	mul.lo.s64 	%rd30983, %rd30982, 1099511628211;
	shr.u64 	%rd30984, %rd30976, 16;
	and.b64  	%rd30985, %rd30984, 255;
	xor.b64  	%rd30986, %rd30985, %rd30983;
	mul.lo.s64 	%rd30987, %rd30986, 1099511628211;
	shr.u64 	%rd30988, %rd30976, 24;
	and.b64  	%rd30989, %rd30988, 255;
	xor.b64  	%rd30990, %rd30989, %rd30987;
	mul.lo.s64 	%rd30991, %rd30990, 1099511628211;
	shr.u64 	%rd30992, %rd30976, 32;
	and.b64  	%rd30993, %rd30992, 255;
	xor.b64  	%rd30994, %rd30993, %rd30991;
	mul.lo.s64 	%rd30995, %rd30994, 1099511628211;
	shr.u64 	%rd30996, %rd30976, 40;
	and.b64  	%rd30997, %rd30996, 255;
	xor.b64  	%rd30998, %rd30997, %rd30995;
	mul.lo.s64 	%rd30999, %rd30998, 1099511628211;
	shr.u64 	%rd31000, %rd30976, 48;
	and.b64  	%rd31001, %rd31000, 255;
	xor.b64  	%rd31002, %rd31001, %rd30999;
	mul.lo.s64 	%rd31003, %rd31002, 1099511628211;
	shr.u64 	%rd31004, %rd30976, 56;
	xor.b64  	%rd31005, %rd31004, %rd31003;
	mul.lo.s64 	%rd37706, %rd31005, 1099511628211;
$L__BB34_704:
	setp.eq.s64 	%p1576, %rd4130, 1;
	mov.b64 	%rd37712, -3750763034362895579;
	mov.b64 	%rd37713, 0;
	@%p1576 bra 	$L__BB34_707;
	and.b64  	%rd37713, %rd4130, -2;
	mov.b64 	%rd37712, -3750763034362895579;
	mov.b64 	%rd37710, 0;
$L__BB34_706:
	shl.b64 	%rd31011, %rd37710, 3;
	add.s64 	%rd31012, %rd37609, %rd31011;
	ld.u64 	%rd31013, [%rd31012];
	and.b64  	%rd31014, %rd31013, 255;
	xor.b64  	%rd31015, %rd31014, %rd37712;
	mul.lo.s64 	%rd31016, %rd31015, 1099511628211;
	shr.u64 	%rd31017, %rd31013, 8;
	and.b64  	%rd31018, %rd31017, 255;
	xor.b64  	%rd31019, %rd31018, %rd31016;
	mul.lo.s64 	%rd31020, %rd31019, 1099511628211;
	shr.u64 	%rd31021, %rd31013, 16;
	and.b64  	%rd31022, %rd31021, 255;
	xor.b64  	%rd31023, %rd31022, %rd31020;
	mul.lo.s64 	%rd31024, %rd31023, 1099511628211;
	shr.u64 	%rd31025, %rd31013, 24;
	and.b64  	%rd31026, %rd31025, 255;
	xor.b64  	%rd31027, %rd31026, %rd31024;
	mul.lo.s64 	%rd31028, %rd31027, 1099511628211;
	shr.u64 	%rd31029, %rd31013, 32;
	and.b64  	%rd31030, %rd31029, 255;
	xor.b64  	%rd31031, %rd31030, %rd31028;
	mul.lo.s64 	%rd31032, %rd31031, 1099511628211;
	shr.u64 	%rd31033, %rd31013, 40;
	and.b64  	%rd31034, %rd31033, 255;
	xor.b64  	%rd31035, %rd31034, %rd31032;
	mul.lo.s64 	%rd31036, %rd31035, 1099511628211;
	shr.u64 	%rd31037, %rd31013, 48;
	and.b64  	%rd31038, %rd31037, 255;
	xor.b64  	%rd31039, %rd31038, %rd31036;
	mul.lo.s64 	%rd31040, %rd31039, 1099511628211;
	shr.u64 	%rd31041, %rd31013, 56;
	xor.b64  	%rd31042, %rd31041, %rd31040;
	mul.lo.s64 	%rd31043, %rd31042, 1099511628211;
	ld.u64 	%rd31044, [%rd31012+8];
	and.b64  	%rd31045, %rd31044, 255;
	xor.b64  	%rd31046, %rd31045, %rd31043;
	mul.lo.s64 	%rd31047, %rd31046, 1099511628211;
	shr.u64 	%rd31048, %rd31044, 8;
	and.b64  	%rd31049, %rd31048, 255;
	xor.b64  	%rd31050, %rd31049, %rd31047;
	mul.lo.s64 	%rd31051, %rd31050, 1099511628211;
	shr.u64 	%rd31052, %rd31044, 16;
	and.b64  	%rd31053, %rd31052, 255;
	xor.b64  	%rd31054, %rd31053, %rd31051;
	mul.lo.s64 	%rd31055, %rd31054, 1099511628211;
	shr.u64 	%rd31056, %rd31044, 24;
	and.b64  	%rd31057, %rd31056, 255;
	xor.b64  	%rd31058, %rd31057, %rd31055;
	mul.lo.s64 	%rd31059, %rd31058, 1099511628211;
	shr.u64 	%rd31060, %rd31044, 32;
	and.b64  	%rd31061, %rd31060, 255;
	xor.b64  	%rd31062, %rd31061, %rd31059;
	mul.lo.s64 	%rd31063, %rd31062, 1099511628211;
	shr.u64 	%rd31064, %rd31044, 40;
	and.b64  	%rd31065, %rd31064, 255;
	xor.b64  	%rd31066, %rd31065, %rd31063;
	mul.lo.s64 	%rd31067, %rd31066, 1099511628211;
	shr.u64 	%rd31068, %rd31044, 48;
	and.b64  	%rd31069, %rd31068, 255;
	xor.b64  	%rd31070, %rd31069, %rd31067;
	mul.lo.s64 	%rd31071, %rd31070, 1099511628211;
	shr.u64 	%rd31072, %rd31044, 56;
	xor.b64  	%rd31073, %rd31072, %rd31071;
	mul.lo.s64 	%rd37712, %rd31073, 1099511628211;
	add.s64 	%rd37710, %rd37710, 2;
	setp.ne.s64 	%p1577, %rd37710, %rd37713;
	@%p1577 bra 	$L__BB34_706;
$L__BB34_707:
	setp.eq.s64 	%p1578, %rd215, 0;
	@%p1578 bra 	$L__BB34_709;
	shl.b64 	%rd31074, %rd37713, 3;
	add.s64 	%rd31075, %rd37609, %rd31074;
	ld.u64 	%rd31076, [%rd31075];
	and.b64  	%rd31077, %rd31076, 255;
	xor.b64  	%rd31078, %rd31077, %rd37712;
	mul.lo.s64 	%rd31079, %rd31078, 1099511628211;
	shr.u64 	%rd31080, %rd31076, 8;
	and.b64  	%rd31081, %rd31080, 255;
	xor.b64  	%rd31082, %rd31081, %rd31079;
	mul.lo.s64 	%rd31083, %rd31082, 1099511628211;
	shr.u64 	%rd31084, %rd31076, 16;
	and.b64  	%rd31085, %rd31084, 255;
	xor.b64  	%rd31086, %rd31085, %rd31083;
	mul.lo.s64 	%rd31087, %rd31086, 1099511628211;
	shr.u64 	%rd31088, %rd31076, 24;
	and.b64  	%rd31089, %rd31088, 255;
	xor.b64  	%rd31090, %rd31089, %rd31087;
	mul.lo.s64 	%rd31091, %rd31090, 1099511628211;
	shr.u64 	%rd31092, %rd31076, 32;
	and.b64  	%rd31093, %rd31092, 255;
	xor.b64  	%rd31094, %rd31093, %rd31091;
	mul.lo.s64 	%rd31095, %rd31094, 1099511628211;
	shr.u64 	%rd31096, %rd31076, 40;
	and.b64  	%rd31097, %rd31096, 255;
	xor.b64  	%rd31098, %rd31097, %rd31095;
	mul.lo.s64 	%rd31099, %rd31098, 1099511628211;
	shr.u64 	%rd31100, %rd31076, 48;
	and.b64  	%rd31101, %rd31100, 255;
	xor.b64  	%rd31102, %rd31101, %rd31099;
	mul.lo.s64 	%rd31103, %rd31102, 1099511628211;
	shr.u64 	%rd31104, %rd31076, 56;
	xor.b64  	%rd31105, %rd31104, %rd31103;
	mul.lo.s64 	%rd37712, %rd31105, 1099511628211;
$L__BB34_709:
	setp.lt.u64 	%p1579, %rd37706, %rd37712;
	mov.u64 	%rd37864, %rd37528;
	@%p1579 bra 	$L__BB34_710;
	bra.uni 	$L__BB34_715;
$L__BB34_710:
	mov.u64 	%rd37864, %rd37609;
	mov.u64 	%rd37609, %rd37528;
	bra.uni 	$L__BB34_715;
$L__BB34_711:
	setp.eq.s32 	%p1580, %r120, 0;
	mov.u64 	%rd37864, %rd37528;
	@%p1580 bra 	$L__BB34_715;
	mov.b64 	%rd37716, 0;
$L__BB34_713:
	shl.b64 	%rd31107, %rd37716, 3;
	add.s64 	%rd31108, %rd37528, %rd31107;
	ld.u64 	%rd1269, [%rd31108];
	add.s64 	%rd31109, %rd37609, %rd31107;
	ld.u64 	%rd1270, [%rd31109];
	setp.lt.u64 	%p1581, %rd1269, %rd1270;
	@%p1581 bra 	$L__BB34_710;
	setp.le.u64 	%p1582, %rd1269, %rd1270;
	add.s64 	%rd37716, %rd37716, 1;
	setp.lt.u64 	%p1583, %rd37716, %rd12;
	and.pred  	%p1584, %p1582, %p1583;
	mov.u64 	%rd37864, %rd37528;
	@%p1584 bra 	$L__BB34_713;
$L__BB34_715:
	setp.eq.s64 	%p1585, %rd4130, 1;
	mov.b64 	%rd37721, -3750763034362895579;
	mov.b64 	%rd37722, 0;
	@%p1585 bra 	$L__BB34_718;
	and.b64  	%rd37722, %rd4130, -2;
	mov.b64 	%rd37721, -3750763034362895579;
	mov.b64 	%rd37719, 0;
$L__BB34_717:
	shl.b64 	%rd31116, %rd37719, 3;
	add.s64 	%rd31117, %rd37555, %rd31116;
	ld.u64 	%rd31118, [%rd31117];
	and.b64  	%rd31119, %rd31118, 255;
	xor.b64  	%rd31120, %rd31119, %rd37721;
	mul.lo.s64 	%rd31121, %rd31120, 1099511628211;
	shr.u64 	%rd31122, %rd31118, 8;
	and.b64  	%rd31123, %rd31122, 255;
	xor.b64  	%rd31124, %rd31123, %rd31121;
	mul.lo.s64 	%rd31125, %rd31124, 1099511628211;
	shr.u64 	%rd31126, %rd31118, 16;
	and.b64  	%rd31127, %rd31126, 255;
	xor.b64  	%rd31128, %rd31127, %rd31125;
	mul.lo.s64 	%rd31129, %rd31128, 1099511628211;
	shr.u64 	%rd31130, %rd31118, 24;
	and.b64  	%rd31131, %rd31130, 255;
	xor.b64  	%rd31132, %rd31131, %rd31129;
	mul.lo.s64 	%rd31133, %rd31132, 1099511628211;
	shr.u64 	%rd31134, %rd31118, 32;
	and.b64  	%rd31135, %rd31134, 255;
	xor.b64  	%rd31136, %rd31135, %rd31133;
	mul.lo.s64 	%rd31137, %rd31136, 1099511628211;
	shr.u64 	%rd31138, %rd31118, 40;
	and.b64  	%rd31139, %rd31138, 255;
	xor.b64  	%rd31140, %rd31139, %rd31137;
	mul.lo.s64 	%rd31141, %rd31140, 1099511628211;
	shr.u64 	%rd31142, %rd31118, 48;
	and.b64  	%rd31143, %rd31142, 255;
	xor.b64  	%rd31144, %rd31143, %rd31141;
	mul.lo.s64 	%rd31145, %rd31144, 1099511628211;
	shr.u64 	%rd31146, %rd31118, 56;
	xor.b64  	%rd31147, %rd31146, %rd31145;
	mul.lo.s64 	%rd31148, %rd31147, 1099511628211;
	ld.u64 	%rd31149, [%rd31117+8];
	and.b64  	%rd31150, %rd31149, 255;
	xor.b64  	%rd31151, %rd31150, %rd31148;
	mul.lo.s64 	%rd31152, %rd31151, 1099511628211;
	shr.u64 	%rd31153, %rd31149, 8;
	and.b64  	%rd31154, %rd31153, 255;
	xor.b64  	%rd31155, %rd31154, %rd31152;
	mul.lo.s64 	%rd31156, %rd31155, 1099511628211;
	shr.u64 	%rd31157, %rd31149, 16;
	and.b64  	%rd31158, %rd31157, 255;
	xor.b64  	%rd31159, %rd31158, %rd31156;
	mul.lo.s64 	%rd31160, %rd31159, 1099511628211;
	shr.u64 	%rd31161, %rd31149, 24;
	and.b64  	%rd31162, %rd31161, 255;
	xor.b64  	%rd31163, %rd31162, %rd31160;
	mul.lo.s64 	%rd31164, %rd31163, 1099511628211;
	shr.u64 	%rd31165, %rd31149, 32;
	and.b64  	%rd31166, %rd31165, 255;
	xor.b64  	%rd31167, %rd31166, %rd31164;
	mul.lo.s64 	%rd31168, %rd31167, 1099511628211;
	shr.u64 	%rd31169, %rd31149, 40;
	and.b64  	%rd31170, %rd31169, 255;
	xor.b64  	%rd31171, %rd31170, %rd31168;
	mul.lo.s64 	%rd31172, %rd31171, 1099511628211;
	shr.u64 	%rd31173, %rd31149, 48;
	and.b64  	%rd31174, %rd31173, 255;
	xor.b64  	%rd31175, %rd31174, %rd31172;
	mul.lo.s64 	%rd31176, %rd31175, 1099511628211;
	shr.u64 	%rd31177, %rd31149, 56;
	xor.b64  	%rd31178, %rd31177, %rd31176;
	mul.lo.s64 	%rd37721, %rd31178, 1099511628211;
	add.s64 	%rd37719, %rd37719, 2;
	setp.ne.s64 	%p1586, %rd37719, %rd37722;
	@%p1586 bra 	$L__BB34_717;
$L__BB34_718:
	setp.eq.s64 	%p1587, %rd215, 0;
	@%p1587 bra 	$L__BB34_720;
	shl.b64 	%rd31179, %rd37722, 3;
	add.s64 	%rd31180, %rd37555, %rd31179;
	ld.u64 	%rd31181, [%rd31180];
	and.b64  	%rd31182, %rd31181, 255;
	xor.b64  	%rd31183, %rd31182, %rd37721;
	mul.lo.s64 	%rd31184, %rd31183, 1099511628211;
	shr.u64 	%rd31185, %rd31181, 8;
	and.b64  	%rd31186, %rd31185, 255;
	xor.b64  	%rd31187, %rd31186, %rd31184;
	mul.lo.s64 	%rd31188, %rd31187, 1099511628211;
	shr.u64 	%rd31189, %rd31181, 16;
	and.b64  	%rd31190, %rd31189, 255;
	xor.b64  	%rd31191, %rd31190, %rd31188;
	mul.lo.s64 	%rd31192, %rd31191, 1099511628211;
	shr.u64 	%rd31193, %rd31181, 24;
	and.b64  	%rd31194, %rd31193, 255;
	xor.b64  	%rd31195, %rd31194, %rd31192;
	mul.lo.s64 	%rd31196, %rd31195, 1099511628211;
	shr.u64 	%rd31197, %rd31181, 32;
	and.b64  	%rd31198, %rd31197, 255;
	xor.b64  	%rd31199, %rd31198, %rd31196;
	mul.lo.s64 	%rd31200, %rd31199, 1099511628211;
	shr.u64 	%rd31201, %rd31181, 40;
	and.b64  	%rd31202, %rd31201, 255;
	xor.b64  	%rd31203, %rd31202, %rd31200;
	mul.lo.s64 	%rd31204, %rd31203, 1099511628211;
	shr.u64 	%rd31205, %rd31181, 48;
	and.b64  	%rd31206, %rd31205, 255;
	xor.b64  	%rd31207, %rd31206, %rd31204;
	mul.lo.s64 	%rd31208, %rd31207, 1099511628211;
	shr.u64 	%rd31209, %rd31181, 56;
	xor.b64  	%rd31210, %rd31209, %rd31208;
	mul.lo.s64 	%rd37721, %rd31210, 1099511628211;
$L__BB34_720:
	setp.eq.s64 	%p1588, %rd4130, 1;
	mov.b64 	%rd37727, -3750763034362895579;
	mov.b64 	%rd37728, 0;
	@%p1588 bra 	$L__BB34_723;
	and.b64  	%rd37728, %rd4130, -2;
	mov.b64 	%rd37727, -3750763034362895579;
	mov.b64 	%rd37725, 0;
$L__BB34_722:
	shl.b64 	%rd31216, %rd37725, 3;
	add.s64 	%rd31217, %rd37636, %rd31216;
	ld.u64 	%rd31218, [%rd31217];
	and.b64  	%rd31219, %rd31218, 255;
	xor.b64  	%rd31220, %rd31219, %rd37727;
	mul.lo.s64 	%rd31221, %rd31220, 1099511628211;
	shr.u64 	%rd31222, %rd31218, 8;
	and.b64  	%rd31223, %rd31222, 255;
	xor.b64  	%rd31224, %rd31223, %rd31221;
	mul.lo.s64 	%rd31225, %rd31224, 1099511628211;
	shr.u64 	%rd31226, %rd31218, 16;
	and.b64  	%rd31227, %rd31226, 255;
	xor.b64  	%rd31228, %rd31227, %rd31225;
	mul.lo.s64 	%rd31229, %rd31228, 1099511628211;
	shr.u64 	%rd31230, %rd31218, 24;
	and.b64  	%rd31231, %rd31230, 255;
	xor.b64  	%rd31232, %rd31231, %rd31229;
	mul.lo.s64 	%rd31233, %rd31232, 1099511628211;
	shr.u64 	%rd31234, %rd31218, 32;
	and.b64  	%rd31235, %rd31234, 255;
	xor.b64  	%rd31236, %rd31235, %rd31233;
	mul.lo.s64 	%rd31237, %rd31236, 1099511628211;
	shr.u64 	%rd31238, %rd31218, 40;
	and.b64  	%rd31239, %rd31238, 255;
	xor.b64  	%rd31240, %rd31239, %rd31237;
	mul.lo.s64 	%rd31241, %rd31240, 1099511628211;
	shr.u64 	%rd31242, %rd31218, 48;
	and.b64  	%rd31243, %rd31242, 255;
	xor.b64  	%rd31244, %rd31243, %rd31241;
	mul.lo.s64 	%rd31245, %rd31244, 1099511628211;
	shr.u64 	%rd31246, %rd31218, 56;
	xor.b64  	%rd31247, %rd31246, %rd31245;
	mul.lo.s64 	%rd31248, %rd31247, 1099511628211;
	ld.u64 	%rd31249, [%rd31217+8];
	and.b64  	%rd31250, %rd31249, 255;
	xor.b64  	%rd31251, %rd31250, %rd31248;
	mul.lo.s64 	%rd31252, %rd31251, 1099511628211;
	shr.u64 	%rd31253, %rd31249, 8;
	and.b64  	%rd31254, %rd31253, 255;
	xor.b64  	%rd31255, %rd31254, %rd31252;
	mul.lo.s64 	%rd31256, %rd31255, 1099511628211;
	shr.u64 	%rd31257, %rd31249, 16;
	and.b64  	%rd31258, %rd31257, 255;
	xor.b64  	%rd31259, %rd31258, %rd31256;
	mul.lo.s64 	%rd31260, %rd31259, 1099511628211;
	shr.u64 	%rd31261, %rd31249, 24;
	and.b64  	%rd31262, %rd31261, 255;
	xor.b64  	%rd31263, %rd31262, %rd31260;
	mul.lo.s64 	%rd31264, %rd31263, 1099511628211;
	shr.u64 	%rd31265, %rd31249, 32;
	and.b64  	%rd31266, %rd31265, 255;
	xor.b64  	%rd31267, %rd31266, %rd31264;
	mul.lo.s64 	%rd31268, %rd31267, 1099511628211;
	shr.u64 	%rd31269, %rd31249, 40;
	and.b64  	%rd31270, %rd31269, 255;
	xor.b64  	%rd31271, %rd31270, %rd31268;
	mul.lo.s64 	%rd31272, %rd31271, 1099511628211;
	shr.u64 	%rd31273, %rd31249, 48;
	and.b64  	%rd31274, %rd31273, 255;
	xor.b64  	%rd31275, %rd31274, %rd31272;
	mul.lo.s64 	%rd31276, %rd31275, 1099511628211;
	shr.u64 	%rd31277, %rd31249, 56;
	xor.b64  	%rd31278, %rd31277, %rd31276;
	mul.lo.s64 	%rd37727, %rd31278, 1099511628211;
	add.s64 	%rd37725, %rd37725, 2;
	setp.ne.s64 	%p1589, %rd37725, %rd37728;
	@%p1589 bra 	$L__BB34_722;
$L__BB34_723:
	setp.eq.s64 	%p1590, %rd215, 0;
	@%p1590 bra 	$L__BB34_725;
	shl.b64 	%rd31279, %rd37728, 3;
	add.s64 	%rd31280, %rd37636, %rd31279;
	ld.u64 	%rd31281, [%rd31280];
	and.b64  	%rd31282, %rd31281, 255;
	xor.b64  	%rd31283, %rd31282, %rd37727;
	mul.lo.s64 	%rd31284, %rd31283, 1099511628211;
	shr.u64 	%rd31285, %rd31281, 8;
	and.b64  	%rd31286, %rd31285, 255;
	xor.b64  	%rd31287, %rd31286, %rd31284;
	mul.lo.s64 	%rd31288, %rd31287, 1099511628211;
	shr.u64 	%rd31289, %rd31281, 16;
	and.b64  	%rd31290, %rd31289, 255;
	xor.b64  	%rd31291, %rd31290, %rd31288;
	mul.lo.s64 	%rd31292, %rd31291, 1099511628211;
	shr.u64 	%rd31293, %rd31281, 24;
	and.b64  	%rd31294, %rd31293, 255;
	xor.b64  	%rd31295, %rd31294, %rd31292;
	mul.lo.s64 	%rd31296, %rd31295, 1099511628211;
	shr.u64 	%rd31297, %rd31281, 32;
	and.b64  	%rd31298, %rd31297, 255;
	xor.b64  	%rd31299, %rd31298, %rd31296;
	mul.lo.s64 	%rd31300, %rd31299, 1099511628211;
	shr.u64 	%rd31301, %rd31281, 40;
	and.b64  	%rd31302, %rd31301, 255;
	xor.b64  	%rd31303, %rd31302, %rd31300;
	mul.lo.s64 	%rd31304, %rd31303, 1099511628211;
	shr.u64 	%rd31305, %rd31281, 48;
	and.b64  	%rd31306, %rd31305, 255;
	xor.b64  	%rd31307, %rd31306, %rd31304;
	mul.lo.s64 	%rd31308, %rd31307, 1099511628211;
	shr.u64 	%rd31309, %rd31281, 56;
	xor.b64  	%rd31310, %rd31309, %rd31308;
	mul.lo.s64 	%rd37727, %rd31310, 1099511628211;
$L__BB34_725:
	setp.eq.s64 	%p1591, %rd37721, %rd37727;
	@%p1591 bra 	$L__BB34_738;
	setp.eq.s64 	%p1592, %rd4130, 1;
	mov.b64 	%rd37733, -3750763034362895579;
	mov.b64 	%rd37734, 0;
	@%p1592 bra 	$L__BB34_729;
	and.b64  	%rd37734, %rd4130, -2;
	mov.b64 	%rd37733, -3750763034362895579;
	mov.b64 	%rd37731, 0;
$L__BB34_728:
	shl.b64 	%rd31316, %rd37731, 3;
	add.s64 	%rd31317, %rd37555, %rd31316;
	ld.u64 	%rd31318, [%rd31317];
	and.b64  	%rd31319, %rd31318, 255;
	xor.b64  	%rd31320, %rd31319, %rd37733;
	mul.lo.s64 	%rd31321, %rd31320, 1099511628211;
	shr.u64 	%rd31322, %rd31318, 8;
	and.b64  	%rd31323, %rd31322, 255;
	xor.b64  	%rd31324, %rd31323, %rd31321;
	mul.lo.s64 	%rd31325, %rd31324, 1099511628211;
	shr.u64 	%rd31326, %rd31318, 16;
	and.b64  	%rd31327, %rd31326, 255;
	xor.b64  	%rd31328, %rd31327, %rd31325;
	mul.lo.s64 	%rd31329, %rd31328, 1099511628211;
	shr.u64 	%rd31330, %rd31318, 24;
	and.b64  	%rd31331, %rd31330, 255;
	xor.b64  	%rd31332, %rd31331, %rd31329;
	mul.lo.s64 	%rd31333, %rd31332, 1099511628211;
	shr.u64 	%rd31334, %rd31318, 32;
	and.b64  	%rd31335, %rd31334, 255;
	xor.b64  	%rd31336, %rd31335, %rd31333;
	mul.lo.s64 	%rd31337, %rd31336, 1099511628211;
	shr.u64 	%rd31338, %rd31318, 40;
	and.b64  	%rd31339, %rd31338, 255;
	xor.b64  	%rd31340, %rd31339, %rd31337;
	mul.lo.s64 	%rd31341, %rd31340, 1099511628211;
	shr.u64 	%rd31342, %rd31318, 48;
	and.b64  	%rd31343, %rd31342, 255;
	xor.b64  	%rd31344, %rd31343, %rd31341;
	mul.lo.s64 	%rd31345, %rd31344, 1099511628211;
	shr.u64 	%rd31346, %rd31318, 56;
	xor.b64  	%rd31347, %rd31346, %rd31345;
	mul.lo.s64 	%rd31348, %rd31347, 1099511628211;
	ld.u64 	%rd31349, [%rd31317+8];
	and.b64  	%rd31350, %rd31349, 255;
	xor.b64  	%rd31351, %rd31350, %rd31348;
	mul.lo.s64 	%rd31352, %rd31351, 1099511628211;
	shr.u64 	%rd31353, %rd31349, 8;
	and.b64  	%rd31354, %rd31353, 255;
	xor.b64  	%rd31355, %rd31354, %rd31352;
	mul.lo.s64 	%rd31356, %rd31355, 1099511628211;
	shr.u64 	%rd31357, %rd31349, 16;
	and.b64  	%rd31358, %rd31357, 255;
	xor.b64  	%rd31359, %rd31358, %rd31356;
	mul.lo.s64 	%rd31360, %rd31359, 1099511628211;
	shr.u64 	%rd31361, %rd31349, 24;
	and.b64  	%rd31362, %rd31361, 255;
	xor.b64  	%rd31363, %rd31362, %rd31360;
	mul.lo.s64 	%rd31364, %rd31363, 1099511628211;
	shr.u64 	%rd31365, %rd31349, 32;
	and.b64  	%rd31366, %rd31365, 255;
	xor.b64  	%rd31367, %rd31366, %rd31364;
	mul.lo.s64 	%rd31368, %rd31367, 1099511628211;
	shr.u64 	%rd31369, %rd31349, 40;
	and.b64  	%rd31370, %rd31369, 255;
	xor.b64  	%rd31371, %rd31370, %rd31368;
	mul.lo.s64 	%rd31372, %rd31371, 1099511628211;
	shr.u64 	%rd31373, %rd31349, 48;
	and.b64  	%rd31374, %rd31373, 255;
	xor.b64  	%rd31375, %rd31374, %rd31372;
	mul.lo.s64 	%rd31376, %rd31375, 1099511628211;
	shr.u64 	%rd31377, %rd31349, 56;
	xor.b64  	%rd31378, %rd31377, %rd31376;
	mul.lo.s64 	%rd37733, %rd31378, 1099511628211;
	add.s64 	%rd37731, %rd37731, 2;
	setp.ne.s64 	%p1593, %rd37731, %rd37734;
	@%p1593 bra 	$L__BB34_728;
$L__BB34_729:
	setp.eq.s64 	%p1594, %rd215, 0;
	@%p1594 bra 	$L__BB34_731;
	shl.b64 	%rd31379, %rd37734, 3;
	add.s64 	%rd31380, %rd37555, %rd31379;
	ld.u64 	%rd31381, [%rd31380];
	and.b64  	%rd31382, %rd31381, 255;
	xor.b64  	%rd31383, %rd31382, %rd37733;
	mul.lo.s64 	%rd31384, %rd31383, 1099511628211;
	shr.u64 	%rd31385, %rd31381, 8;
	and.b64  	%rd31386, %rd31385, 255;
	xor.b64  	%rd31387, %rd31386, %rd31384;
	mul.lo.s64 	%rd31388, %rd31387, 1099511628211;
	shr.u64 	%rd31389, %rd31381, 16;
	and.b64  	%rd31390, %rd31389, 255;
	xor.b64  	%rd31391, %rd31390, %rd31388;
	mul.lo.s64 	%rd31392, %rd31391, 1099511628211;
	shr.u64 	%rd31393, %rd31381, 24;
	and.b64  	%rd31394, %rd31393, 255;
	xor.b64  	%rd31395, %rd31394, %rd31392;
	mul.lo.s64 	%rd31396, %rd31395, 1099511628211;
	shr.u64 	%rd31397, %rd31381, 32;
	and.b64  	%rd31398, %rd31397, 255;
	xor.b64  	%rd31399, %rd31398, %rd31396;
	mul.lo.s64 	%rd31400, %rd31399, 1099511628211;
	shr.u64 	%rd31401, %rd31381, 40;
	and.b64  	%rd31402, %rd31401, 255;
	xor.b64  	%rd31403, %rd31402, %rd31400;
	mul.lo.s64 	%rd31404, %rd31403, 1099511628211;
	shr.u64 	%rd31405, %rd31381, 48;
	and.b64  	%rd31406, %rd31405, 255;
	xor.b64  	%rd31407, %rd31406, %rd31404;
	mul.lo.s64 	%rd31408, %rd31407, 1099511628211;
	shr.u64 	%rd31409, %rd31381, 56;
	xor.b64  	%rd31410, %rd31409, %rd31408;
	mul.lo.s64 	%rd37733, %rd31410, 1099511628211;
$L__BB34_731:
	setp.eq.s64 	%p1595, %rd4130, 1;
	mov.b64 	%rd37739, -3750763034362895579;
	mov.b64 	%rd37740, 0;
	@%p1595 bra 	$L__BB34_734;
	and.b64  	%rd37740, %rd4130, -2;
	mov.b64 	%rd37739, -3750763034362895579;
	mov.b64 	%rd37737, 0;
$L__BB34_733:
	shl.b64 	%rd31416, %rd37737, 3;
	add.s64 	%rd31417, %rd37636, %rd31416;
	ld.u64 	%rd31418, [%rd31417];
	and.b64  	%rd31419, %rd31418, 255;
	xor.b64  	%rd31420, %rd31419, %rd37739;
	mul.lo.s64 	%rd31421, %rd31420, 1099511628211;
	shr.u64 	%rd31422, %rd31418, 8;
	and.b64  	%rd31423, %rd31422, 255;
	xor.b64  	%rd31424, %rd31423, %rd31421;
	mul.lo.s64 	%rd31425, %rd31424, 1099511628211;
	shr.u64 	%rd31426, %rd31418, 16;
	and.b64  	%rd31427, %rd31426, 255;
	xor.b64  	%rd31428, %rd31427, %rd31425;
	mul.lo.s64 	%rd31429, %rd31428, 1099511628211;
	shr.u64 	%rd31430, %rd31418, 24;
	and.b64  	%rd31431, %rd31430, 255;
	xor.b64  	%rd31432, %rd31431, %rd31429;
	mul.lo.s64 	%rd31433, %rd31432, 1099511628211;
	shr.u64 	%rd31434, %rd31418, 32;
	and.b64  	%rd31435, %rd31434, 255;
	xor.b64  	%rd31436, %rd31435, %rd31433;
	mul.lo.s64 	%rd31437, %rd31436, 1099511628211;
	shr.u64 	%rd31438, %rd31418, 40;
	and.b64  	%rd31439, %rd31438, 255;
	xor.b64  	%rd31440, %rd31439, %rd31437;
	mul.lo.s64 	%rd31441, %rd31440, 1099511628211;
	shr.u64 	%rd31442, %rd31418, 48;
	and.b64  	%rd31443, %rd31442, 255;
	xor.b64  	%rd31444, %rd31443, %rd31441;
	mul.lo.s64 	%rd31445, %rd31444, 1099511628211;
	shr.u64 	%rd31446, %rd31418, 56;
	xor.b64  	%rd31447, %rd31446, %rd31445;
	mul.lo.s64 	%rd31448, %rd31447, 1099511628211;
	ld.u64 	%rd31449, [%rd31417+8];
	and.b64  	%rd31450, %rd31449, 255;
	xor.b64  	%rd31451, %rd31450, %rd31448;
	mul.lo.s64 	%rd31452, %rd31451, 1099511628211;
	shr.u64 	%rd31453, %rd31449, 8;
	and.b64  	%rd31454, %rd31453, 255;
	xor.b64  	%rd31455, %rd31454, %rd31452;
	mul.lo.s64 	%rd31456, %rd31455, 1099511628211;
	shr.u64 	%rd31457, %rd31449, 16;
	and.b64  	%rd31458, %rd31457, 255;
	xor.b64  	%rd31459, %rd31458, %rd31456;
	mul.lo.s64 	%rd31460, %rd31459, 1099511628211;
	shr.u64 	%rd31461, %rd31449, 24;
	and.b64  	%rd31462, %rd31461, 255;
	xor.b64  	%rd31463, %rd31462, %rd31460;
	mul.lo.s64 	%rd31464, %rd31463, 1099511628211;
	shr.u64 	%rd31465, %rd31449, 32;
	and.b64  	%rd31466, %rd31465, 255;
	xor.b64  	%rd31467, %rd31466, %rd31464;
	mul.lo.s64 	%rd31468, %rd31467, 1099511628211;
	shr.u64 	%rd31469, %rd31449, 40;
	and.b64  	%rd31470, %rd31469, 255;
	xor.b64  	%rd31471, %rd31470, %rd31468;
	mul.lo.s64 	%rd31472, %rd31471, 1099511628211;
	shr.u64 	%rd31473, %rd31449, 48;
	and.b64  	%rd31474, %rd31473, 255;
	xor.b64  	%rd31475, %rd31474, %rd31472;
	mul.lo.s64 	%rd31476, %rd31475, 1099511628211;
	shr.u64 	%rd31477, %rd31449, 56;
	xor.b64  	%rd31478, %rd31477, %rd31476;
	mul.lo.s64 	%rd37739, %rd31478, 1099511628211;
	add.s64 	%rd37737, %rd37737, 2;
	setp.ne.s64 	%p1596, %rd37737, %rd37740;
	@%p1596 bra 	$L__BB34_733;
$L__BB34_734:
	setp.eq.s64 	%p1597, %rd215, 0;
	@%p1597 bra 	$L__BB34_736;
	shl.b64 	%rd31479, %rd37740, 3;
	add.s64 	%rd31480, %rd37636, %rd31479;
	ld.u64 	%rd31481, [%rd31480];
	and.b64  	%rd31482, %rd31481, 255;
	xor.b64  	%rd31483, %rd31482, %rd37739;
	mul.lo.s64 	%rd31484, %rd31483, 1099511628211;
	shr.u64 	%rd31485, %rd31481, 8;
	and.b64  	%rd31486, %rd31485, 255;
	xor.b64  	%rd31487, %rd31486, %rd31484;
	mul.lo.s64 	%rd31488, %rd31487, 1099511628211;
	shr.u64 	%rd31489, %rd31481, 16;
	and.b64  	%rd31490, %rd31489, 255;
	xor.b64  	%rd31491, %rd31490, %rd31488;
	mul.lo.s64 	%rd31492, %rd31491, 1099511628211;
	shr.u64 	%rd31493, %rd31481, 24;
	and.b64  	%rd31494, %rd31493, 255;
	xor.b64  	%rd31495, %rd31494, %rd31492;
	mul.lo.s64 	%rd31496, %rd31495, 1099511628211;
	shr.u64 	%rd31497, %rd31481, 32;
	and.b64  	%rd31498, %rd31497, 255;
	xor.b64  	%rd31499, %rd31498, %rd31496;
	mul.lo.s64 	%rd31500, %rd31499, 1099511628211;
	shr.u64 	%rd31501, %rd31481, 40;
	and.b64  	%rd31502, %rd31501, 255;
	xor.b64  	%rd31503, %rd31502, %rd31500;
	mul.lo.s64 	%rd31504, %rd31503, 1099511628211;
	shr.u64 	%rd31505, %rd31481, 48;
	and.b64  	%rd31506, %rd31505, 255;
	xor.b64  	%rd31507, %rd31506, %rd31504;
	mul.lo.s64 	%rd31508, %rd31507, 1099511628211;
	shr.u64 	%rd31509, %rd31481, 56;
	xor.b64  	%rd31510, %rd31509, %rd31508;
	mul.lo.s64 	%rd37739, %rd31510, 1099511628211;
$L__BB34_736:
	setp.lt.u64 	%p1598, %rd37733, %rd37739;
	mov.u64 	%rd37854, %rd37555;
	@%p1598 bra 	$L__BB34_737;
	bra.uni 	$L__BB34_742;
$L__BB34_737:
	mov.u64 	%rd37854, %rd37636;
	mov.u64 	%rd37636, %rd37555;
	bra.uni 	$L__BB34_742;
$L__BB34_738:
	setp.eq.s32 	%p1599, %r120, 0;
	mov.u64 	%rd37854, %rd37555;
	@%p1599 bra 	$L__BB34_742;
	mov.b64 	%rd37743, 0;
$L__BB34_740:
	shl.b64 	%rd31512, %rd37743, 3;
	add.s64 	%rd31513, %rd37555, %rd31512;
	ld.u64 	%rd1315, [%rd31513];
	add.s64 	%rd31514, %rd37636, %rd31512;
	ld.u64 	%rd1316, [%rd31514];
	setp.lt.u64 	%p1600, %rd1315, %rd1316;
	@%p1600 bra 	$L__BB34_737;
	setp.le.u64 	%p1601, %rd1315, %rd1316;
	add.s64 	%rd37743, %rd37743, 1;
	setp.lt.u64 	%p1602, %rd37743, %rd12;
	and.pred  	%p1603, %p1601, %p1602;
	mov.u64 	%rd37854, %rd37555;
	@%p1603 bra 	$L__BB34_740;
$L__BB34_742:
	setp.eq.s64 	%p1604, %rd4130, 1;
	mov.b64 	%rd37748, -3750763034362895579;
	mov.b64 	%rd37749, 0;
	@%p1604 bra 	$L__BB34_745;
	and.b64  	%rd37749, %rd4130, -2;
	mov.b64 	%rd37748, -3750763034362895579;
	mov.b64 	%rd37746, 0;
$L__BB34_744:
	shl.b64 	%rd31521, %rd37746, 3;
	add.s64 	%rd31522, %rd37582, %rd31521;
	ld.u64 	%rd31523, [%rd31522];
	and.b64  	%rd31524, %rd31523, 255;
	xor.b64  	%rd31525, %rd31524, %rd37748;
	mul.lo.s64 	%rd31526, %rd31525, 1099511628211;
	shr.u64 	%rd31527, %rd31523, 8;
	and.b64  	%rd31528, %rd31527, 255;
	xor.b64  	%rd31529, %rd31528, %rd31526;
	mul.lo.s64 	%rd31530, %rd31529, 1099511628211;
	shr.u64 	%rd31531, %rd31523, 16;
	and.b64  	%rd31532, %rd31531, 255;
	xor.b64  	%rd31533, %rd31532, %rd31530;
	mul.lo.s64 	%rd31534, %rd31533, 1099511628211;
	shr.u64 	%rd31535, %rd31523, 24;
	and.b64  	%rd31536, %rd31535, 255;
	xor.b64  	%rd31537, %rd31536, %rd31534;
	mul.lo.s64 	%rd31538, %rd31537, 1099511628211;
	shr.u64 	%rd31539, %rd31523, 32;
	and.b64  	%rd31540, %rd31539, 255;
	xor.b64  	%rd31541, %rd31540, %rd31538;
	mul.lo.s64 	%rd31542, %rd31541, 1099511628211;
	shr.u64 	%rd31543, %rd31523, 40;
	and.b64  	%rd31544, %rd31543, 255;
	xor.b64  	%rd31545, %rd31544, %rd31542;
	mul.lo.s64 	%rd31546, %rd31545, 1099511628211;
	shr.u64 	%rd31547, %rd31523, 48;
	and.b64  	%rd31548, %rd31547, 255;
	xor.b64  	%rd31549, %rd31548, %rd31546;
	mul.lo.s64 	%rd31550, %rd31549, 1099511628211;
	shr.u64 	%rd31551, %rd31523, 56;
	xor.b64  	%rd31552, %rd31551, %rd31550;
	mul.lo.s64 	%rd31553, %rd31552, 1099511628211;
	ld.u64 	%rd31554, [%rd31522+8];
	and.b64  	%rd31555, %rd31554, 255;
	xor.b64  	%rd31556, %rd31555, %rd31553;
	mul.lo.s64 	%rd31557, %rd31556, 1099511628211;
	shr.u64 	%rd31558, %rd31554, 8;
	and.b64  	%rd31559, %rd31558, 255;
	xor.b64  	%rd31560, %rd31559, %rd31557;
	mul.lo.s64 	%rd31561, %rd31560, 1099511628211;
	shr.u64 	%rd31562, %rd31554, 16;
	and.b64  	%rd31563, %rd31562, 255;
	xor.b64  	%rd31564, %rd31563, %rd31561;
	mul.lo.s64 	%rd31565, %rd31564, 1099511628211;
	shr.u64 	%rd31566, %rd31554, 24;
	and.b64  	%rd31567, %rd31566, 255;
	xor.b64  	%rd31568, %rd31567, %rd31565;
	mul.lo.s64 	%rd31569, %rd31568, 1099511628211;
	shr.u64 	%rd31570, %rd31554, 32;
	and.b64  	%rd31571, %rd31570, 255;
	xor.b64  	%rd31572, %rd31571, %rd31569;
	mul.lo.s64 	%rd31573, %rd31572, 1099511628211;
	shr.u64 	%rd31574, %rd31554, 40;
	and.b64  	%rd31575, %rd31574, 255;
	xor.b64  	%rd31576, %rd31575, %rd31573;
	mul.lo.s64 	%rd31577, %rd31576, 1099511628211;
	shr.u64 	%rd31578, %rd31554, 48;
	and.b64  	%rd31579, %rd31578, 255;
	xor.b64  	%rd31580, %rd31579, %rd31577;
	mul.lo.s64 	%rd31581, %rd31580, 1099511628211;
	shr.u64 	%rd31582, %rd31554, 56;
	xor.b64  	%rd31583, %rd31582, %rd31581;
	mul.lo.s64 	%rd37748, %rd31583, 1099511628211;
	add.s64 	%rd37746, %rd37746, 2;
	setp.ne.s64 	%p1605, %rd37746, %rd37749;
	@%p1605 bra 	$L__BB34_744;
$L__BB34_745:
	setp.eq.s64 	%p1606, %rd215, 0;
	@%p1606 bra 	$L__BB34_747;
	shl.b64 	%rd31584, %rd37749, 3;
	add.s64 	%rd31585, %rd37582, %rd31584;
	ld.u64 	%rd31586, [%rd31585];
	and.b64  	%rd31587, %rd31586, 255;
	xor.b64  	%rd31588, %rd31587, %rd37748;
	mul.lo.s64 	%rd31589, %rd31588, 1099511628211;
	shr.u64 	%rd31590, %rd31586, 8;
	and.b64  	%rd31591, %rd31590, 255;
	xor.b64  	%rd31592, %rd31591, %rd31589;
	mul.lo.s64 	%rd31593, %rd31592, 1099511628211;
	shr.u64 	%rd31594, %rd31586, 16;
	and.b64  	%rd31595, %rd31594, 255;
	xor.b64  	%rd31596, %rd31595, %rd31593;
	mul.lo.s64 	%rd31597, %rd31596, 1099511628211;
	shr.u64 	%rd31598, %rd31586, 24;
	and.b64  	%rd31599, %rd31598, 255;
	xor.b64  	%rd31600, %rd31599, %rd31597;
	mul.lo.s64 	%rd31601, %rd31600, 1099511628211;
	shr.u64 	%rd31602, %rd31586, 32;
	and.b64  	%rd31603, %rd31602, 255;
	xor.b64  	%rd31604, %rd31603, %rd31601;
	mul.lo.s64 	%rd31605, %rd31604, 1099511628211;
	shr.u64 	%rd31606, %rd31586, 40;
	and.b64  	%rd31607, %rd31606, 255;
	xor.b64  	%rd31608, %rd31607, %rd31605;
	mul.lo.s64 	%rd31609, %rd31608, 1099511628211;
	shr.u64 	%rd31610, %rd31586, 48;
	and.b64  	%rd31611, %rd31610, 255;
	xor.b64  	%rd31612, %rd31611, %rd31609;
	mul.lo.s64 	%rd31613, %rd31612, 1099511628211;
	shr.u64 	%rd31614, %rd31586, 56;
	xor.b64  	%rd31615, %rd31614, %rd31613;
	mul.lo.s64 	%rd37748, %rd31615, 1099511628211;
$L__BB34_747:
	setp.eq.s64 	%p1607, %rd4130, 1;
	mov.b64 	%rd37754, -3750763034362895579;
	mov.b64 	%rd37755, 0;
	@%p1607 bra 	$L__BB34_750;
	and.b64  	%rd37755, %rd4130, -2;
	mov.b64 	%rd37754, -3750763034362895579;
	mov.b64 	%rd37752, 0;
$L__BB34_749:
	shl.b64 	%rd31621, %rd37752, 3;
	add.s64 	%rd31622, %rd37663, %rd31621;
	ld.u64 	%rd31623, [%rd31622];
	and.b64  	%rd31624, %rd31623, 255;
	xor.b64  	%rd31625, %rd31624, %rd37754;
	mul.lo.s64 	%rd31626, %rd31625, 1099511628211;
	shr.u64 	%rd31627, %rd31623, 8;
	and.b64  	%rd31628, %rd31627, 255;
	xor.b64  	%rd31629, %rd31628, %rd31626;
	mul.lo.s64 	%rd31630, %rd31629, 1099511628211;
	shr.u64 	%rd31631, %rd31623, 16;
	and.b64  	%rd31632, %rd31631, 255;
	xor.b64  	%rd31633, %rd31632, %rd31630;
	mul.lo.s64 	%rd31634, %rd31633, 1099511628211;
	shr.u64 	%rd31635, %rd31623, 24;
	and.b64  	%rd31636, %rd31635, 255;
	xor.b64  	%rd31637, %rd31636, %rd31634;
	mul.lo.s64 	%rd31638, %rd31637, 1099511628211;
	shr.u64 	%rd31639, %rd31623, 32;
	and.b64  	%rd31640, %rd31639, 255;
	xor.b64  	%rd31641, %rd31640, %rd31638;
	mul.lo.s64 	%rd31642, %rd31641, 1099511628211;
	shr.u64 	%rd31643, %rd31623, 40;
	and.b64  	%rd31644, %rd31643, 255;
	xor.b64  	%rd31645, %rd31644, %rd31642;
	mul.lo.s64 	%rd31646, %rd31645, 1099511628211;
	shr.u64 	%rd31647, %rd31623, 48;
	and.b64  	%rd31648, %rd31647, 255;
	xor.b64  	%rd31649, %rd31648, %rd31646;
	mul.lo.s64 	%rd31650, %rd31649, 1099511628211;
	shr.u64 	%rd31651, %rd31623, 56;
	xor.b64  	%rd31652, %rd31651, %rd31650;
	mul.lo.s64 	%rd31653, %rd31652, 1099511628211;
	ld.u64 	%rd31654, [%rd31622+8];
	and.b64  	%rd31655, %rd31654, 255;
	xor.b64  	%rd31656, %rd31655, %rd31653;
	mul.lo.s64 	%rd31657, %rd31656, 1099511628211;
	shr.u64 	%rd31658, %rd31654, 8;
	and.b64  	%rd31659, %rd31658, 255;
	xor.b64  	%rd31660, %rd31659, %rd31657;
	mul.lo.s64 	%rd31661, %rd31660, 1099511628211;
	shr.u64 	%rd31662, %rd31654, 16;
	and.b64  	%rd31663, %rd31662, 255;
	xor.b64  	%rd31664, %rd31663, %rd31661;
	mul.lo.s64 	%rd31665, %rd31664, 1099511628211;
	shr.u64 	%rd31666, %rd31654, 24;
	and.b64  	%rd31667, %rd31666, 255;
	xor.b64  	%rd31668, %rd31667, %rd31665;
	mul.lo.s64 	%rd31669, %rd31668, 1099511628211;
	shr.u64 	%rd31670, %rd31654, 32;
	and.b64  	%rd31671, %rd31670, 255;
	xor.b64  	%rd31672, %rd31671, %rd31669;
	mul.lo.s64 	%rd31673, %rd31672, 1099511628211;
	shr.u64 	%rd31674, %rd31654, 40;
	and.b64  	%rd31675, %rd31674, 255;
	xor.b64  	%rd31676, %rd31675, %rd31673;
	mul.lo.s64 	%rd31677, %rd31676, 1099511628211;
	shr.u64 	%rd31678, %rd31654, 48;
	and.b64  	%rd31679, %rd31678, 255;
	xor.b64  	%rd31680, %rd31679, %rd31677;
	mul.lo.s64 	%rd31681, %rd31680, 1099511628211;
	shr.u64 	%rd31682, %rd31654, 56;
	xor.b64  	%rd31683, %rd31682, %rd31681;
	mul.lo.s64 	%rd37754, %rd31683, 1099511628211;
	add.s64 	%rd37752, %rd37752, 2;
	setp.ne.s64 	%p1608, %rd37752, %rd37755;
	@%p1608 bra 	$L__BB34_749;
$L__BB34_750:
	setp.eq.s64 	%p1609, %rd215, 0;
	@%p1609 bra 	$L__BB34_752;
	shl.b64 	%rd31684, %rd37755, 3;
	add.s64 	%rd31685, %rd37663, %rd31684;
	ld.u64 	%rd31686, [%rd31685];
	and.b64  	%rd31687, %rd31686, 255;
	xor.b64  	%rd31688, %rd31687, %rd37754;
	mul.lo.s64 	%rd31689, %rd31688, 1099511628211;
	shr.u64 	%rd31690, %rd31686, 8;
	and.b64  	%rd31691, %rd31690, 255;
	xor.b64  	%rd31692, %rd31691, %rd31689;
	mul.lo.s64 	%rd31693, %rd31692, 1099511628211;
	shr.u64 	%rd31694, %rd31686, 16;
	and.b64  	%rd31695, %rd31694, 255;
	xor.b64  	%rd31696, %rd31695, %rd31693;
	mul.lo.s64 	%rd31697, %rd31696, 1099511628211;
	shr.u64 	%rd31698, %rd31686, 24;
	and.b64  	%rd31699, %rd31698, 255;
	xor.b64  	%rd31700, %rd31699, %rd31697;
	mul.lo.s64 	%rd31701, %rd31700, 1099511628211;
	shr.u64 	%rd31702, %rd31686, 32;
	and.b64  	%rd31703, %rd31702, 255;
	xor.b64  	%rd31704, %rd31703, %rd31701;
	mul.lo.s64 	%rd31705, %rd31704, 1099511628211;
	shr.u64 	%rd31706, %rd31686, 40;
	and.b64  	%rd31707, %rd31706, 255;
	xor.b64  	%rd31708, %rd31707, %rd31705;
	mul.lo.s64 	%rd31709, %rd31708, 1099511628211;
	shr.u64 	%rd31710, %rd31686, 48;
	and.b64  	%rd31711, %rd31710, 255;
	xor.b64  	%rd31712, %rd31711, %rd31709;
	mul.lo.s64 	%rd31713, %rd31712, 1099511628211;
	shr.u64 	%rd31714, %rd31686, 56;
	xor.b64  	%rd31715, %rd31714, %rd31713;
	mul.lo.s64 	%rd37754, %rd31715, 1099511628211;
$L__BB34_752:
	setp.eq.s64 	%p1610, %rd37748, %rd37754;
	@%p1610 bra 	$L__BB34_765;
	setp.eq.s64 	%p1611, %rd4130, 1;
	mov.b64 	%rd37760, -3750763034362895579;
	mov.b64 	%rd37761, 0;
	@%p1611 bra 	$L__BB34_756;
	and.b64  	%rd37761, %rd4130, -2;
	mov.b64 	%rd37760, -3750763034362895579;
	mov.b64 	%rd37758, 0;
$L__BB34_755:
	shl.b64 	%rd31721, %rd37758, 3;
	add.s64 	%rd31722, %rd37582, %rd31721;
	ld.u64 	%rd31723, [%rd31722];
	and.b64  	%rd31724, %rd31723, 255;
	xor.b64  	%rd31725, %rd31724, %rd37760;
	mul.lo.s64 	%rd31726, %rd31725, 1099511628211;
	shr.u64 	%rd31727, %rd31723, 8;
	and.b64  	%rd31728, %rd31727, 255;
	xor.b64  	%rd31729, %rd31728, %rd31726;
	mul.lo.s64 	%rd31730, %rd31729, 1099511628211;
	shr.u64 	%rd31731, %rd31723, 16;
	and.b64  	%rd31732, %rd31731, 255;
	xor.b64  	%rd31733, %rd31732, %rd31730;
	mul.lo.s64 	%rd31734, %rd31733, 1099511628211;
	shr.u64 	%rd31735, %rd31723, 24;
	and.b64  	%rd31736, %rd31735, 255;
	xor.b64  	%rd31737, %rd31736, %rd31734;
	mul.lo.s64 	%rd31738, %rd31737, 1099511628211;
	shr.u64 	%rd31739, %rd31723, 32;
	and.b64  	%rd31740, %rd31739, 255;
	xor.b64  	%rd31741, %rd31740, %rd31738;
	mul.lo.s64 	%rd31742, %rd31741, 1099511628211;
	shr.u64 	%rd31743, %rd31723, 40;
	and.b64  	%rd31744, %rd31743, 255;
	xor.b64  	%rd31745, %rd31744, %rd31742;
	mul.lo.s64 	%rd31746, %rd31745, 1099511628211;
	shr.u64 	%rd31747, %rd31723, 48;
	and.b64  	%rd31748, %rd31747, 255;
	xor.b64  	%rd31749, %rd31748, %rd31746;
	mul.lo.s64 	%rd31750, %rd31749, 1099511628211;
	shr.u64 	%rd31751, %rd31723, 56;
	xor.b64  	%rd31752, %rd31751, %rd31750;
	mul.lo.s64 	%rd31753, %rd31752, 1099511628211;
	ld.u64 	%rd31754, [%rd31722+8];
	and.b64  	%rd31755, %rd31754, 255;
	xor.b64  	%rd31756, %rd31755, %rd31753;
	mul.lo.s64 	%rd31757, %rd31756, 1099511628211;
	shr.u64 	%rd31758, %rd31754, 8;
	and.b64  	%rd31759, %rd31758, 255;
	xor.b64  	%rd31760, %rd31759, %rd31757;
	mul.lo.s64 	%rd31761, %rd31760, 1099511628211;
	shr.u64 	%rd31762, %rd31754, 16;
	and.b64  	%rd31763, %rd31762, 255;
	xor.b64  	%rd31764, %rd31763, %rd31761;
	mul.lo.s64 	%rd31765, %rd31764, 1099511628211;
	shr.u64 	%rd31766, %rd31754, 24;
	and.b64  	%rd31767, %rd31766, 255;
	xor.b64  	%rd31768, %rd31767, %rd31765;
	mul.lo.s64 	%rd31769, %rd31768, 1099511628211;
	shr.u64 	%rd31770, %rd31754, 32;
	and.b64  	%rd31771, %rd31770, 255;
	xor.b64  	%rd31772, %rd31771, %rd31769;
	mul.lo.s64 	%rd31773, %rd31772, 1099511628211;
	shr.u64 	%rd31774, %rd31754, 40;
	and.b64  	%rd31775, %rd31774, 255;
	xor.b64  	%rd31776, %rd31775, %rd31773;
	mul.lo.s64 	%rd31777, %rd31776, 1099511628211;
	shr.u64 	%rd31778, %rd31754, 48;
	and.b64  	%rd31779, %rd31778, 255;
	xor.b64  	%rd31780, %rd31779, %rd31777;
	mul.lo.s64 	%rd31781, %rd31780, 1099511628211;
	shr.u64 	%rd31782, %rd31754, 56;
	xor.b64  	%rd31783, %rd31782, %rd31781;
	mul.lo.s64 	%rd37760, %rd31783, 1099511628211;
	add.s64 	%rd37758, %rd37758, 2;
	setp.ne.s64 	%p1612, %rd37758, %rd37761;
	@%p1612 bra 	$L__BB34_755;
$L__BB34_756:
	setp.eq.s64 	%p1613, %rd215, 0;
	@%p1613 bra 	$L__BB34_758;
	shl.b64 	%rd31784, %rd37761, 3;
	add.s64 	%rd31785, %rd37582, %rd31784;
	ld.u64 	%rd31786, [%rd31785];
	and.b64  	%rd31787, %rd31786, 255;
	xor.b64  	%rd31788, %rd31787, %rd37760;
	mul.lo.s64 	%rd31789, %rd31788, 1099511628211;
	shr.u64 	%rd31790, %rd31786, 8;
	and.b64  	%rd31791, %rd31790, 255;
	xor.b64  	%rd31792, %rd31791, %rd31789;
	mul.lo.s64 	%rd31793, %rd31792, 1099511628211;
	shr.u64 	%rd31794, %rd31786, 16;
	and.b64  	%rd31795, %rd31794, 255;
	xor.b64  	%rd31796, %rd31795, %rd31793;
	mul.lo.s64 	%rd31797, %rd31796, 1099511628211;
	shr.u64 	%rd31798, %rd31786, 24;
	and.b64  	%rd31799, %rd31798, 255;
	xor.b64  	%rd31800, %rd31799, %rd31797;
	mul.lo.s64 	%rd31801, %rd31800, 1099511628211;
	shr.u64 	%rd31802, %rd31786, 32;
	and.b64  	%rd31803, %rd31802, 255;
	xor.b64  	%rd31804, %rd31803, %rd31801;
	mul.lo.s64 	%rd31805, %rd31804, 1099511628211;
	shr.u64 	%rd31806, %rd31786, 40;
	and.b64  	%rd31807, %rd31806, 255;
	xor.b64  	%rd31808, %rd31807, %rd31805;
	mul.lo.s64 	%rd31809, %rd31808, 1099511628211;
	shr.u64 	%rd31810, %rd31786, 48;
	and.b64  	%rd31811, %rd31810, 255;
	xor.b64  	%rd31812, %rd31811, %rd31809;
	mul.lo.s64 	%rd31813, %rd31812, 1099511628211;
	shr.u64 	%rd31814, %rd31786, 56;
	xor.b64  	%rd31815, %rd31814, %rd31813;
	mul.lo.s64 	%rd37760, %rd31815, 1099511628211;
$L__BB34_758:
	setp.eq.s64 	%p1614, %rd4130, 1;
	mov.b64 	%rd37766, -3750763034362895579;
	mov.b64 	%rd37767, 0;
	@%p1614 bra 	$L__BB34_761;
	and.b64  	%rd37767, %rd4130, -2;
	mov.b64 	%rd37766, -3750763034362895579;
	mov.b64 	%rd37764, 0;
$L__BB34_760:
	shl.b64 	%rd31821, %rd37764, 3;
	add.s64 	%rd31822, %rd37663, %rd31821;
	ld.u64 	%rd31823, [%rd31822];
	and.b64  	%rd31824, %rd31823, 255;
	xor.b64  	%rd31825, %rd31824, %rd37766;
	mul.lo.s64 	%rd31826, %rd31825, 1099511628211;
	shr.u64 	%rd31827, %rd31823, 8;
	and.b64  	%rd31828, %rd31827, 255;
	xor.b64  	%rd31829, %rd31828, %rd31826;
	mul.lo.s64 	%rd31830, %rd31829, 1099511628211;
	shr.u64 	%rd31831, %rd31823, 16;
	and.b64  	%rd31832, %rd31831, 255;
	xor.b64  	%rd31833, %rd31832, %rd31830;
	mul.lo.s64 	%rd31834, %rd31833, 1099511628211;
	shr.u64 	%rd31835, %rd31823, 24;
	and.b64  	%rd31836, %rd31835, 255;
	xor.b64  	%rd31837, %rd31836, %rd31834;
	mul.lo.s64 	%rd31838, %rd31837, 1099511628211;
	shr.u64 	%rd31839, %rd31823, 32;
	and.b64  	%rd31840, %rd31839, 255;
	xor.b64  	%rd31841, %rd31840, %rd31838;
	mul.lo.s64 	%rd31842, %rd31841, 1099511628211;
	shr.u64 	%rd31843, %rd31823, 40;
	and.b64  	%rd31844, %rd31843, 255;
	xor.b64  	%rd31845, %rd31844, %rd31842;
	mul.lo.s64 	%rd31846, %rd31845, 1099511628211;
	shr.u64 	%rd31847, %rd31823, 48;
	and.b64  	%rd31848, %rd31847, 255;
	xor.b64  	%rd31849, %rd31848, %rd31846;
	mul.lo.s64 	%rd31850, %rd31849, 1099511628211;
	shr.u64 	%rd31851, %rd31823, 56;
	xor.b64  	%rd31852, %rd31851, %rd31850;
	mul.lo.s64 	%rd31853, %rd31852, 1099511628211;
	ld.u64 	%rd31854, [%rd31822+8];
	and.b64  	%rd31855, %rd31854, 255;
	xor.b64  	%rd31856, %rd31855, %rd31853;
	mul.lo.s64 	%rd31857, %rd31856, 1099511628211;
	shr.u64 	%rd31858, %rd31854, 8;
	and.b64  	%rd31859, %rd31858, 255;
	xor.b64  	%rd31860, %rd31859, %rd31857;
	mul.lo.s64 	%rd31861, %rd31860, 1099511628211;
	shr.u64 	%rd31862, %rd31854, 16;
	and.b64  	%rd31863, %rd31862, 255;
	xor.b64  	%rd31864, %rd31863, %rd31861;
	mul.lo.s64 	%rd31865, %rd31864, 1099511628211;
	shr.u64 	%rd31866, %rd31854, 24;
	and.b64  	%rd31867, %rd31866, 255;
	xor.b64  	%rd31868, %rd31867, %rd31865;
	mul.lo.s64 	%rd31869, %rd31868, 1099511628211;
	shr.u64 	%rd31870, %rd31854, 32;
	and.b64  	%rd31871, %rd31870, 255;
	xor.b64  	%rd31872, %rd31871, %rd31869;
	mul.lo.s64 	%rd31873, %rd31872, 1099511628211;
	shr.u64 	%rd31874, %rd31854, 40;
	and.b64  	%rd31875, %rd31874, 255;
	xor.b64  	%rd31876, %rd31875, %rd31873;
	mul.lo.s64 	%rd31877, %rd31876, 1099511628211;
	shr.u64 	%rd31878, %rd31854, 48;
	and.b64  	%rd31879, %rd31878, 255;
	xor.b64  	%rd31880, %rd31879, %rd31877;
	mul.lo.s64 	%rd31881, %rd31880, 1099511628211;
	shr.u64 	%rd31882, %rd31854, 56;
	xor.b64  	%rd31883, %rd31882, %rd31881;
	mul.lo.s64 	%rd37766, %rd31883, 1099511628211;
	add.s64 	%rd37764, %rd37764, 2;
	setp.ne.s64 	%p1615, %rd37764, %rd37767;
	@%p1615 bra 	$L__BB34_760;
$L__BB34_761:
	setp.eq.s64 	%p1616, %rd215, 0;
	@%p1616 bra 	$L__BB34_763;
	shl.b64 	%rd31884, %rd37767, 3;
	add.s64 	%rd31885, %rd37663, %rd31884;
	ld.u64 	%rd31886, [%rd31885];
	and.b64  	%rd31887, %rd31886, 255;
	xor.b64  	%rd31888, %rd31887, %rd37766;
	mul.lo.s64 	%rd31889, %rd31888, 1099511628211;
	shr.u64 	%rd31890, %rd31886, 8;
	and.b64  	%rd31891, %rd31890, 255;
	xor.b64  	%rd31892, %rd31891, %rd31889;
	mul.lo.s64 	%rd31893, %rd31892, 1099511628211;
	shr.u64 	%rd31894, %rd31886, 16;
	and.b64  	%rd31895, %rd31894, 255;
	xor.b64  	%rd31896, %rd31895, %rd31893;
	mul.lo.s64 	%rd31897, %rd31896, 1099511628211;
	shr.u64 	%rd31898, %rd31886, 24;
	and.b64  	%rd31899, %rd31898, 255;
	xor.b64  	%rd31900, %rd31899, %rd31897;
	mul.lo.s64 	%rd31901, %rd31900, 1099511628211;
	shr.u64 	%rd31902, %rd31886, 32;
	and.b64  	%rd31903, %rd31902, 255;
	xor.b64  	%rd31904, %rd31903, %rd31901;
	mul.lo.s64 	%rd31905, %rd31904, 1099511628211;
	shr.u64 	%rd31906, %rd31886, 40;
	and.b64  	%rd31907, %rd31906, 255;
	xor.b64  	%rd31908, %rd31907, %rd31905;
	mul.lo.s64 	%rd31909, %rd31908, 1099511628211;
	shr.u64 	%rd31910, %rd31886, 48;
	and.b64  	%rd31911, %rd31910, 255;
	xor.b64  	%rd31912, %rd31911, %rd31909;
	mul.lo.s64 	%rd31913, %rd31912, 1099511628211;
	shr.u64 	%rd31914, %rd31886, 56;
	xor.b64  	%rd31915, %rd31914, %rd31913;
	mul.lo.s64 	%rd37766, %rd31915, 1099511628211;
$L__BB34_763:
	setp.lt.u64 	%p1617, %rd37760, %rd37766;
	mov.u64 	%rd38108, %rd37582;
	@%p1617 bra 	$L__BB34_764;
	bra.uni 	$L__BB34_769;
$L__BB34_764:
	mov.u64 	%rd38108, %rd37663;
	mov.u64 	%rd37663, %rd37582;
	bra.uni 	$L__BB34_769;
$L__BB34_765:
	setp.eq.s32 	%p1618, %r120, 0;
	mov.u64 	%rd38108, %rd37582;
	@%p1618 bra 	$L__BB34_769;
	mov.b64 	%rd37770, 0;
$L__BB34_767:
	shl.b64 	%rd31917, %rd37770, 3;
	add.s64 	%rd31918, %rd37582, %rd31917;
	ld.u64 	%rd1361, [%rd31918];
	add.s64 	%rd31919, %rd37663, %rd31917;
	ld.u64 	%rd1362, [%rd31919];
	setp.lt.u64 	%p1619, %rd1361, %rd1362;
	@%p1619 bra 	$L__BB34_764;
	setp.le.u64 	%p1620, %rd1361, %rd1362;
	add.s64 	%rd37770, %rd37770, 1;
	setp.lt.u64 	%p1621, %rd37770, %rd12;
	and.pred  	%p1622, %p1620, %p1621;
	mov.u64 	%rd38108, %rd37582;
	@%p1622 bra 	$L__BB34_767;
$L__BB34_769:
	setp.eq.s64 	%p1623, %rd4130, 1;
	mov.b64 	%rd37775, -3750763034362895579;
	mov.b64 	%rd37776, 0;
	@%p1623 bra 	$L__BB34_772;
	and.b64  	%rd37776, %rd4130, -2;
	mov.b64 	%rd37775, -3750763034362895579;
	mov.b64 	%rd37773, 0;
$L__BB34_771:
	shl.b64 	%rd31926, %rd37773, 3;
	add.s64 	%rd31927, %rd37609, %rd31926;
	ld.u64 	%rd31928, [%rd31927];
	and.b64  	%rd31929, %rd31928, 255;
	xor.b64  	%rd31930, %rd31929, %rd37775;
	mul.lo.s64 	%rd31931, %rd31930, 1099511628211;
	shr.u64 	%rd31932, %rd31928, 8;
	and.b64  	%rd31933, %rd31932, 255;
	xor.b64  	%rd31934, %rd31933, %rd31931;
	mul.lo.s64 	%rd31935, %rd31934, 1099511628211;
	shr.u64 	%rd31936, %rd31928, 16;
	and.b64  	%rd31937, %rd31936, 255;
	xor.b64  	%rd31938, %rd31937, %rd31935;
	mul.lo.s64 	%rd31939, %rd31938, 1099511628211;
	shr.u64 	%rd31940, %rd31928, 24;
	and.b64  	%rd31941, %rd31940, 255;
	xor.b64  	%rd31942, %rd31941, %rd31939;
	mul.lo.s64 	%rd31943, %rd31942, 1099511628211;
	shr.u64 	%rd31944, %rd31928, 32;
	and.b64  	%rd31945, %rd31944, 255;
	xor.b64  	%rd31946, %rd31945, %rd31943;
	mul.lo.s64 	%rd31947, %rd31946, 1099511628211;
	shr.u64 	%rd31948, %rd31928, 40;
	and.b64  	%rd31949, %rd31948, 255;
	xor.b64  	%rd31950, %rd31949, %rd31947;
	mul.lo.s64 	%rd31951, %rd31950, 1099511628211;
	shr.u64 	%rd31952, %rd31928, 48;
	and.b64  	%rd31953, %rd31952, 255;
	xor.b64  	%rd31954, %rd31953, %rd31951;
	mul.lo.s64 	%rd31955, %rd31954, 1099511628211;
	shr.u64 	%rd31956, %rd31928, 56;
	xor.b64  	%rd31957, %rd31956, %rd31955;
	mul.lo.s64 	%rd31958, %rd31957, 1099511628211;
	ld.u64 	%rd31959, [%rd31927+8];
	and.b64  	%rd31960, %rd31959, 255;
	xor.b64  	%rd31961, %rd31960, %rd31958;
	mul.lo.s64 	%rd31962, %rd31961, 1099511628211;
	shr.u64 	%rd31963, %rd31959, 8;
	and.b64  	%rd31964, %rd31963, 255;
	xor.b64  	%rd31965, %rd31964, %rd31962;
	mul.lo.s64 	%rd31966, %rd31965, 1099511628211;
	shr.u64 	%rd31967, %rd31959, 16;
	and.b64  	%rd31968, %rd31967, 255;
	xor.b64  	%rd31969, %rd31968, %rd31966;
	mul.lo.s64 	%rd31970, %rd31969, 1099511628211;
	shr.u64 	%rd31971, %rd31959, 24;
	and.b64  	%rd31972, %rd31971, 255;
	xor.b64  	%rd31973, %rd31972, %rd31970;
	mul.lo.s64 	%rd31974, %rd31973, 1099511628211;
	shr.u64 	%rd31975, %rd31959, 32;
	and.b64  	%rd31976, %rd31975, 255;
	xor.b64  	%rd31977, %rd31976, %rd31974;
	mul.lo.s64 	%rd31978, %rd31977, 1099511628211;
	shr.u64 	%rd31979, %rd31959, 40;
	and.b64  	%rd31980, %rd31979, 255;
	xor.b64  	%rd31981, %rd31980, %rd31978;
	mul.lo.s64 	%rd31982, %rd31981, 1099511628211;
	shr.u64 	%rd31983, %rd31959, 48;
	and.b64  	%rd31984, %rd31983, 255;
	xor.b64  	%rd31985, %rd31984, %rd31982;
	mul.lo.s64 	%rd31986, %rd31985, 1099511628211;
	shr.u64 	%rd31987, %rd31959, 56;
	xor.b64  	%rd31988, %rd31987, %rd31986;
	mul.lo.s64 	%rd37775, %rd31988, 1099511628211;
	add.s64 	%rd37773, %rd37773, 2;
	setp.ne.s64 	%p1624, %rd37773, %rd37776;
	@%p1624 bra 	$L__BB34_771;
$L__BB34_772:
	setp.eq.s64 	%p1625, %rd215, 0;
	@%p1625 bra 	$L__BB34_774;
	shl.b64 	%rd31989, %rd37776, 3;
	add.s64 	%rd31990, %rd37609, %rd31989;
	ld.u64 	%rd31991, [%rd31990];
	and.b64  	%rd31992, %rd31991, 255;
	xor.b64  	%rd31993, %rd31992, %rd37775;
	mul.lo.s64 	%rd31994, %rd31993, 1099511628211;
	shr.u64 	%rd31995, %rd31991, 8;
	and.b64  	%rd31996, %rd31995, 255;
	xor.b64  	%rd31997, %rd31996, %rd31994;
	mul.lo.s64 	%rd31998, %rd31997, 1099511628211;
	shr.u64 	%rd31999, %rd31991, 16;
	and.b64  	%rd32000, %rd31999, 255;
	xor.b64  	%rd32001, %rd32000, %rd31998;
	mul.lo.s64 	%rd32002, %rd32001, 1099511628211;
	shr.u64 	%rd32003, %rd31991, 24;
	and.b64  	%rd32004, %rd32003, 255;
	xor.b64  	%rd32005, %rd32004, %rd32002;
	mul.lo.s64 	%rd32006, %rd32005, 1099511628211;
	shr.u64 	%rd32007, %rd31991, 32;
	and.b64  	%rd32008, %rd32007, 255;
	xor.b64  	%rd32009, %rd32008, %rd32006;
	mul.lo.s64 	%rd32010, %rd32009, 1099511628211;
	shr.u64 	%rd32011, %rd31991, 40;
	and.b64  	%rd32012, %rd32011, 255;
	xor.b64  	%rd32013, %rd32012, %rd32010;
	mul.lo.s64 	%rd32014, %rd32013, 1099511628211;
	shr.u64 	%rd32015, %rd31991, 48;
	and.b64  	%rd32016, %rd32015, 255;
	xor.b64  	%rd32017, %rd32016, %rd32014;
	mul.lo.s64 	%rd32018, %rd32017, 1099511628211;
	shr.u64 	%rd32019, %rd31991, 56;
	xor.b64  	%rd32020, %rd32019, %rd32018;
	mul.lo.s64 	%rd37775, %rd32020, 1099511628211;
$L__BB34_774:
	setp.eq.s64 	%p1626, %rd4130, 1;
	mov.b64 	%rd37781, -3750763034362895579;
	mov.b64 	%rd37782, 0;
	@%p1626 bra 	$L__BB34_777;
	and.b64  	%rd37782, %rd4130, -2;
	mov.b64 	%rd37781, -3750763034362895579;
	mov.b64 	%rd37779, 0;
$L__BB34_776:
	shl.b64 	%rd32026, %rd37779, 3;
	add.s64 	%rd32027, %rd37866, %rd32026;
	ld.u64 	%rd32028, [%rd32027];
	and.b64  	%rd32029, %rd32028, 255;
	xor.b64  	%rd32030, %rd32029, %rd37781;
	mul.lo.s64 	%rd32031, %rd32030, 1099511628211;
	shr.u64 	%rd32032, %rd32028, 8;
	and.b64  	%rd32033, %rd32032, 255;
	xor.b64  	%rd32034, %rd32033, %rd32031;
	mul.lo.s64 	%rd32035, %rd32034, 1099511628211;
	shr.u64 	%rd32036, %rd32028, 16;
	and.b64  	%rd32037, %rd32036, 255;
	xor.b64  	%rd32038, %rd32037, %rd32035;
	mul.lo.s64 	%rd32039, %rd32038, 1099511628211;
	shr.u64 	%rd32040, %rd32028, 24;
	and.b64  	%rd32041, %rd32040, 255;
	xor.b64  	%rd32042, %rd32041, %rd32039;
	mul.lo.s64 	%rd32043, %rd32042, 1099511628211;
	shr.u64 	%rd32044, %rd32028, 32;
	and.b64  	%rd32045, %rd32044, 255;
	xor.b64  	%rd32046, %rd32045, %rd32043;
	mul.lo.s64 	%rd32047, %rd32046, 1099511628211;
	shr.u64 	%rd32048, %rd32028, 40;
	and.b64  	%rd32049, %rd32048, 255;
	xor.b64  	%rd32050, %rd32049, %rd32047;
	mul.lo.s64 	%rd32051, %rd32050, 1099511628211;
	shr.u64 	%rd32052, %rd32028, 48;
	and.b64  	%rd32053, %rd32052, 255;
	xor.b64  	%rd32054, %rd32053, %rd32051;
	mul.lo.s64 	%rd32055, %rd32054, 1099511628211;
	shr.u64 	%rd32056, %rd32028, 56;
	xor.b64  	%rd32057, %rd32056, %rd32055;
	mul.lo.s64 	%rd32058, %rd32057, 1099511628211;
	ld.u64 	%rd32059, [%rd32027+8];
	and.b64  	%rd32060, %rd32059, 255;
	xor.b64  	%rd32061, %rd32060, %rd32058;
	mul.lo.s64 	%rd32062, %rd32061, 1099511628211;
	shr.u64 	%rd32063, %rd32059, 8;
	and.b64  	%rd32064, %rd32063, 255;
	xor.b64  	%rd32065, %rd32064, %rd32062;
	mul.lo.s64 	%rd32066, %rd32065, 1099511628211;
	shr.u64 	%rd32067, %rd32059, 16;
	and.b64  	%rd32068, %rd32067, 255;
	xor.b64  	%rd32069, %rd32068, %rd32066;
	mul.lo.s64 	%rd32070, %rd32069, 1099511628211;
	shr.u64 	%rd32071, %rd32059, 24;
	and.b64  	%rd32072, %rd32071, 255;
	xor.b64  	%rd32073, %rd32072, %rd32070;
	mul.lo.s64 	%rd32074, %rd32073, 1099511628211;
	shr.u64 	%rd32075, %rd32059, 32;
	and.b64  	%rd32076, %rd32075, 255;
	xor.b64  	%rd32077, %rd32076, %rd32074;
	mul.lo.s64 	%rd32078, %rd32077, 1099511628211;
	shr.u64 	%rd32079, %rd32059, 40;
	and.b64  	%rd32080, %rd32079, 255;
	xor.b64  	%rd32081, %rd32080, %rd32078;
	mul.lo.s64 	%rd32082, %rd32081, 1099511628211;
	shr.u64 	%rd32083, %rd32059, 48;
	and.b64  	%rd32084, %rd32083, 255;
	xor.b64  	%rd32085, %rd32084, %rd32082;
	mul.lo.s64 	%rd32086, %rd32085, 1099511628211;
	shr.u64 	%rd32087, %rd32059, 56;
	xor.b64  	%rd32088, %rd32087, %rd32086;
	mul.lo.s64 	%rd37781, %rd32088, 1099511628211;
	add.s64 	%rd37779, %rd37779, 2;
	setp.ne.s64 	%p1627, %rd37779, %rd37782;
	@%p1627 bra 	$L__BB34_776;
$L__BB34_777:
	setp.eq.s64 	%p1628, %rd215, 0;
	@%p1628 bra 	$L__BB34_779;
	shl.b64 	%rd32089, %rd37782, 3;
	add.s64 	%rd32090, %rd37866, %rd32089;
	ld.u64 	%rd32091, [%rd32090];
	and.b64  	%rd32092, %rd32091, 255;
	xor.b64  	%rd32093, %rd32092, %rd37781;
	mul.lo.s64 	%rd32094, %rd32093, 1099511628211;
	shr.u64 	%rd32095, %rd32091, 8;
	and.b64  	%rd32096, %rd32095, 255;
	xor.b64  	%rd32097, %rd32096, %rd32094;
	mul.lo.s64 	%rd32098, %rd32097, 1099511628211;
	shr.u64 	%rd32099, %rd32091, 16;
	and.b64  	%rd32100, %rd32099, 255;
	xor.b64  	%rd32101, %rd32100, %rd32098;
	mul.lo.s64 	%rd32102, %rd32101, 1099511628211;
	shr.u64 	%rd32103, %rd32091, 24;
	and.b64  	%rd32104, %rd32103, 255;
	xor.b64  	%rd32105, %rd32104, %rd32102;
	mul.lo.s64 	%rd32106, %rd32105, 1099511628211;
	shr.u64 	%rd32107, %rd32091, 32;
	and.b64  	%rd32108, %rd32107, 255;
	xor.b64  	%rd32109, %rd32108, %rd32106;
	mul.lo.s64 	%rd32110, %rd32109, 1099511628211;
	shr.u64 	%rd32111, %rd32091, 40;
	and.b64  	%rd32112, %rd32111, 255;
	xor.b64  	%rd32113, %rd32112, %rd32110;
	mul.lo.s64 	%rd32114, %rd32113, 1099511628211;
	shr.u64 	%rd32115, %rd32091, 48;
	and.b64  	%rd32116, %rd32115, 255;
	xor.b64  	%rd32117, %rd32116, %rd32114;
	mul.lo.s64 	%rd32118, %rd32117, 1099511628211;
	shr.u64 	%rd32119, %rd32091, 56;
	xor.b64  	%rd32120, %rd32119, %rd32118;
	mul.lo.s64 	%rd37781, %rd32120, 1099511628211;
$L__BB34_779:
	setp.eq.s64 	%p1629, %rd37775, %rd37781;
	@%p1629 bra 	$L__BB34_792;
	setp.eq.s64 	%p1630, %rd4130, 1;
	mov.b64 	%rd37787, -3750763034362895579;
	mov.b64 	%rd37788, 0;
	@%p1630 bra 	$L__BB34_783;
	and.b64  	%rd37788, %rd4130, -2;
	mov.b64 	%rd37787, -3750763034362895579;
	mov.b64 	%rd37785, 0;
$L__BB34_782:
	shl.b64 	%rd32126, %rd37785, 3;
	add.s64 	%rd32127, %rd37609, %rd32126;
	ld.u64 	%rd32128, [%rd32127];
	and.b64  	%rd32129, %rd32128, 255;
	xor.b64  	%rd32130, %rd32129, %rd37787;
	mul.lo.s64 	%rd32131, %rd32130, 1099511628211;
	shr.u64 	%rd32132, %rd32128, 8;
	and.b64  	%rd32133, %rd32132, 255;
	xor.b64  	%rd32134, %rd32133, %rd32131;
	mul.lo.s64 	%rd32135, %rd32134, 1099511628211;
	shr.u64 	%rd32136, %rd32128, 16;
	and.b64  	%rd32137, %rd32136, 255;
	xor.b64  	%rd32138, %rd32137, %rd32135;
	mul.lo.s64 	%rd32139, %rd32138, 1099511628211;
	shr.u64 	%rd32140, %rd32128, 24;
	and.b64  	%rd32141, %rd32140, 255;
	xor.b64  	%rd32142, %rd32141, %rd32139;
	mul.lo.s64 	%rd32143, %rd32142, 1099511628211;
	shr.u64 	%rd32144, %rd32128, 32;
	and.b64  	%rd32145, %rd32144, 255;
	xor.b64  	%rd32146, %rd32145, %rd32143;
	mul.lo.s64 	%rd32147, %rd32146, 1099511628211;
	shr.u64 	%rd32148, %rd32128, 40;
	and.b64  	%rd32149, %rd32148, 255;
	xor.b64  	%rd32150, %rd32149, %rd32147;
	mul.lo.s64 	%rd32151, %rd32150, 1099511628211;
	shr.u64 	%rd32152, %rd32128, 48;
	and.b64  	%rd32153, %rd32152, 255;
	xor.b64  	%rd32154, %rd32153, %rd32151;
	mul.lo.s64 	%rd32155, %rd32154, 1099511628211;
	shr.u64 	%rd32156, %rd32128, 56;
	xor.b64  	%rd32157, %rd32156, %rd32155;
	mul.lo.s64 	%rd32158, %rd32157, 1099511628211;
	ld.u64 	%rd32159, [%rd32127+8];
	and.b64  	%rd32160, %rd32159, 255;
	xor.b64  	%rd32161, %rd32160, %rd32158;
	mul.lo.s64 	%rd32162, %rd32161, 1099511628211;
	shr.u64 	%rd32163, %rd32159, 8;
	and.b64  	%rd32164, %rd32163, 255;
	xor.b64  	%rd32165, %rd32164, %rd32162;
	mul.lo.s64 	%rd32166, %rd32165, 1099511628211;
	shr.u64 	%rd32167, %rd32159, 16;
	and.b64  	%rd32168, %rd32167, 255;
	xor.b64  	%rd32169, %rd32168, %rd32166;
	mul.lo.s64 	%rd32170, %rd32169, 1099511628211;
	shr.u64 	%rd32171, %rd32159, 24;
	and.b64  	%rd32172, %rd32171, 255;
	xor.b64  	%rd32173, %rd32172, %rd32170;
	mul.lo.s64 	%rd32174, %rd32173, 1099511628211;
	shr.u64 	%rd32175, %rd32159, 32;
	and.b64  	%rd32176, %rd32175, 255;
	xor.b64  	%rd32177, %rd32176, %rd32174;
	mul.lo.s64 	%rd32178, %rd32177, 1099511628211;
	shr.u64 	%rd32179, %rd32159, 40;
	and.b64  	%rd32180, %rd32179, 255;
	xor.b64  	%rd32181, %rd32180, %rd32178;
	mul.lo.s64 	%rd32182, %rd32181, 1099511628211;
	shr.u64 	%rd32183, %rd32159, 48;
	and.b64  	%rd32184, %rd32183, 255;
	xor.b64  	%rd32185, %rd32184, %rd32182;
	mul.lo.s64 	%rd32186, %rd32185, 1099511628211;
	shr.u64 	%rd32187, %rd32159, 56;
	xor.b64  	%rd32188, %rd32187, %rd32186;
	mul.lo.s64 	%rd37787, %rd32188, 1099511628211;
	add.s64 	%rd37785, %rd37785, 2;
	setp.ne.s64 	%p1631, %rd37785, %rd37788;
	@%p1631 bra 	$L__BB34_782;
$L__BB34_783:
	setp.eq.s64 	%p1632, %rd215, 0;
	@%p1632 bra 	$L__BB34_785;
	shl.b64 	%rd32189, %rd37788, 3;
	add.s64 	%rd32190, %rd37609, %rd32189;
	ld.u64 	%rd32191, [%rd32190];
	and.b64  	%rd32192, %rd32191, 255;
	xor.b64  	%rd32193, %rd32192, %rd37787;
	mul.lo.s64 	%rd32194, %rd32193, 1099511628211;
	shr.u64 	%rd32195, %rd32191, 8;
	and.b64  	%rd32196, %rd32195, 255;
	xor.b64  	%rd32197, %rd32196, %rd32194;
	mul.lo.s64 	%rd32198, %rd32197, 1099511628211;
	shr.u64 	%rd32199, %rd32191, 16;
	and.b64  	%rd32200, %rd32199, 255;
	xor.b64  	%rd32201, %rd32200, %rd32198;
	mul.lo.s64 	%rd32202, %rd32201, 1099511628211;
	shr.u64 	%rd32203, %rd32191, 24;
	and.b64  	%rd32204, %rd32203, 255;
	xor.b64  	%rd32205, %rd32204, %rd32202;
	mul.lo.s64 	%rd32206, %rd32205, 1099511628211;
	shr.u64 	%rd32207, %rd32191, 32;
	and.b64  	%rd32208, %rd32207, 255;
	xor.b64  	%rd32209, %rd32208, %rd32206;
	mul.lo.s64 	%rd32210, %rd32209, 1099511628211;
	shr.u64 	%rd32211, %rd32191, 40;
	and.b64  	%rd32212, %rd32211, 255;
	xor.b64  	%rd32213, %rd32212, %rd32210;
	mul.lo.s64 	%rd32214, %rd32213, 1099511628211;
	shr.u64 	%rd32215, %rd32191, 48;
	and.b64  	%rd32216, %rd32215, 255;
	xor.b64  	%rd32217, %rd32216, %rd32214;
	mul.lo.s64 	%rd32218, %rd32217, 1099511628211;
	shr.u64 	%rd32219, %rd32191, 56;
	xor.b64  	%rd32220, %rd32219, %rd32218;
	mul.lo.s64 	%rd37787, %rd32220, 1099511628211;
$L__BB34_785:
	setp.eq.s64 	%p1633, %rd4130, 1;
	mov.b64 	%rd37793, -3750763034362895579;
	mov.b64 	%rd37794, 0;
	@%p1633 bra 	$L__BB34_788;
	and.b64  	%rd37794, %rd4130, -2;
	mov.b64 	%rd37793, -3750763034362895579;
	mov.b64 	%rd37791, 0;
$L__BB34_787:
	shl.b64 	%rd32226, %rd37791, 3;
	add.s64 	%rd32227, %rd37866, %rd32226;
	ld.u64 	%rd32228, [%rd32227];
	and.b64  	%rd32229, %rd32228, 255;
	xor.b64  	%rd32230, %rd32229, %rd37793;
	mul.lo.s64 	%rd32231, %rd32230, 1099511628211;
	shr.u64 	%rd32232, %rd32228, 8;
	and.b64  	%rd32233, %rd32232, 255;
	xor.b64  	%rd32234, %rd32233, %rd32231;
	mul.lo.s64 	%rd32235, %rd32234, 1099511628211;
	shr.u64 	%rd32236, %rd32228, 16;
	and.b64  	%rd32237, %rd32236, 255;
	xor.b64  	%rd32238, %rd32237, %rd32235;
	mul.lo.s64 	%rd32239, %rd32238, 1099511628211;
	shr.u64 	%rd32240, %rd32228, 24;
	and.b64  	%rd32241, %rd32240, 255;
	xor.b64  	%rd32242, %rd32241, %rd32239;
	mul.lo.s64 	%rd32243, %rd32242, 1099511628211;
	shr.u64 	%rd32244, %rd32228, 32;
	and.b64  	%rd32245, %rd32244, 255;
	xor.b64  	%rd32246, %rd32245, %rd32243;
	mul.lo.s64 	%rd32247, %rd32246, 1099511628211;
	shr.u64 	%rd32248, %rd32228, 40;
	and.b64  	%rd32249, %rd32248, 255;
	xor.b64  	%rd32250, %rd32249, %rd32247;
	mul.lo.s64 	%rd32251, %rd32250, 1099511628211;
	shr.u64 	%rd32252, %rd32228, 48;
	and.b64  	%rd32253, %rd32252, 255;
	xor.b64  	%rd32254, %rd32253, %rd32251;
	mul.lo.s64 	%rd32255, %rd32254, 1099511628211;
	shr.u64 	%rd32256, %rd32228, 56;
	xor.b64  	%rd32257, %rd32256, %rd32255;
	mul.lo.s64 	%rd32258, %rd32257, 1099511628211;
	ld.u64 	%rd32259, [%rd32227+8];
	and.b64  	%rd32260, %rd32259, 255;
	xor.b64  	%rd32261, %rd32260, %rd32258;
	mul.lo.s64 	%rd32262, %rd32261, 1099511628211;
	shr.u64 	%rd32263, %rd32259, 8;
	and.b64  	%rd32264, %rd32263, 255;
	xor.b64  	%rd32265, %rd32264, %rd32262;
	mul.lo.s64 	%rd32266, %rd32265, 1099511628211;
	shr.u64 	%rd32267, %rd32259, 16;
	and.b64  	%rd32268, %rd32267, 255;
	xor.b64  	%rd32269, %rd32268, %rd32266;
	mul.lo.s64 	%rd32270, %rd32269, 1099511628211;
	shr.u64 	%rd32271, %rd32259, 24;
	and.b64  	%rd32272, %rd32271, 255;
	xor.b64  	%rd32273, %rd32272, %rd32270;
	mul.lo.s64 	%rd32274, %rd32273, 1099511628211;
	shr.u64 	%rd32275, %rd32259, 32;
	and.b64  	%rd32276, %rd32275, 255;
	xor.b64  	%rd32277, %rd32276, %rd32274;
	mul.lo.s64 	%rd32278, %rd32277, 1099511628211;
	shr.u64 	%rd32279, %rd32259, 40;
	and.b64  	%rd32280, %rd32279, 255;
	xor.b64  	%rd32281, %rd32280, %rd32278;
	mul.lo.s64 	%rd32282, %rd32281, 1099511628211;
	shr.u64 	%rd32283, %rd32259, 48;
	and.b64  	%rd32284, %rd32283, 255;
	xor.b64  	%rd32285, %rd32284, %rd32282;
	mul.lo.s64 	%rd32286, %rd32285, 1099511628211;
	shr.u64 	%rd32287, %rd32259, 56;
	xor.b64  	%rd32288, %rd32287, %rd32286;
	mul.lo.s64 	%rd37793, %rd32288, 1099511628211;
	add.s64 	%rd37791, %rd37791, 2;
	setp.ne.s64 	%p1634, %rd37791, %rd37794;
	@%p1634 bra 	$L__BB34_787;
$L__BB34_788:
	setp.eq.s64 	%p1635, %rd215, 0;
	@%p1635 bra 	$L__BB34_790;
	shl.b64 	%rd32289, %rd37794, 3;
	add.s64 	%rd32290, %rd37866, %rd32289;
	ld.u64 	%rd32291, [%rd32290];
	and.b64  	%rd32292, %rd32291, 255;
	xor.b64  	%rd32293, %rd32292, %rd37793;
	mul.lo.s64 	%rd32294, %rd32293, 1099511628211;
	shr.u64 	%rd32295, %rd32291, 8;
	and.b64  	%rd32296, %rd32295, 255;
	xor.b64  	%rd32297, %rd32296, %rd32294;
	mul.lo.s64 	%rd32298, %rd32297, 1099511628211;
	shr.u64 	%rd32299, %rd32291, 16;
	and.b64  	%rd32300, %rd32299, 255;
	xor.b64  	%rd32301, %rd32300, %rd32298;
	mul.lo.s64 	%rd32302, %rd32301, 1099511628211;
	shr.u64 	%rd32303, %rd32291, 24;
	and.b64  	%rd32304, %rd32303, 255;
	xor.b64  	%rd32305, %rd32304, %rd32302;
	mul.lo.s64 	%rd32306, %rd32305, 1099511628211;
	shr.u64 	%rd32307, %rd32291, 32;
	and.b64  	%rd32308, %rd32307, 255;
	xor.b64  	%rd32309, %rd32308, %rd32306;
	mul.lo.s64 	%rd32310, %rd32309, 1099511628211;
	shr.u64 	%rd32311, %rd32291, 40;
	and.b64  	%rd32312, %rd32311, 255;
	xor.b64  	%rd32313, %rd32312, %rd32310;
	mul.lo.s64 	%rd32314, %rd32313, 1099511628211;
	shr.u64 	%rd32315, %rd32291, 48;
	and.b64  	%rd32316, %rd32315, 255;
	xor.b64  	%rd32317, %rd32316, %rd32314;
	mul.lo.s64 	%rd32318, %rd32317, 1099511628211;
	shr.u64 	%rd32319, %rd32291, 56;
	xor.b64  	%rd32320, %rd32319, %rd32318;
	mul.lo.s64 	%rd37793, %rd32320, 1099511628211;
$L__BB34_790:
	setp.lt.u64 	%p1636, %rd37787, %rd37793;
	mov.u64 	%rd37008, %rd37609;
	@%p1636 bra 	$L__BB34_791;
	bra.uni 	$L__BB34_796;
$L__BB34_791:
	mov.u64 	%rd37008, %rd37866;
	mov.u64 	%rd37866, %rd37609;
	bra.uni 	$L__BB34_796;
$L__BB34_792:
	setp.eq.s32 	%p1637, %r120, 0;
	mov.u64 	%rd37008, %rd37609;
	@%p1637 bra 	$L__BB34_796;
	mov.b64 	%rd37797, 0;
$L__BB34_794:
	shl.b64 	%rd32322, %rd37797, 3;
	add.s64 	%rd32323, %rd37609, %rd32322;
	ld.u64 	%rd1407, [%rd32323];
	add.s64 	%rd32324, %rd37866, %rd32322;
	ld.u64 	%rd1408, [%rd32324];
	setp.lt.u64 	%p1638, %rd1407, %rd1408;
	@%p1638 bra 	$L__BB34_791;
	setp.le.u64 	%p1639, %rd1407, %rd1408;
	add.s64 	%rd37797, %rd37797, 1;
	setp.lt.u64 	%p1640, %rd37797, %rd12;
	and.pred  	%p1641, %p1639, %p1640;
	mov.u64 	%rd37008, %rd37609;
	@%p1641 bra 	$L__BB34_794;
$L__BB34_796:
	setp.eq.s64 	%p1642, %rd4130, 1;
	mov.b64 	%rd37802, -3750763034362895579;
	mov.b64 	%rd37803, 0;
	@%p1642 bra 	$L__BB34_799;
	and.b64  	%rd37803, %rd4130, -2;
	mov.b64 	%rd37802, -3750763034362895579;
	mov.b64 	%rd37800, 0;
$L__BB34_798:
	shl.b64 	%rd32331, %rd37800, 3;
	add.s64 	%rd32332, %rd37636, %rd32331;
	ld.u64 	%rd32333, [%rd32332];
	and.b64  	%rd32334, %rd32333, 255;
	xor.b64  	%rd32335, %rd32334, %rd37802;
	mul.lo.s64 	%rd32336, %rd32335, 1099511628211;
	shr.u64 	%rd32337, %rd32333, 8;
	and.b64  	%rd32338, %rd32337, 255;
	xor.b64  	%rd32339, %rd32338, %rd32336;
	mul.lo.s64 	%rd32340, %rd32339, 1099511628211;
	shr.u64 	%rd32341, %rd32333, 16;
	and.b64  	%rd32342, %rd32341, 255;
	xor.b64  	%rd32343, %rd32342, %rd32340;
	mul.lo.s64 	%rd32344, %rd32343, 1099511628211;
	shr.u64 	%rd32345, %rd32333, 24;
	and.b64  	%rd32346, %rd32345, 255;
	xor.b64  	%rd32347, %rd32346, %rd32344;
	mul.lo.s64 	%rd32348, %rd32347, 1099511628211;
	shr.u64 	%rd32349, %rd32333, 32;
	and.b64  	%rd32350, %rd32349, 255;
	xor.b64  	%rd32351, %rd32350, %rd32348;
	mul.lo.s64 	%rd32352, %rd32351, 1099511628211;
	shr.u64 	%rd32353, %rd32333, 40;
	and.b64  	%rd32354, %rd32353, 255;
	xor.b64  	%rd32355, %rd32354, %rd32352;
	mul.lo.s64 	%rd32356, %rd32355, 1099511628211;
	shr.u64 	%rd32357, %rd32333, 48;
	and.b64  	%rd32358, %rd32357, 255;
	xor.b64  	%rd32359, %rd32358, %rd32356;
	mul.lo.s64 	%rd32360, %rd32359, 1099511628211;
	shr.u64 	%rd32361, %rd32333, 56;
	xor.b64  	%rd32362, %rd32361, %rd32360;
	mul.lo.s64 	%rd32363, %rd32362, 1099511628211;
	ld.u64 	%rd32364, [%rd32332+8];
	and.b64  	%rd32365, %rd32364, 255;
	xor.b64  	%rd32366, %rd32365, %rd32363;
	mul.lo.s64 	%rd32367, %rd32366, 1099511628211;
	shr.u64 	%rd32368, %rd32364, 8;
	and.b64  	%rd32369, %rd32368, 255;
	xor.b64  	%rd32370, %rd32369, %rd32367;
	mul.lo.s64 	%rd32371, %rd32370, 1099511628211;
	shr.u64 	%rd32372, %rd32364, 16;
	and.b64  	%rd32373, %rd32372, 255;
	xor.b64  	%rd32374, %rd32373, %rd32371;
	mul.lo.s64 	%rd32375, %rd32374, 1099511628211;
	shr.u64 	%rd32376, %rd32364, 24;
	and.b64  	%rd32377, %rd32376, 255;
	xor.b64  	%rd32378, %rd32377, %rd32375;
	mul.lo.s64 	%rd32379, %rd32378, 1099511628211;
	shr.u64 	%rd32380, %rd32364, 32;
	and.b64  	%rd32381, %rd32380, 255;
	xor.b64  	%rd32382, %rd32381, %rd32379;
	mul.lo.s64 	%rd32383, %rd32382, 1099511628211;
	shr.u64 	%rd32384, %rd32364, 40;
	and.b64  	%rd32385, %rd32384, 255;
	xor.b64  	%rd32386, %rd32385, %rd32383;
	mul.lo.s64 	%rd32387, %rd32386, 1099511628211;
	shr.u64 	%rd32388, %rd32364, 48;
	and.b64  	%rd32389, %rd32388, 255;
	xor.b64  	%rd32390, %rd32389, %rd32387;
	mul.lo.s64 	%rd32391, %rd32390, 1099511628211;
	shr.u64 	%rd32392, %rd32364, 56;
	xor.b64  	%rd32393, %rd32392, %rd32391;
	mul.lo.s64 	%rd37802, %rd32393, 1099511628211;
	add.s64 	%rd37800, %rd37800, 2;
	setp.ne.s64 	%p1643, %rd37800, %rd37803;
	@%p1643 bra 	$L__BB34_798;
$L__BB34_799:
	setp.eq.s64 	%p1644, %rd215, 0;
	@%p1644 bra 	$L__BB34_801;
	shl.b64 	%rd32394, %rd37803, 3;
	add.s64 	%rd32395, %rd37636, %rd32394;
	ld.u64 	%rd32396, [%rd32395];
	and.b64  	%rd32397, %rd32396, 255;
	xor.b64  	%rd32398, %rd32397, %rd37802;
	mul.lo.s64 	%rd32399, %rd32398, 1099511628211;
	shr.u64 	%rd32400, %rd32396, 8;
	and.b64  	%rd32401, %rd32400, 255;
	xor.b64  	%rd32402, %rd32401, %rd32399;
	mul.lo.s64 	%rd32403, %rd32402, 1099511628211;
	shr.u64 	%rd32404, %rd32396, 16;
	and.b64  	%rd32405, %rd32404, 255;
	xor.b64  	%rd32406, %rd32405, %rd32403;
	mul.lo.s64 	%rd32407, %rd32406, 1099511628211;
	shr.u64 	%rd32408, %rd32396, 24;
	and.b64  	%rd32409, %rd32408, 255;
	xor.b64  	%rd32410, %rd32409, %rd32407;
	mul.lo.s64 	%rd32411, %rd32410, 1099511628211;
	shr.u64 	%rd32412, %rd32396, 32;
	and.b64  	%rd32413, %rd32412, 255;
	xor.b64  	%rd32414, %rd32413, %rd32411;
	mul.lo.s64 	%rd32415, %rd32414, 1099511628211;
	shr.u64 	%rd32416, %rd32396, 40;
	and.b64  	%rd32417, %rd32416, 255;
	xor.b64  	%rd32418, %rd32417, %rd32415;
	mul.lo.s64 	%rd32419, %rd32418, 1099511628211;
	shr.u64 	%rd32420, %rd32396, 48;
	and.b64  	%rd32421, %rd32420, 255;
	xor.b64  	%rd32422, %rd32421, %rd32419;
	mul.lo.s64 	%rd32423, %rd32422, 1099511628211;
	shr.u64 	%rd32424, %rd32396, 56;
	xor.b64  	%rd32425, %rd32424, %rd32423;
	mul.lo.s64 	%rd37802, %rd32425, 1099511628211;
$L__BB34_801:
	setp.eq.s64 	%p1645, %rd4130, 1;
	mov.b64 	%rd37808, -3750763034362895579;
	mov.b64 	%rd37809, 0;
	@%p1645 bra 	$L__BB34_804;
	and.b64  	%rd37809, %rd4130, -2;
	mov.b64 	%rd37808, -3750763034362895579;
	mov.b64 	%rd37806, 0;
$L__BB34_803:
	shl.b64 	%rd32431, %rd37806, 3;
	add.s64 	%rd32432, %rd37864, %rd32431;
	ld.u64 	%rd32433, [%rd32432];
	and.b64  	%rd32434, %rd32433, 255;
	xor.b64  	%rd32435, %rd32434, %rd37808;
	mul.lo.s64 	%rd32436, %rd32435, 1099511628211;
	shr.u64 	%rd32437, %rd32433, 8;
	and.b64  	%rd32438, %rd32437, 255;
	xor.b64  	%rd32439, %rd32438, %rd32436;
	mul.lo.s64 	%rd32440, %rd32439, 1099511628211;
	shr.u64 	%rd32441, %rd32433, 16;
	and.b64  	%rd32442, %rd32441, 255;
	xor.b64  	%rd32443, %rd32442, %rd32440;
	mul.lo.s64 	%rd32444, %rd32443, 1099511628211;
	shr.u64 	%rd32445, %rd32433, 24;
	and.b64  	%rd32446, %rd32445, 255;
	xor.b64  	%rd32447, %rd32446, %rd32444;
	mul.lo.s64 	%rd32448, %rd32447, 1099511628211;
	shr.u64 	%rd32449, %rd32433, 32;
	and.b64  	%rd32450, %rd32449, 255;
	xor.b64  	%rd32451, %rd32450, %rd32448;
	mul.lo.s64 	%rd32452, %rd32451, 1099511628211;
	shr.u64 	%rd32453, %rd32433, 40;
	and.b64  	%rd32454, %rd32453, 255;
	xor.b64  	%rd32455, %rd32454, %rd32452;
	mul.lo.s64 	%rd32456, %rd32455, 1099511628211;
	shr.u64 	%rd32457, %rd32433, 48;
	and.b64  	%rd32458, %rd32457, 255;
	xor.b64  	%rd32459, %rd32458, %rd32456;
	mul.lo.s64 	%rd32460, %rd32459, 1099511628211;
	shr.u64 	%rd32461, %rd32433, 56;
	xor.b64  	%rd32462, %rd32461, %rd32460;
	mul.lo.s64 	%rd32463, %rd32462, 1099511628211;
	ld.u64 	%rd32464, [%rd32432+8];
	and.b64  	%rd32465, %rd32464, 255;
	xor.b64  	%rd32466, %rd32465, %rd32463;
	mul.lo.s64 	%rd32467, %rd32466, 1099511628211;
	shr.u64 	%rd32468, %rd32464, 8;
	and.b64  	%rd32469, %rd32468, 255;
	xor.b64  	%rd32470, %rd32469, %rd32467;
	mul.lo.s64 	%rd32471, %rd32470, 1099511628211;
	shr.u64 	%rd32472, %rd32464, 16;
	and.b64  	%rd32473, %rd32472, 255;
	xor.b64  	%rd32474, %rd32473, %rd32471;
	mul.lo.s64 	%rd32475, %rd32474, 1099511628211;
	shr.u64 	%rd32476, %rd32464, 24;
	and.b64  	%rd32477, %rd32476, 255;
	xor.b64  	%rd32478, %rd32477, %rd32475;
	mul.lo.s64 	%rd32479, %rd32478, 1099511628211;
	shr.u64 	%rd32480, %rd32464, 32;
	and.b64  	%rd32481, %rd32480, 255;
	xor.b64  	%rd32482, %rd32481, %rd32479;
	mul.lo.s64 	%rd32483, %rd32482, 1099511628211;
	shr.u64 	%rd32484, %rd32464, 40;
	and.b64  	%rd32485, %rd32484, 255;
	xor.b64  	%rd32486, %rd32485, %rd32483;
	mul.lo.s64 	%rd32487, %rd32486, 1099511628211;
	shr.u64 	%rd32488, %rd32464, 48;
	and.b64  	%rd32489, %rd32488, 255;
	xor.b64  	%rd32490, %rd32489, %rd32487;
	mul.lo.s64 	%rd32491, %rd32490, 1099511628211;
	shr.u64 	%rd32492, %rd32464, 56;
	xor.b64  	%rd32493, %rd32492, %rd32491;
	mul.lo.s64 	%rd37808, %rd32493, 1099511628211;
	add.s64 	%rd37806, %rd37806, 2;
	setp.ne.s64 	%p1646, %rd37806, %rd37809;
	@%p1646 bra 	$L__BB34_803;
$L__BB34_804:
	setp.eq.s64 	%p1647, %rd215, 0;
	@%p1647 bra 	$L__BB34_806;
	shl.b64 	%rd32494, %rd37809, 3;
	add.s64 	%rd32495, %rd37864, %rd32494;
	ld.u64 	%rd32496, [%rd32495];
	and.b64  	%rd32497, %rd32496, 255;
	xor.b64  	%rd32498, %rd32497, %rd37808;
	mul.lo.s64 	%rd32499, %rd32498, 1099511628211;
	shr.u64 	%rd32500, %rd32496, 8;
	and.b64  	%rd32501, %rd32500, 255;
	xor.b64  	%rd32502, %rd32501, %rd32499;
	mul.lo.s64 	%rd32503, %rd32502, 1099511628211;
	shr.u64 	%rd32504, %rd32496, 16;
	and.b64  	%rd32505, %rd32504, 255;
	xor.b64  	%rd32506, %rd32505, %rd32503;
	mul.lo.s64 	%rd32507, %rd32506, 1099511628211;
	shr.u64 	%rd32508, %rd32496, 24;
	and.b64  	%rd32509, %rd32508, 255;
	xor.b64  	%rd32510, %rd32509, %rd32507;
	mul.lo.s64 	%rd32511, %rd32510, 1099511628211;
	shr.u64 	%rd32512, %rd32496, 32;
	and.b64  	%rd32513, %rd32512, 255;
	xor.b64  	%rd32514, %rd32513, %rd32511;
	mul.lo.s64 	%rd32515, %rd32514, 1099511628211;
	shr.u64 	%rd32516, %rd32496, 40;
	and.b64  	%rd32517, %rd32516, 255;
	xor.b64  	%rd32518, %rd32517, %rd32515;
	mul.lo.s64 	%rd32519, %rd32518, 1099511628211;
	shr.u64 	%rd32520, %rd32496, 48;
	and.b64  	%rd32521, %rd32520, 255;
	xor.b64  	%rd32522, %rd32521, %rd32519;
	mul.lo.s64 	%rd32523, %rd32522, 1099511628211;
	shr.u64 	%rd32524, %rd32496, 56;
	xor.b64  	%rd32525, %rd32524, %rd32523;
	mul.lo.s64 	%rd37808, %rd32525, 1099511628211;
$L__BB34_806:
	setp.eq.s64 	%p1648, %rd37802, %rd37808;
	@%p1648 bra 	$L__BB34_819;
	setp.eq.s64 	%p1649, %rd4130, 1;
	mov.b64 	%rd37814, -3750763034362895579;
	mov.b64 	%rd37815, 0;
	@%p1649 bra 	$L__BB34_810;
	and.b64  	%rd37815, %rd4130, -2;
	mov.b64 	%rd37814, -3750763034362895579;
	mov.b64 	%rd37812, 0;
$L__BB34_809:
	shl.b64 	%rd32531, %rd37812, 3;
	add.s64 	%rd32532, %rd37636, %rd32531;
	ld.u64 	%rd32533, [%rd32532];
	and.b64  	%rd32534, %rd32533, 255;
	xor.b64  	%rd32535, %rd32534, %rd37814;
	mul.lo.s64 	%rd32536, %rd32535, 1099511628211;
	shr.u64 	%rd32537, %rd32533, 8;
	and.b64  	%rd32538, %rd32537, 255;
	xor.b64  	%rd32539, %rd32538, %rd32536;
	mul.lo.s64 	%rd32540, %rd32539, 1099511628211;
	shr.u64 	%rd32541, %rd32533, 16;
	and.b64  	%rd32542, %rd32541, 255;
	xor.b64  	%rd32543, %rd32542, %rd32540;
	mul.lo.s64 	%rd32544, %rd32543, 1099511628211;
	shr.u64 	%rd32545, %rd32533, 24;
	and.b64  	%rd32546, %rd32545, 255;
	xor.b64  	%rd32547, %rd32546, %rd32544;
	mul.lo.s64 	%rd32548, %rd32547, 1099511628211;
	shr.u64 	%rd32549, %rd32533, 32;
	and.b64  	%rd32550, %rd32549, 255;
	xor.b64  	%rd32551, %rd32550, %rd32548;
	mul.lo.s64 	%rd32552, %rd32551, 1099511628211;
	shr.u64 	%rd32553, %rd32533, 40;
	and.b64  	%rd32554, %rd32553, 255;
	xor.b64  	%rd32555, %rd32554, %rd32552;
	mul.lo.s64 	%rd32556, %rd32555, 1099511628211;
	shr.u64 	%rd32557, %rd32533, 48;
	and.b64  	%rd32558, %rd32557, 255;
	xor.b64  	%rd32559, %rd32558, %rd32556;
	mul.lo.s64 	%rd32560, %rd32559, 1099511628211;
	shr.u64 	%rd32561, %rd32533, 56;
	xor.b64  	%rd32562, %rd32561, %rd32560;
	mul.lo.s64 	%rd32563, %rd32562, 1099511628211;
	ld.u64 	%rd32564, [%rd32532+8];
	and.b64  	%rd32565, %rd32564, 255;
	xor.b64  	%rd32566, %rd32565, %rd32563;
	mul.lo.s64 	%rd32567, %rd32566, 1099511628211;
	shr.u64 	%rd32568, %rd32564, 8;
	and.b64  	%rd32569, %rd32568, 255;
	xor.b64  	%rd32570, %rd32569, %rd32567;
	mul.lo.s64 	%rd32571, %rd32570, 1099511628211;
	shr.u64 	%rd32572, %rd32564, 16;
	and.b64  	%rd32573, %rd32572, 255;
	xor.b64  	%rd32574, %rd32573, %rd32571;
	mul.lo.s64 	%rd32575, %rd32574, 1099511628211;
	shr.u64 	%rd32576, %rd32564, 24;
	and.b64  	%rd32577, %rd32576, 255;
	xor.b64  	%rd32578, %rd32577, %rd32575;
	mul.lo.s64 	%rd32579, %rd32578, 1099511628211;
	shr.u64 	%rd32580, %rd32564, 32;
	and.b64  	%rd32581, %rd32580, 255;
	xor.b64  	%rd32582, %rd32581, %rd32579;
	mul.lo.s64 	%rd32583, %rd32582, 1099511628211;
	shr.u64 	%rd32584, %rd32564, 40;
	and.b64  	%rd32585, %rd32584, 255;
	xor.b64  	%rd32586, %rd32585, %rd32583;
	mul.lo.s64 	%rd32587, %rd32586, 1099511628211;
	shr.u64 	%rd32588, %rd32564, 48;
	and.b64  	%rd32589, %rd32588, 255;
	xor.b64  	%rd32590, %rd32589, %rd32587;
	mul.lo.s64 	%rd32591, %rd32590, 1099511628211;
	shr.u64 	%rd32592, %rd32564, 56;
	xor.b64  	%rd32593, %rd32592, %rd32591;
	mul.lo.s64 	%rd37814, %rd32593, 1099511628211;
	add.s64 	%rd37812, %rd37812, 2;
	setp.ne.s64 	%p1650, %rd37812, %rd37815;
	@%p1650 bra 	$L__BB34_809;
$L__BB34_810:
	setp.eq.s64 	%p1651, %rd215, 0;
	@%p1651 bra 	$L__BB34_812;
	shl.b64 	%rd32594, %rd37815, 3;
	add.s64 	%rd32595, %rd37636, %rd32594;
	ld.u64 	%rd32596, [%rd32595];
	and.b64  	%rd32597, %rd32596, 255;
	xor.b64  	%rd32598, %rd32597, %rd37814;
	mul.lo.s64 	%rd32599, %rd32598, 1099511628211;
	shr.u64 	%rd32600, %rd32596, 8;
	and.b64  	%rd32601, %rd32600, 255;
	xor.b64  	%rd32602, %rd32601, %rd32599;
	mul.lo.s64 	%rd32603, %rd32602, 1099511628211;
	shr.u64 	%rd32604, %rd32596, 16;
	and.b64  	%rd32605, %rd32604, 255;
	xor.b64  	%rd32606, %rd32605, %rd32603;
	mul.lo.s64 	%rd32607, %rd32606, 1099511628211;
	shr.u64 	%rd32608, %rd32596, 24;
	and.b64  	%rd32609, %rd32608, 255;
	xor.b64  	%rd32610, %rd32609, %rd32607;
	mul.lo.s64 	%rd32611, %rd32610, 1099511628211;
	shr.u64 	%rd32612, %rd32596, 32;
	and.b64  	%rd32613, %rd32612, 255;
	xor.b64  	%rd32614, %rd32613, %rd32611;
	mul.lo.s64 	%rd32615, %rd32614, 1099511628211;
	shr.u64 	%rd32616, %rd32596, 40;
	and.b64  	%rd32617, %rd32616, 255;
	xor.b64  	%rd32618, %rd32617, %rd32615;
	mul.lo.s64 	%rd32619, %rd32618, 1099511628211;
	shr.u64 	%rd32620, %rd32596, 48;
	and.b64  	%rd32621, %rd32620, 255;
	xor.b64  	%rd32622, %rd32621, %rd32619;
	mul.lo.s64 	%rd32623, %rd32622, 1099511628211;
	shr.u64 	%rd32624, %rd32596, 56;
	xor.b64  	%rd32625, %rd32624, %rd32623;
	mul.lo.s64 	%rd37814, %rd32625, 1099511628211;
$L__BB34_812:
	setp.eq.s64 	%p1652, %rd4130, 1;
	mov.b64 	%rd37820, -3750763034362895579;
	mov.b64 	%rd37821, 0;
	@%p1652 bra 	$L__BB34_815;
	and.b64  	%rd37821, %rd4130, -2;
	mov.b64 	%rd37820, -3750763034362895579;
	mov.b64 	%rd37818, 0;
$L__BB34_814:
	shl.b64 	%rd32631, %rd37818, 3;
	add.s64 	%rd32632, %rd37864, %rd32631;
	ld.u64 	%rd32633, [%rd32632];
	and.b64  	%rd32634, %rd32633, 255;
	xor.b64  	%rd32635, %rd32634, %rd37820;
	mul.lo.s64 	%rd32636, %rd32635, 1099511628211;
	shr.u64 	%rd32637, %rd32633, 8;
	and.b64  	%rd32638, %rd32637, 255;
	xor.b64  	%rd32639, %rd32638, %rd32636;
	mul.lo.s64 	%rd32640, %rd32639, 1099511628211;
	shr.u64 	%rd32641, %rd32633, 16;
	and.b64  	%rd32642, %rd32641, 255;
	xor.b64  	%rd32643, %rd32642, %rd32640;
	mul.lo.s64 	%rd32644, %rd32643, 1099511628211;
	shr.u64 	%rd32645, %rd32633, 24;
	and.b64  	%rd32646, %rd32645, 255;
	xor.b64  	%rd32647, %rd32646, %rd32644;
	mul.lo.s64 	%rd32648, %rd32647, 1099511628211;
	shr.u64 	%rd32649, %rd32633, 32;
	and.b64  	%rd32650, %rd32649, 255;
	xor.b64  	%rd32651, %rd32650, %rd32648;
	mul.lo.s64 	%rd32652, %rd32651, 1099511628211;
	shr.u64 	%rd32653, %rd32633, 40;
	and.b64  	%rd32654, %rd32653, 255;
	xor.b64  	%rd32655, %rd32654, %rd32652;
	mul.lo.s64 	%rd32656, %rd32655, 1099511628211;
	shr.u64 	%rd32657, %rd32633, 48;
	and.b64  	%rd32658, %rd32657, 255;
	xor.b64  	%rd32659, %rd32658, %rd32656;
	mul.lo.s64 	%rd32660, %rd32659, 1099511628211;
	shr.u64 	%rd32661, %rd32633, 56;
	xor.b64  	%rd32662, %rd32661, %rd32660;
	mul.lo.s64 	%rd32663, %rd32662, 1099511628211;
	ld.u64 	%rd32664, [%rd32632+8];
	and.b64  	%rd32665, %rd32664, 255;
	xor.b64  	%rd32666, %rd32665, %rd32663;
	mul.lo.s64 	%rd32667, %rd32666, 1099511628211;
	shr.u64 	%rd32668, %rd32664, 8;
	and.b64  	%rd32669, %rd32668, 255;
	xor.b64  	%rd32670, %rd32669, %rd32667;
	mul.lo.s64 	%rd32671, %rd32670, 1099511628211;
	shr.u64 	%rd32672, %rd32664, 16;
	and.b64  	%rd32673, %rd32672, 255;
	xor.b64  	%rd32674, %rd32673, %rd32671;
	mul.lo.s64 	%rd32675, %rd32674, 1099511628211;
	shr.u64 	%rd32676, %rd32664, 24;
	and.b64  	%rd32677, %rd32676, 255;
	xor.b64  	%rd32678, %rd32677, %rd32675;
	mul.lo.s64 	%rd32679, %rd32678, 1099511628211;
	shr.u64 	%rd32680, %rd32664, 32;
	and.b64  	%rd32681, %rd32680, 255;
	xor.b64  	%rd32682, %rd32681, %rd32679;
	mul.lo.s64 	%rd32683, %rd32682, 1099511628211;
	shr.u64 	%rd32684, %rd32664, 40;
	and.b64  	%rd32685, %rd32684, 255;
	xor.b64  	%rd32686, %rd32685, %rd32683;
	mul.lo.s64 	%rd32687, %rd32686, 1099511628211;
	shr.u64 	%rd32688, %rd32664, 48;
	and.b64  	%rd32689, %rd32688, 255;
	xor.b64  	%rd32690, %rd32689, %rd32687;
	mul.lo.s64 	%rd32691, %rd32690, 1099511628211;
	shr.u64 	%rd32692, %rd32664, 56;
	xor.b64  	%rd32693, %rd32692, %rd32691;
	mul.lo.s64 	%rd37820, %rd32693, 1099511628211;
	add.s64 	%rd37818, %rd37818, 2;
	setp.ne.s64 	%p1653, %rd37818, %rd37821;
	@%p1653 bra 	$L__BB34_814;
$L__BB34_815:
	setp.eq.s64 	%p1654, %rd215, 0;
	@%p1654 bra 	$L__BB34_817;
	shl.b64 	%rd32694, %rd37821, 3;
	add.s64 	%rd32695, %rd37864, %rd32694;
	ld.u64 	%rd32696, [%rd32695];
	and.b64  	%rd32697, %rd32696, 255;
	xor.b64  	%rd32698, %rd32697, %rd37820;
	mul.lo.s64 	%rd32699, %rd32698, 1099511628211;
	shr.u64 	%rd32700, %rd32696, 8;
	and.b64  	%rd32701, %rd32700, 255;
	xor.b64  	%rd32702, %rd32701, %rd32699;
	mul.lo.s64 	%rd32703, %rd32702, 1099511628211;
	shr.u64 	%rd32704, %rd32696, 16;
	and.b64  	%rd32705, %rd32704, 255;
	xor.b64  	%rd32706, %rd32705, %rd32703;
	mul.lo.s64 	%rd32707, %rd32706, 1099511628211;
	shr.u64 	%rd32708, %rd32696, 24;
	and.b64  	%rd32709, %rd32708, 255;
	xor.b64  	%rd32710, %rd32709, %rd32707;
	mul.lo.s64 	%rd32711, %rd32710, 1099511628211;
	shr.u64 	%rd32712, %rd32696, 32;
	and.b64  	%rd32713, %rd32712, 255;
	xor.b64  	%rd32714, %rd32713, %rd32711;
	mul.lo.s64 	%rd32715, %rd32714, 1099511628211;
	shr.u64 	%rd32716, %rd32696, 40;
	and.b64  	%rd32717, %rd32716, 255;
	xor.b64  	%rd32718, %rd32717, %rd32715;
	mul.lo.s64 	%rd32719, %rd32718, 1099511628211;
	shr.u64 	%rd32720, %rd32696, 48;
	and.b64  	%rd32721, %rd32720, 255;
	xor.b64  	%rd32722, %rd32721, %rd32719;
	mul.lo.s64 	%rd32723, %rd32722, 1099511628211;
	shr.u64 	%rd32724, %rd32696, 56;
	xor.b64  	%rd32725, %rd32724, %rd32723;
	mul.lo.s64 	%rd37820, %rd32725, 1099511628211;
$L__BB34_817:
	setp.lt.u64 	%p1655, %rd37814, %rd37820;
	mov.u64 	%rd37006, %rd37636;
	@%p1655 bra 	$L__BB34_818;
	bra.uni 	$L__BB34_823;
$L__BB34_818:
	mov.u64 	%rd37006, %rd37864;
	mov.u64 	%rd37864, %rd37636;
	bra.uni 	$L__BB34_823;
$L__BB34_819:
	setp.eq.s32 	%p1656, %r120, 0;
	mov.u64 	%rd37006, %rd37636;
	@%p1656 bra 	$L__BB34_823;
	mov.b64 	%rd37824, 0;
$L__BB34_821:
	shl.b64 	%rd32727, %rd37824, 3;
	add.s64 	%rd32728, %rd37636, %rd32727;
	ld.u64 	%rd1453, [%rd32728];
	add.s64 	%rd32729, %rd37864, %rd32727;
	ld.u64 	%rd1454, [%rd32729];
	setp.lt.u64 	%p1657, %rd1453, %rd1454;
	@%p1657 bra 	$L__BB34_818;
	setp.le.u64 	%p1658, %rd1453, %rd1454;
	add.s64 	%rd37824, %rd37824, 1;
	setp.lt.u64 	%p1659, %rd37824, %rd12;
	and.pred  	%p1660, %p1658, %p1659;
	mov.u64 	%rd37006, %rd37636;
	@%p1660 bra 	$L__BB34_821;
$L__BB34_823:
	setp.eq.s64 	%p1661, %rd4130, 1;
	mov.b64 	%rd37829, -3750763034362895579;
	mov.b64 	%rd37830, 0;
	@%p1661 bra 	$L__BB34_826;
	and.b64  	%rd37830, %rd4130, -2;
	mov.b64 	%rd37829, -3750763034362895579;
	mov.b64 	%rd37827, 0;
$L__BB34_825:
	shl.b64 	%rd32736, %rd37827, 3;
	add.s64 	%rd32737, %rd37663, %rd32736;
	ld.u64 	%rd32738, [%rd32737];
	and.b64  	%rd32739, %rd32738, 255;
	xor.b64  	%rd32740, %rd32739, %rd37829;
	mul.lo.s64 	%rd32741, %rd32740, 1099511628211;
	shr.u64 	%rd32742, %rd32738, 8;
	and.b64  	%rd32743, %rd32742, 255;
	xor.b64  	%rd32744, %rd32743, %rd32741;
	mul.lo.s64 	%rd32745, %rd32744, 1099511628211;
	shr.u64 	%rd32746, %rd32738, 16;
	and.b64  	%rd32747, %rd32746, 255;
	xor.b64  	%rd32748, %rd32747, %rd32745;
	mul.lo.s64 	%rd32749, %rd32748, 1099511628211;
	shr.u64 	%rd32750, %rd32738, 24;
	and.b64  	%rd32751, %rd32750, 255;
	xor.b64  	%rd32752, %rd32751, %rd32749;
	mul.lo.s64 	%rd32753, %rd32752, 1099511628211;
	shr.u64 	%rd32754, %rd32738, 32;
	and.b64  	%rd32755, %rd32754, 255;
	xor.b64  	%rd32756, %rd32755, %rd32753;
	mul.lo.s64 	%rd32757, %rd32756, 1099511628211;
	shr.u64 	%rd32758, %rd32738, 40;
	and.b64  	%rd32759, %rd32758, 255;
	xor.b64  	%rd32760, %rd32759, %rd32757;
	mul.lo.s64 	%rd32761, %rd32760, 1099511628211;
	shr.u64 	%rd32762, %rd32738, 48;
	and.b64  	%rd32763, %rd32762, 255;
	xor.b64  	%rd32764, %rd32763, %rd32761;
	mul.lo.s64 	%rd32765, %rd32764, 1099511628211;
	shr.u64 	%rd32766, %rd32738, 56;
	xor.b64  	%rd32767, %rd32766, %rd32765;
	mul.lo.s64 	%rd32768, %rd32767, 1099511628211;
	ld.u64 	%rd32769, [%rd32737+8];
	and.b64  	%rd32770, %rd32769, 255;
	xor.b64  	%rd32771, %rd32770, %rd32768;
	mul.lo.s64 	%rd32772, %rd32771, 1099511628211;
	shr.u64 	%rd32773, %rd32769, 8;
	and.b64  	%rd32774, %rd32773, 255;
	xor.b64  	%rd32775, %rd32774, %rd32772;
	mul.lo.s64 	%rd32776, %rd32775, 1099511628211;
	shr.u64 	%rd32777, %rd32769, 16;
	and.b64  	%rd32778, %rd32777, 255;
	xor.b64  	%rd32779, %rd32778, %rd32776;
	mul.lo.s64 	%rd32780, %rd32779, 1099511628211;
	shr.u64 	%rd32781, %rd32769, 24;
	and.b64  	%rd32782, %rd32781, 255;
	xor.b64  	%rd32783, %rd32782, %rd32780;
	mul.lo.s64 	%rd32784, %rd32783, 1099511628211;
	shr.u64 	%rd32785, %rd32769, 32;
	and.b64  	%rd32786, %rd32785, 255;
	xor.b64  	%rd32787, %rd32786, %rd32784;
	mul.lo.s64 	%rd32788, %rd32787, 1099511628211;
	shr.u64 	%rd32789, %rd32769, 40;
	and.b64  	%rd32790, %rd32789, 255;
	xor.b64  	%rd32791, %rd32790, %rd32788;
	mul.lo.s64 	%rd32792, %rd32791, 1099511628211;
	shr.u64 	%rd32793, %rd32769, 48;
	and.b64  	%rd32794, %rd32793, 255;
	xor.b64  	%rd32795, %rd32794, %rd32792;
	mul.lo.s64 	%rd32796, %rd32795, 1099511628211;
	shr.u64 	%rd32797, %rd32769, 56;
	xor.b64  	%rd32798, %rd32797, %rd32796;
	mul.lo.s64 	%rd37829, %rd32798, 1099511628211;
	add.s64 	%rd37827, %rd37827, 2;
	setp.ne.s64 	%p1662, %rd37827, %rd37830;
	@%p1662 bra 	$L__BB34_825;
$L__BB34_826:
	setp.eq.s64 	%p1663, %rd215, 0;
	@%p1663 bra 	$L__BB34_828;
	shl.b64 	%rd32799, %rd37830, 3;
	add.s64 	%rd32800, %rd37663, %rd32799;
	ld.u64 	%rd32801, [%rd32800];
	and.b64  	%rd32802, %rd32801, 255;
	xor.b64  	%rd32803, %rd32802, %rd37829;
	mul.lo.s64 	%rd32804, %rd32803, 1099511628211;
	shr.u64 	%rd32805, %rd32801, 8;
	and.b64  	%rd32806, %rd32805, 255;
	xor.b64  	%rd32807, %rd32806, %rd32804;
	mul.lo.s64 	%rd32808, %rd32807, 1099511628211;
	shr.u64 	%rd32809, %rd32801, 16;
	and.b64  	%rd32810, %rd32809, 255;
	xor.b64  	%rd32811, %rd32810, %rd32808;
	mul.lo.s64 	%rd32812, %rd32811, 1099511628211;
	shr.u64 	%rd32813, %rd32801, 24;
	and.b64  	%rd32814, %rd32813, 255;
	xor.b64  	%rd32815, %rd32814, %rd32812;
	mul.lo.s64 	%rd32816, %rd32815, 1099511628211;
	shr.u64 	%rd32817, %rd32801, 32;
	and.b64  	%rd32818, %rd32817, 255;
	xor.b64  	%rd32819, %rd32818, %rd32816;
	mul.lo.s64 	%rd32820, %rd32819, 1099511628211;
	shr.u64 	%rd32821, %rd32801, 40;
	and.b64  	%rd32822, %rd32821, 255;
	xor.b64  	%rd32823, %rd32822, %rd32820;
	mul.lo.s64 	%rd32824, %rd32823, 1099511628211;
	shr.u64 	%rd32825, %rd32801, 48;
	and.b64  	%rd32826, %rd32825, 255;
	xor.b64  	%rd32827, %rd32826, %rd32824;
	mul.lo.s64 	%rd32828, %rd32827, 1099511628211;
	shr.u64 	%rd32829, %rd32801, 56;
	xor.b64  	%rd32830, %rd32829, %rd32828;
	mul.lo.s64 	%rd37829, %rd32830, 1099511628211;
$L__BB34_828:
	setp.eq.s64 	%p1664, %rd4130, 1;
	mov.b64 	%rd37835, -3750763034362895579;
	mov.b64 	%rd37836, 0;
	@%p1664 bra 	$L__BB34_831;
	and.b64  	%rd37836, %rd4130, -2;
	mov.b64 	%rd37835, -3750763034362895579;
	mov.b64 	%rd37833, 0;
$L__BB34_830:
	shl.b64 	%rd32836, %rd37833, 3;
	add.s64 	%rd32837, %rd37854, %rd32836;
	ld.u64 	%rd32838, [%rd32837];
	and.b64  	%rd32839, %rd32838, 255;
	xor.b64  	%rd32840, %rd32839, %rd37835;
	mul.lo.s64 	%rd32841, %rd32840, 1099511628211;
	shr.u64 	%rd32842, %rd32838, 8;
	and.b64  	%rd32843, %rd32842, 255;
	xor.b64  	%rd32844, %rd32843, %rd32841;
	mul.lo.s64 	%rd32845, %rd32844, 1099511628211;
	shr.u64 	%rd32846, %rd32838, 16;
	and.b64  	%rd32847, %rd32846, 255;
	xor.b64  	%rd32848, %rd32847, %rd32845;
	mul.lo.s64 	%rd32849, %rd32848, 1099511628211;
	shr.u64 	%rd32850, %rd32838, 24;
	and.b64  	%rd32851, %rd32850, 255;
	xor.b64  	%rd32852, %rd32851, %rd32849;
	mul.lo.s64 	%rd32853, %rd32852, 1099511628211;
	shr.u64 	%rd32854, %rd32838, 32;
	and.b64  	%rd32855, %rd32854, 255;
	xor.b64  	%rd32856, %rd32855, %rd32853;
	mul.lo.s64 	%rd32857, %rd32856, 1099511628211;
	shr.u64 	%rd32858, %rd32838, 40;
	and.b64  	%rd32859, %rd32858, 255;
	xor.b64  	%rd32860, %rd32859, %rd32857;
	mul.lo.s64 	%rd32861, %rd32860, 1099511628211;
	shr.u64 	%rd32862, %rd32838, 48;
	and.b64  	%rd32863, %rd32862, 255;
	xor.b64  	%rd32864, %rd32863, %rd32861;
	mul.lo.s64 	%rd32865, %rd32864, 1099511628211;
	shr.u64 	%rd32866, %rd32838, 56;
	xor.b64  	%rd32867, %rd32866, %rd32865;
	mul.lo.s64 	%rd32868, %rd32867, 1099511628211;
	ld.u64 	%rd32869, [%rd32837+8];
	and.b64  	%rd32870, %rd32869, 255;
	xor.b64  	%rd32871, %rd32870, %rd32868;
	mul.lo.s64 	%rd32872, %rd32871, 1099511628211;
	shr.u64 	%rd32873, %rd32869, 8;
	and.b64  	%rd32874, %rd32873, 255;
	xor.b64  	%rd32875, %rd32874, %rd32872;
	mul.lo.s64 	%rd32876, %rd32875, 1099511628211;
	shr.u64 	%rd32877, %rd32869, 16;
	and.b64  	%rd32878, %rd32877, 255;
	xor.b64  	%rd32879, %rd32878, %rd32876;
	mul.lo.s64 	%rd32880, %rd32879, 1099511628211;
	shr.u64 	%rd32881, %rd32869, 24;
	and.b64  	%rd32882, %rd32881, 255;
	xor.b64  	%rd32883, %rd32882, %rd32880;
	mul.lo.s64 	%rd32884, %rd32883, 1099511628211;
	shr.u64 	%rd32885, %rd32869, 32;
	and.b64  	%rd32886, %rd32885, 255;
	xor.b64  	%rd32887, %rd32886, %rd32884;
	mul.lo.s64 	%rd32888, %rd32887, 1099511628211;
	shr.u64 	%rd32889, %rd32869, 40;
	and.b64  	%rd32890, %rd32889, 255;
	xor.b64  	%rd32891, %rd32890, %rd32888;
	mul.lo.s64 	%rd32892, %rd32891, 1099511628211;
	shr.u64 	%rd32893, %rd32869, 48;
	and.b64  	%rd32894, %rd32893, 255;
	xor.b64  	%rd32895, %rd32894, %rd32892;
	mul.lo.s64 	%rd32896, %rd32895, 1099511628211;
	shr.u64 	%rd32897, %rd32869, 56;
	xor.b64  	%rd32898, %rd32897, %rd32896;
	mul.lo.s64 	%rd37835, %rd32898, 1099511628211;
	add.s64 	%rd37833, %rd37833, 2;
	setp.ne.s64 	%p1665, %rd37833, %rd37836;
	@%p1665 bra 	$L__BB34_830;
$L__BB34_831:
	setp.eq.s64 	%p1666, %rd215, 0;
	@%p1666 bra 	$L__BB34_833;
	shl.b64 	%rd32899, %rd37836, 3;
	add.s64 	%rd32900, %rd37854, %rd32899;
	ld.u64 	%rd32901, [%rd32900];
	and.b64  	%rd32902, %rd32901, 255;
	xor.b64  	%rd32903, %rd32902, %rd37835;
	mul.lo.s64 	%rd32904, %rd32903, 1099511628211;
	shr.u64 	%rd32905, %rd32901, 8;
	and.b64  	%rd32906, %rd32905, 255;
	xor.b64  	%rd32907, %rd32906, %rd32904;
	mul.lo.s64 	%rd32908, %rd32907, 1099511628211;
	shr.u64 	%rd32909, %rd32901, 16;
	and.b64  	%rd32910, %rd32909, 255;
	xor.b64  	%rd32911, %rd32910, %rd32908;
	mul.lo.s64 	%rd32912, %rd32911, 1099511628211;
	shr.u64 	%rd32913, %rd32901, 24;
	and.b64  	%rd32914, %rd32913, 255;
	xor.b64  	%rd32915, %rd32914, %rd32912;
	mul.lo.s64 	%rd32916, %rd32915, 1099511628211;
	shr.u64 	%rd32917, %rd32901, 32;
	and.b64  	%rd32918, %rd32917, 255;
	xor.b64  	%rd32919, %rd32918, %rd32916;
	mul.lo.s64 	%rd32920, %rd32919, 1099511628211;
	shr.u64 	%rd32921, %rd32901, 40;
	and.b64  	%rd32922, %rd32921, 255;
	xor.b64  	%rd32923, %rd32922, %rd32920;
	mul.lo.s64 	%rd32924, %rd32923, 1099511628211;
	shr.u64 	%rd32925, %rd32901, 48;
	and.b64  	%rd32926, %rd32925, 255;
	xor.b64  	%rd32927, %rd32926, %rd32924;
	mul.lo.s64 	%rd32928, %rd32927, 1099511628211;
	shr.u64 	%rd32929, %rd32901, 56;
	xor.b64  	%rd32930, %rd32929, %rd32928;
	mul.lo.s64 	%rd37835, %rd32930, 1099511628211;
$L__BB34_833:
	setp.eq.s64 	%p1667, %rd37829, %rd37835;
	@%p1667 bra 	$L__BB34_846;
	setp.eq.s64 	%p1668, %rd4130, 1;
	mov.b64 	%rd37841, -3750763034362895579;
	mov.b64 	%rd37842, 0;
	@%p1668 bra 	$L__BB34_837;
	and.b64  	%rd37842, %rd4130, -2;
	mov.b64 	%rd37841, -3750763034362895579;
	mov.b64 	%rd37839, 0;
$L__BB34_836:
	shl.b64 	%rd32936, %rd37839, 3;
	add.s64 	%rd32937, %rd37663, %rd32936;
	ld.u64 	%rd32938, [%rd32937];
	and.b64  	%rd32939, %rd32938, 255;
	xor.b64  	%rd32940, %rd32939, %rd37841;
	mul.lo.s64 	%rd32941, %rd32940, 1099511628211;
	shr.u64 	%rd32942, %rd32938, 8;
	and.b64  	%rd32943, %rd32942, 255;
	xor.b64  	%rd32944, %rd32943, %rd32941;
	mul.lo.s64 	%rd32945, %rd32944, 1099511628211;
	shr.u64 	%rd32946, %rd32938, 16;
	and.b64  	%rd32947, %rd32946, 255;
	xor.b64  	%rd32948, %rd32947, %rd32945;
	mul.lo.s64 	%rd32949, %rd32948, 1099511628211;
	shr.u64 	%rd32950, %rd32938, 24;
	and.b64  	%rd32951, %rd32950, 255;
	xor.b64  	%rd32952, %rd32951, %rd32949;
	mul.lo.s64 	%rd32953, %rd32952, 1099511628211;
	shr.u64 	%rd32954, %rd32938, 32;
	and.b64  	%rd32955, %rd32954, 255;
	xor.b64  	%rd32956, %rd32955, %rd32953;
	mul.lo.s64 	%rd32957, %rd32956, 1099511628211;
	shr.u64 	%rd32958, %rd32938, 40;
	and.b64  	%rd32959, %rd32958, 255;
	xor.b64  	%rd32960, %rd32959, %rd32957;
	mul.lo.s64 	%rd32961, %rd32960, 1099511628211;
	shr.u64 	%rd32962, %rd32938, 48;
	and.b64  	%rd32963, %rd32962, 255;
	xor.b64  	%rd32964, %rd32963, %rd32961;
	mul.lo.s64 	%rd32965, %rd32964, 1099511628211;
	shr.u64 	%rd32966, %rd32938, 56;
	xor.b64  	%rd32967, %rd32966, %rd32965;
	mul.lo.s64 	%rd32968, %rd32967, 1099511628211;
	ld.u64 	%rd32969, [%rd32937+8];
	and.b64  	%rd32970, %rd32969, 255;
	xor.b64  	%rd32971, %rd32970, %rd32968;
	mul.lo.s64 	%rd32972, %rd32971, 1099511628211;
	shr.u64 	%rd32973, %rd32969, 8;
	and.b64  	%rd32974, %rd32973, 255;
	xor.b64  	%rd32975, %rd32974, %rd32972;
	mul.lo.s64 	%rd32976, %rd32975, 1099511628211;
	shr.u64 	%rd32977, %rd32969, 16;
	and.b64  	%rd32978, %rd32977, 255;
	xor.b64  	%rd32979, %rd32978, %rd32976;
	mul.lo.s64 	%rd32980, %rd32979, 1099511628211;
	shr.u64 	%rd32981, %rd32969, 24;
	and.b64  	%rd32982, %rd32981, 255;
	xor.b64  	%rd32983, %rd32982, %rd32980;
	mul.lo.s64 	%rd32984, %rd32983, 1099511628211;
	shr.u64 	%rd32985, %rd32969, 32;
	and.b64  	%rd32986, %rd32985, 255;
	xor.b64  	%rd32987, %rd32986, %rd32984;
	mul.lo.s64 	%rd32988, %rd32987, 1099511628211;
	shr.u64 	%rd32989, %rd32969, 40;
	and.b64  	%rd32990, %rd32989, 255;
	xor.b64  	%rd32991, %rd32990, %rd32988;
	mul.lo.s64 	%rd32992, %rd32991, 1099511628211;
	shr.u64 	%rd32993, %rd32969, 48;
	and.b64  	%rd32994, %rd32993, 255;
	xor.b64  	%rd32995, %rd32994, %rd32992;
	mul.lo.s64 	%rd32996, %rd32995, 1099511628211;
	shr.u64 	%rd32997, %rd32969, 56;
	xor.b64  	%rd32998, %rd32997, %rd32996;
	mul.lo.s64 	%rd37841, %rd32998, 1099511628211;
	add.s64 	%rd37839, %rd37839, 2;
	setp.ne.s64 	%p1669, %rd37839, %rd37842;
	@%p1669 bra 	$L__BB34_836;
$L__BB34_837:
	setp.eq.s64 	%p1670, %rd215, 0;
	@%p1670 bra 	$L__BB34_839;
	shl.b64 	%rd32999, %rd37842, 3;
	add.s64 	%rd33000, %rd37663, %rd32999;
	ld.u64 	%rd33001, [%rd33000];
	and.b64  	%rd33002, %rd33001, 255;
	xor.b64  	%rd33003, %rd33002, %rd37841;
	mul.lo.s64 	%rd33004, %rd33003, 1099511628211;
	shr.u64 	%rd33005, %rd33001, 8;
	and.b64  	%rd33006, %rd33005, 255;
	xor.b64  	%rd33007, %rd33006, %rd33004;
	mul.lo.s64 	%rd33008, %rd33007, 1099511628211;
	shr.u64 	%rd33009, %rd33001, 16;
	and.b64  	%rd33010, %rd33009, 255;
	xor.b64  	%rd33011, %rd33010, %rd33008;
	mul.lo.s64 	%rd33012, %rd33011, 1099511628211;
	shr.u64 	%rd33013, %rd33001, 24;
	and.b64  	%rd33014, %rd33013, 255;
	xor.b64  	%rd33015, %rd33014, %rd33012;
	mul.lo.s64 	%rd33016, %rd33015, 1099511628211;
	shr.u64 	%rd33017, %rd33001, 32;
	and.b64  	%rd33018, %rd33017, 255;
	xor.b64  	%rd33019, %rd33018, %rd33016;
	mul.lo.s64 	%rd33020, %rd33019, 1099511628211;
	shr.u64 	%rd33021, %rd33001, 40;
	and.b64  	%rd33022, %rd33021, 255;
	xor.b64  	%rd33023, %rd33022, %rd33020;
	mul.lo.s64 	%rd33024, %rd33023, 1099511628211;
	shr.u64 	%rd33025, %rd33001, 48;
	and.b64  	%rd33026, %rd33025, 255;
	xor.b64  	%rd33027, %rd33026, %rd33024;
	mul.lo.s64 	%rd33028, %rd33027, 1099511628211;
	shr.u64 	%rd33029, %rd33001, 56;
	xor.b64  	%rd33030, %rd33029, %rd33028;
	mul.lo.s64 	%rd37841, %rd33030, 1099511628211;
$L__BB34_839:
	setp.eq.s64 	%p1671, %rd4130, 1;
	mov.b64 	%rd37847, -3750763034362895579;
	mov.b64 	%rd37848, 0;
	@%p1671 bra 	$L__BB34_842;
	and.b64  	%rd37848, %rd4130, -2;
	mov.b64 	%rd37847, -3750763034362895579;
	mov.b64 	%rd37845, 0;
$L__BB34_841:
	shl.b64 	%rd33036, %rd37845, 3;
	add.s64 	%rd33037, %rd37854, %rd33036;
	ld.u64 	%rd33038, [%rd33037];
	and.b64  	%rd33039, %rd33038, 255;
	xor.b64  	%rd33040, %rd33039, %rd37847;
	mul.lo.s64 	%rd33041, %rd33040, 1099511628211;
	shr.u64 	%rd33042, %rd33038, 8;
	and.b64  	%rd33043, %rd33042, 255;
	xor.b64  	%rd33044, %rd33043, %rd33041;
	mul.lo.s64 	%rd33045, %rd33044, 1099511628211;
	shr.u64 	%rd33046, %rd33038, 16;
	and.b64  	%rd33047, %rd33046, 255;
	xor.b64  	%rd33048, %rd33047, %rd33045;
	mul.lo.s64 	%rd33049, %rd33048, 1099511628211;
	shr.u64 	%rd33050, %rd33038, 24;
	and.b64  	%rd33051, %rd33050, 255;
	xor.b64  	%rd33052, %rd33051, %rd33049;
	mul.lo.s64 	%rd33053, %rd33052, 1099511628211;
	shr.u64 	%rd33054, %rd33038, 32;
	and.b64  	%rd33055, %rd33054, 255;
	xor.b64  	%rd33056, %rd33055, %rd33053;
	mul.lo.s64 	%rd33057, %rd33056, 1099511628211;
	shr.u64 	%rd33058, %rd33038, 40;
	and.b64  	%rd33059, %rd33058, 255;
	xor.b64  	%rd33060, %rd33059, %rd33057;
	mul.lo.s64 	%rd33061, %rd33060, 1099511628211;
	shr.u64 	%rd33062, %rd33038, 48;
	and.b64  	%rd33063, %rd33062, 255;
	xor.b64  	%rd33064, %rd33063, %rd33061;
	mul.lo.s64 	%rd33065, %rd33064, 1099511628211;
	shr.u64 	%rd33066, %rd33038, 56;
	xor.b64  	%rd33067, %rd33066, %rd33065;
	mul.lo.s64 	%rd33068, %rd33067, 1099511628211;
	ld.u64 	%rd33069, [%rd33037+8];
	and.b64  	%rd33070, %rd33069, 255;
	xor.b64  	%rd33071, %rd33070, %rd33068;
	mul.lo.s64 	%rd33072, %rd33071, 1099511628211;
	shr.u64 	%rd33073, %rd33069, 8;
	and.b64  	%rd33074, %rd33073, 255;
	xor.b64  	%rd33075, %rd33074, %rd33072;
	mul.lo.s64 	%rd33076, %rd33075, 1099511628211;
	shr.u64 	%rd33077, %rd33069, 16;
	and.b64  	%rd33078, %rd33077, 255;
	xor.b64  	%rd33079, %rd33078, %rd33076;
	mul.lo.s64 	%rd33080, %rd33079, 1099511628211;
	shr.u64 	%rd33081, %rd33069, 24;
	and.b64  	%rd33082, %rd33081, 255;
	xor.b64  	%rd33083, %rd33082, %rd33080;
	mul.lo.s64 	%rd33084, %rd33083, 1099511628211;
	shr.u64 	%rd33085, %rd33069, 32;
	and.b64  	%rd33086, %rd33085, 255;
	xor.b64  	%rd33087, %rd33086, %rd33084;
	mul.lo.s64 	%rd33088, %rd33087, 1099511628211;
	shr.u64 	%rd33089, %rd33069, 40;
	and.b64  	%rd33090, %rd33089, 255;
	xor.b64  	%rd33091, %rd33090, %rd33088;
	mul.lo.s64 	%rd33092, %rd33091, 1099511628211;
	shr.u64 	%rd33093, %rd33069, 48;
	and.b64  	%rd33094, %rd33093, 255;
	xor.b64  	%rd33095, %rd33094, %rd33092;
	mul.lo.s64 	%rd33096, %rd33095, 1099511628211;
	shr.u64 	%rd33097, %rd33069, 56;
	xor.b64  	%rd33098, %rd33097, %rd33096;
	mul.lo.s64 	%rd37847, %rd33098, 1099511628211;
	add.s64 	%rd37845, %rd37845, 2;
	setp.ne.s64 	%p1672, %rd37845, %rd37848;
	@%p1672 bra 	$L__BB34_841;
$L__BB34_842:
	setp.eq.s64 	%p1673, %rd215, 0;
	@%p1673 bra 	$L__BB34_844;
	shl.b64 	%rd33099, %rd37848, 3;
	add.s64 	%rd33100, %rd37854, %rd33099;
	ld.u64 	%rd33101, [%rd33100];
	and.b64  	%rd33102, %rd33101, 255;
	xor.b64  	%rd33103, %rd33102, %rd37847;
	mul.lo.s64 	%rd33104, %rd33103, 1099511628211;
	shr.u64 	%rd33105, %rd33101, 8;
	and.b64  	%rd33106, %rd33105, 255;
	xor.b64  	%rd33107, %rd33106, %rd33104;
	mul.lo.s64 	%rd33108, %rd33107, 1099511628211;
	shr.u64 	%rd33109, %rd33101, 16;
	and.b64  	%rd33110, %rd33109, 255;
	xor.b64  	%rd33111, %rd33110, %rd33108;
	mul.lo.s64 	%rd33112, %rd33111, 1099511628211;
	shr.u64 	%rd33113, %rd33101, 24;
	and.b64  	%rd33114, %rd33113, 255;
	xor.b64  	%rd33115, %rd33114, %rd33112;
	mul.lo.s64 	%rd33116, %rd33115, 1099511628211;
	shr.u64 	%rd33117, %rd33101, 32;
	and.b64  	%rd33118, %rd33117, 255;
	xor.b64  	%rd33119, %rd33118, %rd33116;
	mul.lo.s64 	%rd33120, %rd33119, 1099511628211;
	shr.u64 	%rd33121, %rd33101, 40;
	and.b64  	%rd33122, %rd33121, 255;
	xor.b64  	%rd33123, %rd33122, %rd33120;
	mul.lo.s64 	%rd33124, %rd33123, 1099511628211;
	shr.u64 	%rd33125, %rd33101, 48;
	and.b64  	%rd33126, %rd33125, 255;
	xor.b64  	%rd33127, %rd33126, %rd33124;
	mul.lo.s64 	%rd33128, %rd33127, 1099511628211;
	shr.u64 	%rd33129, %rd33101, 56;
	xor.b64  	%rd33130, %rd33129, %rd33128;
	mul.lo.s64 	%rd37847, %rd33130, 1099511628211;
$L__BB34_844:
	setp.lt.u64 	%p1674, %rd37841, %rd37847;
	mov.u64 	%rd37853, %rd37663;
	@%p1674 bra 	$L__BB34_845;
	bra.uni 	$L__BB34_850;
$L__BB34_845:
	mov.u64 	%rd37853, %rd37854;
	mov.u64 	%rd37854, %rd37663;
	bra.uni 	$L__BB34_850;
$L__BB34_846:
	setp.eq.s32 	%p1675, %r120, 0;
	mov.u64 	%rd37853, %rd37663;
	@%p1675 bra 	$L__BB34_850;
	mov.b64 	%rd37851, 0;
$L__BB34_848:
	shl.b64 	%rd33132, %rd37851, 3;
	add.s64 	%rd33133, %rd37663, %rd33132;
	ld.u64 	%rd1499, [%rd33133];
	add.s64 	%rd33134, %rd37854, %rd33132;
	ld.u64 	%rd1500, [%rd33134];
	setp.lt.u64 	%p1676, %rd1499, %rd1500;
	@%p1676 bra 	$L__BB34_845;
	setp.le.u64 	%p1677, %rd1499, %rd1500;
	add.s64 	%rd37851, %rd37851, 1;
	setp.lt.u64 	%p1678, %rd37851, %rd12;
	and.pred  	%p1679, %p1677, %p1678;
	mov.u64 	%rd37853, %rd37663;
	@%p1679 bra 	$L__BB34_848;
$L__BB34_850:
	add.s64 	%rd1510, %rd4130, -1;
	and.b64  	%rd1511, %rd4130, 1;
	and.b64  	%rd1512, %rd4130, -2;
	mov.b32 	%r468, 2;
	shl.b32 	%r387, %r3, 6;
	add.s32 	%r389, %r324, %r387;
$L__BB34_851:
	mov.u32 	%r20, %r468;
	bar.sync 	0;
	add.s32 	%r386, %r20, -1;
	st.shared.v2.u64 	[%r389], {%rd37124, %rd37866};
	st.shared.v2.u64 	[%r389+16], {%rd37008, %rd37864};
	st.shared.v2.u64 	[%r389+32], {%rd37006, %rd37854};
	st.shared.v2.u64 	[%r389+48], {%rd37853, %rd38108};
	bar.sync 	0;
	neg.s32 	%r390, %r20;
	and.b32  	%r391, %r3, %r390;
	shl.b32 	%r392, %r391, 3;
	shl.b32 	%r393, %r20, 2;
	and.b32  	%r394, %r386, %r3;
	shl.b32 	%r395, %r394, 3;
	min.u32 	%r22, %r395, 2048;
	min.u32 	%r23, %r392, 2048;
	add.s32 	%r396, %r23, %r393;
	min.u32 	%r24, %r396, 2048;
	add.s32 	%r397, %r24, %r393;
	min.u32 	%r25, %r397, 2048;
	sub.s32 	%r398, %r24, %r23;
	sub.s32 	%r399, %r25, %r24;
	setp.lt.s32 	%p1800, %r22, %r399;
	sub.s32 	%r400, %r22, %r399;
	selp.b32 	%r471, 0, %r400, %p1800;
	min.s32 	%r469, %r398, %r22;
	setp.ge.s32 	%p1801, %r471, %r469;
	@%p1801 bra 	$L__BB34_884;
	add.s32 	%r28, %r24, %r22;
$L__BB34_853:
	setp.eq.s64 	%p1802, %rd4130, 0;
	sub.s32 	%r401, %r469, %r471;
	shr.u32 	%r402, %r401, 31;
	add.s32 	%r403, %r401, %r402;
	shr.s32 	%r404, %r403, 1;
	add.s32 	%r31, %r404, %r471;
	add.s32 	%r405, %r31, %r23;
	shl.b32 	%r406, %r405, 3;
	mov.u32 	%r407, _ZZN3cub18CUB_300001_SM_10006detail10merge_sort30DeviceMergeSortBlockSortKernelINS2_10policy_hubIPPyE9Policy600ES6_PNS0_8NullTypeES6_SA_j18tuple_indexed_lessS5_S9_EEvbT0_T1_T2_T3_T4_PT6_PT7_T5_NS1_7vsmem_tEE19static_temp_storage;
	add.s32 	%r408, %r407, %r406;
	ld.shared.u64 	%rd1521, [%r408];
	not.b32 	%r409, %r31;
	add.s32 	%r410, %r28, %r409;
	shl.b32 	%r411, %r410, 3;
	add.s32 	%r412, %r407, %r411;
	ld.shared.u64 	%rd1522, [%r412];
	mov.b64 	%rd37871, -3750763034362895579;
	@%p1802 bra 	$L__BB34_859;
	setp.eq.s64 	%p1803, %rd1510, 0;
	mov.b64 	%rd37871, -3750763034362895579;
	mov.b64 	%rd37869, 0;
	@%p1803 bra 	$L__BB34_857;
	add.s64 	%rd37872, %rd1522, 8;
	mov.b64 	%rd37871, -3750763034362895579;
	mov.u64 	%rd37873, %rd1512;
$L__BB34_856:
	ld.u64 	%rd33281, [%rd37872+-8];
	and.b64  	%rd33282, %rd33281, 255;
	xor.b64  	%rd33283, %rd33282, %rd37871;
	mul.lo.s64 	%rd33284, %rd33283, 1099511628211;
	shr.u64 	%rd33285, %rd33281, 8;
	and.b64  	%rd33286, %rd33285, 255;
	xor.b64  	%rd33287, %rd33286, %rd33284;
	mul.lo.s64 	%rd33288, %rd33287, 1099511628211;
	shr.u64 	%rd33289, %rd33281, 16;
	and.b64  	%rd33290, %rd33289, 255;
	xor.b64  	%rd33291, %rd33290, %rd33288;
	mul.lo.s64 	%rd33292, %rd33291, 1099511628211;
	shr.u64 	%rd33293, %rd33281, 24;
	and.b64  	%rd33294, %rd33293, 255;
	xor.b64  	%rd33295, %rd33294, %rd33292;
	mul.lo.s64 	%rd33296, %rd33295, 1099511628211;
	shr.u64 	%rd33297, %rd33281, 32;
	and.b64  	%rd33298, %rd33297, 255;
	xor.b64  	%rd33299, %rd33298, %rd33296;
	mul.lo.s64 	%rd33300, %rd33299, 1099511628211;
	shr.u64 	%rd33301, %rd33281, 40;
	and.b64  	%rd33302, %rd33301, 255;
	xor.b64  	%rd33303, %rd33302, %rd33300;
	mul.lo.s64 	%rd33304, %rd33303, 1099511628211;
	shr.u64 	%rd33305, %rd33281, 48;
	and.b64  	%rd33306, %rd33305, 255;
	xor.b64  	%rd33307, %rd33306, %rd33304;
	mul.lo.s64 	%rd33308, %rd33307, 1099511628211;
	shr.u64 	%rd33309, %rd33281, 56;
	xor.b64  	%rd33310, %rd33309, %rd33308;
	mul.lo.s64 	%rd33311, %rd33310, 1099511628211;
	ld.u64 	%rd33312, [%rd37872];
	and.b64  	%rd33313, %rd33312, 255;
	xor.b64  	%rd33314, %rd33313, %rd33311;
	mul.lo.s64 	%rd33315, %rd33314, 1099511628211;
	shr.u64 	%rd33316, %rd33312, 8;
	and.b64  	%rd33317, %rd33316, 255;
	xor.b64  	%rd33318, %rd33317, %rd33315;
	mul.lo.s64 	%rd33319, %rd33318, 1099511628211;
	shr.u64 	%rd33320, %rd33312, 16;
	and.b64  	%rd33321, %rd33320, 255;
	xor.b64  	%rd33322, %rd33321, %rd33319;
	mul.lo.s64 	%rd33323, %rd33322, 1099511628211;
	shr.u64 	%rd33324, %rd33312, 24;
	and.b64  	%rd33325, %rd33324, 255;
	xor.b64  	%rd33326, %rd33325, %rd33323;
	mul.lo.s64 	%rd33327, %rd33326, 1099511628211;
	shr.u64 	%rd33328, %rd33312, 32;
	and.b64  	%rd33329, %rd33328, 255;
	xor.b64  	%rd33330, %rd33329, %rd33327;
	mul.lo.s64 	%rd33331, %rd33330, 1099511628211;
	shr.u64 	%rd33332, %rd33312, 40;
	and.b64  	%rd33333, %rd33332, 255;
	xor.b64  	%rd33334, %rd33333, %rd33331;
	mul.lo.s64 	%rd33335, %rd33334, 1099511628211;
	shr.u64 	%rd33336, %rd33312, 48;
	and.b64  	%rd33337, %rd33336, 255;
	xor.b64  	%rd33338, %rd33337, %rd33335;
	mul.lo.s64 	%rd33339, %rd33338, 1099511628211;
	shr.u64 	%rd33340, %rd33312, 56;
	xor.b64  	%rd33341, %rd33340, %rd33339;
	mul.lo.s64 	%rd37871, %rd33341, 1099511628211;
	add.s64 	%rd37873, %rd37873, -2;
	add.s64 	%rd37872, %rd37872, 16;
	setp.eq.s64 	%p1804, %rd37873, 0;
	mov.u64 	%rd37869, %rd1512;
	@%p1804 bra 	$L__BB34_857;
	bra.uni 	$L__BB34_856;
$L__BB34_857:
	setp.eq.s64 	%p1805, %rd1511, 0;
	@%p1805 bra 	$L__BB34_859;
	shl.b64 	%rd33342, %rd37869, 3;
	add.s64 	%rd33343, %rd1522, %rd33342;
	ld.u64 	%rd33344, [%rd33343];
	and.b64  	%rd33345, %rd33344, 255;
	xor.b64  	%rd33346, %rd33345, %rd37871;
	mul.lo.s64 	%rd33347, %rd33346, 1099511628211;
	shr.u64 	%rd33348, %rd33344, 8;
	and.b64  	%rd33349, %rd33348, 255;
	xor.b64  	%rd33350, %rd33349, %rd33347;
	mul.lo.s64 	%rd33351, %rd33350, 1099511628211;
	shr.u64 	%rd33352, %rd33344, 16;
	and.b64  	%rd33353, %rd33352, 255;
	xor.b64  	%rd33354, %rd33353, %rd33351;
	mul.lo.s64 	%rd33355, %rd33354, 1099511628211;
	shr.u64 	%rd33356, %rd33344, 24;
	and.b64  	%rd33357, %rd33356, 255;
	xor.b64  	%rd33358, %rd33357, %rd33355;
	mul.lo.s64 	%rd33359, %rd33358, 1099511628211;
	shr.u64 	%rd33360, %rd33344, 32;
	and.b64  	%rd33361, %rd33360, 255;
	xor.b64  	%rd33362, %rd33361, %rd33359;
	mul.lo.s64 	%rd33363, %rd33362, 1099511628211;
	shr.u64 	%rd33364, %rd33344, 40;
	and.b64  	%rd33365, %rd33364, 255;
	xor.b64  	%rd33366, %rd33365, %rd33363;
	mul.lo.s64 	%rd33367, %rd33366, 1099511628211;
	shr.u64 	%rd33368, %rd33344, 48;
	and.b64  	%rd33369, %rd33368, 255;
	xor.b64  	%rd33370, %rd33369, %rd33367;
	mul.lo.s64 	%rd33371, %rd33370, 1099511628211;
	shr.u64 	%rd33372, %rd33344, 56;
	xor.b64  	%rd33373, %rd33372, %rd33371;
	mul.lo.s64 	%rd37871, %rd33373, 1099511628211;
$L__BB34_859:
	setp.eq.s64 	%p1806, %rd4130, 0;
	mov.b64 	%rd37877, -3750763034362895579;
	@%p1806 bra 	$L__BB34_865;
	setp.eq.s64 	%p1807, %rd1510, 0;
	mov.b64 	%rd37877, -3750763034362895579;
	mov.b64 	%rd37878, 0;
	@%p1807 bra 	$L__BB34_863;
	mov.b64 	%rd37877, -3750763034362895579;
	mov.b64 	%rd37875, 0;
$L__BB34_862:
	shl.b64 	%rd33380, %rd37875, 3;
	add.s64 	%rd33381, %rd1521, %rd33380;
	ld.u64 	%rd33382, [%rd33381];
	and.b64  	%rd33383, %rd33382, 255;
	xor.b64  	%rd33384, %rd33383, %rd37877;
	mul.lo.s64 	%rd33385, %rd33384, 1099511628211;
	shr.u64 	%rd33386, %rd33382, 8;
	and.b64  	%rd33387, %rd33386, 255;
	xor.b64  	%rd33388, %rd33387, %rd33385;
	mul.lo.s64 	%rd33389, %rd33388, 1099511628211;
	shr.u64 	%rd33390, %rd33382, 16;
	and.b64  	%rd33391, %rd33390, 255;
	xor.b64  	%rd33392, %rd33391, %rd33389;
	mul.lo.s64 	%rd33393, %rd33392, 1099511628211;
	shr.u64 	%rd33394, %rd33382, 24;
	and.b64  	%rd33395, %rd33394, 255;
	xor.b64  	%rd33396, %rd33395, %rd33393;
	mul.lo.s64 	%rd33397, %rd33396, 1099511628211;
	shr.u64 	%rd33398, %rd33382, 32;
	and.b64  	%rd33399, %rd33398, 255;
	xor.b64  	%rd33400, %rd33399, %rd33397;
	mul.lo.s64 	%rd33401, %rd33400, 1099511628211;
	shr.u64 	%rd33402, %rd33382, 40;
	and.b64  	%rd33403, %rd33402, 255;
	xor.b64  	%rd33404, %rd33403, %rd33401;
	mul.lo.s64 	%rd33405, %rd33404, 1099511628211;
	shr.u64 	%rd33406, %rd33382, 48;
	and.b64  	%rd33407, %rd33406, 255;
	xor.b64  	%rd33408, %rd33407, %rd33405;
	mul.lo.s64 	%rd33409, %rd33408, 1099511628211;
	shr.u64 	%rd33410, %rd33382, 56;
	xor.b64  	%rd33411, %rd33410, %rd33409;
	mul.lo.s64 	%rd33412, %rd33411, 1099511628211;
	ld.u64 	%rd33413, [%rd33381+8];
	and.b64  	%rd33414, %rd33413, 255;
	xor.b64  	%rd33415, %rd33414, %rd33412;
	mul.lo.s64 	%rd33416, %rd33415, 1099511628211;
	shr.u64 	%rd33417, %rd33413, 8;
	and.b64  	%rd33418, %rd33417, 255;
	xor.b64  	%rd33419, %rd33418, %rd33416;
	mul.lo.s64 	%rd33420, %rd33419, 1099511628211;
	shr.u64 	%rd33421, %rd33413, 16;
	and.b64  	%rd33422, %rd33421, 255;
	xor.b64  	%rd33423, %rd33422, %rd33420;
	mul.lo.s64 	%rd33424, %rd33423, 1099511628211;
	shr.u64 	%rd33425, %rd33413, 24;
	and.b64  	%rd33426, %rd33425, 255;
	xor.b64  	%rd33427, %rd33426, %rd33424;
	mul.lo.s64 	%rd33428, %rd33427, 1099511628211;
	shr.u64 	%rd33429, %rd33413, 32;
	and.b64  	%rd33430, %rd33429, 255;
	xor.b64  	%rd33431, %rd33430, %rd33428;
	mul.lo.s64 	%rd33432, %rd33431, 1099511628211;
	shr.u64 	%rd33433, %rd33413, 40;
	and.b64  	%rd33434, %rd33433, 255;
	xor.b64  	%rd33435, %rd33434, %rd33432;
	mul.lo.s64 	%rd33436, %rd33435, 1099511628211;
	shr.u64 	%rd33437, %rd33413, 48;
	and.b64  	%rd33438, %rd33437, 255;
	xor.b64  	%rd33439, %rd33438, %rd33436;
	mul.lo.s64 	%rd33440, %rd33439, 1099511628211;
	shr.u64 	%rd33441, %rd33413, 56;
	xor.b64  	%rd33442, %rd33441, %rd33440;
	mul.lo.s64 	%rd37877, %rd33442, 1099511628211;
	add.s64 	%rd37875, %rd37875, 2;
	setp.ne.s64 	%p1808, %rd37875, %rd1512;
	mov.u64 	%rd37878, %rd1512;
	@%p1808 bra 	$L__BB34_862;
$L__BB34_863:
	setp.eq.s64 	%p1809, %rd1511, 0;
	@%p1809 bra 	$L__BB34_865;
	shl.b64 	%rd33443, %rd37878, 3;
	add.s64 	%rd33444, %rd1521, %rd33443;
	ld.u64 	%rd33445, [%rd33444];
	and.b64  	%rd33446, %rd33445, 255;
	xor.b64  	%rd33447, %rd33446, %rd37877;
	mul.lo.s64 	%rd33448, %rd33447, 1099511628211;
	shr.u64 	%rd33449, %rd33445, 8;
	and.b64  	%rd33450, %rd33449, 255;
	xor.b64  	%rd33451, %rd33450, %rd33448;
	mul.lo.s64 	%rd33452, %rd33451, 1099511628211;
	shr.u64 	%rd33453, %rd33445, 16;
	and.b64  	%rd33454, %rd33453, 255;
	xor.b64  	%rd33455, %rd33454, %rd33452;
	mul.lo.s64 	%rd33456, %rd33455, 1099511628211;
	shr.u64 	%rd33457, %rd33445, 24;
	and.b64  	%rd33458, %rd33457, 255;
	xor.b64  	%rd33459, %rd33458, %rd33456;
	mul.lo.s64 	%rd33460, %rd33459, 1099511628211;
	shr.u64 	%rd33461, %rd33445, 32;
	and.b64  	%rd33462, %rd33461, 255;
	xor.b64  	%rd33463, %rd33462, %rd33460;
	mul.lo.s64 	%rd33464, %rd33463, 1099511628211;
	shr.u64 	%rd33465, %rd33445, 40;
	and.b64  	%rd33466, %rd33465, 255;
	xor.b64  	%rd33467, %rd33466, %rd33464;
	mul.lo.s64 	%rd33468, %rd33467, 1099511628211;
	shr.u64 	%rd33469, %rd33445, 48;
	and.b64  	%rd33470, %rd33469, 255;
	xor.b64  	%rd33471, %rd33470, %rd33468;
	mul.lo.s64 	%rd33472, %rd33471, 1099511628211;
	shr.u64 	%rd33473, %rd33445, 56;
	xor.b64  	%rd33474, %rd33473, %rd33472;
	mul.lo.s64 	%rd37877, %rd33474, 1099511628211;
$L__BB34_865:
	setp.eq.s64 	%p1810, %rd37871, %rd37877;
	@%p1810 bra 	$L__BB34_879;
	setp.eq.s64 	%p1811, %rd4130, 0;
	mov.b64 	%rd37885, -3750763034362895579;
	@%p1811 bra 	$L__BB34_872;
	setp.eq.s64 	%p1812, %rd1510, 0;
	mov.b64 	%rd37885, -3750763034362895579;
	mov.b64 	%rd37883, 0;
	@%p1812 bra 	$L__BB34_870;
	mov.b64 	%rd37885, -3750763034362895579;
	mov.b64 	%rd37886, 0;
$L__BB34_869:
	shl.b64 	%rd33481, %rd37886, 3;
	add.s64 	%rd33482, %rd1522, %rd33481;
	ld.u64 	%rd33483, [%rd33482];
	and.b64  	%rd33484, %rd33483, 255;
	xor.b64  	%rd33485, %rd33484, %rd37885;
	mul.lo.s64 	%rd33486, %rd33485, 1099511628211;
	shr.u64 	%rd33487, %rd33483, 8;
	and.b64  	%rd33488, %rd33487, 255;
	xor.b64  	%rd33489, %rd33488, %rd33486;
	mul.lo.s64 	%rd33490, %rd33489, 1099511628211;
	shr.u64 	%rd33491, %rd33483, 16;
	and.b64  	%rd33492, %rd33491, 255;
	xor.b64  	%rd33493, %rd33492, %rd33490;
	mul.lo.s64 	%rd33494, %rd33493, 1099511628211;
	shr.u64 	%rd33495, %rd33483, 24;
	and.b64  	%rd33496, %rd33495, 255;
	xor.b64  	%rd33497, %rd33496, %rd33494;
	mul.lo.s64 	%rd33498, %rd33497, 1099511628211;
	shr.u64 	%rd33499, %rd33483, 32;
	and.b64  	%rd33500, %rd33499, 255;
	xor.b64  	%rd33501, %rd33500, %rd33498;
	mul.lo.s64 	%rd33502, %rd33501, 1099511628211;
	shr.u64 	%rd33503, %rd33483, 40;
	and.b64  	%rd33504, %rd33503, 255;
	xor.b64  	%rd33505, %rd33504, %rd33502;
	mul.lo.s64 	%rd33506, %rd33505, 1099511628211;
	shr.u64 	%rd33507, %rd33483, 48;
	and.b64  	%rd33508, %rd33507, 255;
	xor.b64  	%rd33509, %rd33508, %rd33506;
	mul.lo.s64 	%rd33510, %rd33509, 1099511628211;
	shr.u64 	%rd33511, %rd33483, 56;
	xor.b64  	%rd33512, %rd33511, %rd33510;
	mul.lo.s64 	%rd33513, %rd33512, 1099511628211;
	ld.u64 	%rd33514, [%rd33482+8];
	and.b64  	%rd33515, %rd33514, 255;
	xor.b64  	%rd33516, %rd33515, %rd33513;
	mul.lo.s64 	%rd33517, %rd33516, 1099511628211;
	shr.u64 	%rd33518, %rd33514, 8;
	and.b64  	%rd33519, %rd33518, 255;
	xor.b64  	%rd33520, %rd33519, %rd33517;
	mul.lo.s64 	%rd33521, %rd33520, 1099511628211;
	shr.u64 	%rd33522, %rd33514, 16;
	and.b64  	%rd33523, %rd33522, 255;
	xor.b64  	%rd33524, %rd33523, %rd33521;
	mul.lo.s64 	%rd33525, %rd33524, 1099511628211;
	shr.u64 	%rd33526, %rd33514, 24;
	and.b64  	%rd33527, %rd33526, 255;
	xor.b64  	%rd33528, %rd33527, %rd33525;
	mul.lo.s64 	%rd33529, %rd33528, 1099511628211;
	shr.u64 	%rd33530, %rd33514, 32;
	and.b64  	%rd33531, %rd33530, 255;
	xor.b64  	%rd33532, %rd33531, %rd33529;
	mul.lo.s64 	%rd33533, %rd33532, 1099511628211;
	shr.u64 	%rd33534, %rd33514, 40;
	and.b64  	%rd33535, %rd33534, 255;
	xor.b64  	%rd33536, %rd33535, %rd33533;
	mul.lo.s64 	%rd33537, %rd33536, 1099511628211;
	shr.u64 	%rd33538, %rd33514, 48;
	and.b64  	%rd33539, %rd33538, 255;
	xor.b64  	%rd33540, %rd33539, %rd33537;
	mul.lo.s64 	%rd33541, %rd33540, 1099511628211;
	shr.u64 	%rd33542, %rd33514, 56;
	xor.b64  	%rd33543, %rd33542, %rd33541;
	mul.lo.s64 	%rd37885, %rd33543, 1099511628211;
	add.s64 	%rd37886, %rd37886, 2;
	setp.eq.s64 	%p1813, %rd37886, %rd1512;
	mov.u64 	%rd37883, %rd1512;
	@%p1813 bra 	$L__BB34_870;
	bra.uni 	$L__BB34_869;
$L__BB34_870:
	setp.eq.s64 	%p1814, %rd1511, 0;
	@%p1814 bra 	$L__BB34_872;
	shl.b64 	%rd33544, %rd37883, 3;
	add.s64 	%rd33545, %rd1522, %rd33544;
	ld.u64 	%rd33546, [%rd33545];
	and.b64  	%rd33547, %rd33546, 255;
	xor.b64  	%rd33548, %rd33547, %rd37885;
	mul.lo.s64 	%rd33549, %rd33548, 1099511628211;
	shr.u64 	%rd33550, %rd33546, 8;
	and.b64  	%rd33551, %rd33550, 255;
	xor.b64  	%rd33552, %rd33551, %rd33549;
	mul.lo.s64 	%rd33553, %rd33552, 1099511628211;
	shr.u64 	%rd33554, %rd33546, 16;
	and.b64  	%rd33555, %rd33554, 255;
	xor.b64  	%rd33556, %rd33555, %rd33553;
	mul.lo.s64 	%rd33557, %rd33556, 1099511628211;
	shr.u64 	%rd33558, %rd33546, 24;
	and.b64  	%rd33559, %rd33558, 255;
	xor.b64  	%rd33560, %rd33559, %rd33557;
	mul.lo.s64 	%rd33561, %rd33560, 1099511628211;
	shr.u64 	%rd33562, %rd33546, 32;
	and.b64  	%rd33563, %rd33562, 255;
	xor.b64  	%rd33564, %rd33563, %rd33561;
	mul.lo.s64 	%rd33565, %rd33564, 1099511628211;
	shr.u64 	%rd33566, %rd33546, 40;
	and.b64  	%rd33567, %rd33566, 255;
	xor.b64  	%rd33568, %rd33567, %rd33565;
	mul.lo.s64 	%rd33569, %rd33568, 1099511628211;
	shr.u64 	%rd33570, %rd33546, 48;
	and.b64  	%rd33571, %rd33570, 255;
	xor.b64  	%rd33572, %rd33571, %rd33569;
	mul.lo.s64 	%rd33573, %rd33572, 1099511628211;
	shr.u64 	%rd33574, %rd33546, 56;
	xor.b64  	%rd33575, %rd33574, %rd33573;
	mul.lo.s64 	%rd37885, %rd33575, 1099511628211;
$L__BB34_872:
	setp.eq.s64 	%p1815, %rd4130, 0;
	mov.b64 	%rd37890, -3750763034362895579;
	@%p1815 bra 	$L__BB34_878;
	setp.eq.s64 	%p1816, %rd1510, 0;
	mov.b64 	%rd37890, -3750763034362895579;
	mov.b64 	%rd37891, 0;
	@%p1816 bra 	$L__BB34_876;
	mov.b64 	%rd37890, -3750763034362895579;
	mov.b64 	%rd37888, 0;
$L__BB34_875:
	shl.b64 	%rd33582, %rd37888, 3;
	add.s64 	%rd33583, %rd1521, %rd33582;
	ld.u64 	%rd33584, [%rd33583];
	and.b64  	%rd33585, %rd33584, 255;
	xor.b64  	%rd33586, %rd33585, %rd37890;
	mul.lo.s64 	%rd33587, %rd33586, 1099511628211;
	shr.u64 	%rd33588, %rd33584, 8;
	and.b64  	%rd33589, %rd33588, 255;
	xor.b64  	%rd33590, %rd33589, %rd33587;
	mul.lo.s64 	%rd33591, %rd33590, 1099511628211;
	shr.u64 	%rd33592, %rd33584, 16;
	and.b64  	%rd33593, %rd33592, 255;
	xor.b64  	%rd33594, %rd33593, %rd33591;
	mul.lo.s64 	%rd33595, %rd33594, 1099511628211;
	shr.u64 	%rd33596, %rd33584, 24;
	and.b64  	%rd33597, %rd33596, 255;
	xor.b64  	%rd33598, %rd33597, %rd33595;
	mul.lo.s64 	%rd33599, %rd33598, 1099511628211;
	shr.u64 	%rd33600, %rd33584, 32;
	and.b64  	%rd33601, %rd33600, 255;
	xor.b64  	%rd33602, %rd33601, %rd33599;
	mul.lo.s64 	%rd33603, %rd33602, 1099511628211;
	shr.u64 	%rd33604, %rd33584, 40;
	and.b64  	%rd33605, %rd33604, 255;
	xor.b64  	%rd33606, %rd33605, %rd33603;
	mul.lo.s64 	%rd33607, %rd33606, 1099511628211;
	shr.u64 	%rd33608, %rd33584, 48;
	and.b64  	%rd33609, %rd33608, 255;
	xor.b64  	%rd33610, %rd33609, %rd33607;
	mul.lo.s64 	%rd33611, %rd33610, 1099511628211;
	shr.u64 	%rd33612, %rd33584, 56;
	xor.b64  	%rd33613, %rd33612, %rd33611;
	mul.lo.s64 	%rd33614, %rd33613, 1099511628211;
	ld.u64 	%rd33615, [%rd33583+8];
	and.b64  	%rd33616, %rd33615, 255;
	xor.b64  	%rd33617, %rd33616, %rd33614;
	mul.lo.s64 	%rd33618, %rd33617, 1099511628211;
	shr.u64 	%rd33619, %rd33615, 8;
	and.b64  	%rd33620, %rd33619, 255;
	xor.b64  	%rd33621, %rd33620, %rd33618;
	mul.lo.s64 	%rd33622, %rd33621, 1099511628211;
	shr.u64 	%rd33623, %rd33615, 16;
	and.b64  	%rd33624, %rd33623, 255;
	xor.b64  	%rd33625, %rd33624, %rd33622;
	mul.lo.s64 	%rd33626, %rd33625, 1099511628211;
	shr.u64 	%rd33627, %rd33615, 24;
	and.b64  	%rd33628, %rd33627, 255;
	xor.b64  	%rd33629, %rd33628, %rd33626;
	mul.lo.s64 	%rd33630, %rd33629, 1099511628211;
	shr.u64 	%rd33631, %rd33615, 32;
	and.b64  	%rd33632, %rd33631, 255;
	xor.b64  	%rd33633, %rd33632, %rd33630;
	mul.lo.s64 	%rd33634, %rd33633, 1099511628211;
	shr.u64 	%rd33635, %rd33615, 40;
	and.b64  	%rd33636, %rd33635, 255;
	xor.b64  	%rd33637, %rd33636, %rd33634;
	mul.lo.s64 	%rd33638, %rd33637, 1099511628211;
	shr.u64 	%rd33639, %rd33615, 48;
	and.b64  	%rd33640, %rd33639, 255;
	xor.b64  	%rd33641, %rd33640, %rd33638;
	mul.lo.s64 	%rd33642, %rd33641, 1099511628211;
	shr.u64 	%rd33643, %rd33615, 56;
	xor.b64  	%rd33644, %rd33643, %rd33642;
	mul.lo.s64 	%rd37890, %rd33644, 1099511628211;
	add.s64 	%rd37888, %rd37888, 2;
	setp.ne.s64 	%p1817, %rd37888, %rd1512;
	mov.u64 	%rd37891, %rd1512;
	@%p1817 bra 	$L__BB34_875;
$L__BB34_876:
	setp.eq.s64 	%p1818, %rd1511, 0;
	@%p1818 bra 	$L__BB34_878;
	shl.b64 	%rd33645, %rd37891, 3;
	add.s64 	%rd33646, %rd1521, %rd33645;
	ld.u64 	%rd33647, [%rd33646];
	and.b64  	%rd33648, %rd33647, 255;
	xor.b64  	%rd33649, %rd33648, %rd37890;
	mul.lo.s64 	%rd33650, %rd33649, 1099511628211;
	shr.u64 	%rd33651, %rd33647, 8;
	and.b64  	%rd33652, %rd33651, 255;
	xor.b64  	%rd33653, %rd33652, %rd33650;
	mul.lo.s64 	%rd33654, %rd33653, 1099511628211;
	shr.u64 	%rd33655, %rd33647, 16;
	and.b64  	%rd33656, %rd33655, 255;
	xor.b64  	%rd33657, %rd33656, %rd33654;
	mul.lo.s64 	%rd33658, %rd33657, 1099511628211;
	shr.u64 	%rd33659, %rd33647, 24;
	and.b64  	%rd33660, %rd33659, 255;
	xor.b64  	%rd33661, %rd33660, %rd33658;
	mul.lo.s64 	%rd33662, %rd33661, 1099511628211;
	shr.u64 	%rd33663, %rd33647, 32;
	and.b64  	%rd33664, %rd33663, 255;
	xor.b64  	%rd33665, %rd33664, %rd33662;
	mul.lo.s64 	%rd33666, %rd33665, 1099511628211;
	shr.u64 	%rd33667, %rd33647, 40;
	and.b64  	%rd33668, %rd33667, 255;
	xor.b64  	%rd33669, %rd33668, %rd33666;
	mul.lo.s64 	%rd33670, %rd33669, 1099511628211;
	shr.u64 	%rd33671, %rd33647, 48;
	and.b64  	%rd33672, %rd33671, 255;
	xor.b64  	%rd33673, %rd33672, %rd33670;
	mul.lo.s64 	%rd33674, %rd33673, 1099511628211;
	shr.u64 	%rd33675, %rd33647, 56;
	xor.b64  	%rd33676, %rd33675, %rd33674;
	mul.lo.s64 	%rd37890, %rd33676, 1099511628211;
$L__BB34_878:
	setp.ge.u64 	%p2065, %rd37885, %rd37890;
	bra.uni 	$L__BB34_883;
$L__BB34_879:
	setp.eq.s32 	%p1820, %r120, 0;
	mov.pred 	%p1819, -1;
	mov.pred 	%p2065, %p1819;
	@%p1820 bra 	$L__BB34_883;
	mov.b64 	%rd37881, 0;
$L__BB34_881:
	shl.b64 	%rd33678, %rd37881, 3;
	add.s64 	%rd33679, %rd1522, %rd33678;
	ld.u64 	%rd1545, [%rd33679];
	add.s64 	%rd33680, %rd1521, %rd33678;
	ld.u64 	%rd1546, [%rd33680];
	setp.lt.u64 	%p1822, %rd1545, %rd1546;
	mov.pred 	%p2065, 0;
	@%p1822 bra 	$L__BB34_883;
	setp.le.u64 	%p1824, %rd1545, %rd1546;
	add.s64 	%rd37881, %rd37881, 1;
	setp.lt.u64 	%p1825, %rd37881, %rd12;
	and.pred  	%p1826, %p1824, %p1825;
	mov.pred 	%p2065, %p1819;
	@%p1826 bra 	$L__BB34_881;
$L__BB34_883:
	add.s32 	%r413, %r31, 1;
	selp.b32 	%r471, %r413, %r471, %p2065;
	selp.b32 	%r469, %r469, %r31, %p2065;
	setp.lt.s32 	%p1827, %r471, %r469;
	@%p1827 bra 	$L__BB34_853;
$L__BB34_884:
	add.s32 	%r35, %r471, %r23;
	add.s32 	%r414, %r24, %r22;
	sub.s32 	%r36, %r414, %r471;
	shl.b32 	%r415, %r35, 3;
	mov.u32 	%r416, _ZZN3cub18CUB_300001_SM_10006detail10merge_sort30DeviceMergeSortBlockSortKernelINS2_10policy_hubIPPyE9Policy600ES6_PNS0_8NullTypeES6_SA_j18tuple_indexed_lessS5_S9_EEvbT0_T1_T2_T3_T4_PT6_PT7_T5_NS1_7vsmem_tEE19static_temp_storage;
	add.s32 	%r37, %r416, %r415;
	ld.shared.u64 	%rd37947, [%r37];
	shl.b32 	%r417, %r36, 3;
	add.s32 	%r38, %r416, %r417;
	ld.shared.u64 	%rd37919, [%r38];
	setp.ge.s32 	%p1829, %r36, %r25;
	mov.pred 	%p1828, 0;
	mov.pred 	%p2066, %p1828;
	@%p1829 bra 	$L__BB34_916;
	setp.ge.s32 	%p1831, %r35, %r24;
	mov.pred 	%p1830, -1;
	mov.pred 	%p2066, %p1830;
	@%p1831 bra 	$L__BB34_916;
	setp.eq.s64 	%p1832, %rd4130, 0;
	mov.b64 	%rd37897, -3750763034362895579;
	@%p1832 bra 	$L__BB34_892;
	setp.eq.s64 	%p1833, %rd1510, 0;
	mov.b64 	%rd37897, -3750763034362895579;
	mov.b64 	%rd37895, 0;
	@%p1833 bra 	$L__BB34_890;
	mov.b64 	%rd37897, -3750763034362895579;
	mov.b64 	%rd37898, 0;
$L__BB34_889:
	shl.b64 	%rd33688, %rd37898, 3;
	add.s64 	%rd33689, %rd37919, %rd33688;
	ld.u64 	%rd33690, [%rd33689];
	and.b64  	%rd33691, %rd33690, 255;
	xor.b64  	%rd33692, %rd33691, %rd37897;
	mul.lo.s64 	%rd33693, %rd33692, 1099511628211;
	shr.u64 	%rd33694, %rd33690, 8;
	and.b64  	%rd33695, %rd33694, 255;
	xor.b64  	%rd33696, %rd33695, %rd33693;
	mul.lo.s64 	%rd33697, %rd33696, 1099511628211;
	shr.u64 	%rd33698, %rd33690, 16;
	and.b64  	%rd33699, %rd33698, 255;
	xor.b64  	%rd33700, %rd33699, %rd33697;
	mul.lo.s64 	%rd33701, %rd33700, 1099511628211;
	shr.u64 	%rd33702, %rd33690, 24;
	and.b64  	%rd33703, %rd33702, 255;
	xor.b64  	%rd33704, %rd33703, %rd33701;
	mul.lo.s64 	%rd33705, %rd33704, 1099511628211;
	shr.u64 	%rd33706, %rd33690, 32;
	and.b64  	%rd33707, %rd33706, 255;
	xor.b64  	%rd33708, %rd33707, %rd33705;
	mul.lo.s64 	%rd33709, %rd33708, 1099511628211;
	shr.u64 	%rd33710, %rd33690, 40;
	and.b64  	%rd33711, %rd33710, 255;
	xor.b64  	%rd33712, %rd33711, %rd33709;
	mul.lo.s64 	%rd33713, %rd33712, 1099511628211;
	shr.u64 	%rd33714, %rd33690, 48;
	and.b64  	%rd33715, %rd33714, 255;
	xor.b64  	%rd33716, %rd33715, %rd33713;
	mul.lo.s64 	%rd33717, %rd33716, 1099511628211;
	shr.u64 	%rd33718, %rd33690, 56;
	xor.b64  	%rd33719, %rd33718, %rd33717;
	mul.lo.s64 	%rd33720, %rd33719, 1099511628211;
	ld.u64 	%rd33721, [%rd33689+8];
	and.b64  	%rd33722, %rd33721, 255;
	xor.b64  	%rd33723, %rd33722, %rd33720;
	mul.lo.s64 	%rd33724, %rd33723, 1099511628211;
	shr.u64 	%rd33725, %rd33721, 8;
	and.b64  	%rd33726, %rd33725, 255;
	xor.b64  	%rd33727, %rd33726, %rd33724;
	mul.lo.s64 	%rd33728, %rd33727, 1099511628211;
	shr.u64 	%rd33729, %rd33721, 16;
	and.b64  	%rd33730, %rd33729, 255;
	xor.b64  	%rd33731, %rd33730, %rd33728;
	mul.lo.s64 	%rd33732, %rd33731, 1099511628211;
	shr.u64 	%rd33733, %rd33721, 24;
	and.b64  	%rd33734, %rd33733, 255;
	xor.b64  	%rd33735, %rd33734, %rd33732;
	mul.lo.s64 	%rd33736, %rd33735, 1099511628211;
	shr.u64 	%rd33737, %rd33721, 32;
	and.b64  	%rd33738, %rd33737, 255;
	xor.b64  	%rd33739, %rd33738, %rd33736;
	mul.lo.s64 	%rd33740, %rd33739, 1099511628211;
	shr.u64 	%rd33741, %rd33721, 40;
	and.b64  	%rd33742, %rd33741, 255;
	xor.b64  	%rd33743, %rd33742, %rd33740;
	mul.lo.s64 	%rd33744, %rd33743, 1099511628211;
	shr.u64 	%rd33745, %rd33721, 48;
	and.b64  	%rd33746, %rd33745, 255;
	xor.b64  	%rd33747, %rd33746, %rd33744;
	mul.lo.s64 	%rd33748, %rd33747, 1099511628211;
	shr.u64 	%rd33749, %rd33721, 56;
	xor.b64  	%rd33750, %rd33749, %rd33748;
	mul.lo.s64 	%rd37897, %rd33750, 1099511628211;
	add.s64 	%rd37898, %rd37898, 2;
	setp.eq.s64 	%p1834, %rd37898, %rd1512;
	mov.u64 	%rd37895, %rd1512;
	@%p1834 bra 	$L__BB34_890;
	bra.uni 	$L__BB34_889;
$L__BB34_890:
	setp.eq.s64 	%p1835, %rd1511, 0;
	@%p1835 bra 	$L__BB34_892;
	shl.b64 	%rd33751, %rd37895, 3;
	add.s64 	%rd33752, %rd37919, %rd33751;
	ld.u64 	%rd33753, [%rd33752];
	and.b64  	%rd33754, %rd33753, 255;
	xor.b64  	%rd33755, %rd33754, %rd37897;
	mul.lo.s64 	%rd33756, %rd33755, 1099511628211;
	shr.u64 	%rd33757, %rd33753, 8;
	and.b64  	%rd33758, %rd33757, 255;
	xor.b64  	%rd33759, %rd33758, %rd33756;
	mul.lo.s64 	%rd33760, %rd33759, 1099511628211;
	shr.u64 	%rd33761, %rd33753, 16;
	and.b64  	%rd33762, %rd33761, 255;
	xor.b64  	%rd33763, %rd33762, %rd33760;
	mul.lo.s64 	%rd33764, %rd33763, 1099511628211;
	shr.u64 	%rd33765, %rd33753, 24;
	and.b64  	%rd33766, %rd33765, 255;
	xor.b64  	%rd33767, %rd33766, %rd33764;
	mul.lo.s64 	%rd33768, %rd33767, 1099511628211;
	shr.u64 	%rd33769, %rd33753, 32;
	and.b64  	%rd33770, %rd33769, 255;
	xor.b64  	%rd33771, %rd33770, %rd33768;
	mul.lo.s64 	%rd33772, %rd33771, 1099511628211;
	shr.u64 	%rd33773, %rd33753, 40;
	and.b64  	%rd33774, %rd33773, 255;
	xor.b64  	%rd33775, %rd33774, %rd33772;
	mul.lo.s64 	%rd33776, %rd33775, 1099511628211;
	shr.u64 	%rd33777, %rd33753, 48;
	and.b64  	%rd33778, %rd33777, 255;
	xor.b64  	%rd33779, %rd33778, %rd33776;
	mul.lo.s64 	%rd33780, %rd33779, 1099511628211;
	shr.u64 	%rd33781, %rd33753, 56;
	xor.b64  	%rd33782, %rd33781, %rd33780;
	mul.lo.s64 	%rd37897, %rd33782, 1099511628211;
$L__BB34_892:
	setp.eq.s64 	%p1836, %rd4130, 0;
	mov.b64 	%rd37902, -3750763034362895579;
	@%p1836 bra 	$L__BB34_898;
	setp.eq.s64 	%p1837, %rd1510, 0;
	mov.b64 	%rd37902, -3750763034362895579;
	mov.b64 	%rd37903, 0;
	@%p1837 bra 	$L__BB34_896;
	mov.b64 	%rd37902, -3750763034362895579;
	mov.b64 	%rd37900, 0;
$L__BB34_895:
	shl.b64 	%rd33789, %rd37900, 3;
	add.s64 	%rd33790, %rd37947, %rd33789;
	ld.u64 	%rd33791, [%rd33790];
	and.b64  	%rd33792, %rd33791, 255;
	xor.b64  	%rd33793, %rd33792, %rd37902;
	mul.lo.s64 	%rd33794, %rd33793, 1099511628211;
	shr.u64 	%rd33795, %rd33791, 8;
	and.b64  	%rd33796, %rd33795, 255;
	xor.b64  	%rd33797, %rd33796, %rd33794;
	mul.lo.s64 	%rd33798, %rd33797, 1099511628211;
	shr.u64 	%rd33799, %rd33791, 16;
	and.b64  	%rd33800, %rd33799, 255;
	xor.b64  	%rd33801, %rd33800, %rd33798;
	mul.lo.s64 	%rd33802, %rd33801, 1099511628211;
	shr.u64 	%rd33803, %rd33791, 24;
	and.b64  	%rd33804, %rd33803, 255;
	xor.b64  	%rd33805, %rd33804, %rd33802;
	mul.lo.s64 	%rd33806, %rd33805, 1099511628211;
	shr.u64 	%rd33807, %rd33791, 32;
	and.b64  	%rd33808, %rd33807, 255;
	xor.b64  	%rd33809, %rd33808, %rd33806;
	mul.lo.s64 	%rd33810, %rd33809, 1099511628211;
	shr.u64 	%rd33811, %rd33791, 40;
	and.b64  	%rd33812, %rd33811, 255;
	xor.b64  	%rd33813, %rd33812, %rd33810;
	mul.lo.s64 	%rd33814, %rd33813, 1099511628211;
	shr.u64 	%rd33815, %rd33791, 48;
	and.b64  	%rd33816, %rd33815, 255;
	xor.b64  	%rd33817, %rd33816, %rd33814;
	mul.lo.s64 	%rd33818, %rd33817, 1099511628211;
	shr.u64 	%rd33819, %rd33791, 56;
	xor.b64  	%rd33820, %rd33819, %rd33818;
	mul.lo.s64 	%rd33821, %rd33820, 1099511628211;
	ld.u64 	%rd33822, [%rd33790+8];
	and.b64  	%rd33823, %rd33822, 255;
	xor.b64  	%rd33824, %rd33823, %rd33821;
	mul.lo.s64 	%rd33825, %rd33824, 1099511628211;
	shr.u64 	%rd33826, %rd33822, 8;
	and.b64  	%rd33827, %rd33826, 255;
	xor.b64  	%rd33828, %rd33827, %rd33825;
	mul.lo.s64 	%rd33829, %rd33828, 1099511628211;
	shr.u64 	%rd33830, %rd33822, 16;
	and.b64  	%rd33831, %rd33830, 255;
	xor.b64  	%rd33832, %rd33831, %rd33829;
	mul.lo.s64 	%rd33833, %rd33832, 1099511628211;
	shr.u64 	%rd33834, %rd33822, 24;
	and.b64  	%rd33835, %rd33834, 255;
	xor.b64  	%rd33836, %rd33835, %rd33833;
	mul.lo.s64 	%rd33837, %rd33836, 1099511628211;
	shr.u64 	%rd33838, %rd33822, 32;
	and.b64  	%rd33839, %rd33838, 255;
	xor.b64  	%rd33840, %rd33839, %rd33837;
	mul.lo.s64 	%rd33841, %rd33840, 1099511628211;
	shr.u64 	%rd33842, %rd33822, 40;
	and.b64  	%rd33843, %rd33842, 255;
	xor.b64  	%rd33844, %rd33843, %rd33841;
	mul.lo.s64 	%rd33845, %rd33844, 1099511628211;
	shr.u64 	%rd33846, %rd33822, 48;
	and.b64  	%rd33847, %rd33846, 255;
	xor.b64  	%rd33848, %rd33847, %rd33845;
	mul.lo.s64 	%rd33849, %rd33848, 1099511628211;
	shr.u64 	%rd33850, %rd33822, 56;
	xor.b64  	%rd33851, %rd33850, %rd33849;
	mul.lo.s64 	%rd37902, %rd33851, 1099511628211;
	add.s64 	%rd37900, %rd37900, 2;
	setp.ne.s64 	%p1838, %rd37900, %rd1512;
	mov.u64 	%rd37903, %rd1512;
	@%p1838 bra 	$L__BB34_895;
$L__BB34_896:
	setp.eq.s64 	%p1839, %rd1511, 0;
	@%p1839 bra 	$L__BB34_898;
	shl.b64 	%rd33852, %rd37903, 3;
	add.s64 	%rd33853, %rd37947, %rd33852;
	ld.u64 	%rd33854, [%rd33853];
	and.b64  	%rd33855, %rd33854, 255;
	xor.b64  	%rd33856, %rd33855, %rd37902;
	mul.lo.s64 	%rd33857, %rd33856, 1099511628211;
	shr.u64 	%rd33858, %rd33854, 8;
	and.b64  	%rd33859, %rd33858, 255;
	xor.b64  	%rd33860, %rd33859, %rd33857;
	mul.lo.s64 	%rd33861, %rd33860, 1099511628211;
	shr.u64 	%rd33862, %rd33854, 16;
	and.b64  	%rd33863, %rd33862, 255;
	xor.b64  	%rd33864, %rd33863, %rd33861;
	mul.lo.s64 	%rd33865, %rd33864, 1099511628211;
	shr.u64 	%rd33866, %rd33854, 24;
	and.b64  	%rd33867, %rd33866, 255;
	xor.b64  	%rd33868, %rd33867, %rd33865;
	mul.lo.s64 	%rd33869, %rd33868, 1099511628211;
	shr.u64 	%rd33870, %rd33854, 32;
	and.b64  	%rd33871, %rd33870, 255;
	xor.b64  	%rd33872, %rd33871, %rd33869;
	mul.lo.s64 	%rd33873, %rd33872, 1099511628211;
	shr.u64 	%rd33874, %rd33854, 40;
	and.b64  	%rd33875, %rd33874, 255;
	xor.b64  	%rd33876, %rd33875, %rd33873;
	mul.lo.s64 	%rd33877, %rd33876, 1099511628211;
	shr.u64 	%rd33878, %rd33854, 48;
	and.b64  	%rd33879, %rd33878, 255;
	xor.b64  	%rd33880, %rd33879, %rd33877;
	mul.lo.s64 	%rd33881, %rd33880, 1099511628211;
	shr.u64 	%rd33882, %rd33854, 56;
	xor.b64  	%rd33883, %rd33882, %rd33881;
	mul.lo.s64 	%rd37902, %rd33883, 1099511628211;
$L__BB34_898:
	setp.eq.s64 	%p1840, %rd37897, %rd37902;
	@%p1840 bra 	$L__BB34_912;
	setp.eq.s64 	%p1841, %rd4130, 0;
	mov.b64 	%rd37910, -3750763034362895579;
	@%p1841 bra 	$L__BB34_905;
	setp.eq.s64 	%p1842, %rd1510, 0;
	mov.b64 	%rd37910, -3750763034362895579;
	mov.b64 	%rd37908, 0;
	@%p1842 bra 	$L__BB34_903;
	mov.b64 	%rd37910, -3750763034362895579;
	mov.b64 	%rd37911, 0;
$L__BB34_902:
	shl.b64 	%rd33890, %rd37911, 3;
	add.s64 	%rd33891, %rd37919, %rd33890;
	ld.u64 	%rd33892, [%rd33891];
	and.b64  	%rd33893, %rd33892, 255;
	xor.b64  	%rd33894, %rd33893, %rd37910;
	mul.lo.s64 	%rd33895, %rd33894, 1099511628211;
	shr.u64 	%rd33896, %rd33892, 8;
	and.b64  	%rd33897, %rd33896, 255;
	xor.b64  	%rd33898, %rd33897, %rd33895;
	mul.lo.s64 	%rd33899, %rd33898, 1099511628211;
	shr.u64 	%rd33900, %rd33892, 16;
	and.b64  	%rd33901, %rd33900, 255;
	xor.b64  	%rd33902, %rd33901, %rd33899;
	mul.lo.s64 	%rd33903, %rd33902, 1099511628211;
	shr.u64 	%rd33904, %rd33892, 24;
	and.b64  	%rd33905, %rd33904, 255;
	xor.b64  	%rd33906, %rd33905, %rd33903;
	mul.lo.s64 	%rd33907, %rd33906, 1099511628211;
	shr.u64 	%rd33908, %rd33892, 32;
	and.b64  	%rd33909, %rd33908, 255;
	xor.b64  	%rd33910, %rd33909, %rd33907;
	mul.lo.s64 	%rd33911, %rd33910, 1099511628211;
	shr.u64 	%rd33912, %rd33892, 40;
	and.b64  	%rd33913, %rd33912, 255;
	xor.b64  	%rd33914, %rd33913, %rd33911;
	mul.lo.s64 	%rd33915, %rd33914, 1099511628211;
	shr.u64 	%rd33916, %rd33892, 48;
	and.b64  	%rd33917, %rd33916, 255;
	xor.b64  	%rd33918, %rd33917, %rd33915;
	mul.lo.s64 	%rd33919, %rd33918, 1099511628211;
	shr.u64 	%rd33920, %rd33892, 56;
	xor.b64  	%rd33921, %rd33920, %rd33919;
	mul.lo.s64 	%rd33922, %rd33921, 1099511628211;
	ld.u64 	%rd33923, [%rd33891+8];
	and.b64  	%rd33924, %rd33923, 255;
	xor.b64  	%rd33925, %rd33924, %rd33922;
	mul.lo.s64 	%rd33926, %rd33925, 1099511628211;
	shr.u64 	%rd33927, %rd33923, 8;
	and.b64  	%rd33928, %rd33927, 255;
	xor.b64  	%rd33929, %rd33928, %rd33926;
	mul.lo.s64 	%rd33930, %rd33929, 1099511628211;
	shr.u64 	%rd33931, %rd33923, 16;
	and.b64  	%rd33932, %rd33931, 255;
	xor.b64  	%rd33933, %rd33932, %rd33930;
	mul.lo.s64 	%rd33934, %rd33933, 1099511628211;
	shr.u64 	%rd33935, %rd33923, 24;
	and.b64  	%rd33936, %rd33935, 255;
	xor.b64  	%rd33937, %rd33936, %rd33934;
	mul.lo.s64 	%rd33938, %rd33937, 1099511628211;
	shr.u64 	%rd33939, %rd33923, 32;
	and.b64  	%rd33940, %rd33939, 255;
	xor.b64  	%rd33941, %rd33940, %rd33938;
	mul.lo.s64 	%rd33942, %rd33941, 1099511628211;
	shr.u64 	%rd33943, %rd33923, 40;
	and.b64  	%rd33944, %rd33943, 255;
	xor.b64  	%rd33945, %rd33944, %rd33942;
	mul.lo.s64 	%rd33946, %rd33945, 1099511628211;
	shr.u64 	%rd33947, %rd33923, 48;
	and.b64  	%rd33948, %rd33947, 255;
	xor.b64  	%rd33949, %rd33948, %rd33946;
	mul.lo.s64 	%rd33950, %rd33949, 1099511628211;
	shr.u64 	%rd33951, %rd33923, 56;
	xor.b64  	%rd33952, %rd33951, %rd33950;
	mul.lo.s64 	%rd37910, %rd33952, 1099511628211;
	add.s64 	%rd37911, %rd37911, 2;
	setp.eq.s64 	%p1843, %rd37911, %rd1512;
	mov.u64 	%rd37908, %rd1512;
	@%p1843 bra 	$L__BB34_903;
	bra.uni 	$L__BB34_902;
$L__BB34_903:
	setp.eq.s64 	%p1844, %rd1511, 0;
	@%p1844 bra 	$L__BB34_905;
	shl.b64 	%rd33953, %rd37908, 3;
	add.s64 	%rd33954, %rd37919, %rd33953;
	ld.u64 	%rd33955, [%rd33954];
	and.b64  	%rd33956, %rd33955, 255;
	xor.b64  	%rd33957, %rd33956, %rd37910;
	mul.lo.s64 	%rd33958, %rd33957, 1099511628211;
	shr.u64 	%rd33959, %rd33955, 8;
	and.b64  	%rd33960, %rd33959, 255;
	xor.b64  	%rd33961, %rd33960, %rd33958;
	mul.lo.s64 	%rd33962, %rd33961, 1099511628211;
	shr.u64 	%rd33963, %rd33955, 16;
	and.b64  	%rd33964, %rd33963, 255;
	xor.b64  	%rd33965, %rd33964, %rd33962;
	mul.lo.s64 	%rd33966, %rd33965, 1099511628211;
	shr.u64 	%rd33967, %rd33955, 24;
	and.b64  	%rd33968, %rd33967, 255;
	xor.b64  	%rd33969, %rd33968, %rd33966;
	mul.lo.s64 	%rd33970, %rd33969, 1099511628211;
	shr.u64 	%rd33971, %rd33955, 32;
	and.b64  	%rd33972, %rd33971, 255;
	xor.b64  	%rd33973, %rd33972, %rd33970;
	mul.lo.s64 	%rd33974, %rd33973, 1099511628211;
	shr.u64 	%rd33975, %rd33955, 40;
	and.b64  	%rd33976, %rd33975, 255;
	xor.b64  	%rd33977, %rd33976, %rd33974;
	mul.lo.s64 	%rd33978, %rd33977, 1099511628211;
	shr.u64 	%rd33979, %rd33955, 48;
	and.b64  	%rd33980, %rd33979, 255;
	xor.b64  	%rd33981, %rd33980, %rd33978;
	mul.lo.s64 	%rd33982, %rd33981, 1099511628211;
	shr.u64 	%rd33983, %rd33955, 56;
	xor.b64  	%rd33984, %rd33983, %rd33982;
	mul.lo.s64 	%rd37910, %rd33984, 1099511628211;
$L__BB34_905:
	setp.eq.s64 	%p1845, %rd4130, 0;
	mov.b64 	%rd37915, -3750763034362895579;
	@%p1845 bra 	$L__BB34_911;
	setp.eq.s64 	%p1846, %rd1510, 0;
	mov.b64 	%rd37915, -3750763034362895579;
	mov.b64 	%rd37916, 0;
	@%p1846 bra 	$L__BB34_909;
	mov.b64 	%rd37915, -3750763034362895579;
	mov.b64 	%rd37913, 0;
$L__BB34_908:
	shl.b64 	%rd33991, %rd37913, 3;
	add.s64 	%rd33992, %rd37947, %rd33991;
	ld.u64 	%rd33993, [%rd33992];
	and.b64  	%rd33994, %rd33993, 255;
	xor.b64  	%rd33995, %rd33994, %rd37915;
	mul.lo.s64 	%rd33996, %rd33995, 1099511628211;
	shr.u64 	%rd33997, %rd33993, 8;
	and.b64  	%rd33998, %rd33997, 255;
	xor.b64  	%rd33999, %rd33998, %rd33996;
	mul.lo.s64 	%rd34000, %rd33999, 1099511628211;
	shr.u64 	%rd34001, %rd33993, 16;
	and.b64  	%rd34002, %rd34001, 255;
	xor.b64  	%rd34003, %rd34002, %rd34000;
	mul.lo.s64 	%rd34004, %rd34003, 1099511628211;
	shr.u64 	%rd34005, %rd33993, 24;
	and.b64  	%rd34006, %rd34005, 255;
	xor.b64  	%rd34007, %rd34006, %rd34004;
	mul.lo.s64 	%rd34008, %rd34007, 1099511628211;
	shr.u64 	%rd34009, %rd33993, 32;
	and.b64  	%rd34010, %rd34009, 255;
	xor.b64  	%rd34011, %rd34010, %rd34008;
	mul.lo.s64 	%rd34012, %rd34011, 1099511628211;
	shr.u64 	%rd34013, %rd33993, 40;
	and.b64  	%rd34014, %rd34013, 255;
	xor.b64  	%rd34015, %rd34014, %rd34012;
	mul.lo.s64 	%rd34016, %rd34015, 1099511628211;
	shr.u64 	%rd34017, %rd33993, 48;
	and.b64  	%rd34018, %rd34017, 255;
	xor.b64  	%rd34019, %rd34018, %rd34016;
	mul.lo.s64 	%rd34020, %rd34019, 1099511628211;
	shr.u64 	%rd34021, %rd33993, 56;
	xor.b64  	%rd34022, %rd34021, %rd34020;
	mul.lo.s64 	%rd34023, %rd34022, 1099511628211;
	ld.u64 	%rd34024, [%rd33992+8];
	and.b64  	%rd34025, %rd34024, 255;
	xor.b64  	%rd34026, %rd34025, %rd34023;
	mul.lo.s64 	%rd34027, %rd34026, 1099511628211;
	shr.u64 	%rd34028, %rd34024, 8;
	and.b64  	%rd34029, %rd34028, 255;
	xor.b64  	%rd34030, %rd34029, %rd34027;
	mul.lo.s64 	%rd34031, %rd34030, 1099511628211;
	shr.u64 	%rd34032, %rd34024, 16;
	and.b64  	%rd34033, %rd34032, 255;
	xor.b64  	%rd34034, %rd34033, %rd34031;
	mul.lo.s64 	%rd34035, %rd34034, 1099511628211;
	shr.u64 	%rd34036, %rd34024, 24;
	and.b64  	%rd34037, %rd34036, 255;
	xor.b64  	%rd34038, %rd34037, %rd34035;
	mul.lo.s64 	%rd34039, %rd34038, 1099511628211;
	shr.u64 	%rd34040, %rd34024, 32;
	and.b64  	%rd34041, %rd34040, 255;
	xor.b64  	%rd34042, %rd34041, %rd34039;
	mul.lo.s64 	%rd34043, %rd34042, 1099511628211;
	shr.u64 	%rd34044, %rd34024, 40;
	and.b64  	%rd34045, %rd34044, 255;
	xor.b64  	%rd34046, %rd34045, %rd34043;
	mul.lo.s64 	%rd34047, %rd34046, 1099511628211;
	shr.u64 	%rd34048, %rd34024, 48;
	and.b64  	%rd34049, %rd34048, 255;
	xor.b64  	%rd34050, %rd34049, %rd34047;
	mul.lo.s64 	%rd34051, %rd34050, 1099511628211;
	shr.u64 	%rd34052, %rd34024, 56;
	xor.b64  	%rd34053, %rd34052, %rd34051;
	mul.lo.s64 	%rd37915, %rd34053, 1099511628211;
	add.s64 	%rd37913, %rd37913, 2;
	setp.ne.s64 	%p1847, %rd37913, %rd1512;
	mov.u64 	%rd37916, %rd1512;
	@%p1847 bra 	$L__BB34_908;
$L__BB34_909:
	setp.eq.s64 	%p1848, %rd1511, 0;
	@%p1848 bra 	$L__BB34_911;
	shl.b64 	%rd34054, %rd37916, 3;
	add.s64 	%rd34055, %rd37947, %rd34054;
	ld.u64 	%rd34056, [%rd34055];
	and.b64  	%rd34057, %rd34056, 255;
	xor.b64  	%rd34058, %rd34057, %rd37915;
	mul.lo.s64 	%rd34059, %rd34058, 1099511628211;
	shr.u64 	%rd34060, %rd34056, 8;
	and.b64  	%rd34061, %rd34060, 255;
	xor.b64  	%rd34062, %rd34061, %rd34059;
	mul.lo.s64 	%rd34063, %rd34062, 1099511628211;
	shr.u64 	%rd34064, %rd34056, 16;
	and.b64  	%rd34065, %rd34064, 255;
	xor.b64  	%rd34066, %rd34065, %rd34063;
	mul.lo.s64 	%rd34067, %rd34066, 1099511628211;
	shr.u64 	%rd34068, %rd34056, 24;
	and.b64  	%rd34069, %rd34068, 255;
	xor.b64  	%rd34070, %rd34069, %rd34067;
	mul.lo.s64 	%rd34071, %rd34070, 1099511628211;
	shr.u64 	%rd34072, %rd34056, 32;
	and.b64  	%rd34073, %rd34072, 255;
	xor.b64  	%rd34074, %rd34073, %rd34071;
	mul.lo.s64 	%rd34075, %rd34074, 1099511628211;
	shr.u64 	%rd34076, %rd34056, 40;
	and.b64  	%rd34077, %rd34076, 255;
	xor.b64  	%rd34078, %rd34077, %rd34075;
	mul.lo.s64 	%rd34079, %rd34078, 1099511628211;
	shr.u64 	%rd34080, %rd34056, 48;
	and.b64  	%rd34081, %rd34080, 255;
	xor.b64  	%rd34082, %rd34081, %rd34079;
	mul.lo.s64 	%rd34083, %rd34082, 1099511628211;
	shr.u64 	%rd34084, %rd34056, 56;
	xor.b64  	%rd34085, %rd34084, %rd34083;
	mul.lo.s64 	%rd37915, %rd34085, 1099511628211;
$L__BB34_911:
	setp.lt.u64 	%p2066, %rd37910, %rd37915;
	bra.uni 	$L__BB34_916;
$L__BB34_912:
	setp.eq.s32 	%p1850, %r120, 0;
	mov.pred 	%p2066, %p1828;
	@%p1850 bra 	$L__BB34_916;
	mov.b64 	%rd37906, 0;
$L__BB34_914:
	shl.b64 	%rd34087, %rd37906, 3;
	add.s64 	%rd34088, %rd37919, %rd34087;
	ld.u64 	%rd1587, [%rd34088];
	add.s64 	%rd34089, %rd37947, %rd34087;
	ld.u64 	%rd1588, [%rd34089];
	setp.lt.u64 	%p1852, %rd1587, %rd1588;
	mov.pred 	%p2066, %p1830;
	@%p1852 bra 	$L__BB34_916;
	setp.le.u64 	%p1854, %rd1587, %rd1588;
	add.s64 	%rd37906, %rd37906, 1;
	setp.lt.u64 	%p1855, %rd37906, %rd12;
	and.pred  	%p1856, %p1854, %p1855;
	mov.pred 	%p2066, %p1828;
	@%p1856 bra 	$L__BB34_914;
$L__BB34_916:
	selp.b64 	%rd37124, %rd37919, %rd37947, %p2066;
	selp.u32 	%r418, 1, 0, %p2066;
	add.s32 	%r39, %r36, %r418;
	not.pred 	%p1857, %p2066;
	selp.u32 	%r419, 1, 0, %p1857;
	add.s32 	%r40, %r35, %r419;
	@%p1857 bra 	$L__BB34_918;
	ld.shared.u64 	%rd37919, [%r38+8];
	bra.uni 	$L__BB34_919;
$L__BB34_918:
	ld.shared.u64 	%rd37947, [%r37+8];
$L__BB34_919:
	setp.ge.s32 	%p1859, %r39, %r25;
	mov.pred 	%p1858, 0;
	mov.pred 	%p2067, %p1858;
	@%p1859 bra 	$L__BB34_951;
	setp.ge.s32 	%p1861, %r40, %r24;
	mov.pred 	%p1860, -1;
	mov.pred 	%p2067, %p1860;
	@%p1861 bra 	$L__BB34_951;
	setp.eq.s64 	%p1862, %rd4130, 0;
	mov.b64 	%rd37923, -3750763034362895579;
	@%p1862 bra 	$L__BB34_927;
	setp.eq.s64 	%p1863, %rd1510, 0;
	mov.b64 	%rd37923, -3750763034362895579;
	mov.b64 	%rd37924, 0;
	@%p1863 bra 	$L__BB34_925;
	mov.b64 	%rd37923, -3750763034362895579;
	mov.b64 	%rd37921, 0;
$L__BB34_924:
	shl.b64 	%rd34097, %rd37921, 3;
	add.s64 	%rd34098, %rd37919, %rd34097;
	ld.u64 	%rd34099, [%rd34098];
	and.b64  	%rd34100, %rd34099, 255;
	xor.b64  	%rd34101, %rd34100, %rd37923;
	mul.lo.s64 	%rd34102, %rd34101, 1099511628211;
	shr.u64 	%rd34103, %rd34099, 8;
	and.b64  	%rd34104, %rd34103, 255;
	xor.b64  	%rd34105, %rd34104, %rd34102;
	mul.lo.s64 	%rd34106, %rd34105, 1099511628211;
	shr.u64 	%rd34107, %rd34099, 16;
	and.b64  	%rd34108, %rd34107, 255;
	xor.b64  	%rd34109, %rd34108, %rd34106;
	mul.lo.s64 	%rd34110, %rd34109, 1099511628211;
	shr.u64 	%rd34111, %rd34099, 24;
	and.b64  	%rd34112, %rd34111, 255;
	xor.b64  	%rd34113, %rd34112, %rd34110;
	mul.lo.s64 	%rd34114, %rd34113, 1099511628211;
	shr.u64 	%rd34115, %rd34099, 32;
	and.b64  	%rd34116, %rd34115, 255;
	xor.b64  	%rd34117, %rd34116, %rd34114;
	mul.lo.s64 	%rd34118, %rd34117, 1099511628211;
	shr.u64 	%rd34119, %rd34099, 40;
	and.b64  	%rd34120, %rd34119, 255;
	xor.b64  	%rd34121, %rd34120, %rd34118;
	mul.lo.s64 	%rd34122, %rd34121, 1099511628211;
	shr.u64 	%rd34123, %rd34099, 48;
	and.b64  	%rd34124, %rd34123, 255;
	xor.b64  	%rd34125, %rd34124, %rd34122;
	mul.lo.s64 	%rd34126, %rd34125, 1099511628211;
	shr.u64 	%rd34127, %rd34099, 56;
	xor.b64  	%rd34128, %rd34127, %rd34126;
	mul.lo.s64 	%rd34129, %rd34128, 1099511628211;
	ld.u64 	%rd34130, [%rd34098+8];
	and.b64  	%rd34131, %rd34130, 255;
	xor.b64  	%rd34132, %rd34131, %rd34129;
	mul.lo.s64 	%rd34133, %rd34132, 1099511628211;
	shr.u64 	%rd34134, %rd34130, 8;
	and.b64  	%rd34135, %rd34134, 255;
	xor.b64  	%rd34136, %rd34135, %rd34133;
	mul.lo.s64 	%rd34137, %rd34136, 1099511628211;
	shr.u64 	%rd34138, %rd34130, 16;
	and.b64  	%rd34139, %rd34138, 255;
	xor.b64  	%rd34140, %rd34139, %rd34137;
	mul.lo.s64 	%rd34141, %rd34140, 1099511628211;
	shr.u64 	%rd34142, %rd34130, 24;
	and.b64  	%rd34143, %rd34142, 255;
	xor.b64  	%rd34144, %rd34143, %rd34141;
	mul.lo.s64 	%rd34145, %rd34144, 1099511628211;
	shr.u64 	%rd34146, %rd34130, 32;
	and.b64  	%rd34147, %rd34146, 255;
	xor.b64  	%rd34148, %rd34147, %rd34145;
	mul.lo.s64 	%rd34149, %rd34148, 1099511628211;
	shr.u64 	%rd34150, %rd34130, 40;
	and.b64  	%rd34151, %rd34150, 255;
	xor.b64  	%rd34152, %rd34151, %rd34149;
	mul.lo.s64 	%rd34153, %rd34152, 1099511628211;
	shr.u64 	%rd34154, %rd34130, 48;
	and.b64  	%rd34155, %rd34154, 255;
	xor.b64  	%rd34156, %rd34155, %rd34153;
	mul.lo.s64 	%rd34157, %rd34156, 1099511628211;
	shr.u64 	%rd34158, %rd34130, 56;
	xor.b64  	%rd34159, %rd34158, %rd34157;
	mul.lo.s64 	%rd37923, %rd34159, 1099511628211;
	add.s64 	%rd37921, %rd37921, 2;
	setp.ne.s64 	%p1864, %rd37921, %rd1512;
	mov.u64 	%rd37924, %rd1512;
	@%p1864 bra 	$L__BB34_924;
$L__BB34_925:
	setp.eq.s64 	%p1865, %rd1511, 0;
	@%p1865 bra 	$L__BB34_927;
	shl.b64 	%rd34160, %rd37924, 3;
	add.s64 	%rd34161, %rd37919, %rd34160;
	ld.u64 	%rd34162, [%rd34161];
	and.b64  	%rd34163, %rd34162, 255;
	xor.b64  	%rd34164, %rd34163, %rd37923;
	mul.lo.s64 	%rd34165, %rd34164, 1099511628211;
	shr.u64 	%rd34166, %rd34162, 8;
	and.b64  	%rd34167, %rd34166, 255;
	xor.b64  	%rd34168, %rd34167, %rd34165;
	mul.lo.s64 	%rd34169, %rd34168, 1099511628211;
	shr.u64 	%rd34170, %rd34162, 16;
	and.b64  	%rd34171, %rd34170, 255;
	xor.b64  	%rd34172, %rd34171, %rd34169;
	mul.lo.s64 	%rd34173, %rd34172, 1099511628211;
	shr.u64 	%rd34174, %rd34162, 24;
	and.b64  	%rd34175, %rd34174, 255;
	xor.b64  	%rd34176, %rd34175, %rd34173;
	mul.lo.s64 	%rd34177, %rd34176, 1099511628211;
	shr.u64 	%rd34178, %rd34162, 32;
	and.b64  	%rd34179, %rd34178, 255;
	xor.b64  	%rd34180, %rd34179, %rd34177;
	mul.lo.s64 	%rd34181, %rd34180, 1099511628211;
	shr.u64 	%rd34182, %rd34162, 40;
	and.b64  	%rd34183, %rd34182, 255;
	xor.b64  	%rd34184, %rd34183, %rd34181;
	mul.lo.s64 	%rd34185, %rd34184, 1099511628211;
	shr.u64 	%rd34186, %rd34162, 48;
	and.b64  	%rd34187, %rd34186, 255;
	xor.b64  	%rd34188, %rd34187, %rd34185;
	mul.lo.s64 	%rd34189, %rd34188, 1099511628211;
	shr.u64 	%rd34190, %rd34162, 56;
	xor.b64  	%rd34191, %rd34190, %rd34189;
	mul.lo.s64 	%rd37923, %rd34191, 1099511628211;
$L__BB34_927:
	setp.eq.s64 	%p1866, %rd4130, 0;
	mov.b64 	%rd37929, -3750763034362895579;
	@%p1866 bra 	$L__BB34_933;
	setp.eq.s64 	%p1867, %rd1510, 0;
	mov.b64 	%rd37929, -3750763034362895579;
	mov.b64 	%rd37930, 0;
	@%p1867 bra 	$L__BB34_931;
	mov.b64 	%rd37929, -3750763034362895579;
	mov.b64 	%rd37927, 0;
$L__BB34_930:
	shl.b64 	%rd34198, %rd37927, 3;
	add.s64 	%rd34199, %rd37947, %rd34198;
	ld.u64 	%rd34200, [%rd34199];
	and.b64  	%rd34201, %rd34200, 255;
	xor.b64  	%rd34202, %rd34201, %rd37929;
	mul.lo.s64 	%rd34203, %rd34202, 1099511628211;
	shr.u64 	%rd34204, %rd34200, 8;
	and.b64  	%rd34205, %rd34204, 255;
	xor.b64  	%rd34206, %rd34205, %rd34203;
	mul.lo.s64 	%rd34207, %rd34206, 1099511628211;
	shr.u64 	%rd34208, %rd34200, 16;
	and.b64  	%rd34209, %rd34208, 255;
	xor.b64  	%rd34210, %rd34209, %rd34207;
	mul.lo.s64 	%rd34211, %rd34210, 1099511628211;
	shr.u64 	%rd34212, %rd34200, 24;
	and.b64  	%rd34213, %rd34212, 255;
	xor.b64  	%rd34214, %rd34213, %rd34211;
	mul.lo.s64 	%rd34215, %rd34214, 1099511628211;
	shr.u64 	%rd34216, %rd34200, 32;
	and.b64  	%rd34217, %rd34216, 255;
	xor.b64  	%rd34218, %rd34217, %rd34215;
	mul.lo.s64 	%rd34219, %rd34218, 1099511628211;
	shr.u64 	%rd34220, %rd34200, 40;
	and.b64  	%rd34221, %rd34220, 255;
	xor.b64  	%rd34222, %rd34221, %rd34219;
	mul.lo.s64 	%rd34223, %rd34222, 1099511628211;
	shr.u64 	%rd34224, %rd34200, 48;
	and.b64  	%rd34225, %rd34224, 255;
	xor.b64  	%rd34226, %rd34225, %rd34223;
	mul.lo.s64 	%rd34227, %rd34226, 1099511628211;
	shr.u64 	%rd34228, %rd34200, 56;
	xor.b64  	%rd34229, %rd34228, %rd34227;
	mul.lo.s64 	%rd34230, %rd34229, 1099511628211;
	ld.u64 	%rd34231, [%rd34199+8];
	and.b64  	%rd34232, %rd34231, 255;
	xor.b64  	%rd34233, %rd34232, %rd34230;
	mul.lo.s64 	%rd34234, %rd34233, 1099511628211;
	shr.u64 	%rd34235, %rd34231, 8;
	and.b64  	%rd34236, %rd34235, 255;
	xor.b64  	%rd34237, %rd34236, %rd34234;
	mul.lo.s64 	%rd34238, %rd34237, 1099511628211;
	shr.u64 	%rd34239, %rd34231, 16;
	and.b64  	%rd34240, %rd34239, 255;
	xor.b64  	%rd34241, %rd34240, %rd34238;
	mul.lo.s64 	%rd34242, %rd34241, 1099511628211;
	shr.u64 	%rd34243, %rd34231, 24;
	and.b64  	%rd34244, %rd34243, 255;
	xor.b64  	%rd34245, %rd34244, %rd34242;
	mul.lo.s64 	%rd34246, %rd34245, 1099511628211;
	shr.u64 	%rd34247, %rd34231, 32;
	and.b64  	%rd34248, %rd34247, 255;
	xor.b64  	%rd34249, %rd34248, %rd34246;
	mul.lo.s64 	%rd34250, %rd34249, 1099511628211;
	shr.u64 	%rd34251, %rd34231, 40;
	and.b64  	%rd34252, %rd34251, 255;
	xor.b64  	%rd34253, %rd34252, %rd34250;
	mul.lo.s64 	%rd34254, %rd34253, 1099511628211;
	shr.u64 	%rd34255, %rd34231, 48;
	and.b64  	%rd34256, %rd34255, 255;
	xor.b64  	%rd34257, %rd34256, %rd34254;
	mul.lo.s64 	%rd34258, %rd34257, 1099511628211;
	shr.u64 	%rd34259, %rd34231, 56;
	xor.b64  	%rd34260, %rd34259, %rd34258;
	mul.lo.s64 	%rd37929, %rd34260, 1099511628211;
	add.s64 	%rd37927, %rd37927, 2;
	setp.ne.s64 	%p1868, %rd37927, %rd1512;
	mov.u64 	%rd37930, %rd1512;
	@%p1868 bra 	$L__BB34_930;
$L__BB34_931:
	setp.eq.s64 	%p1869, %rd1511, 0;
	@%p1869 bra 	$L__BB34_933;
	shl.b64 	%rd34261, %rd37930, 3;
	add.s64 	%rd34262, %rd37947, %rd34261;
	ld.u64 	%rd34263, [%rd34262];
	and.b64  	%rd34264, %rd34263, 255;
	xor.b64  	%rd34265, %rd34264, %rd37929;
	mul.lo.s64 	%rd34266, %rd34265, 1099511628211;
	shr.u64 	%rd34267, %rd34263, 8;
	and.b64  	%rd34268, %rd34267, 255;
	xor.b64  	%rd34269, %rd34268, %rd34266;
	mul.lo.s64 	%rd34270, %rd34269, 1099511628211;
	shr.u64 	%rd34271, %rd34263, 16;
	and.b64  	%rd34272, %rd34271, 255;
	xor.b64  	%rd34273, %rd34272, %rd34270;
	mul.lo.s64 	%rd34274, %rd34273, 1099511628211;
	shr.u64 	%rd34275, %rd34263, 24;
	and.b64  	%rd34276, %rd34275, 255;
	xor.b64  	%rd34277, %rd34276, %rd34274;
	mul.lo.s64 	%rd34278, %rd34277, 1099511628211;
	shr.u64 	%rd34279, %rd34263, 32;
	and.b64  	%rd34280, %rd34279, 255;
	xor.b64  	%rd34281, %rd34280, %rd34278;
	mul.lo.s64 	%rd34282, %rd34281, 1099511628211;
	shr.u64 	%rd34283, %rd34263, 40;
	and.b64  	%rd34284, %rd34283, 255;
	xor.b64  	%rd34285, %rd34284, %rd34282;
	mul.lo.s64 	%rd34286, %rd34285, 1099511628211;
	shr.u64 	%rd34287, %rd34263, 48;
	and.b64  	%rd34288, %rd34287, 255;
	xor.b64  	%rd34289, %rd34288, %rd34286;
	mul.lo.s64 	%rd34290, %rd34289, 1099511628211;
	shr.u64 	%rd34291, %rd34263, 56;
	xor.b64  	%rd34292, %rd34291, %rd34290;
	mul.lo.s64 	%rd37929, %rd34292, 1099511628211;
$L__BB34_933:
	setp.eq.s64 	%p1870, %rd37923, %rd37929;
	@%p1870 bra 	$L__BB34_947;
	setp.eq.s64 	%p1871, %rd4130, 0;
	mov.b64 	%rd37935, -3750763034362895579;
	@%p1871 bra 	$L__BB34_940;
	setp.eq.s64 	%p1872, %rd1510, 0;
	mov.b64 	%rd37935, -3750763034362895579;
	mov.b64 	%rd37936, 0;
	@%p1872 bra 	$L__BB34_938;
	mov.b64 	%rd37935, -3750763034362895579;
	mov.b64 	%rd37933, 0;
$L__BB34_937:
	shl.b64 	%rd34299, %rd37933, 3;
	add.s64 	%rd34300, %rd37919, %rd34299;
	ld.u64 	%rd34301, [%rd34300];
	and.b64  	%rd34302, %rd34301, 255;
	xor.b64  	%rd34303, %rd34302, %rd37935;
	mul.lo.s64 	%rd34304, %rd34303, 1099511628211;
	shr.u64 	%rd34305, %rd34301, 8;
	and.b64  	%rd34306, %rd34305, 255;
	xor.b64  	%rd34307, %rd34306, %rd34304;
	mul.lo.s64 	%rd34308, %rd34307, 1099511628211;
	shr.u64 	%rd34309, %rd34301, 16;
	and.b64  	%rd34310, %rd34309, 255;
	xor.b64  	%rd34311, %rd34310, %rd34308;
	mul.lo.s64 	%rd34312, %rd34311, 1099511628211;
	shr.u64 	%rd34313, %rd34301, 24;
	and.b64  	%rd34314, %rd34313, 255;
	xor.b64  	%rd34315, %rd34314, %rd34312;
	mul.lo.s64 	%rd34316, %rd34315, 1099511628211;
	shr.u64 	%rd34317, %rd34301, 32;
	and.b64  	%rd34318, %rd34317, 255;
	xor.b64  	%rd34319, %rd34318, %rd34316;
	mul.lo.s64 	%rd34320, %rd34319, 1099511628211;
	shr.u64 	%rd34321, %rd34301, 40;
	and.b64  	%rd34322, %rd34321, 255;
	xor.b64  	%rd34323, %rd34322, %rd34320;
	mul.lo.s64 	%rd34324, %rd34323, 1099511628211;
	shr.u64 	%rd34325, %rd34301, 48;
	and.b64  	%rd34326, %rd34325, 255;
	xor.b64  	%rd34327, %rd34326, %rd34324;
	mul.lo.s64 	%rd34328, %rd34327, 1099511628211;
	shr.u64 	%rd34329, %rd34301, 56;
	xor.b64  	%rd34330, %rd34329, %rd34328;
	mul.lo.s64 	%rd34331, %rd34330, 1099511628211;
	ld.u64 	%rd34332, [%rd34300+8];
	and.b64  	%rd34333, %rd34332, 255;
	xor.b64  	%rd34334, %rd34333, %rd34331;
	mul.lo.s64 	%rd34335, %rd34334, 1099511628211;
	shr.u64 	%rd34336, %rd34332, 8;
	and.b64  	%rd34337, %rd34336, 255;
	xor.b64  	%rd34338, %rd34337, %rd34335;
	mul.lo.s64 	%rd34339, %rd34338, 1099511628211;
	shr.u64 	%rd34340, %rd34332, 16;
	and.b64  	%rd34341, %rd34340, 255;
	xor.b64  	%rd34342, %rd34341, %rd34339;
	mul.lo.s64 	%rd34343, %rd34342, 1099511628211;
	shr.u64 	%rd34344, %rd34332, 24;
	and.b64  	%rd34345, %rd34344, 255;
	xor.b64  	%rd34346, %rd34345, %rd34343;
	mul.lo.s64 	%rd34347, %rd34346, 1099511628211;
	shr.u64 	%rd34348, %rd34332, 32;
	and.b64  	%rd34349, %rd34348, 255;
	xor.b64  	%rd34350, %rd34349, %rd34347;
	mul.lo.s64 	%rd34351, %rd34350, 1099511628211;
	shr.u64 	%rd34352, %rd34332, 40;
	and.b64  	%rd34353, %rd34352, 255;
	xor.b64  	%rd34354, %rd34353, %rd34351;
	mul.lo.s64 	%rd34355, %rd34354, 1099511628211;
	shr.u64 	%rd34356, %rd34332, 48;
	and.b64  	%rd34357, %rd34356, 255;
	xor.b64  	%rd34358, %rd34357, %rd34355;
	mul.lo.s64 	%rd34359, %rd34358, 1099511628211;
	shr.u64 	%rd34360, %rd34332, 56;
	xor.b64  	%rd34361, %rd34360, %rd34359;
	mul.lo.s64 	%rd37935, %rd34361, 1099511628211;
	add.s64 	%rd37933, %rd37933, 2;
	setp.ne.s64 	%p1873, %rd37933, %rd1512;
	mov.u64 	%rd37936, %rd1512;
	@%p1873 bra 	$L__BB34_937;
$L__BB34_938:
	setp.eq.s64 	%p1874, %rd1511, 0;
	@%p1874 bra 	$L__BB34_940;
	shl.b64 	%rd34362, %rd37936, 3;
	add.s64 	%rd34363, %rd37919, %rd34362;
	ld.u64 	%rd34364, [%rd34363];
	and.b64  	%rd34365, %rd34364, 255;
	xor.b64  	%rd34366, %rd34365, %rd37935;
	mul.lo.s64 	%rd34367, %rd34366, 1099511628211;
	shr.u64 	%rd34368, %rd34364, 8;
	and.b64  	%rd34369, %rd34368, 255;
	xor.b64  	%rd34370, %rd34369, %rd34367;
	mul.lo.s64 	%rd34371, %rd34370, 1099511628211;
	shr.u64 	%rd34372, %rd34364, 16;
	and.b64  	%rd34373, %rd34372, 255;
	xor.b64  	%rd34374, %rd34373, %rd34371;
	mul.lo.s64 	%rd34375, %rd34374, 1099511628211;
	shr.u64 	%rd34376, %rd34364, 24;
	and.b64  	%rd34377, %rd34376, 255;
	xor.b64  	%rd34378, %rd34377, %rd34375;
	mul.lo.s64 	%rd34379, %rd34378, 1099511628211;
	shr.u64 	%rd34380, %rd34364, 32;
	and.b64  	%rd34381, %rd34380, 255;
	xor.b64  	%rd34382, %rd34381, %rd34379;
	mul.lo.s64 	%rd34383, %rd34382, 1099511628211;
	shr.u64 	%rd34384, %rd34364, 40;
	and.b64  	%rd34385, %rd34384, 255;
	xor.b64  	%rd34386, %rd34385, %rd34383;
	mul.lo.s64 	%rd34387, %rd34386, 1099511628211;
	shr.u64 	%rd34388, %rd34364, 48;
	and.b64  	%rd34389, %rd34388, 255;
	xor.b64  	%rd34390, %rd34389, %rd34387;
	mul.lo.s64 	%rd34391, %rd34390, 1099511628211;
	shr.u64 	%rd34392, %rd34364, 56;
	xor.b64  	%rd34393, %rd34392, %rd34391;
	mul.lo.s64 	%rd37935, %rd34393, 1099511628211;
$L__BB34_940:
	setp.eq.s64 	%p1875, %rd4130, 0;
	mov.b64 	%rd37941, -3750763034362895579;
	@%p1875 bra 	$L__BB34_946;
	setp.eq.s64 	%p1876, %rd1510, 0;
	mov.b64 	%rd37941, -3750763034362895579;
	mov.b64 	%rd37942, 0;
	@%p1876 bra 	$L__BB34_944;
	mov.b64 	%rd37941, -3750763034362895579;
	mov.b64 	%rd37939, 0;
$L__BB34_943:
	shl.b64 	%rd34400, %rd37939, 3;
	add.s64 	%rd34401, %rd37947, %rd34400;
	ld.u64 	%rd34402, [%rd34401];
	and.b64  	%rd34403, %rd34402, 255;
	xor.b64  	%rd34404, %rd34403, %rd37941;
	mul.lo.s64 	%rd34405, %rd34404, 1099511628211;
	shr.u64 	%rd34406, %rd34402, 8;
	and.b64  	%rd34407, %rd34406, 255;
	xor.b64  	%rd34408, %rd34407, %rd34405;
	mul.lo.s64 	%rd34409, %rd34408, 1099511628211;
	shr.u64 	%rd34410, %rd34402, 16;
	and.b64  	%rd34411, %rd34410, 255;
	xor.b64  	%rd34412, %rd34411, %rd34409;
	mul.lo.s64 	%rd34413, %rd34412, 1099511628211;
	shr.u64 	%rd34414, %rd34402, 24;
	and.b64  	%rd34415, %rd34414, 255;
	xor.b64  	%rd34416, %rd34415, %rd34413;
	mul.lo.s64 	%rd34417, %rd34416, 1099511628211;
	shr.u64 	%rd34418, %rd34402, 32;
	and.b64  	%rd34419, %rd34418, 255;
	xor.b64  	%rd34420, %rd34419, %rd34417;
	mul.lo.s64 	%rd34421, %rd34420, 1099511628211;
	shr.u64 	%rd34422, %rd34402, 40;
	and.b64  	%rd34423, %rd34422, 255;
	xor.b64  	%rd34424, %rd34423, %rd34421;
	mul.lo.s64 	%rd34425, %rd34424, 1099511628211;
	shr.u64 	%rd34426, %rd34402, 48;
	and.b64  	%rd34427, %rd34426, 255;
	xor.b64  	%rd34428, %rd34427, %rd34425;
	mul.lo.s64 	%rd34429, %rd34428, 1099511628211;
	shr.u64 	%rd34430, %rd34402, 56;
	xor.b64  	%rd34431, %rd34430, %rd34429;
	mul.lo.s64 	%rd34432, %rd34431, 1099511628211;
	ld.u64 	%rd34433, [%rd34401+8];
	and.b64  	%rd34434, %rd34433, 255;
	xor.b64  	%rd34435, %rd34434, %rd34432;
	mul.lo.s64 	%rd34436, %rd34435, 1099511628211;
	shr.u64 	%rd34437, %rd34433, 8;
	and.b64  	%rd34438, %rd34437, 255;
	xor.b64  	%rd34439, %rd34438, %rd34436;
	mul.lo.s64 	%rd34440, %rd34439, 1099511628211;
	shr.u64 	%rd34441, %rd34433, 16;
	and.b64  	%rd34442, %rd34441, 255;
	xor.b64  	%rd34443, %rd34442, %rd34440;
	mul.lo.s64 	%rd34444, %rd34443, 1099511628211;
	shr.u64 	%rd34445, %rd34433, 24;
	and.b64  	%rd34446, %rd34445, 255;
	xor.b64  	%rd34447, %rd34446, %rd34444;
	mul.lo.s64 	%rd34448, %rd34447, 1099511628211;
	shr.u64 	%rd34449, %rd34433, 32;
	and.b64  	%rd34450, %rd34449, 255;
	xor.b64  	%rd34451, %rd34450, %rd34448;
	mul.lo.s64 	%rd34452, %rd34451, 1099511628211;
	shr.u64 	%rd34453, %rd34433, 40;
	and.b64  	%rd34454, %rd34453, 255;
	xor.b64  	%rd34455, %rd34454, %rd34452;
	mul.lo.s64 	%rd34456, %rd34455, 1099511628211;
	shr.u64 	%rd34457, %rd34433, 48;
	and.b64  	%rd34458, %rd34457, 255;
	xor.b64  	%rd34459, %rd34458, %rd34456;
	mul.lo.s64 	%rd34460, %rd34459, 1099511628211;
	shr.u64 	%rd34461, %rd34433, 56;
	xor.b64  	%rd34462, %rd34461, %rd34460;
	mul.lo.s64 	%rd37941, %rd34462, 1099511628211;
	add.s64 	%rd37939, %rd37939, 2;
	setp.ne.s64 	%p1877, %rd37939, %rd1512;
	mov.u64 	%rd37942, %rd1512;
	@%p1877 bra 	$L__BB34_943;
$L__BB34_944:
	setp.eq.s64 	%p1878, %rd1511, 0;
	@%p1878 bra 	$L__BB34_946;
	shl.b64 	%rd34463, %rd37942, 3;
	add.s64 	%rd34464, %rd37947, %rd34463;
	ld.u64 	%rd34465, [%rd34464];
	and.b64  	%rd34466, %rd34465, 255;
	xor.b64  	%rd34467, %rd34466, %rd37941;
	mul.lo.s64 	%rd34468, %rd34467, 1099511628211;
	shr.u64 	%rd34469, %rd34465, 8;
	and.b64  	%rd34470, %rd34469, 255;
	xor.b64  	%rd34471, %rd34470, %rd34468;
	mul.lo.s64 	%rd34472, %rd34471, 1099511628211;
	shr.u64 	%rd34473, %rd34465, 16;
	and.b64  	%rd34474, %rd34473, 255;
	xor.b64  	%rd34475, %rd34474, %rd34472;
	mul.lo.s64 	%rd34476, %rd34475, 1099511628211;
	shr.u64 	%rd34477, %rd34465, 24;
	and.b64  	%rd34478, %rd34477, 255;
	xor.b64  	%rd34479, %rd34478, %rd34476;
	mul.lo.s64 	%rd34480, %rd34479, 1099511628211;
	shr.u64 	%rd34481, %rd34465, 32;
	and.b64  	%rd34482, %rd34481, 255;
	xor.b64  	%rd34483, %rd34482, %rd34480;
	mul.lo.s64 	%rd34484, %rd34483, 1099511628211;
	shr.u64 	%rd34485, %rd34465, 40;
	and.b64  	%rd34486, %rd34485, 255;
	xor.b64  	%rd34487, %rd34486, %rd34484;
	mul.lo.s64 	%rd34488, %rd34487, 1099511628211;
	shr.u64 	%rd34489, %rd34465, 48;
	and.b64  	%rd34490, %rd34489, 255;
	xor.b64  	%rd34491, %rd34490, %rd34488;
	mul.lo.s64 	%rd34492, %rd34491, 1099511628211;
	shr.u64 	%rd34493, %rd34465, 56;
	xor.b64  	%rd34494, %rd34493, %rd34492;
	mul.lo.s64 	%rd37941, %rd34494, 1099511628211;
$L__BB34_946:
	setp.lt.u64 	%p2067, %rd37935, %rd37941;
	bra.uni 	$L__BB34_951;
$L__BB34_947:
	setp.eq.s32 	%p1880, %r120, 0;
	mov.pred 	%p2067, %p1858;
	@%p1880 bra 	$L__BB34_951;
	mov.b64 	%rd37945, 0;
$L__BB34_949:
	shl.b64 	%rd34496, %rd37945, 3;
	add.s64 	%rd34497, %rd37919, %rd34496;
	ld.u64 	%rd1650, [%rd34497];
	add.s64 	%rd34498, %rd37947, %rd34496;
	ld.u64 	%rd1651, [%rd34498];
	setp.lt.u64 	%p1882, %rd1650, %rd1651;
	mov.pred 	%p2067, %p1860;
	@%p1882 bra 	$L__BB34_951;
	setp.le.u64 	%p1884, %rd1650, %rd1651;
	add.s64 	%rd37945, %rd37945, 1;
	setp.lt.u64 	%p1885, %rd37945, %rd12;
	and.pred  	%p1886, %p1884, %p1885;
	mov.pred 	%p2067, %p1858;
	@%p1886 bra 	$L__BB34_949;
$L__BB34_951:
	selp.b64 	%rd37866, %rd37919, %rd37947, %p2067;
	selp.u32 	%r420, 1, 0, %p2067;
	add.s32 	%r41, %r39, %r420;
	not.pred 	%p1887, %p2067;
	selp.u32 	%r421, 1, 0, %p1887;
	add.s32 	%r42, %r40, %r421;
	@%p2067 bra 	$L__BB34_953;
	shl.b32 	%r422, %r42, 3;
	add.s32 	%r424, %r416, %r422;
	ld.shared.u64 	%rd37947, [%r424];
	bra.uni 	$L__BB34_954;
$L__BB34_953:
	shl.b32 	%r425, %r41, 3;
	add.s32 	%r427, %r416, %r425;
	ld.shared.u64 	%rd37919, [%r427];
$L__BB34_954:
	setp.ge.s32 	%p1889, %r41, %r25;
	mov.pred 	%p1888, 0;
	mov.pred 	%p2068, %p1888;
	@%p1889 bra 	$L__BB34_986;
	setp.ge.s32 	%p1891, %r42, %r24;
	mov.pred 	%p1890, -1;
	mov.pred 	%p2068, %p1890;
	@%p1891 bra 	$L__BB34_986;
	setp.eq.s64 	%p1892, %rd4130, 0;
	mov.b64 	%rd37950, -3750763034362895579;
	@%p1892 bra 	$L__BB34_962;
	setp.eq.s64 	%p1893, %rd1510, 0;
	mov.b64 	%rd37950, -3750763034362895579;
	mov.b64 	%rd37951, 0;
	@%p1893 bra 	$L__BB34_960;
	mov.b64 	%rd37950, -3750763034362895579;
	mov.b64 	%rd37948, 0;
$L__BB34_959:
	shl.b64 	%rd34506, %rd37948, 3;
	add.s64 	%rd34507, %rd37919, %rd34506;
	ld.u64 	%rd34508, [%rd34507];
	and.b64  	%rd34509, %rd34508, 255;
	xor.b64  	%rd34510, %rd34509, %rd37950;
	mul.lo.s64 	%rd34511, %rd34510, 1099511628211;
	shr.u64 	%rd34512, %rd34508, 8;
	and.b64  	%rd34513, %rd34512, 255;
	xor.b64  	%rd34514, %rd34513, %rd34511;
	mul.lo.s64 	%rd34515, %rd34514, 1099511628211;
	shr.u64 	%rd34516, %rd34508, 16;
	and.b64  	%rd34517, %rd34516, 255;
	xor.b64  	%rd34518, %rd34517, %rd34515;
	mul.lo.s64 	%rd34519, %rd34518, 1099511628211;
	shr.u64 	%rd34520, %rd34508, 24;
	and.b64  	%rd34521, %rd34520, 255;
	xor.b64  	%rd34522, %rd34521, %rd34519;
	mul.lo.s64 	%rd34523, %rd34522, 1099511628211;
	shr.u64 	%rd34524, %rd34508, 32;
	and.b64  	%rd34525, %rd34524, 255;
	xor.b64  	%rd34526, %rd34525, %rd34523;
	mul.lo.s64 	%rd34527, %rd34526, 1099511628211;
	shr.u64 	%rd34528, %rd34508, 40;
	and.b64  	%rd34529, %rd34528, 255;
	xor.b64  	%rd34530, %rd34529, %rd34527;
	mul.lo.s64 	%rd34531, %rd34530, 1099511628211;
	shr.u64 	%rd34532, %rd34508, 48;
	and.b64  	%rd34533, %rd34532, 255;
	xor.b64  	%rd34534, %rd34533, %rd34531;
	mul.lo.s64 	%rd34535, %rd34534, 1099511628211;
	shr.u64 	%rd34536, %rd34508, 56;
	xor.b64  	%rd34537, %rd34536, %rd34535;
	mul.lo.s64 	%rd34538, %rd34537, 1099511628211;
	ld.u64 	%rd34539, [%rd34507+8];
	and.b64  	%rd34540, %rd34539, 255;
	xor.b64  	%rd34541, %rd34540, %rd34538;
	mul.lo.s64 	%rd34542, %rd34541, 1099511628211;
	shr.u64 	%rd34543, %rd34539, 8;
	and.b64  	%rd34544, %rd34543, 255;
	xor.b64  	%rd34545, %rd34544, %rd34542;
	mul.lo.s64 	%rd34546, %rd34545, 1099511628211;
	shr.u64 	%rd34547, %rd34539, 16;
	and.b64  	%rd34548, %rd34547, 255;
	xor.b64  	%rd34549, %rd34548, %rd34546;
	mul.lo.s64 	%rd34550, %rd34549, 1099511628211;
	shr.u64 	%rd34551, %rd34539, 24;
	and.b64  	%rd34552, %rd34551, 255;
	xor.b64  	%rd34553, %rd34552, %rd34550;
	mul.lo.s64 	%rd34554, %rd34553, 1099511628211;
	shr.u64 	%rd34555, %rd34539, 32;
	and.b64  	%rd34556, %rd34555, 255;
	xor.b64  	%rd34557, %rd34556, %rd34554;
	mul.lo.s64 	%rd34558, %rd34557, 1099511628211;
	shr.u64 	%rd34559, %rd34539, 40;
	and.b64  	%rd34560, %rd34559, 255;
	xor.b64  	%rd34561, %rd34560, %rd34558;
	mul.lo.s64 	%rd34562, %rd34561, 1099511628211;
	shr.u64 	%rd34563, %rd34539, 48;
	and.b64  	%rd34564, %rd34563, 255;
	xor.b64  	%rd34565, %rd34564, %rd34562;
	mul.lo.s64 	%rd34566, %rd34565, 1099511628211;
	shr.u64 	%rd34567, %rd34539, 56;
	xor.b64  	%rd34568, %rd34567, %rd34566;
	mul.lo.s64 	%rd37950, %rd34568, 1099511628211;
	add.s64 	%rd37948, %rd37948, 2;
	setp.ne.s64 	%p1894, %rd37948, %rd1512;
	mov.u64 	%rd37951, %rd1512;
	@%p1894 bra 	$L__BB34_959;
$L__BB34_960:
	setp.eq.s64 	%p1895, %rd1511, 0;
	@%p1895 bra 	$L__BB34_962;
	shl.b64 	%rd34569, %rd37951, 3;
	add.s64 	%rd34570, %rd37919, %rd34569;
	ld.u64 	%rd34571, [%rd34570];
	and.b64  	%rd34572, %rd34571, 255;
	xor.b64  	%rd34573, %rd34572, %rd37950;
	mul.lo.s64 	%rd34574, %rd34573, 1099511628211;
	shr.u64 	%rd34575, %rd34571, 8;
	and.b64  	%rd34576, %rd34575, 255;
	xor.b64  	%rd34577, %rd34576, %rd34574;
	mul.lo.s64 	%rd34578, %rd34577, 1099511628211;
	shr.u64 	%rd34579, %rd34571, 16;
	and.b64  	%rd34580, %rd34579, 255;
	xor.b64  	%rd34581, %rd34580, %rd34578;
	mul.lo.s64 	%rd34582, %rd34581, 1099511628211;
	shr.u64 	%rd34583, %rd34571, 24;
	and.b64  	%rd34584, %rd34583, 255;
	xor.b64  	%rd34585, %rd34584, %rd34582;
	mul.lo.s64 	%rd34586, %rd34585, 1099511628211;
	shr.u64 	%rd34587, %rd34571, 32;
	and.b64  	%rd34588, %rd34587, 255;
	xor.b64  	%rd34589, %rd34588, %rd34586;
	mul.lo.s64 	%rd34590, %rd34589, 1099511628211;
	shr.u64 	%rd34591, %rd34571, 40;
	and.b64  	%rd34592, %rd34591, 255;
	xor.b64  	%rd34593, %rd34592, %rd34590;
	mul.lo.s64 	%rd34594, %rd34593, 1099511628211;
	shr.u64 	%rd34595, %rd34571, 48;
	and.b64  	%rd34596, %rd34595, 255;
	xor.b64  	%rd34597, %rd34596, %rd34594;
	mul.lo.s64 	%rd34598, %rd34597, 1099511628211;
	shr.u64 	%rd34599, %rd34571, 56;
	xor.b64  	%rd34600, %rd34599, %rd34598;
	mul.lo.s64 	%rd37950, %rd34600, 1099511628211;
$L__BB34_962:
	setp.eq.s64 	%p1896, %rd4130, 0;
	mov.b64 	%rd37956, -3750763034362895579;
	@%p1896 bra 	$L__BB34_968;
	setp.eq.s64 	%p1897, %rd1510, 0;
	mov.b64 	%rd37956, -3750763034362895579;
	mov.b64 	%rd37957, 0;
	@%p1897 bra 	$L__BB34_966;
	mov.b64 	%rd37956, -3750763034362895579;
	mov.b64 	%rd37954, 0;
$L__BB34_965:
	shl.b64 	%rd34607, %rd37954, 3;
	add.s64 	%rd34608, %rd37947, %rd34607;
	ld.u64 	%rd34609, [%rd34608];
	and.b64  	%rd34610, %rd34609, 255;
	xor.b64  	%rd34611, %rd34610, %rd37956;
	mul.lo.s64 	%rd34612, %rd34611, 1099511628211;
	shr.u64 	%rd34613, %rd34609, 8;
	and.b64  	%rd34614, %rd34613, 255;
	xor.b64  	%rd34615, %rd34614, %rd34612;
	mul.lo.s64 	%rd34616, %rd34615, 1099511628211;
	shr.u64 	%rd34617, %rd34609, 16;
	and.b64  	%rd34618, %rd34617, 255;
	xor.b64  	%rd34619, %rd34618, %rd34616;
	mul.lo.s64 	%rd34620, %rd34619, 1099511628211;
	shr.u64 	%rd34621, %rd34609, 24;
	and.b64  	%rd34622, %rd34621, 255;
	xor.b64  	%rd34623, %rd34622, %rd34620;
	mul.lo.s64 	%rd34624, %rd34623, 1099511628211;
	shr.u64 	%rd34625, %rd34609, 32;
	and.b64  	%rd34626, %rd34625, 255;
	xor.b64  	%rd34627, %rd34626, %rd34624;
	mul.lo.s64 	%rd34628, %rd34627, 1099511628211;
	shr.u64 	%rd34629, %rd34609, 40;
	and.b64  	%rd34630, %rd34629, 255;
	xor.b64  	%rd34631, %rd34630, %rd34628;
	mul.lo.s64 	%rd34632, %rd34631, 1099511628211;
	shr.u64 	%rd34633, %rd34609, 48;
	and.b64  	%rd34634, %rd34633, 255;
	xor.b64  	%rd34635, %rd34634, %rd34632;
	mul.lo.s64 	%rd34636, %rd34635, 1099511628211;
	shr.u64 	%rd34637, %rd34609, 56;
	xor.b64  	%rd34638, %rd34637, %rd34636;
	mul.lo.s64 	%rd34639, %rd34638, 1099511628211;
	ld.u64 	%rd34640, [%rd34608+8];
	and.b64  	%rd34641, %rd34640, 255;
	xor.b64  	%rd34642, %rd34641, %rd34639;
	mul.lo.s64 	%rd34643, %rd34642, 1099511628211;
	shr.u64 	%rd34644, %rd34640, 8;
	and.b64  	%rd34645, %rd34644, 255;
	xor.b64  	%rd34646, %rd34645, %rd34643;
	mul.lo.s64 	%rd34647, %rd34646, 1099511628211;
	shr.u64 	%rd34648, %rd34640, 16;
	and.b64  	%rd34649, %rd34648, 255;
	xor.b64  	%rd34650, %rd34649, %rd34647;
	mul.lo.s64 	%rd34651, %rd34650, 1099511628211;
	shr.u64 	%rd34652, %rd34640, 24;
	and.b64  	%rd34653, %rd34652, 255;
	xor.b64  	%rd34654, %rd34653, %rd34651;
	mul.lo.s64 	%rd34655, %rd34654, 1099511628211;
	shr.u64 	%rd34656, %rd34640, 32;
	and.b64  	%rd34657, %rd34656, 255;
	xor.b64  	%rd34658, %rd34657, %rd34655;
	mul.lo.s64 	%rd34659, %rd34658, 1099511628211;
	shr.u64 	%rd34660, %rd34640, 40;
	and.b64  	%rd34661, %rd34660, 255;
	xor.b64  	%rd34662, %rd34661, %rd34659;
	mul.lo.s64 	%rd34663, %rd34662, 1099511628211;
	shr.u64 	%rd34664, %rd34640, 48;
	and.b64  	%rd34665, %rd34664, 255;
	xor.b64  	%rd34666, %rd34665, %rd34663;
	mul.lo.s64 	%rd34667, %rd34666, 1099511628211;
	shr.u64 	%rd34668, %rd34640, 56;
	xor.b64  	%rd34669, %rd34668, %rd34667;
	mul.lo.s64 	%rd37956, %rd34669, 1099511628211;
	add.s64 	%rd37954, %rd37954, 2;
	setp.ne.s64 	%p1898, %rd37954, %rd1512;
	mov.u64 	%rd37957, %rd1512;
	@%p1898 bra 	$L__BB34_965;
$L__BB34_966:
	setp.eq.s64 	%p1899, %rd1511, 0;
	@%p1899 bra 	$L__BB34_968;
	shl.b64 	%rd34670, %rd37957, 3;
	add.s64 	%rd34671, %rd37947, %rd34670;
	ld.u64 	%rd34672, [%rd34671];
	and.b64  	%rd34673, %rd34672, 255;
	xor.b64  	%rd34674, %rd34673, %rd37956;
	mul.lo.s64 	%rd34675, %rd34674, 1099511628211;
	shr.u64 	%rd34676, %rd34672, 8;
	and.b64  	%rd34677, %rd34676, 255;
	xor.b64  	%rd34678, %rd34677, %rd34675;
	mul.lo.s64 	%rd34679, %rd34678, 1099511628211;
	shr.u64 	%rd34680, %rd34672, 16;
	and.b64  	%rd34681, %rd34680, 255;
	xor.b64  	%rd34682, %rd34681, %rd34679;
	mul.lo.s64 	%rd34683, %rd34682, 1099511628211;
	shr.u64 	%rd34684, %rd34672, 24;
	and.b64  	%rd34685, %rd34684, 255;
	xor.b64  	%rd34686, %rd34685, %rd34683;
	mul.lo.s64 	%rd34687, %rd34686, 1099511628211;
	shr.u64 	%rd34688, %rd34672, 32;
	and.b64  	%rd34689, %rd34688, 255;
	xor.b64  	%rd34690, %rd34689, %rd34687;
	mul.lo.s64 	%rd34691, %rd34690, 1099511628211;
	shr.u64 	%rd34692, %rd34672, 40;
	and.b64  	%rd34693, %rd34692, 255;
	xor.b64  	%rd34694, %rd34693, %rd34691;
	mul.lo.s64 	%rd34695, %rd34694, 1099511628211;
	shr.u64 	%rd34696, %rd34672, 48;
	and.b64  	%rd34697, %rd34696, 255;
	xor.b64  	%rd34698, %rd34697, %rd34695;
	mul.lo.s64 	%rd34699, %rd34698, 1099511628211;
	shr.u64 	%rd34700, %rd34672, 56;
	xor.b64  	%rd34701, %rd34700, %rd34699;
	mul.lo.s64 	%rd37956, %rd34701, 1099511628211;
$L__BB34_968:
	setp.eq.s64 	%p1900, %rd37950, %rd37956;
	@%p1900 bra 	$L__BB34_982;
	setp.eq.s64 	%p1901, %rd4130, 0;
	mov.b64 	%rd37962, -3750763034362895579;
	@%p1901 bra 	$L__BB34_975;
	setp.eq.s64 	%p1902, %rd1510, 0;
	mov.b64 	%rd37962, -3750763034362895579;
	mov.b64 	%rd37963, 0;
	@%p1902 bra 	$L__BB34_973;
	mov.b64 	%rd37962, -3750763034362895579;
	mov.b64 	%rd37960, 0;
$L__BB34_972:
	shl.b64 	%rd34708, %rd37960, 3;
	add.s64 	%rd34709, %rd37919, %rd34708;
	ld.u64 	%rd34710, [%rd34709];
	and.b64  	%rd34711, %rd34710, 255;
	xor.b64  	%rd34712, %rd34711, %rd37962;
	mul.lo.s64 	%rd34713, %rd34712, 1099511628211;
	shr.u64 	%rd34714, %rd34710, 8;
	and.b64  	%rd34715, %rd34714, 255;
	xor.b64  	%rd34716, %rd34715, %rd34713;
	mul.lo.s64 	%rd34717, %rd34716, 1099511628211;
	shr.u64 	%rd34718, %rd34710, 16;
	and.b64  	%rd34719, %rd34718, 255;
	xor.b64  	%rd34720, %rd34719, %rd34717;
	mul.lo.s64 	%rd34721, %rd34720, 1099511628211;
	shr.u64 	%rd34722, %rd34710, 24;
	and.b64  	%rd34723, %rd34722, 255;
	xor.b64  	%rd34724, %rd34723, %rd34721;
	mul.lo.s64 	%rd34725, %rd34724, 1099511628211;
	shr.u64 	%rd34726, %rd34710, 32;
	and.b64  	%rd34727, %rd34726, 255;
	xor.b64  	%rd34728, %rd34727, %rd34725;
	mul.lo.s64 	%rd34729, %rd34728, 1099511628211;
	shr.u64 	%rd34730, %rd34710, 40;
	and.b64  	%rd34731, %rd34730, 255;
	xor.b64  	%rd34732, %rd34731, %rd34729;
	mul.lo.s64 	%rd34733, %rd34732, 1099511628211;
	shr.u64 	%rd34734, %rd34710, 48;
	and.b64  	%rd34735, %rd34734, 255;
	xor.b64  	%rd34736, %rd34735, %rd34733;
	mul.lo.s64 	%rd34737, %rd34736, 1099511628211;
	shr.u64 	%rd34738, %rd34710, 56;
	xor.b64  	%rd34739, %rd34738, %rd34737;
	mul.lo.s64 	%rd34740, %rd34739, 1099511628211;
	ld.u64 	%rd34741, [%rd34709+8];
	and.b64  	%rd34742, %rd34741, 255;
	xor.b64  	%rd34743, %rd34742, %rd34740;
	mul.lo.s64 	%rd34744, %rd34743, 1099511628211;
	shr.u64 	%rd34745, %rd34741, 8;
	and.b64  	%rd34746, %rd34745, 255;
	xor.b64  	%rd34747, %rd34746, %rd34744;
	mul.lo.s64 	%rd34748, %rd34747, 1099511628211;
	shr.u64 	%rd34749, %rd34741, 16;
	and.b64  	%rd34750, %rd34749, 255;
	xor.b64  	%rd34751, %rd34750, %rd34748;
	mul.lo.s64 	%rd34752, %rd34751, 1099511628211;
	shr.u64 	%rd34753, %rd34741, 24;
	and.b64  	%rd34754, %rd34753, 255;
	xor.b64  	%rd34755, %rd34754, %rd34752;
	mul.lo.s64 	%rd34756, %rd34755, 1099511628211;
	shr.u64 	%rd34757, %rd34741, 32;
	and.b64  	%rd34758, %rd34757, 255;
	xor.b64  	%rd34759, %rd34758, %rd34756;
	mul.lo.s64 	%rd34760, %rd34759, 1099511628211;
	shr.u64 	%rd34761, %rd34741, 40;
	and.b64  	%rd34762, %rd34761, 255;
	xor.b64  	%rd34763, %rd34762, %rd34760;
	mul.lo.s64 	%rd34764, %rd34763, 1099511628211;
	shr.u64 	%rd34765, %rd34741, 48;
	and.b64  	%rd34766, %rd34765, 255;
	xor.b64  	%rd34767, %rd34766, %rd34764;
	mul.lo.s64 	%rd34768, %rd34767, 1099511628211;
	shr.u64 	%rd34769, %rd34741, 56;
	xor.b64  	%rd34770, %rd34769, %rd34768;
	mul.lo.s64 	%rd37962, %rd34770, 1099511628211;
	add.s64 	%rd37960, %rd37960, 2;
	setp.ne.s64 	%p1903, %rd37960, %rd1512;
	mov.u64 	%rd37963, %rd1512;
	@%p1903 bra 	$L__BB34_972;
$L__BB34_973:
	setp.eq.s64 	%p1904, %rd1511, 0;
	@%p1904 bra 	$L__BB34_975;
	shl.b64 	%rd34771, %rd37963, 3;
	add.s64 	%rd34772, %rd37919, %rd34771;
	ld.u64 	%rd34773, [%rd34772];
	and.b64  	%rd34774, %rd34773, 255;
	xor.b64  	%rd34775, %rd34774, %rd37962;
	mul.lo.s64 	%rd34776, %rd34775, 1099511628211;
	shr.u64 	%rd34777, %rd34773, 8;
	and.b64  	%rd34778, %rd34777, 255;
	xor.b64  	%rd34779, %rd34778, %rd34776;
	mul.lo.s64 	%rd34780, %rd34779, 1099511628211;
	shr.u64 	%rd34781, %rd34773, 16;
	and.b64  	%rd34782, %rd34781, 255;
	xor.b64  	%rd34783, %rd34782, %rd34780;
	mul.lo.s64 	%rd34784, %rd34783, 1099511628211;
	shr.u64 	%rd34785, %rd34773, 24;
	and.b64  	%rd34786, %rd34785, 255;
	xor.b64  	%rd34787, %rd34786, %rd34784;
	mul.lo.s64 	%rd34788, %rd34787, 1099511628211;
	shr.u64 	%rd34789, %rd34773, 32;
	and.b64  	%rd34790, %rd34789, 255;
	xor.b64  	%rd34791, %rd34790, %rd34788;
	mul.lo.s64 	%rd34792, %rd34791, 1099511628211;
	shr.u64 	%rd34793, %rd34773, 40;
	and.b64  	%rd34794, %rd34793, 255;
	xor.b64  	%rd34795, %rd34794, %rd34792;
	mul.lo.s64 	%rd34796, %rd34795, 1099511628211;
	shr.u64 	%rd34797, %rd34773, 48;
	and.b64  	%rd34798, %rd34797, 255;
	xor.b64  	%rd34799, %rd34798, %rd34796;
	mul.lo.s64 	%rd34800, %rd34799, 1099511628211;
	shr.u64 	%rd34801, %rd34773, 56;
	xor.b64  	%rd34802, %rd34801, %rd34800;
	mul.lo.s64 	%rd37962, %rd34802, 1099511628211;
$L__BB34_975:
	setp.eq.s64 	%p1905, %rd4130, 0;
	mov.b64 	%rd37968, -3750763034362895579;
	@%p1905 bra 	$L__BB34_981;
	setp.eq.s64 	%p1906, %rd1510, 0;
	mov.b64 	%rd37968, -3750763034362895579;
	mov.b64 	%rd37969, 0;
	@%p1906 bra 	$L__BB34_979;
	mov.b64 	%rd37968, -3750763034362895579;
	mov.b64 	%rd37966, 0;
$L__BB34_978:
	shl.b64 	%rd34809, %rd37966, 3;
	add.s64 	%rd34810, %rd37947, %rd34809;
	ld.u64 	%rd34811, [%rd34810];
	and.b64  	%rd34812, %rd34811, 255;
	xor.b64  	%rd34813, %rd34812, %rd37968;
	mul.lo.s64 	%rd34814, %rd34813, 1099511628211;
	shr.u64 	%rd34815, %rd34811, 8;
	and.b64  	%rd34816, %rd34815, 255;
	xor.b64  	%rd34817, %rd34816, %rd34814;
	mul.lo.s64 	%rd34818, %rd34817, 1099511628211;
	shr.u64 	%rd34819, %rd34811, 16;
	and.b64  	%rd34820, %rd34819, 255;
	xor.b64  	%rd34821, %rd34820, %rd34818;
	mul.lo.s64 	%rd34822, %rd34821, 1099511628211;
	shr.u64 	%rd34823, %rd34811, 24;
	and.b64  	%rd34824, %rd34823, 255;
	xor.b64  	%rd34825, %rd34824, %rd34822;
	mul.lo.s64 	%rd34826, %rd34825, 1099511628211;
	shr.u64 	%rd34827, %rd34811, 32;
	and.b64  	%rd34828, %rd34827, 255;
	xor.b64  	%rd34829, %rd34828, %rd34826;
	mul.lo.s64 	%rd34830, %rd34829, 1099511628211;
	shr.u64 	%rd34831, %rd34811, 40;
	and.b64  	%rd34832, %rd34831, 255;
	xor.b64  	%rd34833, %rd34832, %rd34830;
	mul.lo.s64 	%rd34834, %rd34833, 1099511628211;
	shr.u64 	%rd34835, %rd34811, 48;
	and.b64  	%rd34836, %rd34835, 255;
	xor.b64  	%rd34837, %rd34836, %rd34834;
	mul.lo.s64 	%rd34838, %rd34837, 1099511628211;
	shr.u64 	%rd34839, %rd34811, 56;
	xor.b64  	%rd34840, %rd34839, %rd34838;
	mul.lo.s64 	%rd34841, %rd34840, 1099511628211;
	ld.u64 	%rd34842, [%rd34810+8];
	and.b64  	%rd34843, %rd34842, 255;
	xor.b64  	%rd34844, %rd34843, %rd34841;
	mul.lo.s64 	%rd34845, %rd34844, 1099511628211;
	shr.u64 	%rd34846, %rd34842, 8;
	and.b64  	%rd34847, %rd34846, 255;
	xor.b64  	%rd34848, %rd34847, %rd34845;
	mul.lo.s64 	%rd34849, %rd34848, 1099511628211;
	shr.u64 	%rd34850, %rd34842, 16;
	and.b64  	%rd34851, %rd34850, 255;
	xor.b64  	%rd34852, %rd34851, %rd34849;
	mul.lo.s64 	%rd34853, %rd34852, 1099511628211;
	shr.u64 	%rd34854, %rd34842, 24;
	and.b64  	%rd34855, %rd34854, 255;
	xor.b64  	%rd34856, %rd34855, %rd34853;
	mul.lo.s64 	%rd34857, %rd34856, 1099511628211;
	shr.u64 	%rd34858, %rd34842, 32;
	and.b64  	%rd34859, %rd34858, 255;
	xor.b64  	%rd34860, %rd34859, %rd34857;
	mul.lo.s64 	%rd34861, %rd34860, 1099511628211;
	shr.u64 	%rd34862, %rd34842, 40;
	and.b64  	%rd34863, %rd34862, 255;
	xor.b64  	%rd34864, %rd34863, %rd34861;
	mul.lo.s64 	%rd34865, %rd34864, 1099511628211;
	shr.u64 	%rd34866, %rd34842, 48;
	and.b64  	%rd34867, %rd34866, 255;
	xor.b64  	%rd34868, %rd34867, %rd34865;
	mul.lo.s64 	%rd34869, %rd34868, 1099511628211;
	shr.u64 	%rd34870, %rd34842, 56;
	xor.b64  	%rd34871, %rd34870, %rd34869;
	mul.lo.s64 	%rd37968, %rd34871, 1099511628211;
	add.s64 	%rd37966, %rd37966, 2;
	setp.ne.s64 	%p1907, %rd37966, %rd1512;
	mov.u64 	%rd37969, %rd1512;
	@%p1907 bra 	$L__BB34_978;
$L__BB34_979:
	setp.eq.s64 	%p1908, %rd1511, 0;
	@%p1908 bra 	$L__BB34_981;
	shl.b64 	%rd34872, %rd37969, 3;
	add.s64 	%rd34873, %rd37947, %rd34872;
	ld.u64 	%rd34874, [%rd34873];
	and.b64  	%rd34875, %rd34874, 255;
	xor.b64  	%rd34876, %rd34875, %rd37968;
	mul.lo.s64 	%rd34877, %rd34876, 1099511628211;
	shr.u64 	%rd34878, %rd34874, 8;
	and.b64  	%rd34879, %rd34878, 255;
	xor.b64  	%rd34880, %rd34879, %rd34877;
	mul.lo.s64 	%rd34881, %rd34880, 1099511628211;
	shr.u64 	%rd34882, %rd34874, 16;
	and.b64  	%rd34883, %rd34882, 255;
	xor.b64  	%rd34884, %rd34883, %rd34881;
	mul.lo.s64 	%rd34885, %rd34884, 1099511628211;
	shr.u64 	%rd34886, %rd34874, 24;
	and.b64  	%rd34887, %rd34886, 255;
	xor.b64  	%rd34888, %rd34887, %rd34885;
	mul.lo.s64 	%rd34889, %rd34888, 1099511628211;
	shr.u64 	%rd34890, %rd34874, 32;
	and.b64  	%rd34891, %rd34890, 255;
	xor.b64  	%rd34892, %rd34891, %rd34889;
	mul.lo.s64 	%rd34893, %rd34892, 1099511628211;
	shr.u64 	%rd34894, %rd34874, 40;
	and.b64  	%rd34895, %rd34894, 255;
	xor.b64  	%rd34896, %rd34895, %rd34893;
	mul.lo.s64 	%rd34897, %rd34896, 1099511628211;
	shr.u64 	%rd34898, %rd34874, 48;
	and.b64  	%rd34899, %rd34898, 255;
	xor.b64  	%rd34900, %rd34899, %rd34897;
	mul.lo.s64 	%rd34901, %rd34900, 1099511628211;
	shr.u64 	%rd34902, %rd34874, 56;
	xor.b64  	%rd34903, %rd34902, %rd34901;
	mul.lo.s64 	%rd37968, %rd34903, 1099511628211;
$L__BB34_981:
	setp.lt.u64 	%p2068, %rd37962, %rd37968;
	bra.uni 	$L__BB34_986;
$L__BB34_982:
	setp.eq.s32 	%p1910, %r120, 0;
	mov.pred 	%p2068, %p1888;
	@%p1910 bra 	$L__BB34_986;
	mov.b64 	%rd37972, 0;
$L__BB34_984:
	shl.b64 	%rd34905, %rd37972, 3;
	add.s64 	%rd34906, %rd37919, %rd34905;
	ld.u64 	%rd1695, [%rd34906];
	add.s64 	%rd34907, %rd37947, %rd34905;
	ld.u64 	%rd1696, [%rd34907];
	setp.lt.u64 	%p1912, %rd1695, %rd1696;
	mov.pred 	%p2068, %p1890;
	@%p1912 bra 	$L__BB34_986;
	setp.le.u64 	%p1914, %rd1695, %rd1696;
	add.s64 	%rd37972, %rd37972, 1;
	setp.lt.u64 	%p1915, %rd37972, %rd12;
	and.pred  	%p1916, %p1914, %p1915;
	mov.pred 	%p2068, %p1888;
	@%p1916 bra 	$L__BB34_984;
$L__BB34_986:
	selp.b64 	%rd37008, %rd37919, %rd37947, %p2068;
	selp.u32 	%r428, 1, 0, %p2068;
	add.s32 	%r43, %r41, %r428;
	not.pred 	%p1917, %p2068;
	selp.u32 	%r429, 1, 0, %p1917;
	add.s32 	%r44, %r42, %r429;
	@%p2068 bra 	$L__BB34_988;
	shl.b32 	%r430, %r44, 3;
	add.s32 	%r432, %r416, %r430;
	ld.shared.u64 	%rd37947, [%r432];
	bra.uni 	$L__BB34_989;
$L__BB34_988:
	shl.b32 	%r433, %r43, 3;
	add.s32 	%r435, %r416, %r433;
	ld.shared.u64 	%rd37919, [%r435];
$L__BB34_989:
	setp.ge.s32 	%p1919, %r43, %r25;
	mov.pred 	%p1918, 0;
	mov.pred 	%p2069, %p1918;
	@%p1919 bra 	$L__BB34_1021;
	setp.ge.s32 	%p1921, %r44, %r24;
	mov.pred 	%p1920, -1;
	mov.pred 	%p2069, %p1920;
	@%p1921 bra 	$L__BB34_1021;
	setp.eq.s64 	%p1922, %rd4130, 0;
	mov.b64 	%rd37977, -3750763034362895579;
	@%p1922 bra 	$L__BB34_997;
	setp.eq.s64 	%p1923, %rd1510, 0;
	mov.b64 	%rd37977, -3750763034362895579;
	mov.b64 	%rd37978, 0;
	@%p1923 bra 	$L__BB34_995;
	mov.b64 	%rd37977, -3750763034362895579;
	mov.b64 	%rd37975, 0;
$L__BB34_994:
	shl.b64 	%rd34915, %rd37975, 3;
	add.s64 	%rd34916, %rd37919, %rd34915;
	ld.u64 	%rd34917, [%rd34916];
	and.b64  	%rd34918, %rd34917, 255;
	xor.b64  	%rd34919, %rd34918, %rd37977;
	mul.lo.s64 	%rd34920, %rd34919, 1099511628211;
	shr.u64 	%rd34921, %rd34917, 8;
	and.b64  	%rd34922, %rd34921, 255;
	xor.b64  	%rd34923, %rd34922, %rd34920;
	mul.lo.s64 	%rd34924, %rd34923, 1099511628211;
	shr.u64 	%rd34925, %rd34917, 16;
	and.b64  	%rd34926, %rd34925, 255;
	xor.b64  	%rd34927, %rd34926, %rd34924;
	mul.lo.s64 	%rd34928, %rd34927, 1099511628211;
	shr.u64 	%rd34929, %rd34917, 24;
	and.b64  	%rd34930, %rd34929, 255;
	xor.b64  	%rd34931, %rd34930, %rd34928;
	mul.lo.s64 	%rd34932, %rd34931, 1099511628211;
	shr.u64 	%rd34933, %rd34917, 32;
	and.b64  	%rd34934, %rd34933, 255;
	xor.b64  	%rd34935, %rd34934, %rd34932;
	mul.lo.s64 	%rd34936, %rd34935, 1099511628211;
	shr.u64 	%rd34937, %rd34917, 40;
	and.b64  	%rd34938, %rd34937, 255;
	xor.b64  	%rd34939, %rd34938, %rd34936;
	mul.lo.s64 	%rd34940, %rd34939, 1099511628211;
	shr.u64 	%rd34941, %rd34917, 48;
	and.b64  	%rd34942, %rd34941, 255;
	xor.b64  	%rd34943, %rd34942, %rd34940;
	mul.lo.s64 	%rd34944, %rd34943, 1099511628211;
	shr.u64 	%rd34945, %rd34917, 56;
	xor.b64  	%rd34946, %rd34945, %rd34944;
	mul.lo.s64 	%rd34947, %rd34946, 1099511628211;
	ld.u64 	%rd34948, [%rd34916+8];
	and.b64  	%rd34949, %rd34948, 255;
	xor.b64  	%rd34950, %rd34949, %rd34947;
	mul.lo.s64 	%rd34951, %rd34950, 1099511628211;
	shr.u64 	%rd34952, %rd34948, 8;
	and.b64  	%rd34953, %rd34952, 255;
	xor.b64  	%rd34954, %rd34953, %rd34951;
	mul.lo.s64 	%rd34955, %rd34954, 1099511628211;
	shr.u64 	%rd34956, %rd34948, 16;
	and.b64  	%rd34957, %rd34956, 255;
	xor.b64  	%rd34958, %rd34957, %rd34955;
	mul.lo.s64 	%rd34959, %rd34958, 1099511628211;
	shr.u64 	%rd34960, %rd34948, 24;
	and.b64  	%rd34961, %rd34960, 255;
	xor.b64  	%rd34962, %rd34961, %rd34959;
	mul.lo.s64 	%rd34963, %rd34962, 1099511628211;
	shr.u64 	%rd34964, %rd34948, 32;
	and.b64  	%rd34965, %rd34964, 255;
	xor.b64  	%rd34966, %rd34965, %rd34963;
	mul.lo.s64 	%rd34967, %rd34966, 1099511628211;
	shr.u64 	%rd34968, %rd34948, 40;
	and.b64  	%rd34969, %rd34968, 255;
	xor.b64  	%rd34970, %rd34969, %rd34967;
	mul.lo.s64 	%rd34971, %rd34970, 1099511628211;
	shr.u64 	%rd34972, %rd34948, 48;
	and.b64  	%rd34973, %rd34972, 255;
	xor.b64  	%rd34974, %rd34973, %rd34971;
	mul.lo.s64 	%rd34975, %rd34974, 1099511628211;
	shr.u64 	%rd34976, %rd34948, 56;
	xor.b64  	%rd34977, %rd34976, %rd34975;
	mul.lo.s64 	%rd37977, %rd34977, 1099511628211;
	add.s64 	%rd37975, %rd37975, 2;
	setp.ne.s64 	%p1924, %rd37975, %rd1512;
	mov.u64 	%rd37978, %rd1512;
	@%p1924 bra 	$L__BB34_994;
$L__BB34_995:
	setp.eq.s64 	%p1925, %rd1511, 0;
	@%p1925 bra 	$L__BB34_997;
	shl.b64 	%rd34978, %rd37978, 3;
	add.s64 	%rd34979, %rd37919, %rd34978;
	ld.u64 	%rd34980, [%rd34979];
	and.b64  	%rd34981, %rd34980, 255;
	xor.b64  	%rd34982, %rd34981, %rd37977;
	mul.lo.s64 	%rd34983, %rd34982, 1099511628211;
	shr.u64 	%rd34984, %rd34980, 8;
	and.b64  	%rd34985, %rd34984, 255;
	xor.b64  	%rd34986, %rd34985, %rd34983;
	mul.lo.s64 	%rd34987, %rd34986, 1099511628211;
	shr.u64 	%rd34988, %rd34980, 16;
	and.b64  	%rd34989, %rd34988, 255;
	xor.b64  	%rd34990, %rd34989, %rd34987;
	mul.lo.s64 	%rd34991, %rd34990, 1099511628211;
	shr.u64 	%rd34992, %rd34980, 24;
	and.b64  	%rd34993, %rd34992, 255;
	xor.b64  	%rd34994, %rd34993, %rd34991;
	mul.lo.s64 	%rd34995, %rd34994, 1099511628211;
	shr.u64 	%rd34996, %rd34980, 32;
	and.b64  	%rd34997, %rd34996, 255;
	xor.b64  	%rd34998, %rd34997, %rd34995;
	mul.lo.s64 	%rd34999, %rd34998, 1099511628211;
	shr.u64 	%rd35000, %rd34980, 40;
	and.b64  	%rd35001, %rd35000, 255;
	xor.b64  	%rd35002, %rd35001, %rd34999;
	mul.lo.s64 	%rd35003, %rd35002, 1099511628211;
	shr.u64 	%rd35004, %rd34980, 48;
	and.b64  	%rd35005, %rd35004, 255;
	xor.b64  	%rd35006, %rd35005, %rd35003;
	mul.lo.s64 	%rd35007, %rd35006, 1099511628211;
	shr.u64 	%rd35008, %rd34980, 56;
	xor.b64  	%rd35009, %rd35008, %rd35007;
	mul.lo.s64 	%rd37977, %rd35009, 1099511628211;
$L__BB34_997:
	setp.eq.s64 	%p1926, %rd4130, 0;
	mov.b64 	%rd37983, -3750763034362895579;
	@%p1926 bra 	$L__BB34_1003;
	setp.eq.s64 	%p1927, %rd1510, 0;
	mov.b64 	%rd37983, -3750763034362895579;
	mov.b64 	%rd37984, 0;
	@%p1927 bra 	$L__BB34_1001;
	mov.b64 	%rd37983, -3750763034362895579;
	mov.b64 	%rd37981, 0;
$L__BB34_1000:
	shl.b64 	%rd35016, %rd37981, 3;
	add.s64 	%rd35017, %rd37947, %rd35016;
	ld.u64 	%rd35018, [%rd35017];
	and.b64  	%rd35019, %rd35018, 255;
	xor.b64  	%rd35020, %rd35019, %rd37983;
	mul.lo.s64 	%rd35021, %rd35020, 1099511628211;
	shr.u64 	%rd35022, %rd35018, 8;
	and.b64  	%rd35023, %rd35022, 255;
	xor.b64  	%rd35024, %rd35023, %rd35021;
	mul.lo.s64 	%rd35025, %rd35024, 1099511628211;
	shr.u64 	%rd35026, %rd35018, 16;
	and.b64  	%rd35027, %rd35026, 255;
	xor.b64  	%rd35028, %rd35027, %rd35025;
	mul.lo.s64 	%rd35029, %rd35028, 1099511628211;
	shr.u64 	%rd35030, %rd35018, 24;
	and.b64  	%rd35031, %rd35030, 255;
	xor.b64  	%rd35032, %rd35031, %rd35029;
	mul.lo.s64 	%rd35033, %rd35032, 1099511628211;
	shr.u64 	%rd35034, %rd35018, 32;
	and.b64  	%rd35035, %rd35034, 255;
	xor.b64  	%rd35036, %rd35035, %rd35033;
	mul.lo.s64 	%rd35037, %rd35036, 1099511628211;
	shr.u64 	%rd35038, %rd35018, 40;
	and.b64  	%rd35039, %rd35038, 255;
	xor.b64  	%rd35040, %rd35039, %rd35037;
	mul.lo.s64 	%rd35041, %rd35040, 1099511628211;
	shr.u64 	%rd35042, %rd35018, 48;
	and.b64  	%rd35043, %rd35042, 255;
	xor.b64  	%rd35044, %rd35043, %rd35041;
	mul.lo.s64 	%rd35045, %rd35044, 1099511628211;
	shr.u64 	%rd35046, %rd35018, 56;
	xor.b64  	%rd35047, %rd35046, %rd35045;
	mul.lo.s64 	%rd35048, %rd35047, 1099511628211;
	ld.u64 	%rd35049, [%rd35017+8];
	and.b64  	%rd35050, %rd35049, 255;
	xor.b64  	%rd35051, %rd35050, %rd35048;
	mul.lo.s64 	%rd35052, %rd35051, 1099511628211;
	shr.u64 	%rd35053, %rd35049, 8;
	and.b64  	%rd35054, %rd35053, 255;
	xor.b64  	%rd35055, %rd35054, %rd35052;
	mul.lo.s64 	%rd35056, %rd35055, 1099511628211;
	shr.u64 	%rd35057, %rd35049, 16;
	and.b64  	%rd35058, %rd35057, 255;
	xor.b64  	%rd35059, %rd35058, %rd35056;
	mul.lo.s64 	%rd35060, %rd35059, 1099511628211;
	shr.u64 	%rd35061, %rd35049, 24;
	and.b64  	%rd35062, %rd35061, 255;
	xor.b64  	%rd35063, %rd35062, %rd35060;
	mul.lo.s64 	%rd35064, %rd35063, 1099511628211;
	shr.u64 	%rd35065, %rd35049, 32;
	and.b64  	%rd35066, %rd35065, 255;
	xor.b64  	%rd35067, %rd35066, %rd35064;
	mul.lo.s64 	%rd35068, %rd35067, 1099511628211;
	shr.u64 	%rd35069, %rd35049, 40;
	and.b64  	%rd35070, %rd35069, 255;
	xor.b64  	%rd35071, %rd35070, %rd35068;
	mul.lo.s64 	%rd35072, %rd35071, 1099511628211;
	shr.u64 	%rd35073, %rd35049, 48;
	and.b64  	%rd35074, %rd35073, 255;
	xor.b64  	%rd35075, %rd35074, %rd35072;
	mul.lo.s64 	%rd35076, %rd35075, 1099511628211;
	shr.u64 	%rd35077, %rd35049, 56;
	xor.b64  	%rd35078, %rd35077, %rd35076;
	mul.lo.s64 	%rd37983, %rd35078, 1099511628211;
	add.s64 	%rd37981, %rd37981, 2;
	setp.ne.s64 	%p1928, %rd37981, %rd1512;
	mov.u64 	%rd37984, %rd1512;
	@%p1928 bra 	$L__BB34_1000;
$L__BB34_1001:
	setp.eq.s64 	%p1929, %rd1511, 0;
	@%p1929 bra 	$L__BB34_1003;
	shl.b64 	%rd35079, %rd37984, 3;
	add.s64 	%rd35080, %rd37947, %rd35079;
	ld.u64 	%rd35081, [%rd35080];
	and.b64  	%rd35082, %rd35081, 255;
	xor.b64  	%rd35083, %rd35082, %rd37983;
	mul.lo.s64 	%rd35084, %rd35083, 1099511628211;
	shr.u64 	%rd35085, %rd35081, 8;
	and.b64  	%rd35086, %rd35085, 255;
	xor.b64  	%rd35087, %rd35086, %rd35084;
	mul.lo.s64 	%rd35088, %rd35087, 1099511628211;
	shr.u64 	%rd35089, %rd35081, 16;
	and.b64  	%rd35090, %rd35089, 255;
	xor.b64  	%rd35091, %rd35090, %rd35088;
	mul.lo.s64 	%rd35092, %rd35091, 1099511628211;
	shr.u64 	%rd35093, %rd35081, 24;
	and.b64  	%rd35094, %rd35093, 255;
	xor.b64  	%rd35095, %rd35094, %rd35092;
	mul.lo.s64 	%rd35096, %rd35095, 1099511628211;
	shr.u64 	%rd35097, %rd35081, 32;
	and.b64  	%rd35098, %rd35097, 255;
	xor.b64  	%rd35099, %rd35098, %rd35096;
	mul.lo.s64 	%rd35100, %rd35099, 1099511628211;
	shr.u64 	%rd35101, %rd35081, 40;
	and.b64  	%rd35102, %rd35101, 255;
	xor.b64  	%rd35103, %rd35102, %rd35100;
	mul.lo.s64 	%rd35104, %rd35103, 1099511628211;
	shr.u64 	%rd35105, %rd35081, 48;
	and.b64  	%rd35106, %rd35105, 255;
	xor.b64  	%rd35107, %rd35106, %rd35104;
	mul.lo.s64 	%rd35108, %rd35107, 1099511628211;
	shr.u64 	%rd35109, %rd35081, 56;
	xor.b64  	%rd35110, %rd35109, %rd35108;
	mul.lo.s64 	%rd37983, %rd35110, 1099511628211;
$L__BB34_1003:
	setp.eq.s64 	%p1930, %rd37977, %rd37983;
	@%p1930 bra 	$L__BB34_1017;
	setp.eq.s64 	%p1931, %rd4130, 0;
	mov.b64 	%rd37989, -3750763034362895579;
	@%p1931 bra 	$L__BB34_1010;
	setp.eq.s64 	%p1932, %rd1510, 0;
	mov.b64 	%rd37989, -3750763034362895579;
	mov.b64 	%rd37990, 0;
	@%p1932 bra 	$L__BB34_1008;
	mov.b64 	%rd37989, -3750763034362895579;
	mov.b64 	%rd37987, 0;
$L__BB34_1007:
	shl.b64 	%rd35117, %rd37987, 3;
	add.s64 	%rd35118, %rd37919, %rd35117;
	ld.u64 	%rd35119, [%rd35118];
	and.b64  	%rd35120, %rd35119, 255;
	xor.b64  	%rd35121, %rd35120, %rd37989;
	mul.lo.s64 	%rd35122, %rd35121, 1099511628211;
	shr.u64 	%rd35123, %rd35119, 8;
	and.b64  	%rd35124, %rd35123, 255;
	xor.b64  	%rd35125, %rd35124, %rd35122;
	mul.lo.s64 	%rd35126, %rd35125, 1099511628211;
	shr.u64 	%rd35127, %rd35119, 16;
	and.b64  	%rd35128, %rd35127, 255;
	xor.b64  	%rd35129, %rd35128, %rd35126;
	mul.lo.s64 	%rd35130, %rd35129, 1099511628211;
	shr.u64 	%rd35131, %rd35119, 24;
	and.b64  	%rd35132, %rd35131, 255;
	xor.b64  	%rd35133, %rd35132, %rd35130;
	mul.lo.s64 	%rd35134, %rd35133, 1099511628211;
	shr.u64 	%rd35135, %rd35119, 32;
	and.b64  	%rd35136, %rd35135, 255;
	xor.b64  	%rd35137, %rd35136, %rd35134;
	mul.lo.s64 	%rd35138, %rd35137, 1099511628211;
	shr.u64 	%rd35139, %rd35119, 40;
	and.b64  	%rd35140, %rd35139, 255;
	xor.b64  	%rd35141, %rd35140, %rd35138;
	mul.lo.s64 	%rd35142, %rd35141, 1099511628211;
	shr.u64 	%rd35143, %rd35119, 48;
	and.b64  	%rd35144, %rd35143, 255;
	xor.b64  	%rd35145, %rd35144, %rd35142;
	mul.lo.s64 	%rd35146, %rd35145, 1099511628211;
	shr.u64 	%rd35147, %rd35119, 56;
	xor.b64  	%rd35148, %rd35147, %rd35146;
	mul.lo.s64 	%rd35149, %rd35148, 1099511628211;
	ld.u64 	%rd35150, [%rd35118+8];
	and.b64  	%rd35151, %rd35150, 255;
	xor.b64  	%rd35152, %rd35151, %rd35149;
	mul.lo.s64 	%rd35153, %rd35152, 1099511628211;
	shr.u64 	%rd35154, %rd35150, 8;
	and.b64  	%rd35155, %rd35154, 255;
	xor.b64  	%rd35156, %rd35155, %rd35153;
	mul.lo.s64 	%rd35157, %rd35156, 1099511628211;
	shr.u64 	%rd35158, %rd35150, 16;
	and.b64  	%rd35159, %rd35158, 255;
	xor.b64  	%rd35160, %rd35159, %rd35157;
	mul.lo.s64 	%rd35161, %rd35160, 1099511628211;
	shr.u64 	%rd35162, %rd35150, 24;
	and.b64  	%rd35163, %rd35162, 255;
	xor.b64  	%rd35164, %rd35163, %rd35161;
	mul.lo.s64 	%rd35165, %rd35164, 1099511628211;
	shr.u64 	%rd35166, %rd35150, 32;
	and.b64  	%rd35167, %rd35166, 255;
	xor.b64  	%rd35168, %rd35167, %rd35165;
	mul.lo.s64 	%rd35169, %rd35168, 1099511628211;
	shr.u64 	%rd35170, %rd35150, 40;
	and.b64  	%rd35171, %rd35170, 255;
	xor.b64  	%rd35172, %rd35171, %rd35169;
	mul.lo.s64 	%rd35173, %rd35172, 1099511628211;
	shr.u64 	%rd35174, %rd35150, 48;
	and.b64  	%rd35175, %rd35174, 255;
	xor.b64  	%rd35176, %rd35175, %rd35173;
	mul.lo.s64 	%rd35177, %rd35176, 1099511628211;
	shr.u64 	%rd35178, %rd35150, 56;
	xor.b64  	%rd35179, %rd35178, %rd35177;
	mul.lo.s64 	%rd37989, %rd35179, 1099511628211;
	add.s64 	%rd37987, %rd37987, 2;
	setp.ne.s64 	%p1933, %rd37987, %rd1512;
	mov.u64 	%rd37990, %rd1512;
	@%p1933 bra 	$L__BB34_1007;
$L__BB34_1008:
	setp.eq.s64 	%p1934, %rd1511, 0;
	@%p1934 bra 	$L__BB34_1010;
	shl.b64 	%rd35180, %rd37990, 3;
	add.s64 	%rd35181, %rd37919, %rd35180;
	ld.u64 	%rd35182, [%rd35181];
	and.b64  	%rd35183, %rd35182, 255;
	xor.b64  	%rd35184, %rd35183, %rd37989;
	mul.lo.s64 	%rd35185, %rd35184, 1099511628211;
	shr.u64 	%rd35186, %rd35182, 8;
	and.b64  	%rd35187, %rd35186, 255;
	xor.b64  	%rd35188, %rd35187, %rd35185;
	mul.lo.s64 	%rd35189, %rd35188, 1099511628211;
	shr.u64 	%rd35190, %rd35182, 16;
	and.b64  	%rd35191, %rd35190, 255;
	xor.b64  	%rd35192, %rd35191, %rd35189;
	mul.lo.s64 	%rd35193, %rd35192, 1099511628211;
	shr.u64 	%rd35194, %rd35182, 24;
	and.b64  	%rd35195, %rd35194, 255;
	xor.b64  	%rd35196, %rd35195, %rd35193;
	mul.lo.s64 	%rd35197, %rd35196, 1099511628211;
	shr.u64 	%rd35198, %rd35182, 32;
	and.b64  	%rd35199, %rd35198, 255;
	xor.b64  	%rd35200, %rd35199, %rd35197;
	mul.lo.s64 	%rd35201, %rd35200, 1099511628211;
	shr.u64 	%rd35202, %rd35182, 40;
	and.b64  	%rd35203, %rd35202, 255;
	xor.b64  	%rd35204, %rd35203, %rd35201;
	mul.lo.s64 	%rd35205, %rd35204, 1099511628211;
	shr.u64 	%rd35206, %rd35182, 48;
	and.b64  	%rd35207, %rd35206, 255;
	xor.b64  	%rd35208, %rd35207, %rd35205;
	mul.lo.s64 	%rd35209, %rd35208, 1099511628211;
	shr.u64 	%rd35210, %rd35182, 56;
	xor.b64  	%rd35211, %rd35210, %rd35209;
	mul.lo.s64 	%rd37989, %rd35211, 1099511628211;
$L__BB34_1010:
	setp.eq.s64 	%p1935, %rd4130, 0;
	mov.b64 	%rd37995, -3750763034362895579;
	@%p1935 bra 	$L__BB34_1016;
	setp.eq.s64 	%p1936, %rd1510, 0;
	mov.b64 	%rd37995, -3750763034362895579;
	mov.b64 	%rd37996, 0;
	@%p1936 bra 	$L__BB34_1014;
	mov.b64 	%rd37995, -3750763034362895579;
	mov.b64 	%rd37993, 0;
$L__BB34_1013:
	shl.b64 	%rd35218, %rd37993, 3;
	add.s64 	%rd35219, %rd37947, %rd35218;
	ld.u64 	%rd35220, [%rd35219];
	and.b64  	%rd35221, %rd35220, 255;
	xor.b64  	%rd35222, %rd35221, %rd37995;
	mul.lo.s64 	%rd35223, %rd35222, 1099511628211;
	shr.u64 	%rd35224, %rd35220, 8;
	and.b64  	%rd35225, %rd35224, 255;
	xor.b64  	%rd35226, %rd35225, %rd35223;
	mul.lo.s64 	%rd35227, %rd35226, 1099511628211;
	shr.u64 	%rd35228, %rd35220, 16;
	and.b64  	%rd35229, %rd35228, 255;
	xor.b64  	%rd35230, %rd35229, %rd35227;
	mul.lo.s64 	%rd35231, %rd35230, 1099511628211;
	shr.u64 	%rd35232, %rd35220, 24;
	and.b64  	%rd35233, %rd35232, 255;
	xor.b64  	%rd35234, %rd35233, %rd35231;
	mul.lo.s64 	%rd35235, %rd35234, 1099511628211;
	shr.u64 	%rd35236, %rd35220, 32;
	and.b64  	%rd35237, %rd35236, 255;
	xor.b64  	%rd35238, %rd35237, %rd35235;
	mul.lo.s64 	%rd35239, %rd35238, 1099511628211;
	shr.u64 	%rd35240, %rd35220, 40;
	and.b64  	%rd35241, %rd35240, 255;
	xor.b64  	%rd35242, %rd35241, %rd35239;
	mul.lo.s64 	%rd35243, %rd35242, 1099511628211;
	shr.u64 	%rd35244, %rd35220, 48;
	and.b64  	%rd35245, %rd35244, 255;
	xor.b64  	%rd35246, %rd35245, %rd35243;
	mul.lo.s64 	%rd35247, %rd35246, 1099511628211;
	shr.u64 	%rd35248, %rd35220, 56;
	xor.b64  	%rd35249, %rd35248, %rd35247;
	mul.lo.s64 	%rd35250, %rd35249, 1099511628211;
	ld.u64 	%rd35251, [%rd35219+8];
	and.b64  	%rd35252, %rd35251, 255;
	xor.b64  	%rd35253, %rd35252, %rd35250;
	mul.lo.s64 	%rd35254, %rd35253, 1099511628211;
	shr.u64 	%rd35255, %rd35251, 8;
	and.b64  	%rd35256, %rd35255, 255;
	xor.b64  	%rd35257, %rd35256, %rd35254;
	mul.lo.s64 	%rd35258, %rd35257, 1099511628211;
	shr.u64 	%rd35259, %rd35251, 16;
	and.b64  	%rd35260, %rd35259, 255;
	xor.b64  	%rd35261, %rd35260, %rd35258;
	mul.lo.s64 	%rd35262, %rd35261, 1099511628211;
	shr.u64 	%rd35263, %rd35251, 24;
	and.b64  	%rd35264, %rd35263, 255;
	xor.b64  	%rd35265, %rd35264, %rd35262;
	mul.lo.s64 	%rd35266, %rd35265, 1099511628211;
	shr.u64 	%rd35267, %rd35251, 32;
	and.b64  	%rd35268, %rd35267, 255;
	xor.b64  	%rd35269, %rd35268, %rd35266;
	mul.lo.s64 	%rd35270, %rd35269, 1099511628211;
	shr.u64 	%rd35271, %rd35251, 40;
	and.b64  	%rd35272, %rd35271, 255;
	xor.b64  	%rd35273, %rd35272, %rd35270;
	mul.lo.s64 	%rd35274, %rd35273, 1099511628211;
	shr.u64 	%rd35275, %rd35251, 48;
	and.b64  	%rd35276, %rd35275, 255;
	xor.b64  	%rd35277, %rd35276, %rd35274;
	mul.lo.s64 	%rd35278, %rd35277, 1099511628211;
	shr.u64 	%rd35279, %rd35251, 56;
	xor.b64  	%rd35280, %rd35279, %rd35278;
	mul.lo.s64 	%rd37995, %rd35280, 1099511628211;
	add.s64 	%rd37993, %rd37993, 2;
	setp.ne.s64 	%p1937, %rd37993, %rd1512;
	mov.u64 	%rd37996, %rd1512;
	@%p1937 bra 	$L__BB34_1013;
$L__BB34_1014:
	setp.eq.s64 	%p1938, %rd1511, 0;
	@%p1938 bra 	$L__BB34_1016;
	shl.b64 	%rd35281, %rd37996, 3;
	add.s64 	%rd35282, %rd37947, %rd35281;
	ld.u64 	%rd35283, [%rd35282];
	and.b64  	%rd35284, %rd35283, 255;
	xor.b64  	%rd35285, %rd35284, %rd37995;
	mul.lo.s64 	%rd35286, %rd35285, 1099511628211;
	shr.u64 	%rd35287, %rd35283, 8;
	and.b64  	%rd35288, %rd35287, 255;
	xor.b64  	%rd35289, %rd35288, %rd35286;
	mul.lo.s64 	%rd35290, %rd35289, 1099511628211;
	shr.u64 	%rd35291, %rd35283, 16;
	and.b64  	%rd35292, %rd35291, 255;
	xor.b64  	%rd35293, %rd35292, %rd35290;
	mul.lo.s64 	%rd35294, %rd35293, 1099511628211;
	shr.u64 	%rd35295, %rd35283, 24;
	and.b64  	%rd35296, %rd35295, 255;
	xor.b64  	%rd35297, %rd35296, %rd35294;
	mul.lo.s64 	%rd35298, %rd35297, 1099511628211;
	shr.u64 	%rd35299, %rd35283, 32;
	and.b64  	%rd35300, %rd35299, 255;
	xor.b64  	%rd35301, %rd35300, %rd35298;
	mul.lo.s64 	%rd35302, %rd35301, 1099511628211;
	shr.u64 	%rd35303, %rd35283, 40;
	and.b64  	%rd35304, %rd35303, 255;
	xor.b64  	%rd35305, %rd35304, %rd35302;
	mul.lo.s64 	%rd35306, %rd35305, 1099511628211;
	shr.u64 	%rd35307, %rd35283, 48;
	and.b64  	%rd35308, %rd35307, 255;
	xor.b64  	%rd35309, %rd35308, %rd35306;
	mul.lo.s64 	%rd35310, %rd35309, 1099511628211;
	shr.u64 	%rd35311, %rd35283, 56;
	xor.b64  	%rd35312, %rd35311, %rd35310;
	mul.lo.s64 	%rd37995, %rd35312, 1099511628211;
$L__BB34_1016:
	setp.lt.u64 	%p2069, %rd37989, %rd37995;
	bra.uni 	$L__BB34_1021;
$L__BB34_1017:
	setp.eq.s32 	%p1940, %r120, 0;
	mov.pred 	%p2069, %p1918;
	@%p1940 bra 	$L__BB34_1021;
	mov.b64 	%rd37999, 0;
$L__BB34_1019:
	shl.b64 	%rd35314, %rd37999, 3;
	add.s64 	%rd35315, %rd37919, %rd35314;
	ld.u64 	%rd1740, [%rd35315];
	add.s64 	%rd35316, %rd37947, %rd35314;
	ld.u64 	%rd1741, [%rd35316];
	setp.lt.u64 	%p1942, %rd1740, %rd1741;
	mov.pred 	%p2069, %p1920;
	@%p1942 bra 	$L__BB34_1021;
	setp.le.u64 	%p1944, %rd1740, %rd1741;
	add.s64 	%rd37999, %rd37999, 1;
	setp.lt.u64 	%p1945, %rd37999, %rd12;
	and.pred  	%p1946, %p1944, %p1945;
	mov.pred 	%p2069, %p1918;
	@%p1946 bra 	$L__BB34_1019;
$L__BB34_1021:
	selp.b64 	%rd37864, %rd37919, %rd37947, %p2069;
	selp.u32 	%r436, 1, 0, %p2069;
	add.s32 	%r45, %r43, %r436;
	not.pred 	%p1947, %p2069;
	selp.u32 	%r437, 1, 0, %p1947;
	add.s32 	%r46, %r44, %r437;
	@%p2069 bra 	$L__BB34_1023;
	shl.b32 	%r438, %r46, 3;
	add.s32 	%r440, %r416, %r438;
	ld.shared.u64 	%rd37947, [%r440];
	bra.uni 	$L__BB34_1024;
$L__BB34_1023:
	shl.b32 	%r441, %r45, 3;
	add.s32 	%r443, %r416, %r441;
	ld.shared.u64 	%rd37919, [%r443];
$L__BB34_1024:
	setp.ge.s32 	%p1949, %r45, %r25;
	mov.pred 	%p1948, 0;
	mov.pred 	%p2070, %p1948;
	@%p1949 bra 	$L__BB34_1056;
	setp.ge.s32 	%p1951, %r46, %r24;
	mov.pred 	%p1950, -1;
	mov.pred 	%p2070, %p1950;
	@%p1951 bra 	$L__BB34_1056;
	setp.eq.s64 	%p1952, %rd4130, 0;
	mov.b64 	%rd38004, -3750763034362895579;
	@%p1952 bra 	$L__BB34_1032;
	setp.eq.s64 	%p1953, %rd1510, 0;
	mov.b64 	%rd38004, -3750763034362895579;
	mov.b64 	%rd38005, 0;
	@%p1953 bra 	$L__BB34_1030;
	mov.b64 	%rd38004, -3750763034362895579;
	mov.b64 	%rd38002, 0;
$L__BB34_1029:
	shl.b64 	%rd35324, %rd38002, 3;
	add.s64 	%rd35325, %rd37919, %rd35324;
	ld.u64 	%rd35326, [%rd35325];
	and.b64  	%rd35327, %rd35326, 255;
	xor.b64  	%rd35328, %rd35327, %rd38004;
	mul.lo.s64 	%rd35329, %rd35328, 1099511628211;
	shr.u64 	%rd35330, %rd35326, 8;
	and.b64  	%rd35331, %rd35330, 255;
	xor.b64  	%rd35332, %rd35331, %rd35329;
	mul.lo.s64 	%rd35333, %rd35332, 1099511628211;
	shr.u64 	%rd35334, %rd35326, 16;
	and.b64  	%rd35335, %rd35334, 255;
	xor.b64  	%rd35336, %rd35335, %rd35333;
	mul.lo.s64 	%rd35337, %rd35336, 1099511628211;
	shr.u64 	%rd35338, %rd35326, 24;
	and.b64  	%rd35339, %rd35338, 255;
	xor.b64  	%rd35340, %rd35339, %rd35337;
	mul.lo.s64 	%rd35341, %rd35340, 1099511628211;
	shr.u64 	%rd35342, %rd35326, 32;
	and.b64  	%rd35343, %rd35342, 255;
	xor.b64  	%rd35344, %rd35343, %rd35341;
	mul.lo.s64 	%rd35345, %rd35344, 1099511628211;
	shr.u64 	%rd35346, %rd35326, 40;
	and.b64  	%rd35347, %rd35346, 255;
	xor.b64  	%rd35348, %rd35347, %rd35345;
	mul.lo.s64 	%rd35349, %rd35348, 1099511628211;
	shr.u64 	%rd35350, %rd35326, 48;
	and.b64  	%rd35351, %rd35350, 255;
	xor.b64  	%rd35352, %rd35351, %rd35349;
	mul.lo.s64 	%rd35353, %rd35352, 1099511628211;
	shr.u64 	%rd35354, %rd35326, 56;
	xor.b64  	%rd35355, %rd35354, %rd35353;
	mul.lo.s64 	%rd35356, %rd35355, 1099511628211;
	ld.u64 	%rd35357, [%rd35325+8];
	and.b64  	%rd35358, %rd35357, 255;
	xor.b64  	%rd35359, %rd35358, %rd35356;
	mul.lo.s64 	%rd35360, %rd35359, 1099511628211;
	shr.u64 	%rd35361, %rd35357, 8;
	and.b64  	%rd35362, %rd35361, 255;
	xor.b64  	%rd35363, %rd35362, %rd35360;
	mul.lo.s64 	%rd35364, %rd35363, 1099511628211;
	shr.u64 	%rd35365, %rd35357, 16;
	and.b64  	%rd35366, %rd35365, 255;
	xor.b64  	%rd35367, %rd35366, %rd35364;
	mul.lo.s64 	%rd35368, %rd35367, 1099511628211;
	shr.u64 	%rd35369, %rd35357, 24;
	and.b64  	%rd35370, %rd35369, 255;
	xor.b64  	%rd35371, %rd35370, %rd35368;
	mul.lo.s64 	%rd35372, %rd35371, 1099511628211;
	shr.u64 	%rd35373, %rd35357, 32;
	and.b64  	%rd35374, %rd35373, 255;
	xor.b64  	%rd35375, %rd35374, %rd35372;
	mul.lo.s64 	%rd35376, %rd35375, 1099511628211;
	shr.u64 	%rd35377, %rd35357, 40;
	and.b64  	%rd35378, %rd35377, 255;
	xor.b64  	%rd35379, %rd35378, %rd35376;
	mul.lo.s64 	%rd35380, %rd35379, 1099511628211;
	shr.u64 	%rd35381, %rd35357, 48;
	and.b64  	%rd35382, %rd35381, 255;
	xor.b64  	%rd35383, %rd35382, %rd35380;
	mul.lo.s64 	%rd35384, %rd35383, 1099511628211;
	shr.u64 	%rd35385, %rd35357, 56;
	xor.b64  	%rd35386, %rd35385, %rd35384;
	mul.lo.s64 	%rd38004, %rd35386, 1099511628211;
	add.s64 	%rd38002, %rd38002, 2;
	setp.ne.s64 	%p1954, %rd38002, %rd1512;
	mov.u64 	%rd38005, %rd1512;
	@%p1954 bra 	$L__BB34_1029;
$L__BB34_1030:
	setp.eq.s64 	%p1955, %rd1511, 0;
	@%p1955 bra 	$L__BB34_1032;
	shl.b64 	%rd35387, %rd38005, 3;
	add.s64 	%rd35388, %rd37919, %rd35387;
	ld.u64 	%rd35389, [%rd35388];
	and.b64  	%rd35390, %rd35389, 255;
	xor.b64  	%rd35391, %rd35390, %rd38004;
	mul.lo.s64 	%rd35392, %rd35391, 1099511628211;
	shr.u64 	%rd35393, %rd35389, 8;
	and.b64  	%rd35394, %rd35393, 255;
	xor.b64  	%rd35395, %rd35394, %rd35392;
	mul.lo.s64 	%rd35396, %rd35395, 1099511628211;
	shr.u64 	%rd35397, %rd35389, 16;
	and.b64  	%rd35398, %rd35397, 255;
	xor.b64  	%rd35399, %rd35398, %rd35396;
	mul.lo.s64 	%rd35400, %rd35399, 1099511628211;
	shr.u64 	%rd35401, %rd35389, 24;
	and.b64  	%rd35402, %rd35401, 255;
	xor.b64  	%rd35403, %rd35402, %rd35400;
	mul.lo.s64 	%rd35404, %rd35403, 1099511628211;
	shr.u64 	%rd35405, %rd35389, 32;
	and.b64  	%rd35406, %rd35405, 255;
	xor.b64  	%rd35407, %rd35406, %rd35404;
	mul.lo.s64 	%rd35408, %rd35407, 1099511628211;
	shr.u64 	%rd35409, %rd35389, 40;
	and.b64  	%rd35410, %rd35409, 255;
	xor.b64  	%rd35411, %rd35410, %rd35408;
	mul.lo.s64 	%rd35412, %rd35411, 1099511628211;
	shr.u64 	%rd35413, %rd35389, 48;
	and.b64  	%rd35414, %rd35413, 255;
	xor.b64  	%rd35415, %rd35414, %rd35412;
	mul.lo.s64 	%rd35416, %rd35415, 1099511628211;
	shr.u64 	%rd35417, %rd35389, 56;
	xor.b64  	%rd35418, %rd35417, %rd35416;
	mul.lo.s64 	%rd38004, %rd35418, 1099511628211;
$L__BB34_1032:
	mov.b64 	%rd38010, -3750763034362895579;
	@%p1952 bra 	$L__BB34_1038;
	setp.eq.s64 	%p1957, %rd1510, 0;
	mov.b64 	%rd38010, -3750763034362895579;
	mov.b64 	%rd38011, 0;
	@%p1957 bra 	$L__BB34_1036;
	mov.b64 	%rd38010, -3750763034362895579;
	mov.b64 	%rd38008, 0;
$L__BB34_1035:
	shl.b64 	%rd35425, %rd38008, 3;
	add.s64 	%rd35426, %rd37947, %rd35425;
	ld.u64 	%rd35427, [%rd35426];
	and.b64  	%rd35428, %rd35427, 255;
	xor.b64  	%rd35429, %rd35428, %rd38010;
	mul.lo.s64 	%rd35430, %rd35429, 1099511628211;
	shr.u64 	%rd35431, %rd35427, 8;
	and.b64  	%rd35432, %rd35431, 255;
	xor.b64  	%rd35433, %rd35432, %rd35430;
	mul.lo.s64 	%rd35434, %rd35433, 1099511628211;
	shr.u64 	%rd35435, %rd35427, 16;
	and.b64  	%rd35436, %rd35435, 255;
	xor.b64  	%rd35437, %rd35436, %rd35434;
	mul.lo.s64 	%rd35438, %rd35437, 1099511628211;
	shr.u64 	%rd35439, %rd35427, 24;
	and.b64  	%rd35440, %rd35439, 255;
	xor.b64  	%rd35441, %rd35440, %rd35438;
	mul.lo.s64 	%rd35442, %rd35441, 1099511628211;
	shr.u64 	%rd35443, %rd35427, 32;
	and.b64  	%rd35444, %rd35443, 255;
	xor.b64  	%rd35445, %rd35444, %rd35442;
	mul.lo.s64 	%rd35446, %rd35445, 1099511628211;
	shr.u64 	%rd35447, %rd35427, 40;
	and.b64  	%rd35448, %rd35447, 255;
	xor.b64  	%rd35449, %rd35448, %rd35446;
	mul.lo.s64 	%rd35450, %rd35449, 1099511628211;
	shr.u64 	%rd35451, %rd35427, 48;
	and.b64  	%rd35452, %rd35451, 255;
	xor.b64  	%rd35453, %rd35452, %rd35450;
	mul.lo.s64 	%rd35454, %rd35453, 1099511628211;
	shr.u64 	%rd35455, %rd35427, 56;
	xor.b64  	%rd35456, %rd35455, %rd35454;
	mul.lo.s64 	%rd35457, %rd35456, 1099511628211;
	ld.u64 	%rd35458, [%rd35426+8];
	and.b64  	%rd35459, %rd35458, 255;
	xor.b64  	%rd35460, %rd35459, %rd35457;
	mul.lo.s64 	%rd35461, %rd35460, 1099511628211;
	shr.u64 	%rd35462, %rd35458, 8;
	and.b64  	%rd35463, %rd35462, 255;
	xor.b64  	%rd35464, %rd35463, %rd35461;
	mul.lo.s64 	%rd35465, %rd35464, 1099511628211;
	shr.u64 	%rd35466, %rd35458, 16;
	and.b64  	%rd35467, %rd35466, 255;
	xor.b64  	%rd35468, %rd35467, %rd35465;
	mul.lo.s64 	%rd35469, %rd35468, 1099511628211;
	shr.u64 	%rd35470, %rd35458, 24;
	and.b64  	%rd35471, %rd35470, 255;
	xor.b64  	%rd35472, %rd35471, %rd35469;
	mul.lo.s64 	%rd35473, %rd35472, 1099511628211;
	shr.u64 	%rd35474, %rd35458, 32;
	and.b64  	%rd35475, %rd35474, 255;
	xor.b64  	%rd35476, %rd35475, %rd35473;
	mul.lo.s64 	%rd35477, %rd35476, 1099511628211;
	shr.u64 	%rd35478, %rd35458, 40;
	and.b64  	%rd35479, %rd35478, 255;
	xor.b64  	%rd35480, %rd35479, %rd35477;
	mul.lo.s64 	%rd35481, %rd35480, 1099511628211;
	shr.u64 	%rd35482, %rd35458, 48;
	and.b64  	%rd35483, %rd35482, 255;
	xor.b64  	%rd35484, %rd35483, %rd35481;
	mul.lo.s64 	%rd35485, %rd35484, 1099511628211;
	shr.u64 	%rd35486, %rd35458, 56;
	xor.b64  	%rd35487, %rd35486, %rd35485;
	mul.lo.s64 	%rd38010, %rd35487, 1099511628211;
	add.s64 	%rd38008, %rd38008, 2;
	setp.ne.s64 	%p1958, %rd38008, %rd1512;
	mov.u64 	%rd38011, %rd1512;
	@%p1958 bra 	$L__BB34_1035;
$L__BB34_1036:
	setp.eq.s64 	%p1959, %rd1511, 0;
	@%p1959 bra 	$L__BB34_1038;
	shl.b64 	%rd35488, %rd38011, 3;
	add.s64 	%rd35489, %rd37947, %rd35488;
	ld.u64 	%rd35490, [%rd35489];
	and.b64  	%rd35491, %rd35490, 255;
	xor.b64  	%rd35492, %rd35491, %rd38010;
	mul.lo.s64 	%rd35493, %rd35492, 1099511628211;
	shr.u64 	%rd35494, %rd35490, 8;
	and.b64  	%rd35495, %rd35494, 255;
	xor.b64  	%rd35496, %rd35495, %rd35493;
	mul.lo.s64 	%rd35497, %rd35496, 1099511628211;
	shr.u64 	%rd35498, %rd35490, 16;
	and.b64  	%rd35499, %rd35498, 255;
	xor.b64  	%rd35500, %rd35499, %rd35497;
	mul.lo.s64 	%rd35501, %rd35500, 1099511628211;
	shr.u64 	%rd35502, %rd35490, 24;
	and.b64  	%rd35503, %rd35502, 255;
	xor.b64  	%rd35504, %rd35503, %rd35501;
	mul.lo.s64 	%rd35505, %rd35504, 1099511628211;
	shr.u64 	%rd35506, %rd35490, 32;
	and.b64  	%rd35507, %rd35506, 255;
	xor.b64  	%rd35508, %rd35507, %rd35505;
	mul.lo.s64 	%rd35509, %rd35508, 1099511628211;
	shr.u64 	%rd35510, %rd35490, 40;
	and.b64  	%rd35511, %rd35510, 255;
	xor.b64  	%rd35512, %rd35511, %rd35509;
	mul.lo.s64 	%rd35513, %rd35512, 1099511628211;
	shr.u64 	%rd35514, %rd35490, 48;
	and.b64  	%rd35515, %rd35514, 255;
	xor.b64  	%rd35516, %rd35515, %rd35513;
	mul.lo.s64 	%rd35517, %rd35516, 1099511628211;
	shr.u64 	%rd35518, %rd35490, 56;
	xor.b64  	%rd35519, %rd35518, %rd35517;
	mul.lo.s64 	%rd38010, %rd35519, 1099511628211;
$L__BB34_1038:
	setp.eq.s64 	%p1960, %rd38004, %rd38010;
	@%p1960 bra 	$L__BB34_1052;
	setp.eq.s64 	%p1961, %rd4130, 0;
	mov.b64 	%rd38016, -3750763034362895579;
	@%p1961 bra 	$L__BB34_1045;
	setp.eq.s64 	%p1962, %rd1510, 0;
	mov.b64 	%rd38016, -3750763034362895579;
	mov.b64 	%rd38017, 0;
	@%p1962 bra 	$L__BB34_1043;
	mov.b64 	%rd38016, -3750763034362895579;
	mov.b64 	%rd38014, 0;
$L__BB34_1042:
	shl.b64 	%rd35526, %rd38014, 3;
	add.s64 	%rd35527, %rd37919, %rd35526;
	ld.u64 	%rd35528, [%rd35527];
	and.b64  	%rd35529, %rd35528, 255;
	xor.b64  	%rd35530, %rd35529, %rd38016;
	mul.lo.s64 	%rd35531, %rd35530, 1099511628211;
	shr.u64 	%rd35532, %rd35528, 8;
	and.b64  	%rd35533, %rd35532, 255;
	xor.b64  	%rd35534, %rd35533, %rd35531;
	mul.lo.s64 	%rd35535, %rd35534, 1099511628211;
	shr.u64 	%rd35536, %rd35528, 16;
	and.b64  	%rd35537, %rd35536, 255;
	xor.b64  	%rd35538, %rd35537, %rd35535;
	mul.lo.s64 	%rd35539, %rd35538, 1099511628211;
	shr.u64 	%rd35540, %rd35528, 24;
	and.b64  	%rd35541, %rd35540, 255;
	xor.b64  	%rd35542, %rd35541, %rd35539;
	mul.lo.s64 	%rd35543, %rd35542, 1099511628211;
	shr.u64 	%rd35544, %rd35528, 32;
	and.b64  	%rd35545, %rd35544, 255;
	xor.b64  	%rd35546, %rd35545, %rd35543;
	mul.lo.s64 	%rd35547, %rd35546, 1099511628211;
	shr.u64 	%rd35548, %rd35528, 40;
	and.b64  	%rd35549, %rd35548, 255;
	xor.b64  	%rd35550, %rd35549, %rd35547;
	mul.lo.s64 	%rd35551, %rd35550, 1099511628211;
	shr.u64 	%rd35552, %rd35528, 48;
	and.b64  	%rd35553, %rd35552, 255;
	xor.b64  	%rd35554, %rd35553, %rd35551;
	mul.lo.s64 	%rd35555, %rd35554, 1099511628211;
	shr.u64 	%rd35556, %rd35528, 56;
	xor.b64  	%rd35557, %rd35556, %rd35555;
	mul.lo.s64 	%rd35558, %rd35557, 1099511628211;
	ld.u64 	%rd35559, [%rd35527+8];
	and.b64  	%rd35560, %rd35559, 255;
	xor.b64  	%rd35561, %rd35560, %rd35558;
	mul.lo.s64 	%rd35562, %rd35561, 1099511628211;
	shr.u64 	%rd35563, %rd35559, 8;
	and.b64  	%rd35564, %rd35563, 255;
	xor.b64  	%rd35565, %rd35564, %rd35562;
	mul.lo.s64 	%rd35566, %rd35565, 1099511628211;
	shr.u64 	%rd35567, %rd35559, 16;
	and.b64  	%rd35568, %rd35567, 255;
	xor.b64  	%rd35569, %rd35568, %rd35566;
	mul.lo.s64 	%rd35570, %rd35569, 1099511628211;
	shr.u64 	%rd35571, %rd35559, 24;
	and.b64  	%rd35572, %rd35571, 255;
	xor.b64  	%rd35573, %rd35572, %rd35570;
	mul.lo.s64 	%rd35574, %rd35573, 1099511628211;
	shr.u64 	%rd35575, %rd35559, 32;
	and.b64  	%rd35576, %rd35575, 255;
	xor.b64  	%rd35577, %rd35576, %rd35574;
	mul.lo.s64 	%rd35578, %rd35577, 1099511628211;
	shr.u64 	%rd35579, %rd35559, 40;
	and.b64  	%rd35580, %rd35579, 255;
	xor.b64  	%rd35581, %rd35580, %rd35578;
	mul.lo.s64 	%rd35582, %rd35581, 1099511628211;
	shr.u64 	%rd35583, %rd35559, 48;
	and.b64  	%rd35584, %rd35583, 255;
	xor.b64  	%rd35585, %rd35584, %rd35582;
	mul.lo.s64 	%rd35586, %rd35585, 1099511628211;
	shr.u64 	%rd35587, %rd35559, 56;
	xor.b64  	%rd35588, %rd35587, %rd35586;
	mul.lo.s64 	%rd38016, %rd35588, 1099511628211;
	add.s64 	%rd38014, %rd38014, 2;
	setp.ne.s64 	%p1963, %rd38014, %rd1512;
	mov.u64 	%rd38017, %rd1512;
	@%p1963 bra 	$L__BB34_1042;
$L__BB34_1043:
	setp.eq.s64 	%p1964, %rd1511, 0;
	@%p1964 bra 	$L__BB34_1045;
	shl.b64 	%rd35589, %rd38017, 3;
	add.s64 	%rd35590, %rd37919, %rd35589;
	ld.u64 	%rd35591, [%rd35590];
	and.b64  	%rd35592, %rd35591, 255;
	xor.b64  	%rd35593, %rd35592, %rd38016;
	mul.lo.s64 	%rd35594, %rd35593, 1099511628211;
	shr.u64 	%rd35595, %rd35591, 8;
	and.b64  	%rd35596, %rd35595, 255;
	xor.b64  	%rd35597, %rd35596, %rd35594;
	mul.lo.s64 	%rd35598, %rd35597, 1099511628211;
	shr.u64 	%rd35599, %rd35591, 16;
	and.b64  	%rd35600, %rd35599, 255;
	xor.b64  	%rd35601, %rd35600, %rd35598;
	mul.lo.s64 	%rd35602, %rd35601, 1099511628211;
	shr.u64 	%rd35603, %rd35591, 24;
	and.b64  	%rd35604, %rd35603, 255;
	xor.b64  	%rd35605, %rd35604, %rd35602;
	mul.lo.s64 	%rd35606, %rd35605, 1099511628211;
	shr.u64 	%rd35607, %rd35591, 32;
	and.b64  	%rd35608, %rd35607, 255;
	xor.b64  	%rd35609, %rd35608, %rd35606;
	mul.lo.s64 	%rd35610, %rd35609, 1099511628211;
	shr.u64 	%rd35611, %rd35591, 40;
	and.b64  	%rd35612, %rd35611, 255;
	xor.b64  	%rd35613, %rd35612, %rd35610;
	mul.lo.s64 	%rd35614, %rd35613, 1099511628211;
	shr.u64 	%rd35615, %rd35591, 48;
	and.b64  	%rd35616, %rd35615, 255;
	xor.b64  	%rd35617, %rd35616, %rd35614;
	mul.lo.s64 	%rd35618, %rd35617, 1099511628211;
	shr.u64 	%rd35619, %rd35591, 56;
	xor.b64  	%rd35620, %rd35619, %rd35618;
	mul.lo.s64 	%rd38016, %rd35620, 1099511628211;
$L__BB34_1045:
	mov.b64 	%rd38022, -3750763034362895579;
	@%p1961 bra 	$L__BB34_1051;
	setp.eq.s64 	%p1966, %rd1510, 0;
	mov.b64 	%rd38022, -3750763034362895579;
	mov.b64 	%rd38023, 0;
	@%p1966 bra 	$L__BB34_1049;
	mov.b64 	%rd38022, -3750763034362895579;
	mov.b64 	%rd38020, 0;
$L__BB34_1048:
	shl.b64 	%rd35627, %rd38020, 3;
	add.s64 	%rd35628, %rd37947, %rd35627;
	ld.u64 	%rd35629, [%rd35628];
	and.b64  	%rd35630, %rd35629, 255;
	xor.b64  	%rd35631, %rd35630, %rd38022;
	mul.lo.s64 	%rd35632, %rd35631, 1099511628211;
	shr.u64 	%rd35633, %rd35629, 8;
	and.b64  	%rd35634, %rd35633, 255;
	xor.b64  	%rd35635, %rd35634, %rd35632;
	mul.lo.s64 	%rd35636, %rd35635, 1099511628211;
	shr.u64 	%rd35637, %rd35629, 16;
	and.b64  	%rd35638, %rd35637, 255;
	xor.b64  	%rd35639, %rd35638, %rd35636;
	mul.lo.s64 	%rd35640, %rd35639, 1099511628211;
	shr.u64 	%rd35641, %rd35629, 24;
	and.b64  	%rd35642, %rd35641, 255;
	xor.b64  	%rd35643, %rd35642, %rd35640;
	mul.lo.s64 	%rd35644, %rd35643, 1099511628211;
	shr.u64 	%rd35645, %rd35629, 32;
	and.b64  	%rd35646, %rd35645, 255;
	xor.b64  	%rd35647, %rd35646, %rd35644;
	mul.lo.s64 	%rd35648, %rd35647, 1099511628211;
	shr.u64 	%rd35649, %rd35629, 40;
	and.b64  	%rd35650, %rd35649, 255;
	xor.b64  	%rd35651, %rd35650, %rd35648;
	mul.lo.s64 	%rd35652, %rd35651, 1099511628211;
	shr.u64 	%rd35653, %rd35629, 48;
	and.b64  	%rd35654, %rd35653, 255;
	xor.b64  	%rd35655, %rd35654, %rd35652;
	mul.lo.s64 	%rd35656, %rd35655, 1099511628211;
	shr.u64 	%rd35657, %rd35629, 56;
	xor.b64  	%rd35658, %rd35657, %rd35656;
	mul.lo.s64 	%rd35659, %rd35658, 1099511628211;
	ld.u64 	%rd35660, [%rd35628+8];
	and.b64  	%rd35661, %rd35660, 255;
	xor.b64  	%rd35662, %rd35661, %rd35659;
	mul.lo.s64 	%rd35663, %rd35662, 1099511628211;
	shr.u64 	%rd35664, %rd35660, 8;
	and.b64  	%rd35665, %rd35664, 255;
	xor.b64  	%rd35666, %rd35665, %rd35663;
	mul.lo.s64 	%rd35667, %rd35666, 1099511628211;
	shr.u64 	%rd35668, %rd35660, 16;
	and.b64  	%rd35669, %rd35668, 255;
	xor.b64  	%rd35670, %rd35669, %rd35667;
	mul.lo.s64 	%rd35671, %rd35670, 1099511628211;
	shr.u64 	%rd35672, %rd35660, 24;
	and.b64  	%rd35673, %rd35672, 255;
	xor.b64  	%rd35674, %rd35673, %rd35671;
	mul.lo.s64 	%rd35675, %rd35674, 1099511628211;
	shr.u64 	%rd35676, %rd35660, 32;
	and.b64  	%rd35677, %rd35676, 255;
	xor.b64  	%rd35678, %rd35677, %rd35675;
	mul.lo.s64 	%rd35679, %rd35678, 1099511628211;
	shr.u64 	%rd35680, %rd35660, 40;
	and.b64  	%rd35681, %rd35680, 255;
	xor.b64  	%rd35682, %rd35681, %rd35679;
	mul.lo.s64 	%rd35683, %rd35682, 1099511628211;
	shr.u64 	%rd35684, %rd35660, 48;
	and.b64  	%rd35685, %rd35684, 255;
	xor.b64  	%rd35686, %rd35685, %rd35683;
	mul.lo.s64 	%rd35687, %rd35686, 1099511628211;
	shr.u64 	%rd35688, %rd35660, 56;
	xor.b64  	%rd35689, %rd35688, %rd35687;
	mul.lo.s64 	%rd38022, %rd35689, 1099511628211;
	add.s64 	%rd38020, %rd38020, 2;
	setp.ne.s64 	%p1967, %rd38020, %rd1512;
	mov.u64 	%rd38023, %rd1512;
	@%p1967 bra 	$L__BB34_1048;
$L__BB34_1049:
	setp.eq.s64 	%p1968, %rd1511, 0;
	@%p1968 bra 	$L__BB34_1051;
	shl.b64 	%rd35690, %rd38023, 3;
	add.s64 	%rd35691, %rd37947, %rd35690;
	ld.u64 	%rd35692, [%rd35691];
	and.b64  	%rd35693, %rd35692, 255;
	xor.b64  	%rd35694, %rd35693, %rd38022;
	mul.lo.s64 	%rd35695, %rd35694, 1099511628211;
	shr.u64 	%rd35696, %rd35692, 8;
	and.b64  	%rd35697, %rd35696, 255;
	xor.b64  	%rd35698, %rd35697, %rd35695;
	mul.lo.s64 	%rd35699, %rd35698, 1099511628211;
	shr.u64 	%rd35700, %rd35692, 16;
	and.b64  	%rd35701, %rd35700, 255;
	xor.b64  	%rd35702, %rd35701, %rd35699;
	mul.lo.s64 	%rd35703, %rd35702, 1099511628211;
	shr.u64 	%rd35704, %rd35692, 24;
	and.b64  	%rd35705, %rd35704, 255;
	xor.b64  	%rd35706, %rd35705, %rd35703;
	mul.lo.s64 	%rd35707, %rd35706, 1099511628211;
	shr.u64 	%rd35708, %rd35692, 32;
	and.b64  	%rd35709, %rd35708, 255;
	xor.b64  	%rd35710, %rd35709, %rd35707;
	mul.lo.s64 	%rd35711, %rd35710, 1099511628211;
	shr.u64 	%rd35712, %rd35692, 40;
	and.b64  	%rd35713, %rd35712, 255;
	xor.b64  	%rd35714, %rd35713, %rd35711;
	mul.lo.s64 	%rd35715, %rd35714, 1099511628211;
	shr.u64 	%rd35716, %rd35692, 48;
	and.b64  	%rd35717, %rd35716, 255;
	xor.b64  	%rd35718, %rd35717, %rd35715;
	mul.lo.s64 	%rd35719, %rd35718, 1099511628211;
	shr.u64 	%rd35720, %rd35692, 56;
	xor.b64  	%rd35721, %rd35720, %rd35719;
	mul.lo.s64 	%rd38022, %rd35721, 1099511628211;
$L__BB34_1051:
	setp.lt.u64 	%p2070, %rd38016, %rd38022;
	bra.uni 	$L__BB34_1056;
$L__BB34_1052:
	setp.eq.s32 	%p1970, %r120, 0;
	mov.pred 	%p2070, %p1948;
	@%p1970 bra 	$L__BB34_1056;
	mov.b64 	%rd38026, 0;
$L__BB34_1054:
	shl.b64 	%rd35723, %rd38026, 3;
	add.s64 	%rd35724, %rd37919, %rd35723;
	ld.u64 	%rd1785, [%rd35724];
	add.s64 	%rd35725, %rd37947, %rd35723;
	ld.u64 	%rd1786, [%rd35725];
	setp.lt.u64 	%p1972, %rd1785, %rd1786;
	mov.pred 	%p2070, %p1950;
	@%p1972 bra 	$L__BB34_1056;
	setp.le.u64 	%p1974, %rd1785, %rd1786;
	add.s64 	%rd38026, %rd38026, 1;
	setp.lt.u64 	%p1975, %rd38026, %rd12;
	and.pred  	%p1976, %p1974, %p1975;
	mov.pred 	%p2070, %p1948;
	@%p1976 bra 	$L__BB34_1054;
$L__BB34_1056:
	selp.b64 	%rd37006, %rd37919, %rd37947, %p2070;
	selp.u32 	%r444, 1, 0, %p2070;
	add.s32 	%r47, %r45, %r444;
	not.pred 	%p1977, %p2070;
	selp.u32 	%r445, 1, 0, %p1977;
	add.s32 	%r48, %r46, %r445;
	@%p2070 bra 	$L__BB34_1058;
	shl.b32 	%r446, %r48, 3;
	add.s32 	%r448, %r416, %r446;
	ld.shared.u64 	%rd37947, [%r448];
	bra.uni 	$L__BB34_1059;
$L__BB34_1058:
	shl.b32 	%r449, %r47, 3;
	add.s32 	%r451, %r416, %r449;
	ld.shared.u64 	%rd37919, [%r451];
$L__BB34_1059:
	setp.ge.s32 	%p1979, %r47, %r25;
	mov.pred 	%p1978, 0;
	mov.pred 	%p2071, %p1978;
	@%p1979 bra 	$L__BB34_1091;
	setp.ge.s32 	%p1981, %r48, %r24;
	mov.pred 	%p1980, -1;
	mov.pred 	%p2071, %p1980;
	@%p1981 bra 	$L__BB34_1091;
	setp.eq.s64 	%p1982, %rd4130, 0;
	mov.b64 	%rd38031, -3750763034362895579;
	@%p1982 bra 	$L__BB34_1067;
	setp.eq.s64 	%p1983, %rd1510, 0;
	mov.b64 	%rd38031, -3750763034362895579;
	mov.b64 	%rd38032, 0;
	@%p1983 bra 	$L__BB34_1065;
	mov.b64 	%rd38031, -3750763034362895579;
	mov.b64 	%rd38029, 0;
$L__BB34_1064:
	shl.b64 	%rd35733, %rd38029, 3;
	add.s64 	%rd35734, %rd37919, %rd35733;
	ld.u64 	%rd35735, [%rd35734];
	and.b64  	%rd35736, %rd35735, 255;
	xor.b64  	%rd35737, %rd35736, %rd38031;
	mul.lo.s64 	%rd35738, %rd35737, 1099511628211;
	shr.u64 	%rd35739, %rd35735, 8;
	and.b64  	%rd35740, %rd35739, 255;
	xor.b64  	%rd35741, %rd35740, %rd35738;
	mul.lo.s64 	%rd35742, %rd35741, 1099511628211;
	shr.u64 	%rd35743, %rd35735, 16;
	and.b64  	%rd35744, %rd35743, 255;
	xor.b64  	%rd35745, %rd35744, %rd35742;
	mul.lo.s64 	%rd35746, %rd35745, 1099511628211;
	shr.u64 	%rd35747, %rd35735, 24;
	and.b64  	%rd35748, %rd35747, 255;
	xor.b64  	%rd35749, %rd35748, %rd35746;
	mul.lo.s64 	%rd35750, %rd35749, 1099511628211;
	shr.u64 	%rd35751, %rd35735, 32;
	and.b64  	%rd35752, %rd35751, 255;
	xor.b64  	%rd35753, %rd35752, %rd35750;
	mul.lo.s64 	%rd35754, %rd35753, 1099511628211;
	shr.u64 	%rd35755, %rd35735, 40;
	and.b64  	%rd35756, %rd35755, 255;
	xor.b64  	%rd35757, %rd35756, %rd35754;
	mul.lo.s64 	%rd35758, %rd35757, 1099511628211;
	shr.u64 	%rd35759, %rd35735, 48;
	and.b64  	%rd35760, %rd35759, 255;
	xor.b64  	%rd35761, %rd35760, %rd35758;
	mul.lo.s64 	%rd35762, %rd35761, 1099511628211;
	shr.u64 	%rd35763, %rd35735, 56;
	xor.b64  	%rd35764, %rd35763, %rd35762;
	mul.lo.s64 	%rd35765, %rd35764, 1099511628211;
	ld.u64 	%rd35766, [%rd35734+8];
	and.b64  	%rd35767, %rd35766, 255;
	xor.b64  	%rd35768, %rd35767, %rd35765;
	mul.lo.s64 	%rd35769, %rd35768, 1099511628211;
	shr.u64 	%rd35770, %rd35766, 8;
	and.b64  	%rd35771, %rd35770, 255;
	xor.b64  	%rd35772, %rd35771, %rd35769;
	mul.lo.s64 	%rd35773, %rd35772, 1099511628211;
	shr.u64 	%rd35774, %rd35766, 16;
	and.b64  	%rd35775, %rd35774, 255;
	xor.b64  	%rd35776, %rd35775, %rd35773;
	mul.lo.s64 	%rd35777, %rd35776, 1099511628211;
	shr.u64 	%rd35778, %rd35766, 24;
	and.b64  	%rd35779, %rd35778, 255;
	xor.b64  	%rd35780, %rd35779, %rd35777;
	mul.lo.s64 	%rd35781, %rd35780, 1099511628211;
	shr.u64 	%rd35782, %rd35766, 32;
	and.b64  	%rd35783, %rd35782, 255;
	xor.b64  	%rd35784, %rd35783, %rd35781;
	mul.lo.s64 	%rd35785, %rd35784, 1099511628211;
	shr.u64 	%rd35786, %rd35766, 40;
	and.b64  	%rd35787, %rd35786, 255;
	xor.b64  	%rd35788, %rd35787, %rd35785;
	mul.lo.s64 	%rd35789, %rd35788, 1099511628211;
	shr.u64 	%rd35790, %rd35766, 48;
	and.b64  	%rd35791, %rd35790, 255;
	xor.b64  	%rd35792, %rd35791, %rd35789;
	mul.lo.s64 	%rd35793, %rd35792, 1099511628211;
	shr.u64 	%rd35794, %rd35766, 56;
	xor.b64  	%rd35795, %rd35794, %rd35793;
	mul.lo.s64 	%rd38031, %rd35795, 1099511628211;
	add.s64 	%rd38029, %rd38029, 2;
	setp.ne.s64 	%p1984, %rd38029, %rd1512;
	mov.u64 	%rd38032, %rd1512;
	@%p1984 bra 	$L__BB34_1064;
$L__BB34_1065:
	setp.eq.s64 	%p1985, %rd1511, 0;
	@%p1985 bra 	$L__BB34_1067;
	shl.b64 	%rd35796, %rd38032, 3;
	add.s64 	%rd35797, %rd37919, %rd35796;
	ld.u64 	%rd35798, [%rd35797];
	and.b64  	%rd35799, %rd35798, 255;
	xor.b64  	%rd35800, %rd35799, %rd38031;
	mul.lo.s64 	%rd35801, %rd35800, 1099511628211;
	shr.u64 	%rd35802, %rd35798, 8;
	and.b64  	%rd35803, %rd35802, 255;
	xor.b64  	%rd35804, %rd35803, %rd35801;
	mul.lo.s64 	%rd35805, %rd35804, 1099511628211;
	shr.u64 	%rd35806, %rd35798, 16;
	and.b64  	%rd35807, %rd35806, 255;
	xor.b64  	%rd35808, %rd35807, %rd35805;
	mul.lo.s64 	%rd35809, %rd35808, 1099511628211;
	shr.u64 	%rd35810, %rd35798, 24;
	and.b64  	%rd35811, %rd35810, 255;
	xor.b64  	%rd35812, %rd35811, %rd35809;
	mul.lo.s64 	%rd35813, %rd35812, 1099511628211;
	shr.u64 	%rd35814, %rd35798, 32;
	and.b64  	%rd35815, %rd35814, 255;
	xor.b64  	%rd35816, %rd35815, %rd35813;
	mul.lo.s64 	%rd35817, %rd35816, 1099511628211;
	shr.u64 	%rd35818, %rd35798, 40;
	and.b64  	%rd35819, %rd35818, 255;
	xor.b64  	%rd35820, %rd35819, %rd35817;
	mul.lo.s64 	%rd35821, %rd35820, 1099511628211;
	shr.u64 	%rd35822, %rd35798, 48;
	and.b64  	%rd35823, %rd35822, 255;
	xor.b64  	%rd35824, %rd35823, %rd35821;
	mul.lo.s64 	%rd35825, %rd35824, 1099511628211;
	shr.u64 	%rd35826, %rd35798, 56;
	xor.b64  	%rd35827, %rd35826, %rd35825;
	mul.lo.s64 	%rd38031, %rd35827, 1099511628211;
$L__BB34_1067:
	mov.b64 	%rd38037, -3750763034362895579;
	@%p1982 bra 	$L__BB34_1073;
	setp.eq.s64 	%p1987, %rd1510, 0;
	mov.b64 	%rd38037, -3750763034362895579;
	mov.b64 	%rd38038, 0;
	@%p1987 bra 	$L__BB34_1071;
	mov.b64 	%rd38037, -3750763034362895579;
	mov.b64 	%rd38035, 0;
$L__BB34_1070:
	shl.b64 	%rd35834, %rd38035, 3;
	add.s64 	%rd35835, %rd37947, %rd35834;
	ld.u64 	%rd35836, [%rd35835];
	and.b64  	%rd35837, %rd35836, 255;
	xor.b64  	%rd35838, %rd35837, %rd38037;
	mul.lo.s64 	%rd35839, %rd35838, 1099511628211;
	shr.u64 	%rd35840, %rd35836, 8;
	and.b64  	%rd35841, %rd35840, 255;
	xor.b64  	%rd35842, %rd35841, %rd35839;
	mul.lo.s64 	%rd35843, %rd35842, 1099511628211;
	shr.u64 	%rd35844, %rd35836, 16;
	and.b64  	%rd35845, %rd35844, 255;
	xor.b64  	%rd35846, %rd35845, %rd35843;
	mul.lo.s64 	%rd35847, %rd35846, 1099511628211;
	shr.u64 	%rd35848, %rd35836, 24;
	and.b64  	%rd35849, %rd35848, 255;
	xor.b64  	%rd35850, %rd35849, %rd35847;
	mul.lo.s64 	%rd35851, %rd35850, 1099511628211;
	shr.u64 	%rd35852, %rd35836, 32;
	and.b64  	%rd35853, %rd35852, 255;
	xor.b64  	%rd35854, %rd35853, %rd35851;
	mul.lo.s64 	%rd35855, %rd35854, 1099511628211;
	shr.u64 	%rd35856, %rd35836, 40;
	and.b64  	%rd35857, %rd35856, 255;
	xor.b64  	%rd35858, %rd35857, %rd35855;
	mul.lo.s64 	%rd35859, %rd35858, 1099511628211;
	shr.u64 	%rd35860, %rd35836, 48;
	and.b64  	%rd35861, %rd35860, 255;
	xor.b64  	%rd35862, %rd35861, %rd35859;
	mul.lo.s64 	%rd35863, %rd35862, 1099511628211;
	shr.u64 	%rd35864, %rd35836, 56;
	xor.b64  	%rd35865, %rd35864, %rd35863;
	mul.lo.s64 	%rd35866, %rd35865, 1099511628211;
	ld.u64 	%rd35867, [%rd35835+8];
	and.b64  	%rd35868, %rd35867, 255;
	xor.b64  	%rd35869, %rd35868, %rd35866;
	mul.lo.s64 	%rd35870, %rd35869, 1099511628211;
	shr.u64 	%rd35871, %rd35867, 8;
	and.b64  	%rd35872, %rd35871, 255;
	xor.b64  	%rd35873, %rd35872, %rd35870;
	mul.lo.s64 	%rd35874, %rd35873, 1099511628211;
	shr.u64 	%rd35875, %rd35867, 16;
	and.b64  	%rd35876, %rd35875, 255;
	xor.b64  	%rd35877, %rd35876, %rd35874;
	mul.lo.s64 	%rd35878, %rd35877, 1099511628211;
	shr.u64 	%rd35879, %rd35867, 24;
	and.b64  	%rd35880, %rd35879, 255;
	xor.b64  	%rd35881, %rd35880, %rd35878;
	mul.lo.s64 	%rd35882, %rd35881, 1099511628211;
	shr.u64 	%rd35883, %rd35867, 32;
	and.b64  	%rd35884, %rd35883, 255;
	xor.b64  	%rd35885, %rd35884, %rd35882;
	mul.lo.s64 	%rd35886, %rd35885, 1099511628211;
	shr.u64 	%rd35887, %rd35867, 40;
	and.b64  	%rd35888, %rd35887, 255;
	xor.b64  	%rd35889, %rd35888, %rd35886;
	mul.lo.s64 	%rd35890, %rd35889, 1099511628211;
	shr.u64 	%rd35891, %rd35867, 48;
	and.b64  	%rd35892, %rd35891, 255;
	xor.b64  	%rd35893, %rd35892, %rd35890;
	mul.lo.s64 	%rd35894, %rd35893, 1099511628211;
	shr.u64 	%rd35895, %rd35867, 56;
	xor.b64  	%rd35896, %rd35895, %rd35894;
	mul.lo.s64 	%rd38037, %rd35896, 1099511628211;
	add.s64 	%rd38035, %rd38035, 2;
	setp.ne.s64 	%p1988, %rd38035, %rd1512;
	mov.u64 	%rd38038, %rd1512;
	@%p1988 bra 	$L__BB34_1070;
$L__BB34_1071:
	setp.eq.s64 	%p1989, %rd1511, 0;
	@%p1989 bra 	$L__BB34_1073;
	shl.b64 	%rd35897, %rd38038, 3;
	add.s64 	%rd35898, %rd37947, %rd35897;
	ld.u64 	%rd35899, [%rd35898];
	and.b64  	%rd35900, %rd35899, 255;
	xor.b64  	%rd35901, %rd35900, %rd38037;
	mul.lo.s64 	%rd35902, %rd35901, 1099511628211;
	shr.u64 	%rd35903, %rd35899, 8;
	and.b64  	%rd35904, %rd35903, 255;
	xor.b64  	%rd35905, %rd35904, %rd35902;
	mul.lo.s64 	%rd35906, %rd35905, 1099511628211;
	shr.u64 	%rd35907, %rd35899, 16;
	and.b64  	%rd35908, %rd35907, 255;
	xor.b64  	%rd35909, %rd35908, %rd35906;
	mul.lo.s64 	%rd35910, %rd35909, 1099511628211;
	shr.u64 	%rd35911, %rd35899, 24;
	and.b64  	%rd35912, %rd35911, 255;
	xor.b64  	%rd35913, %rd35912, %rd35910;
	mul.lo.s64 	%rd35914, %rd35913, 1099511628211;
	shr.u64 	%rd35915, %rd35899, 32;
	and.b64  	%rd35916, %rd35915, 255;
	xor.b64  	%rd35917, %rd35916, %rd35914;
	mul.lo.s64 	%rd35918, %rd35917, 1099511628211;
	shr.u64 	%rd35919, %rd35899, 40;
	and.b64  	%rd35920, %rd35919, 255;
	xor.b64  	%rd35921, %rd35920, %rd35918;
	mul.lo.s64 	%rd35922, %rd35921, 1099511628211;
	shr.u64 	%rd35923, %rd35899, 48;
	and.b64  	%rd35924, %rd35923, 255;
	xor.b64  	%rd35925, %rd35924, %rd35922;
	mul.lo.s64 	%rd35926, %rd35925, 1099511628211;
	shr.u64 	%rd35927, %rd35899, 56;
	xor.b64  	%rd35928, %rd35927, %rd35926;
	mul.lo.s64 	%rd38037, %rd35928, 1099511628211;
$L__BB34_1073:
	setp.eq.s64 	%p1990, %rd38031, %rd38037;
	@%p1990 bra 	$L__BB34_1087;
	mov.b64 	%rd38043, -3750763034362895579;
	@%p1982 bra 	$L__BB34_1080;
	setp.eq.s64 	%p1992, %rd1510, 0;
	mov.b64 	%rd38043, -3750763034362895579;
	mov.b64 	%rd38044, 0;
	@%p1992 bra 	$L__BB34_1078;
	mov.b64 	%rd38043, -3750763034362895579;
	mov.b64 	%rd38041, 0;
$L__BB34_1077:
	shl.b64 	%rd35935, %rd38041, 3;
	add.s64 	%rd35936, %rd37919, %rd35935;
	ld.u64 	%rd35937, [%rd35936];
	and.b64  	%rd35938, %rd35937, 255;
	xor.b64  	%rd35939, %rd35938, %rd38043;
	mul.lo.s64 	%rd35940, %rd35939, 1099511628211;
	shr.u64 	%rd35941, %rd35937, 8;
	and.b64  	%rd35942, %rd35941, 255;
	xor.b64  	%rd35943, %rd35942, %rd35940;
	mul.lo.s64 	%rd35944, %rd35943, 1099511628211;
	shr.u64 	%rd35945, %rd35937, 16;
	and.b64  	%rd35946, %rd35945, 255;
	xor.b64  	%rd35947, %rd35946, %rd35944;
	mul.lo.s64 	%rd35948, %rd35947, 1099511628211;
	shr.u64 	%rd35949, %rd35937, 24;
	and.b64  	%rd35950, %rd35949, 255;
	xor.b64  	%rd35951, %rd35950, %rd35948;
	mul.lo.s64 	%rd35952, %rd35951, 1099511628211;
	shr.u64 	%rd35953, %rd35937, 32;
	and.b64  	%rd35954, %rd35953, 255;
	xor.b64  	%rd35955, %rd35954, %rd35952;
	mul.lo.s64 	%rd35956, %rd35955, 1099511628211;
	shr.u64 	%rd35957, %rd35937, 40;
	and.b64  	%rd35958, %rd35957, 255;
	xor.b64  	%rd35959, %rd35958, %rd35956;
	mul.lo.s64 	%rd35960, %rd35959, 1099511628211;
	shr.u64 	%rd35961, %rd35937, 48;
	and.b64  	%rd35962, %rd35961, 255;
	xor.b64  	%rd35963, %rd35962, %rd35960;
	mul.lo.s64 	%rd35964, %rd35963, 1099511628211;
	shr.u64 	%rd35965, %rd35937, 56;
	xor.b64  	%rd35966, %rd35965, %rd35964;
	mul.lo.s64 	%rd35967, %rd35966, 1099511628211;
	ld.u64 	%rd35968, [%rd35936+8];
	and.b64  	%rd35969, %rd35968, 255;
	xor.b64  	%rd35970, %rd35969, %rd35967;
	mul.lo.s64 	%rd35971, %rd35970, 1099511628211;
	shr.u64 	%rd35972, %rd35968, 8;
	and.b64  	%rd35973, %rd35972, 255;
	xor.b64  	%rd35974, %rd35973, %rd35971;
	mul.lo.s64 	%rd35975, %rd35974, 1099511628211;
	shr.u64 	%rd35976, %rd35968, 16;
	and.b64  	%rd35977, %rd35976, 255;
	xor.b64  	%rd35978, %rd35977, %rd35975;
	mul.lo.s64 	%rd35979, %rd35978, 1099511628211;
	shr.u64 	%rd35980, %rd35968, 24;
	and.b64  	%rd35981, %rd35980, 255;
	xor.b64  	%rd35982, %rd35981, %rd35979;
	mul.lo.s64 	%rd35983, %rd35982, 1099511628211;
	shr.u64 	%rd35984, %rd35968, 32;
	and.b64  	%rd35985, %rd35984, 255;
	xor.b64  	%rd35986, %rd35985, %rd35983;
	mul.lo.s64 	%rd35987, %rd35986, 1099511628211;
	shr.u64 	%rd35988, %rd35968, 40;
	and.b64  	%rd35989, %rd35988, 255;
	xor.b64  	%rd35990, %rd35989, %rd35987;
	mul.lo.s64 	%rd35991, %rd35990, 1099511628211;
	shr.u64 	%rd35992, %rd35968, 48;
	and.b64  	%rd35993, %rd35992, 255;
	xor.b64  	%rd35994, %rd35993, %rd35991;
	mul.lo.s64 	%rd35995, %rd35994, 1099511628211;
	shr.u64 	%rd35996, %rd35968, 56;
	xor.b64  	%rd35997, %rd35996, %rd35995;
	mul.lo.s64 	%rd38043, %rd35997, 1099511628211;
	add.s64 	%rd38041, %rd38041, 2;
	setp.ne.s64 	%p1993, %rd38041, %rd1512;
	mov.u64 	%rd38044, %rd1512;
	@%p1993 bra 	$L__BB34_1077;
$L__BB34_1078:
	setp.eq.s64 	%p1994, %rd1511, 0;
	@%p1994 bra 	$L__BB34_1080;
	shl.b64 	%rd35998, %rd38044, 3;
	add.s64 	%rd35999, %rd37919, %rd35998;
	ld.u64 	%rd36000, [%rd35999];
	and.b64  	%rd36001, %rd36000, 255;
	xor.b64  	%rd36002, %rd36001, %rd38043;
	mul.lo.s64 	%rd36003, %rd36002, 1099511628211;
	shr.u64 	%rd36004, %rd36000, 8;
	and.b64  	%rd36005, %rd36004, 255;
	xor.b64  	%rd36006, %rd36005, %rd36003;
	mul.lo.s64 	%rd36007, %rd36006, 1099511628211;
	shr.u64 	%rd36008, %rd36000, 16;
	and.b64  	%rd36009, %rd36008, 255;
	xor.b64  	%rd36010, %rd36009, %rd36007;
	mul.lo.s64 	%rd36011, %rd36010, 1099511628211;
	shr.u64 	%rd36012, %rd36000, 24;
	and.b64  	%rd36013, %rd36012, 255;
	xor.b64  	%rd36014, %rd36013, %rd36011;
	mul.lo.s64 	%rd36015, %rd36014, 1099511628211;
	shr.u64 	%rd36016, %rd36000, 32;
	and.b64  	%rd36017, %rd36016, 255;
	xor.b64  	%rd36018, %rd36017, %rd36015;
	mul.lo.s64 	%rd36019, %rd36018, 1099511628211;
	shr.u64 	%rd36020, %rd36000, 40;
	and.b64  	%rd36021, %rd36020, 255;
	xor.b64  	%rd36022, %rd36021, %rd36019;
	mul.lo.s64 	%rd36023, %rd36022, 1099511628211;
	shr.u64 	%rd36024, %rd36000, 48;
	and.b64  	%rd36025, %rd36024, 255;
	xor.b64  	%rd36026, %rd36025, %rd36023;
	mul.lo.s64 	%rd36027, %rd36026, 1099511628211;
	shr.u64 	%rd36028, %rd36000, 56;
	xor.b64  	%rd36029, %rd36028, %rd36027;
	mul.lo.s64 	%rd38043, %rd36029, 1099511628211;
$L__BB34_1080:
	mov.b64 	%rd38049, -3750763034362895579;
	@%p1982 bra 	$L__BB34_1086;
	setp.eq.s64 	%p1996, %rd1510, 0;
	mov.b64 	%rd38049, -3750763034362895579;
	mov.b64 	%rd38050, 0;
	@%p1996 bra 	$L__BB34_1084;
	mov.b64 	%rd38049, -3750763034362895579;
	mov.b64 	%rd38047, 0;
$L__BB34_1083:
	shl.b64 	%rd36036, %rd38047, 3;
	add.s64 	%rd36037, %rd37947, %rd36036;
	ld.u64 	%rd36038, [%rd36037];
	and.b64  	%rd36039, %rd36038, 255;
	xor.b64  	%rd36040, %rd36039, %rd38049;
	mul.lo.s64 	%rd36041, %rd36040, 1099511628211;
	shr.u64 	%rd36042, %rd36038, 8;
	and.b64  	%rd36043, %rd36042, 255;
	xor.b64  	%rd36044, %rd36043, %rd36041;
	mul.lo.s64 	%rd36045, %rd36044, 1099511628211;
	shr.u64 	%rd36046, %rd36038, 16;
	and.b64  	%rd36047, %rd36046, 255;
	xor.b64  	%rd36048, %rd36047, %rd36045;
	mul.lo.s64 	%rd36049, %rd36048, 1099511628211;
	shr.u64 	%rd36050, %rd36038, 24;
	and.b64  	%rd36051, %rd36050, 255;
	xor.b64  	%rd36052, %rd36051, %rd36049;
	mul.lo.s64 	%rd36053, %rd36052, 1099511628211;
	shr.u64 	%rd36054, %rd36038, 32;
	and.b64  	%rd36055, %rd36054, 255;
	xor.b64  	%rd36056, %rd36055, %rd36053;
	mul.lo.s64 	%rd36057, %rd36056, 1099511628211;
	shr.u64 	%rd36058, %rd36038, 40;
	and.b64  	%rd36059, %rd36058, 255;
	xor.b64  	%rd36060, %rd36059, %rd36057;
	mul.lo.s64 	%rd36061, %rd36060, 1099511628211;
	shr.u64 	%rd36062, %rd36038, 48;
	and.b64  	%rd36063, %rd36062, 255;
	xor.b64  	%rd36064, %rd36063, %rd36061;
	mul.lo.s64 	%rd36065, %rd36064, 1099511628211;
	shr.u64 	%rd36066, %rd36038, 56;
	xor.b64  	%rd36067, %rd36066, %rd36065;
	mul.lo.s64 	%rd36068, %rd36067, 1099511628211;
	ld.u64 	%rd36069, [%rd36037+8];
	and.b64  	%rd36070, %rd36069, 255;
	xor.b64  	%rd36071, %rd36070, %rd36068;
	mul.lo.s64 	%rd36072, %rd36071, 1099511628211;
	shr.u64 	%rd36073, %rd36069, 8;
	and.b64  	%rd36074, %rd36073, 255;
	xor.b64  	%rd36075, %rd36074, %rd36072;
	mul.lo.s64 	%rd36076, %rd36075, 1099511628211;
	shr.u64 	%rd36077, %rd36069, 16;
	and.b64  	%rd36078, %rd36077, 255;
	xor.b64  	%rd36079, %rd36078, %rd36076;
	mul.lo.s64 	%rd36080, %rd36079, 1099511628211;
	shr.u64 	%rd36081, %rd36069, 24;
	and.b64  	%rd36082, %rd36081, 255;
	xor.b64  	%rd36083, %rd36082, %rd36080;
	mul.lo.s64 	%rd36084, %rd36083, 1099511628211;
	shr.u64 	%rd36085, %rd36069, 32;
	and.b64  	%rd36086, %rd36085, 255;
	xor.b64  	%rd36087, %rd36086, %rd36084;
	mul.lo.s64 	%rd36088, %rd36087, 1099511628211;
	shr.u64 	%rd36089, %rd36069, 40;
	and.b64  	%rd36090, %rd36089, 255;
	xor.b64  	%rd36091, %rd36090, %rd36088;
	mul.lo.s64 	%rd36092, %rd36091, 1099511628211;
	shr.u64 	%rd36093, %rd36069, 48;
	and.b64  	%rd36094, %rd36093, 255;
	xor.b64  	%rd36095, %rd36094, %rd36092;
	mul.lo.s64 	%rd36096, %rd36095, 1099511628211;
	shr.u64 	%rd36097, %rd36069, 56;
	xor.b64  	%rd36098, %rd36097, %rd36096;
	mul.lo.s64 	%rd38049, %rd36098, 1099511628211;
	add.s64 	%rd38047, %rd38047, 2;
	setp.ne.s64 	%p1997, %rd38047, %rd1512;
	mov.u64 	%rd38050, %rd1512;
	@%p1997 bra 	$L__BB34_1083;
$L__BB34_1084:
	setp.eq.s64 	%p1998, %rd1511, 0;
	@%p1998 bra 	$L__BB34_1086;
	shl.b64 	%rd36099, %rd38050, 3;
	add.s64 	%rd36100, %rd37947, %rd36099;
	ld.u64 	%rd36101, [%rd36100];
	and.b64  	%rd36102, %rd36101, 255;
	xor.b64  	%rd36103, %rd36102, %rd38049;
	mul.lo.s64 	%rd36104, %rd36103, 1099511628211;
	shr.u64 	%rd36105, %rd36101, 8;
	and.b64  	%rd36106, %rd36105, 255;
	xor.b64  	%rd36107, %rd36106, %rd36104;
	mul.lo.s64 	%rd36108, %rd36107, 1099511628211;
	shr.u64 	%rd36109, %rd36101, 16;
	and.b64  	%rd36110, %rd36109, 255;
	xor.b64  	%rd36111, %rd36110, %rd36108;
	mul.lo.s64 	%rd36112, %rd36111, 1099511628211;
	shr.u64 	%rd36113, %rd36101, 24;
	and.b64  	%rd36114, %rd36113, 255;
	xor.b64  	%rd36115, %rd36114, %rd36112;
	mul.lo.s64 	%rd36116, %rd36115, 1099511628211;
	shr.u64 	%rd36117, %rd36101, 32;
	and.b64  	%rd36118, %rd36117, 255;
	xor.b64  	%rd36119, %rd36118, %rd36116;
	mul.lo.s64 	%rd36120, %rd36119, 1099511628211;
	shr.u64 	%rd36121, %rd36101, 40;
	and.b64  	%rd36122, %rd36121, 255;
	xor.b64  	%rd36123, %rd36122, %rd36120;
	mul.lo.s64 	%rd36124, %rd36123, 1099511628211;
	shr.u64 	%rd36125, %rd36101, 48;
	and.b64  	%rd36126, %rd36125, 255;
	xor.b64  	%rd36127, %rd36126, %rd36124;
	mul.lo.s64 	%rd36128, %rd36127, 1099511628211;
	shr.u64 	%rd36129, %rd36101, 56;
	xor.b64  	%rd36130, %rd36129, %rd36128;
	mul.lo.s64 	%rd38049, %rd36130, 1099511628211;
$L__BB34_1086:
	setp.lt.u64 	%p2071, %rd38043, %rd38049;
	bra.uni 	$L__BB34_1091;
$L__BB34_1087:
	setp.eq.s32 	%p2000, %r120, 0;
	mov.pred 	%p2071, %p1978;
	@%p2000 bra 	$L__BB34_1091;
	mov.b64 	%rd38053, 0;
$L__BB34_1089:
	shl.b64 	%rd36132, %rd38053, 3;
	add.s64 	%rd36133, %rd37919, %rd36132;
	ld.u64 	%rd1830, [%rd36133];
	add.s64 	%rd36134, %rd37947, %rd36132;
	ld.u64 	%rd1831, [%rd36134];
	setp.lt.u64 	%p2002, %rd1830, %rd1831;
	mov.pred 	%p2071, %p1980;
	@%p2002 bra 	$L__BB34_1091;
	setp.le.u64 	%p2004, %rd1830, %rd1831;
	add.s64 	%rd38053, %rd38053, 1;
	setp.lt.u64 	%p2005, %rd38053, %rd12;
	and.pred  	%p2006, %p2004, %p2005;
	mov.pred 	%p2071, %p1978;
	@%p2006 bra 	$L__BB34_1089;
$L__BB34_1091:
	selp.b64 	%rd37854, %rd37919, %rd37947, %p2071;
	selp.u32 	%r452, 1, 0, %p2071;
	add.s32 	%r49, %r47, %r452;
	not.pred 	%p2007, %p2071;
	selp.u32 	%r453, 1, 0, %p2007;
	add.s32 	%r50, %r48, %r453;
	@%p2071 bra 	$L__BB34_1093;
	shl.b32 	%r454, %r50, 3;
	mov.u32 	%r455, _ZZN3cub18CUB_300001_SM_10006detail10merge_sort30DeviceMergeSortBlockSortKernelINS2_10policy_hubIPPyE9Policy600ES6_PNS0_8NullTypeES6_SA_j18tuple_indexed_lessS5_S9_EEvbT0_T1_T2_T3_T4_PT6_PT7_T5_NS1_7vsmem_tEE19static_temp_storage;
	add.s32 	%r456, %r455, %r454;
	ld.shared.u64 	%rd37947, [%r456];
	bra.uni 	$L__BB34_1094;
$L__BB34_1093:
	shl.b32 	%r457, %r49, 3;
	mov.u32 	%r458, _ZZN3cub18CUB_300001_SM_10006detail10merge_sort30DeviceMergeSortBlockSortKernelINS2_10policy_hubIPPyE9Policy600ES6_PNS0_8NullTypeES6_SA_j18tuple_indexed_lessS5_S9_EEvbT0_T1_T2_T3_T4_PT6_PT7_T5_NS1_7vsmem_tEE19static_temp_storage;
	add.s32 	%r459, %r458, %r457;
	ld.shared.u64 	%rd37919, [%r459];
$L__BB34_1094:
	setp.ge.s32 	%p2009, %r49, %r25;
	mov.pred 	%p2008, 0;
	mov.pred 	%p2072, %p2008;
	@%p2009 bra 	$L__BB34_1126;
	setp.ge.s32 	%p2011, %r50, %r24;
	mov.pred 	%p2010, -1;
	mov.pred 	%p2072, %p2010;
	@%p2011 bra 	$L__BB34_1126;
	setp.eq.s64 	%p2012, %rd4130, 0;
	mov.b64 	%rd38058, -3750763034362895579;
	@%p2012 bra 	$L__BB34_1102;
	setp.eq.s64 	%p2013, %rd1510, 0;
	mov.b64 	%rd38058, -3750763034362895579;
	mov.b64 	%rd38059, 0;
	@%p2013 bra 	$L__BB34_1100;
	mov.b64 	%rd38058, -3750763034362895579;
	mov.b64 	%rd38056, 0;
$L__BB34_1099:
	shl.b64 	%rd36142, %rd38056, 3;
	add.s64 	%rd36143, %rd37919, %rd36142;
	ld.u64 	%rd36144, [%rd36143];
	and.b64  	%rd36145, %rd36144, 255;
	xor.b64  	%rd36146, %rd36145, %rd38058;
	mul.lo.s64 	%rd36147, %rd36146, 1099511628211;
	shr.u64 	%rd36148, %rd36144, 8;
	and.b64  	%rd36149, %rd36148, 255;
	xor.b64  	%rd36150, %rd36149, %rd36147;
	mul.lo.s64 	%rd36151, %rd36150, 1099511628211;
	shr.u64 	%rd36152, %rd36144, 16;
	and.b64  	%rd36153, %rd36152, 255;
	xor.b64  	%rd36154, %rd36153, %rd36151;
	mul.lo.s64 	%rd36155, %rd36154, 1099511628211;
	shr.u64 	%rd36156, %rd36144, 24;
	and.b64  	%rd36157, %rd36156, 255;
	xor.b64  	%rd36158, %rd36157, %rd36155;
	mul.lo.s64 	%rd36159, %rd36158, 1099511628211;
	shr.u64 	%rd36160, %rd36144, 32;
	and.b64  	%rd36161, %rd36160, 255;
	xor.b64  	%rd36162, %rd36161, %rd36159;
	mul.lo.s64 	%rd36163, %rd36162, 1099511628211;
	shr.u64 	%rd36164, %rd36144, 40;
	and.b64  	%rd36165, %rd36164, 255;
	xor.b64  	%rd36166, %rd36165, %rd36163;
	mul.lo.s64 	%rd36167, %rd36166, 1099511628211;
	shr.u64 	%rd36168, %rd36144, 48;
	and.b64  	%rd36169, %rd36168, 255;
	xor.b64  	%rd36170, %rd36169, %rd36167;
	mul.lo.s64 	%rd36171, %rd36170, 1099511628211;
	shr.u64 	%rd36172, %rd36144, 56;
	xor.b64  	%rd36173, %rd36172, %rd36171;
	mul.lo.s64 	%rd36174, %rd36173, 1099511628211;
	ld.u64 	%rd36175, [%rd36143+8];
	and.b64  	%rd36176, %rd36175, 255;
	xor.b64  	%rd36177, %rd36176, %rd36174;
	mul.lo.s64 	%rd36178, %rd36177, 1099511628211;
	shr.u64 	%rd36179, %rd36175, 8;
	and.b64  	%rd36180, %rd36179, 255;
	xor.b64  	%rd36181, %rd36180, %rd36178;
	mul.lo.s64 	%rd36182, %rd36181, 1099511628211;
	shr.u64 	%rd36183, %rd36175, 16;
	and.b64  	%rd36184, %rd36183, 255;
	xor.b64  	%rd36185, %rd36184, %rd36182;
	mul.lo.s64 	%rd36186, %rd36185, 1099511628211;
	shr.u64 	%rd36187, %rd36175, 24;
	and.b64  	%rd36188, %rd36187, 255;
	xor.b64  	%rd36189, %rd36188, %rd36186;
	mul.lo.s64 	%rd36190, %rd36189, 1099511628211;
	shr.u64 	%rd36191, %rd36175, 32;
	and.b64  	%rd36192, %rd36191, 255;
	xor.b64  	%rd36193, %rd36192, %rd36190;
	mul.lo.s64 	%rd36194, %rd36193, 1099511628211;
	shr.u64 	%rd36195, %rd36175, 40;
	and.b64  	%rd36196, %rd36195, 255;
	xor.b64  	%rd36197, %rd36196, %rd36194;
	mul.lo.s64 	%rd36198, %rd36197, 1099511628211;
	shr.u64 	%rd36199, %rd36175, 48;
	and.b64  	%rd36200, %rd36199, 255;
	xor.b64  	%rd36201, %rd36200, %rd36198;
	mul.lo.s64 	%rd36202, %rd36201, 1099511628211;
	shr.u64 	%rd36203, %rd36175, 56;
	xor.b64  	%rd36204, %rd36203, %rd36202;
	mul.lo.s64 	%rd38058, %rd36204, 1099511628211;
	add.s64 	%rd38056, %rd38056, 2;
	setp.ne.s64 	%p2014, %rd38056, %rd1512;
	mov.u64 	%rd38059, %rd1512;
	@%p2014 bra 	$L__BB34_1099;
$L__BB34_1100:
	setp.eq.s64 	%p2015, %rd1511, 0;
	@%p2015 bra 	$L__BB34_1102;
	shl.b64 	%rd36205, %rd38059, 3;
	add.s64 	%rd36206, %rd37919, %rd36205;
	ld.u64 	%rd36207, [%rd36206];
	and.b64  	%rd36208, %rd36207, 255;
	xor.b64  	%rd36209, %rd36208, %rd38058;
	mul.lo.s64 	%rd36210, %rd36209, 1099511628211;
	shr.u64 	%rd36211, %rd36207, 8;
	and.b64  	%rd36212, %rd36211, 255;
	xor.b64  	%rd36213, %rd36212, %rd36210;
	mul.lo.s64 	%rd36214, %rd36213, 1099511628211;
	shr.u64 	%rd36215, %rd36207, 16;
	and.b64  	%rd36216, %rd36215, 255;
	xor.b64  	%rd36217, %rd36216, %rd36214;
	mul.lo.s64 	%rd36218, %rd36217, 1099511628211;
	shr.u64 	%rd36219, %rd36207, 24;
	and.b64  	%rd36220, %rd36219, 255;
	xor.b64  	%rd36221, %rd36220, %rd36218;
	mul.lo.s64 	%rd36222, %rd36221, 1099511628211;
	shr.u64 	%rd36223, %rd36207, 32;
	and.b64  	%rd36224, %rd36223, 255;
	xor.b64  	%rd36225, %rd36224, %rd36222;
	mul.lo.s64 	%rd36226, %rd36225, 1099511628211;
	shr.u64 	%rd36227, %rd36207, 40;
	and.b64  	%rd36228, %rd36227, 255;
	xor.b64  	%rd36229, %rd36228, %rd36226;
	mul.lo.s64 	%rd36230, %rd36229, 1099511628211;
	shr.u64 	%rd36231, %rd36207, 48;
	and.b64  	%rd36232, %rd36231, 255;
	xor.b64  	%rd36233, %rd36232, %rd36230;
	mul.lo.s64 	%rd36234, %rd36233, 1099511628211;
	shr.u64 	%rd36235, %rd36207, 56;
	xor.b64  	%rd36236, %rd36235, %rd36234;
	mul.lo.s64 	%rd38058, %rd36236, 1099511628211;
$L__BB34_1102:
	mov.b64 	%rd38064, -3750763034362895579;
	@%p2012 bra 	$L__BB34_1108;
	setp.eq.s64 	%p2017, %rd1510, 0;
	mov.b64 	%rd38064, -3750763034362895579;
	mov.b64 	%rd38065, 0;
	@%p2017 bra 	$L__BB34_1106;
	mov.b64 	%rd38064, -3750763034362895579;
	mov.b64 	%rd38062, 0;
$L__BB34_1105:
	shl.b64 	%rd36243, %rd38062, 3;
	add.s64 	%rd36244, %rd37947, %rd36243;
	ld.u64 	%rd36245, [%rd36244];
	and.b64  	%rd36246, %rd36245, 255;
	xor.b64  	%rd36247, %rd36246, %rd38064;
	mul.lo.s64 	%rd36248, %rd36247, 1099511628211;
	shr.u64 	%rd36249, %rd36245, 8;
	and.b64  	%rd36250, %rd36249, 255;
	xor.b64  	%rd36251, %rd36250, %rd36248;
	mul.lo.s64 	%rd36252, %rd36251, 1099511628211;
	shr.u64 	%rd36253, %rd36245, 16;
	and.b64  	%rd36254, %rd36253, 255;
	xor.b64  	%rd36255, %rd36254, %rd36252;
	mul.lo.s64 	%rd36256, %rd36255, 1099511628211;
	shr.u64 	%rd36257, %rd36245, 24;
	and.b64  	%rd36258, %rd36257, 255;
	xor.b64  	%rd36259, %rd36258, %rd36256;
	mul.lo.s64 	%rd36260, %rd36259, 1099511628211;
	shr.u64 	%rd36261, %rd36245, 32;
	and.b64  	%rd36262, %rd36261, 255;
	xor.b64  	%rd36263, %rd36262, %rd36260;
	mul.lo.s64 	%rd36264, %rd36263, 1099511628211;
	shr.u64 	%rd36265, %rd36245, 40;
	and.b64  	%rd36266, %rd36265, 255;
	xor.b64  	%rd36267, %rd36266, %rd36264;
	mul.lo.s64 	%rd36268, %rd36267, 1099511628211;
	shr.u64 	%rd36269, %rd36245, 48;
	and.b64  	%rd36270, %rd36269, 255;
	xor.b64  	%rd36271, %rd36270, %rd36268;
	mul.lo.s64 	%rd36272, %rd36271, 1099511628211;
	shr.u64 	%rd36273, %rd36245, 56;
	xor.b64  	%rd36274, %rd36273, %rd36272;
	mul.lo.s64 	%rd36275, %rd36274, 1099511628211;
	ld.u64 	%rd36276, [%rd36244+8];
	and.b64  	%rd36277, %rd36276, 255;
	xor.b64  	%rd36278, %rd36277, %rd36275;
	mul.lo.s64 	%rd36279, %rd36278, 1099511628211;
	shr.u64 	%rd36280, %rd36276, 8;
	and.b64  	%rd36281, %rd36280, 255;
	xor.b64  	%rd36282, %rd36281, %rd36279;
	mul.lo.s64 	%rd36283, %rd36282, 1099511628211;
	shr.u64 	%rd36284, %rd36276, 16;
	and.b64  	%rd36285, %rd36284, 255;
	xor.b64  	%rd36286, %rd36285, %rd36283;
	mul.lo.s64 	%rd36287, %rd36286, 1099511628211;
	shr.u64 	%rd36288, %rd36276, 24;
	and.b64  	%rd36289, %rd36288, 255;
	xor.b64  	%rd36290, %rd36289, %rd36287;
	mul.lo.s64 	%rd36291, %rd36290, 1099511628211;
	shr.u64 	%rd36292, %rd36276, 32;
	and.b64  	%rd36293, %rd36292, 255;
	xor.b64  	%rd36294, %rd36293, %rd36291;
	mul.lo.s64 	%rd36295, %rd36294, 1099511628211;
	shr.u64 	%rd36296, %rd36276, 40;
	and.b64  	%rd36297, %rd36296, 255;
	xor.b64  	%rd36298, %rd36297, %rd36295;
	mul.lo.s64 	%rd36299, %rd36298, 1099511628211;
	shr.u64 	%rd36300, %rd36276, 48;
	and.b64  	%rd36301, %rd36300, 255;
	xor.b64  	%rd36302, %rd36301, %rd36299;
	mul.lo.s64 	%rd36303, %rd36302, 1099511628211;
	shr.u64 	%rd36304, %rd36276, 56;
	xor.b64  	%rd36305, %rd36304, %rd36303;
	mul.lo.s64 	%rd38064, %rd36305, 1099511628211;
	add.s64 	%rd38062, %rd38062, 2;
	setp.ne.s64 	%p2018, %rd38062, %rd1512;
	mov.u64 	%rd38065, %rd1512;
	@%p2018 bra 	$L__BB34_1105;
$L__BB34_1106:
	setp.eq.s64 	%p2019, %rd1511, 0;
	@%p2019 bra 	$L__BB34_1108;
	shl.b64 	%rd36306, %rd38065, 3;
	add.s64 	%rd36307, %rd37947, %rd36306;
	ld.u64 	%rd36308, [%rd36307];
	and.b64  	%rd36309, %rd36308, 255;
	xor.b64  	%rd36310, %rd36309, %rd38064;
	mul.lo.s64 	%rd36311, %rd36310, 1099511628211;
	shr.u64 	%rd36312, %rd36308, 8;
	and.b64  	%rd36313, %rd36312, 255;
	xor.b64  	%rd36314, %rd36313, %rd36311;
	mul.lo.s64 	%rd36315, %rd36314, 1099511628211;
	shr.u64 	%rd36316, %rd36308, 16;
	and.b64  	%rd36317, %rd36316, 255;
	xor.b64  	%rd36318, %rd36317, %rd36315;
	mul.lo.s64 	%rd36319, %rd36318, 1099511628211;
	shr.u64 	%rd36320, %rd36308, 24;
	and.b64  	%rd36321, %rd36320, 255;
	xor.b64  	%rd36322, %rd36321, %rd36319;
	mul.lo.s64 	%rd36323, %rd36322, 1099511628211;
	shr.u64 	%rd36324, %rd36308, 32;
	and.b64  	%rd36325, %rd36324, 255;
	xor.b64  	%rd36326, %rd36325, %rd36323;
	mul.lo.s64 	%rd36327, %rd36326, 1099511628211;
	shr.u64 	%rd36328, %rd36308, 40;
	and.b64  	%rd36329, %rd36328, 255;
	xor.b64  	%rd36330, %rd36329, %rd36327;
	mul.lo.s64 	%rd36331, %rd36330, 1099511628211;
	shr.u64 	%rd36332, %rd36308, 48;
	and.b64  	%rd36333, %rd36332, 255;
	xor.b64  	%rd36334, %rd36333, %rd36331;
	mul.lo.s64 	%rd36335, %rd36334, 1099511628211;
	shr.u64 	%rd36336, %rd36308, 56;
	xor.b64  	%rd36337, %rd36336, %rd36335;
	mul.lo.s64 	%rd38064, %rd36337, 1099511628211;
$L__BB34_1108:
	setp.eq.s64 	%p2020, %rd38058, %rd38064;
	@%p2020 bra 	$L__BB34_1122;
	mov.b64 	%rd38070, -3750763034362895579;
	@%p2012 bra 	$L__BB34_1115;
	setp.eq.s64 	%p2022, %rd1510, 0;
	mov.b64 	%rd38070, -3750763034362895579;
	mov.b64 	%rd38071, 0;
	@%p2022 bra 	$L__BB34_1113;
	mov.b64 	%rd38070, -3750763034362895579;
	mov.b64 	%rd38068, 0;
$L__BB34_1112:
	shl.b64 	%rd36344, %rd38068, 3;
	add.s64 	%rd36345, %rd37919, %rd36344;
	ld.u64 	%rd36346, [%rd36345];
	and.b64  	%rd36347, %rd36346, 255;
	xor.b64  	%rd36348, %rd36347, %rd38070;
	mul.lo.s64 	%rd36349, %rd36348, 1099511628211;
	shr.u64 	%rd36350, %rd36346, 8;
	and.b64  	%rd36351, %rd36350, 255;
	xor.b64  	%rd36352, %rd36351, %rd36349;
	mul.lo.s64 	%rd36353, %rd36352, 1099511628211;
	shr.u64 	%rd36354, %rd36346, 16;
	and.b64  	%rd36355, %rd36354, 255;
	xor.b64  	%rd36356, %rd36355, %rd36353;
	mul.lo.s64 	%rd36357, %rd36356, 1099511628211;
	shr.u64 	%rd36358, %rd36346, 24;
	and.b64  	%rd36359, %rd36358, 255;
	xor.b64  	%rd36360, %rd36359, %rd36357;
	mul.lo.s64 	%rd36361, %rd36360, 1099511628211;
	shr.u64 	%rd36362, %rd36346, 32;
	and.b64  	%rd36363, %rd36362, 255;
	xor.b64  	%rd36364, %rd36363, %rd36361;
	mul.lo.s64 	%rd36365, %rd36364, 1099511628211;
	shr.u64 	%rd36366, %rd36346, 40;
	and.b64  	%rd36367, %rd36366, 255;
	xor.b64  	%rd36368, %rd36367, %rd36365;
	mul.lo.s64 	%rd36369, %rd36368, 1099511628211;
	shr.u64 	%rd36370, %rd36346, 48;
	and.b64  	%rd36371, %rd36370, 255;
	xor.b64  	%rd36372, %rd36371, %rd36369;
	mul.lo.s64 	%rd36373, %rd36372, 1099511628211;
	shr.u64 	%rd36374, %rd36346, 56;
	xor.b64  	%rd36375, %rd36374, %rd36373;
	mul.lo.s64 	%rd36376, %rd36375, 1099511628211;
	ld.u64 	%rd36377, [%rd36345+8];
	and.b64  	%rd36378, %rd36377, 255;
	xor.b64  	%rd36379, %rd36378, %rd36376;
	mul.lo.s64 	%rd36380, %rd36379, 1099511628211;
	shr.u64 	%rd36381, %rd36377, 8;
	and.b64  	%rd36382, %rd36381, 255;
	xor.b64  	%rd36383, %rd36382, %rd36380;
	mul.lo.s64 	%rd36384, %rd36383, 1099511628211;
	shr.u64 	%rd36385, %rd36377, 16;
	and.b64  	%rd36386, %rd36385, 255;
	xor.b64  	%rd36387, %rd36386, %rd36384;
	mul.lo.s64 	%rd36388, %rd36387, 1099511628211;
	shr.u64 	%rd36389, %rd36377, 24;
	and.b64  	%rd36390, %rd36389, 255;
	xor.b64  	%rd36391, %rd36390, %rd36388;
	mul.lo.s64 	%rd36392, %rd36391, 1099511628211;
	shr.u64 	%rd36393, %rd36377, 32;
	and.b64  	%rd36394, %rd36393, 255;
	xor.b64  	%rd36395, %rd36394, %rd36392;
	mul.lo.s64 	%rd36396, %rd36395, 1099511628211;
	shr.u64 	%rd36397, %rd36377, 40;
	and.b64  	%rd36398, %rd36397, 255;
	xor.b64  	%rd36399, %rd36398, %rd36396;
	mul.lo.s64 	%rd36400, %rd36399, 1099511628211;
	shr.u64 	%rd36401, %rd36377, 48;
	and.b64  	%rd36402, %rd36401, 255;
	xor.b64  	%rd36403, %rd36402, %rd36400;
	mul.lo.s64 	%rd36404, %rd36403, 1099511628211;
	shr.u64 	%rd36405, %rd36377, 56;
	xor.b64  	%rd36406, %rd36405, %rd36404;
	mul.lo.s64 	%rd38070, %rd36406, 1099511628211;
	add.s64 	%rd38068, %rd38068, 2;
	setp.ne.s64 	%p2023, %rd38068, %rd1512;
	mov.u64 	%rd38071, %rd1512;
	@%p2023 bra 	$L__BB34_1112;
$L__BB34_1113:
	setp.eq.s64 	%p2024, %rd1511, 0;
	@%p2024 bra 	$L__BB34_1115;
	shl.b64 	%rd36407, %rd38071, 3;
	add.s64 	%rd36408, %rd37919, %rd36407;
	ld.u64 	%rd36409, [%rd36408];
	and.b64  	%rd36410, %rd36409, 255;
	xor.b64  	%rd36411, %rd36410, %rd38070;
	mul.lo.s64 	%rd36412, %rd36411, 1099511628211;
	shr.u64 	%rd36413, %rd36409, 8;
	and.b64  	%rd36414, %rd36413, 255;
	xor.b64  	%rd36415, %rd36414, %rd36412;
	mul.lo.s64 	%rd36416, %rd36415, 1099511628211;
	shr.u64 	%rd36417, %rd36409, 16;
	and.b64  	%rd36418, %rd36417, 255;
	xor.b64  	%rd36419, %rd36418, %rd36416;
	mul.lo.s64 	%rd36420, %rd36419, 1099511628211;
	shr.u64 	%rd36421, %rd36409, 24;
	and.b64  	%rd36422, %rd36421, 255;
	xor.b64  	%rd36423, %rd36422, %rd36420;
	mul.lo.s64 	%rd36424, %rd36423, 1099511628211;
	shr.u64 	%rd36425, %rd36409, 32;
	and.b64  	%rd36426, %rd36425, 255;
	xor.b64  	%rd36427, %rd36426, %rd36424;
	mul.lo.s64 	%rd36428, %rd36427, 1099511628211;
	shr.u64 	%rd36429, %rd36409, 40;
	and.b64  	%rd36430, %rd36429, 255;
	xor.b64  	%rd36431, %rd36430, %rd36428;
	mul.lo.s64 	%rd36432, %rd36431, 1099511628211;
	shr.u64 	%rd36433, %rd36409, 48;
	and.b64  	%rd36434, %rd36433, 255;
	xor.b64  	%rd36435, %rd36434, %rd36432;
	mul.lo.s64 	%rd36436, %rd36435, 1099511628211;
	shr.u64 	%rd36437, %rd36409, 56;
	xor.b64  	%rd36438, %rd36437, %rd36436;
	mul.lo.s64 	%rd38070, %rd36438, 1099511628211;
$L__BB34_1115:
	mov.b64 	%rd38076, -3750763034362895579;
	@%p2012 bra 	$L__BB34_1121;
	setp.eq.s64 	%p2026, %rd1510, 0;
	mov.b64 	%rd38076, -3750763034362895579;
	mov.b64 	%rd38077, 0;
	@%p2026 bra 	$L__BB34_1119;
	mov.b64 	%rd38076, -3750763034362895579;
	mov.b64 	%rd38074, 0;
$L__BB34_1118:
	shl.b64 	%rd36445, %rd38074, 3;
	add.s64 	%rd36446, %rd37947, %rd36445;
	ld.u64 	%rd36447, [%rd36446];
	and.b64  	%rd36448, %rd36447, 255;
	xor.b64  	%rd36449, %rd36448, %rd38076;
	mul.lo.s64 	%rd36450, %rd36449, 1099511628211;
	shr.u64 	%rd36451, %rd36447, 8;
	and.b64  	%rd36452, %rd36451, 255;
	xor.b64  	%rd36453, %rd36452, %rd36450;
	mul.lo.s64 	%rd36454, %rd36453, 1099511628211;
	shr.u64 	%rd36455, %rd36447, 16;
	and.b64  	%rd36456, %rd36455, 255;
	xor.b64  	%rd36457, %rd36456, %rd36454;
	mul.lo.s64 	%rd36458, %rd36457, 1099511628211;
	shr.u64 	%rd36459, %rd36447, 24;
	and.b64  	%rd36460, %rd36459, 255;
	xor.b64  	%rd36461, %rd36460, %rd36458;
	mul.lo.s64 	%rd36462, %rd36461, 1099511628211;
	shr.u64 	%rd36463, %rd36447, 32;
	and.b64  	%rd36464, %rd36463, 255;
	xor.b64  	%rd36465, %rd36464, %rd36462;
	mul.lo.s64 	%rd36466, %rd36465, 1099511628211;
	shr.u64 	%rd36467, %rd36447, 40;
	and.b64  	%rd36468, %rd36467, 255;
	xor.b64  	%rd36469, %rd36468, %rd36466;
	mul.lo.s64 	%rd36470, %rd36469, 1099511628211;
	shr.u64 	%rd36471, %rd36447, 48;
	and.b64  	%rd36472, %rd36471, 255;
	xor.b64  	%rd36473, %rd36472, %rd36470;
	mul.lo.s64 	%rd36474, %rd36473, 1099511628211;
	shr.u64 	%rd36475, %rd36447, 56;
	xor.b64  	%rd36476, %rd36475, %rd36474;
	mul.lo.s64 	%rd36477, %rd36476, 1099511628211;
	ld.u64 	%rd36478, [%rd36446+8];
	and.b64  	%rd36479, %rd36478, 255;
	xor.b64  	%rd36480, %rd36479, %rd36477;
	mul.lo.s64 	%rd36481, %rd36480, 1099511628211;
	shr.u64 	%rd36482, %rd36478, 8;
	and.b64  	%rd36483, %rd36482, 255;
	xor.b64  	%rd36484, %rd36483, %rd36481;
	mul.lo.s64 	%rd36485, %rd36484, 1099511628211;
	shr.u64 	%rd36486, %rd36478, 16;
	and.b64  	%rd36487, %rd36486, 255;
	xor.b64  	%rd36488, %rd36487, %rd36485;
	mul.lo.s64 	%rd36489, %rd36488, 1099511628211;
	shr.u64 	%rd36490, %rd36478, 24;
	and.b64  	%rd36491, %rd36490, 255;
	xor.b64  	%rd36492, %rd36491, %rd36489;
	mul.lo.s64 	%rd36493, %rd36492, 1099511628211;
	shr.u64 	%rd36494, %rd36478, 32;
	and.b64  	%rd36495, %rd36494, 255;
	xor.b64  	%rd36496, %rd36495, %rd36493;
	mul.lo.s64 	%rd36497, %rd36496, 1099511628211;
	shr.u64 	%rd36498, %rd36478, 40;
	and.b64  	%rd36499, %rd36498, 255;
	xor.b64  	%rd36500, %rd36499, %rd36497;
	mul.lo.s64 	%rd36501, %rd36500, 1099511628211;
	shr.u64 	%rd36502, %rd36478, 48;
	and.b64  	%rd36503, %rd36502, 255;
	xor.b64  	%rd36504, %rd36503, %rd36501;
	mul.lo.s64 	%rd36505, %rd36504, 1099511628211;
	shr.u64 	%rd36506, %rd36478, 56;
	xor.b64  	%rd36507, %rd36506, %rd36505;
	mul.lo.s64 	%rd38076, %rd36507, 1099511628211;
	add.s64 	%rd38074, %rd38074, 2;
	setp.ne.s64 	%p2027, %rd38074, %rd1512;
	mov.u64 	%rd38077, %rd1512;
	@%p2027 bra 	$L__BB34_1118;
$L__BB34_1119:
	setp.eq.s64 	%p2028, %rd1511, 0;
	@%p2028 bra 	$L__BB34_1121;
	shl.b64 	%rd36508, %rd38077, 3;
	add.s64 	%rd36509, %rd37947, %rd36508;
	ld.u64 	%rd36510, [%rd36509];
	and.b64  	%rd36511, %rd36510, 255;
	xor.b64  	%rd36512, %rd36511, %rd38076;
	mul.lo.s64 	%rd36513, %rd36512, 1099511628211;
	shr.u64 	%rd36514, %rd36510, 8;
	and.b64  	%rd36515, %rd36514, 255;
	xor.b64  	%rd36516, %rd36515, %rd36513;
	mul.lo.s64 	%rd36517, %rd36516, 1099511628211;
	shr.u64 	%rd36518, %rd36510, 16;
	and.b64  	%rd36519, %rd36518, 255;
	xor.b64  	%rd36520, %rd36519, %rd36517;
	mul.lo.s64 	%rd36521, %rd36520, 1099511628211;
	shr.u64 	%rd36522, %rd36510, 24;
	and.b64  	%rd36523, %rd36522, 255;
	xor.b64  	%rd36524, %rd36523, %rd36521;
	mul.lo.s64 	%rd36525, %rd36524, 1099511628211;
	shr.u64 	%rd36526, %rd36510, 32;
	and.b64  	%rd36527, %rd36526, 255;
	xor.b64  	%rd36528, %rd36527, %rd36525;
	mul.lo.s64 	%rd36529, %rd36528, 1099511628211;
	shr.u64 	%rd36530, %rd36510, 40;
	and.b64  	%rd36531, %rd36530, 255;
	xor.b64  	%rd36532, %rd36531, %rd36529;
	mul.lo.s64 	%rd36533, %rd36532, 1099511628211;
	shr.u64 	%rd36534, %rd36510, 48;
	and.b64  	%rd36535, %rd36534, 255;
	xor.b64  	%rd36536, %rd36535, %rd36533;
	mul.lo.s64 	%rd36537, %rd36536, 1099511628211;
	shr.u64 	%rd36538, %rd36510, 56;
	xor.b64  	%rd36539, %rd36538, %rd36537;
	mul.lo.s64 	%rd38076, %rd36539, 1099511628211;
$L__BB34_1121:
	setp.lt.u64 	%p2072, %rd38070, %rd38076;
	bra.uni 	$L__BB34_1126;
$L__BB34_1122:
	setp.eq.s32 	%p2030, %r120, 0;
	mov.pred 	%p2072, %p2008;
	@%p2030 bra 	$L__BB34_1126;
	mov.b64 	%rd38080, 0;
$L__BB34_1124:
	shl.b64 	%rd36541, %rd38080, 3;
	add.s64 	%rd36542, %rd37919, %rd36541;
	ld.u64 	%rd1875, [%rd36542];
	add.s64 	%rd36543, %rd37947, %rd36541;
	ld.u64 	%rd1876, [%rd36543];
	setp.lt.u64 	%p2032, %rd1875, %rd1876;
	mov.pred 	%p2072, %p2010;
	@%p2032 bra 	$L__BB34_1126;
	setp.le.u64 	%p2034, %rd1875, %rd1876;
	add.s64 	%rd38080, %rd38080, 1;
	setp.lt.u64 	%p2035, %rd38080, %rd12;
	and.pred  	%p2036, %p2034, %p2035;
	mov.pred 	%p2072, %p2008;
	@%p2036 bra 	$L__BB34_1124;
$L__BB34_1126:
	selp.b64 	%rd37853, %rd37919, %rd37947, %p2072;
	selp.u32 	%r460, 1, 0, %p2072;
	add.s32 	%r51, %r49, %r460;
	not.pred 	%p2037, %p2072;
	selp.u32 	%r461, 1, 0, %p2037;
	add.s32 	%r52, %r50, %r461;
	@%p2072 bra 	$L__BB34_1128;
	shl.b32 	%r462, %r52, 3;
	mov.u32 	%r463, _ZZN3cub18CUB_300001_SM_10006detail10merge_sort30DeviceMergeSortBlockSortKernelINS2_10policy_hubIPPyE9Policy600ES6_PNS0_8NullTypeES6_SA_j18tuple_indexed_lessS5_S9_EEvbT0_T1_T2_T3_T4_PT6_PT7_T5_NS1_7vsmem_tEE19static_temp_storage;
	add.s32 	%r464, %r463, %r462;
	ld.shared.u64 	%rd37947, [%r464];
	bra.uni 	$L__BB34_1129;
$L__BB34_1128:
	shl.b32 	%r465, %r51, 3;
	mov.u32 	%r466, _ZZN3cub18CUB_300001_SM_10006detail10merge_sort30DeviceMergeSortBlockSortKernelINS2_10policy_hubIPPyE9Policy600ES6_PNS0_8NullTypeES6_SA_j18tuple_indexed_lessS5_S9_EEvbT0_T1_T2_T3_T4_PT6_PT7_T5_NS1_7vsmem_tEE19static_temp_storage;
	add.s32 	%r467, %r466, %r465;
	ld.shared.u64 	%rd37919, [%r467];
$L__BB34_1129:
	setp.ge.s32 	%p2038, %r51, %r25;
	mov.u64 	%rd38108, %rd37947;
	@%p2038 bra 	$L__BB34_1161;
	setp.ge.s32 	%p2039, %r52, %r24;
	mov.u64 	%rd38108, %rd37919;
	@%p2039 bra 	$L__BB34_1161;
	setp.eq.s64 	%p2040, %rd4130, 0;
	mov.b64 	%rd38085, -3750763034362895579;
	@%p2040 bra 	$L__BB34_1137;
	setp.eq.s64 	%p2041, %rd1510, 0;
	mov.b64 	%rd38085, -3750763034362895579;
	mov.b64 	%rd38086, 0;
	@%p2041 bra 	$L__BB34_1135;
	mov.b64 	%rd38085, -3750763034362895579;
	mov.b64 	%rd38083, 0;
$L__BB34_1134:
	shl.b64 	%rd36551, %rd38083, 3;
	add.s64 	%rd36552, %rd37919, %rd36551;
	ld.u64 	%rd36553, [%rd36552];
	and.b64  	%rd36554, %rd36553, 255;
	xor.b64  	%rd36555, %rd36554, %rd38085;
	mul.lo.s64 	%rd36556, %rd36555, 1099511628211;
	shr.u64 	%rd36557, %rd36553, 8;
	and.b64  	%rd36558, %rd36557, 255;
	xor.b64  	%rd36559, %rd36558, %rd36556;
	mul.lo.s64 	%rd36560, %rd36559, 1099511628211;
	shr.u64 	%rd36561, %rd36553, 16;
	and.b64  	%rd36562, %rd36561, 255;
	xor.b64  	%rd36563, %rd36562, %rd36560;
	mul.lo.s64 	%rd36564, %rd36563, 1099511628211;
	shr.u64 	%rd36565, %rd36553, 24;
	and.b64  	%rd36566, %rd36565, 255;
	xor.b64  	%rd36567, %rd36566, %rd36564;
	mul.lo.s64 	%rd36568, %rd36567, 1099511628211;
	shr.u64 	%rd36569, %rd36553, 32;
	and.b64  	%rd36570, %rd36569, 255;
	xor.b64  	%rd36571, %rd36570, %rd36568;
	mul.lo.s64 	%rd36572, %rd36571, 1099511628211;
	shr.u64 	%rd36573, %rd36553, 40;
	and.b64  	%rd36574, %rd36573, 255;
	xor.b64  	%rd36575, %rd36574, %rd36572;
	mul.lo.s64 	%rd36576, %rd36575, 1099511628211;
	shr.u64 	%rd36577, %rd36553, 48;
	and.b64  	%rd36578, %rd36577, 255;
	xor.b64  	%rd36579, %rd36578, %rd36576;
	mul.lo.s64 	%rd36580, %rd36579, 1099511628211;
	shr.u64 	%rd36581, %rd36553, 56;
	xor.b64  	%rd36582, %rd36581, %rd36580;
	mul.lo.s64 	%rd36583, %rd36582, 1099511628211;
	ld.u64 	%rd36584, [%rd36552+8];
	and.b64  	%rd36585, %rd36584, 255;
	xor.b64  	%rd36586, %rd36585, %rd36583;
	mul.lo.s64 	%rd36587, %rd36586, 1099511628211;
	shr.u64 	%rd36588, %rd36584, 8;
	and.b64  	%rd36589, %rd36588, 255;
	xor.b64  	%rd36590, %rd36589, %rd36587;
	mul.lo.s64 	%rd36591, %rd36590, 1099511628211;
	shr.u64 	%rd36592, %rd36584, 16;
	and.b64  	%rd36593, %rd36592, 255;
	xor.b64  	%rd36594, %rd36593, %rd36591;
	mul.lo.s64 	%rd36595, %rd36594, 1099511628211;
	shr.u64 	%rd36596, %rd36584, 24;
	and.b64  	%rd36597, %rd36596, 255;
	xor.b64  	%rd36598, %rd36597, %rd36595;
	mul.lo.s64 	%rd36599, %rd36598, 1099511628211;
	shr.u64 	%rd36600, %rd36584, 32;
	and.b64  	%rd36601, %rd36600, 255;
	xor.b64  	%rd36602, %rd36601, %rd36599;
	mul.lo.s64 	%rd36603, %rd36602, 1099511628211;
	shr.u64 	%rd36604, %rd36584, 40;
	and.b64  	%rd36605, %rd36604, 255;
	xor.b64  	%rd36606, %rd36605, %rd36603;
	mul.lo.s64 	%rd36607, %rd36606, 1099511628211;
	shr.u64 	%rd36608, %rd36584, 48;
	and.b64  	%rd36609, %rd36608, 255;
	xor.b64  	%rd36610, %rd36609, %rd36607;
	mul.lo.s64 	%rd36611, %rd36610, 1099511628211;
	shr.u64 	%rd36612, %rd36584, 56;
	xor.b64  	%rd36613, %rd36612, %rd36611;
	mul.lo.s64 	%rd38085, %rd36613, 1099511628211;
	add.s64 	%rd38083, %rd38083, 2;
	setp.ne.s64 	%p2042, %rd38083, %rd1512;
	mov.u64 	%rd38086, %rd1512;
	@%p2042 bra 	$L__BB34_1134;
$L__BB34_1135:
	setp.eq.s64 	%p2043, %rd1511, 0;
	@%p2043 bra 	$L__BB34_1137;
	shl.b64 	%rd36614, %rd38086, 3;
	add.s64 	%rd36615, %rd37919, %rd36614;
	ld.u64 	%rd36616, [%rd36615];
	and.b64  	%rd36617, %rd36616, 255;
	xor.b64  	%rd36618, %rd36617, %rd38085;
	mul.lo.s64 	%rd36619, %rd36618, 1099511628211;
	shr.u64 	%rd36620, %rd36616, 8;
	and.b64  	%rd36621, %rd36620, 255;
	xor.b64  	%rd36622, %rd36621, %rd36619;
	mul.lo.s64 	%rd36623, %rd36622, 1099511628211;
	shr.u64 	%rd36624, %rd36616, 16;
	and.b64  	%rd36625, %rd36624, 255;
	xor.b64  	%rd36626, %rd36625, %rd36623;
	mul.lo.s64 	%rd36627, %rd36626, 1099511628211;
	shr.u64 	%rd36628, %rd36616, 24;
	and.b64  	%rd36629, %rd36628, 255;
	xor.b64  	%rd36630, %rd36629, %rd36627;
	mul.lo.s64 	%rd36631, %rd36630, 1099511628211;
	shr.u64 	%rd36632, %rd36616, 32;
	and.b64  	%rd36633, %rd36632, 255;
	xor.b64  	%rd36634, %rd36633, %rd36631;
	mul.lo.s64 	%rd36635, %rd36634, 1099511628211;
	shr.u64 	%rd36636, %rd36616, 40;
	and.b64  	%rd36637, %rd36636, 255;
	xor.b64  	%rd36638, %rd36637, %rd36635;
	mul.lo.s64 	%rd36639, %rd36638, 1099511628211;
	shr.u64 	%rd36640, %rd36616, 48;
	and.b64  	%rd36641, %rd36640, 255;
	xor.b64  	%rd36642, %rd36641, %rd36639;
	mul.lo.s64 	%rd36643, %rd36642, 1099511628211;
	shr.u64 	%rd36644, %rd36616, 56;
	xor.b64  	%rd36645, %rd36644, %rd36643;
	mul.lo.s64 	%rd38085, %rd36645, 1099511628211;
$L__BB34_1137:
	mov.b64 	%rd38091, -3750763034362895579;
	@%p2040 bra 	$L__BB34_1143;
	setp.eq.s64 	%p2045, %rd1510, 0;
	mov.b64 	%rd38091, -3750763034362895579;
	mov.b64 	%rd38092, 0;
	@%p2045 bra 	$L__BB34_1141;
	mov.b64 	%rd38091, -3750763034362895579;
	mov.b64 	%rd38089, 0;
$L__BB34_1140:
	shl.b64 	%rd36652, %rd38089, 3;
	add.s64 	%rd36653, %rd37947, %rd36652;
	ld.u64 	%rd36654, [%rd36653];
	and.b64  	%rd36655, %rd36654, 255;
	xor.b64  	%rd36656, %rd36655, %rd38091;
	mul.lo.s64 	%rd36657, %rd36656, 1099511628211;
	shr.u64 	%rd36658, %rd36654, 8;
	and.b64  	%rd36659, %rd36658, 255;
	xor.b64  	%rd36660, %rd36659, %rd36657;
	mul.lo.s64 	%rd36661, %rd36660, 1099511628211;
	shr.u64 	%rd36662, %rd36654, 16;
	and.b64  	%rd36663, %rd36662, 255;
	xor.b64  	%rd36664, %rd36663, %rd36661;
	mul.lo.s64 	%rd36665, %rd36664, 1099511628211;
	shr.u64 	%rd36666, %rd36654, 24;
	and.b64  	%rd36667, %rd36666, 255;
	xor.b64  	%rd36668, %rd36667, %rd36665;
	mul.lo.s64 	%rd36669, %rd36668, 1099511628211;
	shr.u64 	%rd36670, %rd36654, 32;
	and.b64  	%rd36671, %rd36670, 255;
	xor.b64  	%rd36672, %rd36671, %rd36669;
	mul.lo.s64 	%rd36673, %rd36672, 1099511628211;
	shr.u64 	%rd36674, %rd36654, 40;
	and.b64  	%rd36675, %rd36674, 255;
	xor.b64  	%rd36676, %rd36675, %rd36673;
	mul.lo.s64 	%rd36677, %rd36676, 1099511628211;
	shr.u64 	%rd36678, %rd36654, 48;
	and.b64  	%rd36679, %rd36678, 255;
	xor.b64  	%rd36680, %rd36679, %rd36677;
	mul.lo.s64 	%rd36681, %rd36680, 1099511628211;
	shr.u64 	%rd36682, %rd36654, 56;
	xor.b64  	%rd36683, %rd36682, %rd36681;
	mul.lo.s64 	%rd36684, %rd36683, 1099511628211;
	ld.u64 	%rd36685, [%rd36653+8];
	and.b64  	%rd36686, %rd36685, 255;
	xor.b64  	%rd36687, %rd36686, %rd36684;
	mul.lo.s64 	%rd36688, %rd36687, 1099511628211;
	shr.u64 	%rd36689, %rd36685, 8;
	and.b64  	%rd36690, %rd36689, 255;
	xor.b64  	%rd36691, %rd36690, %rd36688;
	mul.lo.s64 	%rd36692, %rd36691, 1099511628211;
	shr.u64 	%rd36693, %rd36685, 16;
	and.b64  	%rd36694, %rd36693, 255;
	xor.b64  	%rd36695, %rd36694, %rd36692;
	mul.lo.s64 	%rd36696, %rd36695, 1099511628211;
	shr.u64 	%rd36697, %rd36685, 24;
	and.b64  	%rd36698, %rd36697, 255;
	xor.b64  	%rd36699, %rd36698, %rd36696;
	mul.lo.s64 	%rd36700, %rd36699, 1099511628211;
	shr.u64 	%rd36701, %rd36685, 32;
	and.b64  	%rd36702, %rd36701, 255;
	xor.b64  	%rd36703, %rd36702, %rd36700;
	mul.lo.s64 	%rd36704, %rd36703, 1099511628211;
	shr.u64 	%rd36705, %rd36685, 40;
	and.b64  	%rd36706, %rd36705, 255;
	xor.b64  	%rd36707, %rd36706, %rd36704;
	mul.lo.s64 	%rd36708, %rd36707, 1099511628211;
	shr.u64 	%rd36709, %rd36685, 48;
	and.b64  	%rd36710, %rd36709, 255;
	xor.b64  	%rd36711, %rd36710, %rd36708;
	mul.lo.s64 	%rd36712, %rd36711, 1099511628211;
	shr.u64 	%rd36713, %rd36685, 56;
	xor.b64  	%rd36714, %rd36713, %rd36712;
	mul.lo.s64 	%rd38091, %rd36714, 1099511628211;
	add.s64 	%rd38089, %rd38089, 2;
	setp.ne.s64 	%p2046, %rd38089, %rd1512;
	mov.u64 	%rd38092, %rd1512;
	@%p2046 bra 	$L__BB34_1140;
$L__BB34_1141:
	setp.eq.s64 	%p2047, %rd1511, 0;
	@%p2047 bra 	$L__BB34_1143;
	shl.b64 	%rd36715, %rd38092, 3;
	add.s64 	%rd36716, %rd37947, %rd36715;
	ld.u64 	%rd36717, [%rd36716];
	and.b64  	%rd36718, %rd36717, 255;
	xor.b64  	%rd36719, %rd36718, %rd38091;
	mul.lo.s64 	%rd36720, %rd36719, 1099511628211;
	shr.u64 	%rd36721, %rd36717, 8;
	and.b64  	%rd36722, %rd36721, 255;
	xor.b64  	%rd36723, %rd36722, %rd36720;
	mul.lo.s64 	%rd36724, %rd36723, 1099511628211;
	shr.u64 	%rd36725, %rd36717, 16;
	and.b64  	%rd36726, %rd36725, 255;
	xor.b64  	%rd36727, %rd36726, %rd36724;
	mul.lo.s64 	%rd36728, %rd36727, 1099511628211;
	shr.u64 	%rd36729, %rd36717, 24;
	and.b64  	%rd36730, %rd36729, 255;
	xor.b64  	%rd36731, %rd36730, %rd36728;
	mul.lo.s64 	%rd36732, %rd36731, 1099511628211;
	shr.u64 	%rd36733, %rd36717, 32;
	and.b64  	%rd36734, %rd36733, 255;
	xor.b64  	%rd36735, %rd36734, %rd36732;
	mul.lo.s64 	%rd36736, %rd36735, 1099511628211;
	shr.u64 	%rd36737, %rd36717, 40;
	and.b64  	%rd36738, %rd36737, 255;
	xor.b64  	%rd36739, %rd36738, %rd36736;
	mul.lo.s64 	%rd36740, %rd36739, 1099511628211;
	shr.u64 	%rd36741, %rd36717, 48;
	and.b64  	%rd36742, %rd36741, 255;
	xor.b64  	%rd36743, %rd36742, %rd36740;
	mul.lo.s64 	%rd36744, %rd36743, 1099511628211;
	shr.u64 	%rd36745, %rd36717, 56;
	xor.b64  	%rd36746, %rd36745, %rd36744;
	mul.lo.s64 	%rd38091, %rd36746, 1099511628211;
$L__BB34_1143:
	setp.eq.s64 	%p2048, %rd38085, %rd38091;
	@%p2048 bra 	$L__BB34_1157;
	mov.b64 	%rd38097, -3750763034362895579;
	@%p2040 bra 	$L__BB34_1150;
	setp.eq.s64 	%p2050, %rd1510, 0;
	mov.b64 	%rd38097, -3750763034362895579;
	mov.b64 	%rd38098, 0;
	@%p2050 bra 	$L__BB34_1148;
	mov.b64 	%rd38097, -3750763034362895579;
	mov.b64 	%rd38095, 0;
$L__BB34_1147:
	shl.b64 	%rd36753, %rd38095, 3;
	add.s64 	%rd36754, %rd37919, %rd36753;
	ld.u64 	%rd36755, [%rd36754];
	and.b64  	%rd36756, %rd36755, 255;
	xor.b64  	%rd36757, %rd36756, %rd38097;
	mul.lo.s64 	%rd36758, %rd36757, 1099511628211;
	shr.u64 	%rd36759, %rd36755, 8;
	and.b64  	%rd36760, %rd36759, 255;
	xor.b64  	%rd36761, %rd36760, %rd36758;
	mul.lo.s64 	%rd36762, %rd36761, 1099511628211;
	shr.u64 	%rd36763, %rd36755, 16;
	and.b64  	%rd36764, %rd36763, 255;
	xor.b64  	%rd36765, %rd36764, %rd36762;
	mul.lo.s64 	%rd36766, %rd36765, 1099511628211;
	shr.u64 	%rd36767, %rd36755, 24;
	and.b64  	%rd36768, %rd36767, 255;
	xor.b64  	%rd36769, %rd36768, %rd36766;
	mul.lo.s64 	%rd36770, %rd36769, 1099511628211;
	shr.u64 	%rd36771, %rd36755, 32;
	and.b64  	%rd36772, %rd36771, 255;
	xor.b64  	%rd36773, %rd36772, %rd36770;
	mul.lo.s64 	%rd36774, %rd36773, 1099511628211;
	shr.u64 	%rd36775, %rd36755, 40;
	and.b64  	%rd36776, %rd36775, 255;
	xor.b64  	%rd36777, %rd36776, %rd36774;
	mul.lo.s64 	%rd36778, %rd36777, 1099511628211;
	shr.u64 	%rd36779, %rd36755, 48;
	and.b64  	%rd36780, %rd36779, 255;
	xor.b64  	%rd36781, %rd36780, %rd36778;
	mul.lo.s64 	%rd36782, %rd36781, 1099511628211;
	shr.u64 	%rd36783, %rd36755, 56;
	xor.b64  	%rd36784, %rd36783, %rd36782;
	mul.lo.s64 	%rd36785, %rd36784, 1099511628211;
	ld.u64 	%rd36786, [%rd36754+8];
	and.b64  	%rd36787, %rd36786, 255;
	xor.b64  	%rd36788, %rd36787, %rd36785;
	mul.lo.s64 	%rd36789, %rd36788, 1099511628211;
	shr.u64 	%rd36790, %rd36786, 8;
	and.b64  	%rd36791, %rd36790, 255;
	xor.b64  	%rd36792, %rd36791, %rd36789;
	mul.lo.s64 	%rd36793, %rd36792, 1099511628211;
	shr.u64 	%rd36794, %rd36786, 16;
	and.b64  	%rd36795, %rd36794, 255;
	xor.b64  	%rd36796, %rd36795, %rd36793;
	mul.lo.s64 	%rd36797, %rd36796, 1099511628211;
	shr.u64 	%rd36798, %rd36786, 24;
	and.b64  	%rd36799, %rd36798, 255;
	xor.b64  	%rd36800, %rd36799, %rd36797;
	mul.lo.s64 	%rd36801, %rd36800, 1099511628211;
	shr.u64 	%rd36802, %rd36786, 32;
	and.b64  	%rd36803, %rd36802, 255;
	xor.b64  	%rd36804, %rd36803, %rd36801;
	mul.lo.s64 	%rd36805, %rd36804, 1099511628211;
	shr.u64 	%rd36806, %rd36786, 40;
	and.b64  	%rd36807, %rd36806, 255;
	xor.b64  	%rd36808, %rd36807, %rd36805;
	mul.lo.s64 	%rd36809, %rd36808, 1099511628211;
	shr.u64 	%rd36810, %rd36786, 48;
	and.b64  	%rd36811, %rd36810, 255;
	xor.b64  	%rd36812, %rd36811, %rd36809;
	mul.lo.s64 	%rd36813, %rd36812, 1099511628211;
	shr.u64 	%rd36814, %rd36786, 56;
	xor.b64  	%rd36815, %rd36814, %rd36813;
	mul.lo.s64 	%rd38097, %rd36815, 1099511628211;
	add.s64 	%rd38095, %rd38095, 2;
	setp.ne.s64 	%p2051, %rd38095, %rd1512;
	mov.u64 	%rd38098, %rd1512;
	@%p2051 bra 	$L__BB34_1147;
$L__BB34_1148:
	setp.eq.s64 	%p2052, %rd1511, 0;
	@%p2052 bra 	$L__BB34_1150;
	shl.b64 	%rd36816, %rd38098, 3;
	add.s64 	%rd36817, %rd37919, %rd36816;
	ld.u64 	%rd36818, [%rd36817];
	and.b64  	%rd36819, %rd36818, 255;
	xor.b64  	%rd36820, %rd36819, %rd38097;
	mul.lo.s64 	%rd36821, %rd36820, 1099511628211;
	shr.u64 	%rd36822, %rd36818, 8;
	and.b64  	%rd36823, %rd36822, 255;
	xor.b64  	%rd36824, %rd36823, %rd36821;
	mul.lo.s64 	%rd36825, %rd36824, 1099511628211;
	shr.u64 	%rd36826, %rd36818, 16;
	and.b64  	%rd36827, %rd36826, 255;
	xor.b64  	%rd36828, %rd36827, %rd36825;
	mul.lo.s64 	%rd36829, %rd36828, 1099511628211;
	shr.u64 	%rd36830, %rd36818, 24;
	and.b64  	%rd36831, %rd36830, 255;
	xor.b64  	%rd36832, %rd36831, %rd36829;
	mul.lo.s64 	%rd36833, %rd36832, 1099511628211;
	shr.u64 	%rd36834, %rd36818, 32;
	and.b64  	%rd36835, %rd36834, 255;
	xor.b64  	%rd36836, %rd36835, %rd36833;
	mul.lo.s64 	%rd36837, %rd36836, 1099511628211;
	shr.u64 	%rd36838, %rd36818, 40;
	and.b64  	%rd36839, %rd36838, 255;
	xor.b64  	%rd36840, %rd36839, %rd36837;
	mul.lo.s64 	%rd36841, %rd36840, 1099511628211;
	shr.u64 	%rd36842, %rd36818, 48;
	and.b64  	%rd36843, %rd36842, 255;
	xor.b64  	%rd36844, %rd36843, %rd36841;
	mul.lo.s64 	%rd36845, %rd36844, 1099511628211;
	shr.u64 	%rd36846, %rd36818, 56;
	xor.b64  	%rd36847, %rd36846, %rd36845;
	mul.lo.s64 	%rd38097, %rd36847, 1099511628211;
$L__BB34_1150:
	mov.b64 	%rd38103, -3750763034362895579;
	@%p2040 bra 	$L__BB34_1156;
	setp.eq.s64 	%p2054, %rd1510, 0;
	mov.b64 	%rd38103, -3750763034362895579;
	mov.b64 	%rd38104, 0;
	@%p2054 bra 	$L__BB34_1154;
	mov.b64 	%rd38103, -3750763034362895579;
	mov.b64 	%rd38101, 0;
$L__BB34_1153:
	shl.b64 	%rd36854, %rd38101, 3;
	add.s64 	%rd36855, %rd37947, %rd36854;
	ld.u64 	%rd36856, [%rd36855];
	and.b64  	%rd36857, %rd36856, 255;
	xor.b64  	%rd36858, %rd36857, %rd38103;
	mul.lo.s64 	%rd36859, %rd36858, 1099511628211;
	shr.u64 	%rd36860, %rd36856, 8;
	and.b64  	%rd36861, %rd36860, 255;
	xor.b64  	%rd36862, %rd36861, %rd36859;
	mul.lo.s64 	%rd36863, %rd36862, 1099511628211;
	shr.u64 	%rd36864, %rd36856, 16;
	and.b64  	%rd36865, %rd36864, 255;
	xor.b64  	%rd36866, %rd36865, %rd36863;
	mul.lo.s64 	%rd36867, %rd36866, 1099511628211;
	shr.u64 	%rd36868, %rd36856, 24;
	and.b64  	%rd36869, %rd36868, 255;
	xor.b64  	%rd36870, %rd36869, %rd36867;
	mul.lo.s64 	%rd36871, %rd36870, 1099511628211;
	shr.u64 	%rd36872, %rd36856, 32;
	and.b64  	%rd36873, %rd36872, 255;
	xor.b64  	%rd36874, %rd36873, %rd36871;
	mul.lo.s64 	%rd36875, %rd36874, 1099511628211;
	shr.u64 	%rd36876, %rd36856, 40;
	and.b64  	%rd36877, %rd36876, 255;
	xor.b64  	%rd36878, %rd36877, %rd36875;
	mul.lo.s64 	%rd36879, %rd36878, 1099511628211;
	shr.u64 	%rd36880, %rd36856, 48;
	and.b64  	%rd36881, %rd36880, 255;
	xor.b64  	%rd36882, %rd36881, %rd36879;
	mul.lo.s64 	%rd36883, %rd36882, 1099511628211;
	shr.u64 	%rd36884, %rd36856, 56;
	xor.b64  	%rd36885, %rd36884, %rd36883;
	mul.lo.s64 	%rd36886, %rd36885, 1099511628211;
	ld.u64 	%rd36887, [%rd36855+8];
	and.b64  	%rd36888, %rd36887, 255;
	xor.b64  	%rd36889, %rd36888, %rd36886;
	mul.lo.s64 	%rd36890, %rd36889, 1099511628211;
	shr.u64 	%rd36891, %rd36887, 8;
	and.b64  	%rd36892, %rd36891, 255;
	xor.b64  	%rd36893, %rd36892, %rd36890;
	mul.lo.s64 	%rd36894, %rd36893, 1099511628211;
	shr.u64 	%rd36895, %rd36887, 16;
	and.b64  	%rd36896, %rd36895, 255;
	xor.b64  	%rd36897, %rd36896, %rd36894;
	mul.lo.s64 	%rd36898, %rd36897, 1099511628211;
	shr.u64 	%rd36899, %rd36887, 24;
	and.b64  	%rd36900, %rd36899, 255;
	xor.b64  	%rd36901, %rd36900, %rd36898;
	mul.lo.s64 	%rd36902, %rd36901, 1099511628211;
	shr.u64 	%rd36903, %rd36887, 32;
	and.b64  	%rd36904, %rd36903, 255;
	xor.b64  	%rd36905, %rd36904, %rd36902;
	mul.lo.s64 	%rd36906, %rd36905, 1099511628211;
	shr.u64 	%rd36907, %rd36887, 40;
	and.b64  	%rd36908, %rd36907, 255;
	xor.b64  	%rd36909, %rd36908, %rd36906;
	mul.lo.s64 	%rd36910, %rd36909, 1099511628211;
	shr.u64 	%rd36911, %rd36887, 48;
	and.b64  	%rd36912, %rd36911, 255;
	xor.b64  	%rd36913, %rd36912, %rd36910;
	mul.lo.s64 	%rd36914, %rd36913, 1099511628211;
	shr.u64 	%rd36915, %rd36887, 56;
	xor.b64  	%rd36916, %rd36915, %rd36914;
	mul.lo.s64 	%rd38103, %rd36916, 1099511628211;
	add.s64 	%rd38101, %rd38101, 2;
	setp.ne.s64 	%p2055, %rd38101, %rd1512;
	mov.u64 	%rd38104, %rd1512;
	@%p2055 bra 	$L__BB34_1153;
$L__BB34_1154:
	setp.eq.s64 	%p2056, %rd1511, 0;
	@%p2056 bra 	$L__BB34_1156;
	shl.b64 	%rd36917, %rd38104, 3;
	add.s64 	%rd36918, %rd37947, %rd36917;
	ld.u64 	%rd36919, [%rd36918];
	and.b64  	%rd36920, %rd36919, 255;
	xor.b64  	%rd36921, %rd36920, %rd38103;
	mul.lo.s64 	%rd36922, %rd36921, 1099511628211;
	shr.u64 	%rd36923, %rd36919, 8;
	and.b64  	%rd36924, %rd36923, 255;
	xor.b64  	%rd36925, %rd36924, %rd36922;
	mul.lo.s64 	%rd36926, %rd36925, 1099511628211;
	shr.u64 	%rd36927, %rd36919, 16;
	and.b64  	%rd36928, %rd36927, 255;
	xor.b64  	%rd36929, %rd36928, %rd36926;
	mul.lo.s64 	%rd36930, %rd36929, 1099511628211;
	shr.u64 	%rd36931, %rd36919, 24;
	and.b64  	%rd36932, %rd36931, 255;
	xor.b64  	%rd36933, %rd36932, %rd36930;
	mul.lo.s64 	%rd36934, %rd36933, 1099511628211;
	shr.u64 	%rd36935, %rd36919, 32;
	and.b64  	%rd36936, %rd36935, 255;
	xor.b64  	%rd36937, %rd36936, %rd36934;
	mul.lo.s64 	%rd36938, %rd36937, 1099511628211;
	shr.u64 	%rd36939, %rd36919, 40;
	and.b64  	%rd36940, %rd36939, 255;
	xor.b64  	%rd36941, %rd36940, %rd36938;
	mul.lo.s64 	%rd36942, %rd36941, 1099511628211;
	shr.u64 	%rd36943, %rd36919, 48;
	and.b64  	%rd36944, %rd36943, 255;
	xor.b64  	%rd36945, %rd36944, %rd36942;
	mul.lo.s64 	%rd36946, %rd36945, 1099511628211;
	shr.u64 	%rd36947, %rd36919, 56;
	xor.b64  	%rd36948, %rd36947, %rd36946;
	mul.lo.s64 	%rd38103, %rd36948, 1099511628211;
$L__BB34_1156:
	setp.lt.u64 	%p2057, %rd38097, %rd38103;
	selp.b64 	%rd38108, %rd37919, %rd37947, %p2057;
	bra.uni 	$L__BB34_1161;
$L__BB34_1157:
	setp.eq.s32 	%p2058, %r120, 0;
	mov.u64 	%rd38108, %rd37947;
	@%p2058 bra 	$L__BB34_1161;
	mov.b64 	%rd38107, 0;
$L__BB34_1159:
	shl.b64 	%rd36950, %rd38107, 3;
	add.s64 	%rd36951, %rd37919, %rd36950;
	ld.u64 	%rd1921, [%rd36951];
	add.s64 	%rd36952, %rd37947, %rd36950;
	ld.u64 	%rd1922, [%rd36952];
	setp.lt.u64 	%p2059, %rd1921, %rd1922;
	mov.u64 	%rd38108, %rd37919;
	@%p2059 bra 	$L__BB34_1161;
	setp.le.u64 	%p2060, %rd1921, %rd1922;
	add.s64 	%rd38107, %rd38107, 1;
	setp.lt.u64 	%p2061, %rd38107, %rd12;
	and.pred  	%p2062, %p2060, %p2061;
	mov.u64 	%rd38108, %rd37947;
	@%p2062 bra 	$L__BB34_1159;
$L__BB34_1161:
	shl.b32 	%r468, %r20, 1;
	setp.lt.u32 	%p2063, %r20, 129;
	@%p2063 bra 	$L__BB34_851;
	ld.param.s8 	%rs7, [_ZN3cub18CUB_300001_SM_10006detail10merge_sort30DeviceMergeSortBlockSortKernelINS2_10policy_hubIPPyE9Policy600ES6_PNS0_8NullTypeES6_SA_j18tuple_indexed_lessS5_S9_EEvbT0_T1_T2_T3_T4_PT6_PT7_T5_NS1_7vsmem_tE_param_0];
	bar.sync 	0;
	setp.eq.s16 	%p2064, %rs7, 0;
	@%p2064 bra 	$L__BB34_1164;
	ld.param.u64 	%rd36977, [_ZN3cub18CUB_300001_SM_10006detail10merge_sort30DeviceMergeSortBlockSortKernelINS2_10policy_hubIPPyE9Policy600ES6_PNS0_8NullTypeES6_SA_j18tuple_indexed_lessS5_S9_EEvbT0_T1_T2_T3_T4_PT6_PT7_T5_NS1_7vsmem_tE_param_3];
	st.shared.u64 	[%r12], %rd37124;
	st.shared.u64 	[%r13+8], %rd37866;
	st.shared.u64 	[%r14+16], %rd37008;
	st.shared.u64 	[%r15+24], %rd37864;
	st.shared.u64 	[%r16+32], %rd37006;
	st.shared.u64 	[%r17+40], %rd37854;
	st.shared.u64 	[%r18+48], %rd37853;
	st.shared.u64 	[%r19+56], %rd38108;
	bar.warp.sync 	-1;
	ld.shared.u64 	%rd36954, [%r4];
	ld.shared.u64 	%rd36955, [%r5+256];
	ld.shared.u64 	%rd36956, [%r6+512];
	ld.shared.u64 	%rd36957, [%r7+768];
	ld.shared.u64 	%rd36958, [%r8+1024];
	ld.shared.u64 	%rd36959, [%r9+1280];
	ld.shared.u64 	%rd36960, [%r10+1536];
	ld.shared.u64 	%rd36961, [%r11+1792];
	cvta.to.global.u64 	%rd36962, %rd36977;
	add.s64 	%rd36964, %rd36962, %rd21786;
	st.global.u64 	[%rd36964], %rd36954;
	st.global.u64 	[%rd36964+256], %rd36955;
	st.global.u64 	[%rd36964+512], %rd36956;
	st.global.u64 	[%rd36964+768], %rd36957;
	st.global.u64 	[%rd36964+1024], %rd36958;
	st.global.u64 	[%rd36964+1280], %rd36959;
	st.global.u64 	[%rd36964+1536], %rd36960;
	st.global.u64 	[%rd36964+1792], %rd36961;
	bra.uni 	$L__BB34_2572;
$L__BB34_1164:
	ld.param.u64 	%rd36979, [_ZN3cub18CUB_300001_SM_10006detail10merge_sort30DeviceMergeSortBlockSortKernelINS2_10policy_hubIPPyE9Policy600ES6_PNS0_8NullTypeES6_SA_j18tuple_indexed_lessS5_S9_EEvbT0_T1_T2_T3_T4_PT6_PT7_T5_NS1_7vsmem_tE_param_6];
	st.shared.u64 	[%r12], %rd37124;
	st.shared.u64 	[%r13+8], %rd37866;
	st.shared.u64 	[%r14+16], %rd37008;
	st.shared.u64 	[%r15+24], %rd37864;
	st.shared.u64 	[%r16+32], %rd37006;
	st.shared.u64 	[%r17+40], %rd37854;
	st.shared.u64 	[%r18+48], %rd37853;
	st.shared.u64 	[%r19+56], %rd38108;
	bar.warp.sync 	-1;
	ld.shared.u64 	%rd36965, [%r4];
	ld.shared.u64 	%rd36966, [%r5+256];
	ld.shared.u64 	%rd36967, [%r6+512];
	ld.shared.u64 	%rd36968, [%r7+768];
	ld.shared.u64 	%rd36969, [%r8+1024];
	ld.shared.u64 	%rd36970, [%r9+1280];
	ld.shared.u64 	%rd36971, [%r10+1536];
	ld.shared.u64 	%rd36972, [%r11+1792];
	cvta.to.global.u64 	%rd36973, %rd36979;
	add.s64 	%rd36975, %rd36973, %rd21786;
	st.global.u64 	[%rd36975], %rd36965;
	st.global.u64 	[%rd36975+256], %rd36966;
	st.global.u64 	[%rd36975+512], %rd36967;
	st.global.u64 	[%rd36975+768], %rd36968;
	st.global.u64 	[%rd36975+1024], %rd36969;
	st.global.u64 	[%rd36975+1280], %rd36970;
	st.global.u64 	[%rd36975+1536], %rd36971;
	st.global.u64 	[%rd36975+1792], %rd36972;
	bra.uni 	$L__BB34_2572;
$L__BB34_1165:
	sub.s32 	%r129, %r119, %r2;
	min.s32 	%r54, %r129, 2048;
	// begin inline asm
	griddepcontrol.wait;
	// end inline asm
	mul.wide.u32 	%rd4132, %r2, 8;
	add.s64 	%rd4133, %rd1, %rd4132;
	mov.u32 	%r55, %tid.x;
	ld.global.u64 	%rd38116, [%rd4133];
	and.b32  	%r130, %r55, 31;
	shl.b32 	%r131, %r55, 3;
	and.b32  	%r132, %r131, 7936;
	or.b32  	%r56, %r132, %r130;
	setp.ge.s32 	%p34, %r56, %r54;
	shl.b32 	%r133, %r56, 3;
	cvt.u64.u32 	%rd4134, %r133;
	add.s64 	%rd1926, %rd4133, %rd4134;
	mov.u64 	%rd38109, %rd38116;
	@%p34 bra 	$L__BB34_1167;
	ld.global.u64 	%rd38109, [%rd1926];
$L__BB34_1167:
	add.s32 	%r134, %r56, 32;
	setp.ge.s32 	%p35, %r134, %r54;
	mov.u64 	%rd38110, %rd38116;
	@%p35 bra 	$L__BB34_1169;
	ld.global.u64 	%rd38110, [%rd1926+256];
$L__BB34_1169:
	add.s32 	%r135, %r56, 64;
	setp.ge.s32 	%p36, %r135, %r54;
	mov.u64 	%rd38111, %rd38116;
	@%p36 bra 	$L__BB34_1171;
	ld.global.u64 	%rd38111, [%rd1926+512];
$L__BB34_1171:
	add.s32 	%r136, %r56, 96;
	setp.ge.s32 	%p37, %r136, %r54;
	mov.u64 	%rd38112, %rd38116;
	@%p37 bra 	$L__BB34_1173;
	ld.global.u64 	%rd38112, [%rd1926+768];
$L__BB34_1173:
	add.s32 	%r137, %r56, 128;
	setp.ge.s32 	%p38, %r137, %r54;
	mov.u64 	%rd38113, %rd38116;
	@%p38 bra 	$L__BB34_1175;
	ld.global.u64 	%rd38113, [%rd1926+1024];
$L__BB34_1175:
	add.s32 	%r138, %r56, 160;
	setp.ge.s32 	%p39, %r138, %r54;
	mov.u64 	%rd38114, %rd38116;
	@%p39 bra 	$L__BB34_1177;
	ld.global.u64 	%rd38114, [%rd1926+1280];
$L__BB34_1177:
	add.s32 	%r139, %r56, 192;
	setp.ge.s32 	%p40, %r139, %r54;
	mov.u64 	%rd38115, %rd38116;
	@%p40 bra 	$L__BB34_1179;
	ld.global.u64 	%rd38115, [%rd1926+1536];
$L__BB34_1179:
	add.s32 	%r140, %r56, 224;
	setp.ge.s32 	%p41, %r140, %r54;
	@%p41 bra 	$L__BB34_1181;
	ld.global.u64 	%rd38116, [%rd1926+1792];
$L__BB34_1181:
	// begin inline asm
	mov.u32 %r141, %laneid;
	// end inline asm
	add.s32 	%r144, %r141, %r132;
	shr.s32 	%r145, %r144, 5;
	add.s32 	%r146, %r145, %r144;
	shl.b32 	%r147, %r146, 3;
	mov.u32 	%r148, _ZZN3cub18CUB_300001_SM_10006detail10merge_sort30DeviceMergeSortBlockSortKernelINS2_10policy_hubIPPyE9Policy600ES6_PNS0_8NullTypeES6_SA_j18tuple_indexed_lessS5_S9_EEvbT0_T1_T2_T3_T4_PT6_PT7_T5_NS1_7vsmem_tEE19static_temp_storage;
	add.s32 	%r57, %r148, %r147;
	st.shared.u64 	[%r57], %rd38109;
	add.s32 	%r149, %r144, 32;
	shr.s32 	%r150, %r149, 5;
	add.s32 	%r151, %r150, %r144;
	shl.b32 	%r152, %r151, 3;
	add.s32 	%r58, %r148, %r152;
	st.shared.u64 	[%r58+256], %rd38110;
	add.s32 	%r153, %r144, 64;
	shr.s32 	%r154, %r153, 5;
	add.s32 	%r155, %r154, %r144;
	shl.b32 	%r156, %r155, 3;
	add.s32 	%r59, %r148, %r156;
	st.shared.u64 	[%r59+512], %rd38111;
	add.s32 	%r157, %r144, 96;
	shr.s32 	%r158, %r157, 5;
	add.s32 	%r159, %r158, %r144;
	shl.b32 	%r160, %r159, 3;
	add.s32 	%r60, %r148, %r160;
	st.shared.u64 	[%r60+768], %rd38112;
	add.s32 	%r161, %r144, 128;
	shr.s32 	%r162, %r161, 5;
	add.s32 	%r163, %r162, %r144;
	shl.b32 	%r164, %r163, 3;
	add.s32 	%r61, %r148, %r164;
	st.shared.u64 	[%r61+1024], %rd38113;
	add.s32 	%r165, %r144, 160;
	shr.s32 	%r166, %r165, 5;
	add.s32 	%r167, %r166, %r144;
	shl.b32 	%r168, %r167, 3;
	add.s32 	%r62, %r148, %r168;
	st.shared.u64 	[%r62+1280], %rd38114;
	add.s32 	%r169, %r144, 192;
	shr.s32 	%r170, %r169, 5;
	add.s32 	%r171, %r170, %r144;
	shl.b32 	%r172, %r171, 3;
	add.s32 	%r63, %r148, %r172;
	st.shared.u64 	[%r63+1536], %rd38115;
	add.s32 	%r173, %r144, 224;
	shr.s32 	%r174, %r173, 5;
	add.s32 	%r175, %r174, %r144;
	shl.b32 	%r176, %r175, 3;
	add.s32 	%r64, %r148, %r176;
	st.shared.u64 	[%r64+1792], %rd38116;
	bar.warp.sync 	-1;
	mad.lo.s32 	%r177, %r141, 7, %r144;
	shr.s32 	%r178, %r177, 5;
	add.s32 	%r179, %r178, %r177;
	shl.b32 	%r180, %r179, 3;
	add.s32 	%r65, %r148, %r180;
	ld.shared.u64 	%rd38390, [%r65];
	add.s32 	%r181, %r177, 1;
	shr.s32 	%r182, %r181, 5;
	add.s32 	%r183, %r182, %r177;
	shl.b32 	%r184, %r183, 3;
	add.s32 	%r66, %r148, %r184;
	ld.shared.u64 	%rd1944, [%r66+8];
	add.s32 	%r185, %r177, 2;
	shr.s32 	%r186, %r185, 5;
	add.s32 	%r187, %r186, %r177;
	shl.b32 	%r188, %r187, 3;
	add.s32 	%r67, %r148, %r188;
	ld.shared.u64 	%rd1945, [%r67+16];
	add.s32 	%r189, %r177, 3;
	shr.s32 	%r190, %r189, 5;
	add.s32 	%r191, %r190, %r177;
	shl.b32 	%r192, %r191, 3;
	add.s32 	%r68, %r148, %r192;
	ld.shared.u64 	%rd1946, [%r68+24];
	add.s32 	%r193, %r177, 4;
	shr.s32 	%r194, %r193, 5;
	add.s32 	%r195, %r194, %r177;
	shl.b32 	%r196, %r195, 3;
	add.s32 	%r69, %r148, %r196;
	ld.shared.u64 	%rd1947, [%r69+32];
	add.s32 	%r197, %r177, 5;
	shr.s32 	%r198, %r197, 5;
	add.s32 	%r199, %r198, %r177;
	shl.b32 	%r200, %r199, 3;
	add.s32 	%r70, %r148, %r200;
	ld.shared.u64 	%rd1948, [%r70+40];
	add.s32 	%r201, %r177, 6;
	shr.s32 	%r202, %r201, 5;
	add.s32 	%r203, %r202, %r177;
	shl.b32 	%r204, %r203, 3;
	add.s32 	%r71, %r148, %r204;
	ld.shared.u64 	%rd1949, [%r71+48];
	add.s32 	%r205, %r177, 7;
	shr.s32 	%r206, %r205, 5;
	add.s32 	%r207, %r206, %r177;
	shl.b32 	%r208, %r207, 3;
	add.s32 	%r72, %r148, %r208;
	ld.shared.u64 	%rd1950, [%r72+56];
	bar.sync 	0;
	// begin inline asm
	griddepcontrol.launch_dependents;
	// end inline asm
	cvt.s64.s32 	%rd1951, %r120;
	add.s64 	%rd1952, %rd4130, -1;
	or.b32  	%r209, %r131, 1;
	setp.ge.u32 	%p42, %r209, %r54;
	mov.u64 	%rd39124, %rd38390;
	mov.u64 	%rd38143, %rd38390;
	@%p42 bra 	$L__BB34_1213;
	setp.eq.s64 	%p43, %rd4130, 0;
	mov.b64 	%rd38119, -3750763034362895579;
	@%p43 bra 	$L__BB34_1188;
	setp.eq.s64 	%p44, %rd1952, 0;
	mov.b64 	%rd38119, -3750763034362895579;
	mov.b64 	%rd38120, 0;
	@%p44 bra 	$L__BB34_1186;
	mov.b64 	%rd38119, -3750763034362895579;
	mov.b64 	%rd38117, 0;
	and.b64  	%rd38120, %rd4130, -2;
$L__BB34_1185:
	shl.b64 	%rd4141, %rd38117, 3;
	add.s64 	%rd4142, %rd38390, %rd4141;
	ld.u64 	%rd4143, [%rd4142];
	and.b64  	%rd4144, %rd4143, 255;
	xor.b64  	%rd4145, %rd4144, %rd38119;
	mul.lo.s64 	%rd4146, %rd4145, 1099511628211;
	shr.u64 	%rd4147, %rd4143, 8;
	and.b64  	%rd4148, %rd4147, 255;
	xor.b64  	%rd4149, %rd4148, %rd4146;
	mul.lo.s64 	%rd4150, %rd4149, 1099511628211;
	shr.u64 	%rd4151, %rd4143, 16;
	and.b64  	%rd4152, %rd4151, 255;
	xor.b64  	%rd4153, %rd4152, %rd4150;
	mul.lo.s64 	%rd4154, %rd4153, 1099511628211;
	shr.u64 	%rd4155, %rd4143, 24;
	and.b64  	%rd4156, %rd4155, 255;
	xor.b64  	%rd4157, %rd4156, %rd4154;
	mul.lo.s64 	%rd4158, %rd4157, 1099511628211;
	shr.u64 	%rd4159, %rd4143, 32;
	and.b64  	%rd4160, %rd4159, 255;
	xor.b64  	%rd4161, %rd4160, %rd4158;
	mul.lo.s64 	%rd4162, %rd4161, 1099511628211;
	shr.u64 	%rd4163, %rd4143, 40;
	and.b64  	%rd4164, %rd4163, 255;
	xor.b64  	%rd4165, %rd4164, %rd4162;
	mul.lo.s64 	%rd4166, %rd4165, 1099511628211;
	shr.u64 	%rd4167, %rd4143, 48;
	and.b64  	%rd4168, %rd4167, 255;
	xor.b64  	%rd4169, %rd4168, %rd4166;
	mul.lo.s64 	%rd4170, %rd4169, 1099511628211;
	shr.u64 	%rd4171, %rd4143, 56;
	xor.b64  	%rd4172, %rd4171, %rd4170;
	mul.lo.s64 	%rd4173, %rd4172, 1099511628211;
	ld.u64 	%rd4174, [%rd4142+8];
	and.b64  	%rd4175, %rd4174, 255;
	xor.b64  	%rd4176, %rd4175, %rd4173;
	mul.lo.s64 	%rd4177, %rd4176, 1099511628211;
	shr.u64 	%rd4178, %rd4174, 8;
	and.b64  	%rd4179, %rd4178, 255;
	xor.b64  	%rd4180, %rd4179, %rd4177;
	mul.lo.s64 	%rd4181, %rd4180, 1099511628211;
	shr.u64 	%rd4182, %rd4174, 16;
	and.b64  	%rd4183, %rd4182, 255;
	xor.b64  	%rd4184, %rd4183, %rd4181;
	mul.lo.s64 	%rd4185, %rd4184, 1099511628211;
	shr.u64 	%rd4186, %rd4174, 24;
	and.b64  	%rd4187, %rd4186, 255;
	xor.b64  	%rd4188, %rd4187, %rd4185;
	mul.lo.s64 	%rd4189, %rd4188, 1099511628211;
	shr.u64 	%rd4190, %rd4174, 32;
	and.b64  	%rd4191, %rd4190, 255;
	xor.b64  	%rd4192, %rd4191, %rd4189;
	mul.lo.s64 	%rd4193, %rd4192, 1099511628211;
	shr.u64 	%rd4194, %rd4174, 40;
	and.b64  	%rd4195, %rd4194, 255;
	xor.b64  	%rd4196, %rd4195, %rd4193;
	mul.lo.s64 	%rd4197, %rd4196, 1099511628211;
	shr.u64 	%rd4198, %rd4174, 48;
	and.b64  	%rd4199, %rd4198, 255;
	xor.b64  	%rd4200, %rd4199, %rd4197;
	mul.lo.s64 	%rd4201, %rd4200, 1099511628211;
	shr.u64 	%rd4202, %rd4174, 56;
	xor.b64  	%rd4203, %rd4202, %rd4201;
	mul.lo.s64 	%rd38119, %rd4203, 1099511628211;
	add.s64 	%rd38117, %rd38117, 2;
	setp.ne.s64 	%p45, %rd38117, %rd38120;
	@%p45 bra 	$L__BB34_1185;
$L__BB34_1186:
	and.b64  	%rd4204, %rd4130, 1;
	setp.eq.b64 	%p46, %rd4204, 1;
	not.pred 	%p47, %p46;
	@%p47 bra 	$L__BB34_1188;
	shl.b64 	%rd4205, %rd38120, 3;
	add.s64 	%rd4206, %rd38390, %rd4205;
	ld.u64 	%rd4207, [%rd4206];
	and.b64  	%rd4208, %rd4207, 255;
	xor.b64  	%rd4209, %rd4208, %rd38119;
	mul.lo.s64 	%rd4210, %rd4209, 1099511628211;
	shr.u64 	%rd4211, %rd4207, 8;
	and.b64  	%rd4212, %rd4211, 255;
	xor.b64  	%rd4213, %rd4212, %rd4210;
	mul.lo.s64 	%rd4214, %rd4213, 1099511628211;
	shr.u64 	%rd4215, %rd4207, 16;
	and.b64  	%rd4216, %rd4215, 255;
	xor.b64  	%rd4217, %rd4216, %rd4214;
	mul.lo.s64 	%rd4218, %rd4217, 1099511628211;
	shr.u64 	%rd4219, %rd4207, 24;
	and.b64  	%rd4220, %rd4219, 255;
	xor.b64  	%rd4221, %rd4220, %rd4218;
	mul.lo.s64 	%rd4222, %rd4221, 1099511628211;
	shr.u64 	%rd4223, %rd4207, 32;
	and.b64  	%rd4224, %rd4223, 255;
	xor.b64  	%rd4225, %rd4224, %rd4222;
	mul.lo.s64 	%rd4226, %rd4225, 1099511628211;
	shr.u64 	%rd4227, %rd4207, 40;
	and.b64  	%rd4228, %rd4227, 255;
	xor.b64  	%rd4229, %rd4228, %rd4226;
	mul.lo.s64 	%rd4230, %rd4229, 1099511628211;
	shr.u64 	%rd4231, %rd4207, 48;
	and.b64  	%rd4232, %rd4231, 255;
	xor.b64  	%rd4233, %rd4232, %rd4230;
	mul.lo.s64 	%rd4234, %rd4233, 1099511628211;
	shr.u64 	%rd4235, %rd4207, 56;
	xor.b64  	%rd4236, %rd4235, %rd4234;
	mul.lo.s64 	%rd38119, %rd4236, 1099511628211;
$L__BB34_1188:
	setp.eq.s64 	%p48, %rd4130, 0;
	mov.b64 	%rd38125, -3750763034362895579;
	@%p48 bra 	$L__BB34_1194;
	setp.eq.s64 	%p49, %rd1952, 0;
	mov.b64 	%rd38125, -3750763034362895579;
	mov.b64 	%rd38126, 0;
	@%p49 bra 	$L__BB34_1192;
	mov.b64 	%rd38125, -3750763034362895579;
	mov.b64 	%rd38123, 0;
	and.b64  	%rd38126, %rd4130, -2;
$L__BB34_1191:
	shl.b64 	%rd4243, %rd38123, 3;
	add.s64 	%rd4244, %rd1944, %rd4243;
	ld.u64 	%rd4245, [%rd4244];
	and.b64  	%rd4246, %rd4245, 255;
	xor.b64  	%rd4247, %rd4246, %rd38125;
	mul.lo.s64 	%rd4248, %rd4247, 1099511628211;
	shr.u64 	%rd4249, %rd4245, 8;
	and.b64  	%rd4250, %rd4249, 255;
	xor.b64  	%rd4251, %rd4250, %rd4248;
	mul.lo.s64 	%rd4252, %rd4251, 1099511628211;
	shr.u64 	%rd4253, %rd4245, 16;
	and.b64  	%rd4254, %rd4253, 255;
	xor.b64  	%rd4255, %rd4254, %rd4252;
	mul.lo.s64 	%rd4256, %rd4255, 1099511628211;
	shr.u64 	%rd4257, %rd4245, 24;
	and.b64  	%rd4258, %rd4257, 255;
	xor.b64  	%rd4259, %rd4258, %rd4256;
	mul.lo.s64 	%rd4260, %rd4259, 1099511628211;
	shr.u64 	%rd4261, %rd4245, 32;
	and.b64  	%rd4262, %rd4261, 255;
	xor.b64  	%rd4263, %rd4262, %rd4260;
	mul.lo.s64 	%rd4264, %rd4263, 1099511628211;
	shr.u64 	%rd4265, %rd4245, 40;
	and.b64  	%rd4266, %rd4265, 255;
	xor.b64  	%rd4267, %rd4266, %rd4264;
	mul.lo.s64 	%rd4268, %rd4267, 1099511628211;
	shr.u64 	%rd4269, %rd4245, 48;
	and.b64  	%rd4270, %rd4269, 255;
	xor.b64  	%rd4271, %rd4270, %rd4268;
	mul.lo.s64 	%rd4272, %rd4271, 1099511628211;
	shr.u64 	%rd4273, %rd4245, 56;
	xor.b64  	%rd4274, %rd4273, %rd4272;
	mul.lo.s64 	%rd4275, %rd4274, 1099511628211;
	ld.u64 	%rd4276, [%rd4244+8];
	and.b64  	%rd4277, %rd4276, 255;
	xor.b64  	%rd4278, %rd4277, %rd4275;
	mul.lo.s64 	%rd4279, %rd4278, 1099511628211;
	shr.u64 	%rd4280, %rd4276, 8;
	and.b64  	%rd4281, %rd4280, 255;
	xor.b64  	%rd4282, %rd4281, %rd4279;
	mul.lo.s64 	%rd4283, %rd4282, 1099511628211;
	shr.u64 	%rd4284, %rd4276, 16;
	and.b64  	%rd4285, %rd4284, 255;
	xor.b64  	%rd4286, %rd4285, %rd4283;
	mul.lo.s64 	%rd4287, %rd4286, 1099511628211;
	shr.u64 	%rd4288, %rd4276, 24;
	and.b64  	%rd4289, %rd4288, 255;
	xor.b64  	%rd4290, %rd4289, %rd4287;
	mul.lo.s64 	%rd4291, %rd4290, 1099511628211;
	shr.u64 	%rd4292, %rd4276, 32;
	and.b64  	%rd4293, %rd4292, 255;
	xor.b64  	%rd4294, %rd4293, %rd4291;
	mul.lo.s64 	%rd4295, %rd4294, 1099511628211;
	shr.u64 	%rd4296, %rd4276, 40;
	and.b64  	%rd4297, %rd4296, 255;
	xor.b64  	%rd4298, %rd4297, %rd4295;
	mul.lo.s64 	%rd4299, %rd4298, 1099511628211;
	shr.u64 	%rd4300, %rd4276, 48;
	and.b64  	%rd4301, %rd4300, 255;
	xor.b64  	%rd4302, %rd4301, %rd4299;
	mul.lo.s64 	%rd4303, %rd4302, 1099511628211;
	shr.u64 	%rd4304, %rd4276, 56;
	xor.b64  	%rd4305, %rd4304, %rd4303;
	mul.lo.s64 	%rd38125, %rd4305, 1099511628211;
	add.s64 	%rd38123, %rd38123, 2;
	setp.ne.s64 	%p50, %rd38123, %rd38126;
	@%p50 bra 	$L__BB34_1191;
$L__BB34_1192:
	and.b64  	%rd4306, %rd4130, 1;
	setp.eq.b64 	%p51, %rd4306, 1;
	not.pred 	%p52, %p51;
	@%p52 bra 	$L__BB34_1194;
	shl.b64 	%rd4307, %rd38126, 3;
	add.s64 	%rd4308, %rd1944, %rd4307;
	ld.u64 	%rd4309, [%rd4308];
	and.b64  	%rd4310, %rd4309, 255;
	xor.b64  	%rd4311, %rd4310, %rd38125;
	mul.lo.s64 	%rd4312, %rd4311, 1099511628211;
	shr.u64 	%rd4313, %rd4309, 8;
	and.b64  	%rd4314, %rd4313, 255;
	xor.b64  	%rd4315, %rd4314, %rd4312;
	mul.lo.s64 	%rd4316, %rd4315, 1099511628211;
	shr.u64 	%rd4317, %rd4309, 16;
	and.b64  	%rd4318, %rd4317, 255;
	xor.b64  	%rd4319, %rd4318, %rd4316;
	mul.lo.s64 	%rd4320, %rd4319, 1099511628211;
	shr.u64 	%rd4321, %rd4309, 24;
	and.b64  	%rd4322, %rd4321, 255;
	xor.b64  	%rd4323, %rd4322, %rd4320;
	mul.lo.s64 	%rd4324, %rd4323, 1099511628211;
	shr.u64 	%rd4325, %rd4309, 32;
	and.b64  	%rd4326, %rd4325, 255;
	xor.b64  	%rd4327, %rd4326, %rd4324;
	mul.lo.s64 	%rd4328, %rd4327, 1099511628211;
	shr.u64 	%rd4329, %rd4309, 40;
	and.b64  	%rd4330, %rd4329, 255;
	xor.b64  	%rd4331, %rd4330, %rd4328;
	mul.lo.s64 	%rd4332, %rd4331, 1099511628211;
	shr.u64 	%rd4333, %rd4309, 48;
	and.b64  	%rd4334, %rd4333, 255;
	xor.b64  	%rd4335, %rd4334, %rd4332;
	mul.lo.s64 	%rd4336, %rd4335, 1099511628211;
	shr.u64 	%rd4337, %rd4309, 56;
	xor.b64  	%rd4338, %rd4337, %rd4336;
	mul.lo.s64 	%rd38125, %rd4338, 1099511628211;
$L__BB34_1194:
	setp.eq.s64 	%p53, %rd38119, %rd38125;
	@%p53 bra 	$L__BB34_1209;
	setp.eq.s64 	%p54, %rd4130, 0;
	mov.b64 	%rd38132, -3750763034362895579;
	@%p54 bra 	$L__BB34_1201;
	setp.eq.s64 	%p55, %rd1952, 0;
	mov.b64 	%rd38132, -3750763034362895579;
	mov.b64 	%rd38133, 0;
	@%p55 bra 	$L__BB34_1199;
	mov.b64 	%rd38132, -3750763034362895579;
	mov.b64 	%rd38130, 0;
	and.b64  	%rd38133, %rd4130, -2;
$L__BB34_1198:
	shl.b64 	%rd4345, %rd38130, 3;
	add.s64 	%rd4346, %rd38390, %rd4345;
	ld.u64 	%rd4347, [%rd4346];
	and.b64  	%rd4348, %rd4347, 255;
	xor.b64  	%rd4349, %rd4348, %rd38132;
	mul.lo.s64 	%rd4350, %rd4349, 1099511628211;
	shr.u64 	%rd4351, %rd4347, 8;
	and.b64  	%rd4352, %rd4351, 255;
	xor.b64  	%rd4353, %rd4352, %rd4350;
	mul.lo.s64 	%rd4354, %rd4353, 1099511628211;
	shr.u64 	%rd4355, %rd4347, 16;
	and.b64  	%rd4356, %rd4355, 255;
	xor.b64  	%rd4357, %rd4356, %rd4354;
	mul.lo.s64 	%rd4358, %rd4357, 1099511628211;
	shr.u64 	%rd4359, %rd4347, 24;
	and.b64  	%rd4360, %rd4359, 255;
	xor.b64  	%rd4361, %rd4360, %rd4358;
	mul.lo.s64 	%rd4362, %rd4361, 1099511628211;
	shr.u64 	%rd4363, %rd4347, 32;
	and.b64  	%rd4364, %rd4363, 255;
	xor.b64  	%rd4365, %rd4364, %rd4362;
	mul.lo.s64 	%rd4366, %rd4365, 1099511628211;
	shr.u64 	%rd4367, %rd4347, 40;
	and.b64  	%rd4368, %rd4367, 255;
	xor.b64  	%rd4369, %rd4368, %rd4366;
	mul.lo.s64 	%rd4370, %rd4369, 1099511628211;
	shr.u64 	%rd4371, %rd4347, 48;
	and.b64  	%rd4372, %rd4371, 255;
	xor.b64  	%rd4373, %rd4372, %rd4370;
	mul.lo.s64 	%rd4374, %rd4373, 1099511628211;
	shr.u64 	%rd4375, %rd4347, 56;
	xor.b64  	%rd4376, %rd4375, %rd4374;
	mul.lo.s64 	%rd4377, %rd4376, 1099511628211;
	ld.u64 	%rd4378, [%rd4346+8];
	and.b64  	%rd4379, %rd4378, 255;
	xor.b64  	%rd4380, %rd4379, %rd4377;
	mul.lo.s64 	%rd4381, %rd4380, 1099511628211;
	shr.u64 	%rd4382, %rd4378, 8;
	and.b64  	%rd4383, %rd4382, 255;
	xor.b64  	%rd4384, %rd4383, %rd4381;
	mul.lo.s64 	%rd4385, %rd4384, 1099511628211;
	shr.u64 	%rd4386, %rd4378, 16;
	and.b64  	%rd4387, %rd4386, 255;
	xor.b64  	%rd4388, %rd4387, %rd4385;
	mul.lo.s64 	%rd4389, %rd4388, 1099511628211;
	shr.u64 	%rd4390, %rd4378, 24;
	and.b64  	%rd4391, %rd4390, 255;
	xor.b64  	%rd4392, %rd4391, %rd4389;
	mul.lo.s64 	%rd4393, %rd4392, 1099511628211;
	shr.u64 	%rd4394, %rd4378, 32;
	and.b64  	%rd4395, %rd4394, 255;
	xor.b64  	%rd4396, %rd4395, %rd4393;
	mul.lo.s64 	%rd4397, %rd4396, 1099511628211;
	shr.u64 	%rd4398, %rd4378, 40;
	and.b64  	%rd4399, %rd4398, 255;
	xor.b64  	%rd4400, %rd4399, %rd4397;
	mul.lo.s64 	%rd4401, %rd4400, 1099511628211;
	shr.u64 	%rd4402, %rd4378, 48;
	and.b64  	%rd4403, %rd4402, 255;
	xor.b64  	%rd4404, %rd4403, %rd4401;
	mul.lo.s64 	%rd4405, %rd4404, 1099511628211;
	shr.u64 	%rd4406, %rd4378, 56;
	xor.b64  	%rd4407, %rd4406, %rd4405;
	mul.lo.s64 	%rd38132, %rd4407, 1099511628211;
	add.s64 	%rd38130, %rd38130, 2;
	setp.ne.s64 	%p56, %rd38130, %rd38133;
	@%p56 bra 	$L__BB34_1198;
$L__BB34_1199:
	and.b64  	%rd4408, %rd4130, 1;
	setp.eq.b64 	%p57, %rd4408, 1;
	not.pred 	%p58, %p57;
	@%p58 bra 	$L__BB34_1201;
	shl.b64 	%rd4409, %rd38133, 3;
	add.s64 	%rd4410, %rd38390, %rd4409;
	ld.u64 	%rd4411, [%rd4410];
	and.b64  	%rd4412, %rd4411, 255;
	xor.b64  	%rd4413, %rd4412, %rd38132;
	mul.lo.s64 	%rd4414, %rd4413, 1099511628211;
	shr.u64 	%rd4415, %rd4411, 8;
	and.b64  	%rd4416, %rd4415, 255;
	xor.b64  	%rd4417, %rd4416, %rd4414;
	mul.lo.s64 	%rd4418, %rd4417, 1099511628211;
	shr.u64 	%rd4419, %rd4411, 16;
	and.b64  	%rd4420, %rd4419, 255;
	xor.b64  	%rd4421, %rd4420, %rd4418;
	mul.lo.s64 	%rd4422, %rd4421, 1099511628211;
	shr.u64 	%rd4423, %rd4411, 24;
	and.b64  	%rd4424, %rd4423, 255;
	xor.b64  	%rd4425, %rd4424, %rd4422;
	mul.lo.s64 	%rd4426, %rd4425, 1099511628211;
	shr.u64 	%rd4427, %rd4411, 32;
	and.b64  	%rd4428, %rd4427, 255;
	xor.b64  	%rd4429, %rd4428, %rd4426;
	mul.lo.s64 	%rd4430, %rd4429, 1099511628211;
	shr.u64 	%rd4431, %rd4411, 40;
	and.b64  	%rd4432, %rd4431, 255;
	xor.b64  	%rd4433, %rd4432, %rd4430;
	mul.lo.s64 	%rd4434, %rd4433, 1099511628211;
	shr.u64 	%rd4435, %rd4411, 48;
	and.b64  	%rd4436, %rd4435, 255;
	xor.b64  	%rd4437, %rd4436, %rd4434;
	mul.lo.s64 	%rd4438, %rd4437, 1099511628211;
	shr.u64 	%rd4439, %rd4411, 56;
	xor.b64  	%rd4440, %rd4439, %rd4438;
	mul.lo.s64 	%rd38132, %rd4440, 1099511628211;
$L__BB34_1201:
	setp.eq.s64 	%p59, %rd4130, 0;
	mov.b64 	%rd38138, -3750763034362895579;
	@%p59 bra 	$L__BB34_1207;
	setp.eq.s64 	%p60, %rd1952, 0;
	mov.b64 	%rd38138, -3750763034362895579;
	mov.b64 	%rd38139, 0;
	@%p60 bra 	$L__BB34_1205;
	mov.b64 	%rd38138, -3750763034362895579;
	mov.b64 	%rd38136, 0;
	and.b64  	%rd38139, %rd4130, -2;
$L__BB34_1204:
	shl.b64 	%rd4447, %rd38136, 3;
	add.s64 	%rd4448, %rd1944, %rd4447;
	ld.u64 	%rd4449, [%rd4448];
	and.b64  	%rd4450, %rd4449, 255;
	xor.b64  	%rd4451, %rd4450, %rd38138;
	mul.lo.s64 	%rd4452, %rd4451, 1099511628211;
	shr.u64 	%rd4453, %rd4449, 8;
	and.b64  	%rd4454, %rd4453, 255;
	xor.b64  	%rd4455, %rd4454, %rd4452;
	mul.lo.s64 	%rd4456, %rd4455, 1099511628211;
	shr.u64 	%rd4457, %rd4449, 16;
	and.b64  	%rd4458, %rd4457, 255;
	xor.b64  	%rd4459, %rd4458, %rd4456;
	mul.lo.s64 	%rd4460, %rd4459, 1099511628211;
	shr.u64 	%rd4461, %rd4449, 24;
	and.b64  	%rd4462, %rd4461, 255;
	xor.b64  	%rd4463, %rd4462, %rd4460;
	mul.lo.s64 	%rd4464, %rd4463, 1099511628211;
	shr.u64 	%rd4465, %rd4449, 32;
	and.b64  	%rd4466, %rd4465, 255;
	xor.b64  	%rd4467, %rd4466, %rd4464;
	mul.lo.s64 	%rd4468, %rd4467, 1099511628211;
	shr.u64 	%rd4469, %rd4449, 40;
	and.b64  	%rd4470, %rd4469, 255;
	xor.b64  	%rd4471, %rd4470, %rd4468;
	mul.lo.s64 	%rd4472, %rd4471, 1099511628211;
	shr.u64 	%rd4473, %rd4449, 48;
	and.b64  	%rd4474, %rd4473, 255;
	xor.b64  	%rd4475, %rd4474, %rd4472;
	mul.lo.s64 	%rd4476, %rd4475, 1099511628211;
	shr.u64 	%rd4477, %rd4449, 56;
	xor.b64  	%rd4478, %rd4477, %rd4476;
	mul.lo.s64 	%rd4479, %rd4478, 1099511628211;
	ld.u64 	%rd4480, [%rd4448+8];
	and.b64  	%rd4481, %rd4480, 255;
	xor.b64  	%rd4482, %rd4481, %rd4479;
	mul.lo.s64 	%rd4483, %rd4482, 1099511628211;
	shr.u64 	%rd4484, %rd4480, 8;
	and.b64  	%rd4485, %rd4484, 255;
	xor.b64  	%rd4486, %rd4485, %rd4483;
	mul.lo.s64 	%rd4487, %rd4486, 1099511628211;
	shr.u64 	%rd4488, %rd4480, 16;
	and.b64  	%rd4489, %rd4488, 255;
	xor.b64  	%rd4490, %rd4489, %rd4487;
	mul.lo.s64 	%rd4491, %rd4490, 1099511628211;
	shr.u64 	%rd4492, %rd4480, 24;
	and.b64  	%rd4493, %rd4492, 255;
	xor.b64  	%rd4494, %rd4493, %rd4491;
	mul.lo.s64 	%rd4495, %rd4494, 1099511628211;
	shr.u64 	%rd4496, %rd4480, 32;
	and.b64  	%rd4497, %rd4496, 255;
	xor.b64  	%rd4498, %rd4497, %rd4495;
	mul.lo.s64 	%rd4499, %rd4498, 1099511628211;
	shr.u64 	%rd4500, %rd4480, 40;
	and.b64  	%rd4501, %rd4500, 255;
	xor.b64  	%rd4502, %rd4501, %rd4499;
	mul.lo.s64 	%rd4503, %rd4502, 1099511628211;
	shr.u64 	%rd4504, %rd4480, 48;
	and.b64  	%rd4505, %rd4504, 255;
	xor.b64  	%rd4506, %rd4505, %rd4503;
	mul.lo.s64 	%rd4507, %rd4506, 1099511628211;
	shr.u64 	%rd4508, %rd4480, 56;
	xor.b64  	%rd4509, %rd4508, %rd4507;
	mul.lo.s64 	%rd38138, %rd4509, 1099511628211;
	add.s64 	%rd38136, %rd38136, 2;
	setp.ne.s64 	%p61, %rd38136, %rd38139;
	@%p61 bra 	$L__BB34_1204;
$L__BB34_1205:
	and.b64  	%rd4510, %rd4130, 1;
	setp.eq.b64 	%p62, %rd4510, 1;
	not.pred 	%p63, %p62;
	@%p63 bra 	$L__BB34_1207;
	shl.b64 	%rd4511, %rd38139, 3;
	add.s64 	%rd4512, %rd1944, %rd4511;
	ld.u64 	%rd4513, [%rd4512];
	and.b64  	%rd4514, %rd4513, 255;
	xor.b64  	%rd4515, %rd4514, %rd38138;
	mul.lo.s64 	%rd4516, %rd4515, 1099511628211;
	shr.u64 	%rd4517, %rd4513, 8;
	and.b64  	%rd4518, %rd4517, 255;
	xor.b64  	%rd4519, %rd4518, %rd4516;
	mul.lo.s64 	%rd4520, %rd4519, 1099511628211;
	shr.u64 	%rd4521, %rd4513, 16;
	and.b64  	%rd4522, %rd4521, 255;
	xor.b64  	%rd4523, %rd4522, %rd4520;
	mul.lo.s64 	%rd4524, %rd4523, 1099511628211;
	shr.u64 	%rd4525, %rd4513, 24;
	and.b64  	%rd4526, %rd4525, 255;
	xor.b64  	%rd4527, %rd4526, %rd4524;
	mul.lo.s64 	%rd4528, %rd4527, 1099511628211;
	shr.u64 	%rd4529, %rd4513, 32;
	and.b64  	%rd4530, %rd4529, 255;
	xor.b64  	%rd4531, %rd4530, %rd4528;
	mul.lo.s64 	%rd4532, %rd4531, 1099511628211;
	shr.u64 	%rd4533, %rd4513, 40;
	and.b64  	%rd4534, %rd4533, 255;
	xor.b64  	%rd4535, %rd4534, %rd4532;
	mul.lo.s64 	%rd4536, %rd4535, 1099511628211;
	shr.u64 	%rd4537, %rd4513, 48;
	and.b64  	%rd4538, %rd4537, 255;
	xor.b64  	%rd4539, %rd4538, %rd4536;
	mul.lo.s64 	%rd4540, %rd4539, 1099511628211;
	shr.u64 	%rd4541, %rd4513, 56;
	xor.b64  	%rd4542, %rd4541, %rd4540;
	mul.lo.s64 	%rd38138, %rd4542, 1099511628211;
$L__BB34_1207:
	setp.ge.u64 	%p64, %rd38132, %rd38138;
	mov.u64 	%rd39124, %rd1944;
	mov.u64 	%rd38143, %rd38390;
	@%p64 bra 	$L__BB34_1213;
$L__BB34_1208:
	mov.u64 	%rd39124, %rd1944;
	mov.u64 	%rd38143, %rd1944;
	bra.uni 	$L__BB34_1213;
$L__BB34_1209:
	setp.eq.s32 	%p65, %r120, 0;
	mov.u64 	%rd39124, %rd1944;
	mov.u64 	%rd38143, %rd38390;
	@%p65 bra 	$L__BB34_1213;
	mov.b64 	%rd38129, 0;
$L__BB34_1211:
	shl.b64 	%rd4544, %rd38129, 3;
	add.s64 	%rd4545, %rd38390, %rd4544;
	ld.u64 	%rd1974, [%rd4545];
	add.s64 	%rd4546, %rd1944, %rd4544;
	ld.u64 	%rd1975, [%rd4546];
	setp.lt.u64 	%p66, %rd1974, %rd1975;
	@%p66 bra 	$L__BB34_1208;
	setp.le.u64 	%p67, %rd1974, %rd1975;
	add.s64 	%rd38129, %rd38129, 1;
	setp.lt.u64 	%p68, %rd38129, %rd1951;
	and.pred  	%p69, %p67, %p68;
	mov.u64 	%rd39124, %rd1944;
	mov.u64 	%rd38143, %rd38390;
	@%p69 bra 	$L__BB34_1211;
$L__BB34_1213:
	or.b32  	%r211, %r131, 2;
	setp.ge.u32 	%p70, %r211, %r54;
	mov.u64 	%rd39123, %rd38143;
	@%p70 bra 	$L__BB34_1245;
	setp.eq.s64 	%p71, %rd4130, 0;
	mov.b64 	%rd38146, -3750763034362895579;
	@%p71 bra 	$L__BB34_1220;
	setp.eq.s64 	%p72, %rd1952, 0;
	mov.b64 	%rd38146, -3750763034362895579;
	mov.b64 	%rd38147, 0;
	@%p72 bra 	$L__BB34_1218;
	mov.b64 	%rd38146, -3750763034362895579;
	mov.b64 	%rd38144, 0;
	and.b64  	%rd38147, %rd4130, -2;
$L__BB34_1217:
	shl.b64 	%rd4554, %rd38144, 3;
	add.s64 	%rd4555, %rd38143, %rd4554;
	ld.u64 	%rd4556, [%rd4555];
	and.b64  	%rd4557, %rd4556, 255;
	xor.b64  	%rd4558, %rd4557, %rd38146;
	mul.lo.s64 	%rd4559, %rd4558, 1099511628211;
	shr.u64 	%rd4560, %rd4556, 8;
	and.b64  	%rd4561, %rd4560, 255;
	xor.b64  	%rd4562, %rd4561, %rd4559;
	mul.lo.s64 	%rd4563, %rd4562, 1099511628211;
	shr.u64 	%rd4564, %rd4556, 16;
	and.b64  	%rd4565, %rd4564, 255;
	xor.b64  	%rd4566, %rd4565, %rd4563;
	mul.lo.s64 	%rd4567, %rd4566, 1099511628211;
	shr.u64 	%rd4568, %rd4556, 24;
	and.b64  	%rd4569, %rd4568, 255;
	xor.b64  	%rd4570, %rd4569, %rd4567;
	mul.lo.s64 	%rd4571, %rd4570, 1099511628211;
	shr.u64 	%rd4572, %rd4556, 32;
	and.b64  	%rd4573, %rd4572, 255;
	xor.b64  	%rd4574, %rd4573, %rd4571;
	mul.lo.s64 	%rd4575, %rd4574, 1099511628211;
	shr.u64 	%rd4576, %rd4556, 40;
	and.b64  	%rd4577, %rd4576, 255;
	xor.b64  	%rd4578, %rd4577, %rd4575;
	mul.lo.s64 	%rd4579, %rd4578, 1099511628211;
	shr.u64 	%rd4580, %rd4556, 48;
	and.b64  	%rd4581, %rd4580, 255;
	xor.b64  	%rd4582, %rd4581, %rd4579;
	mul.lo.s64 	%rd4583, %rd4582, 1099511628211;
	shr.u64 	%rd4584, %rd4556, 56;
	xor.b64  	%rd4585, %rd4584, %rd4583;
	mul.lo.s64 	%rd4586, %rd4585, 1099511628211;
	ld.u64 	%rd4587, [%rd4555+8];
	and.b64  	%rd4588, %rd4587, 255;
	xor.b64  	%rd4589, %rd4588, %rd4586;
	mul.lo.s64 	%rd4590, %rd4589, 1099511628211;
	shr.u64 	%rd4591, %rd4587, 8;
	and.b64  	%rd4592, %rd4591, 255;
	xor.b64  	%rd4593, %rd4592, %rd4590;
	mul.lo.s64 	%rd4594, %rd4593, 1099511628211;
	shr.u64 	%rd4595, %rd4587, 16;
	and.b64  	%rd4596, %rd4595, 255;
	xor.b64  	%rd4597, %rd4596, %rd4594;
	mul.lo.s64 	%rd4598, %rd4597, 1099511628211;
	shr.u64 	%rd4599, %rd4587, 24;
	and.b64  	%rd4600, %rd4599, 255;
	xor.b64  	%rd4601, %rd4600, %rd4598;
	mul.lo.s64 	%rd4602, %rd4601, 1099511628211;
	shr.u64 	%rd4603, %rd4587, 32;
	and.b64  	%rd4604, %rd4603, 255;
	xor.b64  	%rd4605, %rd4604, %rd4602;
	mul.lo.s64 	%rd4606, %rd4605, 1099511628211;
	shr.u64 	%rd4607, %rd4587, 40;
	and.b64  	%rd4608, %rd4607, 255;
	xor.b64  	%rd4609, %rd4608, %rd4606;
	mul.lo.s64 	%rd4610, %rd4609, 1099511628211;
	shr.u64 	%rd4611, %rd4587, 48;
	and.b64  	%rd4612, %rd4611, 255;
	xor.b64  	%rd4613, %rd4612, %rd4610;
	mul.lo.s64 	%rd4614, %rd4613, 1099511628211;
	shr.u64 	%rd4615, %rd4587, 56;
	xor.b64  	%rd4616, %rd4615, %rd4614;
	mul.lo.s64 	%rd38146, %rd4616, 1099511628211;
	add.s64 	%rd38144, %rd38144, 2;
	setp.ne.s64 	%p73, %rd38144, %rd38147;
	@%p73 bra 	$L__BB34_1217;
$L__BB34_1218:
	and.b64  	%rd4617, %rd4130, 1;
	setp.eq.b64 	%p74, %rd4617, 1;
	not.pred 	%p75, %p74;
	@%p75 bra 	$L__BB34_1220;
	shl.b64 	%rd4618, %rd38147, 3;
	add.s64 	%rd4619, %rd38143, %rd4618;
	ld.u64 	%rd4620, [%rd4619];
	and.b64  	%rd4621, %rd4620, 255;
	xor.b64  	%rd4622, %rd4621, %rd38146;
	mul.lo.s64 	%rd4623, %rd4622, 1099511628211;
	shr.u64 	%rd4624, %rd4620, 8;
	and.b64  	%rd4625, %rd4624, 255;
	xor.b64  	%rd4626, %rd4625, %rd4623;
	mul.lo.s64 	%rd4627, %rd4626, 1099511628211;
	shr.u64 	%rd4628, %rd4620, 16;
	and.b64  	%rd4629, %rd4628, 255;
	xor.b64  	%rd4630, %rd4629, %rd4627;
	mul.lo.s64 	%rd4631, %rd4630, 1099511628211;
	shr.u64 	%rd4632, %rd4620, 24;
	and.b64  	%rd4633, %rd4632, 255;
	xor.b64  	%rd4634, %rd4633, %rd4631;
	mul.lo.s64 	%rd4635, %rd4634, 1099511628211;
	shr.u64 	%rd4636, %rd4620, 32;
	and.b64  	%rd4637, %rd4636, 255;
	xor.b64  	%rd4638, %rd4637, %rd4635;
	mul.lo.s64 	%rd4639, %rd4638, 1099511628211;
	shr.u64 	%rd4640, %rd4620, 40;
	and.b64  	%rd4641, %rd4640, 255;
	xor.b64  	%rd4642, %rd4641, %rd4639;
	mul.lo.s64 	%rd4643, %rd4642, 1099511628211;
	shr.u64 	%rd4644, %rd4620, 48;
	and.b64  	%rd4645, %rd4644, 255;
	xor.b64  	%rd4646, %rd4645, %rd4643;
	mul.lo.s64 	%rd4647, %rd4646, 1099511628211;
	shr.u64 	%rd4648, %rd4620, 56;
	xor.b64  	%rd4649, %rd4648, %rd4647;
	mul.lo.s64 	%rd38146, %rd4649, 1099511628211;
$L__BB34_1220:
	setp.eq.s64 	%p76, %rd4130, 0;
	mov.b64 	%rd38152, -3750763034362895579;
	@%p76 bra 	$L__BB34_1226;
	setp.eq.s64 	%p77, %rd1952, 0;
	mov.b64 	%rd38152, -3750763034362895579;
	mov.b64 	%rd38153, 0;
	@%p77 bra 	$L__BB34_1224;
	mov.b64 	%rd38152, -3750763034362895579;
	mov.b64 	%rd38150, 0;
	and.b64  	%rd38153, %rd4130, -2;
$L__BB34_1223:
	shl.b64 	%rd4656, %rd38150, 3;
	add.s64 	%rd4657, %rd1945, %rd4656;
	ld.u64 	%rd4658, [%rd4657];
	and.b64  	%rd4659, %rd4658, 255;
	xor.b64  	%rd4660, %rd4659, %rd38152;
	mul.lo.s64 	%rd4661, %rd4660, 1099511628211;
	shr.u64 	%rd4662, %rd4658, 8;
	and.b64  	%rd4663, %rd4662, 255;
	xor.b64  	%rd4664, %rd4663, %rd4661;
	mul.lo.s64 	%rd4665, %rd4664, 1099511628211;
	shr.u64 	%rd4666, %rd4658, 16;
	and.b64  	%rd4667, %rd4666, 255;
	xor.b64  	%rd4668, %rd4667, %rd4665;
	mul.lo.s64 	%rd4669, %rd4668, 1099511628211;
	shr.u64 	%rd4670, %rd4658, 24;
	and.b64  	%rd4671, %rd4670, 255;
	xor.b64  	%rd4672, %rd4671, %rd4669;
	mul.lo.s64 	%rd4673, %rd4672, 1099511628211;
	shr.u64 	%rd4674, %rd4658, 32;
	and.b64  	%rd4675, %rd4674, 255;
	xor.b64  	%rd4676, %rd4675, %rd4673;
	mul.lo.s64 	%rd4677, %rd4676, 1099511628211;
	shr.u64 	%rd4678, %rd4658, 40;
	and.b64  	%rd4679, %rd4678, 255;
	xor.b64  	%rd4680, %rd4679, %rd4677;
	mul.lo.s64 	%rd4681, %rd4680, 1099511628211;
	shr.u64 	%rd4682, %rd4658, 48;
	and.b64  	%rd4683, %rd4682, 255;
	xor.b64  	%rd4684, %rd4683, %rd4681;
	mul.lo.s64 	%rd4685, %rd4684, 1099511628211;
	shr.u64 	%rd4686, %rd4658, 56;
	xor.b64  	%rd4687, %rd4686, %rd4685;
	mul.lo.s64 	%rd4688, %rd4687, 1099511628211;
	ld.u64 	%rd4689, [%rd4657+8];
	and.b64  	%rd4690, %rd4689, 255;
	xor.b64  	%rd4691, %rd4690, %rd4688;
	mul.lo.s64 	%rd4692, %rd4691, 1099511628211;
	shr.u64 	%rd4693, %rd4689, 8;
	and.b64  	%rd4694, %rd4693, 255;
	xor.b64  	%rd4695, %rd4694, %rd4692;
	mul.lo.s64 	%rd4696, %rd4695, 1099511628211;
	shr.u64 	%rd4697, %rd4689, 16;
	and.b64  	%rd4698, %rd4697, 255;
	xor.b64  	%rd4699, %rd4698, %rd4696;
	mul.lo.s64 	%rd4700, %rd4699, 1099511628211;
	shr.u64 	%rd4701, %rd4689, 24;
	and.b64  	%rd4702, %rd4701, 255;
	xor.b64  	%rd4703, %rd4702, %rd4700;
	mul.lo.s64 	%rd4704, %rd4703, 1099511628211;
	shr.u64 	%rd4705, %rd4689, 32;
	and.b64  	%rd4706, %rd4705, 255;
	xor.b64  	%rd4707, %rd4706, %rd4704;
	mul.lo.s64 	%rd4708, %rd4707, 1099511628211;
	shr.u64 	%rd4709, %rd4689, 40;
	and.b64  	%rd4710, %rd4709, 255;
	xor.b64  	%rd4711, %rd4710, %rd4708;
	mul.lo.s64 	%rd4712, %rd4711, 1099511628211;
	shr.u64 	%rd4713, %rd4689, 48;
	and.b64  	%rd4714, %rd4713, 255;
	xor.b64  	%rd4715, %rd4714, %rd4712;
	mul.lo.s64 	%rd4716, %rd4715, 1099511628211;
	shr.u64 	%rd4717, %rd4689, 56;
	xor.b64  	%rd4718, %rd4717, %rd4716;
	mul.lo.s64 	%rd38152, %rd4718, 1099511628211;
	add.s64 	%rd38150, %rd38150, 2;
	setp.ne.s64 	%p78, %rd38150, %rd38153;
	@%p78 bra 	$L__BB34_1223;
$L__BB34_1224:
	and.b64  	%rd4719, %rd4130, 1;
	setp.eq.b64 	%p79, %rd4719, 1;
	not.pred 	%p80, %p79;
	@%p80 bra 	$L__BB34_1226;
	shl.b64 	%rd4720, %rd38153, 3;
	add.s64 	%rd4721, %rd1945, %rd4720;
	ld.u64 	%rd4722, [%rd4721];
	and.b64  	%rd4723, %rd4722, 255;
	xor.b64  	%rd4724, %rd4723, %rd38152;
	mul.lo.s64 	%rd4725, %rd4724, 1099511628211;
	shr.u64 	%rd4726, %rd4722, 8;
	and.b64  	%rd4727, %rd4726, 255;
	xor.b64  	%rd4728, %rd4727, %rd4725;
	mul.lo.s64 	%rd4729, %rd4728, 1099511628211;
	shr.u64 	%rd4730, %rd4722, 16;
	and.b64  	%rd4731, %rd4730, 255;
	xor.b64  	%rd4732, %rd4731, %rd4729;
	mul.lo.s64 	%rd4733, %rd4732, 1099511628211;
	shr.u64 	%rd4734, %rd4722, 24;
	and.b64  	%rd4735, %rd4734, 255;
	xor.b64  	%rd4736, %rd4735, %rd4733;
	mul.lo.s64 	%rd4737, %rd4736, 1099511628211;
	shr.u64 	%rd4738, %rd4722, 32;
	and.b64  	%rd4739, %rd4738, 255;
	xor.b64  	%rd4740, %rd4739, %rd4737;
	mul.lo.s64 	%rd4741, %rd4740, 1099511628211;
	shr.u64 	%rd4742, %rd4722, 40;
	and.b64  	%rd4743, %rd4742, 255;
	xor.b64  	%rd4744, %rd4743, %rd4741;
	mul.lo.s64 	%rd4745, %rd4744, 1099511628211;
	shr.u64 	%rd4746, %rd4722, 48;
	and.b64  	%rd4747, %rd4746, 255;
	xor.b64  	%rd4748, %rd4747, %rd4745;
	mul.lo.s64 	%rd4749, %rd4748, 1099511628211;
	shr.u64 	%rd4750, %rd4722, 56;
	xor.b64  	%rd4751, %rd4750, %rd4749;
	mul.lo.s64 	%rd38152, %rd4751, 1099511628211;
$L__BB34_1226:
	setp.eq.s64 	%p81, %rd38146, %rd38152;
	@%p81 bra 	$L__BB34_1241;
	setp.eq.s64 	%p82, %rd4130, 0;
	mov.b64 	%rd38158, -3750763034362895579;
	@%p82 bra 	$L__BB34_1233;
	setp.eq.s64 	%p83, %rd1952, 0;
	mov.b64 	%rd38158, -3750763034362895579;
	mov.b64 	%rd38159, 0;
	@%p83 bra 	$L__BB34_1231;
	mov.b64 	%rd38158, -3750763034362895579;
	mov.b64 	%rd38156, 0;
	and.b64  	%rd38159, %rd4130, -2;
$L__BB34_1230:
	shl.b64 	%rd4758, %rd38156, 3;
	add.s64 	%rd4759, %rd38143, %rd4758;
	ld.u64 	%rd4760, [%rd4759];
	and.b64  	%rd4761, %rd4760, 255;
	xor.b64  	%rd4762, %rd4761, %rd38158;
	mul.lo.s64 	%rd4763, %rd4762, 1099511628211;
	shr.u64 	%rd4764, %rd4760, 8;
	and.b64  	%rd4765, %rd4764, 255;
	xor.b64  	%rd4766, %rd4765, %rd4763;
	mul.lo.s64 	%rd4767, %rd4766, 1099511628211;
	shr.u64 	%rd4768, %rd4760, 16;
	and.b64  	%rd4769, %rd4768, 255;
	xor.b64  	%rd4770, %rd4769, %rd4767;
	mul.lo.s64 	%rd4771, %rd4770, 1099511628211;
	shr.u64 	%rd4772, %rd4760, 24;
	and.b64  	%rd4773, %rd4772, 255;
	xor.b64  	%rd4774, %rd4773, %rd4771;
	mul.lo.s64 	%rd4775, %rd4774, 1099511628211;
	shr.u64 	%rd4776, %rd4760, 32;
	and.b64  	%rd4777, %rd4776, 255;
	xor.b64  	%rd4778, %rd4777, %rd4775;
	mul.lo.s64 	%rd4779, %rd4778, 1099511628211;
	shr.u64 	%rd4780, %rd4760, 40;
	and.b64  	%rd4781, %rd4780, 255;
	xor.b64  	%rd4782, %rd4781, %rd4779;
	mul.lo.s64 	%rd4783, %rd4782, 1099511628211;
	shr.u64 	%rd4784, %rd4760, 48;
	and.b64  	%rd4785, %rd4784, 255;
	xor.b64  	%rd4786, %rd4785, %rd4783;
	mul.lo.s64 	%rd4787, %rd4786, 1099511628211;
	shr.u64 	%rd4788, %rd4760, 56;
	xor.b64  	%rd4789, %rd4788, %rd4787;
	mul.lo.s64 	%rd4790, %rd4789, 1099511628211;
	ld.u64 	%rd4791, [%rd4759+8];
	and.b64  	%rd4792, %rd4791, 255;
	xor.b64  	%rd4793, %rd4792, %rd4790;
	mul.lo.s64 	%rd4794, %rd4793, 1099511628211;
	shr.u64 	%rd4795, %rd4791, 8;
	and.b64  	%rd4796, %rd4795, 255;
	xor.b64  	%rd4797, %rd4796, %rd4794;
	mul.lo.s64 	%rd4798, %rd4797, 1099511628211;
	shr.u64 	%rd4799, %rd4791, 16;
	and.b64  	%rd4800, %rd4799, 255;
	xor.b64  	%rd4801, %rd4800, %rd4798;
	mul.lo.s64 	%rd4802, %rd4801, 1099511628211;
	shr.u64 	%rd4803, %rd4791, 24;
	and.b64  	%rd4804, %rd4803, 255;
	xor.b64  	%rd4805, %rd4804, %rd4802;
	mul.lo.s64 	%rd4806, %rd4805, 1099511628211;
	shr.u64 	%rd4807, %rd4791, 32;
	and.b64  	%rd4808, %rd4807, 255;
	xor.b64  	%rd4809, %rd4808, %rd4806;
	mul.lo.s64 	%rd4810, %rd4809, 1099511628211;
	shr.u64 	%rd4811, %rd4791, 40;
	and.b64  	%rd4812, %rd4811, 255;
	xor.b64  	%rd4813, %rd4812, %rd4810;
	mul.lo.s64 	%rd4814, %rd4813, 1099511628211;
	shr.u64 	%rd4815, %rd4791, 48;
	and.b64  	%rd4816, %rd4815, 255;
	xor.b64  	%rd4817, %rd4816, %rd4814;
	mul.lo.s64 	%rd4818, %rd4817, 1099511628211;
	shr.u64 	%rd4819, %rd4791, 56;
	xor.b64  	%rd4820, %rd4819, %rd4818;
	mul.lo.s64 	%rd38158, %rd4820, 1099511628211;
	add.s64 	%rd38156, %rd38156, 2;
	setp.ne.s64 	%p84, %rd38156, %rd38159;
	@%p84 bra 	$L__BB34_1230;
$L__BB34_1231:
	and.b64  	%rd4821, %rd4130, 1;
	setp.eq.b64 	%p85, %rd4821, 1;
	not.pred 	%p86, %p85;
	@%p86 bra 	$L__BB34_1233;
	shl.b64 	%rd4822, %rd38159, 3;
	add.s64 	%rd4823, %rd38143, %rd4822;
	ld.u64 	%rd4824, [%rd4823];
	and.b64  	%rd4825, %rd4824, 255;
	xor.b64  	%rd4826, %rd4825, %rd38158;
	mul.lo.s64 	%rd4827, %rd4826, 1099511628211;
	shr.u64 	%rd4828, %rd4824, 8;
	and.b64  	%rd4829, %rd4828, 255;
	xor.b64  	%rd4830, %rd4829, %rd4827;
	mul.lo.s64 	%rd4831, %rd4830, 1099511628211;
	shr.u64 	%rd4832, %rd4824, 16;
	and.b64  	%rd4833, %rd4832, 255;
	xor.b64  	%rd4834, %rd4833, %rd4831;
	mul.lo.s64 	%rd4835, %rd4834, 1099511628211;
	shr.u64 	%rd4836, %rd4824, 24;
	and.b64  	%rd4837, %rd4836, 255;
	xor.b64  	%rd4838, %rd4837, %rd4835;
	mul.lo.s64 	%rd4839, %rd4838, 1099511628211;
	shr.u64 	%rd4840, %rd4824, 32;
	and.b64  	%rd4841, %rd4840, 255;
	xor.b64  	%rd4842, %rd4841, %rd4839;
	mul.lo.s64 	%rd4843, %rd4842, 1099511628211;
	shr.u64 	%rd4844, %rd4824, 40;
	and.b64  	%rd4845, %rd4844, 255;
	xor.b64  	%rd4846, %rd4845, %rd4843;
	mul.lo.s64 	%rd4847, %rd4846, 1099511628211;
	shr.u64 	%rd4848, %rd4824, 48;
	and.b64  	%rd4849, %rd4848, 255;
	xor.b64  	%rd4850, %rd4849, %rd4847;
	mul.lo.s64 	%rd4851, %rd4850, 1099511628211;
	shr.u64 	%rd4852, %rd4824, 56;
	xor.b64  	%rd4853, %rd4852, %rd4851;
	mul.lo.s64 	%rd38158, %rd4853, 1099511628211;
$L__BB34_1233:
	setp.eq.s64 	%p87, %rd4130, 0;
	mov.b64 	%rd38164, -3750763034362895579;
	@%p87 bra 	$L__BB34_1239;
	setp.eq.s64 	%p88, %rd1952, 0;
	mov.b64 	%rd38164, -3750763034362895579;
	mov.b64 	%rd38165, 0;
	@%p88 bra 	$L__BB34_1237;
	mov.b64 	%rd38164, -3750763034362895579;
	mov.b64 	%rd38162, 0;
	and.b64  	%rd38165, %rd4130, -2;
$L__BB34_1236:
	shl.b64 	%rd4860, %rd38162, 3;
	add.s64 	%rd4861, %rd1945, %rd4860;
	ld.u64 	%rd4862, [%rd4861];
	and.b64  	%rd4863, %rd4862, 255;
	xor.b64  	%rd4864, %rd4863, %rd38164;
	mul.lo.s64 	%rd4865, %rd4864, 1099511628211;
	shr.u64 	%rd4866, %rd4862, 8;
	and.b64  	%rd4867, %rd4866, 255;
	xor.b64  	%rd4868, %rd4867, %rd4865;
	mul.lo.s64 	%rd4869, %rd4868, 1099511628211;
	shr.u64 	%rd4870, %rd4862, 16;
	and.b64  	%rd4871, %rd4870, 255;
	xor.b64  	%rd4872, %rd4871, %rd4869;
	mul.lo.s64 	%rd4873, %rd4872, 1099511628211;
	shr.u64 	%rd4874, %rd4862, 24;
	and.b64  	%rd4875, %rd4874, 255;
	xor.b64  	%rd4876, %rd4875, %rd4873;
	mul.lo.s64 	%rd4877, %rd4876, 1099511628211;
	shr.u64 	%rd4878, %rd4862, 32;
	and.b64  	%rd4879, %rd4878, 255;
	xor.b64  	%rd4880, %rd4879, %rd4877;
	mul.lo.s64 	%rd4881, %rd4880, 1099511628211;
	shr.u64 	%rd4882, %rd4862, 40;
	and.b64  	%rd4883, %rd4882, 255;
	xor.b64  	%rd4884, %rd4883, %rd4881;
	mul.lo.s64 	%rd4885, %rd4884, 1099511628211;
	shr.u64 	%rd4886, %rd4862, 48;
	and.b64  	%rd4887, %rd4886, 255;
	xor.b64  	%rd4888, %rd4887, %rd4885;
	mul.lo.s64 	%rd4889, %rd4888, 1099511628211;
	shr.u64 	%rd4890, %rd4862, 56;
	xor.b64  	%rd4891, %rd4890, %rd4889;
	mul.lo.s64 	%rd4892, %rd4891, 1099511628211;
	ld.u64 	%rd4893, [%rd4861+8];
	and.b64  	%rd4894, %rd4893, 255;
	xor.b64  	%rd4895, %rd4894, %rd4892;
	mul.lo.s64 	%rd4896, %rd4895, 1099511628211;
	shr.u64 	%rd4897, %rd4893, 8;
	and.b64  	%rd4898, %rd4897, 255;
	xor.b64  	%rd4899, %rd4898, %rd4896;
	mul.lo.s64 	%rd4900, %rd4899, 1099511628211;
	shr.u64 	%rd4901, %rd4893, 16;
	and.b64  	%rd4902, %rd4901, 255;
	xor.b64  	%rd4903, %rd4902, %rd4900;
	mul.lo.s64 	%rd4904, %rd4903, 1099511628211;
	shr.u64 	%rd4905, %rd4893, 24;
	and.b64  	%rd4906, %rd4905, 255;
	xor.b64  	%rd4907, %rd4906, %rd4904;
	mul.lo.s64 	%rd4908, %rd4907, 1099511628211;
	shr.u64 	%rd4909, %rd4893, 32;
	and.b64  	%rd4910, %rd4909, 255;
	xor.b64  	%rd4911, %rd4910, %rd4908;
	mul.lo.s64 	%rd4912, %rd4911, 1099511628211;
	shr.u64 	%rd4913, %rd4893, 40;
	and.b64  	%rd4914, %rd4913, 255;
	xor.b64  	%rd4915, %rd4914, %rd4912;
	mul.lo.s64 	%rd4916, %rd4915, 1099511628211;
	shr.u64 	%rd4917, %rd4893, 48;
	and.b64  	%rd4918, %rd4917, 255;
	xor.b64  	%rd4919, %rd4918, %rd4916;
	mul.lo.s64 	%rd4920, %rd4919, 1099511628211;
	shr.u64 	%rd4921, %rd4893, 56;
	xor.b64  	%rd4922, %rd4921, %rd4920;
	mul.lo.s64 	%rd38164, %rd4922, 1099511628211;
	add.s64 	%rd38162, %rd38162, 2;
	setp.ne.s64 	%p89, %rd38162, %rd38165;
	@%p89 bra 	$L__BB34_1236;
$L__BB34_1237:
	and.b64  	%rd4923, %rd4130, 1;
	setp.eq.b64 	%p90, %rd4923, 1;
	not.pred 	%p91, %p90;
	@%p91 bra 	$L__BB34_1239;
	shl.b64 	%rd4924, %rd38165, 3;
	add.s64 	%rd4925, %rd1945, %rd4924;
	ld.u64 	%rd4926, [%rd4925];
	and.b64  	%rd4927, %rd4926, 255;
	xor.b64  	%rd4928, %rd4927, %rd38164;
	mul.lo.s64 	%rd4929, %rd4928, 1099511628211;
	shr.u64 	%rd4930, %rd4926, 8;
	and.b64  	%rd4931, %rd4930, 255;
	xor.b64  	%rd4932, %rd4931, %rd4929;
	mul.lo.s64 	%rd4933, %rd4932, 1099511628211;
	shr.u64 	%rd4934, %rd4926, 16;
	and.b64  	%rd4935, %rd4934, 255;
	xor.b64  	%rd4936, %rd4935, %rd4933;
	mul.lo.s64 	%rd4937, %rd4936, 1099511628211;
	shr.u64 	%rd4938, %rd4926, 24;
	and.b64  	%rd4939, %rd4938, 255;
	xor.b64  	%rd4940, %rd4939, %rd4937;
	mul.lo.s64 	%rd4941, %rd4940, 1099511628211;
	shr.u64 	%rd4942, %rd4926, 32;
	and.b64  	%rd4943, %rd4942, 255;
	xor.b64  	%rd4944, %rd4943, %rd4941;
	mul.lo.s64 	%rd4945, %rd4944, 1099511628211;
	shr.u64 	%rd4946, %rd4926, 40;
	and.b64  	%rd4947, %rd4946, 255;
	xor.b64  	%rd4948, %rd4947, %rd4945;
	mul.lo.s64 	%rd4949, %rd4948, 1099511628211;
	shr.u64 	%rd4950, %rd4926, 48;
	and.b64  	%rd4951, %rd4950, 255;
	xor.b64  	%rd4952, %rd4951, %rd4949;
	mul.lo.s64 	%rd4953, %rd4952, 1099511628211;
	shr.u64 	%rd4954, %rd4926, 56;
	xor.b64  	%rd4955, %rd4954, %rd4953;
	mul.lo.s64 	%rd38164, %rd4955, 1099511628211;
$L__BB34_1239:
	setp.lt.u64 	%p92, %rd38158, %rd38164;
	mov.u64 	%rd39123, %rd1945;
	@%p92 bra 	$L__BB34_1240;
	bra.uni 	$L__BB34_1245;
$L__BB34_1240:
	mov.u64 	%rd39123, %rd1945;
	mov.u64 	%rd38143, %rd1945;
	bra.uni 	$L__BB34_1245;
$L__BB34_1241:
	setp.eq.s32 	%p93, %r120, 0;
	mov.u64 	%rd39123, %rd1945;
	@%p93 bra 	$L__BB34_1245;
	mov.b64 	%rd38168, 0;
$L__BB34_1243:
	shl.b64 	%rd4957, %rd38168, 3;
	add.s64 	%rd4958, %rd38143, %rd4957;
	ld.u64 	%rd2040, [%rd4958];
	add.s64 	%rd4959, %rd1945, %rd4957;
	ld.u64 	%rd2041, [%rd4959];
	setp.lt.u64 	%p94, %rd2040, %rd2041;
	@%p94 bra 	$L__BB34_1240;
	setp.le.u64 	%p95, %rd2040, %rd2041;
	add.s64 	%rd38168, %rd38168, 1;
	setp.lt.u64 	%p96, %rd38168, %rd1951;
	and.pred  	%p97, %p95, %p96;
	mov.u64 	%rd39123, %rd1945;
	@%p97 bra 	$L__BB34_1243;
$L__BB34_1245:
	or.b32  	%r214, %r131, 3;
	setp.ge.u32 	%p98, %r214, %r54;
	mov.u64 	%rd39122, %rd38143;
	@%p98 bra 	$L__BB34_1277;
	setp.eq.s64 	%p99, %rd4130, 0;
	mov.b64 	%rd38173, -3750763034362895579;
	@%p99 bra 	$L__BB34_1252;
	setp.eq.s64 	%p100, %rd1952, 0;
	mov.b64 	%rd38173, -3750763034362895579;
	mov.b64 	%rd38174, 0;
	@%p100 bra 	$L__BB34_1250;
	mov.b64 	%rd38173, -3750763034362895579;
	mov.b64 	%rd38171, 0;
	and.b64  	%rd38174, %rd4130, -2;
$L__BB34_1249:
	shl.b64 	%rd4967, %rd38171, 3;
	add.s64 	%rd4968, %rd38143, %rd4967;
	ld.u64 	%rd4969, [%rd4968];
	and.b64  	%rd4970, %rd4969, 255;
	xor.b64  	%rd4971, %rd4970, %rd38173;
	mul.lo.s64 	%rd4972, %rd4971, 1099511628211;
	shr.u64 	%rd4973, %rd4969, 8;
	and.b64  	%rd4974, %rd4973, 255;
	xor.b64  	%rd4975, %rd4974, %rd4972;
	mul.lo.s64 	%rd4976, %rd4975, 1099511628211;
	shr.u64 	%rd4977, %rd4969, 16;
	and.b64  	%rd4978, %rd4977, 255;
	xor.b64  	%rd4979, %rd4978, %rd4976;
	mul.lo.s64 	%rd4980, %rd4979, 1099511628211;
	shr.u64 	%rd4981, %rd4969, 24;
	and.b64  	%rd4982, %rd4981, 255;
	xor.b64  	%rd4983, %rd4982, %rd4980;
	mul.lo.s64 	%rd4984, %rd4983, 1099511628211;
	shr.u64 	%rd4985, %rd4969, 32;
	and.b64  	%rd4986, %rd4985, 255;
	xor.b64  	%rd4987, %rd4986, %rd4984;
	mul.lo.s64 	%rd4988, %rd4987, 1099511628211;
	shr.u64 	%rd4989, %rd4969, 40;
	and.b64  	%rd4990, %rd4989, 255;
	xor.b64  	%rd4991, %rd4990, %rd4988;
	mul.lo.s64 	%rd4992, %rd4991, 1099511628211;
	shr.u64 	%rd4993, %rd4969, 48;
	and.b64  	%rd4994, %rd4993, 255;
	xor.b64  	%rd4995, %rd4994, %rd4992;
	mul.lo.s64 	%rd4996, %rd4995, 1099511628211;
	shr.u64 	%rd4997, %rd4969, 56;
	xor.b64  	%rd4998, %rd4997, %rd4996;
	mul.lo.s64 	%rd4999, %rd4998, 1099511628211;
	ld.u64 	%rd5000, [%rd4968+8];
	and.b64  	%rd5001, %rd5000, 255;
	xor.b64  	%rd5002, %rd5001, %rd4999;
	mul.lo.s64 	%rd5003, %rd5002, 1099511628211;
	shr.u64 	%rd5004, %rd5000, 8;
	and.b64  	%rd5005, %rd5004, 255;
	xor.b64  	%rd5006, %rd5005, %rd5003;
	mul.lo.s64 	%rd5007, %rd5006, 1099511628211;
	shr.u64 	%rd5008, %rd5000, 16;
	and.b64  	%rd5009, %rd5008, 255;
	xor.b64  	%rd5010, %rd5009, %rd5007;
	mul.lo.s64 	%rd5011, %rd5010, 1099511628211;
	shr.u64 	%rd5012, %rd5000, 24;
	and.b64  	%rd5013, %rd5012, 255;
	xor.b64  	%rd5014, %rd5013, %rd5011;
	mul.lo.s64 	%rd5015, %rd5014, 1099511628211;
	shr.u64 	%rd5016, %rd5000, 32;
	and.b64  	%rd5017, %rd5016, 255;
	xor.b64  	%rd5018, %rd5017, %rd5015;
	mul.lo.s64 	%rd5019, %rd5018, 1099511628211;
	shr.u64 	%rd5020, %rd5000, 40;
	and.b64  	%rd5021, %rd5020, 255;
	xor.b64  	%rd5022, %rd5021, %rd5019;
	mul.lo.s64 	%rd5023, %rd5022, 1099511628211;
	shr.u64 	%rd5024, %rd5000, 48;
	and.b64  	%rd5025, %rd5024, 255;
	xor.b64  	%rd5026, %rd5025, %rd5023;
	mul.lo.s64 	%rd5027, %rd5026, 1099511628211;
	shr.u64 	%rd5028, %rd5000, 56;
	xor.b64  	%rd5029, %rd5028, %rd5027;
	mul.lo.s64 	%rd38173, %rd5029, 1099511628211;
	add.s64 	%rd38171, %rd38171, 2;
	setp.ne.s64 	%p101, %rd38171, %rd38174;
	@%p101 bra 	$L__BB34_1249;
$L__BB34_1250:
	and.b64  	%rd5030, %rd4130, 1;
	setp.eq.b64 	%p102, %rd5030, 1;
	not.pred 	%p103, %p102;
	@%p103 bra 	$L__BB34_1252;
	shl.b64 	%rd5031, %rd38174, 3;
	add.s64 	%rd5032, %rd38143, %rd5031;
	ld.u64 	%rd5033, [%rd5032];
	and.b64  	%rd5034, %rd5033, 255;
	xor.b64  	%rd5035, %rd5034, %rd38173;
	mul.lo.s64 	%rd5036, %rd5035, 1099511628211;
	shr.u64 	%rd5037, %rd5033, 8;
	and.b64  	%rd5038, %rd5037, 255;
	xor.b64  	%rd5039, %rd5038, %rd5036;
	mul.lo.s64 	%rd5040, %rd5039, 1099511628211;
	shr.u64 	%rd5041, %rd5033, 16;
	and.b64  	%rd5042, %rd5041, 255;
	xor.b64  	%rd5043, %rd5042, %rd5040;
	mul.lo.s64 	%rd5044, %rd5043, 1099511628211;
	shr.u64 	%rd5045, %rd5033, 24;
	and.b64  	%rd5046, %rd5045, 255;
	xor.b64  	%rd5047, %rd5046, %rd5044;
	mul.lo.s64 	%rd5048, %rd5047, 1099511628211;
	shr.u64 	%rd5049, %rd5033, 32;
	and.b64  	%rd5050, %rd5049, 255;
	xor.b64  	%rd5051, %rd5050, %rd5048;
	mul.lo.s64 	%rd5052, %rd5051, 1099511628211;
	shr.u64 	%rd5053, %rd5033, 40;
	and.b64  	%rd5054, %rd5053, 255;
	xor.b64  	%rd5055, %rd5054, %rd5052;
	mul.lo.s64 	%rd5056, %rd5055, 1099511628211;
	shr.u64 	%rd5057, %rd5033, 48;
	and.b64  	%rd5058, %rd5057, 255;
	xor.b64  	%rd5059, %rd5058, %rd5056;
	mul.lo.s64 	%rd5060, %rd5059, 1099511628211;
	shr.u64 	%rd5061, %rd5033, 56;
	xor.b64  	%rd5062, %rd5061, %rd5060;
	mul.lo.s64 	%rd38173, %rd5062, 1099511628211;
$L__BB34_1252:
	setp.eq.s64 	%p104, %rd4130, 0;
	mov.b64 	%rd38179, -3750763034362895579;
	@%p104 bra 	$L__BB34_1258;
	setp.eq.s64 	%p105, %rd1952, 0;
	mov.b64 	%rd38179, -3750763034362895579;
	mov.b64 	%rd38180, 0;
	@%p105 bra 	$L__BB34_1256;
	mov.b64 	%rd38179, -3750763034362895579;
	mov.b64 	%rd38177, 0;
	and.b64  	%rd38180, %rd4130, -2;
$L__BB34_1255:
	shl.b64 	%rd5069, %rd38177, 3;
	add.s64 	%rd5070, %rd1946, %rd5069;
	ld.u64 	%rd5071, [%rd5070];
	and.b64  	%rd5072, %rd5071, 255;
	xor.b64  	%rd5073, %rd5072, %rd38179;
	mul.lo.s64 	%rd5074, %rd5073, 1099511628211;
	shr.u64 	%rd5075, %rd5071, 8;
	and.b64  	%rd5076, %rd5075, 255;
	xor.b64  	%rd5077, %rd5076, %rd5074;
	mul.lo.s64 	%rd5078, %rd5077, 1099511628211;
	shr.u64 	%rd5079, %rd5071, 16;
	and.b64  	%rd5080, %rd5079, 255;
	xor.b64  	%rd5081, %rd5080, %rd5078;
	mul.lo.s64 	%rd5082, %rd5081, 1099511628211;
	shr.u64 	%rd5083, %rd5071, 24;
	and.b64  	%rd5084, %rd5083, 255;
	xor.b64  	%rd5085, %rd5084, %rd5082;
	mul.lo.s64 	%rd5086, %rd5085, 1099511628211;
	shr.u64 	%rd5087, %rd5071, 32;
	and.b64  	%rd5088, %rd5087, 255;
	xor.b64  	%rd5089, %rd5088, %rd5086;
	mul.lo.s64 	%rd5090, %rd5089, 1099511628211;
	shr.u64 	%rd5091, %rd5071, 40;
	and.b64  	%rd5092, %rd5091, 255;
	xor.b64  	%rd5093, %rd5092, %rd5090;
	mul.lo.s64 	%rd5094, %rd5093, 1099511628211;
	shr.u64 	%rd5095, %rd5071, 48;
	and.b64  	%rd5096, %rd5095, 255;
	xor.b64  	%rd5097, %rd5096, %rd5094;
	mul.lo.s64 	%rd5098, %rd5097, 1099511628211;
	shr.u64 	%rd5099, %rd5071, 56;
	xor.b64  	%rd5100, %rd5099, %rd5098;
	mul.lo.s64 	%rd5101, %rd5100, 1099511628211;
	ld.u64 	%rd5102, [%rd5070+8];
	and.b64  	%rd5103, %rd5102, 255;
	xor.b64  	%rd5104, %rd5103, %rd5101;
	mul.lo.s64 	%rd5105, %rd5104, 1099511628211;
	shr.u64 	%rd5106, %rd5102, 8;
	and.b64  	%rd5107, %rd5106, 255;
	xor.b64  	%rd5108, %rd5107, %rd5105;
	mul.lo.s64 	%rd5109, %rd5108, 1099511628211;
	shr.u64 	%rd5110, %rd5102, 16;
	and.b64  	%rd5111, %rd5110, 255;
	xor.b64  	%rd5112, %rd5111, %rd5109;
	mul.lo.s64 	%rd5113, %rd5112, 1099511628211;
	shr.u64 	%rd5114, %rd5102, 24;
	and.b64  	%rd5115, %rd5114, 255;
	xor.b64  	%rd5116, %rd5115, %rd5113;
	mul.lo.s64 	%rd5117, %rd5116, 1099511628211;
	shr.u64 	%rd5118, %rd5102, 32;
	and.b64  	%rd5119, %rd5118, 255;
	xor.b64  	%rd5120, %rd5119, %rd5117;
	mul.lo.s64 	%rd5121, %rd5120, 1099511628211;
	shr.u64 	%rd5122, %rd5102, 40;
	and.b64  	%rd5123, %rd5122, 255;
	xor.b64  	%rd5124, %rd5123, %rd5121;
	mul.lo.s64 	%rd5125, %rd5124, 1099511628211;
	shr.u64 	%rd5126, %rd5102, 48;
	and.b64  	%rd5127, %rd5126, 255;
	xor.b64  	%rd5128, %rd5127, %rd5125;
	mul.lo.s64 	%rd5129, %rd5128, 1099511628211;
	shr.u64 	%rd5130, %rd5102, 56;
	xor.b64  	%rd5131, %rd5130, %rd5129;
	mul.lo.s64 	%rd38179, %rd5131, 1099511628211;
	add.s64 	%rd38177, %rd38177, 2;
	setp.ne.s64 	%p106, %rd38177, %rd38180;
	@%p106 bra 	$L__BB34_1255;
$L__BB34_1256:
	and.b64  	%rd5132, %rd4130, 1;
	setp.eq.b64 	%p107, %rd5132, 1;
	not.pred 	%p108, %p107;
	@%p108 bra 	$L__BB34_1258;
	shl.b64 	%rd5133, %rd38180, 3;
	add.s64 	%rd5134, %rd1946, %rd5133;
	ld.u64 	%rd5135, [%rd5134];
	and.b64  	%rd5136, %rd5135, 255;
	xor.b64  	%rd5137, %rd5136, %rd38179;
	mul.lo.s64 	%rd5138, %rd5137, 1099511628211;
	shr.u64 	%rd5139, %rd5135, 8;
	and.b64  	%rd5140, %rd5139, 255;
	xor.b64  	%rd5141, %rd5140, %rd5138;
	mul.lo.s64 	%rd5142, %rd5141, 1099511628211;
	shr.u64 	%rd5143, %rd5135, 16;
	and.b64  	%rd5144, %rd5143, 255;
	xor.b64  	%rd5145, %rd5144, %rd5142;
	mul.lo.s64 	%rd5146, %rd5145, 1099511628211;
	shr.u64 	%rd5147, %rd5135, 24;
	and.b64  	%rd5148, %rd5147, 255;
	xor.b64  	%rd5149, %rd5148, %rd5146;
	mul.lo.s64 	%rd5150, %rd5149, 1099511628211;
	shr.u64 	%rd5151, %rd5135, 32;
	and.b64  	%rd5152, %rd5151, 255;
	xor.b64  	%rd5153, %rd5152, %rd5150;
	mul.lo.s64 	%rd5154, %rd5153, 1099511628211;
	shr.u64 	%rd5155, %rd5135, 40;
	and.b64  	%rd5156, %rd5155, 255;
	xor.b64  	%rd5157, %rd5156, %rd5154;
	mul.lo.s64 	%rd5158, %rd5157, 1099511628211;
	shr.u64 	%rd5159, %rd5135, 48;
	and.b64  	%rd5160, %rd5159, 255;
	xor.b64  	%rd5161, %rd5160, %rd5158;
	mul.lo.s64 	%rd5162, %rd5161, 1099511628211;
	shr.u64 	%rd5163, %rd5135, 56;
	xor.b64  	%rd5164, %rd5163, %rd5162;
	mul.lo.s64 	%rd38179, %rd5164, 1099511628211;
$L__BB34_1258:
	setp.eq.s64 	%p109, %rd38173, %rd38179;
	@%p109 bra 	$L__BB34_1273;
	setp.eq.s64 	%p110, %rd4130, 0;
	mov.b64 	%rd38185, -3750763034362895579;
	@%p110 bra 	$L__BB34_1265;
	setp.eq.s64 	%p111, %rd1952, 0;
	mov.b64 	%rd38185, -3750763034362895579;
	mov.b64 	%rd38186, 0;
	@%p111 bra 	$L__BB34_1263;
	mov.b64 	%rd38185, -3750763034362895579;
	mov.b64 	%rd38183, 0;
	and.b64  	%rd38186, %rd4130, -2;
$L__BB34_1262:
	shl.b64 	%rd5171, %rd38183, 3;
	add.s64 	%rd5172, %rd38143, %rd5171;
	ld.u64 	%rd5173, [%rd5172];
	and.b64  	%rd5174, %rd5173, 255;
	xor.b64  	%rd5175, %rd5174, %rd38185;
	mul.lo.s64 	%rd5176, %rd5175, 1099511628211;
	shr.u64 	%rd5177, %rd5173, 8;
	and.b64  	%rd5178, %rd5177, 255;
	xor.b64  	%rd5179, %rd5178, %rd5176;
	mul.lo.s64 	%rd5180, %rd5179, 1099511628211;
	shr.u64 	%rd5181, %rd5173, 16;
	and.b64  	%rd5182, %rd5181, 255;
	xor.b64  	%rd5183, %rd5182, %rd5180;
	mul.lo.s64 	%rd5184, %rd5183, 1099511628211;
	shr.u64 	%rd5185, %rd5173, 24;
	and.b64  	%rd5186, %rd5185, 255;
	xor.b64  	%rd5187, %rd5186, %rd5184;
	mul.lo.s64 	%rd5188, %rd5187, 1099511628211;
	shr.u64 	%rd5189, %rd5173, 32;
	and.b64  	%rd5190, %rd5189, 255;
	xor.b64  	%rd5191, %rd5190, %rd5188;
	mul.lo.s64 	%rd5192, %rd5191, 1099511628211;
	shr.u64 	%rd5193, %rd5173, 40;
	and.b64  	%rd5194, %rd5193, 255;
	xor.b64  	%rd5195, %rd5194, %rd5192;
	mul.lo.s64 	%rd5196, %rd5195, 1099511628211;
	shr.u64 	%rd5197, %rd5173, 48;
	and.b64  	%rd5198, %rd5197, 255;
	xor.b64  	%rd5199, %rd5198, %rd5196;
	mul.lo.s64 	%rd5200, %rd5199, 1099511628211;
	shr.u64 	%rd5201, %rd5173, 56;
	xor.b64  	%rd5202, %rd5201, %rd5200;
	mul.lo.s64 	%rd5203, %rd5202, 1099511628211;
	ld.u64 	%rd5204, [%rd5172+8];
	and.b64  	%rd5205, %rd5204, 255;
	xor.b64  	%rd5206, %rd5205, %rd5203;
	mul.lo.s64 	%rd5207, %rd5206, 1099511628211;
	shr.u64 	%rd5208, %rd5204, 8;
	and.b64  	%rd5209, %rd5208, 255;
	xor.b64  	%rd5210, %rd5209, %rd5207;
	mul.lo.s64 	%rd5211, %rd5210, 1099511628211;
	shr.u64 	%rd5212, %rd5204, 16;
	and.b64  	%rd5213, %rd5212, 255;
	xor.b64  	%rd5214, %rd5213, %rd5211;
	mul.lo.s64 	%rd5215, %rd5214, 1099511628211;
	shr.u64 	%rd5216, %rd5204, 24;
	and.b64  	%rd5217, %rd5216, 255;
	xor.b64  	%rd5218, %rd5217, %rd5215;
	mul.lo.s64 	%rd5219, %rd5218, 1099511628211;
	shr.u64 	%rd5220, %rd5204, 32;
	and.b64  	%rd5221, %rd5220, 255;
	xor.b64  	%rd5222, %rd5221, %rd5219;
	mul.lo.s64 	%rd5223, %rd5222, 1099511628211;
	shr.u64 	%rd5224, %rd5204, 40;
	and.b64  	%rd5225, %rd5224, 255;
	xor.b64  	%rd5226, %rd5225, %rd5223;
	mul.lo.s64 	%rd5227, %rd5226, 1099511628211;
	shr.u64 	%rd5228, %rd5204, 48;
	and.b64  	%rd5229, %rd5228, 255;
	xor.b64  	%rd5230, %rd5229, %rd5227;
	mul.lo.s64 	%rd5231, %rd5230, 1099511628211;
	shr.u64 	%rd5232, %rd5204, 56;
	xor.b64  	%rd5233, %rd5232, %rd5231;
	mul.lo.s64 	%rd38185, %rd5233, 1099511628211;
	add.s64 	%rd38183, %rd38183, 2;
	setp.ne.s64 	%p112, %rd38183, %rd38186;
	@%p112 bra 	$L__BB34_1262;
$L__BB34_1263:
	and.b64  	%rd5234, %rd4130, 1;
	setp.eq.b64 	%p113, %rd5234, 1;
	not.pred 	%p114, %p113;
	@%p114 bra 	$L__BB34_1265;
	shl.b64 	%rd5235, %rd38186, 3;
	add.s64 	%rd5236, %rd38143, %rd5235;
	ld.u64 	%rd5237, [%rd5236];
	and.b64  	%rd5238, %rd5237, 255;
	xor.b64  	%rd5239, %rd5238, %rd38185;
	mul.lo.s64 	%rd5240, %rd5239, 1099511628211;
	shr.u64 	%rd5241, %rd5237, 8;
	and.b64  	%rd5242, %rd5241, 255;
	xor.b64  	%rd5243, %rd5242, %rd5240;
	mul.lo.s64 	%rd5244, %rd5243, 1099511628211;
	shr.u64 	%rd5245, %rd5237, 16;
	and.b64  	%rd5246, %rd5245, 255;
	xor.b64  	%rd5247, %rd5246, %rd5244;
	mul.lo.s64 	%rd5248, %rd5247, 1099511628211;
	shr.u64 	%rd5249, %rd5237, 24;
	and.b64  	%rd5250, %rd5249, 255;
	xor.b64  	%rd5251, %rd5250, %rd5248;
	mul.lo.s64 	%rd5252, %rd5251, 1099511628211;
	shr.u64 	%rd5253, %rd5237, 32;
	and.b64  	%rd5254, %rd5253, 255;
	xor.b64  	%rd5255, %rd5254, %rd5252;
	mul.lo.s64 	%rd5256, %rd5255, 1099511628211;
	shr.u64 	%rd5257, %rd5237, 40;
	and.b64  	%rd5258, %rd5257, 255;
	xor.b64  	%rd5259, %rd5258, %rd5256;
	mul.lo.s64 	%rd5260, %rd5259, 1099511628211;
	shr.u64 	%rd5261, %rd5237, 48;
	and.b64  	%rd5262, %rd5261, 255;
	xor.b64  	%rd5263, %rd5262, %rd5260;
	mul.lo.s64 	%rd5264, %rd5263, 1099511628211;
	shr.u64 	%rd5265, %rd5237, 56;
	xor.b64  	%rd5266, %rd5265, %rd5264;
	mul.lo.s64 	%rd38185, %rd5266, 1099511628211;
$L__BB34_1265:
	setp.eq.s64 	%p115, %rd4130, 0;
	mov.b64 	%rd38191, -3750763034362895579;
	@%p115 bra 	$L__BB34_1271;
	setp.eq.s64 	%p116, %rd1952, 0;
	mov.b64 	%rd38191, -3750763034362895579;
	mov.b64 	%rd38192, 0;
	@%p116 bra 	$L__BB34_1269;
	mov.b64 	%rd38191, -3750763034362895579;
	mov.b64 	%rd38189, 0;
	and.b64  	%rd38192, %rd4130, -2;
$L__BB34_1268:
	shl.b64 	%rd5273, %rd38189, 3;
	add.s64 	%rd5274, %rd1946, %rd5273;
	ld.u64 	%rd5275, [%rd5274];
	and.b64  	%rd5276, %rd5275, 255;
	xor.b64  	%rd5277, %rd5276, %rd38191;
	mul.lo.s64 	%rd5278, %rd5277, 1099511628211;
	shr.u64 	%rd5279, %rd5275, 8;
	and.b64  	%rd5280, %rd5279, 255;
	xor.b64  	%rd5281, %rd5280, %rd5278;
	mul.lo.s64 	%rd5282, %rd5281, 1099511628211;
	shr.u64 	%rd5283, %rd5275, 16;
	and.b64  	%rd5284, %rd5283, 255;
	xor.b64  	%rd5285, %rd5284, %rd5282;
	mul.lo.s64 	%rd5286, %rd5285, 1099511628211;
	shr.u64 	%rd5287, %rd5275, 24;
	and.b64  	%rd5288, %rd5287, 255;
	xor.b64  	%rd5289, %rd5288, %rd5286;
	mul.lo.s64 	%rd5290, %rd5289, 1099511628211;
	shr.u64 	%rd5291, %rd5275, 32;
	and.b64  	%rd5292, %rd5291, 255;
	xor.b64  	%rd5293, %rd5292, %rd5290;
	mul.lo.s64 	%rd5294, %rd5293, 1099511628211;
	shr.u64 	%rd5295, %rd5275, 40;
	and.b64  	%rd5296, %rd5295, 255;
	xor.b64  	%rd5297, %rd5296, %rd5294;
	mul.lo.s64 	%rd5298, %rd5297, 1099511628211;
	shr.u64 	%rd5299, %rd5275, 48;
	and.b64  	%rd5300, %rd5299, 255;
	xor.b64  	%rd5301, %rd5300, %rd5298;
	mul.lo.s64 	%rd5302, %rd5301, 1099511628211;
	shr.u64 	%rd5303, %rd5275, 56;
	xor.b64  	%rd5304, %rd5303, %rd5302;
	mul.lo.s64 	%rd5305, %rd5304, 1099511628211;
	ld.u64 	%rd5306, [%rd5274+8];
	and.b64  	%rd5307, %rd5306, 255;
	xor.b64  	%rd5308, %rd5307, %rd5305;
	mul.lo.s64 	%rd5309, %rd5308, 1099511628211;
	shr.u64 	%rd5310, %rd5306, 8;
	and.b64  	%rd5311, %rd5310, 255;
	xor.b64  	%rd5312, %rd5311, %rd5309;
	mul.lo.s64 	%rd5313, %rd5312, 1099511628211;
	shr.u64 	%rd5314, %rd5306, 16;
	and.b64  	%rd5315, %rd5314, 255;
	xor.b64  	%rd5316, %rd5315, %rd5313;
	mul.lo.s64 	%rd5317, %rd5316, 1099511628211;
	shr.u64 	%rd5318, %rd5306, 24;
	and.b64  	%rd5319, %rd5318, 255;
	xor.b64  	%rd5320, %rd5319, %rd5317;
	mul.lo.s64 	%rd5321, %rd5320, 1099511628211;
	shr.u64 	%rd5322, %rd5306, 32;
	and.b64  	%rd5323, %rd5322, 255;
	xor.b64  	%rd5324, %rd5323, %rd5321;
	mul.lo.s64 	%rd5325, %rd5324, 1099511628211;
	shr.u64 	%rd5326, %rd5306, 40;
	and.b64  	%rd5327, %rd5326, 255;
	xor.b64  	%rd5328, %rd5327, %rd5325;
	mul.lo.s64 	%rd5329, %rd5328, 1099511628211;
	shr.u64 	%rd5330, %rd5306, 48;
	and.b64  	%rd5331, %rd5330, 255;
	xor.b64  	%rd5332, %rd5331, %rd5329;
	mul.lo.s64 	%rd5333, %rd5332, 1099511628211;
	shr.u64 	%rd5334, %rd5306, 56;
	xor.b64  	%rd5335, %rd5334, %rd5333;
	mul.lo.s64 	%rd38191, %rd5335, 1099511628211;
	add.s64 	%rd38189, %rd38189, 2;
	setp.ne.s64 	%p117, %rd38189, %rd38192;
	@%p117 bra 	$L__BB34_1268;
$L__BB34_1269:
	and.b64  	%rd5336, %rd4130, 1;
	setp.eq.b64 	%p118, %rd5336, 1;
	not.pred 	%p119, %p118;
	@%p119 bra 	$L__BB34_1271;
	shl.b64 	%rd5337, %rd38192, 3;
	add.s64 	%rd5338, %rd1946, %rd5337;
	ld.u64 	%rd5339, [%rd5338];
	and.b64  	%rd5340, %rd5339, 255;
	xor.b64  	%rd5341, %rd5340, %rd38191;
	mul.lo.s64 	%rd5342, %rd5341, 1099511628211;
	shr.u64 	%rd5343, %rd5339, 8;
	and.b64  	%rd5344, %rd5343, 255;
	xor.b64  	%rd5345, %rd5344, %rd5342;
	mul.lo.s64 	%rd5346, %rd5345, 1099511628211;
	shr.u64 	%rd5347, %rd5339, 16;
	and.b64  	%rd5348, %rd5347, 255;
	xor.b64  	%rd5349, %rd5348, %rd5346;
	mul.lo.s64 	%rd5350, %rd5349, 1099511628211;
	shr.u64 	%rd5351, %rd5339, 24;
	and.b64  	%rd5352, %rd5351, 255;
	xor.b64  	%rd5353, %rd5352, %rd5350;
	mul.lo.s64 	%rd5354, %rd5353, 1099511628211;
	shr.u64 	%rd5355, %rd5339, 32;
	and.b64  	%rd5356, %rd5355, 255;
	xor.b64  	%rd5357, %rd5356, %rd5354;
	mul.lo.s64 	%rd5358, %rd5357, 1099511628211;
	shr.u64 	%rd5359, %rd5339, 40;
	and.b64  	%rd5360, %rd5359, 255;
	xor.b64  	%rd5361, %rd5360, %rd5358;
	mul.lo.s64 	%rd5362, %rd5361, 1099511628211;
	shr.u64 	%rd5363, %rd5339, 48;
	and.b64  	%rd5364, %rd5363, 255;
	xor.b64  	%rd5365, %rd5364, %rd5362;
	mul.lo.s64 	%rd5366, %rd5365, 1099511628211;
	shr.u64 	%rd5367, %rd5339, 56;
	xor.b64  	%rd5368, %rd5367, %rd5366;
	mul.lo.s64 	%rd38191, %rd5368, 1099511628211;
$L__BB34_1271:
	setp.lt.u64 	%p120, %rd38185, %rd38191;
	mov.u64 	%rd39122, %rd1946;
	@%p120 bra 	$L__BB34_1272;
	bra.uni 	$L__BB34_1277;
$L__BB34_1272:
	mov.u64 	%rd39122, %rd1946;
	mov.u64 	%rd38143, %rd1946;
	bra.uni 	$L__BB34_1277;
$L__BB34_1273:
	setp.eq.s32 	%p121, %r120, 0;
	mov.u64 	%rd39122, %rd1946;
	@%p121 bra 	$L__BB34_1277;
	mov.b64 	%rd38195, 0;
$L__BB34_1275:
	shl.b64 	%rd5370, %rd38195, 3;
	add.s64 	%rd5371, %rd38143, %rd5370;
	ld.u64 	%rd2086, [%rd5371];
	add.s64 	%rd5372, %rd1946, %rd5370;
	ld.u64 	%rd2087, [%rd5372];
	setp.lt.u64 	%p122, %rd2086, %rd2087;
	@%p122 bra 	$L__BB34_1272;
	setp.le.u64 	%p123, %rd2086, %rd2087;
	add.s64 	%rd38195, %rd38195, 1;
	setp.lt.u64 	%p124, %rd38195, %rd1951;
	and.pred  	%p125, %p123, %p124;
	mov.u64 	%rd39122, %rd1946;
	@%p125 bra 	$L__BB34_1275;
$L__BB34_1277:
	or.b32  	%r217, %r131, 4;
	setp.ge.u32 	%p126, %r217, %r54;
	mov.u64 	%rd39121, %rd38143;
	@%p126 bra 	$L__BB34_1309;
	setp.eq.s64 	%p127, %rd4130, 0;
	mov.b64 	%rd38200, -3750763034362895579;
	@%p127 bra 	$L__BB34_1284;
	setp.eq.s64 	%p128, %rd1952, 0;
	mov.b64 	%rd38200, -3750763034362895579;
	mov.b64 	%rd38201, 0;
	@%p128 bra 	$L__BB34_1282;
	mov.b64 	%rd38200, -3750763034362895579;
	mov.b64 	%rd38198, 0;
	and.b64  	%rd38201, %rd4130, -2;
$L__BB34_1281:
	shl.b64 	%rd5380, %rd38198, 3;
	add.s64 	%rd5381, %rd38143, %rd5380;
	ld.u64 	%rd5382, [%rd5381];
	and.b64  	%rd5383, %rd5382, 255;
	xor.b64  	%rd5384, %rd5383, %rd38200;
	mul.lo.s64 	%rd5385, %rd5384, 1099511628211;
	shr.u64 	%rd5386, %rd5382, 8;
	and.b64  	%rd5387, %rd5386, 255;
	xor.b64  	%rd5388, %rd5387, %rd5385;
	mul.lo.s64 	%rd5389, %rd5388, 1099511628211;
	shr.u64 	%rd5390, %rd5382, 16;
	and.b64  	%rd5391, %rd5390, 255;
	xor.b64  	%rd5392, %rd5391, %rd5389;
	mul.lo.s64 	%rd5393, %rd5392, 1099511628211;
	shr.u64 	%rd5394, %rd5382, 24;
	and.b64  	%rd5395, %rd5394, 255;
	xor.b64  	%rd5396, %rd5395, %rd5393;
	mul.lo.s64 	%rd5397, %rd5396, 1099511628211;
	shr.u64 	%rd5398, %rd5382, 32;
	and.b64  	%rd5399, %rd5398, 255;
	xor.b64  	%rd5400, %rd5399, %rd5397;
	mul.lo.s64 	%rd5401, %rd5400, 1099511628211;
	shr.u64 	%rd5402, %rd5382, 40;
	and.b64  	%rd5403, %rd5402, 255;
	xor.b64  	%rd5404, %rd5403, %rd5401;
	mul.lo.s64 	%rd5405, %rd5404, 1099511628211;
	shr.u64 	%rd5406, %rd5382, 48;
	and.b64  	%rd5407, %rd5406, 255;
	xor.b64  	%rd5408, %rd5407, %rd5405;
	mul.lo.s64 	%rd5409, %rd5408, 1099511628211;
	shr.u64 	%rd5410, %rd5382, 56;
	xor.b64  	%rd5411, %rd5410, %rd5409;
	mul.lo.s64 	%rd5412, %rd5411, 1099511628211;
	ld.u64 	%rd5413, [%rd5381+8];
	and.b64  	%rd5414, %rd5413, 255;
	xor.b64  	%rd5415, %rd5414, %rd5412;
	mul.lo.s64 	%rd5416, %rd5415, 1099511628211;
	shr.u64 	%rd5417, %rd5413, 8;
	and.b64  	%rd5418, %rd5417, 255;
	xor.b64  	%rd5419, %rd5418, %rd5416;
	mul.lo.s64 	%rd5420, %rd5419, 1099511628211;
	shr.u64 	%rd5421, %rd5413, 16;
	and.b64  	%rd5422, %rd5421, 255;
	xor.b64  	%rd5423, %rd5422, %rd5420;
	mul.lo.s64 	%rd5424, %rd5423, 1099511628211;
	shr.u64 	%rd5425, %rd5413, 24;
	and.b64  	%rd5426, %rd5425, 255;
	xor.b64  	%rd5427, %rd5426, %rd5424;
	mul.lo.s64 	%rd5428, %rd5427, 1099511628211;
	shr.u64 	%rd5429, %rd5413, 32;
	and.b64  	%rd5430, %rd5429, 255;
	xor.b64  	%rd5431, %rd5430, %rd5428;
	mul.lo.s64 	%rd5432, %rd5431, 1099511628211;
	shr.u64 	%rd5433, %rd5413, 40;
	and.b64  	%rd5434, %rd5433, 255;
	xor.b64  	%rd5435, %rd5434, %rd5432;
	mul.lo.s64 	%rd5436, %rd5435, 1099511628211;
	shr.u64 	%rd5437, %rd5413, 48;
	and.b64  	%rd5438, %rd5437, 255;
	xor.b64  	%rd5439, %rd5438, %rd5436;
	mul.lo.s64 	%rd5440, %rd5439, 1099511628211;
	shr.u64 	%rd5441, %rd5413, 56;
	xor.b64  	%rd5442, %rd5441, %rd5440;
	mul.lo.s64 	%rd38200, %rd5442, 1099511628211;
	add.s64 	%rd38198, %rd38198, 2;
	setp.ne.s64 	%p129, %rd38198, %rd38201;
	@%p129 bra 	$L__BB34_1281;
$L__BB34_1282:
	and.b64  	%rd5443, %rd4130, 1;
	setp.eq.b64 	%p130, %rd5443, 1;
	not.pred 	%p131, %p130;
	@%p131 bra 	$L__BB34_1284;
	shl.b64 	%rd5444, %rd38201, 3;
	add.s64 	%rd5445, %rd38143, %rd5444;
	ld.u64 	%rd5446, [%rd5445];
	and.b64  	%rd5447, %rd5446, 255;
	xor.b64  	%rd5448, %rd5447, %rd38200;
	mul.lo.s64 	%rd5449, %rd5448, 1099511628211;
	shr.u64 	%rd5450, %rd5446, 8;
	and.b64  	%rd5451, %rd5450, 255;
	xor.b64  	%rd5452, %rd5451, %rd5449;
	mul.lo.s64 	%rd5453, %rd5452, 1099511628211;
	shr.u64 	%rd5454, %rd5446, 16;
	and.b64  	%rd5455, %rd5454, 255;
	xor.b64  	%rd5456, %rd5455, %rd5453;
	mul.lo.s64 	%rd5457, %rd5456, 1099511628211;
	shr.u64 	%rd5458, %rd5446, 24;
	and.b64  	%rd5459, %rd5458, 255;
	xor.b64  	%rd5460, %rd5459, %rd5457;
	mul.lo.s64 	%rd5461, %rd5460, 1099511628211;
	shr.u64 	%rd5462, %rd5446, 32;
	and.b64  	%rd5463, %rd5462, 255;
	xor.b64  	%rd5464, %rd5463, %rd5461;
	mul.lo.s64 	%rd5465, %rd5464, 1099511628211;
	shr.u64 	%rd5466, %rd5446, 40;
	and.b64  	%rd5467, %rd5466, 255;
	xor.b64  	%rd5468, %rd5467, %rd5465;
	mul.lo.s64 	%rd5469, %rd5468, 1099511628211;
	shr.u64 	%rd5470, %rd5446, 48;
	and.b64  	%rd5471, %rd5470, 255;
	xor.b64  	%rd5472, %rd5471, %rd5469;
	mul.lo.s64 	%rd5473, %rd5472, 1099511628211;
	shr.u64 	%rd5474, %rd5446, 56;
	xor.b64  	%rd5475, %rd5474, %rd5473;
	mul.lo.s64 	%rd38200, %rd5475, 1099511628211;
$L__BB34_1284:
	setp.eq.s64 	%p132, %rd4130, 0;
	mov.b64 	%rd38206, -3750763034362895579;
	@%p132 bra 	$L__BB34_1290;
	setp.eq.s64 	%p133, %rd1952, 0;
	mov.b64 	%rd38206, -3750763034362895579;
	mov.b64 	%rd38207, 0;
	@%p133 bra 	$L__BB34_1288;
	mov.b64 	%rd38206, -3750763034362895579;
	mov.b64 	%rd38204, 0;
	and.b64  	%rd38207, %rd4130, -2;
$L__BB34_1287:
	shl.b64 	%rd5482, %rd38204, 3;
	add.s64 	%rd5483, %rd1947, %rd5482;
	ld.u64 	%rd5484, [%rd5483];
	and.b64  	%rd5485, %rd5484, 255;
	xor.b64  	%rd5486, %rd5485, %rd38206;
	mul.lo.s64 	%rd5487, %rd5486, 1099511628211;
	shr.u64 	%rd5488, %rd5484, 8;
	and.b64  	%rd5489, %rd5488, 255;
	xor.b64  	%rd5490, %rd5489, %rd5487;
	mul.lo.s64 	%rd5491, %rd5490, 1099511628211;
	shr.u64 	%rd5492, %rd5484, 16;
	and.b64  	%rd5493, %rd5492, 255;
	xor.b64  	%rd5494, %rd5493, %rd5491;
	mul.lo.s64 	%rd5495, %rd5494, 1099511628211;
	shr.u64 	%rd5496, %rd5484, 24;
	and.b64  	%rd5497, %rd5496, 255;
	xor.b64  	%rd5498, %rd5497, %rd5495;
	mul.lo.s64 	%rd5499, %rd5498, 1099511628211;
	shr.u64 	%rd5500, %rd5484, 32;
	and.b64  	%rd5501, %rd5500, 255;
	xor.b64  	%rd5502, %rd5501, %rd5499;
	mul.lo.s64 	%rd5503, %rd5502, 1099511628211;
	shr.u64 	%rd5504, %rd5484, 40;
	and.b64  	%rd5505, %rd5504, 255;
	xor.b64  	%rd5506, %rd5505, %rd5503;
	mul.lo.s64 	%rd5507, %rd5506, 1099511628211;
	shr.u64 	%rd5508, %rd5484, 48;
	and.b64  	%rd5509, %rd5508, 255;
	xor.b64  	%rd5510, %rd5509, %rd5507;
	mul.lo.s64 	%rd5511, %rd5510, 1099511628211;
	shr.u64 	%rd5512, %rd5484, 56;
	xor.b64  	%rd5513, %rd5512, %rd5511;
	mul.lo.s64 	%rd5514, %rd5513, 1099511628211;
	ld.u64 	%rd5515, [%rd5483+8];
	and.b64  	%rd5516, %rd5515, 255;
	xor.b64  	%rd5517, %rd5516, %rd5514;
	mul.lo.s64 	%rd5518, %rd5517, 1099511628211;
	shr.u64 	%rd5519, %rd5515, 8;
	and.b64  	%rd5520, %rd5519, 255;
	xor.b64  	%rd5521, %rd5520, %rd5518;
	mul.lo.s64 	%rd5522, %rd5521, 1099511628211;
	shr.u64 	%rd5523, %rd5515, 16;
	and.b64  	%rd5524, %rd5523, 255;
	xor.b64  	%rd5525, %rd5524, %rd5522;
	mul.lo.s64 	%rd5526, %rd5525, 1099511628211;
	shr.u64 	%rd5527, %rd5515, 24;
	and.b64  	%rd5528, %rd5527, 255;
	xor.b64  	%rd5529, %rd5528, %rd5526;
	mul.lo.s64 	%rd5530, %rd5529, 1099511628211;
	shr.u64 	%rd5531, %rd5515, 32;
	and.b64  	%rd5532, %rd5531, 255;
	xor.b64  	%rd5533, %rd5532, %rd5530;
	mul.lo.s64 	%rd5534, %rd5533, 1099511628211;
	shr.u64 	%rd5535, %rd5515, 40;
	and.b64  	%rd5536, %rd5535, 255;
	xor.b64  	%rd5537, %rd5536, %rd5534;
	mul.lo.s64 	%rd5538, %rd5537, 1099511628211;
	shr.u64 	%rd5539, %rd5515, 48;
	and.b64  	%rd5540, %rd5539, 255;
	xor.b64  	%rd5541, %rd5540, %rd5538;
	mul.lo.s64 	%rd5542, %rd5541, 1099511628211;
	shr.u64 	%rd5543, %rd5515, 56;
	xor.b64  	%rd5544, %rd5543, %rd5542;
	mul.lo.s64 	%rd38206, %rd5544, 1099511628211;
	add.s64 	%rd38204, %rd38204, 2;
	setp.ne.s64 	%p134, %rd38204, %rd38207;
	@%p134 bra 	$L__BB34_1287;
$L__BB34_1288:
	and.b64  	%rd5545, %rd4130, 1;
	setp.eq.b64 	%p135, %rd5545, 1;
	not.pred 	%p136, %p135;
	@%p136 bra 	$L__BB34_1290;
	shl.b64 	%rd5546, %rd38207, 3;
	add.s64 	%rd5547, %rd1947, %rd5546;
	ld.u64 	%rd5548, [%rd5547];
	and.b64  	%rd5549, %rd5548, 255;
	xor.b64  	%rd5550, %rd5549, %rd38206;
	mul.lo.s64 	%rd5551, %rd5550, 1099511628211;
	shr.u64 	%rd5552, %rd5548, 8;
	and.b64  	%rd5553, %rd5552, 255;
	xor.b64  	%rd5554, %rd5553, %rd5551;
	mul.lo.s64 	%rd5555, %rd5554, 1099511628211;
	shr.u64 	%rd5556, %rd5548, 16;
	and.b64  	%rd5557, %rd5556, 255;
	xor.b64  	%rd5558, %rd5557, %rd5555;
	mul.lo.s64 	%rd5559, %rd5558, 1099511628211;
	shr.u64 	%rd5560, %rd5548, 24;
	and.b64  	%rd5561, %rd5560, 255;
	xor.b64  	%rd5562, %rd5561, %rd5559;
	mul.lo.s64 	%rd5563, %rd5562, 1099511628211;
	shr.u64 	%rd5564, %rd5548, 32;
	and.b64  	%rd5565, %rd5564, 255;
	xor.b64  	%rd5566, %rd5565, %rd5563;
	mul.lo.s64 	%rd5567, %rd5566, 1099511628211;
	shr.u64 	%rd5568, %rd5548, 40;
	and.b64  	%rd5569, %rd5568, 255;
	xor.b64  	%rd5570, %rd5569, %rd5567;
	mul.lo.s64 	%rd5571, %rd5570, 1099511628211;
	shr.u64 	%rd5572, %rd5548, 48;
	and.b64  	%rd5573, %rd5572, 255;
	xor.b64  	%rd5574, %rd5573, %rd5571;
	mul.lo.s64 	%rd5575, %rd5574, 1099511628211;
	shr.u64 	%rd5576, %rd5548, 56;
	xor.b64  	%rd5577, %rd5576, %rd5575;
	mul.lo.s64 	%rd38206, %rd5577, 1099511628211;
$L__BB34_1290:
	setp.eq.s64 	%p137, %rd38200, %rd38206;
	@%p137 bra 	$L__BB34_1305;
	setp.eq.s64 	%p138, %rd4130, 0;
	mov.b64 	%rd38212, -3750763034362895579;
	@%p138 bra 	$L__BB34_1297;
	setp.eq.s64 	%p139, %rd1952, 0;
	mov.b64 	%rd38212, -3750763034362895579;
	mov.b64 	%rd38213, 0;
	@%p139 bra 	$L__BB34_1295;
	mov.b64 	%rd38212, -3750763034362895579;
	mov.b64 	%rd38210, 0;
	and.b64  	%rd38213, %rd4130, -2;
$L__BB34_1294:
	shl.b64 	%rd5584, %rd38210, 3;
	add.s64 	%rd5585, %rd38143, %rd5584;
	ld.u64 	%rd5586, [%rd5585];
	and.b64  	%rd5587, %rd5586, 255;
	xor.b64  	%rd5588, %rd5587, %rd38212;
	mul.lo.s64 	%rd5589, %rd5588, 1099511628211;
	shr.u64 	%rd5590, %rd5586, 8;
	and.b64  	%rd5591, %rd5590, 255;
	xor.b64  	%rd5592, %rd5591, %rd5589;
	mul.lo.s64 	%rd5593, %rd5592, 1099511628211;
	shr.u64 	%rd5594, %rd5586, 16;
	and.b64  	%rd5595, %rd5594, 255;
	xor.b64  	%rd5596, %rd5595, %rd5593;
	mul.lo.s64 	%rd5597, %rd5596, 1099511628211;
	shr.u64 	%rd5598, %rd5586, 24;
	and.b64  	%rd5599, %rd5598, 255;
	xor.b64  	%rd5600, %rd5599, %rd5597;
	mul.lo.s64 	%rd5601, %rd5600, 1099511628211;
	shr.u64 	%rd5602, %rd5586, 32;
	and.b64  	%rd5603, %rd5602, 255;
	xor.b64  	%rd5604, %rd5603, %rd5601;
	mul.lo.s64 	%rd5605, %rd5604, 1099511628211;
	shr.u64 	%rd5606, %rd5586, 40;
	and.b64  	%rd5607, %rd5606, 255;
	xor.b64  	%rd5608, %rd5607, %rd5605;
	mul.lo.s64 	%rd5609, %rd5608, 1099511628211;
	shr.u64 	%rd5610, %rd5586, 48;
	and.b64  	%rd5611, %rd5610, 255;
	xor.b64  	%rd5612, %rd5611, %rd5609;
	mul.lo.s64 	%rd5613, %rd5612, 1099511628211;
	shr.u64 	%rd5614, %rd5586, 56;
	xor.b64  	%rd5615, %rd5614, %rd5613;
	mul.lo.s64 	%rd5616, %rd5615, 1099511628211;
	ld.u64 	%rd5617, [%rd5585+8];
	and.b64  	%rd5618, %rd5617, 255;
	xor.b64  	%rd5619, %rd5618, %rd5616;
	mul.lo.s64 	%rd5620, %rd5619, 1099511628211;
	shr.u64 	%rd5621, %rd5617, 8;
	and.b64  	%rd5622, %rd5621, 255;
	xor.b64  	%rd5623, %rd5622, %rd5620;
	mul.lo.s64 	%rd5624, %rd5623, 1099511628211;
	shr.u64 	%rd5625, %rd5617, 16;
	and.b64  	%rd5626, %rd5625, 255;
	xor.b64  	%rd5627, %rd5626, %rd5624;
	mul.lo.s64 	%rd5628, %rd5627, 1099511628211;
	shr.u64 	%rd5629, %rd5617, 24;
	and.b64  	%rd5630, %rd5629, 255;
	xor.b64  	%rd5631, %rd5630, %rd5628;
	mul.lo.s64 	%rd5632, %rd5631, 1099511628211;
	shr.u64 	%rd5633, %rd5617, 32;
	and.b64  	%rd5634, %rd5633, 255;
	xor.b64  	%rd5635, %rd5634, %rd5632;
	mul.lo.s64 	%rd5636, %rd5635, 1099511628211;
	shr.u64 	%rd5637, %rd5617, 40;
	and.b64  	%rd5638, %rd5637, 255;
	xor.b64  	%rd5639, %rd5638, %rd5636;
	mul.lo.s64 	%rd5640, %rd5639, 1099511628211;
	shr.u64 	%rd5641, %rd5617, 48;
	and.b64  	%rd5642, %rd5641, 255;
	xor.b64  	%rd5643, %rd5642, %rd5640;
	mul.lo.s64 	%rd5644, %rd5643, 1099511628211;
	shr.u64 	%rd5645, %rd5617, 56;
	xor.b64  	%rd5646, %rd5645, %rd5644;
	mul.lo.s64 	%rd38212, %rd5646, 1099511628211;
	add.s64 	%rd38210, %rd38210, 2;
	setp.ne.s64 	%p140, %rd38210, %rd38213;
	@%p140 bra 	$L__BB34_1294;
$L__BB34_1295:
	and.b64  	%rd5647, %rd4130, 1;
	setp.eq.b64 	%p141, %rd5647, 1;
	not.pred 	%p142, %p141;
	@%p142 bra 	$L__BB34_1297;
	shl.b64 	%rd5648, %rd38213, 3;
	add.s64 	%rd5649, %rd38143, %rd5648;
	ld.u64 	%rd5650, [%rd5649];
	and.b64  	%rd5651, %rd5650, 255;
	xor.b64  	%rd5652, %rd5651, %rd38212;
	mul.lo.s64 	%rd5653, %rd5652, 1099511628211;
	shr.u64 	%rd5654, %rd5650, 8;
	and.b64  	%rd5655, %rd5654, 255;
	xor.b64  	%rd5656, %rd5655, %rd5653;
	mul.lo.s64 	%rd5657, %rd5656, 1099511628211;
	shr.u64 	%rd5658, %rd5650, 16;
	and.b64  	%rd5659, %rd5658, 255;
	xor.b64  	%rd5660, %rd5659, %rd5657;
	mul.lo.s64 	%rd5661, %rd5660, 1099511628211;
	shr.u64 	%rd5662, %rd5650, 24;
	and.b64  	%rd5663, %rd5662, 255;
	xor.b64  	%rd5664, %rd5663, %rd5661;
	mul.lo.s64 	%rd5665, %rd5664, 1099511628211;
	shr.u64 	%rd5666, %rd5650, 32;
	and.b64  	%rd5667, %rd5666, 255;
	xor.b64  	%rd5668, %rd5667, %rd5665;
	mul.lo.s64 	%rd5669, %rd5668, 1099511628211;
	shr.u64 	%rd5670, %rd5650, 40;
	and.b64  	%rd5671, %rd5670, 255;
	xor.b64  	%rd5672, %rd5671, %rd5669;
	mul.lo.s64 	%rd5673, %rd5672, 1099511628211;
	shr.u64 	%rd5674, %rd5650, 48;
	and.b64  	%rd5675, %rd5674, 255;
	xor.b64  	%rd5676, %rd5675, %rd5673;
	mul.lo.s64 	%rd5677, %rd5676, 1099511628211;
	shr.u64 	%rd5678, %rd5650, 56;
	xor.b64  	%rd5679, %rd5678, %rd5677;
	mul.lo.s64 	%rd38212, %rd5679, 1099511628211;
$L__BB34_1297:
	setp.eq.s64 	%p143, %rd4130, 0;
	mov.b64 	%rd38218, -3750763034362895579;
	@%p143 bra 	$L__BB34_1303;
	setp.eq.s64 	%p144, %rd1952, 0;
	mov.b64 	%rd38218, -3750763034362895579;
	mov.b64 	%rd38219, 0;
	@%p144 bra 	$L__BB34_1301;
	mov.b64 	%rd38218, -3750763034362895579;
	mov.b64 	%rd38216, 0;
	and.b64  	%rd38219, %rd4130, -2;
$L__BB34_1300:
	shl.b64 	%rd5686, %rd38216, 3;
	add.s64 	%rd5687, %rd1947, %rd5686;
	ld.u64 	%rd5688, [%rd5687];
	and.b64  	%rd5689, %rd5688, 255;
	xor.b64  	%rd5690, %rd5689, %rd38218;
	mul.lo.s64 	%rd5691, %rd5690, 1099511628211;
	shr.u64 	%rd5692, %rd5688, 8;
	and.b64  	%rd5693, %rd5692, 255;
	xor.b64  	%rd5694, %rd5693, %rd5691;
	mul.lo.s64 	%rd5695, %rd5694, 1099511628211;
	shr.u64 	%rd5696, %rd5688, 16;
	and.b64  	%rd5697, %rd5696, 255;
	xor.b64  	%rd5698, %rd5697, %rd5695;
	mul.lo.s64 	%rd5699, %rd5698, 1099511628211;
	shr.u64 	%rd5700, %rd5688, 24;
	and.b64  	%rd5701, %rd5700, 255;
	xor.b64  	%rd5702, %rd5701, %rd5699;
	mul.lo.s64 	%rd5703, %rd5702, 1099511628211;
	shr.u64 	%rd5704, %rd5688, 32;
	and.b64  	%rd5705, %rd5704, 255;
	xor.b64  	%rd5706, %rd5705, %rd5703;
	mul.lo.s64 	%rd5707, %rd5706, 1099511628211;
	shr.u64 	%rd5708, %rd5688, 40;
	and.b64  	%rd5709, %rd5708, 255;
	xor.b64  	%rd5710, %rd5709, %rd5707;
	mul.lo.s64 	%rd5711, %rd5710, 1099511628211;
	shr.u64 	%rd5712, %rd5688, 48;
	and.b64  	%rd5713, %rd5712, 255;
	xor.b64  	%rd5714, %rd5713, %rd5711;
	mul.lo.s64 	%rd5715, %rd5714, 1099511628211;
	shr.u64 	%rd5716, %rd5688, 56;
	xor.b64  	%rd5717, %rd5716, %rd5715;
	mul.lo.s64 	%rd5718, %rd5717, 1099511628211;
	ld.u64 	%rd5719, [%rd5687+8];
	and.b64  	%rd5720, %rd5719, 255;
	xor.b64  	%rd5721, %rd5720, %rd5718;
	mul.lo.s64 	%rd5722, %rd5721, 1099511628211;
	shr.u64 	%rd5723, %rd5719, 8;
	and.b64  	%rd5724, %rd5723, 255;
	xor.b64  	%rd5725, %rd5724, %rd5722;
	mul.lo.s64 	%rd5726, %rd5725, 1099511628211;
	shr.u64 	%rd5727, %rd5719, 16;
	and.b64  	%rd5728, %rd5727, 255;
	xor.b64  	%rd5729, %rd5728, %rd5726;
	mul.lo.s64 	%rd5730, %rd5729, 1099511628211;
	shr.u64 	%rd5731, %rd5719, 24;
	and.b64  	%rd5732, %rd5731, 255;
	xor.b64  	%rd5733, %rd5732, %rd5730;
	mul.lo.s64 	%rd5734, %rd5733, 1099511628211;
	shr.u64 	%rd5735, %rd5719, 32;
	and.b64  	%rd5736, %rd5735, 255;
	xor.b64  	%rd5737, %rd5736, %rd5734;
	mul.lo.s64 	%rd5738, %rd5737, 1099511628211;
	shr.u64 	%rd5739, %rd5719, 40;
	and.b64  	%rd5740, %rd5739, 255;
	xor.b64  	%rd5741, %rd5740, %rd5738;
	mul.lo.s64 	%rd5742, %rd5741, 1099511628211;
	shr.u64 	%rd5743, %rd5719, 48;
	and.b64  	%rd5744, %rd5743, 255;
	xor.b64  	%rd5745, %rd5744, %rd5742;
	mul.lo.s64 	%rd5746, %rd5745, 1099511628211;
	shr.u64 	%rd5747, %rd5719, 56;
	xor.b64  	%rd5748, %rd5747, %rd5746;
	mul.lo.s64 	%rd38218, %rd5748, 1099511628211;
	add.s64 	%rd38216, %rd38216, 2;
	setp.ne.s64 	%p145, %rd38216, %rd38219;
	@%p145 bra 	$L__BB34_1300;
$L__BB34_1301:
	and.b64  	%rd5749, %rd4130, 1;
	setp.eq.b64 	%p146, %rd5749, 1;
	not.pred 	%p147, %p146;
	@%p147 bra 	$L__BB34_1303;
	shl.b64 	%rd5750, %rd38219, 3;
	add.s64 	%rd5751, %rd1947, %rd5750;
	ld.u64 	%rd5752, [%rd5751];
	and.b64  	%rd5753, %rd5752, 255;
	xor.b64  	%rd5754, %rd5753, %rd38218;
	mul.lo.s64 	%rd5755, %rd5754, 1099511628211;
	shr.u64 	%rd5756, %rd5752, 8;
	and.b64  	%rd5757, %rd5756, 255;
	xor.b64  	%rd5758, %rd5757, %rd5755;
	mul.lo.s64 	%rd5759, %rd5758, 1099511628211;
	shr.u64 	%rd5760, %rd5752, 16;
	and.b64  	%rd5761, %rd5760, 255;
	xor.b64  	%rd5762, %rd5761, %rd5759;
	mul.lo.s64 	%rd5763, %rd5762, 1099511628211;
	shr.u64 	%rd5764, %rd5752, 24;
	and.b64  	%rd5765, %rd5764, 255;
	xor.b64  	%rd5766, %rd5765, %rd5763;
	mul.lo.s64 	%rd5767, %rd5766, 1099511628211;
	shr.u64 	%rd5768, %rd5752, 32;
	and.b64  	%rd5769, %rd5768, 255;
	xor.b64  	%rd5770, %rd5769, %rd5767;
	mul.lo.s64 	%rd5771, %rd5770, 1099511628211;
	shr.u64 	%rd5772, %rd5752, 40;
	and.b64  	%rd5773, %rd5772, 255;
	xor.b64  	%rd5774, %rd5773, %rd5771;
	mul.lo.s64 	%rd5775, %rd5774, 1099511628211;
	shr.u64 	%rd5776, %rd5752, 48;
	and.b64  	%rd5777, %rd5776, 255;
	xor.b64  	%rd5778, %rd5777, %rd5775;
	mul.lo.s64 	%rd5779, %rd5778, 1099511628211;
	shr.u64 	%rd5780, %rd5752, 56;
	xor.b64  	%rd5781, %rd5780, %rd5779;
	mul.lo.s64 	%rd38218, %rd5781, 1099511628211;
$L__BB34_1303:
	setp.lt.u64 	%p148, %rd38212, %rd38218;
	mov.u64 	%rd39121, %rd1947;
	@%p148 bra 	$L__BB34_1304;
	bra.uni 	$L__BB34_1309;
$L__BB34_1304:
	mov.u64 	%rd39121, %rd1947;
	mov.u64 	%rd38143, %rd1947;
	bra.uni 	$L__BB34_1309;
$L__BB34_1305:
	setp.eq.s32 	%p149, %r120, 0;
	mov.u64 	%rd39121, %rd1947;
	@%p149 bra 	$L__BB34_1309;
	mov.b64 	%rd38222, 0;
$L__BB34_1307:
	shl.b64 	%rd5783, %rd38222, 3;
	add.s64 	%rd5784, %rd38143, %rd5783;
	ld.u64 	%rd2132, [%rd5784];
	add.s64 	%rd5785, %rd1947, %rd5783;
	ld.u64 	%rd2133, [%rd5785];
	setp.lt.u64 	%p150, %rd2132, %rd2133;
	@%p150 bra 	$L__BB34_1304;
	setp.le.u64 	%p151, %rd2132, %rd2133;
	add.s64 	%rd38222, %rd38222, 1;
	setp.lt.u64 	%p152, %rd38222, %rd1951;
	and.pred  	%p153, %p151, %p152;
	mov.u64 	%rd39121, %rd1947;
	@%p153 bra 	$L__BB34_1307;
$L__BB34_1309:
	or.b32  	%r220, %r131, 5;
	setp.ge.u32 	%p154, %r220, %r54;
	mov.u64 	%rd39120, %rd38143;
	@%p154 bra 	$L__BB34_1341;
	setp.eq.s64 	%p155, %rd4130, 0;
	mov.b64 	%rd38227, -3750763034362895579;
	@%p155 bra 	$L__BB34_1316;
	setp.eq.s64 	%p156, %rd1952, 0;
	mov.b64 	%rd38227, -3750763034362895579;
	mov.b64 	%rd38228, 0;
	@%p156 bra 	$L__BB34_1314;
	mov.b64 	%rd38227, -3750763034362895579;
	mov.b64 	%rd38225, 0;
	and.b64  	%rd38228, %rd4130, -2;
$L__BB34_1313:
	shl.b64 	%rd5793, %rd38225, 3;
	add.s64 	%rd5794, %rd38143, %rd5793;
	ld.u64 	%rd5795, [%rd5794];
	and.b64  	%rd5796, %rd5795, 255;
	xor.b64  	%rd5797, %rd5796, %rd38227;
	mul.lo.s64 	%rd5798, %rd5797, 1099511628211;
	shr.u64 	%rd5799, %rd5795, 8;
	and.b64  	%rd5800, %rd5799, 255;
	xor.b64  	%rd5801, %rd5800, %rd5798;
	mul.lo.s64 	%rd5802, %rd5801, 1099511628211;
	shr.u64 	%rd5803, %rd5795, 16;
	and.b64  	%rd5804, %rd5803, 255;
	xor.b64  	%rd5805, %rd5804, %rd5802;
	mul.lo.s64 	%rd5806, %rd5805, 1099511628211;
	shr.u64 	%rd5807, %rd5795, 24;
	and.b64  	%rd5808, %rd5807, 255;
	xor.b64  	%rd5809, %rd5808, %rd5806;
	mul.lo.s64 	%rd5810, %rd5809, 1099511628211;
	shr.u64 	%rd5811, %rd5795, 32;
	and.b64  	%rd5812, %rd5811, 255;
	xor.b64  	%rd5813, %rd5812, %rd5810;
	mul.lo.s64 	%rd5814, %rd5813, 1099511628211;
	shr.u64 	%rd5815, %rd5795, 40;
	and.b64  	%rd5816, %rd5815, 255;
	xor.b64  	%rd5817, %rd5816, %rd5814;
	mul.lo.s64 	%rd5818, %rd5817, 1099511628211;
	shr.u64 	%rd5819, %rd5795, 48;
	and.b64  	%rd5820, %rd5819, 255;
	xor.b64  	%rd5821, %rd5820, %rd5818;
	mul.lo.s64 	%rd5822, %rd5821, 1099511628211;
	shr.u64 	%rd5823, %rd5795, 56;
	xor.b64  	%rd5824, %rd5823, %rd5822;
	mul.lo.s64 	%rd5825, %rd5824, 1099511628211;
	ld.u64 	%rd5826, [%rd5794+8];
	and.b64  	%rd5827, %rd5826, 255;
	xor.b64  	%rd5828, %rd5827, %rd5825;
	mul.lo.s64 	%rd5829, %rd5828, 1099511628211;
	shr.u64 	%rd5830, %rd5826, 8;
	and.b64  	%rd5831, %rd5830, 255;
	xor.b64  	%rd5832, %rd5831, %rd5829;
	mul.lo.s64 	%rd5833, %rd5832, 1099511628211;
	shr.u64 	%rd5834, %rd5826, 16;
	and.b64  	%rd5835, %rd5834, 255;
	xor.b64  	%rd5836, %rd5835, %rd5833;
	mul.lo.s64 	%rd5837, %rd5836, 1099511628211;
	shr.u64 	%rd5838, %rd5826, 24;
	and.b64  	%rd5839, %rd5838, 255;
	xor.b64  	%rd5840, %rd5839, %rd5837;
	mul.lo.s64 	%rd5841, %rd5840, 1099511628211;
	shr.u64 	%rd5842, %rd5826, 32;
	and.b64  	%rd5843, %rd5842, 255;
	xor.b64  	%rd5844, %rd5843, %rd5841;
	mul.lo.s64 	%rd5845, %rd5844, 1099511628211;
	shr.u64 	%rd5846, %rd5826, 40;
	and.b64  	%rd5847, %rd5846, 255;
	xor.b64  	%rd5848, %rd5847, %rd5845;
	mul.lo.s64 	%rd5849, %rd5848, 1099511628211;
	shr.u64 	%rd5850, %rd5826, 48;
	and.b64  	%rd5851, %rd5850, 255;
	xor.b64  	%rd5852, %rd5851, %rd5849;
	mul.lo.s64 	%rd5853, %rd5852, 1099511628211;
	shr.u64 	%rd5854, %rd5826, 56;
	xor.b64  	%rd5855, %rd5854, %rd5853;
	mul.lo.s64 	%rd38227, %rd5855, 1099511628211;
	add.s64 	%rd38225, %rd38225, 2;
	setp.ne.s64 	%p157, %rd38225, %rd38228;
	@%p157 bra 	$L__BB34_1313;
$L__BB34_1314:
	and.b64  	%rd5856, %rd4130, 1;
	setp.eq.b64 	%p158, %rd5856, 1;
	not.pred 	%p159, %p158;
	@%p159 bra 	$L__BB34_1316;
	shl.b64 	%rd5857, %rd38228, 3;
	add.s64 	%rd5858, %rd38143, %rd5857;
	ld.u64 	%rd5859, [%rd5858];
	and.b64  	%rd5860, %rd5859, 255;
	xor.b64  	%rd5861, %rd5860, %rd38227;
	mul.lo.s64 	%rd5862, %rd5861, 1099511628211;
	shr.u64 	%rd5863, %rd5859, 8;
	and.b64  	%rd5864, %rd5863, 255;
	xor.b64  	%rd5865, %rd5864, %rd5862;
	mul.lo.s64 	%rd5866, %rd5865, 1099511628211;
	shr.u64 	%rd5867, %rd5859, 16;
	and.b64  	%rd5868, %rd5867, 255;
	xor.b64  	%rd5869, %rd5868, %rd5866;
	mul.lo.s64 	%rd5870, %rd5869, 1099511628211;
	shr.u64 	%rd5871, %rd5859, 24;
	and.b64  	%rd5872, %rd5871, 255;
	xor.b64  	%rd5873, %rd5872, %rd5870;
	mul.lo.s64 	%rd5874, %rd5873, 1099511628211;
	shr.u64 	%rd5875, %rd5859, 32;
	and.b64  	%rd5876, %rd5875, 255;
	xor.b64  	%rd5877, %rd5876, %rd5874;
	mul.lo.s64 	%rd5878, %rd5877, 1099511628211;
	shr.u64 	%rd5879, %rd5859, 40;
	and.b64  	%rd5880, %rd5879, 255;
	xor.b64  	%rd5881, %rd5880, %rd5878;
	mul.lo.s64 	%rd5882, %rd5881, 1099511628211;
	shr.u64 	%rd5883, %rd5859, 48;
	and.b64  	%rd5884, %rd5883, 255;
	xor.b64  	%rd5885, %rd5884, %rd5882;
	mul.lo.s64 	%rd5886, %rd5885, 1099511628211;
	shr.u64 	%rd5887, %rd5859, 56;
	xor.b64  	%rd5888, %rd5887, %rd5886;
	mul.lo.s64 	%rd38227, %rd5888, 1099511628211;
$L__BB34_1316:
	setp.eq.s64 	%p160, %rd4130, 0;
	mov.b64 	%rd38233, -3750763034362895579;
	@%p160 bra 	$L__BB34_1322;
	setp.eq.s64 	%p161, %rd1952, 0;
	mov.b64 	%rd38233, -3750763034362895579;
	mov.b64 	%rd38234, 0;
	@%p161 bra 	$L__BB34_1320;
	mov.b64 	%rd38233, -3750763034362895579;
	mov.b64 	%rd38231, 0;
	and.b64  	%rd38234, %rd4130, -2;
$L__BB34_1319:
	shl.b64 	%rd5895, %rd38231, 3;
	add.s64 	%rd5896, %rd1948, %rd5895;
	ld.u64 	%rd5897, [%rd5896];
	and.b64  	%rd5898, %rd5897, 255;
	xor.b64  	%rd5899, %rd5898, %rd38233;
	mul.lo.s64 	%rd5900, %rd5899, 1099511628211;
	shr.u64 	%rd5901, %rd5897, 8;
	and.b64  	%rd5902, %rd5901, 255;
	xor.b64  	%rd5903, %rd5902, %rd5900;
	mul.lo.s64 	%rd5904, %rd5903, 1099511628211;
	shr.u64 	%rd5905, %rd5897, 16;
	and.b64  	%rd5906, %rd5905, 255;
	xor.b64  	%rd5907, %rd5906, %rd5904;
	mul.lo.s64 	%rd5908, %rd5907, 1099511628211;
	shr.u64 	%rd5909, %rd5897, 24;
	and.b64  	%rd5910, %rd5909, 255;
	xor.b64  	%rd5911, %rd5910, %rd5908;
	mul.lo.s64 	%rd5912, %rd5911, 1099511628211;
	shr.u64 	%rd5913, %rd5897, 32;
	and.b64  	%rd5914, %rd5913, 255;
	xor.b64  	%rd5915, %rd5914, %rd5912;
	mul.lo.s64 	%rd5916, %rd5915, 1099511628211;
	shr.u64 	%rd5917, %rd5897, 40;
	and.b64  	%rd5918, %rd5917, 255;
	xor.b64  	%rd5919, %rd5918, %rd5916;
	mul.lo.s64 	%rd5920, %rd5919, 1099511628211;
	shr.u64 	%rd5921, %rd5897, 48;
	and.b64  	%rd5922, %rd5921, 255;
	xor.b64  	%rd5923, %rd5922, %rd5920;
	mul.lo.s64 	%rd5924, %rd5923, 1099511628211;
	shr.u64 	%rd5925, %rd5897, 56;
	xor.b64  	%rd5926, %rd5925, %rd5924;
	mul.lo.s64 	%rd5927, %rd5926, 1099511628211;
	ld.u64 	%rd5928, [%rd5896+8];
	and.b64  	%rd5929, %rd5928, 255;
	xor.b64  	%rd5930, %rd5929, %rd5927;
	mul.lo.s64 	%rd5931, %rd5930, 1099511628211;
	shr.u64 	%rd5932, %rd5928, 8;
	and.b64  	%rd5933, %rd5932, 255;
	xor.b64  	%rd5934, %rd5933, %rd5931;
	mul.lo.s64 	%rd5935, %rd5934, 1099511628211;
	shr.u64 	%rd5936, %rd5928, 16;
	and.b64  	%rd5937, %rd5936, 255;
	xor.b64  	%rd5938, %rd5937, %rd5935;
	mul.lo.s64 	%rd5939, %rd5938, 1099511628211;
	shr.u64 	%rd5940, %rd5928, 24;
	and.b64  	%rd5941, %rd5940, 255;
	xor.b64  	%rd5942, %rd5941, %rd5939;
	mul.lo.s64 	%rd5943, %rd5942, 1099511628211;
	shr.u64 	%rd5944, %rd5928, 32;
	and.b64  	%rd5945, %rd5944, 255;
	xor.b64  	%rd5946, %rd5945, %rd5943;
	mul.lo.s64 	%rd5947, %rd5946, 1099511628211;
	shr.u64 	%rd5948, %rd5928, 40;
	and.b64  	%rd5949, %rd5948, 255;
	xor.b64  	%rd5950, %rd5949, %rd5947;
	mul.lo.s64 	%rd5951, %rd5950, 1099511628211;
	shr.u64 	%rd5952, %rd5928, 48;
	and.b64  	%rd5953, %rd5952, 255;
	xor.b64  	%rd5954, %rd5953, %rd5951;
	mul.lo.s64 	%rd5955, %rd5954, 1099511628211;
	shr.u64 	%rd5956, %rd5928, 56;
	xor.b64  	%rd5957, %rd5956, %rd5955;
	mul.lo.s64 	%rd38233, %rd5957, 1099511628211;
	add.s64 	%rd38231, %rd38231, 2;
	setp.ne.s64 	%p162, %rd38231, %rd38234;
	@%p162 bra 	$L__BB34_1319;
$L__BB34_1320:
	and.b64  	%rd5958, %rd4130, 1;
	setp.eq.b64 	%p163, %rd5958, 1;
	not.pred 	%p164, %p163;
	@%p164 bra 	$L__BB34_1322;
	shl.b64 	%rd5959, %rd38234, 3;
	add.s64 	%rd5960, %rd1948, %rd5959;
	ld.u64 	%rd5961, [%rd5960];
	and.b64  	%rd5962, %rd5961, 255;
	xor.b64  	%rd5963, %rd5962, %rd38233;
	mul.lo.s64 	%rd5964, %rd5963, 1099511628211;
	shr.u64 	%rd5965, %rd5961, 8;
	and.b64  	%rd5966, %rd5965, 255;
	xor.b64  	%rd5967, %rd5966, %rd5964;
	mul.lo.s64 	%rd5968, %rd5967, 1099511628211;
	shr.u64 	%rd5969, %rd5961, 16;
	and.b64  	%rd5970, %rd5969, 255;
	xor.b64  	%rd5971, %rd5970, %rd5968;
	mul.lo.s64 	%rd5972, %rd5971, 1099511628211;
	shr.u64 	%rd5973, %rd5961, 24;
	and.b64  	%rd5974, %rd5973, 255;
	xor.b64  	%rd5975, %rd5974, %rd5972;
	mul.lo.s64 	%rd5976, %rd5975, 1099511628211;
	shr.u64 	%rd5977, %rd5961, 32;
	and.b64  	%rd5978, %rd5977, 255;
	xor.b64  	%rd5979, %rd5978, %rd5976;
	mul.lo.s64 	%rd5980, %rd5979, 1099511628211;
	shr.u64 	%rd5981, %rd5961, 40;
	and.b64  	%rd5982, %rd5981, 255;
	xor.b64  	%rd5983, %rd5982, %rd5980;
	mul.lo.s64 	%rd5984, %rd5983, 1099511628211;
	shr.u64 	%rd5985, %rd5961, 48;
	and.b64  	%rd5986, %rd5985, 255;
	xor.b64  	%rd5987, %rd5986, %rd5984;
	mul.lo.s64 	%rd5988, %rd5987, 1099511628211;
	shr.u64 	%rd5989, %rd5961, 56;
	xor.b64  	%rd5990, %rd5989, %rd5988;
	mul.lo.s64 	%rd38233, %rd5990, 1099511628211;
$L__BB34_1322:
	setp.eq.s64 	%p165, %rd38227, %rd38233;
	@%p165 bra 	$L__BB34_1337;
	setp.eq.s64 	%p166, %rd4130, 0;
	mov.b64 	%rd38239, -3750763034362895579;
	@%p166 bra 	$L__BB34_1329;
	setp.eq.s64 	%p167, %rd1952, 0;
	mov.b64 	%rd38239, -3750763034362895579;
	mov.b64 	%rd38240, 0;
	@%p167 bra 	$L__BB34_1327;
	mov.b64 	%rd38239, -3750763034362895579;
	mov.b64 	%rd38237, 0;
	and.b64  	%rd38240, %rd4130, -2;
$L__BB34_1326:
	shl.b64 	%rd5997, %rd38237, 3;
	add.s64 	%rd5998, %rd38143, %rd5997;
	ld.u64 	%rd5999, [%rd5998];
	and.b64  	%rd6000, %rd5999, 255;
	xor.b64  	%rd6001, %rd6000, %rd38239;
	mul.lo.s64 	%rd6002, %rd6001, 1099511628211;
	shr.u64 	%rd6003, %rd5999, 8;
	and.b64  	%rd6004, %rd6003, 255;
	xor.b64  	%rd6005, %rd6004, %rd6002;
	mul.lo.s64 	%rd6006, %rd6005, 1099511628211;
	shr.u64 	%rd6007, %rd5999, 16;
	and.b64  	%rd6008, %rd6007, 255;
	xor.b64  	%rd6009, %rd6008, %rd6006;
	mul.lo.s64 	%rd6010, %rd6009, 1099511628211;
	shr.u64 	%rd6011, %rd5999, 24;
	and.b64  	%rd6012, %rd6011, 255;
	xor.b64  	%rd6013, %rd6012, %rd6010;
	mul.lo.s64 	%rd6014, %rd6013, 1099511628211;
	shr.u64 	%rd6015, %rd5999, 32;
	and.b64  	%rd6016, %rd6015, 255;
	xor.b64  	%rd6017, %rd6016, %rd6014;
	mul.lo.s64 	%rd6018, %rd6017, 1099511628211;
	shr.u64 	%rd6019, %rd5999, 40;
	and.b64  	%rd6020, %rd6019, 255;
	xor.b64  	%rd6021, %rd6020, %rd6018;
	mul.lo.s64 	%rd6022, %rd6021, 1099511628211;
	shr.u64 	%rd6023, %rd5999, 48;
	and.b64  	%rd6024, %rd6023, 255;
	xor.b64  	%rd6025, %rd6024, %rd6022;
	mul.lo.s64 	%rd6026, %rd6025, 1099511628211;
	shr.u64 	%rd6027, %rd5999, 56;
	xor.b64  	%rd6028, %rd6027, %rd6026;
	mul.lo.s64 	%rd6029, %rd6028, 1099511628211;
	ld.u64 	%rd6030, [%rd5998+8];
	and.b64  	%rd6031, %rd6030, 255;
	xor.b64  	%rd6032, %rd6031, %rd6029;
	mul.lo.s64 	%rd6033, %rd6032, 1099511628211;
	shr.u64 	%rd6034, %rd6030, 8;
	and.b64  	%rd6035, %rd6034, 255;
	xor.b64  	%rd6036, %rd6035, %rd6033;
	mul.lo.s64 	%rd6037, %rd6036, 1099511628211;
	shr.u64 	%rd6038, %rd6030, 16;
	and.b64  	%rd6039, %rd6038, 255;
	xor.b64  	%rd6040, %rd6039, %rd6037;
	mul.lo.s64 	%rd6041, %rd6040, 1099511628211;
	shr.u64 	%rd6042, %rd6030, 24;
	and.b64  	%rd6043, %rd6042, 255;
	xor.b64  	%rd6044, %rd6043, %rd6041;
	mul.lo.s64 	%rd6045, %rd6044, 1099511628211;
	shr.u64 	%rd6046, %rd6030, 32;
	and.b64  	%rd6047, %rd6046, 255;
	xor.b64  	%rd6048, %rd6047, %rd6045;
	mul.lo.s64 	%rd6049, %rd6048, 1099511628211;
	shr.u64 	%rd6050, %rd6030, 40;
	and.b64  	%rd6051, %rd6050, 255;
	xor.b64  	%rd6052, %rd6051, %rd6049;
	mul.lo.s64 	%rd6053, %rd6052, 1099511628211;
	shr.u64 	%rd6054, %rd6030, 48;
	and.b64  	%rd6055, %rd6054, 255;
	xor.b64  	%rd6056, %rd6055, %rd6053;
	mul.lo.s64 	%rd6057, %rd6056, 1099511628211;
	shr.u64 	%rd6058, %rd6030, 56;
	xor.b64  	%rd6059, %rd6058, %rd6057;
	mul.lo.s64 	%rd38239, %rd6059, 1099511628211;
	add.s64 	%rd38237, %rd38237, 2;
	setp.ne.s64 	%p168, %rd38237, %rd38240;
	@%p168 bra 	$L__BB34_1326;
$L__BB34_1327:
	and.b64  	%rd6060, %rd4130, 1;
	setp.eq.b64 	%p169, %rd6060, 1;
	not.pred 	%p170, %p169;
	@%p170 bra 	$L__BB34_1329;
	shl.b64 	%rd6061, %rd38240, 3;
	add.s64 	%rd6062, %rd38143, %rd6061;
	ld.u64 	%rd6063, [%rd6062];
	and.b64  	%rd6064, %rd6063, 255;
	xor.b64  	%rd6065, %rd6064, %rd38239;
	mul.lo.s64 	%rd6066, %rd6065, 1099511628211;
	shr.u64 	%rd6067, %rd6063, 8;
	and.b64  	%rd6068, %rd6067, 255;
	xor.b64  	%rd6069, %rd6068, %rd6066;
	mul.lo.s64 	%rd6070, %rd6069, 1099511628211;
	shr.u64 	%rd6071, %rd6063, 16;
	and.b64  	%rd6072, %rd6071, 255;
	xor.b64  	%rd6073, %rd6072, %rd6070;
	mul.lo.s64 	%rd6074, %rd6073, 1099511628211;
	shr.u64 	%rd6075, %rd6063, 24;
	and.b64  	%rd6076, %rd6075, 255;
	xor.b64  	%rd6077, %rd6076, %rd6074;
	mul.lo.s64 	%rd6078, %rd6077, 1099511628211;
	shr.u64 	%rd6079, %rd6063, 32;
	and.b64  	%rd6080, %rd6079, 255;
	xor.b64  	%rd6081, %rd6080, %rd6078;
	mul.lo.s64 	%rd6082, %rd6081, 1099511628211;
	shr.u64 	%rd6083, %rd6063, 40;
	and.b64  	%rd6084, %rd6083, 255;
	xor.b64  	%rd6085, %rd6084, %rd6082;
	mul.lo.s64 	%rd6086, %rd6085, 1099511628211;
	shr.u64 	%rd6087, %rd6063, 48;
	and.b64  	%rd6088, %rd6087, 255;
	xor.b64  	%rd6089, %rd6088, %rd6086;
	mul.lo.s64 	%rd6090, %rd6089, 1099511628211;
	shr.u64 	%rd6091, %rd6063, 56;
	xor.b64  	%rd6092, %rd6091, %rd6090;
	mul.lo.s64 	%rd38239, %rd6092, 1099511628211;
$L__BB34_1329:
	setp.eq.s64 	%p171, %rd4130, 0;
	mov.b64 	%rd38245, -3750763034362895579;
	@%p171 bra 	$L__BB34_1335;
	setp.eq.s64 	%p172, %rd1952, 0;
	mov.b64 	%rd38245, -3750763034362895579;
	mov.b64 	%rd38246, 0;
	@%p172 bra 	$L__BB34_1333;
	mov.b64 	%rd38245, -3750763034362895579;
	mov.b64 	%rd38243, 0;
	and.b64  	%rd38246, %rd4130, -2;
$L__BB34_1332:
	shl.b64 	%rd6099, %rd38243, 3;
	add.s64 	%rd6100, %rd1948, %rd6099;
	ld.u64 	%rd6101, [%rd6100];
	and.b64  	%rd6102, %rd6101, 255;
	xor.b64  	%rd6103, %rd6102, %rd38245;
	mul.lo.s64 	%rd6104, %rd6103, 1099511628211;
	shr.u64 	%rd6105, %rd6101, 8;
	and.b64  	%rd6106, %rd6105, 255;
	xor.b64  	%rd6107, %rd6106, %rd6104;
	mul.lo.s64 	%rd6108, %rd6107, 1099511628211;
	shr.u64 	%rd6109, %rd6101, 16;
	and.b64  	%rd6110, %rd6109, 255;
	xor.b64  	%rd6111, %rd6110, %rd6108;
	mul.lo.s64 	%rd6112, %rd6111, 1099511628211;
	shr.u64 	%rd6113, %rd6101, 24;
	and.b64  	%rd6114, %rd6113, 255;
	xor.b64  	%rd6115, %rd6114, %rd6112;
	mul.lo.s64 	%rd6116, %rd6115, 1099511628211;
	shr.u64 	%rd6117, %rd6101, 32;
	and.b64  	%rd6118, %rd6117, 255;
	xor.b64  	%rd6119, %rd6118, %rd6116;
	mul.lo.s64 	%rd6120, %rd6119, 1099511628211;
	shr.u64 	%rd6121, %rd6101, 40;
	and.b64  	%rd6122, %rd6121, 255;
	xor.b64  	%rd6123, %rd6122, %rd6120;
	mul.lo.s64 	%rd6124, %rd6123, 1099511628211;
	shr.u64 	%rd6125, %rd6101, 48;
	and.b64  	%rd6126, %rd6125, 255;
	xor.b64  	%rd6127, %rd6126, %rd6124;
	mul.lo.s64 	%rd6128, %rd6127, 1099511628211;
	shr.u64 	%rd6129, %rd6101, 56;
	xor.b64  	%rd6130, %rd6129, %rd6128;
	mul.lo.s64 	%rd6131, %rd6130, 1099511628211;
	ld.u64 	%rd6132, [%rd6100+8];
	and.b64  	%rd6133, %rd6132, 255;
	xor.b64  	%rd6134, %rd6133, %rd6131;
	mul.lo.s64 	%rd6135, %rd6134, 1099511628211;
	shr.u64 	%rd6136, %rd6132, 8;
	and.b64  	%rd6137, %rd6136, 255;
	xor.b64  	%rd6138, %rd6137, %rd6135;
	mul.lo.s64 	%rd6139, %rd6138, 1099511628211;
	shr.u64 	%rd6140, %rd6132, 16;
	and.b64  	%rd6141, %rd6140, 255;
	xor.b64  	%rd6142, %rd6141, %rd6139;
	mul.lo.s64 	%rd6143, %rd6142, 1099511628211;
	shr.u64 	%rd6144, %rd6132, 24;
	and.b64  	%rd6145, %rd6144, 255;
	xor.b64  	%rd6146, %rd6145, %rd6143;
	mul.lo.s64 	%rd6147, %rd6146, 1099511628211;
	shr.u64 	%rd6148, %rd6132, 32;
	and.b64  	%rd6149, %rd6148, 255;
	xor.b64  	%rd6150, %rd6149, %rd6147;
	mul.lo.s64 	%rd6151, %rd6150, 1099511628211;
	shr.u64 	%rd6152, %rd6132, 40;
	and.b64  	%rd6153, %rd6152, 255;
	xor.b64  	%rd6154, %rd6153, %rd6151;
	mul.lo.s64 	%rd6155, %rd6154, 1099511628211;
	shr.u64 	%rd6156, %rd6132, 48;
	and.b64  	%rd6157, %rd6156, 255;
	xor.b64  	%rd6158, %rd6157, %rd6155;
	mul.lo.s64 	%rd6159, %rd6158, 1099511628211;
	shr.u64 	%rd6160, %rd6132, 56;
	xor.b64  	%rd6161, %rd6160, %rd6159;
	mul.lo.s64 	%rd38245, %rd6161, 1099511628211;
	add.s64 	%rd38243, %rd38243, 2;
	setp.ne.s64 	%p173, %rd38243, %rd38246;
	@%p173 bra 	$L__BB34_1332;
$L__BB34_1333:
	and.b64  	%rd6162, %rd4130, 1;
	setp.eq.b64 	%p174, %rd6162, 1;
	not.pred 	%p175, %p174;
	@%p175 bra 	$L__BB34_1335;
	shl.b64 	%rd6163, %rd38246, 3;
	add.s64 	%rd6164, %rd1948, %rd6163;
	ld.u64 	%rd6165, [%rd6164];
	and.b64  	%rd6166, %rd6165, 255;
	xor.b64  	%rd6167, %rd6166, %rd38245;
	mul.lo.s64 	%rd6168, %rd6167, 1099511628211;
	shr.u64 	%rd6169, %rd6165, 8;
	and.b64  	%rd6170, %rd6169, 255;
	xor.b64  	%rd6171, %rd6170, %rd6168;
	mul.lo.s64 	%rd6172, %rd6171, 1099511628211;
	shr.u64 	%rd6173, %rd6165, 16;
	and.b64  	%rd6174, %rd6173, 255;
	xor.b64  	%rd6175, %rd6174, %rd6172;
	mul.lo.s64 	%rd6176, %rd6175, 1099511628211;
	shr.u64 	%rd6177, %rd6165, 24;
	and.b64  	%rd6178, %rd6177, 255;
	xor.b64  	%rd6179, %rd6178, %rd6176;
	mul.lo.s64 	%rd6180, %rd6179, 1099511628211;
	shr.u64 	%rd6181, %rd6165, 32;
	and.b64  	%rd6182, %rd6181, 255;
	xor.b64  	%rd6183, %rd6182, %rd6180;
	mul.lo.s64 	%rd6184, %rd6183, 1099511628211;
	shr.u64 	%rd6185, %rd6165, 40;
	and.b64  	%rd6186, %rd6185, 255;
	xor.b64  	%rd6187, %rd6186, %rd6184;
	mul.lo.s64 	%rd6188, %rd6187, 1099511628211;
	shr.u64 	%rd6189, %rd6165, 48;
	and.b64  	%rd6190, %rd6189, 255;
	xor.b64  	%rd6191, %rd6190, %rd6188;
	mul.lo.s64 	%rd6192, %rd6191, 1099511628211;
	shr.u64 	%rd6193, %rd6165, 56;
	xor.b64  	%rd6194, %rd6193, %rd6192;
	mul.lo.s64 	%rd38245, %rd6194, 1099511628211;
$L__BB34_1335:
	setp.lt.u64 	%p176, %rd38239, %rd38245;
	mov.u64 	%rd39120, %rd1948;
	@%p176 bra 	$L__BB34_1336;
	bra.uni 	$L__BB34_1341;
$L__BB34_1336:
	mov.u64 	%rd39120, %rd1948;
	mov.u64 	%rd38143, %rd1948;
	bra.uni 	$L__BB34_1341;
$L__BB34_1337:
	setp.eq.s32 	%p177, %r120, 0;
	mov.u64 	%rd39120, %rd1948;
	@%p177 bra 	$L__BB34_1341;
	mov.b64 	%rd38249, 0;
$L__BB34_1339:
	shl.b64 	%rd6196, %rd38249, 3;
	add.s64 	%rd6197, %rd38143, %rd6196;
	ld.u64 	%rd2178, [%rd6197];
	add.s64 	%rd6198, %rd1948, %rd6196;
	ld.u64 	%rd2179, [%rd6198];
	setp.lt.u64 	%p178, %rd2178, %rd2179;
	@%p178 bra 	$L__BB34_1336;
	setp.le.u64 	%p179, %rd2178, %rd2179;
	add.s64 	%rd38249, %rd38249, 1;
	setp.lt.u64 	%p180, %rd38249, %rd1951;
	and.pred  	%p181, %p179, %p180;
	mov.u64 	%rd39120, %rd1948;
	@%p181 bra 	$L__BB34_1339;
$L__BB34_1341:
	or.b32  	%r223, %r131, 6;
	setp.ge.u32 	%p182, %r223, %r54;
	mov.u64 	%rd39119, %rd38143;
	@%p182 bra 	$L__BB34_1373;
	setp.eq.s64 	%p183, %rd4130, 0;
	mov.b64 	%rd38254, -3750763034362895579;
	@%p183 bra 	$L__BB34_1348;
	setp.eq.s64 	%p184, %rd1952, 0;
	mov.b64 	%rd38254, -3750763034362895579;
	mov.b64 	%rd38255, 0;
	@%p184 bra 	$L__BB34_1346;
	mov.b64 	%rd38254, -3750763034362895579;
	mov.b64 	%rd38252, 0;
	and.b64  	%rd38255, %rd4130, -2;
$L__BB34_1345:
	shl.b64 	%rd6206, %rd38252, 3;
	add.s64 	%rd6207, %rd38143, %rd6206;
	ld.u64 	%rd6208, [%rd6207];
	and.b64  	%rd6209, %rd6208, 255;
	xor.b64  	%rd6210, %rd6209, %rd38254;
	mul.lo.s64 	%rd6211, %rd6210, 1099511628211;
	shr.u64 	%rd6212, %rd6208, 8;
	and.b64  	%rd6213, %rd6212, 255;
	xor.b64  	%rd6214, %rd6213, %rd6211;
	mul.lo.s64 	%rd6215, %rd6214, 1099511628211;
	shr.u64 	%rd6216, %rd6208, 16;
	and.b64  	%rd6217, %rd6216, 255;
	xor.b64  	%rd6218, %rd6217, %rd6215;
	mul.lo.s64 	%rd6219, %rd6218, 1099511628211;
	shr.u64 	%rd6220, %rd6208, 24;
	and.b64  	%rd6221, %rd6220, 255;
	xor.b64  	%rd6222, %rd6221, %rd6219;
	mul.lo.s64 	%rd6223, %rd6222, 1099511628211;
	shr.u64 	%rd6224, %rd6208, 32;
	and.b64  	%rd6225, %rd6224, 255;
	xor.b64  	%rd6226, %rd6225, %rd6223;
	mul.lo.s64 	%rd6227, %rd6226, 1099511628211;
	shr.u64 	%rd6228, %rd6208, 40;
	and.b64  	%rd6229, %rd6228, 255;
	xor.b64  	%rd6230, %rd6229, %rd6227;
	mul.lo.s64 	%rd6231, %rd6230, 1099511628211;
	shr.u64 	%rd6232, %rd6208, 48;
	and.b64  	%rd6233, %rd6232, 255;
	xor.b64  	%rd6234, %rd6233, %rd6231;
	mul.lo.s64 	%rd6235, %rd6234, 1099511628211;
	shr.u64 	%rd6236, %rd6208, 56;
	xor.b64  	%rd6237, %rd6236, %rd6235;
	mul.lo.s64 	%rd6238, %rd6237, 1099511628211;
	ld.u64 	%rd6239, [%rd6207+8];
	and.b64  	%rd6240, %rd6239, 255;
	xor.b64  	%rd6241, %rd6240, %rd6238;
	mul.lo.s64 	%rd6242, %rd6241, 1099511628211;
	shr.u64 	%rd6243, %rd6239, 8;
	and.b64  	%rd6244, %rd6243, 255;
	xor.b64  	%rd6245, %rd6244, %rd6242;
	mul.lo.s64 	%rd6246, %rd6245, 1099511628211;
	shr.u64 	%rd6247, %rd6239, 16;
	and.b64  	%rd6248, %rd6247, 255;
	xor.b64  	%rd6249, %rd6248, %rd6246;
	mul.lo.s64 	%rd6250, %rd6249, 1099511628211;
	shr.u64 	%rd6251, %rd6239, 24;
	and.b64  	%rd6252, %rd6251, 255;
	xor.b64  	%rd6253, %rd6252, %rd6250;
	mul.lo.s64 	%rd6254, %rd6253, 1099511628211;
	shr.u64 	%rd6255, %rd6239, 32;
	and.b64  	%rd6256, %rd6255, 255;
	xor.b64  	%rd6257, %rd6256, %rd6254;
	mul.lo.s64 	%rd6258, %rd6257, 1099511628211;
	shr.u64 	%rd6259, %rd6239, 40;
	and.b64  	%rd6260, %rd6259, 255;
	xor.b64  	%rd6261, %rd6260, %rd6258;
	mul.lo.s64 	%rd6262, %rd6261, 1099511628211;
	shr.u64 	%rd6263, %rd6239, 48;
	and.b64  	%rd6264, %rd6263, 255;
	xor.b64  	%rd6265, %rd6264, %rd6262;
	mul.lo.s64 	%rd6266, %rd6265, 1099511628211;
	shr.u64 	%rd6267, %rd6239, 56;
	xor.b64  	%rd6268, %rd6267, %rd6266;
	mul.lo.s64 	%rd38254, %rd6268, 1099511628211;
	add.s64 	%rd38252, %rd38252, 2;
	setp.ne.s64 	%p185, %rd38252, %rd38255;
	@%p185 bra 	$L__BB34_1345;
$L__BB34_1346:
	and.b64  	%rd6269, %rd4130, 1;
	setp.eq.b64 	%p186, %rd6269, 1;
	not.pred 	%p187, %p186;
	@%p187 bra 	$L__BB34_1348;
	shl.b64 	%rd6270, %rd38255, 3;
	add.s64 	%rd6271, %rd38143, %rd6270;
	ld.u64 	%rd6272, [%rd6271];
	and.b64  	%rd6273, %rd6272, 255;
	xor.b64  	%rd6274, %rd6273, %rd38254;
	mul.lo.s64 	%rd6275, %rd6274, 1099511628211;
	shr.u64 	%rd6276, %rd6272, 8;
	and.b64  	%rd6277, %rd6276, 255;
	xor.b64  	%rd6278, %rd6277, %rd6275;
	mul.lo.s64 	%rd6279, %rd6278, 1099511628211;
	shr.u64 	%rd6280, %rd6272, 16;
	and.b64  	%rd6281, %rd6280, 255;
	xor.b64  	%rd6282, %rd6281, %rd6279;
	mul.lo.s64 	%rd6283, %rd6282, 1099511628211;
	shr.u64 	%rd6284, %rd6272, 24;
	and.b64  	%rd6285, %rd6284, 255;
	xor.b64  	%rd6286, %rd6285, %rd6283;
	mul.lo.s64 	%rd6287, %rd6286, 1099511628211;
	shr.u64 	%rd6288, %rd6272, 32;
	and.b64  	%rd6289, %rd6288, 255;
	xor.b64  	%rd6290, %rd6289, %rd6287;
	mul.lo.s64 	%rd6291, %rd6290, 1099511628211;
	shr.u64 	%rd6292, %rd6272, 40;
	and.b64  	%rd6293, %rd6292, 255;
	xor.b64  	%rd6294, %rd6293, %rd6291;
	mul.lo.s64 	%rd6295, %rd6294, 1099511628211;
	shr.u64 	%rd6296, %rd6272, 48;
	and.b64  	%rd6297, %rd6296, 255;
	xor.b64  	%rd6298, %rd6297, %rd6295;
	mul.lo.s64 	%rd6299, %rd6298, 1099511628211;
	shr.u64 	%rd6300, %rd6272, 56;
	xor.b64  	%rd6301, %rd6300, %rd6299;
	mul.lo.s64 	%rd38254, %rd6301, 1099511628211;
$L__BB34_1348:
	setp.eq.s64 	%p188, %rd4130, 0;
	mov.b64 	%rd38260, -3750763034362895579;
	@%p188 bra 	$L__BB34_1354;
	setp.eq.s64 	%p189, %rd1952, 0;
	mov.b64 	%rd38260, -3750763034362895579;
	mov.b64 	%rd38261, 0;
	@%p189 bra 	$L__BB34_1352;
	mov.b64 	%rd38260, -3750763034362895579;
	mov.b64 	%rd38258, 0;
	and.b64  	%rd38261, %rd4130, -2;
$L__BB34_1351:
	shl.b64 	%rd6308, %rd38258, 3;
	add.s64 	%rd6309, %rd1949, %rd6308;
	ld.u64 	%rd6310, [%rd6309];
	and.b64  	%rd6311, %rd6310, 255;
	xor.b64  	%rd6312, %rd6311, %rd38260;
	mul.lo.s64 	%rd6313, %rd6312, 1099511628211;
	shr.u64 	%rd6314, %rd6310, 8;
	and.b64  	%rd6315, %rd6314, 255;
	xor.b64  	%rd6316, %rd6315, %rd6313;
	mul.lo.s64 	%rd6317, %rd6316, 1099511628211;
	shr.u64 	%rd6318, %rd6310, 16;
	and.b64  	%rd6319, %rd6318, 255;
	xor.b64  	%rd6320, %rd6319, %rd6317;
	mul.lo.s64 	%rd6321, %rd6320, 1099511628211;
	shr.u64 	%rd6322, %rd6310, 24;
	and.b64  	%rd6323, %rd6322, 255;
	xor.b64  	%rd6324, %rd6323, %rd6321;
	mul.lo.s64 	%rd6325, %rd6324, 1099511628211;
	shr.u64 	%rd6326, %rd6310, 32;
	and.b64  	%rd6327, %rd6326, 255;
	xor.b64  	%rd6328, %rd6327, %rd6325;
	mul.lo.s64 	%rd6329, %rd6328, 1099511628211;
	shr.u64 	%rd6330, %rd6310, 40;
	and.b64  	%rd6331, %rd6330, 255;
	xor.b64  	%rd6332, %rd6331, %rd6329;
	mul.lo.s64 	%rd6333, %rd6332, 1099511628211;
	shr.u64 	%rd6334, %rd6310, 48;
	and.b64  	%rd6335, %rd6334, 255;
	xor.b64  	%rd6336, %rd6335, %rd6333;
	mul.lo.s64 	%rd6337, %rd6336, 1099511628211;
	shr.u64 	%rd6338, %rd6310, 56;
	xor.b64  	%rd6339, %rd6338, %rd6337;
	mul.lo.s64 	%rd6340, %rd6339, 1099511628211;
	ld.u64 	%rd6341, [%rd6309+8];
	and.b64  	%rd6342, %rd6341, 255;
	xor.b64  	%rd6343, %rd6342, %rd6340;
	mul.lo.s64 	%rd6344, %rd6343, 1099511628211;
	shr.u64 	%rd6345, %rd6341, 8;
	and.b64  	%rd6346, %rd6345, 255;
	xor.b64  	%rd6347, %rd6346, %rd6344;
	mul.lo.s64 	%rd6348, %rd6347, 1099511628211;
	shr.u64 	%rd6349, %rd6341, 16;
	and.b64  	%rd6350, %rd6349, 255;
	xor.b64  	%rd6351, %rd6350, %rd6348;
	mul.lo.s64 	%rd6352, %rd6351, 1099511628211;
	shr.u64 	%rd6353, %rd6341, 24;
	and.b64  	%rd6354, %rd6353, 255;
	xor.b64  	%rd6355, %rd6354, %rd6352;
	mul.lo.s64 	%rd6356, %rd6355, 1099511628211;
	shr.u64 	%rd6357, %rd6341, 32;
	and.b64  	%rd6358, %rd6357, 255;
	xor.b64  	%rd6359, %rd6358, %rd6356;
	mul.lo.s64 	%rd6360, %rd6359, 1099511628211;
	shr.u64 	%rd6361, %rd6341, 40;
	and.b64  	%rd6362, %rd6361, 255;
	xor.b64  	%rd6363, %rd6362, %rd6360;
	mul.lo.s64 	%rd6364, %rd6363, 1099511628211;
	shr.u64 	%rd6365, %rd6341, 48;
	and.b64  	%rd6366, %rd6365, 255;
	xor.b64  	%rd6367, %rd6366, %rd6364;
	mul.lo.s64 	%rd6368, %rd6367, 1099511628211;
	shr.u64 	%rd6369, %rd6341, 56;
	xor.b64  	%rd6370, %rd6369, %rd6368;
	mul.lo.s64 	%rd38260, %rd6370, 1099511628211;
	add.s64 	%rd38258, %rd38258, 2;
	setp.ne.s64 	%p190, %rd38258, %rd38261;
	@%p190 bra 	$L__BB34_1351;
$L__BB34_1352:
	and.b64  	%rd6371, %rd4130, 1;
	setp.eq.b64 	%p191, %rd6371, 1;
	not.pred 	%p192, %p191;
	@%p192 bra 	$L__BB34_1354;
	shl.b64 	%rd6372, %rd38261, 3;
	add.s64 	%rd6373, %rd1949, %rd6372;
	ld.u64 	%rd6374, [%rd6373];
	and.b64  	%rd6375, %rd6374, 255;
	xor.b64  	%rd6376, %rd6375, %rd38260;
	mul.lo.s64 	%rd6377, %rd6376, 1099511628211;
	shr.u64 	%rd6378, %rd6374, 8;
	and.b64  	%rd6379, %rd6378, 255;
	xor.b64  	%rd6380, %rd6379, %rd6377;
	mul.lo.s64 	%rd6381, %rd6380, 1099511628211;
	shr.u64 	%rd6382, %rd6374, 16;
	and.b64  	%rd6383, %rd6382, 255;
	xor.b64  	%rd6384, %rd6383, %rd6381;
	mul.lo.s64 	%rd6385, %rd6384, 1099511628211;
	shr.u64 	%rd6386, %rd6374, 24;
	and.b64  	%rd6387, %rd6386, 255;
	xor.b64  	%rd6388, %rd6387, %rd6385;
	mul.lo.s64 	%rd6389, %rd6388, 1099511628211;
	shr.u64 	%rd6390, %rd6374, 32;
	and.b64  	%rd6391, %rd6390, 255;
	xor.b64  	%rd6392, %rd6391, %rd6389;
	mul.lo.s64 	%rd6393, %rd6392, 1099511628211;
	shr.u64 	%rd6394, %rd6374, 40;
	and.b64  	%rd6395, %rd6394, 255;
	xor.b64  	%rd6396, %rd6395, %rd6393;
	mul.lo.s64 	%rd6397, %rd6396, 1099511628211;
	shr.u64 	%rd6398, %rd6374, 48;
	and.b64  	%rd6399, %rd6398, 255;
	xor.b64  	%rd6400, %rd6399, %rd6397;
	mul.lo.s64 	%rd6401, %rd6400, 1099511628211;
	shr.u64 	%rd6402, %rd6374, 56;
	xor.b64  	%rd6403, %rd6402, %rd6401;
	mul.lo.s64 	%rd38260, %rd6403, 1099511628211;
$L__BB34_1354:
	setp.eq.s64 	%p193, %rd38254, %rd38260;
	@%p193 bra 	$L__BB34_1369;
	setp.eq.s64 	%p194, %rd4130, 0;
	mov.b64 	%rd38266, -3750763034362895579;
	@%p194 bra 	$L__BB34_1361;
	setp.eq.s64 	%p195, %rd1952, 0;
	mov.b64 	%rd38266, -3750763034362895579;
	mov.b64 	%rd38267, 0;
	@%p195 bra 	$L__BB34_1359;
	mov.b64 	%rd38266, -3750763034362895579;
	mov.b64 	%rd38264, 0;
	and.b64  	%rd38267, %rd4130, -2;
$L__BB34_1358:
	shl.b64 	%rd6410, %rd38264, 3;
	add.s64 	%rd6411, %rd38143, %rd6410;
	ld.u64 	%rd6412, [%rd6411];
	and.b64  	%rd6413, %rd6412, 255;
	xor.b64  	%rd6414, %rd6413, %rd38266;
	mul.lo.s64 	%rd6415, %rd6414, 1099511628211;
	shr.u64 	%rd6416, %rd6412, 8;
	and.b64  	%rd6417, %rd6416, 255;
	xor.b64  	%rd6418, %rd6417, %rd6415;
	mul.lo.s64 	%rd6419, %rd6418, 1099511628211;
	shr.u64 	%rd6420, %rd6412, 16;
	and.b64  	%rd6421, %rd6420, 255;
	xor.b64  	%rd6422, %rd6421, %rd6419;
	mul.lo.s64 	%rd6423, %rd6422, 1099511628211;
	shr.u64 	%rd6424, %rd6412, 24;
	and.b64  	%rd6425, %rd6424, 255;
	xor.b64  	%rd6426, %rd6425, %rd6423;
	mul.lo.s64 	%rd6427, %rd6426, 1099511628211;
	shr.u64 	%rd6428, %rd6412, 32;
	and.b64  	%rd6429, %rd6428, 255;
	xor.b64  	%rd6430, %rd6429, %rd6427;
	mul.lo.s64 	%rd6431, %rd6430, 1099511628211;
	shr.u64 	%rd6432, %rd6412, 40;
	and.b64  	%rd6433, %rd6432, 255;
	xor.b64  	%rd6434, %rd6433, %rd6431;
	mul.lo.s64 	%rd6435, %rd6434, 1099511628211;
	shr.u64 	%rd6436, %rd6412, 48;
	and.b64  	%rd6437, %rd6436, 255;
	xor.b64  	%rd6438, %rd6437, %rd6435;
	mul.lo.s64 	%rd6439, %rd6438, 1099511628211;
	shr.u64 	%rd6440, %rd6412, 56;
	xor.b64  	%rd6441, %rd6440, %rd6439;
	mul.lo.s64 	%rd6442, %rd6441, 1099511628211;
	ld.u64 	%rd6443, [%rd6411+8];
	and.b64  	%rd6444, %rd6443, 255;
	xor.b64  	%rd6445, %rd6444, %rd6442;
	mul.lo.s64 	%rd6446, %rd6445, 1099511628211;
	shr.u64 	%rd6447, %rd6443, 8;
	and.b64  	%rd6448, %rd6447, 255;
	xor.b64  	%rd6449, %rd6448, %rd6446;
	mul.lo.s64 	%rd6450, %rd6449, 1099511628211;
	shr.u64 	%rd6451, %rd6443, 16;
	and.b64  	%rd6452, %rd6451, 255;
	xor.b64  	%rd6453, %rd6452, %rd6450;
	mul.lo.s64 	%rd6454, %rd6453, 1099511628211;
	shr.u64 	%rd6455, %rd6443, 24;
	and.b64  	%rd6456, %rd6455, 255;
	xor.b64  	%rd6457, %rd6456, %rd6454;
	mul.lo.s64 	%rd6458, %rd6457, 1099511628211;
	shr.u64 	%rd6459, %rd6443, 32;
	and.b64  	%rd6460, %rd6459, 255;
	xor.b64  	%rd6461, %rd6460, %rd6458;
	mul.lo.s64 	%rd6462, %rd6461, 1099511628211;
	shr.u64 	%rd6463, %rd6443, 40;
	and.b64  	%rd6464, %rd6463, 255;
	xor.b64  	%rd6465, %rd6464, %rd6462;
	mul.lo.s64 	%rd6466, %rd6465, 1099511628211;
	shr.u64 	%rd6467, %rd6443, 48;
	and.b64  	%rd6468, %rd6467, 255;
	xor.b64  	%rd6469, %rd6468, %rd6466;
	mul.lo.s64 	%rd6470, %rd6469, 1099511628211;
	shr.u64 	%rd6471, %rd6443, 56;
	xor.b64  	%rd6472, %rd6471, %rd6470;
	mul.lo.s64 	%rd38266, %rd6472, 1099511628211;
	add.s64 	%rd38264, %rd38264, 2;
	setp.ne.s64 	%p196, %rd38264, %rd38267;
	@%p196 bra 	$L__BB34_1358;
$L__BB34_1359:
	and.b64  	%rd6473, %rd4130, 1;
	setp.eq.b64 	%p197, %rd6473, 1;
	not.pred 	%p198, %p197;
	@%p198 bra 	$L__BB34_1361;
	shl.b64 	%rd6474, %rd38267, 3;
	add.s64 	%rd6475, %rd38143, %rd6474;
	ld.u64 	%rd6476, [%rd6475];
	and.b64  	%rd6477, %rd6476, 255;
	xor.b64  	%rd6478, %rd6477, %rd38266;
	mul.lo.s64 	%rd6479, %rd6478, 1099511628211;
	shr.u64 	%rd6480, %rd6476, 8;
	and.b64  	%rd6481, %rd6480, 255;
	xor.b64  	%rd6482, %rd6481, %rd6479;
	mul.lo.s64 	%rd6483, %rd6482, 1099511628211;
	shr.u64 	%rd6484, %rd6476, 16;
	and.b64  	%rd6485, %rd6484, 255;
	xor.b64  	%rd6486, %rd6485, %rd6483;
	mul.lo.s64 	%rd6487, %rd6486, 1099511628211;
	shr.u64 	%rd6488, %rd6476, 24;
	and.b64  	%rd6489, %rd6488, 255;
	xor.b64  	%rd6490, %rd6489, %rd6487;
	mul.lo.s64 	%rd6491, %rd6490, 1099511628211;
	shr.u64 	%rd6492, %rd6476, 32;
	and.b64  	%rd6493, %rd6492, 255;
	xor.b64  	%rd6494, %rd6493, %rd6491;
	mul.lo.s64 	%rd6495, %rd6494, 1099511628211;
	shr.u64 	%rd6496, %rd6476, 40;
	and.b64  	%rd6497, %rd6496, 255;
	xor.b64  	%rd6498, %rd6497, %rd6495;
	mul.lo.s64 	%rd6499, %rd6498, 1099511628211;
	shr.u64 	%rd6500, %rd6476, 48;
	and.b64  	%rd6501, %rd6500, 255;
	xor.b64  	%rd6502, %rd6501, %rd6499;
	mul.lo.s64 	%rd6503, %rd6502, 1099511628211;
	shr.u64 	%rd6504, %rd6476, 56;
	xor.b64  	%rd6505, %rd6504, %rd6503;
	mul.lo.s64 	%rd38266, %rd6505, 1099511628211;
$L__BB34_1361:
	setp.eq.s64 	%p199, %rd4130, 0;
	mov.b64 	%rd38272, -3750763034362895579;
	@%p199 bra 	$L__BB34_1367;
	setp.eq.s64 	%p200, %rd1952, 0;
	mov.b64 	%rd38272, -3750763034362895579;
	mov.b64 	%rd38273, 0;
	@%p200 bra 	$L__BB34_1365;
	mov.b64 	%rd38272, -3750763034362895579;
	mov.b64 	%rd38270, 0;
	and.b64  	%rd38273, %rd4130, -2;
$L__BB34_1364:
	shl.b64 	%rd6512, %rd38270, 3;
	add.s64 	%rd6513, %rd1949, %rd6512;
	ld.u64 	%rd6514, [%rd6513];
	and.b64  	%rd6515, %rd6514, 255;
	xor.b64  	%rd6516, %rd6515, %rd38272;
	mul.lo.s64 	%rd6517, %rd6516, 1099511628211;
	shr.u64 	%rd6518, %rd6514, 8;
	and.b64  	%rd6519, %rd6518, 255;
	xor.b64  	%rd6520, %rd6519, %rd6517;
	mul.lo.s64 	%rd6521, %rd6520, 1099511628211;
	shr.u64 	%rd6522, %rd6514, 16;
	and.b64  	%rd6523, %rd6522, 255;
	xor.b64  	%rd6524, %rd6523, %rd6521;
	mul.lo.s64 	%rd6525, %rd6524, 1099511628211;
	shr.u64 	%rd6526, %rd6514, 24;
	and.b64  	%rd6527, %rd6526, 255;
	xor.b64  	%rd6528, %rd6527, %rd6525;
	mul.lo.s64 	%rd6529, %rd6528, 1099511628211;
	shr.u64 	%rd6530, %rd6514, 32;
	and.b64  	%rd6531, %rd6530, 255;
	xor.b64  	%rd6532, %rd6531, %rd6529;
	mul.lo.s64 	%rd6533, %rd6532, 1099511628211;
	shr.u64 	%rd6534, %rd6514, 40;
	and.b64  	%rd6535, %rd6534, 255;
	xor.b64  	%rd6536, %rd6535, %rd6533;
	mul.lo.s64 	%rd6537, %rd6536, 1099511628211;
	shr.u64 	%rd6538, %rd6514, 48;
	and.b64  	%rd6539, %rd6538, 255;
	xor.b64  	%rd6540, %rd6539, %rd6537;
	mul.lo.s64 	%rd6541, %rd6540, 1099511628211;
	shr.u64 	%rd6542, %rd6514, 56;
	xor.b64  	%rd6543, %rd6542, %rd6541;
	mul.lo.s64 	%rd6544, %rd6543, 1099511628211;
	ld.u64 	%rd6545, [%rd6513+8];
	and.b64  	%rd6546, %rd6545, 255;
	xor.b64  	%rd6547, %rd6546, %rd6544;
	mul.lo.s64 	%rd6548, %rd6547, 1099511628211;
	shr.u64 	%rd6549, %rd6545, 8;
	and.b64  	%rd6550, %rd6549, 255;
	xor.b64  	%rd6551, %rd6550, %rd6548;
	mul.lo.s64 	%rd6552, %rd6551, 1099511628211;
	shr.u64 	%rd6553, %rd6545, 16;
	and.b64  	%rd6554, %rd6553, 255;
	xor.b64  	%rd6555, %rd6554, %rd6552;
	mul.lo.s64 	%rd6556, %rd6555, 1099511628211;
	shr.u64 	%rd6557, %rd6545, 24;
	and.b64  	%rd6558, %rd6557, 255;
	xor.b64  	%rd6559, %rd6558, %rd6556;
	mul.lo.s64 	%rd6560, %rd6559, 1099511628211;
	shr.u64 	%rd6561, %rd6545, 32;
	and.b64  	%rd6562, %rd6561, 255;
	xor.b64  	%rd6563, %rd6562, %rd6560;
	mul.lo.s64 	%rd6564, %rd6563, 1099511628211;
	shr.u64 	%rd6565, %rd6545, 40;
	and.b64  	%rd6566, %rd6565, 255;
	xor.b64  	%rd6567, %rd6566, %rd6564;
	mul.lo.s64 	%rd6568, %rd6567, 1099511628211;
	shr.u64 	%rd6569, %rd6545, 48;
	and.b64  	%rd6570, %rd6569, 255;
	xor.b64  	%rd6571, %rd6570, %rd6568;
	mul.lo.s64 	%rd6572, %rd6571, 1099511628211;
	shr.u64 	%rd6573, %rd6545, 56;
	xor.b64  	%rd6574, %rd6573, %rd6572;
	mul.lo.s64 	%rd38272, %rd6574, 1099511628211;
	add.s64 	%rd38270, %rd38270, 2;
	setp.ne.s64 	%p201, %rd38270, %rd38273;
	@%p201 bra 	$L__BB34_1364;
$L__BB34_1365:
	and.b64  	%rd6575, %rd4130, 1;
	setp.eq.b64 	%p202, %rd6575, 1;
	not.pred 	%p203, %p202;
	@%p203 bra 	$L__BB34_1367;
	shl.b64 	%rd6576, %rd38273, 3;
	add.s64 	%rd6577, %rd1949, %rd6576;
	ld.u64 	%rd6578, [%rd6577];
	and.b64  	%rd6579, %rd6578, 255;
	xor.b64  	%rd6580, %rd6579, %rd38272;
	mul.lo.s64 	%rd6581, %rd6580, 1099511628211;
	shr.u64 	%rd6582, %rd6578, 8;
	and.b64  	%rd6583, %rd6582, 255;
	xor.b64  	%rd6584, %rd6583, %rd6581;
	mul.lo.s64 	%rd6585, %rd6584, 1099511628211;
	shr.u64 	%rd6586, %rd6578, 16;
	and.b64  	%rd6587, %rd6586, 255;
	xor.b64  	%rd6588, %rd6587, %rd6585;
	mul.lo.s64 	%rd6589, %rd6588, 1099511628211;
	shr.u64 	%rd6590, %rd6578, 24;
	and.b64  	%rd6591, %rd6590, 255;
	xor.b64  	%rd6592, %rd6591, %rd6589;
	mul.lo.s64 	%rd6593, %rd6592, 1099511628211;
	shr.u64 	%rd6594, %rd6578, 32;
	and.b64  	%rd6595, %rd6594, 255;
	xor.b64  	%rd6596, %rd6595, %rd6593;
	mul.lo.s64 	%rd6597, %rd6596, 1099511628211;
	shr.u64 	%rd6598, %rd6578, 40;
	and.b64  	%rd6599, %rd6598, 255;
	xor.b64  	%rd6600, %rd6599, %rd6597;
	mul.lo.s64 	%rd6601, %rd6600, 1099511628211;
	shr.u64 	%rd6602, %rd6578, 48;
	and.b64  	%rd6603, %rd6602, 255;
	xor.b64  	%rd6604, %rd6603, %rd6601;
	mul.lo.s64 	%rd6605, %rd6604, 1099511628211;
	shr.u64 	%rd6606, %rd6578, 56;
	xor.b64  	%rd6607, %rd6606, %rd6605;
	mul.lo.s64 	%rd38272, %rd6607, 1099511628211;
$L__BB34_1367:
	setp.lt.u64 	%p204, %rd38266, %rd38272;
	mov.u64 	%rd39119, %rd1949;
	@%p204 bra 	$L__BB34_1368;
	bra.uni 	$L__BB34_1373;
$L__BB34_1368:
	mov.u64 	%rd39119, %rd1949;
	mov.u64 	%rd38143, %rd1949;
	bra.uni 	$L__BB34_1373;
$L__BB34_1369:
	setp.eq.s32 	%p205, %r120, 0;
	mov.u64 	%rd39119, %rd1949;
	@%p205 bra 	$L__BB34_1373;
	mov.b64 	%rd38276, 0;
$L__BB34_1371:
	shl.b64 	%rd6609, %rd38276, 3;
	add.s64 	%rd6610, %rd38143, %rd6609;
	ld.u64 	%rd2224, [%rd6610];
	add.s64 	%rd6611, %rd1949, %rd6609;
	ld.u64 	%rd2225, [%rd6611];
	setp.lt.u64 	%p206, %rd2224, %rd2225;
	@%p206 bra 	$L__BB34_1368;
	setp.le.u64 	%p207, %rd2224, %rd2225;
	add.s64 	%rd38276, %rd38276, 1;
	setp.lt.u64 	%p208, %rd38276, %rd1951;
	and.pred  	%p209, %p207, %p208;
	mov.u64 	%rd39119, %rd1949;
	@%p209 bra 	$L__BB34_1371;
$L__BB34_1373:
	setp.eq.s64 	%p210, %rd4130, 0;
	or.b32  	%r225, %r131, 7;
	setp.ge.u32 	%p211, %r225, %r54;
	or.pred  	%p212, %p211, %p210;
	selp.b64 	%rd39373, %rd38143, %rd1950, %p211;
	@%p212 bra 	$L__BB34_1380;
	setp.eq.s64 	%p213, %rd1952, 0;
	@%p213 bra 	$L__BB34_1377;
	and.b64  	%rd2230, %rd4130, -2;
	mov.b64 	%rd38279, 0;
$L__BB34_1376:
	add.s64 	%rd38279, %rd38279, 2;
	setp.ne.s64 	%p214, %rd38279, %rd2230;
	@%p214 bra 	$L__BB34_1376;
$L__BB34_1377:
	setp.lt.u64 	%p215, %rd4130, 2;
	mov.u64 	%rd39373, %rd1950;
	@%p215 bra 	$L__BB34_1380;
	and.b64  	%rd2233, %rd4130, -2;
	mov.b64 	%rd38280, 0;
$L__BB34_1379:
	add.s64 	%rd38280, %rd38280, 2;
	setp.ne.s64 	%p216, %rd38280, %rd2233;
	mov.u64 	%rd39373, %rd1950;
	@%p216 bra 	$L__BB34_1379;
$L__BB34_1380:
	setp.ge.u32 	%p217, %r131, %r54;
	@%p217 bra 	$L__BB34_2223;
	setp.eq.s64 	%p218, %rd4130, 0;
	@%p218 bra 	$L__BB34_1382;
	bra.uni 	$L__BB34_1467;
$L__BB34_1382:
	setp.eq.s32 	%p751, %r120, 0;
	@%p751 bra 	$L__BB34_2223;
	mov.b64 	%rd38352, 0;
$L__BB34_1384:
	shl.b64 	%rd17956, %rd38352, 3;
	add.s64 	%rd17957, %rd39124, %rd17956;
	ld.u64 	%rd2380, [%rd17957];
	add.s64 	%rd17958, %rd38390, %rd17956;
	ld.u64 	%rd2381, [%rd17958];
	setp.lt.u64 	%p752, %rd2380, %rd2381;
	mov.u64 	%rd38353, %rd38390;
	mov.u64 	%rd38354, %rd39124;
	@%p752 bra 	$L__BB34_1386;
	setp.le.u64 	%p753, %rd2380, %rd2381;
	add.s64 	%rd38352, %rd38352, 1;
	setp.lt.u64 	%p754, %rd38352, %rd1951;
	and.pred  	%p755, %p753, %p754;
	mov.u64 	%rd38353, %rd39124;
	mov.u64 	%rd38354, %rd38390;
	@%p755 bra 	$L__BB34_1384;
$L__BB34_1386:
	mov.b64 	%rd38355, 0;
$L__BB34_1387:
	shl.b64 	%rd17961, %rd38355, 3;
	add.s64 	%rd17962, %rd39122, %rd17961;
	ld.u64 	%rd2386, [%rd17962];
	add.s64 	%rd17963, %rd39123, %rd17961;
	ld.u64 	%rd2387, [%rd17963];
	setp.lt.u64 	%p756, %rd2386, %rd2387;
	mov.u64 	%rd38356, %rd39123;
	mov.u64 	%rd38357, %rd39122;
	@%p756 bra 	$L__BB34_1389;
	setp.le.u64 	%p757, %rd2386, %rd2387;
	add.s64 	%rd38355, %rd38355, 1;
	setp.lt.u64 	%p758, %rd38355, %rd1951;
	and.pred  	%p759, %p757, %p758;
	mov.u64 	%rd38356, %rd39122;
	mov.u64 	%rd38357, %rd39123;
	@%p759 bra 	$L__BB34_1387;
$L__BB34_1389:
	mov.b64 	%rd38358, 0;
$L__BB34_1390:
	shl.b64 	%rd17966, %rd38358, 3;
	add.s64 	%rd17967, %rd39120, %rd17966;
	ld.u64 	%rd2392, [%rd17967];
	add.s64 	%rd17968, %rd39121, %rd17966;
	ld.u64 	%rd2393, [%rd17968];
	setp.lt.u64 	%p760, %rd2392, %rd2393;
	mov.u64 	%rd38359, %rd39121;
	mov.u64 	%rd38360, %rd39120;
	@%p760 bra 	$L__BB34_1392;
	setp.le.u64 	%p761, %rd2392, %rd2393;
	add.s64 	%rd38358, %rd38358, 1;
	setp.lt.u64 	%p762, %rd38358, %rd1951;
	and.pred  	%p763, %p761, %p762;
	mov.u64 	%rd38359, %rd39120;
	mov.u64 	%rd38360, %rd39121;
	@%p763 bra 	$L__BB34_1390;
$L__BB34_1392:
	mov.b64 	%rd38361, 0;
$L__BB34_1393:
	shl.b64 	%rd17971, %rd38361, 3;
	add.s64 	%rd17972, %rd39373, %rd17971;
	ld.u64 	%rd2398, [%rd17972];
	add.s64 	%rd17973, %rd39119, %rd17971;
	ld.u64 	%rd2399, [%rd17973];
	setp.lt.u64 	%p764, %rd2398, %rd2399;
	mov.u64 	%rd38362, %rd39119;
	mov.u64 	%rd38363, %rd39373;
	@%p764 bra 	$L__BB34_1395;
	setp.le.u64 	%p765, %rd2398, %rd2399;
	add.s64 	%rd38361, %rd38361, 1;
	setp.lt.u64 	%p766, %rd38361, %rd1951;
	and.pred  	%p767, %p765, %p766;
	mov.u64 	%rd38362, %rd39373;
	mov.u64 	%rd38363, %rd39119;
	@%p767 bra 	$L__BB34_1393;
$L__BB34_1395:
	mov.b64 	%rd38282, 0;
$L__BB34_1396:
	shl.b64 	%rd17976, %rd38282, 3;
	add.s64 	%rd17977, %rd38357, %rd17976;
	ld.u64 	%rd2238, [%rd17977];
	add.s64 	%rd17978, %rd38353, %rd17976;
	ld.u64 	%rd2239, [%rd17978];
	setp.lt.u64 	%p768, %rd2238, %rd2239;
	mov.u64 	%rd38283, %rd38353;
	mov.u64 	%rd38284, %rd38357;
	@%p768 bra 	$L__BB34_1398;
	setp.le.u64 	%p769, %rd2238, %rd2239;
	add.s64 	%rd38282, %rd38282, 1;
	setp.lt.u64 	%p770, %rd38282, %rd1951;
	and.pred  	%p771, %p769, %p770;
	mov.u64 	%rd38283, %rd38357;
	mov.u64 	%rd38284, %rd38353;
	@%p771 bra 	$L__BB34_1396;
$L__BB34_1398:
	mov.b64 	%rd38285, 0;
$L__BB34_1399:
	shl.b64 	%rd17981, %rd38285, 3;
	add.s64 	%rd17982, %rd38360, %rd17981;
	ld.u64 	%rd2244, [%rd17982];
	add.s64 	%rd17983, %rd38356, %rd17981;
	ld.u64 	%rd2245, [%rd17983];
	setp.lt.u64 	%p772, %rd2244, %rd2245;
	mov.u64 	%rd38286, %rd38356;
	mov.u64 	%rd38287, %rd38360;
	@%p772 bra 	$L__BB34_1401;
	setp.le.u64 	%p773, %rd2244, %rd2245;
	add.s64 	%rd38285, %rd38285, 1;
	setp.lt.u64 	%p774, %rd38285, %rd1951;
	and.pred  	%p775, %p773, %p774;
	mov.u64 	%rd38286, %rd38360;
	mov.u64 	%rd38287, %rd38356;
	@%p775 bra 	$L__BB34_1399;
$L__BB34_1401:
	mov.b64 	%rd38288, 0;
$L__BB34_1402:
	shl.b64 	%rd17986, %rd38288, 3;
	add.s64 	%rd17987, %rd38363, %rd17986;
	ld.u64 	%rd2250, [%rd17987];
	add.s64 	%rd17988, %rd38359, %rd17986;
	ld.u64 	%rd2251, [%rd17988];
	setp.lt.u64 	%p776, %rd2250, %rd2251;
	mov.u64 	%rd38289, %rd38359;
	mov.u64 	%rd38290, %rd38363;
	@%p776 bra 	$L__BB34_1404;
	setp.le.u64 	%p777, %rd2250, %rd2251;
	add.s64 	%rd38288, %rd38288, 1;
	setp.lt.u64 	%p778, %rd38288, %rd1951;
	and.pred  	%p779, %p777, %p778;
	mov.u64 	%rd38289, %rd38363;
	mov.u64 	%rd38290, %rd38359;
	@%p779 bra 	$L__BB34_1402;
$L__BB34_1404:
	mov.b64 	%rd38291, 0;
$L__BB34_1405:
	shl.b64 	%rd17991, %rd38291, 3;
	add.s64 	%rd17992, %rd38284, %rd17991;
	ld.u64 	%rd2256, [%rd17992];
	add.s64 	%rd17993, %rd38354, %rd17991;
	ld.u64 	%rd2257, [%rd17993];
	setp.lt.u64 	%p780, %rd2256, %rd2257;
	mov.u64 	%rd38292, %rd38354;
	mov.u64 	%rd38293, %rd38284;
	@%p780 bra 	$L__BB34_1407;
	setp.le.u64 	%p781, %rd2256, %rd2257;
	add.s64 	%rd38291, %rd38291, 1;
	setp.lt.u64 	%p782, %rd38291, %rd1951;
	and.pred  	%p783, %p781, %p782;
	mov.u64 	%rd38292, %rd38284;
	mov.u64 	%rd38293, %rd38354;
	@%p783 bra 	$L__BB34_1405;
$L__BB34_1407:
	mov.b64 	%rd38294, 0;
$L__BB34_1408:
	shl.b64 	%rd17996, %rd38294, 3;
	add.s64 	%rd17997, %rd38287, %rd17996;
	ld.u64 	%rd2262, [%rd17997];
	add.s64 	%rd17998, %rd38283, %rd17996;
	ld.u64 	%rd2263, [%rd17998];
	setp.lt.u64 	%p784, %rd2262, %rd2263;
	mov.u64 	%rd38295, %rd38283;
	mov.u64 	%rd38296, %rd38287;
	@%p784 bra 	$L__BB34_1410;
	setp.le.u64 	%p785, %rd2262, %rd2263;
	add.s64 	%rd38294, %rd38294, 1;
	setp.lt.u64 	%p786, %rd38294, %rd1951;
	and.pred  	%p787, %p785, %p786;
	mov.u64 	%rd38295, %rd38287;
	mov.u64 	%rd38296, %rd38283;
	@%p787 bra 	$L__BB34_1408;
$L__BB34_1410:
	mov.b64 	%rd38297, 0;
$L__BB34_1411:
	shl.b64 	%rd18001, %rd38297, 3;
	add.s64 	%rd18002, %rd38290, %rd18001;
	ld.u64 	%rd2268, [%rd18002];
	add.s64 	%rd18003, %rd38286, %rd18001;
	ld.u64 	%rd2269, [%rd18003];
	setp.lt.u64 	%p788, %rd2268, %rd2269;
	mov.u64 	%rd38298, %rd38286;
	mov.u64 	%rd38299, %rd38290;
	@%p788 bra 	$L__BB34_1413;
	setp.le.u64 	%p789, %rd2268, %rd2269;
	add.s64 	%rd38297, %rd38297, 1;
	setp.lt.u64 	%p790, %rd38297, %rd1951;
	and.pred  	%p791, %p789, %p790;
	mov.u64 	%rd38298, %rd38290;
	mov.u64 	%rd38299, %rd38286;
	@%p791 bra 	$L__BB34_1411;
$L__BB34_1413:
	mov.b64 	%rd38300, 0;
$L__BB34_1414:
	shl.b64 	%rd18006, %rd38300, 3;
	add.s64 	%rd18007, %rd38362, %rd18006;
	ld.u64 	%rd2274, [%rd18007];
	add.s64 	%rd18008, %rd38289, %rd18006;
	ld.u64 	%rd2275, [%rd18008];
	setp.lt.u64 	%p792, %rd2274, %rd2275;
	mov.u64 	%rd38301, %rd38289;
	mov.u64 	%rd38302, %rd38362;
	@%p792 bra 	$L__BB34_1416;
	setp.le.u64 	%p793, %rd2274, %rd2275;
	add.s64 	%rd38300, %rd38300, 1;
	setp.lt.u64 	%p794, %rd38300, %rd1951;
	and.pred  	%p795, %p793, %p794;
	mov.u64 	%rd38301, %rd38362;
	mov.u64 	%rd38302, %rd38289;
	@%p795 bra 	$L__BB34_1414;
$L__BB34_1416:
	mov.b64 	%rd38303, 0;
$L__BB34_1417:
	shl.b64 	%rd18011, %rd38303, 3;
	add.s64 	%rd18012, %rd38296, %rd18011;
	ld.u64 	%rd2280, [%rd18012];
	add.s64 	%rd18013, %rd38292, %rd18011;
	ld.u64 	%rd2281, [%rd18013];
	setp.lt.u64 	%p796, %rd2280, %rd2281;
	mov.u64 	%rd38304, %rd38292;
	mov.u64 	%rd38305, %rd38296;
	@%p796 bra 	$L__BB34_1419;
	setp.le.u64 	%p797, %rd2280, %rd2281;
	add.s64 	%rd38303, %rd38303, 1;
	setp.lt.u64 	%p798, %rd38303, %rd1951;
	and.pred  	%p799, %p797, %p798;
	mov.u64 	%rd38304, %rd38296;
	mov.u64 	%rd38305, %rd38292;
	@%p799 bra 	$L__BB34_1417;
$L__BB34_1419:
	mov.b64 	%rd38306, 0;
$L__BB34_1420:
	shl.b64 	%rd18016, %rd38306, 3;
	add.s64 	%rd18017, %rd38299, %rd18016;
	ld.u64 	%rd2286, [%rd18017];
	add.s64 	%rd18018, %rd38295, %rd18016;
	ld.u64 	%rd2287, [%rd18018];
	setp.lt.u64 	%p800, %rd2286, %rd2287;
	mov.u64 	%rd38307, %rd38295;
	mov.u64 	%rd38308, %rd38299;
	@%p800 bra 	$L__BB34_1422;
	setp.le.u64 	%p801, %rd2286, %rd2287;
	add.s64 	%rd38306, %rd38306, 1;
	setp.lt.u64 	%p802, %rd38306, %rd1951;
	and.pred  	%p803, %p801, %p802;
	mov.u64 	%rd38307, %rd38299;
	mov.u64 	%rd38308, %rd38295;
	@%p803 bra 	$L__BB34_1420;
$L__BB34_1422:
	mov.b64 	%rd38309, 0;
$L__BB34_1423:
	shl.b64 	%rd18021, %rd38309, 3;
	add.s64 	%rd18022, %rd38302, %rd18021;
	ld.u64 	%rd2292, [%rd18022];
	add.s64 	%rd18023, %rd38298, %rd18021;
	ld.u64 	%rd2293, [%rd18023];
	setp.lt.u64 	%p804, %rd2292, %rd2293;
	mov.u64 	%rd38310, %rd38298;
	mov.u64 	%rd38311, %rd38302;
	@%p804 bra 	$L__BB34_1425;
	setp.le.u64 	%p805, %rd2292, %rd2293;
	add.s64 	%rd38309, %rd38309, 1;
	setp.lt.u64 	%p806, %rd38309, %rd1951;
	and.pred  	%p807, %p805, %p806;
	mov.u64 	%rd38310, %rd38302;
	mov.u64 	%rd38311, %rd38298;
	@%p807 bra 	$L__BB34_1423;
$L__BB34_1425:
	mov.b64 	%rd38312, 0;
$L__BB34_1426:
	shl.b64 	%rd18026, %rd38312, 3;
	add.s64 	%rd18027, %rd38305, %rd18026;
	ld.u64 	%rd2298, [%rd18027];
	add.s64 	%rd18028, %rd38293, %rd18026;
	ld.u64 	%rd2299, [%rd18028];
	setp.lt.u64 	%p808, %rd2298, %rd2299;
	mov.u64 	%rd38313, %rd38293;
	mov.u64 	%rd38314, %rd38305;
	@%p808 bra 	$L__BB34_1428;
	setp.le.u64 	%p809, %rd2298, %rd2299;
	add.s64 	%rd38312, %rd38312, 1;
	setp.lt.u64 	%p810, %rd38312, %rd1951;
	and.pred  	%p811, %p809, %p810;
	mov.u64 	%rd38313, %rd38305;
	mov.u64 	%rd38314, %rd38293;
	@%p811 bra 	$L__BB34_1426;
$L__BB34_1428:
	mov.b64 	%rd38315, 0;
$L__BB34_1429:
	shl.b64 	%rd18031, %rd38315, 3;
	add.s64 	%rd18032, %rd38308, %rd18031;
	ld.u64 	%rd2304, [%rd18032];
	add.s64 	%rd18033, %rd38304, %rd18031;
	ld.u64 	%rd2305, [%rd18033];
	setp.lt.u64 	%p812, %rd2304, %rd2305;
	mov.u64 	%rd38316, %rd38304;
	mov.u64 	%rd38317, %rd38308;
	@%p812 bra 	$L__BB34_1431;
	setp.le.u64 	%p813, %rd2304, %rd2305;
	add.s64 	%rd38315, %rd38315, 1;
	setp.lt.u64 	%p814, %rd38315, %rd1951;
	and.pred  	%p815, %p813, %p814;
	mov.u64 	%rd38316, %rd38308;
	mov.u64 	%rd38317, %rd38304;
	@%p815 bra 	$L__BB34_1429;
$L__BB34_1431:
	mov.b64 	%rd38318, 0;
$L__BB34_1432:
	shl.b64 	%rd18036, %rd38318, 3;
	add.s64 	%rd18037, %rd38311, %rd18036;
	ld.u64 	%rd2310, [%rd18037];
	add.s64 	%rd18038, %rd38307, %rd18036;
	ld.u64 	%rd2311, [%rd18038];
	setp.lt.u64 	%p816, %rd2310, %rd2311;
	mov.u64 	%rd38319, %rd38307;
	mov.u64 	%rd38320, %rd38311;
	@%p816 bra 	$L__BB34_1434;
	setp.le.u64 	%p817, %rd2310, %rd2311;
	add.s64 	%rd38318, %rd38318, 1;
	setp.lt.u64 	%p818, %rd38318, %rd1951;
	and.pred  	%p819, %p817, %p818;
	mov.u64 	%rd38319, %rd38311;
	mov.u64 	%rd38320, %rd38307;
	@%p819 bra 	$L__BB34_1432;
$L__BB34_1434:
	mov.b64 	%rd38321, 0;
$L__BB34_1435:
	shl.b64 	%rd18041, %rd38321, 3;
	add.s64 	%rd18042, %rd38301, %rd18041;
	ld.u64 	%rd2316, [%rd18042];
	add.s64 	%rd18043, %rd38310, %rd18041;
	ld.u64 	%rd2317, [%rd18043];
	setp.lt.u64 	%p820, %rd2316, %rd2317;
	mov.u64 	%rd38322, %rd38310;
	mov.u64 	%rd38323, %rd38301;
	@%p820 bra 	$L__BB34_1437;
	setp.le.u64 	%p821, %rd2316, %rd2317;
	add.s64 	%rd38321, %rd38321, 1;
	setp.lt.u64 	%p822, %rd38321, %rd1951;
	and.pred  	%p823, %p821, %p822;
	mov.u64 	%rd38322, %rd38301;
	mov.u64 	%rd38323, %rd38310;
	@%p823 bra 	$L__BB34_1435;
$L__BB34_1437:
	mov.b64 	%rd38324, 0;
$L__BB34_1438:
	shl.b64 	%rd18046, %rd38324, 3;
	add.s64 	%rd18047, %rd38317, %rd18046;
	ld.u64 	%rd2322, [%rd18047];
	add.s64 	%rd18048, %rd38313, %rd18046;
	ld.u64 	%rd2323, [%rd18048];
	setp.lt.u64 	%p824, %rd2322, %rd2323;
	mov.u64 	%rd38325, %rd38313;
	mov.u64 	%rd38326, %rd38317;
	@%p824 bra 	$L__BB34_1440;
	setp.le.u64 	%p825, %rd2322, %rd2323;
	add.s64 	%rd38324, %rd38324, 1;
	setp.lt.u64 	%p826, %rd38324, %rd1951;
	and.pred  	%p827, %p825, %p826;
	mov.u64 	%rd38325, %rd38317;
	mov.u64 	%rd38326, %rd38313;
	@%p827 bra 	$L__BB34_1438;
$L__BB34_1440:
	mov.b64 	%rd38327, 0;
$L__BB34_1441:
	shl.b64 	%rd18051, %rd38327, 3;
	add.s64 	%rd18052, %rd38320, %rd18051;
	ld.u64 	%rd2328, [%rd18052];
	add.s64 	%rd18053, %rd38316, %rd18051;
	ld.u64 	%rd2329, [%rd18053];
	setp.lt.u64 	%p828, %rd2328, %rd2329;
	mov.u64 	%rd38328, %rd38316;
	mov.u64 	%rd38329, %rd38320;
	@%p828 bra 	$L__BB34_1443;
	setp.le.u64 	%p829, %rd2328, %rd2329;
	add.s64 	%rd38327, %rd38327, 1;
	setp.lt.u64 	%p830, %rd38327, %rd1951;
	and.pred  	%p831, %p829, %p830;
	mov.u64 	%rd38328, %rd38320;
	mov.u64 	%rd38329, %rd38316;
	@%p831 bra 	$L__BB34_1441;
$L__BB34_1443:
	mov.b64 	%rd38330, 0;
$L__BB34_1444:
	shl.b64 	%rd18056, %rd38330, 3;
	add.s64 	%rd18057, %rd38323, %rd18056;
	ld.u64 	%rd2334, [%rd18057];
	add.s64 	%rd18058, %rd38319, %rd18056;
	ld.u64 	%rd2335, [%rd18058];
	setp.lt.u64 	%p832, %rd2334, %rd2335;
	mov.u64 	%rd38331, %rd38319;
	mov.u64 	%rd38332, %rd38323;
	@%p832 bra 	$L__BB34_1446;
	setp.le.u64 	%p833, %rd2334, %rd2335;
	add.s64 	%rd38330, %rd38330, 1;
	setp.lt.u64 	%p834, %rd38330, %rd1951;
	and.pred  	%p835, %p833, %p834;
	mov.u64 	%rd38331, %rd38323;
	mov.u64 	%rd38332, %rd38319;
	@%p835 bra 	$L__BB34_1444;
$L__BB34_1446:
	mov.b64 	%rd38333, 0;
$L__BB34_1447:
	shl.b64 	%rd18061, %rd38333, 3;
	add.s64 	%rd18062, %rd38326, %rd18061;
	ld.u64 	%rd2340, [%rd18062];
	add.s64 	%rd18063, %rd38314, %rd18061;
	ld.u64 	%rd2341, [%rd18063];
	setp.lt.u64 	%p836, %rd2340, %rd2341;
	mov.u64 	%rd38334, %rd38314;
	mov.u64 	%rd38390, %rd38326;
	@%p836 bra 	$L__BB34_1449;
	setp.le.u64 	%p837, %rd2340, %rd2341;
	add.s64 	%rd38333, %rd38333, 1;
	setp.lt.u64 	%p838, %rd38333, %rd1951;
	and.pred  	%p839, %p837, %p838;
	mov.u64 	%rd38334, %rd38326;
	mov.u64 	%rd38390, %rd38314;
	@%p839 bra 	$L__BB34_1447;
$L__BB34_1449:
	mov.b64 	%rd38336, 0;
$L__BB34_1450:
	shl.b64 	%rd18066, %rd38336, 3;
	add.s64 	%rd18067, %rd38329, %rd18066;
	ld.u64 	%rd2346, [%rd18067];
	add.s64 	%rd18068, %rd38325, %rd18066;
	ld.u64 	%rd2347, [%rd18068];
	setp.lt.u64 	%p840, %rd2346, %rd2347;
	mov.u64 	%rd38337, %rd38325;
	mov.u64 	%rd38338, %rd38329;
	@%p840 bra 	$L__BB34_1452;
	setp.le.u64 	%p841, %rd2346, %rd2347;
	add.s64 	%rd38336, %rd38336, 1;
	setp.lt.u64 	%p842, %rd38336, %rd1951;
	and.pred  	%p843, %p841, %p842;
	mov.u64 	%rd38337, %rd38329;
	mov.u64 	%rd38338, %rd38325;
	@%p843 bra 	$L__BB34_1450;
$L__BB34_1452:
	mov.b64 	%rd38339, 0;
$L__BB34_1453:
	shl.b64 	%rd18071, %rd38339, 3;
	add.s64 	%rd18072, %rd38332, %rd18071;
	ld.u64 	%rd2352, [%rd18072];
	add.s64 	%rd18073, %rd38328, %rd18071;
	ld.u64 	%rd2353, [%rd18073];
	setp.lt.u64 	%p844, %rd2352, %rd2353;
	mov.u64 	%rd38340, %rd38328;
	mov.u64 	%rd38341, %rd38332;
	@%p844 bra 	$L__BB34_1455;
	setp.le.u64 	%p845, %rd2352, %rd2353;
	add.s64 	%rd38339, %rd38339, 1;
	setp.lt.u64 	%p846, %rd38339, %rd1951;
	and.pred  	%p847, %p845, %p846;
	mov.u64 	%rd38340, %rd38332;
	mov.u64 	%rd38341, %rd38328;
	@%p847 bra 	$L__BB34_1453;
$L__BB34_1455:
	mov.b64 	%rd38342, 0;
$L__BB34_1456:
	shl.b64 	%rd18076, %rd38342, 3;
	add.s64 	%rd18077, %rd38322, %rd18076;
	ld.u64 	%rd2358, [%rd18077];
	add.s64 	%rd18078, %rd38331, %rd18076;
	ld.u64 	%rd2359, [%rd18078];
	setp.lt.u64 	%p848, %rd2358, %rd2359;
	mov.u64 	%rd39373, %rd38331;
	mov.u64 	%rd38344, %rd38322;
	@%p848 bra 	$L__BB34_1458;
	setp.le.u64 	%p849, %rd2358, %rd2359;
	add.s64 	%rd38342, %rd38342, 1;
	setp.lt.u64 	%p850, %rd38342, %rd1951;
	and.pred  	%p851, %p849, %p850;
	mov.u64 	%rd39373, %rd38322;
	mov.u64 	%rd38344, %rd38331;
	@%p851 bra 	$L__BB34_1456;
$L__BB34_1458:
	mov.b64 	%rd38345, 0;
$L__BB34_1459:
	shl.b64 	%rd18081, %rd38345, 3;
	add.s64 	%rd18082, %rd38338, %rd18081;
	ld.u64 	%rd2364, [%rd18082];
	add.s64 	%rd18083, %rd38334, %rd18081;
	ld.u64 	%rd2365, [%rd18083];
	setp.lt.u64 	%p852, %rd2364, %rd2365;
	mov.u64 	%rd39123, %rd38334;
	mov.u64 	%rd39124, %rd38338;
	@%p852 bra 	$L__BB34_1461;
	setp.le.u64 	%p853, %rd2364, %rd2365;
	add.s64 	%rd38345, %rd38345, 1;
	setp.lt.u64 	%p854, %rd38345, %rd1951;
	and.pred  	%p855, %p853, %p854;
	mov.u64 	%rd39123, %rd38338;
	mov.u64 	%rd39124, %rd38334;
	@%p855 bra 	$L__BB34_1459;
$L__BB34_1461:
	mov.b64 	%rd38348, 0;
$L__BB34_1462:
	shl.b64 	%rd18086, %rd38348, 3;
	add.s64 	%rd18087, %rd38341, %rd18086;
	ld.u64 	%rd2370, [%rd18087];
	add.s64 	%rd18088, %rd38337, %rd18086;
	ld.u64 	%rd2371, [%rd18088];
	setp.lt.u64 	%p856, %rd2370, %rd2371;
	mov.u64 	%rd39121, %rd38337;
	mov.u64 	%rd39122, %rd38341;
	@%p856 bra 	$L__BB34_1464;
	setp.le.u64 	%p857, %rd2370, %rd2371;
	add.s64 	%rd38348, %rd38348, 1;
	setp.lt.u64 	%p858, %rd38348, %rd1951;
	and.pred  	%p859, %p857, %p858;
	mov.u64 	%rd39121, %rd38341;
	mov.u64 	%rd39122, %rd38337;
	@%p859 bra 	$L__BB34_1462;
$L__BB34_1464:
	mov.b64 	%rd38351, 0;
$L__BB34_1465:
	shl.b64 	%rd18091, %rd38351, 3;
	add.s64 	%rd18092, %rd38344, %rd18091;
	ld.u64 	%rd2376, [%rd18092];
	add.s64 	%rd18093, %rd38340, %rd18091;
	ld.u64 	%rd2377, [%rd18093];
	setp.lt.u64 	%p860, %rd2376, %rd2377;
	mov.u64 	%rd39119, %rd38340;
	mov.u64 	%rd39120, %rd38344;
	@%p860 bra 	$L__BB34_2223;
	setp.le.u64 	%p861, %rd2376, %rd2377;
	add.s64 	%rd38351, %rd38351, 1;
	setp.lt.u64 	%p862, %rd38351, %rd1951;
	and.pred  	%p863, %p861, %p862;
	mov.u64 	%rd39119, %rd38344;
	mov.u64 	%rd39120, %rd38340;
	@%p863 bra 	$L__BB34_1465;
	bra.uni 	$L__BB34_2223;
$L__BB34_1467:
	and.b64  	%rd2403, %rd4130, 1;
	setp.eq.s64 	%p219, %rd1952, 0;
	mov.b64 	%rd38366, -3750763034362895579;
	mov.b64 	%rd38367, 0;
	@%p219 bra 	$L__BB34_1470;
	mov.b64 	%rd38366, -3750763034362895579;
	mov.b64 	%rd38364, 0;
$L__BB34_1469:
	shl.b64 	%rd6620, %rd38364, 3;
	add.s64 	%rd6621, %rd39124, %rd6620;
	ld.u64 	%rd6622, [%rd6621];
	and.b64  	%rd6623, %rd6622, 255;
	xor.b64  	%rd6624, %rd6623, %rd38366;
	mul.lo.s64 	%rd6625, %rd6624, 1099511628211;
	shr.u64 	%rd6626, %rd6622, 8;
	and.b64  	%rd6627, %rd6626, 255;
	xor.b64  	%rd6628, %rd6627, %rd6625;
	mul.lo.s64 	%rd6629, %rd6628, 1099511628211;
	shr.u64 	%rd6630, %rd6622, 16;
	and.b64  	%rd6631, %rd6630, 255;
	xor.b64  	%rd6632, %rd6631, %rd6629;
	mul.lo.s64 	%rd6633, %rd6632, 1099511628211;
	shr.u64 	%rd6634, %rd6622, 24;
	and.b64  	%rd6635, %rd6634, 255;
	xor.b64  	%rd6636, %rd6635, %rd6633;
	mul.lo.s64 	%rd6637, %rd6636, 1099511628211;
	shr.u64 	%rd6638, %rd6622, 32;
	and.b64  	%rd6639, %rd6638, 255;
	xor.b64  	%rd6640, %rd6639, %rd6637;
	mul.lo.s64 	%rd6641, %rd6640, 1099511628211;
	shr.u64 	%rd6642, %rd6622, 40;
	and.b64  	%rd6643, %rd6642, 255;
	xor.b64  	%rd6644, %rd6643, %rd6641;
	mul.lo.s64 	%rd6645, %rd6644, 1099511628211;
	shr.u64 	%rd6646, %rd6622, 48;
	and.b64  	%rd6647, %rd6646, 255;
	xor.b64  	%rd6648, %rd6647, %rd6645;
	mul.lo.s64 	%rd6649, %rd6648, 1099511628211;
	shr.u64 	%rd6650, %rd6622, 56;
	xor.b64  	%rd6651, %rd6650, %rd6649;
	mul.lo.s64 	%rd6652, %rd6651, 1099511628211;
	ld.u64 	%rd6653, [%rd6621+8];
	and.b64  	%rd6654, %rd6653, 255;
	xor.b64  	%rd6655, %rd6654, %rd6652;
	mul.lo.s64 	%rd6656, %rd6655, 1099511628211;
	shr.u64 	%rd6657, %rd6653, 8;
	and.b64  	%rd6658, %rd6657, 255;
	xor.b64  	%rd6659, %rd6658, %rd6656;
	mul.lo.s64 	%rd6660, %rd6659, 1099511628211;
	shr.u64 	%rd6661, %rd6653, 16;
	and.b64  	%rd6662, %rd6661, 255;
	xor.b64  	%rd6663, %rd6662, %rd6660;
	mul.lo.s64 	%rd6664, %rd6663, 1099511628211;
	shr.u64 	%rd6665, %rd6653, 24;
	and.b64  	%rd6666, %rd6665, 255;
	xor.b64  	%rd6667, %rd6666, %rd6664;
	mul.lo.s64 	%rd6668, %rd6667, 1099511628211;
	shr.u64 	%rd6669, %rd6653, 32;
	and.b64  	%rd6670, %rd6669, 255;
	xor.b64  	%rd6671, %rd6670, %rd6668;
	mul.lo.s64 	%rd6672, %rd6671, 1099511628211;
	shr.u64 	%rd6673, %rd6653, 40;
	and.b64  	%rd6674, %rd6673, 255;
	xor.b64  	%rd6675, %rd6674, %rd6672;
	mul.lo.s64 	%rd6676, %rd6675, 1099511628211;
	shr.u64 	%rd6677, %rd6653, 48;
	and.b64  	%rd6678, %rd6677, 255;
	xor.b64  	%rd6679, %rd6678, %rd6676;
	mul.lo.s64 	%rd6680, %rd6679, 1099511628211;
	shr.u64 	%rd6681, %rd6653, 56;
	xor.b64  	%rd6682, %rd6681, %rd6680;
	mul.lo.s64 	%rd38366, %rd6682, 1099511628211;
	add.s64 	%rd38364, %rd38364, 2;
	and.b64  	%rd38367, %rd4130, -2;
	setp.ne.s64 	%p220, %rd38364, %rd38367;
	@%p220 bra 	$L__BB34_1469;
$L__BB34_1470:
	setp.eq.s64 	%p221, %rd2403, 0;
	@%p221 bra 	$L__BB34_1472;
	shl.b64 	%rd6683, %rd38367, 3;
	add.s64 	%rd6684, %rd39124, %rd6683;
	ld.u64 	%rd6685, [%rd6684];
	and.b64  	%rd6686, %rd6685, 255;
	xor.b64  	%rd6687, %rd6686, %rd38366;
	mul.lo.s64 	%rd6688, %rd6687, 1099511628211;
	shr.u64 	%rd6689, %rd6685, 8;
	and.b64  	%rd6690, %rd6689, 255;
	xor.b64  	%rd6691, %rd6690, %rd6688;
	mul.lo.s64 	%rd6692, %rd6691, 1099511628211;
	shr.u64 	%rd6693, %rd6685, 16;
	and.b64  	%rd6694, %rd6693, 255;
	xor.b64  	%rd6695, %rd6694, %rd6692;
	mul.lo.s64 	%rd6696, %rd6695, 1099511628211;
	shr.u64 	%rd6697, %rd6685, 24;
	and.b64  	%rd6698, %rd6697, 255;
	xor.b64  	%rd6699, %rd6698, %rd6696;
	mul.lo.s64 	%rd6700, %rd6699, 1099511628211;
	shr.u64 	%rd6701, %rd6685, 32;
	and.b64  	%rd6702, %rd6701, 255;
	xor.b64  	%rd6703, %rd6702, %rd6700;
	mul.lo.s64 	%rd6704, %rd6703, 1099511628211;
	shr.u64 	%rd6705, %rd6685, 40;
	and.b64  	%rd6706, %rd6705, 255;
	xor.b64  	%rd6707, %rd6706, %rd6704;
	mul.lo.s64 	%rd6708, %rd6707, 1099511628211;
	shr.u64 	%rd6709, %rd6685, 48;
	and.b64  	%rd6710, %rd6709, 255;
	xor.b64  	%rd6711, %rd6710, %rd6708;
	mul.lo.s64 	%rd6712, %rd6711, 1099511628211;
	shr.u64 	%rd6713, %rd6685, 56;
	xor.b64  	%rd6714, %rd6713, %rd6712;
	mul.lo.s64 	%rd38366, %rd6714, 1099511628211;
$L__BB34_1472:
	setp.eq.s64 	%p222, %rd1952, 0;
	mov.b64 	%rd38372, -3750763034362895579;
	mov.b64 	%rd38373, 0;
	@%p222 bra 	$L__BB34_1475;
	mov.b64 	%rd38372, -3750763034362895579;
	mov.b64 	%rd38370, 0;
$L__BB34_1474:
	shl.b64 	%rd6720, %rd38370, 3;
	add.s64 	%rd6721, %rd38390, %rd6720;
	ld.u64 	%rd6722, [%rd6721];
	and.b64  	%rd6723, %rd6722, 255;
	xor.b64  	%rd6724, %rd6723, %rd38372;
	mul.lo.s64 	%rd6725, %rd6724, 1099511628211;
	shr.u64 	%rd6726, %rd6722, 8;
	and.b64  	%rd6727, %rd6726, 255;
	xor.b64  	%rd6728, %rd6727, %rd6725;
	mul.lo.s64 	%rd6729, %rd6728, 1099511628211;
	shr.u64 	%rd6730, %rd6722, 16;
	and.b64  	%rd6731, %rd6730, 255;
	xor.b64  	%rd6732, %rd6731, %rd6729;
	mul.lo.s64 	%rd6733, %rd6732, 1099511628211;
	shr.u64 	%rd6734, %rd6722, 24;
	and.b64  	%rd6735, %rd6734, 255;
	xor.b64  	%rd6736, %rd6735, %rd6733;
	mul.lo.s64 	%rd6737, %rd6736, 1099511628211;
	shr.u64 	%rd6738, %rd6722, 32;
	and.b64  	%rd6739, %rd6738, 255;
	xor.b64  	%rd6740, %rd6739, %rd6737;
	mul.lo.s64 	%rd6741, %rd6740, 1099511628211;
	shr.u64 	%rd6742, %rd6722, 40;
	and.b64  	%rd6743, %rd6742, 255;
	xor.b64  	%rd6744, %rd6743, %rd6741;
	mul.lo.s64 	%rd6745, %rd6744, 1099511628211;
	shr.u64 	%rd6746, %rd6722, 48;
	and.b64  	%rd6747, %rd6746, 255;
	xor.b64  	%rd6748, %rd6747, %rd6745;
	mul.lo.s64 	%rd6749, %rd6748, 1099511628211;
	shr.u64 	%rd6750, %rd6722, 56;
	xor.b64  	%rd6751, %rd6750, %rd6749;
	mul.lo.s64 	%rd6752, %rd6751, 1099511628211;
	ld.u64 	%rd6753, [%rd6721+8];
	and.b64  	%rd6754, %rd6753, 255;
	xor.b64  	%rd6755, %rd6754, %rd6752;
	mul.lo.s64 	%rd6756, %rd6755, 1099511628211;
	shr.u64 	%rd6757, %rd6753, 8;
	and.b64  	%rd6758, %rd6757, 255;
	xor.b64  	%rd6759, %rd6758, %rd6756;
	mul.lo.s64 	%rd6760, %rd6759, 1099511628211;
	shr.u64 	%rd6761, %rd6753, 16;
	and.b64  	%rd6762, %rd6761, 255;
	xor.b64  	%rd6763, %rd6762, %rd6760;
	mul.lo.s64 	%rd6764, %rd6763, 1099511628211;
	shr.u64 	%rd6765, %rd6753, 24;
	and.b64  	%rd6766, %rd6765, 255;
	xor.b64  	%rd6767, %rd6766, %rd6764;
	mul.lo.s64 	%rd6768, %rd6767, 1099511628211;
	shr.u64 	%rd6769, %rd6753, 32;
	and.b64  	%rd6770, %rd6769, 255;
	xor.b64  	%rd6771, %rd6770, %rd6768;
	mul.lo.s64 	%rd6772, %rd6771, 1099511628211;
	shr.u64 	%rd6773, %rd6753, 40;
	and.b64  	%rd6774, %rd6773, 255;
	xor.b64  	%rd6775, %rd6774, %rd6772;
	mul.lo.s64 	%rd6776, %rd6775, 1099511628211;
	shr.u64 	%rd6777, %rd6753, 48;
	and.b64  	%rd6778, %rd6777, 255;
	xor.b64  	%rd6779, %rd6778, %rd6776;
	mul.lo.s64 	%rd6780, %rd6779, 1099511628211;
	shr.u64 	%rd6781, %rd6753, 56;
	xor.b64  	%rd6782, %rd6781, %rd6780;
	mul.lo.s64 	%rd38372, %rd6782, 1099511628211;
	add.s64 	%rd38370, %rd38370, 2;
	and.b64  	%rd38373, %rd4130, -2;
	setp.ne.s64 	%p223, %rd38370, %rd38373;
	@%p223 bra 	$L__BB34_1474;
$L__BB34_1475:
	setp.eq.s64 	%p224, %rd2403, 0;
	@%p224 bra 	$L__BB34_1477;
	shl.b64 	%rd6783, %rd38373, 3;
	add.s64 	%rd6784, %rd38390, %rd6783;
	ld.u64 	%rd6785, [%rd6784];
	and.b64  	%rd6786, %rd6785, 255;
	xor.b64  	%rd6787, %rd6786, %rd38372;
	mul.lo.s64 	%rd6788, %rd6787, 1099511628211;
	shr.u64 	%rd6789, %rd6785, 8;
	and.b64  	%rd6790, %rd6789, 255;
	xor.b64  	%rd6791, %rd6790, %rd6788;
	mul.lo.s64 	%rd6792, %rd6791, 1099511628211;
	shr.u64 	%rd6793, %rd6785, 16;
	and.b64  	%rd6794, %rd6793, 255;
	xor.b64  	%rd6795, %rd6794, %rd6792;
	mul.lo.s64 	%rd6796, %rd6795, 1099511628211;
	shr.u64 	%rd6797, %rd6785, 24;
	and.b64  	%rd6798, %rd6797, 255;
	xor.b64  	%rd6799, %rd6798, %rd6796;
	mul.lo.s64 	%rd6800, %rd6799, 1099511628211;
	shr.u64 	%rd6801, %rd6785, 32;
	and.b64  	%rd6802, %rd6801, 255;
	xor.b64  	%rd6803, %rd6802, %rd6800;
	mul.lo.s64 	%rd6804, %rd6803, 1099511628211;
	shr.u64 	%rd6805, %rd6785, 40;
	and.b64  	%rd6806, %rd6805, 255;
	xor.b64  	%rd6807, %rd6806, %rd6804;
	mul.lo.s64 	%rd6808, %rd6807, 1099511628211;
	shr.u64 	%rd6809, %rd6785, 48;
	and.b64  	%rd6810, %rd6809, 255;
	xor.b64  	%rd6811, %rd6810, %rd6808;
	mul.lo.s64 	%rd6812, %rd6811, 1099511628211;
	shr.u64 	%rd6813, %rd6785, 56;
	xor.b64  	%rd6814, %rd6813, %rd6812;
	mul.lo.s64 	%rd38372, %rd6814, 1099511628211;
$L__BB34_1477:
	setp.ne.s64 	%p225, %rd38366, %rd38372;
	@%p225 bra 	$L__BB34_1482;
	setp.eq.s32 	%p233, %r120, 0;
	mov.u64 	%rd38389, %rd39124;
	@%p233 bra 	$L__BB34_1494;
	mov.b64 	%rd38376, 0;
$L__BB34_1480:
	shl.b64 	%rd7016, %rd38376, 3;
	add.s64 	%rd7017, %rd39124, %rd7016;
	ld.u64 	%rd2425, [%rd7017];
	add.s64 	%rd7018, %rd38390, %rd7016;
	ld.u64 	%rd2426, [%rd7018];
	setp.lt.u64 	%p234, %rd2425, %rd2426;
	@%p234 bra 	$L__BB34_1493;
	setp.le.u64 	%p235, %rd2425, %rd2426;
	add.s64 	%rd38376, %rd38376, 1;
	setp.lt.u64 	%p236, %rd38376, %rd1951;
	and.pred  	%p237, %p235, %p236;
	mov.u64 	%rd38389, %rd39124;
	@%p237 bra 	$L__BB34_1480;
	bra.uni 	$L__BB34_1494;
$L__BB34_1482:
	setp.eq.s64 	%p226, %rd1952, 0;
	mov.b64 	%rd38379, -3750763034362895579;
	mov.b64 	%rd38380, 0;
	@%p226 bra 	$L__BB34_1485;
	mov.b64 	%rd38379, -3750763034362895579;
	mov.b64 	%rd38377, 0;
	and.b64  	%rd38380, %rd4130, -2;
$L__BB34_1484:
	shl.b64 	%rd6820, %rd38377, 3;
	add.s64 	%rd6821, %rd39124, %rd6820;
	ld.u64 	%rd6822, [%rd6821];
	and.b64  	%rd6823, %rd6822, 255;
	xor.b64  	%rd6824, %rd6823, %rd38379;
	mul.lo.s64 	%rd6825, %rd6824, 1099511628211;
	shr.u64 	%rd6826, %rd6822, 8;
	and.b64  	%rd6827, %rd6826, 255;
	xor.b64  	%rd6828, %rd6827, %rd6825;
	mul.lo.s64 	%rd6829, %rd6828, 1099511628211;
	shr.u64 	%rd6830, %rd6822, 16;
	and.b64  	%rd6831, %rd6830, 255;
	xor.b64  	%rd6832, %rd6831, %rd6829;
	mul.lo.s64 	%rd6833, %rd6832, 1099511628211;
	shr.u64 	%rd6834, %rd6822, 24;
	and.b64  	%rd6835, %rd6834, 255;
	xor.b64  	%rd6836, %rd6835, %rd6833;
	mul.lo.s64 	%rd6837, %rd6836, 1099511628211;
	shr.u64 	%rd6838, %rd6822, 32;
	and.b64  	%rd6839, %rd6838, 255;
	xor.b64  	%rd6840, %rd6839, %rd6837;
	mul.lo.s64 	%rd6841, %rd6840, 1099511628211;
	shr.u64 	%rd6842, %rd6822, 40;
	and.b64  	%rd6843, %rd6842, 255;
	xor.b64  	%rd6844, %rd6843, %rd6841;
	mul.lo.s64 	%rd6845, %rd6844, 1099511628211;
	shr.u64 	%rd6846, %rd6822, 48;
	and.b64  	%rd6847, %rd6846, 255;
	xor.b64  	%rd6848, %rd6847, %rd6845;
	mul.lo.s64 	%rd6849, %rd6848, 1099511628211;
	shr.u64 	%rd6850, %rd6822, 56;
	xor.b64  	%rd6851, %rd6850, %rd6849;
	mul.lo.s64 	%rd6852, %rd6851, 1099511628211;
	ld.u64 	%rd6853, [%rd6821+8];
	and.b64  	%rd6854, %rd6853, 255;
	xor.b64  	%rd6855, %rd6854, %rd6852;
	mul.lo.s64 	%rd6856, %rd6855, 1099511628211;
	shr.u64 	%rd6857, %rd6853, 8;
	and.b64  	%rd6858, %rd6857, 255;
	xor.b64  	%rd6859, %rd6858, %rd6856;
	mul.lo.s64 	%rd6860, %rd6859, 1099511628211;
	shr.u64 	%rd6861, %rd6853, 16;
	and.b64  	%rd6862, %rd6861, 255;
	xor.b64  	%rd6863, %rd6862, %rd6860;
	mul.lo.s64 	%rd6864, %rd6863, 1099511628211;
	shr.u64 	%rd6865, %rd6853, 24;
	and.b64  	%rd6866, %rd6865, 255;
	xor.b64  	%rd6867, %rd6866, %rd6864;
	mul.lo.s64 	%rd6868, %rd6867, 1099511628211;
	shr.u64 	%rd6869, %rd6853, 32;
	and.b64  	%rd6870, %rd6869, 255;
	xor.b64  	%rd6871, %rd6870, %rd6868;
	mul.lo.s64 	%rd6872, %rd6871, 1099511628211;
	shr.u64 	%rd6873, %rd6853, 40;
	and.b64  	%rd6874, %rd6873, 255;
	xor.b64  	%rd6875, %rd6874, %rd6872;
	mul.lo.s64 	%rd6876, %rd6875, 1099511628211;
	shr.u64 	%rd6877, %rd6853, 48;
	and.b64  	%rd6878, %rd6877, 255;
	xor.b64  	%rd6879, %rd6878, %rd6876;
	mul.lo.s64 	%rd6880, %rd6879, 1099511628211;
	shr.u64 	%rd6881, %rd6853, 56;
	xor.b64  	%rd6882, %rd6881, %rd6880;
	mul.lo.s64 	%rd38379, %rd6882, 1099511628211;
	add.s64 	%rd38377, %rd38377, 2;
	setp.ne.s64 	%p227, %rd38377, %rd38380;
	@%p227 bra 	$L__BB34_1484;
$L__BB34_1485:
	setp.eq.s64 	%p228, %rd2403, 0;
	@%p228 bra 	$L__BB34_1487;
	shl.b64 	%rd6883, %rd38380, 3;
	add.s64 	%rd6884, %rd39124, %rd6883;
	ld.u64 	%rd6885, [%rd6884];
	and.b64  	%rd6886, %rd6885, 255;
	xor.b64  	%rd6887, %rd6886, %rd38379;
	mul.lo.s64 	%rd6888, %rd6887, 1099511628211;
	shr.u64 	%rd6889, %rd6885, 8;
	and.b64  	%rd6890, %rd6889, 255;
	xor.b64  	%rd6891, %rd6890, %rd6888;
	mul.lo.s64 	%rd6892, %rd6891, 1099511628211;
	shr.u64 	%rd6893, %rd6885, 16;
	and.b64  	%rd6894, %rd6893, 255;
	xor.b64  	%rd6895, %rd6894, %rd6892;
	mul.lo.s64 	%rd6896, %rd6895, 1099511628211;
	shr.u64 	%rd6897, %rd6885, 24;
	and.b64  	%rd6898, %rd6897, 255;
	xor.b64  	%rd6899, %rd6898, %rd6896;
	mul.lo.s64 	%rd6900, %rd6899, 1099511628211;
	shr.u64 	%rd6901, %rd6885, 32;
	and.b64  	%rd6902, %rd6901, 255;
	xor.b64  	%rd6903, %rd6902, %rd6900;
	mul.lo.s64 	%rd6904, %rd6903, 1099511628211;
	shr.u64 	%rd6905, %rd6885, 40;
	and.b64  	%rd6906, %rd6905, 255;
	xor.b64  	%rd6907, %rd6906, %rd6904;
	mul.lo.s64 	%rd6908, %rd6907, 1099511628211;
	shr.u64 	%rd6909, %rd6885, 48;
	and.b64  	%rd6910, %rd6909, 255;
	xor.b64  	%rd6911, %rd6910, %rd6908;
	mul.lo.s64 	%rd6912, %rd6911, 1099511628211;
	shr.u64 	%rd6913, %rd6885, 56;
	xor.b64  	%rd6914, %rd6913, %rd6912;
	mul.lo.s64 	%rd38379, %rd6914, 1099511628211;
$L__BB34_1487:
	setp.eq.s64 	%p229, %rd1952, 0;
	mov.b64 	%rd38385, -3750763034362895579;
	mov.b64 	%rd38386, 0;
	@%p229 bra 	$L__BB34_1490;
	mov.b64 	%rd38385, -3750763034362895579;
	mov.b64 	%rd38383, 0;
$L__BB34_1489:
	shl.b64 	%rd6920, %rd38383, 3;
	add.s64 	%rd6921, %rd38390, %rd6920;
	ld.u64 	%rd6922, [%rd6921];
	and.b64  	%rd6923, %rd6922, 255;
	xor.b64  	%rd6924, %rd6923, %rd38385;
	mul.lo.s64 	%rd6925, %rd6924, 1099511628211;
	shr.u64 	%rd6926, %rd6922, 8;
	and.b64  	%rd6927, %rd6926, 255;
	xor.b64  	%rd6928, %rd6927, %rd6925;
	mul.lo.s64 	%rd6929, %rd6928, 1099511628211;
	shr.u64 	%rd6930, %rd6922, 16;
	and.b64  	%rd6931, %rd6930, 255;
	xor.b64  	%rd6932, %rd6931, %rd6929;
	mul.lo.s64 	%rd6933, %rd6932, 1099511628211;
	shr.u64 	%rd6934, %rd6922, 24;
	and.b64  	%rd6935, %rd6934, 255;
	xor.b64  	%rd6936, %rd6935, %rd6933;
	mul.lo.s64 	%rd6937, %rd6936, 1099511628211;
	shr.u64 	%rd6938, %rd6922, 32;
	and.b64  	%rd6939, %rd6938, 255;
	xor.b64  	%rd6940, %rd6939, %rd6937;
	mul.lo.s64 	%rd6941, %rd6940, 1099511628211;
	shr.u64 	%rd6942, %rd6922, 40;
	and.b64  	%rd6943, %rd6942, 255;
	xor.b64  	%rd6944, %rd6943, %rd6941;
	mul.lo.s64 	%rd6945, %rd6944, 1099511628211;
	shr.u64 	%rd6946, %rd6922, 48;
	and.b64  	%rd6947, %rd6946, 255;
	xor.b64  	%rd6948, %rd6947, %rd6945;
	mul.lo.s64 	%rd6949, %rd6948, 1099511628211;
	shr.u64 	%rd6950, %rd6922, 56;
	xor.b64  	%rd6951, %rd6950, %rd6949;
	mul.lo.s64 	%rd6952, %rd6951, 1099511628211;
	ld.u64 	%rd6953, [%rd6921+8];
	and.b64  	%rd6954, %rd6953, 255;
	xor.b64  	%rd6955, %rd6954, %rd6952;
	mul.lo.s64 	%rd6956, %rd6955, 1099511628211;
	shr.u64 	%rd6957, %rd6953, 8;
	and.b64  	%rd6958, %rd6957, 255;
	xor.b64  	%rd6959, %rd6958, %rd6956;
	mul.lo.s64 	%rd6960, %rd6959, 1099511628211;
	shr.u64 	%rd6961, %rd6953, 16;
	and.b64  	%rd6962, %rd6961, 255;
	xor.b64  	%rd6963, %rd6962, %rd6960;
	mul.lo.s64 	%rd6964, %rd6963, 1099511628211;
	shr.u64 	%rd6965, %rd6953, 24;
	and.b64  	%rd6966, %rd6965, 255;
	xor.b64  	%rd6967, %rd6966, %rd6964;
	mul.lo.s64 	%rd6968, %rd6967, 1099511628211;
	shr.u64 	%rd6969, %rd6953, 32;
	and.b64  	%rd6970, %rd6969, 255;
	xor.b64  	%rd6971, %rd6970, %rd6968;
	mul.lo.s64 	%rd6972, %rd6971, 1099511628211;
	shr.u64 	%rd6973, %rd6953, 40;
	and.b64  	%rd6974, %rd6973, 255;
	xor.b64  	%rd6975, %rd6974, %rd6972;
	mul.lo.s64 	%rd6976, %rd6975, 1099511628211;
	shr.u64 	%rd6977, %rd6953, 48;
	and.b64  	%rd6978, %rd6977, 255;
	xor.b64  	%rd6979, %rd6978, %rd6976;
	mul.lo.s64 	%rd6980, %rd6979, 1099511628211;
	shr.u64 	%rd6981, %rd6953, 56;
	xor.b64  	%rd6982, %rd6981, %rd6980;
	mul.lo.s64 	%rd38385, %rd6982, 1099511628211;
	add.s64 	%rd38383, %rd38383, 2;
	and.b64  	%rd38386, %rd4130, -2;
	setp.ne.s64 	%p230, %rd38383, %rd38386;
	@%p230 bra 	$L__BB34_1489;
$L__BB34_1490:
	setp.eq.s64 	%p231, %rd2403, 0;
	@%p231 bra 	$L__BB34_1492;
	shl.b64 	%rd6983, %rd38386, 3;
	add.s64 	%rd6984, %rd38390, %rd6983;
	ld.u64 	%rd6985, [%rd6984];
	and.b64  	%rd6986, %rd6985, 255;
	xor.b64  	%rd6987, %rd6986, %rd38385;
	mul.lo.s64 	%rd6988, %rd6987, 1099511628211;
	shr.u64 	%rd6989, %rd6985, 8;
	and.b64  	%rd6990, %rd6989, 255;
	xor.b64  	%rd6991, %rd6990, %rd6988;
	mul.lo.s64 	%rd6992, %rd6991, 1099511628211;
	shr.u64 	%rd6993, %rd6985, 16;
	and.b64  	%rd6994, %rd6993, 255;
	xor.b64  	%rd6995, %rd6994, %rd6992;
	mul.lo.s64 	%rd6996, %rd6995, 1099511628211;
	shr.u64 	%rd6997, %rd6985, 24;
	and.b64  	%rd6998, %rd6997, 255;
	xor.b64  	%rd6999, %rd6998, %rd6996;
	mul.lo.s64 	%rd7000, %rd6999, 1099511628211;
	shr.u64 	%rd7001, %rd6985, 32;
	and.b64  	%rd7002, %rd7001, 255;
	xor.b64  	%rd7003, %rd7002, %rd7000;
	mul.lo.s64 	%rd7004, %rd7003, 1099511628211;
	shr.u64 	%rd7005, %rd6985, 40;
	and.b64  	%rd7006, %rd7005, 255;
	xor.b64  	%rd7007, %rd7006, %rd7004;
	mul.lo.s64 	%rd7008, %rd7007, 1099511628211;
	shr.u64 	%rd7009, %rd6985, 48;
	and.b64  	%rd7010, %rd7009, 255;
	xor.b64  	%rd7011, %rd7010, %rd7008;
	mul.lo.s64 	%rd7012, %rd7011, 1099511628211;
	shr.u64 	%rd7013, %rd6985, 56;
	xor.b64  	%rd7014, %rd7013, %rd7012;
	mul.lo.s64 	%rd38385, %rd7014, 1099511628211;
$L__BB34_1492:
	setp.ge.u64 	%p232, %rd38379, %rd38385;
	mov.u64 	%rd38389, %rd39124;
	@%p232 bra 	$L__BB34_1494;
$L__BB34_1493:
	mov.u64 	%rd38389, %rd38390;
	mov.u64 	%rd38390, %rd39124;
$L__BB34_1494:
	setp.eq.s64 	%p238, %rd1952, 0;
	mov.b64 	%rd38393, -3750763034362895579;
	mov.b64 	%rd38394, 0;
	@%p238 bra 	$L__BB34_1497;
	mov.b64 	%rd38393, -3750763034362895579;
	mov.b64 	%rd38391, 0;
$L__BB34_1496:
	shl.b64 	%rd7025, %rd38391, 3;
	add.s64 	%rd7026, %rd39122, %rd7025;
	ld.u64 	%rd7027, [%rd7026];
	and.b64  	%rd7028, %rd7027, 255;
	xor.b64  	%rd7029, %rd7028, %rd38393;
	mul.lo.s64 	%rd7030, %rd7029, 1099511628211;
	shr.u64 	%rd7031, %rd7027, 8;
	and.b64  	%rd7032, %rd7031, 255;
	xor.b64  	%rd7033, %rd7032, %rd7030;
	mul.lo.s64 	%rd7034, %rd7033, 1099511628211;
	shr.u64 	%rd7035, %rd7027, 16;
	and.b64  	%rd7036, %rd7035, 255;
	xor.b64  	%rd7037, %rd7036, %rd7034;
	mul.lo.s64 	%rd7038, %rd7037, 1099511628211;
	shr.u64 	%rd7039, %rd7027, 24;
	and.b64  	%rd7040, %rd7039, 255;
	xor.b64  	%rd7041, %rd7040, %rd7038;
	mul.lo.s64 	%rd7042, %rd7041, 1099511628211;
	shr.u64 	%rd7043, %rd7027, 32;
	and.b64  	%rd7044, %rd7043, 255;
	xor.b64  	%rd7045, %rd7044, %rd7042;
	mul.lo.s64 	%rd7046, %rd7045, 1099511628211;
	shr.u64 	%rd7047, %rd7027, 40;
	and.b64  	%rd7048, %rd7047, 255;
	xor.b64  	%rd7049, %rd7048, %rd7046;
	mul.lo.s64 	%rd7050, %rd7049, 1099511628211;
	shr.u64 	%rd7051, %rd7027, 48;
	and.b64  	%rd7052, %rd7051, 255;
	xor.b64  	%rd7053, %rd7052, %rd7050;
	mul.lo.s64 	%rd7054, %rd7053, 1099511628211;
	shr.u64 	%rd7055, %rd7027, 56;
	xor.b64  	%rd7056, %rd7055, %rd7054;
	mul.lo.s64 	%rd7057, %rd7056, 1099511628211;
	ld.u64 	%rd7058, [%rd7026+8];
	and.b64  	%rd7059, %rd7058, 255;
	xor.b64  	%rd7060, %rd7059, %rd7057;
	mul.lo.s64 	%rd7061, %rd7060, 1099511628211;
	shr.u64 	%rd7062, %rd7058, 8;
	and.b64  	%rd7063, %rd7062, 255;
	xor.b64  	%rd7064, %rd7063, %rd7061;
	mul.lo.s64 	%rd7065, %rd7064, 1099511628211;
	shr.u64 	%rd7066, %rd7058, 16;
	and.b64  	%rd7067, %rd7066, 255;
	xor.b64  	%rd7068, %rd7067, %rd7065;
	mul.lo.s64 	%rd7069, %rd7068, 1099511628211;
	shr.u64 	%rd7070, %rd7058, 24;
	and.b64  	%rd7071, %rd7070, 255;
	xor.b64  	%rd7072, %rd7071, %rd7069;
	mul.lo.s64 	%rd7073, %rd7072, 1099511628211;
	shr.u64 	%rd7074, %rd7058, 32;
	and.b64  	%rd7075, %rd7074, 255;
	xor.b64  	%rd7076, %rd7075, %rd7073;
	mul.lo.s64 	%rd7077, %rd7076, 1099511628211;
	shr.u64 	%rd7078, %rd7058, 40;
	and.b64  	%rd7079, %rd7078, 255;
	xor.b64  	%rd7080, %rd7079, %rd7077;
	mul.lo.s64 	%rd7081, %rd7080, 1099511628211;
	shr.u64 	%rd7082, %rd7058, 48;
	and.b64  	%rd7083, %rd7082, 255;
	xor.b64  	%rd7084, %rd7083, %rd7081;
	mul.lo.s64 	%rd7085, %rd7084, 1099511628211;
	shr.u64 	%rd7086, %rd7058, 56;
	xor.b64  	%rd7087, %rd7086, %rd7085;
	mul.lo.s64 	%rd38393, %rd7087, 1099511628211;
	add.s64 	%rd38391, %rd38391, 2;
	and.b64  	%rd38394, %rd4130, -2;
	setp.ne.s64 	%p239, %rd38391, %rd38394;
	@%p239 bra 	$L__BB34_1496;
$L__BB34_1497:
	setp.eq.s64 	%p240, %rd2403, 0;
	@%p240 bra 	$L__BB34_1499;
	shl.b64 	%rd7088, %rd38394, 3;
	add.s64 	%rd7089, %rd39122, %rd7088;
	ld.u64 	%rd7090, [%rd7089];
	and.b64  	%rd7091, %rd7090, 255;
	xor.b64  	%rd7092, %rd7091, %rd38393;
	mul.lo.s64 	%rd7093, %rd7092, 1099511628211;
	shr.u64 	%rd7094, %rd7090, 8;
	and.b64  	%rd7095, %rd7094, 255;
	xor.b64  	%rd7096, %rd7095, %rd7093;
	mul.lo.s64 	%rd7097, %rd7096, 1099511628211;
	shr.u64 	%rd7098, %rd7090, 16;
	and.b64  	%rd7099, %rd7098, 255;
	xor.b64  	%rd7100, %rd7099, %rd7097;
	mul.lo.s64 	%rd7101, %rd7100, 1099511628211;
	shr.u64 	%rd7102, %rd7090, 24;
	and.b64  	%rd7103, %rd7102, 255;
	xor.b64  	%rd7104, %rd7103, %rd7101;
	mul.lo.s64 	%rd7105, %rd7104, 1099511628211;
	shr.u64 	%rd7106, %rd7090, 32;
	and.b64  	%rd7107, %rd7106, 255;
	xor.b64  	%rd7108, %rd7107, %rd7105;
	mul.lo.s64 	%rd7109, %rd7108, 1099511628211;
	shr.u64 	%rd7110, %rd7090, 40;
	and.b64  	%rd7111, %rd7110, 255;
	xor.b64  	%rd7112, %rd7111, %rd7109;
	mul.lo.s64 	%rd7113, %rd7112, 1099511628211;
	shr.u64 	%rd7114, %rd7090, 48;
	and.b64  	%rd7115, %rd7114, 255;
	xor.b64  	%rd7116, %rd7115, %rd7113;
	mul.lo.s64 	%rd7117, %rd7116, 1099511628211;
	shr.u64 	%rd7118, %rd7090, 56;
	xor.b64  	%rd7119, %rd7118, %rd7117;
	mul.lo.s64 	%rd38393, %rd7119, 1099511628211;
$L__BB34_1499:
	setp.eq.s64 	%p241, %rd1952, 0;
	mov.b64 	%rd38399, -3750763034362895579;
	mov.b64 	%rd38400, 0;
	@%p241 bra 	$L__BB34_1502;
	mov.b64 	%rd38399, -3750763034362895579;
	mov.b64 	%rd38397, 0;
$L__BB34_1501:
	shl.b64 	%rd7125, %rd38397, 3;
	add.s64 	%rd7126, %rd39123, %rd7125;
	ld.u64 	%rd7127, [%rd7126];
	and.b64  	%rd7128, %rd7127, 255;
	xor.b64  	%rd7129, %rd7128, %rd38399;
	mul.lo.s64 	%rd7130, %rd7129, 1099511628211;
	shr.u64 	%rd7131, %rd7127, 8;
	and.b64  	%rd7132, %rd7131, 255;
	xor.b64  	%rd7133, %rd7132, %rd7130;
	mul.lo.s64 	%rd7134, %rd7133, 1099511628211;
	shr.u64 	%rd7135, %rd7127, 16;
	and.b64  	%rd7136, %rd7135, 255;
	xor.b64  	%rd7137, %rd7136, %rd7134;
	mul.lo.s64 	%rd7138, %rd7137, 1099511628211;
	shr.u64 	%rd7139, %rd7127, 24;
	and.b64  	%rd7140, %rd7139, 255;
	xor.b64  	%rd7141, %rd7140, %rd7138;
	mul.lo.s64 	%rd7142, %rd7141, 1099511628211;
	shr.u64 	%rd7143, %rd7127, 32;
	and.b64  	%rd7144, %rd7143, 255;
	xor.b64  	%rd7145, %rd7144, %rd7142;
	mul.lo.s64 	%rd7146, %rd7145, 1099511628211;
	shr.u64 	%rd7147, %rd7127, 40;
	and.b64  	%rd7148, %rd7147, 255;
	xor.b64  	%rd7149, %rd7148, %rd7146;
	mul.lo.s64 	%rd7150, %rd7149, 1099511628211;
	shr.u64 	%rd7151, %rd7127, 48;
	and.b64  	%rd7152, %rd7151, 255;
	xor.b64  	%rd7153, %rd7152, %rd7150;
	mul.lo.s64 	%rd7154, %rd7153, 1099511628211;
	shr.u64 	%rd7155, %rd7127, 56;
	xor.b64  	%rd7156, %rd7155, %rd7154;
	mul.lo.s64 	%rd7157, %rd7156, 1099511628211;
	ld.u64 	%rd7158, [%rd7126+8];
	and.b64  	%rd7159, %rd7158, 255;
	xor.b64  	%rd7160, %rd7159, %rd7157;
	mul.lo.s64 	%rd7161, %rd7160, 1099511628211;
	shr.u64 	%rd7162, %rd7158, 8;
	and.b64  	%rd7163, %rd7162, 255;
	xor.b64  	%rd7164, %rd7163, %rd7161;
	mul.lo.s64 	%rd7165, %rd7164, 1099511628211;
	shr.u64 	%rd7166, %rd7158, 16;
	and.b64  	%rd7167, %rd7166, 255;
	xor.b64  	%rd7168, %rd7167, %rd7165;
	mul.lo.s64 	%rd7169, %rd7168, 1099511628211;
	shr.u64 	%rd7170, %rd7158, 24;
	and.b64  	%rd7171, %rd7170, 255;
	xor.b64  	%rd7172, %rd7171, %rd7169;
	mul.lo.s64 	%rd7173, %rd7172, 1099511628211;
	shr.u64 	%rd7174, %rd7158, 32;
	and.b64  	%rd7175, %rd7174, 255;
	xor.b64  	%rd7176, %rd7175, %rd7173;
	mul.lo.s64 	%rd7177, %rd7176, 1099511628211;
	shr.u64 	%rd7178, %rd7158, 40;
	and.b64  	%rd7179, %rd7178, 255;
	xor.b64  	%rd7180, %rd7179, %rd7177;
	mul.lo.s64 	%rd7181, %rd7180, 1099511628211;
	shr.u64 	%rd7182, %rd7158, 48;
	and.b64  	%rd7183, %rd7182, 255;
	xor.b64  	%rd7184, %rd7183, %rd7181;
	mul.lo.s64 	%rd7185, %rd7184, 1099511628211;
	shr.u64 	%rd7186, %rd7158, 56;
	xor.b64  	%rd7187, %rd7186, %rd7185;
	mul.lo.s64 	%rd38399, %rd7187, 1099511628211;
	add.s64 	%rd38397, %rd38397, 2;
	and.b64  	%rd38400, %rd4130, -2;
	setp.ne.s64 	%p242, %rd38397, %rd38400;
	@%p242 bra 	$L__BB34_1501;
$L__BB34_1502:
	setp.eq.s64 	%p243, %rd2403, 0;
	@%p243 bra 	$L__BB34_1504;
	shl.b64 	%rd7188, %rd38400, 3;
	add.s64 	%rd7189, %rd39123, %rd7188;
	ld.u64 	%rd7190, [%rd7189];
	and.b64  	%rd7191, %rd7190, 255;
	xor.b64  	%rd7192, %rd7191, %rd38399;
	mul.lo.s64 	%rd7193, %rd7192, 1099511628211;
	shr.u64 	%rd7194, %rd7190, 8;
	and.b64  	%rd7195, %rd7194, 255;
	xor.b64  	%rd7196, %rd7195, %rd7193;
	mul.lo.s64 	%rd7197, %rd7196, 1099511628211;
	shr.u64 	%rd7198, %rd7190, 16;
	and.b64  	%rd7199, %rd7198, 255;
	xor.b64  	%rd7200, %rd7199, %rd7197;
	mul.lo.s64 	%rd7201, %rd7200, 1099511628211;
	shr.u64 	%rd7202, %rd7190, 24;
	and.b64  	%rd7203, %rd7202, 255;
	xor.b64  	%rd7204, %rd7203, %rd7201;
	mul.lo.s64 	%rd7205, %rd7204, 1099511628211;
	shr.u64 	%rd7206, %rd7190, 32;
	and.b64  	%rd7207, %rd7206, 255;
	xor.b64  	%rd7208, %rd7207, %rd7205;
	mul.lo.s64 	%rd7209, %rd7208, 1099511628211;
	shr.u64 	%rd7210, %rd7190, 40;
	and.b64  	%rd7211, %rd7210, 255;
	xor.b64  	%rd7212, %rd7211, %rd7209;
	mul.lo.s64 	%rd7213, %rd7212, 1099511628211;
	shr.u64 	%rd7214, %rd7190, 48;
	and.b64  	%rd7215, %rd7214, 255;
	xor.b64  	%rd7216, %rd7215, %rd7213;
	mul.lo.s64 	%rd7217, %rd7216, 1099511628211;
	shr.u64 	%rd7218, %rd7190, 56;
	xor.b64  	%rd7219, %rd7218, %rd7217;
	mul.lo.s64 	%rd38399, %rd7219, 1099511628211;
$L__BB34_1504:
	setp.eq.s64 	%p244, %rd38393, %rd38399;
	@%p244 bra 	$L__BB34_1517;
	setp.eq.s64 	%p245, %rd1952, 0;
	mov.b64 	%rd38405, -3750763034362895579;
	mov.b64 	%rd38406, 0;
	@%p245 bra 	$L__BB34_1508;
	mov.b64 	%rd38405, -3750763034362895579;
	mov.b64 	%rd38403, 0;
	and.b64  	%rd38406, %rd4130, -2;
$L__BB34_1507:
	shl.b64 	%rd7225, %rd38403, 3;
	add.s64 	%rd7226, %rd39122, %rd7225;
	ld.u64 	%rd7227, [%rd7226];
	and.b64  	%rd7228, %rd7227, 255;
	xor.b64  	%rd7229, %rd7228, %rd38405;
	mul.lo.s64 	%rd7230, %rd7229, 1099511628211;
	shr.u64 	%rd7231, %rd7227, 8;
	and.b64  	%rd7232, %rd7231, 255;
	xor.b64  	%rd7233, %rd7232, %rd7230;
	mul.lo.s64 	%rd7234, %rd7233, 1099511628211;
	shr.u64 	%rd7235, %rd7227, 16;
	and.b64  	%rd7236, %rd7235, 255;
	xor.b64  	%rd7237, %rd7236, %rd7234;
	mul.lo.s64 	%rd7238, %rd7237, 1099511628211;
	shr.u64 	%rd7239, %rd7227, 24;
	and.b64  	%rd7240, %rd7239, 255;
	xor.b64  	%rd7241, %rd7240, %rd7238;
	mul.lo.s64 	%rd7242, %rd7241, 1099511628211;
	shr.u64 	%rd7243, %rd7227, 32;
	and.b64  	%rd7244, %rd7243, 255;
	xor.b64  	%rd7245, %rd7244, %rd7242;
	mul.lo.s64 	%rd7246, %rd7245, 1099511628211;
	shr.u64 	%rd7247, %rd7227, 40;
	and.b64  	%rd7248, %rd7247, 255;
	xor.b64  	%rd7249, %rd7248, %rd7246;
	mul.lo.s64 	%rd7250, %rd7249, 1099511628211;
	shr.u64 	%rd7251, %rd7227, 48;
	and.b64  	%rd7252, %rd7251, 255;
	xor.b64  	%rd7253, %rd7252, %rd7250;
	mul.lo.s64 	%rd7254, %rd7253, 1099511628211;
	shr.u64 	%rd7255, %rd7227, 56;
	xor.b64  	%rd7256, %rd7255, %rd7254;
	mul.lo.s64 	%rd7257, %rd7256, 1099511628211;
	ld.u64 	%rd7258, [%rd7226+8];
	and.b64  	%rd7259, %rd7258, 255;
	xor.b64  	%rd7260, %rd7259, %rd7257;
	mul.lo.s64 	%rd7261, %rd7260, 1099511628211;
	shr.u64 	%rd7262, %rd7258, 8;
	and.b64  	%rd7263, %rd7262, 255;
	xor.b64  	%rd7264, %rd7263, %rd7261;
	mul.lo.s64 	%rd7265, %rd7264, 1099511628211;
	shr.u64 	%rd7266, %rd7258, 16;
	and.b64  	%rd7267, %rd7266, 255;
	xor.b64  	%rd7268, %rd7267, %rd7265;
	mul.lo.s64 	%rd7269, %rd7268, 1099511628211;
	shr.u64 	%rd7270, %rd7258, 24;
	and.b64  	%rd7271, %rd7270, 255;
	xor.b64  	%rd7272, %rd7271, %rd7269;
	mul.lo.s64 	%rd7273, %rd7272, 1099511628211;
	shr.u64 	%rd7274, %rd7258, 32;
	and.b64  	%rd7275, %rd7274, 255;
	xor.b64  	%rd7276, %rd7275, %rd7273;
	mul.lo.s64 	%rd7277, %rd7276, 1099511628211;
	shr.u64 	%rd7278, %rd7258, 40;
	and.b64  	%rd7279, %rd7278, 255;
	xor.b64  	%rd7280, %rd7279, %rd7277;
	mul.lo.s64 	%rd7281, %rd7280, 1099511628211;
	shr.u64 	%rd7282, %rd7258, 48;
	and.b64  	%rd7283, %rd7282, 255;
	xor.b64  	%rd7284, %rd7283, %rd7281;
	mul.lo.s64 	%rd7285, %rd7284, 1099511628211;
	shr.u64 	%rd7286, %rd7258, 56;
	xor.b64  	%rd7287, %rd7286, %rd7285;
	mul.lo.s64 	%rd38405, %rd7287, 1099511628211;
	add.s64 	%rd38403, %rd38403, 2;
	setp.ne.s64 	%p246, %rd38403, %rd38406;
	@%p246 bra 	$L__BB34_1507;
$L__BB34_1508:
	setp.eq.s64 	%p247, %rd2403, 0;
	@%p247 bra 	$L__BB34_1510;
	shl.b64 	%rd7288, %rd38406, 3;
	add.s64 	%rd7289, %rd39122, %rd7288;
	ld.u64 	%rd7290, [%rd7289];
	and.b64  	%rd7291, %rd7290, 255;
	xor.b64  	%rd7292, %rd7291, %rd38405;
	mul.lo.s64 	%rd7293, %rd7292, 1099511628211;
	shr.u64 	%rd7294, %rd7290, 8;
	and.b64  	%rd7295, %rd7294, 255;
	xor.b64  	%rd7296, %rd7295, %rd7293;
	mul.lo.s64 	%rd7297, %rd7296, 1099511628211;
	shr.u64 	%rd7298, %rd7290, 16;
	and.b64  	%rd7299, %rd7298, 255;
	xor.b64  	%rd7300, %rd7299, %rd7297;
	mul.lo.s64 	%rd7301, %rd7300, 1099511628211;
	shr.u64 	%rd7302, %rd7290, 24;
	and.b64  	%rd7303, %rd7302, 255;
	xor.b64  	%rd7304, %rd7303, %rd7301;
	mul.lo.s64 	%rd7305, %rd7304, 1099511628211;
	shr.u64 	%rd7306, %rd7290, 32;
	and.b64  	%rd7307, %rd7306, 255;
	xor.b64  	%rd7308, %rd7307, %rd7305;
	mul.lo.s64 	%rd7309, %rd7308, 1099511628211;
	shr.u64 	%rd7310, %rd7290, 40;
	and.b64  	%rd7311, %rd7310, 255;
	xor.b64  	%rd7312, %rd7311, %rd7309;
	mul.lo.s64 	%rd7313, %rd7312, 1099511628211;
	shr.u64 	%rd7314, %rd7290, 48;
	and.b64  	%rd7315, %rd7314, 255;
	xor.b64  	%rd7316, %rd7315, %rd7313;
	mul.lo.s64 	%rd7317, %rd7316, 1099511628211;
	shr.u64 	%rd7318, %rd7290, 56;
	xor.b64  	%rd7319, %rd7318, %rd7317;
	mul.lo.s64 	%rd38405, %rd7319, 1099511628211;
$L__BB34_1510:
	setp.eq.s64 	%p248, %rd1952, 0;
	mov.b64 	%rd38411, -3750763034362895579;
	mov.b64 	%rd38412, 0;
	@%p248 bra 	$L__BB34_1513;
	mov.b64 	%rd38411, -3750763034362895579;
	mov.b64 	%rd38409, 0;
$L__BB34_1512:
	shl.b64 	%rd7325, %rd38409, 3;
	add.s64 	%rd7326, %rd39123, %rd7325;
	ld.u64 	%rd7327, [%rd7326];
	and.b64  	%rd7328, %rd7327, 255;
	xor.b64  	%rd7329, %rd7328, %rd38411;
	mul.lo.s64 	%rd7330, %rd7329, 1099511628211;
	shr.u64 	%rd7331, %rd7327, 8;
	and.b64  	%rd7332, %rd7331, 255;
	xor.b64  	%rd7333, %rd7332, %rd7330;
	mul.lo.s64 	%rd7334, %rd7333, 1099511628211;
	shr.u64 	%rd7335, %rd7327, 16;
	and.b64  	%rd7336, %rd7335, 255;
	xor.b64  	%rd7337, %rd7336, %rd7334;
	mul.lo.s64 	%rd7338, %rd7337, 1099511628211;
	shr.u64 	%rd7339, %rd7327, 24;
	and.b64  	%rd7340, %rd7339, 255;
	xor.b64  	%rd7341, %rd7340, %rd7338;
	mul.lo.s64 	%rd7342, %rd7341, 1099511628211;
	shr.u64 	%rd7343, %rd7327, 32;
	and.b64  	%rd7344, %rd7343, 255;
	xor.b64  	%rd7345, %rd7344, %rd7342;
	mul.lo.s64 	%rd7346, %rd7345, 1099511628211;
	shr.u64 	%rd7347, %rd7327, 40;
	and.b64  	%rd7348, %rd7347, 255;
	xor.b64  	%rd7349, %rd7348, %rd7346;
	mul.lo.s64 	%rd7350, %rd7349, 1099511628211;
	shr.u64 	%rd7351, %rd7327, 48;
	and.b64  	%rd7352, %rd7351, 255;
	xor.b64  	%rd7353, %rd7352, %rd7350;
	mul.lo.s64 	%rd7354, %rd7353, 1099511628211;
	shr.u64 	%rd7355, %rd7327, 56;
	xor.b64  	%rd7356, %rd7355, %rd7354;
	mul.lo.s64 	%rd7357, %rd7356, 1099511628211;
	ld.u64 	%rd7358, [%rd7326+8];
	and.b64  	%rd7359, %rd7358, 255;
	xor.b64  	%rd7360, %rd7359, %rd7357;
	mul.lo.s64 	%rd7361, %rd7360, 1099511628211;
	shr.u64 	%rd7362, %rd7358, 8;
	and.b64  	%rd7363, %rd7362, 255;
	xor.b64  	%rd7364, %rd7363, %rd7361;
	mul.lo.s64 	%rd7365, %rd7364, 1099511628211;
	shr.u64 	%rd7366, %rd7358, 16;
	and.b64  	%rd7367, %rd7366, 255;
	xor.b64  	%rd7368, %rd7367, %rd7365;
	mul.lo.s64 	%rd7369, %rd7368, 1099511628211;
	shr.u64 	%rd7370, %rd7358, 24;
	and.b64  	%rd7371, %rd7370, 255;
	xor.b64  	%rd7372, %rd7371, %rd7369;
	mul.lo.s64 	%rd7373, %rd7372, 1099511628211;
	shr.u64 	%rd7374, %rd7358, 32;
	and.b64  	%rd7375, %rd7374, 255;
	xor.b64  	%rd7376, %rd7375, %rd7373;
	mul.lo.s64 	%rd7377, %rd7376, 1099511628211;
	shr.u64 	%rd7378, %rd7358, 40;
	and.b64  	%rd7379, %rd7378, 255;
	xor.b64  	%rd7380, %rd7379, %rd7377;
	mul.lo.s64 	%rd7381, %rd7380, 1099511628211;
	shr.u64 	%rd7382, %rd7358, 48;
	and.b64  	%rd7383, %rd7382, 255;
	xor.b64  	%rd7384, %rd7383, %rd7381;
	mul.lo.s64 	%rd7385, %rd7384, 1099511628211;
	shr.u64 	%rd7386, %rd7358, 56;
	xor.b64  	%rd7387, %rd7386, %rd7385;
	mul.lo.s64 	%rd38411, %rd7387, 1099511628211;
	add.s64 	%rd38409, %rd38409, 2;
	and.b64  	%rd38412, %rd4130, -2;
	setp.ne.s64 	%p249, %rd38409, %rd38412;
	@%p249 bra 	$L__BB34_1512;
$L__BB34_1513:
	setp.eq.s64 	%p250, %rd2403, 0;
	@%p250 bra 	$L__BB34_1515;
	shl.b64 	%rd7388, %rd38412, 3;
	add.s64 	%rd7389, %rd39123, %rd7388;
	ld.u64 	%rd7390, [%rd7389];
	and.b64  	%rd7391, %rd7390, 255;
	xor.b64  	%rd7392, %rd7391, %rd38411;
	mul.lo.s64 	%rd7393, %rd7392, 1099511628211;
	shr.u64 	%rd7394, %rd7390, 8;
	and.b64  	%rd7395, %rd7394, 255;
	xor.b64  	%rd7396, %rd7395, %rd7393;
	mul.lo.s64 	%rd7397, %rd7396, 1099511628211;
	shr.u64 	%rd7398, %rd7390, 16;
	and.b64  	%rd7399, %rd7398, 255;
	xor.b64  	%rd7400, %rd7399, %rd7397;
	mul.lo.s64 	%rd7401, %rd7400, 1099511628211;
	shr.u64 	%rd7402, %rd7390, 24;
	and.b64  	%rd7403, %rd7402, 255;
	xor.b64  	%rd7404, %rd7403, %rd7401;
	mul.lo.s64 	%rd7405, %rd7404, 1099511628211;
	shr.u64 	%rd7406, %rd7390, 32;
	and.b64  	%rd7407, %rd7406, 255;
	xor.b64  	%rd7408, %rd7407, %rd7405;
	mul.lo.s64 	%rd7409, %rd7408, 1099511628211;
	shr.u64 	%rd7410, %rd7390, 40;
	and.b64  	%rd7411, %rd7410, 255;
	xor.b64  	%rd7412, %rd7411, %rd7409;
	mul.lo.s64 	%rd7413, %rd7412, 1099511628211;
	shr.u64 	%rd7414, %rd7390, 48;
	and.b64  	%rd7415, %rd7414, 255;
	xor.b64  	%rd7416, %rd7415, %rd7413;
	mul.lo.s64 	%rd7417, %rd7416, 1099511628211;
	shr.u64 	%rd7418, %rd7390, 56;
	xor.b64  	%rd7419, %rd7418, %rd7417;
	mul.lo.s64 	%rd38411, %rd7419, 1099511628211;
$L__BB34_1515:
	setp.lt.u64 	%p251, %rd38405, %rd38411;
	mov.u64 	%rd38416, %rd39122;
	@%p251 bra 	$L__BB34_1516;
	bra.uni 	$L__BB34_1521;
$L__BB34_1516:
	mov.u64 	%rd38416, %rd39123;
	mov.u64 	%rd39123, %rd39122;
	bra.uni 	$L__BB34_1521;
$L__BB34_1517:
	setp.eq.s32 	%p252, %r120, 0;
	mov.u64 	%rd38416, %rd39122;
	@%p252 bra 	$L__BB34_1521;
	mov.b64 	%rd38415, 0;
$L__BB34_1519:
	shl.b64 	%rd7421, %rd38415, 3;
	add.s64 	%rd7422, %rd39122, %rd7421;
	ld.u64 	%rd2491, [%rd7422];
	add.s64 	%rd7423, %rd39123, %rd7421;
	ld.u64 	%rd2492, [%rd7423];
	setp.lt.u64 	%p253, %rd2491, %rd2492;
	@%p253 bra 	$L__BB34_1516;
	setp.le.u64 	%p254, %rd2491, %rd2492;
	add.s64 	%rd38415, %rd38415, 1;
	setp.lt.u64 	%p255, %rd38415, %rd1951;
	and.pred  	%p256, %p254, %p255;
	mov.u64 	%rd38416, %rd39122;
	@%p256 bra 	$L__BB34_1519;
$L__BB34_1521:
	setp.eq.s64 	%p257, %rd1952, 0;
	mov.b64 	%rd38420, -3750763034362895579;
	mov.b64 	%rd38421, 0;
	@%p257 bra 	$L__BB34_1524;
	mov.b64 	%rd38420, -3750763034362895579;
	mov.b64 	%rd38418, 0;
$L__BB34_1523:
	shl.b64 	%rd7430, %rd38418, 3;
	add.s64 	%rd7431, %rd39120, %rd7430;
	ld.u64 	%rd7432, [%rd7431];
	and.b64  	%rd7433, %rd7432, 255;
	xor.b64  	%rd7434, %rd7433, %rd38420;
	mul.lo.s64 	%rd7435, %rd7434, 1099511628211;
	shr.u64 	%rd7436, %rd7432, 8;
	and.b64  	%rd7437, %rd7436, 255;
	xor.b64  	%rd7438, %rd7437, %rd7435;
	mul.lo.s64 	%rd7439, %rd7438, 1099511628211;
	shr.u64 	%rd7440, %rd7432, 16;
	and.b64  	%rd7441, %rd7440, 255;
	xor.b64  	%rd7442, %rd7441, %rd7439;
	mul.lo.s64 	%rd7443, %rd7442, 1099511628211;
	shr.u64 	%rd7444, %rd7432, 24;
	and.b64  	%rd7445, %rd7444, 255;
	xor.b64  	%rd7446, %rd7445, %rd7443;
	mul.lo.s64 	%rd7447, %rd7446, 1099511628211;
	shr.u64 	%rd7448, %rd7432, 32;
	and.b64  	%rd7449, %rd7448, 255;
	xor.b64  	%rd7450, %rd7449, %rd7447;
	mul.lo.s64 	%rd7451, %rd7450, 1099511628211;
	shr.u64 	%rd7452, %rd7432, 40;
	and.b64  	%rd7453, %rd7452, 255;
	xor.b64  	%rd7454, %rd7453, %rd7451;
	mul.lo.s64 	%rd7455, %rd7454, 1099511628211;
	shr.u64 	%rd7456, %rd7432, 48;
	and.b64  	%rd7457, %rd7456, 255;
	xor.b64  	%rd7458, %rd7457, %rd7455;
	mul.lo.s64 	%rd7459, %rd7458, 1099511628211;
	shr.u64 	%rd7460, %rd7432, 56;
	xor.b64  	%rd7461, %rd7460, %rd7459;
	mul.lo.s64 	%rd7462, %rd7461, 1099511628211;
	ld.u64 	%rd7463, [%rd7431+8];
	and.b64  	%rd7464, %rd7463, 255;
	xor.b64  	%rd7465, %rd7464, %rd7462;
	mul.lo.s64 	%rd7466, %rd7465, 1099511628211;
	shr.u64 	%rd7467, %rd7463, 8;
	and.b64  	%rd7468, %rd7467, 255;
	xor.b64  	%rd7469, %rd7468, %rd7466;
	mul.lo.s64 	%rd7470, %rd7469, 1099511628211;
	shr.u64 	%rd7471, %rd7463, 16;
	and.b64  	%rd7472, %rd7471, 255;
	xor.b64  	%rd7473, %rd7472, %rd7470;
	mul.lo.s64 	%rd7474, %rd7473, 1099511628211;
	shr.u64 	%rd7475, %rd7463, 24;
	and.b64  	%rd7476, %rd7475, 255;
	xor.b64  	%rd7477, %rd7476, %rd7474;
	mul.lo.s64 	%rd7478, %rd7477, 1099511628211;
	shr.u64 	%rd7479, %rd7463, 32;
	and.b64  	%rd7480, %rd7479, 255;
	xor.b64  	%rd7481, %rd7480, %rd7478;
	mul.lo.s64 	%rd7482, %rd7481, 1099511628211;
	shr.u64 	%rd7483, %rd7463, 40;
	and.b64  	%rd7484, %rd7483, 255;
	xor.b64  	%rd7485, %rd7484, %rd7482;
	mul.lo.s64 	%rd7486, %rd7485, 1099511628211;
	shr.u64 	%rd7487, %rd7463, 48;
	and.b64  	%rd7488, %rd7487, 255;
	xor.b64  	%rd7489, %rd7488, %rd7486;
	mul.lo.s64 	%rd7490, %rd7489, 1099511628211;
	shr.u64 	%rd7491, %rd7463, 56;
	xor.b64  	%rd7492, %rd7491, %rd7490;
	mul.lo.s64 	%rd38420, %rd7492, 1099511628211;
	add.s64 	%rd38418, %rd38418, 2;
	and.b64  	%rd38421, %rd4130, -2;
	setp.ne.s64 	%p258, %rd38418, %rd38421;
	@%p258 bra 	$L__BB34_1523;
$L__BB34_1524:
	setp.eq.s64 	%p259, %rd2403, 0;
	@%p259 bra 	$L__BB34_1526;
	shl.b64 	%rd7493, %rd38421, 3;
	add.s64 	%rd7494, %rd39120, %rd7493;
	ld.u64 	%rd7495, [%rd7494];
	and.b64  	%rd7496, %rd7495, 255;
	xor.b64  	%rd7497, %rd7496, %rd38420;
	mul.lo.s64 	%rd7498, %rd7497, 1099511628211;
	shr.u64 	%rd7499, %rd7495, 8;
	and.b64  	%rd7500, %rd7499, 255;
	xor.b64  	%rd7501, %rd7500, %rd7498;
	mul.lo.s64 	%rd7502, %rd7501, 1099511628211;
	shr.u64 	%rd7503, %rd7495, 16;
	and.b64  	%rd7504, %rd7503, 255;
	xor.b64  	%rd7505, %rd7504, %rd7502;
	mul.lo.s64 	%rd7506, %rd7505, 1099511628211;
	shr.u64 	%rd7507, %rd7495, 24;
	and.b64  	%rd7508, %rd7507, 255;
	xor.b64  	%rd7509, %rd7508, %rd7506;
	mul.lo.s64 	%rd7510, %rd7509, 1099511628211;
	shr.u64 	%rd7511, %rd7495, 32;
	and.b64  	%rd7512, %rd7511, 255;
	xor.b64  	%rd7513, %rd7512, %rd7510;
	mul.lo.s64 	%rd7514, %rd7513, 1099511628211;
	shr.u64 	%rd7515, %rd7495, 40;
	and.b64  	%rd7516, %rd7515, 255;
	xor.b64  	%rd7517, %rd7516, %rd7514;
	mul.lo.s64 	%rd7518, %rd7517, 1099511628211;
	shr.u64 	%rd7519, %rd7495, 48;
	and.b64  	%rd7520, %rd7519, 255;
	xor.b64  	%rd7521, %rd7520, %rd7518;
	mul.lo.s64 	%rd7522, %rd7521, 1099511628211;
	shr.u64 	%rd7523, %rd7495, 56;
	xor.b64  	%rd7524, %rd7523, %rd7522;
	mul.lo.s64 	%rd38420, %rd7524, 1099511628211;
$L__BB34_1526:
	setp.eq.s64 	%p260, %rd1952, 0;
	mov.b64 	%rd38426, -3750763034362895579;
	mov.b64 	%rd38427, 0;
	@%p260 bra 	$L__BB34_1529;
	mov.b64 	%rd38426, -3750763034362895579;
	mov.b64 	%rd38424, 0;
$L__BB34_1528:
	shl.b64 	%rd7530, %rd38424, 3;
	add.s64 	%rd7531, %rd39121, %rd7530;
	ld.u64 	%rd7532, [%rd7531];
	and.b64  	%rd7533, %rd7532, 255;
	xor.b64  	%rd7534, %rd7533, %rd38426;
	mul.lo.s64 	%rd7535, %rd7534, 1099511628211;
	shr.u64 	%rd7536, %rd7532, 8;
	and.b64  	%rd7537, %rd7536, 255;
	xor.b64  	%rd7538, %rd7537, %rd7535;
	mul.lo.s64 	%rd7539, %rd7538, 1099511628211;
	shr.u64 	%rd7540, %rd7532, 16;
	and.b64  	%rd7541, %rd7540, 255;
	xor.b64  	%rd7542, %rd7541, %rd7539;
	mul.lo.s64 	%rd7543, %rd7542, 1099511628211;
	shr.u64 	%rd7544, %rd7532, 24;
	and.b64  	%rd7545, %rd7544, 255;
	xor.b64  	%rd7546, %rd7545, %rd7543;
	mul.lo.s64 	%rd7547, %rd7546, 1099511628211;
	shr.u64 	%rd7548, %rd7532, 32;
	and.b64  	%rd7549, %rd7548, 255;
	xor.b64  	%rd7550, %rd7549, %rd7547;
	mul.lo.s64 	%rd7551, %rd7550, 1099511628211;
	shr.u64 	%rd7552, %rd7532, 40;
	and.b64  	%rd7553, %rd7552, 255;
	xor.b64  	%rd7554, %rd7553, %rd7551;
	mul.lo.s64 	%rd7555, %rd7554, 1099511628211;
	shr.u64 	%rd7556, %rd7532, 48;
	and.b64  	%rd7557, %rd7556, 255;
	xor.b64  	%rd7558, %rd7557, %rd7555;
	mul.lo.s64 	%rd7559, %rd7558, 1099511628211;
	shr.u64 	%rd7560, %rd7532, 56;
	xor.b64  	%rd7561, %rd7560, %rd7559;
	mul.lo.s64 	%rd7562, %rd7561, 1099511628211;
	ld.u64 	%rd7563, [%rd7531+8];
	and.b64  	%rd7564, %rd7563, 255;
	xor.b64  	%rd7565, %rd7564, %rd7562;
	mul.lo.s64 	%rd7566, %rd7565, 1099511628211;
	shr.u64 	%rd7567, %rd7563, 8;
	and.b64  	%rd7568, %rd7567, 255;
	xor.b64  	%rd7569, %rd7568, %rd7566;
	mul.lo.s64 	%rd7570, %rd7569, 1099511628211;
	shr.u64 	%rd7571, %rd7563, 16;
	and.b64  	%rd7572, %rd7571, 255;
	xor.b64  	%rd7573, %rd7572, %rd7570;
	mul.lo.s64 	%rd7574, %rd7573, 1099511628211;
	shr.u64 	%rd7575, %rd7563, 24;
	and.b64  	%rd7576, %rd7575, 255;
	xor.b64  	%rd7577, %rd7576, %rd7574;
	mul.lo.s64 	%rd7578, %rd7577, 1099511628211;
	shr.u64 	%rd7579, %rd7563, 32;
	and.b64  	%rd7580, %rd7579, 255;
	xor.b64  	%rd7581, %rd7580, %rd7578;
	mul.lo.s64 	%rd7582, %rd7581, 1099511628211;
	shr.u64 	%rd7583, %rd7563, 40;
	and.b64  	%rd7584, %rd7583, 255;
	xor.b64  	%rd7585, %rd7584, %rd7582;
	mul.lo.s64 	%rd7586, %rd7585, 1099511628211;
	shr.u64 	%rd7587, %rd7563, 48;
	and.b64  	%rd7588, %rd7587, 255;
	xor.b64  	%rd7589, %rd7588, %rd7586;
	mul.lo.s64 	%rd7590, %rd7589, 1099511628211;
	shr.u64 	%rd7591, %rd7563, 56;
	xor.b64  	%rd7592, %rd7591, %rd7590;
	mul.lo.s64 	%rd38426, %rd7592, 1099511628211;
	add.s64 	%rd38424, %rd38424, 2;
	and.b64  	%rd38427, %rd4130, -2;
	setp.ne.s64 	%p261, %rd38424, %rd38427;
	@%p261 bra 	$L__BB34_1528;
$L__BB34_1529:
	setp.eq.s64 	%p262, %rd2403, 0;
	@%p262 bra 	$L__BB34_1531;
	shl.b64 	%rd7593, %rd38427, 3;
	add.s64 	%rd7594, %rd39121, %rd7593;
	ld.u64 	%rd7595, [%rd7594];
	and.b64  	%rd7596, %rd7595, 255;
	xor.b64  	%rd7597, %rd7596, %rd38426;
	mul.lo.s64 	%rd7598, %rd7597, 1099511628211;
	shr.u64 	%rd7599, %rd7595, 8;
	and.b64  	%rd7600, %rd7599, 255;
	xor.b64  	%rd7601, %rd7600, %rd7598;
	mul.lo.s64 	%rd7602, %rd7601, 1099511628211;
	shr.u64 	%rd7603, %rd7595, 16;
	and.b64  	%rd7604, %rd7603, 255;
	xor.b64  	%rd7605, %rd7604, %rd7602;
	mul.lo.s64 	%rd7606, %rd7605, 1099511628211;
	shr.u64 	%rd7607, %rd7595, 24;
	and.b64  	%rd7608, %rd7607, 255;
	xor.b64  	%rd7609, %rd7608, %rd7606;
	mul.lo.s64 	%rd7610, %rd7609, 1099511628211;
	shr.u64 	%rd7611, %rd7595, 32;
	and.b64  	%rd7612, %rd7611, 255;
	xor.b64  	%rd7613, %rd7612, %rd7610;
	mul.lo.s64 	%rd7614, %rd7613, 1099511628211;
	shr.u64 	%rd7615, %rd7595, 40;
	and.b64  	%rd7616, %rd7615, 255;
	xor.b64  	%rd7617, %rd7616, %rd7614;
	mul.lo.s64 	%rd7618, %rd7617, 1099511628211;
	shr.u64 	%rd7619, %rd7595, 48;
	and.b64  	%rd7620, %rd7619, 255;
	xor.b64  	%rd7621, %rd7620, %rd7618;
	mul.lo.s64 	%rd7622, %rd7621, 1099511628211;
	shr.u64 	%rd7623, %rd7595, 56;
	xor.b64  	%rd7624, %rd7623, %rd7622;
	mul.lo.s64 	%rd38426, %rd7624, 1099511628211;
$L__BB34_1531:
	setp.eq.s64 	%p263, %rd38420, %rd38426;
	@%p263 bra 	$L__BB34_1544;
	setp.eq.s64 	%p264, %rd1952, 0;
	mov.b64 	%rd38432, -3750763034362895579;
	mov.b64 	%rd38433, 0;
	@%p264 bra 	$L__BB34_1535;
	mov.b64 	%rd38432, -3750763034362895579;
	mov.b64 	%rd38430, 0;
	and.b64  	%rd38433, %rd4130, -2;
$L__BB34_1534:
	shl.b64 	%rd7630, %rd38430, 3;
	add.s64 	%rd7631, %rd39120, %rd7630;
	ld.u64 	%rd7632, [%rd7631];
	and.b64  	%rd7633, %rd7632, 255;
	xor.b64  	%rd7634, %rd7633, %rd38432;
	mul.lo.s64 	%rd7635, %rd7634, 1099511628211;
	shr.u64 	%rd7636, %rd7632, 8;
	and.b64  	%rd7637, %rd7636, 255;
	xor.b64  	%rd7638, %rd7637, %rd7635;
	mul.lo.s64 	%rd7639, %rd7638, 1099511628211;
	shr.u64 	%rd7640, %rd7632, 16;
	and.b64  	%rd7641, %rd7640, 255;
	xor.b64  	%rd7642, %rd7641, %rd7639;
	mul.lo.s64 	%rd7643, %rd7642, 1099511628211;
	shr.u64 	%rd7644, %rd7632, 24;
	and.b64  	%rd7645, %rd7644, 255;
	xor.b64  	%rd7646, %rd7645, %rd7643;
	mul.lo.s64 	%rd7647, %rd7646, 1099511628211;
	shr.u64 	%rd7648, %rd7632, 32;
	and.b64  	%rd7649, %rd7648, 255;
	xor.b64  	%rd7650, %rd7649, %rd7647;
	mul.lo.s64 	%rd7651, %rd7650, 1099511628211;
	shr.u64 	%rd7652, %rd7632, 40;
	and.b64  	%rd7653, %rd7652, 255;
	xor.b64  	%rd7654, %rd7653, %rd7651;
	mul.lo.s64 	%rd7655, %rd7654, 1099511628211;
	shr.u64 	%rd7656, %rd7632, 48;
	and.b64  	%rd7657, %rd7656, 255;
	xor.b64  	%rd7658, %rd7657, %rd7655;
	mul.lo.s64 	%rd7659, %rd7658, 1099511628211;
	shr.u64 	%rd7660, %rd7632, 56;
	xor.b64  	%rd7661, %rd7660, %rd7659;
	mul.lo.s64 	%rd7662, %rd7661, 1099511628211;
	ld.u64 	%rd7663, [%rd7631+8];
	and.b64  	%rd7664, %rd7663, 255;
	xor.b64  	%rd7665, %rd7664, %rd7662;
	mul.lo.s64 	%rd7666, %rd7665, 1099511628211;
	shr.u64 	%rd7667, %rd7663, 8;
	and.b64  	%rd7668, %rd7667, 255;
	xor.b64  	%rd7669, %rd7668, %rd7666;
	mul.lo.s64 	%rd7670, %rd7669, 1099511628211;
	shr.u64 	%rd7671, %rd7663, 16;
	and.b64  	%rd7672, %rd7671, 255;
	xor.b64  	%rd7673, %rd7672, %rd7670;
	mul.lo.s64 	%rd7674, %rd7673, 1099511628211;
	shr.u64 	%rd7675, %rd7663, 24;
	and.b64  	%rd7676, %rd7675, 255;
	xor.b64  	%rd7677, %rd7676, %rd7674;
	mul.lo.s64 	%rd7678, %rd7677, 1099511628211;
	shr.u64 	%rd7679, %rd7663, 32;
	and.b64  	%rd7680, %rd7679, 255;
	xor.b64  	%rd7681, %rd7680, %rd7678;
	mul.lo.s64 	%rd7682, %rd7681, 1099511628211;
	shr.u64 	%rd7683, %rd7663, 40;
	and.b64  	%rd7684, %rd7683, 255;
	xor.b64  	%rd7685, %rd7684, %rd7682;
	mul.lo.s64 	%rd7686, %rd7685, 1099511628211;
	shr.u64 	%rd7687, %rd7663, 48;
	and.b64  	%rd7688, %rd7687, 255;
	xor.b64  	%rd7689, %rd7688, %rd7686;
	mul.lo.s64 	%rd7690, %rd7689, 1099511628211;
	shr.u64 	%rd7691, %rd7663, 56;
	xor.b64  	%rd7692, %rd7691, %rd7690;
	mul.lo.s64 	%rd38432, %rd7692, 1099511628211;
	add.s64 	%rd38430, %rd38430, 2;
	setp.ne.s64 	%p265, %rd38430, %rd38433;
	@%p265 bra 	$L__BB34_1534;
$L__BB34_1535:
	setp.eq.s64 	%p266, %rd2403, 0;
	@%p266 bra 	$L__BB34_1537;
	shl.b64 	%rd7693, %rd38433, 3;
	add.s64 	%rd7694, %rd39120, %rd7693;
	ld.u64 	%rd7695, [%rd7694];
	and.b64  	%rd7696, %rd7695, 255;
	xor.b64  	%rd7697, %rd7696, %rd38432;
	mul.lo.s64 	%rd7698, %rd7697, 1099511628211;
	shr.u64 	%rd7699, %rd7695, 8;
	and.b64  	%rd7700, %rd7699, 255;
	xor.b64  	%rd7701, %rd7700, %rd7698;
	mul.lo.s64 	%rd7702, %rd7701, 1099511628211;
	shr.u64 	%rd7703, %rd7695, 16;
	and.b64  	%rd7704, %rd7703, 255;
	xor.b64  	%rd7705, %rd7704, %rd7702;
	mul.lo.s64 	%rd7706, %rd7705, 1099511628211;
	shr.u64 	%rd7707, %rd7695, 24;
	and.b64  	%rd7708, %rd7707, 255;
	xor.b64  	%rd7709, %rd7708, %rd7706;
	mul.lo.s64 	%rd7710, %rd7709, 1099511628211;
	shr.u64 	%rd7711, %rd7695, 32;
	and.b64  	%rd7712, %rd7711, 255;
	xor.b64  	%rd7713, %rd7712, %rd7710;
	mul.lo.s64 	%rd7714, %rd7713, 1099511628211;
	shr.u64 	%rd7715, %rd7695, 40;
	and.b64  	%rd7716, %rd7715, 255;
	xor.b64  	%rd7717, %rd7716, %rd7714;
	mul.lo.s64 	%rd7718, %rd7717, 1099511628211;
	shr.u64 	%rd7719, %rd7695, 48;
	and.b64  	%rd7720, %rd7719, 255;
	xor.b64  	%rd7721, %rd7720, %rd7718;
	mul.lo.s64 	%rd7722, %rd7721, 1099511628211;
	shr.u64 	%rd7723, %rd7695, 56;
	xor.b64  	%rd7724, %rd7723, %rd7722;
	mul.lo.s64 	%rd38432, %rd7724, 1099511628211;
$L__BB34_1537:
	setp.eq.s64 	%p267, %rd1952, 0;
	mov.b64 	%rd38438, -3750763034362895579;
	mov.b64 	%rd38439, 0;
	@%p267 bra 	$L__BB34_1540;
	mov.b64 	%rd38438, -3750763034362895579;
	mov.b64 	%rd38436, 0;
$L__BB34_1539:
	shl.b64 	%rd7730, %rd38436, 3;
	add.s64 	%rd7731, %rd39121, %rd7730;
	ld.u64 	%rd7732, [%rd7731];
	and.b64  	%rd7733, %rd7732, 255;
	xor.b64  	%rd7734, %rd7733, %rd38438;
	mul.lo.s64 	%rd7735, %rd7734, 1099511628211;
	shr.u64 	%rd7736, %rd7732, 8;
	and.b64  	%rd7737, %rd7736, 255;
	xor.b64  	%rd7738, %rd7737, %rd7735;
	mul.lo.s64 	%rd7739, %rd7738, 1099511628211;
	shr.u64 	%rd7740, %rd7732, 16;
	and.b64  	%rd7741, %rd7740, 255;
	xor.b64  	%rd7742, %rd7741, %rd7739;
	mul.lo.s64 	%rd7743, %rd7742, 1099511628211;
	shr.u64 	%rd7744, %rd7732, 24;
	and.b64  	%rd7745, %rd7744, 255;
	xor.b64  	%rd7746, %rd7745, %rd7743;
	mul.lo.s64 	%rd7747, %rd7746, 1099511628211;
	shr.u64 	%rd7748, %rd7732, 32;
	and.b64  	%rd7749, %rd7748, 255;
	xor.b64  	%rd7750, %rd7749, %rd7747;
	mul.lo.s64 	%rd7751, %rd7750, 1099511628211;
	shr.u64 	%rd7752, %rd7732, 40;
	and.b64  	%rd7753, %rd7752, 255;
	xor.b64  	%rd7754, %rd7753, %rd7751;
	mul.lo.s64 	%rd7755, %rd7754, 1099511628211;
	shr.u64 	%rd7756, %rd7732, 48;
	and.b64  	%rd7757, %rd7756, 255;
	xor.b64  	%rd7758, %rd7757, %rd7755;
	mul.lo.s64 	%rd7759, %rd7758, 1099511628211;
	shr.u64 	%rd7760, %rd7732, 56;
	xor.b64  	%rd7761, %rd7760, %rd7759;
	mul.lo.s64 	%rd7762, %rd7761, 1099511628211;
	ld.u64 	%rd7763, [%rd7731+8];
	and.b64  	%rd7764, %rd7763, 255;
	xor.b64  	%rd7765, %rd7764, %rd7762;
	mul.lo.s64 	%rd7766, %rd7765, 1099511628211;
	shr.u64 	%rd7767, %rd7763, 8;
	and.b64  	%rd7768, %rd7767, 255;
	xor.b64  	%rd7769, %rd7768, %rd7766;
	mul.lo.s64 	%rd7770, %rd7769, 1099511628211;
	shr.u64 	%rd7771, %rd7763, 16;
	and.b64  	%rd7772, %rd7771, 255;
	xor.b64  	%rd7773, %rd7772, %rd7770;
	mul.lo.s64 	%rd7774, %rd7773, 1099511628211;
	shr.u64 	%rd7775, %rd7763, 24;
	and.b64  	%rd7776, %rd7775, 255;
	xor.b64  	%rd7777, %rd7776, %rd7774;
	mul.lo.s64 	%rd7778, %rd7777, 1099511628211;
	shr.u64 	%rd7779, %rd7763, 32;
	and.b64  	%rd7780, %rd7779, 255;
	xor.b64  	%rd7781, %rd7780, %rd7778;
	mul.lo.s64 	%rd7782, %rd7781, 1099511628211;
	shr.u64 	%rd7783, %rd7763, 40;
	and.b64  	%rd7784, %rd7783, 255;
	xor.b64  	%rd7785, %rd7784, %rd7782;
	mul.lo.s64 	%rd7786, %rd7785, 1099511628211;
	shr.u64 	%rd7787, %rd7763, 48;
	and.b64  	%rd7788, %rd7787, 255;
	xor.b64  	%rd7789, %rd7788, %rd7786;
	mul.lo.s64 	%rd7790, %rd7789, 1099511628211;
	shr.u64 	%rd7791, %rd7763, 56;
	xor.b64  	%rd7792, %rd7791, %rd7790;
	mul.lo.s64 	%rd38438, %rd7792, 1099511628211;
	add.s64 	%rd38436, %rd38436, 2;
	and.b64  	%rd38439, %rd4130, -2;
	setp.ne.s64 	%p268, %rd38436, %rd38439;
	@%p268 bra 	$L__BB34_1539;
$L__BB34_1540:
	setp.eq.s64 	%p269, %rd2403, 0;
	@%p269 bra 	$L__BB34_1542;
	shl.b64 	%rd7793, %rd38439, 3;
	add.s64 	%rd7794, %rd39121, %rd7793;
	ld.u64 	%rd7795, [%rd7794];
	and.b64  	%rd7796, %rd7795, 255;
	xor.b64  	%rd7797, %rd7796, %rd38438;
	mul.lo.s64 	%rd7798, %rd7797, 1099511628211;
	shr.u64 	%rd7799, %rd7795, 8;
	and.b64  	%rd7800, %rd7799, 255;
	xor.b64  	%rd7801, %rd7800, %rd7798;
	mul.lo.s64 	%rd7802, %rd7801, 1099511628211;
	shr.u64 	%rd7803, %rd7795, 16;
	and.b64  	%rd7804, %rd7803, 255;
	xor.b64  	%rd7805, %rd7804, %rd7802;
	mul.lo.s64 	%rd7806, %rd7805, 1099511628211;
	shr.u64 	%rd7807, %rd7795, 24;
	and.b64  	%rd7808, %rd7807, 255;
	xor.b64  	%rd7809, %rd7808, %rd7806;
	mul.lo.s64 	%rd7810, %rd7809, 1099511628211;
	shr.u64 	%rd7811, %rd7795, 32;
	and.b64  	%rd7812, %rd7811, 255;
	xor.b64  	%rd7813, %rd7812, %rd7810;
	mul.lo.s64 	%rd7814, %rd7813, 1099511628211;
	shr.u64 	%rd7815, %rd7795, 40;
	and.b64  	%rd7816, %rd7815, 255;
	xor.b64  	%rd7817, %rd7816, %rd7814;
	mul.lo.s64 	%rd7818, %rd7817, 1099511628211;
	shr.u64 	%rd7819, %rd7795, 48;
	and.b64  	%rd7820, %rd7819, 255;
	xor.b64  	%rd7821, %rd7820, %rd7818;
	mul.lo.s64 	%rd7822, %rd7821, 1099511628211;
	shr.u64 	%rd7823, %rd7795, 56;
	xor.b64  	%rd7824, %rd7823, %rd7822;
	mul.lo.s64 	%rd38438, %rd7824, 1099511628211;
$L__BB34_1542:
	setp.lt.u64 	%p270, %rd38432, %rd38438;
	mov.u64 	%rd38443, %rd39120;
	@%p270 bra 	$L__BB34_1543;
	bra.uni 	$L__BB34_1548;
$L__BB34_1543:
	mov.u64 	%rd38443, %rd39121;
	mov.u64 	%rd39121, %rd39120;
	bra.uni 	$L__BB34_1548;
$L__BB34_1544:
	setp.eq.s32 	%p271, %r120, 0;
	mov.u64 	%rd38443, %rd39120;
	@%p271 bra 	$L__BB34_1548;
	mov.b64 	%rd38442, 0;
$L__BB34_1546:
	shl.b64 	%rd7826, %rd38442, 3;
	add.s64 	%rd7827, %rd39120, %rd7826;
	ld.u64 	%rd2537, [%rd7827];
	add.s64 	%rd7828, %rd39121, %rd7826;
	ld.u64 	%rd2538, [%rd7828];
	setp.lt.u64 	%p272, %rd2537, %rd2538;
	@%p272 bra 	$L__BB34_1543;
	setp.le.u64 	%p273, %rd2537, %rd2538;
	add.s64 	%rd38442, %rd38442, 1;
	setp.lt.u64 	%p274, %rd38442, %rd1951;
	and.pred  	%p275, %p273, %p274;
	mov.u64 	%rd38443, %rd39120;
	@%p275 bra 	$L__BB34_1546;
$L__BB34_1548:
	setp.eq.s64 	%p276, %rd1952, 0;
	mov.b64 	%rd38447, -3750763034362895579;
	mov.b64 	%rd38448, 0;
	@%p276 bra 	$L__BB34_1551;
	mov.b64 	%rd38447, -3750763034362895579;
	mov.b64 	%rd38445, 0;
$L__BB34_1550:
	shl.b64 	%rd7835, %rd38445, 3;
	add.s64 	%rd7836, %rd39373, %rd7835;
	ld.u64 	%rd7837, [%rd7836];
	and.b64  	%rd7838, %rd7837, 255;
	xor.b64  	%rd7839, %rd7838, %rd38447;
	mul.lo.s64 	%rd7840, %rd7839, 1099511628211;
	shr.u64 	%rd7841, %rd7837, 8;
	and.b64  	%rd7842, %rd7841, 255;
	xor.b64  	%rd7843, %rd7842, %rd7840;
	mul.lo.s64 	%rd7844, %rd7843, 1099511628211;
	shr.u64 	%rd7845, %rd7837, 16;
	and.b64  	%rd7846, %rd7845, 255;
	xor.b64  	%rd7847, %rd7846, %rd7844;
	mul.lo.s64 	%rd7848, %rd7847, 1099511628211;
	shr.u64 	%rd7849, %rd7837, 24;
	and.b64  	%rd7850, %rd7849, 255;
	xor.b64  	%rd7851, %rd7850, %rd7848;
	mul.lo.s64 	%rd7852, %rd7851, 1099511628211;
	shr.u64 	%rd7853, %rd7837, 32;
	and.b64  	%rd7854, %rd7853, 255;
	xor.b64  	%rd7855, %rd7854, %rd7852;
	mul.lo.s64 	%rd7856, %rd7855, 1099511628211;
	shr.u64 	%rd7857, %rd7837, 40;
	and.b64  	%rd7858, %rd7857, 255;
	xor.b64  	%rd7859, %rd7858, %rd7856;
	mul.lo.s64 	%rd7860, %rd7859, 1099511628211;
	shr.u64 	%rd7861, %rd7837, 48;
	and.b64  	%rd7862, %rd7861, 255;
	xor.b64  	%rd7863, %rd7862, %rd7860;
	mul.lo.s64 	%rd7864, %rd7863, 1099511628211;
	shr.u64 	%rd7865, %rd7837, 56;
	xor.b64  	%rd7866, %rd7865, %rd7864;
	mul.lo.s64 	%rd7867, %rd7866, 1099511628211;
	ld.u64 	%rd7868, [%rd7836+8];
	and.b64  	%rd7869, %rd7868, 255;
	xor.b64  	%rd7870, %rd7869, %rd7867;
	mul.lo.s64 	%rd7871, %rd7870, 1099511628211;
	shr.u64 	%rd7872, %rd7868, 8;
	and.b64  	%rd7873, %rd7872, 255;
	xor.b64  	%rd7874, %rd7873, %rd7871;
	mul.lo.s64 	%rd7875, %rd7874, 1099511628211;
	shr.u64 	%rd7876, %rd7868, 16;
	and.b64  	%rd7877, %rd7876, 255;
	xor.b64  	%rd7878, %rd7877, %rd7875;
	mul.lo.s64 	%rd7879, %rd7878, 1099511628211;
	shr.u64 	%rd7880, %rd7868, 24;
	and.b64  	%rd7881, %rd7880, 255;
	xor.b64  	%rd7882, %rd7881, %rd7879;
	mul.lo.s64 	%rd7883, %rd7882, 1099511628211;
	shr.u64 	%rd7884, %rd7868, 32;
	and.b64  	%rd7885, %rd7884, 255;
	xor.b64  	%rd7886, %rd7885, %rd7883;
	mul.lo.s64 	%rd7887, %rd7886, 1099511628211;
	shr.u64 	%rd7888, %rd7868, 40;
	and.b64  	%rd7889, %rd7888, 255;
	xor.b64  	%rd7890, %rd7889, %rd7887;
	mul.lo.s64 	%rd7891, %rd7890, 1099511628211;
	shr.u64 	%rd7892, %rd7868, 48;
	and.b64  	%rd7893, %rd7892, 255;
	xor.b64  	%rd7894, %rd7893, %rd7891;
	mul.lo.s64 	%rd7895, %rd7894, 1099511628211;
	shr.u64 	%rd7896, %rd7868, 56;
	xor.b64  	%rd7897, %rd7896, %rd7895;
	mul.lo.s64 	%rd38447, %rd7897, 1099511628211;
	add.s64 	%rd38445, %rd38445, 2;
	and.b64  	%rd38448, %rd4130, -2;
	setp.ne.s64 	%p277, %rd38445, %rd38448;
	@%p277 bra 	$L__BB34_1550;
$L__BB34_1551:
	setp.eq.s64 	%p278, %rd2403, 0;
	@%p278 bra 	$L__BB34_1553;
	shl.b64 	%rd7898, %rd38448, 3;
	add.s64 	%rd7899, %rd39373, %rd7898;
	ld.u64 	%rd7900, [%rd7899];
	and.b64  	%rd7901, %rd7900, 255;
	xor.b64  	%rd7902, %rd7901, %rd38447;
	mul.lo.s64 	%rd7903, %rd7902, 1099511628211;
	shr.u64 	%rd7904, %rd7900, 8;
	and.b64  	%rd7905, %rd7904, 255;
	xor.b64  	%rd7906, %rd7905, %rd7903;
	mul.lo.s64 	%rd7907, %rd7906, 1099511628211;
	shr.u64 	%rd7908, %rd7900, 16;
	and.b64  	%rd7909, %rd7908, 255;
	xor.b64  	%rd7910, %rd7909, %rd7907;
	mul.lo.s64 	%rd7911, %rd7910, 1099511628211;
	shr.u64 	%rd7912, %rd7900, 24;
	and.b64  	%rd7913, %rd7912, 255;
	xor.b64  	%rd7914, %rd7913, %rd7911;
	mul.lo.s64 	%rd7915, %rd7914, 1099511628211;
	shr.u64 	%rd7916, %rd7900, 32;
	and.b64  	%rd7917, %rd7916, 255;
	xor.b64  	%rd7918, %rd7917, %rd7915;
	mul.lo.s64 	%rd7919, %rd7918, 1099511628211;
	shr.u64 	%rd7920, %rd7900, 40;
	and.b64  	%rd7921, %rd7920, 255;
	xor.b64  	%rd7922, %rd7921, %rd7919;
	mul.lo.s64 	%rd7923, %rd7922, 1099511628211;
	shr.u64 	%rd7924, %rd7900, 48;
	and.b64  	%rd7925, %rd7924, 255;
	xor.b64  	%rd7926, %rd7925, %rd7923;
	mul.lo.s64 	%rd7927, %rd7926, 1099511628211;
	shr.u64 	%rd7928, %rd7900, 56;
	xor.b64  	%rd7929, %rd7928, %rd7927;
	mul.lo.s64 	%rd38447, %rd7929, 1099511628211;
$L__BB34_1553:
	setp.eq.s64 	%p279, %rd1952, 0;
	mov.b64 	%rd38453, -3750763034362895579;
	mov.b64 	%rd38454, 0;
	@%p279 bra 	$L__BB34_1556;
	mov.b64 	%rd38453, -3750763034362895579;
	mov.b64 	%rd38451, 0;
$L__BB34_1555:
	shl.b64 	%rd7935, %rd38451, 3;
	add.s64 	%rd7936, %rd39119, %rd7935;
	ld.u64 	%rd7937, [%rd7936];
	and.b64  	%rd7938, %rd7937, 255;
	xor.b64  	%rd7939, %rd7938, %rd38453;
	mul.lo.s64 	%rd7940, %rd7939, 1099511628211;
	shr.u64 	%rd7941, %rd7937, 8;
	and.b64  	%rd7942, %rd7941, 255;
	xor.b64  	%rd7943, %rd7942, %rd7940;
	mul.lo.s64 	%rd7944, %rd7943, 1099511628211;
	shr.u64 	%rd7945, %rd7937, 16;
	and.b64  	%rd7946, %rd7945, 255;
	xor.b64  	%rd7947, %rd7946, %rd7944;
	mul.lo.s64 	%rd7948, %rd7947, 1099511628211;
	shr.u64 	%rd7949, %rd7937, 24;
	and.b64  	%rd7950, %rd7949, 255;
	xor.b64  	%rd7951, %rd7950, %rd7948;
	mul.lo.s64 	%rd7952, %rd7951, 1099511628211;
	shr.u64 	%rd7953, %rd7937, 32;
	and.b64  	%rd7954, %rd7953, 255;
	xor.b64  	%rd7955, %rd7954, %rd7952;
	mul.lo.s64 	%rd7956, %rd7955, 1099511628211;
	shr.u64 	%rd7957, %rd7937, 40;
	and.b64  	%rd7958, %rd7957, 255;
	xor.b64  	%rd7959, %rd7958, %rd7956;
	mul.lo.s64 	%rd7960, %rd7959, 1099511628211;
	shr.u64 	%rd7961, %rd7937, 48;
	and.b64  	%rd7962, %rd7961, 255;
	xor.b64  	%rd7963, %rd7962, %rd7960;
	mul.lo.s64 	%rd7964, %rd7963, 1099511628211;
	shr.u64 	%rd7965, %rd7937, 56;
	xor.b64  	%rd7966, %rd7965, %rd7964;
	mul.lo.s64 	%rd7967, %rd7966, 1099511628211;
	ld.u64 	%rd7968, [%rd7936+8];
	and.b64  	%rd7969, %rd7968, 255;
	xor.b64  	%rd7970, %rd7969, %rd7967;
	mul.lo.s64 	%rd7971, %rd7970, 1099511628211;
	shr.u64 	%rd7972, %rd7968, 8;
	and.b64  	%rd7973, %rd7972, 255;
	xor.b64  	%rd7974, %rd7973, %rd7971;
	mul.lo.s64 	%rd7975, %rd7974, 1099511628211;
	shr.u64 	%rd7976, %rd7968, 16;
	and.b64  	%rd7977, %rd7976, 255;
	xor.b64  	%rd7978, %rd7977, %rd7975;
	mul.lo.s64 	%rd7979, %rd7978, 1099511628211;
	shr.u64 	%rd7980, %rd7968, 24;
	and.b64  	%rd7981, %rd7980, 255;
	xor.b64  	%rd7982, %rd7981, %rd7979;
	mul.lo.s64 	%rd7983, %rd7982, 1099511628211;
	shr.u64 	%rd7984, %rd7968, 32;
	and.b64  	%rd7985, %rd7984, 255;
	xor.b64  	%rd7986, %rd7985, %rd7983;
	mul.lo.s64 	%rd7987, %rd7986, 1099511628211;
	shr.u64 	%rd7988, %rd7968, 40;
	and.b64  	%rd7989, %rd7988, 255;
	xor.b64  	%rd7990, %rd7989, %rd7987;
	mul.lo.s64 	%rd7991, %rd7990, 1099511628211;
	shr.u64 	%rd7992, %rd7968, 48;
	and.b64  	%rd7993, %rd7992, 255;
	xor.b64  	%rd7994, %rd7993, %rd7991;
	mul.lo.s64 	%rd7995, %rd7994, 1099511628211;
	shr.u64 	%rd7996, %rd7968, 56;
	xor.b64  	%rd7997, %rd7996, %rd7995;
	mul.lo.s64 	%rd38453, %rd7997, 1099511628211;
	add.s64 	%rd38451, %rd38451, 2;
	and.b64  	%rd38454, %rd4130, -2;
	setp.ne.s64 	%p280, %rd38451, %rd38454;
	@%p280 bra 	$L__BB34_1555;
$L__BB34_1556:
	setp.eq.s64 	%p281, %rd2403, 0;
	@%p281 bra 	$L__BB34_1558;
	shl.b64 	%rd7998, %rd38454, 3;
	add.s64 	%rd7999, %rd39119, %rd7998;
	ld.u64 	%rd8000, [%rd7999];
	and.b64  	%rd8001, %rd8000, 255;
	xor.b64  	%rd8002, %rd8001, %rd38453;
	mul.lo.s64 	%rd8003, %rd8002, 1099511628211;
	shr.u64 	%rd8004, %rd8000, 8;
	and.b64  	%rd8005, %rd8004, 255;
	xor.b64  	%rd8006, %rd8005, %rd8003;
	mul.lo.s64 	%rd8007, %rd8006, 1099511628211;
	shr.u64 	%rd8008, %rd8000, 16;
	and.b64  	%rd8009, %rd8008, 255;
	xor.b64  	%rd8010, %rd8009, %rd8007;
	mul.lo.s64 	%rd8011, %rd8010, 1099511628211;
	shr.u64 	%rd8012, %rd8000, 24;
	and.b64  	%rd8013, %rd8012, 255;
	xor.b64  	%rd8014, %rd8013, %rd8011;
	mul.lo.s64 	%rd8015, %rd8014, 1099511628211;
	shr.u64 	%rd8016, %rd8000, 32;
	and.b64  	%rd8017, %rd8016, 255;
	xor.b64  	%rd8018, %rd8017, %rd8015;
	mul.lo.s64 	%rd8019, %rd8018, 1099511628211;
	shr.u64 	%rd8020, %rd8000, 40;
	and.b64  	%rd8021, %rd8020, 255;
	xor.b64  	%rd8022, %rd8021, %rd8019;
	mul.lo.s64 	%rd8023, %rd8022, 1099511628211;
	shr.u64 	%rd8024, %rd8000, 48;
	and.b64  	%rd8025, %rd8024, 255;
	xor.b64  	%rd8026, %rd8025, %rd8023;
	mul.lo.s64 	%rd8027, %rd8026, 1099511628211;
	shr.u64 	%rd8028, %rd8000, 56;
	xor.b64  	%rd8029, %rd8028, %rd8027;
	mul.lo.s64 	%rd38453, %rd8029, 1099511628211;
$L__BB34_1558:
	setp.eq.s64 	%p282, %rd38447, %rd38453;
	@%p282 bra 	$L__BB34_1571;
	setp.eq.s64 	%p283, %rd1952, 0;
	mov.b64 	%rd38459, -3750763034362895579;
	mov.b64 	%rd38460, 0;
	@%p283 bra 	$L__BB34_1562;
	mov.b64 	%rd38459, -3750763034362895579;
	mov.b64 	%rd38457, 0;
	and.b64  	%rd38460, %rd4130, -2;
$L__BB34_1561:
	shl.b64 	%rd8035, %rd38457, 3;
	add.s64 	%rd8036, %rd39373, %rd8035;
	ld.u64 	%rd8037, [%rd8036];
	and.b64  	%rd8038, %rd8037, 255;
	xor.b64  	%rd8039, %rd8038, %rd38459;
	mul.lo.s64 	%rd8040, %rd8039, 1099511628211;
	shr.u64 	%rd8041, %rd8037, 8;
	and.b64  	%rd8042, %rd8041, 255;
	xor.b64  	%rd8043, %rd8042, %rd8040;
	mul.lo.s64 	%rd8044, %rd8043, 1099511628211;
	shr.u64 	%rd8045, %rd8037, 16;
	and.b64  	%rd8046, %rd8045, 255;
	xor.b64  	%rd8047, %rd8046, %rd8044;
	mul.lo.s64 	%rd8048, %rd8047, 1099511628211;
	shr.u64 	%rd8049, %rd8037, 24;
	and.b64  	%rd8050, %rd8049, 255;
	xor.b64  	%rd8051, %rd8050, %rd8048;
	mul.lo.s64 	%rd8052, %rd8051, 1099511628211;
	shr.u64 	%rd8053, %rd8037, 32;
	and.b64  	%rd8054, %rd8053, 255;
	xor.b64  	%rd8055, %rd8054, %rd8052;
	mul.lo.s64 	%rd8056, %rd8055, 1099511628211;
	shr.u64 	%rd8057, %rd8037, 40;
	and.b64  	%rd8058, %rd8057, 255;
	xor.b64  	%rd8059, %rd8058, %rd8056;
	mul.lo.s64 	%rd8060, %rd8059, 1099511628211;
	shr.u64 	%rd8061, %rd8037, 48;
	and.b64  	%rd8062, %rd8061, 255;
	xor.b64  	%rd8063, %rd8062, %rd8060;
	mul.lo.s64 	%rd8064, %rd8063, 1099511628211;
	shr.u64 	%rd8065, %rd8037, 56;
	xor.b64  	%rd8066, %rd8065, %rd8064;
	mul.lo.s64 	%rd8067, %rd8066, 1099511628211;
	ld.u64 	%rd8068, [%rd8036+8];
	and.b64  	%rd8069, %rd8068, 255;
	xor.b64  	%rd8070, %rd8069, %rd8067;
	mul.lo.s64 	%rd8071, %rd8070, 1099511628211;
	shr.u64 	%rd8072, %rd8068, 8;
	and.b64  	%rd8073, %rd8072, 255;
	xor.b64  	%rd8074, %rd8073, %rd8071;
	mul.lo.s64 	%rd8075, %rd8074, 1099511628211;
	shr.u64 	%rd8076, %rd8068, 16;
	and.b64  	%rd8077, %rd8076, 255;
	xor.b64  	%rd8078, %rd8077, %rd8075;
	mul.lo.s64 	%rd8079, %rd8078, 1099511628211;
	shr.u64 	%rd8080, %rd8068, 24;
	and.b64  	%rd8081, %rd8080, 255;
	xor.b64  	%rd8082, %rd8081, %rd8079;
	mul.lo.s64 	%rd8083, %rd8082, 1099511628211;
	shr.u64 	%rd8084, %rd8068, 32;
	and.b64  	%rd8085, %rd8084, 255;
	xor.b64  	%rd8086, %rd8085, %rd8083;
	mul.lo.s64 	%rd8087, %rd8086, 1099511628211;
	shr.u64 	%rd8088, %rd8068, 40;
	and.b64  	%rd8089, %rd8088, 255;
	xor.b64  	%rd8090, %rd8089, %rd8087;
	mul.lo.s64 	%rd8091, %rd8090, 1099511628211;
	shr.u64 	%rd8092, %rd8068, 48;
	and.b64  	%rd8093, %rd8092, 255;
	xor.b64  	%rd8094, %rd8093, %rd8091;
	mul.lo.s64 	%rd8095, %rd8094, 1099511628211;
	shr.u64 	%rd8096, %rd8068, 56;
	xor.b64  	%rd8097, %rd8096, %rd8095;
	mul.lo.s64 	%rd38459, %rd8097, 1099511628211;
	add.s64 	%rd38457, %rd38457, 2;
	setp.ne.s64 	%p284, %rd38457, %rd38460;
	@%p284 bra 	$L__BB34_1561;
$L__BB34_1562:
	setp.eq.s64 	%p285, %rd2403, 0;
	@%p285 bra 	$L__BB34_1564;
	shl.b64 	%rd8098, %rd38460, 3;
	add.s64 	%rd8099, %rd39373, %rd8098;
	ld.u64 	%rd8100, [%rd8099];
	and.b64  	%rd8101, %rd8100, 255;
	xor.b64  	%rd8102, %rd8101, %rd38459;
	mul.lo.s64 	%rd8103, %rd8102, 1099511628211;
	shr.u64 	%rd8104, %rd8100, 8;
	and.b64  	%rd8105, %rd8104, 255;
	xor.b64  	%rd8106, %rd8105, %rd8103;
	mul.lo.s64 	%rd8107, %rd8106, 1099511628211;
	shr.u64 	%rd8108, %rd8100, 16;
	and.b64  	%rd8109, %rd8108, 255;
	xor.b64  	%rd8110, %rd8109, %rd8107;
	mul.lo.s64 	%rd8111, %rd8110, 1099511628211;
	shr.u64 	%rd8112, %rd8100, 24;
	and.b64  	%rd8113, %rd8112, 255;
	xor.b64  	%rd8114, %rd8113, %rd8111;
	mul.lo.s64 	%rd8115, %rd8114, 1099511628211;
	shr.u64 	%rd8116, %rd8100, 32;
	and.b64  	%rd8117, %rd8116, 255;
	xor.b64  	%rd8118, %rd8117, %rd8115;
	mul.lo.s64 	%rd8119, %rd8118, 1099511628211;
	shr.u64 	%rd8120, %rd8100, 40;
	and.b64  	%rd8121, %rd8120, 255;
	xor.b64  	%rd8122, %rd8121, %rd8119;
	mul.lo.s64 	%rd8123, %rd8122, 1099511628211;
	shr.u64 	%rd8124, %rd8100, 48;
	and.b64  	%rd8125, %rd8124, 255;
	xor.b64  	%rd8126, %rd8125, %rd8123;
	mul.lo.s64 	%rd8127, %rd8126, 1099511628211;
	shr.u64 	%rd8128, %rd8100, 56;
	xor.b64  	%rd8129, %rd8128, %rd8127;
	mul.lo.s64 	%rd38459, %rd8129, 1099511628211;
$L__BB34_1564:
	setp.eq.s64 	%p286, %rd1952, 0;
	mov.b64 	%rd38465, -3750763034362895579;
	mov.b64 	%rd38466, 0;
	@%p286 bra 	$L__BB34_1567;
	mov.b64 	%rd38465, -3750763034362895579;
	mov.b64 	%rd38463, 0;
$L__BB34_1566:
	shl.b64 	%rd8135, %rd38463, 3;
	add.s64 	%rd8136, %rd39119, %rd8135;
	ld.u64 	%rd8137, [%rd8136];
	and.b64  	%rd8138, %rd8137, 255;
	xor.b64  	%rd8139, %rd8138, %rd38465;
	mul.lo.s64 	%rd8140, %rd8139, 1099511628211;
	shr.u64 	%rd8141, %rd8137, 8;
	and.b64  	%rd8142, %rd8141, 255;
	xor.b64  	%rd8143, %rd8142, %rd8140;
	mul.lo.s64 	%rd8144, %rd8143, 1099511628211;
	shr.u64 	%rd8145, %rd8137, 16;
	and.b64  	%rd8146, %rd8145, 255;
	xor.b64  	%rd8147, %rd8146, %rd8144;
	mul.lo.s64 	%rd8148, %rd8147, 1099511628211;
	shr.u64 	%rd8149, %rd8137, 24;
	and.b64  	%rd8150, %rd8149, 255;
	xor.b64  	%rd8151, %rd8150, %rd8148;
	mul.lo.s64 	%rd8152, %rd8151, 1099511628211;
	shr.u64 	%rd8153, %rd8137, 32;
	and.b64  	%rd8154, %rd8153, 255;
	xor.b64  	%rd8155, %rd8154, %rd8152;
	mul.lo.s64 	%rd8156, %rd8155, 1099511628211;
	shr.u64 	%rd8157, %rd8137, 40;
	and.b64  	%rd8158, %rd8157, 255;
	xor.b64  	%rd8159, %rd8158, %rd8156;
	mul.lo.s64 	%rd8160, %rd8159, 1099511628211;
	shr.u64 	%rd8161, %rd8137, 48;
	and.b64  	%rd8162, %rd8161, 255;
	xor.b64  	%rd8163, %rd8162, %rd8160;
	mul.lo.s64 	%rd8164, %rd8163, 1099511628211;
	shr.u64 	%rd8165, %rd8137, 56;
	xor.b64  	%rd8166, %rd8165, %rd8164;
	mul.lo.s64 	%rd8167, %rd8166, 1099511628211;
	ld.u64 	%rd8168, [%rd8136+8];
	and.b64  	%rd8169, %rd8168, 255;
	xor.b64  	%rd8170, %rd8169, %rd8167;
	mul.lo.s64 	%rd8171, %rd8170, 1099511628211;
	shr.u64 	%rd8172, %rd8168, 8;
	and.b64  	%rd8173, %rd8172, 255;
	xor.b64  	%rd8174, %rd8173, %rd8171;
	mul.lo.s64 	%rd8175, %rd8174, 1099511628211;
	shr.u64 	%rd8176, %rd8168, 16;
	and.b64  	%rd8177, %rd8176, 255;
	xor.b64  	%rd8178, %rd8177, %rd8175;
	mul.lo.s64 	%rd8179, %rd8178, 1099511628211;
	shr.u64 	%rd8180, %rd8168, 24;
	and.b64  	%rd8181, %rd8180, 255;
	xor.b64  	%rd8182, %rd8181, %rd8179;
	mul.lo.s64 	%rd8183, %rd8182, 1099511628211;
	shr.u64 	%rd8184, %rd8168, 32;
	and.b64  	%rd8185, %rd8184, 255;
	xor.b64  	%rd8186, %rd8185, %rd8183;
	mul.lo.s64 	%rd8187, %rd8186, 1099511628211;
	shr.u64 	%rd8188, %rd8168, 40;
	and.b64  	%rd8189, %rd8188, 255;
	xor.b64  	%rd8190, %rd8189, %rd8187;
	mul.lo.s64 	%rd8191, %rd8190, 1099511628211;
	shr.u64 	%rd8192, %rd8168, 48;
	and.b64  	%rd8193, %rd8192, 255;
	xor.b64  	%rd8194, %rd8193, %rd8191;
	mul.lo.s64 	%rd8195, %rd8194, 1099511628211;
	shr.u64 	%rd8196, %rd8168, 56;
	xor.b64  	%rd8197, %rd8196, %rd8195;
	mul.lo.s64 	%rd38465, %rd8197, 1099511628211;
	add.s64 	%rd38463, %rd38463, 2;
	and.b64  	%rd38466, %rd4130, -2;
	setp.ne.s64 	%p287, %rd38463, %rd38466;
	@%p287 bra 	$L__BB34_1566;
$L__BB34_1567:
	setp.eq.s64 	%p288, %rd2403, 0;
	@%p288 bra 	$L__BB34_1569;
	shl.b64 	%rd8198, %rd38466, 3;
	add.s64 	%rd8199, %rd39119, %rd8198;
	ld.u64 	%rd8200, [%rd8199];
	and.b64  	%rd8201, %rd8200, 255;
	xor.b64  	%rd8202, %rd8201, %rd38465;
	mul.lo.s64 	%rd8203, %rd8202, 1099511628211;
	shr.u64 	%rd8204, %rd8200, 8;
	and.b64  	%rd8205, %rd8204, 255;
	xor.b64  	%rd8206, %rd8205, %rd8203;
	mul.lo.s64 	%rd8207, %rd8206, 1099511628211;
	shr.u64 	%rd8208, %rd8200, 16;
	and.b64  	%rd8209, %rd8208, 255;
	xor.b64  	%rd8210, %rd8209, %rd8207;
	mul.lo.s64 	%rd8211, %rd8210, 1099511628211;
	shr.u64 	%rd8212, %rd8200, 24;
	and.b64  	%rd8213, %rd8212, 255;
	xor.b64  	%rd8214, %rd8213, %rd8211;
	mul.lo.s64 	%rd8215, %rd8214, 1099511628211;
	shr.u64 	%rd8216, %rd8200, 32;
	and.b64  	%rd8217, %rd8216, 255;
	xor.b64  	%rd8218, %rd8217, %rd8215;
	mul.lo.s64 	%rd8219, %rd8218, 1099511628211;
	shr.u64 	%rd8220, %rd8200, 40;
	and.b64  	%rd8221, %rd8220, 255;
	xor.b64  	%rd8222, %rd8221, %rd8219;
	mul.lo.s64 	%rd8223, %rd8222, 1099511628211;
	shr.u64 	%rd8224, %rd8200, 48;
	and.b64  	%rd8225, %rd8224, 255;
	xor.b64  	%rd8226, %rd8225, %rd8223;
	mul.lo.s64 	%rd8227, %rd8226, 1099511628211;
	shr.u64 	%rd8228, %rd8200, 56;
	xor.b64  	%rd8229, %rd8228, %rd8227;
	mul.lo.s64 	%rd38465, %rd8229, 1099511628211;
$L__BB34_1569:
	setp.lt.u64 	%p289, %rd38459, %rd38465;
	mov.u64 	%rd38470, %rd39373;
	@%p289 bra 	$L__BB34_1570;
	bra.uni 	$L__BB34_1575;
$L__BB34_1570:
	mov.u64 	%rd38470, %rd39119;
	mov.u64 	%rd39119, %rd39373;
	bra.uni 	$L__BB34_1575;
$L__BB34_1571:
	setp.eq.s32 	%p290, %r120, 0;
	mov.u64 	%rd38470, %rd39373;
	@%p290 bra 	$L__BB34_1575;
	mov.b64 	%rd38469, 0;
$L__BB34_1573:
	shl.b64 	%rd8231, %rd38469, 3;
	add.s64 	%rd8232, %rd39373, %rd8231;
	ld.u64 	%rd2583, [%rd8232];
	add.s64 	%rd8233, %rd39119, %rd8231;
	ld.u64 	%rd2584, [%rd8233];
	setp.lt.u64 	%p291, %rd2583, %rd2584;
	@%p291 bra 	$L__BB34_1570;
	setp.le.u64 	%p292, %rd2583, %rd2584;
	add.s64 	%rd38469, %rd38469, 1;
	setp.lt.u64 	%p293, %rd38469, %rd1951;
	and.pred  	%p294, %p292, %p293;
	mov.u64 	%rd38470, %rd39373;
	@%p294 bra 	$L__BB34_1573;
$L__BB34_1575:
	setp.eq.s64 	%p295, %rd1952, 0;
	mov.b64 	%rd38474, -3750763034362895579;
	mov.b64 	%rd38475, 0;
	@%p295 bra 	$L__BB34_1578;
	mov.b64 	%rd38474, -3750763034362895579;
	mov.b64 	%rd38472, 0;
$L__BB34_1577:
	shl.b64 	%rd8240, %rd38472, 3;
	add.s64 	%rd8241, %rd39123, %rd8240;
	ld.u64 	%rd8242, [%rd8241];
	and.b64  	%rd8243, %rd8242, 255;
	xor.b64  	%rd8244, %rd8243, %rd38474;
	mul.lo.s64 	%rd8245, %rd8244, 1099511628211;
	shr.u64 	%rd8246, %rd8242, 8;
	and.b64  	%rd8247, %rd8246, 255;
	xor.b64  	%rd8248, %rd8247, %rd8245;
	mul.lo.s64 	%rd8249, %rd8248, 1099511628211;
	shr.u64 	%rd8250, %rd8242, 16;
	and.b64  	%rd8251, %rd8250, 255;
	xor.b64  	%rd8252, %rd8251, %rd8249;
	mul.lo.s64 	%rd8253, %rd8252, 1099511628211;
	shr.u64 	%rd8254, %rd8242, 24;
	and.b64  	%rd8255, %rd8254, 255;
	xor.b64  	%rd8256, %rd8255, %rd8253;
	mul.lo.s64 	%rd8257, %rd8256, 1099511628211;
	shr.u64 	%rd8258, %rd8242, 32;
	and.b64  	%rd8259, %rd8258, 255;
	xor.b64  	%rd8260, %rd8259, %rd8257;
	mul.lo.s64 	%rd8261, %rd8260, 1099511628211;
	shr.u64 	%rd8262, %rd8242, 40;
	and.b64  	%rd8263, %rd8262, 255;
	xor.b64  	%rd8264, %rd8263, %rd8261;
	mul.lo.s64 	%rd8265, %rd8264, 1099511628211;
	shr.u64 	%rd8266, %rd8242, 48;
	and.b64  	%rd8267, %rd8266, 255;
	xor.b64  	%rd8268, %rd8267, %rd8265;
	mul.lo.s64 	%rd8269, %rd8268, 1099511628211;
	shr.u64 	%rd8270, %rd8242, 56;
	xor.b64  	%rd8271, %rd8270, %rd8269;
	mul.lo.s64 	%rd8272, %rd8271, 1099511628211;
	ld.u64 	%rd8273, [%rd8241+8];
	and.b64  	%rd8274, %rd8273, 255;
	xor.b64  	%rd8275, %rd8274, %rd8272;
	mul.lo.s64 	%rd8276, %rd8275, 1099511628211;
	shr.u64 	%rd8277, %rd8273, 8;
	and.b64  	%rd8278, %rd8277, 255;
	xor.b64  	%rd8279, %rd8278, %rd8276;
	mul.lo.s64 	%rd8280, %rd8279, 1099511628211;
	shr.u64 	%rd8281, %rd8273, 16;
	and.b64  	%rd8282, %rd8281, 255;
	xor.b64  	%rd8283, %rd8282, %rd8280;
	mul.lo.s64 	%rd8284, %rd8283, 1099511628211;
	shr.u64 	%rd8285, %rd8273, 24;
	and.b64  	%rd8286, %rd8285, 255;
	xor.b64  	%rd8287, %rd8286, %rd8284;
	mul.lo.s64 	%rd8288, %rd8287, 1099511628211;
	shr.u64 	%rd8289, %rd8273, 32;
	and.b64  	%rd8290, %rd8289, 255;
	xor.b64  	%rd8291, %rd8290, %rd8288;
	mul.lo.s64 	%rd8292, %rd8291, 1099511628211;
	shr.u64 	%rd8293, %rd8273, 40;
	and.b64  	%rd8294, %rd8293, 255;
	xor.b64  	%rd8295, %rd8294, %rd8292;
	mul.lo.s64 	%rd8296, %rd8295, 1099511628211;
	shr.u64 	%rd8297, %rd8273, 48;
	and.b64  	%rd8298, %rd8297, 255;
	xor.b64  	%rd8299, %rd8298, %rd8296;
	mul.lo.s64 	%rd8300, %rd8299, 1099511628211;
	shr.u64 	%rd8301, %rd8273, 56;
	xor.b64  	%rd8302, %rd8301, %rd8300;
	mul.lo.s64 	%rd38474, %rd8302, 1099511628211;
	add.s64 	%rd38472, %rd38472, 2;
	and.b64  	%rd38475, %rd4130, -2;
	setp.ne.s64 	%p296, %rd38472, %rd38475;
	@%p296 bra 	$L__BB34_1577;
$L__BB34_1578:
	setp.eq.s64 	%p297, %rd2403, 0;
	@%p297 bra 	$L__BB34_1580;
	shl.b64 	%rd8303, %rd38475, 3;
	add.s64 	%rd8304, %rd39123, %rd8303;
	ld.u64 	%rd8305, [%rd8304];
	and.b64  	%rd8306, %rd8305, 255;
	xor.b64  	%rd8307, %rd8306, %rd38474;
	mul.lo.s64 	%rd8308, %rd8307, 1099511628211;
	shr.u64 	%rd8309, %rd8305, 8;
	and.b64  	%rd8310, %rd8309, 255;
	xor.b64  	%rd8311, %rd8310, %rd8308;
	mul.lo.s64 	%rd8312, %rd8311, 1099511628211;
	shr.u64 	%rd8313, %rd8305, 16;
	and.b64  	%rd8314, %rd8313, 255;
	xor.b64  	%rd8315, %rd8314, %rd8312;
	mul.lo.s64 	%rd8316, %rd8315, 1099511628211;
	shr.u64 	%rd8317, %rd8305, 24;
	and.b64  	%rd8318, %rd8317, 255;
	xor.b64  	%rd8319, %rd8318, %rd8316;
	mul.lo.s64 	%rd8320, %rd8319, 1099511628211;
	shr.u64 	%rd8321, %rd8305, 32;
	and.b64  	%rd8322, %rd8321, 255;
	xor.b64  	%rd8323, %rd8322, %rd8320;
	mul.lo.s64 	%rd8324, %rd8323, 1099511628211;
	shr.u64 	%rd8325, %rd8305, 40;
	and.b64  	%rd8326, %rd8325, 255;
	xor.b64  	%rd8327, %rd8326, %rd8324;
	mul.lo.s64 	%rd8328, %rd8327, 1099511628211;
	shr.u64 	%rd8329, %rd8305, 48;
	and.b64  	%rd8330, %rd8329, 255;
	xor.b64  	%rd8331, %rd8330, %rd8328;
	mul.lo.s64 	%rd8332, %rd8331, 1099511628211;
	shr.u64 	%rd8333, %rd8305, 56;
	xor.b64  	%rd8334, %rd8333, %rd8332;
	mul.lo.s64 	%rd38474, %rd8334, 1099511628211;
$L__BB34_1580:
	setp.eq.s64 	%p298, %rd1952, 0;
	mov.b64 	%rd38480, -3750763034362895579;
	mov.b64 	%rd38481, 0;
	@%p298 bra 	$L__BB34_1583;
	mov.b64 	%rd38480, -3750763034362895579;
	mov.b64 	%rd38478, 0;
$L__BB34_1582:
	shl.b64 	%rd8340, %rd38478, 3;
	add.s64 	%rd8341, %rd38389, %rd8340;
	ld.u64 	%rd8342, [%rd8341];
	and.b64  	%rd8343, %rd8342, 255;
	xor.b64  	%rd8344, %rd8343, %rd38480;
	mul.lo.s64 	%rd8345, %rd8344, 1099511628211;
	shr.u64 	%rd8346, %rd8342, 8;
	and.b64  	%rd8347, %rd8346, 255;
	xor.b64  	%rd8348, %rd8347, %rd8345;
	mul.lo.s64 	%rd8349, %rd8348, 1099511628211;
	shr.u64 	%rd8350, %rd8342, 16;
	and.b64  	%rd8351, %rd8350, 255;
	xor.b64  	%rd8352, %rd8351, %rd8349;
	mul.lo.s64 	%rd8353, %rd8352, 1099511628211;
	shr.u64 	%rd8354, %rd8342, 24;
	and.b64  	%rd8355, %rd8354, 255;
	xor.b64  	%rd8356, %rd8355, %rd8353;
	mul.lo.s64 	%rd8357, %rd8356, 1099511628211;
	shr.u64 	%rd8358, %rd8342, 32;
	and.b64  	%rd8359, %rd8358, 255;
	xor.b64  	%rd8360, %rd8359, %rd8357;
	mul.lo.s64 	%rd8361, %rd8360, 1099511628211;
	shr.u64 	%rd8362, %rd8342, 40;
	and.b64  	%rd8363, %rd8362, 255;
	xor.b64  	%rd8364, %rd8363, %rd8361;
	mul.lo.s64 	%rd8365, %rd8364, 1099511628211;
	shr.u64 	%rd8366, %rd8342, 48;
	and.b64  	%rd8367, %rd8366, 255;
	xor.b64  	%rd8368, %rd8367, %rd8365;
	mul.lo.s64 	%rd8369, %rd8368, 1099511628211;
	shr.u64 	%rd8370, %rd8342, 56;
	xor.b64  	%rd8371, %rd8370, %rd8369;
	mul.lo.s64 	%rd8372, %rd8371, 1099511628211;
	ld.u64 	%rd8373, [%rd8341+8];
	and.b64  	%rd8374, %rd8373, 255;
	xor.b64  	%rd8375, %rd8374, %rd8372;
	mul.lo.s64 	%rd8376, %rd8375, 1099511628211;
	shr.u64 	%rd8377, %rd8373, 8;
	and.b64  	%rd8378, %rd8377, 255;
	xor.b64  	%rd8379, %rd8378, %rd8376;
	mul.lo.s64 	%rd8380, %rd8379, 1099511628211;
	shr.u64 	%rd8381, %rd8373, 16;
	and.b64  	%rd8382, %rd8381, 255;
	xor.b64  	%rd8383, %rd8382, %rd8380;
	mul.lo.s64 	%rd8384, %rd8383, 1099511628211;
	shr.u64 	%rd8385, %rd8373, 24;
	and.b64  	%rd8386, %rd8385, 255;
	xor.b64  	%rd8387, %rd8386, %rd8384;
	mul.lo.s64 	%rd8388, %rd8387, 1099511628211;
	shr.u64 	%rd8389, %rd8373, 32;
	and.b64  	%rd8390, %rd8389, 255;
	xor.b64  	%rd8391, %rd8390, %rd8388;
	mul.lo.s64 	%rd8392, %rd8391, 1099511628211;
	shr.u64 	%rd8393, %rd8373, 40;
	and.b64  	%rd8394, %rd8393, 255;
	xor.b64  	%rd8395, %rd8394, %rd8392;
	mul.lo.s64 	%rd8396, %rd8395, 1099511628211;
	shr.u64 	%rd8397, %rd8373, 48;
	and.b64  	%rd8398, %rd8397, 255;
	xor.b64  	%rd8399, %rd8398, %rd8396;
	mul.lo.s64 	%rd8400, %rd8399, 1099511628211;
	shr.u64 	%rd8401, %rd8373, 56;
	xor.b64  	%rd8402, %rd8401, %rd8400;
	mul.lo.s64 	%rd38480, %rd8402, 1099511628211;
	add.s64 	%rd38478, %rd38478, 2;
	and.b64  	%rd38481, %rd4130, -2;
	setp.ne.s64 	%p299, %rd38478, %rd38481;
	@%p299 bra 	$L__BB34_1582;
$L__BB34_1583:
	setp.eq.s64 	%p300, %rd2403, 0;
	@%p300 bra 	$L__BB34_1585;
	shl.b64 	%rd8403, %rd38481, 3;
	add.s64 	%rd8404, %rd38389, %rd8403;
	ld.u64 	%rd8405, [%rd8404];
	and.b64  	%rd8406, %rd8405, 255;
	xor.b64  	%rd8407, %rd8406, %rd38480;
	mul.lo.s64 	%rd8408, %rd8407, 1099511628211;
	shr.u64 	%rd8409, %rd8405, 8;
	and.b64  	%rd8410, %rd8409, 255;
	xor.b64  	%rd8411, %rd8410, %rd8408;
	mul.lo.s64 	%rd8412, %rd8411, 1099511628211;
	shr.u64 	%rd8413, %rd8405, 16;
	and.b64  	%rd8414, %rd8413, 255;
	xor.b64  	%rd8415, %rd8414, %rd8412;
	mul.lo.s64 	%rd8416, %rd8415, 1099511628211;
	shr.u64 	%rd8417, %rd8405, 24;
	and.b64  	%rd8418, %rd8417, 255;
	xor.b64  	%rd8419, %rd8418, %rd8416;
	mul.lo.s64 	%rd8420, %rd8419, 1099511628211;
	shr.u64 	%rd8421, %rd8405, 32;
	and.b64  	%rd8422, %rd8421, 255;
	xor.b64  	%rd8423, %rd8422, %rd8420;
	mul.lo.s64 	%rd8424, %rd8423, 1099511628211;
	shr.u64 	%rd8425, %rd8405, 40;
	and.b64  	%rd8426, %rd8425, 255;
	xor.b64  	%rd8427, %rd8426, %rd8424;
	mul.lo.s64 	%rd8428, %rd8427, 1099511628211;
	shr.u64 	%rd8429, %rd8405, 48;
	and.b64  	%rd8430, %rd8429, 255;
	xor.b64  	%rd8431, %rd8430, %rd8428;
	mul.lo.s64 	%rd8432, %rd8431, 1099511628211;
	shr.u64 	%rd8433, %rd8405, 56;
	xor.b64  	%rd8434, %rd8433, %rd8432;
	mul.lo.s64 	%rd38480, %rd8434, 1099511628211;
$L__BB34_1585:
	setp.eq.s64 	%p301, %rd38474, %rd38480;
	@%p301 bra 	$L__BB34_1598;
	setp.eq.s64 	%p302, %rd1952, 0;
	mov.b64 	%rd38486, -3750763034362895579;
	mov.b64 	%rd38487, 0;
	@%p302 bra 	$L__BB34_1589;
	mov.b64 	%rd38486, -3750763034362895579;
	mov.b64 	%rd38484, 0;
	and.b64  	%rd38487, %rd4130, -2;
$L__BB34_1588:
	shl.b64 	%rd8440, %rd38484, 3;
	add.s64 	%rd8441, %rd39123, %rd8440;
	ld.u64 	%rd8442, [%rd8441];
	and.b64  	%rd8443, %rd8442, 255;
	xor.b64  	%rd8444, %rd8443, %rd38486;
	mul.lo.s64 	%rd8445, %rd8444, 1099511628211;
	shr.u64 	%rd8446, %rd8442, 8;
	and.b64  	%rd8447, %rd8446, 255;
	xor.b64  	%rd8448, %rd8447, %rd8445;
	mul.lo.s64 	%rd8449, %rd8448, 1099511628211;
	shr.u64 	%rd8450, %rd8442, 16;
	and.b64  	%rd8451, %rd8450, 255;
	xor.b64  	%rd8452, %rd8451, %rd8449;
	mul.lo.s64 	%rd8453, %rd8452, 1099511628211;
	shr.u64 	%rd8454, %rd8442, 24;
	and.b64  	%rd8455, %rd8454, 255;
	xor.b64  	%rd8456, %rd8455, %rd8453;
	mul.lo.s64 	%rd8457, %rd8456, 1099511628211;
	shr.u64 	%rd8458, %rd8442, 32;
	and.b64  	%rd8459, %rd8458, 255;
	xor.b64  	%rd8460, %rd8459, %rd8457;
	mul.lo.s64 	%rd8461, %rd8460, 1099511628211;
	shr.u64 	%rd8462, %rd8442, 40;
	and.b64  	%rd8463, %rd8462, 255;
	xor.b64  	%rd8464, %rd8463, %rd8461;
	mul.lo.s64 	%rd8465, %rd8464, 1099511628211;
	shr.u64 	%rd8466, %rd8442, 48;
	and.b64  	%rd8467, %rd8466, 255;
	xor.b64  	%rd8468, %rd8467, %rd8465;
	mul.lo.s64 	%rd8469, %rd8468, 1099511628211;
	shr.u64 	%rd8470, %rd8442, 56;
	xor.b64  	%rd8471, %rd8470, %rd8469;
	mul.lo.s64 	%rd8472, %rd8471, 1099511628211;
	ld.u64 	%rd8473, [%rd8441+8];
	and.b64  	%rd8474, %rd8473, 255;
	xor.b64  	%rd8475, %rd8474, %rd8472;
	mul.lo.s64 	%rd8476, %rd8475, 1099511628211;
	shr.u64 	%rd8477, %rd8473, 8;
	and.b64  	%rd8478, %rd8477, 255;
	xor.b64  	%rd8479, %rd8478, %rd8476;
	mul.lo.s64 	%rd8480, %rd8479, 1099511628211;
	shr.u64 	%rd8481, %rd8473, 16;
	and.b64  	%rd8482, %rd8481, 255;
	xor.b64  	%rd8483, %rd8482, %rd8480;
	mul.lo.s64 	%rd8484, %rd8483, 1099511628211;
	shr.u64 	%rd8485, %rd8473, 24;
	and.b64  	%rd8486, %rd8485, 255;
	xor.b64  	%rd8487, %rd8486, %rd8484;
	mul.lo.s64 	%rd8488, %rd8487, 1099511628211;
	shr.u64 	%rd8489, %rd8473, 32;
	and.b64  	%rd8490, %rd8489, 255;
	xor.b64  	%rd8491, %rd8490, %rd8488;
	mul.lo.s64 	%rd8492, %rd8491, 1099511628211;
	shr.u64 	%rd8493, %rd8473, 40;
	and.b64  	%rd8494, %rd8493, 255;
	xor.b64  	%rd8495, %rd8494, %rd8492;
	mul.lo.s64 	%rd8496, %rd8495, 1099511628211;
	shr.u64 	%rd8497, %rd8473, 48;
	and.b64  	%rd8498, %rd8497, 255;
	xor.b64  	%rd8499, %rd8498, %rd8496;
	mul.lo.s64 	%rd8500, %rd8499, 1099511628211;
	shr.u64 	%rd8501, %rd8473, 56;
	xor.b64  	%rd8502, %rd8501, %rd8500;
	mul.lo.s64 	%rd38486, %rd8502, 1099511628211;
	add.s64 	%rd38484, %rd38484, 2;
	setp.ne.s64 	%p303, %rd38484, %rd38487;
	@%p303 bra 	$L__BB34_1588;
$L__BB34_1589:
	setp.eq.s64 	%p304, %rd2403, 0;
	@%p304 bra 	$L__BB34_1591;
	shl.b64 	%rd8503, %rd38487, 3;
	add.s64 	%rd8504, %rd39123, %rd8503;
	ld.u64 	%rd8505, [%rd8504];
	and.b64  	%rd8506, %rd8505, 255;
	xor.b64  	%rd8507, %rd8506, %rd38486;
	mul.lo.s64 	%rd8508, %rd8507, 1099511628211;
	shr.u64 	%rd8509, %rd8505, 8;
	and.b64  	%rd8510, %rd8509, 255;
	xor.b64  	%rd8511, %rd8510, %rd8508;
	mul.lo.s64 	%rd8512, %rd8511, 1099511628211;
	shr.u64 	%rd8513, %rd8505, 16;
	and.b64  	%rd8514, %rd8513, 255;
	xor.b64  	%rd8515, %rd8514, %rd8512;
	mul.lo.s64 	%rd8516, %rd8515, 1099511628211;
	shr.u64 	%rd8517, %rd8505, 24;
	and.b64  	%rd8518, %rd8517, 255;
	xor.b64  	%rd8519, %rd8518, %rd8516;
	mul.lo.s64 	%rd8520, %rd8519, 1099511628211;
	shr.u64 	%rd8521, %rd8505, 32;
	and.b64  	%rd8522, %rd8521, 255;
	xor.b64  	%rd8523, %rd8522, %rd8520;
	mul.lo.s64 	%rd8524, %rd8523, 1099511628211;
	shr.u64 	%rd8525, %rd8505, 40;
	and.b64  	%rd8526, %rd8525, 255;
	xor.b64  	%rd8527, %rd8526, %rd8524;
	mul.lo.s64 	%rd8528, %rd8527, 1099511628211;
	shr.u64 	%rd8529, %rd8505, 48;
	and.b64  	%rd8530, %rd8529, 255;
	xor.b64  	%rd8531, %rd8530, %rd8528;
	mul.lo.s64 	%rd8532, %rd8531, 1099511628211;
	shr.u64 	%rd8533, %rd8505, 56;
	xor.b64  	%rd8534, %rd8533, %rd8532;
	mul.lo.s64 	%rd38486, %rd8534, 1099511628211;
$L__BB34_1591:
	setp.eq.s64 	%p305, %rd1952, 0;
	mov.b64 	%rd38492, -3750763034362895579;
	mov.b64 	%rd38493, 0;
	@%p305 bra 	$L__BB34_1594;
	mov.b64 	%rd38492, -3750763034362895579;
	mov.b64 	%rd38490, 0;
$L__BB34_1593:
	shl.b64 	%rd8540, %rd38490, 3;
	add.s64 	%rd8541, %rd38389, %rd8540;
	ld.u64 	%rd8542, [%rd8541];
	and.b64  	%rd8543, %rd8542, 255;
	xor.b64  	%rd8544, %rd8543, %rd38492;
	mul.lo.s64 	%rd8545, %rd8544, 1099511628211;
	shr.u64 	%rd8546, %rd8542, 8;
	and.b64  	%rd8547, %rd8546, 255;
	xor.b64  	%rd8548, %rd8547, %rd8545;
	mul.lo.s64 	%rd8549, %rd8548, 1099511628211;
	shr.u64 	%rd8550, %rd8542, 16;
	and.b64  	%rd8551, %rd8550, 255;
	xor.b64  	%rd8552, %rd8551, %rd8549;
	mul.lo.s64 	%rd8553, %rd8552, 1099511628211;
	shr.u64 	%rd8554, %rd8542, 24;
	and.b64  	%rd8555, %rd8554, 255;
	xor.b64  	%rd8556, %rd8555, %rd8553;
	mul.lo.s64 	%rd8557, %rd8556, 1099511628211;
	shr.u64 	%rd8558, %rd8542, 32;
	and.b64  	%rd8559, %rd8558, 255;
	xor.b64  	%rd8560, %rd8559, %rd8557;
	mul.lo.s64 	%rd8561, %rd8560, 1099511628211;
	shr.u64 	%rd8562, %rd8542, 40;
	and.b64  	%rd8563, %rd8562, 255;
	xor.b64  	%rd8564, %rd8563, %rd8561;
	mul.lo.s64 	%rd8565, %rd8564, 1099511628211;
	shr.u64 	%rd8566, %rd8542, 48;
	and.b64  	%rd8567, %rd8566, 255;
	xor.b64  	%rd8568, %rd8567, %rd8565;
	mul.lo.s64 	%rd8569, %rd8568, 1099511628211;
	shr.u64 	%rd8570, %rd8542, 56;
	xor.b64  	%rd8571, %rd8570, %rd8569;
	mul.lo.s64 	%rd8572, %rd8571, 1099511628211;
	ld.u64 	%rd8573, [%rd8541+8];
	and.b64  	%rd8574, %rd8573, 255;
	xor.b64  	%rd8575, %rd8574, %rd8572;
	mul.lo.s64 	%rd8576, %rd8575, 1099511628211;
	shr.u64 	%rd8577, %rd8573, 8;
	and.b64  	%rd8578, %rd8577, 255;
	xor.b64  	%rd8579, %rd8578, %rd8576;
	mul.lo.s64 	%rd8580, %rd8579, 1099511628211;
	shr.u64 	%rd8581, %rd8573, 16;
	and.b64  	%rd8582, %rd8581, 255;
	xor.b64  	%rd8583, %rd8582, %rd8580;
	mul.lo.s64 	%rd8584, %rd8583, 1099511628211;
	shr.u64 	%rd8585, %rd8573, 24;
	and.b64  	%rd8586, %rd8585, 255;
	xor.b64  	%rd8587, %rd8586, %rd8584;
	mul.lo.s64 	%rd8588, %rd8587, 1099511628211;
	shr.u64 	%rd8589, %rd8573, 32;
	and.b64  	%rd8590, %rd8589, 255;
	xor.b64  	%rd8591, %rd8590, %rd8588;
	mul.lo.s64 	%rd8592, %rd8591, 1099511628211;
	shr.u64 	%rd8593, %rd8573, 40;
	and.b64  	%rd8594, %rd8593, 255;
	xor.b64  	%rd8595, %rd8594, %rd8592;
	mul.lo.s64 	%rd8596, %rd8595, 1099511628211;
	shr.u64 	%rd8597, %rd8573, 48;
	and.b64  	%rd8598, %rd8597, 255;
	xor.b64  	%rd8599, %rd8598, %rd8596;
	mul.lo.s64 	%rd8600, %rd8599, 1099511628211;
	shr.u64 	%rd8601, %rd8573, 56;
	xor.b64  	%rd8602, %rd8601, %rd8600;
	mul.lo.s64 	%rd38492, %rd8602, 1099511628211;
	add.s64 	%rd38490, %rd38490, 2;
	and.b64  	%rd38493, %rd4130, -2;
	setp.ne.s64 	%p306, %rd38490, %rd38493;
	@%p306 bra 	$L__BB34_1593;
$L__BB34_1594:
	setp.eq.s64 	%p307, %rd2403, 0;
	@%p307 bra 	$L__BB34_1596;
	shl.b64 	%rd8603, %rd38493, 3;
	add.s64 	%rd8604, %rd38389, %rd8603;
	ld.u64 	%rd8605, [%rd8604];
	and.b64  	%rd8606, %rd8605, 255;
	xor.b64  	%rd8607, %rd8606, %rd38492;
	mul.lo.s64 	%rd8608, %rd8607, 1099511628211;
	shr.u64 	%rd8609, %rd8605, 8;
	and.b64  	%rd8610, %rd8609, 255;
	xor.b64  	%rd8611, %rd8610, %rd8608;
	mul.lo.s64 	%rd8612, %rd8611, 1099511628211;
	shr.u64 	%rd8613, %rd8605, 16;
	and.b64  	%rd8614, %rd8613, 255;
	xor.b64  	%rd8615, %rd8614, %rd8612;
	mul.lo.s64 	%rd8616, %rd8615, 1099511628211;
	shr.u64 	%rd8617, %rd8605, 24;
	and.b64  	%rd8618, %rd8617, 255;
	xor.b64  	%rd8619, %rd8618, %rd8616;
	mul.lo.s64 	%rd8620, %rd8619, 1099511628211;
	shr.u64 	%rd8621, %rd8605, 32;
	and.b64  	%rd8622, %rd8621, 255;
	xor.b64  	%rd8623, %rd8622, %rd8620;
	mul.lo.s64 	%rd8624, %rd8623, 1099511628211;
	shr.u64 	%rd8625, %rd8605, 40;
	and.b64  	%rd8626, %rd8625, 255;
	xor.b64  	%rd8627, %rd8626, %rd8624;
	mul.lo.s64 	%rd8628, %rd8627, 1099511628211;
	shr.u64 	%rd8629, %rd8605, 48;
	and.b64  	%rd8630, %rd8629, 255;
	xor.b64  	%rd8631, %rd8630, %rd8628;
	mul.lo.s64 	%rd8632, %rd8631, 1099511628211;
	shr.u64 	%rd8633, %rd8605, 56;
	xor.b64  	%rd8634, %rd8633, %rd8632;
	mul.lo.s64 	%rd38492, %rd8634, 1099511628211;
$L__BB34_1596:
	setp.lt.u64 	%p308, %rd38486, %rd38492;
	mov.u64 	%rd38497, %rd39123;
	@%p308 bra 	$L__BB34_1597;
	bra.uni 	$L__BB34_1602;
$L__BB34_1597:
	mov.u64 	%rd38497, %rd38389;
	mov.u64 	%rd38389, %rd39123;
	bra.uni 	$L__BB34_1602;
$L__BB34_1598:
	setp.eq.s32 	%p309, %r120, 0;
	mov.u64 	%rd38497, %rd39123;
	@%p309 bra 	$L__BB34_1602;
	mov.b64 	%rd38496, 0;
$L__BB34_1600:
	shl.b64 	%rd8636, %rd38496, 3;
	add.s64 	%rd8637, %rd39123, %rd8636;
	ld.u64 	%rd2629, [%rd8637];
	add.s64 	%rd8638, %rd38389, %rd8636;
	ld.u64 	%rd2630, [%rd8638];
	setp.lt.u64 	%p310, %rd2629, %rd2630;
	@%p310 bra 	$L__BB34_1597;
	setp.le.u64 	%p311, %rd2629, %rd2630;
	add.s64 	%rd38496, %rd38496, 1;
	setp.lt.u64 	%p312, %rd38496, %rd1951;
	and.pred  	%p313, %p311, %p312;
	mov.u64 	%rd38497, %rd39123;
	@%p313 bra 	$L__BB34_1600;
$L__BB34_1602:
	setp.eq.s64 	%p314, %rd1952, 0;
	mov.b64 	%rd38501, -3750763034362895579;
	mov.b64 	%rd38502, 0;
	@%p314 bra 	$L__BB34_1605;
	mov.b64 	%rd38501, -3750763034362895579;
	mov.b64 	%rd38499, 0;
$L__BB34_1604:
	shl.b64 	%rd8645, %rd38499, 3;
	add.s64 	%rd8646, %rd39121, %rd8645;
	ld.u64 	%rd8647, [%rd8646];
	and.b64  	%rd8648, %rd8647, 255;
	xor.b64  	%rd8649, %rd8648, %rd38501;
	mul.lo.s64 	%rd8650, %rd8649, 1099511628211;
	shr.u64 	%rd8651, %rd8647, 8;
	and.b64  	%rd8652, %rd8651, 255;
	xor.b64  	%rd8653, %rd8652, %rd8650;
	mul.lo.s64 	%rd8654, %rd8653, 1099511628211;
	shr.u64 	%rd8655, %rd8647, 16;
	and.b64  	%rd8656, %rd8655, 255;
	xor.b64  	%rd8657, %rd8656, %rd8654;
	mul.lo.s64 	%rd8658, %rd8657, 1099511628211;
	shr.u64 	%rd8659, %rd8647, 24;
	and.b64  	%rd8660, %rd8659, 255;
	xor.b64  	%rd8661, %rd8660, %rd8658;
	mul.lo.s64 	%rd8662, %rd8661, 1099511628211;
	shr.u64 	%rd8663, %rd8647, 32;
	and.b64  	%rd8664, %rd8663, 255;
	xor.b64  	%rd8665, %rd8664, %rd8662;
	mul.lo.s64 	%rd8666, %rd8665, 1099511628211;
	shr.u64 	%rd8667, %rd8647, 40;
	and.b64  	%rd8668, %rd8667, 255;
	xor.b64  	%rd8669, %rd8668, %rd8666;
	mul.lo.s64 	%rd8670, %rd8669, 1099511628211;
	shr.u64 	%rd8671, %rd8647, 48;
	and.b64  	%rd8672, %rd8671, 255;
	xor.b64  	%rd8673, %rd8672, %rd8670;
	mul.lo.s64 	%rd8674, %rd8673, 1099511628211;
	shr.u64 	%rd8675, %rd8647, 56;
	xor.b64  	%rd8676, %rd8675, %rd8674;
	mul.lo.s64 	%rd8677, %rd8676, 1099511628211;
	ld.u64 	%rd8678, [%rd8646+8];
	and.b64  	%rd8679, %rd8678, 255;
	xor.b64  	%rd8680, %rd8679, %rd8677;
	mul.lo.s64 	%rd8681, %rd8680, 1099511628211;
	shr.u64 	%rd8682, %rd8678, 8;
	and.b64  	%rd8683, %rd8682, 255;
	xor.b64  	%rd8684, %rd8683, %rd8681;
	mul.lo.s64 	%rd8685, %rd8684, 1099511628211;
	shr.u64 	%rd8686, %rd8678, 16;
	and.b64  	%rd8687, %rd8686, 255;
	xor.b64  	%rd8688, %rd8687, %rd8685;
	mul.lo.s64 	%rd8689, %rd8688, 1099511628211;
	shr.u64 	%rd8690, %rd8678, 24;
	and.b64  	%rd8691, %rd8690, 255;
	xor.b64  	%rd8692, %rd8691, %rd8689;
	mul.lo.s64 	%rd8693, %rd8692, 1099511628211;
	shr.u64 	%rd8694, %rd8678, 32;
	and.b64  	%rd8695, %rd8694, 255;
	xor.b64  	%rd8696, %rd8695, %rd8693;
	mul.lo.s64 	%rd8697, %rd8696, 1099511628211;
	shr.u64 	%rd8698, %rd8678, 40;
	and.b64  	%rd8699, %rd8698, 255;
	xor.b64  	%rd8700, %rd8699, %rd8697;
	mul.lo.s64 	%rd8701, %rd8700, 1099511628211;
	shr.u64 	%rd8702, %rd8678, 48;
	and.b64  	%rd8703, %rd8702, 255;
	xor.b64  	%rd8704, %rd8703, %rd8701;
	mul.lo.s64 	%rd8705, %rd8704, 1099511628211;
	shr.u64 	%rd8706, %rd8678, 56;
	xor.b64  	%rd8707, %rd8706, %rd8705;
	mul.lo.s64 	%rd38501, %rd8707, 1099511628211;
	add.s64 	%rd38499, %rd38499, 2;
	and.b64  	%rd38502, %rd4130, -2;
	setp.ne.s64 	%p315, %rd38499, %rd38502;
	@%p315 bra 	$L__BB34_1604;
$L__BB34_1605:
	setp.eq.s64 	%p316, %rd2403, 0;
	@%p316 bra 	$L__BB34_1607;
	shl.b64 	%rd8708, %rd38502, 3;
	add.s64 	%rd8709, %rd39121, %rd8708;
	ld.u64 	%rd8710, [%rd8709];
	and.b64  	%rd8711, %rd8710, 255;
	xor.b64  	%rd8712, %rd8711, %rd38501;
	mul.lo.s64 	%rd8713, %rd8712, 1099511628211;
	shr.u64 	%rd8714, %rd8710, 8;
	and.b64  	%rd8715, %rd8714, 255;
	xor.b64  	%rd8716, %rd8715, %rd8713;
	mul.lo.s64 	%rd8717, %rd8716, 1099511628211;
	shr.u64 	%rd8718, %rd8710, 16;
	and.b64  	%rd8719, %rd8718, 255;
	xor.b64  	%rd8720, %rd8719, %rd8717;
	mul.lo.s64 	%rd8721, %rd8720, 1099511628211;
	shr.u64 	%rd8722, %rd8710, 24;
	and.b64  	%rd8723, %rd8722, 255;
	xor.b64  	%rd8724, %rd8723, %rd8721;
	mul.lo.s64 	%rd8725, %rd8724, 1099511628211;
	shr.u64 	%rd8726, %rd8710, 32;
	and.b64  	%rd8727, %rd8726, 255;
	xor.b64  	%rd8728, %rd8727, %rd8725;
	mul.lo.s64 	%rd8729, %rd8728, 1099511628211;
	shr.u64 	%rd8730, %rd8710, 40;
	and.b64  	%rd8731, %rd8730, 255;
	xor.b64  	%rd8732, %rd8731, %rd8729;
	mul.lo.s64 	%rd8733, %rd8732, 1099511628211;
	shr.u64 	%rd8734, %rd8710, 48;
	and.b64  	%rd8735, %rd8734, 255;
	xor.b64  	%rd8736, %rd8735, %rd8733;
	mul.lo.s64 	%rd8737, %rd8736, 1099511628211;
	shr.u64 	%rd8738, %rd8710, 56;
	xor.b64  	%rd8739, %rd8738, %rd8737;
	mul.lo.s64 	%rd38501, %rd8739, 1099511628211;
$L__BB34_1607:
	setp.eq.s64 	%p317, %rd1952, 0;
	mov.b64 	%rd38507, -3750763034362895579;
	mov.b64 	%rd38508, 0;
	@%p317 bra 	$L__BB34_1610;
	mov.b64 	%rd38507, -3750763034362895579;
	mov.b64 	%rd38505, 0;
$L__BB34_1609:
	shl.b64 	%rd8745, %rd38505, 3;
	add.s64 	%rd8746, %rd38416, %rd8745;
	ld.u64 	%rd8747, [%rd8746];
	and.b64  	%rd8748, %rd8747, 255;
	xor.b64  	%rd8749, %rd8748, %rd38507;
	mul.lo.s64 	%rd8750, %rd8749, 1099511628211;
	shr.u64 	%rd8751, %rd8747, 8;
	and.b64  	%rd8752, %rd8751, 255;
	xor.b64  	%rd8753, %rd8752, %rd8750;
	mul.lo.s64 	%rd8754, %rd8753, 1099511628211;
	shr.u64 	%rd8755, %rd8747, 16;
	and.b64  	%rd8756, %rd8755, 255;
	xor.b64  	%rd8757, %rd8756, %rd8754;
	mul.lo.s64 	%rd8758, %rd8757, 1099511628211;
	shr.u64 	%rd8759, %rd8747, 24;
	and.b64  	%rd8760, %rd8759, 255;
	xor.b64  	%rd8761, %rd8760, %rd8758;
	mul.lo.s64 	%rd8762, %rd8761, 1099511628211;
	shr.u64 	%rd8763, %rd8747, 32;
	and.b64  	%rd8764, %rd8763, 255;
	xor.b64  	%rd8765, %rd8764, %rd8762;
	mul.lo.s64 	%rd8766, %rd8765, 1099511628211;
	shr.u64 	%rd8767, %rd8747, 40;
	and.b64  	%rd8768, %rd8767, 255;
	xor.b64  	%rd8769, %rd8768, %rd8766;
	mul.lo.s64 	%rd8770, %rd8769, 1099511628211;
	shr.u64 	%rd8771, %rd8747, 48;
	and.b64  	%rd8772, %rd8771, 255;
	xor.b64  	%rd8773, %rd8772, %rd8770;
	mul.lo.s64 	%rd8774, %rd8773, 1099511628211;
	shr.u64 	%rd8775, %rd8747, 56;
	xor.b64  	%rd8776, %rd8775, %rd8774;
	mul.lo.s64 	%rd8777, %rd8776, 1099511628211;
	ld.u64 	%rd8778, [%rd8746+8];
	and.b64  	%rd8779, %rd8778, 255;
	xor.b64  	%rd8780, %rd8779, %rd8777;
	mul.lo.s64 	%rd8781, %rd8780, 1099511628211;
	shr.u64 	%rd8782, %rd8778, 8;
	and.b64  	%rd8783, %rd8782, 255;
	xor.b64  	%rd8784, %rd8783, %rd8781;
	mul.lo.s64 	%rd8785, %rd8784, 1099511628211;
	shr.u64 	%rd8786, %rd8778, 16;
	and.b64  	%rd8787, %rd8786, 255;
	xor.b64  	%rd8788, %rd8787, %rd8785;
	mul.lo.s64 	%rd8789, %rd8788, 1099511628211;
	shr.u64 	%rd8790, %rd8778, 24;
	and.b64  	%rd8791, %rd8790, 255;
	xor.b64  	%rd8792, %rd8791, %rd8789;
	mul.lo.s64 	%rd8793, %rd8792, 1099511628211;
	shr.u64 	%rd8794, %rd8778, 32;
	and.b64  	%rd8795, %rd8794, 255;
	xor.b64  	%rd8796, %rd8795, %rd8793;
	mul.lo.s64 	%rd8797, %rd8796, 1099511628211;
	shr.u64 	%rd8798, %rd8778, 40;
	and.b64  	%rd8799, %rd8798, 255;
	xor.b64  	%rd8800, %rd8799, %rd8797;
	mul.lo.s64 	%rd8801, %rd8800, 1099511628211;
	shr.u64 	%rd8802, %rd8778, 48;
	and.b64  	%rd8803, %rd8802, 255;
	xor.b64  	%rd8804, %rd8803, %rd8801;
	mul.lo.s64 	%rd8805, %rd8804, 1099511628211;
	shr.u64 	%rd8806, %rd8778, 56;
	xor.b64  	%rd8807, %rd8806, %rd8805;
	mul.lo.s64 	%rd38507, %rd8807, 1099511628211;
	add.s64 	%rd38505, %rd38505, 2;
	and.b64  	%rd38508, %rd4130, -2;
	setp.ne.s64 	%p318, %rd38505, %rd38508;
	@%p318 bra 	$L__BB34_1609;
$L__BB34_1610:
	setp.eq.s64 	%p319, %rd2403, 0;
	@%p319 bra 	$L__BB34_1612;
	shl.b64 	%rd8808, %rd38508, 3;
	add.s64 	%rd8809, %rd38416, %rd8808;
	ld.u64 	%rd8810, [%rd8809];
	and.b64  	%rd8811, %rd8810, 255;
	xor.b64  	%rd8812, %rd8811, %rd38507;
	mul.lo.s64 	%rd8813, %rd8812, 1099511628211;
	shr.u64 	%rd8814, %rd8810, 8;
	and.b64  	%rd8815, %rd8814, 255;
	xor.b64  	%rd8816, %rd8815, %rd8813;
	mul.lo.s64 	%rd8817, %rd8816, 1099511628211;
	shr.u64 	%rd8818, %rd8810, 16;
	and.b64  	%rd8819, %rd8818, 255;
	xor.b64  	%rd8820, %rd8819, %rd8817;
	mul.lo.s64 	%rd8821, %rd8820, 1099511628211;
	shr.u64 	%rd8822, %rd8810, 24;
	and.b64  	%rd8823, %rd8822, 255;
	xor.b64  	%rd8824, %rd8823, %rd8821;
	mul.lo.s64 	%rd8825, %rd8824, 1099511628211;
	shr.u64 	%rd8826, %rd8810, 32;
	and.b64  	%rd8827, %rd8826, 255;
	xor.b64  	%rd8828, %rd8827, %rd8825;
	mul.lo.s64 	%rd8829, %rd8828, 1099511628211;
	shr.u64 	%rd8830, %rd8810, 40;
	and.b64  	%rd8831, %rd8830, 255;
	xor.b64  	%rd8832, %rd8831, %rd8829;
	mul.lo.s64 	%rd8833, %rd8832, 1099511628211;
	shr.u64 	%rd8834, %rd8810, 48;
	and.b64  	%rd8835, %rd8834, 255;
	xor.b64  	%rd8836, %rd8835, %rd8833;
	mul.lo.s64 	%rd8837, %rd8836, 1099511628211;
	shr.u64 	%rd8838, %rd8810, 56;
	xor.b64  	%rd8839, %rd8838, %rd8837;
	mul.lo.s64 	%rd38507, %rd8839, 1099511628211;
$L__BB34_1612:
	setp.eq.s64 	%p320, %rd38501, %rd38507;
	@%p320 bra 	$L__BB34_1625;
	setp.eq.s64 	%p321, %rd1952, 0;
	mov.b64 	%rd38513, -3750763034362895579;
	mov.b64 	%rd38514, 0;
	@%p321 bra 	$L__BB34_1616;
	mov.b64 	%rd38513, -3750763034362895579;
	mov.b64 	%rd38511, 0;
	and.b64  	%rd38514, %rd4130, -2;
$L__BB34_1615:
	shl.b64 	%rd8845, %rd38511, 3;
	add.s64 	%rd8846, %rd39121, %rd8845;
	ld.u64 	%rd8847, [%rd8846];
	and.b64  	%rd8848, %rd8847, 255;
	xor.b64  	%rd8849, %rd8848, %rd38513;
	mul.lo.s64 	%rd8850, %rd8849, 1099511628211;
	shr.u64 	%rd8851, %rd8847, 8;
	and.b64  	%rd8852, %rd8851, 255;
	xor.b64  	%rd8853, %rd8852, %rd8850;
	mul.lo.s64 	%rd8854, %rd8853, 1099511628211;
	shr.u64 	%rd8855, %rd8847, 16;
	and.b64  	%rd8856, %rd8855, 255;
	xor.b64  	%rd8857, %rd8856, %rd8854;
	mul.lo.s64 	%rd8858, %rd8857, 1099511628211;
	shr.u64 	%rd8859, %rd8847, 24;
	and.b64  	%rd8860, %rd8859, 255;
	xor.b64  	%rd8861, %rd8860, %rd8858;
	mul.lo.s64 	%rd8862, %rd8861, 1099511628211;
	shr.u64 	%rd8863, %rd8847, 32;
	and.b64  	%rd8864, %rd8863, 255;
	xor.b64  	%rd8865, %rd8864, %rd8862;
	mul.lo.s64 	%rd8866, %rd8865, 1099511628211;
	shr.u64 	%rd8867, %rd8847, 40;
	and.b64  	%rd8868, %rd8867, 255;
	xor.b64  	%rd8869, %rd8868, %rd8866;
	mul.lo.s64 	%rd8870, %rd8869, 1099511628211;
	shr.u64 	%rd8871, %rd8847, 48;
	and.b64  	%rd8872, %rd8871, 255;
	xor.b64  	%rd8873, %rd8872, %rd8870;
	mul.lo.s64 	%rd8874, %rd8873, 1099511628211;
	shr.u64 	%rd8875, %rd8847, 56;
	xor.b64  	%rd8876, %rd8875, %rd8874;
	mul.lo.s64 	%rd8877, %rd8876, 1099511628211;
	ld.u64 	%rd8878, [%rd8846+8];
	and.b64  	%rd8879, %rd8878, 255;
	xor.b64  	%rd8880, %rd8879, %rd8877;
	mul.lo.s64 	%rd8881, %rd8880, 1099511628211;
	shr.u64 	%rd8882, %rd8878, 8;
	and.b64  	%rd8883, %rd8882, 255;
	xor.b64  	%rd8884, %rd8883, %rd8881;
	mul.lo.s64 	%rd8885, %rd8884, 1099511628211;
	shr.u64 	%rd8886, %rd8878, 16;
	and.b64  	%rd8887, %rd8886, 255;
	xor.b64  	%rd8888, %rd8887, %rd8885;
	mul.lo.s64 	%rd8889, %rd8888, 1099511628211;
	shr.u64 	%rd8890, %rd8878, 24;
	and.b64  	%rd8891, %rd8890, 255;
	xor.b64  	%rd8892, %rd8891, %rd8889;
	mul.lo.s64 	%rd8893, %rd8892, 1099511628211;
	shr.u64 	%rd8894, %rd8878, 32;
	and.b64  	%rd8895, %rd8894, 255;
	xor.b64  	%rd8896, %rd8895, %rd8893;
	mul.lo.s64 	%rd8897, %rd8896, 1099511628211;
	shr.u64 	%rd8898, %rd8878, 40;
	and.b64  	%rd8899, %rd8898, 255;
	xor.b64  	%rd8900, %rd8899, %rd8897;
	mul.lo.s64 	%rd8901, %rd8900, 1099511628211;
	shr.u64 	%rd8902, %rd8878, 48;
	and.b64  	%rd8903, %rd8902, 255;
	xor.b64  	%rd8904, %rd8903, %rd8901;
	mul.lo.s64 	%rd8905, %rd8904, 1099511628211;
	shr.u64 	%rd8906, %rd8878, 56;
	xor.b64  	%rd8907, %rd8906, %rd8905;
	mul.lo.s64 	%rd38513, %rd8907, 1099511628211;
	add.s64 	%rd38511, %rd38511, 2;
	setp.ne.s64 	%p322, %rd38511, %rd38514;
	@%p322 bra 	$L__BB34_1615;
$L__BB34_1616:
	setp.eq.s64 	%p323, %rd2403, 0;
	@%p323 bra 	$L__BB34_1618;
	shl.b64 	%rd8908, %rd38514, 3;
	add.s64 	%rd8909, %rd39121, %rd8908;
	ld.u64 	%rd8910, [%rd8909];
	and.b64  	%rd8911, %rd8910, 255;
	xor.b64  	%rd8912, %rd8911, %rd38513;
	mul.lo.s64 	%rd8913, %rd8912, 1099511628211;
	shr.u64 	%rd8914, %rd8910, 8;
	and.b64  	%rd8915, %rd8914, 255;
	xor.b64  	%rd8916, %rd8915, %rd8913;
	mul.lo.s64 	%rd8917, %rd8916, 1099511628211;
	shr.u64 	%rd8918, %rd8910, 16;
	and.b64  	%rd8919, %rd8918, 255;
	xor.b64  	%rd8920, %rd8919, %rd8917;
	mul.lo.s64 	%rd8921, %rd8920, 1099511628211;
	shr.u64 	%rd8922, %rd8910, 24;
	and.b64  	%rd8923, %rd8922, 255;
	xor.b64  	%rd8924, %rd8923, %rd8921;
	mul.lo.s64 	%rd8925, %rd8924, 1099511628211;
	shr.u64 	%rd8926, %rd8910, 32;
	and.b64  	%rd8927, %rd8926, 255;
	xor.b64  	%rd8928, %rd8927, %rd8925;
	mul.lo.s64 	%rd8929, %rd8928, 1099511628211;
	shr.u64 	%rd8930, %rd8910, 40;
	and.b64  	%rd8931, %rd8930, 255;
	xor.b64  	%rd8932, %rd8931, %rd8929;
	mul.lo.s64 	%rd8933, %rd8932, 1099511628211;
	shr.u64 	%rd8934, %rd8910, 48;
	and.b64  	%rd8935, %rd8934, 255;
	xor.b64  	%rd8936, %rd8935, %rd8933;
	mul.lo.s64 	%rd8937, %rd8936, 1099511628211;
	shr.u64 	%rd8938, %rd8910, 56;
	xor.b64  	%rd8939, %rd8938, %rd8937;
	mul.lo.s64 	%rd38513, %rd8939, 1099511628211;
$L__BB34_1618:
	setp.eq.s64 	%p324, %rd1952, 0;
	mov.b64 	%rd38519, -3750763034362895579;
	mov.b64 	%rd38520, 0;
	@%p324 bra 	$L__BB34_1621;
	mov.b64 	%rd38519, -3750763034362895579;
	mov.b64 	%rd38517, 0;
$L__BB34_1620:
	shl.b64 	%rd8945, %rd38517, 3;
	add.s64 	%rd8946, %rd38416, %rd8945;
	ld.u64 	%rd8947, [%rd8946];
	and.b64  	%rd8948, %rd8947, 255;
	xor.b64  	%rd8949, %rd8948, %rd38519;
	mul.lo.s64 	%rd8950, %rd8949, 1099511628211;
	shr.u64 	%rd8951, %rd8947, 8;
	and.b64  	%rd8952, %rd8951, 255;
	xor.b64  	%rd8953, %rd8952, %rd8950;
	mul.lo.s64 	%rd8954, %rd8953, 1099511628211;
	shr.u64 	%rd8955, %rd8947, 16;
	and.b64  	%rd8956, %rd8955, 255;
	xor.b64  	%rd8957, %rd8956, %rd8954;
	mul.lo.s64 	%rd8958, %rd8957, 1099511628211;
	shr.u64 	%rd8959, %rd8947, 24;
	and.b64  	%rd8960, %rd8959, 255;
	xor.b64  	%rd8961, %rd8960, %rd8958;
	mul.lo.s64 	%rd8962, %rd8961, 1099511628211;
	shr.u64 	%rd8963, %rd8947, 32;
	and.b64  	%rd8964, %rd8963, 255;
	xor.b64  	%rd8965, %rd8964, %rd8962;
	mul.lo.s64 	%rd8966, %rd8965, 1099511628211;
	shr.u64 	%rd8967, %rd8947, 40;
	and.b64  	%rd8968, %rd8967, 255;
	xor.b64  	%rd8969, %rd8968, %rd8966;
	mul.lo.s64 	%rd8970, %rd8969, 1099511628211;
	shr.u64 	%rd8971, %rd8947, 48;
	and.b64  	%rd8972, %rd8971, 255;
	xor.b64  	%rd8973, %rd8972, %rd8970;
	mul.lo.s64 	%rd8974, %rd8973, 1099511628211;
	shr.u64 	%rd8975, %rd8947, 56;
	xor.b64  	%rd8976, %rd8975, %rd8974;
	mul.lo.s64 	%rd8977, %rd8976, 1099511628211;
	ld.u64 	%rd8978, [%rd8946+8];
	and.b64  	%rd8979, %rd8978, 255;
	xor.b64  	%rd8980, %rd8979, %rd8977;
	mul.lo.s64 	%rd8981, %rd8980, 1099511628211;
	shr.u64 	%rd8982, %rd8978, 8;
	and.b64  	%rd8983, %rd8982, 255;
	xor.b64  	%rd8984, %rd8983, %rd8981;
	mul.lo.s64 	%rd8985, %rd8984, 1099511628211;
	shr.u64 	%rd8986, %rd8978, 16;
	and.b64  	%rd8987, %rd8986, 255;
	xor.b64  	%rd8988, %rd8987, %rd8985;
	mul.lo.s64 	%rd8989, %rd8988, 1099511628211;
	shr.u64 	%rd8990, %rd8978, 24;
	and.b64  	%rd8991, %rd8990, 255;
	xor.b64  	%rd8992, %rd8991, %rd8989;
	mul.lo.s64 	%rd8993, %rd8992, 1099511628211;
	shr.u64 	%rd8994, %rd8978, 32;
	and.b64  	%rd8995, %rd8994, 255;
	xor.b64  	%rd8996, %rd8995, %rd8993;
	mul.lo.s64 	%rd8997, %rd8996, 1099511628211;
	shr.u64 	%rd8998, %rd8978, 40;
	and.b64  	%rd8999, %rd8998, 255;
	xor.b64  	%rd9000, %rd8999, %rd8997;
	mul.lo.s64 	%rd9001, %rd9000, 1099511628211;
	shr.u64 	%rd9002, %rd8978, 48;
	and.b64  	%rd9003, %rd9002, 255;
	xor.b64  	%rd9004, %rd9003, %rd9001;
	mul.lo.s64 	%rd9005, %rd9004, 1099511628211;
	shr.u64 	%rd9006, %rd8978, 56;
	xor.b64  	%rd9007, %rd9006, %rd9005;
	mul.lo.s64 	%rd38519, %rd9007, 1099511628211;
	add.s64 	%rd38517, %rd38517, 2;
	and.b64  	%rd38520, %rd4130, -2;
	setp.ne.s64 	%p325, %rd38517, %rd38520;
	@%p325 bra 	$L__BB34_1620;
$L__BB34_1621:
	setp.eq.s64 	%p326, %rd2403, 0;
	@%p326 bra 	$L__BB34_1623;
	shl.b64 	%rd9008, %rd38520, 3;
	add.s64 	%rd9009, %rd38416, %rd9008;
	ld.u64 	%rd9010, [%rd9009];
	and.b64  	%rd9011, %rd9010, 255;
	xor.b64  	%rd9012, %rd9011, %rd38519;
	mul.lo.s64 	%rd9013, %rd9012, 1099511628211;
	shr.u64 	%rd9014, %rd9010, 8;
	and.b64  	%rd9015, %rd9014, 255;
	xor.b64  	%rd9016, %rd9015, %rd9013;
	mul.lo.s64 	%rd9017, %rd9016, 1099511628211;
	shr.u64 	%rd9018, %rd9010, 16;
	and.b64  	%rd9019, %rd9018, 255;
	xor.b64  	%rd9020, %rd9019, %rd9017;
	mul.lo.s64 	%rd9021, %rd9020, 1099511628211;
	shr.u64 	%rd9022, %rd9010, 24;
	and.b64  	%rd9023, %rd9022, 255;
	xor.b64  	%rd9024, %rd9023, %rd9021;
	mul.lo.s64 	%rd9025, %rd9024, 1099511628211;
	shr.u64 	%rd9026, %rd9010, 32;
	and.b64  	%rd9027, %rd9026, 255;
	xor.b64  	%rd9028, %rd9027, %rd9025;
	mul.lo.s64 	%rd9029, %rd9028, 1099511628211;
	shr.u64 	%rd9030, %rd9010, 40;
	and.b64  	%rd9031, %rd9030, 255;
	xor.b64  	%rd9032, %rd9031, %rd9029;
	mul.lo.s64 	%rd9033, %rd9032, 1099511628211;
	shr.u64 	%rd9034, %rd9010, 48;
	and.b64  	%rd9035, %rd9034, 255;
	xor.b64  	%rd9036, %rd9035, %rd9033;
	mul.lo.s64 	%rd9037, %rd9036, 1099511628211;
	shr.u64 	%rd9038, %rd9010, 56;
	xor.b64  	%rd9039, %rd9038, %rd9037;
	mul.lo.s64 	%rd38519, %rd9039, 1099511628211;
$L__BB34_1623:
	setp.lt.u64 	%p327, %rd38513, %rd38519;
	mov.u64 	%rd38524, %rd39121;
	@%p327 bra 	$L__BB34_1624;
	bra.uni 	$L__BB34_1629;
$L__BB34_1624:
	mov.u64 	%rd38524, %rd38416;
	mov.u64 	%rd38416, %rd39121;
	bra.uni 	$L__BB34_1629;
$L__BB34_1625:
	setp.eq.s32 	%p328, %r120, 0;
	mov.u64 	%rd38524, %rd39121;
	@%p328 bra 	$L__BB34_1629;
	mov.b64 	%rd38523, 0;
$L__BB34_1627:
	shl.b64 	%rd9041, %rd38523, 3;
	add.s64 	%rd9042, %rd39121, %rd9041;
	ld.u64 	%rd2675, [%rd9042];
	add.s64 	%rd9043, %rd38416, %rd9041;
	ld.u64 	%rd2676, [%rd9043];
	setp.lt.u64 	%p329, %rd2675, %rd2676;
	@%p329 bra 	$L__BB34_1624;
	setp.le.u64 	%p330, %rd2675, %rd2676;
	add.s64 	%rd38523, %rd38523, 1;
	setp.lt.u64 	%p331, %rd38523, %rd1951;
	and.pred  	%p332, %p330, %p331;
	mov.u64 	%rd38524, %rd39121;
	@%p332 bra 	$L__BB34_1627;
$L__BB34_1629:
	setp.eq.s64 	%p333, %rd1952, 0;
	mov.b64 	%rd38528, -3750763034362895579;
	mov.b64 	%rd38529, 0;
	@%p333 bra 	$L__BB34_1632;
	mov.b64 	%rd38528, -3750763034362895579;
	mov.b64 	%rd38526, 0;
$L__BB34_1631:
	shl.b64 	%rd9050, %rd38526, 3;
	add.s64 	%rd9051, %rd39119, %rd9050;
	ld.u64 	%rd9052, [%rd9051];
	and.b64  	%rd9053, %rd9052, 255;
	xor.b64  	%rd9054, %rd9053, %rd38528;
	mul.lo.s64 	%rd9055, %rd9054, 1099511628211;
	shr.u64 	%rd9056, %rd9052, 8;
	and.b64  	%rd9057, %rd9056, 255;
	xor.b64  	%rd9058, %rd9057, %rd9055;
	mul.lo.s64 	%rd9059, %rd9058, 1099511628211;
	shr.u64 	%rd9060, %rd9052, 16;
	and.b64  	%rd9061, %rd9060, 255;
	xor.b64  	%rd9062, %rd9061, %rd9059;
	mul.lo.s64 	%rd9063, %rd9062, 1099511628211;
	shr.u64 	%rd9064, %rd9052, 24;
	and.b64  	%rd9065, %rd9064, 255;
	xor.b64  	%rd9066, %rd9065, %rd9063;
	mul.lo.s64 	%rd9067, %rd9066, 1099511628211;
	shr.u64 	%rd9068, %rd9052, 32;
	and.b64  	%rd9069, %rd9068, 255;
	xor.b64  	%rd9070, %rd9069, %rd9067;
	mul.lo.s64 	%rd9071, %rd9070, 1099511628211;
	shr.u64 	%rd9072, %rd9052, 40;
	and.b64  	%rd9073, %rd9072, 255;
	xor.b64  	%rd9074, %rd9073, %rd9071;
	mul.lo.s64 	%rd9075, %rd9074, 1099511628211;
	shr.u64 	%rd9076, %rd9052, 48;
	and.b64  	%rd9077, %rd9076, 255;
	xor.b64  	%rd9078, %rd9077, %rd9075;
	mul.lo.s64 	%rd9079, %rd9078, 1099511628211;
	shr.u64 	%rd9080, %rd9052, 56;
	xor.b64  	%rd9081, %rd9080, %rd9079;
	mul.lo.s64 	%rd9082, %rd9081, 1099511628211;
	ld.u64 	%rd9083, [%rd9051+8];
	and.b64  	%rd9084, %rd9083, 255;
	xor.b64  	%rd9085, %rd9084, %rd9082;
	mul.lo.s64 	%rd9086, %rd9085, 1099511628211;
	shr.u64 	%rd9087, %rd9083, 8;
	and.b64  	%rd9088, %rd9087, 255;
	xor.b64  	%rd9089, %rd9088, %rd9086;
	mul.lo.s64 	%rd9090, %rd9089, 1099511628211;
	shr.u64 	%rd9091, %rd9083, 16;
	and.b64  	%rd9092, %rd9091, 255;
	xor.b64  	%rd9093, %rd9092, %rd9090;
	mul.lo.s64 	%rd9094, %rd9093, 1099511628211;
	shr.u64 	%rd9095, %rd9083, 24;
	and.b64  	%rd9096, %rd9095, 255;
	xor.b64  	%rd9097, %rd9096, %rd9094;
	mul.lo.s64 	%rd9098, %rd9097, 1099511628211;
	shr.u64 	%rd9099, %rd9083, 32;
	and.b64  	%rd9100, %rd9099, 255;
	xor.b64  	%rd9101, %rd9100, %rd9098;
	mul.lo.s64 	%rd9102, %rd9101, 1099511628211;
	shr.u64 	%rd9103, %rd9083, 40;
	and.b64  	%rd9104, %rd9103, 255;
	xor.b64  	%rd9105, %rd9104, %rd9102;
	mul.lo.s64 	%rd9106, %rd9105, 1099511628211;
	shr.u64 	%rd9107, %rd9083, 48;
	and.b64  	%rd9108, %rd9107, 255;
	xor.b64  	%rd9109, %rd9108, %rd9106;
	mul.lo.s64 	%rd9110, %rd9109, 1099511628211;
	shr.u64 	%rd9111, %rd9083, 56;
	xor.b64  	%rd9112, %rd9111, %rd9110;
	mul.lo.s64 	%rd38528, %rd9112, 1099511628211;
	add.s64 	%rd38526, %rd38526, 2;
	and.b64  	%rd38529, %rd4130, -2;
	setp.ne.s64 	%p334, %rd38526, %rd38529;
	@%p334 bra 	$L__BB34_1631;
$L__BB34_1632:
	setp.eq.s64 	%p335, %rd2403, 0;
	@%p335 bra 	$L__BB34_1634;
	shl.b64 	%rd9113, %rd38529, 3;
	add.s64 	%rd9114, %rd39119, %rd9113;
	ld.u64 	%rd9115, [%rd9114];
	and.b64  	%rd9116, %rd9115, 255;
	xor.b64  	%rd9117, %rd9116, %rd38528;
	mul.lo.s64 	%rd9118, %rd9117, 1099511628211;
	shr.u64 	%rd9119, %rd9115, 8;
	and.b64  	%rd9120, %rd9119, 255;
	xor.b64  	%rd9121, %rd9120, %rd9118;
	mul.lo.s64 	%rd9122, %rd9121, 1099511628211;
	shr.u64 	%rd9123, %rd9115, 16;
	and.b64  	%rd9124, %rd9123, 255;
	xor.b64  	%rd9125, %rd9124, %rd9122;
	mul.lo.s64 	%rd9126, %rd9125, 1099511628211;
	shr.u64 	%rd9127, %rd9115, 24;
	and.b64  	%rd9128, %rd9127, 255;
	xor.b64  	%rd9129, %rd9128, %rd9126;
	mul.lo.s64 	%rd9130, %rd9129, 1099511628211;
	shr.u64 	%rd9131, %rd9115, 32;
	and.b64  	%rd9132, %rd9131, 255;
	xor.b64  	%rd9133, %rd9132, %rd9130;
	mul.lo.s64 	%rd9134, %rd9133, 1099511628211;
	shr.u64 	%rd9135, %rd9115, 40;
	and.b64  	%rd9136, %rd9135, 255;
	xor.b64  	%rd9137, %rd9136, %rd9134;
	mul.lo.s64 	%rd9138, %rd9137, 1099511628211;
	shr.u64 	%rd9139, %rd9115, 48;
	and.b64  	%rd9140, %rd9139, 255;
	xor.b64  	%rd9141, %rd9140, %rd9138;
	mul.lo.s64 	%rd9142, %rd9141, 1099511628211;
	shr.u64 	%rd9143, %rd9115, 56;
	xor.b64  	%rd9144, %rd9143, %rd9142;
	mul.lo.s64 	%rd38528, %rd9144, 1099511628211;
$L__BB34_1634:
	setp.eq.s64 	%p336, %rd1952, 0;
	mov.b64 	%rd38534, -3750763034362895579;
	mov.b64 	%rd38535, 0;
	@%p336 bra 	$L__BB34_1637;
	mov.b64 	%rd38534, -3750763034362895579;
	mov.b64 	%rd38532, 0;
$L__BB34_1636:
	shl.b64 	%rd9150, %rd38532, 3;
	add.s64 	%rd9151, %rd38443, %rd9150;
	ld.u64 	%rd9152, [%rd9151];
	and.b64  	%rd9153, %rd9152, 255;
	xor.b64  	%rd9154, %rd9153, %rd38534;
	mul.lo.s64 	%rd9155, %rd9154, 1099511628211;
	shr.u64 	%rd9156, %rd9152, 8;
	and.b64  	%rd9157, %rd9156, 255;
	xor.b64  	%rd9158, %rd9157, %rd9155;
	mul.lo.s64 	%rd9159, %rd9158, 1099511628211;
	shr.u64 	%rd9160, %rd9152, 16;
	and.b64  	%rd9161, %rd9160, 255;
	xor.b64  	%rd9162, %rd9161, %rd9159;
	mul.lo.s64 	%rd9163, %rd9162, 1099511628211;
	shr.u64 	%rd9164, %rd9152, 24;
	and.b64  	%rd9165, %rd9164, 255;
	xor.b64  	%rd9166, %rd9165, %rd9163;
	mul.lo.s64 	%rd9167, %rd9166, 1099511628211;
	shr.u64 	%rd9168, %rd9152, 32;
	and.b64  	%rd9169, %rd9168, 255;
	xor.b64  	%rd9170, %rd9169, %rd9167;
	mul.lo.s64 	%rd9171, %rd9170, 1099511628211;
	shr.u64 	%rd9172, %rd9152, 40;
	and.b64  	%rd9173, %rd9172, 255;
	xor.b64  	%rd9174, %rd9173, %rd9171;
	mul.lo.s64 	%rd9175, %rd9174, 1099511628211;
	shr.u64 	%rd9176, %rd9152, 48;
	and.b64  	%rd9177, %rd9176, 255;
	xor.b64  	%rd9178, %rd9177, %rd9175;
	mul.lo.s64 	%rd9179, %rd9178, 1099511628211;
	shr.u64 	%rd9180, %rd9152, 56;
	xor.b64  	%rd9181, %rd9180, %rd9179;
	mul.lo.s64 	%rd9182, %rd9181, 1099511628211;
	ld.u64 	%rd9183, [%rd9151+8];
	and.b64  	%rd9184, %rd9183, 255;
	xor.b64  	%rd9185, %rd9184, %rd9182;
	mul.lo.s64 	%rd9186, %rd9185, 1099511628211;
	shr.u64 	%rd9187, %rd9183, 8;
	and.b64  	%rd9188, %rd9187, 255;
	xor.b64  	%rd9189, %rd9188, %rd9186;
	mul.lo.s64 	%rd9190, %rd9189, 1099511628211;
	shr.u64 	%rd9191, %rd9183, 16;
	and.b64  	%rd9192, %rd9191, 255;
	xor.b64  	%rd9193, %rd9192, %rd9190;
	mul.lo.s64 	%rd9194, %rd9193, 1099511628211;
	shr.u64 	%rd9195, %rd9183, 24;
	and.b64  	%rd9196, %rd9195, 255;
	xor.b64  	%rd9197, %rd9196, %rd9194;
	mul.lo.s64 	%rd9198, %rd9197, 1099511628211;
	shr.u64 	%rd9199, %rd9183, 32;
	and.b64  	%rd9200, %rd9199, 255;
	xor.b64  	%rd9201, %rd9200, %rd9198;
	mul.lo.s64 	%rd9202, %rd9201, 1099511628211;
	shr.u64 	%rd9203, %rd9183, 40;
	and.b64  	%rd9204, %rd9203, 255;
	xor.b64  	%rd9205, %rd9204, %rd9202;
	mul.lo.s64 	%rd9206, %rd9205, 1099511628211;
	shr.u64 	%rd9207, %rd9183, 48;
	and.b64  	%rd9208, %rd9207, 255;
	xor.b64  	%rd9209, %rd9208, %rd9206;
	mul.lo.s64 	%rd9210, %rd9209, 1099511628211;
	shr.u64 	%rd9211, %rd9183, 56;
	xor.b64  	%rd9212, %rd9211, %rd9210;
	mul.lo.s64 	%rd38534, %rd9212, 1099511628211;
	add.s64 	%rd38532, %rd38532, 2;
	and.b64  	%rd38535, %rd4130, -2;
	setp.ne.s64 	%p337, %rd38532, %rd38535;
	@%p337 bra 	$L__BB34_1636;
$L__BB34_1637:
	setp.eq.s64 	%p338, %rd2403, 0;
	@%p338 bra 	$L__BB34_1639;
	shl.b64 	%rd9213, %rd38535, 3;
	add.s64 	%rd9214, %rd38443, %rd9213;
	ld.u64 	%rd9215, [%rd9214];
	and.b64  	%rd9216, %rd9215, 255;
	xor.b64  	%rd9217, %rd9216, %rd38534;
	mul.lo.s64 	%rd9218, %rd9217, 1099511628211;
	shr.u64 	%rd9219, %rd9215, 8;
	and.b64  	%rd9220, %rd9219, 255;
	xor.b64  	%rd9221, %rd9220, %rd9218;
	mul.lo.s64 	%rd9222, %rd9221, 1099511628211;
	shr.u64 	%rd9223, %rd9215, 16;
	and.b64  	%rd9224, %rd9223, 255;
	xor.b64  	%rd9225, %rd9224, %rd9222;
	mul.lo.s64 	%rd9226, %rd9225, 1099511628211;
	shr.u64 	%rd9227, %rd9215, 24;
	and.b64  	%rd9228, %rd9227, 255;
	xor.b64  	%rd9229, %rd9228, %rd9226;
	mul.lo.s64 	%rd9230, %rd9229, 1099511628211;
	shr.u64 	%rd9231, %rd9215, 32;
	and.b64  	%rd9232, %rd9231, 255;
	xor.b64  	%rd9233, %rd9232, %rd9230;
	mul.lo.s64 	%rd9234, %rd9233, 1099511628211;
	shr.u64 	%rd9235, %rd9215, 40;
	and.b64  	%rd9236, %rd9235, 255;
	xor.b64  	%rd9237, %rd9236, %rd9234;
	mul.lo.s64 	%rd9238, %rd9237, 1099511628211;
	shr.u64 	%rd9239, %rd9215, 48;
	and.b64  	%rd9240, %rd9239, 255;
	xor.b64  	%rd9241, %rd9240, %rd9238;
	mul.lo.s64 	%rd9242, %rd9241, 1099511628211;
	shr.u64 	%rd9243, %rd9215, 56;
	xor.b64  	%rd9244, %rd9243, %rd9242;
	mul.lo.s64 	%rd38534, %rd9244, 1099511628211;
$L__BB34_1639:
	setp.eq.s64 	%p339, %rd38528, %rd38534;
	@%p339 bra 	$L__BB34_1652;
	setp.eq.s64 	%p340, %rd1952, 0;
	mov.b64 	%rd38540, -3750763034362895579;
	mov.b64 	%rd38541, 0;
	@%p340 bra 	$L__BB34_1643;
	mov.b64 	%rd38540, -3750763034362895579;
	mov.b64 	%rd38538, 0;
	and.b64  	%rd38541, %rd4130, -2;
$L__BB34_1642:
	shl.b64 	%rd9250, %rd38538, 3;
	add.s64 	%rd9251, %rd39119, %rd9250;
	ld.u64 	%rd9252, [%rd9251];
	and.b64  	%rd9253, %rd9252, 255;
	xor.b64  	%rd9254, %rd9253, %rd38540;
	mul.lo.s64 	%rd9255, %rd9254, 1099511628211;
	shr.u64 	%rd9256, %rd9252, 8;
	and.b64  	%rd9257, %rd9256, 255;
	xor.b64  	%rd9258, %rd9257, %rd9255;
	mul.lo.s64 	%rd9259, %rd9258, 1099511628211;
	shr.u64 	%rd9260, %rd9252, 16;
	and.b64  	%rd9261, %rd9260, 255;
	xor.b64  	%rd9262, %rd9261, %rd9259;
	mul.lo.s64 	%rd9263, %rd9262, 1099511628211;
	shr.u64 	%rd9264, %rd9252, 24;
	and.b64  	%rd9265, %rd9264, 255;
	xor.b64  	%rd9266, %rd9265, %rd9263;
	mul.lo.s64 	%rd9267, %rd9266, 1099511628211;
	shr.u64 	%rd9268, %rd9252, 32;
	and.b64  	%rd9269, %rd9268, 255;
	xor.b64  	%rd9270, %rd9269, %rd9267;
	mul.lo.s64 	%rd9271, %rd9270, 1099511628211;
	shr.u64 	%rd9272, %rd9252, 40;
	and.b64  	%rd9273, %rd9272, 255;
	xor.b64  	%rd9274, %rd9273, %rd9271;
	mul.lo.s64 	%rd9275, %rd9274, 1099511628211;
	shr.u64 	%rd9276, %rd9252, 48;
	and.b64  	%rd9277, %rd9276, 255;
	xor.b64  	%rd9278, %rd9277, %rd9275;
	mul.lo.s64 	%rd9279, %rd9278, 1099511628211;
	shr.u64 	%rd9280, %rd9252, 56;
	xor.b64  	%rd9281, %rd9280, %rd9279;
	mul.lo.s64 	%rd9282, %rd9281, 1099511628211;
	ld.u64 	%rd9283, [%rd9251+8];
	and.b64  	%rd9284, %rd9283, 255;
	xor.b64  	%rd9285, %rd9284, %rd9282;
	mul.lo.s64 	%rd9286, %rd9285, 1099511628211;
	shr.u64 	%rd9287, %rd9283, 8;
	and.b64  	%rd9288, %rd9287, 255;
	xor.b64  	%rd9289, %rd9288, %rd9286;
	mul.lo.s64 	%rd9290, %rd9289, 1099511628211;
	shr.u64 	%rd9291, %rd9283, 16;
	and.b64  	%rd9292, %rd9291, 255;
	xor.b64  	%rd9293, %rd9292, %rd9290;
	mul.lo.s64 	%rd9294, %rd9293, 1099511628211;
	shr.u64 	%rd9295, %rd9283, 24;
	and.b64  	%rd9296, %rd9295, 255;
	xor.b64  	%rd9297, %rd9296, %rd9294;
	mul.lo.s64 	%rd9298, %rd9297, 1099511628211;
	shr.u64 	%rd9299, %rd9283, 32;
	and.b64  	%rd9300, %rd9299, 255;
	xor.b64  	%rd9301, %rd9300, %rd9298;
	mul.lo.s64 	%rd9302, %rd9301, 1099511628211;
	shr.u64 	%rd9303, %rd9283, 40;
	and.b64  	%rd9304, %rd9303, 255;
	xor.b64  	%rd9305, %rd9304, %rd9302;
	mul.lo.s64 	%rd9306, %rd9305, 1099511628211;
	shr.u64 	%rd9307, %rd9283, 48;
	and.b64  	%rd9308, %rd9307, 255;
	xor.b64  	%rd9309, %rd9308, %rd9306;
	mul.lo.s64 	%rd9310, %rd9309, 1099511628211;
	shr.u64 	%rd9311, %rd9283, 56;
	xor.b64  	%rd9312, %rd9311, %rd9310;
	mul.lo.s64 	%rd38540, %rd9312, 1099511628211;
	add.s64 	%rd38538, %rd38538, 2;
	setp.ne.s64 	%p341, %rd38538, %rd38541;
	@%p341 bra 	$L__BB34_1642;
$L__BB34_1643:
	setp.eq.s64 	%p342, %rd2403, 0;
	@%p342 bra 	$L__BB34_1645;
	shl.b64 	%rd9313, %rd38541, 3;
	add.s64 	%rd9314, %rd39119, %rd9313;
	ld.u64 	%rd9315, [%rd9314];
	and.b64  	%rd9316, %rd9315, 255;
	xor.b64  	%rd9317, %rd9316, %rd38540;
	mul.lo.s64 	%rd9318, %rd9317, 1099511628211;
	shr.u64 	%rd9319, %rd9315, 8;
	and.b64  	%rd9320, %rd9319, 255;
	xor.b64  	%rd9321, %rd9320, %rd9318;
	mul.lo.s64 	%rd9322, %rd9321, 1099511628211;
	shr.u64 	%rd9323, %rd9315, 16;
	and.b64  	%rd9324, %rd9323, 255;
	xor.b64  	%rd9325, %rd9324, %rd9322;
	mul.lo.s64 	%rd9326, %rd9325, 1099511628211;
	shr.u64 	%rd9327, %rd9315, 24;
	and.b64  	%rd9328, %rd9327, 255;
	xor.b64  	%rd9329, %rd9328, %rd9326;
	mul.lo.s64 	%rd9330, %rd9329, 1099511628211;
	shr.u64 	%rd9331, %rd9315, 32;
	and.b64  	%rd9332, %rd9331, 255;
	xor.b64  	%rd9333, %rd9332, %rd9330;
	mul.lo.s64 	%rd9334, %rd9333, 1099511628211;
	shr.u64 	%rd9335, %rd9315, 40;
	and.b64  	%rd9336, %rd9335, 255;
	xor.b64  	%rd9337, %rd9336, %rd9334;
	mul.lo.s64 	%rd9338, %rd9337, 1099511628211;
	shr.u64 	%rd9339, %rd9315, 48;
	and.b64  	%rd9340, %rd9339, 255;
	xor.b64  	%rd9341, %rd9340, %rd9338;
	mul.lo.s64 	%rd9342, %rd9341, 1099511628211;
	shr.u64 	%rd9343, %rd9315, 56;
	xor.b64  	%rd9344, %rd9343, %rd9342;
	mul.lo.s64 	%rd38540, %rd9344, 1099511628211;
$L__BB34_1645:
	setp.eq.s64 	%p343, %rd1952, 0;
	mov.b64 	%rd38546, -3750763034362895579;
	mov.b64 	%rd38547, 0;
	@%p343 bra 	$L__BB34_1648;
	mov.b64 	%rd38546, -3750763034362895579;
	mov.b64 	%rd38544, 0;
$L__BB34_1647:
	shl.b64 	%rd9350, %rd38544, 3;
	add.s64 	%rd9351, %rd38443, %rd9350;
	ld.u64 	%rd9352, [%rd9351];
	and.b64  	%rd9353, %rd9352, 255;
	xor.b64  	%rd9354, %rd9353, %rd38546;
	mul.lo.s64 	%rd9355, %rd9354, 1099511628211;
	shr.u64 	%rd9356, %rd9352, 8;
	and.b64  	%rd9357, %rd9356, 255;
	xor.b64  	%rd9358, %rd9357, %rd9355;
	mul.lo.s64 	%rd9359, %rd9358, 1099511628211;
	shr.u64 	%rd9360, %rd9352, 16;
	and.b64  	%rd9361, %rd9360, 255;
	xor.b64  	%rd9362, %rd9361, %rd9359;
	mul.lo.s64 	%rd9363, %rd9362, 1099511628211;
	shr.u64 	%rd9364, %rd9352, 24;
	and.b64  	%rd9365, %rd9364, 255;
	xor.b64  	%rd9366, %rd9365, %rd9363;
	mul.lo.s64 	%rd9367, %rd9366, 1099511628211;
	shr.u64 	%rd9368, %rd9352, 32;
	and.b64  	%rd9369, %rd9368, 255;
	xor.b64  	%rd9370, %rd9369, %rd9367;
	mul.lo.s64 	%rd9371, %rd9370, 1099511628211;
	shr.u64 	%rd9372, %rd9352, 40;
	and.b64  	%rd9373, %rd9372, 255;
	xor.b64  	%rd9374, %rd9373, %rd9371;
	mul.lo.s64 	%rd9375, %rd9374, 1099511628211;
	shr.u64 	%rd9376, %rd9352, 48;
	and.b64  	%rd9377, %rd9376, 255;
	xor.b64  	%rd9378, %rd9377, %rd9375;
	mul.lo.s64 	%rd9379, %rd9378, 1099511628211;
	shr.u64 	%rd9380, %rd9352, 56;
	xor.b64  	%rd9381, %rd9380, %rd9379;
	mul.lo.s64 	%rd9382, %rd9381, 1099511628211;
	ld.u64 	%rd9383, [%rd9351+8];
	and.b64  	%rd9384, %rd9383, 255;
	xor.b64  	%rd9385, %rd9384, %rd9382;
	mul.lo.s64 	%rd9386, %rd9385, 1099511628211;
	shr.u64 	%rd9387, %rd9383, 8;
	and.b64  	%rd9388, %rd9387, 255;
	xor.b64  	%rd9389, %rd9388, %rd9386;
	mul.lo.s64 	%rd9390, %rd9389, 1099511628211;
	shr.u64 	%rd9391, %rd9383, 16;
	and.b64  	%rd9392, %rd9391, 255;
	xor.b64  	%rd9393, %rd9392, %rd9390;
	mul.lo.s64 	%rd9394, %rd9393, 1099511628211;
	shr.u64 	%rd9395, %rd9383, 24;
	and.b64  	%rd9396, %rd9395, 255;
	xor.b64  	%rd9397, %rd9396, %rd9394;
	mul.lo.s64 	%rd9398, %rd9397, 1099511628211;
	shr.u64 	%rd9399, %rd9383, 32;
	and.b64  	%rd9400, %rd9399, 255;
	xor.b64  	%rd9401, %rd9400, %rd9398;
	mul.lo.s64 	%rd9402, %rd9401, 1099511628211;
	shr.u64 	%rd9403, %rd9383, 40;
	and.b64  	%rd9404, %rd9403, 255;
	xor.b64  	%rd9405, %rd9404, %rd9402;
	mul.lo.s64 	%rd9406, %rd9405, 1099511628211;
	shr.u64 	%rd9407, %rd9383, 48;
	and.b64  	%rd9408, %rd9407, 255;
	xor.b64  	%rd9409, %rd9408, %rd9406;
	mul.lo.s64 	%rd9410, %rd9409, 1099511628211;
	shr.u64 	%rd9411, %rd9383, 56;
	xor.b64  	%rd9412, %rd9411, %rd9410;
	mul.lo.s64 	%rd38546, %rd9412, 1099511628211;
	add.s64 	%rd38544, %rd38544, 2;
	and.b64  	%rd38547, %rd4130, -2;
	setp.ne.s64 	%p344, %rd38544, %rd38547;
	@%p344 bra 	$L__BB34_1647;
$L__BB34_1648:
	setp.eq.s64 	%p345, %rd2403, 0;
	@%p345 bra 	$L__BB34_1650;
	shl.b64 	%rd9413, %rd38547, 3;
	add.s64 	%rd9414, %rd38443, %rd9413;
	ld.u64 	%rd9415, [%rd9414];
	and.b64  	%rd9416, %rd9415, 255;
	xor.b64  	%rd9417, %rd9416, %rd38546;
	mul.lo.s64 	%rd9418, %rd9417, 1099511628211;
	shr.u64 	%rd9419, %rd9415, 8;
	and.b64  	%rd9420, %rd9419, 255;
	xor.b64  	%rd9421, %rd9420, %rd9418;
	mul.lo.s64 	%rd9422, %rd9421, 1099511628211;
	shr.u64 	%rd9423, %rd9415, 16;
	and.b64  	%rd9424, %rd9423, 255;
	xor.b64  	%rd9425, %rd9424, %rd9422;
	mul.lo.s64 	%rd9426, %rd9425, 1099511628211;
	shr.u64 	%rd9427, %rd9415, 24;
	and.b64  	%rd9428, %rd9427, 255;
	xor.b64  	%rd9429, %rd9428, %rd9426;
	mul.lo.s64 	%rd9430, %rd9429, 1099511628211;
	shr.u64 	%rd9431, %rd9415, 32;
	and.b64  	%rd9432, %rd9431, 255;
	xor.b64  	%rd9433, %rd9432, %rd9430;
	mul.lo.s64 	%rd9434, %rd9433, 1099511628211;
	shr.u64 	%rd9435, %rd9415, 40;
	and.b64  	%rd9436, %rd9435, 255;
	xor.b64  	%rd9437, %rd9436, %rd9434;
	mul.lo.s64 	%rd9438, %rd9437, 1099511628211;
	shr.u64 	%rd9439, %rd9415, 48;
	and.b64  	%rd9440, %rd9439, 255;
	xor.b64  	%rd9441, %rd9440, %rd9438;
	mul.lo.s64 	%rd9442, %rd9441, 1099511628211;
	shr.u64 	%rd9443, %rd9415, 56;
	xor.b64  	%rd9444, %rd9443, %rd9442;
	mul.lo.s64 	%rd38546, %rd9444, 1099511628211;
$L__BB34_1650:
	setp.lt.u64 	%p346, %rd38540, %rd38546;
	mov.u64 	%rd38551, %rd39119;
	@%p346 bra 	$L__BB34_1651;
	bra.uni 	$L__BB34_1656;
$L__BB34_1651:
	mov.u64 	%rd38551, %rd38443;
	mov.u64 	%rd38443, %rd39119;
	bra.uni 	$L__BB34_1656;
$L__BB34_1652:
	setp.eq.s32 	%p347, %r120, 0;
	mov.u64 	%rd38551, %rd39119;
	@%p347 bra 	$L__BB34_1656;
	mov.b64 	%rd38550, 0;
$L__BB34_1654:
	shl.b64 	%rd9446, %rd38550, 3;
	add.s64 	%rd9447, %rd39119, %rd9446;
	ld.u64 	%rd2721, [%rd9447];
	add.s64 	%rd9448, %rd38443, %rd9446;
	ld.u64 	%rd2722, [%rd9448];
	setp.lt.u64 	%p348, %rd2721, %rd2722;
	@%p348 bra 	$L__BB34_1651;
	setp.le.u64 	%p349, %rd2721, %rd2722;
	add.s64 	%rd38550, %rd38550, 1;
	setp.lt.u64 	%p350, %rd38550, %rd1951;
	and.pred  	%p351, %p349, %p350;
	mov.u64 	%rd38551, %rd39119;
	@%p351 bra 	$L__BB34_1654;
$L__BB34_1656:
	setp.eq.s64 	%p352, %rd1952, 0;
	mov.b64 	%rd38555, -3750763034362895579;
	mov.b64 	%rd38556, 0;
	@%p352 bra 	$L__BB34_1659;
	mov.b64 	%rd38555, -3750763034362895579;
	mov.b64 	%rd38553, 0;
$L__BB34_1658:
	shl.b64 	%rd9455, %rd38553, 3;
	add.s64 	%rd9456, %rd38389, %rd9455;
	ld.u64 	%rd9457, [%rd9456];
	and.b64  	%rd9458, %rd9457, 255;
	xor.b64  	%rd9459, %rd9458, %rd38555;
	mul.lo.s64 	%rd9460, %rd9459, 1099511628211;
	shr.u64 	%rd9461, %rd9457, 8;
	and.b64  	%rd9462, %rd9461, 255;
	xor.b64  	%rd9463, %rd9462, %rd9460;
	mul.lo.s64 	%rd9464, %rd9463, 1099511628211;
	shr.u64 	%rd9465, %rd9457, 16;
	and.b64  	%rd9466, %rd9465, 255;
	xor.b64  	%rd9467, %rd9466, %rd9464;
	mul.lo.s64 	%rd9468, %rd9467, 1099511628211;
	shr.u64 	%rd9469, %rd9457, 24;
	and.b64  	%rd9470, %rd9469, 255;
	xor.b64  	%rd9471, %rd9470, %rd9468;
	mul.lo.s64 	%rd9472, %rd9471, 1099511628211;
	shr.u64 	%rd9473, %rd9457, 32;
	and.b64  	%rd9474, %rd9473, 255;
	xor.b64  	%rd9475, %rd9474, %rd9472;
	mul.lo.s64 	%rd9476, %rd9475, 1099511628211;
	shr.u64 	%rd9477, %rd9457, 40;
	and.b64  	%rd9478, %rd9477, 255;
	xor.b64  	%rd9479, %rd9478, %rd9476;
	mul.lo.s64 	%rd9480, %rd9479, 1099511628211;
	shr.u64 	%rd9481, %rd9457, 48;
	and.b64  	%rd9482, %rd9481, 255;
	xor.b64  	%rd9483, %rd9482, %rd9480;
	mul.lo.s64 	%rd9484, %rd9483, 1099511628211;
	shr.u64 	%rd9485, %rd9457, 56;
	xor.b64  	%rd9486, %rd9485, %rd9484;
	mul.lo.s64 	%rd9487, %rd9486, 1099511628211;
	ld.u64 	%rd9488, [%rd9456+8];
	and.b64  	%rd9489, %rd9488, 255;
	xor.b64  	%rd9490, %rd9489, %rd9487;
	mul.lo.s64 	%rd9491, %rd9490, 1099511628211;
	shr.u64 	%rd9492, %rd9488, 8;
	and.b64  	%rd9493, %rd9492, 255;
	xor.b64  	%rd9494, %rd9493, %rd9491;
	mul.lo.s64 	%rd9495, %rd9494, 1099511628211;
	shr.u64 	%rd9496, %rd9488, 16;
	and.b64  	%rd9497, %rd9496, 255;
	xor.b64  	%rd9498, %rd9497, %rd9495;
	mul.lo.s64 	%rd9499, %rd9498, 1099511628211;
	shr.u64 	%rd9500, %rd9488, 24;
	and.b64  	%rd9501, %rd9500, 255;
	xor.b64  	%rd9502, %rd9501, %rd9499;
	mul.lo.s64 	%rd9503, %rd9502, 1099511628211;
	shr.u64 	%rd9504, %rd9488, 32;
	and.b64  	%rd9505, %rd9504, 255;
	xor.b64  	%rd9506, %rd9505, %rd9503;
	mul.lo.s64 	%rd9507, %rd9506, 1099511628211;
	shr.u64 	%rd9508, %rd9488, 40;
	and.b64  	%rd9509, %rd9508, 255;
	xor.b64  	%rd9510, %rd9509, %rd9507;
	mul.lo.s64 	%rd9511, %rd9510, 1099511628211;
	shr.u64 	%rd9512, %rd9488, 48;
	and.b64  	%rd9513, %rd9512, 255;
	xor.b64  	%rd9514, %rd9513, %rd9511;
	mul.lo.s64 	%rd9515, %rd9514, 1099511628211;
	shr.u64 	%rd9516, %rd9488, 56;
	xor.b64  	%rd9517, %rd9516, %rd9515;
	mul.lo.s64 	%rd38555, %rd9517, 1099511628211;
	add.s64 	%rd38553, %rd38553, 2;
	and.b64  	%rd38556, %rd4130, -2;
	setp.ne.s64 	%p353, %rd38553, %rd38556;
	@%p353 bra 	$L__BB34_1658;
$L__BB34_1659:
	setp.eq.s64 	%p354, %rd2403, 0;
	@%p354 bra 	$L__BB34_1661;
	shl.b64 	%rd9518, %rd38556, 3;
	add.s64 	%rd9519, %rd38389, %rd9518;
	ld.u64 	%rd9520, [%rd9519];
	and.b64  	%rd9521, %rd9520, 255;
	xor.b64  	%rd9522, %rd9521, %rd38555;
	mul.lo.s64 	%rd9523, %rd9522, 1099511628211;
	shr.u64 	%rd9524, %rd9520, 8;
	and.b64  	%rd9525, %rd9524, 255;
	xor.b64  	%rd9526, %rd9525, %rd9523;
	mul.lo.s64 	%rd9527, %rd9526, 1099511628211;
	shr.u64 	%rd9528, %rd9520, 16;
	and.b64  	%rd9529, %rd9528, 255;
	xor.b64  	%rd9530, %rd9529, %rd9527;
	mul.lo.s64 	%rd9531, %rd9530, 1099511628211;
	shr.u64 	%rd9532, %rd9520, 24;
	and.b64  	%rd9533, %rd9532, 255;
	xor.b64  	%rd9534, %rd9533, %rd9531;
	mul.lo.s64 	%rd9535, %rd9534, 1099511628211;
	shr.u64 	%rd9536, %rd9520, 32;
	and.b64  	%rd9537, %rd9536, 255;
	xor.b64  	%rd9538, %rd9537, %rd9535;
	mul.lo.s64 	%rd9539, %rd9538, 1099511628211;
	shr.u64 	%rd9540, %rd9520, 40;
	and.b64  	%rd9541, %rd9540, 255;
	xor.b64  	%rd9542, %rd9541, %rd9539;
	mul.lo.s64 	%rd9543, %rd9542, 1099511628211;
	shr.u64 	%rd9544, %rd9520, 48;
	and.b64  	%rd9545, %rd9544, 255;
	xor.b64  	%rd9546, %rd9545, %rd9543;
	mul.lo.s64 	%rd9547, %rd9546, 1099511628211;
	shr.u64 	%rd9548, %rd9520, 56;
	xor.b64  	%rd9549, %rd9548, %rd9547;
	mul.lo.s64 	%rd38555, %rd9549, 1099511628211;
$L__BB34_1661:
	setp.eq.s64 	%p355, %rd1952, 0;
	mov.b64 	%rd38561, -3750763034362895579;
	mov.b64 	%rd38562, 0;
	@%p355 bra 	$L__BB34_1664;
	mov.b64 	%rd38561, -3750763034362895579;
	mov.b64 	%rd38559, 0;
$L__BB34_1663:
	shl.b64 	%rd9555, %rd38559, 3;
	add.s64 	%rd9556, %rd38390, %rd9555;
	ld.u64 	%rd9557, [%rd9556];
	and.b64  	%rd9558, %rd9557, 255;
	xor.b64  	%rd9559, %rd9558, %rd38561;
	mul.lo.s64 	%rd9560, %rd9559, 1099511628211;
	shr.u64 	%rd9561, %rd9557, 8;
	and.b64  	%rd9562, %rd9561, 255;
	xor.b64  	%rd9563, %rd9562, %rd9560;
	mul.lo.s64 	%rd9564, %rd9563, 1099511628211;
	shr.u64 	%rd9565, %rd9557, 16;
	and.b64  	%rd9566, %rd9565, 255;
	xor.b64  	%rd9567, %rd9566, %rd9564;
	mul.lo.s64 	%rd9568, %rd9567, 1099511628211;
	shr.u64 	%rd9569, %rd9557, 24;
	and.b64  	%rd9570, %rd9569, 255;
	xor.b64  	%rd9571, %rd9570, %rd9568;
	mul.lo.s64 	%rd9572, %rd9571, 1099511628211;
	shr.u64 	%rd9573, %rd9557, 32;
	and.b64  	%rd9574, %rd9573, 255;
	xor.b64  	%rd9575, %rd9574, %rd9572;
	mul.lo.s64 	%rd9576, %rd9575, 1099511628211;
	shr.u64 	%rd9577, %rd9557, 40;
	and.b64  	%rd9578, %rd9577, 255;
	xor.b64  	%rd9579, %rd9578, %rd9576;
	mul.lo.s64 	%rd9580, %rd9579, 1099511628211;
	shr.u64 	%rd9581, %rd9557, 48;
	and.b64  	%rd9582, %rd9581, 255;
	xor.b64  	%rd9583, %rd9582, %rd9580;
	mul.lo.s64 	%rd9584, %rd9583, 1099511628211;
	shr.u64 	%rd9585, %rd9557, 56;
	xor.b64  	%rd9586, %rd9585, %rd9584;
	mul.lo.s64 	%rd9587, %rd9586, 1099511628211;
	ld.u64 	%rd9588, [%rd9556+8];
	and.b64  	%rd9589, %rd9588, 255;
	xor.b64  	%rd9590, %rd9589, %rd9587;
	mul.lo.s64 	%rd9591, %rd9590, 1099511628211;
	shr.u64 	%rd9592, %rd9588, 8;
	and.b64  	%rd9593, %rd9592, 255;
	xor.b64  	%rd9594, %rd9593, %rd9591;
	mul.lo.s64 	%rd9595, %rd9594, 1099511628211;
	shr.u64 	%rd9596, %rd9588, 16;
	and.b64  	%rd9597, %rd9596, 255;
	xor.b64  	%rd9598, %rd9597, %rd9595;
	mul.lo.s64 	%rd9599, %rd9598, 1099511628211;
	shr.u64 	%rd9600, %rd9588, 24;
	and.b64  	%rd9601, %rd9600, 255;
	xor.b64  	%rd9602, %rd9601, %rd9599;
	mul.lo.s64 	%rd9603, %rd9602, 1099511628211;
	shr.u64 	%rd9604, %rd9588, 32;
	and.b64  	%rd9605, %rd9604, 255;
	xor.b64  	%rd9606, %rd9605, %rd9603;
	mul.lo.s64 	%rd9607, %rd9606, 1099511628211;
	shr.u64 	%rd9608, %rd9588, 40;
	and.b64  	%rd9609, %rd9608, 255;
	xor.b64  	%rd9610, %rd9609, %rd9607;
	mul.lo.s64 	%rd9611, %rd9610, 1099511628211;
	shr.u64 	%rd9612, %rd9588, 48;
	and.b64  	%rd9613, %rd9612, 255;
	xor.b64  	%rd9614, %rd9613, %rd9611;
	mul.lo.s64 	%rd9615, %rd9614, 1099511628211;
	shr.u64 	%rd9616, %rd9588, 56;
	xor.b64  	%rd9617, %rd9616, %rd9615;
	mul.lo.s64 	%rd38561, %rd9617, 1099511628211;
	add.s64 	%rd38559, %rd38559, 2;
	and.b64  	%rd38562, %rd4130, -2;
	setp.ne.s64 	%p356, %rd38559, %rd38562;
	@%p356 bra 	$L__BB34_1663;
$L__BB34_1664:
	setp.eq.s64 	%p357, %rd2403, 0;
	@%p357 bra 	$L__BB34_1666;
	shl.b64 	%rd9618, %rd38562, 3;
	add.s64 	%rd9619, %rd38390, %rd9618;
	ld.u64 	%rd9620, [%rd9619];
	and.b64  	%rd9621, %rd9620, 255;
	xor.b64  	%rd9622, %rd9621, %rd38561;
	mul.lo.s64 	%rd9623, %rd9622, 1099511628211;
	shr.u64 	%rd9624, %rd9620, 8;
	and.b64  	%rd9625, %rd9624, 255;
	xor.b64  	%rd9626, %rd9625, %rd9623;
	mul.lo.s64 	%rd9627, %rd9626, 1099511628211;
	shr.u64 	%rd9628, %rd9620, 16;
	and.b64  	%rd9629, %rd9628, 255;
	xor.b64  	%rd9630, %rd9629, %rd9627;
	mul.lo.s64 	%rd9631, %rd9630, 1099511628211;
	shr.u64 	%rd9632, %rd9620, 24;
	and.b64  	%rd9633, %rd9632, 255;
	xor.b64  	%rd9634, %rd9633, %rd9631;
	mul.lo.s64 	%rd9635, %rd9634, 1099511628211;
	shr.u64 	%rd9636, %rd9620, 32;
	and.b64  	%rd9637, %rd9636, 255;
	xor.b64  	%rd9638, %rd9637, %rd9635;
	mul.lo.s64 	%rd9639, %rd9638, 1099511628211;
	shr.u64 	%rd9640, %rd9620, 40;
	and.b64  	%rd9641, %rd9640, 255;
	xor.b64  	%rd9642, %rd9641, %rd9639;
	mul.lo.s64 	%rd9643, %rd9642, 1099511628211;
	shr.u64 	%rd9644, %rd9620, 48;
	and.b64  	%rd9645, %rd9644, 255;
	xor.b64  	%rd9646, %rd9645, %rd9643;
	mul.lo.s64 	%rd9647, %rd9646, 1099511628211;
	shr.u64 	%rd9648, %rd9620, 56;
	xor.b64  	%rd9649, %rd9648, %rd9647;
	mul.lo.s64 	%rd38561, %rd9649, 1099511628211;
$L__BB34_1666:
	setp.eq.s64 	%p358, %rd38555, %rd38561;
	@%p358 bra 	$L__BB34_1679;
	setp.eq.s64 	%p359, %rd1952, 0;
	mov.b64 	%rd38567, -3750763034362895579;
	mov.b64 	%rd38568, 0;
	@%p359 bra 	$L__BB34_1670;
	mov.b64 	%rd38567, -3750763034362895579;
	mov.b64 	%rd38565, 0;
	and.b64  	%rd38568, %rd4130, -2;
$L__BB34_1669:
	shl.b64 	%rd9655, %rd38565, 3;
	add.s64 	%rd9656, %rd38389, %rd9655;
	ld.u64 	%rd9657, [%rd9656];
	and.b64  	%rd9658, %rd9657, 255;
	xor.b64  	%rd9659, %rd9658, %rd38567;
	mul.lo.s64 	%rd9660, %rd9659, 1099511628211;
	shr.u64 	%rd9661, %rd9657, 8;
	and.b64  	%rd9662, %rd9661, 255;
	xor.b64  	%rd9663, %rd9662, %rd9660;
	mul.lo.s64 	%rd9664, %rd9663, 1099511628211;
	shr.u64 	%rd9665, %rd9657, 16;
	and.b64  	%rd9666, %rd9665, 255;
	xor.b64  	%rd9667, %rd9666, %rd9664;
	mul.lo.s64 	%rd9668, %rd9667, 1099511628211;
	shr.u64 	%rd9669, %rd9657, 24;
	and.b64  	%rd9670, %rd9669, 255;
	xor.b64  	%rd9671, %rd9670, %rd9668;
	mul.lo.s64 	%rd9672, %rd9671, 1099511628211;
	shr.u64 	%rd9673, %rd9657, 32;
	and.b64  	%rd9674, %rd9673, 255;
	xor.b64  	%rd9675, %rd9674, %rd9672;
	mul.lo.s64 	%rd9676, %rd9675, 1099511628211;
	shr.u64 	%rd9677, %rd9657, 40;
	and.b64  	%rd9678, %rd9677, 255;
	xor.b64  	%rd9679, %rd9678, %rd9676;
	mul.lo.s64 	%rd9680, %rd9679, 1099511628211;
	shr.u64 	%rd9681, %rd9657, 48;
	and.b64  	%rd9682, %rd9681, 255;
	xor.b64  	%rd9683, %rd9682, %rd9680;
	mul.lo.s64 	%rd9684, %rd9683, 1099511628211;
	shr.u64 	%rd9685, %rd9657, 56;
	xor.b64  	%rd9686, %rd9685, %rd9684;
	mul.lo.s64 	%rd9687, %rd9686, 1099511628211;
	ld.u64 	%rd9688, [%rd9656+8];
	and.b64  	%rd9689, %rd9688, 255;
	xor.b64  	%rd9690, %rd9689, %rd9687;
	mul.lo.s64 	%rd9691, %rd9690, 1099511628211;
	shr.u64 	%rd9692, %rd9688, 8;
	and.b64  	%rd9693, %rd9692, 255;
	xor.b64  	%rd9694, %rd9693, %rd9691;
	mul.lo.s64 	%rd9695, %rd9694, 1099511628211;
	shr.u64 	%rd9696, %rd9688, 16;
	and.b64  	%rd9697, %rd9696, 255;
	xor.b64  	%rd9698, %rd9697, %rd9695;
	mul.lo.s64 	%rd9699, %rd9698, 1099511628211;
	shr.u64 	%rd9700, %rd9688, 24;
	and.b64  	%rd9701, %rd9700, 255;
	xor.b64  	%rd9702, %rd9701, %rd9699;
	mul.lo.s64 	%rd9703, %rd9702, 1099511628211;
	shr.u64 	%rd9704, %rd9688, 32;
	and.b64  	%rd9705, %rd9704, 255;
	xor.b64  	%rd9706, %rd9705, %rd9703;
	mul.lo.s64 	%rd9707, %rd9706, 1099511628211;
	shr.u64 	%rd9708, %rd9688, 40;
	and.b64  	%rd9709, %rd9708, 255;
	xor.b64  	%rd9710, %rd9709, %rd9707;
	mul.lo.s64 	%rd9711, %rd9710, 1099511628211;
	shr.u64 	%rd9712, %rd9688, 48;
	and.b64  	%rd9713, %rd9712, 255;
	xor.b64  	%rd9714, %rd9713, %rd9711;
	mul.lo.s64 	%rd9715, %rd9714, 1099511628211;
	shr.u64 	%rd9716, %rd9688, 56;
	xor.b64  	%rd9717, %rd9716, %rd9715;
	mul.lo.s64 	%rd38567, %rd9717, 1099511628211;
	add.s64 	%rd38565, %rd38565, 2;
	setp.ne.s64 	%p360, %rd38565, %rd38568;
	@%p360 bra 	$L__BB34_1669;
$L__BB34_1670:
	setp.eq.s64 	%p361, %rd2403, 0;
	@%p361 bra 	$L__BB34_1672;
	shl.b64 	%rd9718, %rd38568, 3;
	add.s64 	%rd9719, %rd38389, %rd9718;
	ld.u64 	%rd9720, [%rd9719];
	and.b64  	%rd9721, %rd9720, 255;
	xor.b64  	%rd9722, %rd9721, %rd38567;
	mul.lo.s64 	%rd9723, %rd9722, 1099511628211;
	shr.u64 	%rd9724, %rd9720, 8;
	and.b64  	%rd9725, %rd9724, 255;
	xor.b64  	%rd9726, %rd9725, %rd9723;
	mul.lo.s64 	%rd9727, %rd9726, 1099511628211;
	shr.u64 	%rd9728, %rd9720, 16;
	and.b64  	%rd9729, %rd9728, 255;
	xor.b64  	%rd9730, %rd9729, %rd9727;
	mul.lo.s64 	%rd9731, %rd9730, 1099511628211;
	shr.u64 	%rd9732, %rd9720, 24;
	and.b64  	%rd9733, %rd9732, 255;
	xor.b64  	%rd9734, %rd9733, %rd9731;
	mul.lo.s64 	%rd9735, %rd9734, 1099511628211;
	shr.u64 	%rd9736, %rd9720, 32;
	and.b64  	%rd9737, %rd9736, 255;
	xor.b64  	%rd9738, %rd9737, %rd9735;
	mul.lo.s64 	%rd9739, %rd9738, 1099511628211;
	shr.u64 	%rd9740, %rd9720, 40;
	and.b64  	%rd9741, %rd9740, 255;
	xor.b64  	%rd9742, %rd9741, %rd9739;
	mul.lo.s64 	%rd9743, %rd9742, 1099511628211;
	shr.u64 	%rd9744, %rd9720, 48;
	and.b64  	%rd9745, %rd9744, 255;
	xor.b64  	%rd9746, %rd9745, %rd9743;
	mul.lo.s64 	%rd9747, %rd9746, 1099511628211;
	shr.u64 	%rd9748, %rd9720, 56;
	xor.b64  	%rd9749, %rd9748, %rd9747;
	mul.lo.s64 	%rd38567, %rd9749, 1099511628211;
$L__BB34_1672:
	setp.eq.s64 	%p362, %rd1952, 0;
	mov.b64 	%rd38573, -3750763034362895579;
	mov.b64 	%rd38574, 0;
	@%p362 bra 	$L__BB34_1675;
	mov.b64 	%rd38573, -3750763034362895579;
	mov.b64 	%rd38571, 0;
$L__BB34_1674:
	shl.b64 	%rd9755, %rd38571, 3;
	add.s64 	%rd9756, %rd38390, %rd9755;
	ld.u64 	%rd9757, [%rd9756];
	and.b64  	%rd9758, %rd9757, 255;
	xor.b64  	%rd9759, %rd9758, %rd38573;
	mul.lo.s64 	%rd9760, %rd9759, 1099511628211;
	shr.u64 	%rd9761, %rd9757, 8;
	and.b64  	%rd9762, %rd9761, 255;
	xor.b64  	%rd9763, %rd9762, %rd9760;
	mul.lo.s64 	%rd9764, %rd9763, 1099511628211;
	shr.u64 	%rd9765, %rd9757, 16;
	and.b64  	%rd9766, %rd9765, 255;
	xor.b64  	%rd9767, %rd9766, %rd9764;
	mul.lo.s64 	%rd9768, %rd9767, 1099511628211;
	shr.u64 	%rd9769, %rd9757, 24;
	and.b64  	%rd9770, %rd9769, 255;
	xor.b64  	%rd9771, %rd9770, %rd9768;
	mul.lo.s64 	%rd9772, %rd9771, 1099511628211;
	shr.u64 	%rd9773, %rd9757, 32;
	and.b64  	%rd9774, %rd9773, 255;
	xor.b64  	%rd9775, %rd9774, %rd9772;
	mul.lo.s64 	%rd9776, %rd9775, 1099511628211;
	shr.u64 	%rd9777, %rd9757, 40;
	and.b64  	%rd9778, %rd9777, 255;
	xor.b64  	%rd9779, %rd9778, %rd9776;
	mul.lo.s64 	%rd9780, %rd9779, 1099511628211;
	shr.u64 	%rd9781, %rd9757, 48;
	and.b64  	%rd9782, %rd9781, 255;
	xor.b64  	%rd9783, %rd9782, %rd9780;
	mul.lo.s64 	%rd9784, %rd9783, 1099511628211;
	shr.u64 	%rd9785, %rd9757, 56;
	xor.b64  	%rd9786, %rd9785, %rd9784;
	mul.lo.s64 	%rd9787, %rd9786, 1099511628211;
	ld.u64 	%rd9788, [%rd9756+8];
	and.b64  	%rd9789, %rd9788, 255;
	xor.b64  	%rd9790, %rd9789, %rd9787;
	mul.lo.s64 	%rd9791, %rd9790, 1099511628211;
	shr.u64 	%rd9792, %rd9788, 8;
	and.b64  	%rd9793, %rd9792, 255;
	xor.b64  	%rd9794, %rd9793, %rd9791;
	mul.lo.s64 	%rd9795, %rd9794, 1099511628211;
	shr.u64 	%rd9796, %rd9788, 16;
	and.b64  	%rd9797, %rd9796, 255;
	xor.b64  	%rd9798, %rd9797, %rd9795;
	mul.lo.s64 	%rd9799, %rd9798, 1099511628211;
	shr.u64 	%rd9800, %rd9788, 24;
	and.b64  	%rd9801, %rd9800, 255;
	xor.b64  	%rd9802, %rd9801, %rd9799;
	mul.lo.s64 	%rd9803, %rd9802, 1099511628211;
	shr.u64 	%rd9804, %rd9788, 32;
	and.b64  	%rd9805, %rd9804, 255;
	xor.b64  	%rd9806, %rd9805, %rd9803;
	mul.lo.s64 	%rd9807, %rd9806, 1099511628211;
	shr.u64 	%rd9808, %rd9788, 40;
	and.b64  	%rd9809, %rd9808, 255;
	xor.b64  	%rd9810, %rd9809, %rd9807;
	mul.lo.s64 	%rd9811, %rd9810, 1099511628211;
	shr.u64 	%rd9812, %rd9788, 48;
	and.b64  	%rd9813, %rd9812, 255;
	xor.b64  	%rd9814, %rd9813, %rd9811;
	mul.lo.s64 	%rd9815, %rd9814, 1099511628211;
	shr.u64 	%rd9816, %rd9788, 56;
	xor.b64  	%rd9817, %rd9816, %rd9815;
	mul.lo.s64 	%rd38573, %rd9817, 1099511628211;
	add.s64 	%rd38571, %rd38571, 2;
	and.b64  	%rd38574, %rd4130, -2;
	setp.ne.s64 	%p363, %rd38571, %rd38574;
	@%p363 bra 	$L__BB34_1674;
$L__BB34_1675:
	setp.eq.s64 	%p364, %rd2403, 0;
	@%p364 bra 	$L__BB34_1677;
	shl.b64 	%rd9818, %rd38574, 3;
	add.s64 	%rd9819, %rd38390, %rd9818;
	ld.u64 	%rd9820, [%rd9819];
	and.b64  	%rd9821, %rd9820, 255;
	xor.b64  	%rd9822, %rd9821, %rd38573;
	mul.lo.s64 	%rd9823, %rd9822, 1099511628211;
	shr.u64 	%rd9824, %rd9820, 8;
	and.b64  	%rd9825, %rd9824, 255;
	xor.b64  	%rd9826, %rd9825, %rd9823;
	mul.lo.s64 	%rd9827, %rd9826, 1099511628211;
	shr.u64 	%rd9828, %rd9820, 16;
	and.b64  	%rd9829, %rd9828, 255;
	xor.b64  	%rd9830, %rd9829, %rd9827;
	mul.lo.s64 	%rd9831, %rd9830, 1099511628211;
	shr.u64 	%rd9832, %rd9820, 24;
	and.b64  	%rd9833, %rd9832, 255;
	xor.b64  	%rd9834, %rd9833, %rd9831;
	mul.lo.s64 	%rd9835, %rd9834, 1099511628211;
	shr.u64 	%rd9836, %rd9820, 32;
	and.b64  	%rd9837, %rd9836, 255;
	xor.b64  	%rd9838, %rd9837, %rd9835;
	mul.lo.s64 	%rd9839, %rd9838, 1099511628211;
	shr.u64 	%rd9840, %rd9820, 40;
	and.b64  	%rd9841, %rd9840, 255;
	xor.b64  	%rd9842, %rd9841, %rd9839;
	mul.lo.s64 	%rd9843, %rd9842, 1099511628211;
	shr.u64 	%rd9844, %rd9820, 48;
	and.b64  	%rd9845, %rd9844, 255;
	xor.b64  	%rd9846, %rd9845, %rd9843;
	mul.lo.s64 	%rd9847, %rd9846, 1099511628211;
	shr.u64 	%rd9848, %rd9820, 56;
	xor.b64  	%rd9849, %rd9848, %rd9847;
	mul.lo.s64 	%rd38573, %rd9849, 1099511628211;
$L__BB34_1677:
	setp.lt.u64 	%p365, %rd38567, %rd38573;
	mov.u64 	%rd38578, %rd38389;
	@%p365 bra 	$L__BB34_1678;
	bra.uni 	$L__BB34_1683;
$L__BB34_1678:
	mov.u64 	%rd38578, %rd38390;
	mov.u64 	%rd38390, %rd38389;
	bra.uni 	$L__BB34_1683;
$L__BB34_1679:
	setp.eq.s32 	%p366, %r120, 0;
	mov.u64 	%rd38578, %rd38389;
	@%p366 bra 	$L__BB34_1683;
	mov.b64 	%rd38577, 0;
$L__BB34_1681:
	shl.b64 	%rd9851, %rd38577, 3;
	add.s64 	%rd9852, %rd38389, %rd9851;
	ld.u64 	%rd2767, [%rd9852];
	add.s64 	%rd9853, %rd38390, %rd9851;
	ld.u64 	%rd2768, [%rd9853];
	setp.lt.u64 	%p367, %rd2767, %rd2768;
	@%p367 bra 	$L__BB34_1678;
	setp.le.u64 	%p368, %rd2767, %rd2768;
	add.s64 	%rd38577, %rd38577, 1;
	setp.lt.u64 	%p369, %rd38577, %rd1951;
	and.pred  	%p370, %p368, %p369;
	mov.u64 	%rd38578, %rd38389;
	@%p370 bra 	$L__BB34_1681;
$L__BB34_1683:
	setp.eq.s64 	%p371, %rd1952, 0;
	mov.b64 	%rd38582, -3750763034362895579;
	mov.b64 	%rd38583, 0;
	@%p371 bra 	$L__BB34_1686;
	mov.b64 	%rd38582, -3750763034362895579;
	mov.b64 	%rd38580, 0;
$L__BB34_1685:
	shl.b64 	%rd9860, %rd38580, 3;
	add.s64 	%rd9861, %rd38416, %rd9860;
	ld.u64 	%rd9862, [%rd9861];
	and.b64  	%rd9863, %rd9862, 255;
	xor.b64  	%rd9864, %rd9863, %rd38582;
	mul.lo.s64 	%rd9865, %rd9864, 1099511628211;
	shr.u64 	%rd9866, %rd9862, 8;
	and.b64  	%rd9867, %rd9866, 255;
	xor.b64  	%rd9868, %rd9867, %rd9865;
	mul.lo.s64 	%rd9869, %rd9868, 1099511628211;
	shr.u64 	%rd9870, %rd9862, 16;
	and.b64  	%rd9871, %rd9870, 255;
	xor.b64  	%rd9872, %rd9871, %rd9869;
	mul.lo.s64 	%rd9873, %rd9872, 1099511628211;
	shr.u64 	%rd9874, %rd9862, 24;
	and.b64  	%rd9875, %rd9874, 255;
	xor.b64  	%rd9876, %rd9875, %rd9873;
	mul.lo.s64 	%rd9877, %rd9876, 1099511628211;
	shr.u64 	%rd9878, %rd9862, 32;
	and.b64  	%rd9879, %rd9878, 255;
	xor.b64  	%rd9880, %rd9879, %rd9877;
	mul.lo.s64 	%rd9881, %rd9880, 1099511628211;
	shr.u64 	%rd9882, %rd9862, 40;
	and.b64  	%rd9883, %rd9882, 255;
	xor.b64  	%rd9884, %rd9883, %rd9881;
	mul.lo.s64 	%rd9885, %rd9884, 1099511628211;
	shr.u64 	%rd9886, %rd9862, 48;
	and.b64  	%rd9887, %rd9886, 255;
	xor.b64  	%rd9888, %rd9887, %rd9885;
	mul.lo.s64 	%rd9889, %rd9888, 1099511628211;
	shr.u64 	%rd9890, %rd9862, 56;
	xor.b64  	%rd9891, %rd9890, %rd9889;
	mul.lo.s64 	%rd9892, %rd9891, 1099511628211;
	ld.u64 	%rd9893, [%rd9861+8];
	and.b64  	%rd9894, %rd9893, 255;
	xor.b64  	%rd9895, %rd9894, %rd9892;
	mul.lo.s64 	%rd9896, %rd9895, 1099511628211;
	shr.u64 	%rd9897, %rd9893, 8;
	and.b64  	%rd9898, %rd9897, 255;
	xor.b64  	%rd9899, %rd9898, %rd9896;
	mul.lo.s64 	%rd9900, %rd9899, 1099511628211;
	shr.u64 	%rd9901, %rd9893, 16;
	and.b64  	%rd9902, %rd9901, 255;
	xor.b64  	%rd9903, %rd9902, %rd9900;
	mul.lo.s64 	%rd9904, %rd9903, 1099511628211;
	shr.u64 	%rd9905, %rd9893, 24;
	and.b64  	%rd9906, %rd9905, 255;
	xor.b64  	%rd9907, %rd9906, %rd9904;
	mul.lo.s64 	%rd9908, %rd9907, 1099511628211;
	shr.u64 	%rd9909, %rd9893, 32;
	and.b64  	%rd9910, %rd9909, 255;
	xor.b64  	%rd9911, %rd9910, %rd9908;
	mul.lo.s64 	%rd9912, %rd9911, 1099511628211;
	shr.u64 	%rd9913, %rd9893, 40;
	and.b64  	%rd9914, %rd9913, 255;
	xor.b64  	%rd9915, %rd9914, %rd9912;
	mul.lo.s64 	%rd9916, %rd9915, 1099511628211;
	shr.u64 	%rd9917, %rd9893, 48;
	and.b64  	%rd9918, %rd9917, 255;
	xor.b64  	%rd9919, %rd9918, %rd9916;
	mul.lo.s64 	%rd9920, %rd9919, 1099511628211;
	shr.u64 	%rd9921, %rd9893, 56;
	xor.b64  	%rd9922, %rd9921, %rd9920;
	mul.lo.s64 	%rd38582, %rd9922, 1099511628211;
	add.s64 	%rd38580, %rd38580, 2;
	and.b64  	%rd38583, %rd4130, -2;
	setp.ne.s64 	%p372, %rd38580, %rd38583;
	@%p372 bra 	$L__BB34_1685;
$L__BB34_1686:
	setp.eq.s64 	%p373, %rd2403, 0;
	@%p373 bra 	$L__BB34_1688;
	shl.b64 	%rd9923, %rd38583, 3;
	add.s64 	%rd9924, %rd38416, %rd9923;
	ld.u64 	%rd9925, [%rd9924];
	and.b64  	%rd9926, %rd9925, 255;
	xor.b64  	%rd9927, %rd9926, %rd38582;
	mul.lo.s64 	%rd9928, %rd9927, 1099511628211;
	shr.u64 	%rd9929, %rd9925, 8;
	and.b64  	%rd9930, %rd9929, 255;
	xor.b64  	%rd9931, %rd9930, %rd9928;
	mul.lo.s64 	%rd9932, %rd9931, 1099511628211;
	shr.u64 	%rd9933, %rd9925, 16;
	and.b64  	%rd9934, %rd9933, 255;
	xor.b64  	%rd9935, %rd9934, %rd9932;
	mul.lo.s64 	%rd9936, %rd9935, 1099511628211;
	shr.u64 	%rd9937, %rd9925, 24;
	and.b64  	%rd9938, %rd9937, 255;
	xor.b64  	%rd9939, %rd9938, %rd9936;
	mul.lo.s64 	%rd9940, %rd9939, 1099511628211;
	shr.u64 	%rd9941, %rd9925, 32;
	and.b64  	%rd9942, %rd9941, 255;
	xor.b64  	%rd9943, %rd9942, %rd9940;
	mul.lo.s64 	%rd9944, %rd9943, 1099511628211;
	shr.u64 	%rd9945, %rd9925, 40;
	and.b64  	%rd9946, %rd9945, 255;
	xor.b64  	%rd9947, %rd9946, %rd9944;
	mul.lo.s64 	%rd9948, %rd9947, 1099511628211;
	shr.u64 	%rd9949, %rd9925, 48;
	and.b64  	%rd9950, %rd9949, 255;
	xor.b64  	%rd9951, %rd9950, %rd9948;
	mul.lo.s64 	%rd9952, %rd9951, 1099511628211;
	shr.u64 	%rd9953, %rd9925, 56;
	xor.b64  	%rd9954, %rd9953, %rd9952;
	mul.lo.s64 	%rd38582, %rd9954, 1099511628211;
$L__BB34_1688:
	setp.eq.s64 	%p374, %rd1952, 0;
	mov.b64 	%rd38588, -3750763034362895579;
	mov.b64 	%rd38589, 0;
	@%p374 bra 	$L__BB34_1691;
	mov.b64 	%rd38588, -3750763034362895579;
	mov.b64 	%rd38586, 0;
$L__BB34_1690:
	shl.b64 	%rd9960, %rd38586, 3;
	add.s64 	%rd9961, %rd38497, %rd9960;
	ld.u64 	%rd9962, [%rd9961];
	and.b64  	%rd9963, %rd9962, 255;
	xor.b64  	%rd9964, %rd9963, %rd38588;
	mul.lo.s64 	%rd9965, %rd9964, 1099511628211;
	shr.u64 	%rd9966, %rd9962, 8;
	and.b64  	%rd9967, %rd9966, 255;
	xor.b64  	%rd9968, %rd9967, %rd9965;
	mul.lo.s64 	%rd9969, %rd9968, 1099511628211;
	shr.u64 	%rd9970, %rd9962, 16;
	and.b64  	%rd9971, %rd9970, 255;
	xor.b64  	%rd9972, %rd9971, %rd9969;
	mul.lo.s64 	%rd9973, %rd9972, 1099511628211;
	shr.u64 	%rd9974, %rd9962, 24;
	and.b64  	%rd9975, %rd9974, 255;
	xor.b64  	%rd9976, %rd9975, %rd9973;
	mul.lo.s64 	%rd9977, %rd9976, 1099511628211;
	shr.u64 	%rd9978, %rd9962, 32;
	and.b64  	%rd9979, %rd9978, 255;
	xor.b64  	%rd9980, %rd9979, %rd9977;
	mul.lo.s64 	%rd9981, %rd9980, 1099511628211;
	shr.u64 	%rd9982, %rd9962, 40;
	and.b64  	%rd9983, %rd9982, 255;
	xor.b64  	%rd9984, %rd9983, %rd9981;
	mul.lo.s64 	%rd9985, %rd9984, 1099511628211;
	shr.u64 	%rd9986, %rd9962, 48;
	and.b64  	%rd9987, %rd9986, 255;
	xor.b64  	%rd9988, %rd9987, %rd9985;
	mul.lo.s64 	%rd9989, %rd9988, 1099511628211;
	shr.u64 	%rd9990, %rd9962, 56;
	xor.b64  	%rd9991, %rd9990, %rd9989;
	mul.lo.s64 	%rd9992, %rd9991, 1099511628211;
	ld.u64 	%rd9993, [%rd9961+8];
	and.b64  	%rd9994, %rd9993, 255;
	xor.b64  	%rd9995, %rd9994, %rd9992;
	mul.lo.s64 	%rd9996, %rd9995, 1099511628211;
	shr.u64 	%rd9997, %rd9993, 8;
	and.b64  	%rd9998, %rd9997, 255;
	xor.b64  	%rd9999, %rd9998, %rd9996;
	mul.lo.s64 	%rd10000, %rd9999, 1099511628211;
	shr.u64 	%rd10001, %rd9993, 16;
	and.b64  	%rd10002, %rd10001, 255;
	xor.b64  	%rd10003, %rd10002, %rd10000;
	mul.lo.s64 	%rd10004, %rd10003, 1099511628211;
	shr.u64 	%rd10005, %rd9993, 24;
	and.b64  	%rd10006, %rd10005, 255;
	xor.b64  	%rd10007, %rd10006, %rd10004;
	mul.lo.s64 	%rd10008, %rd10007, 1099511628211;
	shr.u64 	%rd10009, %rd9993, 32;
	and.b64  	%rd10010, %rd10009, 255;
	xor.b64  	%rd10011, %rd10010, %rd10008;
	mul.lo.s64 	%rd10012, %rd10011, 1099511628211;
	shr.u64 	%rd10013, %rd9993, 40;
	and.b64  	%rd10014, %rd10013, 255;
	xor.b64  	%rd10015, %rd10014, %rd10012;
	mul.lo.s64 	%rd10016, %rd10015, 1099511628211;
	shr.u64 	%rd10017, %rd9993, 48;
	and.b64  	%rd10018, %rd10017, 255;
	xor.b64  	%rd10019, %rd10018, %rd10016;
	mul.lo.s64 	%rd10020, %rd10019, 1099511628211;
	shr.u64 	%rd10021, %rd9993, 56;
	xor.b64  	%rd10022, %rd10021, %rd10020;
	mul.lo.s64 	%rd38588, %rd10022, 1099511628211;
	add.s64 	%rd38586, %rd38586, 2;
	and.b64  	%rd38589, %rd4130, -2;
	setp.ne.s64 	%p375, %rd38586, %rd38589;
	@%p375 bra 	$L__BB34_1690;
$L__BB34_1691:
	setp.eq.s64 	%p376, %rd2403, 0;
	@%p376 bra 	$L__BB34_1693;
	shl.b64 	%rd10023, %rd38589, 3;
	add.s64 	%rd10024, %rd38497, %rd10023;
	ld.u64 	%rd10025, [%rd10024];
	and.b64  	%rd10026, %rd10025, 255;
	xor.b64  	%rd10027, %rd10026, %rd38588;
	mul.lo.s64 	%rd10028, %rd10027, 1099511628211;
	shr.u64 	%rd10029, %rd10025, 8;
	and.b64  	%rd10030, %rd10029, 255;
	xor.b64  	%rd10031, %rd10030, %rd10028;
	mul.lo.s64 	%rd10032, %rd10031, 1099511628211;
	shr.u64 	%rd10033, %rd10025, 16;
	and.b64  	%rd10034, %rd10033, 255;
	xor.b64  	%rd10035, %rd10034, %rd10032;
	mul.lo.s64 	%rd10036, %rd10035, 1099511628211;
	shr.u64 	%rd10037, %rd10025, 24;
	and.b64  	%rd10038, %rd10037, 255;
	xor.b64  	%rd10039, %rd10038, %rd10036;
	mul.lo.s64 	%rd10040, %rd10039, 1099511628211;
	shr.u64 	%rd10041, %rd10025, 32;
	and.b64  	%rd10042, %rd10041, 255;
	xor.b64  	%rd10043, %rd10042, %rd10040;
	mul.lo.s64 	%rd10044, %rd10043, 1099511628211;
	shr.u64 	%rd10045, %rd10025, 40;
	and.b64  	%rd10046, %rd10045, 255;
	xor.b64  	%rd10047, %rd10046, %rd10044;
	mul.lo.s64 	%rd10048, %rd10047, 1099511628211;
	shr.u64 	%rd10049, %rd10025, 48;
	and.b64  	%rd10050, %rd10049, 255;
	xor.b64  	%rd10051, %rd10050, %rd10048;
	mul.lo.s64 	%rd10052, %rd10051, 1099511628211;
	shr.u64 	%rd10053, %rd10025, 56;
	xor.b64  	%rd10054, %rd10053, %rd10052;
	mul.lo.s64 	%rd38588, %rd10054, 1099511628211;
$L__BB34_1693:
	setp.eq.s64 	%p377, %rd38582, %rd38588;
	@%p377 bra 	$L__BB34_1706;
	setp.eq.s64 	%p378, %rd1952, 0;
	mov.b64 	%rd38594, -3750763034362895579;
	mov.b64 	%rd38595, 0;
	@%p378 bra 	$L__BB34_1697;
	mov.b64 	%rd38594, -3750763034362895579;
	mov.b64 	%rd38592, 0;
	and.b64  	%rd38595, %rd4130, -2;
$L__BB34_1696:
	shl.b64 	%rd10060, %rd38592, 3;
	add.s64 	%rd10061, %rd38416, %rd10060;
	ld.u64 	%rd10062, [%rd10061];
	and.b64  	%rd10063, %rd10062, 255;
	xor.b64  	%rd10064, %rd10063, %rd38594;
	mul.lo.s64 	%rd10065, %rd10064, 1099511628211;
	shr.u64 	%rd10066, %rd10062, 8;
	and.b64  	%rd10067, %rd10066, 255;
	xor.b64  	%rd10068, %rd10067, %rd10065;
	mul.lo.s64 	%rd10069, %rd10068, 1099511628211;
	shr.u64 	%rd10070, %rd10062, 16;
	and.b64  	%rd10071, %rd10070, 255;
	xor.b64  	%rd10072, %rd10071, %rd10069;
	mul.lo.s64 	%rd10073, %rd10072, 1099511628211;
	shr.u64 	%rd10074, %rd10062, 24;
	and.b64  	%rd10075, %rd10074, 255;
	xor.b64  	%rd10076, %rd10075, %rd10073;
	mul.lo.s64 	%rd10077, %rd10076, 1099511628211;
	shr.u64 	%rd10078, %rd10062, 32;
	and.b64  	%rd10079, %rd10078, 255;
	xor.b64  	%rd10080, %rd10079, %rd10077;
	mul.lo.s64 	%rd10081, %rd10080, 1099511628211;
	shr.u64 	%rd10082, %rd10062, 40;
	and.b64  	%rd10083, %rd10082, 255;
	xor.b64  	%rd10084, %rd10083, %rd10081;
	mul.lo.s64 	%rd10085, %rd10084, 1099511628211;
	shr.u64 	%rd10086, %rd10062, 48;
	and.b64  	%rd10087, %rd10086, 255;
	xor.b64  	%rd10088, %rd10087, %rd10085;
	mul.lo.s64 	%rd10089, %rd10088, 1099511628211;
	shr.u64 	%rd10090, %rd10062, 56;
	xor.b64  	%rd10091, %rd10090, %rd10089;
	mul.lo.s64 	%rd10092, %rd10091, 1099511628211;
	ld.u64 	%rd10093, [%rd10061+8];
	and.b64  	%rd10094, %rd10093, 255;
	xor.b64  	%rd10095, %rd10094, %rd10092;
	mul.lo.s64 	%rd10096, %rd10095, 1099511628211;
	shr.u64 	%rd10097, %rd10093, 8;
	and.b64  	%rd10098, %rd10097, 255;
	xor.b64  	%rd10099, %rd10098, %rd10096;
	mul.lo.s64 	%rd10100, %rd10099, 1099511628211;
	shr.u64 	%rd10101, %rd10093, 16;
	and.b64  	%rd10102, %rd10101, 255;
	xor.b64  	%rd10103, %rd10102, %rd10100;
	mul.lo.s64 	%rd10104, %rd10103, 1099511628211;
	shr.u64 	%rd10105, %rd10093, 24;
	and.b64  	%rd10106, %rd10105, 255;
	xor.b64  	%rd10107, %rd10106, %rd10104;
	mul.lo.s64 	%rd10108, %rd10107, 1099511628211;
	shr.u64 	%rd10109, %rd10093, 32;
	and.b64  	%rd10110, %rd10109, 255;
	xor.b64  	%rd10111, %rd10110, %rd10108;
	mul.lo.s64 	%rd10112, %rd10111, 1099511628211;
	shr.u64 	%rd10113, %rd10093, 40;
	and.b64  	%rd10114, %rd10113, 255;
	xor.b64  	%rd10115, %rd10114, %rd10112;
	mul.lo.s64 	%rd10116, %rd10115, 1099511628211;
	shr.u64 	%rd10117, %rd10093, 48;
	and.b64  	%rd10118, %rd10117, 255;
	xor.b64  	%rd10119, %rd10118, %rd10116;
	mul.lo.s64 	%rd10120, %rd10119, 1099511628211;
	shr.u64 	%rd10121, %rd10093, 56;
	xor.b64  	%rd10122, %rd10121, %rd10120;
	mul.lo.s64 	%rd38594, %rd10122, 1099511628211;
	add.s64 	%rd38592, %rd38592, 2;
	setp.ne.s64 	%p379, %rd38592, %rd38595;
	@%p379 bra 	$L__BB34_1696;
$L__BB34_1697:
	setp.eq.s64 	%p380, %rd2403, 0;
	@%p380 bra 	$L__BB34_1699;
	shl.b64 	%rd10123, %rd38595, 3;
	add.s64 	%rd10124, %rd38416, %rd10123;
	ld.u64 	%rd10125, [%rd10124];
	and.b64  	%rd10126, %rd10125, 255;
	xor.b64  	%rd10127, %rd10126, %rd38594;
	mul.lo.s64 	%rd10128, %rd10127, 1099511628211;
	shr.u64 	%rd10129, %rd10125, 8;
	and.b64  	%rd10130, %rd10129, 255;
	xor.b64  	%rd10131, %rd10130, %rd10128;
	mul.lo.s64 	%rd10132, %rd10131, 1099511628211;
	shr.u64 	%rd10133, %rd10125, 16;
	and.b64  	%rd10134, %rd10133, 255;
	xor.b64  	%rd10135, %rd10134, %rd10132;
	mul.lo.s64 	%rd10136, %rd10135, 1099511628211;
	shr.u64 	%rd10137, %rd10125, 24;
	and.b64  	%rd10138, %rd10137, 255;
	xor.b64  	%rd10139, %rd10138, %rd10136;
	mul.lo.s64 	%rd10140, %rd10139, 1099511628211;
	shr.u64 	%rd10141, %rd10125, 32;
	and.b64  	%rd10142, %rd10141, 255;
	xor.b64  	%rd10143, %rd10142, %rd10140;
	mul.lo.s64 	%rd10144, %rd10143, 1099511628211;
	shr.u64 	%rd10145, %rd10125, 40;
	and.b64  	%rd10146, %rd10145, 255;
	xor.b64  	%rd10147, %rd10146, %rd10144;
	mul.lo.s64 	%rd10148, %rd10147, 1099511628211;
	shr.u64 	%rd10149, %rd10125, 48;
	and.b64  	%rd10150, %rd10149, 255;
	xor.b64  	%rd10151, %rd10150, %rd10148;
	mul.lo.s64 	%rd10152, %rd10151, 1099511628211;
	shr.u64 	%rd10153, %rd10125, 56;
	xor.b64  	%rd10154, %rd10153, %rd10152;
	mul.lo.s64 	%rd38594, %rd10154, 1099511628211;
$L__BB34_1699:
	setp.eq.s64 	%p381, %rd1952, 0;
	mov.b64 	%rd38600, -3750763034362895579;
	mov.b64 	%rd38601, 0;
	@%p381 bra 	$L__BB34_1702;
	mov.b64 	%rd38600, -3750763034362895579;
	mov.b64 	%rd38598, 0;
$L__BB34_1701:
	shl.b64 	%rd10160, %rd38598, 3;
	add.s64 	%rd10161, %rd38497, %rd10160;
	ld.u64 	%rd10162, [%rd10161];
	and.b64  	%rd10163, %rd10162, 255;
	xor.b64  	%rd10164, %rd10163, %rd38600;
	mul.lo.s64 	%rd10165, %rd10164, 1099511628211;
	shr.u64 	%rd10166, %rd10162, 8;
	and.b64  	%rd10167, %rd10166, 255;
	xor.b64  	%rd10168, %rd10167, %rd10165;
	mul.lo.s64 	%rd10169, %rd10168, 1099511628211;
	shr.u64 	%rd10170, %rd10162, 16;
	and.b64  	%rd10171, %rd10170, 255;
	xor.b64  	%rd10172, %rd10171, %rd10169;
	mul.lo.s64 	%rd10173, %rd10172, 1099511628211;
	shr.u64 	%rd10174, %rd10162, 24;
	and.b64  	%rd10175, %rd10174, 255;
	xor.b64  	%rd10176, %rd10175, %rd10173;
	mul.lo.s64 	%rd10177, %rd10176, 1099511628211;
	shr.u64 	%rd10178, %rd10162, 32;
	and.b64  	%rd10179, %rd10178, 255;
	xor.b64  	%rd10180, %rd10179, %rd10177;
	mul.lo.s64 	%rd10181, %rd10180, 1099511628211;
	shr.u64 	%rd10182, %rd10162, 40;
	and.b64  	%rd10183, %rd10182, 255;
	xor.b64  	%rd10184, %rd10183, %rd10181;
	mul.lo.s64 	%rd10185, %rd10184, 1099511628211;
	shr.u64 	%rd10186, %rd10162, 48;
	and.b64  	%rd10187, %rd10186, 255;
	xor.b64  	%rd10188, %rd10187, %rd10185;
	mul.lo.s64 	%rd10189, %rd10188, 1099511628211;
	shr.u64 	%rd10190, %rd10162, 56;
	xor.b64  	%rd10191, %rd10190, %rd10189;
	mul.lo.s64 	%rd10192, %rd10191, 1099511628211;
	ld.u64 	%rd10193, [%rd10161+8];
	and.b64  	%rd10194, %rd10193, 255;
	xor.b64  	%rd10195, %rd10194, %rd10192;
	mul.lo.s64 	%rd10196, %rd10195, 1099511628211;
	shr.u64 	%rd10197, %rd10193, 8;
	and.b64  	%rd10198, %rd10197, 255;
	xor.b64  	%rd10199, %rd10198, %rd10196;
	mul.lo.s64 	%rd10200, %rd10199, 1099511628211;
	shr.u64 	%rd10201, %rd10193, 16;
	and.b64  	%rd10202, %rd10201, 255;
	xor.b64  	%rd10203, %rd10202, %rd10200;
	mul.lo.s64 	%rd10204, %rd10203, 1099511628211;
	shr.u64 	%rd10205, %rd10193, 24;
	and.b64  	%rd10206, %rd10205, 255;
	xor.b64  	%rd10207, %rd10206, %rd10204;
	mul.lo.s64 	%rd10208, %rd10207, 1099511628211;
	shr.u64 	%rd10209, %rd10193, 32;
	and.b64  	%rd10210, %rd10209, 255;
	xor.b64  	%rd10211, %rd10210, %rd10208;
	mul.lo.s64 	%rd10212, %rd10211, 1099511628211;
	shr.u64 	%rd10213, %rd10193, 40;
	and.b64  	%rd10214, %rd10213, 255;
	xor.b64  	%rd10215, %rd10214, %rd10212;
	mul.lo.s64 	%rd10216, %rd10215, 1099511628211;
	shr.u64 	%rd10217, %rd10193, 48;
	and.b64  	%rd10218, %rd10217, 255;
	xor.b64  	%rd10219, %rd10218, %rd10216;
	mul.lo.s64 	%rd10220, %rd10219, 1099511628211;
	shr.u64 	%rd10221, %rd10193, 56;
	xor.b64  	%rd10222, %rd10221, %rd10220;
	mul.lo.s64 	%rd38600, %rd10222, 1099511628211;
	add.s64 	%rd38598, %rd38598, 2;
	and.b64  	%rd38601, %rd4130, -2;
	setp.ne.s64 	%p382, %rd38598, %rd38601;
	@%p382 bra 	$L__BB34_1701;
$L__BB34_1702:
	setp.eq.s64 	%p383, %rd2403, 0;
	@%p383 bra 	$L__BB34_1704;
	shl.b64 	%rd10223, %rd38601, 3;
	add.s64 	%rd10224, %rd38497, %rd10223;
	ld.u64 	%rd10225, [%rd10224];
	and.b64  	%rd10226, %rd10225, 255;
	xor.b64  	%rd10227, %rd10226, %rd38600;
	mul.lo.s64 	%rd10228, %rd10227, 1099511628211;
	shr.u64 	%rd10229, %rd10225, 8;
	and.b64  	%rd10230, %rd10229, 255;
	xor.b64  	%rd10231, %rd10230, %rd10228;
	mul.lo.s64 	%rd10232, %rd10231, 1099511628211;
	shr.u64 	%rd10233, %rd10225, 16;
	and.b64  	%rd10234, %rd10233, 255;
	xor.b64  	%rd10235, %rd10234, %rd10232;
	mul.lo.s64 	%rd10236, %rd10235, 1099511628211;
	shr.u64 	%rd10237, %rd10225, 24;
	and.b64  	%rd10238, %rd10237, 255;
	xor.b64  	%rd10239, %rd10238, %rd10236;
	mul.lo.s64 	%rd10240, %rd10239, 1099511628211;
	shr.u64 	%rd10241, %rd10225, 32;
	and.b64  	%rd10242, %rd10241, 255;
	xor.b64  	%rd10243, %rd10242, %rd10240;
	mul.lo.s64 	%rd10244, %rd10243, 1099511628211;
	shr.u64 	%rd10245, %rd10225, 40;
	and.b64  	%rd10246, %rd10245, 255;
	xor.b64  	%rd10247, %rd10246, %rd10244;
	mul.lo.s64 	%rd10248, %rd10247, 1099511628211;
	shr.u64 	%rd10249, %rd10225, 48;
	and.b64  	%rd10250, %rd10249, 255;
	xor.b64  	%rd10251, %rd10250, %rd10248;
	mul.lo.s64 	%rd10252, %rd10251, 1099511628211;
	shr.u64 	%rd10253, %rd10225, 56;
	xor.b64  	%rd10254, %rd10253, %rd10252;
	mul.lo.s64 	%rd38600, %rd10254, 1099511628211;
$L__BB34_1704:
	setp.lt.u64 	%p384, %rd38594, %rd38600;
	mov.u64 	%rd38605, %rd38416;
	@%p384 bra 	$L__BB34_1705;
	bra.uni 	$L__BB34_1710;
$L__BB34_1705:
	mov.u64 	%rd38605, %rd38497;
	mov.u64 	%rd38497, %rd38416;
	bra.uni 	$L__BB34_1710;
$L__BB34_1706:
	setp.eq.s32 	%p385, %r120, 0;
	mov.u64 	%rd38605, %rd38416;
	@%p385 bra 	$L__BB34_1710;
	mov.b64 	%rd38604, 0;
$L__BB34_1708:
	shl.b64 	%rd10256, %rd38604, 3;
	add.s64 	%rd10257, %rd38416, %rd10256;
	ld.u64 	%rd2813, [%rd10257];
	add.s64 	%rd10258, %rd38497, %rd10256;
	ld.u64 	%rd2814, [%rd10258];
	setp.lt.u64 	%p386, %rd2813, %rd2814;
	@%p386 bra 	$L__BB34_1705;
	setp.le.u64 	%p387, %rd2813, %rd2814;
	add.s64 	%rd38604, %rd38604, 1;
	setp.lt.u64 	%p388, %rd38604, %rd1951;
	and.pred  	%p389, %p387, %p388;
	mov.u64 	%rd38605, %rd38416;
	@%p389 bra 	$L__BB34_1708;
$L__BB34_1710:
	setp.eq.s64 	%p390, %rd1952, 0;
	mov.b64 	%rd38609, -3750763034362895579;
	mov.b64 	%rd38610, 0;
	@%p390 bra 	$L__BB34_1713;
	mov.b64 	%rd38609, -3750763034362895579;
	mov.b64 	%rd38607, 0;
$L__BB34_1712:
	shl.b64 	%rd10265, %rd38607, 3;
	add.s64 	%rd10266, %rd38443, %rd10265;
	ld.u64 	%rd10267, [%rd10266];
	and.b64  	%rd10268, %rd10267, 255;
	xor.b64  	%rd10269, %rd10268, %rd38609;
	mul.lo.s64 	%rd10270, %rd10269, 1099511628211;
	shr.u64 	%rd10271, %rd10267, 8;
	and.b64  	%rd10272, %rd10271, 255;
	xor.b64  	%rd10273, %rd10272, %rd10270;
	mul.lo.s64 	%rd10274, %rd10273, 1099511628211;
	shr.u64 	%rd10275, %rd10267, 16;
	and.b64  	%rd10276, %rd10275, 255;
	xor.b64  	%rd10277, %rd10276, %rd10274;
	mul.lo.s64 	%rd10278, %rd10277, 1099511628211;
	shr.u64 	%rd10279, %rd10267, 24;
	and.b64  	%rd10280, %rd10279, 255;
	xor.b64  	%rd10281, %rd10280, %rd10278;
	mul.lo.s64 	%rd10282, %rd10281, 1099511628211;
	shr.u64 	%rd10283, %rd10267, 32;
	and.b64  	%rd10284, %rd10283, 255;
	xor.b64  	%rd10285, %rd10284, %rd10282;
	mul.lo.s64 	%rd10286, %rd10285, 1099511628211;
	shr.u64 	%rd10287, %rd10267, 40;
	and.b64  	%rd10288, %rd10287, 255;
	xor.b64  	%rd10289, %rd10288, %rd10286;
	mul.lo.s64 	%rd10290, %rd10289, 1099511628211;
	shr.u64 	%rd10291, %rd10267, 48;
	and.b64  	%rd10292, %rd10291, 255;
	xor.b64  	%rd10293, %rd10292, %rd10290;
	mul.lo.s64 	%rd10294, %rd10293, 1099511628211;
	shr.u64 	%rd10295, %rd10267, 56;
	xor.b64  	%rd10296, %rd10295, %rd10294;
	mul.lo.s64 	%rd10297, %rd10296, 1099511628211;
	ld.u64 	%rd10298, [%rd10266+8];
	and.b64  	%rd10299, %rd10298, 255;
	xor.b64  	%rd10300, %rd10299, %rd10297;
	mul.lo.s64 	%rd10301, %rd10300, 1099511628211;
	shr.u64 	%rd10302, %rd10298, 8;
	and.b64  	%rd10303, %rd10302, 255;
	xor.b64  	%rd10304, %rd10303, %rd10301;
	mul.lo.s64 	%rd10305, %rd10304, 1099511628211;
	shr.u64 	%rd10306, %rd10298, 16;
	and.b64  	%rd10307, %rd10306, 255;
	xor.b64  	%rd10308, %rd10307, %rd10305;
	mul.lo.s64 	%rd10309, %rd10308, 1099511628211;
	shr.u64 	%rd10310, %rd10298, 24;
	and.b64  	%rd10311, %rd10310, 255;
	xor.b64  	%rd10312, %rd10311, %rd10309;
	mul.lo.s64 	%rd10313, %rd10312, 1099511628211;
	shr.u64 	%rd10314, %rd10298, 32;
	and.b64  	%rd10315, %rd10314, 255;
	xor.b64  	%rd10316, %rd10315, %rd10313;
	mul.lo.s64 	%rd10317, %rd10316, 1099511628211;
	shr.u64 	%rd10318, %rd10298, 40;
	and.b64  	%rd10319, %rd10318, 255;
	xor.b64  	%rd10320, %rd10319, %rd10317;
	mul.lo.s64 	%rd10321, %rd10320, 1099511628211;
	shr.u64 	%rd10322, %rd10298, 48;
	and.b64  	%rd10323, %rd10322, 255;
	xor.b64  	%rd10324, %rd10323, %rd10321;
	mul.lo.s64 	%rd10325, %rd10324, 1099511628211;
	shr.u64 	%rd10326, %rd10298, 56;
	xor.b64  	%rd10327, %rd10326, %rd10325;
	mul.lo.s64 	%rd38609, %rd10327, 1099511628211;
	add.s64 	%rd38607, %rd38607, 2;
	and.b64  	%rd38610, %rd4130, -2;
	setp.ne.s64 	%p391, %rd38607, %rd38610;
	@%p391 bra 	$L__BB34_1712;
$L__BB34_1713:
	setp.eq.s64 	%p392, %rd2403, 0;
	@%p392 bra 	$L__BB34_1715;
	shl.b64 	%rd10328, %rd38610, 3;
	add.s64 	%rd10329, %rd38443, %rd10328;
	ld.u64 	%rd10330, [%rd10329];
	and.b64  	%rd10331, %rd10330, 255;
	xor.b64  	%rd10332, %rd10331, %rd38609;
	mul.lo.s64 	%rd10333, %rd10332, 1099511628211;
	shr.u64 	%rd10334, %rd10330, 8;
	and.b64  	%rd10335, %rd10334, 255;
	xor.b64  	%rd10336, %rd10335, %rd10333;
	mul.lo.s64 	%rd10337, %rd10336, 1099511628211;
	shr.u64 	%rd10338, %rd10330, 16;
	and.b64  	%rd10339, %rd10338, 255;
	xor.b64  	%rd10340, %rd10339, %rd10337;
	mul.lo.s64 	%rd10341, %rd10340, 1099511628211;
	shr.u64 	%rd10342, %rd10330, 24;
	and.b64  	%rd10343, %rd10342, 255;
	xor.b64  	%rd10344, %rd10343, %rd10341;
	mul.lo.s64 	%rd10345, %rd10344, 1099511628211;
	shr.u64 	%rd10346, %rd10330, 32;
	and.b64  	%rd10347, %rd10346, 255;
	xor.b64  	%rd10348, %rd10347, %rd10345;
	mul.lo.s64 	%rd10349, %rd10348, 1099511628211;
	shr.u64 	%rd10350, %rd10330, 40;
	and.b64  	%rd10351, %rd10350, 255;
	xor.b64  	%rd10352, %rd10351, %rd10349;
	mul.lo.s64 	%rd10353, %rd10352, 1099511628211;
	shr.u64 	%rd10354, %rd10330, 48;
	and.b64  	%rd10355, %rd10354, 255;
	xor.b64  	%rd10356, %rd10355, %rd10353;
	mul.lo.s64 	%rd10357, %rd10356, 1099511628211;
	shr.u64 	%rd10358, %rd10330, 56;
	xor.b64  	%rd10359, %rd10358, %rd10357;
	mul.lo.s64 	%rd38609, %rd10359, 1099511628211;
$L__BB34_1715:
	setp.eq.s64 	%p393, %rd1952, 0;
	mov.b64 	%rd38615, -3750763034362895579;
	mov.b64 	%rd38616, 0;
	@%p393 bra 	$L__BB34_1718;
	mov.b64 	%rd38615, -3750763034362895579;
	mov.b64 	%rd38613, 0;
$L__BB34_1717:
	shl.b64 	%rd10365, %rd38613, 3;
	add.s64 	%rd10366, %rd38524, %rd10365;
	ld.u64 	%rd10367, [%rd10366];
	and.b64  	%rd10368, %rd10367, 255;
	xor.b64  	%rd10369, %rd10368, %rd38615;
	mul.lo.s64 	%rd10370, %rd10369, 1099511628211;
	shr.u64 	%rd10371, %rd10367, 8;
	and.b64  	%rd10372, %rd10371, 255;
	xor.b64  	%rd10373, %rd10372, %rd10370;
	mul.lo.s64 	%rd10374, %rd10373, 1099511628211;
	shr.u64 	%rd10375, %rd10367, 16;
	and.b64  	%rd10376, %rd10375, 255;
	xor.b64  	%rd10377, %rd10376, %rd10374;
	mul.lo.s64 	%rd10378, %rd10377, 1099511628211;
	shr.u64 	%rd10379, %rd10367, 24;
	and.b64  	%rd10380, %rd10379, 255;
	xor.b64  	%rd10381, %rd10380, %rd10378;
	mul.lo.s64 	%rd10382, %rd10381, 1099511628211;
	shr.u64 	%rd10383, %rd10367, 32;
	and.b64  	%rd10384, %rd10383, 255;
	xor.b64  	%rd10385, %rd10384, %rd10382;
	mul.lo.s64 	%rd10386, %rd10385, 1099511628211;
	shr.u64 	%rd10387, %rd10367, 40;
	and.b64  	%rd10388, %rd10387, 255;
	xor.b64  	%rd10389, %rd10388, %rd10386;
	mul.lo.s64 	%rd10390, %rd10389, 1099511628211;
	shr.u64 	%rd10391, %rd10367, 48;
	and.b64  	%rd10392, %rd10391, 255;
	xor.b64  	%rd10393, %rd10392, %rd10390;
	mul.lo.s64 	%rd10394, %rd10393, 1099511628211;
	shr.u64 	%rd10395, %rd10367, 56;
	xor.b64  	%rd10396, %rd10395, %rd10394;
	mul.lo.s64 	%rd10397, %rd10396, 1099511628211;
	ld.u64 	%rd10398, [%rd10366+8];
	and.b64  	%rd10399, %rd10398, 255;
	xor.b64  	%rd10400, %rd10399, %rd10397;
	mul.lo.s64 	%rd10401, %rd10400, 1099511628211;
	shr.u64 	%rd10402, %rd10398, 8;
	and.b64  	%rd10403, %rd10402, 255;
	xor.b64  	%rd10404, %rd10403, %rd10401;
	mul.lo.s64 	%rd10405, %rd10404, 1099511628211;
	shr.u64 	%rd10406, %rd10398, 16;
	and.b64  	%rd10407, %rd10406, 255;
	xor.b64  	%rd10408, %rd10407, %rd10405;
	mul.lo.s64 	%rd10409, %rd10408, 1099511628211;
	shr.u64 	%rd10410, %rd10398, 24;
	and.b64  	%rd10411, %rd10410, 255;
	xor.b64  	%rd10412, %rd10411, %rd10409;
	mul.lo.s64 	%rd10413, %rd10412, 1099511628211;
	shr.u64 	%rd10414, %rd10398, 32;
	and.b64  	%rd10415, %rd10414, 255;
	xor.b64  	%rd10416, %rd10415, %rd10413;
	mul.lo.s64 	%rd10417, %rd10416, 1099511628211;
	shr.u64 	%rd10418, %rd10398, 40;
	and.b64  	%rd10419, %rd10418, 255;
	xor.b64  	%rd10420, %rd10419, %rd10417;
	mul.lo.s64 	%rd10421, %rd10420, 1099511628211;
	shr.u64 	%rd10422, %rd10398, 48;
	and.b64  	%rd10423, %rd10422, 255;
	xor.b64  	%rd10424, %rd10423, %rd10421;
	mul.lo.s64 	%rd10425, %rd10424, 1099511628211;
	shr.u64 	%rd10426, %rd10398, 56;
	xor.b64  	%rd10427, %rd10426, %rd10425;
	mul.lo.s64 	%rd38615, %rd10427, 1099511628211;
	add.s64 	%rd38613, %rd38613, 2;
	and.b64  	%rd38616, %rd4130, -2;
	setp.ne.s64 	%p394, %rd38613, %rd38616;
	@%p394 bra 	$L__BB34_1717;
$L__BB34_1718:
	setp.eq.s64 	%p395, %rd2403, 0;
	@%p395 bra 	$L__BB34_1720;
	shl.b64 	%rd10428, %rd38616, 3;
	add.s64 	%rd10429, %rd38524, %rd10428;
	ld.u64 	%rd10430, [%rd10429];
	and.b64  	%rd10431, %rd10430, 255;
	xor.b64  	%rd10432, %rd10431, %rd38615;
	mul.lo.s64 	%rd10433, %rd10432, 1099511628211;
	shr.u64 	%rd10434, %rd10430, 8;
	and.b64  	%rd10435, %rd10434, 255;
	xor.b64  	%rd10436, %rd10435, %rd10433;
	mul.lo.s64 	%rd10437, %rd10436, 1099511628211;
	shr.u64 	%rd10438, %rd10430, 16;
	and.b64  	%rd10439, %rd10438, 255;
	xor.b64  	%rd10440, %rd10439, %rd10437;
	mul.lo.s64 	%rd10441, %rd10440, 1099511628211;
	shr.u64 	%rd10442, %rd10430, 24;
	and.b64  	%rd10443, %rd10442, 255;
	xor.b64  	%rd10444, %rd10443, %rd10441;
	mul.lo.s64 	%rd10445, %rd10444, 1099511628211;
	shr.u64 	%rd10446, %rd10430, 32;
	and.b64  	%rd10447, %rd10446, 255;
	xor.b64  	%rd10448, %rd10447, %rd10445;
	mul.lo.s64 	%rd10449, %rd10448, 1099511628211;
	shr.u64 	%rd10450, %rd10430, 40;
	and.b64  	%rd10451, %rd10450, 255;
	xor.b64  	%rd10452, %rd10451, %rd10449;
	mul.lo.s64 	%rd10453, %rd10452, 1099511628211;
	shr.u64 	%rd10454, %rd10430, 48;
	and.b64  	%rd10455, %rd10454, 255;
	xor.b64  	%rd10456, %rd10455, %rd10453;
	mul.lo.s64 	%rd10457, %rd10456, 1099511628211;
	shr.u64 	%rd10458, %rd10430, 56;
	xor.b64  	%rd10459, %rd10458, %rd10457;
	mul.lo.s64 	%rd38615, %rd10459, 1099511628211;
$L__BB34_1720:
	setp.eq.s64 	%p396, %rd38609, %rd38615;
	@%p396 bra 	$L__BB34_1733;
	setp.eq.s64 	%p397, %rd1952, 0;
	mov.b64 	%rd38621, -3750763034362895579;
	mov.b64 	%rd38622, 0;
	@%p397 bra 	$L__BB34_1724;
	mov.b64 	%rd38621, -3750763034362895579;
	mov.b64 	%rd38619, 0;
	and.b64  	%rd38622, %rd4130, -2;
$L__BB34_1723:
	shl.b64 	%rd10465, %rd38619, 3;
	add.s64 	%rd10466, %rd38443, %rd10465;
	ld.u64 	%rd10467, [%rd10466];
	and.b64  	%rd10468, %rd10467, 255;
	xor.b64  	%rd10469, %rd10468, %rd38621;
	mul.lo.s64 	%rd10470, %rd10469, 1099511628211;
	shr.u64 	%rd10471, %rd10467, 8;
	and.b64  	%rd10472, %rd10471, 255;
	xor.b64  	%rd10473, %rd10472, %rd10470;
	mul.lo.s64 	%rd10474, %rd10473, 1099511628211;
	shr.u64 	%rd10475, %rd10467, 16;
	and.b64  	%rd10476, %rd10475, 255;
	xor.b64  	%rd10477, %rd10476, %rd10474;
	mul.lo.s64 	%rd10478, %rd10477, 1099511628211;
	shr.u64 	%rd10479, %rd10467, 24;
	and.b64  	%rd10480, %rd10479, 255;
	xor.b64  	%rd10481, %rd10480, %rd10478;
	mul.lo.s64 	%rd10482, %rd10481, 1099511628211;
	shr.u64 	%rd10483, %rd10467, 32;
	and.b64  	%rd10484, %rd10483, 255;
	xor.b64  	%rd10485, %rd10484, %rd10482;
	mul.lo.s64 	%rd10486, %rd10485, 1099511628211;
	shr.u64 	%rd10487, %rd10467, 40;
	and.b64  	%rd10488, %rd10487, 255;
	xor.b64  	%rd10489, %rd10488, %rd10486;
	mul.lo.s64 	%rd10490, %rd10489, 1099511628211;
	shr.u64 	%rd10491, %rd10467, 48;
	and.b64  	%rd10492, %rd10491, 255;
	xor.b64  	%rd10493, %rd10492, %rd10490;
	mul.lo.s64 	%rd10494, %rd10493, 1099511628211;
	shr.u64 	%rd10495, %rd10467, 56;
	xor.b64  	%rd10496, %rd10495, %rd10494;
	mul.lo.s64 	%rd10497, %rd10496, 1099511628211;
	ld.u64 	%rd10498, [%rd10466+8];
	and.b64  	%rd10499, %rd10498, 255;
	xor.b64  	%rd10500, %rd10499, %rd10497;
	mul.lo.s64 	%rd10501, %rd10500, 1099511628211;
	shr.u64 	%rd10502, %rd10498, 8;
	and.b64  	%rd10503, %rd10502, 255;
	xor.b64  	%rd10504, %rd10503, %rd10501;
	mul.lo.s64 	%rd10505, %rd10504, 1099511628211;
	shr.u64 	%rd10506, %rd10498, 16;
	and.b64  	%rd10507, %rd10506, 255;
	xor.b64  	%rd10508, %rd10507, %rd10505;
	mul.lo.s64 	%rd10509, %rd10508, 1099511628211;
	shr.u64 	%rd10510, %rd10498, 24;
	and.b64  	%rd10511, %rd10510, 255;
	xor.b64  	%rd10512, %rd10511, %rd10509;
	mul.lo.s64 	%rd10513, %rd10512, 1099511628211;
	shr.u64 	%rd10514, %rd10498, 32;
	and.b64  	%rd10515, %rd10514, 255;
	xor.b64  	%rd10516, %rd10515, %rd10513;
	mul.lo.s64 	%rd10517, %rd10516, 1099511628211;
	shr.u64 	%rd10518, %rd10498, 40;
	and.b64  	%rd10519, %rd10518, 255;
	xor.b64  	%rd10520, %rd10519, %rd10517;
	mul.lo.s64 	%rd10521, %rd10520, 1099511628211;
	shr.u64 	%rd10522, %rd10498, 48;
	and.b64  	%rd10523, %rd10522, 255;
	xor.b64  	%rd10524, %rd10523, %rd10521;
	mul.lo.s64 	%rd10525, %rd10524, 1099511628211;
	shr.u64 	%rd10526, %rd10498, 56;
	xor.b64  	%rd10527, %rd10526, %rd10525;
	mul.lo.s64 	%rd38621, %rd10527, 1099511628211;
	add.s64 	%rd38619, %rd38619, 2;
	setp.ne.s64 	%p398, %rd38619, %rd38622;
	@%p398 bra 	$L__BB34_1723;
$L__BB34_1724:
	setp.eq.s64 	%p399, %rd2403, 0;
	@%p399 bra 	$L__BB34_1726;
	shl.b64 	%rd10528, %rd38622, 3;
	add.s64 	%rd10529, %rd38443, %rd10528;
	ld.u64 	%rd10530, [%rd10529];
	and.b64  	%rd10531, %rd10530, 255;
	xor.b64  	%rd10532, %rd10531, %rd38621;
	mul.lo.s64 	%rd10533, %rd10532, 1099511628211;
	shr.u64 	%rd10534, %rd10530, 8;
	and.b64  	%rd10535, %rd10534, 255;
	xor.b64  	%rd10536, %rd10535, %rd10533;
	mul.lo.s64 	%rd10537, %rd10536, 1099511628211;
	shr.u64 	%rd10538, %rd10530, 16;
	and.b64  	%rd10539, %rd10538, 255;
	xor.b64  	%rd10540, %rd10539, %rd10537;
	mul.lo.s64 	%rd10541, %rd10540, 1099511628211;
	shr.u64 	%rd10542, %rd10530, 24;
	and.b64  	%rd10543, %rd10542, 255;
	xor.b64  	%rd10544, %rd10543, %rd10541;
	mul.lo.s64 	%rd10545, %rd10544, 1099511628211;
	shr.u64 	%rd10546, %rd10530, 32;
	and.b64  	%rd10547, %rd10546, 255;
	xor.b64  	%rd10548, %rd10547, %rd10545;
	mul.lo.s64 	%rd10549, %rd10548, 1099511628211;
	shr.u64 	%rd10550, %rd10530, 40;
	and.b64  	%rd10551, %rd10550, 255;
	xor.b64  	%rd10552, %rd10551, %rd10549;
	mul.lo.s64 	%rd10553, %rd10552, 1099511628211;
	shr.u64 	%rd10554, %rd10530, 48;
	and.b64  	%rd10555, %rd10554, 255;
	xor.b64  	%rd10556, %rd10555, %rd10553;
	mul.lo.s64 	%rd10557, %rd10556, 1099511628211;
	shr.u64 	%rd10558, %rd10530, 56;
	xor.b64  	%rd10559, %rd10558, %rd10557;
	mul.lo.s64 	%rd38621, %rd10559, 1099511628211;
$L__BB34_1726:
	setp.eq.s64 	%p400, %rd1952, 0;
	mov.b64 	%rd38627, -3750763034362895579;
	mov.b64 	%rd38628, 0;
	@%p400 bra 	$L__BB34_1729;
	mov.b64 	%rd38627, -3750763034362895579;
	mov.b64 	%rd38625, 0;
$L__BB34_1728:
	shl.b64 	%rd10565, %rd38625, 3;
	add.s64 	%rd10566, %rd38524, %rd10565;
	ld.u64 	%rd10567, [%rd10566];
	and.b64  	%rd10568, %rd10567, 255;
	xor.b64  	%rd10569, %rd10568, %rd38627;
	mul.lo.s64 	%rd10570, %rd10569, 1099511628211;
	shr.u64 	%rd10571, %rd10567, 8;
	and.b64  	%rd10572, %rd10571, 255;
	xor.b64  	%rd10573, %rd10572, %rd10570;
	mul.lo.s64 	%rd10574, %rd10573, 1099511628211;
	shr.u64 	%rd10575, %rd10567, 16;
	and.b64  	%rd10576, %rd10575, 255;
	xor.b64  	%rd10577, %rd10576, %rd10574;
	mul.lo.s64 	%rd10578, %rd10577, 1099511628211;
	shr.u64 	%rd10579, %rd10567, 24;
	and.b64  	%rd10580, %rd10579, 255;
	xor.b64  	%rd10581, %rd10580, %rd10578;
	mul.lo.s64 	%rd10582, %rd10581, 1099511628211;
	shr.u64 	%rd10583, %rd10567, 32;
	and.b64  	%rd10584, %rd10583, 255;
	xor.b64  	%rd10585, %rd10584, %rd10582;
	mul.lo.s64 	%rd10586, %rd10585, 1099511628211;
	shr.u64 	%rd10587, %rd10567, 40;
	and.b64  	%rd10588, %rd10587, 255;
	xor.b64  	%rd10589, %rd10588, %rd10586;
	mul.lo.s64 	%rd10590, %rd10589, 1099511628211;
	shr.u64 	%rd10591, %rd10567, 48;
	and.b64  	%rd10592, %rd10591, 255;
	xor.b64  	%rd10593, %rd10592, %rd10590;
	mul.lo.s64 	%rd10594, %rd10593, 1099511628211;
	shr.u64 	%rd10595, %rd10567, 56;
	xor.b64  	%rd10596, %rd10595, %rd10594;
	mul.lo.s64 	%rd10597, %rd10596, 1099511628211;
	ld.u64 	%rd10598, [%rd10566+8];
	and.b64  	%rd10599, %rd10598, 255;
	xor.b64  	%rd10600, %rd10599, %rd10597;
	mul.lo.s64 	%rd10601, %rd10600, 1099511628211;
	shr.u64 	%rd10602, %rd10598, 8;
	and.b64  	%rd10603, %rd10602, 255;
	xor.b64  	%rd10604, %rd10603, %rd10601;
	mul.lo.s64 	%rd10605, %rd10604, 1099511628211;
	shr.u64 	%rd10606, %rd10598, 16;
	and.b64  	%rd10607, %rd10606, 255;
	xor.b64  	%rd10608, %rd10607, %rd10605;
	mul.lo.s64 	%rd10609, %rd10608, 1099511628211;
	shr.u64 	%rd10610, %rd10598, 24;
	and.b64  	%rd10611, %rd10610, 255;
	xor.b64  	%rd10612, %rd10611, %rd10609;
	mul.lo.s64 	%rd10613, %rd10612, 1099511628211;
	shr.u64 	%rd10614, %rd10598, 32;
	and.b64  	%rd10615, %rd10614, 255;
	xor.b64  	%rd10616, %rd10615, %rd10613;
	mul.lo.s64 	%rd10617, %rd10616, 1099511628211;
	shr.u64 	%rd10618, %rd10598, 40;
	and.b64  	%rd10619, %rd10618, 255;
	xor.b64  	%rd10620, %rd10619, %rd10617;
	mul.lo.s64 	%rd10621, %rd10620, 1099511628211;
	shr.u64 	%rd10622, %rd10598, 48;
	and.b64  	%rd10623, %rd10622, 255;
	xor.b64  	%rd10624, %rd10623, %rd10621;
	mul.lo.s64 	%rd10625, %rd10624, 1099511628211;
	shr.u64 	%rd10626, %rd10598, 56;
	xor.b64  	%rd10627, %rd10626, %rd10625;
	mul.lo.s64 	%rd38627, %rd10627, 1099511628211;
	add.s64 	%rd38625, %rd38625, 2;
	and.b64  	%rd38628, %rd4130, -2;
	setp.ne.s64 	%p401, %rd38625, %rd38628;
	@%p401 bra 	$L__BB34_1728;
$L__BB34_1729:
	setp.eq.s64 	%p402, %rd2403, 0;
	@%p402 bra 	$L__BB34_1731;
	shl.b64 	%rd10628, %rd38628, 3;
	add.s64 	%rd10629, %rd38524, %rd10628;
	ld.u64 	%rd10630, [%rd10629];
	and.b64  	%rd10631, %rd10630, 255;
	xor.b64  	%rd10632, %rd10631, %rd38627;
	mul.lo.s64 	%rd10633, %rd10632, 1099511628211;
	shr.u64 	%rd10634, %rd10630, 8;
	and.b64  	%rd10635, %rd10634, 255;
	xor.b64  	%rd10636, %rd10635, %rd10633;
	mul.lo.s64 	%rd10637, %rd10636, 1099511628211;
	shr.u64 	%rd10638, %rd10630, 16;
	and.b64  	%rd10639, %rd10638, 255;
	xor.b64  	%rd10640, %rd10639, %rd10637;
	mul.lo.s64 	%rd10641, %rd10640, 1099511628211;
	shr.u64 	%rd10642, %rd10630, 24;
	and.b64  	%rd10643, %rd10642, 255;
	xor.b64  	%rd10644, %rd10643, %rd10641;
	mul.lo.s64 	%rd10645, %rd10644, 1099511628211;
	shr.u64 	%rd10646, %rd10630, 32;
	and.b64  	%rd10647, %rd10646, 255;
	xor.b64  	%rd10648, %rd10647, %rd10645;
	mul.lo.s64 	%rd10649, %rd10648, 1099511628211;
	shr.u64 	%rd10650, %rd10630, 40;
	and.b64  	%rd10651, %rd10650, 255;
	xor.b64  	%rd10652, %rd10651, %rd10649;
	mul.lo.s64 	%rd10653, %rd10652, 1099511628211;
	shr.u64 	%rd10654, %rd10630, 48;
	and.b64  	%rd10655, %rd10654, 255;
	xor.b64  	%rd10656, %rd10655, %rd10653;
	mul.lo.s64 	%rd10657, %rd10656, 1099511628211;
	shr.u64 	%rd10658, %rd10630, 56;
	xor.b64  	%rd10659, %rd10658, %rd10657;
	mul.lo.s64 	%rd38627, %rd10659, 1099511628211;
$L__BB34_1731:
	setp.lt.u64 	%p403, %rd38621, %rd38627;
	mov.u64 	%rd38632, %rd38443;
	@%p403 bra 	$L__BB34_1732;
	bra.uni 	$L__BB34_1737;
$L__BB34_1732:
	mov.u64 	%rd38632, %rd38524;
	mov.u64 	%rd38524, %rd38443;
	bra.uni 	$L__BB34_1737;
$L__BB34_1733:
	setp.eq.s32 	%p404, %r120, 0;
	mov.u64 	%rd38632, %rd38443;
	@%p404 bra 	$L__BB34_1737;
	mov.b64 	%rd38631, 0;
$L__BB34_1735:
	shl.b64 	%rd10661, %rd38631, 3;
	add.s64 	%rd10662, %rd38443, %rd10661;
	ld.u64 	%rd2859, [%rd10662];
	add.s64 	%rd10663, %rd38524, %rd10661;
	ld.u64 	%rd2860, [%rd10663];
	setp.lt.u64 	%p405, %rd2859, %rd2860;
	@%p405 bra 	$L__BB34_1732;
	setp.le.u64 	%p406, %rd2859, %rd2860;
	add.s64 	%rd38631, %rd38631, 1;
	setp.lt.u64 	%p407, %rd38631, %rd1951;
	and.pred  	%p408, %p406, %p407;
	mov.u64 	%rd38632, %rd38443;
	@%p408 bra 	$L__BB34_1735;
$L__BB34_1737:
	setp.eq.s64 	%p409, %rd1952, 0;
	mov.b64 	%rd38636, -3750763034362895579;
	mov.b64 	%rd38637, 0;
	@%p409 bra 	$L__BB34_1740;
	mov.b64 	%rd38636, -3750763034362895579;
	mov.b64 	%rd38634, 0;
$L__BB34_1739:
	shl.b64 	%rd10670, %rd38634, 3;
	add.s64 	%rd10671, %rd38470, %rd10670;
	ld.u64 	%rd10672, [%rd10671];
	and.b64  	%rd10673, %rd10672, 255;
	xor.b64  	%rd10674, %rd10673, %rd38636;
	mul.lo.s64 	%rd10675, %rd10674, 1099511628211;
	shr.u64 	%rd10676, %rd10672, 8;
	and.b64  	%rd10677, %rd10676, 255;
	xor.b64  	%rd10678, %rd10677, %rd10675;
	mul.lo.s64 	%rd10679, %rd10678, 1099511628211;
	shr.u64 	%rd10680, %rd10672, 16;
	and.b64  	%rd10681, %rd10680, 255;
	xor.b64  	%rd10682, %rd10681, %rd10679;
	mul.lo.s64 	%rd10683, %rd10682, 1099511628211;
	shr.u64 	%rd10684, %rd10672, 24;
	and.b64  	%rd10685, %rd10684, 255;
	xor.b64  	%rd10686, %rd10685, %rd10683;
	mul.lo.s64 	%rd10687, %rd10686, 1099511628211;
	shr.u64 	%rd10688, %rd10672, 32;
	and.b64  	%rd10689, %rd10688, 255;
	xor.b64  	%rd10690, %rd10689, %rd10687;
	mul.lo.s64 	%rd10691, %rd10690, 1099511628211;
	shr.u64 	%rd10692, %rd10672, 40;
	and.b64  	%rd10693, %rd10692, 255;
	xor.b64  	%rd10694, %rd10693, %rd10691;
	mul.lo.s64 	%rd10695, %rd10694, 1099511628211;
	shr.u64 	%rd10696, %rd10672, 48;
	and.b64  	%rd10697, %rd10696, 255;
	xor.b64  	%rd10698, %rd10697, %rd10695;
	mul.lo.s64 	%rd10699, %rd10698, 1099511628211;
	shr.u64 	%rd10700, %rd10672, 56;
	xor.b64  	%rd10701, %rd10700, %rd10699;
	mul.lo.s64 	%rd10702, %rd10701, 1099511628211;
	ld.u64 	%rd10703, [%rd10671+8];
	and.b64  	%rd10704, %rd10703, 255;
	xor.b64  	%rd10705, %rd10704, %rd10702;
	mul.lo.s64 	%rd10706, %rd10705, 1099511628211;
	shr.u64 	%rd10707, %rd10703, 8;
	and.b64  	%rd10708, %rd10707, 255;
	xor.b64  	%rd10709, %rd10708, %rd10706;
	mul.lo.s64 	%rd10710, %rd10709, 1099511628211;
	shr.u64 	%rd10711, %rd10703, 16;
	and.b64  	%rd10712, %rd10711, 255;
	xor.b64  	%rd10713, %rd10712, %rd10710;
	mul.lo.s64 	%rd10714, %rd10713, 1099511628211;
	shr.u64 	%rd10715, %rd10703, 24;
	and.b64  	%rd10716, %rd10715, 255;
	xor.b64  	%rd10717, %rd10716, %rd10714;
	mul.lo.s64 	%rd10718, %rd10717, 1099511628211;
	shr.u64 	%rd10719, %rd10703, 32;
	and.b64  	%rd10720, %rd10719, 255;
	xor.b64  	%rd10721, %rd10720, %rd10718;
	mul.lo.s64 	%rd10722, %rd10721, 1099511628211;
	shr.u64 	%rd10723, %rd10703, 40;
	and.b64  	%rd10724, %rd10723, 255;
	xor.b64  	%rd10725, %rd10724, %rd10722;
	mul.lo.s64 	%rd10726, %rd10725, 1099511628211;
	shr.u64 	%rd10727, %rd10703, 48;
	and.b64  	%rd10728, %rd10727, 255;
	xor.b64  	%rd10729, %rd10728, %rd10726;
	mul.lo.s64 	%rd10730, %rd10729, 1099511628211;
	shr.u64 	%rd10731, %rd10703, 56;
	xor.b64  	%rd10732, %rd10731, %rd10730;
	mul.lo.s64 	%rd38636, %rd10732, 1099511628211;
	add.s64 	%rd38634, %rd38634, 2;
	and.b64  	%rd38637, %rd4130, -2;
	setp.ne.s64 	%p410, %rd38634, %rd38637;
	@%p410 bra 	$L__BB34_1739;
$L__BB34_1740:
	setp.eq.s64 	%p411, %rd2403, 0;
	@%p411 bra 	$L__BB34_1742;
	shl.b64 	%rd10733, %rd38637, 3;
	add.s64 	%rd10734, %rd38470, %rd10733;
	ld.u64 	%rd10735, [%rd10734];
	and.b64  	%rd10736, %rd10735, 255;
	xor.b64  	%rd10737, %rd10736, %rd38636;
	mul.lo.s64 	%rd10738, %rd10737, 1099511628211;
	shr.u64 	%rd10739, %rd10735, 8;
	and.b64  	%rd10740, %rd10739, 255;
	xor.b64  	%rd10741, %rd10740, %rd10738;
	mul.lo.s64 	%rd10742, %rd10741, 1099511628211;
	shr.u64 	%rd10743, %rd10735, 16;
	and.b64  	%rd10744, %rd10743, 255;
	xor.b64  	%rd10745, %rd10744, %rd10742;
	mul.lo.s64 	%rd10746, %rd10745, 1099511628211;
	shr.u64 	%rd10747, %rd10735, 24;
	and.b64  	%rd10748, %rd10747, 255;
	xor.b64  	%rd10749, %rd10748, %rd10746;
	mul.lo.s64 	%rd10750, %rd10749, 1099511628211;
	shr.u64 	%rd10751, %rd10735, 32;
	and.b64  	%rd10752, %rd10751, 255;
	xor.b64  	%rd10753, %rd10752, %rd10750;
	mul.lo.s64 	%rd10754, %rd10753, 1099511628211;
	shr.u64 	%rd10755, %rd10735, 40;
	and.b64  	%rd10756, %rd10755, 255;
	xor.b64  	%rd10757, %rd10756, %rd10754;
	mul.lo.s64 	%rd10758, %rd10757, 1099511628211;
	shr.u64 	%rd10759, %rd10735, 48;
	and.b64  	%rd10760, %rd10759, 255;
	xor.b64  	%rd10761, %rd10760, %rd10758;
	mul.lo.s64 	%rd10762, %rd10761, 1099511628211;
	shr.u64 	%rd10763, %rd10735, 56;
	xor.b64  	%rd10764, %rd10763, %rd10762;
	mul.lo.s64 	%rd38636, %rd10764, 1099511628211;
$L__BB34_1742:
	setp.eq.s64 	%p412, %rd1952, 0;
	mov.b64 	%rd38642, -3750763034362895579;
	mov.b64 	%rd38643, 0;
	@%p412 bra 	$L__BB34_1745;
	mov.b64 	%rd38642, -3750763034362895579;
	mov.b64 	%rd38640, 0;
$L__BB34_1744:
	shl.b64 	%rd10770, %rd38640, 3;
	add.s64 	%rd10771, %rd38551, %rd10770;
	ld.u64 	%rd10772, [%rd10771];
	and.b64  	%rd10773, %rd10772, 255;
	xor.b64  	%rd10774, %rd10773, %rd38642;
	mul.lo.s64 	%rd10775, %rd10774, 1099511628211;
	shr.u64 	%rd10776, %rd10772, 8;
	and.b64  	%rd10777, %rd10776, 255;
	xor.b64  	%rd10778, %rd10777, %rd10775;
	mul.lo.s64 	%rd10779, %rd10778, 1099511628211;
	shr.u64 	%rd10780, %rd10772, 16;
	and.b64  	%rd10781, %rd10780, 255;
	xor.b64  	%rd10782, %rd10781, %rd10779;
	mul.lo.s64 	%rd10783, %rd10782, 1099511628211;
	shr.u64 	%rd10784, %rd10772, 24;
	and.b64  	%rd10785, %rd10784, 255;
	xor.b64  	%rd10786, %rd10785, %rd10783;
	mul.lo.s64 	%rd10787, %rd10786, 1099511628211;
	shr.u64 	%rd10788, %rd10772, 32;
	and.b64  	%rd10789, %rd10788, 255;
	xor.b64  	%rd10790, %rd10789, %rd10787;
	mul.lo.s64 	%rd10791, %rd10790, 1099511628211;
	shr.u64 	%rd10792, %rd10772, 40;
	and.b64  	%rd10793, %rd10792, 255;
	xor.b64  	%rd10794, %rd10793, %rd10791;
	mul.lo.s64 	%rd10795, %rd10794, 1099511628211;
	shr.u64 	%rd10796, %rd10772, 48;
	and.b64  	%rd10797, %rd10796, 255;
	xor.b64  	%rd10798, %rd10797, %rd10795;
	mul.lo.s64 	%rd10799, %rd10798, 1099511628211;
	shr.u64 	%rd10800, %rd10772, 56;
	xor.b64  	%rd10801, %rd10800, %rd10799;
	mul.lo.s64 	%rd10802, %rd10801, 1099511628211;
	ld.u64 	%rd10803, [%rd10771+8];
	and.b64  	%rd10804, %rd10803, 255;
	xor.b64  	%rd10805, %rd10804, %rd10802;
	mul.lo.s64 	%rd10806, %rd10805, 1099511628211;
	shr.u64 	%rd10807, %rd10803, 8;
	and.b64  	%rd10808, %rd10807, 255;
	xor.b64  	%rd10809, %rd10808, %rd10806;
	mul.lo.s64 	%rd10810, %rd10809, 1099511628211;
	shr.u64 	%rd10811, %rd10803, 16;
	and.b64  	%rd10812, %rd10811, 255;
	xor.b64  	%rd10813, %rd10812, %rd10810;
	mul.lo.s64 	%rd10814, %rd10813, 1099511628211;
	shr.u64 	%rd10815, %rd10803, 24;
	and.b64  	%rd10816, %rd10815, 255;
	xor.b64  	%rd10817, %rd10816, %rd10814;
	mul.lo.s64 	%rd10818, %rd10817, 1099511628211;
	shr.u64 	%rd10819, %rd10803, 32;
	and.b64  	%rd10820, %rd10819, 255;
	xor.b64  	%rd10821, %rd10820, %rd10818;
	mul.lo.s64 	%rd10822, %rd10821, 1099511628211;
	shr.u64 	%rd10823, %rd10803, 40;
	and.b64  	%rd10824, %rd10823, 255;
	xor.b64  	%rd10825, %rd10824, %rd10822;
	mul.lo.s64 	%rd10826, %rd10825, 1099511628211;
	shr.u64 	%rd10827, %rd10803, 48;
	and.b64  	%rd10828, %rd10827, 255;
	xor.b64  	%rd10829, %rd10828, %rd10826;
	mul.lo.s64 	%rd10830, %rd10829, 1099511628211;
	shr.u64 	%rd10831, %rd10803, 56;
	xor.b64  	%rd10832, %rd10831, %rd10830;
	mul.lo.s64 	%rd38642, %rd10832, 1099511628211;
	add.s64 	%rd38640, %rd38640, 2;
	and.b64  	%rd38643, %rd4130, -2;
	setp.ne.s64 	%p413, %rd38640, %rd38643;
	@%p413 bra 	$L__BB34_1744;
$L__BB34_1745:
	setp.eq.s64 	%p414, %rd2403, 0;
	@%p414 bra 	$L__BB34_1747;
	shl.b64 	%rd10833, %rd38643, 3;
	add.s64 	%rd10834, %rd38551, %rd10833;
	ld.u64 	%rd10835, [%rd10834];
	and.b64  	%rd10836, %rd10835, 255;
	xor.b64  	%rd10837, %rd10836, %rd38642;
	mul.lo.s64 	%rd10838, %rd10837, 1099511628211;
	shr.u64 	%rd10839, %rd10835, 8;
	and.b64  	%rd10840, %rd10839, 255;
	xor.b64  	%rd10841, %rd10840, %rd10838;
	mul.lo.s64 	%rd10842, %rd10841, 1099511628211;
	shr.u64 	%rd10843, %rd10835, 16;
	and.b64  	%rd10844, %rd10843, 255;
	xor.b64  	%rd10845, %rd10844, %rd10842;
	mul.lo.s64 	%rd10846, %rd10845, 1099511628211;
	shr.u64 	%rd10847, %rd10835, 24;
	and.b64  	%rd10848, %rd10847, 255;
	xor.b64  	%rd10849, %rd10848, %rd10846;
	mul.lo.s64 	%rd10850, %rd10849, 1099511628211;
	shr.u64 	%rd10851, %rd10835, 32;
	and.b64  	%rd10852, %rd10851, 255;
	xor.b64  	%rd10853, %rd10852, %rd10850;
	mul.lo.s64 	%rd10854, %rd10853, 1099511628211;
	shr.u64 	%rd10855, %rd10835, 40;
	and.b64  	%rd10856, %rd10855, 255;
	xor.b64  	%rd10857, %rd10856, %rd10854;
	mul.lo.s64 	%rd10858, %rd10857, 1099511628211;
	shr.u64 	%rd10859, %rd10835, 48;
	and.b64  	%rd10860, %rd10859, 255;
	xor.b64  	%rd10861, %rd10860, %rd10858;
	mul.lo.s64 	%rd10862, %rd10861, 1099511628211;
	shr.u64 	%rd10863, %rd10835, 56;
	xor.b64  	%rd10864, %rd10863, %rd10862;
	mul.lo.s64 	%rd38642, %rd10864, 1099511628211;
$L__BB34_1747:
	setp.eq.s64 	%p415, %rd38636, %rd38642;
	@%p415 bra 	$L__BB34_1760;
	setp.eq.s64 	%p416, %rd1952, 0;
	mov.b64 	%rd38648, -3750763034362895579;
	mov.b64 	%rd38649, 0;
	@%p416 bra 	$L__BB34_1751;
	mov.b64 	%rd38648, -3750763034362895579;
	mov.b64 	%rd38646, 0;
	and.b64  	%rd38649, %rd4130, -2;
$L__BB34_1750:
	shl.b64 	%rd10870, %rd38646, 3;
	add.s64 	%rd10871, %rd38470, %rd10870;
	ld.u64 	%rd10872, [%rd10871];
	and.b64  	%rd10873, %rd10872, 255;
	xor.b64  	%rd10874, %rd10873, %rd38648;
	mul.lo.s64 	%rd10875, %rd10874, 1099511628211;
	shr.u64 	%rd10876, %rd10872, 8;
	and.b64  	%rd10877, %rd10876, 255;
	xor.b64  	%rd10878, %rd10877, %rd10875;
	mul.lo.s64 	%rd10879, %rd10878, 1099511628211;
	shr.u64 	%rd10880, %rd10872, 16;
	and.b64  	%rd10881, %rd10880, 255;
	xor.b64  	%rd10882, %rd10881, %rd10879;
	mul.lo.s64 	%rd10883, %rd10882, 1099511628211;
	shr.u64 	%rd10884, %rd10872, 24;
	and.b64  	%rd10885, %rd10884, 255;
	xor.b64  	%rd10886, %rd10885, %rd10883;
	mul.lo.s64 	%rd10887, %rd10886, 1099511628211;
	shr.u64 	%rd10888, %rd10872, 32;
	and.b64  	%rd10889, %rd10888, 255;
	xor.b64  	%rd10890, %rd10889, %rd10887;
	mul.lo.s64 	%rd10891, %rd10890, 1099511628211;
	shr.u64 	%rd10892, %rd10872, 40;
	and.b64  	%rd10893, %rd10892, 255;
	xor.b64  	%rd10894, %rd10893, %rd10891;
	mul.lo.s64 	%rd10895, %rd10894, 1099511628211;
	shr.u64 	%rd10896, %rd10872, 48;
	and.b64  	%rd10897, %rd10896, 255;
	xor.b64  	%rd10898, %rd10897, %rd10895;
	mul.lo.s64 	%rd10899, %rd10898, 1099511628211;
	shr.u64 	%rd10900, %rd10872, 56;
	xor.b64  	%rd10901, %rd10900, %rd10899;
	mul.lo.s64 	%rd10902, %rd10901, 1099511628211;
	ld.u64 	%rd10903, [%rd10871+8];
	and.b64  	%rd10904, %rd10903, 255;
	xor.b64  	%rd10905, %rd10904, %rd10902;
	mul.lo.s64 	%rd10906, %rd10905, 1099511628211;
	shr.u64 	%rd10907, %rd10903, 8;
	and.b64  	%rd10908, %rd10907, 255;
	xor.b64  	%rd10909, %rd10908, %rd10906;
	mul.lo.s64 	%rd10910, %rd10909, 1099511628211;
	shr.u64 	%rd10911, %rd10903, 16;
	and.b64  	%rd10912, %rd10911, 255;
	xor.b64  	%rd10913, %rd10912, %rd10910;
	mul.lo.s64 	%rd10914, %rd10913, 1099511628211;
	shr.u64 	%rd10915, %rd10903, 24;
	and.b64  	%rd10916, %rd10915, 255;
	xor.b64  	%rd10917, %rd10916, %rd10914;
	mul.lo.s64 	%rd10918, %rd10917, 1099511628211;
	shr.u64 	%rd10919, %rd10903, 32;
	and.b64  	%rd10920, %rd10919, 255;
	xor.b64  	%rd10921, %rd10920, %rd10918;
	mul.lo.s64 	%rd10922, %rd10921, 1099511628211;
	shr.u64 	%rd10923, %rd10903, 40;
	and.b64  	%rd10924, %rd10923, 255;
	xor.b64  	%rd10925, %rd10924, %rd10922;
	mul.lo.s64 	%rd10926, %rd10925, 1099511628211;
	shr.u64 	%rd10927, %rd10903, 48;
	and.b64  	%rd10928, %rd10927, 255;
	xor.b64  	%rd10929, %rd10928, %rd10926;
	mul.lo.s64 	%rd10930, %rd10929, 1099511628211;
	shr.u64 	%rd10931, %rd10903, 56;
	xor.b64  	%rd10932, %rd10931, %rd10930;
	mul.lo.s64 	%rd38648, %rd10932, 1099511628211;
	add.s64 	%rd38646, %rd38646, 2;
	setp.ne.s64 	%p417, %rd38646, %rd38649;
	@%p417 bra 	$L__BB34_1750;
$L__BB34_1751:
	setp.eq.s64 	%p418, %rd2403, 0;
	@%p418 bra 	$L__BB34_1753;
	shl.b64 	%rd10933, %rd38649, 3;
	add.s64 	%rd10934, %rd38470, %rd10933;
	ld.u64 	%rd10935, [%rd10934];
	and.b64  	%rd10936, %rd10935, 255;
	xor.b64  	%rd10937, %rd10936, %rd38648;
	mul.lo.s64 	%rd10938, %rd10937, 1099511628211;
	shr.u64 	%rd10939, %rd10935, 8;
	and.b64  	%rd10940, %rd10939, 255;
	xor.b64  	%rd10941, %rd10940, %rd10938;
	mul.lo.s64 	%rd10942, %rd10941, 1099511628211;
	shr.u64 	%rd10943, %rd10935, 16;
	and.b64  	%rd10944, %rd10943, 255;
	xor.b64  	%rd10945, %rd10944, %rd10942;
	mul.lo.s64 	%rd10946, %rd10945, 1099511628211;
	shr.u64 	%rd10947, %rd10935, 24;
	and.b64  	%rd10948, %rd10947, 255;
	xor.b64  	%rd10949, %rd10948, %rd10946;
	mul.lo.s64 	%rd10950, %rd10949, 1099511628211;
	shr.u64 	%rd10951, %rd10935, 32;
	and.b64  	%rd10952, %rd10951, 255;
	xor.b64  	%rd10953, %rd10952, %rd10950;
	mul.lo.s64 	%rd10954, %rd10953, 1099511628211;
	shr.u64 	%rd10955, %rd10935, 40;
	and.b64  	%rd10956, %rd10955, 255;
	xor.b64  	%rd10957, %rd10956, %rd10954;
	mul.lo.s64 	%rd10958, %rd10957, 1099511628211;
	shr.u64 	%rd10959, %rd10935, 48;
	and.b64  	%rd10960, %rd10959, 255;
	xor.b64  	%rd10961, %rd10960, %rd10958;
	mul.lo.s64 	%rd10962, %rd10961, 1099511628211;
	shr.u64 	%rd10963, %rd10935, 56;
	xor.b64  	%rd10964, %rd10963, %rd10962;
	mul.lo.s64 	%rd38648, %rd10964, 1099511628211;
$L__BB34_1753:
	setp.eq.s64 	%p419, %rd1952, 0;
	mov.b64 	%rd38654, -3750763034362895579;
	mov.b64 	%rd38655, 0;
	@%p419 bra 	$L__BB34_1756;
	mov.b64 	%rd38654, -3750763034362895579;
	mov.b64 	%rd38652, 0;
$L__BB34_1755:
	shl.b64 	%rd10970, %rd38652, 3;
	add.s64 	%rd10971, %rd38551, %rd10970;
	ld.u64 	%rd10972, [%rd10971];
	and.b64  	%rd10973, %rd10972, 255;
	xor.b64  	%rd10974, %rd10973, %rd38654;
	mul.lo.s64 	%rd10975, %rd10974, 1099511628211;
	shr.u64 	%rd10976, %rd10972, 8;
	and.b64  	%rd10977, %rd10976, 255;
	xor.b64  	%rd10978, %rd10977, %rd10975;
	mul.lo.s64 	%rd10979, %rd10978, 1099511628211;
	shr.u64 	%rd10980, %rd10972, 16;
	and.b64  	%rd10981, %rd10980, 255;
	xor.b64  	%rd10982, %rd10981, %rd10979;
	mul.lo.s64 	%rd10983, %rd10982, 1099511628211;
	shr.u64 	%rd10984, %rd10972, 24;
	and.b64  	%rd10985, %rd10984, 255;
	xor.b64  	%rd10986, %rd10985, %rd10983;
	mul.lo.s64 	%rd10987, %rd10986, 1099511628211;
	shr.u64 	%rd10988, %rd10972, 32;
	and.b64  	%rd10989, %rd10988, 255;
	xor.b64  	%rd10990, %rd10989, %rd10987;
	mul.lo.s64 	%rd10991, %rd10990, 1099511628211;
	shr.u64 	%rd10992, %rd10972, 40;
	and.b64  	%rd10993, %rd10992, 255;
	xor.b64  	%rd10994, %rd10993, %rd10991;
	mul.lo.s64 	%rd10995, %rd10994, 1099511628211;
	shr.u64 	%rd10996, %rd10972, 48;
	and.b64  	%rd10997, %rd10996, 255;
	xor.b64  	%rd10998, %rd10997, %rd10995;
	mul.lo.s64 	%rd10999, %rd10998, 1099511628211;
	shr.u64 	%rd11000, %rd10972, 56;
	xor.b64  	%rd11001, %rd11000, %rd10999;
	mul.lo.s64 	%rd11002, %rd11001, 1099511628211;
	ld.u64 	%rd11003, [%rd10971+8];
	and.b64  	%rd11004, %rd11003, 255;
	xor.b64  	%rd11005, %rd11004, %rd11002;
	mul.lo.s64 	%rd11006, %rd11005, 1099511628211;
	shr.u64 	%rd11007, %rd11003, 8;
	and.b64  	%rd11008, %rd11007, 255;
	xor.b64  	%rd11009, %rd11008, %rd11006;
	mul.lo.s64 	%rd11010, %rd11009, 1099511628211;
	shr.u64 	%rd11011, %rd11003, 16;
	and.b64  	%rd11012, %rd11011, 255;
	xor.b64  	%rd11013, %rd11012, %rd11010;
	mul.lo.s64 	%rd11014, %rd11013, 1099511628211;
	shr.u64 	%rd11015, %rd11003, 24;
	and.b64  	%rd11016, %rd11015, 255;
	xor.b64  	%rd11017, %rd11016, %rd11014;
	mul.lo.s64 	%rd11018, %rd11017, 1099511628211;
	shr.u64 	%rd11019, %rd11003, 32;
	and.b64  	%rd11020, %rd11019, 255;
	xor.b64  	%rd11021, %rd11020, %rd11018;
	mul.lo.s64 	%rd11022, %rd11021, 1099511628211;
	shr.u64 	%rd11023, %rd11003, 40;
	and.b64  	%rd11024, %rd11023, 255;
	xor.b64  	%rd11025, %rd11024, %rd11022;
	mul.lo.s64 	%rd11026, %rd11025, 1099511628211;
	shr.u64 	%rd11027, %rd11003, 48;
	and.b64  	%rd11028, %rd11027, 255;
	xor.b64  	%rd11029, %rd11028, %rd11026;
	mul.lo.s64 	%rd11030, %rd11029, 1099511628211;
	shr.u64 	%rd11031, %rd11003, 56;
	xor.b64  	%rd11032, %rd11031, %rd11030;
	mul.lo.s64 	%rd38654, %rd11032, 1099511628211;
	add.s64 	%rd38652, %rd38652, 2;
	and.b64  	%rd38655, %rd4130, -2;
	setp.ne.s64 	%p420, %rd38652, %rd38655;
	@%p420 bra 	$L__BB34_1755;
$L__BB34_1756:
	setp.eq.s64 	%p421, %rd2403, 0;
	@%p421 bra 	$L__BB34_1758;
	shl.b64 	%rd11033, %rd38655, 3;
	add.s64 	%rd11034, %rd38551, %rd11033;
	ld.u64 	%rd11035, [%rd11034];
	and.b64  	%rd11036, %rd11035, 255;
	xor.b64  	%rd11037, %rd11036, %rd38654;
	mul.lo.s64 	%rd11038, %rd11037, 1099511628211;
	shr.u64 	%rd11039, %rd11035, 8;
	and.b64  	%rd11040, %rd11039, 255;
	xor.b64  	%rd11041, %rd11040, %rd11038;
	mul.lo.s64 	%rd11042, %rd11041, 1099511628211;
	shr.u64 	%rd11043, %rd11035, 16;
	and.b64  	%rd11044, %rd11043, 255;
	xor.b64  	%rd11045, %rd11044, %rd11042;
	mul.lo.s64 	%rd11046, %rd11045, 1099511628211;
	shr.u64 	%rd11047, %rd11035, 24;
	and.b64  	%rd11048, %rd11047, 255;
	xor.b64  	%rd11049, %rd11048, %rd11046;
	mul.lo.s64 	%rd11050, %rd11049, 1099511628211;
	shr.u64 	%rd11051, %rd11035, 32;
	and.b64  	%rd11052, %rd11051, 255;
	xor.b64  	%rd11053, %rd11052, %rd11050;
	mul.lo.s64 	%rd11054, %rd11053, 1099511628211;
	shr.u64 	%rd11055, %rd11035, 40;
	and.b64  	%rd11056, %rd11055, 255;
	xor.b64  	%rd11057, %rd11056, %rd11054;
	mul.lo.s64 	%rd11058, %rd11057, 1099511628211;
	shr.u64 	%rd11059, %rd11035, 48;
	and.b64  	%rd11060, %rd11059, 255;
	xor.b64  	%rd11061, %rd11060, %rd11058;
	mul.lo.s64 	%rd11062, %rd11061, 1099511628211;
	shr.u64 	%rd11063, %rd11035, 56;
	xor.b64  	%rd11064, %rd11063, %rd11062;
	mul.lo.s64 	%rd38654, %rd11064, 1099511628211;
$L__BB34_1758:
	setp.lt.u64 	%p422, %rd38648, %rd38654;
	mov.u64 	%rd38659, %rd38470;
	@%p422 bra 	$L__BB34_1759;
	bra.uni 	$L__BB34_1764;
$L__BB34_1759:
	mov.u64 	%rd38659, %rd38551;
	mov.u64 	%rd38551, %rd38470;
	bra.uni 	$L__BB34_1764;
$L__BB34_1760:
	setp.eq.s32 	%p423, %r120, 0;
	mov.u64 	%rd38659, %rd38470;
	@%p423 bra 	$L__BB34_1764;
	mov.b64 	%rd38658, 0;
$L__BB34_1762:
	shl.b64 	%rd11066, %rd38658, 3;
	add.s64 	%rd11067, %rd38470, %rd11066;
	ld.u64 	%rd2905, [%rd11067];
	add.s64 	%rd11068, %rd38551, %rd11066;
	ld.u64 	%rd2906, [%rd11068];
	setp.lt.u64 	%p424, %rd2905, %rd2906;
	@%p424 bra 	$L__BB34_1759;
	setp.le.u64 	%p425, %rd2905, %rd2906;
	add.s64 	%rd38658, %rd38658, 1;
	setp.lt.u64 	%p426, %rd38658, %rd1951;
	and.pred  	%p427, %p425, %p426;
	mov.u64 	%rd38659, %rd38470;
	@%p427 bra 	$L__BB34_1762;
$L__BB34_1764:
	setp.eq.s64 	%p428, %rd1952, 0;
	mov.b64 	%rd38663, -3750763034362895579;
	mov.b64 	%rd38664, 0;
	@%p428 bra 	$L__BB34_1767;
	mov.b64 	%rd38663, -3750763034362895579;
	mov.b64 	%rd38661, 0;
$L__BB34_1766:
	shl.b64 	%rd11075, %rd38661, 3;
	add.s64 	%rd11076, %rd38497, %rd11075;
	ld.u64 	%rd11077, [%rd11076];
	and.b64  	%rd11078, %rd11077, 255;
	xor.b64  	%rd11079, %rd11078, %rd38663;
	mul.lo.s64 	%rd11080, %rd11079, 1099511628211;
	shr.u64 	%rd11081, %rd11077, 8;
	and.b64  	%rd11082, %rd11081, 255;
	xor.b64  	%rd11083, %rd11082, %rd11080;
	mul.lo.s64 	%rd11084, %rd11083, 1099511628211;
	shr.u64 	%rd11085, %rd11077, 16;
	and.b64  	%rd11086, %rd11085, 255;
	xor.b64  	%rd11087, %rd11086, %rd11084;
	mul.lo.s64 	%rd11088, %rd11087, 1099511628211;
	shr.u64 	%rd11089, %rd11077, 24;
	and.b64  	%rd11090, %rd11089, 255;
	xor.b64  	%rd11091, %rd11090, %rd11088;
	mul.lo.s64 	%rd11092, %rd11091, 1099511628211;
	shr.u64 	%rd11093, %rd11077, 32;
	and.b64  	%rd11094, %rd11093, 255;
	xor.b64  	%rd11095, %rd11094, %rd11092;
	mul.lo.s64 	%rd11096, %rd11095, 1099511628211;
	shr.u64 	%rd11097, %rd11077, 40;
	and.b64  	%rd11098, %rd11097, 255;
	xor.b64  	%rd11099, %rd11098, %rd11096;
	mul.lo.s64 	%rd11100, %rd11099, 1099511628211;
	shr.u64 	%rd11101, %rd11077, 48;
	and.b64  	%rd11102, %rd11101, 255;
	xor.b64  	%rd11103, %rd11102, %rd11100;
	mul.lo.s64 	%rd11104, %rd11103, 1099511628211;
	shr.u64 	%rd11105, %rd11077, 56;
	xor.b64  	%rd11106, %rd11105, %rd11104;
	mul.lo.s64 	%rd11107, %rd11106, 1099511628211;
	ld.u64 	%rd11108, [%rd11076+8];
	and.b64  	%rd11109, %rd11108, 255;
	xor.b64  	%rd11110, %rd11109, %rd11107;
	mul.lo.s64 	%rd11111, %rd11110, 1099511628211;
	shr.u64 	%rd11112, %rd11108, 8;
	and.b64  	%rd11113, %rd11112, 255;
	xor.b64  	%rd11114, %rd11113, %rd11111;
	mul.lo.s64 	%rd11115, %rd11114, 1099511628211;
	shr.u64 	%rd11116, %rd11108, 16;
	and.b64  	%rd11117, %rd11116, 255;
	xor.b64  	%rd11118, %rd11117, %rd11115;
	mul.lo.s64 	%rd11119, %rd11118, 1099511628211;
	shr.u64 	%rd11120, %rd11108, 24;
	and.b64  	%rd11121, %rd11120, 255;
	xor.b64  	%rd11122, %rd11121, %rd11119;
	mul.lo.s64 	%rd11123, %rd11122, 1099511628211;
	shr.u64 	%rd11124, %rd11108, 32;
	and.b64  	%rd11125, %rd11124, 255;
	xor.b64  	%rd11126, %rd11125, %rd11123;
	mul.lo.s64 	%rd11127, %rd11126, 1099511628211;
	shr.u64 	%rd11128, %rd11108, 40;
	and.b64  	%rd11129, %rd11128, 255;
	xor.b64  	%rd11130, %rd11129, %rd11127;
	mul.lo.s64 	%rd11131, %rd11130, 1099511628211;
	shr.u64 	%rd11132, %rd11108, 48;
	and.b64  	%rd11133, %rd11132, 255;
	xor.b64  	%rd11134, %rd11133, %rd11131;
	mul.lo.s64 	%rd11135, %rd11134, 1099511628211;
	shr.u64 	%rd11136, %rd11108, 56;
	xor.b64  	%rd11137, %rd11136, %rd11135;
	mul.lo.s64 	%rd38663, %rd11137, 1099511628211;
	add.s64 	%rd38661, %rd38661, 2;
	and.b64  	%rd38664, %rd4130, -2;
	setp.ne.s64 	%p429, %rd38661, %rd38664;
	@%p429 bra 	$L__BB34_1766;
$L__BB34_1767:
	setp.eq.s64 	%p430, %rd2403, 0;
	@%p430 bra 	$L__BB34_1769;
	shl.b64 	%rd11138, %rd38664, 3;
	add.s64 	%rd11139, %rd38497, %rd11138;
	ld.u64 	%rd11140, [%rd11139];
	and.b64  	%rd11141, %rd11140, 255;
	xor.b64  	%rd11142, %rd11141, %rd38663;
	mul.lo.s64 	%rd11143, %rd11142, 1099511628211;
	shr.u64 	%rd11144, %rd11140, 8;
	and.b64  	%rd11145, %rd11144, 255;
	xor.b64  	%rd11146, %rd11145, %rd11143;
	mul.lo.s64 	%rd11147, %rd11146, 1099511628211;
	shr.u64 	%rd11148, %rd11140, 16;
	and.b64  	%rd11149, %rd11148, 255;
	xor.b64  	%rd11150, %rd11149, %rd11147;
	mul.lo.s64 	%rd11151, %rd11150, 1099511628211;
	shr.u64 	%rd11152, %rd11140, 24;
	and.b64  	%rd11153, %rd11152, 255;
	xor.b64  	%rd11154, %rd11153, %rd11151;
	mul.lo.s64 	%rd11155, %rd11154, 1099511628211;
	shr.u64 	%rd11156, %rd11140, 32;
	and.b64  	%rd11157, %rd11156, 255;
	xor.b64  	%rd11158, %rd11157, %rd11155;
	mul.lo.s64 	%rd11159, %rd11158, 1099511628211;
	shr.u64 	%rd11160, %rd11140, 40;
	and.b64  	%rd11161, %rd11160, 255;
	xor.b64  	%rd11162, %rd11161, %rd11159;
	mul.lo.s64 	%rd11163, %rd11162, 1099511628211;
	shr.u64 	%rd11164, %rd11140, 48;
	and.b64  	%rd11165, %rd11164, 255;
	xor.b64  	%rd11166, %rd11165, %rd11163;
	mul.lo.s64 	%rd11167, %rd11166, 1099511628211;
	shr.u64 	%rd11168, %rd11140, 56;
	xor.b64  	%rd11169, %rd11168, %rd11167;
	mul.lo.s64 	%rd38663, %rd11169, 1099511628211;
$L__BB34_1769:
	setp.eq.s64 	%p431, %rd1952, 0;
	mov.b64 	%rd38669, -3750763034362895579;
	mov.b64 	%rd38670, 0;
	@%p431 bra 	$L__BB34_1772;
	mov.b64 	%rd38669, -3750763034362895579;
	mov.b64 	%rd38667, 0;
$L__BB34_1771:
	shl.b64 	%rd11175, %rd38667, 3;
	add.s64 	%rd11176, %rd38578, %rd11175;
	ld.u64 	%rd11177, [%rd11176];
	and.b64  	%rd11178, %rd11177, 255;
	xor.b64  	%rd11179, %rd11178, %rd38669;
	mul.lo.s64 	%rd11180, %rd11179, 1099511628211;
	shr.u64 	%rd11181, %rd11177, 8;
	and.b64  	%rd11182, %rd11181, 255;
	xor.b64  	%rd11183, %rd11182, %rd11180;
	mul.lo.s64 	%rd11184, %rd11183, 1099511628211;
	shr.u64 	%rd11185, %rd11177, 16;
	and.b64  	%rd11186, %rd11185, 255;
	xor.b64  	%rd11187, %rd11186, %rd11184;
	mul.lo.s64 	%rd11188, %rd11187, 1099511628211;
	shr.u64 	%rd11189, %rd11177, 24;
	and.b64  	%rd11190, %rd11189, 255;
	xor.b64  	%rd11191, %rd11190, %rd11188;
	mul.lo.s64 	%rd11192, %rd11191, 1099511628211;
	shr.u64 	%rd11193, %rd11177, 32;
	and.b64  	%rd11194, %rd11193, 255;
	xor.b64  	%rd11195, %rd11194, %rd11192;
	mul.lo.s64 	%rd11196, %rd11195, 1099511628211;
	shr.u64 	%rd11197, %rd11177, 40;
	and.b64  	%rd11198, %rd11197, 255;
	xor.b64  	%rd11199, %rd11198, %rd11196;
	mul.lo.s64 	%rd11200, %rd11199, 1099511628211;
	shr.u64 	%rd11201, %rd11177, 48;
	and.b64  	%rd11202, %rd11201, 255;
	xor.b64  	%rd11203, %rd11202, %rd11200;
	mul.lo.s64 	%rd11204, %rd11203, 1099511628211;
	shr.u64 	%rd11205, %rd11177, 56;
	xor.b64  	%rd11206, %rd11205, %rd11204;
	mul.lo.s64 	%rd11207, %rd11206, 1099511628211;
	ld.u64 	%rd11208, [%rd11176+8];
	and.b64  	%rd11209, %rd11208, 255;
	xor.b64  	%rd11210, %rd11209, %rd11207;
	mul.lo.s64 	%rd11211, %rd11210, 1099511628211;
	shr.u64 	%rd11212, %rd11208, 8;
	and.b64  	%rd11213, %rd11212, 255;
	xor.b64  	%rd11214, %rd11213, %rd11211;
	mul.lo.s64 	%rd11215, %rd11214, 1099511628211;
	shr.u64 	%rd11216, %rd11208, 16;
	and.b64  	%rd11217, %rd11216, 255;
	xor.b64  	%rd11218, %rd11217, %rd11215;
	mul.lo.s64 	%rd11219, %rd11218, 1099511628211;
	shr.u64 	%rd11220, %rd11208, 24;
	and.b64  	%rd11221, %rd11220, 255;
	xor.b64  	%rd11222, %rd11221, %rd11219;
	mul.lo.s64 	%rd11223, %rd11222, 1099511628211;
	shr.u64 	%rd11224, %rd11208, 32;
	and.b64  	%rd11225, %rd11224, 255;
	xor.b64  	%rd11226, %rd11225, %rd11223;
	mul.lo.s64 	%rd11227, %rd11226, 1099511628211;
	shr.u64 	%rd11228, %rd11208, 40;
	and.b64  	%rd11229, %rd11228, 255;
	xor.b64  	%rd11230, %rd11229, %rd11227;
	mul.lo.s64 	%rd11231, %rd11230, 1099511628211;
	shr.u64 	%rd11232, %rd11208, 48;
	and.b64  	%rd11233, %rd11232, 255;
	xor.b64  	%rd11234, %rd11233, %rd11231;
	mul.lo.s64 	%rd11235, %rd11234, 1099511628211;
	shr.u64 	%rd11236, %rd11208, 56;
	xor.b64  	%rd11237, %rd11236, %rd11235;
	mul.lo.s64 	%rd38669, %rd11237, 1099511628211;
	add.s64 	%rd38667, %rd38667, 2;
	and.b64  	%rd38670, %rd4130, -2;
	setp.ne.s64 	%p432, %rd38667, %rd38670;
	@%p432 bra 	$L__BB34_1771;
$L__BB34_1772:
	setp.eq.s64 	%p433, %rd2403, 0;
	@%p433 bra 	$L__BB34_1774;
	shl.b64 	%rd11238, %rd38670, 3;
	add.s64 	%rd11239, %rd38578, %rd11238;
	ld.u64 	%rd11240, [%rd11239];
	and.b64  	%rd11241, %rd11240, 255;
	xor.b64  	%rd11242, %rd11241, %rd38669;
	mul.lo.s64 	%rd11243, %rd11242, 1099511628211;
	shr.u64 	%rd11244, %rd11240, 8;
	and.b64  	%rd11245, %rd11244, 255;
	xor.b64  	%rd11246, %rd11245, %rd11243;
	mul.lo.s64 	%rd11247, %rd11246, 1099511628211;
	shr.u64 	%rd11248, %rd11240, 16;
	and.b64  	%rd11249, %rd11248, 255;
	xor.b64  	%rd11250, %rd11249, %rd11247;
	mul.lo.s64 	%rd11251, %rd11250, 1099511628211;
	shr.u64 	%rd11252, %rd11240, 24;
	and.b64  	%rd11253, %rd11252, 255;
	xor.b64  	%rd11254, %rd11253, %rd11251;
	mul.lo.s64 	%rd11255, %rd11254, 1099511628211;
	shr.u64 	%rd11256, %rd11240, 32;
	and.b64  	%rd11257, %rd11256, 255;
	xor.b64  	%rd11258, %rd11257, %rd11255;
	mul.lo.s64 	%rd11259, %rd11258, 1099511628211;
	shr.u64 	%rd11260, %rd11240, 40;
	and.b64  	%rd11261, %rd11260, 255;
	xor.b64  	%rd11262, %rd11261, %rd11259;
	mul.lo.s64 	%rd11263, %rd11262, 1099511628211;
	shr.u64 	%rd11264, %rd11240, 48;
	and.b64  	%rd11265, %rd11264, 255;
	xor.b64  	%rd11266, %rd11265, %rd11263;
	mul.lo.s64 	%rd11267, %rd11266, 1099511628211;
	shr.u64 	%rd11268, %rd11240, 56;
	xor.b64  	%rd11269, %rd11268, %rd11267;
	mul.lo.s64 	%rd38669, %rd11269, 1099511628211;
$L__BB34_1774:
	setp.eq.s64 	%p434, %rd38663, %rd38669;
	@%p434 bra 	$L__BB34_1787;
	setp.eq.s64 	%p435, %rd1952, 0;
	mov.b64 	%rd38675, -3750763034362895579;
	mov.b64 	%rd38676, 0;
	@%p435 bra 	$L__BB34_1778;
	mov.b64 	%rd38675, -3750763034362895579;
	mov.b64 	%rd38673, 0;
	and.b64  	%rd38676, %rd4130, -2;
$L__BB34_1777:
	shl.b64 	%rd11275, %rd38673, 3;
	add.s64 	%rd11276, %rd38497, %rd11275;
	ld.u64 	%rd11277, [%rd11276];
	and.b64  	%rd11278, %rd11277, 255;
	xor.b64  	%rd11279, %rd11278, %rd38675;
	mul.lo.s64 	%rd11280, %rd11279, 1099511628211;
	shr.u64 	%rd11281, %rd11277, 8;
	and.b64  	%rd11282, %rd11281, 255;
	xor.b64  	%rd11283, %rd11282, %rd11280;
	mul.lo.s64 	%rd11284, %rd11283, 1099511628211;
	shr.u64 	%rd11285, %rd11277, 16;
	and.b64  	%rd11286, %rd11285, 255;
	xor.b64  	%rd11287, %rd11286, %rd11284;
	mul.lo.s64 	%rd11288, %rd11287, 1099511628211;
	shr.u64 	%rd11289, %rd11277, 24;
	and.b64  	%rd11290, %rd11289, 255;
	xor.b64  	%rd11291, %rd11290, %rd11288;
	mul.lo.s64 	%rd11292, %rd11291, 1099511628211;
	shr.u64 	%rd11293, %rd11277, 32;
	and.b64  	%rd11294, %rd11293, 255;
	xor.b64  	%rd11295, %rd11294, %rd11292;
	mul.lo.s64 	%rd11296, %rd11295, 1099511628211;
	shr.u64 	%rd11297, %rd11277, 40;
	and.b64  	%rd11298, %rd11297, 255;
	xor.b64  	%rd11299, %rd11298, %rd11296;
	mul.lo.s64 	%rd11300, %rd11299, 1099511628211;
	shr.u64 	%rd11301, %rd11277, 48;
	and.b64  	%rd11302, %rd11301, 255;
	xor.b64  	%rd11303, %rd11302, %rd11300;
	mul.lo.s64 	%rd11304, %rd11303, 1099511628211;
	shr.u64 	%rd11305, %rd11277, 56;
	xor.b64  	%rd11306, %rd11305, %rd11304;
	mul.lo.s64 	%rd11307, %rd11306, 1099511628211;
	ld.u64 	%rd11308, [%rd11276+8];
	and.b64  	%rd11309, %rd11308, 255;
	xor.b64  	%rd11310, %rd11309, %rd11307;
	mul.lo.s64 	%rd11311, %rd11310, 1099511628211;
	shr.u64 	%rd11312, %rd11308, 8;
	and.b64  	%rd11313, %rd11312, 255;
	xor.b64  	%rd11314, %rd11313, %rd11311;
	mul.lo.s64 	%rd11315, %rd11314, 1099511628211;
	shr.u64 	%rd11316, %rd11308, 16;
	and.b64  	%rd11317, %rd11316, 255;
	xor.b64  	%rd11318, %rd11317, %rd11315;
	mul.lo.s64 	%rd11319, %rd11318, 1099511628211;
	shr.u64 	%rd11320, %rd11308, 24;
	and.b64  	%rd11321, %rd11320, 255;
	xor.b64  	%rd11322, %rd11321, %rd11319;
	mul.lo.s64 	%rd11323, %rd11322, 1099511628211;
	shr.u64 	%rd11324, %rd11308, 32;
	and.b64  	%rd11325, %rd11324, 255;
	xor.b64  	%rd11326, %rd11325, %rd11323;
	mul.lo.s64 	%rd11327, %rd11326, 1099511628211;
	shr.u64 	%rd11328, %rd11308, 40;
	and.b64  	%rd11329, %rd11328, 255;
	xor.b64  	%rd11330, %rd11329, %rd11327;
	mul.lo.s64 	%rd11331, %rd11330, 1099511628211;
	shr.u64 	%rd11332, %rd11308, 48;
	and.b64  	%rd11333, %rd11332, 255;
	xor.b64  	%rd11334, %rd11333, %rd11331;
	mul.lo.s64 	%rd11335, %rd11334, 1099511628211;
	shr.u64 	%rd11336, %rd11308, 56;
	xor.b64  	%rd11337, %rd11336, %rd11335;
	mul.lo.s64 	%rd38675, %rd11337, 1099511628211;
	add.s64 	%rd38673, %rd38673, 2;
	setp.ne.s64 	%p436, %rd38673, %rd38676;
	@%p436 bra 	$L__BB34_1777;
$L__BB34_1778:
	setp.eq.s64 	%p437, %rd2403, 0;
	@%p437 bra 	$L__BB34_1780;
	shl.b64 	%rd11338, %rd38676, 3;
	add.s64 	%rd11339, %rd38497, %rd11338;
	ld.u64 	%rd11340, [%rd11339];
	and.b64  	%rd11341, %rd11340, 255;
	xor.b64  	%rd11342, %rd11341, %rd38675;
	mul.lo.s64 	%rd11343, %rd11342, 1099511628211;
	shr.u64 	%rd11344, %rd11340, 8;
	and.b64  	%rd11345, %rd11344, 255;
	xor.b64  	%rd11346, %rd11345, %rd11343;
	mul.lo.s64 	%rd11347, %rd11346, 1099511628211;
	shr.u64 	%rd11348, %rd11340, 16;
	and.b64  	%rd11349, %rd11348, 255;
	xor.b64  	%rd11350, %rd11349, %rd11347;
	mul.lo.s64 	%rd11351, %rd11350, 1099511628211;
	shr.u64 	%rd11352, %rd11340, 24;
	and.b64  	%rd11353, %rd11352, 255;
	xor.b64  	%rd11354, %rd11353, %rd11351;
	mul.lo.s64 	%rd11355, %rd11354, 1099511628211;
	shr.u64 	%rd11356, %rd11340, 32;
	and.b64  	%rd11357, %rd11356, 255;
	xor.b64  	%rd11358, %rd11357, %rd11355;
	mul.lo.s64 	%rd11359, %rd11358, 1099511628211;
	shr.u64 	%rd11360, %rd11340, 40;
	and.b64  	%rd11361, %rd11360, 255;
	xor.b64  	%rd11362, %rd11361, %rd11359;
	mul.lo.s64 	%rd11363, %rd11362, 1099511628211;
	shr.u64 	%rd11364, %rd11340, 48;
	and.b64  	%rd11365, %rd11364, 255;
	xor.b64  	%rd11366, %rd11365, %rd11363;
	mul.lo.s64 	%rd11367, %rd11366, 1099511628211;
	shr.u64 	%rd11368, %rd11340, 56;
	xor.b64  	%rd11369, %rd11368, %rd11367;
	mul.lo.s64 	%rd38675, %rd11369, 1099511628211;
$L__BB34_1780:
	setp.eq.s64 	%p438, %rd1952, 0;
	mov.b64 	%rd38681, -3750763034362895579;
	mov.b64 	%rd38682, 0;
	@%p438 bra 	$L__BB34_1783;
	mov.b64 	%rd38681, -3750763034362895579;
	mov.b64 	%rd38679, 0;
$L__BB34_1782:
	shl.b64 	%rd11375, %rd38679, 3;
	add.s64 	%rd11376, %rd38578, %rd11375;
	ld.u64 	%rd11377, [%rd11376];
	and.b64  	%rd11378, %rd11377, 255;
	xor.b64  	%rd11379, %rd11378, %rd38681;
	mul.lo.s64 	%rd11380, %rd11379, 1099511628211;
	shr.u64 	%rd11381, %rd11377, 8;
	and.b64  	%rd11382, %rd11381, 255;
	xor.b64  	%rd11383, %rd11382, %rd11380;
	mul.lo.s64 	%rd11384, %rd11383, 1099511628211;
	shr.u64 	%rd11385, %rd11377, 16;
	and.b64  	%rd11386, %rd11385, 255;
	xor.b64  	%rd11387, %rd11386, %rd11384;
	mul.lo.s64 	%rd11388, %rd11387, 1099511628211;
	shr.u64 	%rd11389, %rd11377, 24;
	and.b64  	%rd11390, %rd11389, 255;
	xor.b64  	%rd11391, %rd11390, %rd11388;
	mul.lo.s64 	%rd11392, %rd11391, 1099511628211;
	shr.u64 	%rd11393, %rd11377, 32;
	and.b64  	%rd11394, %rd11393, 255;
	xor.b64  	%rd11395, %rd11394, %rd11392;
	mul.lo.s64 	%rd11396, %rd11395, 1099511628211;
	shr.u64 	%rd11397, %rd11377, 40;
	and.b64  	%rd11398, %rd11397, 255;
	xor.b64  	%rd11399, %rd11398, %rd11396;
	mul.lo.s64 	%rd11400, %rd11399, 1099511628211;
	shr.u64 	%rd11401, %rd11377, 48;
	and.b64  	%rd11402, %rd11401, 255;
	xor.b64  	%rd11403, %rd11402, %rd11400;
	mul.lo.s64 	%rd11404, %rd11403, 1099511628211;
	shr.u64 	%rd11405, %rd11377, 56;
	xor.b64  	%rd11406, %rd11405, %rd11404;
	mul.lo.s64 	%rd11407, %rd11406, 1099511628211;
	ld.u64 	%rd11408, [%rd11376+8];
	and.b64  	%rd11409, %rd11408, 255;
	xor.b64  	%rd11410, %rd11409, %rd11407;
	mul.lo.s64 	%rd11411, %rd11410, 1099511628211;
	shr.u64 	%rd11412, %rd11408, 8;
	and.b64  	%rd11413, %rd11412, 255;
	xor.b64  	%rd11414, %rd11413, %rd11411;
	mul.lo.s64 	%rd11415, %rd11414, 1099511628211;
	shr.u64 	%rd11416, %rd11408, 16;
	and.b64  	%rd11417, %rd11416, 255;
	xor.b64  	%rd11418, %rd11417, %rd11415;
	mul.lo.s64 	%rd11419, %rd11418, 1099511628211;
	shr.u64 	%rd11420, %rd11408, 24;
	and.b64  	%rd11421, %rd11420, 255;
	xor.b64  	%rd11422, %rd11421, %rd11419;
	mul.lo.s64 	%rd11423, %rd11422, 1099511628211;
	shr.u64 	%rd11424, %rd11408, 32;
	and.b64  	%rd11425, %rd11424, 255;
	xor.b64  	%rd11426, %rd11425, %rd11423;
	mul.lo.s64 	%rd11427, %rd11426, 1099511628211;
	shr.u64 	%rd11428, %rd11408, 40;
	and.b64  	%rd11429, %rd11428, 255;
	xor.b64  	%rd11430, %rd11429, %rd11427;
	mul.lo.s64 	%rd11431, %rd11430, 1099511628211;
	shr.u64 	%rd11432, %rd11408, 48;
	and.b64  	%rd11433, %rd11432, 255;
	xor.b64  	%rd11434, %rd11433, %rd11431;
	mul.lo.s64 	%rd11435, %rd11434, 1099511628211;
	shr.u64 	%rd11436, %rd11408, 56;
	xor.b64  	%rd11437, %rd11436, %rd11435;
	mul.lo.s64 	%rd38681, %rd11437, 1099511628211;
	add.s64 	%rd38679, %rd38679, 2;
	and.b64  	%rd38682, %rd4130, -2;
	setp.ne.s64 	%p439, %rd38679, %rd38682;
	@%p439 bra 	$L__BB34_1782;
$L__BB34_1783:
	setp.eq.s64 	%p440, %rd2403, 0;
	@%p440 bra 	$L__BB34_1785;
	shl.b64 	%rd11438, %rd38682, 3;
	add.s64 	%rd11439, %rd38578, %rd11438;
	ld.u64 	%rd11440, [%rd11439];
	and.b64  	%rd11441, %rd11440, 255;
	xor.b64  	%rd11442, %rd11441, %rd38681;
	mul.lo.s64 	%rd11443, %rd11442, 1099511628211;
	shr.u64 	%rd11444, %rd11440, 8;
	and.b64  	%rd11445, %rd11444, 255;
	xor.b64  	%rd11446, %rd11445, %rd11443;
	mul.lo.s64 	%rd11447, %rd11446, 1099511628211;
	shr.u64 	%rd11448, %rd11440, 16;
	and.b64  	%rd11449, %rd11448, 255;
	xor.b64  	%rd11450, %rd11449, %rd11447;
	mul.lo.s64 	%rd11451, %rd11450, 1099511628211;
	shr.u64 	%rd11452, %rd11440, 24;
	and.b64  	%rd11453, %rd11452, 255;
	xor.b64  	%rd11454, %rd11453, %rd11451;
	mul.lo.s64 	%rd11455, %rd11454, 1099511628211;
	shr.u64 	%rd11456, %rd11440, 32;
	and.b64  	%rd11457, %rd11456, 255;
	xor.b64  	%rd11458, %rd11457, %rd11455;
	mul.lo.s64 	%rd11459, %rd11458, 1099511628211;
	shr.u64 	%rd11460, %rd11440, 40;
	and.b64  	%rd11461, %rd11460, 255;
	xor.b64  	%rd11462, %rd11461, %rd11459;
	mul.lo.s64 	%rd11463, %rd11462, 1099511628211;
	shr.u64 	%rd11464, %rd11440, 48;
	and.b64  	%rd11465, %rd11464, 255;
	xor.b64  	%rd11466, %rd11465, %rd11463;
	mul.lo.s64 	%rd11467, %rd11466, 1099511628211;
	shr.u64 	%rd11468, %rd11440, 56;
	xor.b64  	%rd11469, %rd11468, %rd11467;
	mul.lo.s64 	%rd38681, %rd11469, 1099511628211;
$L__BB34_1785:
	setp.lt.u64 	%p441, %rd38675, %rd38681;
	mov.u64 	%rd38686, %rd38497;
	@%p441 bra 	$L__BB34_1786;
	bra.uni 	$L__BB34_1791;
$L__BB34_1786:
	mov.u64 	%rd38686, %rd38578;
	mov.u64 	%rd38578, %rd38497;
	bra.uni 	$L__BB34_1791;
$L__BB34_1787:
	setp.eq.s32 	%p442, %r120, 0;
	mov.u64 	%rd38686, %rd38497;
	@%p442 bra 	$L__BB34_1791;
	mov.b64 	%rd38685, 0;
$L__BB34_1789:
	shl.b64 	%rd11471, %rd38685, 3;
	add.s64 	%rd11472, %rd38497, %rd11471;
	ld.u64 	%rd2951, [%rd11472];
	add.s64 	%rd11473, %rd38578, %rd11471;
	ld.u64 	%rd2952, [%rd11473];
	setp.lt.u64 	%p443, %rd2951, %rd2952;
	@%p443 bra 	$L__BB34_1786;
	setp.le.u64 	%p444, %rd2951, %rd2952;
	add.s64 	%rd38685, %rd38685, 1;
	setp.lt.u64 	%p445, %rd38685, %rd1951;
	and.pred  	%p446, %p444, %p445;
	mov.u64 	%rd38686, %rd38497;
	@%p446 bra 	$L__BB34_1789;
$L__BB34_1791:
	setp.eq.s64 	%p447, %rd1952, 0;
	mov.b64 	%rd38690, -3750763034362895579;
	mov.b64 	%rd38691, 0;
	@%p447 bra 	$L__BB34_1794;
	mov.b64 	%rd38690, -3750763034362895579;
	mov.b64 	%rd38688, 0;
$L__BB34_1793:
	shl.b64 	%rd11480, %rd38688, 3;
	add.s64 	%rd11481, %rd38524, %rd11480;
	ld.u64 	%rd11482, [%rd11481];
	and.b64  	%rd11483, %rd11482, 255;
	xor.b64  	%rd11484, %rd11483, %rd38690;
	mul.lo.s64 	%rd11485, %rd11484, 1099511628211;
	shr.u64 	%rd11486, %rd11482, 8;
	and.b64  	%rd11487, %rd11486, 255;
	xor.b64  	%rd11488, %rd11487, %rd11485;
	mul.lo.s64 	%rd11489, %rd11488, 1099511628211;
	shr.u64 	%rd11490, %rd11482, 16;
	and.b64  	%rd11491, %rd11490, 255;
	xor.b64  	%rd11492, %rd11491, %rd11489;
	mul.lo.s64 	%rd11493, %rd11492, 1099511628211;
	shr.u64 	%rd11494, %rd11482, 24;
	and.b64  	%rd11495, %rd11494, 255;
	xor.b64  	%rd11496, %rd11495, %rd11493;
	mul.lo.s64 	%rd11497, %rd11496, 1099511628211;
	shr.u64 	%rd11498, %rd11482, 32;
	and.b64  	%rd11499, %rd11498, 255;
	xor.b64  	%rd11500, %rd11499, %rd11497;
	mul.lo.s64 	%rd11501, %rd11500, 1099511628211;
	shr.u64 	%rd11502, %rd11482, 40;
	and.b64  	%rd11503, %rd11502, 255;
	xor.b64  	%rd11504, %rd11503, %rd11501;
	mul.lo.s64 	%rd11505, %rd11504, 1099511628211;
	shr.u64 	%rd11506, %rd11482, 48;
	and.b64  	%rd11507, %rd11506, 255;
	xor.b64  	%rd11508, %rd11507, %rd11505;
	mul.lo.s64 	%rd11509, %rd11508, 1099511628211;
	shr.u64 	%rd11510, %rd11482, 56;
	xor.b64  	%rd11511, %rd11510, %rd11509;
	mul.lo.s64 	%rd11512, %rd11511, 1099511628211;
	ld.u64 	%rd11513, [%rd11481+8];
	and.b64  	%rd11514, %rd11513, 255;
	xor.b64  	%rd11515, %rd11514, %rd11512;
	mul.lo.s64 	%rd11516, %rd11515, 1099511628211;
	shr.u64 	%rd11517, %rd11513, 8;
	and.b64  	%rd11518, %rd11517, 255;
	xor.b64  	%rd11519, %rd11518, %rd11516;
	mul.lo.s64 	%rd11520, %rd11519, 1099511628211;
	shr.u64 	%rd11521, %rd11513, 16;
	and.b64  	%rd11522, %rd11521, 255;
	xor.b64  	%rd11523, %rd11522, %rd11520;
	mul.lo.s64 	%rd11524, %rd11523, 1099511628211;
	shr.u64 	%rd11525, %rd11513, 24;
	and.b64  	%rd11526, %rd11525, 255;
	xor.b64  	%rd11527, %rd11526, %rd11524;
	mul.lo.s64 	%rd11528, %rd11527, 1099511628211;
	shr.u64 	%rd11529, %rd11513, 32;
	and.b64  	%rd11530, %rd11529, 255;
	xor.b64  	%rd11531, %rd11530, %rd11528;
	mul.lo.s64 	%rd11532, %rd11531, 1099511628211;
	shr.u64 	%rd11533, %rd11513, 40;
	and.b64  	%rd11534, %rd11533, 255;
	xor.b64  	%rd11535, %rd11534, %rd11532;
	mul.lo.s64 	%rd11536, %rd11535, 1099511628211;
	shr.u64 	%rd11537, %rd11513, 48;
	and.b64  	%rd11538, %rd11537, 255;
	xor.b64  	%rd11539, %rd11538, %rd11536;
	mul.lo.s64 	%rd11540, %rd11539, 1099511628211;
	shr.u64 	%rd11541, %rd11513, 56;
	xor.b64  	%rd11542, %rd11541, %rd11540;
	mul.lo.s64 	%rd38690, %rd11542, 1099511628211;
	add.s64 	%rd38688, %rd38688, 2;
	and.b64  	%rd38691, %rd4130, -2;
	setp.ne.s64 	%p448, %rd38688, %rd38691;
	@%p448 bra 	$L__BB34_1793;
$L__BB34_1794:
	setp.eq.s64 	%p449, %rd2403, 0;
	@%p449 bra 	$L__BB34_1796;
	shl.b64 	%rd11543, %rd38691, 3;
	add.s64 	%rd11544, %rd38524, %rd11543;
	ld.u64 	%rd11545, [%rd11544];
	and.b64  	%rd11546, %rd11545, 255;
	xor.b64  	%rd11547, %rd11546, %rd38690;
	mul.lo.s64 	%rd11548, %rd11547, 1099511628211;
	shr.u64 	%rd11549, %rd11545, 8;
	and.b64  	%rd11550, %rd11549, 255;
	xor.b64  	%rd11551, %rd11550, %rd11548;
	mul.lo.s64 	%rd11552, %rd11551, 1099511628211;
	shr.u64 	%rd11553, %rd11545, 16;
	and.b64  	%rd11554, %rd11553, 255;
	xor.b64  	%rd11555, %rd11554, %rd11552;
	mul.lo.s64 	%rd11556, %rd11555, 1099511628211;
	shr.u64 	%rd11557, %rd11545, 24;
	and.b64  	%rd11558, %rd11557, 255;
	xor.b64  	%rd11559, %rd11558, %rd11556;
	mul.lo.s64 	%rd11560, %rd11559, 1099511628211;
	shr.u64 	%rd11561, %rd11545, 32;
	and.b64  	%rd11562, %rd11561, 255;
	xor.b64  	%rd11563, %rd11562, %rd11560;
	mul.lo.s64 	%rd11564, %rd11563, 1099511628211;
	shr.u64 	%rd11565, %rd11545, 40;
	and.b64  	%rd11566, %rd11565, 255;
	xor.b64  	%rd11567, %rd11566, %rd11564;
	mul.lo.s64 	%rd11568, %rd11567, 1099511628211;
	shr.u64 	%rd11569, %rd11545, 48;
	and.b64  	%rd11570, %rd11569, 255;
	xor.b64  	%rd11571, %rd11570, %rd11568;
	mul.lo.s64 	%rd11572, %rd11571, 1099511628211;
	shr.u64 	%rd11573, %rd11545, 56;
	xor.b64  	%rd11574, %rd11573, %rd11572;
	mul.lo.s64 	%rd38690, %rd11574, 1099511628211;
$L__BB34_1796:
	setp.eq.s64 	%p450, %rd1952, 0;
	mov.b64 	%rd38696, -3750763034362895579;
	mov.b64 	%rd38697, 0;
	@%p450 bra 	$L__BB34_1799;
	mov.b64 	%rd38696, -3750763034362895579;
	mov.b64 	%rd38694, 0;
$L__BB34_1798:
	shl.b64 	%rd11580, %rd38694, 3;
	add.s64 	%rd11581, %rd38605, %rd11580;
	ld.u64 	%rd11582, [%rd11581];
	and.b64  	%rd11583, %rd11582, 255;
	xor.b64  	%rd11584, %rd11583, %rd38696;
	mul.lo.s64 	%rd11585, %rd11584, 1099511628211;
	shr.u64 	%rd11586, %rd11582, 8;
	and.b64  	%rd11587, %rd11586, 255;
	xor.b64  	%rd11588, %rd11587, %rd11585;
	mul.lo.s64 	%rd11589, %rd11588, 1099511628211;
	shr.u64 	%rd11590, %rd11582, 16;
	and.b64  	%rd11591, %rd11590, 255;
	xor.b64  	%rd11592, %rd11591, %rd11589;
	mul.lo.s64 	%rd11593, %rd11592, 1099511628211;
	shr.u64 	%rd11594, %rd11582, 24;
	and.b64  	%rd11595, %rd11594, 255;
	xor.b64  	%rd11596, %rd11595, %rd11593;
	mul.lo.s64 	%rd11597, %rd11596, 1099511628211;
	shr.u64 	%rd11598, %rd11582, 32;
	and.b64  	%rd11599, %rd11598, 255;
	xor.b64  	%rd11600, %rd11599, %rd11597;
	mul.lo.s64 	%rd11601, %rd11600, 1099511628211;
	shr.u64 	%rd11602, %rd11582, 40;
	and.b64  	%rd11603, %rd11602, 255;
	xor.b64  	%rd11604, %rd11603, %rd11601;
	mul.lo.s64 	%rd11605, %rd11604, 1099511628211;
	shr.u64 	%rd11606, %rd11582, 48;
	and.b64  	%rd11607, %rd11606, 255;
	xor.b64  	%rd11608, %rd11607, %rd11605;
	mul.lo.s64 	%rd11609, %rd11608, 1099511628211;
	shr.u64 	%rd11610, %rd11582, 56;
	xor.b64  	%rd11611, %rd11610, %rd11609;
	mul.lo.s64 	%rd11612, %rd11611, 1099511628211;
	ld.u64 	%rd11613, [%rd11581+8];
	and.b64  	%rd11614, %rd11613, 255;
	xor.b64  	%rd11615, %rd11614, %rd11612;
	mul.lo.s64 	%rd11616, %rd11615, 1099511628211;
	shr.u64 	%rd11617, %rd11613, 8;
	and.b64  	%rd11618, %rd11617, 255;
	xor.b64  	%rd11619, %rd11618, %rd11616;
	mul.lo.s64 	%rd11620, %rd11619, 1099511628211;
	shr.u64 	%rd11621, %rd11613, 16;
	and.b64  	%rd11622, %rd11621, 255;
	xor.b64  	%rd11623, %rd11622, %rd11620;
	mul.lo.s64 	%rd11624, %rd11623, 1099511628211;
	shr.u64 	%rd11625, %rd11613, 24;
	and.b64  	%rd11626, %rd11625, 255;
	xor.b64  	%rd11627, %rd11626, %rd11624;
	mul.lo.s64 	%rd11628, %rd11627, 1099511628211;
	shr.u64 	%rd11629, %rd11613, 32;
	and.b64  	%rd11630, %rd11629, 255;
	xor.b64  	%rd11631, %rd11630, %rd11628;
	mul.lo.s64 	%rd11632, %rd11631, 1099511628211;
	shr.u64 	%rd11633, %rd11613, 40;
	and.b64  	%rd11634, %rd11633, 255;
	xor.b64  	%rd11635, %rd11634, %rd11632;
	mul.lo.s64 	%rd11636, %rd11635, 1099511628211;
	shr.u64 	%rd11637, %rd11613, 48;
	and.b64  	%rd11638, %rd11637, 255;
	xor.b64  	%rd11639, %rd11638, %rd11636;
	mul.lo.s64 	%rd11640, %rd11639, 1099511628211;
	shr.u64 	%rd11641, %rd11613, 56;
	xor.b64  	%rd11642, %rd11641, %rd11640;
	mul.lo.s64 	%rd38696, %rd11642, 1099511628211;
	add.s64 	%rd38694, %rd38694, 2;
	and.b64  	%rd38697, %rd4130, -2;
	setp.ne.s64 	%p451, %rd38694, %rd38697;
	@%p451 bra 	$L__BB34_1798;
$L__BB34_1799:
	setp.eq.s64 	%p452, %rd2403, 0;
	@%p452 bra 	$L__BB34_1801;
	shl.b64 	%rd11643, %rd38697, 3;
	add.s64 	%rd11644, %rd38605, %rd11643;
	ld.u64 	%rd11645, [%rd11644];
	and.b64  	%rd11646, %rd11645, 255;
	xor.b64  	%rd11647, %rd11646, %rd38696;
	mul.lo.s64 	%rd11648, %rd11647, 1099511628211;
	shr.u64 	%rd11649, %rd11645, 8;
	and.b64  	%rd11650, %rd11649, 255;
	xor.b64  	%rd11651, %rd11650, %rd11648;
	mul.lo.s64 	%rd11652, %rd11651, 1099511628211;
	shr.u64 	%rd11653, %rd11645, 16;
	and.b64  	%rd11654, %rd11653, 255;
	xor.b64  	%rd11655, %rd11654, %rd11652;
	mul.lo.s64 	%rd11656, %rd11655, 1099511628211;
	shr.u64 	%rd11657, %rd11645, 24;
	and.b64  	%rd11658, %rd11657, 255;
	xor.b64  	%rd11659, %rd11658, %rd11656;
	mul.lo.s64 	%rd11660, %rd11659, 1099511628211;
	shr.u64 	%rd11661, %rd11645, 32;
	and.b64  	%rd11662, %rd11661, 255;
	xor.b64  	%rd11663, %rd11662, %rd11660;
	mul.lo.s64 	%rd11664, %rd11663, 1099511628211;
	shr.u64 	%rd11665, %rd11645, 40;
	and.b64  	%rd11666, %rd11665, 255;
	xor.b64  	%rd11667, %rd11666, %rd11664;
	mul.lo.s64 	%rd11668, %rd11667, 1099511628211;
	shr.u64 	%rd11669, %rd11645, 48;
	and.b64  	%rd11670, %rd11669, 255;
	xor.b64  	%rd11671, %rd11670, %rd11668;
	mul.lo.s64 	%rd11672, %rd11671, 1099511628211;
	shr.u64 	%rd11673, %rd11645, 56;
	xor.b64  	%rd11674, %rd11673, %rd11672;
	mul.lo.s64 	%rd38696, %rd11674, 1099511628211;
$L__BB34_1801:
	setp.eq.s64 	%p453, %rd38690, %rd38696;
	@%p453 bra 	$L__BB34_1814;
	setp.eq.s64 	%p454, %rd1952, 0;
	mov.b64 	%rd38702, -3750763034362895579;
	mov.b64 	%rd38703, 0;
	@%p454 bra 	$L__BB34_1805;
	mov.b64 	%rd38702, -3750763034362895579;
	mov.b64 	%rd38700, 0;
	and.b64  	%rd38703, %rd4130, -2;
$L__BB34_1804:
	shl.b64 	%rd11680, %rd38700, 3;
	add.s64 	%rd11681, %rd38524, %rd11680;
	ld.u64 	%rd11682, [%rd11681];
	and.b64  	%rd11683, %rd11682, 255;
	xor.b64  	%rd11684, %rd11683, %rd38702;
	mul.lo.s64 	%rd11685, %rd11684, 1099511628211;
	shr.u64 	%rd11686, %rd11682, 8;
	and.b64  	%rd11687, %rd11686, 255;
	xor.b64  	%rd11688, %rd11687, %rd11685;
	mul.lo.s64 	%rd11689, %rd11688, 1099511628211;
	shr.u64 	%rd11690, %rd11682, 16;
	and.b64  	%rd11691, %rd11690, 255;
	xor.b64  	%rd11692, %rd11691, %rd11689;
	mul.lo.s64 	%rd11693, %rd11692, 1099511628211;
	shr.u64 	%rd11694, %rd11682, 24;
	and.b64  	%rd11695, %rd11694, 255;
	xor.b64  	%rd11696, %rd11695, %rd11693;
	mul.lo.s64 	%rd11697, %rd11696, 1099511628211;
	shr.u64 	%rd11698, %rd11682, 32;
	and.b64  	%rd11699, %rd11698, 255;
	xor.b64  	%rd11700, %rd11699, %rd11697;
	mul.lo.s64 	%rd11701, %rd11700, 1099511628211;
	shr.u64 	%rd11702, %rd11682, 40;
	and.b64  	%rd11703, %rd11702, 255;
	xor.b64  	%rd11704, %rd11703, %rd11701;
	mul.lo.s64 	%rd11705, %rd11704, 1099511628211;
	shr.u64 	%rd11706, %rd11682, 48;
	and.b64  	%rd11707, %rd11706, 255;
	xor.b64  	%rd11708, %rd11707, %rd11705;
	mul.lo.s64 	%rd11709, %rd11708, 1099511628211;
	shr.u64 	%rd11710, %rd11682, 56;
	xor.b64  	%rd11711, %rd11710, %rd11709;
	mul.lo.s64 	%rd11712, %rd11711, 1099511628211;
	ld.u64 	%rd11713, [%rd11681+8];
	and.b64  	%rd11714, %rd11713, 255;
	xor.b64  	%rd11715, %rd11714, %rd11712;
	mul.lo.s64 	%rd11716, %rd11715, 1099511628211;
	shr.u64 	%rd11717, %rd11713, 8;
	and.b64  	%rd11718, %rd11717, 255;
	xor.b64  	%rd11719, %rd11718, %rd11716;
	mul.lo.s64 	%rd11720, %rd11719, 1099511628211;
	shr.u64 	%rd11721, %rd11713, 16;
	and.b64  	%rd11722, %rd11721, 255;
	xor.b64  	%rd11723, %rd11722, %rd11720;
	mul.lo.s64 	%rd11724, %rd11723, 1099511628211;
	shr.u64 	%rd11725, %rd11713, 24;
	and.b64  	%rd11726, %rd11725, 255;
	xor.b64  	%rd11727, %rd11726, %rd11724;
	mul.lo.s64 	%rd11728, %rd11727, 1099511628211;
	shr.u64 	%rd11729, %rd11713, 32;
	and.b64  	%rd11730, %rd11729, 255;
	xor.b64  	%rd11731, %rd11730, %rd11728;
	mul.lo.s64 	%rd11732, %rd11731, 1099511628211;
	shr.u64 	%rd11733, %rd11713, 40;
	and.b64  	%rd11734, %rd11733, 255;
	xor.b64  	%rd11735, %rd11734, %rd11732;
	mul.lo.s64 	%rd11736, %rd11735, 1099511628211;
	shr.u64 	%rd11737, %rd11713, 48;
	and.b64  	%rd11738, %rd11737, 255;
	xor.b64  	%rd11739, %rd11738, %rd11736;
	mul.lo.s64 	%rd11740, %rd11739, 1099511628211;
	shr.u64 	%rd11741, %rd11713, 56;
	xor.b64  	%rd11742, %rd11741, %rd11740;
	mul.lo.s64 	%rd38702, %rd11742, 1099511628211;
	add.s64 	%rd38700, %rd38700, 2;
	setp.ne.s64 	%p455, %rd38700, %rd38703;
	@%p455 bra 	$L__BB34_1804;
$L__BB34_1805:
	setp.eq.s64 	%p456, %rd2403, 0;
	@%p456 bra 	$L__BB34_1807;
	shl.b64 	%rd11743, %rd38703, 3;
	add.s64 	%rd11744, %rd38524, %rd11743;
	ld.u64 	%rd11745, [%rd11744];
	and.b64  	%rd11746, %rd11745, 255;
	xor.b64  	%rd11747, %rd11746, %rd38702;
	mul.lo.s64 	%rd11748, %rd11747, 1099511628211;
	shr.u64 	%rd11749, %rd11745, 8;
	and.b64  	%rd11750, %rd11749, 255;
	xor.b64  	%rd11751, %rd11750, %rd11748;
	mul.lo.s64 	%rd11752, %rd11751, 1099511628211;
	shr.u64 	%rd11753, %rd11745, 16;
	and.b64  	%rd11754, %rd11753, 255;
	xor.b64  	%rd11755, %rd11754, %rd11752;
	mul.lo.s64 	%rd11756, %rd11755, 1099511628211;
	shr.u64 	%rd11757, %rd11745, 24;
	and.b64  	%rd11758, %rd11757, 255;
	xor.b64  	%rd11759, %rd11758, %rd11756;
	mul.lo.s64 	%rd11760, %rd11759, 1099511628211;
	shr.u64 	%rd11761, %rd11745, 32;
	and.b64  	%rd11762, %rd11761, 255;
	xor.b64  	%rd11763, %rd11762, %rd11760;
	mul.lo.s64 	%rd11764, %rd11763, 1099511628211;
	shr.u64 	%rd11765, %rd11745, 40;
	and.b64  	%rd11766, %rd11765, 255;
	xor.b64  	%rd11767, %rd11766, %rd11764;
	mul.lo.s64 	%rd11768, %rd11767, 1099511628211;
	shr.u64 	%rd11769, %rd11745, 48;
	and.b64  	%rd11770, %rd11769, 255;
	xor.b64  	%rd11771, %rd11770, %rd11768;
	mul.lo.s64 	%rd11772, %rd11771, 1099511628211;
	shr.u64 	%rd11773, %rd11745, 56;
	xor.b64  	%rd11774, %rd11773, %rd11772;
	mul.lo.s64 	%rd38702, %rd11774, 1099511628211;
$L__BB34_1807:
	setp.eq.s64 	%p457, %rd1952, 0;
	mov.b64 	%rd38708, -3750763034362895579;
	mov.b64 	%rd38709, 0;
	@%p457 bra 	$L__BB34_1810;
	mov.b64 	%rd38708, -3750763034362895579;
	mov.b64 	%rd38706, 0;
$L__BB34_1809:
	shl.b64 	%rd11780, %rd38706, 3;
	add.s64 	%rd11781, %rd38605, %rd11780;
	ld.u64 	%rd11782, [%rd11781];
	and.b64  	%rd11783, %rd11782, 255;
	xor.b64  	%rd11784, %rd11783, %rd38708;
	mul.lo.s64 	%rd11785, %rd11784, 1099511628211;
	shr.u64 	%rd11786, %rd11782, 8;
	and.b64  	%rd11787, %rd11786, 255;
	xor.b64  	%rd11788, %rd11787, %rd11785;
	mul.lo.s64 	%rd11789, %rd11788, 1099511628211;
	shr.u64 	%rd11790, %rd11782, 16;
	and.b64  	%rd11791, %rd11790, 255;
	xor.b64  	%rd11792, %rd11791, %rd11789;
	mul.lo.s64 	%rd11793, %rd11792, 1099511628211;
	shr.u64 	%rd11794, %rd11782, 24;
	and.b64  	%rd11795, %rd11794, 255;
	xor.b64  	%rd11796, %rd11795, %rd11793;
	mul.lo.s64 	%rd11797, %rd11796, 1099511628211;
	shr.u64 	%rd11798, %rd11782, 32;
	and.b64  	%rd11799, %rd11798, 255;
	xor.b64  	%rd11800, %rd11799, %rd11797;
	mul.lo.s64 	%rd11801, %rd11800, 1099511628211;
	shr.u64 	%rd11802, %rd11782, 40;
	and.b64  	%rd11803, %rd11802, 255;
	xor.b64  	%rd11804, %rd11803, %rd11801;
	mul.lo.s64 	%rd11805, %rd11804, 1099511628211;
	shr.u64 	%rd11806, %rd11782, 48;
	and.b64  	%rd11807, %rd11806, 255;
	xor.b64  	%rd11808, %rd11807, %rd11805;
	mul.lo.s64 	%rd11809, %rd11808, 1099511628211;
	shr.u64 	%rd11810, %rd11782, 56;
	xor.b64  	%rd11811, %rd11810, %rd11809;
	mul.lo.s64 	%rd11812, %rd11811, 1099511628211;
	ld.u64 	%rd11813, [%rd11781+8];
	and.b64  	%rd11814, %rd11813, 255;
	xor.b64  	%rd11815, %rd11814, %rd11812;
	mul.lo.s64 	%rd11816, %rd11815, 1099511628211;
	shr.u64 	%rd11817, %rd11813, 8;
	and.b64  	%rd11818, %rd11817, 255;
	xor.b64  	%rd11819, %rd11818, %rd11816;
	mul.lo.s64 	%rd11820, %rd11819, 1099511628211;
	shr.u64 	%rd11821, %rd11813, 16;
	and.b64  	%rd11822, %rd11821, 255;
	xor.b64  	%rd11823, %rd11822, %rd11820;
	mul.lo.s64 	%rd11824, %rd11823, 1099511628211;
	shr.u64 	%rd11825, %rd11813, 24;
	and.b64  	%rd11826, %rd11825, 255;
	xor.b64  	%rd11827, %rd11826, %rd11824;
	mul.lo.s64 	%rd11828, %rd11827, 1099511628211;
	shr.u64 	%rd11829, %rd11813, 32;
	and.b64  	%rd11830, %rd11829, 255;
	xor.b64  	%rd11831, %rd11830, %rd11828;
	mul.lo.s64 	%rd11832, %rd11831, 1099511628211;
	shr.u64 	%rd11833, %rd11813, 40;
	and.b64  	%rd11834, %rd11833, 255;
	xor.b64  	%rd11835, %rd11834, %rd11832;
	mul.lo.s64 	%rd11836, %rd11835, 1099511628211;
	shr.u64 	%rd11837, %rd11813, 48;
	and.b64  	%rd11838, %rd11837, 255;
	xor.b64  	%rd11839, %rd11838, %rd11836;
	mul.lo.s64 	%rd11840, %rd11839, 1099511628211;
	shr.u64 	%rd11841, %rd11813, 56;
	xor.b64  	%rd11842, %rd11841, %rd11840;
	mul.lo.s64 	%rd38708, %rd11842, 1099511628211;
	add.s64 	%rd38706, %rd38706, 2;
	and.b64  	%rd38709, %rd4130, -2;
	setp.ne.s64 	%p458, %rd38706, %rd38709;
	@%p458 bra 	$L__BB34_1809;
$L__BB34_1810:
	setp.eq.s64 	%p459, %rd2403, 0;
	@%p459 bra 	$L__BB34_1812;
	shl.b64 	%rd11843, %rd38709, 3;
	add.s64 	%rd11844, %rd38605, %rd11843;
	ld.u64 	%rd11845, [%rd11844];
	and.b64  	%rd11846, %rd11845, 255;
	xor.b64  	%rd11847, %rd11846, %rd38708;
	mul.lo.s64 	%rd11848, %rd11847, 1099511628211;
	shr.u64 	%rd11849, %rd11845, 8;
	and.b64  	%rd11850, %rd11849, 255;
	xor.b64  	%rd11851, %rd11850, %rd11848;
	mul.lo.s64 	%rd11852, %rd11851, 1099511628211;
	shr.u64 	%rd11853, %rd11845, 16;
	and.b64  	%rd11854, %rd11853, 255;
	xor.b64  	%rd11855, %rd11854, %rd11852;
	mul.lo.s64 	%rd11856, %rd11855, 1099511628211;
	shr.u64 	%rd11857, %rd11845, 24;
	and.b64  	%rd11858, %rd11857, 255;
	xor.b64  	%rd11859, %rd11858, %rd11856;
	mul.lo.s64 	%rd11860, %rd11859, 1099511628211;
	shr.u64 	%rd11861, %rd11845, 32;
	and.b64  	%rd11862, %rd11861, 255;
	xor.b64  	%rd11863, %rd11862, %rd11860;
	mul.lo.s64 	%rd11864, %rd11863, 1099511628211;
	shr.u64 	%rd11865, %rd11845, 40;
	and.b64  	%rd11866, %rd11865, 255;
	xor.b64  	%rd11867, %rd11866, %rd11864;
	mul.lo.s64 	%rd11868, %rd11867, 1099511628211;
	shr.u64 	%rd11869, %rd11845, 48;
	and.b64  	%rd11870, %rd11869, 255;
	xor.b64  	%rd11871, %rd11870, %rd11868;
	mul.lo.s64 	%rd11872, %rd11871, 1099511628211;
	shr.u64 	%rd11873, %rd11845, 56;
	xor.b64  	%rd11874, %rd11873, %rd11872;
	mul.lo.s64 	%rd38708, %rd11874, 1099511628211;
$L__BB34_1812:
	setp.lt.u64 	%p460, %rd38702, %rd38708;
	mov.u64 	%rd38713, %rd38524;
	@%p460 bra 	$L__BB34_1813;
	bra.uni 	$L__BB34_1818;
$L__BB34_1813:
	mov.u64 	%rd38713, %rd38605;
	mov.u64 	%rd38605, %rd38524;
	bra.uni 	$L__BB34_1818;
$L__BB34_1814:
	setp.eq.s32 	%p461, %r120, 0;
	mov.u64 	%rd38713, %rd38524;
	@%p461 bra 	$L__BB34_1818;
	mov.b64 	%rd38712, 0;
$L__BB34_1816:
	shl.b64 	%rd11876, %rd38712, 3;
	add.s64 	%rd11877, %rd38524, %rd11876;
	ld.u64 	%rd2997, [%rd11877];
	add.s64 	%rd11878, %rd38605, %rd11876;
	ld.u64 	%rd2998, [%rd11878];
	setp.lt.u64 	%p462, %rd2997, %rd2998;
	@%p462 bra 	$L__BB34_1813;
	setp.le.u64 	%p463, %rd2997, %rd2998;
	add.s64 	%rd38712, %rd38712, 1;
	setp.lt.u64 	%p464, %rd38712, %rd1951;
	and.pred  	%p465, %p463, %p464;
	mov.u64 	%rd38713, %rd38524;
	@%p465 bra 	$L__BB34_1816;
$L__BB34_1818:
	setp.eq.s64 	%p466, %rd1952, 0;
	mov.b64 	%rd38717, -3750763034362895579;
	mov.b64 	%rd38718, 0;
	@%p466 bra 	$L__BB34_1821;
	mov.b64 	%rd38717, -3750763034362895579;
	mov.b64 	%rd38715, 0;
$L__BB34_1820:
	shl.b64 	%rd11885, %rd38715, 3;
	add.s64 	%rd11886, %rd38551, %rd11885;
	ld.u64 	%rd11887, [%rd11886];
	and.b64  	%rd11888, %rd11887, 255;
	xor.b64  	%rd11889, %rd11888, %rd38717;
	mul.lo.s64 	%rd11890, %rd11889, 1099511628211;
	shr.u64 	%rd11891, %rd11887, 8;
	and.b64  	%rd11892, %rd11891, 255;
	xor.b64  	%rd11893, %rd11892, %rd11890;
	mul.lo.s64 	%rd11894, %rd11893, 1099511628211;
	shr.u64 	%rd11895, %rd11887, 16;
	and.b64  	%rd11896, %rd11895, 255;
	xor.b64  	%rd11897, %rd11896, %rd11894;
	mul.lo.s64 	%rd11898, %rd11897, 1099511628211;
	shr.u64 	%rd11899, %rd11887, 24;
	and.b64  	%rd11900, %rd11899, 255;
	xor.b64  	%rd11901, %rd11900, %rd11898;
	mul.lo.s64 	%rd11902, %rd11901, 1099511628211;
	shr.u64 	%rd11903, %rd11887, 32;
	and.b64  	%rd11904, %rd11903, 255;
	xor.b64  	%rd11905, %rd11904, %rd11902;
	mul.lo.s64 	%rd11906, %rd11905, 1099511628211;
	shr.u64 	%rd11907, %rd11887, 40;
	and.b64  	%rd11908, %rd11907, 255;
	xor.b64  	%rd11909, %rd11908, %rd11906;
	mul.lo.s64 	%rd11910, %rd11909, 1099511628211;
	shr.u64 	%rd11911, %rd11887, 48;
	and.b64  	%rd11912, %rd11911, 255;
	xor.b64  	%rd11913, %rd11912, %rd11910;
	mul.lo.s64 	%rd11914, %rd11913, 1099511628211;
	shr.u64 	%rd11915, %rd11887, 56;
	xor.b64  	%rd11916, %rd11915, %rd11914;
	mul.lo.s64 	%rd11917, %rd11916, 1099511628211;
	ld.u64 	%rd11918, [%rd11886+8];
	and.b64  	%rd11919, %rd11918, 255;
	xor.b64  	%rd11920, %rd11919, %rd11917;
	mul.lo.s64 	%rd11921, %rd11920, 1099511628211;
	shr.u64 	%rd11922, %rd11918, 8;
	and.b64  	%rd11923, %rd11922, 255;
	xor.b64  	%rd11924, %rd11923, %rd11921;
	mul.lo.s64 	%rd11925, %rd11924, 1099511628211;
	shr.u64 	%rd11926, %rd11918, 16;
	and.b64  	%rd11927, %rd11926, 255;
	xor.b64  	%rd11928, %rd11927, %rd11925;
	mul.lo.s64 	%rd11929, %rd11928, 1099511628211;
	shr.u64 	%rd11930, %rd11918, 24;
	and.b64  	%rd11931, %rd11930, 255;
	xor.b64  	%rd11932, %rd11931, %rd11929;
	mul.lo.s64 	%rd11933, %rd11932, 1099511628211;
	shr.u64 	%rd11934, %rd11918, 32;
	and.b64  	%rd11935, %rd11934, 255;
	xor.b64  	%rd11936, %rd11935, %rd11933;
	mul.lo.s64 	%rd11937, %rd11936, 1099511628211;
	shr.u64 	%rd11938, %rd11918, 40;
	and.b64  	%rd11939, %rd11938, 255;
	xor.b64  	%rd11940, %rd11939, %rd11937;
	mul.lo.s64 	%rd11941, %rd11940, 1099511628211;
	shr.u64 	%rd11942, %rd11918, 48;
	and.b64  	%rd11943, %rd11942, 255;
	xor.b64  	%rd11944, %rd11943, %rd11941;
	mul.lo.s64 	%rd11945, %rd11944, 1099511628211;
	shr.u64 	%rd11946, %rd11918, 56;
	xor.b64  	%rd11947, %rd11946, %rd11945;
	mul.lo.s64 	%rd38717, %rd11947, 1099511628211;
	add.s64 	%rd38715, %rd38715, 2;
	and.b64  	%rd38718, %rd4130, -2;
	setp.ne.s64 	%p467, %rd38715, %rd38718;
	@%p467 bra 	$L__BB34_1820;
$L__BB34_1821:
	setp.eq.s64 	%p468, %rd2403, 0;
	@%p468 bra 	$L__BB34_1823;
	shl.b64 	%rd11948, %rd38718, 3;
	add.s64 	%rd11949, %rd38551, %rd11948;
	ld.u64 	%rd11950, [%rd11949];
	and.b64  	%rd11951, %rd11950, 255;
	xor.b64  	%rd11952, %rd11951, %rd38717;
	mul.lo.s64 	%rd11953, %rd11952, 1099511628211;
	shr.u64 	%rd11954, %rd11950, 8;
	and.b64  	%rd11955, %rd11954, 255;
	xor.b64  	%rd11956, %rd11955, %rd11953;
	mul.lo.s64 	%rd11957, %rd11956, 1099511628211;
	shr.u64 	%rd11958, %rd11950, 16;
	and.b64  	%rd11959, %rd11958, 255;
	xor.b64  	%rd11960, %rd11959, %rd11957;
	mul.lo.s64 	%rd11961, %rd11960, 1099511628211;
	shr.u64 	%rd11962, %rd11950, 24;
	and.b64  	%rd11963, %rd11962, 255;
	xor.b64  	%rd11964, %rd11963, %rd11961;
	mul.lo.s64 	%rd11965, %rd11964, 1099511628211;
	shr.u64 	%rd11966, %rd11950, 32;
	and.b64  	%rd11967, %rd11966, 255;
	xor.b64  	%rd11968, %rd11967, %rd11965;
	mul.lo.s64 	%rd11969, %rd11968, 1099511628211;
	shr.u64 	%rd11970, %rd11950, 40;
	and.b64  	%rd11971, %rd11970, 255;
	xor.b64  	%rd11972, %rd11971, %rd11969;
	mul.lo.s64 	%rd11973, %rd11972, 1099511628211;
	shr.u64 	%rd11974, %rd11950, 48;
	and.b64  	%rd11975, %rd11974, 255;
	xor.b64  	%rd11976, %rd11975, %rd11973;
	mul.lo.s64 	%rd11977, %rd11976, 1099511628211;
	shr.u64 	%rd11978, %rd11950, 56;
	xor.b64  	%rd11979, %rd11978, %rd11977;
	mul.lo.s64 	%rd38717, %rd11979, 1099511628211;
$L__BB34_1823:
	setp.eq.s64 	%p469, %rd1952, 0;
	mov.b64 	%rd38723, -3750763034362895579;
	mov.b64 	%rd38724, 0;
	@%p469 bra 	$L__BB34_1826;
	mov.b64 	%rd38723, -3750763034362895579;
	mov.b64 	%rd38721, 0;
$L__BB34_1825:
	shl.b64 	%rd11985, %rd38721, 3;
	add.s64 	%rd11986, %rd38632, %rd11985;
	ld.u64 	%rd11987, [%rd11986];
	and.b64  	%rd11988, %rd11987, 255;
	xor.b64  	%rd11989, %rd11988, %rd38723;
	mul.lo.s64 	%rd11990, %rd11989, 1099511628211;
	shr.u64 	%rd11991, %rd11987, 8;
	and.b64  	%rd11992, %rd11991, 255;
	xor.b64  	%rd11993, %rd11992, %rd11990;
	mul.lo.s64 	%rd11994, %rd11993, 1099511628211;
	shr.u64 	%rd11995, %rd11987, 16;
	and.b64  	%rd11996, %rd11995, 255;
	xor.b64  	%rd11997, %rd11996, %rd11994;
	mul.lo.s64 	%rd11998, %rd11997, 1099511628211;
	shr.u64 	%rd11999, %rd11987, 24;
	and.b64  	%rd12000, %rd11999, 255;
	xor.b64  	%rd12001, %rd12000, %rd11998;
	mul.lo.s64 	%rd12002, %rd12001, 1099511628211;
	shr.u64 	%rd12003, %rd11987, 32;
	and.b64  	%rd12004, %rd12003, 255;
	xor.b64  	%rd12005, %rd12004, %rd12002;
	mul.lo.s64 	%rd12006, %rd12005, 1099511628211;
	shr.u64 	%rd12007, %rd11987, 40;
	and.b64  	%rd12008, %rd12007, 255;
	xor.b64  	%rd12009, %rd12008, %rd12006;
	mul.lo.s64 	%rd12010, %rd12009, 1099511628211;
	shr.u64 	%rd12011, %rd11987, 48;
	and.b64  	%rd12012, %rd12011, 255;
	xor.b64  	%rd12013, %rd12012, %rd12010;
	mul.lo.s64 	%rd12014, %rd12013, 1099511628211;
	shr.u64 	%rd12015, %rd11987, 56;
	xor.b64  	%rd12016, %rd12015, %rd12014;
	mul.lo.s64 	%rd12017, %rd12016, 1099511628211;
	ld.u64 	%rd12018, [%rd11986+8];
	and.b64  	%rd12019, %rd12018, 255;
	xor.b64  	%rd12020, %rd12019, %rd12017;
	mul.lo.s64 	%rd12021, %rd12020, 1099511628211;
	shr.u64 	%rd12022, %rd12018, 8;
	and.b64  	%rd12023, %rd12022, 255;
	xor.b64  	%rd12024, %rd12023, %rd12021;
	mul.lo.s64 	%rd12025, %rd12024, 1099511628211;
	shr.u64 	%rd12026, %rd12018, 16;
	and.b64  	%rd12027, %rd12026, 255;
	xor.b64  	%rd12028, %rd12027, %rd12025;
	mul.lo.s64 	%rd12029, %rd12028, 1099511628211;
	shr.u64 	%rd12030, %rd12018, 24;
	and.b64  	%rd12031, %rd12030, 255;
	xor.b64  	%rd12032, %rd12031, %rd12029;
	mul.lo.s64 	%rd12033, %rd12032, 1099511628211;
	shr.u64 	%rd12034, %rd12018, 32;
	and.b64  	%rd12035, %rd12034, 255;
	xor.b64  	%rd12036, %rd12035, %rd12033;
	mul.lo.s64 	%rd12037, %rd12036, 1099511628211;
	shr.u64 	%rd12038, %rd12018, 40;
	and.b64  	%rd12039, %rd12038, 255;
	xor.b64  	%rd12040, %rd12039, %rd12037;
	mul.lo.s64 	%rd12041, %rd12040, 1099511628211;
	shr.u64 	%rd12042, %rd12018, 48;
	and.b64  	%rd12043, %rd12042, 255;
	xor.b64  	%rd12044, %rd12043, %rd12041;
	mul.lo.s64 	%rd12045, %rd12044, 1099511628211;
	shr.u64 	%rd12046, %rd12018, 56;
	xor.b64  	%rd12047, %rd12046, %rd12045;
	mul.lo.s64 	%rd38723, %rd12047, 1099511628211;
	add.s64 	%rd38721, %rd38721, 2;
	and.b64  	%rd38724, %rd4130, -2;
	setp.ne.s64 	%p470, %rd38721, %rd38724;
	@%p470 bra 	$L__BB34_1825;
$L__BB34_1826:
	setp.eq.s64 	%p471, %rd2403, 0;
	@%p471 bra 	$L__BB34_1828;
	shl.b64 	%rd12048, %rd38724, 3;
	add.s64 	%rd12049, %rd38632, %rd12048;
	ld.u64 	%rd12050, [%rd12049];
	and.b64  	%rd12051, %rd12050, 255;
	xor.b64  	%rd12052, %rd12051, %rd38723;
	mul.lo.s64 	%rd12053, %rd12052, 1099511628211;
	shr.u64 	%rd12054, %rd12050, 8;
	and.b64  	%rd12055, %rd12054, 255;
	xor.b64  	%rd12056, %rd12055, %rd12053;
	mul.lo.s64 	%rd12057, %rd12056, 1099511628211;
	shr.u64 	%rd12058, %rd12050, 16;
	and.b64  	%rd12059, %rd12058, 255;
	xor.b64  	%rd12060, %rd12059, %rd12057;
	mul.lo.s64 	%rd12061, %rd12060, 1099511628211;
	shr.u64 	%rd12062, %rd12050, 24;
	and.b64  	%rd12063, %rd12062, 255;
	xor.b64  	%rd12064, %rd12063, %rd12061;
	mul.lo.s64 	%rd12065, %rd12064, 1099511628211;
	shr.u64 	%rd12066, %rd12050, 32;
	and.b64  	%rd12067, %rd12066, 255;
	xor.b64  	%rd12068, %rd12067, %rd12065;
	mul.lo.s64 	%rd12069, %rd12068, 1099511628211;
	shr.u64 	%rd12070, %rd12050, 40;
	and.b64  	%rd12071, %rd12070, 255;
	xor.b64  	%rd12072, %rd12071, %rd12069;
	mul.lo.s64 	%rd12073, %rd12072, 1099511628211;
	shr.u64 	%rd12074, %rd12050, 48;
	and.b64  	%rd12075, %rd12074, 255;
	xor.b64  	%rd12076, %rd12075, %rd12073;
	mul.lo.s64 	%rd12077, %rd12076, 1099511628211;
	shr.u64 	%rd12078, %rd12050, 56;
	xor.b64  	%rd12079, %rd12078, %rd12077;
	mul.lo.s64 	%rd38723, %rd12079, 1099511628211;
$L__BB34_1828:
	setp.eq.s64 	%p472, %rd38717, %rd38723;
	@%p472 bra 	$L__BB34_1841;
	setp.eq.s64 	%p473, %rd1952, 0;
	mov.b64 	%rd38729, -3750763034362895579;
	mov.b64 	%rd38730, 0;
	@%p473 bra 	$L__BB34_1832;
	mov.b64 	%rd38729, -3750763034362895579;
	mov.b64 	%rd38727, 0;
	and.b64  	%rd38730, %rd4130, -2;
$L__BB34_1831:
	shl.b64 	%rd12085, %rd38727, 3;
	add.s64 	%rd12086, %rd38551, %rd12085;
	ld.u64 	%rd12087, [%rd12086];
	and.b64  	%rd12088, %rd12087, 255;
	xor.b64  	%rd12089, %rd12088, %rd38729;
	mul.lo.s64 	%rd12090, %rd12089, 1099511628211;
	shr.u64 	%rd12091, %rd12087, 8;
	and.b64  	%rd12092, %rd12091, 255;
	xor.b64  	%rd12093, %rd12092, %rd12090;
	mul.lo.s64 	%rd12094, %rd12093, 1099511628211;
	shr.u64 	%rd12095, %rd12087, 16;
	and.b64  	%rd12096, %rd12095, 255;
	xor.b64  	%rd12097, %rd12096, %rd12094;
	mul.lo.s64 	%rd12098, %rd12097, 1099511628211;
	shr.u64 	%rd12099, %rd12087, 24;
	and.b64  	%rd12100, %rd12099, 255;
	xor.b64  	%rd12101, %rd12100, %rd12098;
	mul.lo.s64 	%rd12102, %rd12101, 1099511628211;
	shr.u64 	%rd12103, %rd12087, 32;
	and.b64  	%rd12104, %rd12103, 255;
	xor.b64  	%rd12105, %rd12104, %rd12102;
	mul.lo.s64 	%rd12106, %rd12105, 1099511628211;
	shr.u64 	%rd12107, %rd12087, 40;
	and.b64  	%rd12108, %rd12107, 255;
	xor.b64  	%rd12109, %rd12108, %rd12106;
	mul.lo.s64 	%rd12110, %rd12109, 1099511628211;
	shr.u64 	%rd12111, %rd12087, 48;
	and.b64  	%rd12112, %rd12111, 255;
	xor.b64  	%rd12113, %rd12112, %rd12110;
	mul.lo.s64 	%rd12114, %rd12113, 1099511628211;
	shr.u64 	%rd12115, %rd12087, 56;
	xor.b64  	%rd12116, %rd12115, %rd12114;
	mul.lo.s64 	%rd12117, %rd12116, 1099511628211;
	ld.u64 	%rd12118, [%rd12086+8];
	and.b64  	%rd12119, %rd12118, 255;
	xor.b64  	%rd12120, %rd12119, %rd12117;
	mul.lo.s64 	%rd12121, %rd12120, 1099511628211;
	shr.u64 	%rd12122, %rd12118, 8;
	and.b64  	%rd12123, %rd12122, 255;
	xor.b64  	%rd12124, %rd12123, %rd12121;
	mul.lo.s64 	%rd12125, %rd12124, 1099511628211;
	shr.u64 	%rd12126, %rd12118, 16;
	and.b64  	%rd12127, %rd12126, 255;
	xor.b64  	%rd12128, %rd12127, %rd12125;
	mul.lo.s64 	%rd12129, %rd12128, 1099511628211;
	shr.u64 	%rd12130, %rd12118, 24;
	and.b64  	%rd12131, %rd12130, 255;
	xor.b64  	%rd12132, %rd12131, %rd12129;
	mul.lo.s64 	%rd12133, %rd12132, 1099511628211;
	shr.u64 	%rd12134, %rd12118, 32;
	and.b64  	%rd12135, %rd12134, 255;
	xor.b64  	%rd12136, %rd12135, %rd12133;
	mul.lo.s64 	%rd12137, %rd12136, 1099511628211;
	shr.u64 	%rd12138, %rd12118, 40;
	and.b64  	%rd12139, %rd12138, 255;
	xor.b64  	%rd12140, %rd12139, %rd12137;
	mul.lo.s64 	%rd12141, %rd12140, 1099511628211;
	shr.u64 	%rd12142, %rd12118, 48;
	and.b64  	%rd12143, %rd12142, 255;
	xor.b64  	%rd12144, %rd12143, %rd12141;
	mul.lo.s64 	%rd12145, %rd12144, 1099511628211;
	shr.u64 	%rd12146, %rd12118, 56;
	xor.b64  	%rd12147, %rd12146, %rd12145;
	mul.lo.s64 	%rd38729, %rd12147, 1099511628211;
	add.s64 	%rd38727, %rd38727, 2;
	setp.ne.s64 	%p474, %rd38727, %rd38730;
	@%p474 bra 	$L__BB34_1831;
$L__BB34_1832:
	setp.eq.s64 	%p475, %rd2403, 0;
	@%p475 bra 	$L__BB34_1834;
	shl.b64 	%rd12148, %rd38730, 3;
	add.s64 	%rd12149, %rd38551, %rd12148;
	ld.u64 	%rd12150, [%rd12149];
	and.b64  	%rd12151, %rd12150, 255;
	xor.b64  	%rd12152, %rd12151, %rd38729;
	mul.lo.s64 	%rd12153, %rd12152, 1099511628211;
	shr.u64 	%rd12154, %rd12150, 8;
	and.b64  	%rd12155, %rd12154, 255;
	xor.b64  	%rd12156, %rd12155, %rd12153;
	mul.lo.s64 	%rd12157, %rd12156, 1099511628211;
	shr.u64 	%rd12158, %rd12150, 16;
	and.b64  	%rd12159, %rd12158, 255;
	xor.b64  	%rd12160, %rd12159, %rd12157;
	mul.lo.s64 	%rd12161, %rd12160, 1099511628211;
	shr.u64 	%rd12162, %rd12150, 24;
	and.b64  	%rd12163, %rd12162, 255;
	xor.b64  	%rd12164, %rd12163, %rd12161;
	mul.lo.s64 	%rd12165, %rd12164, 1099511628211;
	shr.u64 	%rd12166, %rd12150, 32;
	and.b64  	%rd12167, %rd12166, 255;
	xor.b64  	%rd12168, %rd12167, %rd12165;
	mul.lo.s64 	%rd12169, %rd12168, 1099511628211;
	shr.u64 	%rd12170, %rd12150, 40;
	and.b64  	%rd12171, %rd12170, 255;
	xor.b64  	%rd12172, %rd12171, %rd12169;
	mul.lo.s64 	%rd12173, %rd12172, 1099511628211;
	shr.u64 	%rd12174, %rd12150, 48;
	and.b64  	%rd12175, %rd12174, 255;
	xor.b64  	%rd12176, %rd12175, %rd12173;
	mul.lo.s64 	%rd12177, %rd12176, 1099511628211;
	shr.u64 	%rd12178, %rd12150, 56;
	xor.b64  	%rd12179, %rd12178, %rd12177;
	mul.lo.s64 	%rd38729, %rd12179, 1099511628211;
$L__BB34_1834:
	setp.eq.s64 	%p476, %rd1952, 0;
	mov.b64 	%rd38735, -3750763034362895579;
	mov.b64 	%rd38736, 0;
	@%p476 bra 	$L__BB34_1837;
	mov.b64 	%rd38735, -3750763034362895579;
	mov.b64 	%rd38733, 0;
$L__BB34_1836:
	shl.b64 	%rd12185, %rd38733, 3;
	add.s64 	%rd12186, %rd38632, %rd12185;
	ld.u64 	%rd12187, [%rd12186];
	and.b64  	%rd12188, %rd12187, 255;
	xor.b64  	%rd12189, %rd12188, %rd38735;
	mul.lo.s64 	%rd12190, %rd12189, 1099511628211;
	shr.u64 	%rd12191, %rd12187, 8;
	and.b64  	%rd12192, %rd12191, 255;
	xor.b64  	%rd12193, %rd12192, %rd12190;
	mul.lo.s64 	%rd12194, %rd12193, 1099511628211;
	shr.u64 	%rd12195, %rd12187, 16;
	and.b64  	%rd12196, %rd12195, 255;
	xor.b64  	%rd12197, %rd12196, %rd12194;
	mul.lo.s64 	%rd12198, %rd12197, 1099511628211;
	shr.u64 	%rd12199, %rd12187, 24;
	and.b64  	%rd12200, %rd12199, 255;
	xor.b64  	%rd12201, %rd12200, %rd12198;
	mul.lo.s64 	%rd12202, %rd12201, 1099511628211;
	shr.u64 	%rd12203, %rd12187, 32;
	and.b64  	%rd12204, %rd12203, 255;
	xor.b64  	%rd12205, %rd12204, %rd12202;
	mul.lo.s64 	%rd12206, %rd12205, 1099511628211;
	shr.u64 	%rd12207, %rd12187, 40;
	and.b64  	%rd12208, %rd12207, 255;
	xor.b64  	%rd12209, %rd12208, %rd12206;
	mul.lo.s64 	%rd12210, %rd12209, 1099511628211;
	shr.u64 	%rd12211, %rd12187, 48;
	and.b64  	%rd12212, %rd12211, 255;
	xor.b64  	%rd12213, %rd12212, %rd12210;
	mul.lo.s64 	%rd12214, %rd12213, 1099511628211;
	shr.u64 	%rd12215, %rd12187, 56;
	xor.b64  	%rd12216, %rd12215, %rd12214;
	mul.lo.s64 	%rd12217, %rd12216, 1099511628211;
	ld.u64 	%rd12218, [%rd12186+8];
	and.b64  	%rd12219, %rd12218, 255;
	xor.b64  	%rd12220, %rd12219, %rd12217;
	mul.lo.s64 	%rd12221, %rd12220, 1099511628211;
	shr.u64 	%rd12222, %rd12218, 8;
	and.b64  	%rd12223, %rd12222, 255;
	xor.b64  	%rd12224, %rd12223, %rd12221;
	mul.lo.s64 	%rd12225, %rd12224, 1099511628211;
	shr.u64 	%rd12226, %rd12218, 16;
	and.b64  	%rd12227, %rd12226, 255;
	xor.b64  	%rd12228, %rd12227, %rd12225;
	mul.lo.s64 	%rd12229, %rd12228, 1099511628211;
	shr.u64 	%rd12230, %rd12218, 24;
	and.b64  	%rd12231, %rd12230, 255;
	xor.b64  	%rd12232, %rd12231, %rd12229;
	mul.lo.s64 	%rd12233, %rd12232, 1099511628211;
	shr.u64 	%rd12234, %rd12218, 32;
	and.b64  	%rd12235, %rd12234, 255;
	xor.b64  	%rd12236, %rd12235, %rd12233;
	mul.lo.s64 	%rd12237, %rd12236, 1099511628211;
	shr.u64 	%rd12238, %rd12218, 40;
	and.b64  	%rd12239, %rd12238, 255;
	xor.b64  	%rd12240, %rd12239, %rd12237;
	mul.lo.s64 	%rd12241, %rd12240, 1099511628211;
	shr.u64 	%rd12242, %rd12218, 48;
	and.b64  	%rd12243, %rd12242, 255;
	xor.b64  	%rd12244, %rd12243, %rd12241;
	mul.lo.s64 	%rd12245, %rd12244, 1099511628211;
	shr.u64 	%rd12246, %rd12218, 56;
	xor.b64  	%rd12247, %rd12246, %rd12245;
	mul.lo.s64 	%rd38735, %rd12247, 1099511628211;
	add.s64 	%rd38733, %rd38733, 2;
	and.b64  	%rd38736, %rd4130, -2;
	setp.ne.s64 	%p477, %rd38733, %rd38736;
	@%p477 bra 	$L__BB34_1836;
$L__BB34_1837:
	setp.eq.s64 	%p478, %rd2403, 0;
	@%p478 bra 	$L__BB34_1839;
	shl.b64 	%rd12248, %rd38736, 3;
	add.s64 	%rd12249, %rd38632, %rd12248;
	ld.u64 	%rd12250, [%rd12249];
	and.b64  	%rd12251, %rd12250, 255;
	xor.b64  	%rd12252, %rd12251, %rd38735;
	mul.lo.s64 	%rd12253, %rd12252, 1099511628211;
	shr.u64 	%rd12254, %rd12250, 8;
	and.b64  	%rd12255, %rd12254, 255;
	xor.b64  	%rd12256, %rd12255, %rd12253;
	mul.lo.s64 	%rd12257, %rd12256, 1099511628211;
	shr.u64 	%rd12258, %rd12250, 16;
	and.b64  	%rd12259, %rd12258, 255;
	xor.b64  	%rd12260, %rd12259, %rd12257;
	mul.lo.s64 	%rd12261, %rd12260, 1099511628211;
	shr.u64 	%rd12262, %rd12250, 24;
	and.b64  	%rd12263, %rd12262, 255;
	xor.b64  	%rd12264, %rd12263, %rd12261;
	mul.lo.s64 	%rd12265, %rd12264, 1099511628211;
	shr.u64 	%rd12266, %rd12250, 32;
	and.b64  	%rd12267, %rd12266, 255;
	xor.b64  	%rd12268, %rd12267, %rd12265;
	mul.lo.s64 	%rd12269, %rd12268, 1099511628211;
	shr.u64 	%rd12270, %rd12250, 40;
	and.b64  	%rd12271, %rd12270, 255;
	xor.b64  	%rd12272, %rd12271, %rd12269;
	mul.lo.s64 	%rd12273, %rd12272, 1099511628211;
	shr.u64 	%rd12274, %rd12250, 48;
	and.b64  	%rd12275, %rd12274, 255;
	xor.b64  	%rd12276, %rd12275, %rd12273;
	mul.lo.s64 	%rd12277, %rd12276, 1099511628211;
	shr.u64 	%rd12278, %rd12250, 56;
	xor.b64  	%rd12279, %rd12278, %rd12277;
	mul.lo.s64 	%rd38735, %rd12279, 1099511628211;
$L__BB34_1839:
	setp.lt.u64 	%p479, %rd38729, %rd38735;
	mov.u64 	%rd38740, %rd38551;
	@%p479 bra 	$L__BB34_1840;
	bra.uni 	$L__BB34_1845;
$L__BB34_1840:
	mov.u64 	%rd38740, %rd38632;
	mov.u64 	%rd38632, %rd38551;
	bra.uni 	$L__BB34_1845;
$L__BB34_1841:
	setp.eq.s32 	%p480, %r120, 0;
	mov.u64 	%rd38740, %rd38551;
	@%p480 bra 	$L__BB34_1845;
	mov.b64 	%rd38739, 0;
$L__BB34_1843:
	shl.b64 	%rd12281, %rd38739, 3;
	add.s64 	%rd12282, %rd38551, %rd12281;
	ld.u64 	%rd3043, [%rd12282];
	add.s64 	%rd12283, %rd38632, %rd12281;
	ld.u64 	%rd3044, [%rd12283];
	setp.lt.u64 	%p481, %rd3043, %rd3044;
	@%p481 bra 	$L__BB34_1840;
	setp.le.u64 	%p482, %rd3043, %rd3044;
	add.s64 	%rd38739, %rd38739, 1;
	setp.lt.u64 	%p483, %rd38739, %rd1951;
	and.pred  	%p484, %p482, %p483;
	mov.u64 	%rd38740, %rd38551;
	@%p484 bra 	$L__BB34_1843;
$L__BB34_1845:
	setp.eq.s64 	%p485, %rd1952, 0;
	mov.b64 	%rd38744, -3750763034362895579;
	mov.b64 	%rd38745, 0;
	@%p485 bra 	$L__BB34_1848;
	mov.b64 	%rd38744, -3750763034362895579;
	mov.b64 	%rd38742, 0;
$L__BB34_1847:
	shl.b64 	%rd12290, %rd38742, 3;
	add.s64 	%rd12291, %rd38578, %rd12290;
	ld.u64 	%rd12292, [%rd12291];
	and.b64  	%rd12293, %rd12292, 255;
	xor.b64  	%rd12294, %rd12293, %rd38744;
	mul.lo.s64 	%rd12295, %rd12294, 1099511628211;
	shr.u64 	%rd12296, %rd12292, 8;
	and.b64  	%rd12297, %rd12296, 255;
	xor.b64  	%rd12298, %rd12297, %rd12295;
	mul.lo.s64 	%rd12299, %rd12298, 1099511628211;
	shr.u64 	%rd12300, %rd12292, 16;
	and.b64  	%rd12301, %rd12300, 255;
	xor.b64  	%rd12302, %rd12301, %rd12299;
	mul.lo.s64 	%rd12303, %rd12302, 1099511628211;
	shr.u64 	%rd12304, %rd12292, 24;
	and.b64  	%rd12305, %rd12304, 255;
	xor.b64  	%rd12306, %rd12305, %rd12303;
	mul.lo.s64 	%rd12307, %rd12306, 1099511628211;
	shr.u64 	%rd12308, %rd12292, 32;
	and.b64  	%rd12309, %rd12308, 255;
	xor.b64  	%rd12310, %rd12309, %rd12307;
	mul.lo.s64 	%rd12311, %rd12310, 1099511628211;
	shr.u64 	%rd12312, %rd12292, 40;
	and.b64  	%rd12313, %rd12312, 255;
	xor.b64  	%rd12314, %rd12313, %rd12311;
	mul.lo.s64 	%rd12315, %rd12314, 1099511628211;
	shr.u64 	%rd12316, %rd12292, 48;
	and.b64  	%rd12317, %rd12316, 255;
	xor.b64  	%rd12318, %rd12317, %rd12315;
	mul.lo.s64 	%rd12319, %rd12318, 1099511628211;
	shr.u64 	%rd12320, %rd12292, 56;
	xor.b64  	%rd12321, %rd12320, %rd12319;
	mul.lo.s64 	%rd12322, %rd12321, 1099511628211;
	ld.u64 	%rd12323, [%rd12291+8];
	and.b64  	%rd12324, %rd12323, 255;
	xor.b64  	%rd12325, %rd12324, %rd12322;
	mul.lo.s64 	%rd12326, %rd12325, 1099511628211;
	shr.u64 	%rd12327, %rd12323, 8;
	and.b64  	%rd12328, %rd12327, 255;
	xor.b64  	%rd12329, %rd12328, %rd12326;
	mul.lo.s64 	%rd12330, %rd12329, 1099511628211;
	shr.u64 	%rd12331, %rd12323, 16;
	and.b64  	%rd12332, %rd12331, 255;
	xor.b64  	%rd12333, %rd12332, %rd12330;
	mul.lo.s64 	%rd12334, %rd12333, 1099511628211;
	shr.u64 	%rd12335, %rd12323, 24;
	and.b64  	%rd12336, %rd12335, 255;
	xor.b64  	%rd12337, %rd12336, %rd12334;
	mul.lo.s64 	%rd12338, %rd12337, 1099511628211;
	shr.u64 	%rd12339, %rd12323, 32;
	and.b64  	%rd12340, %rd12339, 255;
	xor.b64  	%rd12341, %rd12340, %rd12338;
	mul.lo.s64 	%rd12342, %rd12341, 1099511628211;
	shr.u64 	%rd12343, %rd12323, 40;
	and.b64  	%rd12344, %rd12343, 255;
	xor.b64  	%rd12345, %rd12344, %rd12342;
	mul.lo.s64 	%rd12346, %rd12345, 1099511628211;
	shr.u64 	%rd12347, %rd12323, 48;
	and.b64  	%rd12348, %rd12347, 255;
	xor.b64  	%rd12349, %rd12348, %rd12346;
	mul.lo.s64 	%rd12350, %rd12349, 1099511628211;
	shr.u64 	%rd12351, %rd12323, 56;
	xor.b64  	%rd12352, %rd12351, %rd12350;
	mul.lo.s64 	%rd38744, %rd12352, 1099511628211;
	add.s64 	%rd38742, %rd38742, 2;
	and.b64  	%rd38745, %rd4130, -2;
	setp.ne.s64 	%p486, %rd38742, %rd38745;
	@%p486 bra 	$L__BB34_1847;
$L__BB34_1848:
	setp.eq.s64 	%p487, %rd2403, 0;
	@%p487 bra 	$L__BB34_1850;
	shl.b64 	%rd12353, %rd38745, 3;
	add.s64 	%rd12354, %rd38578, %rd12353;
	ld.u64 	%rd12355, [%rd12354];
	and.b64  	%rd12356, %rd12355, 255;
	xor.b64  	%rd12357, %rd12356, %rd38744;
	mul.lo.s64 	%rd12358, %rd12357, 1099511628211;
	shr.u64 	%rd12359, %rd12355, 8;
	and.b64  	%rd12360, %rd12359, 255;
	xor.b64  	%rd12361, %rd12360, %rd12358;
	mul.lo.s64 	%rd12362, %rd12361, 1099511628211;
	shr.u64 	%rd12363, %rd12355, 16;
	and.b64  	%rd12364, %rd12363, 255;
	xor.b64  	%rd12365, %rd12364, %rd12362;
	mul.lo.s64 	%rd12366, %rd12365, 1099511628211;
	shr.u64 	%rd12367, %rd12355, 24;
	and.b64  	%rd12368, %rd12367, 255;
	xor.b64  	%rd12369, %rd12368, %rd12366;
	mul.lo.s64 	%rd12370, %rd12369, 1099511628211;
	shr.u64 	%rd12371, %rd12355, 32;
	and.b64  	%rd12372, %rd12371, 255;
	xor.b64  	%rd12373, %rd12372, %rd12370;
	mul.lo.s64 	%rd12374, %rd12373, 1099511628211;
	shr.u64 	%rd12375, %rd12355, 40;
	and.b64  	%rd12376, %rd12375, 255;
	xor.b64  	%rd12377, %rd12376, %rd12374;
	mul.lo.s64 	%rd12378, %rd12377, 1099511628211;
	shr.u64 	%rd12379, %rd12355, 48;
	and.b64  	%rd12380, %rd12379, 255;
	xor.b64  	%rd12381, %rd12380, %rd12378;
	mul.lo.s64 	%rd12382, %rd12381, 1099511628211;
	shr.u64 	%rd12383, %rd12355, 56;
	xor.b64  	%rd12384, %rd12383, %rd12382;
	mul.lo.s64 	%rd38744, %rd12384, 1099511628211;
$L__BB34_1850:
	setp.eq.s64 	%p488, %rd1952, 0;
	mov.b64 	%rd38750, -3750763034362895579;
	mov.b64 	%rd38751, 0;
	@%p488 bra 	$L__BB34_1853;
	mov.b64 	%rd38750, -3750763034362895579;
	mov.b64 	%rd38748, 0;
$L__BB34_1852:
	shl.b64 	%rd12390, %rd38748, 3;
	add.s64 	%rd12391, %rd38390, %rd12390;
	ld.u64 	%rd12392, [%rd12391];
	and.b64  	%rd12393, %rd12392, 255;
	xor.b64  	%rd12394, %rd12393, %rd38750;
	mul.lo.s64 	%rd12395, %rd12394, 1099511628211;
	shr.u64 	%rd12396, %rd12392, 8;
	and.b64  	%rd12397, %rd12396, 255;
	xor.b64  	%rd12398, %rd12397, %rd12395;
	mul.lo.s64 	%rd12399, %rd12398, 1099511628211;
	shr.u64 	%rd12400, %rd12392, 16;
	and.b64  	%rd12401, %rd12400, 255;
	xor.b64  	%rd12402, %rd12401, %rd12399;
	mul.lo.s64 	%rd12403, %rd12402, 1099511628211;
	shr.u64 	%rd12404, %rd12392, 24;
	and.b64  	%rd12405, %rd12404, 255;
	xor.b64  	%rd12406, %rd12405, %rd12403;
	mul.lo.s64 	%rd12407, %rd12406, 1099511628211;
	shr.u64 	%rd12408, %rd12392, 32;
	and.b64  	%rd12409, %rd12408, 255;
	xor.b64  	%rd12410, %rd12409, %rd12407;
	mul.lo.s64 	%rd12411, %rd12410, 1099511628211;
	shr.u64 	%rd12412, %rd12392, 40;
	and.b64  	%rd12413, %rd12412, 255;
	xor.b64  	%rd12414, %rd12413, %rd12411;
	mul.lo.s64 	%rd12415, %rd12414, 1099511628211;
	shr.u64 	%rd12416, %rd12392, 48;
	and.b64  	%rd12417, %rd12416, 255;
	xor.b64  	%rd12418, %rd12417, %rd12415;
	mul.lo.s64 	%rd12419, %rd12418, 1099511628211;
	shr.u64 	%rd12420, %rd12392, 56;
	xor.b64  	%rd12421, %rd12420, %rd12419;
	mul.lo.s64 	%rd12422, %rd12421, 1099511628211;
	ld.u64 	%rd12423, [%rd12391+8];
	and.b64  	%rd12424, %rd12423, 255;
	xor.b64  	%rd12425, %rd12424, %rd12422;
	mul.lo.s64 	%rd12426, %rd12425, 1099511628211;
	shr.u64 	%rd12427, %rd12423, 8;
	and.b64  	%rd12428, %rd12427, 255;
	xor.b64  	%rd12429, %rd12428, %rd12426;
	mul.lo.s64 	%rd12430, %rd12429, 1099511628211;
	shr.u64 	%rd12431, %rd12423, 16;
	and.b64  	%rd12432, %rd12431, 255;
	xor.b64  	%rd12433, %rd12432, %rd12430;
	mul.lo.s64 	%rd12434, %rd12433, 1099511628211;
	shr.u64 	%rd12435, %rd12423, 24;
	and.b64  	%rd12436, %rd12435, 255;
	xor.b64  	%rd12437, %rd12436, %rd12434;
	mul.lo.s64 	%rd12438, %rd12437, 1099511628211;
	shr.u64 	%rd12439, %rd12423, 32;
	and.b64  	%rd12440, %rd12439, 255;
	xor.b64  	%rd12441, %rd12440, %rd12438;
	mul.lo.s64 	%rd12442, %rd12441, 1099511628211;
	shr.u64 	%rd12443, %rd12423, 40;
	and.b64  	%rd12444, %rd12443, 255;
	xor.b64  	%rd12445, %rd12444, %rd12442;
	mul.lo.s64 	%rd12446, %rd12445, 1099511628211;
	shr.u64 	%rd12447, %rd12423, 48;
	and.b64  	%rd12448, %rd12447, 255;
	xor.b64  	%rd12449, %rd12448, %rd12446;
	mul.lo.s64 	%rd12450, %rd12449, 1099511628211;
	shr.u64 	%rd12451, %rd12423, 56;
	xor.b64  	%rd12452, %rd12451, %rd12450;
	mul.lo.s64 	%rd38750, %rd12452, 1099511628211;
	add.s64 	%rd38748, %rd38748, 2;
	and.b64  	%rd38751, %rd4130, -2;
	setp.ne.s64 	%p489, %rd38748, %rd38751;
	@%p489 bra 	$L__BB34_1852;
$L__BB34_1853:
	setp.eq.s64 	%p490, %rd2403, 0;
	@%p490 bra 	$L__BB34_1855;
	shl.b64 	%rd12453, %rd38751, 3;
	add.s64 	%rd12454, %rd38390, %rd12453;
	ld.u64 	%rd12455, [%rd12454];
	and.b64  	%rd12456, %rd12455, 255;
	xor.b64  	%rd12457, %rd12456, %rd38750;
	mul.lo.s64 	%rd12458, %rd12457, 1099511628211;
	shr.u64 	%rd12459, %rd12455, 8;
	and.b64  	%rd12460, %rd12459, 255;
	xor.b64  	%rd12461, %rd12460, %rd12458;
	mul.lo.s64 	%rd12462, %rd12461, 1099511628211;
	shr.u64 	%rd12463, %rd12455, 16;
	and.b64  	%rd12464, %rd12463, 255;
	xor.b64  	%rd12465, %rd12464, %rd12462;
	mul.lo.s64 	%rd12466, %rd12465, 1099511628211;
	shr.u64 	%rd12467, %rd12455, 24;
	and.b64  	%rd12468, %rd12467, 255;
	xor.b64  	%rd12469, %rd12468, %rd12466;
	mul.lo.s64 	%rd12470, %rd12469, 1099511628211;
	shr.u64 	%rd12471, %rd12455, 32;
	and.b64  	%rd12472, %rd12471, 255;
	xor.b64  	%rd12473, %rd12472, %rd12470;
	mul.lo.s64 	%rd12474, %rd12473, 1099511628211;
	shr.u64 	%rd12475, %rd12455, 40;
	and.b64  	%rd12476, %rd12475, 255;
	xor.b64  	%rd12477, %rd12476, %rd12474;
	mul.lo.s64 	%rd12478, %rd12477, 1099511628211;
	shr.u64 	%rd12479, %rd12455, 48;
	and.b64  	%rd12480, %rd12479, 255;
	xor.b64  	%rd12481, %rd12480, %rd12478;
	mul.lo.s64 	%rd12482, %rd12481, 1099511628211;
	shr.u64 	%rd12483, %rd12455, 56;
	xor.b64  	%rd12484, %rd12483, %rd12482;
	mul.lo.s64 	%rd38750, %rd12484, 1099511628211;
$L__BB34_1855:
	setp.eq.s64 	%p491, %rd38744, %rd38750;
	@%p491 bra 	$L__BB34_1868;
	setp.eq.s64 	%p492, %rd1952, 0;
	mov.b64 	%rd38756, -3750763034362895579;
	mov.b64 	%rd38757, 0;
	@%p492 bra 	$L__BB34_1859;
	mov.b64 	%rd38756, -3750763034362895579;
	mov.b64 	%rd38754, 0;
	and.b64  	%rd38757, %rd4130, -2;
$L__BB34_1858:
	shl.b64 	%rd12490, %rd38754, 3;
	add.s64 	%rd12491, %rd38578, %rd12490;
	ld.u64 	%rd12492, [%rd12491];
	and.b64  	%rd12493, %rd12492, 255;
	xor.b64  	%rd12494, %rd12493, %rd38756;
	mul.lo.s64 	%rd12495, %rd12494, 1099511628211;
	shr.u64 	%rd12496, %rd12492, 8;
	and.b64  	%rd12497, %rd12496, 255;
	xor.b64  	%rd12498, %rd12497, %rd12495;
	mul.lo.s64 	%rd12499, %rd12498, 1099511628211;
	shr.u64 	%rd12500, %rd12492, 16;
	and.b64  	%rd12501, %rd12500, 255;
	xor.b64  	%rd12502, %rd12501, %rd12499;
	mul.lo.s64 	%rd12503, %rd12502, 1099511628211;
	shr.u64 	%rd12504, %rd12492, 24;
	and.b64  	%rd12505, %rd12504, 255;
	xor.b64  	%rd12506, %rd12505, %rd12503;
	mul.lo.s64 	%rd12507, %rd12506, 1099511628211;
	shr.u64 	%rd12508, %rd12492, 32;
	and.b64  	%rd12509, %rd12508, 255;
	xor.b64  	%rd12510, %rd12509, %rd12507;
	mul.lo.s64 	%rd12511, %rd12510, 1099511628211;
	shr.u64 	%rd12512, %rd12492, 40;
	and.b64  	%rd12513, %rd12512, 255;
	xor.b64  	%rd12514, %rd12513, %rd12511;
	mul.lo.s64 	%rd12515, %rd12514, 1099511628211;
	shr.u64 	%rd12516, %rd12492, 48;
	and.b64  	%rd12517, %rd12516, 255;
	xor.b64  	%rd12518, %rd12517, %rd12515;
	mul.lo.s64 	%rd12519, %rd12518, 1099511628211;
	shr.u64 	%rd12520, %rd12492, 56;
	xor.b64  	%rd12521, %rd12520, %rd12519;
	mul.lo.s64 	%rd12522, %rd12521, 1099511628211;
	ld.u64 	%rd12523, [%rd12491+8];
	and.b64  	%rd12524, %rd12523, 255;
	xor.b64  	%rd12525, %rd12524, %rd12522;
	mul.lo.s64 	%rd12526, %rd12525, 1099511628211;
	shr.u64 	%rd12527, %rd12523, 8;
	and.b64  	%rd12528, %rd12527, 255;
	xor.b64  	%rd12529, %rd12528, %rd12526;
	mul.lo.s64 	%rd12530, %rd12529, 1099511628211;
	shr.u64 	%rd12531, %rd12523, 16;
	and.b64  	%rd12532, %rd12531, 255;
	xor.b64  	%rd12533, %rd12532, %rd12530;
	mul.lo.s64 	%rd12534, %rd12533, 1099511628211;
	shr.u64 	%rd12535, %rd12523, 24;
	and.b64  	%rd12536, %rd12535, 255;
	xor.b64  	%rd12537, %rd12536, %rd12534;
	mul.lo.s64 	%rd12538, %rd12537, 1099511628211;
	shr.u64 	%rd12539, %rd12523, 32;
	and.b64  	%rd12540, %rd12539, 255;
	xor.b64  	%rd12541, %rd12540, %rd12538;
	mul.lo.s64 	%rd12542, %rd12541, 1099511628211;
	shr.u64 	%rd12543, %rd12523, 40;
	and.b64  	%rd12544, %rd12543, 255;
	xor.b64  	%rd12545, %rd12544, %rd12542;
	mul.lo.s64 	%rd12546, %rd12545, 1099511628211;
	shr.u64 	%rd12547, %rd12523, 48;
	and.b64  	%rd12548, %rd12547, 255;
	xor.b64  	%rd12549, %rd12548, %rd12546;
	mul.lo.s64 	%rd12550, %rd12549, 1099511628211;
	shr.u64 	%rd12551, %rd12523, 56;
	xor.b64  	%rd12552, %rd12551, %rd12550;
	mul.lo.s64 	%rd38756, %rd12552, 1099511628211;
	add.s64 	%rd38754, %rd38754, 2;
	setp.ne.s64 	%p493, %rd38754, %rd38757;
	@%p493 bra 	$L__BB34_1858;
$L__BB34_1859:
	setp.eq.s64 	%p494, %rd2403, 0;
	@%p494 bra 	$L__BB34_1861;
	shl.b64 	%rd12553, %rd38757, 3;
	add.s64 	%rd12554, %rd38578, %rd12553;
	ld.u64 	%rd12555, [%rd12554];
	and.b64  	%rd12556, %rd12555, 255;
	xor.b64  	%rd12557, %rd12556, %rd38756;
	mul.lo.s64 	%rd12558, %rd12557, 1099511628211;
	shr.u64 	%rd12559, %rd12555, 8;
	and.b64  	%rd12560, %rd12559, 255;
	xor.b64  	%rd12561, %rd12560, %rd12558;
	mul.lo.s64 	%rd12562, %rd12561, 1099511628211;
	shr.u64 	%rd12563, %rd12555, 16;
	and.b64  	%rd12564, %rd12563, 255;
	xor.b64  	%rd12565, %rd12564, %rd12562;
	mul.lo.s64 	%rd12566, %rd12565, 1099511628211;
	shr.u64 	%rd12567, %rd12555, 24;
	and.b64  	%rd12568, %rd12567, 255;
	xor.b64  	%rd12569, %rd12568, %rd12566;
	mul.lo.s64 	%rd12570, %rd12569, 1099511628211;
	shr.u64 	%rd12571, %rd12555, 32;
	and.b64  	%rd12572, %rd12571, 255;
	xor.b64  	%rd12573, %rd12572, %rd12570;
	mul.lo.s64 	%rd12574, %rd12573, 1099511628211;
	shr.u64 	%rd12575, %rd12555, 40;
	and.b64  	%rd12576, %rd12575, 255;
	xor.b64  	%rd12577, %rd12576, %rd12574;
	mul.lo.s64 	%rd12578, %rd12577, 1099511628211;
	shr.u64 	%rd12579, %rd12555, 48;
	and.b64  	%rd12580, %rd12579, 255;
	xor.b64  	%rd12581, %rd12580, %rd12578;
	mul.lo.s64 	%rd12582, %rd12581, 1099511628211;
	shr.u64 	%rd12583, %rd12555, 56;
	xor.b64  	%rd12584, %rd12583, %rd12582;
	mul.lo.s64 	%rd38756, %rd12584, 1099511628211;
$L__BB34_1861:
	setp.eq.s64 	%p495, %rd1952, 0;
	mov.b64 	%rd38762, -3750763034362895579;
	mov.b64 	%rd38763, 0;
	@%p495 bra 	$L__BB34_1864;
	mov.b64 	%rd38762, -3750763034362895579;
	mov.b64 	%rd38760, 0;
$L__BB34_1863:
	shl.b64 	%rd12590, %rd38760, 3;
	add.s64 	%rd12591, %rd38390, %rd12590;
	ld.u64 	%rd12592, [%rd12591];
	and.b64  	%rd12593, %rd12592, 255;
	xor.b64  	%rd12594, %rd12593, %rd38762;
	mul.lo.s64 	%rd12595, %rd12594, 1099511628211;
	shr.u64 	%rd12596, %rd12592, 8;
	and.b64  	%rd12597, %rd12596, 255;
	xor.b64  	%rd12598, %rd12597, %rd12595;
	mul.lo.s64 	%rd12599, %rd12598, 1099511628211;
	shr.u64 	%rd12600, %rd12592, 16;
	and.b64  	%rd12601, %rd12600, 255;
	xor.b64  	%rd12602, %rd12601, %rd12599;
	mul.lo.s64 	%rd12603, %rd12602, 1099511628211;
	shr.u64 	%rd12604, %rd12592, 24;
	and.b64  	%rd12605, %rd12604, 255;
	xor.b64  	%rd12606, %rd12605, %rd12603;
	mul.lo.s64 	%rd12607, %rd12606, 1099511628211;
	shr.u64 	%rd12608, %rd12592, 32;
	and.b64  	%rd12609, %rd12608, 255;
	xor.b64  	%rd12610, %rd12609, %rd12607;
	mul.lo.s64 	%rd12611, %rd12610, 1099511628211;
	shr.u64 	%rd12612, %rd12592, 40;
	and.b64  	%rd12613, %rd12612, 255;
	xor.b64  	%rd12614, %rd12613, %rd12611;
	mul.lo.s64 	%rd12615, %rd12614, 1099511628211;
	shr.u64 	%rd12616, %rd12592, 48;
	and.b64  	%rd12617, %rd12616, 255;
	xor.b64  	%rd12618, %rd12617, %rd12615;
	mul.lo.s64 	%rd12619, %rd12618, 1099511628211;
	shr.u64 	%rd12620, %rd12592, 56;
	xor.b64  	%rd12621, %rd12620, %rd12619;
	mul.lo.s64 	%rd12622, %rd12621, 1099511628211;
	ld.u64 	%rd12623, [%rd12591+8];
	and.b64  	%rd12624, %rd12623, 255;
	xor.b64  	%rd12625, %rd12624, %rd12622;
	mul.lo.s64 	%rd12626, %rd12625, 1099511628211;
	shr.u64 	%rd12627, %rd12623, 8;
	and.b64  	%rd12628, %rd12627, 255;
	xor.b64  	%rd12629, %rd12628, %rd12626;
	mul.lo.s64 	%rd12630, %rd12629, 1099511628211;
	shr.u64 	%rd12631, %rd12623, 16;
	and.b64  	%rd12632, %rd12631, 255;
	xor.b64  	%rd12633, %rd12632, %rd12630;
	mul.lo.s64 	%rd12634, %rd12633, 1099511628211;
	shr.u64 	%rd12635, %rd12623, 24;
	and.b64  	%rd12636, %rd12635, 255;
	xor.b64  	%rd12637, %rd12636, %rd12634;
	mul.lo.s64 	%rd12638, %rd12637, 1099511628211;
	shr.u64 	%rd12639, %rd12623, 32;
	and.b64  	%rd12640, %rd12639, 255;
	xor.b64  	%rd12641, %rd12640, %rd12638;
	mul.lo.s64 	%rd12642, %rd12641, 1099511628211;
	shr.u64 	%rd12643, %rd12623, 40;
	and.b64  	%rd12644, %rd12643, 255;
	xor.b64  	%rd12645, %rd12644, %rd12642;
	mul.lo.s64 	%rd12646, %rd12645, 1099511628211;
	shr.u64 	%rd12647, %rd12623, 48;
	and.b64  	%rd12648, %rd12647, 255;
	xor.b64  	%rd12649, %rd12648, %rd12646;
	mul.lo.s64 	%rd12650, %rd12649, 1099511628211;
	shr.u64 	%rd12651, %rd12623, 56;
	xor.b64  	%rd12652, %rd12651, %rd12650;
	mul.lo.s64 	%rd38762, %rd12652, 1099511628211;
	add.s64 	%rd38760, %rd38760, 2;
	and.b64  	%rd38763, %rd4130, -2;
	setp.ne.s64 	%p496, %rd38760, %rd38763;
	@%p496 bra 	$L__BB34_1863;
$L__BB34_1864:
	setp.eq.s64 	%p497, %rd2403, 0;
	@%p497 bra 	$L__BB34_1866;
	shl.b64 	%rd12653, %rd38763, 3;
	add.s64 	%rd12654, %rd38390, %rd12653;
	ld.u64 	%rd12655, [%rd12654];
	and.b64  	%rd12656, %rd12655, 255;
	xor.b64  	%rd12657, %rd12656, %rd38762;
	mul.lo.s64 	%rd12658, %rd12657, 1099511628211;
	shr.u64 	%rd12659, %rd12655, 8;
	and.b64  	%rd12660, %rd12659, 255;
	xor.b64  	%rd12661, %rd12660, %rd12658;
	mul.lo.s64 	%rd12662, %rd12661, 1099511628211;
	shr.u64 	%rd12663, %rd12655, 16;
	and.b64  	%rd12664, %rd12663, 255;
	xor.b64  	%rd12665, %rd12664, %rd12662;
	mul.lo.s64 	%rd12666, %rd12665, 1099511628211;
	shr.u64 	%rd12667, %rd12655, 24;
	and.b64  	%rd12668, %rd12667, 255;
	xor.b64  	%rd12669, %rd12668, %rd12666;
	mul.lo.s64 	%rd12670, %rd12669, 1099511628211;
	shr.u64 	%rd12671, %rd12655, 32;
	and.b64  	%rd12672, %rd12671, 255;
	xor.b64  	%rd12673, %rd12672, %rd12670;
	mul.lo.s64 	%rd12674, %rd12673, 1099511628211;
	shr.u64 	%rd12675, %rd12655, 40;
	and.b64  	%rd12676, %rd12675, 255;
	xor.b64  	%rd12677, %rd12676, %rd12674;
	mul.lo.s64 	%rd12678, %rd12677, 1099511628211;
	shr.u64 	%rd12679, %rd12655, 48;
	and.b64  	%rd12680, %rd12679, 255;
	xor.b64  	%rd12681, %rd12680, %rd12678;
	mul.lo.s64 	%rd12682, %rd12681, 1099511628211;
	shr.u64 	%rd12683, %rd12655, 56;
	xor.b64  	%rd12684, %rd12683, %rd12682;
	mul.lo.s64 	%rd38762, %rd12684, 1099511628211;
$L__BB34_1866:
	setp.lt.u64 	%p498, %rd38756, %rd38762;
	mov.u64 	%rd38767, %rd38578;
	@%p498 bra 	$L__BB34_1867;
	bra.uni 	$L__BB34_1872;
$L__BB34_1867:
	mov.u64 	%rd38767, %rd38390;
	mov.u64 	%rd38390, %rd38578;
	bra.uni 	$L__BB34_1872;
$L__BB34_1868:
	setp.eq.s32 	%p499, %r120, 0;
	mov.u64 	%rd38767, %rd38578;
	@%p499 bra 	$L__BB34_1872;
	mov.b64 	%rd38766, 0;
$L__BB34_1870:
	shl.b64 	%rd12686, %rd38766, 3;
	add.s64 	%rd12687, %rd38578, %rd12686;
	ld.u64 	%rd3089, [%rd12687];
	add.s64 	%rd12688, %rd38390, %rd12686;
	ld.u64 	%rd3090, [%rd12688];
	setp.lt.u64 	%p500, %rd3089, %rd3090;
	@%p500 bra 	$L__BB34_1867;
	setp.le.u64 	%p501, %rd3089, %rd3090;
	add.s64 	%rd38766, %rd38766, 1;
	setp.lt.u64 	%p502, %rd38766, %rd1951;
	and.pred  	%p503, %p501, %p502;
	mov.u64 	%rd38767, %rd38578;
	@%p503 bra 	$L__BB34_1870;
$L__BB34_1872:
	setp.eq.s64 	%p504, %rd1952, 0;
	mov.b64 	%rd38771, -3750763034362895579;
	mov.b64 	%rd38772, 0;
	@%p504 bra 	$L__BB34_1875;
	mov.b64 	%rd38771, -3750763034362895579;
	mov.b64 	%rd38769, 0;
$L__BB34_1874:
	shl.b64 	%rd12695, %rd38769, 3;
	add.s64 	%rd12696, %rd38605, %rd12695;
	ld.u64 	%rd12697, [%rd12696];
	and.b64  	%rd12698, %rd12697, 255;
	xor.b64  	%rd12699, %rd12698, %rd38771;
	mul.lo.s64 	%rd12700, %rd12699, 1099511628211;
	shr.u64 	%rd12701, %rd12697, 8;
	and.b64  	%rd12702, %rd12701, 255;
	xor.b64  	%rd12703, %rd12702, %rd12700;
	mul.lo.s64 	%rd12704, %rd12703, 1099511628211;
	shr.u64 	%rd12705, %rd12697, 16;
	and.b64  	%rd12706, %rd12705, 255;
	xor.b64  	%rd12707, %rd12706, %rd12704;
	mul.lo.s64 	%rd12708, %rd12707, 1099511628211;
	shr.u64 	%rd12709, %rd12697, 24;
	and.b64  	%rd12710, %rd12709, 255;
	xor.b64  	%rd12711, %rd12710, %rd12708;
	mul.lo.s64 	%rd12712, %rd12711, 1099511628211;
	shr.u64 	%rd12713, %rd12697, 32;
	and.b64  	%rd12714, %rd12713, 255;
	xor.b64  	%rd12715, %rd12714, %rd12712;
	mul.lo.s64 	%rd12716, %rd12715, 1099511628211;
	shr.u64 	%rd12717, %rd12697, 40;
	and.b64  	%rd12718, %rd12717, 255;
	xor.b64  	%rd12719, %rd12718, %rd12716;
	mul.lo.s64 	%rd12720, %rd12719, 1099511628211;
	shr.u64 	%rd12721, %rd12697, 48;
	and.b64  	%rd12722, %rd12721, 255;
	xor.b64  	%rd12723, %rd12722, %rd12720;
	mul.lo.s64 	%rd12724, %rd12723, 1099511628211;
	shr.u64 	%rd12725, %rd12697, 56;
	xor.b64  	%rd12726, %rd12725, %rd12724;
	mul.lo.s64 	%rd12727, %rd12726, 1099511628211;
	ld.u64 	%rd12728, [%rd12696+8];
	and.b64  	%rd12729, %rd12728, 255;
	xor.b64  	%rd12730, %rd12729, %rd12727;
	mul.lo.s64 	%rd12731, %rd12730, 1099511628211;
	shr.u64 	%rd12732, %rd12728, 8;
	and.b64  	%rd12733, %rd12732, 255;
	xor.b64  	%rd12734, %rd12733, %rd12731;
	mul.lo.s64 	%rd12735, %rd12734, 1099511628211;
	shr.u64 	%rd12736, %rd12728, 16;
	and.b64  	%rd12737, %rd12736, 255;
	xor.b64  	%rd12738, %rd12737, %rd12735;
	mul.lo.s64 	%rd12739, %rd12738, 1099511628211;
	shr.u64 	%rd12740, %rd12728, 24;
	and.b64  	%rd12741, %rd12740, 255;
	xor.b64  	%rd12742, %rd12741, %rd12739;
	mul.lo.s64 	%rd12743, %rd12742, 1099511628211;
	shr.u64 	%rd12744, %rd12728, 32;
	and.b64  	%rd12745, %rd12744, 255;
	xor.b64  	%rd12746, %rd12745, %rd12743;
	mul.lo.s64 	%rd12747, %rd12746, 1099511628211;
	shr.u64 	%rd12748, %rd12728, 40;
	and.b64  	%rd12749, %rd12748, 255;
	xor.b64  	%rd12750, %rd12749, %rd12747;
	mul.lo.s64 	%rd12751, %rd12750, 1099511628211;
	shr.u64 	%rd12752, %rd12728, 48;
	and.b64  	%rd12753, %rd12752, 255;
	xor.b64  	%rd12754, %rd12753, %rd12751;
	mul.lo.s64 	%rd12755, %rd12754, 1099511628211;
	shr.u64 	%rd12756, %rd12728, 56;
	xor.b64  	%rd12757, %rd12756, %rd12755;
	mul.lo.s64 	%rd38771, %rd12757, 1099511628211;
	add.s64 	%rd38769, %rd38769, 2;
	and.b64  	%rd38772, %rd4130, -2;
	setp.ne.s64 	%p505, %rd38769, %rd38772;
	@%p505 bra 	$L__BB34_1874;
$L__BB34_1875:
	setp.eq.s64 	%p506, %rd2403, 0;
	@%p506 bra 	$L__BB34_1877;
	shl.b64 	%rd12758, %rd38772, 3;
	add.s64 	%rd12759, %rd38605, %rd12758;
	ld.u64 	%rd12760, [%rd12759];
	and.b64  	%rd12761, %rd12760, 255;
	xor.b64  	%rd12762, %rd12761, %rd38771;
	mul.lo.s64 	%rd12763, %rd12762, 1099511628211;
	shr.u64 	%rd12764, %rd12760, 8;
	and.b64  	%rd12765, %rd12764, 255;
	xor.b64  	%rd12766, %rd12765, %rd12763;
	mul.lo.s64 	%rd12767, %rd12766, 1099511628211;
	shr.u64 	%rd12768, %rd12760, 16;
	and.b64  	%rd12769, %rd12768, 255;
	xor.b64  	%rd12770, %rd12769, %rd12767;
	mul.lo.s64 	%rd12771, %rd12770, 1099511628211;
	shr.u64 	%rd12772, %rd12760, 24;
	and.b64  	%rd12773, %rd12772, 255;
	xor.b64  	%rd12774, %rd12773, %rd12771;
	mul.lo.s64 	%rd12775, %rd12774, 1099511628211;
	shr.u64 	%rd12776, %rd12760, 32;
	and.b64  	%rd12777, %rd12776, 255;
	xor.b64  	%rd12778, %rd12777, %rd12775;
	mul.lo.s64 	%rd12779, %rd12778, 1099511628211;
	shr.u64 	%rd12780, %rd12760, 40;
	and.b64  	%rd12781, %rd12780, 255;
	xor.b64  	%rd12782, %rd12781, %rd12779;
	mul.lo.s64 	%rd12783, %rd12782, 1099511628211;
	shr.u64 	%rd12784, %rd12760, 48;
	and.b64  	%rd12785, %rd12784, 255;
	xor.b64  	%rd12786, %rd12785, %rd12783;
	mul.lo.s64 	%rd12787, %rd12786, 1099511628211;
	shr.u64 	%rd12788, %rd12760, 56;
	xor.b64  	%rd12789, %rd12788, %rd12787;
	mul.lo.s64 	%rd38771, %rd12789, 1099511628211;
$L__BB34_1877:
	setp.eq.s64 	%p507, %rd1952, 0;
	mov.b64 	%rd38777, -3750763034362895579;
	mov.b64 	%rd38778, 0;
	@%p507 bra 	$L__BB34_1880;
	mov.b64 	%rd38777, -3750763034362895579;
	mov.b64 	%rd38775, 0;
$L__BB34_1879:
	shl.b64 	%rd12795, %rd38775, 3;
	add.s64 	%rd12796, %rd38686, %rd12795;
	ld.u64 	%rd12797, [%rd12796];
	and.b64  	%rd12798, %rd12797, 255;
	xor.b64  	%rd12799, %rd12798, %rd38777;
	mul.lo.s64 	%rd12800, %rd12799, 1099511628211;
	shr.u64 	%rd12801, %rd12797, 8;
	and.b64  	%rd12802, %rd12801, 255;
	xor.b64  	%rd12803, %rd12802, %rd12800;
	mul.lo.s64 	%rd12804, %rd12803, 1099511628211;
	shr.u64 	%rd12805, %rd12797, 16;
	and.b64  	%rd12806, %rd12805, 255;
	xor.b64  	%rd12807, %rd12806, %rd12804;
	mul.lo.s64 	%rd12808, %rd12807, 1099511628211;
	shr.u64 	%rd12809, %rd12797, 24;
	and.b64  	%rd12810, %rd12809, 255;
	xor.b64  	%rd12811, %rd12810, %rd12808;
	mul.lo.s64 	%rd12812, %rd12811, 1099511628211;
	shr.u64 	%rd12813, %rd12797, 32;
	and.b64  	%rd12814, %rd12813, 255;
	xor.b64  	%rd12815, %rd12814, %rd12812;
	mul.lo.s64 	%rd12816, %rd12815, 1099511628211;
	shr.u64 	%rd12817, %rd12797, 40;
	and.b64  	%rd12818, %rd12817, 255;
	xor.b64  	%rd12819, %rd12818, %rd12816;
	mul.lo.s64 	%rd12820, %rd12819, 1099511628211;
	shr.u64 	%rd12821, %rd12797, 48;
	and.b64  	%rd12822, %rd12821, 255;
	xor.b64  	%rd12823, %rd12822, %rd12820;
	mul.lo.s64 	%rd12824, %rd12823, 1099511628211;
	shr.u64 	%rd12825, %rd12797, 56;
	xor.b64  	%rd12826, %rd12825, %rd12824;
	mul.lo.s64 	%rd12827, %rd12826, 1099511628211;
	ld.u64 	%rd12828, [%rd12796+8];
	and.b64  	%rd12829, %rd12828, 255;
	xor.b64  	%rd12830, %rd12829, %rd12827;
	mul.lo.s64 	%rd12831, %rd12830, 1099511628211;
	shr.u64 	%rd12832, %rd12828, 8;
	and.b64  	%rd12833, %rd12832, 255;
	xor.b64  	%rd12834, %rd12833, %rd12831;
	mul.lo.s64 	%rd12835, %rd12834, 1099511628211;
	shr.u64 	%rd12836, %rd12828, 16;
	and.b64  	%rd12837, %rd12836, 255;
	xor.b64  	%rd12838, %rd12837, %rd12835;
	mul.lo.s64 	%rd12839, %rd12838, 1099511628211;
	shr.u64 	%rd12840, %rd12828, 24;
	and.b64  	%rd12841, %rd12840, 255;
	xor.b64  	%rd12842, %rd12841, %rd12839;
	mul.lo.s64 	%rd12843, %rd12842, 1099511628211;
	shr.u64 	%rd12844, %rd12828, 32;
	and.b64  	%rd12845, %rd12844, 255;
	xor.b64  	%rd12846, %rd12845, %rd12843;
	mul.lo.s64 	%rd12847, %rd12846, 1099511628211;
	shr.u64 	%rd12848, %rd12828, 40;
	and.b64  	%rd12849, %rd12848, 255;
	xor.b64  	%rd12850, %rd12849, %rd12847;
	mul.lo.s64 	%rd12851, %rd12850, 1099511628211;
	shr.u64 	%rd12852, %rd12828, 48;
	and.b64  	%rd12853, %rd12852, 255;
	xor.b64  	%rd12854, %rd12853, %rd12851;
	mul.lo.s64 	%rd12855, %rd12854, 1099511628211;
	shr.u64 	%rd12856, %rd12828, 56;
	xor.b64  	%rd12857, %rd12856, %rd12855;
	mul.lo.s64 	%rd38777, %rd12857, 1099511628211;
	add.s64 	%rd38775, %rd38775, 2;
	and.b64  	%rd38778, %rd4130, -2;
	setp.ne.s64 	%p508, %rd38775, %rd38778;
	@%p508 bra 	$L__BB34_1879;
$L__BB34_1880:
	setp.eq.s64 	%p509, %rd2403, 0;
	@%p509 bra 	$L__BB34_1882;
	shl.b64 	%rd12858, %rd38778, 3;
	add.s64 	%rd12859, %rd38686, %rd12858;
	ld.u64 	%rd12860, [%rd12859];
	and.b64  	%rd12861, %rd12860, 255;
	xor.b64  	%rd12862, %rd12861, %rd38777;
	mul.lo.s64 	%rd12863, %rd12862, 1099511628211;
	shr.u64 	%rd12864, %rd12860, 8;
	and.b64  	%rd12865, %rd12864, 255;
	xor.b64  	%rd12866, %rd12865, %rd12863;
	mul.lo.s64 	%rd12867, %rd12866, 1099511628211;
	shr.u64 	%rd12868, %rd12860, 16;
	and.b64  	%rd12869, %rd12868, 255;
	xor.b64  	%rd12870, %rd12869, %rd12867;
	mul.lo.s64 	%rd12871, %rd12870, 1099511628211;
	shr.u64 	%rd12872, %rd12860, 24;
	and.b64  	%rd12873, %rd12872, 255;
	xor.b64  	%rd12874, %rd12873, %rd12871;
	mul.lo.s64 	%rd12875, %rd12874, 1099511628211;
	shr.u64 	%rd12876, %rd12860, 32;
	and.b64  	%rd12877, %rd12876, 255;
	xor.b64  	%rd12878, %rd12877, %rd12875;
	mul.lo.s64 	%rd12879, %rd12878, 1099511628211;
	shr.u64 	%rd12880, %rd12860, 40;
	and.b64  	%rd12881, %rd12880, 255;
	xor.b64  	%rd12882, %rd12881, %rd12879;
	mul.lo.s64 	%rd12883, %rd12882, 1099511628211;
	shr.u64 	%rd12884, %rd12860, 48;
	and.b64  	%rd12885, %rd12884, 255;
	xor.b64  	%rd12886, %rd12885, %rd12883;
	mul.lo.s64 	%rd12887, %rd12886, 1099511628211;
	shr.u64 	%rd12888, %rd12860, 56;
	xor.b64  	%rd12889, %rd12888, %rd12887;
	mul.lo.s64 	%rd38777, %rd12889, 1099511628211;
$L__BB34_1882:
	setp.eq.s64 	%p510, %rd38771, %rd38777;
	@%p510 bra 	$L__BB34_1895;
	setp.eq.s64 	%p511, %rd1952, 0;
	mov.b64 	%rd38783, -3750763034362895579;
	mov.b64 	%rd38784, 0;
	@%p511 bra 	$L__BB34_1886;
	mov.b64 	%rd38783, -3750763034362895579;
	mov.b64 	%rd38781, 0;
	and.b64  	%rd38784, %rd4130, -2;
$L__BB34_1885:
	shl.b64 	%rd12895, %rd38781, 3;
	add.s64 	%rd12896, %rd38605, %rd12895;
	ld.u64 	%rd12897, [%rd12896];
	and.b64  	%rd12898, %rd12897, 255;
	xor.b64  	%rd12899, %rd12898, %rd38783;
	mul.lo.s64 	%rd12900, %rd12899, 1099511628211;
	shr.u64 	%rd12901, %rd12897, 8;
	and.b64  	%rd12902, %rd12901, 255;
	xor.b64  	%rd12903, %rd12902, %rd12900;
	mul.lo.s64 	%rd12904, %rd12903, 1099511628211;
	shr.u64 	%rd12905, %rd12897, 16;
	and.b64  	%rd12906, %rd12905, 255;
	xor.b64  	%rd12907, %rd12906, %rd12904;
	mul.lo.s64 	%rd12908, %rd12907, 1099511628211;
	shr.u64 	%rd12909, %rd12897, 24;
	and.b64  	%rd12910, %rd12909, 255;
	xor.b64  	%rd12911, %rd12910, %rd12908;
	mul.lo.s64 	%rd12912, %rd12911, 1099511628211;
	shr.u64 	%rd12913, %rd12897, 32;
	and.b64  	%rd12914, %rd12913, 255;
	xor.b64  	%rd12915, %rd12914, %rd12912;
	mul.lo.s64 	%rd12916, %rd12915, 1099511628211;
	shr.u64 	%rd12917, %rd12897, 40;
	and.b64  	%rd12918, %rd12917, 255;
	xor.b64  	%rd12919, %rd12918, %rd12916;
	mul.lo.s64 	%rd12920, %rd12919, 1099511628211;
	shr.u64 	%rd12921, %rd12897, 48;
	and.b64  	%rd12922, %rd12921, 255;
	xor.b64  	%rd12923, %rd12922, %rd12920;
	mul.lo.s64 	%rd12924, %rd12923, 1099511628211;
	shr.u64 	%rd12925, %rd12897, 56;
	xor.b64  	%rd12926, %rd12925, %rd12924;
	mul.lo.s64 	%rd12927, %rd12926, 1099511628211;
	ld.u64 	%rd12928, [%rd12896+8];
	and.b64  	%rd12929, %rd12928, 255;
	xor.b64  	%rd12930, %rd12929, %rd12927;
	mul.lo.s64 	%rd12931, %rd12930, 1099511628211;
	shr.u64 	%rd12932, %rd12928, 8;
	and.b64  	%rd12933, %rd12932, 255;
	xor.b64  	%rd12934, %rd12933, %rd12931;
	mul.lo.s64 	%rd12935, %rd12934, 1099511628211;
	shr.u64 	%rd12936, %rd12928, 16;
	and.b64  	%rd12937, %rd12936, 255;
	xor.b64  	%rd12938, %rd12937, %rd12935;
	mul.lo.s64 	%rd12939, %rd12938, 1099511628211;
	shr.u64 	%rd12940, %rd12928, 24;
	and.b64  	%rd12941, %rd12940, 255;
	xor.b64  	%rd12942, %rd12941, %rd12939;
	mul.lo.s64 	%rd12943, %rd12942, 1099511628211;
	shr.u64 	%rd12944, %rd12928, 32;
	and.b64  	%rd12945, %rd12944, 255;
	xor.b64  	%rd12946, %rd12945, %rd12943;
	mul.lo.s64 	%rd12947, %rd12946, 1099511628211;
	shr.u64 	%rd12948, %rd12928, 40;
	and.b64  	%rd12949, %rd12948, 255;
	xor.b64  	%rd12950, %rd12949, %rd12947;
	mul.lo.s64 	%rd12951, %rd12950, 1099511628211;
	shr.u64 	%rd12952, %rd12928, 48;
	and.b64  	%rd12953, %rd12952, 255;
	xor.b64  	%rd12954, %rd12953, %rd12951;
	mul.lo.s64 	%rd12955, %rd12954, 1099511628211;
	shr.u64 	%rd12956, %rd12928, 56;
	xor.b64  	%rd12957, %rd12956, %rd12955;
	mul.lo.s64 	%rd38783, %rd12957, 1099511628211;
	add.s64 	%rd38781, %rd38781, 2;
	setp.ne.s64 	%p512, %rd38781, %rd38784;
	@%p512 bra 	$L__BB34_1885;
$L__BB34_1886:
	setp.eq.s64 	%p513, %rd2403, 0;
	@%p513 bra 	$L__BB34_1888;
	shl.b64 	%rd12958, %rd38784, 3;
	add.s64 	%rd12959, %rd38605, %rd12958;
	ld.u64 	%rd12960, [%rd12959];
	and.b64  	%rd12961, %rd12960, 255;
	xor.b64  	%rd12962, %rd12961, %rd38783;
	mul.lo.s64 	%rd12963, %rd12962, 1099511628211;
	shr.u64 	%rd12964, %rd12960, 8;
	and.b64  	%rd12965, %rd12964, 255;
	xor.b64  	%rd12966, %rd12965, %rd12963;
	mul.lo.s64 	%rd12967, %rd12966, 1099511628211;
	shr.u64 	%rd12968, %rd12960, 16;
	and.b64  	%rd12969, %rd12968, 255;
	xor.b64  	%rd12970, %rd12969, %rd12967;
	mul.lo.s64 	%rd12971, %rd12970, 1099511628211;
	shr.u64 	%rd12972, %rd12960, 24;
	and.b64  	%rd12973, %rd12972, 255;
	xor.b64  	%rd12974, %rd12973, %rd12971;
	mul.lo.s64 	%rd12975, %rd12974, 1099511628211;
	shr.u64 	%rd12976, %rd12960, 32;
	and.b64  	%rd12977, %rd12976, 255;
	xor.b64  	%rd12978, %rd12977, %rd12975;
	mul.lo.s64 	%rd12979, %rd12978, 1099511628211;
	shr.u64 	%rd12980, %rd12960, 40;
	and.b64  	%rd12981, %rd12980, 255;
	xor.b64  	%rd12982, %rd12981, %rd12979;
	mul.lo.s64 	%rd12983, %rd12982, 1099511628211;
	shr.u64 	%rd12984, %rd12960, 48;
	and.b64  	%rd12985, %rd12984, 255;
	xor.b64  	%rd12986, %rd12985, %rd12983;
	mul.lo.s64 	%rd12987, %rd12986, 1099511628211;
	shr.u64 	%rd12988, %rd12960, 56;
	xor.b64  	%rd12989, %rd12988, %rd12987;
	mul.lo.s64 	%rd38783, %rd12989, 1099511628211;
$L__BB34_1888:
	setp.eq.s64 	%p514, %rd1952, 0;
	mov.b64 	%rd38789, -3750763034362895579;
	mov.b64 	%rd38790, 0;
	@%p514 bra 	$L__BB34_1891;
	mov.b64 	%rd38789, -3750763034362895579;
	mov.b64 	%rd38787, 0;
$L__BB34_1890:
	shl.b64 	%rd12995, %rd38787, 3;
	add.s64 	%rd12996, %rd38686, %rd12995;
	ld.u64 	%rd12997, [%rd12996];
	and.b64  	%rd12998, %rd12997, 255;
	xor.b64  	%rd12999, %rd12998, %rd38789;
	mul.lo.s64 	%rd13000, %rd12999, 1099511628211;
	shr.u64 	%rd13001, %rd12997, 8;
	and.b64  	%rd13002, %rd13001, 255;
	xor.b64  	%rd13003, %rd13002, %rd13000;
	mul.lo.s64 	%rd13004, %rd13003, 1099511628211;
	shr.u64 	%rd13005, %rd12997, 16;
	and.b64  	%rd13006, %rd13005, 255;
	xor.b64  	%rd13007, %rd13006, %rd13004;
	mul.lo.s64 	%rd13008, %rd13007, 1099511628211;
	shr.u64 	%rd13009, %rd12997, 24;
	and.b64  	%rd13010, %rd13009, 255;
	xor.b64  	%rd13011, %rd13010, %rd13008;
	mul.lo.s64 	%rd13012, %rd13011, 1099511628211;
	shr.u64 	%rd13013, %rd12997, 32;
	and.b64  	%rd13014, %rd13013, 255;
	xor.b64  	%rd13015, %rd13014, %rd13012;
	mul.lo.s64 	%rd13016, %rd13015, 1099511628211;
	shr.u64 	%rd13017, %rd12997, 40;
	and.b64  	%rd13018, %rd13017, 255;
	xor.b64  	%rd13019, %rd13018, %rd13016;
	mul.lo.s64 	%rd13020, %rd13019, 1099511628211;
	shr.u64 	%rd13021, %rd12997, 48;
	and.b64  	%rd13022, %rd13021, 255;
	xor.b64  	%rd13023, %rd13022, %rd13020;
	mul.lo.s64 	%rd13024, %rd13023, 1099511628211;
	shr.u64 	%rd13025, %rd12997, 56;
	xor.b64  	%rd13026, %rd13025, %rd13024;
	mul.lo.s64 	%rd13027, %rd13026, 1099511628211;
	ld.u64 	%rd13028, [%rd12996+8];
	and.b64  	%rd13029, %rd13028, 255;
	xor.b64  	%rd13030, %rd13029, %rd13027;
	mul.lo.s64 	%rd13031, %rd13030, 1099511628211;
	shr.u64 	%rd13032, %rd13028, 8;
	and.b64  	%rd13033, %rd13032, 255;
	xor.b64  	%rd13034, %rd13033, %rd13031;
	mul.lo.s64 	%rd13035, %rd13034, 1099511628211;
	shr.u64 	%rd13036, %rd13028, 16;
	and.b64  	%rd13037, %rd13036, 255;
	xor.b64  	%rd13038, %rd13037, %rd13035;
	mul.lo.s64 	%rd13039, %rd13038, 1099511628211;
	shr.u64 	%rd13040, %rd13028, 24;
	and.b64  	%rd13041, %rd13040, 255;
	xor.b64  	%rd13042, %rd13041, %rd13039;
	mul.lo.s64 	%rd13043, %rd13042, 1099511628211;
	shr.u64 	%rd13044, %rd13028, 32;
	and.b64  	%rd13045, %rd13044, 255;
	xor.b64  	%rd13046, %rd13045, %rd13043;
	mul.lo.s64 	%rd13047, %rd13046, 1099511628211;
	shr.u64 	%rd13048, %rd13028, 40;
	and.b64  	%rd13049, %rd13048, 255;
	xor.b64  	%rd13050, %rd13049, %rd13047;
	mul.lo.s64 	%rd13051, %rd13050, 1099511628211;
	shr.u64 	%rd13052, %rd13028, 48;
	and.b64  	%rd13053, %rd13052, 255;
	xor.b64  	%rd13054, %rd13053, %rd13051;
	mul.lo.s64 	%rd13055, %rd13054, 1099511628211;
	shr.u64 	%rd13056, %rd13028, 56;
	xor.b64  	%rd13057, %rd13056, %rd13055;
	mul.lo.s64 	%rd38789, %rd13057, 1099511628211;
	add.s64 	%rd38787, %rd38787, 2;
	and.b64  	%rd38790, %rd4130, -2;
	setp.ne.s64 	%p515, %rd38787, %rd38790;
	@%p515 bra 	$L__BB34_1890;
$L__BB34_1891:
	setp.eq.s64 	%p516, %rd2403, 0;
	@%p516 bra 	$L__BB34_1893;
	shl.b64 	%rd13058, %rd38790, 3;
	add.s64 	%rd13059, %rd38686, %rd13058;
	ld.u64 	%rd13060, [%rd13059];
	and.b64  	%rd13061, %rd13060, 255;
	xor.b64  	%rd13062, %rd13061, %rd38789;
	mul.lo.s64 	%rd13063, %rd13062, 1099511628211;
	shr.u64 	%rd13064, %rd13060, 8;
	and.b64  	%rd13065, %rd13064, 255;
	xor.b64  	%rd13066, %rd13065, %rd13063;
	mul.lo.s64 	%rd13067, %rd13066, 1099511628211;
	shr.u64 	%rd13068, %rd13060, 16;
	and.b64  	%rd13069, %rd13068, 255;
	xor.b64  	%rd13070, %rd13069, %rd13067;
	mul.lo.s64 	%rd13071, %rd13070, 1099511628211;
	shr.u64 	%rd13072, %rd13060, 24;
	and.b64  	%rd13073, %rd13072, 255;
	xor.b64  	%rd13074, %rd13073, %rd13071;
	mul.lo.s64 	%rd13075, %rd13074, 1099511628211;
	shr.u64 	%rd13076, %rd13060, 32;
	and.b64  	%rd13077, %rd13076, 255;
	xor.b64  	%rd13078, %rd13077, %rd13075;
	mul.lo.s64 	%rd13079, %rd13078, 1099511628211;
	shr.u64 	%rd13080, %rd13060, 40;
	and.b64  	%rd13081, %rd13080, 255;
	xor.b64  	%rd13082, %rd13081, %rd13079;
	mul.lo.s64 	%rd13083, %rd13082, 1099511628211;
	shr.u64 	%rd13084, %rd13060, 48;
	and.b64  	%rd13085, %rd13084, 255;
	xor.b64  	%rd13086, %rd13085, %rd13083;
	mul.lo.s64 	%rd13087, %rd13086, 1099511628211;
	shr.u64 	%rd13088, %rd13060, 56;
	xor.b64  	%rd13089, %rd13088, %rd13087;
	mul.lo.s64 	%rd38789, %rd13089, 1099511628211;
$L__BB34_1893:
	setp.lt.u64 	%p517, %rd38783, %rd38789;
	mov.u64 	%rd38794, %rd38605;
	@%p517 bra 	$L__BB34_1894;
	bra.uni 	$L__BB34_1899;
$L__BB34_1894:
	mov.u64 	%rd38794, %rd38686;
	mov.u64 	%rd38686, %rd38605;
	bra.uni 	$L__BB34_1899;
$L__BB34_1895:
	setp.eq.s32 	%p518, %r120, 0;
	mov.u64 	%rd38794, %rd38605;
	@%p518 bra 	$L__BB34_1899;
	mov.b64 	%rd38793, 0;
$L__BB34_1897:
	shl.b64 	%rd13091, %rd38793, 3;
	add.s64 	%rd13092, %rd38605, %rd13091;
	ld.u64 	%rd3135, [%rd13092];
	add.s64 	%rd13093, %rd38686, %rd13091;
	ld.u64 	%rd3136, [%rd13093];
	setp.lt.u64 	%p519, %rd3135, %rd3136;
	@%p519 bra 	$L__BB34_1894;
	setp.le.u64 	%p520, %rd3135, %rd3136;
	add.s64 	%rd38793, %rd38793, 1;
	setp.lt.u64 	%p521, %rd38793, %rd1951;
	and.pred  	%p522, %p520, %p521;
	mov.u64 	%rd38794, %rd38605;
	@%p522 bra 	$L__BB34_1897;
$L__BB34_1899:
	setp.eq.s64 	%p523, %rd1952, 0;
	mov.b64 	%rd38798, -3750763034362895579;
	mov.b64 	%rd38799, 0;
	@%p523 bra 	$L__BB34_1902;
	mov.b64 	%rd38798, -3750763034362895579;
	mov.b64 	%rd38796, 0;
$L__BB34_1901:
	shl.b64 	%rd13100, %rd38796, 3;
	add.s64 	%rd13101, %rd38632, %rd13100;
	ld.u64 	%rd13102, [%rd13101];
	and.b64  	%rd13103, %rd13102, 255;
	xor.b64  	%rd13104, %rd13103, %rd38798;
	mul.lo.s64 	%rd13105, %rd13104, 1099511628211;
	shr.u64 	%rd13106, %rd13102, 8;
	and.b64  	%rd13107, %rd13106, 255;
	xor.b64  	%rd13108, %rd13107, %rd13105;
	mul.lo.s64 	%rd13109, %rd13108, 1099511628211;
	shr.u64 	%rd13110, %rd13102, 16;
	and.b64  	%rd13111, %rd13110, 255;
	xor.b64  	%rd13112, %rd13111, %rd13109;
	mul.lo.s64 	%rd13113, %rd13112, 1099511628211;
	shr.u64 	%rd13114, %rd13102, 24;
	and.b64  	%rd13115, %rd13114, 255;
	xor.b64  	%rd13116, %rd13115, %rd13113;
	mul.lo.s64 	%rd13117, %rd13116, 1099511628211;
	shr.u64 	%rd13118, %rd13102, 32;
	and.b64  	%rd13119, %rd13118, 255;
	xor.b64  	%rd13120, %rd13119, %rd13117;
	mul.lo.s64 	%rd13121, %rd13120, 1099511628211;
	shr.u64 	%rd13122, %rd13102, 40;
	and.b64  	%rd13123, %rd13122, 255;
	xor.b64  	%rd13124, %rd13123, %rd13121;
	mul.lo.s64 	%rd13125, %rd13124, 1099511628211;
	shr.u64 	%rd13126, %rd13102, 48;
	and.b64  	%rd13127, %rd13126, 255;
	xor.b64  	%rd13128, %rd13127, %rd13125;
	mul.lo.s64 	%rd13129, %rd13128, 1099511628211;
	shr.u64 	%rd13130, %rd13102, 56;
	xor.b64  	%rd13131, %rd13130, %rd13129;
	mul.lo.s64 	%rd13132, %rd13131, 1099511628211;
	ld.u64 	%rd13133, [%rd13101+8];
	and.b64  	%rd13134, %rd13133, 255;
	xor.b64  	%rd13135, %rd13134, %rd13132;
	mul.lo.s64 	%rd13136, %rd13135, 1099511628211;
	shr.u64 	%rd13137, %rd13133, 8;
	and.b64  	%rd13138, %rd13137, 255;
	xor.b64  	%rd13139, %rd13138, %rd13136;
	mul.lo.s64 	%rd13140, %rd13139, 1099511628211;
	shr.u64 	%rd13141, %rd13133, 16;
	and.b64  	%rd13142, %rd13141, 255;
	xor.b64  	%rd13143, %rd13142, %rd13140;
	mul.lo.s64 	%rd13144, %rd13143, 1099511628211;
	shr.u64 	%rd13145, %rd13133, 24;
	and.b64  	%rd13146, %rd13145, 255;
	xor.b64  	%rd13147, %rd13146, %rd13144;
	mul.lo.s64 	%rd13148, %rd13147, 1099511628211;
	shr.u64 	%rd13149, %rd13133, 32;
	and.b64  	%rd13150, %rd13149, 255;
	xor.b64  	%rd13151, %rd13150, %rd13148;
	mul.lo.s64 	%rd13152, %rd13151, 1099511628211;
	shr.u64 	%rd13153, %rd13133, 40;
	and.b64  	%rd13154, %rd13153, 255;
	xor.b64  	%rd13155, %rd13154, %rd13152;
	mul.lo.s64 	%rd13156, %rd13155, 1099511628211;
	shr.u64 	%rd13157, %rd13133, 48;
	and.b64  	%rd13158, %rd13157, 255;
	xor.b64  	%rd13159, %rd13158, %rd13156;
	mul.lo.s64 	%rd13160, %rd13159, 1099511628211;
	shr.u64 	%rd13161, %rd13133, 56;
	xor.b64  	%rd13162, %rd13161, %rd13160;
	mul.lo.s64 	%rd38798, %rd13162, 1099511628211;
	add.s64 	%rd38796, %rd38796, 2;
	and.b64  	%rd38799, %rd4130, -2;
	setp.ne.s64 	%p524, %rd38796, %rd38799;
	@%p524 bra 	$L__BB34_1901;
$L__BB34_1902:
	setp.eq.s64 	%p525, %rd2403, 0;
	@%p525 bra 	$L__BB34_1904;
	shl.b64 	%rd13163, %rd38799, 3;
	add.s64 	%rd13164, %rd38632, %rd13163;
	ld.u64 	%rd13165, [%rd13164];
	and.b64  	%rd13166, %rd13165, 255;
	xor.b64  	%rd13167, %rd13166, %rd38798;
	mul.lo.s64 	%rd13168, %rd13167, 1099511628211;
	shr.u64 	%rd13169, %rd13165, 8;
	and.b64  	%rd13170, %rd13169, 255;
	xor.b64  	%rd13171, %rd13170, %rd13168;
	mul.lo.s64 	%rd13172, %rd13171, 1099511628211;
	shr.u64 	%rd13173, %rd13165, 16;
	and.b64  	%rd13174, %rd13173, 255;
	xor.b64  	%rd13175, %rd13174, %rd13172;
	mul.lo.s64 	%rd13176, %rd13175, 1099511628211;
	shr.u64 	%rd13177, %rd13165, 24;
	and.b64  	%rd13178, %rd13177, 255;
	xor.b64  	%rd13179, %rd13178, %rd13176;
	mul.lo.s64 	%rd13180, %rd13179, 1099511628211;
	shr.u64 	%rd13181, %rd13165, 32;
	and.b64  	%rd13182, %rd13181, 255;
	xor.b64  	%rd13183, %rd13182, %rd13180;
	mul.lo.s64 	%rd13184, %rd13183, 1099511628211;
	shr.u64 	%rd13185, %rd13165, 40;
	and.b64  	%rd13186, %rd13185, 255;
	xor.b64  	%rd13187, %rd13186, %rd13184;
	mul.lo.s64 	%rd13188, %rd13187, 1099511628211;
	shr.u64 	%rd13189, %rd13165, 48;
	and.b64  	%rd13190, %rd13189, 255;
	xor.b64  	%rd13191, %rd13190, %rd13188;
	mul.lo.s64 	%rd13192, %rd13191, 1099511628211;
	shr.u64 	%rd13193, %rd13165, 56;
	xor.b64  	%rd13194, %rd13193, %rd13192;
	mul.lo.s64 	%rd38798, %rd13194, 1099511628211;
$L__BB34_1904:
	setp.eq.s64 	%p526, %rd1952, 0;
	mov.b64 	%rd38804, -3750763034362895579;
	mov.b64 	%rd38805, 0;
	@%p526 bra 	$L__BB34_1907;
	mov.b64 	%rd38804, -3750763034362895579;
	mov.b64 	%rd38802, 0;
$L__BB34_1906:
	shl.b64 	%rd13200, %rd38802, 3;
	add.s64 	%rd13201, %rd38713, %rd13200;
	ld.u64 	%rd13202, [%rd13201];
	and.b64  	%rd13203, %rd13202, 255;
	xor.b64  	%rd13204, %rd13203, %rd38804;
	mul.lo.s64 	%rd13205, %rd13204, 1099511628211;
	shr.u64 	%rd13206, %rd13202, 8;
	and.b64  	%rd13207, %rd13206, 255;
	xor.b64  	%rd13208, %rd13207, %rd13205;
	mul.lo.s64 	%rd13209, %rd13208, 1099511628211;
	shr.u64 	%rd13210, %rd13202, 16;
	and.b64  	%rd13211, %rd13210, 255;
	xor.b64  	%rd13212, %rd13211, %rd13209;
	mul.lo.s64 	%rd13213, %rd13212, 1099511628211;
	shr.u64 	%rd13214, %rd13202, 24;
	and.b64  	%rd13215, %rd13214, 255;
	xor.b64  	%rd13216, %rd13215, %rd13213;
	mul.lo.s64 	%rd13217, %rd13216, 1099511628211;
	shr.u64 	%rd13218, %rd13202, 32;
	and.b64  	%rd13219, %rd13218, 255;
	xor.b64  	%rd13220, %rd13219, %rd13217;
	mul.lo.s64 	%rd13221, %rd13220, 1099511628211;
	shr.u64 	%rd13222, %rd13202, 40;
	and.b64  	%rd13223, %rd13222, 255;
	xor.b64  	%rd13224, %rd13223, %rd13221;
	mul.lo.s64 	%rd13225, %rd13224, 1099511628211;
	shr.u64 	%rd13226, %rd13202, 48;
	and.b64  	%rd13227, %rd13226, 255;
	xor.b64  	%rd13228, %rd13227, %rd13225;
	mul.lo.s64 	%rd13229, %rd13228, 1099511628211;
	shr.u64 	%rd13230, %rd13202, 56;
	xor.b64  	%rd13231, %rd13230, %rd13229;
	mul.lo.s64 	%rd13232, %rd13231, 1099511628211;
	ld.u64 	%rd13233, [%rd13201+8];
	and.b64  	%rd13234, %rd13233, 255;
	xor.b64  	%rd13235, %rd13234, %rd13232;
	mul.lo.s64 	%rd13236, %rd13235, 1099511628211;
	shr.u64 	%rd13237, %rd13233, 8;
	and.b64  	%rd13238, %rd13237, 255;
	xor.b64  	%rd13239, %rd13238, %rd13236;
	mul.lo.s64 	%rd13240, %rd13239, 1099511628211;
	shr.u64 	%rd13241, %rd13233, 16;
	and.b64  	%rd13242, %rd13241, 255;
	xor.b64  	%rd13243, %rd13242, %rd13240;
	mul.lo.s64 	%rd13244, %rd13243, 1099511628211;
	shr.u64 	%rd13245, %rd13233, 24;
	and.b64  	%rd13246, %rd13245, 255;
	xor.b64  	%rd13247, %rd13246, %rd13244;
	mul.lo.s64 	%rd13248, %rd13247, 1099511628211;
	shr.u64 	%rd13249, %rd13233, 32;
	and.b64  	%rd13250, %rd13249, 255;
	xor.b64  	%rd13251, %rd13250, %rd13248;
	mul.lo.s64 	%rd13252, %rd13251, 1099511628211;
	shr.u64 	%rd13253, %rd13233, 40;
	and.b64  	%rd13254, %rd13253, 255;
	xor.b64  	%rd13255, %rd13254, %rd13252;
	mul.lo.s64 	%rd13256, %rd13255, 1099511628211;
	shr.u64 	%rd13257, %rd13233, 48;
	and.b64  	%rd13258, %rd13257, 255;
	xor.b64  	%rd13259, %rd13258, %rd13256;
	mul.lo.s64 	%rd13260, %rd13259, 1099511628211;
	shr.u64 	%rd13261, %rd13233, 56;
	xor.b64  	%rd13262, %rd13261, %rd13260;
	mul.lo.s64 	%rd38804, %rd13262, 1099511628211;
	add.s64 	%rd38802, %rd38802, 2;
	and.b64  	%rd38805, %rd4130, -2;
	setp.ne.s64 	%p527, %rd38802, %rd38805;
	@%p527 bra 	$L__BB34_1906;
$L__BB34_1907:
	setp.eq.s64 	%p528, %rd2403, 0;
	@%p528 bra 	$L__BB34_1909;
	shl.b64 	%rd13263, %rd38805, 3;
	add.s64 	%rd13264, %rd38713, %rd13263;
	ld.u64 	%rd13265, [%rd13264];
	and.b64  	%rd13266, %rd13265, 255;
	xor.b64  	%rd13267, %rd13266, %rd38804;
	mul.lo.s64 	%rd13268, %rd13267, 1099511628211;
	shr.u64 	%rd13269, %rd13265, 8;
	and.b64  	%rd13270, %rd13269, 255;
	xor.b64  	%rd13271, %rd13270, %rd13268;
	mul.lo.s64 	%rd13272, %rd13271, 1099511628211;
	shr.u64 	%rd13273, %rd13265, 16;
	and.b64  	%rd13274, %rd13273, 255;
	xor.b64  	%rd13275, %rd13274, %rd13272;
	mul.lo.s64 	%rd13276, %rd13275, 1099511628211;
	shr.u64 	%rd13277, %rd13265, 24;
	and.b64  	%rd13278, %rd13277, 255;
	xor.b64  	%rd13279, %rd13278, %rd13276;
	mul.lo.s64 	%rd13280, %rd13279, 1099511628211;
	shr.u64 	%rd13281, %rd13265, 32;
	and.b64  	%rd13282, %rd13281, 255;
	xor.b64  	%rd13283, %rd13282, %rd13280;
	mul.lo.s64 	%rd13284, %rd13283, 1099511628211;
	shr.u64 	%rd13285, %rd13265, 40;
	and.b64  	%rd13286, %rd13285, 255;
	xor.b64  	%rd13287, %rd13286, %rd13284;
	mul.lo.s64 	%rd13288, %rd13287, 1099511628211;
	shr.u64 	%rd13289, %rd13265, 48;
	and.b64  	%rd13290, %rd13289, 255;
	xor.b64  	%rd13291, %rd13290, %rd13288;
	mul.lo.s64 	%rd13292, %rd13291, 1099511628211;
	shr.u64 	%rd13293, %rd13265, 56;
	xor.b64  	%rd13294, %rd13293, %rd13292;
	mul.lo.s64 	%rd38804, %rd13294, 1099511628211;
$L__BB34_1909:
	setp.eq.s64 	%p529, %rd38798, %rd38804;
	@%p529 bra 	$L__BB34_1922;
	setp.eq.s64 	%p530, %rd1952, 0;
	mov.b64 	%rd38810, -3750763034362895579;
	mov.b64 	%rd38811, 0;
	@%p530 bra 	$L__BB34_1913;
	mov.b64 	%rd38810, -3750763034362895579;
	mov.b64 	%rd38808, 0;
	and.b64  	%rd38811, %rd4130, -2;
$L__BB34_1912:
	shl.b64 	%rd13300, %rd38808, 3;
	add.s64 	%rd13301, %rd38632, %rd13300;
	ld.u64 	%rd13302, [%rd13301];
	and.b64  	%rd13303, %rd13302, 255;
	xor.b64  	%rd13304, %rd13303, %rd38810;
	mul.lo.s64 	%rd13305, %rd13304, 1099511628211;
	shr.u64 	%rd13306, %rd13302, 8;
	and.b64  	%rd13307, %rd13306, 255;
	xor.b64  	%rd13308, %rd13307, %rd13305;
	mul.lo.s64 	%rd13309, %rd13308, 1099511628211;
	shr.u64 	%rd13310, %rd13302, 16;
	and.b64  	%rd13311, %rd13310, 255;
	xor.b64  	%rd13312, %rd13311, %rd13309;
	mul.lo.s64 	%rd13313, %rd13312, 1099511628211;
	shr.u64 	%rd13314, %rd13302, 24;
	and.b64  	%rd13315, %rd13314, 255;
	xor.b64  	%rd13316, %rd13315, %rd13313;
	mul.lo.s64 	%rd13317, %rd13316, 1099511628211;
	shr.u64 	%rd13318, %rd13302, 32;
	and.b64  	%rd13319, %rd13318, 255;
	xor.b64  	%rd13320, %rd13319, %rd13317;
	mul.lo.s64 	%rd13321, %rd13320, 1099511628211;
	shr.u64 	%rd13322, %rd13302, 40;
	and.b64  	%rd13323, %rd13322, 255;
	xor.b64  	%rd13324, %rd13323, %rd13321;
	mul.lo.s64 	%rd13325, %rd13324, 1099511628211;
	shr.u64 	%rd13326, %rd13302, 48;
	and.b64  	%rd13327, %rd13326, 255;
	xor.b64  	%rd13328, %rd13327, %rd13325;
	mul.lo.s64 	%rd13329, %rd13328, 1099511628211;
	shr.u64 	%rd13330, %rd13302, 56;
	xor.b64  	%rd13331, %rd13330, %rd13329;
	mul.lo.s64 	%rd13332, %rd13331, 1099511628211;
	ld.u64 	%rd13333, [%rd13301+8];
	and.b64  	%rd13334, %rd13333, 255;
	xor.b64  	%rd13335, %rd13334, %rd13332;
	mul.lo.s64 	%rd13336, %rd13335, 1099511628211;
	shr.u64 	%rd13337, %rd13333, 8;
	and.b64  	%rd13338, %rd13337, 255;
	xor.b64  	%rd13339, %rd13338, %rd13336;
	mul.lo.s64 	%rd13340, %rd13339, 1099511628211;
	shr.u64 	%rd13341, %rd13333, 16;
	and.b64  	%rd13342, %rd13341, 255;
	xor.b64  	%rd13343, %rd13342, %rd13340;
	mul.lo.s64 	%rd13344, %rd13343, 1099511628211;
	shr.u64 	%rd13345, %rd13333, 24;
	and.b64  	%rd13346, %rd13345, 255;
	xor.b64  	%rd13347, %rd13346, %rd13344;
	mul.lo.s64 	%rd13348, %rd13347, 1099511628211;
	shr.u64 	%rd13349, %rd13333, 32;
	and.b64  	%rd13350, %rd13349, 255;
	xor.b64  	%rd13351, %rd13350, %rd13348;
	mul.lo.s64 	%rd13352, %rd13351, 1099511628211;
	shr.u64 	%rd13353, %rd13333, 40;
	and.b64  	%rd13354, %rd13353, 255;
	xor.b64  	%rd13355, %rd13354, %rd13352;
	mul.lo.s64 	%rd13356, %rd13355, 1099511628211;
	shr.u64 	%rd13357, %rd13333, 48;
	and.b64  	%rd13358, %rd13357, 255;
	xor.b64  	%rd13359, %rd13358, %rd13356;
	mul.lo.s64 	%rd13360, %rd13359, 1099511628211;
	shr.u64 	%rd13361, %rd13333, 56;
	xor.b64  	%rd13362, %rd13361, %rd13360;
	mul.lo.s64 	%rd38810, %rd13362, 1099511628211;
	add.s64 	%rd38808, %rd38808, 2;
	setp.ne.s64 	%p531, %rd38808, %rd38811;
	@%p531 bra 	$L__BB34_1912;
$L__BB34_1913:
	setp.eq.s64 	%p532, %rd2403, 0;
	@%p532 bra 	$L__BB34_1915;
	shl.b64 	%rd13363, %rd38811, 3;
	add.s64 	%rd13364, %rd38632, %rd13363;
	ld.u64 	%rd13365, [%rd13364];
	and.b64  	%rd13366, %rd13365, 255;
	xor.b64  	%rd13367, %rd13366, %rd38810;
	mul.lo.s64 	%rd13368, %rd13367, 1099511628211;
	shr.u64 	%rd13369, %rd13365, 8;
	and.b64  	%rd13370, %rd13369, 255;
	xor.b64  	%rd13371, %rd13370, %rd13368;
	mul.lo.s64 	%rd13372, %rd13371, 1099511628211;
	shr.u64 	%rd13373, %rd13365, 16;
	and.b64  	%rd13374, %rd13373, 255;
	xor.b64  	%rd13375, %rd13374, %rd13372;
	mul.lo.s64 	%rd13376, %rd13375, 1099511628211;
	shr.u64 	%rd13377, %rd13365, 24;
	and.b64  	%rd13378, %rd13377, 255;
	xor.b64  	%rd13379, %rd13378, %rd13376;
	mul.lo.s64 	%rd13380, %rd13379, 1099511628211;
	shr.u64 	%rd13381, %rd13365, 32;
	and.b64  	%rd13382, %rd13381, 255;
	xor.b64  	%rd13383, %rd13382, %rd13380;
	mul.lo.s64 	%rd13384, %rd13383, 1099511628211;
	shr.u64 	%rd13385, %rd13365, 40;
	and.b64  	%rd13386, %rd13385, 255;
	xor.b64  	%rd13387, %rd13386, %rd13384;
	mul.lo.s64 	%rd13388, %rd13387, 1099511628211;
	shr.u64 	%rd13389, %rd13365, 48;
	and.b64  	%rd13390, %rd13389, 255;
	xor.b64  	%rd13391, %rd13390, %rd13388;
	mul.lo.s64 	%rd13392, %rd13391, 1099511628211;
	shr.u64 	%rd13393, %rd13365, 56;
	xor.b64  	%rd13394, %rd13393, %rd13392;
	mul.lo.s64 	%rd38810, %rd13394, 1099511628211;
$L__BB34_1915:
	setp.eq.s64 	%p533, %rd1952, 0;
	mov.b64 	%rd38816, -3750763034362895579;
	mov.b64 	%rd38817, 0;
	@%p533 bra 	$L__BB34_1918;
	mov.b64 	%rd38816, -3750763034362895579;
	mov.b64 	%rd38814, 0;
$L__BB34_1917:
	shl.b64 	%rd13400, %rd38814, 3;
	add.s64 	%rd13401, %rd38713, %rd13400;
	ld.u64 	%rd13402, [%rd13401];
	and.b64  	%rd13403, %rd13402, 255;
	xor.b64  	%rd13404, %rd13403, %rd38816;
	mul.lo.s64 	%rd13405, %rd13404, 1099511628211;
	shr.u64 	%rd13406, %rd13402, 8;
	and.b64  	%rd13407, %rd13406, 255;
	xor.b64  	%rd13408, %rd13407, %rd13405;
	mul.lo.s64 	%rd13409, %rd13408, 1099511628211;
	shr.u64 	%rd13410, %rd13402, 16;
	and.b64  	%rd13411, %rd13410, 255;
	xor.b64  	%rd13412, %rd13411, %rd13409;
	mul.lo.s64 	%rd13413, %rd13412, 1099511628211;
	shr.u64 	%rd13414, %rd13402, 24;
	and.b64  	%rd13415, %rd13414, 255;
	xor.b64  	%rd13416, %rd13415, %rd13413;
	mul.lo.s64 	%rd13417, %rd13416, 1099511628211;
	shr.u64 	%rd13418, %rd13402, 32;
	and.b64  	%rd13419, %rd13418, 255;
	xor.b64  	%rd13420, %rd13419, %rd13417;
	mul.lo.s64 	%rd13421, %rd13420, 1099511628211;
	shr.u64 	%rd13422, %rd13402, 40;
	and.b64  	%rd13423, %rd13422, 255;
	xor.b64  	%rd13424, %rd13423, %rd13421;
	mul.lo.s64 	%rd13425, %rd13424, 1099511628211;
	shr.u64 	%rd13426, %rd13402, 48;
	and.b64  	%rd13427, %rd13426, 255;
	xor.b64  	%rd13428, %rd13427, %rd13425;
	mul.lo.s64 	%rd13429, %rd13428, 1099511628211;
	shr.u64 	%rd13430, %rd13402, 56;
	xor.b64  	%rd13431, %rd13430, %rd13429;
	mul.lo.s64 	%rd13432, %rd13431, 1099511628211;
	ld.u64 	%rd13433, [%rd13401+8];
	and.b64  	%rd13434, %rd13433, 255;
	xor.b64  	%rd13435, %rd13434, %rd13432;
	mul.lo.s64 	%rd13436, %rd13435, 1099511628211;
	shr.u64 	%rd13437, %rd13433, 8;
	and.b64  	%rd13438, %rd13437, 255;
	xor.b64  	%rd13439, %rd13438, %rd13436;
	mul.lo.s64 	%rd13440, %rd13439, 1099511628211;
	shr.u64 	%rd13441, %rd13433, 16;
	and.b64  	%rd13442, %rd13441, 255;
	xor.b64  	%rd13443, %rd13442, %rd13440;
	mul.lo.s64 	%rd13444, %rd13443, 1099511628211;
	shr.u64 	%rd13445, %rd13433, 24;
	and.b64  	%rd13446, %rd13445, 255;
	xor.b64  	%rd13447, %rd13446, %rd13444;
	mul.lo.s64 	%rd13448, %rd13447, 1099511628211;
	shr.u64 	%rd13449, %rd13433, 32;
	and.b64  	%rd13450, %rd13449, 255;
	xor.b64  	%rd13451, %rd13450, %rd13448;
	mul.lo.s64 	%rd13452, %rd13451, 1099511628211;
	shr.u64 	%rd13453, %rd13433, 40;
	and.b64  	%rd13454, %rd13453, 255;
	xor.b64  	%rd13455, %rd13454, %rd13452;
	mul.lo.s64 	%rd13456, %rd13455, 1099511628211;
	shr.u64 	%rd13457, %rd13433, 48;
	and.b64  	%rd13458, %rd13457, 255;
	xor.b64  	%rd13459, %rd13458, %rd13456;
	mul.lo.s64 	%rd13460, %rd13459, 1099511628211;
	shr.u64 	%rd13461, %rd13433, 56;
	xor.b64  	%rd13462, %rd13461, %rd13460;
	mul.lo.s64 	%rd38816, %rd13462, 1099511628211;
	add.s64 	%rd38814, %rd38814, 2;
	and.b64  	%rd38817, %rd4130, -2;
	setp.ne.s64 	%p534, %rd38814, %rd38817;
	@%p534 bra 	$L__BB34_1917;
$L__BB34_1918:
	setp.eq.s64 	%p535, %rd2403, 0;
	@%p535 bra 	$L__BB34_1920;
	shl.b64 	%rd13463, %rd38817, 3;
	add.s64 	%rd13464, %rd38713, %rd13463;
	ld.u64 	%rd13465, [%rd13464];
	and.b64  	%rd13466, %rd13465, 255;
	xor.b64  	%rd13467, %rd13466, %rd38816;
	mul.lo.s64 	%rd13468, %rd13467, 1099511628211;
	shr.u64 	%rd13469, %rd13465, 8;
	and.b64  	%rd13470, %rd13469, 255;
	xor.b64  	%rd13471, %rd13470, %rd13468;
	mul.lo.s64 	%rd13472, %rd13471, 1099511628211;
	shr.u64 	%rd13473, %rd13465, 16;
	and.b64  	%rd13474, %rd13473, 255;
	xor.b64  	%rd13475, %rd13474, %rd13472;
	mul.lo.s64 	%rd13476, %rd13475, 1099511628211;
	shr.u64 	%rd13477, %rd13465, 24;
	and.b64  	%rd13478, %rd13477, 255;
	xor.b64  	%rd13479, %rd13478, %rd13476;
	mul.lo.s64 	%rd13480, %rd13479, 1099511628211;
	shr.u64 	%rd13481, %rd13465, 32;
	and.b64  	%rd13482, %rd13481, 255;
	xor.b64  	%rd13483, %rd13482, %rd13480;
	mul.lo.s64 	%rd13484, %rd13483, 1099511628211;
	shr.u64 	%rd13485, %rd13465, 40;
	and.b64  	%rd13486, %rd13485, 255;
	xor.b64  	%rd13487, %rd13486, %rd13484;
	mul.lo.s64 	%rd13488, %rd13487, 1099511628211;
	shr.u64 	%rd13489, %rd13465, 48;
	and.b64  	%rd13490, %rd13489, 255;
	xor.b64  	%rd13491, %rd13490, %rd13488;
	mul.lo.s64 	%rd13492, %rd13491, 1099511628211;
	shr.u64 	%rd13493, %rd13465, 56;
	xor.b64  	%rd13494, %rd13493, %rd13492;
	mul.lo.s64 	%rd38816, %rd13494, 1099511628211;
$L__BB34_1920:
	setp.lt.u64 	%p536, %rd38810, %rd38816;
	mov.u64 	%rd38821, %rd38632;
	@%p536 bra 	$L__BB34_1921;
	bra.uni 	$L__BB34_1926;
$L__BB34_1921:
	mov.u64 	%rd38821, %rd38713;
	mov.u64 	%rd38713, %rd38632;
	bra.uni 	$L__BB34_1926;
$L__BB34_1922:
	setp.eq.s32 	%p537, %r120, 0;
	mov.u64 	%rd38821, %rd38632;
	@%p537 bra 	$L__BB34_1926;
	mov.b64 	%rd38820, 0;
$L__BB34_1924:
	shl.b64 	%rd13496, %rd38820, 3;
	add.s64 	%rd13497, %rd38632, %rd13496;
	ld.u64 	%rd3181, [%rd13497];
	add.s64 	%rd13498, %rd38713, %rd13496;
	ld.u64 	%rd3182, [%rd13498];
	setp.lt.u64 	%p538, %rd3181, %rd3182;
	@%p538 bra 	$L__BB34_1921;
	setp.le.u64 	%p539, %rd3181, %rd3182;
	add.s64 	%rd38820, %rd38820, 1;
	setp.lt.u64 	%p540, %rd38820, %rd1951;
	and.pred  	%p541, %p539, %p540;
	mov.u64 	%rd38821, %rd38632;
	@%p541 bra 	$L__BB34_1924;
$L__BB34_1926:
	setp.eq.s64 	%p542, %rd1952, 0;
	mov.b64 	%rd38825, -3750763034362895579;
	mov.b64 	%rd38826, 0;
	@%p542 bra 	$L__BB34_1929;
	mov.b64 	%rd38825, -3750763034362895579;
	mov.b64 	%rd38823, 0;
$L__BB34_1928:
	shl.b64 	%rd13505, %rd38823, 3;
	add.s64 	%rd13506, %rd38659, %rd13505;
	ld.u64 	%rd13507, [%rd13506];
	and.b64  	%rd13508, %rd13507, 255;
	xor.b64  	%rd13509, %rd13508, %rd38825;
	mul.lo.s64 	%rd13510, %rd13509, 1099511628211;
	shr.u64 	%rd13511, %rd13507, 8;
	and.b64  	%rd13512, %rd13511, 255;
	xor.b64  	%rd13513, %rd13512, %rd13510;
	mul.lo.s64 	%rd13514, %rd13513, 1099511628211;
	shr.u64 	%rd13515, %rd13507, 16;
	and.b64  	%rd13516, %rd13515, 255;
	xor.b64  	%rd13517, %rd13516, %rd13514;
	mul.lo.s64 	%rd13518, %rd13517, 1099511628211;
	shr.u64 	%rd13519, %rd13507, 24;
	and.b64  	%rd13520, %rd13519, 255;
	xor.b64  	%rd13521, %rd13520, %rd13518;
	mul.lo.s64 	%rd13522, %rd13521, 1099511628211;
	shr.u64 	%rd13523, %rd13507, 32;
	and.b64  	%rd13524, %rd13523, 255;
	xor.b64  	%rd13525, %rd13524, %rd13522;
	mul.lo.s64 	%rd13526, %rd13525, 1099511628211;
	shr.u64 	%rd13527, %rd13507, 40;
	and.b64  	%rd13528, %rd13527, 255;
	xor.b64  	%rd13529, %rd13528, %rd13526;
	mul.lo.s64 	%rd13530, %rd13529, 1099511628211;
	shr.u64 	%rd13531, %rd13507, 48;
	and.b64  	%rd13532, %rd13531, 255;
	xor.b64  	%rd13533, %rd13532, %rd13530;
	mul.lo.s64 	%rd13534, %rd13533, 1099511628211;
	shr.u64 	%rd13535, %rd13507, 56;
	xor.b64  	%rd13536, %rd13535, %rd13534;
	mul.lo.s64 	%rd13537, %rd13536, 1099511628211;
	ld.u64 	%rd13538, [%rd13506+8];
	and.b64  	%rd13539, %rd13538, 255;
	xor.b64  	%rd13540, %rd13539, %rd13537;
	mul.lo.s64 	%rd13541, %rd13540, 1099511628211;
	shr.u64 	%rd13542, %rd13538, 8;
	and.b64  	%rd13543, %rd13542, 255;
	xor.b64  	%rd13544, %rd13543, %rd13541;
	mul.lo.s64 	%rd13545, %rd13544, 1099511628211;
	shr.u64 	%rd13546, %rd13538, 16;
	and.b64  	%rd13547, %rd13546, 255;
	xor.b64  	%rd13548, %rd13547, %rd13545;
	mul.lo.s64 	%rd13549, %rd13548, 1099511628211;
	shr.u64 	%rd13550, %rd13538, 24;
	and.b64  	%rd13551, %rd13550, 255;
	xor.b64  	%rd13552, %rd13551, %rd13549;
	mul.lo.s64 	%rd13553, %rd13552, 1099511628211;
	shr.u64 	%rd13554, %rd13538, 32;
	and.b64  	%rd13555, %rd13554, 255;
	xor.b64  	%rd13556, %rd13555, %rd13553;
	mul.lo.s64 	%rd13557, %rd13556, 1099511628211;
	shr.u64 	%rd13558, %rd13538, 40;
	and.b64  	%rd13559, %rd13558, 255;
	xor.b64  	%rd13560, %rd13559, %rd13557;
	mul.lo.s64 	%rd13561, %rd13560, 1099511628211;
	shr.u64 	%rd13562, %rd13538, 48;
	and.b64  	%rd13563, %rd13562, 255;
	xor.b64  	%rd13564, %rd13563, %rd13561;
	mul.lo.s64 	%rd13565, %rd13564, 1099511628211;
	shr.u64 	%rd13566, %rd13538, 56;
	xor.b64  	%rd13567, %rd13566, %rd13565;
	mul.lo.s64 	%rd38825, %rd13567, 1099511628211;
	add.s64 	%rd38823, %rd38823, 2;
	and.b64  	%rd38826, %rd4130, -2;
	setp.ne.s64 	%p543, %rd38823, %rd38826;
	@%p543 bra 	$L__BB34_1928;
$L__BB34_1929:
	setp.eq.s64 	%p544, %rd2403, 0;
	@%p544 bra 	$L__BB34_1931;
	shl.b64 	%rd13568, %rd38826, 3;
	add.s64 	%rd13569, %rd38659, %rd13568;
	ld.u64 	%rd13570, [%rd13569];
	and.b64  	%rd13571, %rd13570, 255;
	xor.b64  	%rd13572, %rd13571, %rd38825;
	mul.lo.s64 	%rd13573, %rd13572, 1099511628211;
	shr.u64 	%rd13574, %rd13570, 8;
	and.b64  	%rd13575, %rd13574, 255;
	xor.b64  	%rd13576, %rd13575, %rd13573;
	mul.lo.s64 	%rd13577, %rd13576, 1099511628211;
	shr.u64 	%rd13578, %rd13570, 16;
	and.b64  	%rd13579, %rd13578, 255;
	xor.b64  	%rd13580, %rd13579, %rd13577;
	mul.lo.s64 	%rd13581, %rd13580, 1099511628211;
	shr.u64 	%rd13582, %rd13570, 24;
	and.b64  	%rd13583, %rd13582, 255;
	xor.b64  	%rd13584, %rd13583, %rd13581;
	mul.lo.s64 	%rd13585, %rd13584, 1099511628211;
	shr.u64 	%rd13586, %rd13570, 32;
	and.b64  	%rd13587, %rd13586, 255;
	xor.b64  	%rd13588, %rd13587, %rd13585;
	mul.lo.s64 	%rd13589, %rd13588, 1099511628211;
	shr.u64 	%rd13590, %rd13570, 40;
	and.b64  	%rd13591, %rd13590, 255;
	xor.b64  	%rd13592, %rd13591, %rd13589;
	mul.lo.s64 	%rd13593, %rd13592, 1099511628211;
	shr.u64 	%rd13594, %rd13570, 48;
	and.b64  	%rd13595, %rd13594, 255;
	xor.b64  	%rd13596, %rd13595, %rd13593;
	mul.lo.s64 	%rd13597, %rd13596, 1099511628211;
	shr.u64 	%rd13598, %rd13570, 56;
	xor.b64  	%rd13599, %rd13598, %rd13597;
	mul.lo.s64 	%rd38825, %rd13599, 1099511628211;
$L__BB34_1931:
	setp.eq.s64 	%p545, %rd1952, 0;
	mov.b64 	%rd38831, -3750763034362895579;
	mov.b64 	%rd38832, 0;
	@%p545 bra 	$L__BB34_1934;
	mov.b64 	%rd38831, -3750763034362895579;
	mov.b64 	%rd38829, 0;
$L__BB34_1933:
	shl.b64 	%rd13605, %rd38829, 3;
	add.s64 	%rd13606, %rd38740, %rd13605;
	ld.u64 	%rd13607, [%rd13606];
	and.b64  	%rd13608, %rd13607, 255;
	xor.b64  	%rd13609, %rd13608, %rd38831;
	mul.lo.s64 	%rd13610, %rd13609, 1099511628211;
	shr.u64 	%rd13611, %rd13607, 8;
	and.b64  	%rd13612, %rd13611, 255;
	xor.b64  	%rd13613, %rd13612, %rd13610;
	mul.lo.s64 	%rd13614, %rd13613, 1099511628211;
	shr.u64 	%rd13615, %rd13607, 16;
	and.b64  	%rd13616, %rd13615, 255;
	xor.b64  	%rd13617, %rd13616, %rd13614;
	mul.lo.s64 	%rd13618, %rd13617, 1099511628211;
	shr.u64 	%rd13619, %rd13607, 24;
	and.b64  	%rd13620, %rd13619, 255;
	xor.b64  	%rd13621, %rd13620, %rd13618;
	mul.lo.s64 	%rd13622, %rd13621, 1099511628211;
	shr.u64 	%rd13623, %rd13607, 32;
	and.b64  	%rd13624, %rd13623, 255;
	xor.b64  	%rd13625, %rd13624, %rd13622;
	mul.lo.s64 	%rd13626, %rd13625, 1099511628211;
	shr.u64 	%rd13627, %rd13607, 40;
	and.b64  	%rd13628, %rd13627, 255;
	xor.b64  	%rd13629, %rd13628, %rd13626;
	mul.lo.s64 	%rd13630, %rd13629, 1099511628211;
	shr.u64 	%rd13631, %rd13607, 48;
	and.b64  	%rd13632, %rd13631, 255;
	xor.b64  	%rd13633, %rd13632, %rd13630;
	mul.lo.s64 	%rd13634, %rd13633, 1099511628211;
	shr.u64 	%rd13635, %rd13607, 56;
	xor.b64  	%rd13636, %rd13635, %rd13634;
	mul.lo.s64 	%rd13637, %rd13636, 1099511628211;
	ld.u64 	%rd13638, [%rd13606+8];
	and.b64  	%rd13639, %rd13638, 255;
	xor.b64  	%rd13640, %rd13639, %rd13637;
	mul.lo.s64 	%rd13641, %rd13640, 1099511628211;
	shr.u64 	%rd13642, %rd13638, 8;
	and.b64  	%rd13643, %rd13642, 255;
	xor.b64  	%rd13644, %rd13643, %rd13641;
	mul.lo.s64 	%rd13645, %rd13644, 1099511628211;
	shr.u64 	%rd13646, %rd13638, 16;
	and.b64  	%rd13647, %rd13646, 255;
	xor.b64  	%rd13648, %rd13647, %rd13645;
	mul.lo.s64 	%rd13649, %rd13648, 1099511628211;
	shr.u64 	%rd13650, %rd13638, 24;
	and.b64  	%rd13651, %rd13650, 255;
	xor.b64  	%rd13652, %rd13651, %rd13649;
	mul.lo.s64 	%rd13653, %rd13652, 1099511628211;
	shr.u64 	%rd13654, %rd13638, 32;
	and.b64  	%rd13655, %rd13654, 255;
	xor.b64  	%rd13656, %rd13655, %rd13653;
	mul.lo.s64 	%rd13657, %rd13656, 1099511628211;
	shr.u64 	%rd13658, %rd13638, 40;
	and.b64  	%rd13659, %rd13658, 255;
	xor.b64  	%rd13660, %rd13659, %rd13657;
	mul.lo.s64 	%rd13661, %rd13660, 1099511628211;
	shr.u64 	%rd13662, %rd13638, 48;
	and.b64  	%rd13663, %rd13662, 255;
	xor.b64  	%rd13664, %rd13663, %rd13661;
	mul.lo.s64 	%rd13665, %rd13664, 1099511628211;
	shr.u64 	%rd13666, %rd13638, 56;
	xor.b64  	%rd13667, %rd13666, %rd13665;
	mul.lo.s64 	%rd38831, %rd13667, 1099511628211;
	add.s64 	%rd38829, %rd38829, 2;
	and.b64  	%rd38832, %rd4130, -2;
	setp.ne.s64 	%p546, %rd38829, %rd38832;
	@%p546 bra 	$L__BB34_1933;
$L__BB34_1934:
	setp.eq.s64 	%p547, %rd2403, 0;
	@%p547 bra 	$L__BB34_1936;
	shl.b64 	%rd13668, %rd38832, 3;
	add.s64 	%rd13669, %rd38740, %rd13668;
	ld.u64 	%rd13670, [%rd13669];
	and.b64  	%rd13671, %rd13670, 255;
	xor.b64  	%rd13672, %rd13671, %rd38831;
	mul.lo.s64 	%rd13673, %rd13672, 1099511628211;
	shr.u64 	%rd13674, %rd13670, 8;
	and.b64  	%rd13675, %rd13674, 255;
	xor.b64  	%rd13676, %rd13675, %rd13673;
	mul.lo.s64 	%rd13677, %rd13676, 1099511628211;
	shr.u64 	%rd13678, %rd13670, 16;
	and.b64  	%rd13679, %rd13678, 255;
	xor.b64  	%rd13680, %rd13679, %rd13677;
	mul.lo.s64 	%rd13681, %rd13680, 1099511628211;
	shr.u64 	%rd13682, %rd13670, 24;
	and.b64  	%rd13683, %rd13682, 255;
	xor.b64  	%rd13684, %rd13683, %rd13681;
	mul.lo.s64 	%rd13685, %rd13684, 1099511628211;
	shr.u64 	%rd13686, %rd13670, 32;
	and.b64  	%rd13687, %rd13686, 255;
	xor.b64  	%rd13688, %rd13687, %rd13685;
	mul.lo.s64 	%rd13689, %rd13688, 1099511628211;
	shr.u64 	%rd13690, %rd13670, 40;
	and.b64  	%rd13691, %rd13690, 255;
	xor.b64  	%rd13692, %rd13691, %rd13689;
	mul.lo.s64 	%rd13693, %rd13692, 1099511628211;
	shr.u64 	%rd13694, %rd13670, 48;
	and.b64  	%rd13695, %rd13694, 255;
	xor.b64  	%rd13696, %rd13695, %rd13693;
	mul.lo.s64 	%rd13697, %rd13696, 1099511628211;
	shr.u64 	%rd13698, %rd13670, 56;
	xor.b64  	%rd13699, %rd13698, %rd13697;
	mul.lo.s64 	%rd38831, %rd13699, 1099511628211;
$L__BB34_1936:
	setp.eq.s64 	%p548, %rd38825, %rd38831;
	@%p548 bra 	$L__BB34_1949;
	setp.eq.s64 	%p549, %rd1952, 0;
	mov.b64 	%rd38837, -3750763034362895579;
	mov.b64 	%rd38838, 0;
	@%p549 bra 	$L__BB34_1940;
	mov.b64 	%rd38837, -3750763034362895579;
	mov.b64 	%rd38835, 0;
	and.b64  	%rd38838, %rd4130, -2;
$L__BB34_1939:
	shl.b64 	%rd13705, %rd38835, 3;
	add.s64 	%rd13706, %rd38659, %rd13705;
	ld.u64 	%rd13707, [%rd13706];
	and.b64  	%rd13708, %rd13707, 255;
	xor.b64  	%rd13709, %rd13708, %rd38837;
	mul.lo.s64 	%rd13710, %rd13709, 1099511628211;
	shr.u64 	%rd13711, %rd13707, 8;
	and.b64  	%rd13712, %rd13711, 255;
	xor.b64  	%rd13713, %rd13712, %rd13710;
	mul.lo.s64 	%rd13714, %rd13713, 1099511628211;
	shr.u64 	%rd13715, %rd13707, 16;
	and.b64  	%rd13716, %rd13715, 255;
	xor.b64  	%rd13717, %rd13716, %rd13714;
	mul.lo.s64 	%rd13718, %rd13717, 1099511628211;
	shr.u64 	%rd13719, %rd13707, 24;
	and.b64  	%rd13720, %rd13719, 255;
	xor.b64  	%rd13721, %rd13720, %rd13718;
	mul.lo.s64 	%rd13722, %rd13721, 1099511628211;
	shr.u64 	%rd13723, %rd13707, 32;
	and.b64  	%rd13724, %rd13723, 255;
	xor.b64  	%rd13725, %rd13724, %rd13722;
	mul.lo.s64 	%rd13726, %rd13725, 1099511628211;
	shr.u64 	%rd13727, %rd13707, 40;
	and.b64  	%rd13728, %rd13727, 255;
	xor.b64  	%rd13729, %rd13728, %rd13726;
	mul.lo.s64 	%rd13730, %rd13729, 1099511628211;
	shr.u64 	%rd13731, %rd13707, 48;
	and.b64  	%rd13732, %rd13731, 255;
	xor.b64  	%rd13733, %rd13732, %rd13730;
	mul.lo.s64 	%rd13734, %rd13733, 1099511628211;
	shr.u64 	%rd13735, %rd13707, 56;
	xor.b64  	%rd13736, %rd13735, %rd13734;
	mul.lo.s64 	%rd13737, %rd13736, 1099511628211;
	ld.u64 	%rd13738, [%rd13706+8];
	and.b64  	%rd13739, %rd13738, 255;
	xor.b64  	%rd13740, %rd13739, %rd13737;
	mul.lo.s64 	%rd13741, %rd13740, 1099511628211;
	shr.u64 	%rd13742, %rd13738, 8;
	and.b64  	%rd13743, %rd13742, 255;
	xor.b64  	%rd13744, %rd13743, %rd13741;
	mul.lo.s64 	%rd13745, %rd13744, 1099511628211;
	shr.u64 	%rd13746, %rd13738, 16;
	and.b64  	%rd13747, %rd13746, 255;
	xor.b64  	%rd13748, %rd13747, %rd13745;
	mul.lo.s64 	%rd13749, %rd13748, 1099511628211;
	shr.u64 	%rd13750, %rd13738, 24;
	and.b64  	%rd13751, %rd13750, 255;
	xor.b64  	%rd13752, %rd13751, %rd13749;
	mul.lo.s64 	%rd13753, %rd13752, 1099511628211;
	shr.u64 	%rd13754, %rd13738, 32;
	and.b64  	%rd13755, %rd13754, 255;
	xor.b64  	%rd13756, %rd13755, %rd13753;
	mul.lo.s64 	%rd13757, %rd13756, 1099511628211;
	shr.u64 	%rd13758, %rd13738, 40;
	and.b64  	%rd13759, %rd13758, 255;
	xor.b64  	%rd13760, %rd13759, %rd13757;
	mul.lo.s64 	%rd13761, %rd13760, 1099511628211;
	shr.u64 	%rd13762, %rd13738, 48;
	and.b64  	%rd13763, %rd13762, 255;
	xor.b64  	%rd13764, %rd13763, %rd13761;
	mul.lo.s64 	%rd13765, %rd13764, 1099511628211;
	shr.u64 	%rd13766, %rd13738, 56;
	xor.b64  	%rd13767, %rd13766, %rd13765;
	mul.lo.s64 	%rd38837, %rd13767, 1099511628211;
	add.s64 	%rd38835, %rd38835, 2;
	setp.ne.s64 	%p550, %rd38835, %rd38838;
	@%p550 bra 	$L__BB34_1939;
$L__BB34_1940:
	setp.eq.s64 	%p551, %rd2403, 0;
	@%p551 bra 	$L__BB34_1942;
	shl.b64 	%rd13768, %rd38838, 3;
	add.s64 	%rd13769, %rd38659, %rd13768;
	ld.u64 	%rd13770, [%rd13769];
	and.b64  	%rd13771, %rd13770, 255;
	xor.b64  	%rd13772, %rd13771, %rd38837;
	mul.lo.s64 	%rd13773, %rd13772, 1099511628211;
	shr.u64 	%rd13774, %rd13770, 8;
	and.b64  	%rd13775, %rd13774, 255;
	xor.b64  	%rd13776, %rd13775, %rd13773;
	mul.lo.s64 	%rd13777, %rd13776, 1099511628211;
	shr.u64 	%rd13778, %rd13770, 16;
	and.b64  	%rd13779, %rd13778, 255;
	xor.b64  	%rd13780, %rd13779, %rd13777;
	mul.lo.s64 	%rd13781, %rd13780, 1099511628211;
	shr.u64 	%rd13782, %rd13770, 24;
	and.b64  	%rd13783, %rd13782, 255;
	xor.b64  	%rd13784, %rd13783, %rd13781;
	mul.lo.s64 	%rd13785, %rd13784, 1099511628211;
	shr.u64 	%rd13786, %rd13770, 32;
	and.b64  	%rd13787, %rd13786, 255;
	xor.b64  	%rd13788, %rd13787, %rd13785;
	mul.lo.s64 	%rd13789, %rd13788, 1099511628211;
	shr.u64 	%rd13790, %rd13770, 40;
	and.b64  	%rd13791, %rd13790, 255;
	xor.b64  	%rd13792, %rd13791, %rd13789;
	mul.lo.s64 	%rd13793, %rd13792, 1099511628211;
	shr.u64 	%rd13794, %rd13770, 48;
	and.b64  	%rd13795, %rd13794, 255;
	xor.b64  	%rd13796, %rd13795, %rd13793;
	mul.lo.s64 	%rd13797, %rd13796, 1099511628211;
	shr.u64 	%rd13798, %rd13770, 56;
	xor.b64  	%rd13799, %rd13798, %rd13797;
	mul.lo.s64 	%rd38837, %rd13799, 1099511628211;
$L__BB34_1942:
	setp.eq.s64 	%p552, %rd1952, 0;
	mov.b64 	%rd38843, -3750763034362895579;
	mov.b64 	%rd38844, 0;
	@%p552 bra 	$L__BB34_1945;
	mov.b64 	%rd38843, -3750763034362895579;
	mov.b64 	%rd38841, 0;
$L__BB34_1944:
	shl.b64 	%rd13805, %rd38841, 3;
	add.s64 	%rd13806, %rd38740, %rd13805;
	ld.u64 	%rd13807, [%rd13806];
	and.b64  	%rd13808, %rd13807, 255;
	xor.b64  	%rd13809, %rd13808, %rd38843;
	mul.lo.s64 	%rd13810, %rd13809, 1099511628211;
	shr.u64 	%rd13811, %rd13807, 8;
	and.b64  	%rd13812, %rd13811, 255;
	xor.b64  	%rd13813, %rd13812, %rd13810;
	mul.lo.s64 	%rd13814, %rd13813, 1099511628211;
	shr.u64 	%rd13815, %rd13807, 16;
	and.b64  	%rd13816, %rd13815, 255;
	xor.b64  	%rd13817, %rd13816, %rd13814;
	mul.lo.s64 	%rd13818, %rd13817, 1099511628211;
	shr.u64 	%rd13819, %rd13807, 24;
	and.b64  	%rd13820, %rd13819, 255;
	xor.b64  	%rd13821, %rd13820, %rd13818;
	mul.lo.s64 	%rd13822, %rd13821, 1099511628211;
	shr.u64 	%rd13823, %rd13807, 32;
	and.b64  	%rd13824, %rd13823, 255;
	xor.b64  	%rd13825, %rd13824, %rd13822;
	mul.lo.s64 	%rd13826, %rd13825, 1099511628211;
	shr.u64 	%rd13827, %rd13807, 40;
	and.b64  	%rd13828, %rd13827, 255;
	xor.b64  	%rd13829, %rd13828, %rd13826;
	mul.lo.s64 	%rd13830, %rd13829, 1099511628211;
	shr.u64 	%rd13831, %rd13807, 48;
	and.b64  	%rd13832, %rd13831, 255;
	xor.b64  	%rd13833, %rd13832, %rd13830;
	mul.lo.s64 	%rd13834, %rd13833, 1099511628211;
	shr.u64 	%rd13835, %rd13807, 56;
	xor.b64  	%rd13836, %rd13835, %rd13834;
	mul.lo.s64 	%rd13837, %rd13836, 1099511628211;
	ld.u64 	%rd13838, [%rd13806+8];
	and.b64  	%rd13839, %rd13838, 255;
	xor.b64  	%rd13840, %rd13839, %rd13837;
	mul.lo.s64 	%rd13841, %rd13840, 1099511628211;
	shr.u64 	%rd13842, %rd13838, 8;
	and.b64  	%rd13843, %rd13842, 255;
	xor.b64  	%rd13844, %rd13843, %rd13841;
	mul.lo.s64 	%rd13845, %rd13844, 1099511628211;
	shr.u64 	%rd13846, %rd13838, 16;
	and.b64  	%rd13847, %rd13846, 255;
	xor.b64  	%rd13848, %rd13847, %rd13845;
	mul.lo.s64 	%rd13849, %rd13848, 1099511628211;
	shr.u64 	%rd13850, %rd13838, 24;
	and.b64  	%rd13851, %rd13850, 255;
	xor.b64  	%rd13852, %rd13851, %rd13849;
	mul.lo.s64 	%rd13853, %rd13852, 1099511628211;
	shr.u64 	%rd13854, %rd13838, 32;
	and.b64  	%rd13855, %rd13854, 255;
	xor.b64  	%rd13856, %rd13855, %rd13853;
	mul.lo.s64 	%rd13857, %rd13856, 1099511628211;
	shr.u64 	%rd13858, %rd13838, 40;
	and.b64  	%rd13859, %rd13858, 255;
	xor.b64  	%rd13860, %rd13859, %rd13857;
	mul.lo.s64 	%rd13861, %rd13860, 1099511628211;
	shr.u64 	%rd13862, %rd13838, 48;
	and.b64  	%rd13863, %rd13862, 255;
	xor.b64  	%rd13864, %rd13863, %rd13861;
	mul.lo.s64 	%rd13865, %rd13864, 1099511628211;
	shr.u64 	%rd13866, %rd13838, 56;
	xor.b64  	%rd13867, %rd13866, %rd13865;
	mul.lo.s64 	%rd38843, %rd13867, 1099511628211;
	add.s64 	%rd38841, %rd38841, 2;
	and.b64  	%rd38844, %rd4130, -2;
	setp.ne.s64 	%p553, %rd38841, %rd38844;
	@%p553 bra 	$L__BB34_1944;
$L__BB34_1945:
	setp.eq.s64 	%p554, %rd2403, 0;
	@%p554 bra 	$L__BB34_1947;
	shl.b64 	%rd13868, %rd38844, 3;
	add.s64 	%rd13869, %rd38740, %rd13868;
	ld.u64 	%rd13870, [%rd13869];
	and.b64  	%rd13871, %rd13870, 255;
	xor.b64  	%rd13872, %rd13871, %rd38843;
	mul.lo.s64 	%rd13873, %rd13872, 1099511628211;
	shr.u64 	%rd13874, %rd13870, 8;
	and.b64  	%rd13875, %rd13874, 255;
	xor.b64  	%rd13876, %rd13875, %rd13873;
	mul.lo.s64 	%rd13877, %rd13876, 1099511628211;
	shr.u64 	%rd13878, %rd13870, 16;
	and.b64  	%rd13879, %rd13878, 255;
	xor.b64  	%rd13880, %rd13879, %rd13877;
	mul.lo.s64 	%rd13881, %rd13880, 1099511628211;
	shr.u64 	%rd13882, %rd13870, 24;
	and.b64  	%rd13883, %rd13882, 255;
	xor.b64  	%rd13884, %rd13883, %rd13881;
	mul.lo.s64 	%rd13885, %rd13884, 1099511628211;
	shr.u64 	%rd13886, %rd13870, 32;
	and.b64  	%rd13887, %rd13886, 255;
	xor.b64  	%rd13888, %rd13887, %rd13885;
	mul.lo.s64 	%rd13889, %rd13888, 1099511628211;
	shr.u64 	%rd13890, %rd13870, 40;
	and.b64  	%rd13891, %rd13890, 255;
	xor.b64  	%rd13892, %rd13891, %rd13889;
	mul.lo.s64 	%rd13893, %rd13892, 1099511628211;
	shr.u64 	%rd13894, %rd13870, 48;
	and.b64  	%rd13895, %rd13894, 255;
	xor.b64  	%rd13896, %rd13895, %rd13893;
	mul.lo.s64 	%rd13897, %rd13896, 1099511628211;
	shr.u64 	%rd13898, %rd13870, 56;
	xor.b64  	%rd13899, %rd13898, %rd13897;
	mul.lo.s64 	%rd38843, %rd13899, 1099511628211;
$L__BB34_1947:
	setp.lt.u64 	%p555, %rd38837, %rd38843;
	mov.u64 	%rd38848, %rd38659;
	@%p555 bra 	$L__BB34_1948;
	bra.uni 	$L__BB34_1953;
$L__BB34_1948:
	mov.u64 	%rd38848, %rd38740;
	mov.u64 	%rd38740, %rd38659;
	bra.uni 	$L__BB34_1953;
$L__BB34_1949:
	setp.eq.s32 	%p556, %r120, 0;
	mov.u64 	%rd38848, %rd38659;
	@%p556 bra 	$L__BB34_1953;
	mov.b64 	%rd38847, 0;
$L__BB34_1951:
	shl.b64 	%rd13901, %rd38847, 3;
	add.s64 	%rd13902, %rd38659, %rd13901;
	ld.u64 	%rd3227, [%rd13902];
	add.s64 	%rd13903, %rd38740, %rd13901;
	ld.u64 	%rd3228, [%rd13903];
	setp.lt.u64 	%p557, %rd3227, %rd3228;
	@%p557 bra 	$L__BB34_1948;
	setp.le.u64 	%p558, %rd3227, %rd3228;
	add.s64 	%rd38847, %rd38847, 1;
	setp.lt.u64 	%p559, %rd38847, %rd1951;
	and.pred  	%p560, %p558, %p559;
	mov.u64 	%rd38848, %rd38659;
	@%p560 bra 	$L__BB34_1951;
$L__BB34_1953:
	setp.eq.s64 	%p561, %rd1952, 0;
	mov.b64 	%rd38852, -3750763034362895579;
	mov.b64 	%rd38853, 0;
	@%p561 bra 	$L__BB34_1956;
	mov.b64 	%rd38852, -3750763034362895579;
	mov.b64 	%rd38850, 0;
$L__BB34_1955:
	shl.b64 	%rd13910, %rd38850, 3;
	add.s64 	%rd13911, %rd38686, %rd13910;
	ld.u64 	%rd13912, [%rd13911];
	and.b64  	%rd13913, %rd13912, 255;
	xor.b64  	%rd13914, %rd13913, %rd38852;
	mul.lo.s64 	%rd13915, %rd13914, 1099511628211;
	shr.u64 	%rd13916, %rd13912, 8;
	and.b64  	%rd13917, %rd13916, 255;
	xor.b64  	%rd13918, %rd13917, %rd13915;
	mul.lo.s64 	%rd13919, %rd13918, 1099511628211;
	shr.u64 	%rd13920, %rd13912, 16;
	and.b64  	%rd13921, %rd13920, 255;
	xor.b64  	%rd13922, %rd13921, %rd13919;
	mul.lo.s64 	%rd13923, %rd13922, 1099511628211;
	shr.u64 	%rd13924, %rd13912, 24;
	and.b64  	%rd13925, %rd13924, 255;
	xor.b64  	%rd13926, %rd13925, %rd13923;
	mul.lo.s64 	%rd13927, %rd13926, 1099511628211;
	shr.u64 	%rd13928, %rd13912, 32;
	and.b64  	%rd13929, %rd13928, 255;
	xor.b64  	%rd13930, %rd13929, %rd13927;
	mul.lo.s64 	%rd13931, %rd13930, 1099511628211;
	shr.u64 	%rd13932, %rd13912, 40;
	and.b64  	%rd13933, %rd13932, 255;
	xor.b64  	%rd13934, %rd13933, %rd13931;
	mul.lo.s64 	%rd13935, %rd13934, 1099511628211;
	shr.u64 	%rd13936, %rd13912, 48;
	and.b64  	%rd13937, %rd13936, 255;
	xor.b64  	%rd13938, %rd13937, %rd13935;
	mul.lo.s64 	%rd13939, %rd13938, 1099511628211;
	shr.u64 	%rd13940, %rd13912, 56;
	xor.b64  	%rd13941, %rd13940, %rd13939;
	mul.lo.s64 	%rd13942, %rd13941, 1099511628211;
	ld.u64 	%rd13943, [%rd13911+8];
	and.b64  	%rd13944, %rd13943, 255;
	xor.b64  	%rd13945, %rd13944, %rd13942;
	mul.lo.s64 	%rd13946, %rd13945, 1099511628211;
	shr.u64 	%rd13947, %rd13943, 8;
	and.b64  	%rd13948, %rd13947, 255;
	xor.b64  	%rd13949, %rd13948, %rd13946;
	mul.lo.s64 	%rd13950, %rd13949, 1099511628211;
	shr.u64 	%rd13951, %rd13943, 16;
	and.b64  	%rd13952, %rd13951, 255;
	xor.b64  	%rd13953, %rd13952, %rd13950;
	mul.lo.s64 	%rd13954, %rd13953, 1099511628211;
	shr.u64 	%rd13955, %rd13943, 24;
	and.b64  	%rd13956, %rd13955, 255;
	xor.b64  	%rd13957, %rd13956, %rd13954;
	mul.lo.s64 	%rd13958, %rd13957, 1099511628211;
	shr.u64 	%rd13959, %rd13943, 32;
	and.b64  	%rd13960, %rd13959, 255;
	xor.b64  	%rd13961, %rd13960, %rd13958;
	mul.lo.s64 	%rd13962, %rd13961, 1099511628211;
	shr.u64 	%rd13963, %rd13943, 40;
	and.b64  	%rd13964, %rd13963, 255;
	xor.b64  	%rd13965, %rd13964, %rd13962;
	mul.lo.s64 	%rd13966, %rd13965, 1099511628211;
	shr.u64 	%rd13967, %rd13943, 48;
	and.b64  	%rd13968, %rd13967, 255;
	xor.b64  	%rd13969, %rd13968, %rd13966;
	mul.lo.s64 	%rd13970, %rd13969, 1099511628211;
	shr.u64 	%rd13971, %rd13943, 56;
	xor.b64  	%rd13972, %rd13971, %rd13970;
	mul.lo.s64 	%rd38852, %rd13972, 1099511628211;
	add.s64 	%rd38850, %rd38850, 2;
	and.b64  	%rd38853, %rd4130, -2;
	setp.ne.s64 	%p562, %rd38850, %rd38853;
	@%p562 bra 	$L__BB34_1955;
$L__BB34_1956:
	setp.eq.s64 	%p563, %rd2403, 0;
	@%p563 bra 	$L__BB34_1958;
	shl.b64 	%rd13973, %rd38853, 3;
	add.s64 	%rd13974, %rd38686, %rd13973;
	ld.u64 	%rd13975, [%rd13974];
	and.b64  	%rd13976, %rd13975, 255;
	xor.b64  	%rd13977, %rd13976, %rd38852;
	mul.lo.s64 	%rd13978, %rd13977, 1099511628211;
	shr.u64 	%rd13979, %rd13975, 8;
	and.b64  	%rd13980, %rd13979, 255;
	xor.b64  	%rd13981, %rd13980, %rd13978;
	mul.lo.s64 	%rd13982, %rd13981, 1099511628211;
	shr.u64 	%rd13983, %rd13975, 16;
	and.b64  	%rd13984, %rd13983, 255;
	xor.b64  	%rd13985, %rd13984, %rd13982;
	mul.lo.s64 	%rd13986, %rd13985, 1099511628211;
	shr.u64 	%rd13987, %rd13975, 24;
	and.b64  	%rd13988, %rd13987, 255;
	xor.b64  	%rd13989, %rd13988, %rd13986;
	mul.lo.s64 	%rd13990, %rd13989, 1099511628211;
	shr.u64 	%rd13991, %rd13975, 32;
	and.b64  	%rd13992, %rd13991, 255;
	xor.b64  	%rd13993, %rd13992, %rd13990;
	mul.lo.s64 	%rd13994, %rd13993, 1099511628211;
	shr.u64 	%rd13995, %rd13975, 40;
	and.b64  	%rd13996, %rd13995, 255;
	xor.b64  	%rd13997, %rd13996, %rd13994;
	mul.lo.s64 	%rd13998, %rd13997, 1099511628211;
	shr.u64 	%rd13999, %rd13975, 48;
	and.b64  	%rd14000, %rd13999, 255;
	xor.b64  	%rd14001, %rd14000, %rd13998;
	mul.lo.s64 	%rd14002, %rd14001, 1099511628211;
	shr.u64 	%rd14003, %rd13975, 56;
	xor.b64  	%rd14004, %rd14003, %rd14002;
	mul.lo.s64 	%rd38852, %rd14004, 1099511628211;
$L__BB34_1958:
	setp.eq.s64 	%p564, %rd1952, 0;
	mov.b64 	%rd38858, -3750763034362895579;
	mov.b64 	%rd38859, 0;
	@%p564 bra 	$L__BB34_1961;
	mov.b64 	%rd38858, -3750763034362895579;
	mov.b64 	%rd38856, 0;
$L__BB34_1960:
	shl.b64 	%rd14010, %rd38856, 3;
	add.s64 	%rd14011, %rd38767, %rd14010;
	ld.u64 	%rd14012, [%rd14011];
	and.b64  	%rd14013, %rd14012, 255;
	xor.b64  	%rd14014, %rd14013, %rd38858;
	mul.lo.s64 	%rd14015, %rd14014, 1099511628211;
	shr.u64 	%rd14016, %rd14012, 8;
	and.b64  	%rd14017, %rd14016, 255;
	xor.b64  	%rd14018, %rd14017, %rd14015;
	mul.lo.s64 	%rd14019, %rd14018, 1099511628211;
	shr.u64 	%rd14020, %rd14012, 16;
	and.b64  	%rd14021, %rd14020, 255;
	xor.b64  	%rd14022, %rd14021, %rd14019;
	mul.lo.s64 	%rd14023, %rd14022, 1099511628211;
	shr.u64 	%rd14024, %rd14012, 24;
	and.b64  	%rd14025, %rd14024, 255;
	xor.b64  	%rd14026, %rd14025, %rd14023;
	mul.lo.s64 	%rd14027, %rd14026, 1099511628211;
	shr.u64 	%rd14028, %rd14012, 32;
	and.b64  	%rd14029, %rd14028, 255;
	xor.b64  	%rd14030, %rd14029, %rd14027;
	mul.lo.s64 	%rd14031, %rd14030, 1099511628211;
	shr.u64 	%rd14032, %rd14012, 40;
	and.b64  	%rd14033, %rd14032, 255;
	xor.b64  	%rd14034, %rd14033, %rd14031;
	mul.lo.s64 	%rd14035, %rd14034, 1099511628211;
	shr.u64 	%rd14036, %rd14012, 48;
	and.b64  	%rd14037, %rd14036, 255;
	xor.b64  	%rd14038, %rd14037, %rd14035;
	mul.lo.s64 	%rd14039, %rd14038, 1099511628211;
	shr.u64 	%rd14040, %rd14012, 56;
	xor.b64  	%rd14041, %rd14040, %rd14039;
	mul.lo.s64 	%rd14042, %rd14041, 1099511628211;
	ld.u64 	%rd14043, [%rd14011+8];
	and.b64  	%rd14044, %rd14043, 255;
	xor.b64  	%rd14045, %rd14044, %rd14042;
	mul.lo.s64 	%rd14046, %rd14045, 1099511628211;
	shr.u64 	%rd14047, %rd14043, 8;
	and.b64  	%rd14048, %rd14047, 255;
	xor.b64  	%rd14049, %rd14048, %rd14046;
	mul.lo.s64 	%rd14050, %rd14049, 1099511628211;
	shr.u64 	%rd14051, %rd14043, 16;
	and.b64  	%rd14052, %rd14051, 255;
	xor.b64  	%rd14053, %rd14052, %rd14050;
	mul.lo.s64 	%rd14054, %rd14053, 1099511628211;
	shr.u64 	%rd14055, %rd14043, 24;
	and.b64  	%rd14056, %rd14055, 255;
	xor.b64  	%rd14057, %rd14056, %rd14054;
	mul.lo.s64 	%rd14058, %rd14057, 1099511628211;
	shr.u64 	%rd14059, %rd14043, 32;
	and.b64  	%rd14060, %rd14059, 255;
	xor.b64  	%rd14061, %rd14060, %rd14058;
	mul.lo.s64 	%rd14062, %rd14061, 1099511628211;
	shr.u64 	%rd14063, %rd14043, 40;
	and.b64  	%rd14064, %rd14063, 255;
	xor.b64  	%rd14065, %rd14064, %rd14062;
	mul.lo.s64 	%rd14066, %rd14065, 1099511628211;
	shr.u64 	%rd14067, %rd14043, 48;
	and.b64  	%rd14068, %rd14067, 255;
	xor.b64  	%rd14069, %rd14068, %rd14066;
	mul.lo.s64 	%rd14070, %rd14069, 1099511628211;
	shr.u64 	%rd14071, %rd14043, 56;
	xor.b64  	%rd14072, %rd14071, %rd14070;
	mul.lo.s64 	%rd38858, %rd14072, 1099511628211;
	add.s64 	%rd38856, %rd38856, 2;
	and.b64  	%rd38859, %rd4130, -2;
	setp.ne.s64 	%p565, %rd38856, %rd38859;
	@%p565 bra 	$L__BB34_1960;
$L__BB34_1961:
	setp.eq.s64 	%p566, %rd2403, 0;
	@%p566 bra 	$L__BB34_1963;
	shl.b64 	%rd14073, %rd38859, 3;
	add.s64 	%rd14074, %rd38767, %rd14073;
	ld.u64 	%rd14075, [%rd14074];
	and.b64  	%rd14076, %rd14075, 255;
	xor.b64  	%rd14077, %rd14076, %rd38858;
	mul.lo.s64 	%rd14078, %rd14077, 1099511628211;
	shr.u64 	%rd14079, %rd14075, 8;
	and.b64  	%rd14080, %rd14079, 255;
	xor.b64  	%rd14081, %rd14080, %rd14078;
	mul.lo.s64 	%rd14082, %rd14081, 1099511628211;
	shr.u64 	%rd14083, %rd14075, 16;
	and.b64  	%rd14084, %rd14083, 255;
	xor.b64  	%rd14085, %rd14084, %rd14082;
	mul.lo.s64 	%rd14086, %rd14085, 1099511628211;
	shr.u64 	%rd14087, %rd14075, 24;
	and.b64  	%rd14088, %rd14087, 255;
	xor.b64  	%rd14089, %rd14088, %rd14086;
	mul.lo.s64 	%rd14090, %rd14089, 1099511628211;
	shr.u64 	%rd14091, %rd14075, 32;
	and.b64  	%rd14092, %rd14091, 255;
	xor.b64  	%rd14093, %rd14092, %rd14090;
	mul.lo.s64 	%rd14094, %rd14093, 1099511628211;
	shr.u64 	%rd14095, %rd14075, 40;
	and.b64  	%rd14096, %rd14095, 255;
	xor.b64  	%rd14097, %rd14096, %rd14094;
	mul.lo.s64 	%rd14098, %rd14097, 1099511628211;
	shr.u64 	%rd14099, %rd14075, 48;
	and.b64  	%rd14100, %rd14099, 255;
	xor.b64  	%rd14101, %rd14100, %rd14098;
	mul.lo.s64 	%rd14102, %rd14101, 1099511628211;
	shr.u64 	%rd14103, %rd14075, 56;
	xor.b64  	%rd14104, %rd14103, %rd14102;
	mul.lo.s64 	%rd38858, %rd14104, 1099511628211;
$L__BB34_1963:
	setp.eq.s64 	%p567, %rd38852, %rd38858;
	@%p567 bra 	$L__BB34_1976;
	setp.eq.s64 	%p568, %rd1952, 0;
	mov.b64 	%rd38864, -3750763034362895579;
	mov.b64 	%rd38865, 0;
	@%p568 bra 	$L__BB34_1967;
	mov.b64 	%rd38864, -3750763034362895579;
	mov.b64 	%rd38862, 0;
	and.b64  	%rd38865, %rd4130, -2;
$L__BB34_1966:
	shl.b64 	%rd14110, %rd38862, 3;
	add.s64 	%rd14111, %rd38686, %rd14110;
	ld.u64 	%rd14112, [%rd14111];
	and.b64  	%rd14113, %rd14112, 255;
	xor.b64  	%rd14114, %rd14113, %rd38864;
	mul.lo.s64 	%rd14115, %rd14114, 1099511628211;
	shr.u64 	%rd14116, %rd14112, 8;
	and.b64  	%rd14117, %rd14116, 255;
	xor.b64  	%rd14118, %rd14117, %rd14115;
	mul.lo.s64 	%rd14119, %rd14118, 1099511628211;
	shr.u64 	%rd14120, %rd14112, 16;
	and.b64  	%rd14121, %rd14120, 255;
	xor.b64  	%rd14122, %rd14121, %rd14119;
	mul.lo.s64 	%rd14123, %rd14122, 1099511628211;
	shr.u64 	%rd14124, %rd14112, 24;
	and.b64  	%rd14125, %rd14124, 255;
	xor.b64  	%rd14126, %rd14125, %rd14123;
	mul.lo.s64 	%rd14127, %rd14126, 1099511628211;
	shr.u64 	%rd14128, %rd14112, 32;
	and.b64  	%rd14129, %rd14128, 255;
	xor.b64  	%rd14130, %rd14129, %rd14127;
	mul.lo.s64 	%rd14131, %rd14130, 1099511628211;
	shr.u64 	%rd14132, %rd14112, 40;
	and.b64  	%rd14133, %rd14132, 255;
	xor.b64  	%rd14134, %rd14133, %rd14131;
	mul.lo.s64 	%rd14135, %rd14134, 1099511628211;
	shr.u64 	%rd14136, %rd14112, 48;
	and.b64  	%rd14137, %rd14136, 255;
	xor.b64  	%rd14138, %rd14137, %rd14135;
	mul.lo.s64 	%rd14139, %rd14138, 1099511628211;
	shr.u64 	%rd14140, %rd14112, 56;
	xor.b64  	%rd14141, %rd14140, %rd14139;
	mul.lo.s64 	%rd14142, %rd14141, 1099511628211;
	ld.u64 	%rd14143, [%rd14111+8];
	and.b64  	%rd14144, %rd14143, 255;
	xor.b64  	%rd14145, %rd14144, %rd14142;
	mul.lo.s64 	%rd14146, %rd14145, 1099511628211;
	shr.u64 	%rd14147, %rd14143, 8;
	and.b64  	%rd14148, %rd14147, 255;
	xor.b64  	%rd14149, %rd14148, %rd14146;
	mul.lo.s64 	%rd14150, %rd14149, 1099511628211;
	shr.u64 	%rd14151, %rd14143, 16;
	and.b64  	%rd14152, %rd14151, 255;
	xor.b64  	%rd14153, %rd14152, %rd14150;
	mul.lo.s64 	%rd14154, %rd14153, 1099511628211;
	shr.u64 	%rd14155, %rd14143, 24;
	and.b64  	%rd14156, %rd14155, 255;
	xor.b64  	%rd14157, %rd14156, %rd14154;
	mul.lo.s64 	%rd14158, %rd14157, 1099511628211;
	shr.u64 	%rd14159, %rd14143, 32;
	and.b64  	%rd14160, %rd14159, 255;
	xor.b64  	%rd14161, %rd14160, %rd14158;
	mul.lo.s64 	%rd14162, %rd14161, 1099511628211;
	shr.u64 	%rd14163, %rd14143, 40;
	and.b64  	%rd14164, %rd14163, 255;
	xor.b64  	%rd14165, %rd14164, %rd14162;
	mul.lo.s64 	%rd14166, %rd14165, 1099511628211;
	shr.u64 	%rd14167, %rd14143, 48;
	and.b64  	%rd14168, %rd14167, 255;
	xor.b64  	%rd14169, %rd14168, %rd14166;
	mul.lo.s64 	%rd14170, %rd14169, 1099511628211;
	shr.u64 	%rd14171, %rd14143, 56;
	xor.b64  	%rd14172, %rd14171, %rd14170;
	mul.lo.s64 	%rd38864, %rd14172, 1099511628211;
	add.s64 	%rd38862, %rd38862, 2;
	setp.ne.s64 	%p569, %rd38862, %rd38865;
	@%p569 bra 	$L__BB34_1966;
$L__BB34_1967:
	setp.eq.s64 	%p570, %rd2403, 0;
	@%p570 bra 	$L__BB34_1969;
	shl.b64 	%rd14173, %rd38865, 3;
	add.s64 	%rd14174, %rd38686, %rd14173;
	ld.u64 	%rd14175, [%rd14174];
	and.b64  	%rd14176, %rd14175, 255;
	xor.b64  	%rd14177, %rd14176, %rd38864;
	mul.lo.s64 	%rd14178, %rd14177, 1099511628211;
	shr.u64 	%rd14179, %rd14175, 8;
	and.b64  	%rd14180, %rd14179, 255;
	xor.b64  	%rd14181, %rd14180, %rd14178;
	mul.lo.s64 	%rd14182, %rd14181, 1099511628211;
	shr.u64 	%rd14183, %rd14175, 16;
	and.b64  	%rd14184, %rd14183, 255;
	xor.b64  	%rd14185, %rd14184, %rd14182;
	mul.lo.s64 	%rd14186, %rd14185, 1099511628211;
	shr.u64 	%rd14187, %rd14175, 24;
	and.b64  	%rd14188, %rd14187, 255;
	xor.b64  	%rd14189, %rd14188, %rd14186;
	mul.lo.s64 	%rd14190, %rd14189, 1099511628211;
	shr.u64 	%rd14191, %rd14175, 32;
	and.b64  	%rd14192, %rd14191, 255;
	xor.b64  	%rd14193, %rd14192, %rd14190;
	mul.lo.s64 	%rd14194, %rd14193, 1099511628211;
	shr.u64 	%rd14195, %rd14175, 40;
	and.b64  	%rd14196, %rd14195, 255;
	xor.b64  	%rd14197, %rd14196, %rd14194;
	mul.lo.s64 	%rd14198, %rd14197, 1099511628211;
	shr.u64 	%rd14199, %rd14175, 48;
	and.b64  	%rd14200, %rd14199, 255;
	xor.b64  	%rd14201, %rd14200, %rd14198;
	mul.lo.s64 	%rd14202, %rd14201, 1099511628211;
	shr.u64 	%rd14203, %rd14175, 56;
	xor.b64  	%rd14204, %rd14203, %rd14202;
	mul.lo.s64 	%rd38864, %rd14204, 1099511628211;
$L__BB34_1969:
	setp.eq.s64 	%p571, %rd1952, 0;
	mov.b64 	%rd38870, -3750763034362895579;
	mov.b64 	%rd38871, 0;
	@%p571 bra 	$L__BB34_1972;
	mov.b64 	%rd38870, -3750763034362895579;
	mov.b64 	%rd38868, 0;
$L__BB34_1971:
	shl.b64 	%rd14210, %rd38868, 3;
	add.s64 	%rd14211, %rd38767, %rd14210;
	ld.u64 	%rd14212, [%rd14211];
	and.b64  	%rd14213, %rd14212, 255;
	xor.b64  	%rd14214, %rd14213, %rd38870;
	mul.lo.s64 	%rd14215, %rd14214, 1099511628211;
	shr.u64 	%rd14216, %rd14212, 8;
	and.b64  	%rd14217, %rd14216, 255;
	xor.b64  	%rd14218, %rd14217, %rd14215;
	mul.lo.s64 	%rd14219, %rd14218, 1099511628211;
	shr.u64 	%rd14220, %rd14212, 16;
	and.b64  	%rd14221, %rd14220, 255;
	xor.b64  	%rd14222, %rd14221, %rd14219;
	mul.lo.s64 	%rd14223, %rd14222, 1099511628211;
	shr.u64 	%rd14224, %rd14212, 24;
	and.b64  	%rd14225, %rd14224, 255;
	xor.b64  	%rd14226, %rd14225, %rd14223;
	mul.lo.s64 	%rd14227, %rd14226, 1099511628211;
	shr.u64 	%rd14228, %rd14212, 32;
	and.b64  	%rd14229, %rd14228, 255;
	xor.b64  	%rd14230, %rd14229, %rd14227;
	mul.lo.s64 	%rd14231, %rd14230, 1099511628211;
	shr.u64 	%rd14232, %rd14212, 40;
	and.b64  	%rd14233, %rd14232, 255;
	xor.b64  	%rd14234, %rd14233, %rd14231;
	mul.lo.s64 	%rd14235, %rd14234, 1099511628211;
	shr.u64 	%rd14236, %rd14212, 48;
	and.b64  	%rd14237, %rd14236, 255;
	xor.b64  	%rd14238, %rd14237, %rd14235;
	mul.lo.s64 	%rd14239, %rd14238, 1099511628211;
	shr.u64 	%rd14240, %rd14212, 56;
	xor.b64  	%rd14241, %rd14240, %rd14239;
	mul.lo.s64 	%rd14242, %rd14241, 1099511628211;
	ld.u64 	%rd14243, [%rd14211+8];
	and.b64  	%rd14244, %rd14243, 255;
	xor.b64  	%rd14245, %rd14244, %rd14242;
	mul.lo.s64 	%rd14246, %rd14245, 1099511628211;
	shr.u64 	%rd14247, %rd14243, 8;
	and.b64  	%rd14248, %rd14247, 255;
	xor.b64  	%rd14249, %rd14248, %rd14246;
	mul.lo.s64 	%rd14250, %rd14249, 1099511628211;
	shr.u64 	%rd14251, %rd14243, 16;
	and.b64  	%rd14252, %rd14251, 255;
	xor.b64  	%rd14253, %rd14252, %rd14250;
	mul.lo.s64 	%rd14254, %rd14253, 1099511628211;
	shr.u64 	%rd14255, %rd14243, 24;
	and.b64  	%rd14256, %rd14255, 255;
	xor.b64  	%rd14257, %rd14256, %rd14254;
	mul.lo.s64 	%rd14258, %rd14257, 1099511628211;
	shr.u64 	%rd14259, %rd14243, 32;
	and.b64  	%rd14260, %rd14259, 255;
	xor.b64  	%rd14261, %rd14260, %rd14258;
	mul.lo.s64 	%rd14262, %rd14261, 1099511628211;
	shr.u64 	%rd14263, %rd14243, 40;
	and.b64  	%rd14264, %rd14263, 255;
	xor.b64  	%rd14265, %rd14264, %rd14262;
	mul.lo.s64 	%rd14266, %rd14265, 1099511628211;
	shr.u64 	%rd14267, %rd14243, 48;
	and.b64  	%rd14268, %rd14267, 255;
	xor.b64  	%rd14269, %rd14268, %rd14266;
	mul.lo.s64 	%rd14270, %rd14269, 1099511628211;
	shr.u64 	%rd14271, %rd14243, 56;
	xor.b64  	%rd14272, %rd14271, %rd14270;
	mul.lo.s64 	%rd38870, %rd14272, 1099511628211;
	add.s64 	%rd38868, %rd38868, 2;
	and.b64  	%rd38871, %rd4130, -2;
	setp.ne.s64 	%p572, %rd38868, %rd38871;
	@%p572 bra 	$L__BB34_1971;
$L__BB34_1972:
	setp.eq.s64 	%p573, %rd2403, 0;
	@%p573 bra 	$L__BB34_1974;
	shl.b64 	%rd14273, %rd38871, 3;
	add.s64 	%rd14274, %rd38767, %rd14273;
	ld.u64 	%rd14275, [%rd14274];
	and.b64  	%rd14276, %rd14275, 255;
	xor.b64  	%rd14277, %rd14276, %rd38870;
	mul.lo.s64 	%rd14278, %rd14277, 1099511628211;
	shr.u64 	%rd14279, %rd14275, 8;
	and.b64  	%rd14280, %rd14279, 255;
	xor.b64  	%rd14281, %rd14280, %rd14278;
	mul.lo.s64 	%rd14282, %rd14281, 1099511628211;
	shr.u64 	%rd14283, %rd14275, 16;
	and.b64  	%rd14284, %rd14283, 255;
	xor.b64  	%rd14285, %rd14284, %rd14282;
	mul.lo.s64 	%rd14286, %rd14285, 1099511628211;
	shr.u64 	%rd14287, %rd14275, 24;
	and.b64  	%rd14288, %rd14287, 255;
	xor.b64  	%rd14289, %rd14288, %rd14286;
	mul.lo.s64 	%rd14290, %rd14289, 1099511628211;
	shr.u64 	%rd14291, %rd14275, 32;
	and.b64  	%rd14292, %rd14291, 255;
	xor.b64  	%rd14293, %rd14292, %rd14290;
	mul.lo.s64 	%rd14294, %rd14293, 1099511628211;
	shr.u64 	%rd14295, %rd14275, 40;
	and.b64  	%rd14296, %rd14295, 255;
	xor.b64  	%rd14297, %rd14296, %rd14294;
	mul.lo.s64 	%rd14298, %rd14297, 1099511628211;
	shr.u64 	%rd14299, %rd14275, 48;
	and.b64  	%rd14300, %rd14299, 255;
	xor.b64  	%rd14301, %rd14300, %rd14298;
	mul.lo.s64 	%rd14302, %rd14301, 1099511628211;
	shr.u64 	%rd14303, %rd14275, 56;
	xor.b64  	%rd14304, %rd14303, %rd14302;
	mul.lo.s64 	%rd38870, %rd14304, 1099511628211;
$L__BB34_1974:
	setp.lt.u64 	%p574, %rd38864, %rd38870;
	mov.u64 	%rd38875, %rd38686;
	@%p574 bra 	$L__BB34_1975;
	bra.uni 	$L__BB34_1980;
$L__BB34_1975:
	mov.u64 	%rd38875, %rd38767;
	mov.u64 	%rd38767, %rd38686;
	bra.uni 	$L__BB34_1980;
$L__BB34_1976:
	setp.eq.s32 	%p575, %r120, 0;
	mov.u64 	%rd38875, %rd38686;
	@%p575 bra 	$L__BB34_1980;
	mov.b64 	%rd38874, 0;
$L__BB34_1978:
	shl.b64 	%rd14306, %rd38874, 3;
	add.s64 	%rd14307, %rd38686, %rd14306;
	ld.u64 	%rd3273, [%rd14307];
	add.s64 	%rd14308, %rd38767, %rd14306;
	ld.u64 	%rd3274, [%rd14308];
	setp.lt.u64 	%p576, %rd3273, %rd3274;
	@%p576 bra 	$L__BB34_1975;
	setp.le.u64 	%p577, %rd3273, %rd3274;
	add.s64 	%rd38874, %rd38874, 1;
	setp.lt.u64 	%p578, %rd38874, %rd1951;
	and.pred  	%p579, %p577, %p578;
	mov.u64 	%rd38875, %rd38686;
	@%p579 bra 	$L__BB34_1978;
$L__BB34_1980:
	setp.eq.s64 	%p580, %rd1952, 0;
	mov.b64 	%rd38879, -3750763034362895579;
	mov.b64 	%rd38880, 0;
	@%p580 bra 	$L__BB34_1983;
	mov.b64 	%rd38879, -3750763034362895579;
	mov.b64 	%rd38877, 0;
$L__BB34_1982:
	shl.b64 	%rd14315, %rd38877, 3;
	add.s64 	%rd14316, %rd38713, %rd14315;
	ld.u64 	%rd14317, [%rd14316];
	and.b64  	%rd14318, %rd14317, 255;
	xor.b64  	%rd14319, %rd14318, %rd38879;
	mul.lo.s64 	%rd14320, %rd14319, 1099511628211;
	shr.u64 	%rd14321, %rd14317, 8;
	and.b64  	%rd14322, %rd14321, 255;
	xor.b64  	%rd14323, %rd14322, %rd14320;
	mul.lo.s64 	%rd14324, %rd14323, 1099511628211;
	shr.u64 	%rd14325, %rd14317, 16;
	and.b64  	%rd14326, %rd14325, 255;
	xor.b64  	%rd14327, %rd14326, %rd14324;
	mul.lo.s64 	%rd14328, %rd14327, 1099511628211;
	shr.u64 	%rd14329, %rd14317, 24;
	and.b64  	%rd14330, %rd14329, 255;
	xor.b64  	%rd14331, %rd14330, %rd14328;
	mul.lo.s64 	%rd14332, %rd14331, 1099511628211;
	shr.u64 	%rd14333, %rd14317, 32;
	and.b64  	%rd14334, %rd14333, 255;
	xor.b64  	%rd14335, %rd14334, %rd14332;
	mul.lo.s64 	%rd14336, %rd14335, 1099511628211;
	shr.u64 	%rd14337, %rd14317, 40;
	and.b64  	%rd14338, %rd14337, 255;
	xor.b64  	%rd14339, %rd14338, %rd14336;
	mul.lo.s64 	%rd14340, %rd14339, 1099511628211;
	shr.u64 	%rd14341, %rd14317, 48;
	and.b64  	%rd14342, %rd14341, 255;
	xor.b64  	%rd14343, %rd14342, %rd14340;
	mul.lo.s64 	%rd14344, %rd14343, 1099511628211;
	shr.u64 	%rd14345, %rd14317, 56;
	xor.b64  	%rd14346, %rd14345, %rd14344;
	mul.lo.s64 	%rd14347, %rd14346, 1099511628211;
	ld.u64 	%rd14348, [%rd14316+8];
	and.b64  	%rd14349, %rd14348, 255;
	xor.b64  	%rd14350, %rd14349, %rd14347;
	mul.lo.s64 	%rd14351, %rd14350, 1099511628211;
	shr.u64 	%rd14352, %rd14348, 8;
	and.b64  	%rd14353, %rd14352, 255;
	xor.b64  	%rd14354, %rd14353, %rd14351;
	mul.lo.s64 	%rd14355, %rd14354, 1099511628211;
	shr.u64 	%rd14356, %rd14348, 16;
	and.b64  	%rd14357, %rd14356, 255;
	xor.b64  	%rd14358, %rd14357, %rd14355;
	mul.lo.s64 	%rd14359, %rd14358, 1099511628211;
	shr.u64 	%rd14360, %rd14348, 24;
	and.b64  	%rd14361, %rd14360, 255;
	xor.b64  	%rd14362, %rd14361, %rd14359;
	mul.lo.s64 	%rd14363, %rd14362, 1099511628211;
	shr.u64 	%rd14364, %rd14348, 32;
	and.b64  	%rd14365, %rd14364, 255;
	xor.b64  	%rd14366, %rd14365, %rd14363;
	mul.lo.s64 	%rd14367, %rd14366, 1099511628211;
	shr.u64 	%rd14368, %rd14348, 40;
	and.b64  	%rd14369, %rd14368, 255;
	xor.b64  	%rd14370, %rd14369, %rd14367;
	mul.lo.s64 	%rd14371, %rd14370, 1099511628211;
	shr.u64 	%rd14372, %rd14348, 48;
	and.b64  	%rd14373, %rd14372, 255;
	xor.b64  	%rd14374, %rd14373, %rd14371;
	mul.lo.s64 	%rd14375, %rd14374, 1099511628211;
	shr.u64 	%rd14376, %rd14348, 56;
	xor.b64  	%rd14377, %rd14376, %rd14375;
	mul.lo.s64 	%rd38879, %rd14377, 1099511628211;
	add.s64 	%rd38877, %rd38877, 2;
	and.b64  	%rd38880, %rd4130, -2;
	setp.ne.s64 	%p581, %rd38877, %rd38880;
	@%p581 bra 	$L__BB34_1982;
$L__BB34_1983:
	setp.eq.s64 	%p582, %rd2403, 0;
	@%p582 bra 	$L__BB34_1985;
	shl.b64 	%rd14378, %rd38880, 3;
	add.s64 	%rd14379, %rd38713, %rd14378;
	ld.u64 	%rd14380, [%rd14379];
	and.b64  	%rd14381, %rd14380, 255;
	xor.b64  	%rd14382, %rd14381, %rd38879;
	mul.lo.s64 	%rd14383, %rd14382, 1099511628211;
	shr.u64 	%rd14384, %rd14380, 8;
	and.b64  	%rd14385, %rd14384, 255;
	xor.b64  	%rd14386, %rd14385, %rd14383;
	mul.lo.s64 	%rd14387, %rd14386, 1099511628211;
	shr.u64 	%rd14388, %rd14380, 16;
	and.b64  	%rd14389, %rd14388, 255;
	xor.b64  	%rd14390, %rd14389, %rd14387;
	mul.lo.s64 	%rd14391, %rd14390, 1099511628211;
	shr.u64 	%rd14392, %rd14380, 24;
	and.b64  	%rd14393, %rd14392, 255;
	xor.b64  	%rd14394, %rd14393, %rd14391;
	mul.lo.s64 	%rd14395, %rd14394, 1099511628211;
	shr.u64 	%rd14396, %rd14380, 32;
	and.b64  	%rd14397, %rd14396, 255;
	xor.b64  	%rd14398, %rd14397, %rd14395;
	mul.lo.s64 	%rd14399, %rd14398, 1099511628211;
	shr.u64 	%rd14400, %rd14380, 40;
	and.b64  	%rd14401, %rd14400, 255;
	xor.b64  	%rd14402, %rd14401, %rd14399;
	mul.lo.s64 	%rd14403, %rd14402, 1099511628211;
	shr.u64 	%rd14404, %rd14380, 48;
	and.b64  	%rd14405, %rd14404, 255;
	xor.b64  	%rd14406, %rd14405, %rd14403;
	mul.lo.s64 	%rd14407, %rd14406, 1099511628211;
	shr.u64 	%rd14408, %rd14380, 56;
	xor.b64  	%rd14409, %rd14408, %rd14407;
	mul.lo.s64 	%rd38879, %rd14409, 1099511628211;
$L__BB34_1985:
	setp.eq.s64 	%p583, %rd1952, 0;
	mov.b64 	%rd38885, -3750763034362895579;
	mov.b64 	%rd38886, 0;
	@%p583 bra 	$L__BB34_1988;
	mov.b64 	%rd38885, -3750763034362895579;
	mov.b64 	%rd38883, 0;
$L__BB34_1987:
	shl.b64 	%rd14415, %rd38883, 3;
	add.s64 	%rd14416, %rd38794, %rd14415;
	ld.u64 	%rd14417, [%rd14416];
	and.b64  	%rd14418, %rd14417, 255;
	xor.b64  	%rd14419, %rd14418, %rd38885;
	mul.lo.s64 	%rd14420, %rd14419, 1099511628211;
	shr.u64 	%rd14421, %rd14417, 8;
	and.b64  	%rd14422, %rd14421, 255;
	xor.b64  	%rd14423, %rd14422, %rd14420;
	mul.lo.s64 	%rd14424, %rd14423, 1099511628211;
	shr.u64 	%rd14425, %rd14417, 16;
	and.b64  	%rd14426, %rd14425, 255;
	xor.b64  	%rd14427, %rd14426, %rd14424;
	mul.lo.s64 	%rd14428, %rd14427, 1099511628211;
	shr.u64 	%rd14429, %rd14417, 24;
	and.b64  	%rd14430, %rd14429, 255;
	xor.b64  	%rd14431, %rd14430, %rd14428;
	mul.lo.s64 	%rd14432, %rd14431, 1099511628211;
	shr.u64 	%rd14433, %rd14417, 32;
	and.b64  	%rd14434, %rd14433, 255;
	xor.b64  	%rd14435, %rd14434, %rd14432;
	mul.lo.s64 	%rd14436, %rd14435, 1099511628211;
	shr.u64 	%rd14437, %rd14417, 40;
	and.b64  	%rd14438, %rd14437, 255;
	xor.b64  	%rd14439, %rd14438, %rd14436;
	mul.lo.s64 	%rd14440, %rd14439, 1099511628211;
	shr.u64 	%rd14441, %rd14417, 48;
	and.b64  	%rd14442, %rd14441, 255;
	xor.b64  	%rd14443, %rd14442, %rd14440;
	mul.lo.s64 	%rd14444, %rd14443, 1099511628211;
	shr.u64 	%rd14445, %rd14417, 56;
	xor.b64  	%rd14446, %rd14445, %rd14444;
	mul.lo.s64 	%rd14447, %rd14446, 1099511628211;
	ld.u64 	%rd14448, [%rd14416+8];
	and.b64  	%rd14449, %rd14448, 255;
	xor.b64  	%rd14450, %rd14449, %rd14447;
	mul.lo.s64 	%rd14451, %rd14450, 1099511628211;
	shr.u64 	%rd14452, %rd14448, 8;
	and.b64  	%rd14453, %rd14452, 255;
	xor.b64  	%rd14454, %rd14453, %rd14451;
	mul.lo.s64 	%rd14455, %rd14454, 1099511628211;
	shr.u64 	%rd14456, %rd14448, 16;
	and.b64  	%rd14457, %rd14456, 255;
	xor.b64  	%rd14458, %rd14457, %rd14455;
	mul.lo.s64 	%rd14459, %rd14458, 1099511628211;
	shr.u64 	%rd14460, %rd14448, 24;
	and.b64  	%rd14461, %rd14460, 255;
	xor.b64  	%rd14462, %rd14461, %rd14459;
	mul.lo.s64 	%rd14463, %rd14462, 1099511628211;
	shr.u64 	%rd14464, %rd14448, 32;
	and.b64  	%rd14465, %rd14464, 255;
	xor.b64  	%rd14466, %rd14465, %rd14463;
	mul.lo.s64 	%rd14467, %rd14466, 1099511628211;
	shr.u64 	%rd14468, %rd14448, 40;
	and.b64  	%rd14469, %rd14468, 255;
	xor.b64  	%rd14470, %rd14469, %rd14467;
	mul.lo.s64 	%rd14471, %rd14470, 1099511628211;
	shr.u64 	%rd14472, %rd14448, 48;
	and.b64  	%rd14473, %rd14472, 255;
	xor.b64  	%rd14474, %rd14473, %rd14471;
	mul.lo.s64 	%rd14475, %rd14474, 1099511628211;
	shr.u64 	%rd14476, %rd14448, 56;
	xor.b64  	%rd14477, %rd14476, %rd14475;
	mul.lo.s64 	%rd38885, %rd14477, 1099511628211;
	add.s64 	%rd38883, %rd38883, 2;
	and.b64  	%rd38886, %rd4130, -2;
	setp.ne.s64 	%p584, %rd38883, %rd38886;
	@%p584 bra 	$L__BB34_1987;
$L__BB34_1988:
	setp.eq.s64 	%p585, %rd2403, 0;
	@%p585 bra 	$L__BB34_1990;
	shl.b64 	%rd14478, %rd38886, 3;
	add.s64 	%rd14479, %rd38794, %rd14478;
	ld.u64 	%rd14480, [%rd14479];
	and.b64  	%rd14481, %rd14480, 255;
	xor.b64  	%rd14482, %rd14481, %rd38885;
	mul.lo.s64 	%rd14483, %rd14482, 1099511628211;
	shr.u64 	%rd14484, %rd14480, 8;
	and.b64  	%rd14485, %rd14484, 255;
	xor.b64  	%rd14486, %rd14485, %rd14483;
	mul.lo.s64 	%rd14487, %rd14486, 1099511628211;
	shr.u64 	%rd14488, %rd14480, 16;
	and.b64  	%rd14489, %rd14488, 255;
	xor.b64  	%rd14490, %rd14489, %rd14487;
	mul.lo.s64 	%rd14491, %rd14490, 1099511628211;
	shr.u64 	%rd14492, %rd14480, 24;
	and.b64  	%rd14493, %rd14492, 255;
	xor.b64  	%rd14494, %rd14493, %rd14491;
	mul.lo.s64 	%rd14495, %rd14494, 1099511628211;
	shr.u64 	%rd14496, %rd14480, 32;
	and.b64  	%rd14497, %rd14496, 255;
	xor.b64  	%rd14498, %rd14497, %rd14495;
	mul.lo.s64 	%rd14499, %rd14498, 1099511628211;
	shr.u64 	%rd14500, %rd14480, 40;
	and.b64  	%rd14501, %rd14500, 255;
	xor.b64  	%rd14502, %rd14501, %rd14499;
	mul.lo.s64 	%rd14503, %rd14502, 1099511628211;
	shr.u64 	%rd14504, %rd14480, 48;
	and.b64  	%rd14505, %rd14504, 255;
	xor.b64  	%rd14506, %rd14505, %rd14503;
	mul.lo.s64 	%rd14507, %rd14506, 1099511628211;
	shr.u64 	%rd14508, %rd14480, 56;
	xor.b64  	%rd14509, %rd14508, %rd14507;
	mul.lo.s64 	%rd38885, %rd14509, 1099511628211;
$L__BB34_1990:
	setp.eq.s64 	%p586, %rd38879, %rd38885;
	@%p586 bra 	$L__BB34_2003;
	setp.eq.s64 	%p587, %rd1952, 0;
	mov.b64 	%rd38891, -3750763034362895579;
	mov.b64 	%rd38892, 0;
	@%p587 bra 	$L__BB34_1994;
	mov.b64 	%rd38891, -3750763034362895579;
	mov.b64 	%rd38889, 0;
	and.b64  	%rd38892, %rd4130, -2;
$L__BB34_1993:
	shl.b64 	%rd14515, %rd38889, 3;
	add.s64 	%rd14516, %rd38713, %rd14515;
	ld.u64 	%rd14517, [%rd14516];
	and.b64  	%rd14518, %rd14517, 255;
	xor.b64  	%rd14519, %rd14518, %rd38891;
	mul.lo.s64 	%rd14520, %rd14519, 1099511628211;
	shr.u64 	%rd14521, %rd14517, 8;
	and.b64  	%rd14522, %rd14521, 255;
	xor.b64  	%rd14523, %rd14522, %rd14520;
	mul.lo.s64 	%rd14524, %rd14523, 1099511628211;
	shr.u64 	%rd14525, %rd14517, 16;
	and.b64  	%rd14526, %rd14525, 255;
	xor.b64  	%rd14527, %rd14526, %rd14524;
	mul.lo.s64 	%rd14528, %rd14527, 1099511628211;
	shr.u64 	%rd14529, %rd14517, 24;
	and.b64  	%rd14530, %rd14529, 255;
	xor.b64  	%rd14531, %rd14530, %rd14528;
	mul.lo.s64 	%rd14532, %rd14531, 1099511628211;
	shr.u64 	%rd14533, %rd14517, 32;
	and.b64  	%rd14534, %rd14533, 255;
	xor.b64  	%rd14535, %rd14534, %rd14532;
	mul.lo.s64 	%rd14536, %rd14535, 1099511628211;
	shr.u64 	%rd14537, %rd14517, 40;
	and.b64  	%rd14538, %rd14537, 255;
	xor.b64  	%rd14539, %rd14538, %rd14536;
	mul.lo.s64 	%rd14540, %rd14539, 1099511628211;
	shr.u64 	%rd14541, %rd14517, 48;
	and.b64  	%rd14542, %rd14541, 255;
	xor.b64  	%rd14543, %rd14542, %rd14540;
	mul.lo.s64 	%rd14544, %rd14543, 1099511628211;
	shr.u64 	%rd14545, %rd14517, 56;
	xor.b64  	%rd14546, %rd14545, %rd14544;
	mul.lo.s64 	%rd14547, %rd14546, 1099511628211;
	ld.u64 	%rd14548, [%rd14516+8];
	and.b64  	%rd14549, %rd14548, 255;
	xor.b64  	%rd14550, %rd14549, %rd14547;
	mul.lo.s64 	%rd14551, %rd14550, 1099511628211;
	shr.u64 	%rd14552, %rd14548, 8;
	and.b64  	%rd14553, %rd14552, 255;
	xor.b64  	%rd14554, %rd14553, %rd14551;
	mul.lo.s64 	%rd14555, %rd14554, 1099511628211;
	shr.u64 	%rd14556, %rd14548, 16;
	and.b64  	%rd14557, %rd14556, 255;
	xor.b64  	%rd14558, %rd14557, %rd14555;
	mul.lo.s64 	%rd14559, %rd14558, 1099511628211;
	shr.u64 	%rd14560, %rd14548, 24;
	and.b64  	%rd14561, %rd14560, 255;
	xor.b64  	%rd14562, %rd14561, %rd14559;
	mul.lo.s64 	%rd14563, %rd14562, 1099511628211;
	shr.u64 	%rd14564, %rd14548, 32;
	and.b64  	%rd14565, %rd14564, 255;
	xor.b64  	%rd14566, %rd14565, %rd14563;
	mul.lo.s64 	%rd14567, %rd14566, 1099511628211;
	shr.u64 	%rd14568, %rd14548, 40;
	and.b64  	%rd14569, %rd14568, 255;
	xor.b64  	%rd14570, %rd14569, %rd14567;
	mul.lo.s64 	%rd14571, %rd14570, 1099511628211;
	shr.u64 	%rd14572, %rd14548, 48;
	and.b64  	%rd14573, %rd14572, 255;
	xor.b64  	%rd14574, %rd14573, %rd14571;
	mul.lo.s64 	%rd14575, %rd14574, 1099511628211;
	shr.u64 	%rd14576, %rd14548, 56;
	xor.b64  	%rd14577, %rd14576, %rd14575;
	mul.lo.s64 	%rd38891, %rd14577, 1099511628211;
	add.s64 	%rd38889, %rd38889, 2;
	setp.ne.s64 	%p588, %rd38889, %rd38892;
	@%p588 bra 	$L__BB34_1993;
$L__BB34_1994:
	setp.eq.s64 	%p589, %rd2403, 0;
	@%p589 bra 	$L__BB34_1996;
	shl.b64 	%rd14578, %rd38892, 3;
	add.s64 	%rd14579, %rd38713, %rd14578;
	ld.u64 	%rd14580, [%rd14579];
	and.b64  	%rd14581, %rd14580, 255;
	xor.b64  	%rd14582, %rd14581, %rd38891;
	mul.lo.s64 	%rd14583, %rd14582, 1099511628211;
	shr.u64 	%rd14584, %rd14580, 8;
	and.b64  	%rd14585, %rd14584, 255;
	xor.b64  	%rd14586, %rd14585, %rd14583;
	mul.lo.s64 	%rd14587, %rd14586, 1099511628211;
	shr.u64 	%rd14588, %rd14580, 16;
	and.b64  	%rd14589, %rd14588, 255;
	xor.b64  	%rd14590, %rd14589, %rd14587;
	mul.lo.s64 	%rd14591, %rd14590, 1099511628211;
	shr.u64 	%rd14592, %rd14580, 24;
	and.b64  	%rd14593, %rd14592, 255;
	xor.b64  	%rd14594, %rd14593, %rd14591;
	mul.lo.s64 	%rd14595, %rd14594, 1099511628211;
	shr.u64 	%rd14596, %rd14580, 32;
	and.b64  	%rd14597, %rd14596, 255;
	xor.b64  	%rd14598, %rd14597, %rd14595;
	mul.lo.s64 	%rd14599, %rd14598, 1099511628211;
	shr.u64 	%rd14600, %rd14580, 40;
	and.b64  	%rd14601, %rd14600, 255;
	xor.b64  	%rd14602, %rd14601, %rd14599;
	mul.lo.s64 	%rd14603, %rd14602, 1099511628211;
	shr.u64 	%rd14604, %rd14580, 48;
	and.b64  	%rd14605, %rd14604, 255;
	xor.b64  	%rd14606, %rd14605, %rd14603;
	mul.lo.s64 	%rd14607, %rd14606, 1099511628211;
	shr.u64 	%rd14608, %rd14580, 56;
	xor.b64  	%rd14609, %rd14608, %rd14607;
	mul.lo.s64 	%rd38891, %rd14609, 1099511628211;
$L__BB34_1996:
	setp.eq.s64 	%p590, %rd1952, 0;
	mov.b64 	%rd38897, -3750763034362895579;
	mov.b64 	%rd38898, 0;
	@%p590 bra 	$L__BB34_1999;
	mov.b64 	%rd38897, -3750763034362895579;
	mov.b64 	%rd38895, 0;
$L__BB34_1998:
	shl.b64 	%rd14615, %rd38895, 3;
	add.s64 	%rd14616, %rd38794, %rd14615;
	ld.u64 	%rd14617, [%rd14616];
	and.b64  	%rd14618, %rd14617, 255;
	xor.b64  	%rd14619, %rd14618, %rd38897;
	mul.lo.s64 	%rd14620, %rd14619, 1099511628211;
	shr.u64 	%rd14621, %rd14617, 8;
	and.b64  	%rd14622, %rd14621, 255;
	xor.b64  	%rd14623, %rd14622, %rd14620;
	mul.lo.s64 	%rd14624, %rd14623, 1099511628211;
	shr.u64 	%rd14625, %rd14617, 16;
	and.b64  	%rd14626, %rd14625, 255;
	xor.b64  	%rd14627, %rd14626, %rd14624;
	mul.lo.s64 	%rd14628, %rd14627, 1099511628211;
	shr.u64 	%rd14629, %rd14617, 24;
	and.b64  	%rd14630, %rd14629, 255;
	xor.b64  	%rd14631, %rd14630, %rd14628;
	mul.lo.s64 	%rd14632, %rd14631, 1099511628211;
	shr.u64 	%rd14633, %rd14617, 32;
	and.b64  	%rd14634, %rd14633, 255;
	xor.b64  	%rd14635, %rd14634, %rd14632;
	mul.lo.s64 	%rd14636, %rd14635, 1099511628211;
	shr.u64 	%rd14637, %rd14617, 40;
	and.b64  	%rd14638, %rd14637, 255;
	xor.b64  	%rd14639, %rd14638, %rd14636;
	mul.lo.s64 	%rd14640, %rd14639, 1099511628211;
	shr.u64 	%rd14641, %rd14617, 48;
	and.b64  	%rd14642, %rd14641, 255;
	xor.b64  	%rd14643, %rd14642, %rd14640;
	mul.lo.s64 	%rd14644, %rd14643, 1099511628211;
	shr.u64 	%rd14645, %rd14617, 56;
	xor.b64  	%rd14646, %rd14645, %rd14644;
	mul.lo.s64 	%rd14647, %rd14646, 1099511628211;
	ld.u64 	%rd14648, [%rd14616+8];
	and.b64  	%rd14649, %rd14648, 255;
	xor.b64  	%rd14650, %rd14649, %rd14647;
	mul.lo.s64 	%rd14651, %rd14650, 1099511628211;
	shr.u64 	%rd14652, %rd14648, 8;
	and.b64  	%rd14653, %rd14652, 255;
	xor.b64  	%rd14654, %rd14653, %rd14651;
	mul.lo.s64 	%rd14655, %rd14654, 1099511628211;
	shr.u64 	%rd14656, %rd14648, 16;
	and.b64  	%rd14657, %rd14656, 255;
	xor.b64  	%rd14658, %rd14657, %rd14655;
	mul.lo.s64 	%rd14659, %rd14658, 1099511628211;
	shr.u64 	%rd14660, %rd14648, 24;
	and.b64  	%rd14661, %rd14660, 255;
	xor.b64  	%rd14662, %rd14661, %rd14659;
	mul.lo.s64 	%rd14663, %rd14662, 1099511628211;
	shr.u64 	%rd14664, %rd14648, 32;
	and.b64  	%rd14665, %rd14664, 255;
	xor.b64  	%rd14666, %rd14665, %rd14663;
	mul.lo.s64 	%rd14667, %rd14666, 1099511628211;
	shr.u64 	%rd14668, %rd14648, 40;
	and.b64  	%rd14669, %rd14668, 255;
	xor.b64  	%rd14670, %rd14669, %rd14667;
	mul.lo.s64 	%rd14671, %rd14670, 1099511628211;
	shr.u64 	%rd14672, %rd14648, 48;
	and.b64  	%rd14673, %rd14672, 255;
	xor.b64  	%rd14674, %rd14673, %rd14671;
	mul.lo.s64 	%rd14675, %rd14674, 1099511628211;
	shr.u64 	%rd14676, %rd14648, 56;
	xor.b64  	%rd14677, %rd14676, %rd14675;
	mul.lo.s64 	%rd38897, %rd14677, 1099511628211;
	add.s64 	%rd38895, %rd38895, 2;
	and.b64  	%rd38898, %rd4130, -2;
	setp.ne.s64 	%p591, %rd38895, %rd38898;
	@%p591 bra 	$L__BB34_1998;
$L__BB34_1999:
	setp.eq.s64 	%p592, %rd2403, 0;
	@%p592 bra 	$L__BB34_2001;
	shl.b64 	%rd14678, %rd38898, 3;
	add.s64 	%rd14679, %rd38794, %rd14678;
	ld.u64 	%rd14680, [%rd14679];
	and.b64  	%rd14681, %rd14680, 255;
	xor.b64  	%rd14682, %rd14681, %rd38897;
	mul.lo.s64 	%rd14683, %rd14682, 1099511628211;
	shr.u64 	%rd14684, %rd14680, 8;
	and.b64  	%rd14685, %rd14684, 255;
	xor.b64  	%rd14686, %rd14685, %rd14683;
	mul.lo.s64 	%rd14687, %rd14686, 1099511628211;
	shr.u64 	%rd14688, %rd14680, 16;
	and.b64  	%rd14689, %rd14688, 255;
	xor.b64  	%rd14690, %rd14689, %rd14687;
	mul.lo.s64 	%rd14691, %rd14690, 1099511628211;
	shr.u64 	%rd14692, %rd14680, 24;
	and.b64  	%rd14693, %rd14692, 255;
	xor.b64  	%rd14694, %rd14693, %rd14691;
	mul.lo.s64 	%rd14695, %rd14694, 1099511628211;
	shr.u64 	%rd14696, %rd14680, 32;
	and.b64  	%rd14697, %rd14696, 255;
	xor.b64  	%rd14698, %rd14697, %rd14695;
	mul.lo.s64 	%rd14699, %rd14698, 1099511628211;
	shr.u64 	%rd14700, %rd14680, 40;
	and.b64  	%rd14701, %rd14700, 255;
	xor.b64  	%rd14702, %rd14701, %rd14699;
	mul.lo.s64 	%rd14703, %rd14702, 1099511628211;
	shr.u64 	%rd14704, %rd14680, 48;
	and.b64  	%rd14705, %rd14704, 255;
	xor.b64  	%rd14706, %rd14705, %rd14703;
	mul.lo.s64 	%rd14707, %rd14706, 1099511628211;
	shr.u64 	%rd14708, %rd14680, 56;
	xor.b64  	%rd14709, %rd14708, %rd14707;
	mul.lo.s64 	%rd38897, %rd14709, 1099511628211;
$L__BB34_2001:
	setp.lt.u64 	%p593, %rd38891, %rd38897;
	mov.u64 	%rd38902, %rd38713;
	@%p593 bra 	$L__BB34_2002;
	bra.uni 	$L__BB34_2007;
$L__BB34_2002:
	mov.u64 	%rd38902, %rd38794;
	mov.u64 	%rd38794, %rd38713;
	bra.uni 	$L__BB34_2007;
$L__BB34_2003:
	setp.eq.s32 	%p594, %r120, 0;
	mov.u64 	%rd38902, %rd38713;
	@%p594 bra 	$L__BB34_2007;
	mov.b64 	%rd38901, 0;
$L__BB34_2005:
	shl.b64 	%rd14711, %rd38901, 3;
	add.s64 	%rd14712, %rd38713, %rd14711;
	ld.u64 	%rd3319, [%rd14712];
	add.s64 	%rd14713, %rd38794, %rd14711;
	ld.u64 	%rd3320, [%rd14713];
	setp.lt.u64 	%p595, %rd3319, %rd3320;
	@%p595 bra 	$L__BB34_2002;
	setp.le.u64 	%p596, %rd3319, %rd3320;
	add.s64 	%rd38901, %rd38901, 1;
	setp.lt.u64 	%p597, %rd38901, %rd1951;
	and.pred  	%p598, %p596, %p597;
	mov.u64 	%rd38902, %rd38713;
	@%p598 bra 	$L__BB34_2005;
$L__BB34_2007:
	setp.eq.s64 	%p599, %rd1952, 0;
	mov.b64 	%rd38906, -3750763034362895579;
	mov.b64 	%rd38907, 0;
	@%p599 bra 	$L__BB34_2010;
	mov.b64 	%rd38906, -3750763034362895579;
	mov.b64 	%rd38904, 0;
$L__BB34_2009:
	shl.b64 	%rd14720, %rd38904, 3;
	add.s64 	%rd14721, %rd38740, %rd14720;
	ld.u64 	%rd14722, [%rd14721];
	and.b64  	%rd14723, %rd14722, 255;
	xor.b64  	%rd14724, %rd14723, %rd38906;
	mul.lo.s64 	%rd14725, %rd14724, 1099511628211;
	shr.u64 	%rd14726, %rd14722, 8;
	and.b64  	%rd14727, %rd14726, 255;
	xor.b64  	%rd14728, %rd14727, %rd14725;
	mul.lo.s64 	%rd14729, %rd14728, 1099511628211;
	shr.u64 	%rd14730, %rd14722, 16;
	and.b64  	%rd14731, %rd14730, 255;
	xor.b64  	%rd14732, %rd14731, %rd14729;
	mul.lo.s64 	%rd14733, %rd14732, 1099511628211;
	shr.u64 	%rd14734, %rd14722, 24;
	and.b64  	%rd14735, %rd14734, 255;
	xor.b64  	%rd14736, %rd14735, %rd14733;
	mul.lo.s64 	%rd14737, %rd14736, 1099511628211;
	shr.u64 	%rd14738, %rd14722, 32;
	and.b64  	%rd14739, %rd14738, 255;
	xor.b64  	%rd14740, %rd14739, %rd14737;
	mul.lo.s64 	%rd14741, %rd14740, 1099511628211;
	shr.u64 	%rd14742, %rd14722, 40;
	and.b64  	%rd14743, %rd14742, 255;
	xor.b64  	%rd14744, %rd14743, %rd14741;
	mul.lo.s64 	%rd14745, %rd14744, 1099511628211;
	shr.u64 	%rd14746, %rd14722, 48;
	and.b64  	%rd14747, %rd14746, 255;
	xor.b64  	%rd14748, %rd14747, %rd14745;
	mul.lo.s64 	%rd14749, %rd14748, 1099511628211;
	shr.u64 	%rd14750, %rd14722, 56;
	xor.b64  	%rd14751, %rd14750, %rd14749;
	mul.lo.s64 	%rd14752, %rd14751, 1099511628211;
	ld.u64 	%rd14753, [%rd14721+8];
	and.b64  	%rd14754, %rd14753, 255;
	xor.b64  	%rd14755, %rd14754, %rd14752;
	mul.lo.s64 	%rd14756, %rd14755, 1099511628211;
	shr.u64 	%rd14757, %rd14753, 8;
	and.b64  	%rd14758, %rd14757, 255;
	xor.b64  	%rd14759, %rd14758, %rd14756;
	mul.lo.s64 	%rd14760, %rd14759, 1099511628211;
	shr.u64 	%rd14761, %rd14753, 16;
	and.b64  	%rd14762, %rd14761, 255;
	xor.b64  	%rd14763, %rd14762, %rd14760;
	mul.lo.s64 	%rd14764, %rd14763, 1099511628211;
	shr.u64 	%rd14765, %rd14753, 24;
	and.b64  	%rd14766, %rd14765, 255;
	xor.b64  	%rd14767, %rd14766, %rd14764;
	mul.lo.s64 	%rd14768, %rd14767, 1099511628211;
	shr.u64 	%rd14769, %rd14753, 32;
	and.b64  	%rd14770, %rd14769, 255;
	xor.b64  	%rd14771, %rd14770, %rd14768;
	mul.lo.s64 	%rd14772, %rd14771, 1099511628211;
	shr.u64 	%rd14773, %rd14753, 40;
	and.b64  	%rd14774, %rd14773, 255;
	xor.b64  	%rd14775, %rd14774, %rd14772;
	mul.lo.s64 	%rd14776, %rd14775, 1099511628211;
	shr.u64 	%rd14777, %rd14753, 48;
	and.b64  	%rd14778, %rd14777, 255;
	xor.b64  	%rd14779, %rd14778, %rd14776;
	mul.lo.s64 	%rd14780, %rd14779, 1099511628211;
	shr.u64 	%rd14781, %rd14753, 56;
	xor.b64  	%rd14782, %rd14781, %rd14780;
	mul.lo.s64 	%rd38906, %rd14782, 1099511628211;
	add.s64 	%rd38904, %rd38904, 2;
	and.b64  	%rd38907, %rd4130, -2;
	setp.ne.s64 	%p600, %rd38904, %rd38907;
	@%p600 bra 	$L__BB34_2009;
$L__BB34_2010:
	setp.eq.s64 	%p601, %rd2403, 0;
	@%p601 bra 	$L__BB34_2012;
	shl.b64 	%rd14783, %rd38907, 3;
	add.s64 	%rd14784, %rd38740, %rd14783;
	ld.u64 	%rd14785, [%rd14784];
	and.b64  	%rd14786, %rd14785, 255;
	xor.b64  	%rd14787, %rd14786, %rd38906;
	mul.lo.s64 	%rd14788, %rd14787, 1099511628211;
	shr.u64 	%rd14789, %rd14785, 8;
	and.b64  	%rd14790, %rd14789, 255;
	xor.b64  	%rd14791, %rd14790, %rd14788;
	mul.lo.s64 	%rd14792, %rd14791, 1099511628211;
	shr.u64 	%rd14793, %rd14785, 16;
	and.b64  	%rd14794, %rd14793, 255;
	xor.b64  	%rd14795, %rd14794, %rd14792;
	mul.lo.s64 	%rd14796, %rd14795, 1099511628211;
	shr.u64 	%rd14797, %rd14785, 24;
	and.b64  	%rd14798, %rd14797, 255;
	xor.b64  	%rd14799, %rd14798, %rd14796;
	mul.lo.s64 	%rd14800, %rd14799, 1099511628211;
	shr.u64 	%rd14801, %rd14785, 32;
	and.b64  	%rd14802, %rd14801, 255;
	xor.b64  	%rd14803, %rd14802, %rd14800;
	mul.lo.s64 	%rd14804, %rd14803, 1099511628211;
	shr.u64 	%rd14805, %rd14785, 40;
	and.b64  	%rd14806, %rd14805, 255;
	xor.b64  	%rd14807, %rd14806, %rd14804;
	mul.lo.s64 	%rd14808, %rd14807, 1099511628211;
	shr.u64 	%rd14809, %rd14785, 48;
	and.b64  	%rd14810, %rd14809, 255;
	xor.b64  	%rd14811, %rd14810, %rd14808;
	mul.lo.s64 	%rd14812, %rd14811, 1099511628211;
	shr.u64 	%rd14813, %rd14785, 56;
	xor.b64  	%rd14814, %rd14813, %rd14812;
	mul.lo.s64 	%rd38906, %rd14814, 1099511628211;
$L__BB34_2012:
	setp.eq.s64 	%p602, %rd1952, 0;
	mov.b64 	%rd38912, -3750763034362895579;
	mov.b64 	%rd38913, 0;
	@%p602 bra 	$L__BB34_2015;
	mov.b64 	%rd38912, -3750763034362895579;
	mov.b64 	%rd38910, 0;
$L__BB34_2014:
	shl.b64 	%rd14820, %rd38910, 3;
	add.s64 	%rd14821, %rd38821, %rd14820;
	ld.u64 	%rd14822, [%rd14821];
	and.b64  	%rd14823, %rd14822, 255;
	xor.b64  	%rd14824, %rd14823, %rd38912;
	mul.lo.s64 	%rd14825, %rd14824, 1099511628211;
	shr.u64 	%rd14826, %rd14822, 8;
	and.b64  	%rd14827, %rd14826, 255;
	xor.b64  	%rd14828, %rd14827, %rd14825;
	mul.lo.s64 	%rd14829, %rd14828, 1099511628211;
	shr.u64 	%rd14830, %rd14822, 16;
	and.b64  	%rd14831, %rd14830, 255;
	xor.b64  	%rd14832, %rd14831, %rd14829;
	mul.lo.s64 	%rd14833, %rd14832, 1099511628211;
	shr.u64 	%rd14834, %rd14822, 24;
	and.b64  	%rd14835, %rd14834, 255;
	xor.b64  	%rd14836, %rd14835, %rd14833;
	mul.lo.s64 	%rd14837, %rd14836, 1099511628211;
	shr.u64 	%rd14838, %rd14822, 32;
	and.b64  	%rd14839, %rd14838, 255;
	xor.b64  	%rd14840, %rd14839, %rd14837;
	mul.lo.s64 	%rd14841, %rd14840, 1099511628211;
	shr.u64 	%rd14842, %rd14822, 40;
	and.b64  	%rd14843, %rd14842, 255;
	xor.b64  	%rd14844, %rd14843, %rd14841;
	mul.lo.s64 	%rd14845, %rd14844, 1099511628211;
	shr.u64 	%rd14846, %rd14822, 48;
	and.b64  	%rd14847, %rd14846, 255;
	xor.b64  	%rd14848, %rd14847, %rd14845;
	mul.lo.s64 	%rd14849, %rd14848, 1099511628211;
	shr.u64 	%rd14850, %rd14822, 56;
	xor.b64  	%rd14851, %rd14850, %rd14849;
	mul.lo.s64 	%rd14852, %rd14851, 1099511628211;
	ld.u64 	%rd14853, [%rd14821+8];
	and.b64  	%rd14854, %rd14853, 255;
	xor.b64  	%rd14855, %rd14854, %rd14852;
	mul.lo.s64 	%rd14856, %rd14855, 1099511628211;
	shr.u64 	%rd14857, %rd14853, 8;
	and.b64  	%rd14858, %rd14857, 255;
	xor.b64  	%rd14859, %rd14858, %rd14856;
	mul.lo.s64 	%rd14860, %rd14859, 1099511628211;
	shr.u64 	%rd14861, %rd14853, 16;
	and.b64  	%rd14862, %rd14861, 255;
	xor.b64  	%rd14863, %rd14862, %rd14860;
	mul.lo.s64 	%rd14864, %rd14863, 1099511628211;
	shr.u64 	%rd14865, %rd14853, 24;
	and.b64  	%rd14866, %rd14865, 255;
	xor.b64  	%rd14867, %rd14866, %rd14864;
	mul.lo.s64 	%rd14868, %rd14867, 1099511628211;
	shr.u64 	%rd14869, %rd14853, 32;
	and.b64  	%rd14870, %rd14869, 255;
	xor.b64  	%rd14871, %rd14870, %rd14868;
	mul.lo.s64 	%rd14872, %rd14871, 1099511628211;
	shr.u64 	%rd14873, %rd14853, 40;
	and.b64  	%rd14874, %rd14873, 255;
	xor.b64  	%rd14875, %rd14874, %rd14872;
	mul.lo.s64 	%rd14876, %rd14875, 1099511628211;
	shr.u64 	%rd14877, %rd14853, 48;
	and.b64  	%rd14878, %rd14877, 255;
	xor.b64  	%rd14879, %rd14878, %rd14876;
	mul.lo.s64 	%rd14880, %rd14879, 1099511628211;
	shr.u64 	%rd14881, %rd14853, 56;
	xor.b64  	%rd14882, %rd14881, %rd14880;
	mul.lo.s64 	%rd38912, %rd14882, 1099511628211;
	add.s64 	%rd38910, %rd38910, 2;
	and.b64  	%rd38913, %rd4130, -2;
	setp.ne.s64 	%p603, %rd38910, %rd38913;
	@%p603 bra 	$L__BB34_2014;
$L__BB34_2015:
	setp.eq.s64 	%p604, %rd2403, 0;
	@%p604 bra 	$L__BB34_2017;
	shl.b64 	%rd14883, %rd38913, 3;
	add.s64 	%rd14884, %rd38821, %rd14883;
	ld.u64 	%rd14885, [%rd14884];
	and.b64  	%rd14886, %rd14885, 255;
	xor.b64  	%rd14887, %rd14886, %rd38912;
	mul.lo.s64 	%rd14888, %rd14887, 1099511628211;
	shr.u64 	%rd14889, %rd14885, 8;
	and.b64  	%rd14890, %rd14889, 255;
	xor.b64  	%rd14891, %rd14890, %rd14888;
	mul.lo.s64 	%rd14892, %rd14891, 1099511628211;
	shr.u64 	%rd14893, %rd14885, 16;
	and.b64  	%rd14894, %rd14893, 255;
	xor.b64  	%rd14895, %rd14894, %rd14892;
	mul.lo.s64 	%rd14896, %rd14895, 1099511628211;
	shr.u64 	%rd14897, %rd14885, 24;
	and.b64  	%rd14898, %rd14897, 255;
	xor.b64  	%rd14899, %rd14898, %rd14896;
	mul.lo.s64 	%rd14900, %rd14899, 1099511628211;
	shr.u64 	%rd14901, %rd14885, 32;
	and.b64  	%rd14902, %rd14901, 255;
	xor.b64  	%rd14903, %rd14902, %rd14900;
	mul.lo.s64 	%rd14904, %rd14903, 1099511628211;
	shr.u64 	%rd14905, %rd14885, 40;
	and.b64  	%rd14906, %rd14905, 255;
	xor.b64  	%rd14907, %rd14906, %rd14904;
	mul.lo.s64 	%rd14908, %rd14907, 1099511628211;
	shr.u64 	%rd14909, %rd14885, 48;
	and.b64  	%rd14910, %rd14909, 255;
	xor.b64  	%rd14911, %rd14910, %rd14908;
	mul.lo.s64 	%rd14912, %rd14911, 1099511628211;
	shr.u64 	%rd14913, %rd14885, 56;
	xor.b64  	%rd14914, %rd14913, %rd14912;
	mul.lo.s64 	%rd38912, %rd14914, 1099511628211;
$L__BB34_2017:
	setp.eq.s64 	%p605, %rd38906, %rd38912;
	@%p605 bra 	$L__BB34_2030;
	setp.eq.s64 	%p606, %rd1952, 0;
	mov.b64 	%rd38918, -3750763034362895579;
	mov.b64 	%rd38919, 0;
	@%p606 bra 	$L__BB34_2021;
	mov.b64 	%rd38918, -3750763034362895579;
	mov.b64 	%rd38916, 0;
	and.b64  	%rd38919, %rd4130, -2;
$L__BB34_2020:
	shl.b64 	%rd14920, %rd38916, 3;
	add.s64 	%rd14921, %rd38740, %rd14920;
	ld.u64 	%rd14922, [%rd14921];
	and.b64  	%rd14923, %rd14922, 255;
	xor.b64  	%rd14924, %rd14923, %rd38918;
	mul.lo.s64 	%rd14925, %rd14924, 1099511628211;
	shr.u64 	%rd14926, %rd14922, 8;
	and.b64  	%rd14927, %rd14926, 255;
	xor.b64  	%rd14928, %rd14927, %rd14925;
	mul.lo.s64 	%rd14929, %rd14928, 1099511628211;
	shr.u64 	%rd14930, %rd14922, 16;
	and.b64  	%rd14931, %rd14930, 255;
	xor.b64  	%rd14932, %rd14931, %rd14929;
	mul.lo.s64 	%rd14933, %rd14932, 1099511628211;
	shr.u64 	%rd14934, %rd14922, 24;
	and.b64  	%rd14935, %rd14934, 255;
	xor.b64  	%rd14936, %rd14935, %rd14933;
	mul.lo.s64 	%rd14937, %rd14936, 1099511628211;
	shr.u64 	%rd14938, %rd14922, 32;
	and.b64  	%rd14939, %rd14938, 255;
	xor.b64  	%rd14940, %rd14939, %rd14937;
	mul.lo.s64 	%rd14941, %rd14940, 1099511628211;
	shr.u64 	%rd14942, %rd14922, 40;
	and.b64  	%rd14943, %rd14942, 255;
	xor.b64  	%rd14944, %rd14943, %rd14941;
	mul.lo.s64 	%rd14945, %rd14944, 1099511628211;
	shr.u64 	%rd14946, %rd14922, 48;
	and.b64  	%rd14947, %rd14946, 255;
	xor.b64  	%rd14948, %rd14947, %rd14945;
	mul.lo.s64 	%rd14949, %rd14948, 1099511628211;
	shr.u64 	%rd14950, %rd14922, 56;
	xor.b64  	%rd14951, %rd14950, %rd14949;
	mul.lo.s64 	%rd14952, %rd14951, 1099511628211;
	ld.u64 	%rd14953, [%rd14921+8];
	and.b64  	%rd14954, %rd14953, 255;
	xor.b64  	%rd14955, %rd14954, %rd14952;
	mul.lo.s64 	%rd14956, %rd14955, 1099511628211;
	shr.u64 	%rd14957, %rd14953, 8;
	and.b64  	%rd14958, %rd14957, 255;
	xor.b64  	%rd14959, %rd14958, %rd14956;
	mul.lo.s64 	%rd14960, %rd14959, 1099511628211;
	shr.u64 	%rd14961, %rd14953, 16;
	and.b64  	%rd14962, %rd14961, 255;
	xor.b64  	%rd14963, %rd14962, %rd14960;
	mul.lo.s64 	%rd14964, %rd14963, 1099511628211;
	shr.u64 	%rd14965, %rd14953, 24;
	and.b64  	%rd14966, %rd14965, 255;
	xor.b64  	%rd14967, %rd14966, %rd14964;
	mul.lo.s64 	%rd14968, %rd14967, 1099511628211;
	shr.u64 	%rd14969, %rd14953, 32;
	and.b64  	%rd14970, %rd14969, 255;
	xor.b64  	%rd14971, %rd14970, %rd14968;
	mul.lo.s64 	%rd14972, %rd14971, 1099511628211;
	shr.u64 	%rd14973, %rd14953, 40;
	and.b64  	%rd14974, %rd14973, 255;
	xor.b64  	%rd14975, %rd14974, %rd14972;
	mul.lo.s64 	%rd14976, %rd14975, 1099511628211;
	shr.u64 	%rd14977, %rd14953, 48;
	and.b64  	%rd14978, %rd14977, 255;
	xor.b64  	%rd14979, %rd14978, %rd14976;
	mul.lo.s64 	%rd14980, %rd14979, 1099511628211;
	shr.u64 	%rd14981, %rd14953, 56;
	xor.b64  	%rd14982, %rd14981, %rd14980;
	mul.lo.s64 	%rd38918, %rd14982, 1099511628211;
	add.s64 	%rd38916, %rd38916, 2;
	setp.ne.s64 	%p607, %rd38916, %rd38919;
	@%p607 bra 	$L__BB34_2020;
$L__BB34_2021:
	setp.eq.s64 	%p608, %rd2403, 0;
	@%p608 bra 	$L__BB34_2023;
	shl.b64 	%rd14983, %rd38919, 3;
	add.s64 	%rd14984, %rd38740, %rd14983;
	ld.u64 	%rd14985, [%rd14984];
	and.b64  	%rd14986, %rd14985, 255;
	xor.b64  	%rd14987, %rd14986, %rd38918;
	mul.lo.s64 	%rd14988, %rd14987, 1099511628211;
	shr.u64 	%rd14989, %rd14985, 8;
	and.b64  	%rd14990, %rd14989, 255;
	xor.b64  	%rd14991, %rd14990, %rd14988;
	mul.lo.s64 	%rd14992, %rd14991, 1099511628211;
	shr.u64 	%rd14993, %rd14985, 16;
	and.b64  	%rd14994, %rd14993, 255;
	xor.b64  	%rd14995, %rd14994, %rd14992;
	mul.lo.s64 	%rd14996, %rd14995, 1099511628211;
	shr.u64 	%rd14997, %rd14985, 24;
	and.b64  	%rd14998, %rd14997, 255;
	xor.b64  	%rd14999, %rd14998, %rd14996;
	mul.lo.s64 	%rd15000, %rd14999, 1099511628211;
	shr.u64 	%rd15001, %rd14985, 32;
	and.b64  	%rd15002, %rd15001, 255;
	xor.b64  	%rd15003, %rd15002, %rd15000;
	mul.lo.s64 	%rd15004, %rd15003, 1099511628211;
	shr.u64 	%rd15005, %rd14985, 40;
	and.b64  	%rd15006, %rd15005, 255;
	xor.b64  	%rd15007, %rd15006, %rd15004;
	mul.lo.s64 	%rd15008, %rd15007, 1099511628211;
	shr.u64 	%rd15009, %rd14985, 48;
	and.b64  	%rd15010, %rd15009, 255;
	xor.b64  	%rd15011, %rd15010, %rd15008;
	mul.lo.s64 	%rd15012, %rd15011, 1099511628211;
	shr.u64 	%rd15013, %rd14985, 56;
	xor.b64  	%rd15014, %rd15013, %rd15012;
	mul.lo.s64 	%rd38918, %rd15014, 1099511628211;
$L__BB34_2023:
	setp.eq.s64 	%p609, %rd1952, 0;
	mov.b64 	%rd38924, -3750763034362895579;
	mov.b64 	%rd38925, 0;
	@%p609 bra 	$L__BB34_2026;
	mov.b64 	%rd38924, -3750763034362895579;
	mov.b64 	%rd38922, 0;
$L__BB34_2025:
	shl.b64 	%rd15020, %rd38922, 3;
	add.s64 	%rd15021, %rd38821, %rd15020;
	ld.u64 	%rd15022, [%rd15021];
	and.b64  	%rd15023, %rd15022, 255;
	xor.b64  	%rd15024, %rd15023, %rd38924;
	mul.lo.s64 	%rd15025, %rd15024, 1099511628211;
	shr.u64 	%rd15026, %rd15022, 8;
	and.b64  	%rd15027, %rd15026, 255;
	xor.b64  	%rd15028, %rd15027, %rd15025;
	mul.lo.s64 	%rd15029, %rd15028, 1099511628211;
	shr.u64 	%rd15030, %rd15022, 16;
	and.b64  	%rd15031, %rd15030, 255;
	xor.b64  	%rd15032, %rd15031, %rd15029;
	mul.lo.s64 	%rd15033, %rd15032, 1099511628211;
	shr.u64 	%rd15034, %rd15022, 24;
	and.b64  	%rd15035, %rd15034, 255;
	xor.b64  	%rd15036, %rd15035, %rd15033;
	mul.lo.s64 	%rd15037, %rd15036, 1099511628211;
	shr.u64 	%rd15038, %rd15022, 32;
	and.b64  	%rd15039, %rd15038, 255;
	xor.b64  	%rd15040, %rd15039, %rd15037;
	mul.lo.s64 	%rd15041, %rd15040, 1099511628211;
	shr.u64 	%rd15042, %rd15022, 40;
	and.b64  	%rd15043, %rd15042, 255;
	xor.b64  	%rd15044, %rd15043, %rd15041;
	mul.lo.s64 	%rd15045, %rd15044, 1099511628211;
	shr.u64 	%rd15046, %rd15022, 48;
	and.b64  	%rd15047, %rd15046, 255;
	xor.b64  	%rd15048, %rd15047, %rd15045;
	mul.lo.s64 	%rd15049, %rd15048, 1099511628211;
	shr.u64 	%rd15050, %rd15022, 56;
	xor.b64  	%rd15051, %rd15050, %rd15049;
	mul.lo.s64 	%rd15052, %rd15051, 1099511628211;
	ld.u64 	%rd15053, [%rd15021+8];
	and.b64  	%rd15054, %rd15053, 255;
	xor.b64  	%rd15055, %rd15054, %rd15052;
	mul.lo.s64 	%rd15056, %rd15055, 1099511628211;
	shr.u64 	%rd15057, %rd15053, 8;
	and.b64  	%rd15058, %rd15057, 255;
	xor.b64  	%rd15059, %rd15058, %rd15056;
	mul.lo.s64 	%rd15060, %rd15059, 1099511628211;
	shr.u64 	%rd15061, %rd15053, 16;
	and.b64  	%rd15062, %rd15061, 255;
	xor.b64  	%rd15063, %rd15062, %rd15060;
	mul.lo.s64 	%rd15064, %rd15063, 1099511628211;
	shr.u64 	%rd15065, %rd15053, 24;
	and.b64  	%rd15066, %rd15065, 255;
	xor.b64  	%rd15067, %rd15066, %rd15064;
	mul.lo.s64 	%rd15068, %rd15067, 1099511628211;
	shr.u64 	%rd15069, %rd15053, 32;
	and.b64  	%rd15070, %rd15069, 255;
	xor.b64  	%rd15071, %rd15070, %rd15068;
	mul.lo.s64 	%rd15072, %rd15071, 1099511628211;
	shr.u64 	%rd15073, %rd15053, 40;
	and.b64  	%rd15074, %rd15073, 255;
	xor.b64  	%rd15075, %rd15074, %rd15072;
	mul.lo.s64 	%rd15076, %rd15075, 1099511628211;
	shr.u64 	%rd15077, %rd15053, 48;
	and.b64  	%rd15078, %rd15077, 255;
	xor.b64  	%rd15079, %rd15078, %rd15076;
	mul.lo.s64 	%rd15080, %rd15079, 1099511628211;
	shr.u64 	%rd15081, %rd15053, 56;
	xor.b64  	%rd15082, %rd15081, %rd15080;
	mul.lo.s64 	%rd38924, %rd15082, 1099511628211;
	add.s64 	%rd38922, %rd38922, 2;
	and.b64  	%rd38925, %rd4130, -2;
	setp.ne.s64 	%p610, %rd38922, %rd38925;
	@%p610 bra 	$L__BB34_2025;
$L__BB34_2026:
	setp.eq.s64 	%p611, %rd2403, 0;
	@%p611 bra 	$L__BB34_2028;
	shl.b64 	%rd15083, %rd38925, 3;
	add.s64 	%rd15084, %rd38821, %rd15083;
	ld.u64 	%rd15085, [%rd15084];
	and.b64  	%rd15086, %rd15085, 255;
	xor.b64  	%rd15087, %rd15086, %rd38924;
	mul.lo.s64 	%rd15088, %rd15087, 1099511628211;
	shr.u64 	%rd15089, %rd15085, 8;
	and.b64  	%rd15090, %rd15089, 255;
	xor.b64  	%rd15091, %rd15090, %rd15088;
	mul.lo.s64 	%rd15092, %rd15091, 1099511628211;
	shr.u64 	%rd15093, %rd15085, 16;
	and.b64  	%rd15094, %rd15093, 255;
	xor.b64  	%rd15095, %rd15094, %rd15092;
	mul.lo.s64 	%rd15096, %rd15095, 1099511628211;
	shr.u64 	%rd15097, %rd15085, 24;
	and.b64  	%rd15098, %rd15097, 255;
	xor.b64  	%rd15099, %rd15098, %rd15096;
	mul.lo.s64 	%rd15100, %rd15099, 1099511628211;
	shr.u64 	%rd15101, %rd15085, 32;
	and.b64  	%rd15102, %rd15101, 255;
	xor.b64  	%rd15103, %rd15102, %rd15100;
	mul.lo.s64 	%rd15104, %rd15103, 1099511628211;
	shr.u64 	%rd15105, %rd15085, 40;
	and.b64  	%rd15106, %rd15105, 255;
	xor.b64  	%rd15107, %rd15106, %rd15104;
	mul.lo.s64 	%rd15108, %rd15107, 1099511628211;
	shr.u64 	%rd15109, %rd15085, 48;
	and.b64  	%rd15110, %rd15109, 255;
	xor.b64  	%rd15111, %rd15110, %rd15108;
	mul.lo.s64 	%rd15112, %rd15111, 1099511628211;
	shr.u64 	%rd15113, %rd15085, 56;
	xor.b64  	%rd15114, %rd15113, %rd15112;
	mul.lo.s64 	%rd38924, %rd15114, 1099511628211;
$L__BB34_2028:
	setp.lt.u64 	%p612, %rd38918, %rd38924;
	mov.u64 	%rd38929, %rd38740;
	@%p612 bra 	$L__BB34_2029;
	bra.uni 	$L__BB34_2034;
$L__BB34_2029:
	mov.u64 	%rd38929, %rd38821;
	mov.u64 	%rd38821, %rd38740;
	bra.uni 	$L__BB34_2034;
$L__BB34_2030:
	setp.eq.s32 	%p613, %r120, 0;
	mov.u64 	%rd38929, %rd38740;
	@%p613 bra 	$L__BB34_2034;
	mov.b64 	%rd38928, 0;
$L__BB34_2032:
	shl.b64 	%rd15116, %rd38928, 3;
	add.s64 	%rd15117, %rd38740, %rd15116;
	ld.u64 	%rd3365, [%rd15117];
	add.s64 	%rd15118, %rd38821, %rd15116;
	ld.u64 	%rd3366, [%rd15118];
	setp.lt.u64 	%p614, %rd3365, %rd3366;
	@%p614 bra 	$L__BB34_2029;
	setp.le.u64 	%p615, %rd3365, %rd3366;
	add.s64 	%rd38928, %rd38928, 1;
	setp.lt.u64 	%p616, %rd38928, %rd1951;
	and.pred  	%p617, %p615, %p616;
	mov.u64 	%rd38929, %rd38740;
	@%p617 bra 	$L__BB34_2032;
$L__BB34_2034:
	setp.eq.s64 	%p618, %rd1952, 0;
	mov.b64 	%rd38933, -3750763034362895579;
	mov.b64 	%rd38934, 0;
	@%p618 bra 	$L__BB34_2037;
	mov.b64 	%rd38933, -3750763034362895579;
	mov.b64 	%rd38931, 0;
$L__BB34_2036:
	shl.b64 	%rd15125, %rd38931, 3;
	add.s64 	%rd15126, %rd38767, %rd15125;
	ld.u64 	%rd15127, [%rd15126];
	and.b64  	%rd15128, %rd15127, 255;
	xor.b64  	%rd15129, %rd15128, %rd38933;
	mul.lo.s64 	%rd15130, %rd15129, 1099511628211;
	shr.u64 	%rd15131, %rd15127, 8;
	and.b64  	%rd15132, %rd15131, 255;
	xor.b64  	%rd15133, %rd15132, %rd15130;
	mul.lo.s64 	%rd15134, %rd15133, 1099511628211;
	shr.u64 	%rd15135, %rd15127, 16;
	and.b64  	%rd15136, %rd15135, 255;
	xor.b64  	%rd15137, %rd15136, %rd15134;
	mul.lo.s64 	%rd15138, %rd15137, 1099511628211;
	shr.u64 	%rd15139, %rd15127, 24;
	and.b64  	%rd15140, %rd15139, 255;
	xor.b64  	%rd15141, %rd15140, %rd15138;
	mul.lo.s64 	%rd15142, %rd15141, 1099511628211;
	shr.u64 	%rd15143, %rd15127, 32;
	and.b64  	%rd15144, %rd15143, 255;
	xor.b64  	%rd15145, %rd15144, %rd15142;
	mul.lo.s64 	%rd15146, %rd15145, 1099511628211;
	shr.u64 	%rd15147, %rd15127, 40;
	and.b64  	%rd15148, %rd15147, 255;
	xor.b64  	%rd15149, %rd15148, %rd15146;
	mul.lo.s64 	%rd15150, %rd15149, 1099511628211;
	shr.u64 	%rd15151, %rd15127, 48;
	and.b64  	%rd15152, %rd15151, 255;
	xor.b64  	%rd15153, %rd15152, %rd15150;
	mul.lo.s64 	%rd15154, %rd15153, 1099511628211;
	shr.u64 	%rd15155, %rd15127, 56;
	xor.b64  	%rd15156, %rd15155, %rd15154;
	mul.lo.s64 	%rd15157, %rd15156, 1099511628211;
	ld.u64 	%rd15158, [%rd15126+8];
	and.b64  	%rd15159, %rd15158, 255;
	xor.b64  	%rd15160, %rd15159, %rd15157;
	mul.lo.s64 	%rd15161, %rd15160, 1099511628211;
	shr.u64 	%rd15162, %rd15158, 8;
	and.b64  	%rd15163, %rd15162, 255;
	xor.b64  	%rd15164, %rd15163, %rd15161;
	mul.lo.s64 	%rd15165, %rd15164, 1099511628211;
	shr.u64 	%rd15166, %rd15158, 16;
	and.b64  	%rd15167, %rd15166, 255;
	xor.b64  	%rd15168, %rd15167, %rd15165;
	mul.lo.s64 	%rd15169, %rd15168, 1099511628211;
	shr.u64 	%rd15170, %rd15158, 24;
	and.b64  	%rd15171, %rd15170, 255;
	xor.b64  	%rd15172, %rd15171, %rd15169;
	mul.lo.s64 	%rd15173, %rd15172, 1099511628211;
	shr.u64 	%rd15174, %rd15158, 32;
	and.b64  	%rd15175, %rd15174, 255;
	xor.b64  	%rd15176, %rd15175, %rd15173;
	mul.lo.s64 	%rd15177, %rd15176, 1099511628211;
	shr.u64 	%rd15178, %rd15158, 40;
	and.b64  	%rd15179, %rd15178, 255;
	xor.b64  	%rd15180, %rd15179, %rd15177;
	mul.lo.s64 	%rd15181, %rd15180, 1099511628211;
	shr.u64 	%rd15182, %rd15158, 48;
	and.b64  	%rd15183, %rd15182, 255;
	xor.b64  	%rd15184, %rd15183, %rd15181;
	mul.lo.s64 	%rd15185, %rd15184, 1099511628211;
	shr.u64 	%rd15186, %rd15158, 56;
	xor.b64  	%rd15187, %rd15186, %rd15185;
	mul.lo.s64 	%rd38933, %rd15187, 1099511628211;
	add.s64 	%rd38931, %rd38931, 2;
	and.b64  	%rd38934, %rd4130, -2;
	setp.ne.s64 	%p619, %rd38931, %rd38934;
	@%p619 bra 	$L__BB34_2036;
$L__BB34_2037:
	setp.eq.s64 	%p620, %rd2403, 0;
	@%p620 bra 	$L__BB34_2039;
	shl.b64 	%rd15188, %rd38934, 3;
	add.s64 	%rd15189, %rd38767, %rd15188;
	ld.u64 	%rd15190, [%rd15189];
	and.b64  	%rd15191, %rd15190, 255;
	xor.b64  	%rd15192, %rd15191, %rd38933;
	mul.lo.s64 	%rd15193, %rd15192, 1099511628211;
	shr.u64 	%rd15194, %rd15190, 8;
	and.b64  	%rd15195, %rd15194, 255;
	xor.b64  	%rd15196, %rd15195, %rd15193;
	mul.lo.s64 	%rd15197, %rd15196, 1099511628211;
	shr.u64 	%rd15198, %rd15190, 16;
	and.b64  	%rd15199, %rd15198, 255;
	xor.b64  	%rd15200, %rd15199, %rd15197;
	mul.lo.s64 	%rd15201, %rd15200, 1099511628211;
	shr.u64 	%rd15202, %rd15190, 24;
	and.b64  	%rd15203, %rd15202, 255;
	xor.b64  	%rd15204, %rd15203, %rd15201;
	mul.lo.s64 	%rd15205, %rd15204, 1099511628211;
	shr.u64 	%rd15206, %rd15190, 32;
	and.b64  	%rd15207, %rd15206, 255;
	xor.b64  	%rd15208, %rd15207, %rd15205;
	mul.lo.s64 	%rd15209, %rd15208, 1099511628211;
	shr.u64 	%rd15210, %rd15190, 40;
	and.b64  	%rd15211, %rd15210, 255;
	xor.b64  	%rd15212, %rd15211, %rd15209;
	mul.lo.s64 	%rd15213, %rd15212, 1099511628211;
	shr.u64 	%rd15214, %rd15190, 48;
	and.b64  	%rd15215, %rd15214, 255;
	xor.b64  	%rd15216, %rd15215, %rd15213;
	mul.lo.s64 	%rd15217, %rd15216, 1099511628211;
	shr.u64 	%rd15218, %rd15190, 56;
	xor.b64  	%rd15219, %rd15218, %rd15217;
	mul.lo.s64 	%rd38933, %rd15219, 1099511628211;
$L__BB34_2039:
	setp.eq.s64 	%p621, %rd1952, 0;
	mov.b64 	%rd38939, -3750763034362895579;
	mov.b64 	%rd38940, 0;
	@%p621 bra 	$L__BB34_2042;
	mov.b64 	%rd38939, -3750763034362895579;
	mov.b64 	%rd38937, 0;
$L__BB34_2041:
	shl.b64 	%rd15225, %rd38937, 3;
	add.s64 	%rd15226, %rd38390, %rd15225;
	ld.u64 	%rd15227, [%rd15226];
	and.b64  	%rd15228, %rd15227, 255;
	xor.b64  	%rd15229, %rd15228, %rd38939;
	mul.lo.s64 	%rd15230, %rd15229, 1099511628211;
	shr.u64 	%rd15231, %rd15227, 8;
	and.b64  	%rd15232, %rd15231, 255;
	xor.b64  	%rd15233, %rd15232, %rd15230;
	mul.lo.s64 	%rd15234, %rd15233, 1099511628211;
	shr.u64 	%rd15235, %rd15227, 16;
	and.b64  	%rd15236, %rd15235, 255;
	xor.b64  	%rd15237, %rd15236, %rd15234;
	mul.lo.s64 	%rd15238, %rd15237, 1099511628211;
	shr.u64 	%rd15239, %rd15227, 24;
	and.b64  	%rd15240, %rd15239, 255;
	xor.b64  	%rd15241, %rd15240, %rd15238;
	mul.lo.s64 	%rd15242, %rd15241, 1099511628211;
	shr.u64 	%rd15243, %rd15227, 32;
	and.b64  	%rd15244, %rd15243, 255;
	xor.b64  	%rd15245, %rd15244, %rd15242;
	mul.lo.s64 	%rd15246, %rd15245, 1099511628211;
	shr.u64 	%rd15247, %rd15227, 40;
	and.b64  	%rd15248, %rd15247, 255;
	xor.b64  	%rd15249, %rd15248, %rd15246;
	mul.lo.s64 	%rd15250, %rd15249, 1099511628211;
	shr.u64 	%rd15251, %rd15227, 48;
	and.b64  	%rd15252, %rd15251, 255;
	xor.b64  	%rd15253, %rd15252, %rd15250;
	mul.lo.s64 	%rd15254, %rd15253, 1099511628211;
	shr.u64 	%rd15255, %rd15227, 56;
	xor.b64  	%rd15256, %rd15255, %rd15254;
	mul.lo.s64 	%rd15257, %rd15256, 1099511628211;
	ld.u64 	%rd15258, [%rd15226+8];
	and.b64  	%rd15259, %rd15258, 255;
	xor.b64  	%rd15260, %rd15259, %rd15257;
	mul.lo.s64 	%rd15261, %rd15260, 1099511628211;
	shr.u64 	%rd15262, %rd15258, 8;
	and.b64  	%rd15263, %rd15262, 255;
	xor.b64  	%rd15264, %rd15263, %rd15261;
	mul.lo.s64 	%rd15265, %rd15264, 1099511628211;
	shr.u64 	%rd15266, %rd15258, 16;
	and.b64  	%rd15267, %rd15266, 255;
	xor.b64  	%rd15268, %rd15267, %rd15265;
	mul.lo.s64 	%rd15269, %rd15268, 1099511628211;
	shr.u64 	%rd15270, %rd15258, 24;
	and.b64  	%rd15271, %rd15270, 255;
	xor.b64  	%rd15272, %rd15271, %rd15269;
	mul.lo.s64 	%rd15273, %rd15272, 1099511628211;
	shr.u64 	%rd15274, %rd15258, 32;
	and.b64  	%rd15275, %rd15274, 255;
	xor.b64  	%rd15276, %rd15275, %rd15273;
	mul.lo.s64 	%rd15277, %rd15276, 1099511628211;
	shr.u64 	%rd15278, %rd15258, 40;
	and.b64  	%rd15279, %rd15278, 255;
	xor.b64  	%rd15280, %rd15279, %rd15277;
	mul.lo.s64 	%rd15281, %rd15280, 1099511628211;
	shr.u64 	%rd15282, %rd15258, 48;
	and.b64  	%rd15283, %rd15282, 255;
	xor.b64  	%rd15284, %rd15283, %rd15281;
	mul.lo.s64 	%rd15285, %rd15284, 1099511628211;
	shr.u64 	%rd15286, %rd15258, 56;
	xor.b64  	%rd15287, %rd15286, %rd15285;
	mul.lo.s64 	%rd38939, %rd15287, 1099511628211;
	add.s64 	%rd38937, %rd38937, 2;
	and.b64  	%rd38940, %rd4130, -2;
	setp.ne.s64 	%p622, %rd38937, %rd38940;
	@%p622 bra 	$L__BB34_2041;
$L__BB34_2042:
	setp.eq.s64 	%p623, %rd2403, 0;
	@%p623 bra 	$L__BB34_2044;
	shl.b64 	%rd15288, %rd38940, 3;
	add.s64 	%rd15289, %rd38390, %rd15288;
	ld.u64 	%rd15290, [%rd15289];
	and.b64  	%rd15291, %rd15290, 255;
	xor.b64  	%rd15292, %rd15291, %rd38939;
	mul.lo.s64 	%rd15293, %rd15292, 1099511628211;
	shr.u64 	%rd15294, %rd15290, 8;
	and.b64  	%rd15295, %rd15294, 255;
	xor.b64  	%rd15296, %rd15295, %rd15293;
	mul.lo.s64 	%rd15297, %rd15296, 1099511628211;
	shr.u64 	%rd15298, %rd15290, 16;
	and.b64  	%rd15299, %rd15298, 255;
	xor.b64  	%rd15300, %rd15299, %rd15297;
	mul.lo.s64 	%rd15301, %rd15300, 1099511628211;
	shr.u64 	%rd15302, %rd15290, 24;
	and.b64  	%rd15303, %rd15302, 255;
	xor.b64  	%rd15304, %rd15303, %rd15301;
	mul.lo.s64 	%rd15305, %rd15304, 1099511628211;
	shr.u64 	%rd15306, %rd15290, 32;
	and.b64  	%rd15307, %rd15306, 255;
	xor.b64  	%rd15308, %rd15307, %rd15305;
	mul.lo.s64 	%rd15309, %rd15308, 1099511628211;
	shr.u64 	%rd15310, %rd15290, 40;
	and.b64  	%rd15311, %rd15310, 255;
	xor.b64  	%rd15312, %rd15311, %rd15309;
	mul.lo.s64 	%rd15313, %rd15312, 1099511628211;
	shr.u64 	%rd15314, %rd15290, 48;
	and.b64  	%rd15315, %rd15314, 255;
	xor.b64  	%rd15316, %rd15315, %rd15313;
	mul.lo.s64 	%rd15317, %rd15316, 1099511628211;
	shr.u64 	%rd15318, %rd15290, 56;
	xor.b64  	%rd15319, %rd15318, %rd15317;
	mul.lo.s64 	%rd38939, %rd15319, 1099511628211;
$L__BB34_2044:
	setp.eq.s64 	%p624, %rd38933, %rd38939;
	@%p624 bra 	$L__BB34_2057;
	setp.eq.s64 	%p625, %rd1952, 0;
	mov.b64 	%rd38945, -3750763034362895579;
	mov.b64 	%rd38946, 0;
	@%p625 bra 	$L__BB34_2048;
	mov.b64 	%rd38945, -3750763034362895579;
	mov.b64 	%rd38943, 0;
	and.b64  	%rd38946, %rd4130, -2;
$L__BB34_2047:
	shl.b64 	%rd15325, %rd38943, 3;
	add.s64 	%rd15326, %rd38767, %rd15325;
	ld.u64 	%rd15327, [%rd15326];
	and.b64  	%rd15328, %rd15327, 255;
	xor.b64  	%rd15329, %rd15328, %rd38945;
	mul.lo.s64 	%rd15330, %rd15329, 1099511628211;
	shr.u64 	%rd15331, %rd15327, 8;
	and.b64  	%rd15332, %rd15331, 255;
	xor.b64  	%rd15333, %rd15332, %rd15330;
	mul.lo.s64 	%rd15334, %rd15333, 1099511628211;
	shr.u64 	%rd15335, %rd15327, 16;
	and.b64  	%rd15336, %rd15335, 255;
	xor.b64  	%rd15337, %rd15336, %rd15334;
	mul.lo.s64 	%rd15338, %rd15337, 1099511628211;
	shr.u64 	%rd15339, %rd15327, 24;
	and.b64  	%rd15340, %rd15339, 255;
	xor.b64  	%rd15341, %rd15340, %rd15338;
	mul.lo.s64 	%rd15342, %rd15341, 1099511628211;
	shr.u64 	%rd15343, %rd15327, 32;
	and.b64  	%rd15344, %rd15343, 255;
	xor.b64  	%rd15345, %rd15344, %rd15342;
	mul.lo.s64 	%rd15346, %rd15345, 1099511628211;
	shr.u64 	%rd15347, %rd15327, 40;
	and.b64  	%rd15348, %rd15347, 255;
	xor.b64  	%rd15349, %rd15348, %rd15346;
	mul.lo.s64 	%rd15350, %rd15349, 1099511628211;
	shr.u64 	%rd15351, %rd15327, 48;
	and.b64  	%rd15352, %rd15351, 255;
	xor.b64  	%rd15353, %rd15352, %rd15350;
	mul.lo.s64 	%rd15354, %rd15353, 1099511628211;
	shr.u64 	%rd15355, %rd15327, 56;
	xor.b64  	%rd15356, %rd15355, %rd15354;
	mul.lo.s64 	%rd15357, %rd15356, 1099511628211;
	ld.u64 	%rd15358, [%rd15326+8];
	and.b64  	%rd15359, %rd15358, 255;
	xor.b64  	%rd15360, %rd15359, %rd15357;
	mul.lo.s64 	%rd15361, %rd15360, 1099511628211;
	shr.u64 	%rd15362, %rd15358, 8;
	and.b64  	%rd15363, %rd15362, 255;
	xor.b64  	%rd15364, %rd15363, %rd15361;
	mul.lo.s64 	%rd15365, %rd15364, 1099511628211;
	shr.u64 	%rd15366, %rd15358, 16;
	and.b64  	%rd15367, %rd15366, 255;
	xor.b64  	%rd15368, %rd15367, %rd15365;
	mul.lo.s64 	%rd15369, %rd15368, 1099511628211;
	shr.u64 	%rd15370, %rd15358, 24;
	and.b64  	%rd15371, %rd15370, 255;
	xor.b64  	%rd15372, %rd15371, %rd15369;
	mul.lo.s64 	%rd15373, %rd15372, 1099511628211;
	shr.u64 	%rd15374, %rd15358, 32;
	and.b64  	%rd15375, %rd15374, 255;
	xor.b64  	%rd15376, %rd15375, %rd15373;
	mul.lo.s64 	%rd15377, %rd15376, 1099511628211;
	shr.u64 	%rd15378, %rd15358, 40;
	and.b64  	%rd15379, %rd15378, 255;
	xor.b64  	%rd15380, %rd15379, %rd15377;
	mul.lo.s64 	%rd15381, %rd15380, 1099511628211;
	shr.u64 	%rd15382, %rd15358, 48;
	and.b64  	%rd15383, %rd15382, 255;
	xor.b64  	%rd15384, %rd15383, %rd15381;
	mul.lo.s64 	%rd15385, %rd15384, 1099511628211;
	shr.u64 	%rd15386, %rd15358, 56;
	xor.b64  	%rd15387, %rd15386, %rd15385;
	mul.lo.s64 	%rd38945, %rd15387, 1099511628211;
	add.s64 	%rd38943, %rd38943, 2;
	setp.ne.s64 	%p626, %rd38943, %rd38946;
	@%p626 bra 	$L__BB34_2047;
$L__BB34_2048:
	setp.eq.s64 	%p627, %rd2403, 0;
	@%p627 bra 	$L__BB34_2050;
	shl.b64 	%rd15388, %rd38946, 3;
	add.s64 	%rd15389, %rd38767, %rd15388;
	ld.u64 	%rd15390, [%rd15389];
	and.b64  	%rd15391, %rd15390, 255;
	xor.b64  	%rd15392, %rd15391, %rd38945;
	mul.lo.s64 	%rd15393, %rd15392, 1099511628211;
	shr.u64 	%rd15394, %rd15390, 8;
	and.b64  	%rd15395, %rd15394, 255;
	xor.b64  	%rd15396, %rd15395, %rd15393;
	mul.lo.s64 	%rd15397, %rd15396, 1099511628211;
	shr.u64 	%rd15398, %rd15390, 16;
	and.b64  	%rd15399, %rd15398, 255;
	xor.b64  	%rd15400, %rd15399, %rd15397;
	mul.lo.s64 	%rd15401, %rd15400, 1099511628211;
	shr.u64 	%rd15402, %rd15390, 24;
	and.b64  	%rd15403, %rd15402, 255;
	xor.b64  	%rd15404, %rd15403, %rd15401;
	mul.lo.s64 	%rd15405, %rd15404, 1099511628211;
	shr.u64 	%rd15406, %rd15390, 32;
	and.b64  	%rd15407, %rd15406, 255;
	xor.b64  	%rd15408, %rd15407, %rd15405;
	mul.lo.s64 	%rd15409, %rd15408, 1099511628211;
	shr.u64 	%rd15410, %rd15390, 40;
	and.b64  	%rd15411, %rd15410, 255;
	xor.b64  	%rd15412, %rd15411, %rd15409;
	mul.lo.s64 	%rd15413, %rd15412, 1099511628211;
	shr.u64 	%rd15414, %rd15390, 48;
	and.b64  	%rd15415, %rd15414, 255;
	xor.b64  	%rd15416, %rd15415, %rd15413;
	mul.lo.s64 	%rd15417, %rd15416, 1099511628211;
	shr.u64 	%rd15418, %rd15390, 56;
	xor.b64  	%rd15419, %rd15418, %rd15417;
	mul.lo.s64 	%rd38945, %rd15419, 1099511628211;
$L__BB34_2050:
	setp.eq.s64 	%p628, %rd1952, 0;
	mov.b64 	%rd38951, -3750763034362895579;
	mov.b64 	%rd38952, 0;
	@%p628 bra 	$L__BB34_2053;
	mov.b64 	%rd38951, -3750763034362895579;
	mov.b64 	%rd38949, 0;
$L__BB34_2052:
	shl.b64 	%rd15425, %rd38949, 3;
	add.s64 	%rd15426, %rd38390, %rd15425;
	ld.u64 	%rd15427, [%rd15426];
	and.b64  	%rd15428, %rd15427, 255;
	xor.b64  	%rd15429, %rd15428, %rd38951;
	mul.lo.s64 	%rd15430, %rd15429, 1099511628211;
	shr.u64 	%rd15431, %rd15427, 8;
	and.b64  	%rd15432, %rd15431, 255;
	xor.b64  	%rd15433, %rd15432, %rd15430;
	mul.lo.s64 	%rd15434, %rd15433, 1099511628211;
	shr.u64 	%rd15435, %rd15427, 16;
	and.b64  	%rd15436, %rd15435, 255;
	xor.b64  	%rd15437, %rd15436, %rd15434;
	mul.lo.s64 	%rd15438, %rd15437, 1099511628211;
	shr.u64 	%rd15439, %rd15427, 24;
	and.b64  	%rd15440, %rd15439, 255;
	xor.b64  	%rd15441, %rd15440, %rd15438;
	mul.lo.s64 	%rd15442, %rd15441, 1099511628211;
	shr.u64 	%rd15443, %rd15427, 32;
	and.b64  	%rd15444, %rd15443, 255;
	xor.b64  	%rd15445, %rd15444, %rd15442;
	mul.lo.s64 	%rd15446, %rd15445, 1099511628211;
	shr.u64 	%rd15447, %rd15427, 40;
	and.b64  	%rd15448, %rd15447, 255;
	xor.b64  	%rd15449, %rd15448, %rd15446;
	mul.lo.s64 	%rd15450, %rd15449, 1099511628211;
	shr.u64 	%rd15451, %rd15427, 48;
	and.b64  	%rd15452, %rd15451, 255;
	xor.b64  	%rd15453, %rd15452, %rd15450;
	mul.lo.s64 	%rd15454, %rd15453, 1099511628211;
	shr.u64 	%rd15455, %rd15427, 56;
	xor.b64  	%rd15456, %rd15455, %rd15454;
	mul.lo.s64 	%rd15457, %rd15456, 1099511628211;
	ld.u64 	%rd15458, [%rd15426+8];
	and.b64  	%rd15459, %rd15458, 255;
	xor.b64  	%rd15460, %rd15459, %rd15457;
	mul.lo.s64 	%rd15461, %rd15460, 1099511628211;
	shr.u64 	%rd15462, %rd15458, 8;
	and.b64  	%rd15463, %rd15462, 255;
	xor.b64  	%rd15464, %rd15463, %rd15461;
	mul.lo.s64 	%rd15465, %rd15464, 1099511628211;
	shr.u64 	%rd15466, %rd15458, 16;
	and.b64  	%rd15467, %rd15466, 255;
	xor.b64  	%rd15468, %rd15467, %rd15465;
	mul.lo.s64 	%rd15469, %rd15468, 1099511628211;
	shr.u64 	%rd15470, %rd15458, 24;
	and.b64  	%rd15471, %rd15470, 255;
	xor.b64  	%rd15472, %rd15471, %rd15469;
	mul.lo.s64 	%rd15473, %rd15472, 1099511628211;
	shr.u64 	%rd15474, %rd15458, 32;
	and.b64  	%rd15475, %rd15474, 255;
	xor.b64  	%rd15476, %rd15475, %rd15473;
	mul.lo.s64 	%rd15477, %rd15476, 1099511628211;
	shr.u64 	%rd15478, %rd15458, 40;
	and.b64  	%rd15479, %rd15478, 255;
	xor.b64  	%rd15480, %rd15479, %rd15477;
	mul.lo.s64 	%rd15481, %rd15480, 1099511628211;
	shr.u64 	%rd15482, %rd15458, 48;
	and.b64  	%rd15483, %rd15482, 255;
	xor.b64  	%rd15484, %rd15483, %rd15481;
	mul.lo.s64 	%rd15485, %rd15484, 1099511628211;
	shr.u64 	%rd15486, %rd15458, 56;
	xor.b64  	%rd15487, %rd15486, %rd15485;
	mul.lo.s64 	%rd38951, %rd15487, 1099511628211;
	add.s64 	%rd38949, %rd38949, 2;
	and.b64  	%rd38952, %rd4130, -2;
	setp.ne.s64 	%p629, %rd38949, %rd38952;
	@%p629 bra 	$L__BB34_2052;
$L__BB34_2053:
	setp.eq.s64 	%p630, %rd2403, 0;
	@%p630 bra 	$L__BB34_2055;
	shl.b64 	%rd15488, %rd38952, 3;
	add.s64 	%rd15489, %rd38390, %rd15488;
	ld.u64 	%rd15490, [%rd15489];
	and.b64  	%rd15491, %rd15490, 255;
	xor.b64  	%rd15492, %rd15491, %rd38951;
	mul.lo.s64 	%rd15493, %rd15492, 1099511628211;
	shr.u64 	%rd15494, %rd15490, 8;
	and.b64  	%rd15495, %rd15494, 255;
	xor.b64  	%rd15496, %rd15495, %rd15493;
	mul.lo.s64 	%rd15497, %rd15496, 1099511628211;
	shr.u64 	%rd15498, %rd15490, 16;
	and.b64  	%rd15499, %rd15498, 255;
	xor.b64  	%rd15500, %rd15499, %rd15497;
	mul.lo.s64 	%rd15501, %rd15500, 1099511628211;
	shr.u64 	%rd15502, %rd15490, 24;
	and.b64  	%rd15503, %rd15502, 255;
	xor.b64  	%rd15504, %rd15503, %rd15501;
	mul.lo.s64 	%rd15505, %rd15504, 1099511628211;
	shr.u64 	%rd15506, %rd15490, 32;
	and.b64  	%rd15507, %rd15506, 255;
	xor.b64  	%rd15508, %rd15507, %rd15505;
	mul.lo.s64 	%rd15509, %rd15508, 1099511628211;
	shr.u64 	%rd15510, %rd15490, 40;
	and.b64  	%rd15511, %rd15510, 255;
	xor.b64  	%rd15512, %rd15511, %rd15509;
	mul.lo.s64 	%rd15513, %rd15512, 1099511628211;
	shr.u64 	%rd15514, %rd15490, 48;
	and.b64  	%rd15515, %rd15514, 255;
	xor.b64  	%rd15516, %rd15515, %rd15513;
	mul.lo.s64 	%rd15517, %rd15516, 1099511628211;
	shr.u64 	%rd15518, %rd15490, 56;
	xor.b64  	%rd15519, %rd15518, %rd15517;
	mul.lo.s64 	%rd38951, %rd15519, 1099511628211;
$L__BB34_2055:
	setp.lt.u64 	%p631, %rd38945, %rd38951;
	mov.u64 	%rd39124, %rd38767;
	@%p631 bra 	$L__BB34_2056;
	bra.uni 	$L__BB34_2061;
$L__BB34_2056:
	mov.u64 	%rd39124, %rd38390;
	mov.u64 	%rd38390, %rd38767;
	bra.uni 	$L__BB34_2061;
$L__BB34_2057:
	setp.eq.s32 	%p632, %r120, 0;
	mov.u64 	%rd39124, %rd38767;
	@%p632 bra 	$L__BB34_2061;
	mov.b64 	%rd38955, 0;
$L__BB34_2059:
	shl.b64 	%rd15521, %rd38955, 3;
	add.s64 	%rd15522, %rd38767, %rd15521;
	ld.u64 	%rd3411, [%rd15522];
	add.s64 	%rd15523, %rd38390, %rd15521;
	ld.u64 	%rd3412, [%rd15523];
	setp.lt.u64 	%p633, %rd3411, %rd3412;
	@%p633 bra 	$L__BB34_2056;
	setp.le.u64 	%p634, %rd3411, %rd3412;
	add.s64 	%rd38955, %rd38955, 1;
	setp.lt.u64 	%p635, %rd38955, %rd1951;
	and.pred  	%p636, %p634, %p635;
	mov.u64 	%rd39124, %rd38767;
	@%p636 bra 	$L__BB34_2059;
$L__BB34_2061:
	setp.eq.s64 	%p637, %rd1952, 0;
	mov.b64 	%rd38960, -3750763034362895579;
	mov.b64 	%rd38961, 0;
	@%p637 bra 	$L__BB34_2064;
	mov.b64 	%rd38960, -3750763034362895579;
	mov.b64 	%rd38958, 0;
$L__BB34_2063:
	shl.b64 	%rd15530, %rd38958, 3;
	add.s64 	%rd15531, %rd38794, %rd15530;
	ld.u64 	%rd15532, [%rd15531];
	and.b64  	%rd15533, %rd15532, 255;
	xor.b64  	%rd15534, %rd15533, %rd38960;
	mul.lo.s64 	%rd15535, %rd15534, 1099511628211;
	shr.u64 	%rd15536, %rd15532, 8;
	and.b64  	%rd15537, %rd15536, 255;
	xor.b64  	%rd15538, %rd15537, %rd15535;
	mul.lo.s64 	%rd15539, %rd15538, 1099511628211;
	shr.u64 	%rd15540, %rd15532, 16;
	and.b64  	%rd15541, %rd15540, 255;
	xor.b64  	%rd15542, %rd15541, %rd15539;
	mul.lo.s64 	%rd15543, %rd15542, 1099511628211;
	shr.u64 	%rd15544, %rd15532, 24;
	and.b64  	%rd15545, %rd15544, 255;
	xor.b64  	%rd15546, %rd15545, %rd15543;
	mul.lo.s64 	%rd15547, %rd15546, 1099511628211;
	shr.u64 	%rd15548, %rd15532, 32;
	and.b64  	%rd15549, %rd15548, 255;
	xor.b64  	%rd15550, %rd15549, %rd15547;
	mul.lo.s64 	%rd15551, %rd15550, 1099511628211;
	shr.u64 	%rd15552, %rd15532, 40;
	and.b64  	%rd15553, %rd15552, 255;
	xor.b64  	%rd15554, %rd15553, %rd15551;
	mul.lo.s64 	%rd15555, %rd15554, 1099511628211;
	shr.u64 	%rd15556, %rd15532, 48;
	and.b64  	%rd15557, %rd15556, 255;
	xor.b64  	%rd15558, %rd15557, %rd15555;
	mul.lo.s64 	%rd15559, %rd15558, 1099511628211;
	shr.u64 	%rd15560, %rd15532, 56;
	xor.b64  	%rd15561, %rd15560, %rd15559;
	mul.lo.s64 	%rd15562, %rd15561, 1099511628211;
	ld.u64 	%rd15563, [%rd15531+8];
	and.b64  	%rd15564, %rd15563, 255;
	xor.b64  	%rd15565, %rd15564, %rd15562;
	mul.lo.s64 	%rd15566, %rd15565, 1099511628211;
	shr.u64 	%rd15567, %rd15563, 8;
	and.b64  	%rd15568, %rd15567, 255;
	xor.b64  	%rd15569, %rd15568, %rd15566;
	mul.lo.s64 	%rd15570, %rd15569, 1099511628211;
	shr.u64 	%rd15571, %rd15563, 16;
	and.b64  	%rd15572, %rd15571, 255;
	xor.b64  	%rd15573, %rd15572, %rd15570;
	mul.lo.s64 	%rd15574, %rd15573, 1099511628211;
	shr.u64 	%rd15575, %rd15563, 24;
	and.b64  	%rd15576, %rd15575, 255;
	xor.b64  	%rd15577, %rd15576, %rd15574;
	mul.lo.s64 	%rd15578, %rd15577, 1099511628211;
	shr.u64 	%rd15579, %rd15563, 32;
	and.b64  	%rd15580, %rd15579, 255;
	xor.b64  	%rd15581, %rd15580, %rd15578;
	mul.lo.s64 	%rd15582, %rd15581, 1099511628211;
	shr.u64 	%rd15583, %rd15563, 40;
	and.b64  	%rd15584, %rd15583, 255;
	xor.b64  	%rd15585, %rd15584, %rd15582;
	mul.lo.s64 	%rd15586, %rd15585, 1099511628211;
	shr.u64 	%rd15587, %rd15563, 48;
	and.b64  	%rd15588, %rd15587, 255;
	xor.b64  	%rd15589, %rd15588, %rd15586;
	mul.lo.s64 	%rd15590, %rd15589, 1099511628211;
	shr.u64 	%rd15591, %rd15563, 56;
	xor.b64  	%rd15592, %rd15591, %rd15590;
	mul.lo.s64 	%rd38960, %rd15592, 1099511628211;
	add.s64 	%rd38958, %rd38958, 2;
	and.b64  	%rd38961, %rd4130, -2;
	setp.ne.s64 	%p638, %rd38958, %rd38961;
	@%p638 bra 	$L__BB34_2063;
$L__BB34_2064:
	setp.eq.s64 	%p639, %rd2403, 0;
	@%p639 bra 	$L__BB34_2066;
	shl.b64 	%rd15593, %rd38961, 3;
	add.s64 	%rd15594, %rd38794, %rd15593;
	ld.u64 	%rd15595, [%rd15594];
	and.b64  	%rd15596, %rd15595, 255;
	xor.b64  	%rd15597, %rd15596, %rd38960;
	mul.lo.s64 	%rd15598, %rd15597, 1099511628211;
	shr.u64 	%rd15599, %rd15595, 8;
	and.b64  	%rd15600, %rd15599, 255;
	xor.b64  	%rd15601, %rd15600, %rd15598;
	mul.lo.s64 	%rd15602, %rd15601, 1099511628211;
	shr.u64 	%rd15603, %rd15595, 16;
	and.b64  	%rd15604, %rd15603, 255;
	xor.b64  	%rd15605, %rd15604, %rd15602;
	mul.lo.s64 	%rd15606, %rd15605, 1099511628211;
	shr.u64 	%rd15607, %rd15595, 24;
	and.b64  	%rd15608, %rd15607, 255;
	xor.b64  	%rd15609, %rd15608, %rd15606;
	mul.lo.s64 	%rd15610, %rd15609, 1099511628211;
	shr.u64 	%rd15611, %rd15595, 32;
	and.b64  	%rd15612, %rd15611, 255;
	xor.b64  	%rd15613, %rd15612, %rd15610;
	mul.lo.s64 	%rd15614, %rd15613, 1099511628211;
	shr.u64 	%rd15615, %rd15595, 40;
	and.b64  	%rd15616, %rd15615, 255;
	xor.b64  	%rd15617, %rd15616, %rd15614;
	mul.lo.s64 	%rd15618, %rd15617, 1099511628211;
	shr.u64 	%rd15619, %rd15595, 48;
	and.b64  	%rd15620, %rd15619, 255;
	xor.b64  	%rd15621, %rd15620, %rd15618;
	mul.lo.s64 	%rd15622, %rd15621, 1099511628211;
	shr.u64 	%rd15623, %rd15595, 56;
	xor.b64  	%rd15624, %rd15623, %rd15622;
	mul.lo.s64 	%rd38960, %rd15624, 1099511628211;
$L__BB34_2066:
	setp.eq.s64 	%p640, %rd1952, 0;
	mov.b64 	%rd38966, -3750763034362895579;
	mov.b64 	%rd38967, 0;
	@%p640 bra 	$L__BB34_2069;
	mov.b64 	%rd38966, -3750763034362895579;
	mov.b64 	%rd38964, 0;
$L__BB34_2068:
	shl.b64 	%rd15630, %rd38964, 3;
	add.s64 	%rd15631, %rd38875, %rd15630;
	ld.u64 	%rd15632, [%rd15631];
	and.b64  	%rd15633, %rd15632, 255;
	xor.b64  	%rd15634, %rd15633, %rd38966;
	mul.lo.s64 	%rd15635, %rd15634, 1099511628211;
	shr.u64 	%rd15636, %rd15632, 8;
	and.b64  	%rd15637, %rd15636, 255;
	xor.b64  	%rd15638, %rd15637, %rd15635;
	mul.lo.s64 	%rd15639, %rd15638, 1099511628211;
	shr.u64 	%rd15640, %rd15632, 16;
	and.b64  	%rd15641, %rd15640, 255;
	xor.b64  	%rd15642, %rd15641, %rd15639;
	mul.lo.s64 	%rd15643, %rd15642, 1099511628211;
	shr.u64 	%rd15644, %rd15632, 24;
	and.b64  	%rd15645, %rd15644, 255;
	xor.b64  	%rd15646, %rd15645, %rd15643;
	mul.lo.s64 	%rd15647, %rd15646, 1099511628211;
	shr.u64 	%rd15648, %rd15632, 32;
	and.b64  	%rd15649, %rd15648, 255;
	xor.b64  	%rd15650, %rd15649, %rd15647;
	mul.lo.s64 	%rd15651, %rd15650, 1099511628211;
	shr.u64 	%rd15652, %rd15632, 40;
	and.b64  	%rd15653, %rd15652, 255;
	xor.b64  	%rd15654, %rd15653, %rd15651;
	mul.lo.s64 	%rd15655, %rd15654, 1099511628211;
	shr.u64 	%rd15656, %rd15632, 48;
	and.b64  	%rd15657, %rd15656, 255;
	xor.b64  	%rd15658, %rd15657, %rd15655;
	mul.lo.s64 	%rd15659, %rd15658, 1099511628211;
	shr.u64 	%rd15660, %rd15632, 56;
	xor.b64  	%rd15661, %rd15660, %rd15659;
	mul.lo.s64 	%rd15662, %rd15661, 1099511628211;
	ld.u64 	%rd15663, [%rd15631+8];
	and.b64  	%rd15664, %rd15663, 255;
	xor.b64  	%rd15665, %rd15664, %rd15662;
	mul.lo.s64 	%rd15666, %rd15665, 1099511628211;
	shr.u64 	%rd15667, %rd15663, 8;
	and.b64  	%rd15668, %rd15667, 255;
	xor.b64  	%rd15669, %rd15668, %rd15666;
	mul.lo.s64 	%rd15670, %rd15669, 1099511628211;
	shr.u64 	%rd15671, %rd15663, 16;
	and.b64  	%rd15672, %rd15671, 255;
	xor.b64  	%rd15673, %rd15672, %rd15670;
	mul.lo.s64 	%rd15674, %rd15673, 1099511628211;
	shr.u64 	%rd15675, %rd15663, 24;
	and.b64  	%rd15676, %rd15675, 255;
	xor.b64  	%rd15677, %rd15676, %rd15674;
	mul.lo.s64 	%rd15678, %rd15677, 1099511628211;
	shr.u64 	%rd15679, %rd15663, 32;
	and.b64  	%rd15680, %rd15679, 255;
	xor.b64  	%rd15681, %rd15680, %rd15678;
	mul.lo.s64 	%rd15682, %rd15681, 1099511628211;
	shr.u64 	%rd15683, %rd15663, 40;
	and.b64  	%rd15684, %rd15683, 255;
	xor.b64  	%rd15685, %rd15684, %rd15682;
	mul.lo.s64 	%rd15686, %rd15685, 1099511628211;
	shr.u64 	%rd15687, %rd15663, 48;
	and.b64  	%rd15688, %rd15687, 255;
	xor.b64  	%rd15689, %rd15688, %rd15686;
	mul.lo.s64 	%rd15690, %rd15689, 1099511628211;
	shr.u64 	%rd15691, %rd15663, 56;
	xor.b64  	%rd15692, %rd15691, %rd15690;
	mul.lo.s64 	%rd38966, %rd15692, 1099511628211;
	add.s64 	%rd38964, %rd38964, 2;
	and.b64  	%rd38967, %rd4130, -2;
	setp.ne.s64 	%p641, %rd38964, %rd38967;
	@%p641 bra 	$L__BB34_2068;
$L__BB34_2069:
	setp.eq.s64 	%p642, %rd2403, 0;
	@%p642 bra 	$L__BB34_2071;
	shl.b64 	%rd15693, %rd38967, 3;
	add.s64 	%rd15694, %rd38875, %rd15693;
	ld.u64 	%rd15695, [%rd15694];
	and.b64  	%rd15696, %rd15695, 255;
	xor.b64  	%rd15697, %rd15696, %rd38966;
	mul.lo.s64 	%rd15698, %rd15697, 1099511628211;
	shr.u64 	%rd15699, %rd15695, 8;
	and.b64  	%rd15700, %rd15699, 255;
	xor.b64  	%rd15701, %rd15700, %rd15698;
	mul.lo.s64 	%rd15702, %rd15701, 1099511628211;
	shr.u64 	%rd15703, %rd15695, 16;
	and.b64  	%rd15704, %rd15703, 255;
	xor.b64  	%rd15705, %rd15704, %rd15702;
	mul.lo.s64 	%rd15706, %rd15705, 1099511628211;
	shr.u64 	%rd15707, %rd15695, 24;
	and.b64  	%rd15708, %rd15707, 255;
	xor.b64  	%rd15709, %rd15708, %rd15706;
	mul.lo.s64 	%rd15710, %rd15709, 1099511628211;
	shr.u64 	%rd15711, %rd15695, 32;
	and.b64  	%rd15712, %rd15711, 255;
	xor.b64  	%rd15713, %rd15712, %rd15710;
	mul.lo.s64 	%rd15714, %rd15713, 1099511628211;
	shr.u64 	%rd15715, %rd15695, 40;
	and.b64  	%rd15716, %rd15715, 255;
	xor.b64  	%rd15717, %rd15716, %rd15714;
	mul.lo.s64 	%rd15718, %rd15717, 1099511628211;
	shr.u64 	%rd15719, %rd15695, 48;
	and.b64  	%rd15720, %rd15719, 255;
	xor.b64  	%rd15721, %rd15720, %rd15718;
	mul.lo.s64 	%rd15722, %rd15721, 1099511628211;
	shr.u64 	%rd15723, %rd15695, 56;
	xor.b64  	%rd15724, %rd15723, %rd15722;
	mul.lo.s64 	%rd38966, %rd15724, 1099511628211;
$L__BB34_2071:
	setp.eq.s64 	%p643, %rd38960, %rd38966;
	@%p643 bra 	$L__BB34_2084;
	setp.eq.s64 	%p644, %rd1952, 0;
	mov.b64 	%rd38972, -3750763034362895579;
	mov.b64 	%rd38973, 0;
	@%p644 bra 	$L__BB34_2075;
	mov.b64 	%rd38972, -3750763034362895579;
	mov.b64 	%rd38970, 0;
	and.b64  	%rd38973, %rd4130, -2;
$L__BB34_2074:
	shl.b64 	%rd15730, %rd38970, 3;
	add.s64 	%rd15731, %rd38794, %rd15730;
	ld.u64 	%rd15732, [%rd15731];
	and.b64  	%rd15733, %rd15732, 255;
	xor.b64  	%rd15734, %rd15733, %rd38972;
	mul.lo.s64 	%rd15735, %rd15734, 1099511628211;
	shr.u64 	%rd15736, %rd15732, 8;
	and.b64  	%rd15737, %rd15736, 255;
	xor.b64  	%rd15738, %rd15737, %rd15735;
	mul.lo.s64 	%rd15739, %rd15738, 1099511628211;
	shr.u64 	%rd15740, %rd15732, 16;
	and.b64  	%rd15741, %rd15740, 255;
	xor.b64  	%rd15742, %rd15741, %rd15739;
	mul.lo.s64 	%rd15743, %rd15742, 1099511628211;
	shr.u64 	%rd15744, %rd15732, 24;
	and.b64  	%rd15745, %rd15744, 255;
	xor.b64  	%rd15746, %rd15745, %rd15743;
	mul.lo.s64 	%rd15747, %rd15746, 1099511628211;
	shr.u64 	%rd15748, %rd15732, 32;
	and.b64  	%rd15749, %rd15748, 255;
	xor.b64  	%rd15750, %rd15749, %rd15747;
	mul.lo.s64 	%rd15751, %rd15750, 1099511628211;
	shr.u64 	%rd15752, %rd15732, 40;
	and.b64  	%rd15753, %rd15752, 255;
	xor.b64  	%rd15754, %rd15753, %rd15751;
	mul.lo.s64 	%rd15755, %rd15754, 1099511628211;
	shr.u64 	%rd15756, %rd15732, 48;
	and.b64  	%rd15757, %rd15756, 255;
	xor.b64  	%rd15758, %rd15757, %rd15755;
	mul.lo.s64 	%rd15759, %rd15758, 1099511628211;
	shr.u64 	%rd15760, %rd15732, 56;
	xor.b64  	%rd15761, %rd15760, %rd15759;
	mul.lo.s64 	%rd15762, %rd15761, 1099511628211;
	ld.u64 	%rd15763, [%rd15731+8];
	and.b64  	%rd15764, %rd15763, 255;
	xor.b64  	%rd15765, %rd15764, %rd15762;
	mul.lo.s64 	%rd15766, %rd15765, 1099511628211;
	shr.u64 	%rd15767, %rd15763, 8;
	and.b64  	%rd15768, %rd15767, 255;
	xor.b64  	%rd15769, %rd15768, %rd15766;
	mul.lo.s64 	%rd15770, %rd15769, 1099511628211;
	shr.u64 	%rd15771, %rd15763, 16;
	and.b64  	%rd15772, %rd15771, 255;
	xor.b64  	%rd15773, %rd15772, %rd15770;
	mul.lo.s64 	%rd15774, %rd15773, 1099511628211;
	shr.u64 	%rd15775, %rd15763, 24;
	and.b64  	%rd15776, %rd15775, 255;
	xor.b64  	%rd15777, %rd15776, %rd15774;
	mul.lo.s64 	%rd15778, %rd15777, 1099511628211;
	shr.u64 	%rd15779, %rd15763, 32;
	and.b64  	%rd15780, %rd15779, 255;
	xor.b64  	%rd15781, %rd15780, %rd15778;
	mul.lo.s64 	%rd15782, %rd15781, 1099511628211;
	shr.u64 	%rd15783, %rd15763, 40;
	and.b64  	%rd15784, %rd15783, 255;
	xor.b64  	%rd15785, %rd15784, %rd15782;
	mul.lo.s64 	%rd15786, %rd15785, 1099511628211;
	shr.u64 	%rd15787, %rd15763, 48;
	and.b64  	%rd15788, %rd15787, 255;
	xor.b64  	%rd15789, %rd15788, %rd15786;
	mul.lo.s64 	%rd15790, %rd15789, 1099511628211;
	shr.u64 	%rd15791, %rd15763, 56;
	xor.b64  	%rd15792, %rd15791, %rd15790;
	mul.lo.s64 	%rd38972, %rd15792, 1099511628211;
	add.s64 	%rd38970, %rd38970, 2;
	setp.ne.s64 	%p645, %rd38970, %rd38973;
	@%p645 bra 	$L__BB34_2074;
$L__BB34_2075:
	setp.eq.s64 	%p646, %rd2403, 0;
	@%p646 bra 	$L__BB34_2077;
	shl.b64 	%rd15793, %rd38973, 3;
	add.s64 	%rd15794, %rd38794, %rd15793;
	ld.u64 	%rd15795, [%rd15794];
	and.b64  	%rd15796, %rd15795, 255;
	xor.b64  	%rd15797, %rd15796, %rd38972;
	mul.lo.s64 	%rd15798, %rd15797, 1099511628211;
	shr.u64 	%rd15799, %rd15795, 8;
	and.b64  	%rd15800, %rd15799, 255;
	xor.b64  	%rd15801, %rd15800, %rd15798;
	mul.lo.s64 	%rd15802, %rd15801, 1099511628211;
	shr.u64 	%rd15803, %rd15795, 16;
	and.b64  	%rd15804, %rd15803, 255;
	xor.b64  	%rd15805, %rd15804, %rd15802;
	mul.lo.s64 	%rd15806, %rd15805, 1099511628211;
	shr.u64 	%rd15807, %rd15795, 24;
	and.b64  	%rd15808, %rd15807, 255;
	xor.b64  	%rd15809, %rd15808, %rd15806;
	mul.lo.s64 	%rd15810, %rd15809, 1099511628211;
	shr.u64 	%rd15811, %rd15795, 32;
	and.b64  	%rd15812, %rd15811, 255;
	xor.b64  	%rd15813, %rd15812, %rd15810;
	mul.lo.s64 	%rd15814, %rd15813, 1099511628211;
	shr.u64 	%rd15815, %rd15795, 40;
	and.b64  	%rd15816, %rd15815, 255;
	xor.b64  	%rd15817, %rd15816, %rd15814;
	mul.lo.s64 	%rd15818, %rd15817, 1099511628211;
	shr.u64 	%rd15819, %rd15795, 48;
	and.b64  	%rd15820, %rd15819, 255;
	xor.b64  	%rd15821, %rd15820, %rd15818;
	mul.lo.s64 	%rd15822, %rd15821, 1099511628211;
	shr.u64 	%rd15823, %rd15795, 56;
	xor.b64  	%rd15824, %rd15823, %rd15822;
	mul.lo.s64 	%rd38972, %rd15824, 1099511628211;
$L__BB34_2077:
	setp.eq.s64 	%p647, %rd1952, 0;
	mov.b64 	%rd38978, -3750763034362895579;
	mov.b64 	%rd38979, 0;
	@%p647 bra 	$L__BB34_2080;
	mov.b64 	%rd38978, -3750763034362895579;
	mov.b64 	%rd38976, 0;
$L__BB34_2079:
	shl.b64 	%rd15830, %rd38976, 3;
	add.s64 	%rd15831, %rd38875, %rd15830;
	ld.u64 	%rd15832, [%rd15831];
	and.b64  	%rd15833, %rd15832, 255;
	xor.b64  	%rd15834, %rd15833, %rd38978;
	mul.lo.s64 	%rd15835, %rd15834, 1099511628211;
	shr.u64 	%rd15836, %rd15832, 8;
	and.b64  	%rd15837, %rd15836, 255;
	xor.b64  	%rd15838, %rd15837, %rd15835;
	mul.lo.s64 	%rd15839, %rd15838, 1099511628211;
	shr.u64 	%rd15840, %rd15832, 16;
	and.b64  	%rd15841, %rd15840, 255;
	xor.b64  	%rd15842, %rd15841, %rd15839;
	mul.lo.s64 	%rd15843, %rd15842, 1099511628211;
	shr.u64 	%rd15844, %rd15832, 24;
	and.b64  	%rd15845, %rd15844, 255;
	xor.b64  	%rd15846, %rd15845, %rd15843;
	mul.lo.s64 	%rd15847, %rd15846, 1099511628211;
	shr.u64 	%rd15848, %rd15832, 32;
	and.b64  	%rd15849, %rd15848, 255;
	xor.b64  	%rd15850, %rd15849, %rd15847;
	mul.lo.s64 	%rd15851, %rd15850, 1099511628211;
	shr.u64 	%rd15852, %rd15832, 40;
	and.b64  	%rd15853, %rd15852, 255;
	xor.b64  	%rd15854, %rd15853, %rd15851;
	mul.lo.s64 	%rd15855, %rd15854, 1099511628211;
	shr.u64 	%rd15856, %rd15832, 48;
	and.b64  	%rd15857, %rd15856, 255;
	xor.b64  	%rd15858, %rd15857, %rd15855;
	mul.lo.s64 	%rd15859, %rd15858, 1099511628211;
	shr.u64 	%rd15860, %rd15832, 56;
	xor.b64  	%rd15861, %rd15860, %rd15859;
	mul.lo.s64 	%rd15862, %rd15861, 1099511628211;
	ld.u64 	%rd15863, [%rd15831+8];
	and.b64  	%rd15864, %rd15863, 255;
	xor.b64  	%rd15865, %rd15864, %rd15862;
	mul.lo.s64 	%rd15866, %rd15865, 1099511628211;
	shr.u64 	%rd15867, %rd15863, 8;
	and.b64  	%rd15868, %rd15867, 255;
	xor.b64  	%rd15869, %rd15868, %rd15866;
	mul.lo.s64 	%rd15870, %rd15869, 1099511628211;
	shr.u64 	%rd15871, %rd15863, 16;
	and.b64  	%rd15872, %rd15871, 255;
	xor.b64  	%rd15873, %rd15872, %rd15870;
	mul.lo.s64 	%rd15874, %rd15873, 1099511628211;
	shr.u64 	%rd15875, %rd15863, 24;
	and.b64  	%rd15876, %rd15875, 255;
	xor.b64  	%rd15877, %rd15876, %rd15874;
	mul.lo.s64 	%rd15878, %rd15877, 1099511628211;
	shr.u64 	%rd15879, %rd15863, 32;
	and.b64  	%rd15880, %rd15879, 255;
	xor.b64  	%rd15881, %rd15880, %rd15878;
	mul.lo.s64 	%rd15882, %rd15881, 1099511628211;
	shr.u64 	%rd15883, %rd15863, 40;
	and.b64  	%rd15884, %rd15883, 255;
	xor.b64  	%rd15885, %rd15884, %rd15882;
	mul.lo.s64 	%rd15886, %rd15885, 1099511628211;
	shr.u64 	%rd15887, %rd15863, 48;
	and.b64  	%rd15888, %rd15887, 255;
	xor.b64  	%rd15889, %rd15888, %rd15886;
	mul.lo.s64 	%rd15890, %rd15889, 1099511628211;
	shr.u64 	%rd15891, %rd15863, 56;
	xor.b64  	%rd15892, %rd15891, %rd15890;
	mul.lo.s64 	%rd38978, %rd15892, 1099511628211;
	add.s64 	%rd38976, %rd38976, 2;
	and.b64  	%rd38979, %rd4130, -2;
	setp.ne.s64 	%p648, %rd38976, %rd38979;
	@%p648 bra 	$L__BB34_2079;
$L__BB34_2080:
	setp.eq.s64 	%p649, %rd2403, 0;
	@%p649 bra 	$L__BB34_2082;
	shl.b64 	%rd15893, %rd38979, 3;
	add.s64 	%rd15894, %rd38875, %rd15893;
	ld.u64 	%rd15895, [%rd15894];
	and.b64  	%rd15896, %rd15895, 255;
	xor.b64  	%rd15897, %rd15896, %rd38978;
	mul.lo.s64 	%rd15898, %rd15897, 1099511628211;
	shr.u64 	%rd15899, %rd15895, 8;
	and.b64  	%rd15900, %rd15899, 255;
	xor.b64  	%rd15901, %rd15900, %rd15898;
	mul.lo.s64 	%rd15902, %rd15901, 1099511628211;
	shr.u64 	%rd15903, %rd15895, 16;
	and.b64  	%rd15904, %rd15903, 255;
	xor.b64  	%rd15905, %rd15904, %rd15902;
	mul.lo.s64 	%rd15906, %rd15905, 1099511628211;
	shr.u64 	%rd15907, %rd15895, 24;
	and.b64  	%rd15908, %rd15907, 255;
	xor.b64  	%rd15909, %rd15908, %rd15906;
	mul.lo.s64 	%rd15910, %rd15909, 1099511628211;
	shr.u64 	%rd15911, %rd15895, 32;
	and.b64  	%rd15912, %rd15911, 255;
	xor.b64  	%rd15913, %rd15912, %rd15910;
	mul.lo.s64 	%rd15914, %rd15913, 1099511628211;
	shr.u64 	%rd15915, %rd15895, 40;
	and.b64  	%rd15916, %rd15915, 255;
	xor.b64  	%rd15917, %rd15916, %rd15914;
	mul.lo.s64 	%rd15918, %rd15917, 1099511628211;
	shr.u64 	%rd15919, %rd15895, 48;
	and.b64  	%rd15920, %rd15919, 255;
	xor.b64  	%rd15921, %rd15920, %rd15918;
	mul.lo.s64 	%rd15922, %rd15921, 1099511628211;
	shr.u64 	%rd15923, %rd15895, 56;
	xor.b64  	%rd15924, %rd15923, %rd15922;
	mul.lo.s64 	%rd38978, %rd15924, 1099511628211;
$L__BB34_2082:
	setp.lt.u64 	%p650, %rd38972, %rd38978;
	mov.u64 	%rd39122, %rd38794;
	@%p650 bra 	$L__BB34_2083;
	bra.uni 	$L__BB34_2088;
$L__BB34_2083:
	mov.u64 	%rd39122, %rd38875;
	mov.u64 	%rd38875, %rd38794;
	bra.uni 	$L__BB34_2088;
$L__BB34_2084:
	setp.eq.s32 	%p651, %r120, 0;
	mov.u64 	%rd39122, %rd38794;
	@%p651 bra 	$L__BB34_2088;
	mov.b64 	%rd38982, 0;
$L__BB34_2086:
	shl.b64 	%rd15926, %rd38982, 3;
	add.s64 	%rd15927, %rd38794, %rd15926;
	ld.u64 	%rd3457, [%rd15927];
	add.s64 	%rd15928, %rd38875, %rd15926;
	ld.u64 	%rd3458, [%rd15928];
	setp.lt.u64 	%p652, %rd3457, %rd3458;
	@%p652 bra 	$L__BB34_2083;
	setp.le.u64 	%p653, %rd3457, %rd3458;
	add.s64 	%rd38982, %rd38982, 1;
	setp.lt.u64 	%p654, %rd38982, %rd1951;
	and.pred  	%p655, %p653, %p654;
	mov.u64 	%rd39122, %rd38794;
	@%p655 bra 	$L__BB34_2086;
$L__BB34_2088:
	setp.eq.s64 	%p656, %rd1952, 0;
	mov.b64 	%rd38987, -3750763034362895579;
	mov.b64 	%rd38988, 0;
	@%p656 bra 	$L__BB34_2091;
	mov.b64 	%rd38987, -3750763034362895579;
	mov.b64 	%rd38985, 0;
$L__BB34_2090:
	shl.b64 	%rd15935, %rd38985, 3;
	add.s64 	%rd15936, %rd38821, %rd15935;
	ld.u64 	%rd15937, [%rd15936];
	and.b64  	%rd15938, %rd15937, 255;
	xor.b64  	%rd15939, %rd15938, %rd38987;
	mul.lo.s64 	%rd15940, %rd15939, 1099511628211;
	shr.u64 	%rd15941, %rd15937, 8;
	and.b64  	%rd15942, %rd15941, 255;
	xor.b64  	%rd15943, %rd15942, %rd15940;
	mul.lo.s64 	%rd15944, %rd15943, 1099511628211;
	shr.u64 	%rd15945, %rd15937, 16;
	and.b64  	%rd15946, %rd15945, 255;
	xor.b64  	%rd15947, %rd15946, %rd15944;
	mul.lo.s64 	%rd15948, %rd15947, 1099511628211;
	shr.u64 	%rd15949, %rd15937, 24;
	and.b64  	%rd15950, %rd15949, 255;
	xor.b64  	%rd15951, %rd15950, %rd15948;
	mul.lo.s64 	%rd15952, %rd15951, 1099511628211;
	shr.u64 	%rd15953, %rd15937, 32;
	and.b64  	%rd15954, %rd15953, 255;
	xor.b64  	%rd15955, %rd15954, %rd15952;
	mul.lo.s64 	%rd15956, %rd15955, 1099511628211;
	shr.u64 	%rd15957, %rd15937, 40;
	and.b64  	%rd15958, %rd15957, 255;
	xor.b64  	%rd15959, %rd15958, %rd15956;
	mul.lo.s64 	%rd15960, %rd15959, 1099511628211;
	shr.u64 	%rd15961, %rd15937, 48;
	and.b64  	%rd15962, %rd15961, 255;
	xor.b64  	%rd15963, %rd15962, %rd15960;
	mul.lo.s64 	%rd15964, %rd15963, 1099511628211;
	shr.u64 	%rd15965, %rd15937, 56;
	xor.b64  	%rd15966, %rd15965, %rd15964;
	mul.lo.s64 	%rd15967, %rd15966, 1099511628211;
	ld.u64 	%rd15968, [%rd15936+8];
	and.b64  	%rd15969, %rd15968, 255;
	xor.b64  	%rd15970, %rd15969, %rd15967;
	mul.lo.s64 	%rd15971, %rd15970, 1099511628211;
	shr.u64 	%rd15972, %rd15968, 8;
	and.b64  	%rd15973, %rd15972, 255;
	xor.b64  	%rd15974, %rd15973, %rd15971;
	mul.lo.s64 	%rd15975, %rd15974, 1099511628211;
	shr.u64 	%rd15976, %rd15968, 16;
	and.b64  	%rd15977, %rd15976, 255;
	xor.b64  	%rd15978, %rd15977, %rd15975;
	mul.lo.s64 	%rd15979, %rd15978, 1099511628211;
	shr.u64 	%rd15980, %rd15968, 24;
	and.b64  	%rd15981, %rd15980, 255;
	xor.b64  	%rd15982, %rd15981, %rd15979;
	mul.lo.s64 	%rd15983, %rd15982, 1099511628211;
	shr.u64 	%rd15984, %rd15968, 32;
	and.b64  	%rd15985, %rd15984, 255;
	xor.b64  	%rd15986, %rd15985, %rd15983;
	mul.lo.s64 	%rd15987, %rd15986, 1099511628211;
	shr.u64 	%rd15988, %rd15968, 40;
	and.b64  	%rd15989, %rd15988, 255;
	xor.b64  	%rd15990, %rd15989, %rd15987;
	mul.lo.s64 	%rd15991, %rd15990, 1099511628211;
	shr.u64 	%rd15992, %rd15968, 48;
	and.b64  	%rd15993, %rd15992, 255;
	xor.b64  	%rd15994, %rd15993, %rd15991;
	mul.lo.s64 	%rd15995, %rd15994, 1099511628211;
	shr.u64 	%rd15996, %rd15968, 56;
	xor.b64  	%rd15997, %rd15996, %rd15995;
	mul.lo.s64 	%rd38987, %rd15997, 1099511628211;
	add.s64 	%rd38985, %rd38985, 2;
	and.b64  	%rd38988, %rd4130, -2;
	setp.ne.s64 	%p657, %rd38985, %rd38988;
	@%p657 bra 	$L__BB34_2090;
$L__BB34_2091:
	setp.eq.s64 	%p658, %rd2403, 0;
	@%p658 bra 	$L__BB34_2093;
	shl.b64 	%rd15998, %rd38988, 3;
	add.s64 	%rd15999, %rd38821, %rd15998;
	ld.u64 	%rd16000, [%rd15999];
	and.b64  	%rd16001, %rd16000, 255;
	xor.b64  	%rd16002, %rd16001, %rd38987;
	mul.lo.s64 	%rd16003, %rd16002, 1099511628211;
	shr.u64 	%rd16004, %rd16000, 8;
	and.b64  	%rd16005, %rd16004, 255;
	xor.b64  	%rd16006, %rd16005, %rd16003;
	mul.lo.s64 	%rd16007, %rd16006, 1099511628211;
	shr.u64 	%rd16008, %rd16000, 16;
	and.b64  	%rd16009, %rd16008, 255;
	xor.b64  	%rd16010, %rd16009, %rd16007;
	mul.lo.s64 	%rd16011, %rd16010, 1099511628211;
	shr.u64 	%rd16012, %rd16000, 24;
	and.b64  	%rd16013, %rd16012, 255;
	xor.b64  	%rd16014, %rd16013, %rd16011;
	mul.lo.s64 	%rd16015, %rd16014, 1099511628211;
	shr.u64 	%rd16016, %rd16000, 32;
	and.b64  	%rd16017, %rd16016, 255;
	xor.b64  	%rd16018, %rd16017, %rd16015;
	mul.lo.s64 	%rd16019, %rd16018, 1099511628211;
	shr.u64 	%rd16020, %rd16000, 40;
	and.b64  	%rd16021, %rd16020, 255;
	xor.b64  	%rd16022, %rd16021, %rd16019;
	mul.lo.s64 	%rd16023, %rd16022, 1099511628211;
	shr.u64 	%rd16024, %rd16000, 48;
	and.b64  	%rd16025, %rd16024, 255;
	xor.b64  	%rd16026, %rd16025, %rd16023;
	mul.lo.s64 	%rd16027, %rd16026, 1099511628211;
	shr.u64 	%rd16028, %rd16000, 56;
	xor.b64  	%rd16029, %rd16028, %rd16027;
	mul.lo.s64 	%rd38987, %rd16029, 1099511628211;
$L__BB34_2093:
	setp.eq.s64 	%p659, %rd1952, 0;
	mov.b64 	%rd38993, -3750763034362895579;
	mov.b64 	%rd38994, 0;
	@%p659 bra 	$L__BB34_2096;
	mov.b64 	%rd38993, -3750763034362895579;
	mov.b64 	%rd38991, 0;
$L__BB34_2095:
	shl.b64 	%rd16035, %rd38991, 3;
	add.s64 	%rd16036, %rd38902, %rd16035;
	ld.u64 	%rd16037, [%rd16036];
	and.b64  	%rd16038, %rd16037, 255;
	xor.b64  	%rd16039, %rd16038, %rd38993;
	mul.lo.s64 	%rd16040, %rd16039, 1099511628211;
	shr.u64 	%rd16041, %rd16037, 8;
	and.b64  	%rd16042, %rd16041, 255;
	xor.b64  	%rd16043, %rd16042, %rd16040;
	mul.lo.s64 	%rd16044, %rd16043, 1099511628211;
	shr.u64 	%rd16045, %rd16037, 16;
	and.b64  	%rd16046, %rd16045, 255;
	xor.b64  	%rd16047, %rd16046, %rd16044;
	mul.lo.s64 	%rd16048, %rd16047, 1099511628211;
	shr.u64 	%rd16049, %rd16037, 24;
	and.b64  	%rd16050, %rd16049, 255;
	xor.b64  	%rd16051, %rd16050, %rd16048;
	mul.lo.s64 	%rd16052, %rd16051, 1099511628211;
	shr.u64 	%rd16053, %rd16037, 32;
	and.b64  	%rd16054, %rd16053, 255;
	xor.b64  	%rd16055, %rd16054, %rd16052;
	mul.lo.s64 	%rd16056, %rd16055, 1099511628211;
	shr.u64 	%rd16057, %rd16037, 40;
	and.b64  	%rd16058, %rd16057, 255;
	xor.b64  	%rd16059, %rd16058, %rd16056;
	mul.lo.s64 	%rd16060, %rd16059, 1099511628211;
	shr.u64 	%rd16061, %rd16037, 48;
	and.b64  	%rd16062, %rd16061, 255;
	xor.b64  	%rd16063, %rd16062, %rd16060;
	mul.lo.s64 	%rd16064, %rd16063, 1099511628211;
	shr.u64 	%rd16065, %rd16037, 56;
	xor.b64  	%rd16066, %rd16065, %rd16064;
	mul.lo.s64 	%rd16067, %rd16066, 1099511628211;
	ld.u64 	%rd16068, [%rd16036+8];
	and.b64  	%rd16069, %rd16068, 255;
	xor.b64  	%rd16070, %rd16069, %rd16067;
	mul.lo.s64 	%rd16071, %rd16070, 1099511628211;
	shr.u64 	%rd16072, %rd16068, 8;
	and.b64  	%rd16073, %rd16072, 255;
	xor.b64  	%rd16074, %rd16073, %rd16071;
	mul.lo.s64 	%rd16075, %rd16074, 1099511628211;
	shr.u64 	%rd16076, %rd16068, 16;
	and.b64  	%rd16077, %rd16076, 255;
	xor.b64  	%rd16078, %rd16077, %rd16075;
	mul.lo.s64 	%rd16079, %rd16078, 1099511628211;
	shr.u64 	%rd16080, %rd16068, 24;
	and.b64  	%rd16081, %rd16080, 255;
	xor.b64  	%rd16082, %rd16081, %rd16079;
	mul.lo.s64 	%rd16083, %rd16082, 1099511628211;
	shr.u64 	%rd16084, %rd16068, 32;
	and.b64  	%rd16085, %rd16084, 255;
	xor.b64  	%rd16086, %rd16085, %rd16083;
	mul.lo.s64 	%rd16087, %rd16086, 1099511628211;
	shr.u64 	%rd16088, %rd16068, 40;
	and.b64  	%rd16089, %rd16088, 255;
	xor.b64  	%rd16090, %rd16089, %rd16087;
	mul.lo.s64 	%rd16091, %rd16090, 1099511628211;
	shr.u64 	%rd16092, %rd16068, 48;
	and.b64  	%rd16093, %rd16092, 255;
	xor.b64  	%rd16094, %rd16093, %rd16091;
	mul.lo.s64 	%rd16095, %rd16094, 1099511628211;
	shr.u64 	%rd16096, %rd16068, 56;
	xor.b64  	%rd16097, %rd16096, %rd16095;
	mul.lo.s64 	%rd38993, %rd16097, 1099511628211;
	add.s64 	%rd38991, %rd38991, 2;
	and.b64  	%rd38994, %rd4130, -2;
	setp.ne.s64 	%p660, %rd38991, %rd38994;
	@%p660 bra 	$L__BB34_2095;
$L__BB34_2096:
	setp.eq.s64 	%p661, %rd2403, 0;
	@%p661 bra 	$L__BB34_2098;
	shl.b64 	%rd16098, %rd38994, 3;
	add.s64 	%rd16099, %rd38902, %rd16098;
	ld.u64 	%rd16100, [%rd16099];
	and.b64  	%rd16101, %rd16100, 255;
	xor.b64  	%rd16102, %rd16101, %rd38993;
	mul.lo.s64 	%rd16103, %rd16102, 1099511628211;
	shr.u64 	%rd16104, %rd16100, 8;
	and.b64  	%rd16105, %rd16104, 255;
	xor.b64  	%rd16106, %rd16105, %rd16103;
	mul.lo.s64 	%rd16107, %rd16106, 1099511628211;
	shr.u64 	%rd16108, %rd16100, 16;
	and.b64  	%rd16109, %rd16108, 255;
	xor.b64  	%rd16110, %rd16109, %rd16107;
	mul.lo.s64 	%rd16111, %rd16110, 1099511628211;
	shr.u64 	%rd16112, %rd16100, 24;
	and.b64  	%rd16113, %rd16112, 255;
	xor.b64  	%rd16114, %rd16113, %rd16111;
	mul.lo.s64 	%rd16115, %rd16114, 1099511628211;
	shr.u64 	%rd16116, %rd16100, 32;
	and.b64  	%rd16117, %rd16116, 255;
	xor.b64  	%rd16118, %rd16117, %rd16115;
	mul.lo.s64 	%rd16119, %rd16118, 1099511628211;
	shr.u64 	%rd16120, %rd16100, 40;
	and.b64  	%rd16121, %rd16120, 255;
	xor.b64  	%rd16122, %rd16121, %rd16119;
	mul.lo.s64 	%rd16123, %rd16122, 1099511628211;
	shr.u64 	%rd16124, %rd16100, 48;
	and.b64  	%rd16125, %rd16124, 255;
	xor.b64  	%rd16126, %rd16125, %rd16123;
	mul.lo.s64 	%rd16127, %rd16126, 1099511628211;
	shr.u64 	%rd16128, %rd16100, 56;
	xor.b64  	%rd16129, %rd16128, %rd16127;
	mul.lo.s64 	%rd38993, %rd16129, 1099511628211;
$L__BB34_2098:
	setp.eq.s64 	%p662, %rd38987, %rd38993;
	@%p662 bra 	$L__BB34_2111;
	setp.eq.s64 	%p663, %rd1952, 0;
	mov.b64 	%rd38999, -3750763034362895579;
	mov.b64 	%rd39000, 0;
	@%p663 bra 	$L__BB34_2102;
	mov.b64 	%rd38999, -3750763034362895579;
	mov.b64 	%rd38997, 0;
	and.b64  	%rd39000, %rd4130, -2;
$L__BB34_2101:
	shl.b64 	%rd16135, %rd38997, 3;
	add.s64 	%rd16136, %rd38821, %rd16135;
	ld.u64 	%rd16137, [%rd16136];
	and.b64  	%rd16138, %rd16137, 255;
	xor.b64  	%rd16139, %rd16138, %rd38999;
	mul.lo.s64 	%rd16140, %rd16139, 1099511628211;
	shr.u64 	%rd16141, %rd16137, 8;
	and.b64  	%rd16142, %rd16141, 255;
	xor.b64  	%rd16143, %rd16142, %rd16140;
	mul.lo.s64 	%rd16144, %rd16143, 1099511628211;
	shr.u64 	%rd16145, %rd16137, 16;
	and.b64  	%rd16146, %rd16145, 255;
	xor.b64  	%rd16147, %rd16146, %rd16144;
	mul.lo.s64 	%rd16148, %rd16147, 1099511628211;
	shr.u64 	%rd16149, %rd16137, 24;
	and.b64  	%rd16150, %rd16149, 255;
	xor.b64  	%rd16151, %rd16150, %rd16148;
	mul.lo.s64 	%rd16152, %rd16151, 1099511628211;
	shr.u64 	%rd16153, %rd16137, 32;
	and.b64  	%rd16154, %rd16153, 255;
	xor.b64  	%rd16155, %rd16154, %rd16152;
	mul.lo.s64 	%rd16156, %rd16155, 1099511628211;
	shr.u64 	%rd16157, %rd16137, 40;
	and.b64  	%rd16158, %rd16157, 255;
	xor.b64  	%rd16159, %rd16158, %rd16156;
	mul.lo.s64 	%rd16160, %rd16159, 1099511628211;
	shr.u64 	%rd16161, %rd16137, 48;
	and.b64  	%rd16162, %rd16161, 255;
	xor.b64  	%rd16163, %rd16162, %rd16160;
	mul.lo.s64 	%rd16164, %rd16163, 1099511628211;
	shr.u64 	%rd16165, %rd16137, 56;
	xor.b64  	%rd16166, %rd16165, %rd16164;
	mul.lo.s64 	%rd16167, %rd16166, 1099511628211;
	ld.u64 	%rd16168, [%rd16136+8];
	and.b64  	%rd16169, %rd16168, 255;
	xor.b64  	%rd16170, %rd16169, %rd16167;
	mul.lo.s64 	%rd16171, %rd16170, 1099511628211;
	shr.u64 	%rd16172, %rd16168, 8;
	and.b64  	%rd16173, %rd16172, 255;
	xor.b64  	%rd16174, %rd16173, %rd16171;
	mul.lo.s64 	%rd16175, %rd16174, 1099511628211;
	shr.u64 	%rd16176, %rd16168, 16;
	and.b64  	%rd16177, %rd16176, 255;
	xor.b64  	%rd16178, %rd16177, %rd16175;
	mul.lo.s64 	%rd16179, %rd16178, 1099511628211;
	shr.u64 	%rd16180, %rd16168, 24;
	and.b64  	%rd16181, %rd16180, 255;
	xor.b64  	%rd16182, %rd16181, %rd16179;
	mul.lo.s64 	%rd16183, %rd16182, 1099511628211;
	shr.u64 	%rd16184, %rd16168, 32;
	and.b64  	%rd16185, %rd16184, 255;
	xor.b64  	%rd16186, %rd16185, %rd16183;
	mul.lo.s64 	%rd16187, %rd16186, 1099511628211;
	shr.u64 	%rd16188, %rd16168, 40;
	and.b64  	%rd16189, %rd16188, 255;
	xor.b64  	%rd16190, %rd16189, %rd16187;
	mul.lo.s64 	%rd16191, %rd16190, 1099511628211;
	shr.u64 	%rd16192, %rd16168, 48;
	and.b64  	%rd16193, %rd16192, 255;
	xor.b64  	%rd16194, %rd16193, %rd16191;
	mul.lo.s64 	%rd16195, %rd16194, 1099511628211;
	shr.u64 	%rd16196, %rd16168, 56;
	xor.b64  	%rd16197, %rd16196, %rd16195;
	mul.lo.s64 	%rd38999, %rd16197, 1099511628211;
	add.s64 	%rd38997, %rd38997, 2;
	setp.ne.s64 	%p664, %rd38997, %rd39000;
	@%p664 bra 	$L__BB34_2101;
$L__BB34_2102:
	setp.eq.s64 	%p665, %rd2403, 0;
	@%p665 bra 	$L__BB34_2104;
	shl.b64 	%rd16198, %rd39000, 3;
	add.s64 	%rd16199, %rd38821, %rd16198;
	ld.u64 	%rd16200, [%rd16199];
	and.b64  	%rd16201, %rd16200, 255;
	xor.b64  	%rd16202, %rd16201, %rd38999;
	mul.lo.s64 	%rd16203, %rd16202, 1099511628211;
	shr.u64 	%rd16204, %rd16200, 8;
	and.b64  	%rd16205, %rd16204, 255;
	xor.b64  	%rd16206, %rd16205, %rd16203;
	mul.lo.s64 	%rd16207, %rd16206, 1099511628211;
	shr.u64 	%rd16208, %rd16200, 16;
	and.b64  	%rd16209, %rd16208, 255;
	xor.b64  	%rd16210, %rd16209, %rd16207;
	mul.lo.s64 	%rd16211, %rd16210, 1099511628211;
	shr.u64 	%rd16212, %rd16200, 24;
	and.b64  	%rd16213, %rd16212, 255;
	xor.b64  	%rd16214, %rd16213, %rd16211;
	mul.lo.s64 	%rd16215, %rd16214, 1099511628211;
	shr.u64 	%rd16216, %rd16200, 32;
	and.b64  	%rd16217, %rd16216, 255;
	xor.b64  	%rd16218, %rd16217, %rd16215;
	mul.lo.s64 	%rd16219, %rd16218, 1099511628211;
	shr.u64 	%rd16220, %rd16200, 40;
	and.b64  	%rd16221, %rd16220, 255;
	xor.b64  	%rd16222, %rd16221, %rd16219;
	mul.lo.s64 	%rd16223, %rd16222, 1099511628211;
	shr.u64 	%rd16224, %rd16200, 48;
	and.b64  	%rd16225, %rd16224, 255;
	xor.b64  	%rd16226, %rd16225, %rd16223;
	mul.lo.s64 	%rd16227, %rd16226, 1099511628211;
	shr.u64 	%rd16228, %rd16200, 56;
	xor.b64  	%rd16229, %rd16228, %rd16227;
	mul.lo.s64 	%rd38999, %rd16229, 1099511628211;
$L__BB34_2104:
	setp.eq.s64 	%p666, %rd1952, 0;
	mov.b64 	%rd39005, -3750763034362895579;
	mov.b64 	%rd39006, 0;
	@%p666 bra 	$L__BB34_2107;
	mov.b64 	%rd39005, -3750763034362895579;
	mov.b64 	%rd39003, 0;
$L__BB34_2106:
	shl.b64 	%rd16235, %rd39003, 3;
	add.s64 	%rd16236, %rd38902, %rd16235;
	ld.u64 	%rd16237, [%rd16236];
	and.b64  	%rd16238, %rd16237, 255;
	xor.b64  	%rd16239, %rd16238, %rd39005;
	mul.lo.s64 	%rd16240, %rd16239, 1099511628211;
	shr.u64 	%rd16241, %rd16237, 8;
	and.b64  	%rd16242, %rd16241, 255;
	xor.b64  	%rd16243, %rd16242, %rd16240;
	mul.lo.s64 	%rd16244, %rd16243, 1099511628211;
	shr.u64 	%rd16245, %rd16237, 16;
	and.b64  	%rd16246, %rd16245, 255;
	xor.b64  	%rd16247, %rd16246, %rd16244;
	mul.lo.s64 	%rd16248, %rd16247, 1099511628211;
	shr.u64 	%rd16249, %rd16237, 24;
	and.b64  	%rd16250, %rd16249, 255;
	xor.b64  	%rd16251, %rd16250, %rd16248;
	mul.lo.s64 	%rd16252, %rd16251, 1099511628211;
	shr.u64 	%rd16253, %rd16237, 32;
	and.b64  	%rd16254, %rd16253, 255;
	xor.b64  	%rd16255, %rd16254, %rd16252;
	mul.lo.s64 	%rd16256, %rd16255, 1099511628211;
	shr.u64 	%rd16257, %rd16237, 40;
	and.b64  	%rd16258, %rd16257, 255;
	xor.b64  	%rd16259, %rd16258, %rd16256;
	mul.lo.s64 	%rd16260, %rd16259, 1099511628211;
	shr.u64 	%rd16261, %rd16237, 48;
	and.b64  	%rd16262, %rd16261, 255;
	xor.b64  	%rd16263, %rd16262, %rd16260;
	mul.lo.s64 	%rd16264, %rd16263, 1099511628211;
	shr.u64 	%rd16265, %rd16237, 56;
	xor.b64  	%rd16266, %rd16265, %rd16264;
	mul.lo.s64 	%rd16267, %rd16266, 1099511628211;
	ld.u64 	%rd16268, [%rd16236+8];
	and.b64  	%rd16269, %rd16268, 255;
	xor.b64  	%rd16270, %rd16269, %rd16267;
	mul.lo.s64 	%rd16271, %rd16270, 1099511628211;
	shr.u64 	%rd16272, %rd16268, 8;
	and.b64  	%rd16273, %rd16272, 255;
	xor.b64  	%rd16274, %rd16273, %rd16271;
	mul.lo.s64 	%rd16275, %rd16274, 1099511628211;
	shr.u64 	%rd16276, %rd16268, 16;
	and.b64  	%rd16277, %rd16276, 255;
	xor.b64  	%rd16278, %rd16277, %rd16275;
	mul.lo.s64 	%rd16279, %rd16278, 1099511628211;
	shr.u64 	%rd16280, %rd16268, 24;
	and.b64  	%rd16281, %rd16280, 255;
	xor.b64  	%rd16282, %rd16281, %rd16279;
	mul.lo.s64 	%rd16283, %rd16282, 1099511628211;
	shr.u64 	%rd16284, %rd16268, 32;
	and.b64  	%rd16285, %rd16284, 255;
	xor.b64  	%rd16286, %rd16285, %rd16283;
	mul.lo.s64 	%rd16287, %rd16286, 1099511628211;
	shr.u64 	%rd16288, %rd16268, 40;
	and.b64  	%rd16289, %rd16288, 255;
	xor.b64  	%rd16290, %rd16289, %rd16287;
	mul.lo.s64 	%rd16291, %rd16290, 1099511628211;
	shr.u64 	%rd16292, %rd16268, 48;
	and.b64  	%rd16293, %rd16292, 255;
	xor.b64  	%rd16294, %rd16293, %rd16291;
	mul.lo.s64 	%rd16295, %rd16294, 1099511628211;
	shr.u64 	%rd16296, %rd16268, 56;
	xor.b64  	%rd16297, %rd16296, %rd16295;
	mul.lo.s64 	%rd39005, %rd16297, 1099511628211;
	add.s64 	%rd39003, %rd39003, 2;
	and.b64  	%rd39006, %rd4130, -2;
	setp.ne.s64 	%p667, %rd39003, %rd39006;
	@%p667 bra 	$L__BB34_2106;
$L__BB34_2107:
	setp.eq.s64 	%p668, %rd2403, 0;
	@%p668 bra 	$L__BB34_2109;
	shl.b64 	%rd16298, %rd39006, 3;
	add.s64 	%rd16299, %rd38902, %rd16298;
	ld.u64 	%rd16300, [%rd16299];
	and.b64  	%rd16301, %rd16300, 255;
	xor.b64  	%rd16302, %rd16301, %rd39005;
	mul.lo.s64 	%rd16303, %rd16302, 1099511628211;
	shr.u64 	%rd16304, %rd16300, 8;
	and.b64  	%rd16305, %rd16304, 255;
	xor.b64  	%rd16306, %rd16305, %rd16303;
	mul.lo.s64 	%rd16307, %rd16306, 1099511628211;
	shr.u64 	%rd16308, %rd16300, 16;
	and.b64  	%rd16309, %rd16308, 255;
	xor.b64  	%rd16310, %rd16309, %rd16307;
	mul.lo.s64 	%rd16311, %rd16310, 1099511628211;
	shr.u64 	%rd16312, %rd16300, 24;
	and.b64  	%rd16313, %rd16312, 255;
	xor.b64  	%rd16314, %rd16313, %rd16311;
	mul.lo.s64 	%rd16315, %rd16314, 1099511628211;
	shr.u64 	%rd16316, %rd16300, 32;
	and.b64  	%rd16317, %rd16316, 255;
	xor.b64  	%rd16318, %rd16317, %rd16315;
	mul.lo.s64 	%rd16319, %rd16318, 1099511628211;
	shr.u64 	%rd16320, %rd16300, 40;
	and.b64  	%rd16321, %rd16320, 255;
	xor.b64  	%rd16322, %rd16321, %rd16319;
	mul.lo.s64 	%rd16323, %rd16322, 1099511628211;
	shr.u64 	%rd16324, %rd16300, 48;
	and.b64  	%rd16325, %rd16324, 255;
	xor.b64  	%rd16326, %rd16325, %rd16323;
	mul.lo.s64 	%rd16327, %rd16326, 1099511628211;
	shr.u64 	%rd16328, %rd16300, 56;
	xor.b64  	%rd16329, %rd16328, %rd16327;
	mul.lo.s64 	%rd39005, %rd16329, 1099511628211;
$L__BB34_2109:
	setp.lt.u64 	%p669, %rd38999, %rd39005;
	mov.u64 	%rd39120, %rd38821;
	@%p669 bra 	$L__BB34_2110;
	bra.uni 	$L__BB34_2115;
$L__BB34_2110:
	mov.u64 	%rd39120, %rd38902;
	mov.u64 	%rd38902, %rd38821;
	bra.uni 	$L__BB34_2115;
$L__BB34_2111:
	setp.eq.s32 	%p670, %r120, 0;
	mov.u64 	%rd39120, %rd38821;
	@%p670 bra 	$L__BB34_2115;
	mov.b64 	%rd39009, 0;
$L__BB34_2113:
	shl.b64 	%rd16331, %rd39009, 3;
	add.s64 	%rd16332, %rd38821, %rd16331;
	ld.u64 	%rd3503, [%rd16332];
	add.s64 	%rd16333, %rd38902, %rd16331;
	ld.u64 	%rd3504, [%rd16333];
	setp.lt.u64 	%p671, %rd3503, %rd3504;
	@%p671 bra 	$L__BB34_2110;
	setp.le.u64 	%p672, %rd3503, %rd3504;
	add.s64 	%rd39009, %rd39009, 1;
	setp.lt.u64 	%p673, %rd39009, %rd1951;
	and.pred  	%p674, %p672, %p673;
	mov.u64 	%rd39120, %rd38821;
	@%p674 bra 	$L__BB34_2113;
$L__BB34_2115:
	setp.eq.s64 	%p675, %rd1952, 0;
	mov.b64 	%rd39014, -3750763034362895579;
	mov.b64 	%rd39015, 0;
	@%p675 bra 	$L__BB34_2118;
	mov.b64 	%rd39014, -3750763034362895579;
	mov.b64 	%rd39012, 0;
$L__BB34_2117:
	shl.b64 	%rd16340, %rd39012, 3;
	add.s64 	%rd16341, %rd38848, %rd16340;
	ld.u64 	%rd16342, [%rd16341];
	and.b64  	%rd16343, %rd16342, 255;
	xor.b64  	%rd16344, %rd16343, %rd39014;
	mul.lo.s64 	%rd16345, %rd16344, 1099511628211;
	shr.u64 	%rd16346, %rd16342, 8;
	and.b64  	%rd16347, %rd16346, 255;
	xor.b64  	%rd16348, %rd16347, %rd16345;
	mul.lo.s64 	%rd16349, %rd16348, 1099511628211;
	shr.u64 	%rd16350, %rd16342, 16;
	and.b64  	%rd16351, %rd16350, 255;
	xor.b64  	%rd16352, %rd16351, %rd16349;
	mul.lo.s64 	%rd16353, %rd16352, 1099511628211;
	shr.u64 	%rd16354, %rd16342, 24;
	and.b64  	%rd16355, %rd16354, 255;
	xor.b64  	%rd16356, %rd16355, %rd16353;
	mul.lo.s64 	%rd16357, %rd16356, 1099511628211;
	shr.u64 	%rd16358, %rd16342, 32;
	and.b64  	%rd16359, %rd16358, 255;
	xor.b64  	%rd16360, %rd16359, %rd16357;
	mul.lo.s64 	%rd16361, %rd16360, 1099511628211;
	shr.u64 	%rd16362, %rd16342, 40;
	and.b64  	%rd16363, %rd16362, 255;
	xor.b64  	%rd16364, %rd16363, %rd16361;
	mul.lo.s64 	%rd16365, %rd16364, 1099511628211;
	shr.u64 	%rd16366, %rd16342, 48;
	and.b64  	%rd16367, %rd16366, 255;
	xor.b64  	%rd16368, %rd16367, %rd16365;
	mul.lo.s64 	%rd16369, %rd16368, 1099511628211;
	shr.u64 	%rd16370, %rd16342, 56;
	xor.b64  	%rd16371, %rd16370, %rd16369;
	mul.lo.s64 	%rd16372, %rd16371, 1099511628211;
	ld.u64 	%rd16373, [%rd16341+8];
	and.b64  	%rd16374, %rd16373, 255;
	xor.b64  	%rd16375, %rd16374, %rd16372;
	mul.lo.s64 	%rd16376, %rd16375, 1099511628211;
	shr.u64 	%rd16377, %rd16373, 8;
	and.b64  	%rd16378, %rd16377, 255;
	xor.b64  	%rd16379, %rd16378, %rd16376;
	mul.lo.s64 	%rd16380, %rd16379, 1099511628211;
	shr.u64 	%rd16381, %rd16373, 16;
	and.b64  	%rd16382, %rd16381, 255;
	xor.b64  	%rd16383, %rd16382, %rd16380;
	mul.lo.s64 	%rd16384, %rd16383, 1099511628211;
	shr.u64 	%rd16385, %rd16373, 24;
	and.b64  	%rd16386, %rd16385, 255;
	xor.b64  	%rd16387, %rd16386, %rd16384;
	mul.lo.s64 	%rd16388, %rd16387, 1099511628211;
	shr.u64 	%rd16389, %rd16373, 32;
	and.b64  	%rd16390, %rd16389, 255;
	xor.b64  	%rd16391, %rd16390, %rd16388;
	mul.lo.s64 	%rd16392, %rd16391, 1099511628211;
	shr.u64 	%rd16393, %rd16373, 40;
	and.b64  	%rd16394, %rd16393, 255;
	xor.b64  	%rd16395, %rd16394, %rd16392;
	mul.lo.s64 	%rd16396, %rd16395, 1099511628211;
	shr.u64 	%rd16397, %rd16373, 48;
	and.b64  	%rd16398, %rd16397, 255;
	xor.b64  	%rd16399, %rd16398, %rd16396;
	mul.lo.s64 	%rd16400, %rd16399, 1099511628211;
	shr.u64 	%rd16401, %rd16373, 56;
	xor.b64  	%rd16402, %rd16401, %rd16400;
	mul.lo.s64 	%rd39014, %rd16402, 1099511628211;
	add.s64 	%rd39012, %rd39012, 2;
	and.b64  	%rd39015, %rd4130, -2;
	setp.ne.s64 	%p676, %rd39012, %rd39015;
	@%p676 bra 	$L__BB34_2117;
$L__BB34_2118:
	setp.eq.s64 	%p677, %rd2403, 0;
	@%p677 bra 	$L__BB34_2120;
	shl.b64 	%rd16403, %rd39015, 3;
	add.s64 	%rd16404, %rd38848, %rd16403;
	ld.u64 	%rd16405, [%rd16404];
	and.b64  	%rd16406, %rd16405, 255;
	xor.b64  	%rd16407, %rd16406, %rd39014;
	mul.lo.s64 	%rd16408, %rd16407, 1099511628211;
	shr.u64 	%rd16409, %rd16405, 8;
	and.b64  	%rd16410, %rd16409, 255;
	xor.b64  	%rd16411, %rd16410, %rd16408;
	mul.lo.s64 	%rd16412, %rd16411, 1099511628211;
	shr.u64 	%rd16413, %rd16405, 16;
	and.b64  	%rd16414, %rd16413, 255;
	xor.b64  	%rd16415, %rd16414, %rd16412;
	mul.lo.s64 	%rd16416, %rd16415, 1099511628211;
	shr.u64 	%rd16417, %rd16405, 24;
	and.b64  	%rd16418, %rd16417, 255;
	xor.b64  	%rd16419, %rd16418, %rd16416;
	mul.lo.s64 	%rd16420, %rd16419, 1099511628211;
	shr.u64 	%rd16421, %rd16405, 32;
	and.b64  	%rd16422, %rd16421, 255;
	xor.b64  	%rd16423, %rd16422, %rd16420;
	mul.lo.s64 	%rd16424, %rd16423, 1099511628211;
	shr.u64 	%rd16425, %rd16405, 40;
	and.b64  	%rd16426, %rd16425, 255;
	xor.b64  	%rd16427, %rd16426, %rd16424;
	mul.lo.s64 	%rd16428, %rd16427, 1099511628211;
	shr.u64 	%rd16429, %rd16405, 48;
	and.b64  	%rd16430, %rd16429, 255;
	xor.b64  	%rd16431, %rd16430, %rd16428;
	mul.lo.s64 	%rd16432, %rd16431, 1099511628211;
	shr.u64 	%rd16433, %rd16405, 56;
	xor.b64  	%rd16434, %rd16433, %rd16432;
	mul.lo.s64 	%rd39014, %rd16434, 1099511628211;
$L__BB34_2120:
	setp.eq.s64 	%p678, %rd1952, 0;
	mov.b64 	%rd39020, -3750763034362895579;
	mov.b64 	%rd39021, 0;
	@%p678 bra 	$L__BB34_2123;
	mov.b64 	%rd39020, -3750763034362895579;
	mov.b64 	%rd39018, 0;
$L__BB34_2122:
	shl.b64 	%rd16440, %rd39018, 3;
	add.s64 	%rd16441, %rd38929, %rd16440;
	ld.u64 	%rd16442, [%rd16441];
	and.b64  	%rd16443, %rd16442, 255;
	xor.b64  	%rd16444, %rd16443, %rd39020;
	mul.lo.s64 	%rd16445, %rd16444, 1099511628211;
	shr.u64 	%rd16446, %rd16442, 8;
	and.b64  	%rd16447, %rd16446, 255;
	xor.b64  	%rd16448, %rd16447, %rd16445;
	mul.lo.s64 	%rd16449, %rd16448, 1099511628211;
	shr.u64 	%rd16450, %rd16442, 16;
	and.b64  	%rd16451, %rd16450, 255;
	xor.b64  	%rd16452, %rd16451, %rd16449;
	mul.lo.s64 	%rd16453, %rd16452, 1099511628211;
	shr.u64 	%rd16454, %rd16442, 24;
	and.b64  	%rd16455, %rd16454, 255;
	xor.b64  	%rd16456, %rd16455, %rd16453;
	mul.lo.s64 	%rd16457, %rd16456, 1099511628211;
	shr.u64 	%rd16458, %rd16442, 32;
	and.b64  	%rd16459, %rd16458, 255;
	xor.b64  	%rd16460, %rd16459, %rd16457;
	mul.lo.s64 	%rd16461, %rd16460, 1099511628211;
	shr.u64 	%rd16462, %rd16442, 40;
	and.b64  	%rd16463, %rd16462, 255;
	xor.b64  	%rd16464, %rd16463, %rd16461;
	mul.lo.s64 	%rd16465, %rd16464, 1099511628211;
	shr.u64 	%rd16466, %rd16442, 48;
	and.b64  	%rd16467, %rd16466, 255;
	xor.b64  	%rd16468, %rd16467, %rd16465;
	mul.lo.s64 	%rd16469, %rd16468, 1099511628211;
	shr.u64 	%rd16470, %rd16442, 56;
	xor.b64  	%rd16471, %rd16470, %rd16469;
	mul.lo.s64 	%rd16472, %rd16471, 1099511628211;
	ld.u64 	%rd16473, [%rd16441+8];
	and.b64  	%rd16474, %rd16473, 255;
	xor.b64  	%rd16475, %rd16474, %rd16472;
	mul.lo.s64 	%rd16476, %rd16475, 1099511628211;
	shr.u64 	%rd16477, %rd16473, 8;
	and.b64  	%rd16478, %rd16477, 255;
	xor.b64  	%rd16479, %rd16478, %rd16476;
	mul.lo.s64 	%rd16480, %rd16479, 1099511628211;
	shr.u64 	%rd16481, %rd16473, 16;
	and.b64  	%rd16482, %rd16481, 255;
	xor.b64  	%rd16483, %rd16482, %rd16480;
	mul.lo.s64 	%rd16484, %rd16483, 1099511628211;
	shr.u64 	%rd16485, %rd16473, 24;
	and.b64  	%rd16486, %rd16485, 255;
	xor.b64  	%rd16487, %rd16486, %rd16484;
	mul.lo.s64 	%rd16488, %rd16487, 1099511628211;
	shr.u64 	%rd16489, %rd16473, 32;
	and.b64  	%rd16490, %rd16489, 255;
	xor.b64  	%rd16491, %rd16490, %rd16488;
	mul.lo.s64 	%rd16492, %rd16491, 1099511628211;
	shr.u64 	%rd16493, %rd16473, 40;
	and.b64  	%rd16494, %rd16493, 255;
	xor.b64  	%rd16495, %rd16494, %rd16492;
	mul.lo.s64 	%rd16496, %rd16495, 1099511628211;
	shr.u64 	%rd16497, %rd16473, 48;
	and.b64  	%rd16498, %rd16497, 255;
	xor.b64  	%rd16499, %rd16498, %rd16496;
	mul.lo.s64 	%rd16500, %rd16499, 1099511628211;
	shr.u64 	%rd16501, %rd16473, 56;
	xor.b64  	%rd16502, %rd16501, %rd16500;
	mul.lo.s64 	%rd39020, %rd16502, 1099511628211;
	add.s64 	%rd39018, %rd39018, 2;
	and.b64  	%rd39021, %rd4130, -2;
	setp.ne.s64 	%p679, %rd39018, %rd39021;
	@%p679 bra 	$L__BB34_2122;
$L__BB34_2123:
	setp.eq.s64 	%p680, %rd2403, 0;
	@%p680 bra 	$L__BB34_2125;
	shl.b64 	%rd16503, %rd39021, 3;
	add.s64 	%rd16504, %rd38929, %rd16503;
	ld.u64 	%rd16505, [%rd16504];
	and.b64  	%rd16506, %rd16505, 255;
	xor.b64  	%rd16507, %rd16506, %rd39020;
	mul.lo.s64 	%rd16508, %rd16507, 1099511628211;
	shr.u64 	%rd16509, %rd16505, 8;
	and.b64  	%rd16510, %rd16509, 255;
	xor.b64  	%rd16511, %rd16510, %rd16508;
	mul.lo.s64 	%rd16512, %rd16511, 1099511628211;
	shr.u64 	%rd16513, %rd16505, 16;
	and.b64  	%rd16514, %rd16513, 255;
	xor.b64  	%rd16515, %rd16514, %rd16512;
	mul.lo.s64 	%rd16516, %rd16515, 1099511628211;
	shr.u64 	%rd16517, %rd16505, 24;
	and.b64  	%rd16518, %rd16517, 255;
	xor.b64  	%rd16519, %rd16518, %rd16516;
	mul.lo.s64 	%rd16520, %rd16519, 1099511628211;
	shr.u64 	%rd16521, %rd16505, 32;
	and.b64  	%rd16522, %rd16521, 255;
	xor.b64  	%rd16523, %rd16522, %rd16520;
	mul.lo.s64 	%rd16524, %rd16523, 1099511628211;
	shr.u64 	%rd16525, %rd16505, 40;
	and.b64  	%rd16526, %rd16525, 255;
	xor.b64  	%rd16527, %rd16526, %rd16524;
	mul.lo.s64 	%rd16528, %rd16527, 1099511628211;
	shr.u64 	%rd16529, %rd16505, 48;
	and.b64  	%rd16530, %rd16529, 255;
	xor.b64  	%rd16531, %rd16530, %rd16528;
	mul.lo.s64 	%rd16532, %rd16531, 1099511628211;
	shr.u64 	%rd16533, %rd16505, 56;
	xor.b64  	%rd16534, %rd16533, %rd16532;
	mul.lo.s64 	%rd39020, %rd16534, 1099511628211;
$L__BB34_2125:
	setp.eq.s64 	%p681, %rd39014, %rd39020;
	@%p681 bra 	$L__BB34_2138;
	setp.eq.s64 	%p682, %rd1952, 0;
	mov.b64 	%rd39026, -3750763034362895579;
	mov.b64 	%rd39027, 0;
	@%p682 bra 	$L__BB34_2129;
	mov.b64 	%rd39026, -3750763034362895579;
	mov.b64 	%rd39024, 0;
	and.b64  	%rd39027, %rd4130, -2;
$L__BB34_2128:
	shl.b64 	%rd16540, %rd39024, 3;
	add.s64 	%rd16541, %rd38848, %rd16540;
	ld.u64 	%rd16542, [%rd16541];
	and.b64  	%rd16543, %rd16542, 255;
	xor.b64  	%rd16544, %rd16543, %rd39026;
	mul.lo.s64 	%rd16545, %rd16544, 1099511628211;
	shr.u64 	%rd16546, %rd16542, 8;
	and.b64  	%rd16547, %rd16546, 255;
	xor.b64  	%rd16548, %rd16547, %rd16545;
	mul.lo.s64 	%rd16549, %rd16548, 1099511628211;
	shr.u64 	%rd16550, %rd16542, 16;
	and.b64  	%rd16551, %rd16550, 255;
	xor.b64  	%rd16552, %rd16551, %rd16549;
	mul.lo.s64 	%rd16553, %rd16552, 1099511628211;
	shr.u64 	%rd16554, %rd16542, 24;
	and.b64  	%rd16555, %rd16554, 255;
	xor.b64  	%rd16556, %rd16555, %rd16553;
	mul.lo.s64 	%rd16557, %rd16556, 1099511628211;
	shr.u64 	%rd16558, %rd16542, 32;
	and.b64  	%rd16559, %rd16558, 255;
	xor.b64  	%rd16560, %rd16559, %rd16557;
	mul.lo.s64 	%rd16561, %rd16560, 1099511628211;
	shr.u64 	%rd16562, %rd16542, 40;
	and.b64  	%rd16563, %rd16562, 255;
	xor.b64  	%rd16564, %rd16563, %rd16561;
	mul.lo.s64 	%rd16565, %rd16564, 1099511628211;
	shr.u64 	%rd16566, %rd16542, 48;
	and.b64  	%rd16567, %rd16566, 255;
	xor.b64  	%rd16568, %rd16567, %rd16565;
	mul.lo.s64 	%rd16569, %rd16568, 1099511628211;
	shr.u64 	%rd16570, %rd16542, 56;
	xor.b64  	%rd16571, %rd16570, %rd16569;
	mul.lo.s64 	%rd16572, %rd16571, 1099511628211;
	ld.u64 	%rd16573, [%rd16541+8];
	and.b64  	%rd16574, %rd16573, 255;
	xor.b64  	%rd16575, %rd16574, %rd16572;
	mul.lo.s64 	%rd16576, %rd16575, 1099511628211;
	shr.u64 	%rd16577, %rd16573, 8;
	and.b64  	%rd16578, %rd16577, 255;
	xor.b64  	%rd16579, %rd16578, %rd16576;
	mul.lo.s64 	%rd16580, %rd16579, 1099511628211;
	shr.u64 	%rd16581, %rd16573, 16;
	and.b64  	%rd16582, %rd16581, 255;
	xor.b64  	%rd16583, %rd16582, %rd16580;
	mul.lo.s64 	%rd16584, %rd16583, 1099511628211;
	shr.u64 	%rd16585, %rd16573, 24;
	and.b64  	%rd16586, %rd16585, 255;
	xor.b64  	%rd16587, %rd16586, %rd16584;
	mul.lo.s64 	%rd16588, %rd16587, 1099511628211;
	shr.u64 	%rd16589, %rd16573, 32;
	and.b64  	%rd16590, %rd16589, 255;
	xor.b64  	%rd16591, %rd16590, %rd16588;
	mul.lo.s64 	%rd16592, %rd16591, 1099511628211;
	shr.u64 	%rd16593, %rd16573, 40;
	and.b64  	%rd16594, %rd16593, 255;
	xor.b64  	%rd16595, %rd16594, %rd16592;
	mul.lo.s64 	%rd16596, %rd16595, 1099511628211;
	shr.u64 	%rd16597, %rd16573, 48;
	and.b64  	%rd16598, %rd16597, 255;
	xor.b64  	%rd16599, %rd16598, %rd16596;
	mul.lo.s64 	%rd16600, %rd16599, 1099511628211;
	shr.u64 	%rd16601, %rd16573, 56;
	xor.b64  	%rd16602, %rd16601, %rd16600;
	mul.lo.s64 	%rd39026, %rd16602, 1099511628211;
	add.s64 	%rd39024, %rd39024, 2;
	setp.ne.s64 	%p683, %rd39024, %rd39027;
	@%p683 bra 	$L__BB34_2128;
$L__BB34_2129:
	setp.eq.s64 	%p684, %rd2403, 0;
	@%p684 bra 	$L__BB34_2131;
	shl.b64 	%rd16603, %rd39027, 3;
	add.s64 	%rd16604, %rd38848, %rd16603;
	ld.u64 	%rd16605, [%rd16604];
	and.b64  	%rd16606, %rd16605, 255;
	xor.b64  	%rd16607, %rd16606, %rd39026;
	mul.lo.s64 	%rd16608, %rd16607, 1099511628211;
	shr.u64 	%rd16609, %rd16605, 8;
	and.b64  	%rd16610, %rd16609, 255;
	xor.b64  	%rd16611, %rd16610, %rd16608;
	mul.lo.s64 	%rd16612, %rd16611, 1099511628211;
	shr.u64 	%rd16613, %rd16605, 16;
	and.b64  	%rd16614, %rd16613, 255;
	xor.b64  	%rd16615, %rd16614, %rd16612;
	mul.lo.s64 	%rd16616, %rd16615, 1099511628211;
	shr.u64 	%rd16617, %rd16605, 24;
	and.b64  	%rd16618, %rd16617, 255;
	xor.b64  	%rd16619, %rd16618, %rd16616;
	mul.lo.s64 	%rd16620, %rd16619, 1099511628211;
	shr.u64 	%rd16621, %rd16605, 32;
	and.b64  	%rd16622, %rd16621, 255;
	xor.b64  	%rd16623, %rd16622, %rd16620;
	mul.lo.s64 	%rd16624, %rd16623, 1099511628211;
	shr.u64 	%rd16625, %rd16605, 40;
	and.b64  	%rd16626, %rd16625, 255;
	xor.b64  	%rd16627, %rd16626, %rd16624;
	mul.lo.s64 	%rd16628, %rd16627, 1099511628211;
	shr.u64 	%rd16629, %rd16605, 48;
	and.b64  	%rd16630, %rd16629, 255;
	xor.b64  	%rd16631, %rd16630, %rd16628;
	mul.lo.s64 	%rd16632, %rd16631, 1099511628211;
	shr.u64 	%rd16633, %rd16605, 56;
	xor.b64  	%rd16634, %rd16633, %rd16632;
	mul.lo.s64 	%rd39026, %rd16634, 1099511628211;
$L__BB34_2131:
	setp.eq.s64 	%p685, %rd1952, 0;
	mov.b64 	%rd39032, -3750763034362895579;
	mov.b64 	%rd39033, 0;
	@%p685 bra 	$L__BB34_2134;
	mov.b64 	%rd39032, -3750763034362895579;
	mov.b64 	%rd39030, 0;
$L__BB34_2133:
	shl.b64 	%rd16640, %rd39030, 3;
	add.s64 	%rd16641, %rd38929, %rd16640;
	ld.u64 	%rd16642, [%rd16641];
	and.b64  	%rd16643, %rd16642, 255;
	xor.b64  	%rd16644, %rd16643, %rd39032;
	mul.lo.s64 	%rd16645, %rd16644, 1099511628211;
	shr.u64 	%rd16646, %rd16642, 8;
	and.b64  	%rd16647, %rd16646, 255;
	xor.b64  	%rd16648, %rd16647, %rd16645;
	mul.lo.s64 	%rd16649, %rd16648, 1099511628211;
	shr.u64 	%rd16650, %rd16642, 16;
	and.b64  	%rd16651, %rd16650, 255;
	xor.b64  	%rd16652, %rd16651, %rd16649;
	mul.lo.s64 	%rd16653, %rd16652, 1099511628211;
	shr.u64 	%rd16654, %rd16642, 24;
	and.b64  	%rd16655, %rd16654, 255;
	xor.b64  	%rd16656, %rd16655, %rd16653;
	mul.lo.s64 	%rd16657, %rd16656, 1099511628211;
	shr.u64 	%rd16658, %rd16642, 32;
	and.b64  	%rd16659, %rd16658, 255;
	xor.b64  	%rd16660, %rd16659, %rd16657;
	mul.lo.s64 	%rd16661, %rd16660, 1099511628211;
	shr.u64 	%rd16662, %rd16642, 40;
	and.b64  	%rd16663, %rd16662, 255;
	xor.b64  	%rd16664, %rd16663, %rd16661;
	mul.lo.s64 	%rd16665, %rd16664, 1099511628211;
	shr.u64 	%rd16666, %rd16642, 48;
	and.b64  	%rd16667, %rd16666, 255;
	xor.b64  	%rd16668, %rd16667, %rd16665;
	mul.lo.s64 	%rd16669, %rd16668, 1099511628211;
	shr.u64 	%rd16670, %rd16642, 56;
	xor.b64  	%rd16671, %rd16670, %rd16669;
	mul.lo.s64 	%rd16672, %rd16671, 1099511628211;
	ld.u64 	%rd16673, [%rd16641+8];
	and.b64  	%rd16674, %rd16673, 255;
	xor.b64  	%rd16675, %rd16674, %rd16672;
	mul.lo.s64 	%rd16676, %rd16675, 1099511628211;
	shr.u64 	%rd16677, %rd16673, 8;
	and.b64  	%rd16678, %rd16677, 255;
	xor.b64  	%rd16679, %rd16678, %rd16676;
	mul.lo.s64 	%rd16680, %rd16679, 1099511628211;
	shr.u64 	%rd16681, %rd16673, 16;
	and.b64  	%rd16682, %rd16681, 255;
	xor.b64  	%rd16683, %rd16682, %rd16680;
	mul.lo.s64 	%rd16684, %rd16683, 1099511628211;
	shr.u64 	%rd16685, %rd16673, 24;
	and.b64  	%rd16686, %rd16685, 255;
	xor.b64  	%rd16687, %rd16686, %rd16684;
	mul.lo.s64 	%rd16688, %rd16687, 1099511628211;
	shr.u64 	%rd16689, %rd16673, 32;
	and.b64  	%rd16690, %rd16689, 255;
	xor.b64  	%rd16691, %rd16690, %rd16688;
	mul.lo.s64 	%rd16692, %rd16691, 1099511628211;
	shr.u64 	%rd16693, %rd16673, 40;
	and.b64  	%rd16694, %rd16693, 255;
	xor.b64  	%rd16695, %rd16694, %rd16692;
	mul.lo.s64 	%rd16696, %rd16695, 1099511628211;
	shr.u64 	%rd16697, %rd16673, 48;
	and.b64  	%rd16698, %rd16697, 255;
	xor.b64  	%rd16699, %rd16698, %rd16696;
	mul.lo.s64 	%rd16700, %rd16699, 1099511628211;
	shr.u64 	%rd16701, %rd16673, 56;
	xor.b64  	%rd16702, %rd16701, %rd16700;
	mul.lo.s64 	%rd39032, %rd16702, 1099511628211;
	add.s64 	%rd39030, %rd39030, 2;
	and.b64  	%rd39033, %rd4130, -2;
	setp.ne.s64 	%p686, %rd39030, %rd39033;
	@%p686 bra 	$L__BB34_2133;
$L__BB34_2134:
	setp.eq.s64 	%p687, %rd2403, 0;
	@%p687 bra 	$L__BB34_2136;
	shl.b64 	%rd16703, %rd39033, 3;
	add.s64 	%rd16704, %rd38929, %rd16703;
	ld.u64 	%rd16705, [%rd16704];
	and.b64  	%rd16706, %rd16705, 255;
	xor.b64  	%rd16707, %rd16706, %rd39032;
	mul.lo.s64 	%rd16708, %rd16707, 1099511628211;
	shr.u64 	%rd16709, %rd16705, 8;
	and.b64  	%rd16710, %rd16709, 255;
	xor.b64  	%rd16711, %rd16710, %rd16708;
	mul.lo.s64 	%rd16712, %rd16711, 1099511628211;
	shr.u64 	%rd16713, %rd16705, 16;
	and.b64  	%rd16714, %rd16713, 255;
	xor.b64  	%rd16715, %rd16714, %rd16712;
	mul.lo.s64 	%rd16716, %rd16715, 1099511628211;
	shr.u64 	%rd16717, %rd16705, 24;
	and.b64  	%rd16718, %rd16717, 255;
	xor.b64  	%rd16719, %rd16718, %rd16716;
	mul.lo.s64 	%rd16720, %rd16719, 1099511628211;
	shr.u64 	%rd16721, %rd16705, 32;
	and.b64  	%rd16722, %rd16721, 255;
	xor.b64  	%rd16723, %rd16722, %rd16720;
	mul.lo.s64 	%rd16724, %rd16723, 1099511628211;
	shr.u64 	%rd16725, %rd16705, 40;
	and.b64  	%rd16726, %rd16725, 255;
	xor.b64  	%rd16727, %rd16726, %rd16724;
	mul.lo.s64 	%rd16728, %rd16727, 1099511628211;
	shr.u64 	%rd16729, %rd16705, 48;
	and.b64  	%rd16730, %rd16729, 255;
	xor.b64  	%rd16731, %rd16730, %rd16728;
	mul.lo.s64 	%rd16732, %rd16731, 1099511628211;
	shr.u64 	%rd16733, %rd16705, 56;
	xor.b64  	%rd16734, %rd16733, %rd16732;
	mul.lo.s64 	%rd39032, %rd16734, 1099511628211;
$L__BB34_2136:
	setp.lt.u64 	%p688, %rd39026, %rd39032;
	mov.u64 	%rd39373, %rd38848;
	@%p688 bra 	$L__BB34_2137;
	bra.uni 	$L__BB34_2142;
$L__BB34_2137:
	mov.u64 	%rd39373, %rd38929;
	mov.u64 	%rd38929, %rd38848;
	bra.uni 	$L__BB34_2142;
$L__BB34_2138:
	setp.eq.s32 	%p689, %r120, 0;
	mov.u64 	%rd39373, %rd38848;
	@%p689 bra 	$L__BB34_2142;
	mov.b64 	%rd39036, 0;
$L__BB34_2140:
	shl.b64 	%rd16736, %rd39036, 3;
	add.s64 	%rd16737, %rd38848, %rd16736;
	ld.u64 	%rd3549, [%rd16737];
	add.s64 	%rd16738, %rd38929, %rd16736;
	ld.u64 	%rd3550, [%rd16738];
	setp.lt.u64 	%p690, %rd3549, %rd3550;
	@%p690 bra 	$L__BB34_2137;
	setp.le.u64 	%p691, %rd3549, %rd3550;
	add.s64 	%rd39036, %rd39036, 1;
	setp.lt.u64 	%p692, %rd39036, %rd1951;
	and.pred  	%p693, %p691, %p692;
	mov.u64 	%rd39373, %rd38848;
	@%p693 bra 	$L__BB34_2140;
$L__BB34_2142:
	setp.eq.s64 	%p694, %rd1952, 0;
	mov.b64 	%rd39041, -3750763034362895579;
	mov.b64 	%rd39042, 0;
	@%p694 bra 	$L__BB34_2145;
	mov.b64 	%rd39041, -3750763034362895579;
	mov.b64 	%rd39039, 0;
$L__BB34_2144:
	shl.b64 	%rd16745, %rd39039, 3;
	add.s64 	%rd16746, %rd38875, %rd16745;
	ld.u64 	%rd16747, [%rd16746];
	and.b64  	%rd16748, %rd16747, 255;
	xor.b64  	%rd16749, %rd16748, %rd39041;
	mul.lo.s64 	%rd16750, %rd16749, 1099511628211;
	shr.u64 	%rd16751, %rd16747, 8;
	and.b64  	%rd16752, %rd16751, 255;
	xor.b64  	%rd16753, %rd16752, %rd16750;
	mul.lo.s64 	%rd16754, %rd16753, 1099511628211;
	shr.u64 	%rd16755, %rd16747, 16;
	and.b64  	%rd16756, %rd16755, 255;
	xor.b64  	%rd16757, %rd16756, %rd16754;
	mul.lo.s64 	%rd16758, %rd16757, 1099511628211;
	shr.u64 	%rd16759, %rd16747, 24;
	and.b64  	%rd16760, %rd16759, 255;
	xor.b64  	%rd16761, %rd16760, %rd16758;
	mul.lo.s64 	%rd16762, %rd16761, 1099511628211;
	shr.u64 	%rd16763, %rd16747, 32;
	and.b64  	%rd16764, %rd16763, 255;
	xor.b64  	%rd16765, %rd16764, %rd16762;
	mul.lo.s64 	%rd16766, %rd16765, 1099511628211;
	shr.u64 	%rd16767, %rd16747, 40;
	and.b64  	%rd16768, %rd16767, 255;
	xor.b64  	%rd16769, %rd16768, %rd16766;
	mul.lo.s64 	%rd16770, %rd16769, 1099511628211;
	shr.u64 	%rd16771, %rd16747, 48;
	and.b64  	%rd16772, %rd16771, 255;
	xor.b64  	%rd16773, %rd16772, %rd16770;
	mul.lo.s64 	%rd16774, %rd16773, 1099511628211;
	shr.u64 	%rd16775, %rd16747, 56;
	xor.b64  	%rd16776, %rd16775, %rd16774;
	mul.lo.s64 	%rd16777, %rd16776, 1099511628211;
	ld.u64 	%rd16778, [%rd16746+8];
	and.b64  	%rd16779, %rd16778, 255;
	xor.b64  	%rd16780, %rd16779, %rd16777;
	mul.lo.s64 	%rd16781, %rd16780, 1099511628211;
	shr.u64 	%rd16782, %rd16778, 8;
	and.b64  	%rd16783, %rd16782, 255;
	xor.b64  	%rd16784, %rd16783, %rd16781;
	mul.lo.s64 	%rd16785, %rd16784, 1099511628211;
	shr.u64 	%rd16786, %rd16778, 16;
	and.b64  	%rd16787, %rd16786, 255;
	xor.b64  	%rd16788, %rd16787, %rd16785;
	mul.lo.s64 	%rd16789, %rd16788, 1099511628211;
	shr.u64 	%rd16790, %rd16778, 24;
	and.b64  	%rd16791, %rd16790, 255;
	xor.b64  	%rd16792, %rd16791, %rd16789;
	mul.lo.s64 	%rd16793, %rd16792, 1099511628211;
	shr.u64 	%rd16794, %rd16778, 32;
	and.b64  	%rd16795, %rd16794, 255;
	xor.b64  	%rd16796, %rd16795, %rd16793;
	mul.lo.s64 	%rd16797, %rd16796, 1099511628211;
	shr.u64 	%rd16798, %rd16778, 40;
	and.b64  	%rd16799, %rd16798, 255;
	xor.b64  	%rd16800, %rd16799, %rd16797;
	mul.lo.s64 	%rd16801, %rd16800, 1099511628211;
	shr.u64 	%rd16802, %rd16778, 48;
	and.b64  	%rd16803, %rd16802, 255;
	xor.b64  	%rd16804, %rd16803, %rd16801;
	mul.lo.s64 	%rd16805, %rd16804, 1099511628211;
	shr.u64 	%rd16806, %rd16778, 56;
	xor.b64  	%rd16807, %rd16806, %rd16805;
	mul.lo.s64 	%rd39041, %rd16807, 1099511628211;
	add.s64 	%rd39039, %rd39039, 2;
	and.b64  	%rd39042, %rd4130, -2;
	setp.ne.s64 	%p695, %rd39039, %rd39042;
	@%p695 bra 	$L__BB34_2144;
$L__BB34_2145:
	setp.eq.s64 	%p696, %rd2403, 0;
	@%p696 bra 	$L__BB34_2147;
	shl.b64 	%rd16808, %rd39042, 3;
	add.s64 	%rd16809, %rd38875, %rd16808;
	ld.u64 	%rd16810, [%rd16809];
	and.b64  	%rd16811, %rd16810, 255;
	xor.b64  	%rd16812, %rd16811, %rd39041;
	mul.lo.s64 	%rd16813, %rd16812, 1099511628211;
	shr.u64 	%rd16814, %rd16810, 8;
	and.b64  	%rd16815, %rd16814, 255;
	xor.b64  	%rd16816, %rd16815, %rd16813;
	mul.lo.s64 	%rd16817, %rd16816, 1099511628211;
	shr.u64 	%rd16818, %rd16810, 16;
	and.b64  	%rd16819, %rd16818, 255;
	xor.b64  	%rd16820, %rd16819, %rd16817;
	mul.lo.s64 	%rd16821, %rd16820, 1099511628211;
	shr.u64 	%rd16822, %rd16810, 24;
	and.b64  	%rd16823, %rd16822, 255;
	xor.b64  	%rd16824, %rd16823, %rd16821;
	mul.lo.s64 	%rd16825, %rd16824, 1099511628211;
	shr.u64 	%rd16826, %rd16810, 32;
	and.b64  	%rd16827, %rd16826, 255;
	xor.b64  	%rd16828, %rd16827, %rd16825;
	mul.lo.s64 	%rd16829, %rd16828, 1099511628211;
	shr.u64 	%rd16830, %rd16810, 40;
	and.b64  	%rd16831, %rd16830, 255;
	xor.b64  	%rd16832, %rd16831, %rd16829;
	mul.lo.s64 	%rd16833, %rd16832, 1099511628211;
	shr.u64 	%rd16834, %rd16810, 48;
	and.b64  	%rd16835, %rd16834, 255;
	xor.b64  	%rd16836, %rd16835, %rd16833;
	mul.lo.s64 	%rd16837, %rd16836, 1099511628211;
	shr.u64 	%rd16838, %rd16810, 56;
	xor.b64  	%rd16839, %rd16838, %rd16837;
	mul.lo.s64 	%rd39041, %rd16839, 1099511628211;
$L__BB34_2147:
	setp.eq.s64 	%p697, %rd1952, 0;
	mov.b64 	%rd39047, -3750763034362895579;
	mov.b64 	%rd39048, 0;
	@%p697 bra 	$L__BB34_2150;
	mov.b64 	%rd39047, -3750763034362895579;
	mov.b64 	%rd39045, 0;
$L__BB34_2149:
	shl.b64 	%rd16845, %rd39045, 3;
	add.s64 	%rd16846, %rd39124, %rd16845;
	ld.u64 	%rd16847, [%rd16846];
	and.b64  	%rd16848, %rd16847, 255;
	xor.b64  	%rd16849, %rd16848, %rd39047;
	mul.lo.s64 	%rd16850, %rd16849, 1099511628211;
	shr.u64 	%rd16851, %rd16847, 8;
	and.b64  	%rd16852, %rd16851, 255;
	xor.b64  	%rd16853, %rd16852, %rd16850;
	mul.lo.s64 	%rd16854, %rd16853, 1099511628211;
	shr.u64 	%rd16855, %rd16847, 16;
	and.b64  	%rd16856, %rd16855, 255;
	xor.b64  	%rd16857, %rd16856, %rd16854;
	mul.lo.s64 	%rd16858, %rd16857, 1099511628211;
	shr.u64 	%rd16859, %rd16847, 24;
	and.b64  	%rd16860, %rd16859, 255;
	xor.b64  	%rd16861, %rd16860, %rd16858;
	mul.lo.s64 	%rd16862, %rd16861, 1099511628211;
	shr.u64 	%rd16863, %rd16847, 32;
	and.b64  	%rd16864, %rd16863, 255;
	xor.b64  	%rd16865, %rd16864, %rd16862;
	mul.lo.s64 	%rd16866, %rd16865, 1099511628211;
	shr.u64 	%rd16867, %rd16847, 40;
	and.b64  	%rd16868, %rd16867, 255;
	xor.b64  	%rd16869, %rd16868, %rd16866;
	mul.lo.s64 	%rd16870, %rd16869, 1099511628211;
	shr.u64 	%rd16871, %rd16847, 48;
	and.b64  	%rd16872, %rd16871, 255;
	xor.b64  	%rd16873, %rd16872, %rd16870;
	mul.lo.s64 	%rd16874, %rd16873, 1099511628211;
	shr.u64 	%rd16875, %rd16847, 56;
	xor.b64  	%rd16876, %rd16875, %rd16874;
	mul.lo.s64 	%rd16877, %rd16876, 1099511628211;
	ld.u64 	%rd16878, [%rd16846+8];
	and.b64  	%rd16879, %rd16878, 255;
	xor.b64  	%rd16880, %rd16879, %rd16877;
	mul.lo.s64 	%rd16881, %rd16880, 1099511628211;
	shr.u64 	%rd16882, %rd16878, 8;
	and.b64  	%rd16883, %rd16882, 255;
	xor.b64  	%rd16884, %rd16883, %rd16881;
	mul.lo.s64 	%rd16885, %rd16884, 1099511628211;
	shr.u64 	%rd16886, %rd16878, 16;
	and.b64  	%rd16887, %rd16886, 255;
	xor.b64  	%rd16888, %rd16887, %rd16885;
	mul.lo.s64 	%rd16889, %rd16888, 1099511628211;
	shr.u64 	%rd16890, %rd16878, 24;
	and.b64  	%rd16891, %rd16890, 255;
	xor.b64  	%rd16892, %rd16891, %rd16889;
	mul.lo.s64 	%rd16893, %rd16892, 1099511628211;
	shr.u64 	%rd16894, %rd16878, 32;
	and.b64  	%rd16895, %rd16894, 255;
	xor.b64  	%rd16896, %rd16895, %rd16893;
	mul.lo.s64 	%rd16897, %rd16896, 1099511628211;
	shr.u64 	%rd16898, %rd16878, 40;
	and.b64  	%rd16899, %rd16898, 255;
	xor.b64  	%rd16900, %rd16899, %rd16897;
	mul.lo.s64 	%rd16901, %rd16900, 1099511628211;
	shr.u64 	%rd16902, %rd16878, 48;
	and.b64  	%rd16903, %rd16902, 255;
	xor.b64  	%rd16904, %rd16903, %rd16901;
	mul.lo.s64 	%rd16905, %rd16904, 1099511628211;
	shr.u64 	%rd16906, %rd16878, 56;
	xor.b64  	%rd16907, %rd16906, %rd16905;
	mul.lo.s64 	%rd39047, %rd16907, 1099511628211;
	add.s64 	%rd39045, %rd39045, 2;
	and.b64  	%rd39048, %rd4130, -2;
	setp.ne.s64 	%p698, %rd39045, %rd39048;
	@%p698 bra 	$L__BB34_2149;
$L__BB34_2150:
	setp.eq.s64 	%p699, %rd2403, 0;
	@%p699 bra 	$L__BB34_2152;
	shl.b64 	%rd16908, %rd39048, 3;
	add.s64 	%rd16909, %rd39124, %rd16908;
	ld.u64 	%rd16910, [%rd16909];
	and.b64  	%rd16911, %rd16910, 255;
	xor.b64  	%rd16912, %rd16911, %rd39047;
	mul.lo.s64 	%rd16913, %rd16912, 1099511628211;
	shr.u64 	%rd16914, %rd16910, 8;
	and.b64  	%rd16915, %rd16914, 255;
	xor.b64  	%rd16916, %rd16915, %rd16913;
	mul.lo.s64 	%rd16917, %rd16916, 1099511628211;
	shr.u64 	%rd16918, %rd16910, 16;
	and.b64  	%rd16919, %rd16918, 255;
	xor.b64  	%rd16920, %rd16919, %rd16917;
	mul.lo.s64 	%rd16921, %rd16920, 1099511628211;
	shr.u64 	%rd16922, %rd16910, 24;
	and.b64  	%rd16923, %rd16922, 255;
	xor.b64  	%rd16924, %rd16923, %rd16921;
	mul.lo.s64 	%rd16925, %rd16924, 1099511628211;
	shr.u64 	%rd16926, %rd16910, 32;
	and.b64  	%rd16927, %rd16926, 255;
	xor.b64  	%rd16928, %rd16927, %rd16925;
	mul.lo.s64 	%rd16929, %rd16928, 1099511628211;
	shr.u64 	%rd16930, %rd16910, 40;
	and.b64  	%rd16931, %rd16930, 255;
	xor.b64  	%rd16932, %rd16931, %rd16929;
	mul.lo.s64 	%rd16933, %rd16932, 1099511628211;
	shr.u64 	%rd16934, %rd16910, 48;
	and.b64  	%rd16935, %rd16934, 255;
	xor.b64  	%rd16936, %rd16935, %rd16933;
	mul.lo.s64 	%rd16937, %rd16936, 1099511628211;
	shr.u64 	%rd16938, %rd16910, 56;
	xor.b64  	%rd16939, %rd16938, %rd16937;
	mul.lo.s64 	%rd39047, %rd16939, 1099511628211;
$L__BB34_2152:
	setp.eq.s64 	%p700, %rd39041, %rd39047;
	@%p700 bra 	$L__BB34_2165;
	setp.eq.s64 	%p701, %rd1952, 0;
	mov.b64 	%rd39053, -3750763034362895579;
	mov.b64 	%rd39054, 0;
	@%p701 bra 	$L__BB34_2156;
	mov.b64 	%rd39053, -3750763034362895579;
	mov.b64 	%rd39051, 0;
	and.b64  	%rd39054, %rd4130, -2;
$L__BB34_2155:
	shl.b64 	%rd16945, %rd39051, 3;
	add.s64 	%rd16946, %rd38875, %rd16945;
	ld.u64 	%rd16947, [%rd16946];
	and.b64  	%rd16948, %rd16947, 255;
	xor.b64  	%rd16949, %rd16948, %rd39053;
	mul.lo.s64 	%rd16950, %rd16949, 1099511628211;
	shr.u64 	%rd16951, %rd16947, 8;
	and.b64  	%rd16952, %rd16951, 255;
	xor.b64  	%rd16953, %rd16952, %rd16950;
	mul.lo.s64 	%rd16954, %rd16953, 1099511628211;
	shr.u64 	%rd16955, %rd16947, 16;
	and.b64  	%rd16956, %rd16955, 255;
	xor.b64  	%rd16957, %rd16956, %rd16954;
	mul.lo.s64 	%rd16958, %rd16957, 1099511628211;
	shr.u64 	%rd16959, %rd16947, 24;
	and.b64  	%rd16960, %rd16959, 255;
	xor.b64  	%rd16961, %rd16960, %rd16958;
	mul.lo.s64 	%rd16962, %rd16961, 1099511628211;
	shr.u64 	%rd16963, %rd16947, 32;
	and.b64  	%rd16964, %rd16963, 255;
	xor.b64  	%rd16965, %rd16964, %rd16962;
	mul.lo.s64 	%rd16966, %rd16965, 1099511628211;
	shr.u64 	%rd16967, %rd16947, 40;
	and.b64  	%rd16968, %rd16967, 255;
	xor.b64  	%rd16969, %rd16968, %rd16966;
	mul.lo.s64 	%rd16970, %rd16969, 1099511628211;
	shr.u64 	%rd16971, %rd16947, 48;
	and.b64  	%rd16972, %rd16971, 255;
	xor.b64  	%rd16973, %rd16972, %rd16970;
	mul.lo.s64 	%rd16974, %rd16973, 1099511628211;
	shr.u64 	%rd16975, %rd16947, 56;
	xor.b64  	%rd16976, %rd16975, %rd16974;
	mul.lo.s64 	%rd16977, %rd16976, 1099511628211;
	ld.u64 	%rd16978, [%rd16946+8];
	and.b64  	%rd16979, %rd16978, 255;
	xor.b64  	%rd16980, %rd16979, %rd16977;
	mul.lo.s64 	%rd16981, %rd16980, 1099511628211;
	shr.u64 	%rd16982, %rd16978, 8;
	and.b64  	%rd16983, %rd16982, 255;
	xor.b64  	%rd16984, %rd16983, %rd16981;
	mul.lo.s64 	%rd16985, %rd16984, 1099511628211;
	shr.u64 	%rd16986, %rd16978, 16;
	and.b64  	%rd16987, %rd16986, 255;
	xor.b64  	%rd16988, %rd16987, %rd16985;
	mul.lo.s64 	%rd16989, %rd16988, 1099511628211;
	shr.u64 	%rd16990, %rd16978, 24;
	and.b64  	%rd16991, %rd16990, 255;
	xor.b64  	%rd16992, %rd16991, %rd16989;
	mul.lo.s64 	%rd16993, %rd16992, 1099511628211;
	shr.u64 	%rd16994, %rd16978, 32;
	and.b64  	%rd16995, %rd16994, 255;
	xor.b64  	%rd16996, %rd16995, %rd16993;
	mul.lo.s64 	%rd16997, %rd16996, 1099511628211;
	shr.u64 	%rd16998, %rd16978, 40;
	and.b64  	%rd16999, %rd16998, 255;
	xor.b64  	%rd17000, %rd16999, %rd16997;
	mul.lo.s64 	%rd17001, %rd17000, 1099511628211;
	shr.u64 	%rd17002, %rd16978, 48;
	and.b64  	%rd17003, %rd17002, 255;
	xor.b64  	%rd17004, %rd17003, %rd17001;
	mul.lo.s64 	%rd17005, %rd17004, 1099511628211;
	shr.u64 	%rd17006, %rd16978, 56;
	xor.b64  	%rd17007, %rd17006, %rd17005;
	mul.lo.s64 	%rd39053, %rd17007, 1099511628211;
	add.s64 	%rd39051, %rd39051, 2;
	setp.ne.s64 	%p702, %rd39051, %rd39054;
	@%p702 bra 	$L__BB34_2155;
$L__BB34_2156:
	setp.eq.s64 	%p703, %rd2403, 0;
	@%p703 bra 	$L__BB34_2158;
	shl.b64 	%rd17008, %rd39054, 3;
	add.s64 	%rd17009, %rd38875, %rd17008;
	ld.u64 	%rd17010, [%rd17009];
	and.b64  	%rd17011, %rd17010, 255;
	xor.b64  	%rd17012, %rd17011, %rd39053;
	mul.lo.s64 	%rd17013, %rd17012, 1099511628211;
	shr.u64 	%rd17014, %rd17010, 8;
	and.b64  	%rd17015, %rd17014, 255;
	xor.b64  	%rd17016, %rd17015, %rd17013;
	mul.lo.s64 	%rd17017, %rd17016, 1099511628211;
	shr.u64 	%rd17018, %rd17010, 16;
	and.b64  	%rd17019, %rd17018, 255;
	xor.b64  	%rd17020, %rd17019, %rd17017;
	mul.lo.s64 	%rd17021, %rd17020, 1099511628211;
	shr.u64 	%rd17022, %rd17010, 24;
	and.b64  	%rd17023, %rd17022, 255;
	xor.b64  	%rd17024, %rd17023, %rd17021;
	mul.lo.s64 	%rd17025, %rd17024, 1099511628211;
	shr.u64 	%rd17026, %rd17010, 32;
	and.b64  	%rd17027, %rd17026, 255;
	xor.b64  	%rd17028, %rd17027, %rd17025;
	mul.lo.s64 	%rd17029, %rd17028, 1099511628211;
	shr.u64 	%rd17030, %rd17010, 40;
	and.b64  	%rd17031, %rd17030, 255;
	xor.b64  	%rd17032, %rd17031, %rd17029;
	mul.lo.s64 	%rd17033, %rd17032, 1099511628211;
	shr.u64 	%rd17034, %rd17010, 48;
	and.b64  	%rd17035, %rd17034, 255;
	xor.b64  	%rd17036, %rd17035, %rd17033;
	mul.lo.s64 	%rd17037, %rd17036, 1099511628211;
	shr.u64 	%rd17038, %rd17010, 56;
	xor.b64  	%rd17039, %rd17038, %rd17037;
	mul.lo.s64 	%rd39053, %rd17039, 1099511628211;
$L__BB34_2158:
	setp.eq.s64 	%p704, %rd1952, 0;
	mov.b64 	%rd39059, -3750763034362895579;
	mov.b64 	%rd39060, 0;
	@%p704 bra 	$L__BB34_2161;
	mov.b64 	%rd39059, -3750763034362895579;
	mov.b64 	%rd39057, 0;
$L__BB34_2160:
	shl.b64 	%rd17045, %rd39057, 3;
	add.s64 	%rd17046, %rd39124, %rd17045;
	ld.u64 	%rd17047, [%rd17046];
	and.b64  	%rd17048, %rd17047, 255;
	xor.b64  	%rd17049, %rd17048, %rd39059;
	mul.lo.s64 	%rd17050, %rd17049, 1099511628211;
	shr.u64 	%rd17051, %rd17047, 8;
	and.b64  	%rd17052, %rd17051, 255;
	xor.b64  	%rd17053, %rd17052, %rd17050;
	mul.lo.s64 	%rd17054, %rd17053, 1099511628211;
	shr.u64 	%rd17055, %rd17047, 16;
	and.b64  	%rd17056, %rd17055, 255;
	xor.b64  	%rd17057, %rd17056, %rd17054;
	mul.lo.s64 	%rd17058, %rd17057, 1099511628211;
	shr.u64 	%rd17059, %rd17047, 24;
	and.b64  	%rd17060, %rd17059, 255;
	xor.b64  	%rd17061, %rd17060, %rd17058;
	mul.lo.s64 	%rd17062, %rd17061, 1099511628211;
	shr.u64 	%rd17063, %rd17047, 32;
	and.b64  	%rd17064, %rd17063, 255;
	xor.b64  	%rd17065, %rd17064, %rd17062;
	mul.lo.s64 	%rd17066, %rd17065, 1099511628211;
	shr.u64 	%rd17067, %rd17047, 40;
	and.b64  	%rd17068, %rd17067, 255;
	xor.b64  	%rd17069, %rd17068, %rd17066;
	mul.lo.s64 	%rd17070, %rd17069, 1099511628211;
	shr.u64 	%rd17071, %rd17047, 48;
	and.b64  	%rd17072, %rd17071, 255;
	xor.b64  	%rd17073, %rd17072, %rd17070;
	mul.lo.s64 	%rd17074, %rd17073, 1099511628211;
	shr.u64 	%rd17075, %rd17047, 56;
	xor.b64  	%rd17076, %rd17075, %rd17074;
	mul.lo.s64 	%rd17077, %rd17076, 1099511628211;
	ld.u64 	%rd17078, [%rd17046+8];
	and.b64  	%rd17079, %rd17078, 255;
	xor.b64  	%rd17080, %rd17079, %rd17077;
	mul.lo.s64 	%rd17081, %rd17080, 1099511628211;
	shr.u64 	%rd17082, %rd17078, 8;
	and.b64  	%rd17083, %rd17082, 255;
	xor.b64  	%rd17084, %rd17083, %rd17081;
	mul.lo.s64 	%rd17085, %rd17084, 1099511628211;
	shr.u64 	%rd17086, %rd17078, 16;
	and.b64  	%rd17087, %rd17086, 255;
	xor.b64  	%rd17088, %rd17087, %rd17085;
	mul.lo.s64 	%rd17089, %rd17088, 1099511628211;
	shr.u64 	%rd17090, %rd17078, 24;
	and.b64  	%rd17091, %rd17090, 255;
	xor.b64  	%rd17092, %rd17091, %rd17089;
	mul.lo.s64 	%rd17093, %rd17092, 1099511628211;
	shr.u64 	%rd17094, %rd17078, 32;
	and.b64  	%rd17095, %rd17094, 255;
	xor.b64  	%rd17096, %rd17095, %rd17093;
	mul.lo.s64 	%rd17097, %rd17096, 1099511628211;
	shr.u64 	%rd17098, %rd17078, 40;
	and.b64  	%rd17099, %rd17098, 255;
	xor.b64  	%rd17100, %rd17099, %rd17097;
	mul.lo.s64 	%rd17101, %rd17100, 1099511628211;
	shr.u64 	%rd17102, %rd17078, 48;
	and.b64  	%rd17103, %rd17102, 255;
	xor.b64  	%rd17104, %rd17103, %rd17101;
	mul.lo.s64 	%rd17105, %rd17104, 1099511628211;
	shr.u64 	%rd17106, %rd17078, 56;
	xor.b64  	%rd17107, %rd17106, %rd17105;
	mul.lo.s64 	%rd39059, %rd17107, 1099511628211;
	add.s64 	%rd39057, %rd39057, 2;
	and.b64  	%rd39060, %rd4130, -2;
	setp.ne.s64 	%p705, %rd39057, %rd39060;
	@%p705 bra 	$L__BB34_2160;
$L__BB34_2161:
	setp.eq.s64 	%p706, %rd2403, 0;
	@%p706 bra 	$L__BB34_2163;
	shl.b64 	%rd17108, %rd39060, 3;
	add.s64 	%rd17109, %rd39124, %rd17108;
	ld.u64 	%rd17110, [%rd17109];
	and.b64  	%rd17111, %rd17110, 255;
	xor.b64  	%rd17112, %rd17111, %rd39059;
	mul.lo.s64 	%rd17113, %rd17112, 1099511628211;
	shr.u64 	%rd17114, %rd17110, 8;
	and.b64  	%rd17115, %rd17114, 255;
	xor.b64  	%rd17116, %rd17115, %rd17113;
	mul.lo.s64 	%rd17117, %rd17116, 1099511628211;
	shr.u64 	%rd17118, %rd17110, 16;
	and.b64  	%rd17119, %rd17118, 255;
	xor.b64  	%rd17120, %rd17119, %rd17117;
	mul.lo.s64 	%rd17121, %rd17120, 1099511628211;
	shr.u64 	%rd17122, %rd17110, 24;
	and.b64  	%rd17123, %rd17122, 255;
	xor.b64  	%rd17124, %rd17123, %rd17121;
	mul.lo.s64 	%rd17125, %rd17124, 1099511628211;
	shr.u64 	%rd17126, %rd17110, 32;
	and.b64  	%rd17127, %rd17126, 255;
	xor.b64  	%rd17128, %rd17127, %rd17125;
	mul.lo.s64 	%rd17129, %rd17128, 1099511628211;
	shr.u64 	%rd17130, %rd17110, 40;
	and.b64  	%rd17131, %rd17130, 255;
	xor.b64  	%rd17132, %rd17131, %rd17129;
	mul.lo.s64 	%rd17133, %rd17132, 1099511628211;
	shr.u64 	%rd17134, %rd17110, 48;
	and.b64  	%rd17135, %rd17134, 255;
	xor.b64  	%rd17136, %rd17135, %rd17133;
	mul.lo.s64 	%rd17137, %rd17136, 1099511628211;
	shr.u64 	%rd17138, %rd17110, 56;
	xor.b64  	%rd17139, %rd17138, %rd17137;
	mul.lo.s64 	%rd39059, %rd17139, 1099511628211;
$L__BB34_2163:
	setp.lt.u64 	%p707, %rd39053, %rd39059;
	mov.u64 	%rd39123, %rd38875;
	@%p707 bra 	$L__BB34_2164;
	bra.uni 	$L__BB34_2169;
$L__BB34_2164:
	mov.u64 	%rd39123, %rd39124;
	mov.u64 	%rd39124, %rd38875;
	bra.uni 	$L__BB34_2169;
$L__BB34_2165:
	setp.eq.s32 	%p708, %r120, 0;
	mov.u64 	%rd39123, %rd38875;
	@%p708 bra 	$L__BB34_2169;
	mov.b64 	%rd39063, 0;
$L__BB34_2167:
	shl.b64 	%rd17141, %rd39063, 3;
	add.s64 	%rd17142, %rd38875, %rd17141;
	ld.u64 	%rd3595, [%rd17142];
	add.s64 	%rd17143, %rd39124, %rd17141;
	ld.u64 	%rd3596, [%rd17143];
	setp.lt.u64 	%p709, %rd3595, %rd3596;
	@%p709 bra 	$L__BB34_2164;
	setp.le.u64 	%p710, %rd3595, %rd3596;
	add.s64 	%rd39063, %rd39063, 1;
	setp.lt.u64 	%p711, %rd39063, %rd1951;
	and.pred  	%p712, %p710, %p711;
	mov.u64 	%rd39123, %rd38875;
	@%p712 bra 	$L__BB34_2167;
$L__BB34_2169:
	setp.eq.s64 	%p713, %rd1952, 0;
	mov.b64 	%rd39068, -3750763034362895579;
	mov.b64 	%rd39069, 0;
	@%p713 bra 	$L__BB34_2172;
	mov.b64 	%rd39068, -3750763034362895579;
	mov.b64 	%rd39066, 0;
$L__BB34_2171:
	shl.b64 	%rd17150, %rd39066, 3;
	add.s64 	%rd17151, %rd38902, %rd17150;
	ld.u64 	%rd17152, [%rd17151];
	and.b64  	%rd17153, %rd17152, 255;
	xor.b64  	%rd17154, %rd17153, %rd39068;
	mul.lo.s64 	%rd17155, %rd17154, 1099511628211;
	shr.u64 	%rd17156, %rd17152, 8;
	and.b64  	%rd17157, %rd17156, 255;
	xor.b64  	%rd17158, %rd17157, %rd17155;
	mul.lo.s64 	%rd17159, %rd17158, 1099511628211;
	shr.u64 	%rd17160, %rd17152, 16;
	and.b64  	%rd17161, %rd17160, 255;
	xor.b64  	%rd17162, %rd17161, %rd17159;
	mul.lo.s64 	%rd17163, %rd17162, 1099511628211;
	shr.u64 	%rd17164, %rd17152, 24;
	and.b64  	%rd17165, %rd17164, 255;
	xor.b64  	%rd17166, %rd17165, %rd17163;
	mul.lo.s64 	%rd17167, %rd17166, 1099511628211;
	shr.u64 	%rd17168, %rd17152, 32;
	and.b64  	%rd17169, %rd17168, 255;
	xor.b64  	%rd17170, %rd17169, %rd17167;
	mul.lo.s64 	%rd17171, %rd17170, 1099511628211;
	shr.u64 	%rd17172, %rd17152, 40;
	and.b64  	%rd17173, %rd17172, 255;
	xor.b64  	%rd17174, %rd17173, %rd17171;
	mul.lo.s64 	%rd17175, %rd17174, 1099511628211;
	shr.u64 	%rd17176, %rd17152, 48;
	and.b64  	%rd17177, %rd17176, 255;
	xor.b64  	%rd17178, %rd17177, %rd17175;
	mul.lo.s64 	%rd17179, %rd17178, 1099511628211;
	shr.u64 	%rd17180, %rd17152, 56;
	xor.b64  	%rd17181, %rd17180, %rd17179;
	mul.lo.s64 	%rd17182, %rd17181, 1099511628211;
	ld.u64 	%rd17183, [%rd17151+8];
	and.b64  	%rd17184, %rd17183, 255;
	xor.b64  	%rd17185, %rd17184, %rd17182;
	mul.lo.s64 	%rd17186, %rd17185, 1099511628211;
	shr.u64 	%rd17187, %rd17183, 8;
	and.b64  	%rd17188, %rd17187, 255;
	xor.b64  	%rd17189, %rd17188, %rd17186;
	mul.lo.s64 	%rd17190, %rd17189, 1099511628211;
	shr.u64 	%rd17191, %rd17183, 16;
	and.b64  	%rd17192, %rd17191, 255;
	xor.b64  	%rd17193, %rd17192, %rd17190;
	mul.lo.s64 	%rd17194, %rd17193, 1099511628211;
	shr.u64 	%rd17195, %rd17183, 24;
	and.b64  	%rd17196, %rd17195, 255;
	xor.b64  	%rd17197, %rd17196, %rd17194;
	mul.lo.s64 	%rd17198, %rd17197, 1099511628211;
	shr.u64 	%rd17199, %rd17183, 32;
	and.b64  	%rd17200, %rd17199, 255;
	xor.b64  	%rd17201, %rd17200, %rd17198;
	mul.lo.s64 	%rd17202, %rd17201, 1099511628211;
	shr.u64 	%rd17203, %rd17183, 40;
	and.b64  	%rd17204, %rd17203, 255;
	xor.b64  	%rd17205, %rd17204, %rd17202;
	mul.lo.s64 	%rd17206, %rd17205, 1099511628211;
	shr.u64 	%rd17207, %rd17183, 48;
	and.b64  	%rd17208, %rd17207, 255;
	xor.b64  	%rd17209, %rd17208, %rd17206;
	mul.lo.s64 	%rd17210, %rd17209, 1099511628211;
	shr.u64 	%rd17211, %rd17183, 56;
	xor.b64  	%rd17212, %rd17211, %rd17210;
	mul.lo.s64 	%rd39068, %rd17212, 1099511628211;
	add.s64 	%rd39066, %rd39066, 2;
	and.b64  	%rd39069, %rd4130, -2;
	setp.ne.s64 	%p714, %rd39066, %rd39069;
	@%p714 bra 	$L__BB34_2171;
$L__BB34_2172:
	setp.eq.s64 	%p715, %rd2403, 0;
	@%p715 bra 	$L__BB34_2174;
	shl.b64 	%rd17213, %rd39069, 3;
	add.s64 	%rd17214, %rd38902, %rd17213;
	ld.u64 	%rd17215, [%rd17214];
	and.b64  	%rd17216, %rd17215, 255;
	xor.b64  	%rd17217, %rd17216, %rd39068;
	mul.lo.s64 	%rd17218, %rd17217, 1099511628211;
	shr.u64 	%rd17219, %rd17215, 8;
	and.b64  	%rd17220, %rd17219, 255;
	xor.b64  	%rd17221, %rd17220, %rd17218;
	mul.lo.s64 	%rd17222, %rd17221, 1099511628211;
	shr.u64 	%rd17223, %rd17215, 16;
	and.b64  	%rd17224, %rd17223, 255;
	xor.b64  	%rd17225, %rd17224, %rd17222;
	mul.lo.s64 	%rd17226, %rd17225, 1099511628211;
	shr.u64 	%rd17227, %rd17215, 24;
	and.b64  	%rd17228, %rd17227, 255;
	xor.b64  	%rd17229, %rd17228, %rd17226;
	mul.lo.s64 	%rd17230, %rd17229, 1099511628211;
	shr.u64 	%rd17231, %rd17215, 32;
	and.b64  	%rd17232, %rd17231, 255;
	xor.b64  	%rd17233, %rd17232, %rd17230;
	mul.lo.s64 	%rd17234, %rd17233, 1099511628211;
	shr.u64 	%rd17235, %rd17215, 40;
	and.b64  	%rd17236, %rd17235, 255;
	xor.b64  	%rd17237, %rd17236, %rd17234;
	mul.lo.s64 	%rd17238, %rd17237, 1099511628211;
	shr.u64 	%rd17239, %rd17215, 48;
	and.b64  	%rd17240, %rd17239, 255;
	xor.b64  	%rd17241, %rd17240, %rd17238;
	mul.lo.s64 	%rd17242, %rd17241, 1099511628211;
	shr.u64 	%rd17243, %rd17215, 56;
	xor.b64  	%rd17244, %rd17243, %rd17242;
	mul.lo.s64 	%rd39068, %rd17244, 1099511628211;
$L__BB34_2174:
	setp.eq.s64 	%p716, %rd1952, 0;
	mov.b64 	%rd39074, -3750763034362895579;
	mov.b64 	%rd39075, 0;
	@%p716 bra 	$L__BB34_2177;
	mov.b64 	%rd39074, -3750763034362895579;
	mov.b64 	%rd39072, 0;
$L__BB34_2176:
	shl.b64 	%rd17250, %rd39072, 3;
	add.s64 	%rd17251, %rd39122, %rd17250;
	ld.u64 	%rd17252, [%rd17251];
	and.b64  	%rd17253, %rd17252, 255;
	xor.b64  	%rd17254, %rd17253, %rd39074;
	mul.lo.s64 	%rd17255, %rd17254, 1099511628211;
	shr.u64 	%rd17256, %rd17252, 8;
	and.b64  	%rd17257, %rd17256, 255;
	xor.b64  	%rd17258, %rd17257, %rd17255;
	mul.lo.s64 	%rd17259, %rd17258, 1099511628211;
	shr.u64 	%rd17260, %rd17252, 16;
	and.b64  	%rd17261, %rd17260, 255;
	xor.b64  	%rd17262, %rd17261, %rd17259;
	mul.lo.s64 	%rd17263, %rd17262, 1099511628211;
	shr.u64 	%rd17264, %rd17252, 24;
	and.b64  	%rd17265, %rd17264, 255;
	xor.b64  	%rd17266, %rd17265, %rd17263;
	mul.lo.s64 	%rd17267, %rd17266, 1099511628211;
	shr.u64 	%rd17268, %rd17252, 32;
	and.b64  	%rd17269, %rd17268, 255;
	xor.b64  	%rd17270, %rd17269, %rd17267;
	mul.lo.s64 	%rd17271, %rd17270, 1099511628211;
	shr.u64 	%rd17272, %rd17252, 40;
	and.b64  	%rd17273, %rd17272, 255;
	xor.b64  	%rd17274, %rd17273, %rd17271;
	mul.lo.s64 	%rd17275, %rd17274, 1099511628211;
	shr.u64 	%rd17276, %rd17252, 48;
	and.b64  	%rd17277, %rd17276, 255;
	xor.b64  	%rd17278, %rd17277, %rd17275;
	mul.lo.s64 	%rd17279, %rd17278, 1099511628211;
	shr.u64 	%rd17280, %rd17252, 56;
	xor.b64  	%rd17281, %rd17280, %rd17279;
	mul.lo.s64 	%rd17282, %rd17281, 1099511628211;
	ld.u64 	%rd17283, [%rd17251+8];
	and.b64  	%rd17284, %rd17283, 255;
	xor.b64  	%rd17285, %rd17284, %rd17282;
	mul.lo.s64 	%rd17286, %rd17285, 1099511628211;
	shr.u64 	%rd17287, %rd17283, 8;
	and.b64  	%rd17288, %rd17287, 255;
	xor.b64  	%rd17289, %rd17288, %rd17286;
	mul.lo.s64 	%rd17290, %rd17289, 1099511628211;
	shr.u64 	%rd17291, %rd17283, 16;
	and.b64  	%rd17292, %rd17291, 255;
	xor.b64  	%rd17293, %rd17292, %rd17290;
	mul.lo.s64 	%rd17294, %rd17293, 1099511628211;
	shr.u64 	%rd17295, %rd17283, 24;
	and.b64  	%rd17296, %rd17295, 255;
	xor.b64  	%rd17297, %rd17296, %rd17294;
	mul.lo.s64 	%rd17298, %rd17297, 1099511628211;
	shr.u64 	%rd17299, %rd17283, 32;
	and.b64  	%rd17300, %rd17299, 255;
	xor.b64  	%rd17301, %rd17300, %rd17298;
	mul.lo.s64 	%rd17302, %rd17301, 1099511628211;
	shr.u64 	%rd17303, %rd17283, 40;
	and.b64  	%rd17304, %rd17303, 255;
	xor.b64  	%rd17305, %rd17304, %rd17302;
	mul.lo.s64 	%rd17306, %rd17305, 1099511628211;
	shr.u64 	%rd17307, %rd17283, 48;
	and.b64  	%rd17308, %rd17307, 255;
	xor.b64  	%rd17309, %rd17308, %rd17306;
	mul.lo.s64 	%rd17310, %rd17309, 1099511628211;
	shr.u64 	%rd17311, %rd17283, 56;
	xor.b64  	%rd17312, %rd17311, %rd17310;
	mul.lo.s64 	%rd39074, %rd17312, 1099511628211;
	add.s64 	%rd39072, %rd39072, 2;
	and.b64  	%rd39075, %rd4130, -2;
	setp.ne.s64 	%p717, %rd39072, %rd39075;
	@%p717 bra 	$L__BB34_2176;
$L__BB34_2177:
	setp.eq.s64 	%p718, %rd2403, 0;
	@%p718 bra 	$L__BB34_2179;
	shl.b64 	%rd17313, %rd39075, 3;
	add.s64 	%rd17314, %rd39122, %rd17313;
	ld.u64 	%rd17315, [%rd17314];
	and.b64  	%rd17316, %rd17315, 255;
	xor.b64  	%rd17317, %rd17316, %rd39074;
	mul.lo.s64 	%rd17318, %rd17317, 1099511628211;
	shr.u64 	%rd17319, %rd17315, 8;
	and.b64  	%rd17320, %rd17319, 255;
	xor.b64  	%rd17321, %rd17320, %rd17318;
	mul.lo.s64 	%rd17322, %rd17321, 1099511628211;
	shr.u64 	%rd17323, %rd17315, 16;
	and.b64  	%rd17324, %rd17323, 255;
	xor.b64  	%rd17325, %rd17324, %rd17322;
	mul.lo.s64 	%rd17326, %rd17325, 1099511628211;
	shr.u64 	%rd17327, %rd17315, 24;
	and.b64  	%rd17328, %rd17327, 255;
	xor.b64  	%rd17329, %rd17328, %rd17326;
	mul.lo.s64 	%rd17330, %rd17329, 1099511628211;
	shr.u64 	%rd17331, %rd17315, 32;
	and.b64  	%rd17332, %rd17331, 255;
	xor.b64  	%rd17333, %rd17332, %rd17330;
	mul.lo.s64 	%rd17334, %rd17333, 1099511628211;
	shr.u64 	%rd17335, %rd17315, 40;
	and.b64  	%rd17336, %rd17335, 255;
	xor.b64  	%rd17337, %rd17336, %rd17334;
	mul.lo.s64 	%rd17338, %rd17337, 1099511628211;
	shr.u64 	%rd17339, %rd17315, 48;
	and.b64  	%rd17340, %rd17339, 255;
	xor.b64  	%rd17341, %rd17340, %rd17338;
	mul.lo.s64 	%rd17342, %rd17341, 1099511628211;
	shr.u64 	%rd17343, %rd17315, 56;
	xor.b64  	%rd17344, %rd17343, %rd17342;
	mul.lo.s64 	%rd39074, %rd17344, 1099511628211;
$L__BB34_2179:
	setp.eq.s64 	%p719, %rd39068, %rd39074;
	@%p719 bra 	$L__BB34_2192;
	setp.eq.s64 	%p720, %rd1952, 0;
	mov.b64 	%rd39080, -3750763034362895579;
	mov.b64 	%rd39081, 0;
	@%p720 bra 	$L__BB34_2183;
	mov.b64 	%rd39080, -3750763034362895579;
	mov.b64 	%rd39078, 0;
	and.b64  	%rd39081, %rd4130, -2;
$L__BB34_2182:
	shl.b64 	%rd17350, %rd39078, 3;
	add.s64 	%rd17351, %rd38902, %rd17350;
	ld.u64 	%rd17352, [%rd17351];
	and.b64  	%rd17353, %rd17352, 255;
	xor.b64  	%rd17354, %rd17353, %rd39080;
	mul.lo.s64 	%rd17355, %rd17354, 1099511628211;
	shr.u64 	%rd17356, %rd17352, 8;
	and.b64  	%rd17357, %rd17356, 255;
	xor.b64  	%rd17358, %rd17357, %rd17355;
	mul.lo.s64 	%rd17359, %rd17358, 1099511628211;
	shr.u64 	%rd17360, %rd17352, 16;
	and.b64  	%rd17361, %rd17360, 255;
	xor.b64  	%rd17362, %rd17361, %rd17359;
	mul.lo.s64 	%rd17363, %rd17362, 1099511628211;
	shr.u64 	%rd17364, %rd17352, 24;
	and.b64  	%rd17365, %rd17364, 255;
	xor.b64  	%rd17366, %rd17365, %rd17363;
	mul.lo.s64 	%rd17367, %rd17366, 1099511628211;
	shr.u64 	%rd17368, %rd17352, 32;
	and.b64  	%rd17369, %rd17368, 255;
	xor.b64  	%rd17370, %rd17369, %rd17367;
	mul.lo.s64 	%rd17371, %rd17370, 1099511628211;
	shr.u64 	%rd17372, %rd17352, 40;
	and.b64  	%rd17373, %rd17372, 255;
	xor.b64  	%rd17374, %rd17373, %rd17371;
	mul.lo.s64 	%rd17375, %rd17374, 1099511628211;
	shr.u64 	%rd17376, %rd17352, 48;
	and.b64  	%rd17377, %rd17376, 255;
	xor.b64  	%rd17378, %rd17377, %rd17375;
	mul.lo.s64 	%rd17379, %rd17378, 1099511628211;
	shr.u64 	%rd17380, %rd17352, 56;
	xor.b64  	%rd17381, %rd17380, %rd17379;
	mul.lo.s64 	%rd17382, %rd17381, 1099511628211;
	ld.u64 	%rd17383, [%rd17351+8];
	and.b64  	%rd17384, %rd17383, 255;
	xor.b64  	%rd17385, %rd17384, %rd17382;
	mul.lo.s64 	%rd17386, %rd17385, 1099511628211;
	shr.u64 	%rd17387, %rd17383, 8;
	and.b64  	%rd17388, %rd17387, 255;
	xor.b64  	%rd17389, %rd17388, %rd17386;
	mul.lo.s64 	%rd17390, %rd17389, 1099511628211;
	shr.u64 	%rd17391, %rd17383, 16;
	and.b64  	%rd17392, %rd17391, 255;
	xor.b64  	%rd17393, %rd17392, %rd17390;
	mul.lo.s64 	%rd17394, %rd17393, 1099511628211;
	shr.u64 	%rd17395, %rd17383, 24;
	and.b64  	%rd17396, %rd17395, 255;
	xor.b64  	%rd17397, %rd17396, %rd17394;
	mul.lo.s64 	%rd17398, %rd17397, 1099511628211;
	shr.u64 	%rd17399, %rd17383, 32;
	and.b64  	%rd17400, %rd17399, 255;
	xor.b64  	%rd17401, %rd17400, %rd17398;
	mul.lo.s64 	%rd17402, %rd17401, 1099511628211;
	shr.u64 	%rd17403, %rd17383, 40;
	and.b64  	%rd17404, %rd17403, 255;
	xor.b64  	%rd17405, %rd17404, %rd17402;
	mul.lo.s64 	%rd17406, %rd17405, 1099511628211;
	shr.u64 	%rd17407, %rd17383, 48;
	and.b64  	%rd17408, %rd17407, 255;
	xor.b64  	%rd17409, %rd17408, %rd17406;
	mul.lo.s64 	%rd17410, %rd17409, 1099511628211;
	shr.u64 	%rd17411, %rd17383, 56;
	xor.b64  	%rd17412, %rd17411, %rd17410;
	mul.lo.s64 	%rd39080, %rd17412, 1099511628211;
	add.s64 	%rd39078, %rd39078, 2;
	setp.ne.s64 	%p721, %rd39078, %rd39081;
	@%p721 bra 	$L__BB34_2182;
$L__BB34_2183:
	setp.eq.s64 	%p722, %rd2403, 0;
	@%p722 bra 	$L__BB34_2185;
	shl.b64 	%rd17413, %rd39081, 3;
	add.s64 	%rd17414, %rd38902, %rd17413;
	ld.u64 	%rd17415, [%rd17414];
	and.b64  	%rd17416, %rd17415, 255;
	xor.b64  	%rd17417, %rd17416, %rd39080;
	mul.lo.s64 	%rd17418, %rd17417, 1099511628211;
	shr.u64 	%rd17419, %rd17415, 8;
	and.b64  	%rd17420, %rd17419, 255;
	xor.b64  	%rd17421, %rd17420, %rd17418;
	mul.lo.s64 	%rd17422, %rd17421, 1099511628211;
	shr.u64 	%rd17423, %rd17415, 16;
	and.b64  	%rd17424, %rd17423, 255;
	xor.b64  	%rd17425, %rd17424, %rd17422;
	mul.lo.s64 	%rd17426, %rd17425, 1099511628211;
	shr.u64 	%rd17427, %rd17415, 24;
	and.b64  	%rd17428, %rd17427, 255;
	xor.b64  	%rd17429, %rd17428, %rd17426;
	mul.lo.s64 	%rd17430, %rd17429, 1099511628211;
	shr.u64 	%rd17431, %rd17415, 32;
	and.b64  	%rd17432, %rd17431, 255;
	xor.b64  	%rd17433, %rd17432, %rd17430;
	mul.lo.s64 	%rd17434, %rd17433, 1099511628211;
	shr.u64 	%rd17435, %rd17415, 40;
	and.b64  	%rd17436, %rd17435, 255;
	xor.b64  	%rd17437, %rd17436, %rd17434;
	mul.lo.s64 	%rd17438, %rd17437, 1099511628211;
	shr.u64 	%rd17439, %rd17415, 48;
	and.b64  	%rd17440, %rd17439, 255;
	xor.b64  	%rd17441, %rd17440, %rd17438;
	mul.lo.s64 	%rd17442, %rd17441, 1099511628211;
	shr.u64 	%rd17443, %rd17415, 56;
	xor.b64  	%rd17444, %rd17443, %rd17442;
	mul.lo.s64 	%rd39080, %rd17444, 1099511628211;
$L__BB34_2185:
	setp.eq.s64 	%p723, %rd1952, 0;
	mov.b64 	%rd39086, -3750763034362895579;
	mov.b64 	%rd39087, 0;
	@%p723 bra 	$L__BB34_2188;
	mov.b64 	%rd39086, -3750763034362895579;
	mov.b64 	%rd39084, 0;
$L__BB34_2187:
	shl.b64 	%rd17450, %rd39084, 3;
	add.s64 	%rd17451, %rd39122, %rd17450;
	ld.u64 	%rd17452, [%rd17451];
	and.b64  	%rd17453, %rd17452, 255;
	xor.b64  	%rd17454, %rd17453, %rd39086;
	mul.lo.s64 	%rd17455, %rd17454, 1099511628211;
	shr.u64 	%rd17456, %rd17452, 8;
	and.b64  	%rd17457, %rd17456, 255;
	xor.b64  	%rd17458, %rd17457, %rd17455;
	mul.lo.s64 	%rd17459, %rd17458, 1099511628211;
	shr.u64 	%rd17460, %rd17452, 16;
	and.b64  	%rd17461, %rd17460, 255;
	xor.b64  	%rd17462, %rd17461, %rd17459;
	mul.lo.s64 	%rd17463, %rd17462, 1099511628211;
	shr.u64 	%rd17464, %rd17452, 24;
	and.b64  	%rd17465, %rd17464, 255;
	xor.b64  	%rd17466, %rd17465, %rd17463;
	mul.lo.s64 	%rd17467, %rd17466, 1099511628211;
	shr.u64 	%rd17468, %rd17452, 32;
	and.b64  	%rd17469, %rd17468, 255;
	xor.b64  	%rd17470, %rd17469, %rd17467;
	mul.lo.s64 	%rd17471, %rd17470, 1099511628211;
	shr.u64 	%rd17472, %rd17452, 40;
	and.b64  	%rd17473, %rd17472, 255;
	xor.b64  	%rd17474, %rd17473, %rd17471;
	mul.lo.s64 	%rd17475, %rd17474, 1099511628211;
	shr.u64 	%rd17476, %rd17452, 48;
	and.b64  	%rd17477, %rd17476, 255;
	xor.b64  	%rd17478, %rd17477, %rd17475;
	mul.lo.s64 	%rd17479, %rd17478, 1099511628211;
	shr.u64 	%rd17480, %rd17452, 56;
	xor.b64  	%rd17481, %rd17480, %rd17479;
	mul.lo.s64 	%rd17482, %rd17481, 1099511628211;
	ld.u64 	%rd17483, [%rd17451+8];
	and.b64  	%rd17484, %rd17483, 255;
	xor.b64  	%rd17485, %rd17484, %rd17482;
	mul.lo.s64 	%rd17486, %rd17485, 1099511628211;
	shr.u64 	%rd17487, %rd17483, 8;
	and.b64  	%rd17488, %rd17487, 255;
	xor.b64  	%rd17489, %rd17488, %rd17486;
	mul.lo.s64 	%rd17490, %rd17489, 1099511628211;
	shr.u64 	%rd17491, %rd17483, 16;
	and.b64  	%rd17492, %rd17491, 255;
	xor.b64  	%rd17493, %rd17492, %rd17490;
	mul.lo.s64 	%rd17494, %rd17493, 1099511628211;
	shr.u64 	%rd17495, %rd17483, 24;
	and.b64  	%rd17496, %rd17495, 255;
	xor.b64  	%rd17497, %rd17496, %rd17494;
	mul.lo.s64 	%rd17498, %rd17497, 1099511628211;
	shr.u64 	%rd17499, %rd17483, 32;
	and.b64  	%rd17500, %rd17499, 255;
	xor.b64  	%rd17501, %rd17500, %rd17498;
	mul.lo.s64 	%rd17502, %rd17501, 1099511628211;
	shr.u64 	%rd17503, %rd17483, 40;
	and.b64  	%rd17504, %rd17503, 255;
	xor.b64  	%rd17505, %rd17504, %rd17502;
	mul.lo.s64 	%rd17506, %rd17505, 1099511628211;
	shr.u64 	%rd17507, %rd17483, 48;
	and.b64  	%rd17508, %rd17507, 255;
	xor.b64  	%rd17509, %rd17508, %rd17506;
	mul.lo.s64 	%rd17510, %rd17509, 1099511628211;
	shr.u64 	%rd17511, %rd17483, 56;
	xor.b64  	%rd17512, %rd17511, %rd17510;
	mul.lo.s64 	%rd39086, %rd17512, 1099511628211;
	add.s64 	%rd39084, %rd39084, 2;
	and.b64  	%rd39087, %rd4130, -2;
	setp.ne.s64 	%p724, %rd39084, %rd39087;
	@%p724 bra 	$L__BB34_2187;
$L__BB34_2188:
	setp.eq.s64 	%p725, %rd2403, 0;
	@%p725 bra 	$L__BB34_2190;
	shl.b64 	%rd17513, %rd39087, 3;
	add.s64 	%rd17514, %rd39122, %rd17513;
	ld.u64 	%rd17515, [%rd17514];
	and.b64  	%rd17516, %rd17515, 255;
	xor.b64  	%rd17517, %rd17516, %rd39086;
	mul.lo.s64 	%rd17518, %rd17517, 1099511628211;
	shr.u64 	%rd17519, %rd17515, 8;
	and.b64  	%rd17520, %rd17519, 255;
	xor.b64  	%rd17521, %rd17520, %rd17518;
	mul.lo.s64 	%rd17522, %rd17521, 1099511628211;
	shr.u64 	%rd17523, %rd17515, 16;
	and.b64  	%rd17524, %rd17523, 255;
	xor.b64  	%rd17525, %rd17524, %rd17522;
	mul.lo.s64 	%rd17526, %rd17525, 1099511628211;
	shr.u64 	%rd17527, %rd17515, 24;
	and.b64  	%rd17528, %rd17527, 255;
	xor.b64  	%rd17529, %rd17528, %rd17526;
	mul.lo.s64 	%rd17530, %rd17529, 1099511628211;
	shr.u64 	%rd17531, %rd17515, 32;
	and.b64  	%rd17532, %rd17531, 255;
	xor.b64  	%rd17533, %rd17532, %rd17530;
	mul.lo.s64 	%rd17534, %rd17533, 1099511628211;
	shr.u64 	%rd17535, %rd17515, 40;
	and.b64  	%rd17536, %rd17535, 255;
	xor.b64  	%rd17537, %rd17536, %rd17534;
	mul.lo.s64 	%rd17538, %rd17537, 1099511628211;
	shr.u64 	%rd17539, %rd17515, 48;
	and.b64  	%rd17540, %rd17539, 255;
	xor.b64  	%rd17541, %rd17540, %rd17538;
	mul.lo.s64 	%rd17542, %rd17541, 1099511628211;
	shr.u64 	%rd17543, %rd17515, 56;
	xor.b64  	%rd17544, %rd17543, %rd17542;
	mul.lo.s64 	%rd39086, %rd17544, 1099511628211;
$L__BB34_2190:
	setp.lt.u64 	%p726, %rd39080, %rd39086;
	mov.u64 	%rd39121, %rd38902;
	@%p726 bra 	$L__BB34_2191;
	bra.uni 	$L__BB34_2196;
$L__BB34_2191:
	mov.u64 	%rd39121, %rd39122;
	mov.u64 	%rd39122, %rd38902;
	bra.uni 	$L__BB34_2196;
$L__BB34_2192:
	setp.eq.s32 	%p727, %r120, 0;
	mov.u64 	%rd39121, %rd38902;
	@%p727 bra 	$L__BB34_2196;
	mov.b64 	%rd39090, 0;
$L__BB34_2194:
	shl.b64 	%rd17546, %rd39090, 3;
	add.s64 	%rd17547, %rd38902, %rd17546;
	ld.u64 	%rd3641, [%rd17547];
	add.s64 	%rd17548, %rd39122, %rd17546;
	ld.u64 	%rd3642, [%rd17548];
	setp.lt.u64 	%p728, %rd3641, %rd3642;
	@%p728 bra 	$L__BB34_2191;
	setp.le.u64 	%p729, %rd3641, %rd3642;
	add.s64 	%rd39090, %rd39090, 1;
	setp.lt.u64 	%p730, %rd39090, %rd1951;
	and.pred  	%p731, %p729, %p730;
	mov.u64 	%rd39121, %rd38902;
	@%p731 bra 	$L__BB34_2194;
$L__BB34_2196:
	setp.eq.s64 	%p732, %rd1952, 0;
	mov.b64 	%rd39095, -3750763034362895579;
	mov.b64 	%rd39096, 0;
	@%p732 bra 	$L__BB34_2199;
	mov.b64 	%rd39095, -3750763034362895579;
	mov.b64 	%rd39093, 0;
$L__BB34_2198:
	shl.b64 	%rd17555, %rd39093, 3;
	add.s64 	%rd17556, %rd38929, %rd17555;
	ld.u64 	%rd17557, [%rd17556];
	and.b64  	%rd17558, %rd17557, 255;
	xor.b64  	%rd17559, %rd17558, %rd39095;
	mul.lo.s64 	%rd17560, %rd17559, 1099511628211;
	shr.u64 	%rd17561, %rd17557, 8;
	and.b64  	%rd17562, %rd17561, 255;
	xor.b64  	%rd17563, %rd17562, %rd17560;
	mul.lo.s64 	%rd17564, %rd17563, 1099511628211;
	shr.u64 	%rd17565, %rd17557, 16;
	and.b64  	%rd17566, %rd17565, 255;
	xor.b64  	%rd17567, %rd17566, %rd17564;
	mul.lo.s64 	%rd17568, %rd17567, 1099511628211;
	shr.u64 	%rd17569, %rd17557, 24;
	and.b64  	%rd17570, %rd17569, 255;
	xor.b64  	%rd17571, %rd17570, %rd17568;
	mul.lo.s64 	%rd17572, %rd17571, 1099511628211;
	shr.u64 	%rd17573, %rd17557, 32;
	and.b64  	%rd17574, %rd17573, 255;
	xor.b64  	%rd17575, %rd17574, %rd17572;
	mul.lo.s64 	%rd17576, %rd17575, 1099511628211;
	shr.u64 	%rd17577, %rd17557, 40;
	and.b64  	%rd17578, %rd17577, 255;
	xor.b64  	%rd17579, %rd17578, %rd17576;
	mul.lo.s64 	%rd17580, %rd17579, 1099511628211;
	shr.u64 	%rd17581, %rd17557, 48;
	and.b64  	%rd17582, %rd17581, 255;
	xor.b64  	%rd17583, %rd17582, %rd17580;
	mul.lo.s64 	%rd17584, %rd17583, 1099511628211;
	shr.u64 	%rd17585, %rd17557, 56;
	xor.b64  	%rd17586, %rd17585, %rd17584;
	mul.lo.s64 	%rd17587, %rd17586, 1099511628211;
	ld.u64 	%rd17588, [%rd17556+8];
	and.b64  	%rd17589, %rd17588, 255;
	xor.b64  	%rd17590, %rd17589, %rd17587;
	mul.lo.s64 	%rd17591, %rd17590, 1099511628211;
	shr.u64 	%rd17592, %rd17588, 8;
	and.b64  	%rd17593, %rd17592, 255;
	xor.b64  	%rd17594, %rd17593, %rd17591;
	mul.lo.s64 	%rd17595, %rd17594, 1099511628211;
	shr.u64 	%rd17596, %rd17588, 16;
	and.b64  	%rd17597, %rd17596, 255;
	xor.b64  	%rd17598, %rd17597, %rd17595;
	mul.lo.s64 	%rd17599, %rd17598, 1099511628211;
	shr.u64 	%rd17600, %rd17588, 24;
	and.b64  	%rd17601, %rd17600, 255;
	xor.b64  	%rd17602, %rd17601, %rd17599;
	mul.lo.s64 	%rd17603, %rd17602, 1099511628211;
	shr.u64 	%rd17604, %rd17588, 32;
	and.b64  	%rd17605, %rd17604, 255;
	xor.b64  	%rd17606, %rd17605, %rd17603;
	mul.lo.s64 	%rd17607, %rd17606, 1099511628211;
	shr.u64 	%rd17608, %rd17588, 40;
	and.b64  	%rd17609, %rd17608, 255;
	xor.b64  	%rd17610, %rd17609, %rd17607;
	mul.lo.s64 	%rd17611, %rd17610, 1099511628211;
	shr.u64 	%rd17612, %rd17588, 48;
	and.b64  	%rd17613, %rd17612, 255;
	xor.b64  	%rd17614, %rd17613, %rd17611;
	mul.lo.s64 	%rd17615, %rd17614, 1099511628211;
	shr.u64 	%rd17616, %rd17588, 56;
	xor.b64  	%rd17617, %rd17616, %rd17615;
	mul.lo.s64 	%rd39095, %rd17617, 1099511628211;
	add.s64 	%rd39093, %rd39093, 2;
	and.b64  	%rd39096, %rd4130, -2;
	setp.ne.s64 	%p733, %rd39093, %rd39096;
	@%p733 bra 	$L__BB34_2198;
$L__BB34_2199:
	setp.eq.s64 	%p734, %rd2403, 0;
	@%p734 bra 	$L__BB34_2201;
	shl.b64 	%rd17618, %rd39096, 3;
	add.s64 	%rd17619, %rd38929, %rd17618;
	ld.u64 	%rd17620, [%rd17619];
	and.b64  	%rd17621, %rd17620, 255;
	xor.b64  	%rd17622, %rd17621, %rd39095;
	mul.lo.s64 	%rd17623, %rd17622, 1099511628211;
	shr.u64 	%rd17624, %rd17620, 8;
	and.b64  	%rd17625, %rd17624, 255;
	xor.b64  	%rd17626, %rd17625, %rd17623;
	mul.lo.s64 	%rd17627, %rd17626, 1099511628211;
	shr.u64 	%rd17628, %rd17620, 16;
	and.b64  	%rd17629, %rd17628, 255;
	xor.b64  	%rd17630, %rd17629, %rd17627;
	mul.lo.s64 	%rd17631, %rd17630, 1099511628211;
	shr.u64 	%rd17632, %rd17620, 24;
	and.b64  	%rd17633, %rd17632, 255;
	xor.b64  	%rd17634, %rd17633, %rd17631;
	mul.lo.s64 	%rd17635, %rd17634, 1099511628211;
	shr.u64 	%rd17636, %rd17620, 32;
	and.b64  	%rd17637, %rd17636, 255;
	xor.b64  	%rd17638, %rd17637, %rd17635;
	mul.lo.s64 	%rd17639, %rd17638, 1099511628211;
	shr.u64 	%rd17640, %rd17620, 40;
	and.b64  	%rd17641, %rd17640, 255;
	xor.b64  	%rd17642, %rd17641, %rd17639;
	mul.lo.s64 	%rd17643, %rd17642, 1099511628211;
	shr.u64 	%rd17644, %rd17620, 48;
	and.b64  	%rd17645, %rd17644, 255;
	xor.b64  	%rd17646, %rd17645, %rd17643;
	mul.lo.s64 	%rd17647, %rd17646, 1099511628211;
	shr.u64 	%rd17648, %rd17620, 56;
	xor.b64  	%rd17649, %rd17648, %rd17647;
	mul.lo.s64 	%rd39095, %rd17649, 1099511628211;
$L__BB34_2201:
	setp.eq.s64 	%p735, %rd1952, 0;
	mov.b64 	%rd39101, -3750763034362895579;
	mov.b64 	%rd39102, 0;
	@%p735 bra 	$L__BB34_2204;
	mov.b64 	%rd39101, -3750763034362895579;
	mov.b64 	%rd39099, 0;
$L__BB34_2203:
	shl.b64 	%rd17655, %rd39099, 3;
	add.s64 	%rd17656, %rd39120, %rd17655;
	ld.u64 	%rd17657, [%rd17656];
	and.b64  	%rd17658, %rd17657, 255;
	xor.b64  	%rd17659, %rd17658, %rd39101;
	mul.lo.s64 	%rd17660, %rd17659, 1099511628211;
	shr.u64 	%rd17661, %rd17657, 8;
	and.b64  	%rd17662, %rd17661, 255;
	xor.b64  	%rd17663, %rd17662, %rd17660;
	mul.lo.s64 	%rd17664, %rd17663, 1099511628211;
	shr.u64 	%rd17665, %rd17657, 16;
	and.b64  	%rd17666, %rd17665, 255;
	xor.b64  	%rd17667, %rd17666, %rd17664;
	mul.lo.s64 	%rd17668, %rd17667, 1099511628211;
	shr.u64 	%rd17669, %rd17657, 24;
	and.b64  	%rd17670, %rd17669, 255;
	xor.b64  	%rd17671, %rd17670, %rd17668;
	mul.lo.s64 	%rd17672, %rd17671, 1099511628211;
	shr.u64 	%rd17673, %rd17657, 32;
	and.b64  	%rd17674, %rd17673, 255;
	xor.b64  	%rd17675, %rd17674, %rd17672;
	mul.lo.s64 	%rd17676, %rd17675, 1099511628211;
	shr.u64 	%rd17677, %rd17657, 40;
	and.b64  	%rd17678, %rd17677, 255;
	xor.b64  	%rd17679, %rd17678, %rd17676;
	mul.lo.s64 	%rd17680, %rd17679, 1099511628211;
	shr.u64 	%rd17681, %rd17657, 48;
	and.b64  	%rd17682, %rd17681, 255;
	xor.b64  	%rd17683, %rd17682, %rd17680;
	mul.lo.s64 	%rd17684, %rd17683, 1099511628211;
	shr.u64 	%rd17685, %rd17657, 56;
	xor.b64  	%rd17686, %rd17685, %rd17684;
	mul.lo.s64 	%rd17687, %rd17686, 1099511628211;
	ld.u64 	%rd17688, [%rd17656+8];
	and.b64  	%rd17689, %rd17688, 255;
	xor.b64  	%rd17690, %rd17689, %rd17687;
	mul.lo.s64 	%rd17691, %rd17690, 1099511628211;
	shr.u64 	%rd17692, %rd17688, 8;
	and.b64  	%rd17693, %rd17692, 255;
	xor.b64  	%rd17694, %rd17693, %rd17691;
	mul.lo.s64 	%rd17695, %rd17694, 1099511628211;
	shr.u64 	%rd17696, %rd17688, 16;
	and.b64  	%rd17697, %rd17696, 255;
	xor.b64  	%rd17698, %rd17697, %rd17695;
	mul.lo.s64 	%rd17699, %rd17698, 1099511628211;
	shr.u64 	%rd17700, %rd17688, 24;
	and.b64  	%rd17701, %rd17700, 255;
	xor.b64  	%rd17702, %rd17701, %rd17699;
	mul.lo.s64 	%rd17703, %rd17702, 1099511628211;
	shr.u64 	%rd17704, %rd17688, 32;
	and.b64  	%rd17705, %rd17704, 255;
	xor.b64  	%rd17706, %rd17705, %rd17703;
	mul.lo.s64 	%rd17707, %rd17706, 1099511628211;
	shr.u64 	%rd17708, %rd17688, 40;
	and.b64  	%rd17709, %rd17708, 255;
	xor.b64  	%rd17710, %rd17709, %rd17707;
	mul.lo.s64 	%rd17711, %rd17710, 1099511628211;
	shr.u64 	%rd17712, %rd17688, 48;
	and.b64  	%rd17713, %rd17712, 255;
	xor.b64  	%rd17714, %rd17713, %rd17711;
	mul.lo.s64 	%rd17715, %rd17714, 1099511628211;
	shr.u64 	%rd17716, %rd17688, 56;
	xor.b64  	%rd17717, %rd17716, %rd17715;
	mul.lo.s64 	%rd39101, %rd17717, 1099511628211;
	add.s64 	%rd39099, %rd39099, 2;
	and.b64  	%rd39102, %rd4130, -2;
	setp.ne.s64 	%p736, %rd39099, %rd39102;
	@%p736 bra 	$L__BB34_2203;
$L__BB34_2204:
	setp.eq.s64 	%p737, %rd2403, 0;
	@%p737 bra 	$L__BB34_2206;
	shl.b64 	%rd17718, %rd39102, 3;
	add.s64 	%rd17719, %rd39120, %rd17718;
	ld.u64 	%rd17720, [%rd17719];
	and.b64  	%rd17721, %rd17720, 255;
	xor.b64  	%rd17722, %rd17721, %rd39101;
	mul.lo.s64 	%rd17723, %rd17722, 1099511628211;
	shr.u64 	%rd17724, %rd17720, 8;
	and.b64  	%rd17725, %rd17724, 255;
	xor.b64  	%rd17726, %rd17725, %rd17723;
	mul.lo.s64 	%rd17727, %rd17726, 1099511628211;
	shr.u64 	%rd17728, %rd17720, 16;
	and.b64  	%rd17729, %rd17728, 255;
	xor.b64  	%rd17730, %rd17729, %rd17727;
	mul.lo.s64 	%rd17731, %rd17730, 1099511628211;
	shr.u64 	%rd17732, %rd17720, 24;
	and.b64  	%rd17733, %rd17732, 255;
	xor.b64  	%rd17734, %rd17733, %rd17731;
	mul.lo.s64 	%rd17735, %rd17734, 1099511628211;
	shr.u64 	%rd17736, %rd17720, 32;
	and.b64  	%rd17737, %rd17736, 255;
	xor.b64  	%rd17738, %rd17737, %rd17735;
	mul.lo.s64 	%rd17739, %rd17738, 1099511628211;
	shr.u64 	%rd17740, %rd17720, 40;
	and.b64  	%rd17741, %rd17740, 255;
	xor.b64  	%rd17742, %rd17741, %rd17739;
	mul.lo.s64 	%rd17743, %rd17742, 1099511628211;
	shr.u64 	%rd17744, %rd17720, 48;
	and.b64  	%rd17745, %rd17744, 255;
	xor.b64  	%rd17746, %rd17745, %rd17743;
	mul.lo.s64 	%rd17747, %rd17746, 1099511628211;
	shr.u64 	%rd17748, %rd17720, 56;
	xor.b64  	%rd17749, %rd17748, %rd17747;
	mul.lo.s64 	%rd39101, %rd17749, 1099511628211;
$L__BB34_2206:
	setp.eq.s64 	%p738, %rd39095, %rd39101;
	@%p738 bra 	$L__BB34_2219;
	setp.eq.s64 	%p739, %rd1952, 0;
	mov.b64 	%rd39107, -3750763034362895579;
	mov.b64 	%rd39108, 0;
	@%p739 bra 	$L__BB34_2210;
	mov.b64 	%rd39107, -3750763034362895579;
	mov.b64 	%rd39105, 0;
	and.b64  	%rd39108, %rd4130, -2;
$L__BB34_2209:
	shl.b64 	%rd17755, %rd39105, 3;
	add.s64 	%rd17756, %rd38929, %rd17755;
	ld.u64 	%rd17757, [%rd17756];
	and.b64  	%rd17758, %rd17757, 255;
	xor.b64  	%rd17759, %rd17758, %rd39107;
	mul.lo.s64 	%rd17760, %rd17759, 1099511628211;
	shr.u64 	%rd17761, %rd17757, 8;
	and.b64  	%rd17762, %rd17761, 255;
	xor.b64  	%rd17763, %rd17762, %rd17760;
	mul.lo.s64 	%rd17764, %rd17763, 1099511628211;
	shr.u64 	%rd17765, %rd17757, 16;
	and.b64  	%rd17766, %rd17765, 255;
	xor.b64  	%rd17767, %rd17766, %rd17764;
	mul.lo.s64 	%rd17768, %rd17767, 1099511628211;
	shr.u64 	%rd17769, %rd17757, 24;
	and.b64  	%rd17770, %rd17769, 255;
	xor.b64  	%rd17771, %rd17770, %rd17768;
	mul.lo.s64 	%rd17772, %rd17771, 1099511628211;
	shr.u64 	%rd17773, %rd17757, 32;
	and.b64  	%rd17774, %rd17773, 255;
	xor.b64  	%rd17775, %rd17774, %rd17772;
	mul.lo.s64 	%rd17776, %rd17775, 1099511628211;
	shr.u64 	%rd17777, %rd17757, 40;
	and.b64  	%rd17778, %rd17777, 255;
	xor.b64  	%rd17779, %rd17778, %rd17776;
	mul.lo.s64 	%rd17780, %rd17779, 1099511628211;
	shr.u64 	%rd17781, %rd17757, 48;
	and.b64  	%rd17782, %rd17781, 255;
	xor.b64  	%rd17783, %rd17782, %rd17780;
	mul.lo.s64 	%rd17784, %rd17783, 1099511628211;
	shr.u64 	%rd17785, %rd17757, 56;
	xor.b64  	%rd17786, %rd17785, %rd17784;
	mul.lo.s64 	%rd17787, %rd17786, 1099511628211;
	ld.u64 	%rd17788, [%rd17756+8];
	and.b64  	%rd17789, %rd17788, 255;
	xor.b64  	%rd17790, %rd17789, %rd17787;
	mul.lo.s64 	%rd17791, %rd17790, 1099511628211;
	shr.u64 	%rd17792, %rd17788, 8;
	and.b64  	%rd17793, %rd17792, 255;
	xor.b64  	%rd17794, %rd17793, %rd17791;
	mul.lo.s64 	%rd17795, %rd17794, 1099511628211;
	shr.u64 	%rd17796, %rd17788, 16;
	and.b64  	%rd17797, %rd17796, 255;
	xor.b64  	%rd17798, %rd17797, %rd17795;
	mul.lo.s64 	%rd17799, %rd17798, 1099511628211;
	shr.u64 	%rd17800, %rd17788, 24;
	and.b64  	%rd17801, %rd17800, 255;
	xor.b64  	%rd17802, %rd17801, %rd17799;
	mul.lo.s64 	%rd17803, %rd17802, 1099511628211;
	shr.u64 	%rd17804, %rd17788, 32;
	and.b64  	%rd17805, %rd17804, 255;
	xor.b64  	%rd17806, %rd17805, %rd17803;
	mul.lo.s64 	%rd17807, %rd17806, 1099511628211;
	shr.u64 	%rd17808, %rd17788, 40;
	and.b64  	%rd17809, %rd17808, 255;
	xor.b64  	%rd17810, %rd17809, %rd17807;
	mul.lo.s64 	%rd17811, %rd17810, 1099511628211;
	shr.u64 	%rd17812, %rd17788, 48;
	and.b64  	%rd17813, %rd17812, 255;
	xor.b64  	%rd17814, %rd17813, %rd17811;
	mul.lo.s64 	%rd17815, %rd17814, 1099511628211;
	shr.u64 	%rd17816, %rd17788, 56;
	xor.b64  	%rd17817, %rd17816, %rd17815;
	mul.lo.s64 	%rd39107, %rd17817, 1099511628211;
	add.s64 	%rd39105, %rd39105, 2;
	setp.ne.s64 	%p740, %rd39105, %rd39108;
	@%p740 bra 	$L__BB34_2209;
$L__BB34_2210:
	setp.eq.s64 	%p741, %rd2403, 0;
	@%p741 bra 	$L__BB34_2212;
	shl.b64 	%rd17818, %rd39108, 3;
	add.s64 	%rd17819, %rd38929, %rd17818;
	ld.u64 	%rd17820, [%rd17819];
	and.b64  	%rd17821, %rd17820, 255;
	xor.b64  	%rd17822, %rd17821, %rd39107;
	mul.lo.s64 	%rd17823, %rd17822, 1099511628211;
	shr.u64 	%rd17824, %rd17820, 8;
	and.b64  	%rd17825, %rd17824, 255;
	xor.b64  	%rd17826, %rd17825, %rd17823;
	mul.lo.s64 	%rd17827, %rd17826, 1099511628211;
	shr.u64 	%rd17828, %rd17820, 16;
	and.b64  	%rd17829, %rd17828, 255;
	xor.b64  	%rd17830, %rd17829, %rd17827;
	mul.lo.s64 	%rd17831, %rd17830, 1099511628211;
	shr.u64 	%rd17832, %rd17820, 24;
	and.b64  	%rd17833, %rd17832, 255;
	xor.b64  	%rd17834, %rd17833, %rd17831;
	mul.lo.s64 	%rd17835, %rd17834, 1099511628211;
	shr.u64 	%rd17836, %rd17820, 32;
	and.b64  	%rd17837, %rd17836, 255;
	xor.b64  	%rd17838, %rd17837, %rd17835;
	mul.lo.s64 	%rd17839, %rd17838, 1099511628211;
	shr.u64 	%rd17840, %rd17820, 40;
	and.b64  	%rd17841, %rd17840, 255;
	xor.b64  	%rd17842, %rd17841, %rd17839;
	mul.lo.s64 	%rd17843, %rd17842, 1099511628211;
	shr.u64 	%rd17844, %rd17820, 48;
	and.b64  	%rd17845, %rd17844, 255;
	xor.b64  	%rd17846, %rd17845, %rd17843;
	mul.lo.s64 	%rd17847, %rd17846, 1099511628211;
	shr.u64 	%rd17848, %rd17820, 56;
	xor.b64  	%rd17849, %rd17848, %rd17847;
	mul.lo.s64 	%rd39107, %rd17849, 1099511628211;
$L__BB34_2212:
	setp.eq.s64 	%p742, %rd1952, 0;
	mov.b64 	%rd39113, -3750763034362895579;
	mov.b64 	%rd39114, 0;
	@%p742 bra 	$L__BB34_2215;
	mov.b64 	%rd39113, -3750763034362895579;
	mov.b64 	%rd39111, 0;
$L__BB34_2214:
	shl.b64 	%rd17855, %rd39111, 3;
	add.s64 	%rd17856, %rd39120, %rd17855;
	ld.u64 	%rd17857, [%rd17856];
	and.b64  	%rd17858, %rd17857, 255;
	xor.b64  	%rd17859, %rd17858, %rd39113;
	mul.lo.s64 	%rd17860, %rd17859, 1099511628211;
	shr.u64 	%rd17861, %rd17857, 8;
	and.b64  	%rd17862, %rd17861, 255;
	xor.b64  	%rd17863, %rd17862, %rd17860;
	mul.lo.s64 	%rd17864, %rd17863, 1099511628211;
	shr.u64 	%rd17865, %rd17857, 16;
	and.b64  	%rd17866, %rd17865, 255;
	xor.b64  	%rd17867, %rd17866, %rd17864;
	mul.lo.s64 	%rd17868, %rd17867, 1099511628211;
	shr.u64 	%rd17869, %rd17857, 24;
	and.b64  	%rd17870, %rd17869, 255;
	xor.b64  	%rd17871, %rd17870, %rd17868;
	mul.lo.s64 	%rd17872, %rd17871, 1099511628211;
	shr.u64 	%rd17873, %rd17857, 32;
	and.b64  	%rd17874, %rd17873, 255;
	xor.b64  	%rd17875, %rd17874, %rd17872;
	mul.lo.s64 	%rd17876, %rd17875, 1099511628211;
	shr.u64 	%rd17877, %rd17857, 40;
	and.b64  	%rd17878, %rd17877, 255;
	xor.b64  	%rd17879, %rd17878, %rd17876;
	mul.lo.s64 	%rd17880, %rd17879, 1099511628211;
	shr.u64 	%rd17881, %rd17857, 48;
	and.b64  	%rd17882, %rd17881, 255;
	xor.b64  	%rd17883, %rd17882, %rd17880;
	mul.lo.s64 	%rd17884, %rd17883, 1099511628211;
	shr.u64 	%rd17885, %rd17857, 56;
	xor.b64  	%rd17886, %rd17885, %rd17884;
	mul.lo.s64 	%rd17887, %rd17886, 1099511628211;
	ld.u64 	%rd17888, [%rd17856+8];
	and.b64  	%rd17889, %rd17888, 255;
	xor.b64  	%rd17890, %rd17889, %rd17887;
	mul.lo.s64 	%rd17891, %rd17890, 1099511628211;
	shr.u64 	%rd17892, %rd17888, 8;
	and.b64  	%rd17893, %rd17892, 255;
	xor.b64  	%rd17894, %rd17893, %rd17891;
	mul.lo.s64 	%rd17895, %rd17894, 1099511628211;
	shr.u64 	%rd17896, %rd17888, 16;
	and.b64  	%rd17897, %rd17896, 255;
	xor.b64  	%rd17898, %rd17897, %rd17895;
	mul.lo.s64 	%rd17899, %rd17898, 1099511628211;
	shr.u64 	%rd17900, %rd17888, 24;
	and.b64  	%rd17901, %rd17900, 255;
	xor.b64  	%rd17902, %rd17901, %rd17899;
	mul.lo.s64 	%rd17903, %rd17902, 1099511628211;
	shr.u64 	%rd17904, %rd17888, 32;
	and.b64  	%rd17905, %rd17904, 255;
	xor.b64  	%rd17906, %rd17905, %rd17903;
	mul.lo.s64 	%rd17907, %rd17906, 1099511628211;
	shr.u64 	%rd17908, %rd17888, 40;
	and.b64  	%rd17909, %rd17908, 255;
	xor.b64  	%rd17910, %rd17909, %rd17907;
	mul.lo.s64 	%rd17911, %rd17910, 1099511628211;
	shr.u64 	%rd17912, %rd17888, 48;
	and.b64  	%rd17913, %rd17912, 255;
	xor.b64  	%rd17914, %rd17913, %rd17911;
	mul.lo.s64 	%rd17915, %rd17914, 1099511628211;
	shr.u64 	%rd17916, %rd17888, 56;
	xor.b64  	%rd17917, %rd17916, %rd17915;
	mul.lo.s64 	%rd39113, %rd17917, 1099511628211;
	add.s64 	%rd39111, %rd39111, 2;
	and.b64  	%rd39114, %rd4130, -2;
	setp.ne.s64 	%p743, %rd39111, %rd39114;
	@%p743 bra 	$L__BB34_2214;
$L__BB34_2215:
	setp.eq.s64 	%p744, %rd2403, 0;
	@%p744 bra 	$L__BB34_2217;
	shl.b64 	%rd17918, %rd39114, 3;
	add.s64 	%rd17919, %rd39120, %rd17918;
	ld.u64 	%rd17920, [%rd17919];
	and.b64  	%rd17921, %rd17920, 255;
	xor.b64  	%rd17922, %rd17921, %rd39113;
	mul.lo.s64 	%rd17923, %rd17922, 1099511628211;
	shr.u64 	%rd17924, %rd17920, 8;
	and.b64  	%rd17925, %rd17924, 255;
	xor.b64  	%rd17926, %rd17925, %rd17923;
	mul.lo.s64 	%rd17927, %rd17926, 1099511628211;
	shr.u64 	%rd17928, %rd17920, 16;
	and.b64  	%rd17929, %rd17928, 255;
	xor.b64  	%rd17930, %rd17929, %rd17927;
	mul.lo.s64 	%rd17931, %rd17930, 1099511628211;
	shr.u64 	%rd17932, %rd17920, 24;
	and.b64  	%rd17933, %rd17932, 255;
	xor.b64  	%rd17934, %rd17933, %rd17931;
	mul.lo.s64 	%rd17935, %rd17934, 1099511628211;
	shr.u64 	%rd17936, %rd17920, 32;
	and.b64  	%rd17937, %rd17936, 255;
	xor.b64  	%rd17938, %rd17937, %rd17935;
	mul.lo.s64 	%rd17939, %rd17938, 1099511628211;
	shr.u64 	%rd17940, %rd17920, 40;
	and.b64  	%rd17941, %rd17940, 255;
	xor.b64  	%rd17942, %rd17941, %rd17939;
	mul.lo.s64 	%rd17943, %rd17942, 1099511628211;
	shr.u64 	%rd17944, %rd17920, 48;
	and.b64  	%rd17945, %rd17944, 255;
	xor.b64  	%rd17946, %rd17945, %rd17943;
	mul.lo.s64 	%rd17947, %rd17946, 1099511628211;
	shr.u64 	%rd17948, %rd17920, 56;
	xor.b64  	%rd17949, %rd17948, %rd17947;
	mul.lo.s64 	%rd39113, %rd17949, 1099511628211;
$L__BB34_2217:
	setp.lt.u64 	%p745, %rd39107, %rd39113;
	mov.u64 	%rd39119, %rd38929;
	@%p745 bra 	$L__BB34_2218;
	bra.uni 	$L__BB34_2223;
$L__BB34_2218:
	mov.u64 	%rd39119, %rd39120;
	mov.u64 	%rd39120, %rd38929;
	bra.uni 	$L__BB34_2223;
$L__BB34_2219:
	setp.eq.s32 	%p746, %r120, 0;
	mov.u64 	%rd39119, %rd38929;
	@%p746 bra 	$L__BB34_2223;
	mov.b64 	%rd39117, 0;
$L__BB34_2221:
	shl.b64 	%rd17951, %rd39117, 3;
	add.s64 	%rd17952, %rd38929, %rd17951;
	ld.u64 	%rd3687, [%rd17952];
	add.s64 	%rd17953, %rd39120, %rd17951;
	ld.u64 	%rd3688, [%rd17953];
	setp.lt.u64 	%p747, %rd3687, %rd3688;
	@%p747 bra 	$L__BB34_2218;
	setp.le.u64 	%p748, %rd3687, %rd3688;
	add.s64 	%rd39117, %rd39117, 1;
	setp.lt.u64 	%p749, %rd39117, %rd1951;
	and.pred  	%p750, %p748, %p749;
	mov.u64 	%rd39119, %rd38929;
	@%p750 bra 	$L__BB34_2221;
$L__BB34_2223:
	and.b64  	%rd3698, %rd4130, 1;
	and.b64  	%rd3699, %rd4130, -2;
	mov.b32 	%r472, 2;
	shl.b32 	%r229, %r55, 6;
	add.s32 	%r231, %r148, %r229;
$L__BB34_2224:
	mov.u32 	%r74, %r472;
	bar.sync 	0;
	add.s32 	%r227, %r74, -1;
	st.shared.v2.u64 	[%r231], {%rd38390, %rd39124};
	st.shared.v2.u64 	[%r231+16], {%rd39123, %rd39122};
	st.shared.v2.u64 	[%r231+32], {%rd39121, %rd39120};
	st.shared.v2.u64 	[%r231+48], {%rd39119, %rd39373};
	bar.sync 	0;
	neg.s32 	%r232, %r74;
	and.b32  	%r233, %r55, %r232;
	shl.b32 	%r234, %r233, 3;
	shl.b32 	%r235, %r74, 2;
	and.b32  	%r236, %r227, %r55;
	shl.b32 	%r237, %r236, 3;
	min.s32 	%r76, %r237, %r54;
	min.s32 	%r77, %r234, %r54;
	add.s32 	%r238, %r77, %r235;
	min.s32 	%r78, %r238, %r54;
	add.s32 	%r239, %r78, %r235;
	min.s32 	%r79, %r239, %r54;
	sub.s32 	%r240, %r78, %r77;
	sub.s32 	%r241, %r79, %r78;
	setp.lt.s32 	%p864, %r76, %r241;
	sub.s32 	%r242, %r76, %r241;
	selp.b32 	%r475, 0, %r242, %p864;
	min.s32 	%r473, %r240, %r76;
	setp.ge.s32 	%p865, %r475, %r473;
	@%p865 bra 	$L__BB34_2257;
	add.s32 	%r82, %r78, %r76;
$L__BB34_2226:
	setp.eq.s64 	%p866, %rd4130, 0;
	sub.s32 	%r243, %r473, %r475;
	shr.u32 	%r244, %r243, 31;
	add.s32 	%r245, %r243, %r244;
	shr.s32 	%r246, %r245, 1;
	add.s32 	%r85, %r246, %r475;
	add.s32 	%r247, %r85, %r77;
	shl.b32 	%r248, %r247, 3;
	mov.u32 	%r249, _ZZN3cub18CUB_300001_SM_10006detail10merge_sort30DeviceMergeSortBlockSortKernelINS2_10policy_hubIPPyE9Policy600ES6_PNS0_8NullTypeES6_SA_j18tuple_indexed_lessS5_S9_EEvbT0_T1_T2_T3_T4_PT6_PT7_T5_NS1_7vsmem_tEE19static_temp_storage;
	add.s32 	%r250, %r249, %r248;
	ld.shared.u64 	%rd3708, [%r250];
	not.b32 	%r251, %r85;
	add.s32 	%r252, %r82, %r251;
	shl.b32 	%r253, %r252, 3;
	add.s32 	%r254, %r249, %r253;
	ld.shared.u64 	%rd3709, [%r254];
	mov.b64 	%rd39137, -3750763034362895579;
	@%p866 bra 	$L__BB34_2232;
	setp.eq.s64 	%p867, %rd1952, 0;
	mov.b64 	%rd39137, -3750763034362895579;
	mov.b64 	%rd39135, 0;
	@%p867 bra 	$L__BB34_2230;
	mov.b64 	%rd39137, -3750763034362895579;
	mov.b64 	%rd39138, 0;
$L__BB34_2229:
	shl.b64 	%rd18101, %rd39138, 3;
	add.s64 	%rd18102, %rd3709, %rd18101;
	ld.u64 	%rd18103, [%rd18102];
	and.b64  	%rd18104, %rd18103, 255;
	xor.b64  	%rd18105, %rd18104, %rd39137;
	mul.lo.s64 	%rd18106, %rd18105, 1099511628211;
	shr.u64 	%rd18107, %rd18103, 8;
	and.b64  	%rd18108, %rd18107, 255;
	xor.b64  	%rd18109, %rd18108, %rd18106;
	mul.lo.s64 	%rd18110, %rd18109, 1099511628211;
	shr.u64 	%rd18111, %rd18103, 16;
	and.b64  	%rd18112, %rd18111, 255;
	xor.b64  	%rd18113, %rd18112, %rd18110;
	mul.lo.s64 	%rd18114, %rd18113, 1099511628211;
	shr.u64 	%rd18115, %rd18103, 24;
	and.b64  	%rd18116, %rd18115, 255;
	xor.b64  	%rd18117, %rd18116, %rd18114;
	mul.lo.s64 	%rd18118, %rd18117, 1099511628211;
	shr.u64 	%rd18119, %rd18103, 32;
	and.b64  	%rd18120, %rd18119, 255;
	xor.b64  	%rd18121, %rd18120, %rd18118;
	mul.lo.s64 	%rd18122, %rd18121, 1099511628211;
	shr.u64 	%rd18123, %rd18103, 40;
	and.b64  	%rd18124, %rd18123, 255;
	xor.b64  	%rd18125, %rd18124, %rd18122;
	mul.lo.s64 	%rd18126, %rd18125, 1099511628211;
	shr.u64 	%rd18127, %rd18103, 48;
	and.b64  	%rd18128, %rd18127, 255;
	xor.b64  	%rd18129, %rd18128, %rd18126;
	mul.lo.s64 	%rd18130, %rd18129, 1099511628211;
	shr.u64 	%rd18131, %rd18103, 56;
	xor.b64  	%rd18132, %rd18131, %rd18130;
	mul.lo.s64 	%rd18133, %rd18132, 1099511628211;
	ld.u64 	%rd18134, [%rd18102+8];
	and.b64  	%rd18135, %rd18134, 255;
	xor.b64  	%rd18136, %rd18135, %rd18133;
	mul.lo.s64 	%rd18137, %rd18136, 1099511628211;
	shr.u64 	%rd18138, %rd18134, 8;
	and.b64  	%rd18139, %rd18138, 255;
	xor.b64  	%rd18140, %rd18139, %rd18137;
	mul.lo.s64 	%rd18141, %rd18140, 1099511628211;
	shr.u64 	%rd18142, %rd18134, 16;
	and.b64  	%rd18143, %rd18142, 255;
	xor.b64  	%rd18144, %rd18143, %rd18141;
	mul.lo.s64 	%rd18145, %rd18144, 1099511628211;
	shr.u64 	%rd18146, %rd18134, 24;
	and.b64  	%rd18147, %rd18146, 255;
	xor.b64  	%rd18148, %rd18147, %rd18145;
	mul.lo.s64 	%rd18149, %rd18148, 1099511628211;
	shr.u64 	%rd18150, %rd18134, 32;
	and.b64  	%rd18151, %rd18150, 255;
	xor.b64  	%rd18152, %rd18151, %rd18149;
	mul.lo.s64 	%rd18153, %rd18152, 1099511628211;
	shr.u64 	%rd18154, %rd18134, 40;
	and.b64  	%rd18155, %rd18154, 255;
	xor.b64  	%rd18156, %rd18155, %rd18153;
	mul.lo.s64 	%rd18157, %rd18156, 1099511628211;
	shr.u64 	%rd18158, %rd18134, 48;
	and.b64  	%rd18159, %rd18158, 255;
	xor.b64  	%rd18160, %rd18159, %rd18157;
	mul.lo.s64 	%rd18161, %rd18160, 1099511628211;
	shr.u64 	%rd18162, %rd18134, 56;
	xor.b64  	%rd18163, %rd18162, %rd18161;
	mul.lo.s64 	%rd39137, %rd18163, 1099511628211;
	add.s64 	%rd39138, %rd39138, 2;
	setp.eq.s64 	%p868, %rd39138, %rd3699;
	mov.u64 	%rd39135, %rd3699;
	@%p868 bra 	$L__BB34_2230;
	bra.uni 	$L__BB34_2229;
$L__BB34_2230:
	setp.eq.s64 	%p869, %rd3698, 0;
	@%p869 bra 	$L__BB34_2232;
	shl.b64 	%rd18164, %rd39135, 3;
	add.s64 	%rd18165, %rd3709, %rd18164;
	ld.u64 	%rd18166, [%rd18165];
	and.b64  	%rd18167, %rd18166, 255;
	xor.b64  	%rd18168, %rd18167, %rd39137;
	mul.lo.s64 	%rd18169, %rd18168, 1099511628211;
	shr.u64 	%rd18170, %rd18166, 8;
	and.b64  	%rd18171, %rd18170, 255;
	xor.b64  	%rd18172, %rd18171, %rd18169;
	mul.lo.s64 	%rd18173, %rd18172, 1099511628211;
	shr.u64 	%rd18174, %rd18166, 16;
	and.b64  	%rd18175, %rd18174, 255;
	xor.b64  	%rd18176, %rd18175, %rd18173;
	mul.lo.s64 	%rd18177, %rd18176, 1099511628211;
	shr.u64 	%rd18178, %rd18166, 24;
	and.b64  	%rd18179, %rd18178, 255;
	xor.b64  	%rd18180, %rd18179, %rd18177;
	mul.lo.s64 	%rd18181, %rd18180, 1099511628211;
	shr.u64 	%rd18182, %rd18166, 32;
	and.b64  	%rd18183, %rd18182, 255;
	xor.b64  	%rd18184, %rd18183, %rd18181;
	mul.lo.s64 	%rd18185, %rd18184, 1099511628211;
	shr.u64 	%rd18186, %rd18166, 40;
	and.b64  	%rd18187, %rd18186, 255;
	xor.b64  	%rd18188, %rd18187, %rd18185;
	mul.lo.s64 	%rd18189, %rd18188, 1099511628211;
	shr.u64 	%rd18190, %rd18166, 48;
	and.b64  	%rd18191, %rd18190, 255;
	xor.b64  	%rd18192, %rd18191, %rd18189;
	mul.lo.s64 	%rd18193, %rd18192, 1099511628211;
	shr.u64 	%rd18194, %rd18166, 56;
	xor.b64  	%rd18195, %rd18194, %rd18193;
	mul.lo.s64 	%rd39137, %rd18195, 1099511628211;
$L__BB34_2232:
	setp.eq.s64 	%p870, %rd4130, 0;
	mov.b64 	%rd39142, -3750763034362895579;
	@%p870 bra 	$L__BB34_2238;
	setp.eq.s64 	%p871, %rd1952, 0;
	mov.b64 	%rd39142, -3750763034362895579;
	mov.b64 	%rd39143, 0;
	@%p871 bra 	$L__BB34_2236;
	mov.b64 	%rd39142, -3750763034362895579;
	mov.b64 	%rd39140, 0;
$L__BB34_2235:
	shl.b64 	%rd18202, %rd39140, 3;
	add.s64 	%rd18203, %rd3708, %rd18202;
	ld.u64 	%rd18204, [%rd18203];
	and.b64  	%rd18205, %rd18204, 255;
	xor.b64  	%rd18206, %rd18205, %rd39142;
	mul.lo.s64 	%rd18207, %rd18206, 1099511628211;
	shr.u64 	%rd18208, %rd18204, 8;
	and.b64  	%rd18209, %rd18208, 255;
	xor.b64  	%rd18210, %rd18209, %rd18207;
	mul.lo.s64 	%rd18211, %rd18210, 1099511628211;
	shr.u64 	%rd18212, %rd18204, 16;
	and.b64  	%rd18213, %rd18212, 255;
	xor.b64  	%rd18214, %rd18213, %rd18211;
	mul.lo.s64 	%rd18215, %rd18214, 1099511628211;
	shr.u64 	%rd18216, %rd18204, 24;
	and.b64  	%rd18217, %rd18216, 255;
	xor.b64  	%rd18218, %rd18217, %rd18215;
	mul.lo.s64 	%rd18219, %rd18218, 1099511628211;
	shr.u64 	%rd18220, %rd18204, 32;
	and.b64  	%rd18221, %rd18220, 255;
	xor.b64  	%rd18222, %rd18221, %rd18219;
	mul.lo.s64 	%rd18223, %rd18222, 1099511628211;
	shr.u64 	%rd18224, %rd18204, 40;
	and.b64  	%rd18225, %rd18224, 255;
	xor.b64  	%rd18226, %rd18225, %rd18223;
	mul.lo.s64 	%rd18227, %rd18226, 1099511628211;
	shr.u64 	%rd18228, %rd18204, 48;
	and.b64  	%rd18229, %rd18228, 255;
	xor.b64  	%rd18230, %rd18229, %rd18227;
	mul.lo.s64 	%rd18231, %rd18230, 1099511628211;
	shr.u64 	%rd18232, %rd18204, 56;
	xor.b64  	%rd18233, %rd18232, %rd18231;
	mul.lo.s64 	%rd18234, %rd18233, 1099511628211;
	ld.u64 	%rd18235, [%rd18203+8];
	and.b64  	%rd18236, %rd18235, 255;
	xor.b64  	%rd18237, %rd18236, %rd18234;
	mul.lo.s64 	%rd18238, %rd18237, 1099511628211;
	shr.u64 	%rd18239, %rd18235, 8;
	and.b64  	%rd18240, %rd18239, 255;
	xor.b64  	%rd18241, %rd18240, %rd18238;
	mul.lo.s64 	%rd18242, %rd18241, 1099511628211;
	shr.u64 	%rd18243, %rd18235, 16;
	and.b64  	%rd18244, %rd18243, 255;
	xor.b64  	%rd18245, %rd18244, %rd18242;
	mul.lo.s64 	%rd18246, %rd18245, 1099511628211;
	shr.u64 	%rd18247, %rd18235, 24;
	and.b64  	%rd18248, %rd18247, 255;
	xor.b64  	%rd18249, %rd18248, %rd18246;
	mul.lo.s64 	%rd18250, %rd18249, 1099511628211;
	shr.u64 	%rd18251, %rd18235, 32;
	and.b64  	%rd18252, %rd18251, 255;
	xor.b64  	%rd18253, %rd18252, %rd18250;
	mul.lo.s64 	%rd18254, %rd18253, 1099511628211;
	shr.u64 	%rd18255, %rd18235, 40;
	and.b64  	%rd18256, %rd18255, 255;
	xor.b64  	%rd18257, %rd18256, %rd18254;
	mul.lo.s64 	%rd18258, %rd18257, 1099511628211;
	shr.u64 	%rd18259, %rd18235, 48;
	and.b64  	%rd18260, %rd18259, 255;
	xor.b64  	%rd18261, %rd18260, %rd18258;
	mul.lo.s64 	%rd18262, %rd18261, 1099511628211;
	shr.u64 	%rd18263, %rd18235, 56;
	xor.b64  	%rd18264, %rd18263, %rd18262;
	mul.lo.s64 	%rd39142, %rd18264, 1099511628211;
	add.s64 	%rd39140, %rd39140, 2;
	setp.ne.s64 	%p872, %rd39140, %rd3699;
	mov.u64 	%rd39143, %rd3699;
	@%p872 bra 	$L__BB34_2235;
$L__BB34_2236:
	setp.eq.s64 	%p873, %rd3698, 0;
	@%p873 bra 	$L__BB34_2238;
	shl.b64 	%rd18265, %rd39143, 3;
	add.s64 	%rd18266, %rd3708, %rd18265;
	ld.u64 	%rd18267, [%rd18266];
	and.b64  	%rd18268, %rd18267, 255;
	xor.b64  	%rd18269, %rd18268, %rd39142;
	mul.lo.s64 	%rd18270, %rd18269, 1099511628211;
	shr.u64 	%rd18271, %rd18267, 8;
	and.b64  	%rd18272, %rd18271, 255;
	xor.b64  	%rd18273, %rd18272, %rd18270;
	mul.lo.s64 	%rd18274, %rd18273, 1099511628211;
	shr.u64 	%rd18275, %rd18267, 16;
	and.b64  	%rd18276, %rd18275, 255;
	xor.b64  	%rd18277, %rd18276, %rd18274;
	mul.lo.s64 	%rd18278, %rd18277, 1099511628211;
	shr.u64 	%rd18279, %rd18267, 24;
	and.b64  	%rd18280, %rd18279, 255;
	xor.b64  	%rd18281, %rd18280, %rd18278;
	mul.lo.s64 	%rd18282, %rd18281, 1099511628211;
	shr.u64 	%rd18283, %rd18267, 32;
	and.b64  	%rd18284, %rd18283, 255;
	xor.b64  	%rd18285, %rd18284, %rd18282;
	mul.lo.s64 	%rd18286, %rd18285, 1099511628211;
	shr.u64 	%rd18287, %rd18267, 40;
	and.b64  	%rd18288, %rd18287, 255;
	xor.b64  	%rd18289, %rd18288, %rd18286;
	mul.lo.s64 	%rd18290, %rd18289, 1099511628211;
	shr.u64 	%rd18291, %rd18267, 48;
	and.b64  	%rd18292, %rd18291, 255;
	xor.b64  	%rd18293, %rd18292, %rd18290;
	mul.lo.s64 	%rd18294, %rd18293, 1099511628211;
	shr.u64 	%rd18295, %rd18267, 56;
	xor.b64  	%rd18296, %rd18295, %rd18294;
	mul.lo.s64 	%rd39142, %rd18296, 1099511628211;
$L__BB34_2238:
	setp.eq.s64 	%p874, %rd39137, %rd39142;
	@%p874 bra 	$L__BB34_2252;
	setp.eq.s64 	%p875, %rd4130, 0;
	mov.b64 	%rd39150, -3750763034362895579;
	@%p875 bra 	$L__BB34_2245;
	setp.eq.s64 	%p876, %rd1952, 0;
	mov.b64 	%rd39150, -3750763034362895579;
	mov.b64 	%rd39148, 0;
	@%p876 bra 	$L__BB34_2243;
	mov.b64 	%rd39150, -3750763034362895579;
	mov.b64 	%rd39151, 0;
$L__BB34_2242:
	shl.b64 	%rd18303, %rd39151, 3;
	add.s64 	%rd18304, %rd3709, %rd18303;
	ld.u64 	%rd18305, [%rd18304];
	and.b64  	%rd18306, %rd18305, 255;
	xor.b64  	%rd18307, %rd18306, %rd39150;
	mul.lo.s64 	%rd18308, %rd18307, 1099511628211;
	shr.u64 	%rd18309, %rd18305, 8;
	and.b64  	%rd18310, %rd18309, 255;
	xor.b64  	%rd18311, %rd18310, %rd18308;
	mul.lo.s64 	%rd18312, %rd18311, 1099511628211;
	shr.u64 	%rd18313, %rd18305, 16;
	and.b64  	%rd18314, %rd18313, 255;
	xor.b64  	%rd18315, %rd18314, %rd18312;
	mul.lo.s64 	%rd18316, %rd18315, 1099511628211;
	shr.u64 	%rd18317, %rd18305, 24;
	and.b64  	%rd18318, %rd18317, 255;
	xor.b64  	%rd18319, %rd18318, %rd18316;
	mul.lo.s64 	%rd18320, %rd18319, 1099511628211;
	shr.u64 	%rd18321, %rd18305, 32;
	and.b64  	%rd18322, %rd18321, 255;
	xor.b64  	%rd18323, %rd18322, %rd18320;
	mul.lo.s64 	%rd18324, %rd18323, 1099511628211;
	shr.u64 	%rd18325, %rd18305, 40;
	and.b64  	%rd18326, %rd18325, 255;
	xor.b64  	%rd18327, %rd18326, %rd18324;
	mul.lo.s64 	%rd18328, %rd18327, 1099511628211;
	shr.u64 	%rd18329, %rd18305, 48;
	and.b64  	%rd18330, %rd18329, 255;
	xor.b64  	%rd18331, %rd18330, %rd18328;
	mul.lo.s64 	%rd18332, %rd18331, 1099511628211;
	shr.u64 	%rd18333, %rd18305, 56;
	xor.b64  	%rd18334, %rd18333, %rd18332;
	mul.lo.s64 	%rd18335, %rd18334, 1099511628211;
	ld.u64 	%rd18336, [%rd18304+8];
	and.b64  	%rd18337, %rd18336, 255;
	xor.b64  	%rd18338, %rd18337, %rd18335;
	mul.lo.s64 	%rd18339, %rd18338, 1099511628211;
	shr.u64 	%rd18340, %rd18336, 8;
	and.b64  	%rd18341, %rd18340, 255;
	xor.b64  	%rd18342, %rd18341, %rd18339;
	mul.lo.s64 	%rd18343, %rd18342, 1099511628211;
	shr.u64 	%rd18344, %rd18336, 16;
	and.b64  	%rd18345, %rd18344, 255;
	xor.b64  	%rd18346, %rd18345, %rd18343;
	mul.lo.s64 	%rd18347, %rd18346, 1099511628211;
	shr.u64 	%rd18348, %rd18336, 24;
	and.b64  	%rd18349, %rd18348, 255;
	xor.b64  	%rd18350, %rd18349, %rd18347;
	mul.lo.s64 	%rd18351, %rd18350, 1099511628211;
	shr.u64 	%rd18352, %rd18336, 32;
	and.b64  	%rd18353, %rd18352, 255;
	xor.b64  	%rd18354, %rd18353, %rd18351;
	mul.lo.s64 	%rd18355, %rd18354, 1099511628211;
	shr.u64 	%rd18356, %rd18336, 40;
	and.b64  	%rd18357, %rd18356, 255;
	xor.b64  	%rd18358, %rd18357, %rd18355;
	mul.lo.s64 	%rd18359, %rd18358, 1099511628211;
	shr.u64 	%rd18360, %rd18336, 48;
	and.b64  	%rd18361, %rd18360, 255;
	xor.b64  	%rd18362, %rd18361, %rd18359;
	mul.lo.s64 	%rd18363, %rd18362, 1099511628211;
	shr.u64 	%rd18364, %rd18336, 56;
	xor.b64  	%rd18365, %rd18364, %rd18363;
	mul.lo.s64 	%rd39150, %rd18365, 1099511628211;
	add.s64 	%rd39151, %rd39151, 2;
	setp.eq.s64 	%p877, %rd39151, %rd3699;
	mov.u64 	%rd39148, %rd3699;
	@%p877 bra 	$L__BB34_2243;
	bra.uni 	$L__BB34_2242;
$L__BB34_2243:
	setp.eq.s64 	%p878, %rd3698, 0;
	@%p878 bra 	$L__BB34_2245;
	shl.b64 	%rd18366, %rd39148, 3;
	add.s64 	%rd18367, %rd3709, %rd18366;
	ld.u64 	%rd18368, [%rd18367];
	and.b64  	%rd18369, %rd18368, 255;
	xor.b64  	%rd18370, %rd18369, %rd39150;
	mul.lo.s64 	%rd18371, %rd18370, 1099511628211;
	shr.u64 	%rd18372, %rd18368, 8;
	and.b64  	%rd18373, %rd18372, 255;
	xor.b64  	%rd18374, %rd18373, %rd18371;
	mul.lo.s64 	%rd18375, %rd18374, 1099511628211;
	shr.u64 	%rd18376, %rd18368, 16;
	and.b64  	%rd18377, %rd18376, 255;
	xor.b64  	%rd18378, %rd18377, %rd18375;
	mul.lo.s64 	%rd18379, %rd18378, 1099511628211;
	shr.u64 	%rd18380, %rd18368, 24;
	and.b64  	%rd18381, %rd18380, 255;
	xor.b64  	%rd18382, %rd18381, %rd18379;
	mul.lo.s64 	%rd18383, %rd18382, 1099511628211;
	shr.u64 	%rd18384, %rd18368, 32;
	and.b64  	%rd18385, %rd18384, 255;
	xor.b64  	%rd18386, %rd18385, %rd18383;
	mul.lo.s64 	%rd18387, %rd18386, 1099511628211;
	shr.u64 	%rd18388, %rd18368, 40;
	and.b64  	%rd18389, %rd18388, 255;
	xor.b64  	%rd18390, %rd18389, %rd18387;
	mul.lo.s64 	%rd18391, %rd18390, 1099511628211;
	shr.u64 	%rd18392, %rd18368, 48;
	and.b64  	%rd18393, %rd18392, 255;
	xor.b64  	%rd18394, %rd18393, %rd18391;
	mul.lo.s64 	%rd18395, %rd18394, 1099511628211;
	shr.u64 	%rd18396, %rd18368, 56;
	xor.b64  	%rd18397, %rd18396, %rd18395;
	mul.lo.s64 	%rd39150, %rd18397, 1099511628211;
$L__BB34_2245:
	setp.eq.s64 	%p879, %rd4130, 0;
	mov.b64 	%rd39155, -3750763034362895579;
	@%p879 bra 	$L__BB34_2251;
	setp.eq.s64 	%p880, %rd1952, 0;
	mov.b64 	%rd39155, -3750763034362895579;
	mov.b64 	%rd39156, 0;
	@%p880 bra 	$L__BB34_2249;
	mov.b64 	%rd39155, -3750763034362895579;
	mov.b64 	%rd39153, 0;
$L__BB34_2248:
	shl.b64 	%rd18404, %rd39153, 3;
	add.s64 	%rd18405, %rd3708, %rd18404;
	ld.u64 	%rd18406, [%rd18405];
	and.b64  	%rd18407, %rd18406, 255;
	xor.b64  	%rd18408, %rd18407, %rd39155;
	mul.lo.s64 	%rd18409, %rd18408, 1099511628211;
	shr.u64 	%rd18410, %rd18406, 8;
	and.b64  	%rd18411, %rd18410, 255;
	xor.b64  	%rd18412, %rd18411, %rd18409;
	mul.lo.s64 	%rd18413, %rd18412, 1099511628211;
	shr.u64 	%rd18414, %rd18406, 16;
	and.b64  	%rd18415, %rd18414, 255;
	xor.b64  	%rd18416, %rd18415, %rd18413;
	mul.lo.s64 	%rd18417, %rd18416, 1099511628211;
	shr.u64 	%rd18418, %rd18406, 24;
	and.b64  	%rd18419, %rd18418, 255;
	xor.b64  	%rd18420, %rd18419, %rd18417;
	mul.lo.s64 	%rd18421, %rd18420, 1099511628211;
	shr.u64 	%rd18422, %rd18406, 32;
	and.b64  	%rd18423, %rd18422, 255;
	xor.b64  	%rd18424, %rd18423, %rd18421;
	mul.lo.s64 	%rd18425, %rd18424, 1099511628211;
	shr.u64 	%rd18426, %rd18406, 40;
	and.b64  	%rd18427, %rd18426, 255;
	xor.b64  	%rd18428, %rd18427, %rd18425;
	mul.lo.s64 	%rd18429, %rd18428, 1099511628211;
	shr.u64 	%rd18430, %rd18406, 48;
	and.b64  	%rd18431, %rd18430, 255;
	xor.b64  	%rd18432, %rd18431, %rd18429;
	mul.lo.s64 	%rd18433, %rd18432, 1099511628211;
	shr.u64 	%rd18434, %rd18406, 56;
	xor.b64  	%rd18435, %rd18434, %rd18433;
	mul.lo.s64 	%rd18436, %rd18435, 1099511628211;
	ld.u64 	%rd18437, [%rd18405+8];
	and.b64  	%rd18438, %rd18437, 255;
	xor.b64  	%rd18439, %rd18438, %rd18436;
	mul.lo.s64 	%rd18440, %rd18439, 1099511628211;
	shr.u64 	%rd18441, %rd18437, 8;
	and.b64  	%rd18442, %rd18441, 255;
	xor.b64  	%rd18443, %rd18442, %rd18440;
	mul.lo.s64 	%rd18444, %rd18443, 1099511628211;
	shr.u64 	%rd18445, %rd18437, 16;
	and.b64  	%rd18446, %rd18445, 255;
	xor.b64  	%rd18447, %rd18446, %rd18444;
	mul.lo.s64 	%rd18448, %rd18447, 1099511628211;
	shr.u64 	%rd18449, %rd18437, 24;
	and.b64  	%rd18450, %rd18449, 255;
	xor.b64  	%rd18451, %rd18450, %rd18448;
	mul.lo.s64 	%rd18452, %rd18451, 1099511628211;
	shr.u64 	%rd18453, %rd18437, 32;
	and.b64  	%rd18454, %rd18453, 255;
	xor.b64  	%rd18455, %rd18454, %rd18452;
	mul.lo.s64 	%rd18456, %rd18455, 1099511628211;
	shr.u64 	%rd18457, %rd18437, 40;
	and.b64  	%rd18458, %rd18457, 255;
	xor.b64  	%rd18459, %rd18458, %rd18456;
	mul.lo.s64 	%rd18460, %rd18459, 1099511628211;
	shr.u64 	%rd18461, %rd18437, 48;
	and.b64  	%rd18462, %rd18461, 255;
	xor.b64  	%rd18463, %rd18462, %rd18460;
	mul.lo.s64 	%rd18464, %rd18463, 1099511628211;
	shr.u64 	%rd18465, %rd18437, 56;
	xor.b64  	%rd18466, %rd18465, %rd18464;
	mul.lo.s64 	%rd39155, %rd18466, 1099511628211;
	add.s64 	%rd39153, %rd39153, 2;
	setp.ne.s64 	%p881, %rd39153, %rd3699;
	mov.u64 	%rd39156, %rd3699;
	@%p881 bra 	$L__BB34_2248;
$L__BB34_2249:
	setp.eq.s64 	%p882, %rd3698, 0;
	@%p882 bra 	$L__BB34_2251;
	shl.b64 	%rd18467, %rd39156, 3;
	add.s64 	%rd18468, %rd3708, %rd18467;
	ld.u64 	%rd18469, [%rd18468];
	and.b64  	%rd18470, %rd18469, 255;
	xor.b64  	%rd18471, %rd18470, %rd39155;
	mul.lo.s64 	%rd18472, %rd18471, 1099511628211;
	shr.u64 	%rd18473, %rd18469, 8;
	and.b64  	%rd18474, %rd18473, 255;
	xor.b64  	%rd18475, %rd18474, %rd18472;
	mul.lo.s64 	%rd18476, %rd18475, 1099511628211;
	shr.u64 	%rd18477, %rd18469, 16;
	and.b64  	%rd18478, %rd18477, 255;
	xor.b64  	%rd18479, %rd18478, %rd18476;
	mul.lo.s64 	%rd18480, %rd18479, 1099511628211;
	shr.u64 	%rd18481, %rd18469, 24;
	and.b64  	%rd18482, %rd18481, 255;
	xor.b64  	%rd18483, %rd18482, %rd18480;
	mul.lo.s64 	%rd18484, %rd18483, 1099511628211;
	shr.u64 	%rd18485, %rd18469, 32;
	and.b64  	%rd18486, %rd18485, 255;
	xor.b64  	%rd18487, %rd18486, %rd18484;
	mul.lo.s64 	%rd18488, %rd18487, 1099511628211;
	shr.u64 	%rd18489, %rd18469, 40;
	and.b64  	%rd18490, %rd18489, 255;
	xor.b64  	%rd18491, %rd18490, %rd18488;
	mul.lo.s64 	%rd18492, %rd18491, 1099511628211;
	shr.u64 	%rd18493, %rd18469, 48;
	and.b64  	%rd18494, %rd18493, 255;
	xor.b64  	%rd18495, %rd18494, %rd18492;
	mul.lo.s64 	%rd18496, %rd18495, 1099511628211;
	shr.u64 	%rd18497, %rd18469, 56;
	xor.b64  	%rd18498, %rd18497, %rd18496;
	mul.lo.s64 	%rd39155, %rd18498, 1099511628211;
$L__BB34_2251:
	setp.ge.u64 	%p2073, %rd39150, %rd39155;
	bra.uni 	$L__BB34_2256;
$L__BB34_2252:
	setp.eq.s32 	%p884, %r120, 0;
	mov.pred 	%p883, -1;
	mov.pred 	%p2073, %p883;
	@%p884 bra 	$L__BB34_2256;
	mov.b64 	%rd39146, 0;
$L__BB34_2254:
	shl.b64 	%rd18500, %rd39146, 3;
	add.s64 	%rd18501, %rd3709, %rd18500;
	ld.u64 	%rd3729, [%rd18501];
	add.s64 	%rd18502, %rd3708, %rd18500;
	ld.u64 	%rd3730, [%rd18502];
	setp.lt.u64 	%p886, %rd3729, %rd3730;
	mov.pred 	%p2073, 0;
	@%p886 bra 	$L__BB34_2256;
	setp.le.u64 	%p888, %rd3729, %rd3730;
	add.s64 	%rd39146, %rd39146, 1;
	setp.lt.u64 	%p889, %rd39146, %rd1951;
	and.pred  	%p890, %p888, %p889;
	mov.pred 	%p2073, %p883;
	@%p890 bra 	$L__BB34_2254;
$L__BB34_2256:
	add.s32 	%r255, %r85, 1;
	selp.b32 	%r475, %r255, %r475, %p2073;
	selp.b32 	%r473, %r473, %r85, %p2073;
	setp.lt.s32 	%p891, %r475, %r473;
	@%p891 bra 	$L__BB34_2226;
$L__BB34_2257:
	add.s32 	%r89, %r475, %r77;
	add.s32 	%r256, %r78, %r76;
	sub.s32 	%r90, %r256, %r475;
	shl.b32 	%r257, %r89, 3;
	mov.u32 	%r258, _ZZN3cub18CUB_300001_SM_10006detail10merge_sort30DeviceMergeSortBlockSortKernelINS2_10policy_hubIPPyE9Policy600ES6_PNS0_8NullTypeES6_SA_j18tuple_indexed_lessS5_S9_EEvbT0_T1_T2_T3_T4_PT6_PT7_T5_NS1_7vsmem_tEE19static_temp_storage;
	add.s32 	%r91, %r258, %r257;
	ld.shared.u64 	%rd39212, [%r91];
	shl.b32 	%r259, %r90, 3;
	add.s32 	%r92, %r258, %r259;
	ld.shared.u64 	%rd39184, [%r92];
	setp.ge.s32 	%p893, %r90, %r79;
	mov.pred 	%p892, 0;
	mov.pred 	%p2074, %p892;
	@%p893 bra 	$L__BB34_2289;
	setp.ge.s32 	%p895, %r89, %r78;
	mov.pred 	%p894, -1;
	mov.pred 	%p2074, %p894;
	@%p895 bra 	$L__BB34_2289;
	setp.eq.s64 	%p896, %rd4130, 0;
	mov.b64 	%rd39162, -3750763034362895579;
	@%p896 bra 	$L__BB34_2265;
	setp.eq.s64 	%p897, %rd1952, 0;
	mov.b64 	%rd39162, -3750763034362895579;
	mov.b64 	%rd39160, 0;
	@%p897 bra 	$L__BB34_2263;
	mov.b64 	%rd39162, -3750763034362895579;
	mov.b64 	%rd39163, 0;
$L__BB34_2262:
	shl.b64 	%rd18510, %rd39163, 3;
	add.s64 	%rd18511, %rd39184, %rd18510;
	ld.u64 	%rd18512, [%rd18511];
	and.b64  	%rd18513, %rd18512, 255;
	xor.b64  	%rd18514, %rd18513, %rd39162;
	mul.lo.s64 	%rd18515, %rd18514, 1099511628211;
	shr.u64 	%rd18516, %rd18512, 8;
	and.b64  	%rd18517, %rd18516, 255;
	xor.b64  	%rd18518, %rd18517, %rd18515;
	mul.lo.s64 	%rd18519, %rd18518, 1099511628211;
	shr.u64 	%rd18520, %rd18512, 16;
	and.b64  	%rd18521, %rd18520, 255;
	xor.b64  	%rd18522, %rd18521, %rd18519;
	mul.lo.s64 	%rd18523, %rd18522, 1099511628211;
	shr.u64 	%rd18524, %rd18512, 24;
	and.b64  	%rd18525, %rd18524, 255;
	xor.b64  	%rd18526, %rd18525, %rd18523;
	mul.lo.s64 	%rd18527, %rd18526, 1099511628211;
	shr.u64 	%rd18528, %rd18512, 32;
	and.b64  	%rd18529, %rd18528, 255;
	xor.b64  	%rd18530, %rd18529, %rd18527;
	mul.lo.s64 	%rd18531, %rd18530, 1099511628211;
	shr.u64 	%rd18532, %rd18512, 40;
	and.b64  	%rd18533, %rd18532, 255;
	xor.b64  	%rd18534, %rd18533, %rd18531;
	mul.lo.s64 	%rd18535, %rd18534, 1099511628211;
	shr.u64 	%rd18536, %rd18512, 48;
	and.b64  	%rd18537, %rd18536, 255;
	xor.b64  	%rd18538, %rd18537, %rd18535;
	mul.lo.s64 	%rd18539, %rd18538, 1099511628211;
	shr.u64 	%rd18540, %rd18512, 56;
	xor.b64  	%rd18541, %rd18540, %rd18539;
	mul.lo.s64 	%rd18542, %rd18541, 1099511628211;
	ld.u64 	%rd18543, [%rd18511+8];
	and.b64  	%rd18544, %rd18543, 255;
	xor.b64  	%rd18545, %rd18544, %rd18542;
	mul.lo.s64 	%rd18546, %rd18545, 1099511628211;
	shr.u64 	%rd18547, %rd18543, 8;
	and.b64  	%rd18548, %rd18547, 255;
	xor.b64  	%rd18549, %rd18548, %rd18546;
	mul.lo.s64 	%rd18550, %rd18549, 1099511628211;
	shr.u64 	%rd18551, %rd18543, 16;
	and.b64  	%rd18552, %rd18551, 255;
	xor.b64  	%rd18553, %rd18552, %rd18550;
	mul.lo.s64 	%rd18554, %rd18553, 1099511628211;
	shr.u64 	%rd18555, %rd18543, 24;
	and.b64  	%rd18556, %rd18555, 255;
	xor.b64  	%rd18557, %rd18556, %rd18554;
	mul.lo.s64 	%rd18558, %rd18557, 1099511628211;
	shr.u64 	%rd18559, %rd18543, 32;
	and.b64  	%rd18560, %rd18559, 255;
	xor.b64  	%rd18561, %rd18560, %rd18558;
	mul.lo.s64 	%rd18562, %rd18561, 1099511628211;
	shr.u64 	%rd18563, %rd18543, 40;
	and.b64  	%rd18564, %rd18563, 255;
	xor.b64  	%rd18565, %rd18564, %rd18562;
	mul.lo.s64 	%rd18566, %rd18565, 1099511628211;
	shr.u64 	%rd18567, %rd18543, 48;
	and.b64  	%rd18568, %rd18567, 255;
	xor.b64  	%rd18569, %rd18568, %rd18566;
	mul.lo.s64 	%rd18570, %rd18569, 1099511628211;
	shr.u64 	%rd18571, %rd18543, 56;
	xor.b64  	%rd18572, %rd18571, %rd18570;
	mul.lo.s64 	%rd39162, %rd18572, 1099511628211;
	add.s64 	%rd39163, %rd39163, 2;
	setp.eq.s64 	%p898, %rd39163, %rd3699;
	mov.u64 	%rd39160, %rd3699;
	@%p898 bra 	$L__BB34_2263;
	bra.uni 	$L__BB34_2262;
$L__BB34_2263:
	setp.eq.s64 	%p899, %rd3698, 0;
	@%p899 bra 	$L__BB34_2265;
	shl.b64 	%rd18573, %rd39160, 3;
	add.s64 	%rd18574, %rd39184, %rd18573;
	ld.u64 	%rd18575, [%rd18574];
	and.b64  	%rd18576, %rd18575, 255;
	xor.b64  	%rd18577, %rd18576, %rd39162;
	mul.lo.s64 	%rd18578, %rd18577, 1099511628211;
	shr.u64 	%rd18579, %rd18575, 8;
	and.b64  	%rd18580, %rd18579, 255;
	xor.b64  	%rd18581, %rd18580, %rd18578;
	mul.lo.s64 	%rd18582, %rd18581, 1099511628211;
	shr.u64 	%rd18583, %rd18575, 16;
	and.b64  	%rd18584, %rd18583, 255;
	xor.b64  	%rd18585, %rd18584, %rd18582;
	mul.lo.s64 	%rd18586, %rd18585, 1099511628211;
	shr.u64 	%rd18587, %rd18575, 24;
	and.b64  	%rd18588, %rd18587, 255;
	xor.b64  	%rd18589, %rd18588, %rd18586;
	mul.lo.s64 	%rd18590, %rd18589, 1099511628211;
	shr.u64 	%rd18591, %rd18575, 32;
	and.b64  	%rd18592, %rd18591, 255;
	xor.b64  	%rd18593, %rd18592, %rd18590;
	mul.lo.s64 	%rd18594, %rd18593, 1099511628211;
	shr.u64 	%rd18595, %rd18575, 40;
	and.b64  	%rd18596, %rd18595, 255;
	xor.b64  	%rd18597, %rd18596, %rd18594;
	mul.lo.s64 	%rd18598, %rd18597, 1099511628211;
	shr.u64 	%rd18599, %rd18575, 48;
	and.b64  	%rd18600, %rd18599, 255;
	xor.b64  	%rd18601, %rd18600, %rd18598;
	mul.lo.s64 	%rd18602, %rd18601, 1099511628211;
	shr.u64 	%rd18603, %rd18575, 56;
	xor.b64  	%rd18604, %rd18603, %rd18602;
	mul.lo.s64 	%rd39162, %rd18604, 1099511628211;
$L__BB34_2265:
	setp.eq.s64 	%p900, %rd4130, 0;
	mov.b64 	%rd39167, -3750763034362895579;
	@%p900 bra 	$L__BB34_2271;
	setp.eq.s64 	%p901, %rd1952, 0;
	mov.b64 	%rd39167, -3750763034362895579;
	mov.b64 	%rd39168, 0;
	@%p901 bra 	$L__BB34_2269;
	mov.b64 	%rd39167, -3750763034362895579;
	mov.b64 	%rd39165, 0;
$L__BB34_2268:
	shl.b64 	%rd18611, %rd39165, 3;
	add.s64 	%rd18612, %rd39212, %rd18611;
	ld.u64 	%rd18613, [%rd18612];
	and.b64  	%rd18614, %rd18613, 255;
	xor.b64  	%rd18615, %rd18614, %rd39167;
	mul.lo.s64 	%rd18616, %rd18615, 1099511628211;
	shr.u64 	%rd18617, %rd18613, 8;
	and.b64  	%rd18618, %rd18617, 255;
	xor.b64  	%rd18619, %rd18618, %rd18616;
	mul.lo.s64 	%rd18620, %rd18619, 1099511628211;
	shr.u64 	%rd18621, %rd18613, 16;
	and.b64  	%rd18622, %rd18621, 255;
	xor.b64  	%rd18623, %rd18622, %rd18620;
	mul.lo.s64 	%rd18624, %rd18623, 1099511628211;
	shr.u64 	%rd18625, %rd18613, 24;
	and.b64  	%rd18626, %rd18625, 255;
	xor.b64  	%rd18627, %rd18626, %rd18624;
	mul.lo.s64 	%rd18628, %rd18627, 1099511628211;
	shr.u64 	%rd18629, %rd18613, 32;
	and.b64  	%rd18630, %rd18629, 255;
	xor.b64  	%rd18631, %rd18630, %rd18628;
	mul.lo.s64 	%rd18632, %rd18631, 1099511628211;
	shr.u64 	%rd18633, %rd18613, 40;
	and.b64  	%rd18634, %rd18633, 255;
	xor.b64  	%rd18635, %rd18634, %rd18632;
	mul.lo.s64 	%rd18636, %rd18635, 1099511628211;
	shr.u64 	%rd18637, %rd18613, 48;
	and.b64  	%rd18638, %rd18637, 255;
	xor.b64  	%rd18639, %rd18638, %rd18636;
	mul.lo.s64 	%rd18640, %rd18639, 1099511628211;
	shr.u64 	%rd18641, %rd18613, 56;
	xor.b64  	%rd18642, %rd18641, %rd18640;
	mul.lo.s64 	%rd18643, %rd18642, 1099511628211;
	ld.u64 	%rd18644, [%rd18612+8];
	and.b64  	%rd18645, %rd18644, 255;
	xor.b64  	%rd18646, %rd18645, %rd18643;
	mul.lo.s64 	%rd18647, %rd18646, 1099511628211;
	shr.u64 	%rd18648, %rd18644, 8;
	and.b64  	%rd18649, %rd18648, 255;
	xor.b64  	%rd18650, %rd18649, %rd18647;
	mul.lo.s64 	%rd18651, %rd18650, 1099511628211;
	shr.u64 	%rd18652, %rd18644, 16;
	and.b64  	%rd18653, %rd18652, 255;
	xor.b64  	%rd18654, %rd18653, %rd18651;
	mul.lo.s64 	%rd18655, %rd18654, 1099511628211;
	shr.u64 	%rd18656, %rd18644, 24;
	and.b64  	%rd18657, %rd18656, 255;
	xor.b64  	%rd18658, %rd18657, %rd18655;
	mul.lo.s64 	%rd18659, %rd18658, 1099511628211;
	shr.u64 	%rd18660, %rd18644, 32;
	and.b64  	%rd18661, %rd18660, 255;
	xor.b64  	%rd18662, %rd18661, %rd18659;
	mul.lo.s64 	%rd18663, %rd18662, 1099511628211;
	shr.u64 	%rd18664, %rd18644, 40;
	and.b64  	%rd18665, %rd18664, 255;
	xor.b64  	%rd18666, %rd18665, %rd18663;
	mul.lo.s64 	%rd18667, %rd18666, 1099511628211;
	shr.u64 	%rd18668, %rd18644, 48;
	and.b64  	%rd18669, %rd18668, 255;
	xor.b64  	%rd18670, %rd18669, %rd18667;
	mul.lo.s64 	%rd18671, %rd18670, 1099511628211;
	shr.u64 	%rd18672, %rd18644, 56;
	xor.b64  	%rd18673, %rd18672, %rd18671;
	mul.lo.s64 	%rd39167, %rd18673, 1099511628211;
	add.s64 	%rd39165, %rd39165, 2;
	setp.ne.s64 	%p902, %rd39165, %rd3699;
	mov.u64 	%rd39168, %rd3699;
	@%p902 bra 	$L__BB34_2268;
$L__BB34_2269:
	setp.eq.s64 	%p903, %rd3698, 0;
	@%p903 bra 	$L__BB34_2271;
	shl.b64 	%rd18674, %rd39168, 3;
	add.s64 	%rd18675, %rd39212, %rd18674;
	ld.u64 	%rd18676, [%rd18675];
	and.b64  	%rd18677, %rd18676, 255;
	xor.b64  	%rd18678, %rd18677, %rd39167;
	mul.lo.s64 	%rd18679, %rd18678, 1099511628211;
	shr.u64 	%rd18680, %rd18676, 8;
	and.b64  	%rd18681, %rd18680, 255;
	xor.b64  	%rd18682, %rd18681, %rd18679;
	mul.lo.s64 	%rd18683, %rd18682, 1099511628211;
	shr.u64 	%rd18684, %rd18676, 16;
	and.b64  	%rd18685, %rd18684, 255;
	xor.b64  	%rd18686, %rd18685, %rd18683;
	mul.lo.s64 	%rd18687, %rd18686, 1099511628211;
	shr.u64 	%rd18688, %rd18676, 24;
	and.b64  	%rd18689, %rd18688, 255;
	xor.b64  	%rd18690, %rd18689, %rd18687;
	mul.lo.s64 	%rd18691, %rd18690, 1099511628211;
	shr.u64 	%rd18692, %rd18676, 32;
	and.b64  	%rd18693, %rd18692, 255;
	xor.b64  	%rd18694, %rd18693, %rd18691;
	mul.lo.s64 	%rd18695, %rd18694, 1099511628211;
	shr.u64 	%rd18696, %rd18676, 40;
	and.b64  	%rd18697, %rd18696, 255;
	xor.b64  	%rd18698, %rd18697, %rd18695;
	mul.lo.s64 	%rd18699, %rd18698, 1099511628211;
	shr.u64 	%rd18700, %rd18676, 48;
	and.b64  	%rd18701, %rd18700, 255;
	xor.b64  	%rd18702, %rd18701, %rd18699;
	mul.lo.s64 	%rd18703, %rd18702, 1099511628211;
	shr.u64 	%rd18704, %rd18676, 56;
	xor.b64  	%rd18705, %rd18704, %rd18703;
	mul.lo.s64 	%rd39167, %rd18705, 1099511628211;
$L__BB34_2271:
	setp.eq.s64 	%p904, %rd39162, %rd39167;
	@%p904 bra 	$L__BB34_2285;
	setp.eq.s64 	%p905, %rd4130, 0;
	mov.b64 	%rd39175, -3750763034362895579;
	@%p905 bra 	$L__BB34_2278;
	setp.eq.s64 	%p906, %rd1952, 0;
	mov.b64 	%rd39175, -3750763034362895579;
	mov.b64 	%rd39173, 0;
	@%p906 bra 	$L__BB34_2276;
	mov.b64 	%rd39175, -3750763034362895579;
	mov.b64 	%rd39176, 0;
$L__BB34_2275:
	shl.b64 	%rd18712, %rd39176, 3;
	add.s64 	%rd18713, %rd39184, %rd18712;
	ld.u64 	%rd18714, [%rd18713];
	and.b64  	%rd18715, %rd18714, 255;
	xor.b64  	%rd18716, %rd18715, %rd39175;
	mul.lo.s64 	%rd18717, %rd18716, 1099511628211;
	shr.u64 	%rd18718, %rd18714, 8;
	and.b64  	%rd18719, %rd18718, 255;
	xor.b64  	%rd18720, %rd18719, %rd18717;
	mul.lo.s64 	%rd18721, %rd18720, 1099511628211;
	shr.u64 	%rd18722, %rd18714, 16;
	and.b64  	%rd18723, %rd18722, 255;
	xor.b64  	%rd18724, %rd18723, %rd18721;
	mul.lo.s64 	%rd18725, %rd18724, 1099511628211;
	shr.u64 	%rd18726, %rd18714, 24;
	and.b64  	%rd18727, %rd18726, 255;
	xor.b64  	%rd18728, %rd18727, %rd18725;
	mul.lo.s64 	%rd18729, %rd18728, 1099511628211;
	shr.u64 	%rd18730, %rd18714, 32;
	and.b64  	%rd18731, %rd18730, 255;
	xor.b64  	%rd18732, %rd18731, %rd18729;
	mul.lo.s64 	%rd18733, %rd18732, 1099511628211;
	shr.u64 	%rd18734, %rd18714, 40;
	and.b64  	%rd18735, %rd18734, 255;
	xor.b64  	%rd18736, %rd18735, %rd18733;
	mul.lo.s64 	%rd18737, %rd18736, 1099511628211;
	shr.u64 	%rd18738, %rd18714, 48;
	and.b64  	%rd18739, %rd18738, 255;
	xor.b64  	%rd18740, %rd18739, %rd18737;
	mul.lo.s64 	%rd18741, %rd18740, 1099511628211;
	shr.u64 	%rd18742, %rd18714, 56;
	xor.b64  	%rd18743, %rd18742, %rd18741;
	mul.lo.s64 	%rd18744, %rd18743, 1099511628211;
	ld.u64 	%rd18745, [%rd18713+8];
	and.b64  	%rd18746, %rd18745, 255;
	xor.b64  	%rd18747, %rd18746, %rd18744;
	mul.lo.s64 	%rd18748, %rd18747, 1099511628211;
	shr.u64 	%rd18749, %rd18745, 8;
	and.b64  	%rd18750, %rd18749, 255;
	xor.b64  	%rd18751, %rd18750, %rd18748;
	mul.lo.s64 	%rd18752, %rd18751, 1099511628211;
	shr.u64 	%rd18753, %rd18745, 16;
	and.b64  	%rd18754, %rd18753, 255;
	xor.b64  	%rd18755, %rd18754, %rd18752;
	mul.lo.s64 	%rd18756, %rd18755, 1099511628211;
	shr.u64 	%rd18757, %rd18745, 24;
	and.b64  	%rd18758, %rd18757, 255;
	xor.b64  	%rd18759, %rd18758, %rd18756;
	mul.lo.s64 	%rd18760, %rd18759, 1099511628211;
	shr.u64 	%rd18761, %rd18745, 32;
	and.b64  	%rd18762, %rd18761, 255;
	xor.b64  	%rd18763, %rd18762, %rd18760;
	mul.lo.s64 	%rd18764, %rd18763, 1099511628211;
	shr.u64 	%rd18765, %rd18745, 40;
	and.b64  	%rd18766, %rd18765, 255;
	xor.b64  	%rd18767, %rd18766, %rd18764;
	mul.lo.s64 	%rd18768, %rd18767, 1099511628211;
	shr.u64 	%rd18769, %rd18745, 48;
	and.b64  	%rd18770, %rd18769, 255;
	xor.b64  	%rd18771, %rd18770, %rd18768;
	mul.lo.s64 	%rd18772, %rd18771, 1099511628211;
	shr.u64 	%rd18773, %rd18745, 56;
	xor.b64  	%rd18774, %rd18773, %rd18772;
	mul.lo.s64 	%rd39175, %rd18774, 1099511628211;
	add.s64 	%rd39176, %rd39176, 2;
	setp.eq.s64 	%p907, %rd39176, %rd3699;
	mov.u64 	%rd39173, %rd3699;
	@%p907 bra 	$L__BB34_2276;
	bra.uni 	$L__BB34_2275;
$L__BB34_2276:
	setp.eq.s64 	%p908, %rd3698, 0;
	@%p908 bra 	$L__BB34_2278;
	shl.b64 	%rd18775, %rd39173, 3;
	add.s64 	%rd18776, %rd39184, %rd18775;
	ld.u64 	%rd18777, [%rd18776];
	and.b64  	%rd18778, %rd18777, 255;
	xor.b64  	%rd18779, %rd18778, %rd39175;
	mul.lo.s64 	%rd18780, %rd18779, 1099511628211;
	shr.u64 	%rd18781, %rd18777, 8;
	and.b64  	%rd18782, %rd18781, 255;
	xor.b64  	%rd18783, %rd18782, %rd18780;
	mul.lo.s64 	%rd18784, %rd18783, 1099511628211;
	shr.u64 	%rd18785, %rd18777, 16;
	and.b64  	%rd18786, %rd18785, 255;
	xor.b64  	%rd18787, %rd18786, %rd18784;
	mul.lo.s64 	%rd18788, %rd18787, 1099511628211;
	shr.u64 	%rd18789, %rd18777, 24;
	and.b64  	%rd18790, %rd18789, 255;
	xor.b64  	%rd18791, %rd18790, %rd18788;
	mul.lo.s64 	%rd18792, %rd18791, 1099511628211;
	shr.u64 	%rd18793, %rd18777, 32;
	and.b64  	%rd18794, %rd18793, 255;
	xor.b64  	%rd18795, %rd18794, %rd18792;
	mul.lo.s64 	%rd18796, %rd18795, 1099511628211;
	shr.u64 	%rd18797, %rd18777, 40;
	and.b64  	%rd18798, %rd18797, 255;
	xor.b64  	%rd18799, %rd18798, %rd18796;
	mul.lo.s64 	%rd18800, %rd18799, 1099511628211;
	shr.u64 	%rd18801, %rd18777, 48;
	and.b64  	%rd18802, %rd18801, 255;
	xor.b64  	%rd18803, %rd18802, %rd18800;
	mul.lo.s64 	%rd18804, %rd18803, 1099511628211;
	shr.u64 	%rd18805, %rd18777, 56;
	xor.b64  	%rd18806, %rd18805, %rd18804;
	mul.lo.s64 	%rd39175, %rd18806, 1099511628211;
$L__BB34_2278:
	setp.eq.s64 	%p909, %rd4130, 0;
	mov.b64 	%rd39180, -3750763034362895579;
	@%p909 bra 	$L__BB34_2284;
	setp.eq.s64 	%p910, %rd1952, 0;
	mov.b64 	%rd39180, -3750763034362895579;
	mov.b64 	%rd39181, 0;
	@%p910 bra 	$L__BB34_2282;
	mov.b64 	%rd39180, -3750763034362895579;
	mov.b64 	%rd39178, 0;
$L__BB34_2281:
	shl.b64 	%rd18813, %rd39178, 3;
	add.s64 	%rd18814, %rd39212, %rd18813;
	ld.u64 	%rd18815, [%rd18814];
	and.b64  	%rd18816, %rd18815, 255;
	xor.b64  	%rd18817, %rd18816, %rd39180;
	mul.lo.s64 	%rd18818, %rd18817, 1099511628211;
	shr.u64 	%rd18819, %rd18815, 8;
	and.b64  	%rd18820, %rd18819, 255;
	xor.b64  	%rd18821, %rd18820, %rd18818;
	mul.lo.s64 	%rd18822, %rd18821, 1099511628211;
	shr.u64 	%rd18823, %rd18815, 16;
	and.b64  	%rd18824, %rd18823, 255;
	xor.b64  	%rd18825, %rd18824, %rd18822;
	mul.lo.s64 	%rd18826, %rd18825, 1099511628211;
	shr.u64 	%rd18827, %rd18815, 24;
	and.b64  	%rd18828, %rd18827, 255;
	xor.b64  	%rd18829, %rd18828, %rd18826;
	mul.lo.s64 	%rd18830, %rd18829, 1099511628211;
	shr.u64 	%rd18831, %rd18815, 32;
	and.b64  	%rd18832, %rd18831, 255;
	xor.b64  	%rd18833, %rd18832, %rd18830;
	mul.lo.s64 	%rd18834, %rd18833, 1099511628211;
	shr.u64 	%rd18835, %rd18815, 40;
	and.b64  	%rd18836, %rd18835, 255;
	xor.b64  	%rd18837, %rd18836, %rd18834;
	mul.lo.s64 	%rd18838, %rd18837, 1099511628211;
	shr.u64 	%rd18839, %rd18815, 48;
	and.b64  	%rd18840, %rd18839, 255;
	xor.b64  	%rd18841, %rd18840, %rd18838;
	mul.lo.s64 	%rd18842, %rd18841, 1099511628211;
	shr.u64 	%rd18843, %rd18815, 56;
	xor.b64  	%rd18844, %rd18843, %rd18842;
	mul.lo.s64 	%rd18845, %rd18844, 1099511628211;
	ld.u64 	%rd18846, [%rd18814+8];
	and.b64  	%rd18847, %rd18846, 255;
	xor.b64  	%rd18848, %rd18847, %rd18845;
	mul.lo.s64 	%rd18849, %rd18848, 1099511628211;
	shr.u64 	%rd18850, %rd18846, 8;
	and.b64  	%rd18851, %rd18850, 255;
	xor.b64  	%rd18852, %rd18851, %rd18849;
	mul.lo.s64 	%rd18853, %rd18852, 1099511628211;
	shr.u64 	%rd18854, %rd18846, 16;
	and.b64  	%rd18855, %rd18854, 255;
	xor.b64  	%rd18856, %rd18855, %rd18853;
	mul.lo.s64 	%rd18857, %rd18856, 1099511628211;
	shr.u64 	%rd18858, %rd18846, 24;
	and.b64  	%rd18859, %rd18858, 255;
	xor.b64  	%rd18860, %rd18859, %rd18857;
	mul.lo.s64 	%rd18861, %rd18860, 1099511628211;
	shr.u64 	%rd18862, %rd18846, 32;
	and.b64  	%rd18863, %rd18862, 255;
	xor.b64  	%rd18864, %rd18863, %rd18861;
	mul.lo.s64 	%rd18865, %rd18864, 1099511628211;
	shr.u64 	%rd18866, %rd18846, 40;
	and.b64  	%rd18867, %rd18866, 255;
	xor.b64  	%rd18868, %rd18867, %rd18865;
	mul.lo.s64 	%rd18869, %rd18868, 1099511628211;
	shr.u64 	%rd18870, %rd18846, 48;
	and.b64  	%rd18871, %rd18870, 255;
	xor.b64  	%rd18872, %rd18871, %rd18869;
	mul.lo.s64 	%rd18873, %rd18872, 1099511628211;
	shr.u64 	%rd18874, %rd18846, 56;
	xor.b64  	%rd18875, %rd18874, %rd18873;
	mul.lo.s64 	%rd39180, %rd18875, 1099511628211;
	add.s64 	%rd39178, %rd39178, 2;
	setp.ne.s64 	%p911, %rd39178, %rd3699;
	mov.u64 	%rd39181, %rd3699;
	@%p911 bra 	$L__BB34_2281;
$L__BB34_2282:
	setp.eq.s64 	%p912, %rd3698, 0;
	@%p912 bra 	$L__BB34_2284;
	shl.b64 	%rd18876, %rd39181, 3;
	add.s64 	%rd18877, %rd39212, %rd18876;
	ld.u64 	%rd18878, [%rd18877];
	and.b64  	%rd18879, %rd18878, 255;
	xor.b64  	%rd18880, %rd18879, %rd39180;
	mul.lo.s64 	%rd18881, %rd18880, 1099511628211;
	shr.u64 	%rd18882, %rd18878, 8;
	and.b64  	%rd18883, %rd18882, 255;
	xor.b64  	%rd18884, %rd18883, %rd18881;
	mul.lo.s64 	%rd18885, %rd18884, 1099511628211;
	shr.u64 	%rd18886, %rd18878, 16;
	and.b64  	%rd18887, %rd18886, 255;
	xor.b64  	%rd18888, %rd18887, %rd18885;
	mul.lo.s64 	%rd18889, %rd18888, 1099511628211;
	shr.u64 	%rd18890, %rd18878, 24;
	and.b64  	%rd18891, %rd18890, 255;
	xor.b64  	%rd18892, %rd18891, %rd18889;
	mul.lo.s64 	%rd18893, %rd18892, 1099511628211;
	shr.u64 	%rd18894, %rd18878, 32;
	and.b64  	%rd18895, %rd18894, 255;
	xor.b64  	%rd18896, %rd18895, %rd18893;
	mul.lo.s64 	%rd18897, %rd18896, 1099511628211;
	shr.u64 	%rd18898, %rd18878, 40;
	and.b64  	%rd18899, %rd18898, 255;
	xor.b64  	%rd18900, %rd18899, %rd18897;
	mul.lo.s64 	%rd18901, %rd18900, 1099511628211;
	shr.u64 	%rd18902, %rd18878, 48;
	and.b64  	%rd18903, %rd18902, 255;
	xor.b64  	%rd18904, %rd18903, %rd18901;
	mul.lo.s64 	%rd18905, %rd18904, 1099511628211;
	shr.u64 	%rd18906, %rd18878, 56;
	xor.b64  	%rd18907, %rd18906, %rd18905;
	mul.lo.s64 	%rd39180, %rd18907, 1099511628211;
$L__BB34_2284:
	setp.lt.u64 	%p2074, %rd39175, %rd39180;
	bra.uni 	$L__BB34_2289;
$L__BB34_2285:
	setp.eq.s32 	%p914, %r120, 0;
	mov.pred 	%p2074, %p892;
	@%p914 bra 	$L__BB34_2289;
	mov.b64 	%rd39171, 0;
$L__BB34_2287:
	shl.b64 	%rd18909, %rd39171, 3;
	add.s64 	%rd18910, %rd39184, %rd18909;
	ld.u64 	%rd3771, [%rd18910];
	add.s64 	%rd18911, %rd39212, %rd18909;
	ld.u64 	%rd3772, [%rd18911];
	setp.lt.u64 	%p916, %rd3771, %rd3772;
	mov.pred 	%p2074, %p894;
	@%p916 bra 	$L__BB34_2289;
	setp.le.u64 	%p918, %rd3771, %rd3772;
	add.s64 	%rd39171, %rd39171, 1;
	setp.lt.u64 	%p919, %rd39171, %rd1951;
	and.pred  	%p920, %p918, %p919;
	mov.pred 	%p2074, %p892;
	@%p920 bra 	$L__BB34_2287;
$L__BB34_2289:
	selp.b64 	%rd38390, %rd39184, %rd39212, %p2074;
	selp.u32 	%r260, 1, 0, %p2074;
	add.s32 	%r93, %r90, %r260;
	not.pred 	%p921, %p2074;
	selp.u32 	%r261, 1, 0, %p921;
	add.s32 	%r94, %r89, %r261;
	@%p921 bra 	$L__BB34_2291;
	ld.shared.u64 	%rd39184, [%r92+8];
	bra.uni 	$L__BB34_2292;
$L__BB34_2291:
	ld.shared.u64 	%rd39212, [%r91+8];
$L__BB34_2292:
	setp.ge.s32 	%p923, %r93, %r79;
	mov.pred 	%p922, 0;
	mov.pred 	%p2075, %p922;
	@%p923 bra 	$L__BB34_2324;
	setp.ge.s32 	%p925, %r94, %r78;
	mov.pred 	%p924, -1;
	mov.pred 	%p2075, %p924;
	@%p925 bra 	$L__BB34_2324;
	setp.eq.s64 	%p926, %rd4130, 0;
	mov.b64 	%rd39188, -3750763034362895579;
	@%p926 bra 	$L__BB34_2300;
	setp.eq.s64 	%p927, %rd1952, 0;
	mov.b64 	%rd39188, -3750763034362895579;
	mov.b64 	%rd39189, 0;
	@%p927 bra 	$L__BB34_2298;
	mov.b64 	%rd39188, -3750763034362895579;
	mov.b64 	%rd39186, 0;
$L__BB34_2297:
	shl.b64 	%rd18919, %rd39186, 3;
	add.s64 	%rd18920, %rd39184, %rd18919;
	ld.u64 	%rd18921, [%rd18920];
	and.b64  	%rd18922, %rd18921, 255;
	xor.b64  	%rd18923, %rd18922, %rd39188;
	mul.lo.s64 	%rd18924, %rd18923, 1099511628211;
	shr.u64 	%rd18925, %rd18921, 8;
	and.b64  	%rd18926, %rd18925, 255;
	xor.b64  	%rd18927, %rd18926, %rd18924;
	mul.lo.s64 	%rd18928, %rd18927, 1099511628211;
	shr.u64 	%rd18929, %rd18921, 16;
	and.b64  	%rd18930, %rd18929, 255;
	xor.b64  	%rd18931, %rd18930, %rd18928;
	mul.lo.s64 	%rd18932, %rd18931, 1099511628211;
	shr.u64 	%rd18933, %rd18921, 24;
	and.b64  	%rd18934, %rd18933, 255;
	xor.b64  	%rd18935, %rd18934, %rd18932;
	mul.lo.s64 	%rd18936, %rd18935, 1099511628211;
	shr.u64 	%rd18937, %rd18921, 32;
	and.b64  	%rd18938, %rd18937, 255;
	xor.b64  	%rd18939, %rd18938, %rd18936;
	mul.lo.s64 	%rd18940, %rd18939, 1099511628211;
	shr.u64 	%rd18941, %rd18921, 40;
	and.b64  	%rd18942, %rd18941, 255;
	xor.b64  	%rd18943, %rd18942, %rd18940;
	mul.lo.s64 	%rd18944, %rd18943, 1099511628211;
	shr.u64 	%rd18945, %rd18921, 48;
	and.b64  	%rd18946, %rd18945, 255;
	xor.b64  	%rd18947, %rd18946, %rd18944;
	mul.lo.s64 	%rd18948, %rd18947, 1099511628211;
	shr.u64 	%rd18949, %rd18921, 56;
	xor.b64  	%rd18950, %rd18949, %rd18948;
	mul.lo.s64 	%rd18951, %rd18950, 1099511628211;
	ld.u64 	%rd18952, [%rd18920+8];
	and.b64  	%rd18953, %rd18952, 255;
	xor.b64  	%rd18954, %rd18953, %rd18951;
	mul.lo.s64 	%rd18955, %rd18954, 1099511628211;
	shr.u64 	%rd18956, %rd18952, 8;
	and.b64  	%rd18957, %rd18956, 255;
	xor.b64  	%rd18958, %rd18957, %rd18955;
	mul.lo.s64 	%rd18959, %rd18958, 1099511628211;
	shr.u64 	%rd18960, %rd18952, 16;
	and.b64  	%rd18961, %rd18960, 255;
	xor.b64  	%rd18962, %rd18961, %rd18959;
	mul.lo.s64 	%rd18963, %rd18962, 1099511628211;
	shr.u64 	%rd18964, %rd18952, 24;
	and.b64  	%rd18965, %rd18964, 255;
	xor.b64  	%rd18966, %rd18965, %rd18963;
	mul.lo.s64 	%rd18967, %rd18966, 1099511628211;
	shr.u64 	%rd18968, %rd18952, 32;
	and.b64  	%rd18969, %rd18968, 255;
	xor.b64  	%rd18970, %rd18969, %rd18967;
	mul.lo.s64 	%rd18971, %rd18970, 1099511628211;
	shr.u64 	%rd18972, %rd18952, 40;
	and.b64  	%rd18973, %rd18972, 255;
	xor.b64  	%rd18974, %rd18973, %rd18971;
	mul.lo.s64 	%rd18975, %rd18974, 1099511628211;
	shr.u64 	%rd18976, %rd18952, 48;
	and.b64  	%rd18977, %rd18976, 255;
	xor.b64  	%rd18978, %rd18977, %rd18975;
	mul.lo.s64 	%rd18979, %rd18978, 1099511628211;
	shr.u64 	%rd18980, %rd18952, 56;
	xor.b64  	%rd18981, %rd18980, %rd18979;
	mul.lo.s64 	%rd39188, %rd18981, 1099511628211;
	add.s64 	%rd39186, %rd39186, 2;
	setp.ne.s64 	%p928, %rd39186, %rd3699;
	mov.u64 	%rd39189, %rd3699;
	@%p928 bra 	$L__BB34_2297;
$L__BB34_2298:
	setp.eq.s64 	%p929, %rd3698, 0;
	@%p929 bra 	$L__BB34_2300;
	shl.b64 	%rd18982, %rd39189, 3;
	add.s64 	%rd18983, %rd39184, %rd18982;
	ld.u64 	%rd18984, [%rd18983];
	and.b64  	%rd18985, %rd18984, 255;
	xor.b64  	%rd18986, %rd18985, %rd39188;
	mul.lo.s64 	%rd18987, %rd18986, 1099511628211;
	shr.u64 	%rd18988, %rd18984, 8;
	and.b64  	%rd18989, %rd18988, 255;
	xor.b64  	%rd18990, %rd18989, %rd18987;
	mul.lo.s64 	%rd18991, %rd18990, 1099511628211;
	shr.u64 	%rd18992, %rd18984, 16;
	and.b64  	%rd18993, %rd18992, 255;
	xor.b64  	%rd18994, %rd18993, %rd18991;
	mul.lo.s64 	%rd18995, %rd18994, 1099511628211;
	shr.u64 	%rd18996, %rd18984, 24;
	and.b64  	%rd18997, %rd18996, 255;
	xor.b64  	%rd18998, %rd18997, %rd18995;
	mul.lo.s64 	%rd18999, %rd18998, 1099511628211;
	shr.u64 	%rd19000, %rd18984, 32;
	and.b64  	%rd19001, %rd19000, 255;
	xor.b64  	%rd19002, %rd19001, %rd18999;
	mul.lo.s64 	%rd19003, %rd19002, 1099511628211;
	shr.u64 	%rd19004, %rd18984, 40;
	and.b64  	%rd19005, %rd19004, 255;
	xor.b64  	%rd19006, %rd19005, %rd19003;
	mul.lo.s64 	%rd19007, %rd19006, 1099511628211;
	shr.u64 	%rd19008, %rd18984, 48;
	and.b64  	%rd19009, %rd19008, 255;
	xor.b64  	%rd19010, %rd19009, %rd19007;
	mul.lo.s64 	%rd19011, %rd19010, 1099511628211;
	shr.u64 	%rd19012, %rd18984, 56;
	xor.b64  	%rd19013, %rd19012, %rd19011;
	mul.lo.s64 	%rd39188, %rd19013, 1099511628211;
$L__BB34_2300:
	setp.eq.s64 	%p930, %rd4130, 0;
	mov.b64 	%rd39194, -3750763034362895579;
	@%p930 bra 	$L__BB34_2306;
	setp.eq.s64 	%p931, %rd1952, 0;
	mov.b64 	%rd39194, -3750763034362895579;
	mov.b64 	%rd39195, 0;
	@%p931 bra 	$L__BB34_2304;
	mov.b64 	%rd39194, -3750763034362895579;
	mov.b64 	%rd39192, 0;
$L__BB34_2303:
	shl.b64 	%rd19020, %rd39192, 3;
	add.s64 	%rd19021, %rd39212, %rd19020;
	ld.u64 	%rd19022, [%rd19021];
	and.b64  	%rd19023, %rd19022, 255;
	xor.b64  	%rd19024, %rd19023, %rd39194;
	mul.lo.s64 	%rd19025, %rd19024, 1099511628211;
	shr.u64 	%rd19026, %rd19022, 8;
	and.b64  	%rd19027, %rd19026, 255;
	xor.b64  	%rd19028, %rd19027, %rd19025;
	mul.lo.s64 	%rd19029, %rd19028, 1099511628211;
	shr.u64 	%rd19030, %rd19022, 16;
	and.b64  	%rd19031, %rd19030, 255;
	xor.b64  	%rd19032, %rd19031, %rd19029;
	mul.lo.s64 	%rd19033, %rd19032, 1099511628211;
	shr.u64 	%rd19034, %rd19022, 24;
	and.b64  	%rd19035, %rd19034, 255;
	xor.b64  	%rd19036, %rd19035, %rd19033;
	mul.lo.s64 	%rd19037, %rd19036, 1099511628211;
	shr.u64 	%rd19038, %rd19022, 32;
	and.b64  	%rd19039, %rd19038, 255;
	xor.b64  	%rd19040, %rd19039, %rd19037;
	mul.lo.s64 	%rd19041, %rd19040, 1099511628211;
	shr.u64 	%rd19042, %rd19022, 40;
	and.b64  	%rd19043, %rd19042, 255;
	xor.b64  	%rd19044, %rd19043, %rd19041;
	mul.lo.s64 	%rd19045, %rd19044, 1099511628211;
	shr.u64 	%rd19046, %rd19022, 48;
	and.b64  	%rd19047, %rd19046, 255;
	xor.b64  	%rd19048, %rd19047, %rd19045;
	mul.lo.s64 	%rd19049, %rd19048, 1099511628211;
	shr.u64 	%rd19050, %rd19022, 56;
	xor.b64  	%rd19051, %rd19050, %rd19049;
	mul.lo.s64 	%rd19052, %rd19051, 1099511628211;
	ld.u64 	%rd19053, [%rd19021+8];
	and.b64  	%rd19054, %rd19053, 255;
	xor.b64  	%rd19055, %rd19054, %rd19052;
	mul.lo.s64 	%rd19056, %rd19055, 1099511628211;
	shr.u64 	%rd19057, %rd19053, 8;
	and.b64  	%rd19058, %rd19057, 255;
	xor.b64  	%rd19059, %rd19058, %rd19056;
	mul.lo.s64 	%rd19060, %rd19059, 1099511628211;
	shr.u64 	%rd19061, %rd19053, 16;
	and.b64  	%rd19062, %rd19061, 255;
	xor.b64  	%rd19063, %rd19062, %rd19060;
	mul.lo.s64 	%rd19064, %rd19063, 1099511628211;
	shr.u64 	%rd19065, %rd19053, 24;
	and.b64  	%rd19066, %rd19065, 255;
	xor.b64  	%rd19067, %rd19066, %rd19064;
	mul.lo.s64 	%rd19068, %rd19067, 1099511628211;
	shr.u64 	%rd19069, %rd19053, 32;
	and.b64  	%rd19070, %rd19069, 255;
	xor.b64  	%rd19071, %rd19070, %rd19068;
	mul.lo.s64 	%rd19072, %rd19071, 1099511628211;
	shr.u64 	%rd19073, %rd19053, 40;
	and.b64  	%rd19074, %rd19073, 255;
	xor.b64  	%rd19075, %rd19074, %rd19072;
	mul.lo.s64 	%rd19076, %rd19075, 1099511628211;
	shr.u64 	%rd19077, %rd19053, 48;
	and.b64  	%rd19078, %rd19077, 255;
	xor.b64  	%rd19079, %rd19078, %rd19076;
	mul.lo.s64 	%rd19080, %rd19079, 1099511628211;
	shr.u64 	%rd19081, %rd19053, 56;
	xor.b64  	%rd19082, %rd19081, %rd19080;
	mul.lo.s64 	%rd39194, %rd19082, 1099511628211;
	add.s64 	%rd39192, %rd39192, 2;
	setp.ne.s64 	%p932, %rd39192, %rd3699;
	mov.u64 	%rd39195, %rd3699;
	@%p932 bra 	$L__BB34_2303;
$L__BB34_2304:
	setp.eq.s64 	%p933, %rd3698, 0;
	@%p933 bra 	$L__BB34_2306;
	shl.b64 	%rd19083, %rd39195, 3;
	add.s64 	%rd19084, %rd39212, %rd19083;
	ld.u64 	%rd19085, [%rd19084];
	and.b64  	%rd19086, %rd19085, 255;
	xor.b64  	%rd19087, %rd19086, %rd39194;
	mul.lo.s64 	%rd19088, %rd19087, 1099511628211;
	shr.u64 	%rd19089, %rd19085, 8;
	and.b64  	%rd19090, %rd19089, 255;
	xor.b64  	%rd19091, %rd19090, %rd19088;
	mul.lo.s64 	%rd19092, %rd19091, 1099511628211;
	shr.u64 	%rd19093, %rd19085, 16;
	and.b64  	%rd19094, %rd19093, 255;
	xor.b64  	%rd19095, %rd19094, %rd19092;
	mul.lo.s64 	%rd19096, %rd19095, 1099511628211;
	shr.u64 	%rd19097, %rd19085, 24;
	and.b64  	%rd19098, %rd19097, 255;
	xor.b64  	%rd19099, %rd19098, %rd19096;
	mul.lo.s64 	%rd19100, %rd19099, 1099511628211;
	shr.u64 	%rd19101, %rd19085, 32;
	and.b64  	%rd19102, %rd19101, 255;
	xor.b64  	%rd19103, %rd19102, %rd19100;
	mul.lo.s64 	%rd19104, %rd19103, 1099511628211;
	shr.u64 	%rd19105, %rd19085, 40;
	and.b64  	%rd19106, %rd19105, 255;
	xor.b64  	%rd19107, %rd19106, %rd19104;
	mul.lo.s64 	%rd19108, %rd19107, 1099511628211;
	shr.u64 	%rd19109, %rd19085, 48;
	and.b64  	%rd19110, %rd19109, 255;
	xor.b64  	%rd19111, %rd19110, %rd19108;
	mul.lo.s64 	%rd19112, %rd19111, 1099511628211;
	shr.u64 	%rd19113, %rd19085, 56;
	xor.b64  	%rd19114, %rd19113, %rd19112;
	mul.lo.s64 	%rd39194, %rd19114, 1099511628211;
$L__BB34_2306:
	setp.eq.s64 	%p934, %rd39188, %rd39194;
	@%p934 bra 	$L__BB34_2320;
	setp.eq.s64 	%p935, %rd4130, 0;
	mov.b64 	%rd39200, -3750763034362895579;
	@%p935 bra 	$L__BB34_2313;
	setp.eq.s64 	%p936, %rd1952, 0;
	mov.b64 	%rd39200, -3750763034362895579;
	mov.b64 	%rd39201, 0;
	@%p936 bra 	$L__BB34_2311;
	mov.b64 	%rd39200, -3750763034362895579;
	mov.b64 	%rd39198, 0;
$L__BB34_2310:
	shl.b64 	%rd19121, %rd39198, 3;
	add.s64 	%rd19122, %rd39184, %rd19121;
	ld.u64 	%rd19123, [%rd19122];
	and.b64  	%rd19124, %rd19123, 255;
	xor.b64  	%rd19125, %rd19124, %rd39200;
	mul.lo.s64 	%rd19126, %rd19125, 1099511628211;
	shr.u64 	%rd19127, %rd19123, 8;
	and.b64  	%rd19128, %rd19127, 255;
	xor.b64  	%rd19129, %rd19128, %rd19126;
	mul.lo.s64 	%rd19130, %rd19129, 1099511628211;
	shr.u64 	%rd19131, %rd19123, 16;
	and.b64  	%rd19132, %rd19131, 255;
	xor.b64  	%rd19133, %rd19132, %rd19130;
	mul.lo.s64 	%rd19134, %rd19133, 1099511628211;
	shr.u64 	%rd19135, %rd19123, 24;
	and.b64  	%rd19136, %rd19135, 255;
	xor.b64  	%rd19137, %rd19136, %rd19134;
	mul.lo.s64 	%rd19138, %rd19137, 1099511628211;
	shr.u64 	%rd19139, %rd19123, 32;
	and.b64  	%rd19140, %rd19139, 255;
	xor.b64  	%rd19141, %rd19140, %rd19138;
	mul.lo.s64 	%rd19142, %rd19141, 1099511628211;
	shr.u64 	%rd19143, %rd19123, 40;
	and.b64  	%rd19144, %rd19143, 255;
	xor.b64  	%rd19145, %rd19144, %rd19142;
	mul.lo.s64 	%rd19146, %rd19145, 1099511628211;
	shr.u64 	%rd19147, %rd19123, 48;
	and.b64  	%rd19148, %rd19147, 255;
	xor.b64  	%rd19149, %rd19148, %rd19146;
	mul.lo.s64 	%rd19150, %rd19149, 1099511628211;
	shr.u64 	%rd19151, %rd19123, 56;
	xor.b64  	%rd19152, %rd19151, %rd19150;
	mul.lo.s64 	%rd19153, %rd19152, 1099511628211;
	ld.u64 	%rd19154, [%rd19122+8];
	and.b64  	%rd19155, %rd19154, 255;
	xor.b64  	%rd19156, %rd19155, %rd19153;
	mul.lo.s64 	%rd19157, %rd19156, 1099511628211;
	shr.u64 	%rd19158, %rd19154, 8;
	and.b64  	%rd19159, %rd19158, 255;
	xor.b64  	%rd19160, %rd19159, %rd19157;
	mul.lo.s64 	%rd19161, %rd19160, 1099511628211;
	shr.u64 	%rd19162, %rd19154, 16;
	and.b64  	%rd19163, %rd19162, 255;
	xor.b64  	%rd19164, %rd19163, %rd19161;
	mul.lo.s64 	%rd19165, %rd19164, 1099511628211;
	shr.u64 	%rd19166, %rd19154, 24;
	and.b64  	%rd19167, %rd19166, 255;
	xor.b64  	%rd19168, %rd19167, %rd19165;
	mul.lo.s64 	%rd19169, %rd19168, 1099511628211;
	shr.u64 	%rd19170, %rd19154, 32;
	and.b64  	%rd19171, %rd19170, 255;
	xor.b64  	%rd19172, %rd19171, %rd19169;
	mul.lo.s64 	%rd19173, %rd19172, 1099511628211;
	shr.u64 	%rd19174, %rd19154, 40;
	and.b64  	%rd19175, %rd19174, 255;
	xor.b64  	%rd19176, %rd19175, %rd19173;
	mul.lo.s64 	%rd19177, %rd19176, 1099511628211;
	shr.u64 	%rd19178, %rd19154, 48;
	and.b64  	%rd19179, %rd19178, 255;
	xor.b64  	%rd19180, %rd19179, %rd19177;
	mul.lo.s64 	%rd19181, %rd19180, 1099511628211;
	shr.u64 	%rd19182, %rd19154, 56;
	xor.b64  	%rd19183, %rd19182, %rd19181;
	mul.lo.s64 	%rd39200, %rd19183, 1099511628211;
	add.s64 	%rd39198, %rd39198, 2;
	setp.ne.s64 	%p937, %rd39198, %rd3699;
	mov.u64 	%rd39201, %rd3699;
	@%p937 bra 	$L__BB34_2310;
$L__BB34_2311:
	setp.eq.s64 	%p938, %rd3698, 0;
	@%p938 bra 	$L__BB34_2313;
	shl.b64 	%rd19184, %rd39201, 3;
	add.s64 	%rd19185, %rd39184, %rd19184;
	ld.u64 	%rd19186, [%rd19185];
	and.b64  	%rd19187, %rd19186, 255;
	xor.b64  	%rd19188, %rd19187, %rd39200;
	mul.lo.s64 	%rd19189, %rd19188, 1099511628211;
	shr.u64 	%rd19190, %rd19186, 8;
	and.b64  	%rd19191, %rd19190, 255;
	xor.b64  	%rd19192, %rd19191, %rd19189;
	mul.lo.s64 	%rd19193, %rd19192, 1099511628211;
	shr.u64 	%rd19194, %rd19186, 16;
	and.b64  	%rd19195, %rd19194, 255;
	xor.b64  	%rd19196, %rd19195, %rd19193;
	mul.lo.s64 	%rd19197, %rd19196, 1099511628211;
	shr.u64 	%rd19198, %rd19186, 24;
	and.b64  	%rd19199, %rd19198, 255;
	xor.b64  	%rd19200, %rd19199, %rd19197;
	mul.lo.s64 	%rd19201, %rd19200, 1099511628211;
	shr.u64 	%rd19202, %rd19186, 32;
	and.b64  	%rd19203, %rd19202, 255;
	xor.b64  	%rd19204, %rd19203, %rd19201;
	mul.lo.s64 	%rd19205, %rd19204, 1099511628211;
	shr.u64 	%rd19206, %rd19186, 40;
	and.b64  	%rd19207, %rd19206, 255;
	xor.b64  	%rd19208, %rd19207, %rd19205;
	mul.lo.s64 	%rd19209, %rd19208, 1099511628211;
	shr.u64 	%rd19210, %rd19186, 48;
	and.b64  	%rd19211, %rd19210, 255;
	xor.b64  	%rd19212, %rd19211, %rd19209;
	mul.lo.s64 	%rd19213, %rd19212, 1099511628211;
	shr.u64 	%rd19214, %rd19186, 56;
	xor.b64  	%rd19215, %rd19214, %rd19213;
	mul.lo.s64 	%rd39200, %rd19215, 1099511628211;
$L__BB34_2313:
	setp.eq.s64 	%p939, %rd4130, 0;
	mov.b64 	%rd39206, -3750763034362895579;
	@%p939 bra 	$L__BB34_2319;
	setp.eq.s64 	%p940, %rd1952, 0;
	mov.b64 	%rd39206, -3750763034362895579;
	mov.b64 	%rd39207, 0;
	@%p940 bra 	$L__BB34_2317;
	mov.b64 	%rd39206, -3750763034362895579;
	mov.b64 	%rd39204, 0;
$L__BB34_2316:
	shl.b64 	%rd19222, %rd39204, 3;
	add.s64 	%rd19223, %rd39212, %rd19222;
	ld.u64 	%rd19224, [%rd19223];
	and.b64  	%rd19225, %rd19224, 255;
	xor.b64  	%rd19226, %rd19225, %rd39206;
	mul.lo.s64 	%rd19227, %rd19226, 1099511628211;
	shr.u64 	%rd19228, %rd19224, 8;
	and.b64  	%rd19229, %rd19228, 255;
	xor.b64  	%rd19230, %rd19229, %rd19227;
	mul.lo.s64 	%rd19231, %rd19230, 1099511628211;
	shr.u64 	%rd19232, %rd19224, 16;
	and.b64  	%rd19233, %rd19232, 255;
	xor.b64  	%rd19234, %rd19233, %rd19231;
	mul.lo.s64 	%rd19235, %rd19234, 1099511628211;
	shr.u64 	%rd19236, %rd19224, 24;
	and.b64  	%rd19237, %rd19236, 255;
	xor.b64  	%rd19238, %rd19237, %rd19235;
	mul.lo.s64 	%rd19239, %rd19238, 1099511628211;
	shr.u64 	%rd19240, %rd19224, 32;
	and.b64  	%rd19241, %rd19240, 255;
	xor.b64  	%rd19242, %rd19241, %rd19239;
	mul.lo.s64 	%rd19243, %rd19242, 1099511628211;
	shr.u64 	%rd19244, %rd19224, 40;
	and.b64  	%rd19245, %rd19244, 255;
	xor.b64  	%rd19246, %rd19245, %rd19243;
	mul.lo.s64 	%rd19247, %rd19246, 1099511628211;
	shr.u64 	%rd19248, %rd19224, 48;
	and.b64  	%rd19249, %rd19248, 255;
	xor.b64  	%rd19250, %rd19249, %rd19247;
	mul.lo.s64 	%rd19251, %rd19250, 1099511628211;
	shr.u64 	%rd19252, %rd19224, 56;
	xor.b64  	%rd19253, %rd19252, %rd19251;
	mul.lo.s64 	%rd19254, %rd19253, 1099511628211;
	ld.u64 	%rd19255, [%rd19223+8];
	and.b64  	%rd19256, %rd19255, 255;
	xor.b64  	%rd19257, %rd19256, %rd19254;
	mul.lo.s64 	%rd19258, %rd19257, 1099511628211;
	shr.u64 	%rd19259, %rd19255, 8;
	and.b64  	%rd19260, %rd19259, 255;
	xor.b64  	%rd19261, %rd19260, %rd19258;
	mul.lo.s64 	%rd19262, %rd19261, 1099511628211;
	shr.u64 	%rd19263, %rd19255, 16;
	and.b64  	%rd19264, %rd19263, 255;
	xor.b64  	%rd19265, %rd19264, %rd19262;
	mul.lo.s64 	%rd19266, %rd19265, 1099511628211;
	shr.u64 	%rd19267, %rd19255, 24;
	and.b64  	%rd19268, %rd19267, 255;
	xor.b64  	%rd19269, %rd19268, %rd19266;
	mul.lo.s64 	%rd19270, %rd19269, 1099511628211;
	shr.u64 	%rd19271, %rd19255, 32;
	and.b64  	%rd19272, %rd19271, 255;
	xor.b64  	%rd19273, %rd19272, %rd19270;
	mul.lo.s64 	%rd19274, %rd19273, 1099511628211;
	shr.u64 	%rd19275, %rd19255, 40;
	and.b64  	%rd19276, %rd19275, 255;
	xor.b64  	%rd19277, %rd19276, %rd19274;
	mul.lo.s64 	%rd19278, %rd19277, 1099511628211;
	shr.u64 	%rd19279, %rd19255, 48;
	and.b64  	%rd19280, %rd19279, 255;
	xor.b64  	%rd19281, %rd19280, %rd19278;
	mul.lo.s64 	%rd19282, %rd19281, 1099511628211;
	shr.u64 	%rd19283, %rd19255, 56;
	xor.b64  	%rd19284, %rd19283, %rd19282;
	mul.lo.s64 	%rd39206, %rd19284, 1099511628211;
	add.s64 	%rd39204, %rd39204, 2;
	setp.ne.s64 	%p941, %rd39204, %rd3699;
	mov.u64 	%rd39207, %rd3699;
	@%p941 bra 	$L__BB34_2316;
$L__BB34_2317:
	setp.eq.s64 	%p942, %rd3698, 0;
	@%p942 bra 	$L__BB34_2319;
	shl.b64 	%rd19285, %rd39207, 3;
	add.s64 	%rd19286, %rd39212, %rd19285;
	ld.u64 	%rd19287, [%rd19286];
	and.b64  	%rd19288, %rd19287, 255;
	xor.b64  	%rd19289, %rd19288, %rd39206;
	mul.lo.s64 	%rd19290, %rd19289, 1099511628211;
	shr.u64 	%rd19291, %rd19287, 8;
	and.b64  	%rd19292, %rd19291, 255;
	xor.b64  	%rd19293, %rd19292, %rd19290;
	mul.lo.s64 	%rd19294, %rd19293, 1099511628211;
	shr.u64 	%rd19295, %rd19287, 16;
	and.b64  	%rd19296, %rd19295, 255;
	xor.b64  	%rd19297, %rd19296, %rd19294;
	mul.lo.s64 	%rd19298, %rd19297, 1099511628211;
	shr.u64 	%rd19299, %rd19287, 24;
	and.b64  	%rd19300, %rd19299, 255;
	xor.b64  	%rd19301, %rd19300, %rd19298;
	mul.lo.s64 	%rd19302, %rd19301, 1099511628211;
	shr.u64 	%rd19303, %rd19287, 32;
	and.b64  	%rd19304, %rd19303, 255;
	xor.b64  	%rd19305, %rd19304, %rd19302;
	mul.lo.s64 	%rd19306, %rd19305, 1099511628211;
	shr.u64 	%rd19307, %rd19287, 40;
	and.b64  	%rd19308, %rd19307, 255;
	xor.b64  	%rd19309, %rd19308, %rd19306;
	mul.lo.s64 	%rd19310, %rd19309, 1099511628211;
	shr.u64 	%rd19311, %rd19287, 48;
	and.b64  	%rd19312, %rd19311, 255;
	xor.b64  	%rd19313, %rd19312, %rd19310;
	mul.lo.s64 	%rd19314, %rd19313, 1099511628211;
	shr.u64 	%rd19315, %rd19287, 56;
	xor.b64  	%rd19316, %rd19315, %rd19314;
	mul.lo.s64 	%rd39206, %rd19316, 1099511628211;
$L__BB34_2319:
	setp.lt.u64 	%p2075, %rd39200, %rd39206;
	bra.uni 	$L__BB34_2324;
$L__BB34_2320:
	setp.eq.s32 	%p944, %r120, 0;
	mov.pred 	%p2075, %p922;
	@%p944 bra 	$L__BB34_2324;
	mov.b64 	%rd39210, 0;
$L__BB34_2322:
	shl.b64 	%rd19318, %rd39210, 3;
	add.s64 	%rd19319, %rd39184, %rd19318;
	ld.u64 	%rd3834, [%rd19319];
	add.s64 	%rd19320, %rd39212, %rd19318;
	ld.u64 	%rd3835, [%rd19320];
	setp.lt.u64 	%p946, %rd3834, %rd3835;
	mov.pred 	%p2075, %p924;
	@%p946 bra 	$L__BB34_2324;
	setp.le.u64 	%p948, %rd3834, %rd3835;
	add.s64 	%rd39210, %rd39210, 1;
	setp.lt.u64 	%p949, %rd39210, %rd1951;
	and.pred  	%p950, %p948, %p949;
	mov.pred 	%p2075, %p922;
	@%p950 bra 	$L__BB34_2322;
$L__BB34_2324:
	selp.b64 	%rd39124, %rd39184, %rd39212, %p2075;
	selp.u32 	%r262, 1, 0, %p2075;
	add.s32 	%r95, %r93, %r262;
	not.pred 	%p951, %p2075;
	selp.u32 	%r263, 1, 0, %p951;
	add.s32 	%r96, %r94, %r263;
	@%p2075 bra 	$L__BB34_2326;
	shl.b32 	%r264, %r96, 3;
	add.s32 	%r266, %r258, %r264;
	ld.shared.u64 	%rd39212, [%r266];
	bra.uni 	$L__BB34_2327;
$L__BB34_2326:
	shl.b32 	%r267, %r95, 3;
	add.s32 	%r269, %r258, %r267;
	ld.shared.u64 	%rd39184, [%r269];
$L__BB34_2327:
	setp.ge.s32 	%p953, %r95, %r79;
	mov.pred 	%p952, 0;
	mov.pred 	%p2076, %p952;
	@%p953 bra 	$L__BB34_2359;
	setp.ge.s32 	%p955, %r96, %r78;
	mov.pred 	%p954, -1;
	mov.pred 	%p2076, %p954;
	@%p955 bra 	$L__BB34_2359;
	setp.eq.s64 	%p956, %rd4130, 0;
	mov.b64 	%rd39215, -3750763034362895579;
	@%p956 bra 	$L__BB34_2335;
	setp.eq.s64 	%p957, %rd1952, 0;
	mov.b64 	%rd39215, -3750763034362895579;
	mov.b64 	%rd39216, 0;
	@%p957 bra 	$L__BB34_2333;
	mov.b64 	%rd39215, -3750763034362895579;
	mov.b64 	%rd39213, 0;
$L__BB34_2332:
	shl.b64 	%rd19328, %rd39213, 3;
	add.s64 	%rd19329, %rd39184, %rd19328;
	ld.u64 	%rd19330, [%rd19329];
	and.b64  	%rd19331, %rd19330, 255;
	xor.b64  	%rd19332, %rd19331, %rd39215;
	mul.lo.s64 	%rd19333, %rd19332, 1099511628211;
	shr.u64 	%rd19334, %rd19330, 8;
	and.b64  	%rd19335, %rd19334, 255;
	xor.b64  	%rd19336, %rd19335, %rd19333;
	mul.lo.s64 	%rd19337, %rd19336, 1099511628211;
	shr.u64 	%rd19338, %rd19330, 16;
	and.b64  	%rd19339, %rd19338, 255;
	xor.b64  	%rd19340, %rd19339, %rd19337;
	mul.lo.s64 	%rd19341, %rd19340, 1099511628211;
	shr.u64 	%rd19342, %rd19330, 24;
	and.b64  	%rd19343, %rd19342, 255;
	xor.b64  	%rd19344, %rd19343, %rd19341;
	mul.lo.s64 	%rd19345, %rd19344, 1099511628211;
	shr.u64 	%rd19346, %rd19330, 32;
	and.b64  	%rd19347, %rd19346, 255;
	xor.b64  	%rd19348, %rd19347, %rd19345;
	mul.lo.s64 	%rd19349, %rd19348, 1099511628211;
	shr.u64 	%rd19350, %rd19330, 40;
	and.b64  	%rd19351, %rd19350, 255;
	xor.b64  	%rd19352, %rd19351, %rd19349;
	mul.lo.s64 	%rd19353, %rd19352, 1099511628211;
	shr.u64 	%rd19354, %rd19330, 48;
	and.b64  	%rd19355, %rd19354, 255;
	xor.b64  	%rd19356, %rd19355, %rd19353;
	mul.lo.s64 	%rd19357, %rd19356, 1099511628211;
	shr.u64 	%rd19358, %rd19330, 56;
	xor.b64  	%rd19359, %rd19358, %rd19357;
	mul.lo.s64 	%rd19360, %rd19359, 1099511628211;
	ld.u64 	%rd19361, [%rd19329+8];
	and.b64  	%rd19362, %rd19361, 255;
	xor.b64  	%rd19363, %rd19362, %rd19360;
	mul.lo.s64 	%rd19364, %rd19363, 1099511628211;
	shr.u64 	%rd19365, %rd19361, 8;
	and.b64  	%rd19366, %rd19365, 255;
	xor.b64  	%rd19367, %rd19366, %rd19364;
	mul.lo.s64 	%rd19368, %rd19367, 1099511628211;
	shr.u64 	%rd19369, %rd19361, 16;
	and.b64  	%rd19370, %rd19369, 255;
	xor.b64  	%rd19371, %rd19370, %rd19368;
	mul.lo.s64 	%rd19372, %rd19371, 1099511628211;
	shr.u64 	%rd19373, %rd19361, 24;
	and.b64  	%rd19374, %rd19373, 255;
	xor.b64  	%rd19375, %rd19374, %rd19372;
	mul.lo.s64 	%rd19376, %rd19375, 1099511628211;
	shr.u64 	%rd19377, %rd19361, 32;
	and.b64  	%rd19378, %rd19377, 255;
	xor.b64  	%rd19379, %rd19378, %rd19376;
	mul.lo.s64 	%rd19380, %rd19379, 1099511628211;
	shr.u64 	%rd19381, %rd19361, 40;
	and.b64  	%rd19382, %rd19381, 255;
	xor.b64  	%rd19383, %rd19382, %rd19380;
	mul.lo.s64 	%rd19384, %rd19383, 1099511628211;
	shr.u64 	%rd19385, %rd19361, 48;
	and.b64  	%rd19386, %rd19385, 255;
	xor.b64  	%rd19387, %rd19386, %rd19384;
	mul.lo.s64 	%rd19388, %rd19387, 1099511628211;
	shr.u64 	%rd19389, %rd19361, 56;
	xor.b64  	%rd19390, %rd19389, %rd19388;
	mul.lo.s64 	%rd39215, %rd19390, 1099511628211;
	add.s64 	%rd39213, %rd39213, 2;
	setp.ne.s64 	%p958, %rd39213, %rd3699;
	mov.u64 	%rd39216, %rd3699;
	@%p958 bra 	$L__BB34_2332;
$L__BB34_2333:
	setp.eq.s64 	%p959, %rd3698, 0;
	@%p959 bra 	$L__BB34_2335;
	shl.b64 	%rd19391, %rd39216, 3;
	add.s64 	%rd19392, %rd39184, %rd19391;
	ld.u64 	%rd19393, [%rd19392];
	and.b64  	%rd19394, %rd19393, 255;
	xor.b64  	%rd19395, %rd19394, %rd39215;
	mul.lo.s64 	%rd19396, %rd19395, 1099511628211;
	shr.u64 	%rd19397, %rd19393, 8;
	and.b64  	%rd19398, %rd19397, 255;
	xor.b64  	%rd19399, %rd19398, %rd19396;
	mul.lo.s64 	%rd19400, %rd19399, 1099511628211;
	shr.u64 	%rd19401, %rd19393, 16;
	and.b64  	%rd19402, %rd19401, 255;
	xor.b64  	%rd19403, %rd19402, %rd19400;
	mul.lo.s64 	%rd19404, %rd19403, 1099511628211;
	shr.u64 	%rd19405, %rd19393, 24;
	and.b64  	%rd19406, %rd19405, 255;
	xor.b64  	%rd19407, %rd19406, %rd19404;
	mul.lo.s64 	%rd19408, %rd19407, 1099511628211;
	shr.u64 	%rd19409, %rd19393, 32;
	and.b64  	%rd19410, %rd19409, 255;
	xor.b64  	%rd19411, %rd19410, %rd19408;
	mul.lo.s64 	%rd19412, %rd19411, 1099511628211;
	shr.u64 	%rd19413, %rd19393, 40;
	and.b64  	%rd19414, %rd19413, 255;
	xor.b64  	%rd19415, %rd19414, %rd19412;
	mul.lo.s64 	%rd19416, %rd19415, 1099511628211;
	shr.u64 	%rd19417, %rd19393, 48;
	and.b64  	%rd19418, %rd19417, 255;
	xor.b64  	%rd19419, %rd19418, %rd19416;
	mul.lo.s64 	%rd19420, %rd19419, 1099511628211;
	shr.u64 	%rd19421, %rd19393, 56;
	xor.b64  	%rd19422, %rd19421, %rd19420;
	mul.lo.s64 	%rd39215, %rd19422, 1099511628211;
$L__BB34_2335:
	setp.eq.s64 	%p960, %rd4130, 0;
	mov.b64 	%rd39221, -3750763034362895579;
	@%p960 bra 	$L__BB34_2341;
	setp.eq.s64 	%p961, %rd1952, 0;
	mov.b64 	%rd39221, -3750763034362895579;
	mov.b64 	%rd39222, 0;
	@%p961 bra 	$L__BB34_2339;
	mov.b64 	%rd39221, -3750763034362895579;
	mov.b64 	%rd39219, 0;
$L__BB34_2338:
	shl.b64 	%rd19429, %rd39219, 3;
	add.s64 	%rd19430, %rd39212, %rd19429;
	ld.u64 	%rd19431, [%rd19430];
	and.b64  	%rd19432, %rd19431, 255;
	xor.b64  	%rd19433, %rd19432, %rd39221;
	mul.lo.s64 	%rd19434, %rd19433, 1099511628211;
	shr.u64 	%rd19435, %rd19431, 8;
	and.b64  	%rd19436, %rd19435, 255;
	xor.b64  	%rd19437, %rd19436, %rd19434;
	mul.lo.s64 	%rd19438, %rd19437, 1099511628211;
	shr.u64 	%rd19439, %rd19431, 16;
	and.b64  	%rd19440, %rd19439, 255;
	xor.b64  	%rd19441, %rd19440, %rd19438;
	mul.lo.s64 	%rd19442, %rd19441, 1099511628211;
	shr.u64 	%rd19443, %rd19431, 24;
	and.b64  	%rd19444, %rd19443, 255;
	xor.b64  	%rd19445, %rd19444, %rd19442;
	mul.lo.s64 	%rd19446, %rd19445, 1099511628211;
	shr.u64 	%rd19447, %rd19431, 32;
	and.b64  	%rd19448, %rd19447, 255;
	xor.b64  	%rd19449, %rd19448, %rd19446;
	mul.lo.s64 	%rd19450, %rd19449, 1099511628211;
	shr.u64 	%rd19451, %rd19431, 40;
	and.b64  	%rd19452, %rd19451, 255;
	xor.b64  	%rd19453, %rd19452, %rd19450;
	mul.lo.s64 	%rd19454, %rd19453, 1099511628211;
	shr.u64 	%rd19455, %rd19431, 48;
	and.b64  	%rd19456, %rd19455, 255;
	xor.b64  	%rd19457, %rd19456, %rd19454;
	mul.lo.s64 	%rd19458, %rd19457, 1099511628211;
	shr.u64 	%rd19459, %rd19431, 56;
	xor.b64  	%rd19460, %rd19459, %rd19458;
	mul.lo.s64 	%rd19461, %rd19460, 1099511628211;
	ld.u64 	%rd19462, [%rd19430+8];
	and.b64  	%rd19463, %rd19462, 255;
	xor.b64  	%rd19464, %rd19463, %rd19461;
	mul.lo.s64 	%rd19465, %rd19464, 1099511628211;
	shr.u64 	%rd19466, %rd19462, 8;
	and.b64  	%rd19467, %rd19466, 255;
	xor.b64  	%rd19468, %rd19467, %rd19465;
	mul.lo.s64 	%rd19469, %rd19468, 1099511628211;
	shr.u64 	%rd19470, %rd19462, 16;
	and.b64  	%rd19471, %rd19470, 255;
	xor.b64  	%rd19472, %rd19471, %rd19469;
	mul.lo.s64 	%rd19473, %rd19472, 1099511628211;
	shr.u64 	%rd19474, %rd19462, 24;
	and.b64  	%rd19475, %rd19474, 255;
	xor.b64  	%rd19476, %rd19475, %rd19473;
	mul.lo.s64 	%rd19477, %rd19476, 1099511628211;
	shr.u64 	%rd19478, %rd19462, 32;
	and.b64  	%rd19479, %rd19478, 255;
	xor.b64  	%rd19480, %rd19479, %rd19477;
	mul.lo.s64 	%rd19481, %rd19480, 1099511628211;
	shr.u64 	%rd19482, %rd19462, 40;
	and.b64  	%rd19483, %rd19482, 255;
	xor.b64  	%rd19484, %rd19483, %rd19481;
	mul.lo.s64 	%rd19485, %rd19484, 1099511628211;
	shr.u64 	%rd19486, %rd19462, 48;
	and.b64  	%rd19487, %rd19486, 255;
	xor.b64  	%rd19488, %rd19487, %rd19485;
	mul.lo.s64 	%rd19489, %rd19488, 1099511628211;
	shr.u64 	%rd19490, %rd19462, 56;
	xor.b64  	%rd19491, %rd19490, %rd19489;
	mul.lo.s64 	%rd39221, %rd19491, 1099511628211;
	add.s64 	%rd39219, %rd39219, 2;
	setp.ne.s64 	%p962, %rd39219, %rd3699;
	mov.u64 	%rd39222, %rd3699;
	@%p962 bra 	$L__BB34_2338;
$L__BB34_2339:
	setp.eq.s64 	%p963, %rd3698, 0;
	@%p963 bra 	$L__BB34_2341;
	shl.b64 	%rd19492, %rd39222, 3;
	add.s64 	%rd19493, %rd39212, %rd19492;
	ld.u64 	%rd19494, [%rd19493];
	and.b64  	%rd19495, %rd19494, 255;
	xor.b64  	%rd19496, %rd19495, %rd39221;
	mul.lo.s64 	%rd19497, %rd19496, 1099511628211;
	shr.u64 	%rd19498, %rd19494, 8;
	and.b64  	%rd19499, %rd19498, 255;
	xor.b64  	%rd19500, %rd19499, %rd19497;
	mul.lo.s64 	%rd19501, %rd19500, 1099511628211;
	shr.u64 	%rd19502, %rd19494, 16;
	and.b64  	%rd19503, %rd19502, 255;
	xor.b64  	%rd19504, %rd19503, %rd19501;
	mul.lo.s64 	%rd19505, %rd19504, 1099511628211;
	shr.u64 	%rd19506, %rd19494, 24;
	and.b64  	%rd19507, %rd19506, 255;
	xor.b64  	%rd19508, %rd19507, %rd19505;
	mul.lo.s64 	%rd19509, %rd19508, 1099511628211;
	shr.u64 	%rd19510, %rd19494, 32;
	and.b64  	%rd19511, %rd19510, 255;
	xor.b64  	%rd19512, %rd19511, %rd19509;
	mul.lo.s64 	%rd19513, %rd19512, 1099511628211;
	shr.u64 	%rd19514, %rd19494, 40;
	and.b64  	%rd19515, %rd19514, 255;
	xor.b64  	%rd19516, %rd19515, %rd19513;
	mul.lo.s64 	%rd19517, %rd19516, 1099511628211;
	shr.u64 	%rd19518, %rd19494, 48;
	and.b64  	%rd19519, %rd19518, 255;
	xor.b64  	%rd19520, %rd19519, %rd19517;
	mul.lo.s64 	%rd19521, %rd19520, 1099511628211;
	shr.u64 	%rd19522, %rd19494, 56;
	xor.b64  	%rd19523, %rd19522, %rd19521;
	mul.lo.s64 	%rd39221, %rd19523, 1099511628211;
$L__BB34_2341:
	setp.eq.s64 	%p964, %rd39215, %rd39221;
	@%p964 bra 	$L__BB34_2355;
	setp.eq.s64 	%p965, %rd4130, 0;
	mov.b64 	%rd39227, -3750763034362895579;
	@%p965 bra 	$L__BB34_2348;
	setp.eq.s64 	%p966, %rd1952, 0;
	mov.b64 	%rd39227, -3750763034362895579;
	mov.b64 	%rd39228, 0;
	@%p966 bra 	$L__BB34_2346;
	mov.b64 	%rd39227, -3750763034362895579;
	mov.b64 	%rd39225, 0;
$L__BB34_2345:
	shl.b64 	%rd19530, %rd39225, 3;
	add.s64 	%rd19531, %rd39184, %rd19530;
	ld.u64 	%rd19532, [%rd19531];
	and.b64  	%rd19533, %rd19532, 255;
	xor.b64  	%rd19534, %rd19533, %rd39227;
	mul.lo.s64 	%rd19535, %rd19534, 1099511628211;
	shr.u64 	%rd19536, %rd19532, 8;
	and.b64  	%rd19537, %rd19536, 255;
	xor.b64  	%rd19538, %rd19537, %rd19535;
	mul.lo.s64 	%rd19539, %rd19538, 1099511628211;
	shr.u64 	%rd19540, %rd19532, 16;
	and.b64  	%rd19541, %rd19540, 255;
	xor.b64  	%rd19542, %rd19541, %rd19539;
	mul.lo.s64 	%rd19543, %rd19542, 1099511628211;
	shr.u64 	%rd19544, %rd19532, 24;
	and.b64  	%rd19545, %rd19544, 255;
	xor.b64  	%rd19546, %rd19545, %rd19543;
	mul.lo.s64 	%rd19547, %rd19546, 1099511628211;
	shr.u64 	%rd19548, %rd19532, 32;
	and.b64  	%rd19549, %rd19548, 255;
	xor.b64  	%rd19550, %rd19549, %rd19547;
	mul.lo.s64 	%rd19551, %rd19550, 1099511628211;
	shr.u64 	%rd19552, %rd19532, 40;
	and.b64  	%rd19553, %rd19552, 255;
	xor.b64  	%rd19554, %rd19553, %rd19551;
	mul.lo.s64 	%rd19555, %rd19554, 1099511628211;
	shr.u64 	%rd19556, %rd19532, 48;
	and.b64  	%rd19557, %rd19556, 255;
	xor.b64  	%rd19558, %rd19557, %rd19555;
	mul.lo.s64 	%rd19559, %rd19558, 1099511628211;
	shr.u64 	%rd19560, %rd19532, 56;
	xor.b64  	%rd19561, %rd19560, %rd19559;
	mul.lo.s64 	%rd19562, %rd19561, 1099511628211;
	ld.u64 	%rd19563, [%rd19531+8];
	and.b64  	%rd19564, %rd19563, 255;
	xor.b64  	%rd19565, %rd19564, %rd19562;
	mul.lo.s64 	%rd19566, %rd19565, 1099511628211;
	shr.u64 	%rd19567, %rd19563, 8;
	and.b64  	%rd19568, %rd19567, 255;
	xor.b64  	%rd19569, %rd19568, %rd19566;
	mul.lo.s64 	%rd19570, %rd19569, 1099511628211;
	shr.u64 	%rd19571, %rd19563, 16;
	and.b64  	%rd19572, %rd19571, 255;
	xor.b64  	%rd19573, %rd19572, %rd19570;
	mul.lo.s64 	%rd19574, %rd19573, 1099511628211;
	shr.u64 	%rd19575, %rd19563, 24;
	and.b64  	%rd19576, %rd19575, 255;
	xor.b64  	%rd19577, %rd19576, %rd19574;
	mul.lo.s64 	%rd19578, %rd19577, 1099511628211;
	shr.u64 	%rd19579, %rd19563, 32;
	and.b64  	%rd19580, %rd19579, 255;
	xor.b64  	%rd19581, %rd19580, %rd19578;
	mul.lo.s64 	%rd19582, %rd19581, 1099511628211;
	shr.u64 	%rd19583, %rd19563, 40;
	and.b64  	%rd19584, %rd19583, 255;
	xor.b64  	%rd19585, %rd19584, %rd19582;
	mul.lo.s64 	%rd19586, %rd19585, 1099511628211;
	shr.u64 	%rd19587, %rd19563, 48;
	and.b64  	%rd19588, %rd19587, 255;
	xor.b64  	%rd19589, %rd19588, %rd19586;
	mul.lo.s64 	%rd19590, %rd19589, 1099511628211;
	shr.u64 	%rd19591, %rd19563, 56;
	xor.b64  	%rd19592, %rd19591, %rd19590;
	mul.lo.s64 	%rd39227, %rd19592, 1099511628211;
	add.s64 	%rd39225, %rd39225, 2;
	setp.ne.s64 	%p967, %rd39225, %rd3699;
	mov.u64 	%rd39228, %rd3699;
	@%p967 bra 	$L__BB34_2345;
$L__BB34_2346:
	setp.eq.s64 	%p968, %rd3698, 0;
	@%p968 bra 	$L__BB34_2348;
	shl.b64 	%rd19593, %rd39228, 3;
	add.s64 	%rd19594, %rd39184, %rd19593;
	ld.u64 	%rd19595, [%rd19594];
	and.b64  	%rd19596, %rd19595, 255;
	xor.b64  	%rd19597, %rd19596, %rd39227;
	mul.lo.s64 	%rd19598, %rd19597, 1099511628211;
	shr.u64 	%rd19599, %rd19595, 8;
	and.b64  	%rd19600, %rd19599, 255;
	xor.b64  	%rd19601, %rd19600, %rd19598;
	mul.lo.s64 	%rd19602, %rd19601, 1099511628211;
	shr.u64 	%rd19603, %rd19595, 16;
	and.b64  	%rd19604, %rd19603, 255;
	xor.b64  	%rd19605, %rd19604, %rd19602;
	mul.lo.s64 	%rd19606, %rd19605, 1099511628211;
	shr.u64 	%rd19607, %rd19595, 24;
	and.b64  	%rd19608, %rd19607, 255;
	xor.b64  	%rd19609, %rd19608, %rd19606;
	mul.lo.s64 	%rd19610, %rd19609, 1099511628211;
	shr.u64 	%rd19611, %rd19595, 32;
	and.b64  	%rd19612, %rd19611, 255;
	xor.b64  	%rd19613, %rd19612, %rd19610;
	mul.lo.s64 	%rd19614, %rd19613, 1099511628211;
	shr.u64 	%rd19615, %rd19595, 40;
	and.b64  	%rd19616, %rd19615, 255;
	xor.b64  	%rd19617, %rd19616, %rd19614;
	mul.lo.s64 	%rd19618, %rd19617, 1099511628211;
	shr.u64 	%rd19619, %rd19595, 48;
	and.b64  	%rd19620, %rd19619, 255;
	xor.b64  	%rd19621, %rd19620, %rd19618;
	mul.lo.s64 	%rd19622, %rd19621, 1099511628211;
	shr.u64 	%rd19623, %rd19595, 56;
	xor.b64  	%rd19624, %rd19623, %rd19622;
	mul.lo.s64 	%rd39227, %rd19624, 1099511628211;
$L__BB34_2348:
	setp.eq.s64 	%p969, %rd4130, 0;
	mov.b64 	%rd39233, -3750763034362895579;
	@%p969 bra 	$L__BB34_2354;
	setp.eq.s64 	%p970, %rd1952, 0;
	mov.b64 	%rd39233, -3750763034362895579;
	mov.b64 	%rd39234, 0;
	@%p970 bra 	$L__BB34_2352;
	mov.b64 	%rd39233, -3750763034362895579;
	mov.b64 	%rd39231, 0;
$L__BB34_2351:
	shl.b64 	%rd19631, %rd39231, 3;
	add.s64 	%rd19632, %rd39212, %rd19631;
	ld.u64 	%rd19633, [%rd19632];
	and.b64  	%rd19634, %rd19633, 255;
	xor.b64  	%rd19635, %rd19634, %rd39233;
	mul.lo.s64 	%rd19636, %rd19635, 1099511628211;
	shr.u64 	%rd19637, %rd19633, 8;
	and.b64  	%rd19638, %rd19637, 255;
	xor.b64  	%rd19639, %rd19638, %rd19636;
	mul.lo.s64 	%rd19640, %rd19639, 1099511628211;
	shr.u64 	%rd19641, %rd19633, 16;
	and.b64  	%rd19642, %rd19641, 255;
	xor.b64  	%rd19643, %rd19642, %rd19640;
	mul.lo.s64 	%rd19644, %rd19643, 1099511628211;
	shr.u64 	%rd19645, %rd19633, 24;
	and.b64  	%rd19646, %rd19645, 255;
	xor.b64  	%rd19647, %rd19646, %rd19644;
	mul.lo.s64 	%rd19648, %rd19647, 1099511628211;
	shr.u64 	%rd19649, %rd19633, 32;
	and.b64  	%rd19650, %rd19649, 255;
	xor.b64  	%rd19651, %rd19650, %rd19648;
	mul.lo.s64 	%rd19652, %rd19651, 1099511628211;
	shr.u64 	%rd19653, %rd19633, 40;
	and.b64  	%rd19654, %rd19653, 255;
	xor.b64  	%rd19655, %rd19654, %rd19652;
	mul.lo.s64 	%rd19656, %rd19655, 1099511628211;
	shr.u64 	%rd19657, %rd19633, 48;
	and.b64  	%rd19658, %rd19657, 255;
	xor.b64  	%rd19659, %rd19658, %rd19656;
	mul.lo.s64 	%rd19660, %rd19659, 1099511628211;
	shr.u64 	%rd19661, %rd19633, 56;
	xor.b64  	%rd19662, %rd19661, %rd19660;
	mul.lo.s64 	%rd19663, %rd19662, 1099511628211;
	ld.u64 	%rd19664, [%rd19632+8];
	and.b64  	%rd19665, %rd19664, 255;
	xor.b64  	%rd19666, %rd19665, %rd19663;
	mul.lo.s64 	%rd19667, %rd19666, 1099511628211;
	shr.u64 	%rd19668, %rd19664, 8;
	and.b64  	%rd19669, %rd19668, 255;
	xor.b64  	%rd19670, %rd19669, %rd19667;
	mul.lo.s64 	%rd19671, %rd19670, 1099511628211;
	shr.u64 	%rd19672, %rd19664, 16;
	and.b64  	%rd19673, %rd19672, 255;
	xor.b64  	%rd19674, %rd19673, %rd19671;
	mul.lo.s64 	%rd19675, %rd19674, 1099511628211;
	shr.u64 	%rd19676, %rd19664, 24;
	and.b64  	%rd19677, %rd19676, 255;
	xor.b64  	%rd19678, %rd19677, %rd19675;
	mul.lo.s64 	%rd19679, %rd19678, 1099511628211;
	shr.u64 	%rd19680, %rd19664, 32;
	and.b64  	%rd19681, %rd19680, 255;
	xor.b64  	%rd19682, %rd19681, %rd19679;
	mul.lo.s64 	%rd19683, %rd19682, 1099511628211;
	shr.u64 	%rd19684, %rd19664, 40;
	and.b64  	%rd19685, %rd19684, 255;
	xor.b64  	%rd19686, %rd19685, %rd19683;
	mul.lo.s64 	%rd19687, %rd19686, 1099511628211;
	shr.u64 	%rd19688, %rd19664, 48;
	and.b64  	%rd19689, %rd19688, 255;
	xor.b64  	%rd19690, %rd19689, %rd19687;
	mul.lo.s64 	%rd19691, %rd19690, 1099511628211;
	shr.u64 	%rd19692, %rd19664, 56;
	xor.b64  	%rd19693, %rd19692, %rd19691;
	mul.lo.s64 	%rd39233, %rd19693, 1099511628211;
	add.s64 	%rd39231, %rd39231, 2;
	setp.ne.s64 	%p971, %rd39231, %rd3699;
	mov.u64 	%rd39234, %rd3699;
	@%p971 bra 	$L__BB34_2351;
$L__BB34_2352:
	setp.eq.s64 	%p972, %rd3698, 0;
	@%p972 bra 	$L__BB34_2354;
	shl.b64 	%rd19694, %rd39234, 3;
	add.s64 	%rd19695, %rd39212, %rd19694;
	ld.u64 	%rd19696, [%rd19695];
	and.b64  	%rd19697, %rd19696, 255;
	xor.b64  	%rd19698, %rd19697, %rd39233;
	mul.lo.s64 	%rd19699, %rd19698, 1099511628211;
	shr.u64 	%rd19700, %rd19696, 8;
	and.b64  	%rd19701, %rd19700, 255;
	xor.b64  	%rd19702, %rd19701, %rd19699;
	mul.lo.s64 	%rd19703, %rd19702, 1099511628211;
	shr.u64 	%rd19704, %rd19696, 16;
	and.b64  	%rd19705, %rd19704, 255;
	xor.b64  	%rd19706, %rd19705, %rd19703;
	mul.lo.s64 	%rd19707, %rd19706, 1099511628211;
	shr.u64 	%rd19708, %rd19696, 24;
	and.b64  	%rd19709, %rd19708, 255;
	xor.b64  	%rd19710, %rd19709, %rd19707;
	mul.lo.s64 	%rd19711, %rd19710, 1099511628211;
	shr.u64 	%rd19712, %rd19696, 32;
	and.b64  	%rd19713, %rd19712, 255;
	xor.b64  	%rd19714, %rd19713, %rd19711;
	mul.lo.s64 	%rd19715, %rd19714, 1099511628211;
	shr.u64 	%rd19716, %rd19696, 40;
	and.b64  	%rd19717, %rd19716, 255;
	xor.b64  	%rd19718, %rd19717, %rd19715;
	mul.lo.s64 	%rd19719, %rd19718, 1099511628211;
	shr.u64 	%rd19720, %rd19696, 48;
	and.b64  	%rd19721, %rd19720, 255;
	xor.b64  	%rd19722, %rd19721, %rd19719;
	mul.lo.s64 	%rd19723, %rd19722, 1099511628211;
	shr.u64 	%rd19724, %rd19696, 56;
	xor.b64  	%rd19725, %rd19724, %rd19723;
	mul.lo.s64 	%rd39233, %rd19725, 1099511628211;
$L__BB34_2354:
	setp.lt.u64 	%p2076, %rd39227, %rd39233;
	bra.uni 	$L__BB34_2359;
$L__BB34_2355:
	setp.eq.s32 	%p974, %r120, 0;
	mov.pred 	%p2076, %p952;
	@%p974 bra 	$L__BB34_2359;
	mov.b64 	%rd39237, 0;
$L__BB34_2357:
	shl.b64 	%rd19727, %rd39237, 3;
	add.s64 	%rd19728, %rd39184, %rd19727;
	ld.u64 	%rd3879, [%rd19728];
	add.s64 	%rd19729, %rd39212, %rd19727;
	ld.u64 	%rd3880, [%rd19729];
	setp.lt.u64 	%p976, %rd3879, %rd3880;
	mov.pred 	%p2076, %p954;
	@%p976 bra 	$L__BB34_2359;
	setp.le.u64 	%p978, %rd3879, %rd3880;
	add.s64 	%rd39237, %rd39237, 1;
	setp.lt.u64 	%p979, %rd39237, %rd1951;
	and.pred  	%p980, %p978, %p979;
	mov.pred 	%p2076, %p952;
	@%p980 bra 	$L__BB34_2357;
$L__BB34_2359:
	selp.b64 	%rd39123, %rd39184, %rd39212, %p2076;
	selp.u32 	%r270, 1, 0, %p2076;
	add.s32 	%r97, %r95, %r270;
	not.pred 	%p981, %p2076;
	selp.u32 	%r271, 1, 0, %p981;
	add.s32 	%r98, %r96, %r271;
	@%p2076 bra 	$L__BB34_2361;
	shl.b32 	%r272, %r98, 3;
	add.s32 	%r274, %r258, %r272;
	ld.shared.u64 	%rd39212, [%r274];
	bra.uni 	$L__BB34_2362;
$L__BB34_2361:
	shl.b32 	%r275, %r97, 3;
	add.s32 	%r277, %r258, %r275;
	ld.shared.u64 	%rd39184, [%r277];
$L__BB34_2362:
	setp.ge.s32 	%p983, %r97, %r79;
	mov.pred 	%p982, 0;
	mov.pred 	%p2077, %p982;
	@%p983 bra 	$L__BB34_2394;
	setp.ge.s32 	%p985, %r98, %r78;
	mov.pred 	%p984, -1;
	mov.pred 	%p2077, %p984;
	@%p985 bra 	$L__BB34_2394;
	setp.eq.s64 	%p986, %rd4130, 0;
	mov.b64 	%rd39242, -3750763034362895579;
	@%p986 bra 	$L__BB34_2370;
	setp.eq.s64 	%p987, %rd1952, 0;
	mov.b64 	%rd39242, -3750763034362895579;
	mov.b64 	%rd39243, 0;
	@%p987 bra 	$L__BB34_2368;
	mov.b64 	%rd39242, -3750763034362895579;
	mov.b64 	%rd39240, 0;
$L__BB34_2367:
	shl.b64 	%rd19737, %rd39240, 3;
	add.s64 	%rd19738, %rd39184, %rd19737;
	ld.u64 	%rd19739, [%rd19738];
	and.b64  	%rd19740, %rd19739, 255;
	xor.b64  	%rd19741, %rd19740, %rd39242;
	mul.lo.s64 	%rd19742, %rd19741, 1099511628211;
	shr.u64 	%rd19743, %rd19739, 8;
	and.b64  	%rd19744, %rd19743, 255;
	xor.b64  	%rd19745, %rd19744, %rd19742;
	mul.lo.s64 	%rd19746, %rd19745, 1099511628211;
	shr.u64 	%rd19747, %rd19739, 16;
	and.b64  	%rd19748, %rd19747, 255;
	xor.b64  	%rd19749, %rd19748, %rd19746;
	mul.lo.s64 	%rd19750, %rd19749, 1099511628211;
	shr.u64 	%rd19751, %rd19739, 24;
	and.b64  	%rd19752, %rd19751, 255;
	xor.b64  	%rd19753, %rd19752, %rd19750;
	mul.lo.s64 	%rd19754, %rd19753, 1099511628211;
	shr.u64 	%rd19755, %rd19739, 32;
	and.b64  	%rd19756, %rd19755, 255;
	xor.b64  	%rd19757, %rd19756, %rd19754;
	mul.lo.s64 	%rd19758, %rd19757, 1099511628211;
	shr.u64 	%rd19759, %rd19739, 40;
	and.b64  	%rd19760, %rd19759, 255;
	xor.b64  	%rd19761, %rd19760, %rd19758;
	mul.lo.s64 	%rd19762, %rd19761, 1099511628211;
	shr.u64 	%rd19763, %rd19739, 48;
	and.b64  	%rd19764, %rd19763, 255;
	xor.b64  	%rd19765, %rd19764, %rd19762;
	mul.lo.s64 	%rd19766, %rd19765, 1099511628211;
	shr.u64 	%rd19767, %rd19739, 56;
	xor.b64  	%rd19768, %rd19767, %rd19766;
	mul.lo.s64 	%rd19769, %rd19768, 1099511628211;
	ld.u64 	%rd19770, [%rd19738+8];
	and.b64  	%rd19771, %rd19770, 255;
	xor.b64  	%rd19772, %rd19771, %rd19769;
	mul.lo.s64 	%rd19773, %rd19772, 1099511628211;
	shr.u64 	%rd19774, %rd19770, 8;
	and.b64  	%rd19775, %rd19774, 255;
	xor.b64  	%rd19776, %rd19775, %rd19773;
	mul.lo.s64 	%rd19777, %rd19776, 1099511628211;
	shr.u64 	%rd19778, %rd19770, 16;
	and.b64  	%rd19779, %rd19778, 255;
	xor.b64  	%rd19780, %rd19779, %rd19777;
	mul.lo.s64 	%rd19781, %rd19780, 1099511628211;
	shr.u64 	%rd19782, %rd19770, 24;
	and.b64  	%rd19783, %rd19782, 255;
	xor.b64  	%rd19784, %rd19783, %rd19781;
	mul.lo.s64 	%rd19785, %rd19784, 1099511628211;
	shr.u64 	%rd19786, %rd19770, 32;
	and.b64  	%rd19787, %rd19786, 255;
	xor.b64  	%rd19788, %rd19787, %rd19785;
	mul.lo.s64 	%rd19789, %rd19788, 1099511628211;
	shr.u64 	%rd19790, %rd19770, 40;
	and.b64  	%rd19791, %rd19790, 255;
	xor.b64  	%rd19792, %rd19791, %rd19789;
	mul.lo.s64 	%rd19793, %rd19792, 1099511628211;
	shr.u64 	%rd19794, %rd19770, 48;
	and.b64  	%rd19795, %rd19794, 255;
	xor.b64  	%rd19796, %rd19795, %rd19793;
	mul.lo.s64 	%rd19797, %rd19796, 1099511628211;
	shr.u64 	%rd19798, %rd19770, 56;
	xor.b64  	%rd19799, %rd19798, %rd19797;
	mul.lo.s64 	%rd39242, %rd19799, 1099511628211;
	add.s64 	%rd39240, %rd39240, 2;
	setp.ne.s64 	%p988, %rd39240, %rd3699;
	mov.u64 	%rd39243, %rd3699;
	@%p988 bra 	$L__BB34_2367;
$L__BB34_2368:
	setp.eq.s64 	%p989, %rd3698, 0;
	@%p989 bra 	$L__BB34_2370;
	shl.b64 	%rd19800, %rd39243, 3;
	add.s64 	%rd19801, %rd39184, %rd19800;
	ld.u64 	%rd19802, [%rd19801];
	and.b64  	%rd19803, %rd19802, 255;
	xor.b64  	%rd19804, %rd19803, %rd39242;
	mul.lo.s64 	%rd19805, %rd19804, 1099511628211;
	shr.u64 	%rd19806, %rd19802, 8;
	and.b64  	%rd19807, %rd19806, 255;
	xor.b64  	%rd19808, %rd19807, %rd19805;
	mul.lo.s64 	%rd19809, %rd19808, 1099511628211;
	shr.u64 	%rd19810, %rd19802, 16;
	and.b64  	%rd19811, %rd19810, 255;
	xor.b64  	%rd19812, %rd19811, %rd19809;
	mul.lo.s64 	%rd19813, %rd19812, 1099511628211;
	shr.u64 	%rd19814, %rd19802, 24;
	and.b64  	%rd19815, %rd19814, 255;
	xor.b64  	%rd19816, %rd19815, %rd19813;
	mul.lo.s64 	%rd19817, %rd19816, 1099511628211;
	shr.u64 	%rd19818, %rd19802, 32;
	and.b64  	%rd19819, %rd19818, 255;
	xor.b64  	%rd19820, %rd19819, %rd19817;
	mul.lo.s64 	%rd19821, %rd19820, 1099511628211;
	shr.u64 	%rd19822, %rd19802, 40;
	and.b64  	%rd19823, %rd19822, 255;
	xor.b64  	%rd19824, %rd19823, %rd19821;
	mul.lo.s64 	%rd19825, %rd19824, 1099511628211;
	shr.u64 	%rd19826, %rd19802, 48;
	and.b64  	%rd19827, %rd19826, 255;
	xor.b64  	%rd19828, %rd19827, %rd19825;
	mul.lo.s64 	%rd19829, %rd19828, 1099511628211;
	shr.u64 	%rd19830, %rd19802, 56;
	xor.b64  	%rd19831, %rd19830, %rd19829;
	mul.lo.s64 	%rd39242, %rd19831, 1099511628211;
$L__BB34_2370:
	setp.eq.s64 	%p990, %rd4130, 0;
	mov.b64 	%rd39248, -3750763034362895579;
	@%p990 bra 	$L__BB34_2376;
	setp.eq.s64 	%p991, %rd1952, 0;
	mov.b64 	%rd39248, -3750763034362895579;
	mov.b64 	%rd39249, 0;
	@%p991 bra 	$L__BB34_2374;
	mov.b64 	%rd39248, -3750763034362895579;
	mov.b64 	%rd39246, 0;
$L__BB34_2373:
	shl.b64 	%rd19838, %rd39246, 3;
	add.s64 	%rd19839, %rd39212, %rd19838;
	ld.u64 	%rd19840, [%rd19839];
	and.b64  	%rd19841, %rd19840, 255;
	xor.b64  	%rd19842, %rd19841, %rd39248;
	mul.lo.s64 	%rd19843, %rd19842, 1099511628211;
	shr.u64 	%rd19844, %rd19840, 8;
	and.b64  	%rd19845, %rd19844, 255;
	xor.b64  	%rd19846, %rd19845, %rd19843;
	mul.lo.s64 	%rd19847, %rd19846, 1099511628211;
	shr.u64 	%rd19848, %rd19840, 16;
	and.b64  	%rd19849, %rd19848, 255;
	xor.b64  	%rd19850, %rd19849, %rd19847;
	mul.lo.s64 	%rd19851, %rd19850, 1099511628211;
	shr.u64 	%rd19852, %rd19840, 24;
	and.b64  	%rd19853, %rd19852, 255;
	xor.b64  	%rd19854, %rd19853, %rd19851;
	mul.lo.s64 	%rd19855, %rd19854, 1099511628211;
	shr.u64 	%rd19856, %rd19840, 32;
	and.b64  	%rd19857, %rd19856, 255;
	xor.b64  	%rd19858, %rd19857, %rd19855;
	mul.lo.s64 	%rd19859, %rd19858, 1099511628211;
	shr.u64 	%rd19860, %rd19840, 40;
	and.b64  	%rd19861, %rd19860, 255;
	xor.b64  	%rd19862, %rd19861, %rd19859;
	mul.lo.s64 	%rd19863, %rd19862, 1099511628211;
	shr.u64 	%rd19864, %rd19840, 48;
	and.b64  	%rd19865, %rd19864, 255;
	xor.b64  	%rd19866, %rd19865, %rd19863;
	mul.lo.s64 	%rd19867, %rd19866, 1099511628211;
	shr.u64 	%rd19868, %rd19840, 56;
	xor.b64  	%rd19869, %rd19868, %rd19867;
	mul.lo.s64 	%rd19870, %rd19869, 1099511628211;
	ld.u64 	%rd19871, [%rd19839+8];
	and.b64  	%rd19872, %rd19871, 255;
	xor.b64  	%rd19873, %rd19872, %rd19870;
	mul.lo.s64 	%rd19874, %rd19873, 1099511628211;
	shr.u64 	%rd19875, %rd19871, 8;
	and.b64  	%rd19876, %rd19875, 255;
	xor.b64  	%rd19877, %rd19876, %rd19874;
	mul.lo.s64 	%rd19878, %rd19877, 1099511628211;
	shr.u64 	%rd19879, %rd19871, 16;
	and.b64  	%rd19880, %rd19879, 255;
	xor.b64  	%rd19881, %rd19880, %rd19878;
	mul.lo.s64 	%rd19882, %rd19881, 1099511628211;
	shr.u64 	%rd19883, %rd19871, 24;
	and.b64  	%rd19884, %rd19883, 255;
	xor.b64  	%rd19885, %rd19884, %rd19882;
	mul.lo.s64 	%rd19886, %rd19885, 1099511628211;
	shr.u64 	%rd19887, %rd19871, 32;
	and.b64  	%rd19888, %rd19887, 255;
	xor.b64  	%rd19889, %rd19888, %rd19886;
	mul.lo.s64 	%rd19890, %rd19889, 1099511628211;
	shr.u64 	%rd19891, %rd19871, 40;
	and.b64  	%rd19892, %rd19891, 255;
	xor.b64  	%rd19893, %rd19892, %rd19890;
	mul.lo.s64 	%rd19894, %rd19893, 1099511628211;
	shr.u64 	%rd19895, %rd19871, 48;
	and.b64  	%rd19896, %rd19895, 255;
	xor.b64  	%rd19897, %rd19896, %rd19894;
	mul.lo.s64 	%rd19898, %rd19897, 1099511628211;
	shr.u64 	%rd19899, %rd19871, 56;
	xor.b64  	%rd19900, %rd19899, %rd19898;
	mul.lo.s64 	%rd39248, %rd19900, 1099511628211;
	add.s64 	%rd39246, %rd39246, 2;
	setp.ne.s64 	%p992, %rd39246, %rd3699;
	mov.u64 	%rd39249, %rd3699;
	@%p992 bra 	$L__BB34_2373;
$L__BB34_2374:
	setp.eq.s64 	%p993, %rd3698, 0;
	@%p993 bra 	$L__BB34_2376;
	shl.b64 	%rd19901, %rd39249, 3;
	add.s64 	%rd19902, %rd39212, %rd19901;
	ld.u64 	%rd19903, [%rd19902];
	and.b64  	%rd19904, %rd19903, 255;
	xor.b64  	%rd19905, %rd19904, %rd39248;
	mul.lo.s64 	%rd19906, %rd19905, 1099511628211;
	shr.u64 	%rd19907, %rd19903, 8;
	and.b64  	%rd19908, %rd19907, 255;
	xor.b64  	%rd19909, %rd19908, %rd19906;
	mul.lo.s64 	%rd19910, %rd19909, 1099511628211;
	shr.u64 	%rd19911, %rd19903, 16;
	and.b64  	%rd19912, %rd19911, 255;
	xor.b64  	%rd19913, %rd19912, %rd19910;
	mul.lo.s64 	%rd19914, %rd19913, 1099511628211;
	shr.u64 	%rd19915, %rd19903, 24;
	and.b64  	%rd19916, %rd19915, 255;
	xor.b64  	%rd19917, %rd19916, %rd19914;
	mul.lo.s64 	%rd19918, %rd19917, 1099511628211;
	shr.u64 	%rd19919, %rd19903, 32;
	and.b64  	%rd19920, %rd19919, 255;
	xor.b64  	%rd19921, %rd19920, %rd19918;
	mul.lo.s64 	%rd19922, %rd19921, 1099511628211;
	shr.u64 	%rd19923, %rd19903, 40;
	and.b64  	%rd19924, %rd19923, 255;
	xor.b64  	%rd19925, %rd19924, %rd19922;
	mul.lo.s64 	%rd19926, %rd19925, 1099511628211;
	shr.u64 	%rd19927, %rd19903, 48;
	and.b64  	%rd19928, %rd19927, 255;
	xor.b64  	%rd19929, %rd19928, %rd19926;
	mul.lo.s64 	%rd19930, %rd19929, 1099511628211;
	shr.u64 	%rd19931, %rd19903, 56;
	xor.b64  	%rd19932, %rd19931, %rd19930;
	mul.lo.s64 	%rd39248, %rd19932, 1099511628211;
$L__BB34_2376:
	setp.eq.s64 	%p994, %rd39242, %rd39248;
	@%p994 bra 	$L__BB34_2390;
	setp.eq.s64 	%p995, %rd4130, 0;
	mov.b64 	%rd39254, -3750763034362895579;
	@%p995 bra 	$L__BB34_2383;
	setp.eq.s64 	%p996, %rd1952, 0;
	mov.b64 	%rd39254, -3750763034362895579;
	mov.b64 	%rd39255, 0;
	@%p996 bra 	$L__BB34_2381;
	mov.b64 	%rd39254, -3750763034362895579;
	mov.b64 	%rd39252, 0;
$L__BB34_2380:
	shl.b64 	%rd19939, %rd39252, 3;
	add.s64 	%rd19940, %rd39184, %rd19939;
	ld.u64 	%rd19941, [%rd19940];
	and.b64  	%rd19942, %rd19941, 255;
	xor.b64  	%rd19943, %rd19942, %rd39254;
	mul.lo.s64 	%rd19944, %rd19943, 1099511628211;
	shr.u64 	%rd19945, %rd19941, 8;
	and.b64  	%rd19946, %rd19945, 255;
	xor.b64  	%rd19947, %rd19946, %rd19944;
	mul.lo.s64 	%rd19948, %rd19947, 1099511628211;
	shr.u64 	%rd19949, %rd19941, 16;
	and.b64  	%rd19950, %rd19949, 255;
	xor.b64  	%rd19951, %rd19950, %rd19948;
	mul.lo.s64 	%rd19952, %rd19951, 1099511628211;
	shr.u64 	%rd19953, %rd19941, 24;
	and.b64  	%rd19954, %rd19953, 255;
	xor.b64  	%rd19955, %rd19954, %rd19952;
	mul.lo.s64 	%rd19956, %rd19955, 1099511628211;
	shr.u64 	%rd19957, %rd19941, 32;
	and.b64  	%rd19958, %rd19957, 255;
	xor.b64  	%rd19959, %rd19958, %rd19956;
	mul.lo.s64 	%rd19960, %rd19959, 1099511628211;
	shr.u64 	%rd19961, %rd19941, 40;
	and.b64  	%rd19962, %rd19961, 255;
	xor.b64  	%rd19963, %rd19962, %rd19960;
	mul.lo.s64 	%rd19964, %rd19963, 1099511628211;
	shr.u64 	%rd19965, %rd19941, 48;
	and.b64  	%rd19966, %rd19965, 255;
	xor.b64  	%rd19967, %rd19966, %rd19964;
	mul.lo.s64 	%rd19968, %rd19967, 1099511628211;
	shr.u64 	%rd19969, %rd19941, 56;
	xor.b64  	%rd19970, %rd19969, %rd19968;
	mul.lo.s64 	%rd19971, %rd19970, 1099511628211;
	ld.u64 	%rd19972, [%rd19940+8];
	and.b64  	%rd19973, %rd19972, 255;
	xor.b64  	%rd19974, %rd19973, %rd19971;
	mul.lo.s64 	%rd19975, %rd19974, 1099511628211;
	shr.u64 	%rd19976, %rd19972, 8;
	and.b64  	%rd19977, %rd19976, 255;
	xor.b64  	%rd19978, %rd19977, %rd19975;
	mul.lo.s64 	%rd19979, %rd19978, 1099511628211;
	shr.u64 	%rd19980, %rd19972, 16;
	and.b64  	%rd19981, %rd19980, 255;
	xor.b64  	%rd19982, %rd19981, %rd19979;
	mul.lo.s64 	%rd19983, %rd19982, 1099511628211;
	shr.u64 	%rd19984, %rd19972, 24;
	and.b64  	%rd19985, %rd19984, 255;
	xor.b64  	%rd19986, %rd19985, %rd19983;
	mul.lo.s64 	%rd19987, %rd19986, 1099511628211;
	shr.u64 	%rd19988, %rd19972, 32;
	and.b64  	%rd19989, %rd19988, 255;
	xor.b64  	%rd19990, %rd19989, %rd19987;
	mul.lo.s64 	%rd19991, %rd19990, 1099511628211;
	shr.u64 	%rd19992, %rd19972, 40;
	and.b64  	%rd19993, %rd19992, 255;
	xor.b64  	%rd19994, %rd19993, %rd19991;
	mul.lo.s64 	%rd19995, %rd19994, 1099511628211;
	shr.u64 	%rd19996, %rd19972, 48;
	and.b64  	%rd19997, %rd19996, 255;
	xor.b64  	%rd19998, %rd19997, %rd19995;
	mul.lo.s64 	%rd19999, %rd19998, 1099511628211;
	shr.u64 	%rd20000, %rd19972, 56;
	xor.b64  	%rd20001, %rd20000, %rd19999;
	mul.lo.s64 	%rd39254, %rd20001, 1099511628211;
	add.s64 	%rd39252, %rd39252, 2;
	setp.ne.s64 	%p997, %rd39252, %rd3699;
	mov.u64 	%rd39255, %rd3699;
	@%p997 bra 	$L__BB34_2380;
$L__BB34_2381:
	setp.eq.s64 	%p998, %rd3698, 0;
	@%p998 bra 	$L__BB34_2383;
	shl.b64 	%rd20002, %rd39255, 3;
	add.s64 	%rd20003, %rd39184, %rd20002;
	ld.u64 	%rd20004, [%rd20003];
	and.b64  	%rd20005, %rd20004, 255;
	xor.b64  	%rd20006, %rd20005, %rd39254;
	mul.lo.s64 	%rd20007, %rd20006, 1099511628211;
	shr.u64 	%rd20008, %rd20004, 8;
	and.b64  	%rd20009, %rd20008, 255;
	xor.b64  	%rd20010, %rd20009, %rd20007;
	mul.lo.s64 	%rd20011, %rd20010, 1099511628211;
	shr.u64 	%rd20012, %rd20004, 16;
	and.b64  	%rd20013, %rd20012, 255;
	xor.b64  	%rd20014, %rd20013, %rd20011;
	mul.lo.s64 	%rd20015, %rd20014, 1099511628211;
	shr.u64 	%rd20016, %rd20004, 24;
	and.b64  	%rd20017, %rd20016, 255;
	xor.b64  	%rd20018, %rd20017, %rd20015;
	mul.lo.s64 	%rd20019, %rd20018, 1099511628211;
	shr.u64 	%rd20020, %rd20004, 32;
	and.b64  	%rd20021, %rd20020, 255;
	xor.b64  	%rd20022, %rd20021, %rd20019;
	mul.lo.s64 	%rd20023, %rd20022, 1099511628211;
	shr.u64 	%rd20024, %rd20004, 40;
	and.b64  	%rd20025, %rd20024, 255;
	xor.b64  	%rd20026, %rd20025, %rd20023;
	mul.lo.s64 	%rd20027, %rd20026, 1099511628211;
	shr.u64 	%rd20028, %rd20004, 48;
	and.b64  	%rd20029, %rd20028, 255;
	xor.b64  	%rd20030, %rd20029, %rd20027;
	mul.lo.s64 	%rd20031, %rd20030, 1099511628211;
	shr.u64 	%rd20032, %rd20004, 56;
	xor.b64  	%rd20033, %rd20032, %rd20031;
	mul.lo.s64 	%rd39254, %rd20033, 1099511628211;
$L__BB34_2383:
	setp.eq.s64 	%p999, %rd4130, 0;
	mov.b64 	%rd39260, -3750763034362895579;
	@%p999 bra 	$L__BB34_2389;
	setp.eq.s64 	%p1000, %rd1952, 0;
	mov.b64 	%rd39260, -3750763034362895579;
	mov.b64 	%rd39261, 0;
	@%p1000 bra 	$L__BB34_2387;
	mov.b64 	%rd39260, -3750763034362895579;
	mov.b64 	%rd39258, 0;
$L__BB34_2386:
	shl.b64 	%rd20040, %rd39258, 3;
	add.s64 	%rd20041, %rd39212, %rd20040;
	ld.u64 	%rd20042, [%rd20041];
	and.b64  	%rd20043, %rd20042, 255;
	xor.b64  	%rd20044, %rd20043, %rd39260;
	mul.lo.s64 	%rd20045, %rd20044, 1099511628211;
	shr.u64 	%rd20046, %rd20042, 8;
	and.b64  	%rd20047, %rd20046, 255;
	xor.b64  	%rd20048, %rd20047, %rd20045;
	mul.lo.s64 	%rd20049, %rd20048, 1099511628211;
	shr.u64 	%rd20050, %rd20042, 16;
	and.b64  	%rd20051, %rd20050, 255;
	xor.b64  	%rd20052, %rd20051, %rd20049;
	mul.lo.s64 	%rd20053, %rd20052, 1099511628211;
	shr.u64 	%rd20054, %rd20042, 24;
	and.b64  	%rd20055, %rd20054, 255;
	xor.b64  	%rd20056, %rd20055, %rd20053;
	mul.lo.s64 	%rd20057, %rd20056, 1099511628211;
	shr.u64 	%rd20058, %rd20042, 32;
	and.b64  	%rd20059, %rd20058, 255;
	xor.b64  	%rd20060, %rd20059, %rd20057;
	mul.lo.s64 	%rd20061, %rd20060, 1099511628211;
	shr.u64 	%rd20062, %rd20042, 40;
	and.b64  	%rd20063, %rd20062, 255;
	xor.b64  	%rd20064, %rd20063, %rd20061;
	mul.lo.s64 	%rd20065, %rd20064, 1099511628211;
	shr.u64 	%rd20066, %rd20042, 48;
	and.b64  	%rd20067, %rd20066, 255;
	xor.b64  	%rd20068, %rd20067, %rd20065;
	mul.lo.s64 	%rd20069, %rd20068, 1099511628211;
	shr.u64 	%rd20070, %rd20042, 56;
	xor.b64  	%rd20071, %rd20070, %rd20069;
	mul.lo.s64 	%rd20072, %rd20071, 1099511628211;
	ld.u64 	%rd20073, [%rd20041+8];
	and.b64  	%rd20074, %rd20073, 255;
	xor.b64  	%rd20075, %rd20074, %rd20072;
	mul.lo.s64 	%rd20076, %rd20075, 1099511628211;
	shr.u64 	%rd20077, %rd20073, 8;
	and.b64  	%rd20078, %rd20077, 255;
	xor.b64  	%rd20079, %rd20078, %rd20076;
	mul.lo.s64 	%rd20080, %rd20079, 1099511628211;
	shr.u64 	%rd20081, %rd20073, 16;
	and.b64  	%rd20082, %rd20081, 255;
	xor.b64  	%rd20083, %rd20082, %rd20080;
	mul.lo.s64 	%rd20084, %rd20083, 1099511628211;
	shr.u64 	%rd20085, %rd20073, 24;
	and.b64  	%rd20086, %rd20085, 255;
	xor.b64  	%rd20087, %rd20086, %rd20084;
	mul.lo.s64 	%rd20088, %rd20087, 1099511628211;
	shr.u64 	%rd20089, %rd20073, 32;
	and.b64  	%rd20090, %rd20089, 255;
	xor.b64  	%rd20091, %rd20090, %rd20088;
	mul.lo.s64 	%rd20092, %rd20091, 1099511628211;
	shr.u64 	%rd20093, %rd20073, 40;
	and.b64  	%rd20094, %rd20093, 255;
	xor.b64  	%rd20095, %rd20094, %rd20092;
	mul.lo.s64 	%rd20096, %rd20095, 1099511628211;
	shr.u64 	%rd20097, %rd20073, 48;
	and.b64  	%rd20098, %rd20097, 255;
	xor.b64  	%rd20099, %rd20098, %rd20096;
	mul.lo.s64 	%rd20100, %rd20099, 1099511628211;
	shr.u64 	%rd20101, %rd20073, 56;
	xor.b64  	%rd20102, %rd20101, %rd20100;
	mul.lo.s64 	%rd39260, %rd20102, 1099511628211;
	add.s64 	%rd39258, %rd39258, 2;
	setp.ne.s64 	%p1001, %rd39258, %rd3699;
	mov.u64 	%rd39261, %rd3699;
	@%p1001 bra 	$L__BB34_2386;
$L__BB34_2387:
	setp.eq.s64 	%p1002, %rd3698, 0;
	@%p1002 bra 	$L__BB34_2389;
	shl.b64 	%rd20103, %rd39261, 3;
	add.s64 	%rd20104, %rd39212, %rd20103;
	ld.u64 	%rd20105, [%rd20104];
	and.b64  	%rd20106, %rd20105, 255;
	xor.b64  	%rd20107, %rd20106, %rd39260;
	mul.lo.s64 	%rd20108, %rd20107, 1099511628211;
	shr.u64 	%rd20109, %rd20105, 8;
	and.b64  	%rd20110, %rd20109, 255;
	xor.b64  	%rd20111, %rd20110, %rd20108;
	mul.lo.s64 	%rd20112, %rd20111, 1099511628211;
	shr.u64 	%rd20113, %rd20105, 16;
	and.b64  	%rd20114, %rd20113, 255;
	xor.b64  	%rd20115, %rd20114, %rd20112;
	mul.lo.s64 	%rd20116, %rd20115, 1099511628211;
	shr.u64 	%rd20117, %rd20105, 24;
	and.b64  	%rd20118, %rd20117, 255;
	xor.b64  	%rd20119, %rd20118, %rd20116;
	mul.lo.s64 	%rd20120, %rd20119, 1099511628211;
	shr.u64 	%rd20121, %rd20105, 32;
	and.b64  	%rd20122, %rd20121, 255;
	xor.b64  	%rd20123, %rd20122, %rd20120;
	mul.lo.s64 	%rd20124, %rd20123, 1099511628211;
	shr.u64 	%rd20125, %rd20105, 40;
	and.b64  	%rd20126, %rd20125, 255;
	xor.b64  	%rd20127, %rd20126, %rd20124;
	mul.lo.s64 	%rd20128, %rd20127, 1099511628211;
	shr.u64 	%rd20129, %rd20105, 48;
	and.b64  	%rd20130, %rd20129, 255;
	xor.b64  	%rd20131, %rd20130, %rd20128;
	mul.lo.s64 	%rd20132, %rd20131, 1099511628211;
	shr.u64 	%rd20133, %rd20105, 56;
	xor.b64  	%rd20134, %rd20133, %rd20132;
	mul.lo.s64 	%rd39260, %rd20134, 1099511628211;
$L__BB34_2389:
	setp.lt.u64 	%p2077, %rd39254, %rd39260;
	bra.uni 	$L__BB34_2394;
$L__BB34_2390:
	setp.eq.s32 	%p1004, %r120, 0;
	mov.pred 	%p2077, %p982;
	@%p1004 bra 	$L__BB34_2394;
	mov.b64 	%rd39264, 0;
$L__BB34_2392:
	shl.b64 	%rd20136, %rd39264, 3;
	add.s64 	%rd20137, %rd39184, %rd20136;
	ld.u64 	%rd3924, [%rd20137];
	add.s64 	%rd20138, %rd39212, %rd20136;
	ld.u64 	%rd3925, [%rd20138];
	setp.lt.u64 	%p1006, %rd3924, %rd3925;
	mov.pred 	%p2077, %p984;
	@%p1006 bra 	$L__BB34_2394;
	setp.le.u64 	%p1008, %rd3924, %rd3925;
	add.s64 	%rd39264, %rd39264, 1;
	setp.lt.u64 	%p1009, %rd39264, %rd1951;
	and.pred  	%p1010, %p1008, %p1009;
	mov.pred 	%p2077, %p982;
	@%p1010 bra 	$L__BB34_2392;
$L__BB34_2394:
	selp.b64 	%rd39122, %rd39184, %rd39212, %p2077;
	selp.u32 	%r278, 1, 0, %p2077;
	add.s32 	%r99, %r97, %r278;
	not.pred 	%p1011, %p2077;
	selp.u32 	%r279, 1, 0, %p1011;
	add.s32 	%r100, %r98, %r279;
	@%p2077 bra 	$L__BB34_2396;
	shl.b32 	%r280, %r100, 3;
	add.s32 	%r282, %r258, %r280;
	ld.shared.u64 	%rd39212, [%r282];
	bra.uni 	$L__BB34_2397;
$L__BB34_2396:
	shl.b32 	%r283, %r99, 3;
	add.s32 	%r285, %r258, %r283;
	ld.shared.u64 	%rd39184, [%r285];
$L__BB34_2397:
	setp.ge.s32 	%p1013, %r99, %r79;
	mov.pred 	%p1012, 0;
	mov.pred 	%p2078, %p1012;
	@%p1013 bra 	$L__BB34_2429;
	setp.ge.s32 	%p1015, %r100, %r78;
	mov.pred 	%p1014, -1;
	mov.pred 	%p2078, %p1014;
	@%p1015 bra 	$L__BB34_2429;
	setp.eq.s64 	%p1016, %rd4130, 0;
	mov.b64 	%rd39269, -3750763034362895579;
	@%p1016 bra 	$L__BB34_2405;
	setp.eq.s64 	%p1017, %rd1952, 0;
	mov.b64 	%rd39269, -3750763034362895579;
	mov.b64 	%rd39270, 0;
	@%p1017 bra 	$L__BB34_2403;
	mov.b64 	%rd39269, -3750763034362895579;
	mov.b64 	%rd39267, 0;
$L__BB34_2402:
	shl.b64 	%rd20146, %rd39267, 3;
	add.s64 	%rd20147, %rd39184, %rd20146;
	ld.u64 	%rd20148, [%rd20147];
	and.b64  	%rd20149, %rd20148, 255;
	xor.b64  	%rd20150, %rd20149, %rd39269;
	mul.lo.s64 	%rd20151, %rd20150, 1099511628211;
	shr.u64 	%rd20152, %rd20148, 8;
	and.b64  	%rd20153, %rd20152, 255;
	xor.b64  	%rd20154, %rd20153, %rd20151;
	mul.lo.s64 	%rd20155, %rd20154, 1099511628211;
	shr.u64 	%rd20156, %rd20148, 16;
	and.b64  	%rd20157, %rd20156, 255;
	xor.b64  	%rd20158, %rd20157, %rd20155;
	mul.lo.s64 	%rd20159, %rd20158, 1099511628211;
	shr.u64 	%rd20160, %rd20148, 24;
	and.b64  	%rd20161, %rd20160, 255;
	xor.b64  	%rd20162, %rd20161, %rd20159;
	mul.lo.s64 	%rd20163, %rd20162, 1099511628211;
	shr.u64 	%rd20164, %rd20148, 32;
	and.b64  	%rd20165, %rd20164, 255;
	xor.b64  	%rd20166, %rd20165, %rd20163;
	mul.lo.s64 	%rd20167, %rd20166, 1099511628211;
	shr.u64 	%rd20168, %rd20148, 40;
	and.b64  	%rd20169, %rd20168, 255;
	xor.b64  	%rd20170, %rd20169, %rd20167;
	mul.lo.s64 	%rd20171, %rd20170, 1099511628211;
	shr.u64 	%rd20172, %rd20148, 48;
	and.b64  	%rd20173, %rd20172, 255;
	xor.b64  	%rd20174, %rd20173, %rd20171;
	mul.lo.s64 	%rd20175, %rd20174, 1099511628211;
	shr.u64 	%rd20176, %rd20148, 56;
	xor.b64  	%rd20177, %rd20176, %rd20175;
	mul.lo.s64 	%rd20178, %rd20177, 1099511628211;
	ld.u64 	%rd20179, [%rd20147+8];
	and.b64  	%rd20180, %rd20179, 255;
	xor.b64  	%rd20181, %rd20180, %rd20178;
	mul.lo.s64 	%rd20182, %rd20181, 1099511628211;
	shr.u64 	%rd20183, %rd20179, 8;
	and.b64  	%rd20184, %rd20183, 255;
	xor.b64  	%rd20185, %rd20184, %rd20182;
	mul.lo.s64 	%rd20186, %rd20185, 1099511628211;
	shr.u64 	%rd20187, %rd20179, 16;
	and.b64  	%rd20188, %rd20187, 255;
	xor.b64  	%rd20189, %rd20188, %rd20186;
	mul.lo.s64 	%rd20190, %rd20189, 1099511628211;
	shr.u64 	%rd20191, %rd20179, 24;
	and.b64  	%rd20192, %rd20191, 255;
	xor.b64  	%rd20193, %rd20192, %rd20190;
	mul.lo.s64 	%rd20194, %rd20193, 1099511628211;
	shr.u64 	%rd20195, %rd20179, 32;
	and.b64  	%rd20196, %rd20195, 255;
	xor.b64  	%rd20197, %rd20196, %rd20194;
	mul.lo.s64 	%rd20198, %rd20197, 1099511628211;
	shr.u64 	%rd20199, %rd20179, 40;
	and.b64  	%rd20200, %rd20199, 255;
	xor.b64  	%rd20201, %rd20200, %rd20198;
	mul.lo.s64 	%rd20202, %rd20201, 1099511628211;
	shr.u64 	%rd20203, %rd20179, 48;
	and.b64  	%rd20204, %rd20203, 255;
	xor.b64  	%rd20205, %rd20204, %rd20202;
	mul.lo.s64 	%rd20206, %rd20205, 1099511628211;
	shr.u64 	%rd20207, %rd20179, 56;
	xor.b64  	%rd20208, %rd20207, %rd20206;
	mul.lo.s64 	%rd39269, %rd20208, 1099511628211;
	add.s64 	%rd39267, %rd39267, 2;
	setp.ne.s64 	%p1018, %rd39267, %rd3699;
	mov.u64 	%rd39270, %rd3699;
	@%p1018 bra 	$L__BB34_2402;
$L__BB34_2403:
	setp.eq.s64 	%p1019, %rd3698, 0;
	@%p1019 bra 	$L__BB34_2405;
	shl.b64 	%rd20209, %rd39270, 3;
	add.s64 	%rd20210, %rd39184, %rd20209;
	ld.u64 	%rd20211, [%rd20210];
	and.b64  	%rd20212, %rd20211, 255;
	xor.b64  	%rd20213, %rd20212, %rd39269;
	mul.lo.s64 	%rd20214, %rd20213, 1099511628211;
	shr.u64 	%rd20215, %rd20211, 8;
	and.b64  	%rd20216, %rd20215, 255;
	xor.b64  	%rd20217, %rd20216, %rd20214;
	mul.lo.s64 	%rd20218, %rd20217, 1099511628211;
	shr.u64 	%rd20219, %rd20211, 16;
	and.b64  	%rd20220, %rd20219, 255;
	xor.b64  	%rd20221, %rd20220, %rd20218;
	mul.lo.s64 	%rd20222, %rd20221, 1099511628211;
	shr.u64 	%rd20223, %rd20211, 24;
	and.b64  	%rd20224, %rd20223, 255;
	xor.b64  	%rd20225, %rd20224, %rd20222;
	mul.lo.s64 	%rd20226, %rd20225, 1099511628211;
	shr.u64 	%rd20227, %rd20211, 32;
	and.b64  	%rd20228, %rd20227, 255;
	xor.b64  	%rd20229, %rd20228, %rd20226;
	mul.lo.s64 	%rd20230, %rd20229, 1099511628211;
	shr.u64 	%rd20231, %rd20211, 40;
	and.b64  	%rd20232, %rd20231, 255;
	xor.b64  	%rd20233, %rd20232, %rd20230;
	mul.lo.s64 	%rd20234, %rd20233, 1099511628211;
	shr.u64 	%rd20235, %rd20211, 48;
	and.b64  	%rd20236, %rd20235, 255;
	xor.b64  	%rd20237, %rd20236, %rd20234;
	mul.lo.s64 	%rd20238, %rd20237, 1099511628211;
	shr.u64 	%rd20239, %rd20211, 56;
	xor.b64  	%rd20240, %rd20239, %rd20238;
	mul.lo.s64 	%rd39269, %rd20240, 1099511628211;
$L__BB34_2405:
	mov.b64 	%rd39275, -3750763034362895579;
	@%p1016 bra 	$L__BB34_2411;
	setp.eq.s64 	%p1021, %rd1952, 0;
	mov.b64 	%rd39275, -3750763034362895579;
	mov.b64 	%rd39276, 0;
	@%p1021 bra 	$L__BB34_2409;
	mov.b64 	%rd39275, -3750763034362895579;
	mov.b64 	%rd39273, 0;
$L__BB34_2408:
	shl.b64 	%rd20247, %rd39273, 3;
	add.s64 	%rd20248, %rd39212, %rd20247;
	ld.u64 	%rd20249, [%rd20248];
	and.b64  	%rd20250, %rd20249, 255;
	xor.b64  	%rd20251, %rd20250, %rd39275;
	mul.lo.s64 	%rd20252, %rd20251, 1099511628211;
	shr.u64 	%rd20253, %rd20249, 8;
	and.b64  	%rd20254, %rd20253, 255;
	xor.b64  	%rd20255, %rd20254, %rd20252;
	mul.lo.s64 	%rd20256, %rd20255, 1099511628211;
	shr.u64 	%rd20257, %rd20249, 16;
	and.b64  	%rd20258, %rd20257, 255;
	xor.b64  	%rd20259, %rd20258, %rd20256;
	mul.lo.s64 	%rd20260, %rd20259, 1099511628211;
	shr.u64 	%rd20261, %rd20249, 24;
	and.b64  	%rd20262, %rd20261, 255;
	xor.b64  	%rd20263, %rd20262, %rd20260;
	mul.lo.s64 	%rd20264, %rd20263, 1099511628211;
	shr.u64 	%rd20265, %rd20249, 32;
	and.b64  	%rd20266, %rd20265, 255;
	xor.b64  	%rd20267, %rd20266, %rd20264;
	mul.lo.s64 	%rd20268, %rd20267, 1099511628211;
	shr.u64 	%rd20269, %rd20249, 40;
	and.b64  	%rd20270, %rd20269, 255;
	xor.b64  	%rd20271, %rd20270, %rd20268;
	mul.lo.s64 	%rd20272, %rd20271, 1099511628211;
	shr.u64 	%rd20273, %rd20249, 48;
	and.b64  	%rd20274, %rd20273, 255;
	xor.b64  	%rd20275, %rd20274, %rd20272;
	mul.lo.s64 	%rd20276, %rd20275, 1099511628211;
	shr.u64 	%rd20277, %rd20249, 56;
	xor.b64  	%rd20278, %rd20277, %rd20276;
	mul.lo.s64 	%rd20279, %rd20278, 1099511628211;
	ld.u64 	%rd20280, [%rd20248+8];
	and.b64  	%rd20281, %rd20280, 255;
	xor.b64  	%rd20282, %rd20281, %rd20279;
	mul.lo.s64 	%rd20283, %rd20282, 1099511628211;
	shr.u64 	%rd20284, %rd20280, 8;
	and.b64  	%rd20285, %rd20284, 255;
	xor.b64  	%rd20286, %rd20285, %rd20283;
	mul.lo.s64 	%rd20287, %rd20286, 1099511628211;
	shr.u64 	%rd20288, %rd20280, 16;
	and.b64  	%rd20289, %rd20288, 255;
	xor.b64  	%rd20290, %rd20289, %rd20287;
	mul.lo.s64 	%rd20291, %rd20290, 1099511628211;
	shr.u64 	%rd20292, %rd20280, 24;
	and.b64  	%rd20293, %rd20292, 255;
	xor.b64  	%rd20294, %rd20293, %rd20291;
	mul.lo.s64 	%rd20295, %rd20294, 1099511628211;
	shr.u64 	%rd20296, %rd20280, 32;
	and.b64  	%rd20297, %rd20296, 255;
	xor.b64  	%rd20298, %rd20297, %rd20295;
	mul.lo.s64 	%rd20299, %rd20298, 1099511628211;
	shr.u64 	%rd20300, %rd20280, 40;
	and.b64  	%rd20301, %rd20300, 255;
	xor.b64  	%rd20302, %rd20301, %rd20299;
	mul.lo.s64 	%rd20303, %rd20302, 1099511628211;
	shr.u64 	%rd20304, %rd20280, 48;
	and.b64  	%rd20305, %rd20304, 255;
	xor.b64  	%rd20306, %rd20305, %rd20303;
	mul.lo.s64 	%rd20307, %rd20306, 1099511628211;
	shr.u64 	%rd20308, %rd20280, 56;
	xor.b64  	%rd20309, %rd20308, %rd20307;
	mul.lo.s64 	%rd39275, %rd20309, 1099511628211;
	add.s64 	%rd39273, %rd39273, 2;
	setp.ne.s64 	%p1022, %rd39273, %rd3699;
	mov.u64 	%rd39276, %rd3699;
	@%p1022 bra 	$L__BB34_2408;
$L__BB34_2409:
	setp.eq.s64 	%p1023, %rd3698, 0;
	@%p1023 bra 	$L__BB34_2411;
	shl.b64 	%rd20310, %rd39276, 3;
	add.s64 	%rd20311, %rd39212, %rd20310;
	ld.u64 	%rd20312, [%rd20311];
	and.b64  	%rd20313, %rd20312, 255;
	xor.b64  	%rd20314, %rd20313, %rd39275;
	mul.lo.s64 	%rd20315, %rd20314, 1099511628211;
	shr.u64 	%rd20316, %rd20312, 8;
	and.b64  	%rd20317, %rd20316, 255;
	xor.b64  	%rd20318, %rd20317, %rd20315;
	mul.lo.s64 	%rd20319, %rd20318, 1099511628211;
	shr.u64 	%rd20320, %rd20312, 16;
	and.b64  	%rd20321, %rd20320, 255;
	xor.b64  	%rd20322, %rd20321, %rd20319;
	mul.lo.s64 	%rd20323, %rd20322, 1099511628211;
	shr.u64 	%rd20324, %rd20312, 24;
	and.b64  	%rd20325, %rd20324, 255;
	xor.b64  	%rd20326, %rd20325, %rd20323;
	mul.lo.s64 	%rd20327, %rd20326, 1099511628211;
	shr.u64 	%rd20328, %rd20312, 32;
	and.b64  	%rd20329, %rd20328, 255;
	xor.b64  	%rd20330, %rd20329, %rd20327;
	mul.lo.s64 	%rd20331, %rd20330, 1099511628211;
	shr.u64 	%rd20332, %rd20312, 40;
	and.b64  	%rd20333, %rd20332, 255;
	xor.b64  	%rd20334, %rd20333, %rd20331;
	mul.lo.s64 	%rd20335, %rd20334, 1099511628211;
	shr.u64 	%rd20336, %rd20312, 48;
	and.b64  	%rd20337, %rd20336, 255;
	xor.b64  	%rd20338, %rd20337, %rd20335;
	mul.lo.s64 	%rd20339, %rd20338, 1099511628211;
	shr.u64 	%rd20340, %rd20312, 56;
	xor.b64  	%rd20341, %rd20340, %rd20339;
	mul.lo.s64 	%rd39275, %rd20341, 1099511628211;
$L__BB34_2411:
	setp.eq.s64 	%p1024, %rd39269, %rd39275;
	@%p1024 bra 	$L__BB34_2425;
	setp.eq.s64 	%p1025, %rd4130, 0;
	mov.b64 	%rd39281, -3750763034362895579;
	@%p1025 bra 	$L__BB34_2418;
	setp.eq.s64 	%p1026, %rd1952, 0;
	mov.b64 	%rd39281, -3750763034362895579;
	mov.b64 	%rd39282, 0;
	@%p1026 bra 	$L__BB34_2416;
	mov.b64 	%rd39281, -3750763034362895579;
	mov.b64 	%rd39279, 0;
$L__BB34_2415:
	shl.b64 	%rd20348, %rd39279, 3;
	add.s64 	%rd20349, %rd39184, %rd20348;
	ld.u64 	%rd20350, [%rd20349];
	and.b64  	%rd20351, %rd20350, 255;
	xor.b64  	%rd20352, %rd20351, %rd39281;
	mul.lo.s64 	%rd20353, %rd20352, 1099511628211;
	shr.u64 	%rd20354, %rd20350, 8;
	and.b64  	%rd20355, %rd20354, 255;
	xor.b64  	%rd20356, %rd20355, %rd20353;
	mul.lo.s64 	%rd20357, %rd20356, 1099511628211;
	shr.u64 	%rd20358, %rd20350, 16;
	and.b64  	%rd20359, %rd20358, 255;
	xor.b64  	%rd20360, %rd20359, %rd20357;
	mul.lo.s64 	%rd20361, %rd20360, 1099511628211;
	shr.u64 	%rd20362, %rd20350, 24;
	and.b64  	%rd20363, %rd20362, 255;
	xor.b64  	%rd20364, %rd20363, %rd20361;
	mul.lo.s64 	%rd20365, %rd20364, 1099511628211;
	shr.u64 	%rd20366, %rd20350, 32;
	and.b64  	%rd20367, %rd20366, 255;
	xor.b64  	%rd20368, %rd20367, %rd20365;
	mul.lo.s64 	%rd20369, %rd20368, 1099511628211;
	shr.u64 	%rd20370, %rd20350, 40;
	and.b64  	%rd20371, %rd20370, 255;
	xor.b64  	%rd20372, %rd20371, %rd20369;
	mul.lo.s64 	%rd20373, %rd20372, 1099511628211;
	shr.u64 	%rd20374, %rd20350, 48;
	and.b64  	%rd20375, %rd20374, 255;
	xor.b64  	%rd20376, %rd20375, %rd20373;
	mul.lo.s64 	%rd20377, %rd20376, 1099511628211;
	shr.u64 	%rd20378, %rd20350, 56;
	xor.b64  	%rd20379, %rd20378, %rd20377;
	mul.lo.s64 	%rd20380, %rd20379, 1099511628211;
	ld.u64 	%rd20381, [%rd20349+8];
	and.b64  	%rd20382, %rd20381, 255;
	xor.b64  	%rd20383, %rd20382, %rd20380;
	mul.lo.s64 	%rd20384, %rd20383, 1099511628211;
	shr.u64 	%rd20385, %rd20381, 8;
	and.b64  	%rd20386, %rd20385, 255;
	xor.b64  	%rd20387, %rd20386, %rd20384;
	mul.lo.s64 	%rd20388, %rd20387, 1099511628211;
	shr.u64 	%rd20389, %rd20381, 16;
	and.b64  	%rd20390, %rd20389, 255;
	xor.b64  	%rd20391, %rd20390, %rd20388;
	mul.lo.s64 	%rd20392, %rd20391, 1099511628211;
	shr.u64 	%rd20393, %rd20381, 24;
	and.b64  	%rd20394, %rd20393, 255;
	xor.b64  	%rd20395, %rd20394, %rd20392;
	mul.lo.s64 	%rd20396, %rd20395, 1099511628211;
	shr.u64 	%rd20397, %rd20381, 32;
	and.b64  	%rd20398, %rd20397, 255;
	xor.b64  	%rd20399, %rd20398, %rd20396;
	mul.lo.s64 	%rd20400, %rd20399, 1099511628211;
	shr.u64 	%rd20401, %rd20381, 40;
	and.b64  	%rd20402, %rd20401, 255;
	xor.b64  	%rd20403, %rd20402, %rd20400;
	mul.lo.s64 	%rd20404, %rd20403, 1099511628211;
	shr.u64 	%rd20405, %rd20381, 48;
	and.b64  	%rd20406, %rd20405, 255;
	xor.b64  	%rd20407, %rd20406, %rd20404;
	mul.lo.s64 	%rd20408, %rd20407, 1099511628211;
	shr.u64 	%rd20409, %rd20381, 56;
	xor.b64  	%rd20410, %rd20409, %rd20408;
	mul.lo.s64 	%rd39281, %rd20410, 1099511628211;
	add.s64 	%rd39279, %rd39279, 2;
	setp.ne.s64 	%p1027, %rd39279, %rd3699;
	mov.u64 	%rd39282, %rd3699;
	@%p1027 bra 	$L__BB34_2415;
$L__BB34_2416:
	setp.eq.s64 	%p1028, %rd3698, 0;
	@%p1028 bra 	$L__BB34_2418;
	shl.b64 	%rd20411, %rd39282, 3;
	add.s64 	%rd20412, %rd39184, %rd20411;
	ld.u64 	%rd20413, [%rd20412];
	and.b64  	%rd20414, %rd20413, 255;
	xor.b64  	%rd20415, %rd20414, %rd39281;
	mul.lo.s64 	%rd20416, %rd20415, 1099511628211;
	shr.u64 	%rd20417, %rd20413, 8;
	and.b64  	%rd20418, %rd20417, 255;
	xor.b64  	%rd20419, %rd20418, %rd20416;
	mul.lo.s64 	%rd20420, %rd20419, 1099511628211;
	shr.u64 	%rd20421, %rd20413, 16;
	and.b64  	%rd20422, %rd20421, 255;
	xor.b64  	%rd20423, %rd20422, %rd20420;
	mul.lo.s64 	%rd20424, %rd20423, 1099511628211;
	shr.u64 	%rd20425, %rd20413, 24;
	and.b64  	%rd20426, %rd20425, 255;
	xor.b64  	%rd20427, %rd20426, %rd20424;
	mul.lo.s64 	%rd20428, %rd20427, 1099511628211;
	shr.u64 	%rd20429, %rd20413, 32;
	and.b64  	%rd20430, %rd20429, 255;
	xor.b64  	%rd20431, %rd20430, %rd20428;
	mul.lo.s64 	%rd20432, %rd20431, 1099511628211;
	shr.u64 	%rd20433, %rd20413, 40;
	and.b64  	%rd20434, %rd20433, 255;
	xor.b64  	%rd20435, %rd20434, %rd20432;
	mul.lo.s64 	%rd20436, %rd20435, 1099511628211;
	shr.u64 	%rd20437, %rd20413, 48;
	and.b64  	%rd20438, %rd20437, 255;
	xor.b64  	%rd20439, %rd20438, %rd20436;
	mul.lo.s64 	%rd20440, %rd20439, 1099511628211;
	shr.u64 	%rd20441, %rd20413, 56;
	xor.b64  	%rd20442, %rd20441, %rd20440;
	mul.lo.s64 	%rd39281, %rd20442, 1099511628211;
$L__BB34_2418:
	mov.b64 	%rd39287, -3750763034362895579;
	@%p1025 bra 	$L__BB34_2424;
	setp.eq.s64 	%p1030, %rd1952, 0;
	mov.b64 	%rd39287, -3750763034362895579;
	mov.b64 	%rd39288, 0;
	@%p1030 bra 	$L__BB34_2422;
	mov.b64 	%rd39287, -3750763034362895579;
	mov.b64 	%rd39285, 0;
$L__BB34_2421:
	shl.b64 	%rd20449, %rd39285, 3;
	add.s64 	%rd20450, %rd39212, %rd20449;
	ld.u64 	%rd20451, [%rd20450];
	and.b64  	%rd20452, %rd20451, 255;
	xor.b64  	%rd20453, %rd20452, %rd39287;
	mul.lo.s64 	%rd20454, %rd20453, 1099511628211;
	shr.u64 	%rd20455, %rd20451, 8;
	and.b64  	%rd20456, %rd20455, 255;
	xor.b64  	%rd20457, %rd20456, %rd20454;
	mul.lo.s64 	%rd20458, %rd20457, 1099511628211;
	shr.u64 	%rd20459, %rd20451, 16;
	and.b64  	%rd20460, %rd20459, 255;
	xor.b64  	%rd20461, %rd20460, %rd20458;
	mul.lo.s64 	%rd20462, %rd20461, 1099511628211;
	shr.u64 	%rd20463, %rd20451, 24;
	and.b64  	%rd20464, %rd20463, 255;
	xor.b64  	%rd20465, %rd20464, %rd20462;
	mul.lo.s64 	%rd20466, %rd20465, 1099511628211;
	shr.u64 	%rd20467, %rd20451, 32;
	and.b64  	%rd20468, %rd20467, 255;
	xor.b64  	%rd20469, %rd20468, %rd20466;
	mul.lo.s64 	%rd20470, %rd20469, 1099511628211;
	shr.u64 	%rd20471, %rd20451, 40;
	and.b64  	%rd20472, %rd20471, 255;
	xor.b64  	%rd20473, %rd20472, %rd20470;
	mul.lo.s64 	%rd20474, %rd20473, 1099511628211;
	shr.u64 	%rd20475, %rd20451, 48;
	and.b64  	%rd20476, %rd20475, 255;
	xor.b64  	%rd20477, %rd20476, %rd20474;
	mul.lo.s64 	%rd20478, %rd20477, 1099511628211;
	shr.u64 	%rd20479, %rd20451, 56;
	xor.b64  	%rd20480, %rd20479, %rd20478;
	mul.lo.s64 	%rd20481, %rd20480, 1099511628211;
	ld.u64 	%rd20482, [%rd20450+8];
	and.b64  	%rd20483, %rd20482, 255;
	xor.b64  	%rd20484, %rd20483, %rd20481;
	mul.lo.s64 	%rd20485, %rd20484, 1099511628211;
	shr.u64 	%rd20486, %rd20482, 8;
	and.b64  	%rd20487, %rd20486, 255;
	xor.b64  	%rd20488, %rd20487, %rd20485;
	mul.lo.s64 	%rd20489, %rd20488, 1099511628211;
	shr.u64 	%rd20490, %rd20482, 16;
	and.b64  	%rd20491, %rd20490, 255;
	xor.b64  	%rd20492, %rd20491, %rd20489;
	mul.lo.s64 	%rd20493, %rd20492, 1099511628211;
	shr.u64 	%rd20494, %rd20482, 24;
	and.b64  	%rd20495, %rd20494, 255;
	xor.b64  	%rd20496, %rd20495, %rd20493;
	mul.lo.s64 	%rd20497, %rd20496, 1099511628211;
	shr.u64 	%rd20498, %rd20482, 32;
	and.b64  	%rd20499, %rd20498, 255;
	xor.b64  	%rd20500, %rd20499, %rd20497;
	mul.lo.s64 	%rd20501, %rd20500, 1099511628211;
	shr.u64 	%rd20502, %rd20482, 40;
	and.b64  	%rd20503, %rd20502, 255;
	xor.b64  	%rd20504, %rd20503, %rd20501;
	mul.lo.s64 	%rd20505, %rd20504, 1099511628211;
	shr.u64 	%rd20506, %rd20482, 48;
	and.b64  	%rd20507, %rd20506, 255;
	xor.b64  	%rd20508, %rd20507, %rd20505;
	mul.lo.s64 	%rd20509, %rd20508, 1099511628211;
	shr.u64 	%rd20510, %rd20482, 56;
	xor.b64  	%rd20511, %rd20510, %rd20509;
	mul.lo.s64 	%rd39287, %rd20511, 1099511628211;
	add.s64 	%rd39285, %rd39285, 2;
	setp.ne.s64 	%p1031, %rd39285, %rd3699;
	mov.u64 	%rd39288, %rd3699;
	@%p1031 bra 	$L__BB34_2421;
$L__BB34_2422:
	setp.eq.s64 	%p1032, %rd3698, 0;
	@%p1032 bra 	$L__BB34_2424;
	shl.b64 	%rd20512, %rd39288, 3;
	add.s64 	%rd20513, %rd39212, %rd20512;
	ld.u64 	%rd20514, [%rd20513];
	and.b64  	%rd20515, %rd20514, 255;
	xor.b64  	%rd20516, %rd20515, %rd39287;
	mul.lo.s64 	%rd20517, %rd20516, 1099511628211;
	shr.u64 	%rd20518, %rd20514, 8;
	and.b64  	%rd20519, %rd20518, 255;
	xor.b64  	%rd20520, %rd20519, %rd20517;
	mul.lo.s64 	%rd20521, %rd20520, 1099511628211;
	shr.u64 	%rd20522, %rd20514, 16;
	and.b64  	%rd20523, %rd20522, 255;
	xor.b64  	%rd20524, %rd20523, %rd20521;
	mul.lo.s64 	%rd20525, %rd20524, 1099511628211;
	shr.u64 	%rd20526, %rd20514, 24;
	and.b64  	%rd20527, %rd20526, 255;
	xor.b64  	%rd20528, %rd20527, %rd20525;
	mul.lo.s64 	%rd20529, %rd20528, 1099511628211;
	shr.u64 	%rd20530, %rd20514, 32;
	and.b64  	%rd20531, %rd20530, 255;
	xor.b64  	%rd20532, %rd20531, %rd20529;
	mul.lo.s64 	%rd20533, %rd20532, 1099511628211;
	shr.u64 	%rd20534, %rd20514, 40;
	and.b64  	%rd20535, %rd20534, 255;
	xor.b64  	%rd20536, %rd20535, %rd20533;
	mul.lo.s64 	%rd20537, %rd20536, 1099511628211;
	shr.u64 	%rd20538, %rd20514, 48;
	and.b64  	%rd20539, %rd20538, 255;
	xor.b64  	%rd20540, %rd20539, %rd20537;
	mul.lo.s64 	%rd20541, %rd20540, 1099511628211;
	shr.u64 	%rd20542, %rd20514, 56;
	xor.b64  	%rd20543, %rd20542, %rd20541;
	mul.lo.s64 	%rd39287, %rd20543, 1099511628211;
$L__BB34_2424:
	setp.lt.u64 	%p2078, %rd39281, %rd39287;
	bra.uni 	$L__BB34_2429;
$L__BB34_2425:
	setp.eq.s32 	%p1034, %r120, 0;
	mov.pred 	%p2078, %p1012;
	@%p1034 bra 	$L__BB34_2429;
	mov.b64 	%rd39291, 0;
$L__BB34_2427:
	shl.b64 	%rd20545, %rd39291, 3;
	add.s64 	%rd20546, %rd39184, %rd20545;
	ld.u64 	%rd3969, [%rd20546];
	add.s64 	%rd20547, %rd39212, %rd20545;
	ld.u64 	%rd3970, [%rd20547];
	setp.lt.u64 	%p1036, %rd3969, %rd3970;
	mov.pred 	%p2078, %p1014;
	@%p1036 bra 	$L__BB34_2429;
	setp.le.u64 	%p1038, %rd3969, %rd3970;
	add.s64 	%rd39291, %rd39291, 1;
	setp.lt.u64 	%p1039, %rd39291, %rd1951;
	and.pred  	%p1040, %p1038, %p1039;
	mov.pred 	%p2078, %p1012;
	@%p1040 bra 	$L__BB34_2427;
$L__BB34_2429:
	selp.b64 	%rd39121, %rd39184, %rd39212, %p2078;
	selp.u32 	%r286, 1, 0, %p2078;
	add.s32 	%r101, %r99, %r286;
	not.pred 	%p1041, %p2078;
	selp.u32 	%r287, 1, 0, %p1041;
	add.s32 	%r102, %r100, %r287;
	@%p2078 bra 	$L__BB34_2431;
	shl.b32 	%r288, %r102, 3;
	add.s32 	%r290, %r258, %r288;
	ld.shared.u64 	%rd39212, [%r290];
	bra.uni 	$L__BB34_2432;
$L__BB34_2431:
	shl.b32 	%r291, %r101, 3;
	add.s32 	%r293, %r258, %r291;
	ld.shared.u64 	%rd39184, [%r293];
$L__BB34_2432:
	setp.ge.s32 	%p1043, %r101, %r79;
	mov.pred 	%p1042, 0;
	mov.pred 	%p2079, %p1042;
	@%p1043 bra 	$L__BB34_2464;
	setp.ge.s32 	%p1045, %r102, %r78;
	mov.pred 	%p1044, -1;
	mov.pred 	%p2079, %p1044;
	@%p1045 bra 	$L__BB34_2464;
	setp.eq.s64 	%p1046, %rd4130, 0;
	mov.b64 	%rd39296, -3750763034362895579;
	@%p1046 bra 	$L__BB34_2440;
	setp.eq.s64 	%p1047, %rd1952, 0;
	mov.b64 	%rd39296, -3750763034362895579;
	mov.b64 	%rd39297, 0;
	@%p1047 bra 	$L__BB34_2438;
	mov.b64 	%rd39296, -3750763034362895579;
	mov.b64 	%rd39294, 0;
$L__BB34_2437:
	shl.b64 	%rd20555, %rd39294, 3;
	add.s64 	%rd20556, %rd39184, %rd20555;
	ld.u64 	%rd20557, [%rd20556];
	and.b64  	%rd20558, %rd20557, 255;
	xor.b64  	%rd20559, %rd20558, %rd39296;
	mul.lo.s64 	%rd20560, %rd20559, 1099511628211;
	shr.u64 	%rd20561, %rd20557, 8;
	and.b64  	%rd20562, %rd20561, 255;
	xor.b64  	%rd20563, %rd20562, %rd20560;
	mul.lo.s64 	%rd20564, %rd20563, 1099511628211;
	shr.u64 	%rd20565, %rd20557, 16;
	and.b64  	%rd20566, %rd20565, 255;
	xor.b64  	%rd20567, %rd20566, %rd20564;
	mul.lo.s64 	%rd20568, %rd20567, 1099511628211;
	shr.u64 	%rd20569, %rd20557, 24;
	and.b64  	%rd20570, %rd20569, 255;
	xor.b64  	%rd20571, %rd20570, %rd20568;
	mul.lo.s64 	%rd20572, %rd20571, 1099511628211;
	shr.u64 	%rd20573, %rd20557, 32;
	and.b64  	%rd20574, %rd20573, 255;
	xor.b64  	%rd20575, %rd20574, %rd20572;
	mul.lo.s64 	%rd20576, %rd20575, 1099511628211;
	shr.u64 	%rd20577, %rd20557, 40;
	and.b64  	%rd20578, %rd20577, 255;
	xor.b64  	%rd20579, %rd20578, %rd20576;
	mul.lo.s64 	%rd20580, %rd20579, 1099511628211;
	shr.u64 	%rd20581, %rd20557, 48;
	and.b64  	%rd20582, %rd20581, 255;
	xor.b64  	%rd20583, %rd20582, %rd20580;
	mul.lo.s64 	%rd20584, %rd20583, 1099511628211;
	shr.u64 	%rd20585, %rd20557, 56;
	xor.b64  	%rd20586, %rd20585, %rd20584;
	mul.lo.s64 	%rd20587, %rd20586, 1099511628211;
	ld.u64 	%rd20588, [%rd20556+8];
	and.b64  	%rd20589, %rd20588, 255;
	xor.b64  	%rd20590, %rd20589, %rd20587;
	mul.lo.s64 	%rd20591, %rd20590, 1099511628211;
	shr.u64 	%rd20592, %rd20588, 8;
	and.b64  	%rd20593, %rd20592, 255;
	xor.b64  	%rd20594, %rd20593, %rd20591;
	mul.lo.s64 	%rd20595, %rd20594, 1099511628211;
	shr.u64 	%rd20596, %rd20588, 16;
	and.b64  	%rd20597, %rd20596, 255;
	xor.b64  	%rd20598, %rd20597, %rd20595;
	mul.lo.s64 	%rd20599, %rd20598, 1099511628211;
	shr.u64 	%rd20600, %rd20588, 24;
	and.b64  	%rd20601, %rd20600, 255;
	xor.b64  	%rd20602, %rd20601, %rd20599;
	mul.lo.s64 	%rd20603, %rd20602, 1099511628211;
	shr.u64 	%rd20604, %rd20588, 32;
	and.b64  	%rd20605, %rd20604, 255;
	xor.b64  	%rd20606, %rd20605, %rd20603;
	mul.lo.s64 	%rd20607, %rd20606, 1099511628211;
	shr.u64 	%rd20608, %rd20588, 40;
	and.b64  	%rd20609, %rd20608, 255;
	xor.b64  	%rd20610, %rd20609, %rd20607;
	mul.lo.s64 	%rd20611, %rd20610, 1099511628211;
	shr.u64 	%rd20612, %rd20588, 48;
	and.b64  	%rd20613, %rd20612, 255;
	xor.b64  	%rd20614, %rd20613, %rd20611;
	mul.lo.s64 	%rd20615, %rd20614, 1099511628211;
	shr.u64 	%rd20616, %rd20588, 56;
	xor.b64  	%rd20617, %rd20616, %rd20615;
	mul.lo.s64 	%rd39296, %rd20617, 1099511628211;
	add.s64 	%rd39294, %rd39294, 2;
	setp.ne.s64 	%p1048, %rd39294, %rd3699;
	mov.u64 	%rd39297, %rd3699;
	@%p1048 bra 	$L__BB34_2437;
$L__BB34_2438:
	setp.eq.s64 	%p1049, %rd3698, 0;
	@%p1049 bra 	$L__BB34_2440;
	shl.b64 	%rd20618, %rd39297, 3;
	add.s64 	%rd20619, %rd39184, %rd20618;
	ld.u64 	%rd20620, [%rd20619];
	and.b64  	%rd20621, %rd20620, 255;
	xor.b64  	%rd20622, %rd20621, %rd39296;
	mul.lo.s64 	%rd20623, %rd20622, 1099511628211;
	shr.u64 	%rd20624, %rd20620, 8;
	and.b64  	%rd20625, %rd20624, 255;
	xor.b64  	%rd20626, %rd20625, %rd20623;
	mul.lo.s64 	%rd20627, %rd20626, 1099511628211;
	shr.u64 	%rd20628, %rd20620, 16;
	and.b64  	%rd20629, %rd20628, 255;
	xor.b64  	%rd20630, %rd20629, %rd20627;
	mul.lo.s64 	%rd20631, %rd20630, 1099511628211;
	shr.u64 	%rd20632, %rd20620, 24;
	and.b64  	%rd20633, %rd20632, 255;
	xor.b64  	%rd20634, %rd20633, %rd20631;
	mul.lo.s64 	%rd20635, %rd20634, 1099511628211;
	shr.u64 	%rd20636, %rd20620, 32;
	and.b64  	%rd20637, %rd20636, 255;
	xor.b64  	%rd20638, %rd20637, %rd20635;
	mul.lo.s64 	%rd20639, %rd20638, 1099511628211;
	shr.u64 	%rd20640, %rd20620, 40;
	and.b64  	%rd20641, %rd20640, 255;
	xor.b64  	%rd20642, %rd20641, %rd20639;
	mul.lo.s64 	%rd20643, %rd20642, 1099511628211;
	shr.u64 	%rd20644, %rd20620, 48;
	and.b64  	%rd20645, %rd20644, 255;
	xor.b64  	%rd20646, %rd20645, %rd20643;
	mul.lo.s64 	%rd20647, %rd20646, 1099511628211;
	shr.u64 	%rd20648, %rd20620, 56;
	xor.b64  	%rd20649, %rd20648, %rd20647;
	mul.lo.s64 	%rd39296, %rd20649, 1099511628211;
$L__BB34_2440:
	mov.b64 	%rd39302, -3750763034362895579;
	@%p1046 bra 	$L__BB34_2446;
	setp.eq.s64 	%p1051, %rd1952, 0;
	mov.b64 	%rd39302, -3750763034362895579;
	mov.b64 	%rd39303, 0;
	@%p1051 bra 	$L__BB34_2444;
	mov.b64 	%rd39302, -3750763034362895579;
	mov.b64 	%rd39300, 0;
$L__BB34_2443:
	shl.b64 	%rd20656, %rd39300, 3;
	add.s64 	%rd20657, %rd39212, %rd20656;
	ld.u64 	%rd20658, [%rd20657];
	and.b64  	%rd20659, %rd20658, 255;
	xor.b64  	%rd20660, %rd20659, %rd39302;
	mul.lo.s64 	%rd20661, %rd20660, 1099511628211;
	shr.u64 	%rd20662, %rd20658, 8;
	and.b64  	%rd20663, %rd20662, 255;
	xor.b64  	%rd20664, %rd20663, %rd20661;
	mul.lo.s64 	%rd20665, %rd20664, 1099511628211;
	shr.u64 	%rd20666, %rd20658, 16;
	and.b64  	%rd20667, %rd20666, 255;
	xor.b64  	%rd20668, %rd20667, %rd20665;
	mul.lo.s64 	%rd20669, %rd20668, 1099511628211;
	shr.u64 	%rd20670, %rd20658, 24;
	and.b64  	%rd20671, %rd20670, 255;
	xor.b64  	%rd20672, %rd20671, %rd20669;
	mul.lo.s64 	%rd20673, %rd20672, 1099511628211;
	shr.u64 	%rd20674, %rd20658, 32;
	and.b64  	%rd20675, %rd20674, 255;
	xor.b64  	%rd20676, %rd20675, %rd20673;
	mul.lo.s64 	%rd20677, %rd20676, 1099511628211;
	shr.u64 	%rd20678, %rd20658, 40;
	and.b64  	%rd20679, %rd20678, 255;
	xor.b64  	%rd20680, %rd20679, %rd20677;
	mul.lo.s64 	%rd20681, %rd20680, 1099511628211;
	shr.u64 	%rd20682, %rd20658, 48;
	and.b64  	%rd20683, %rd20682, 255;
	xor.b64  	%rd20684, %rd20683, %rd20681;
	mul.lo.s64 	%rd20685, %rd20684, 1099511628211;
	shr.u64 	%rd20686, %rd20658, 56;
	xor.b64  	%rd20687, %rd20686, %rd20685;
	mul.lo.s64 	%rd20688, %rd20687, 1099511628211;
	ld.u64 	%rd20689, [%rd20657+8];
	and.b64  	%rd20690, %rd20689, 255;
	xor.b64  	%rd20691, %rd20690, %rd20688;
	mul.lo.s64 	%rd20692, %rd20691, 1099511628211;
	shr.u64 	%rd20693, %rd20689, 8;
	and.b64  	%rd20694, %rd20693, 255;
	xor.b64  	%rd20695, %rd20694, %rd20692;
	mul.lo.s64 	%rd20696, %rd20695, 1099511628211;
	shr.u64 	%rd20697, %rd20689, 16;
	and.b64  	%rd20698, %rd20697, 255;
	xor.b64  	%rd20699, %rd20698, %rd20696;
	mul.lo.s64 	%rd20700, %rd20699, 1099511628211;
	shr.u64 	%rd20701, %rd20689, 24;
	and.b64  	%rd20702, %rd20701, 255;
	xor.b64  	%rd20703, %rd20702, %rd20700;
	mul.lo.s64 	%rd20704, %rd20703, 1099511628211;
	shr.u64 	%rd20705, %rd20689, 32;
	and.b64  	%rd20706, %rd20705, 255;
	xor.b64  	%rd20707, %rd20706, %rd20704;
	mul.lo.s64 	%rd20708, %rd20707, 1099511628211;
	shr.u64 	%rd20709, %rd20689, 40;
	and.b64  	%rd20710, %rd20709, 255;
	xor.b64  	%rd20711, %rd20710, %rd20708;
	mul.lo.s64 	%rd20712, %rd20711, 1099511628211;
	shr.u64 	%rd20713, %rd20689, 48;
	and.b64  	%rd20714, %rd20713, 255;
	xor.b64  	%rd20715, %rd20714, %rd20712;
	mul.lo.s64 	%rd20716, %rd20715, 1099511628211;
	shr.u64 	%rd20717, %rd20689, 56;
	xor.b64  	%rd20718, %rd20717, %rd20716;
	mul.lo.s64 	%rd39302, %rd20718, 1099511628211;
	add.s64 	%rd39300, %rd39300, 2;
	setp.ne.s64 	%p1052, %rd39300, %rd3699;
	mov.u64 	%rd39303, %rd3699;
	@%p1052 bra 	$L__BB34_2443;
$L__BB34_2444:
	setp.eq.s64 	%p1053, %rd3698, 0;
	@%p1053 bra 	$L__BB34_2446;
	shl.b64 	%rd20719, %rd39303, 3;
	add.s64 	%rd20720, %rd39212, %rd20719;
	ld.u64 	%rd20721, [%rd20720];
	and.b64  	%rd20722, %rd20721, 255;
	xor.b64  	%rd20723, %rd20722, %rd39302;
	mul.lo.s64 	%rd20724, %rd20723, 1099511628211;
	shr.u64 	%rd20725, %rd20721, 8;
	and.b64  	%rd20726, %rd20725, 255;
	xor.b64  	%rd20727, %rd20726, %rd20724;
	mul.lo.s64 	%rd20728, %rd20727, 1099511628211;
	shr.u64 	%rd20729, %rd20721, 16;
	and.b64  	%rd20730, %rd20729, 255;
	xor.b64  	%rd20731, %rd20730, %rd20728;
	mul.lo.s64 	%rd20732, %rd20731, 1099511628211;
	shr.u64 	%rd20733, %rd20721, 24;
	and.b64  	%rd20734, %rd20733, 255;
	xor.b64  	%rd20735, %rd20734, %rd20732;
	mul.lo.s64 	%rd20736, %rd20735, 1099511628211;
	shr.u64 	%rd20737, %rd20721, 32;
	and.b64  	%rd20738, %rd20737, 255;
	xor.b64  	%rd20739, %rd20738, %rd20736;
	mul.lo.s64 	%rd20740, %rd20739, 1099511628211;
	shr.u64 	%rd20741, %rd20721, 40;
	and.b64  	%rd20742, %rd20741, 255;
	xor.b64  	%rd20743, %rd20742, %rd20740;
	mul.lo.s64 	%rd20744, %rd20743, 1099511628211;
	shr.u64 	%rd20745, %rd20721, 48;
	and.b64  	%rd20746, %rd20745, 255;
	xor.b64  	%rd20747, %rd20746, %rd20744;
	mul.lo.s64 	%rd20748, %rd20747, 1099511628211;
	shr.u64 	%rd20749, %rd20721, 56;
	xor.b64  	%rd20750, %rd20749, %rd20748;
	mul.lo.s64 	%rd39302, %rd20750, 1099511628211;
$L__BB34_2446:
	setp.eq.s64 	%p1054, %rd39296, %rd39302;
	@%p1054 bra 	$L__BB34_2460;
	mov.b64 	%rd39308, -3750763034362895579;
	@%p1046 bra 	$L__BB34_2453;
	setp.eq.s64 	%p1056, %rd1952, 0;
	mov.b64 	%rd39308, -3750763034362895579;
	mov.b64 	%rd39309, 0;
	@%p1056 bra 	$L__BB34_2451;
	mov.b64 	%rd39308, -3750763034362895579;
	mov.b64 	%rd39306, 0;
$L__BB34_2450:
	shl.b64 	%rd20757, %rd39306, 3;
	add.s64 	%rd20758, %rd39184, %rd20757;
	ld.u64 	%rd20759, [%rd20758];
	and.b64  	%rd20760, %rd20759, 255;
	xor.b64  	%rd20761, %rd20760, %rd39308;
	mul.lo.s64 	%rd20762, %rd20761, 1099511628211;
	shr.u64 	%rd20763, %rd20759, 8;
	and.b64  	%rd20764, %rd20763, 255;
	xor.b64  	%rd20765, %rd20764, %rd20762;
	mul.lo.s64 	%rd20766, %rd20765, 1099511628211;
	shr.u64 	%rd20767, %rd20759, 16;
	and.b64  	%rd20768, %rd20767, 255;
	xor.b64  	%rd20769, %rd20768, %rd20766;
	mul.lo.s64 	%rd20770, %rd20769, 1099511628211;
	shr.u64 	%rd20771, %rd20759, 24;
	and.b64  	%rd20772, %rd20771, 255;
	xor.b64  	%rd20773, %rd20772, %rd20770;
	mul.lo.s64 	%rd20774, %rd20773, 1099511628211;
	shr.u64 	%rd20775, %rd20759, 32;
	and.b64  	%rd20776, %rd20775, 255;
	xor.b64  	%rd20777, %rd20776, %rd20774;
	mul.lo.s64 	%rd20778, %rd20777, 1099511628211;
	shr.u64 	%rd20779, %rd20759, 40;
	and.b64  	%rd20780, %rd20779, 255;
	xor.b64  	%rd20781, %rd20780, %rd20778;
	mul.lo.s64 	%rd20782, %rd20781, 1099511628211;
	shr.u64 	%rd20783, %rd20759, 48;
	and.b64  	%rd20784, %rd20783, 255;
	xor.b64  	%rd20785, %rd20784, %rd20782;
	mul.lo.s64 	%rd20786, %rd20785, 1099511628211;
	shr.u64 	%rd20787, %rd20759, 56;
	xor.b64  	%rd20788, %rd20787, %rd20786;
	mul.lo.s64 	%rd20789, %rd20788, 1099511628211;
	ld.u64 	%rd20790, [%rd20758+8];
	and.b64  	%rd20791, %rd20790, 255;
	xor.b64  	%rd20792, %rd20791, %rd20789;
	mul.lo.s64 	%rd20793, %rd20792, 1099511628211;
	shr.u64 	%rd20794, %rd20790, 8;
	and.b64  	%rd20795, %rd20794, 255;
	xor.b64  	%rd20796, %rd20795, %rd20793;
	mul.lo.s64 	%rd20797, %rd20796, 1099511628211;
	shr.u64 	%rd20798, %rd20790, 16;
	and.b64  	%rd20799, %rd20798, 255;
	xor.b64  	%rd20800, %rd20799, %rd20797;
	mul.lo.s64 	%rd20801, %rd20800, 1099511628211;
	shr.u64 	%rd20802, %rd20790, 24;
	and.b64  	%rd20803, %rd20802, 255;
	xor.b64  	%rd20804, %rd20803, %rd20801;
	mul.lo.s64 	%rd20805, %rd20804, 1099511628211;
	shr.u64 	%rd20806, %rd20790, 32;
	and.b64  	%rd20807, %rd20806, 255;
	xor.b64  	%rd20808, %rd20807, %rd20805;
	mul.lo.s64 	%rd20809, %rd20808, 1099511628211;
	shr.u64 	%rd20810, %rd20790, 40;
	and.b64  	%rd20811, %rd20810, 255;
	xor.b64  	%rd20812, %rd20811, %rd20809;
	mul.lo.s64 	%rd20813, %rd20812, 1099511628211;
	shr.u64 	%rd20814, %rd20790, 48;
	and.b64  	%rd20815, %rd20814, 255;
	xor.b64  	%rd20816, %rd20815, %rd20813;
	mul.lo.s64 	%rd20817, %rd20816, 1099511628211;
	shr.u64 	%rd20818, %rd20790, 56;
	xor.b64  	%rd20819, %rd20818, %rd20817;
	mul.lo.s64 	%rd39308, %rd20819, 1099511628211;
	add.s64 	%rd39306, %rd39306, 2;
	setp.ne.s64 	%p1057, %rd39306, %rd3699;
	mov.u64 	%rd39309, %rd3699;
	@%p1057 bra 	$L__BB34_2450;
$L__BB34_2451:
	setp.eq.s64 	%p1058, %rd3698, 0;
	@%p1058 bra 	$L__BB34_2453;
	shl.b64 	%rd20820, %rd39309, 3;
	add.s64 	%rd20821, %rd39184, %rd20820;
	ld.u64 	%rd20822, [%rd20821];
	and.b64  	%rd20823, %rd20822, 255;
	xor.b64  	%rd20824, %rd20823, %rd39308;
	mul.lo.s64 	%rd20825, %rd20824, 1099511628211;
	shr.u64 	%rd20826, %rd20822, 8;
	and.b64  	%rd20827, %rd20826, 255;
	xor.b64  	%rd20828, %rd20827, %rd20825;
	mul.lo.s64 	%rd20829, %rd20828, 1099511628211;
	shr.u64 	%rd20830, %rd20822, 16;
	and.b64  	%rd20831, %rd20830, 255;
	xor.b64  	%rd20832, %rd20831, %rd20829;
	mul.lo.s64 	%rd20833, %rd20832, 1099511628211;
	shr.u64 	%rd20834, %rd20822, 24;
	and.b64  	%rd20835, %rd20834, 255;
	xor.b64  	%rd20836, %rd20835, %rd20833;
	mul.lo.s64 	%rd20837, %rd20836, 1099511628211;
	shr.u64 	%rd20838, %rd20822, 32;
	and.b64  	%rd20839, %rd20838, 255;
	xor.b64  	%rd20840, %rd20839, %rd20837;
	mul.lo.s64 	%rd20841, %rd20840, 1099511628211;
	shr.u64 	%rd20842, %rd20822, 40;
	and.b64  	%rd20843, %rd20842, 255;
	xor.b64  	%rd20844, %rd20843, %rd20841;
	mul.lo.s64 	%rd20845, %rd20844, 1099511628211;
	shr.u64 	%rd20846, %rd20822, 48;
	and.b64  	%rd20847, %rd20846, 255;
	xor.b64  	%rd20848, %rd20847, %rd20845;
	mul.lo.s64 	%rd20849, %rd20848, 1099511628211;
	shr.u64 	%rd20850, %rd20822, 56;
	xor.b64  	%rd20851, %rd20850, %rd20849;
	mul.lo.s64 	%rd39308, %rd20851, 1099511628211;
$L__BB34_2453:
	mov.b64 	%rd39314, -3750763034362895579;
	@%p1046 bra 	$L__BB34_2459;
	setp.eq.s64 	%p1060, %rd1952, 0;
	mov.b64 	%rd39314, -3750763034362895579;
	mov.b64 	%rd39315, 0;
	@%p1060 bra 	$L__BB34_2457;
	mov.b64 	%rd39314, -3750763034362895579;
	mov.b64 	%rd39312, 0;
$L__BB34_2456:
	shl.b64 	%rd20858, %rd39312, 3;
	add.s64 	%rd20859, %rd39212, %rd20858;
	ld.u64 	%rd20860, [%rd20859];
	and.b64  	%rd20861, %rd20860, 255;
	xor.b64  	%rd20862, %rd20861, %rd39314;
	mul.lo.s64 	%rd20863, %rd20862, 1099511628211;
	shr.u64 	%rd20864, %rd20860, 8;
	and.b64  	%rd20865, %rd20864, 255;
	xor.b64  	%rd20866, %rd20865, %rd20863;
	mul.lo.s64 	%rd20867, %rd20866, 1099511628211;
	shr.u64 	%rd20868, %rd20860, 16;
	and.b64  	%rd20869, %rd20868, 255;
	xor.b64  	%rd20870, %rd20869, %rd20867;
	mul.lo.s64 	%rd20871, %rd20870, 1099511628211;
	shr.u64 	%rd20872, %rd20860, 24;
	and.b64  	%rd20873, %rd20872, 255;
	xor.b64  	%rd20874, %rd20873, %rd20871;
	mul.lo.s64 	%rd20875, %rd20874, 1099511628211;
	shr.u64 	%rd20876, %rd20860, 32;
	and.b64  	%rd20877, %rd20876, 255;
	xor.b64  	%rd20878, %rd20877, %rd20875;
	mul.lo.s64 	%rd20879, %rd20878, 1099511628211;
	shr.u64 	%rd20880, %rd20860, 40;
	and.b64  	%rd20881, %rd20880, 255;
	xor.b64  	%rd20882, %rd20881, %rd20879;
	mul.lo.s64 	%rd20883, %rd20882, 1099511628211;
	shr.u64 	%rd20884, %rd20860, 48;
	and.b64  	%rd20885, %rd20884, 255;
	xor.b64  	%rd20886, %rd20885, %rd20883;
	mul.lo.s64 	%rd20887, %rd20886, 1099511628211;
	shr.u64 	%rd20888, %rd20860, 56;
	xor.b64  	%rd20889, %rd20888, %rd20887;
	mul.lo.s64 	%rd20890, %rd20889, 1099511628211;
	ld.u64 	%rd20891, [%rd20859+8];
	and.b64  	%rd20892, %rd20891, 255;
	xor.b64  	%rd20893, %rd20892, %rd20890;
	mul.lo.s64 	%rd20894, %rd20893, 1099511628211;
	shr.u64 	%rd20895, %rd20891, 8;
	and.b64  	%rd20896, %rd20895, 255;
	xor.b64  	%rd20897, %rd20896, %rd20894;
	mul.lo.s64 	%rd20898, %rd20897, 1099511628211;
	shr.u64 	%rd20899, %rd20891, 16;
	and.b64  	%rd20900, %rd20899, 255;
	xor.b64  	%rd20901, %rd20900, %rd20898;
	mul.lo.s64 	%rd20902, %rd20901, 1099511628211;
	shr.u64 	%rd20903, %rd20891, 24;
	and.b64  	%rd20904, %rd20903, 255;
	xor.b64  	%rd20905, %rd20904, %rd20902;
	mul.lo.s64 	%rd20906, %rd20905, 1099511628211;
	shr.u64 	%rd20907, %rd20891, 32;
	and.b64  	%rd20908, %rd20907, 255;
	xor.b64  	%rd20909, %rd20908, %rd20906;
	mul.lo.s64 	%rd20910, %rd20909, 1099511628211;
	shr.u64 	%rd20911, %rd20891, 40;
	and.b64  	%rd20912, %rd20911, 255;
	xor.b64  	%rd20913, %rd20912, %rd20910;
	mul.lo.s64 	%rd20914, %rd20913, 1099511628211;
	shr.u64 	%rd20915, %rd20891, 48;
	and.b64  	%rd20916, %rd20915, 255;
	xor.b64  	%rd20917, %rd20916, %rd20914;
	mul.lo.s64 	%rd20918, %rd20917, 1099511628211;
	shr.u64 	%rd20919, %rd20891, 56;
	xor.b64  	%rd20920, %rd20919, %rd20918;
	mul.lo.s64 	%rd39314, %rd20920, 1099511628211;
	add.s64 	%rd39312, %rd39312, 2;
	setp.ne.s64 	%p1061, %rd39312, %rd3699;
	mov.u64 	%rd39315, %rd3699;
	@%p1061 bra 	$L__BB34_2456;
$L__BB34_2457:
	setp.eq.s64 	%p1062, %rd3698, 0;
	@%p1062 bra 	$L__BB34_2459;
	shl.b64 	%rd20921, %rd39315, 3;
	add.s64 	%rd20922, %rd39212, %rd20921;
	ld.u64 	%rd20923, [%rd20922];
	and.b64  	%rd20924, %rd20923, 255;
	xor.b64  	%rd20925, %rd20924, %rd39314;
	mul.lo.s64 	%rd20926, %rd20925, 1099511628211;
	shr.u64 	%rd20927, %rd20923, 8;
	and.b64  	%rd20928, %rd20927, 255;
	xor.b64  	%rd20929, %rd20928, %rd20926;
	mul.lo.s64 	%rd20930, %rd20929, 1099511628211;
	shr.u64 	%rd20931, %rd20923, 16;
	and.b64  	%rd20932, %rd20931, 255;
	xor.b64  	%rd20933, %rd20932, %rd20930;
	mul.lo.s64 	%rd20934, %rd20933, 1099511628211;
	shr.u64 	%rd20935, %rd20923, 24;
	and.b64  	%rd20936, %rd20935, 255;
	xor.b64  	%rd20937, %rd20936, %rd20934;
	mul.lo.s64 	%rd20938, %rd20937, 1099511628211;
	shr.u64 	%rd20939, %rd20923, 32;
	and.b64  	%rd20940, %rd20939, 255;
	xor.b64  	%rd20941, %rd20940, %rd20938;
	mul.lo.s64 	%rd20942, %rd20941, 1099511628211;
	shr.u64 	%rd20943, %rd20923, 40;
	and.b64  	%rd20944, %rd20943, 255;
	xor.b64  	%rd20945, %rd20944, %rd20942;
	mul.lo.s64 	%rd20946, %rd20945, 1099511628211;
	shr.u64 	%rd20947, %rd20923, 48;
	and.b64  	%rd20948, %rd20947, 255;
	xor.b64  	%rd20949, %rd20948, %rd20946;
	mul.lo.s64 	%rd20950, %rd20949, 1099511628211;
	shr.u64 	%rd20951, %rd20923, 56;
	xor.b64  	%rd20952, %rd20951, %rd20950;
	mul.lo.s64 	%rd39314, %rd20952, 1099511628211;
$L__BB34_2459:
	setp.lt.u64 	%p2079, %rd39308, %rd39314;
	bra.uni 	$L__BB34_2464;
$L__BB34_2460:
	setp.eq.s32 	%p1064, %r120, 0;
	mov.pred 	%p2079, %p1042;
	@%p1064 bra 	$L__BB34_2464;
	mov.b64 	%rd39318, 0;
$L__BB34_2462:
	shl.b64 	%rd20954, %rd39318, 3;
	add.s64 	%rd20955, %rd39184, %rd20954;
	ld.u64 	%rd4014, [%rd20955];
	add.s64 	%rd20956, %rd39212, %rd20954;
	ld.u64 	%rd4015, [%rd20956];
	setp.lt.u64 	%p1066, %rd4014, %rd4015;
	mov.pred 	%p2079, %p1044;
	@%p1066 bra 	$L__BB34_2464;
	setp.le.u64 	%p1068, %rd4014, %rd4015;
	add.s64 	%rd39318, %rd39318, 1;
	setp.lt.u64 	%p1069, %rd39318, %rd1951;
	and.pred  	%p1070, %p1068, %p1069;
	mov.pred 	%p2079, %p1042;
	@%p1070 bra 	$L__BB34_2462;
$L__BB34_2464:
	selp.b64 	%rd39120, %rd39184, %rd39212, %p2079;
	selp.u32 	%r294, 1, 0, %p2079;
	add.s32 	%r103, %r101, %r294;
	not.pred 	%p1071, %p2079;
	selp.u32 	%r295, 1, 0, %p1071;
	add.s32 	%r104, %r102, %r295;
	@%p2079 bra 	$L__BB34_2466;
	shl.b32 	%r296, %r104, 3;
	add.s32 	%r298, %r258, %r296;
	ld.shared.u64 	%rd39212, [%r298];
	bra.uni 	$L__BB34_2467;
$L__BB34_2466:
	shl.b32 	%r299, %r103, 3;
	add.s32 	%r301, %r258, %r299;
	ld.shared.u64 	%rd39184, [%r301];
$L__BB34_2467:
	setp.ge.s32 	%p1073, %r103, %r79;
	mov.pred 	%p1072, 0;
	mov.pred 	%p2080, %p1072;
	@%p1073 bra 	$L__BB34_2499;
	setp.ge.s32 	%p1075, %r104, %r78;
	mov.pred 	%p1074, -1;
	mov.pred 	%p2080, %p1074;
	@%p1075 bra 	$L__BB34_2499;
	setp.eq.s64 	%p1076, %rd4130, 0;
	mov.b64 	%rd39323, -3750763034362895579;
	@%p1076 bra 	$L__BB34_2475;
	setp.eq.s64 	%p1077, %rd1952, 0;
	mov.b64 	%rd39323, -3750763034362895579;
	mov.b64 	%rd39324, 0;
	@%p1077 bra 	$L__BB34_2473;
	mov.b64 	%rd39323, -3750763034362895579;
	mov.b64 	%rd39321, 0;
$L__BB34_2472:
	shl.b64 	%rd20964, %rd39321, 3;
	add.s64 	%rd20965, %rd39184, %rd20964;
	ld.u64 	%rd20966, [%rd20965];
	and.b64  	%rd20967, %rd20966, 255;
	xor.b64  	%rd20968, %rd20967, %rd39323;
	mul.lo.s64 	%rd20969, %rd20968, 1099511628211;
	shr.u64 	%rd20970, %rd20966, 8;
	and.b64  	%rd20971, %rd20970, 255;
	xor.b64  	%rd20972, %rd20971, %rd20969;
	mul.lo.s64 	%rd20973, %rd20972, 1099511628211;
	shr.u64 	%rd20974, %rd20966, 16;
	and.b64  	%rd20975, %rd20974, 255;
	xor.b64  	%rd20976, %rd20975, %rd20973;
	mul.lo.s64 	%rd20977, %rd20976, 1099511628211;
	shr.u64 	%rd20978, %rd20966, 24;
	and.b64  	%rd20979, %rd20978, 255;
	xor.b64  	%rd20980, %rd20979, %rd20977;
	mul.lo.s64 	%rd20981, %rd20980, 1099511628211;
	shr.u64 	%rd20982, %rd20966, 32;
	and.b64  	%rd20983, %rd20982, 255;
	xor.b64  	%rd20984, %rd20983, %rd20981;
	mul.lo.s64 	%rd20985, %rd20984, 1099511628211;
	shr.u64 	%rd20986, %rd20966, 40;
	and.b64  	%rd20987, %rd20986, 255;
	xor.b64  	%rd20988, %rd20987, %rd20985;
	mul.lo.s64 	%rd20989, %rd20988, 1099511628211;
	shr.u64 	%rd20990, %rd20966, 48;
	and.b64  	%rd20991, %rd20990, 255;
	xor.b64  	%rd20992, %rd20991, %rd20989;
	mul.lo.s64 	%rd20993, %rd20992, 1099511628211;
	shr.u64 	%rd20994, %rd20966, 56;
	xor.b64  	%rd20995, %rd20994, %rd20993;
	mul.lo.s64 	%rd20996, %rd20995, 1099511628211;
	ld.u64 	%rd20997, [%rd20965+8];
	and.b64  	%rd20998, %rd20997, 255;
	xor.b64  	%rd20999, %rd20998, %rd20996;
	mul.lo.s64 	%rd21000, %rd20999, 1099511628211;
	shr.u64 	%rd21001, %rd20997, 8;
	and.b64  	%rd21002, %rd21001, 255;
	xor.b64  	%rd21003, %rd21002, %rd21000;
	mul.lo.s64 	%rd21004, %rd21003, 1099511628211;
	shr.u64 	%rd21005, %rd20997, 16;
	and.b64  	%rd21006, %rd21005, 255;
	xor.b64  	%rd21007, %rd21006, %rd21004;
	mul.lo.s64 	%rd21008, %rd21007, 1099511628211;
	shr.u64 	%rd21009, %rd20997, 24;
	and.b64  	%rd21010, %rd21009, 255;
	xor.b64  	%rd21011, %rd21010, %rd21008;
	mul.lo.s64 	%rd21012, %rd21011, 1099511628211;
	shr.u64 	%rd21013, %rd20997, 32;
	and.b64  	%rd21014, %rd21013, 255;
	xor.b64  	%rd21015, %rd21014, %rd21012;
	mul.lo.s64 	%rd21016, %rd21015, 1099511628211;
	shr.u64 	%rd21017, %rd20997, 40;
	and.b64  	%rd21018, %rd21017, 255;
	xor.b64  	%rd21019, %rd21018, %rd21016;
	mul.lo.s64 	%rd21020, %rd21019, 1099511628211;
	shr.u64 	%rd21021, %rd20997, 48;
	and.b64  	%rd21022, %rd21021, 255;
	xor.b64  	%rd21023, %rd21022, %rd21020;
	mul.lo.s64 	%rd21024, %rd21023, 1099511628211;
	shr.u64 	%rd21025, %rd20997, 56;
	xor.b64  	%rd21026, %rd21025, %rd21024;
	mul.lo.s64 	%rd39323, %rd21026, 1099511628211;
	add.s64 	%rd39321, %rd39321, 2;
	setp.ne.s64 	%p1078, %rd39321, %rd3699;
	mov.u64 	%rd39324, %rd3699;
	@%p1078 bra 	$L__BB34_2472;
$L__BB34_2473:
	setp.eq.s64 	%p1079, %rd3698, 0;
	@%p1079 bra 	$L__BB34_2475;
	shl.b64 	%rd21027, %rd39324, 3;
	add.s64 	%rd21028, %rd39184, %rd21027;
	ld.u64 	%rd21029, [%rd21028];
	and.b64  	%rd21030, %rd21029, 255;
	xor.b64  	%rd21031, %rd21030, %rd39323;
	mul.lo.s64 	%rd21032, %rd21031, 1099511628211;
	shr.u64 	%rd21033, %rd21029, 8;
	and.b64  	%rd21034, %rd21033, 255;
	xor.b64  	%rd21035, %rd21034, %rd21032;
	mul.lo.s64 	%rd21036, %rd21035, 1099511628211;
	shr.u64 	%rd21037, %rd21029, 16;
	and.b64  	%rd21038, %rd21037, 255;
	xor.b64  	%rd21039, %rd21038, %rd21036;
	mul.lo.s64 	%rd21040, %rd21039, 1099511628211;
	shr.u64 	%rd21041, %rd21029, 24;
	and.b64  	%rd21042, %rd21041, 255;
	xor.b64  	%rd21043, %rd21042, %rd21040;
	mul.lo.s64 	%rd21044, %rd21043, 1099511628211;
	shr.u64 	%rd21045, %rd21029, 32;
	and.b64  	%rd21046, %rd21045, 255;
	xor.b64  	%rd21047, %rd21046, %rd21044;
	mul.lo.s64 	%rd21048, %rd21047, 1099511628211;
	shr.u64 	%rd21049, %rd21029, 40;
	and.b64  	%rd21050, %rd21049, 255;
	xor.b64  	%rd21051, %rd21050, %rd21048;
	mul.lo.s64 	%rd21052, %rd21051, 1099511628211;
	shr.u64 	%rd21053, %rd21029, 48;
	and.b64  	%rd21054, %rd21053, 255;
	xor.b64  	%rd21055, %rd21054, %rd21052;
	mul.lo.s64 	%rd21056, %rd21055, 1099511628211;
	shr.u64 	%rd21057, %rd21029, 56;
	xor.b64  	%rd21058, %rd21057, %rd21056;
	mul.lo.s64 	%rd39323, %rd21058, 1099511628211;
$L__BB34_2475:
	mov.b64 	%rd39329, -3750763034362895579;
	@%p1076 bra 	$L__BB34_2481;
	setp.eq.s64 	%p1081, %rd1952, 0;
	mov.b64 	%rd39329, -3750763034362895579;
	mov.b64 	%rd39330, 0;
	@%p1081 bra 	$L__BB34_2479;
	mov.b64 	%rd39329, -3750763034362895579;
	mov.b64 	%rd39327, 0;
$L__BB34_2478:
	shl.b64 	%rd21065, %rd39327, 3;
	add.s64 	%rd21066, %rd39212, %rd21065;
	ld.u64 	%rd21067, [%rd21066];
	and.b64  	%rd21068, %rd21067, 255;
	xor.b64  	%rd21069, %rd21068, %rd39329;
	mul.lo.s64 	%rd21070, %rd21069, 1099511628211;
	shr.u64 	%rd21071, %rd21067, 8;
	and.b64  	%rd21072, %rd21071, 255;
	xor.b64  	%rd21073, %rd21072, %rd21070;
	mul.lo.s64 	%rd21074, %rd21073, 1099511628211;
	shr.u64 	%rd21075, %rd21067, 16;
	and.b64  	%rd21076, %rd21075, 255;
	xor.b64  	%rd21077, %rd21076, %rd21074;
	mul.lo.s64 	%rd21078, %rd21077, 1099511628211;
	shr.u64 	%rd21079, %rd21067, 24;
	and.b64  	%rd21080, %rd21079, 255;
	xor.b64  	%rd21081, %rd21080, %rd21078;
	mul.lo.s64 	%rd21082, %rd21081, 1099511628211;
	shr.u64 	%rd21083, %rd21067, 32;
	and.b64  	%rd21084, %rd21083, 255;
	xor.b64  	%rd21085, %rd21084, %rd21082;
	mul.lo.s64 	%rd21086, %rd21085, 1099511628211;
	shr.u64 	%rd21087, %rd21067, 40;
	and.b64  	%rd21088, %rd21087, 255;
	xor.b64  	%rd21089, %rd21088, %rd21086;
	mul.lo.s64 	%rd21090, %rd21089, 1099511628211;
	shr.u64 	%rd21091, %rd21067, 48;
	and.b64  	%rd21092, %rd21091, 255;
	xor.b64  	%rd21093, %rd21092, %rd21090;
	mul.lo.s64 	%rd21094, %rd21093, 1099511628211;
	shr.u64 	%rd21095, %rd21067, 56;
	xor.b64  	%rd21096, %rd21095, %rd21094;
	mul.lo.s64 	%rd21097, %rd21096, 1099511628211;
	ld.u64 	%rd21098, [%rd21066+8];
	and.b64  	%rd21099, %rd21098, 255;
	xor.b64  	%rd21100, %rd21099, %rd21097;
	mul.lo.s64 	%rd21101, %rd21100, 1099511628211;
	shr.u64 	%rd21102, %rd21098, 8;
	and.b64  	%rd21103, %rd21102, 255;
	xor.b64  	%rd21104, %rd21103, %rd21101;
	mul.lo.s64 	%rd21105, %rd21104, 1099511628211;
	shr.u64 	%rd21106, %rd21098, 16;
	and.b64  	%rd21107, %rd21106, 255;
	xor.b64  	%rd21108, %rd21107, %rd21105;
	mul.lo.s64 	%rd21109, %rd21108, 1099511628211;
	shr.u64 	%rd21110, %rd21098, 24;
	and.b64  	%rd21111, %rd21110, 255;
	xor.b64  	%rd21112, %rd21111, %rd21109;
	mul.lo.s64 	%rd21113, %rd21112, 1099511628211;
	shr.u64 	%rd21114, %rd21098, 32;
	and.b64  	%rd21115, %rd21114, 255;
	xor.b64  	%rd21116, %rd21115, %rd21113;
	mul.lo.s64 	%rd21117, %rd21116, 1099511628211;
	shr.u64 	%rd21118, %rd21098, 40;
	and.b64  	%rd21119, %rd21118, 255;
	xor.b64  	%rd21120, %rd21119, %rd21117;
	mul.lo.s64 	%rd21121, %rd21120, 1099511628211;
	shr.u64 	%rd21122, %rd21098, 48;
	and.b64  	%rd21123, %rd21122, 255;
	xor.b64  	%rd21124, %rd21123, %rd21121;
	mul.lo.s64 	%rd21125, %rd21124, 1099511628211;
	shr.u64 	%rd21126, %rd21098, 56;
	xor.b64  	%rd21127, %rd21126, %rd21125;
	mul.lo.s64 	%rd39329, %rd21127, 1099511628211;
	add.s64 	%rd39327, %rd39327, 2;
	setp.ne.s64 	%p1082, %rd39327, %rd3699;
	mov.u64 	%rd39330, %rd3699;
	@%p1082 bra 	$L__BB34_2478;
$L__BB34_2479:
	setp.eq.s64 	%p1083, %rd3698, 0;
	@%p1083 bra 	$L__BB34_2481;
	shl.b64 	%rd21128, %rd39330, 3;
	add.s64 	%rd21129, %rd39212, %rd21128;
	ld.u64 	%rd21130, [%rd21129];
	and.b64  	%rd21131, %rd21130, 255;
	xor.b64  	%rd21132, %rd21131, %rd39329;
	mul.lo.s64 	%rd21133, %rd21132, 1099511628211;
	shr.u64 	%rd21134, %rd21130, 8;
	and.b64  	%rd21135, %rd21134, 255;
	xor.b64  	%rd21136, %rd21135, %rd21133;
	mul.lo.s64 	%rd21137, %rd21136, 1099511628211;
	shr.u64 	%rd21138, %rd21130, 16;
	and.b64  	%rd21139, %rd21138, 255;
	xor.b64  	%rd21140, %rd21139, %rd21137;
	mul.lo.s64 	%rd21141, %rd21140, 1099511628211;
	shr.u64 	%rd21142, %rd21130, 24;
	and.b64  	%rd21143, %rd21142, 255;
	xor.b64  	%rd21144, %rd21143, %rd21141;
	mul.lo.s64 	%rd21145, %rd21144, 1099511628211;
	shr.u64 	%rd21146, %rd21130, 32;
	and.b64  	%rd21147, %rd21146, 255;
	xor.b64  	%rd21148, %rd21147, %rd21145;
	mul.lo.s64 	%rd21149, %rd21148, 1099511628211;
	shr.u64 	%rd21150, %rd21130, 40;
	and.b64  	%rd21151, %rd21150, 255;
	xor.b64  	%rd21152, %rd21151, %rd21149;
	mul.lo.s64 	%rd21153, %rd21152, 1099511628211;
	shr.u64 	%rd21154, %rd21130, 48;
	and.b64  	%rd21155, %rd21154, 255;
	xor.b64  	%rd21156, %rd21155, %rd21153;
	mul.lo.s64 	%rd21157, %rd21156, 1099511628211;
	shr.u64 	%rd21158, %rd21130, 56;
	xor.b64  	%rd21159, %rd21158, %rd21157;
	mul.lo.s64 	%rd39329, %rd21159, 1099511628211;
$L__BB34_2481:
	setp.eq.s64 	%p1084, %rd39323, %rd39329;
	@%p1084 bra 	$L__BB34_2495;
	mov.b64 	%rd39335, -3750763034362895579;
	@%p1076 bra 	$L__BB34_2488;
	setp.eq.s64 	%p1086, %rd1952, 0;
	mov.b64 	%rd39335, -3750763034362895579;
	mov.b64 	%rd39336, 0;
	@%p1086 bra 	$L__BB34_2486;
	mov.b64 	%rd39335, -3750763034362895579;
	mov.b64 	%rd39333, 0;
$L__BB34_2485:
	shl.b64 	%rd21166, %rd39333, 3;
	add.s64 	%rd21167, %rd39184, %rd21166;
	ld.u64 	%rd21168, [%rd21167];
	and.b64  	%rd21169, %rd21168, 255;
	xor.b64  	%rd21170, %rd21169, %rd39335;
	mul.lo.s64 	%rd21171, %rd21170, 1099511628211;
	shr.u64 	%rd21172, %rd21168, 8;
	and.b64  	%rd21173, %rd21172, 255;
	xor.b64  	%rd21174, %rd21173, %rd21171;
	mul.lo.s64 	%rd21175, %rd21174, 1099511628211;
	shr.u64 	%rd21176, %rd21168, 16;
	and.b64  	%rd21177, %rd21176, 255;
	xor.b64  	%rd21178, %rd21177, %rd21175;
	mul.lo.s64 	%rd21179, %rd21178, 1099511628211;
	shr.u64 	%rd21180, %rd21168, 24;
	and.b64  	%rd21181, %rd21180, 255;
	xor.b64  	%rd21182, %rd21181, %rd21179;
	mul.lo.s64 	%rd21183, %rd21182, 1099511628211;
	shr.u64 	%rd21184, %rd21168, 32;
	and.b64  	%rd21185, %rd21184, 255;
	xor.b64  	%rd21186, %rd21185, %rd21183;
	mul.lo.s64 	%rd21187, %rd21186, 1099511628211;
	shr.u64 	%rd21188, %rd21168, 40;
	and.b64  	%rd21189, %rd21188, 255;
	xor.b64  	%rd21190, %rd21189, %rd21187;
	mul.lo.s64 	%rd21191, %rd21190, 1099511628211;
	shr.u64 	%rd21192, %rd21168, 48;
	and.b64  	%rd21193, %rd21192, 255;
	xor.b64  	%rd21194, %rd21193, %rd21191;
	mul.lo.s64 	%rd21195, %rd21194, 1099511628211;
	shr.u64 	%rd21196, %rd21168, 56;
	xor.b64  	%rd21197, %rd21196, %rd21195;
	mul.lo.s64 	%rd21198, %rd21197, 1099511628211;
	ld.u64 	%rd21199, [%rd21167+8];
	and.b64  	%rd21200, %rd21199, 255;
	xor.b64  	%rd21201, %rd21200, %rd21198;
	mul.lo.s64 	%rd21202, %rd21201, 1099511628211;
	shr.u64 	%rd21203, %rd21199, 8;
	and.b64  	%rd21204, %rd21203, 255;
	xor.b64  	%rd21205, %rd21204, %rd21202;
	mul.lo.s64 	%rd21206, %rd21205, 1099511628211;
	shr.u64 	%rd21207, %rd21199, 16;
	and.b64  	%rd21208, %rd21207, 255;
	xor.b64  	%rd21209, %rd21208, %rd21206;
	mul.lo.s64 	%rd21210, %rd21209, 1099511628211;
	shr.u64 	%rd21211, %rd21199, 24;
	and.b64  	%rd21212, %rd21211, 255;
	xor.b64  	%rd21213, %rd21212, %rd21210;
	mul.lo.s64 	%rd21214, %rd21213, 1099511628211;
	shr.u64 	%rd21215, %rd21199, 32;
	and.b64  	%rd21216, %rd21215, 255;
	xor.b64  	%rd21217, %rd21216, %rd21214;
	mul.lo.s64 	%rd21218, %rd21217, 1099511628211;
	shr.u64 	%rd21219, %rd21199, 40;
	and.b64  	%rd21220, %rd21219, 255;
	xor.b64  	%rd21221, %rd21220, %rd21218;
	mul.lo.s64 	%rd21222, %rd21221, 1099511628211;
	shr.u64 	%rd21223, %rd21199, 48;
	and.b64  	%rd21224, %rd21223, 255;
	xor.b64  	%rd21225, %rd21224, %rd21222;
	mul.lo.s64 	%rd21226, %rd21225, 1099511628211;
	shr.u64 	%rd21227, %rd21199, 56;
	xor.b64  	%rd21228, %rd21227, %rd21226;
	mul.lo.s64 	%rd39335, %rd21228, 1099511628211;
	add.s64 	%rd39333, %rd39333, 2;
	setp.ne.s64 	%p1087, %rd39333, %rd3699;
	mov.u64 	%rd39336, %rd3699;
	@%p1087 bra 	$L__BB34_2485;
$L__BB34_2486:
	setp.eq.s64 	%p1088, %rd3698, 0;
	@%p1088 bra 	$L__BB34_2488;
	shl.b64 	%rd21229, %rd39336, 3;
	add.s64 	%rd21230, %rd39184, %rd21229;
	ld.u64 	%rd21231, [%rd21230];
	and.b64  	%rd21232, %rd21231, 255;
	xor.b64  	%rd21233, %rd21232, %rd39335;
	mul.lo.s64 	%rd21234, %rd21233, 1099511628211;
	shr.u64 	%rd21235, %rd21231, 8;
	and.b64  	%rd21236, %rd21235, 255;
	xor.b64  	%rd21237, %rd21236, %rd21234;
	mul.lo.s64 	%rd21238, %rd21237, 1099511628211;
	shr.u64 	%rd21239, %rd21231, 16;
	and.b64  	%rd21240, %rd21239, 255;
	xor.b64  	%rd21241, %rd21240, %rd21238;
	mul.lo.s64 	%rd21242, %rd21241, 1099511628211;
	shr.u64 	%rd21243, %rd21231, 24;
	and.b64  	%rd21244, %rd21243, 255;
	xor.b64  	%rd21245, %rd21244, %rd21242;
	mul.lo.s64 	%rd21246, %rd21245, 1099511628211;
	shr.u64 	%rd21247, %rd21231, 32;
	and.b64  	%rd21248, %rd21247, 255;
	xor.b64  	%rd21249, %rd21248, %rd21246;
	mul.lo.s64 	%rd21250, %rd21249, 1099511628211;
	shr.u64 	%rd21251, %rd21231, 40;
	and.b64  	%rd21252, %rd21251, 255;
	xor.b64  	%rd21253, %rd21252, %rd21250;
	mul.lo.s64 	%rd21254, %rd21253, 1099511628211;
	shr.u64 	%rd21255, %rd21231, 48;
	and.b64  	%rd21256, %rd21255, 255;
	xor.b64  	%rd21257, %rd21256, %rd21254;
	mul.lo.s64 	%rd21258, %rd21257, 1099511628211;
	shr.u64 	%rd21259, %rd21231, 56;
	xor.b64  	%rd21260, %rd21259, %rd21258;
	mul.lo.s64 	%rd39335, %rd21260, 1099511628211;
$L__BB34_2488:
	mov.b64 	%rd39341, -3750763034362895579;
	@%p1076 bra 	$L__BB34_2494;
	setp.eq.s64 	%p1090, %rd1952, 0;
	mov.b64 	%rd39341, -3750763034362895579;
	mov.b64 	%rd39342, 0;
	@%p1090 bra 	$L__BB34_2492;
	mov.b64 	%rd39341, -3750763034362895579;
	mov.b64 	%rd39339, 0;
$L__BB34_2491:
	shl.b64 	%rd21267, %rd39339, 3;
	add.s64 	%rd21268, %rd39212, %rd21267;
	ld.u64 	%rd21269, [%rd21268];
	and.b64  	%rd21270, %rd21269, 255;
	xor.b64  	%rd21271, %rd21270, %rd39341;
	mul.lo.s64 	%rd21272, %rd21271, 1099511628211;
	shr.u64 	%rd21273, %rd21269, 8;
	and.b64  	%rd21274, %rd21273, 255;
	xor.b64  	%rd21275, %rd21274, %rd21272;
	mul.lo.s64 	%rd21276, %rd21275, 1099511628211;
	shr.u64 	%rd21277, %rd21269, 16;
	and.b64  	%rd21278, %rd21277, 255;
	xor.b64  	%rd21279, %rd21278, %rd21276;
	mul.lo.s64 	%rd21280, %rd21279, 1099511628211;
	shr.u64 	%rd21281, %rd21269, 24;
	and.b64  	%rd21282, %rd21281, 255;
	xor.b64  	%rd21283, %rd21282, %rd21280;
	mul.lo.s64 	%rd21284, %rd21283, 1099511628211;
	shr.u64 	%rd21285, %rd21269, 32;
	and.b64  	%rd21286, %rd21285, 255;
	xor.b64  	%rd21287, %rd21286, %rd21284;
	mul.lo.s64 	%rd21288, %rd21287, 1099511628211;
	shr.u64 	%rd21289, %rd21269, 40;
	and.b64  	%rd21290, %rd21289, 255;
	xor.b64  	%rd21291, %rd21290, %rd21288;
	mul.lo.s64 	%rd21292, %rd21291, 1099511628211;
	shr.u64 	%rd21293, %rd21269, 48;
	and.b64  	%rd21294, %rd21293, 255;
	xor.b64  	%rd21295, %rd21294, %rd21292;
	mul.lo.s64 	%rd21296, %rd21295, 1099511628211;
	shr.u64 	%rd21297, %rd21269, 56;
	xor.b64  	%rd21298, %rd21297, %rd21296;
	mul.lo.s64 	%rd21299, %rd21298, 1099511628211;
	ld.u64 	%rd21300, [%rd21268+8];
	and.b64  	%rd21301, %rd21300, 255;
	xor.b64  	%rd21302, %rd21301, %rd21299;
	mul.lo.s64 	%rd21303, %rd21302, 1099511628211;
	shr.u64 	%rd21304, %rd21300, 8;
	and.b64  	%rd21305, %rd21304, 255;
	xor.b64  	%rd21306, %rd21305, %rd21303;
	mul.lo.s64 	%rd21307, %rd21306, 1099511628211;
	shr.u64 	%rd21308, %rd21300, 16;
	and.b64  	%rd21309, %rd21308, 255;
	xor.b64  	%rd21310, %rd21309, %rd21307;
	mul.lo.s64 	%rd21311, %rd21310, 1099511628211;
	shr.u64 	%rd21312, %rd21300, 24;
	and.b64  	%rd21313, %rd21312, 255;
	xor.b64  	%rd21314, %rd21313, %rd21311;
	mul.lo.s64 	%rd21315, %rd21314, 1099511628211;
	shr.u64 	%rd21316, %rd21300, 32;
	and.b64  	%rd21317, %rd21316, 255;
	xor.b64  	%rd21318, %rd21317, %rd21315;
	mul.lo.s64 	%rd21319, %rd21318, 1099511628211;
	shr.u64 	%rd21320, %rd21300, 40;
	and.b64  	%rd21321, %rd21320, 255;
	xor.b64  	%rd21322, %rd21321, %rd21319;
	mul.lo.s64 	%rd21323, %rd21322, 1099511628211;
	shr.u64 	%rd21324, %rd21300, 48;
	and.b64  	%rd21325, %rd21324, 255;
	xor.b64  	%rd21326, %rd21325, %rd21323;
	mul.lo.s64 	%rd21327, %rd21326, 1099511628211;
	shr.u64 	%rd21328, %rd21300, 56;
	xor.b64  	%rd21329, %rd21328, %rd21327;
	mul.lo.s64 	%rd39341, %rd21329, 1099511628211;
	add.s64 	%rd39339, %rd39339, 2;
	setp.ne.s64 	%p1091, %rd39339, %rd3699;
	mov.u64 	%rd39342, %rd3699;
	@%p1091 bra 	$L__BB34_2491;
$L__BB34_2492:
	setp.eq.s64 	%p1092, %rd3698, 0;
	@%p1092 bra 	$L__BB34_2494;
	shl.b64 	%rd21330, %rd39342, 3;
	add.s64 	%rd21331, %rd39212, %rd21330;
	ld.u64 	%rd21332, [%rd21331];
	and.b64  	%rd21333, %rd21332, 255;
	xor.b64  	%rd21334, %rd21333, %rd39341;
	mul.lo.s64 	%rd21335, %rd21334, 1099511628211;
	shr.u64 	%rd21336, %rd21332, 8;
	and.b64  	%rd21337, %rd21336, 255;
	xor.b64  	%rd21338, %rd21337, %rd21335;
	mul.lo.s64 	%rd21339, %rd21338, 1099511628211;
	shr.u64 	%rd21340, %rd21332, 16;
	and.b64  	%rd21341, %rd21340, 255;
	xor.b64  	%rd21342, %rd21341, %rd21339;
	mul.lo.s64 	%rd21343, %rd21342, 1099511628211;
	shr.u64 	%rd21344, %rd21332, 24;
	and.b64  	%rd21345, %rd21344, 255;
	xor.b64  	%rd21346, %rd21345, %rd21343;
	mul.lo.s64 	%rd21347, %rd21346, 1099511628211;
	shr.u64 	%rd21348, %rd21332, 32;
	and.b64  	%rd21349, %rd21348, 255;
	xor.b64  	%rd21350, %rd21349, %rd21347;
	mul.lo.s64 	%rd21351, %rd21350, 1099511628211;
	shr.u64 	%rd21352, %rd21332, 40;
	and.b64  	%rd21353, %rd21352, 255;
	xor.b64  	%rd21354, %rd21353, %rd21351;
	mul.lo.s64 	%rd21355, %rd21354, 1099511628211;
	shr.u64 	%rd21356, %rd21332, 48;
	and.b64  	%rd21357, %rd21356, 255;
	xor.b64  	%rd21358, %rd21357, %rd21355;
	mul.lo.s64 	%rd21359, %rd21358, 1099511628211;
	shr.u64 	%rd21360, %rd21332, 56;
	xor.b64  	%rd21361, %rd21360, %rd21359;
	mul.lo.s64 	%rd39341, %rd21361, 1099511628211;
$L__BB34_2494:
	setp.lt.u64 	%p2080, %rd39335, %rd39341;
	bra.uni 	$L__BB34_2499;
$L__BB34_2495:
	setp.eq.s32 	%p1094, %r120, 0;
	mov.pred 	%p2080, %p1072;
	@%p1094 bra 	$L__BB34_2499;
	mov.b64 	%rd39345, 0;
$L__BB34_2497:
	shl.b64 	%rd21363, %rd39345, 3;
	add.s64 	%rd21364, %rd39184, %rd21363;
	ld.u64 	%rd4059, [%rd21364];
	add.s64 	%rd21365, %rd39212, %rd21363;
	ld.u64 	%rd4060, [%rd21365];
	setp.lt.u64 	%p1096, %rd4059, %rd4060;
	mov.pred 	%p2080, %p1074;
	@%p1096 bra 	$L__BB34_2499;
	setp.le.u64 	%p1098, %rd4059, %rd4060;
	add.s64 	%rd39345, %rd39345, 1;
	setp.lt.u64 	%p1099, %rd39345, %rd1951;
	and.pred  	%p1100, %p1098, %p1099;
	mov.pred 	%p2080, %p1072;
	@%p1100 bra 	$L__BB34_2497;
$L__BB34_2499:
	selp.b64 	%rd39119, %rd39184, %rd39212, %p2080;
	selp.u32 	%r302, 1, 0, %p2080;
	add.s32 	%r105, %r103, %r302;
	not.pred 	%p1101, %p2080;
	selp.u32 	%r303, 1, 0, %p1101;
	add.s32 	%r106, %r104, %r303;
	@%p2080 bra 	$L__BB34_2501;
	shl.b32 	%r304, %r106, 3;
	mov.u32 	%r305, _ZZN3cub18CUB_300001_SM_10006detail10merge_sort30DeviceMergeSortBlockSortKernelINS2_10policy_hubIPPyE9Policy600ES6_PNS0_8NullTypeES6_SA_j18tuple_indexed_lessS5_S9_EEvbT0_T1_T2_T3_T4_PT6_PT7_T5_NS1_7vsmem_tEE19static_temp_storage;
	add.s32 	%r306, %r305, %r304;
	ld.shared.u64 	%rd39212, [%r306];
	bra.uni 	$L__BB34_2502;
$L__BB34_2501:
	shl.b32 	%r307, %r105, 3;
	mov.u32 	%r308, _ZZN3cub18CUB_300001_SM_10006detail10merge_sort30DeviceMergeSortBlockSortKernelINS2_10policy_hubIPPyE9Policy600ES6_PNS0_8NullTypeES6_SA_j18tuple_indexed_lessS5_S9_EEvbT0_T1_T2_T3_T4_PT6_PT7_T5_NS1_7vsmem_tEE19static_temp_storage;
	add.s32 	%r309, %r308, %r307;
	ld.shared.u64 	%rd39184, [%r309];
$L__BB34_2502:
	setp.ge.s32 	%p1102, %r105, %r79;
	mov.u64 	%rd39373, %rd39212;
	@%p1102 bra 	$L__BB34_2534;
	setp.ge.s32 	%p1103, %r106, %r78;
	mov.u64 	%rd39373, %rd39184;
	@%p1103 bra 	$L__BB34_2534;
	setp.eq.s64 	%p1104, %rd4130, 0;
	mov.b64 	%rd39350, -3750763034362895579;
	@%p1104 bra 	$L__BB34_2510;
	setp.eq.s64 	%p1105, %rd1952, 0;
	mov.b64 	%rd39350, -3750763034362895579;
	mov.b64 	%rd39351, 0;
	@%p1105 bra 	$L__BB34_2508;
	mov.b64 	%rd39350, -3750763034362895579;
	mov.b64 	%rd39348, 0;
$L__BB34_2507:
	shl.b64 	%rd21373, %rd39348, 3;
	add.s64 	%rd21374, %rd39184, %rd21373;
	ld.u64 	%rd21375, [%rd21374];
	and.b64  	%rd21376, %rd21375, 255;
	xor.b64  	%rd21377, %rd21376, %rd39350;
	mul.lo.s64 	%rd21378, %rd21377, 1099511628211;
	shr.u64 	%rd21379, %rd21375, 8;
	and.b64  	%rd21380, %rd21379, 255;
	xor.b64  	%rd21381, %rd21380, %rd21378;
	mul.lo.s64 	%rd21382, %rd21381, 1099511628211;
	shr.u64 	%rd21383, %rd21375, 16;
	and.b64  	%rd21384, %rd21383, 255;
	xor.b64  	%rd21385, %rd21384, %rd21382;
	mul.lo.s64 	%rd21386, %rd21385, 1099511628211;
	shr.u64 	%rd21387, %rd21375, 24;
	and.b64  	%rd21388, %rd21387, 255;
	xor.b64  	%rd21389, %rd21388, %rd21386;
	mul.lo.s64 	%rd21390, %rd21389, 1099511628211;
	shr.u64 	%rd21391, %rd21375, 32;
	and.b64  	%rd21392, %rd21391, 255;
	xor.b64  	%rd21393, %rd21392, %rd21390;
	mul.lo.s64 	%rd21394, %rd21393, 1099511628211;
	shr.u64 	%rd21395, %rd21375, 40;
	and.b64  	%rd21396, %rd21395, 255;
	xor.b64  	%rd21397, %rd21396, %rd21394;
	mul.lo.s64 	%rd21398, %rd21397, 1099511628211;
	shr.u64 	%rd21399, %rd21375, 48;
	and.b64  	%rd21400, %rd21399, 255;
	xor.b64  	%rd21401, %rd21400, %rd21398;
	mul.lo.s64 	%rd21402, %rd21401, 1099511628211;
	shr.u64 	%rd21403, %rd21375, 56;
	xor.b64  	%rd21404, %rd21403, %rd21402;
	mul.lo.s64 	%rd21405, %rd21404, 1099511628211;
	ld.u64 	%rd21406, [%rd21374+8];
	and.b64  	%rd21407, %rd21406, 255;
	xor.b64  	%rd21408, %rd21407, %rd21405;
	mul.lo.s64 	%rd21409, %rd21408, 1099511628211;
	shr.u64 	%rd21410, %rd21406, 8;
	and.b64  	%rd21411, %rd21410, 255;
	xor.b64  	%rd21412, %rd21411, %rd21409;
	mul.lo.s64 	%rd21413, %rd21412, 1099511628211;
	shr.u64 	%rd21414, %rd21406, 16;
	and.b64  	%rd21415, %rd21414, 255;
	xor.b64  	%rd21416, %rd21415, %rd21413;
	mul.lo.s64 	%rd21417, %rd21416, 1099511628211;
	shr.u64 	%rd21418, %rd21406, 24;
	and.b64  	%rd21419, %rd21418, 255;
	xor.b64  	%rd21420, %rd21419, %rd21417;
	mul.lo.s64 	%rd21421, %rd21420, 1099511628211;
	shr.u64 	%rd21422, %rd21406, 32;
	and.b64  	%rd21423, %rd21422, 255;
	xor.b64  	%rd21424, %rd21423, %rd21421;
	mul.lo.s64 	%rd21425, %rd21424, 1099511628211;
	shr.u64 	%rd21426, %rd21406, 40;
	and.b64  	%rd21427, %rd21426, 255;
	xor.b64  	%rd21428, %rd21427, %rd21425;
	mul.lo.s64 	%rd21429, %rd21428, 1099511628211;
	shr.u64 	%rd21430, %rd21406, 48;
	and.b64  	%rd21431, %rd21430, 255;
	xor.b64  	%rd21432, %rd21431, %rd21429;
	mul.lo.s64 	%rd21433, %rd21432, 1099511628211;
	shr.u64 	%rd21434, %rd21406, 56;
	xor.b64  	%rd21435, %rd21434, %rd21433;
	mul.lo.s64 	%rd39350, %rd21435, 1099511628211;
	add.s64 	%rd39348, %rd39348, 2;
	setp.ne.s64 	%p1106, %rd39348, %rd3699;
	mov.u64 	%rd39351, %rd3699;
	@%p1106 bra 	$L__BB34_2507;
$L__BB34_2508:
	setp.eq.s64 	%p1107, %rd3698, 0;
	@%p1107 bra 	$L__BB34_2510;
	shl.b64 	%rd21436, %rd39351, 3;
	add.s64 	%rd21437, %rd39184, %rd21436;
	ld.u64 	%rd21438, [%rd21437];
	and.b64  	%rd21439, %rd21438, 255;
	xor.b64  	%rd21440, %rd21439, %rd39350;
	mul.lo.s64 	%rd21441, %rd21440, 1099511628211;
	shr.u64 	%rd21442, %rd21438, 8;
	and.b64  	%rd21443, %rd21442, 255;
	xor.b64  	%rd21444, %rd21443, %rd21441;
	mul.lo.s64 	%rd21445, %rd21444, 1099511628211;
	shr.u64 	%rd21446, %rd21438, 16;
	and.b64  	%rd21447, %rd21446, 255;
	xor.b64  	%rd21448, %rd21447, %rd21445;
	mul.lo.s64 	%rd21449, %rd21448, 1099511628211;
	shr.u64 	%rd21450, %rd21438, 24;
	and.b64  	%rd21451, %rd21450, 255;
	xor.b64  	%rd21452, %rd21451, %rd21449;
	mul.lo.s64 	%rd21453, %rd21452, 1099511628211;
	shr.u64 	%rd21454, %rd21438, 32;
	and.b64  	%rd21455, %rd21454, 255;
	xor.b64  	%rd21456, %rd21455, %rd21453;
	mul.lo.s64 	%rd21457, %rd21456, 1099511628211;
	shr.u64 	%rd21458, %rd21438, 40;
	and.b64  	%rd21459, %rd21458, 255;
	xor.b64  	%rd21460, %rd21459, %rd21457;
	mul.lo.s64 	%rd21461, %rd21460, 1099511628211;
	shr.u64 	%rd21462, %rd21438, 48;
	and.b64  	%rd21463, %rd21462, 255;
	xor.b64  	%rd21464, %rd21463, %rd21461;
	mul.lo.s64 	%rd21465, %rd21464, 1099511628211;
	shr.u64 	%rd21466, %rd21438, 56;
	xor.b64  	%rd21467, %rd21466, %rd21465;
	mul.lo.s64 	%rd39350, %rd21467, 1099511628211;
$L__BB34_2510:
	mov.b64 	%rd39356, -3750763034362895579;
	@%p1104 bra 	$L__BB34_2516;
	setp.eq.s64 	%p1109, %rd1952, 0;
	mov.b64 	%rd39356, -3750763034362895579;
	mov.b64 	%rd39357, 0;
	@%p1109 bra 	$L__BB34_2514;
	mov.b64 	%rd39356, -3750763034362895579;
	mov.b64 	%rd39354, 0;
$L__BB34_2513:
	shl.b64 	%rd21474, %rd39354, 3;
	add.s64 	%rd21475, %rd39212, %rd21474;
	ld.u64 	%rd21476, [%rd21475];
	and.b64  	%rd21477, %rd21476, 255;
	xor.b64  	%rd21478, %rd21477, %rd39356;
	mul.lo.s64 	%rd21479, %rd21478, 1099511628211;
	shr.u64 	%rd21480, %rd21476, 8;
	and.b64  	%rd21481, %rd21480, 255;
	xor.b64  	%rd21482, %rd21481, %rd21479;
	mul.lo.s64 	%rd21483, %rd21482, 1099511628211;
	shr.u64 	%rd21484, %rd21476, 16;
	and.b64  	%rd21485, %rd21484, 255;
	xor.b64  	%rd21486, %rd21485, %rd21483;
	mul.lo.s64 	%rd21487, %rd21486, 1099511628211;
	shr.u64 	%rd21488, %rd21476, 24;
	and.b64  	%rd21489, %rd21488, 255;
	xor.b64  	%rd21490, %rd21489, %rd21487;
	mul.lo.s64 	%rd21491, %rd21490, 1099511628211;
	shr.u64 	%rd21492, %rd21476, 32;
	and.b64  	%rd21493, %rd21492, 255;
	xor.b64  	%rd21494, %rd21493, %rd21491;
	mul.lo.s64 	%rd21495, %rd21494, 1099511628211;
	shr.u64 	%rd21496, %rd21476, 40;
	and.b64  	%rd21497, %rd21496, 255;
	xor.b64  	%rd21498, %rd21497, %rd21495;
	mul.lo.s64 	%rd21499, %rd21498, 1099511628211;
	shr.u64 	%rd21500, %rd21476, 48;
	and.b64  	%rd21501, %rd21500, 255;
	xor.b64  	%rd21502, %rd21501, %rd21499;
	mul.lo.s64 	%rd21503, %rd21502, 1099511628211;
	shr.u64 	%rd21504, %rd21476, 56;
	xor.b64  	%rd21505, %rd21504, %rd21503;
	mul.lo.s64 	%rd21506, %rd21505, 1099511628211;
	ld.u64 	%rd21507, [%rd21475+8];
	and.b64  	%rd21508, %rd21507, 255;
	xor.b64  	%rd21509, %rd21508, %rd21506;
	mul.lo.s64 	%rd21510, %rd21509, 1099511628211;
	shr.u64 	%rd21511, %rd21507, 8;
	and.b64  	%rd21512, %rd21511, 255;
	xor.b64  	%rd21513, %rd21512, %rd21510;
	mul.lo.s64 	%rd21514, %rd21513, 1099511628211;
	shr.u64 	%rd21515, %rd21507, 16;
	and.b64  	%rd21516, %rd21515, 255;
	xor.b64  	%rd21517, %rd21516, %rd21514;
	mul.lo.s64 	%rd21518, %rd21517, 1099511628211;
	shr.u64 	%rd21519, %rd21507, 24;
	and.b64  	%rd21520, %rd21519, 255;
	xor.b64  	%rd21521, %rd21520, %rd21518;
	mul.lo.s64 	%rd21522, %rd21521, 1099511628211;
	shr.u64 	%rd21523, %rd21507, 32;
	and.b64  	%rd21524, %rd21523, 255;
	xor.b64  	%rd21525, %rd21524, %rd21522;
	mul.lo.s64 	%rd21526, %rd21525, 1099511628211;
	shr.u64 	%rd21527, %rd21507, 40;
	and.b64  	%rd21528, %rd21527, 255;
	xor.b64  	%rd21529, %rd21528, %rd21526;
	mul.lo.s64 	%rd21530, %rd21529, 1099511628211;
	shr.u64 	%rd21531, %rd21507, 48;
	and.b64  	%rd21532, %rd21531, 255;
	xor.b64  	%rd21533, %rd21532, %rd21530;
	mul.lo.s64 	%rd21534, %rd21533, 1099511628211;
	shr.u64 	%rd21535, %rd21507, 56;
	xor.b64  	%rd21536, %rd21535, %rd21534;
	mul.lo.s64 	%rd39356, %rd21536, 1099511628211;
	add.s64 	%rd39354, %rd39354, 2;
	setp.ne.s64 	%p1110, %rd39354, %rd3699;
	mov.u64 	%rd39357, %rd3699;
	@%p1110 bra 	$L__BB34_2513;
$L__BB34_2514:
	setp.eq.s64 	%p1111, %rd3698, 0;
	@%p1111 bra 	$L__BB34_2516;
	shl.b64 	%rd21537, %rd39357, 3;
	add.s64 	%rd21538, %rd39212, %rd21537;
	ld.u64 	%rd21539, [%rd21538];
	and.b64  	%rd21540, %rd21539, 255;
	xor.b64  	%rd21541, %rd21540, %rd39356;
	mul.lo.s64 	%rd21542, %rd21541, 1099511628211;
	shr.u64 	%rd21543, %rd21539, 8;
	and.b64  	%rd21544, %rd21543, 255;
	xor.b64  	%rd21545, %rd21544, %rd21542;
	mul.lo.s64 	%rd21546, %rd21545, 1099511628211;
	shr.u64 	%rd21547, %rd21539, 16;
	and.b64  	%rd21548, %rd21547, 255;
	xor.b64  	%rd21549, %rd21548, %rd21546;
	mul.lo.s64 	%rd21550, %rd21549, 1099511628211;
	shr.u64 	%rd21551, %rd21539, 24;
	and.b64  	%rd21552, %rd21551, 255;
	xor.b64  	%rd21553, %rd21552, %rd21550;
	mul.lo.s64 	%rd21554, %rd21553, 1099511628211;
	shr.u64 	%rd21555, %rd21539, 32;
	and.b64  	%rd21556, %rd21555, 255;
	xor.b64  	%rd21557, %rd21556, %rd21554;
	mul.lo.s64 	%rd21558, %rd21557, 1099511628211;
	shr.u64 	%rd21559, %rd21539, 40;
	and.b64  	%rd21560, %rd21559, 255;
	xor.b64  	%rd21561, %rd21560, %rd21558;
	mul.lo.s64 	%rd21562, %rd21561, 1099511628211;
	shr.u64 	%rd21563, %rd21539, 48;
	and.b64  	%rd21564, %rd21563, 255;
	xor.b64  	%rd21565, %rd21564, %rd21562;
	mul.lo.s64 	%rd21566, %rd21565, 1099511628211;
	shr.u64 	%rd21567, %rd21539, 56;
	xor.b64  	%rd21568, %rd21567, %rd21566;
	mul.lo.s64 	%rd39356, %rd21568, 1099511628211;
$L__BB34_2516:
	setp.eq.s64 	%p1112, %rd39350, %rd39356;
	@%p1112 bra 	$L__BB34_2530;
	setp.eq.s64 	%p1113, %rd4130, 0;
	mov.b64 	%rd39362, -3750763034362895579;
	@%p1113 bra 	$L__BB34_2523;
	setp.eq.s64 	%p1114, %rd1952, 0;
	mov.b64 	%rd39362, -3750763034362895579;
	mov.b64 	%rd39363, 0;
	@%p1114 bra 	$L__BB34_2521;
	mov.b64 	%rd39362, -3750763034362895579;
	mov.b64 	%rd39360, 0;
$L__BB34_2520:
	shl.b64 	%rd21575, %rd39360, 3;
	add.s64 	%rd21576, %rd39184, %rd21575;
	ld.u64 	%rd21577, [%rd21576];
	and.b64  	%rd21578, %rd21577, 255;
	xor.b64  	%rd21579, %rd21578, %rd39362;
	mul.lo.s64 	%rd21580, %rd21579, 1099511628211;
	shr.u64 	%rd21581, %rd21577, 8;
	and.b64  	%rd21582, %rd21581, 255;
	xor.b64  	%rd21583, %rd21582, %rd21580;
	mul.lo.s64 	%rd21584, %rd21583, 1099511628211;
	shr.u64 	%rd21585, %rd21577, 16;
	and.b64  	%rd21586, %rd21585, 255;
	xor.b64  	%rd21587, %rd21586, %rd21584;
	mul.lo.s64 	%rd21588, %rd21587, 1099511628211;
	shr.u64 	%rd21589, %rd21577, 24;
	and.b64  	%rd21590, %rd21589, 255;
	xor.b64  	%rd21591, %rd21590, %rd21588;
	mul.lo.s64 	%rd21592, %rd21591, 1099511628211;
	shr.u64 	%rd21593, %rd21577, 32;
	and.b64  	%rd21594, %rd21593, 255;
	xor.b64  	%rd21595, %rd21594, %rd21592;
	mul.lo.s64 	%rd21596, %rd21595, 1099511628211;
	shr.u64 	%rd21597, %rd21577, 40;
	and.b64  	%rd21598, %rd21597, 255;
	xor.b64  	%rd21599, %rd21598, %rd21596;
	mul.lo.s64 	%rd21600, %rd21599, 1099511628211;
	shr.u64 	%rd21601, %rd21577, 48;
	and.b64  	%rd21602, %rd21601, 255;
	xor.b64  	%rd21603, %rd21602, %rd21600;
	mul.lo.s64 	%rd21604, %rd21603, 1099511628211;
	shr.u64 	%rd21605, %rd21577, 56;
	xor.b64  	%rd21606, %rd21605, %rd21604;
	mul.lo.s64 	%rd21607, %rd21606, 1099511628211;
	ld.u64 	%rd21608, [%rd21576+8];
	and.b64  	%rd21609, %rd21608, 255;
	xor.b64  	%rd21610, %rd21609, %rd21607;
	mul.lo.s64 	%rd21611, %rd21610, 1099511628211;
	shr.u64 	%rd21612, %rd21608, 8;
	and.b64  	%rd21613, %rd21612, 255;
	xor.b64  	%rd21614, %rd21613, %rd21611;
	mul.lo.s64 	%rd21615, %rd21614, 1099511628211;
	shr.u64 	%rd21616, %rd21608, 16;
	and.b64  	%rd21617, %rd21616, 255;
	xor.b64  	%rd21618, %rd21617, %rd21615;
	mul.lo.s64 	%rd21619, %rd21618, 1099511628211;
	shr.u64 	%rd21620, %rd21608, 24;
	and.b64  	%rd21621, %rd21620, 255;
	xor.b64  	%rd21622, %rd21621, %rd21619;
	mul.lo.s64 	%rd21623, %rd21622, 1099511628211;
	shr.u64 	%rd21624, %rd21608, 32;
	and.b64  	%rd21625, %rd21624, 255;
	xor.b64  	%rd21626, %rd21625, %rd21623;
	mul.lo.s64 	%rd21627, %rd21626, 1099511628211;
	shr.u64 	%rd21628, %rd21608, 40;
	and.b64  	%rd21629, %rd21628, 255;
	xor.b64  	%rd21630, %rd21629, %rd21627;
	mul.lo.s64 	%rd21631, %rd21630, 1099511628211;
	shr.u64 	%rd21632, %rd21608, 48;
	and.b64  	%rd21633, %rd21632, 255;
	xor.b64  	%rd21634, %rd21633, %rd21631;
	mul.lo.s64 	%rd21635, %rd21634, 1099511628211;
	shr.u64 	%rd21636, %rd21608, 56;
	xor.b64  	%rd21637, %rd21636, %rd21635;
	mul.lo.s64 	%rd39362, %rd21637, 1099511628211;
	add.s64 	%rd39360, %rd39360, 2;
	setp.ne.s64 	%p1115, %rd39360, %rd3699;
	mov.u64 	%rd39363, %rd3699;
	@%p1115 bra 	$L__BB34_2520;
$L__BB34_2521:
	setp.eq.s64 	%p1116, %rd3698, 0;
	@%p1116 bra 	$L__BB34_2523;
	shl.b64 	%rd21638, %rd39363, 3;
	add.s64 	%rd21639, %rd39184, %rd21638;
	ld.u64 	%rd21640, [%rd21639];
	and.b64  	%rd21641, %rd21640, 255;
	xor.b64  	%rd21642, %rd21641, %rd39362;
	mul.lo.s64 	%rd21643, %rd21642, 1099511628211;
	shr.u64 	%rd21644, %rd21640, 8;
	and.b64  	%rd21645, %rd21644, 255;
	xor.b64  	%rd21646, %rd21645, %rd21643;
	mul.lo.s64 	%rd21647, %rd21646, 1099511628211;
	shr.u64 	%rd21648, %rd21640, 16;
	and.b64  	%rd21649, %rd21648, 255;
	xor.b64  	%rd21650, %rd21649, %rd21647;
	mul.lo.s64 	%rd21651, %rd21650, 1099511628211;
	shr.u64 	%rd21652, %rd21640, 24;
	and.b64  	%rd21653, %rd21652, 255;
	xor.b64  	%rd21654, %rd21653, %rd21651;
	mul.lo.s64 	%rd21655, %rd21654, 1099511628211;
	shr.u64 	%rd21656, %rd21640, 32;
	and.b64  	%rd21657, %rd21656, 255;
	xor.b64  	%rd21658, %rd21657, %rd21655;
	mul.lo.s64 	%rd21659, %rd21658, 1099511628211;
	shr.u64 	%rd21660, %rd21640, 40;
	and.b64  	%rd21661, %rd21660, 255;
	xor.b64  	%rd21662, %rd21661, %rd21659;
	mul.lo.s64 	%rd21663, %rd21662, 1099511628211;
	shr.u64 	%rd21664, %rd21640, 48;
	and.b64  	%rd21665, %rd21664, 255;
	xor.b64  	%rd21666, %rd21665, %rd21663;
	mul.lo.s64 	%rd21667, %rd21666, 1099511628211;
	shr.u64 	%rd21668, %rd21640, 56;
	xor.b64  	%rd21669, %rd21668, %rd21667;
	mul.lo.s64 	%rd39362, %rd21669, 1099511628211;
$L__BB34_2523:
	mov.b64 	%rd39368, -3750763034362895579;
	@%p1113 bra 	$L__BB34_2529;
	setp.eq.s64 	%p1118, %rd1952, 0;
	mov.b64 	%rd39368, -3750763034362895579;
	mov.b64 	%rd39369, 0;
	@%p1118 bra 	$L__BB34_2527;
	mov.b64 	%rd39368, -3750763034362895579;
	mov.b64 	%rd39366, 0;
$L__BB34_2526:
	shl.b64 	%rd21676, %rd39366, 3;
	add.s64 	%rd21677, %rd39212, %rd21676;
	ld.u64 	%rd21678, [%rd21677];
	and.b64  	%rd21679, %rd21678, 255;
	xor.b64  	%rd21680, %rd21679, %rd39368;
	mul.lo.s64 	%rd21681, %rd21680, 1099511628211;
	shr.u64 	%rd21682, %rd21678, 8;
	and.b64  	%rd21683, %rd21682, 255;
	xor.b64  	%rd21684, %rd21683, %rd21681;
	mul.lo.s64 	%rd21685, %rd21684, 1099511628211;
	shr.u64 	%rd21686, %rd21678, 16;
	and.b64  	%rd21687, %rd21686, 255;
	xor.b64  	%rd21688, %rd21687, %rd21685;
	mul.lo.s64 	%rd21689, %rd21688, 1099511628211;
	shr.u64 	%rd21690, %rd21678, 24;
	and.b64  	%rd21691, %rd21690, 255;
	xor.b64  	%rd21692, %rd21691, %rd21689;
	mul.lo.s64 	%rd21693, %rd21692, 1099511628211;
	shr.u64 	%rd21694, %rd21678, 32;
	and.b64  	%rd21695, %rd21694, 255;
	xor.b64  	%rd21696, %rd21695, %rd21693;
	mul.lo.s64 	%rd21697, %rd21696, 1099511628211;
	shr.u64 	%rd21698, %rd21678, 40;
	and.b64  	%rd21699, %rd21698, 255;
	xor.b64  	%rd21700, %rd21699, %rd21697;
	mul.lo.s64 	%rd21701, %rd21700, 1099511628211;
	shr.u64 	%rd21702, %rd21678, 48;
	and.b64  	%rd21703, %rd21702, 255;
	xor.b64  	%rd21704, %rd21703, %rd21701;
	mul.lo.s64 	%rd21705, %rd21704, 1099511628211;
	shr.u64 	%rd21706, %rd21678, 56;
	xor.b64  	%rd21707, %rd21706, %rd21705;
	mul.lo.s64 	%rd21708, %rd21707, 1099511628211;
	ld.u64 	%rd21709, [%rd21677+8];
	and.b64  	%rd21710, %rd21709, 255;
	xor.b64  	%rd21711, %rd21710, %rd21708;
	mul.lo.s64 	%rd21712, %rd21711, 1099511628211;
	shr.u64 	%rd21713, %rd21709, 8;
	and.b64  	%rd21714, %rd21713, 255;
	xor.b64  	%rd21715, %rd21714, %rd21712;
	mul.lo.s64 	%rd21716, %rd21715, 1099511628211;
	shr.u64 	%rd21717, %rd21709, 16;
	and.b64  	%rd21718, %rd21717, 255;
	xor.b64  	%rd21719, %rd21718, %rd21716;
	mul.lo.s64 	%rd21720, %rd21719, 1099511628211;
	shr.u64 	%rd21721, %rd21709, 24;
	and.b64  	%rd21722, %rd21721, 255;
	xor.b64  	%rd21723, %rd21722, %rd21720;
	mul.lo.s64 	%rd21724, %rd21723, 1099511628211;
	shr.u64 	%rd21725, %rd21709, 32;
	and.b64  	%rd21726, %rd21725, 255;
	xor.b64  	%rd21727, %rd21726, %rd21724;
	mul.lo.s64 	%rd21728, %rd21727, 1099511628211;
	shr.u64 	%rd21729, %rd21709, 40;
	and.b64  	%rd21730, %rd21729, 255;
	xor.b64  	%rd21731, %rd21730, %rd21728;
	mul.lo.s64 	%rd21732, %rd21731, 1099511628211;
	shr.u64 	%rd21733, %rd21709, 48;
	and.b64  	%rd21734, %rd21733, 255;
	xor.b64  	%rd21735, %rd21734, %rd21732;
	mul.lo.s64 	%rd21736, %rd21735, 1099511628211;
	shr.u64 	%rd21737, %rd21709, 56;
	xor.b64  	%rd21738, %rd21737, %rd21736;
	mul.lo.s64 	%rd39368, %rd21738, 1099511628211;
	add.s64 	%rd39366, %rd39366, 2;
	setp.ne.s64 	%p1119, %rd39366, %rd3699;
	mov.u64 	%rd39369, %rd3699;
	@%p1119 bra 	$L__BB34_2526;
$L__BB34_2527:
	setp.eq.s64 	%p1120, %rd3698, 0;
	@%p1120 bra 	$L__BB34_2529;
	shl.b64 	%rd21739, %rd39369, 3;
	add.s64 	%rd21740, %rd39212, %rd21739;
	ld.u64 	%rd21741, [%rd21740];
	and.b64  	%rd21742, %rd21741, 255;
	xor.b64  	%rd21743, %rd21742, %rd39368;
	mul.lo.s64 	%rd21744, %rd21743, 1099511628211;
	shr.u64 	%rd21745, %rd21741, 8;
	and.b64  	%rd21746, %rd21745, 255;
	xor.b64  	%rd21747, %rd21746, %rd21744;
	mul.lo.s64 	%rd21748, %rd21747, 1099511628211;
	shr.u64 	%rd21749, %rd21741, 16;
	and.b64  	%rd21750, %rd21749, 255;
	xor.b64  	%rd21751, %rd21750, %rd21748;
	mul.lo.s64 	%rd21752, %rd21751, 1099511628211;
	shr.u64 	%rd21753, %rd21741, 24;
	and.b64  	%rd21754, %rd21753, 255;
	xor.b64  	%rd21755, %rd21754, %rd21752;
	mul.lo.s64 	%rd21756, %rd21755, 1099511628211;
	shr.u64 	%rd21757, %rd21741, 32;
	and.b64  	%rd21758, %rd21757, 255;
	xor.b64  	%rd21759, %rd21758, %rd21756;
	mul.lo.s64 	%rd21760, %rd21759, 1099511628211;
	shr.u64 	%rd21761, %rd21741, 40;
	and.b64  	%rd21762, %rd21761, 255;
	xor.b64  	%rd21763, %rd21762, %rd21760;
	mul.lo.s64 	%rd21764, %rd21763, 1099511628211;
	shr.u64 	%rd21765, %rd21741, 48;
	and.b64  	%rd21766, %rd21765, 255;
	xor.b64  	%rd21767, %rd21766, %rd21764;
	mul.lo.s64 	%rd21768, %rd21767, 1099511628211;
	shr.u64 	%rd21769, %rd21741, 56;
	xor.b64  	%rd21770, %rd21769, %rd21768;
	mul.lo.s64 	%rd39368, %rd21770, 1099511628211;
$L__BB34_2529:
	setp.lt.u64 	%p1121, %rd39362, %rd39368;
	selp.b64 	%rd39373, %rd39184, %rd39212, %p1121;
	bra.uni 	$L__BB34_2534;
$L__BB34_2530:
	setp.eq.s32 	%p1122, %r120, 0;
	mov.u64 	%rd39373, %rd39212;
	@%p1122 bra 	$L__BB34_2534;
	mov.b64 	%rd39372, 0;
$L__BB34_2532:
	shl.b64 	%rd21772, %rd39372, 3;
	add.s64 	%rd21773, %rd39184, %rd21772;
	ld.u64 	%rd4105, [%rd21773];
	add.s64 	%rd21774, %rd39212, %rd21772;
	ld.u64 	%rd4106, [%rd21774];
	setp.lt.u64 	%p1123, %rd4105, %rd4106;
	mov.u64 	%rd39373, %rd39184;
	@%p1123 bra 	$L__BB34_2534;
	setp.le.u64 	%p1124, %rd4105, %rd4106;
	add.s64 	%rd39372, %rd39372, 1;
	setp.lt.u64 	%p1125, %rd39372, %rd1951;
	and.pred  	%p1126, %p1124, %p1125;
	mov.u64 	%rd39373, %rd39212;
	@%p1126 bra 	$L__BB34_2532;
$L__BB34_2534:
	shl.b32 	%r472, %r74, 1;
	setp.lt.u32 	%p1127, %r74, 129;
	@%p1127 bra 	$L__BB34_2224;
	ld.param.s8 	%rs6, [_ZN3cub18CUB_300001_SM_10006detail10merge_sort30DeviceMergeSortBlockSortKernelINS2_10policy_hubIPPyE9Policy600ES6_PNS0_8NullTypeES6_SA_j18tuple_indexed_lessS5_S9_EEvbT0_T1_T2_T3_T4_PT6_PT7_T5_NS1_7vsmem_tE_param_0];
	mov.u32 	%r108, %tid.x;
	shl.b32 	%r310, %r108, 3;
	and.b32  	%r311, %r310, 7936;
	and.b32  	%r312, %r108, 31;
	or.b32  	%r109, %r311, %r312;
	or.b32  	%r110, %r109, 64;
	or.b32  	%r111, %r109, 32;
	or.b32  	%r112, %r109, 96;
	or.b32  	%r113, %r109, 128;
	or.b32  	%r114, %r109, 160;
	or.b32  	%r115, %r109, 192;
	or.b32  	%r116, %r109, 224;
	mov.u32 	%r313, %ctaid.x;
	shl.b32 	%r314, %r313, 11;
	cvt.u64.u32 	%rd4109, %r314;
	bar.sync 	0;
	setp.eq.s16 	%p1128, %rs6, 0;
	@%p1128 bra 	$L__BB34_2554;
	st.shared.u64 	[%r65], %rd38390;
	st.shared.u64 	[%r66+8], %rd39124;
	st.shared.u64 	[%r67+16], %rd39123;
	st.shared.u64 	[%r68+24], %rd39122;
	st.shared.u64 	[%r69+32], %rd39121;
	st.shared.u64 	[%r70+40], %rd39120;
	st.shared.u64 	[%r71+48], %rd39119;
	st.shared.u64 	[%r72+56], %rd39373;
	bar.warp.sync 	-1;
	ld.shared.u64 	%rd4110, [%r57];
	ld.shared.u64 	%rd4111, [%r58+256];
	ld.shared.u64 	%rd4112, [%r59+512];
	ld.shared.u64 	%rd4113, [%r60+768];
	ld.shared.u64 	%rd4114, [%r61+1024];
	ld.shared.u64 	%rd4115, [%r62+1280];
	ld.shared.u64 	%rd4116, [%r63+1536];
	ld.shared.u64 	%rd4117, [%r64+1792];
	setp.eq.s32 	%p1129, %r108, 0;
	@%p1129 bra 	$L__BB34_2537;
	bra.uni 	$L__BB34_2538;
$L__BB34_2537:
	st.volatile.shared.u32 	[_ZZN3cub18CUB_300001_SM_10006detail10merge_sort30DeviceMergeSortBlockSortKernelINS2_10policy_hubIPPyE9Policy600ES6_PNS0_8NullTypeES6_SA_j18tuple_indexed_lessS5_S9_EEvbT0_T1_T2_T3_T4_PT6_PT7_T5_NS1_7vsmem_tEE19static_temp_storage+16896], %r54;
$L__BB34_2538:
	ld.param.u64 	%rd36976, [_ZN3cub18CUB_300001_SM_10006detail10merge_sort30DeviceMergeSortBlockSortKernelINS2_10policy_hubIPPyE9Policy600ES6_PNS0_8NullTypeES6_SA_j18tuple_indexed_lessS5_S9_EEvbT0_T1_T2_T3_T4_PT6_PT7_T5_NS1_7vsmem_tE_param_3];
	bar.sync 	0;
	ld.volatile.shared.u32 	%r117, [_ZZN3cub18CUB_300001_SM_10006detail10merge_sort30DeviceMergeSortBlockSortKernelINS2_10policy_hubIPPyE9Policy600ES6_PNS0_8NullTypeES6_SA_j18tuple_indexed_lessS5_S9_EEvbT0_T1_T2_T3_T4_PT6_PT7_T5_NS1_7vsmem_tEE19static_temp_storage+16896];
	setp.ge.s32 	%p1130, %r109, %r117;
	cvt.u64.u32 	%rd21776, %r109;
	add.s64 	%rd21777, %rd21776, %rd4109;
	cvta.to.global.u64 	%rd21778, %rd36976;
	shl.b64 	%rd21779, %rd21777, 3;
	add.s64 	%rd4126, %rd21778, %rd21779;
	@%p1130 bra 	$L__BB34_2540;
	st.global.u64 	[%rd4126], %rd4110;
$L__BB34_2540:
	setp.ge.s32 	%p1131, %r111, %r117;
	@%p1131 bra 	$L__BB34_2542;
	st.global.u64 	[%rd4126+256], %rd4111;
$L__BB34_2542:
	setp.ge.s32 	%p1132, %r110, %r117;
	@%p1132 bra 	$L__BB34_2544;
	st.global.u64 	[%rd4126+512], %rd4112;
$L__BB34_2544:
	setp.ge.s32 	%p1133, %r112, %r117;
	@%p1133 bra 	$L__BB34_2546;
	st.global.u64 	[%rd4126+768], %rd4113;
$L__BB34_2546:
	setp.ge.s32 	%p1134, %r113, %r117;
	@%p1134 bra 	$L__BB34_2548;
	st.global.u64 	[%rd4126+1024], %rd4114;
$L__BB34_2548:
	setp.ge.s32 	%p1135, %r114, %r117;
	@%p1135 bra 	$L__BB34_2550;
	st.global.u64 	[%rd4126+1280], %rd4115;
$L__BB34_2550:
	setp.ge.s32 	%p1136, %r115, %r117;
	@%p1136 bra 	$L__BB34_2552;
	st.global.u64 	[%rd4126+1536], %rd4116;
$L__BB34_2552:
	setp.ge.s32 	%p1137, %r116, %r117;
	@%p1137 bra 	$L__BB34_2572;
	st.global.u64 	[%rd4126+1792], %rd4117;
	bra.uni 	$L__BB34_2572;
$L__BB34_2554:
	st.shared.u64 	[%r65], %rd38390;
	st.shared.u64 	[%r66+8], %rd39124;
	st.shared.u64 	[%r67+16], %rd39123;
	st.shared.u64 	[%r68+24], %rd39122;
	st.shared.u64 	[%r69+32], %rd39121;
	st.shared.u64 	[%r70+40], %rd39120;
	st.shared.u64 	[%r71+48], %rd39119;
	st.shared.u64 	[%r72+56], %rd39373;
	bar.warp.sync 	-1;
	ld.shared.u64 	%rd4118, [%r57];
	ld.shared.u64 	%rd4119, [%r58+256];
	ld.shared.u64 	%rd4120, [%r59+512];
	ld.shared.u64 	%rd4121, [%r60+768];
	ld.shared.u64 	%rd4122, [%r61+1024];
	ld.shared.u64 	%rd4123, [%r62+1280];
	ld.shared.u64 	%rd4124, [%r63+1536];
	ld.shared.u64 	%rd4125, [%r64+1792];
	setp.eq.s32 	%p1138, %r108, 0;
	@%p1138 bra 	$L__BB34_2555;
	bra.uni 	$L__BB34_2556;
$L__BB34_2555:
	st.volatile.shared.u32 	[_ZZN3cub18CUB_300001_SM_10006detail10merge_sort30DeviceMergeSortBlockSortKernelINS2_10policy_hubIPPyE9Policy600ES6_PNS0_8NullTypeES6_SA_j18tuple_indexed_lessS5_S9_EEvbT0_T1_T2_T3_T4_PT6_PT7_T5_NS1_7vsmem_tEE19static_temp_storage+16896], %r54;
$L__BB34_2556:
	ld.param.u64 	%rd36978, [_ZN3cub18CUB_300001_SM_10006detail10merge_sort30DeviceMergeSortBlockSortKernelINS2_10policy_hubIPPyE9Policy600ES6_PNS0_8NullTypeES6_SA_j18tuple_indexed_lessS5_S9_EEvbT0_T1_T2_T3_T4_PT6_PT7_T5_NS1_7vsmem_tE_param_6];
	bar.sync 	0;
	ld.volatile.shared.u32 	%r118, [_ZZN3cub18CUB_300001_SM_10006detail10merge_sort30DeviceMergeSortBlockSortKernelINS2_10policy_hubIPPyE9Policy600ES6_PNS0_8NullTypeES6_SA_j18tuple_indexed_lessS5_S9_EEvbT0_T1_T2_T3_T4_PT6_PT7_T5_NS1_7vsmem_tEE19static_temp_storage+16896];
	setp.ge.s32 	%p1139, %r109, %r118;
	cvt.u64.u32 	%rd21780, %r109;
	add.s64 	%rd21781, %rd21780, %rd4109;
	cvta.to.global.u64 	%rd21782, %rd36978;
	shl.b64 	%rd21783, %rd21781, 3;
	add.s64 	%rd4127, %rd21782, %rd21783;
	@%p1139 bra 	$L__BB34_2558;
	st.global.u64 	[%rd4127], %rd4118;
$L__BB34_2558:
	setp.ge.s32 	%p1140, %r111, %r118;
	@%p1140 bra 	$L__BB34_2560;
	st.global.u64 	[%rd4127+256], %rd4119;
$L__BB34_2560:
	setp.ge.s32 	%p1141, %r110, %r118;
	@%p1141 bra 	$L__BB34_2562;
	st.global.u64 	[%rd4127+512], %rd4120;
$L__BB34_2562:
	setp.ge.s32 	%p1142, %r112, %r118;
	@%p1142 bra 	$L__BB34_2564;
	st.global.u64 	[%rd4127+768], %rd4121;
$L__BB34_2564:
	setp.ge.s32 	%p1143, %r113, %r118;
	@%p1143 bra 	$L__BB34_2566;
	st.global.u64 	[%rd4127+1024], %rd4122;
$L__BB34_2566:
	setp.ge.s32 	%p1144, %r114, %r118;
	@%p1144 bra 	$L__BB34_2568;
	st.global.u64 	[%rd4127+1280], %rd4123;
$L__BB34_2568:
	setp.ge.s32 	%p1145, %r115, %r118;
	@%p1145 bra 	$L__BB34_2570;
	st.global.u64 	[%rd4127+1536], %rd4124;
$L__BB34_2570:
	setp.ge.s32 	%p1146, %r116, %r118;
	@%p1146 bra 	$L__BB34_2572;
	st.global.u64 	[%rd4127+1792], %rd4125;
$L__BB34_2572:
	ret;

}
	// .globl	_ZN3cub18CUB_300001_SM_10006detail10merge_sort30DeviceMergeSortPartitionKernelIPPyj18tuple_indexed_lessS4_EEvbT_PT2_T0_SA_PSA_T1_SA_i
.visible .entry _ZN3cub18CUB_300001_SM_10006detail10merge_sort30DeviceMergeSortPartitionKernelIPPyj18tuple_indexed_lessS4_EEvbT_PT2_T0_SA_PSA_T1_SA_i(
	.param .u8 _ZN3cub18CUB_300001_SM_10006detail10merge_sort30DeviceMergeSortPartitionKernelIPPyj18tuple_indexed_lessS4_EEvbT_PT2_T0_SA_PSA_T1_SA_i_param_0,
	.param .u64 .ptr .align 1 _ZN3cub18CUB_300001_SM_10006detail10merge_sort30DeviceMergeSortPartitionKernelIPPyj18tuple_indexed_lessS4_EEvbT_PT2_T0_SA_PSA_T1_SA_i_param_1,
	.param .u64 .ptr .align 1 _ZN3cub18CUB_300001_SM_10006detail10merge_sort30DeviceMergeSortPartitionKernelIPPyj18tuple_indexed_lessS4_EEvbT_PT2_T0_SA_PSA_T1_SA_i_param_2,
	.param .u32 _ZN3cub18CUB_300001_SM_10006detail10merge_sort30DeviceMergeSortPartitionKernelIPPyj18tuple_indexed_lessS4_EEvbT_PT2_T0_SA_PSA_T1_SA_i_param_3,
	.param .u32 _ZN3cub18CUB_300001_SM_10006detail10merge_sort30DeviceMergeSortPartitionKernelIPPyj18tuple_indexed_lessS4_EEvbT_PT2_T0_SA_PSA_T1_SA_i_param_4,
	.param .u64 .ptr .align 1 _ZN3cub18CUB_300001_SM_10006detail10merge_sort30DeviceMergeSortPartitionKernelIPPyj18tuple_indexed_lessS4_EEvbT_PT2_T0_SA_PSA_T1_SA_i_param_5,
	.param .align 8 .b8 _ZN3cub18CUB_300001_SM_10006detail10merge_sort30DeviceMergeSortPartitionKernelIPPyj18tuple_indexed_lessS4_EEvbT_PT2_T0_SA_PSA_T1_SA_i_param_6[16],
	.param .u32 _ZN3cub18CUB_300001_SM_10006detail10merge_sort30DeviceMergeSortPartitionKernelIPPyj18tuple_indexed_lessS4_EEvbT_PT2_T0_SA_PSA_T1_SA_i_param_7,
	.param .u32 _ZN3cub18CUB_300001_SM_10006detail10merge_sort30DeviceMergeSortPartitionKernelIPPyj18tuple_indexed_lessS4_EEvbT_PT2_T0_SA_PSA_T1_SA_i_param_8
)
{
	.reg .pred 	%p<72>;
	.reg .b16 	%rs<6>;
	.reg .b32 	%r<85>;
	.reg .b64 	%rd<1007>;

	ld.param.u32 	%r30, [_ZN3cub18CUB_300001_SM_10006detail10merge_sort30DeviceMergeSortPartitionKernelIPPyj18tuple_indexed_lessS4_EEvbT_PT2_T0_SA_PSA_T1_SA_i_param_6+8];
	ld.param.u64 	%rd111, [_ZN3cub18CUB_300001_SM_10006detail10merge_sort30DeviceMergeSortPartitionKernelIPPyj18tuple_indexed_lessS4_EEvbT_PT2_T0_SA_PSA_T1_SA_i_param_6];
	ld.param.s8 	%rs1, [_ZN3cub18CUB_300001_SM_10006detail10merge_sort30DeviceMergeSortPartitionKernelIPPyj18tuple_indexed_lessS4_EEvbT_PT2_T0_SA_PSA_T1_SA_i_param_0];
	ld.param.u64 	%rd112, [_ZN3cub18CUB_300001_SM_10006detail10merge_sort30DeviceMergeSortPartitionKernelIPPyj18tuple_indexed_lessS4_EEvbT_PT2_T0_SA_PSA_T1_SA_i_param_1];
	ld.param.u64 	%rd110, [_ZN3cub18CUB_300001_SM_10006detail10merge_sort30DeviceMergeSortPartitionKernelIPPyj18tuple_indexed_lessS4_EEvbT_PT2_T0_SA_PSA_T1_SA_i_param_2];
	ld.param.u32 	%r28, [_ZN3cub18CUB_300001_SM_10006detail10merge_sort30DeviceMergeSortPartitionKernelIPPyj18tuple_indexed_lessS4_EEvbT_PT2_T0_SA_PSA_T1_SA_i_param_3];
	ld.param.u32 	%r29, [_ZN3cub18CUB_300001_SM_10006detail10merge_sort30DeviceMergeSortPartitionKernelIPPyj18tuple_indexed_lessS4_EEvbT_PT2_T0_SA_PSA_T1_SA_i_param_4];
	ld.param.u64 	%rd113, [_ZN3cub18CUB_300001_SM_10006detail10merge_sort30DeviceMergeSortPartitionKernelIPPyj18tuple_indexed_lessS4_EEvbT_PT2_T0_SA_PSA_T1_SA_i_param_5];
	ld.param.u32 	%r31, [_ZN3cub18CUB_300001_SM_10006detail10merge_sort30DeviceMergeSortPartitionKernelIPPyj18tuple_indexed_lessS4_EEvbT_PT2_T0_SA_PSA_T1_SA_i_param_7];
	ld.param.u32 	%r32, [_ZN3cub18CUB_300001_SM_10006detail10merge_sort30DeviceMergeSortPartitionKernelIPPyj18tuple_indexed_lessS4_EEvbT_PT2_T0_SA_PSA_T1_SA_i_param_8];
	cvta.to.global.u64 	%rd1, %rd113;
	cvta.to.global.u64 	%rd2, %rd112;
	mov.u32 	%r38, %ntid.x;
	mov.u32 	%r39, %ctaid.x;
	mov.u32 	%r40, %tid.x;
	mad.lo.s32 	%r1, %r38, %r39, %r40;
	setp.ge.u32 	%p6, %r1, %r29;
	@%p6 bra 	$L__BB35_73;
	shr.u32 	%r41, %r31, 1;
	add.s32 	%r3, %r31, -1;
	neg.s32 	%r42, %r31;
	and.b32  	%r43, %r1, %r42;
	mul.lo.s32 	%r44, %r32, %r43;
	mul.lo.s32 	%r45, %r32, %r41;
	min.u32 	%r4, %r44, %r28;
	not.b32 	%r46, %r44;
	min.u32 	%r47, %r45, %r46;
	add.s32 	%r48, %r47, %r44;
	min.u32 	%r5, %r48, %r28;
	not.b32 	%r49, %r5;
	min.u32 	%r50, %r45, %r49;
	add.s32 	%r51, %r50, %r5;
	min.u32 	%r6, %r51, %r28;
	// begin inline asm
	griddepcontrol.wait;
	// end inline asm
	add.s32 	%r52, %r1, 1;
	setp.ne.s32 	%p7, %r52, %r29;
	@%p7 bra 	$L__BB35_3;
	mul.wide.u32 	%rd953, %r1, 4;
	add.s64 	%rd954, %rd1, %rd953;
	st.global.u32 	[%rd954], %r5;
	bra.uni 	$L__BB35_73;
$L__BB35_3:
	sub.s32 	%r53, %r6, %r4;
	and.b32  	%r54, %r3, %r1;
	mul.lo.s32 	%r55, %r54, %r32;
	min.u32 	%r7, %r55, %r53;
	setp.eq.s16 	%p8, %rs1, 0;
	@%p8 bra 	$L__BB35_39;
	cvt.u64.u32 	%rd4, %r4;
	cvt.u64.u32 	%rd5, %r5;
	sub.s32 	%r56, %r5, %r4;
	sub.s32 	%r57, %r6, %r5;
	max.u32 	%r58, %r7, %r57;
	sub.s32 	%r84, %r58, %r57;
	min.u32 	%r78, %r56, %r7;
	setp.ge.u32 	%p9, %r84, %r78;
	@%p9 bra 	$L__BB35_72;
	setp.ne.s64 	%p10, %rd111, 0;
	cvt.s64.s32 	%rd6, %r30;
	@%p10 bra 	$L__BB35_11;
$L__BB35_6:
	setp.eq.s32 	%p34, %r30, 0;
	sub.s32 	%r64, %r78, %r84;
	shr.u32 	%r65, %r64, 1;
	add.s32 	%r12, %r65, %r84;
	cvt.u64.u32 	%rd524, %r12;
	add.s64 	%rd525, %rd524, %rd4;
	shl.b64 	%rd526, %rd525, 3;
	add.s64 	%rd7, %rd2, %rd526;
	not.b32 	%r66, %r12;
	add.s32 	%r67, %r7, %r66;
	cvt.u64.u32 	%rd527, %r67;
	add.s64 	%rd528, %rd527, %rd5;
	shl.b64 	%rd529, %rd528, 3;
	add.s64 	%rd8, %rd2, %rd529;
	mov.pred 	%p33, -1;
	mov.pred 	%p69, %p33;
	@%p34 bra 	$L__BB35_10;
	ld.global.u64 	%rd9, [%rd7];
	ld.global.u64 	%rd10, [%rd8];
	mov.b64 	%rd955, 0;
$L__BB35_8:
	shl.b64 	%rd531, %rd955, 3;
	add.s64 	%rd532, %rd10, %rd531;
	ld.u64 	%rd12, [%rd532];
	add.s64 	%rd533, %rd9, %rd531;
	ld.u64 	%rd13, [%rd533];
	setp.lt.u64 	%p36, %rd12, %rd13;
	mov.pred 	%p69, 0;
	@%p36 bra 	$L__BB35_10;
	setp.le.u64 	%p38, %rd12, %rd13;
	add.s64 	%rd955, %rd955, 1;
	setp.lt.u64 	%p39, %rd955, %rd6;
	and.pred  	%p40, %p38, %p39;
	mov.pred 	%p69, %p33;
	@%p40 bra 	$L__BB35_8;
$L__BB35_10:
	add.s32 	%r68, %r12, 1;
	selp.b32 	%r84, %r68, %r84, %p69;
	selp.b32 	%r78, %r78, %r12, %p69;
	setp.lt.u32 	%p41, %r84, %r78;
	@%p41 bra 	$L__BB35_6;
	bra.uni 	$L__BB35_72;
$L__BB35_11:
	and.b64  	%rd15, %rd111, 1;
	and.b64  	%rd16, %rd111, -2;
$L__BB35_12:
	setp.eq.s64 	%p11, %rd111, 1;
	sub.s32 	%r59, %r78, %r84;
	shr.u32 	%r60, %r59, 1;
	add.s32 	%r17, %r60, %r84;
	cvt.u64.u32 	%rd117, %r17;
	add.s64 	%rd119, %rd117, %rd4;
	shl.b64 	%rd120, %rd119, 3;
	add.s64 	%rd121, %rd2, %rd120;
	ld.global.u64 	%rd17, [%rd121];
	not.b32 	%r61, %r17;
	add.s32 	%r62, %r7, %r61;
	cvt.u64.u32 	%rd122, %r62;
	add.s64 	%rd123, %rd122, %rd5;
	shl.b64 	%rd124, %rd123, 3;
	add.s64 	%rd125, %rd2, %rd124;
	ld.global.u64 	%rd18, [%rd125];
	mov.b64 	%rd961, -3750763034362895579;
	mov.b64 	%rd957, 0;
	@%p11 bra 	$L__BB35_15;
	mov.b64 	%rd961, -3750763034362895579;
	mov.b64 	%rd960, 0;
$L__BB35_14:
	shl.b64 	%rd128, %rd960, 3;
	add.s64 	%rd129, %rd18, %rd128;
	ld.u64 	%rd130, [%rd129];
	and.b64  	%rd131, %rd130, 255;
	xor.b64  	%rd132, %rd131, %rd961;
	mul.lo.s64 	%rd133, %rd132, 1099511628211;
	shr.u64 	%rd134, %rd130, 8;
	and.b64  	%rd135, %rd134, 255;
	xor.b64  	%rd136, %rd135, %rd133;
	mul.lo.s64 	%rd137, %rd136, 1099511628211;
	shr.u64 	%rd138, %rd130, 16;
	and.b64  	%rd139, %rd138, 255;
	xor.b64  	%rd140, %rd139, %rd137;
	mul.lo.s64 	%rd141, %rd140, 1099511628211;
	shr.u64 	%rd142, %rd130, 24;
	and.b64  	%rd143, %rd142, 255;
	xor.b64  	%rd144, %rd143, %rd141;
	mul.lo.s64 	%rd145, %rd144, 1099511628211;
	shr.u64 	%rd146, %rd130, 32;
	and.b64  	%rd147, %rd146, 255;
	xor.b64  	%rd148, %rd147, %rd145;
	mul.lo.s64 	%rd149, %rd148, 1099511628211;
	shr.u64 	%rd150, %rd130, 40;
	and.b64  	%rd151, %rd150, 255;
	xor.b64  	%rd152, %rd151, %rd149;
	mul.lo.s64 	%rd153, %rd152, 1099511628211;
	shr.u64 	%rd154, %rd130, 48;
	and.b64  	%rd155, %rd154, 255;
	xor.b64  	%rd156, %rd155, %rd153;
	mul.lo.s64 	%rd157, %rd156, 1099511628211;
	shr.u64 	%rd158, %rd130, 56;
	xor.b64  	%rd159, %rd158, %rd157;
	mul.lo.s64 	%rd160, %rd159, 1099511628211;
	ld.u64 	%rd161, [%rd129+8];
	and.b64  	%rd162, %rd161, 255;
	xor.b64  	%rd163, %rd162, %rd160;
	mul.lo.s64 	%rd164, %rd163, 1099511628211;
	shr.u64 	%rd165, %rd161, 8;
	and.b64  	%rd166, %rd165, 255;
	xor.b64  	%rd167, %rd166, %rd164;
	mul.lo.s64 	%rd168, %rd167, 1099511628211;
	shr.u64 	%rd169, %rd161, 16;
	and.b64  	%rd170, %rd169, 255;
	xor.b64  	%rd171, %rd170, %rd168;
	mul.lo.s64 	%rd172, %rd171, 1099511628211;
	shr.u64 	%rd173, %rd161, 24;
	and.b64  	%rd174, %rd173, 255;
	xor.b64  	%rd175, %rd174, %rd172;
	mul.lo.s64 	%rd176, %rd175, 1099511628211;
	shr.u64 	%rd177, %rd161, 32;
	and.b64  	%rd178, %rd177, 255;
	xor.b64  	%rd179, %rd178, %rd176;
	mul.lo.s64 	%rd180, %rd179, 1099511628211;
	shr.u64 	%rd181, %rd161, 40;
	and.b64  	%rd182, %rd181, 255;
	xor.b64  	%rd183, %rd182, %rd180;
	mul.lo.s64 	%rd184, %rd183, 1099511628211;
	shr.u64 	%rd185, %rd161, 48;
	and.b64  	%rd186, %rd185, 255;
	xor.b64  	%rd187, %rd186, %rd184;
	mul.lo.s64 	%rd188, %rd187, 1099511628211;
	shr.u64 	%rd189, %rd161, 56;
	xor.b64  	%rd959, %rd189, %rd188;
	mul.lo.s64 	%rd961, %rd959, 1099511628211;
	add.s64 	%rd960, %rd960, 2;
	setp.eq.s64 	%p12, %rd960, %rd16;
	mov.u64 	%rd957, %rd16;
	@%p12 bra 	$L__BB35_15;
	bra.uni 	$L__BB35_14;
$L__BB35_15:
	setp.eq.s64 	%p13, %rd15, 0;
	@%p13 bra 	$L__BB35_17;
	shl.b64 	%rd190, %rd957, 3;
	add.s64 	%rd191, %rd18, %rd190;
	ld.u64 	%rd192, [%rd191];
	and.b64  	%rd193, %rd192, 255;
	xor.b64  	%rd194, %rd193, %rd961;
	mul.lo.s64 	%rd195, %rd194, 1099511628211;
	shr.u64 	%rd196, %rd192, 8;
	and.b64  	%rd197, %rd196, 255;
	xor.b64  	%rd198, %rd197, %rd195;
	mul.lo.s64 	%rd199, %rd198, 1099511628211;
	shr.u64 	%rd200, %rd192, 16;
	and.b64  	%rd201, %rd200, 255;
	xor.b64  	%rd202, %rd201, %rd199;
	mul.lo.s64 	%rd203, %rd202, 1099511628211;
	shr.u64 	%rd204, %rd192, 24;
	and.b64  	%rd205, %rd204, 255;
	xor.b64  	%rd206, %rd205, %rd203;
	mul.lo.s64 	%rd207, %rd206, 1099511628211;
	shr.u64 	%rd208, %rd192, 32;
	and.b64  	%rd209, %rd208, 255;
	xor.b64  	%rd210, %rd209, %rd207;
	mul.lo.s64 	%rd211, %rd210, 1099511628211;
	shr.u64 	%rd212, %rd192, 40;
	and.b64  	%rd213, %rd212, 255;
	xor.b64  	%rd214, %rd213, %rd211;
	mul.lo.s64 	%rd215, %rd214, 1099511628211;
	shr.u64 	%rd216, %rd192, 48;
	and.b64  	%rd217, %rd216, 255;
	xor.b64  	%rd218, %rd217, %rd215;
	mul.lo.s64 	%rd219, %rd218, 1099511628211;
	shr.u64 	%rd220, %rd192, 56;
	xor.b64  	%rd959, %rd220, %rd219;
$L__BB35_17:
	mov.b64 	%rd966, -3750763034362895579;
	mov.b64 	%rd965, 0;
	@%p11 bra 	$L__BB35_20;
	mov.b64 	%rd966, -3750763034362895579;
	mov.b64 	%rd962, 0;
$L__BB35_19:
	shl.b64 	%rd226, %rd962, 3;
	add.s64 	%rd227, %rd17, %rd226;
	ld.u64 	%rd228, [%rd227];
	and.b64  	%rd229, %rd228, 255;
	xor.b64  	%rd230, %rd229, %rd966;
	mul.lo.s64 	%rd231, %rd230, 1099511628211;
	shr.u64 	%rd232, %rd228, 8;
	and.b64  	%rd233, %rd232, 255;
	xor.b64  	%rd234, %rd233, %rd231;
	mul.lo.s64 	%rd235, %rd234, 1099511628211;
	shr.u64 	%rd236, %rd228, 16;
	and.b64  	%rd237, %rd236, 255;
	xor.b64  	%rd238, %rd237, %rd235;
	mul.lo.s64 	%rd239, %rd238, 1099511628211;
	shr.u64 	%rd240, %rd228, 24;
	and.b64  	%rd241, %rd240, 255;
	xor.b64  	%rd242, %rd241, %rd239;
	mul.lo.s64 	%rd243, %rd242, 1099511628211;
	shr.u64 	%rd244, %rd228, 32;
	and.b64  	%rd245, %rd244, 255;
	xor.b64  	%rd246, %rd245, %rd243;
	mul.lo.s64 	%rd247, %rd246, 1099511628211;
	shr.u64 	%rd248, %rd228, 40;
	and.b64  	%rd249, %rd248, 255;
	xor.b64  	%rd250, %rd249, %rd247;
	mul.lo.s64 	%rd251, %rd250, 1099511628211;
	shr.u64 	%rd252, %rd228, 48;
	and.b64  	%rd253, %rd252, 255;
	xor.b64  	%rd254, %rd253, %rd251;
	mul.lo.s64 	%rd255, %rd254, 1099511628211;
	shr.u64 	%rd256, %rd228, 56;
	xor.b64  	%rd257, %rd256, %rd255;
	mul.lo.s64 	%rd258, %rd257, 1099511628211;
	ld.u64 	%rd259, [%rd227+8];
	and.b64  	%rd260, %rd259, 255;
	xor.b64  	%rd261, %rd260, %rd258;
	mul.lo.s64 	%rd262, %rd261, 1099511628211;
	shr.u64 	%rd263, %rd259, 8;
	and.b64  	%rd264, %rd263, 255;
	xor.b64  	%rd265, %rd264, %rd262;
	mul.lo.s64 	%rd266, %rd265, 1099511628211;
	shr.u64 	%rd267, %rd259, 16;
	and.b64  	%rd268, %rd267, 255;
	xor.b64  	%rd269, %rd268, %rd266;
	mul.lo.s64 	%rd270, %rd269, 1099511628211;
	shr.u64 	%rd271, %rd259, 24;
	and.b64  	%rd272, %rd271, 255;
	xor.b64  	%rd273, %rd272, %rd270;
	mul.lo.s64 	%rd274, %rd273, 1099511628211;
	shr.u64 	%rd275, %rd259, 32;
	and.b64  	%rd276, %rd275, 255;
	xor.b64  	%rd277, %rd276, %rd274;
	mul.lo.s64 	%rd278, %rd277, 1099511628211;
	shr.u64 	%rd279, %rd259, 40;
	and.b64  	%rd280, %rd279, 255;
	xor.b64  	%rd281, %rd280, %rd278;
	mul.lo.s64 	%rd282, %rd281, 1099511628211;
	shr.u64 	%rd283, %rd259, 48;
	and.b64  	%rd284, %rd283, 255;
	xor.b64  	%rd285, %rd284, %rd282;
	mul.lo.s64 	%rd286, %rd285, 1099511628211;
	shr.u64 	%rd287, %rd259, 56;
	xor.b64  	%rd967, %rd287, %rd286;
	mul.lo.s64 	%rd966, %rd967, 1099511628211;
	add.s64 	%rd962, %rd962, 2;
	setp.ne.s64 	%p15, %rd962, %rd16;
	mov.u64 	%rd965, %rd16;
	@%p15 bra 	$L__BB35_19;
$L__BB35_20:
	@%p13 bra 	$L__BB35_22;
	shl.b64 	%rd288, %rd965, 3;
	add.s64 	%rd289, %rd17, %rd288;
	ld.u64 	%rd290, [%rd289];
	and.b64  	%rd291, %rd290, 255;
	xor.b64  	%rd292, %rd291, %rd966;
	mul.lo.s64 	%rd293, %rd292, 1099511628211;
	shr.u64 	%rd294, %rd290, 8;
	and.b64  	%rd295, %rd294, 255;
	xor.b64  	%rd296, %rd295, %rd293;
	mul.lo.s64 	%rd297, %rd296, 1099511628211;
	shr.u64 	%rd298, %rd290, 16;
	and.b64  	%rd299, %rd298, 255;
	xor.b64  	%rd300, %rd299, %rd297;
	mul.lo.s64 	%rd301, %rd300, 1099511628211;
	shr.u64 	%rd302, %rd290, 24;
	and.b64  	%rd303, %rd302, 255;
	xor.b64  	%rd304, %rd303, %rd301;
	mul.lo.s64 	%rd305, %rd304, 1099511628211;
	shr.u64 	%rd306, %rd290, 32;
	and.b64  	%rd307, %rd306, 255;
	xor.b64  	%rd308, %rd307, %rd305;
	mul.lo.s64 	%rd309, %rd308, 1099511628211;
	shr.u64 	%rd310, %rd290, 40;
	and.b64  	%rd311, %rd310, 255;
	xor.b64  	%rd312, %rd311, %rd309;
	mul.lo.s64 	%rd313, %rd312, 1099511628211;
	shr.u64 	%rd314, %rd290, 48;
	and.b64  	%rd315, %rd314, 255;
	xor.b64  	%rd316, %rd315, %rd313;
	mul.lo.s64 	%rd317, %rd316, 1099511628211;
	shr.u64 	%rd318, %rd290, 56;
	xor.b64  	%rd967, %rd318, %rd317;
$L__BB35_22:
	setp.eq.s64 	%p17, %rd959, %rd967;
	@%p17 bra 	$L__BB35_34;
	mov.b64 	%rd974, -3750763034362895579;
	mov.b64 	%rd970, 0;
	@%p11 bra 	$L__BB35_26;
	mov.b64 	%rd974, -3750763034362895579;
	mov.b64 	%rd973, 0;
$L__BB35_25:
	shl.b64 	%rd324, %rd973, 3;
	add.s64 	%rd325, %rd18, %rd324;
	ld.u64 	%rd326, [%rd325];
	and.b64  	%rd327, %rd326, 255;
	xor.b64  	%rd328, %rd327, %rd974;
	mul.lo.s64 	%rd329, %rd328, 1099511628211;
	shr.u64 	%rd330, %rd326, 8;
	and.b64  	%rd331, %rd330, 255;
	xor.b64  	%rd332, %rd331, %rd329;
	mul.lo.s64 	%rd333, %rd332, 1099511628211;
	shr.u64 	%rd334, %rd326, 16;
	and.b64  	%rd335, %rd334, 255;
	xor.b64  	%rd336, %rd335, %rd333;
	mul.lo.s64 	%rd337, %rd336, 1099511628211;
	shr.u64 	%rd338, %rd326, 24;
	and.b64  	%rd339, %rd338, 255;
	xor.b64  	%rd340, %rd339, %rd337;
	mul.lo.s64 	%rd341, %rd340, 1099511628211;
	shr.u64 	%rd342, %rd326, 32;
	and.b64  	%rd343, %rd342, 255;
	xor.b64  	%rd344, %rd343, %rd341;
	mul.lo.s64 	%rd345, %rd344, 1099511628211;
	shr.u64 	%rd346, %rd326, 40;
	and.b64  	%rd347, %rd346, 255;
	xor.b64  	%rd348, %rd347, %rd345;
	mul.lo.s64 	%rd349, %rd348, 1099511628211;
	shr.u64 	%rd350, %rd326, 48;
	and.b64  	%rd351, %rd350, 255;
	xor.b64  	%rd352, %rd351, %rd349;
	mul.lo.s64 	%rd353, %rd352, 1099511628211;
	shr.u64 	%rd354, %rd326, 56;
	xor.b64  	%rd355, %rd354, %rd353;
	mul.lo.s64 	%rd356, %rd355, 1099511628211;
	ld.u64 	%rd357, [%rd325+8];
	and.b64  	%rd358, %rd357, 255;
	xor.b64  	%rd359, %rd358, %rd356;
	mul.lo.s64 	%rd360, %rd359, 1099511628211;
	shr.u64 	%rd361, %rd357, 8;
	and.b64  	%rd362, %rd361, 255;
	xor.b64  	%rd363, %rd362, %rd360;
	mul.lo.s64 	%rd364, %rd363, 1099511628211;
	shr.u64 	%rd365, %rd357, 16;
	and.b64  	%rd366, %rd365, 255;
	xor.b64  	%rd367, %rd366, %rd364;
	mul.lo.s64 	%rd368, %rd367, 1099511628211;
	shr.u64 	%rd369, %rd357, 24;
	and.b64  	%rd370, %rd369, 255;
	xor.b64  	%rd371, %rd370, %rd368;
	mul.lo.s64 	%rd372, %rd371, 1099511628211;
	shr.u64 	%rd373, %rd357, 32;
	and.b64  	%rd374, %rd373, 255;
	xor.b64  	%rd375, %rd374, %rd372;
	mul.lo.s64 	%rd376, %rd375, 1099511628211;
	shr.u64 	%rd377, %rd357, 40;
	and.b64  	%rd378, %rd377, 255;
	xor.b64  	%rd379, %rd378, %rd376;
	mul.lo.s64 	%rd380, %rd379, 1099511628211;
	shr.u64 	%rd381, %rd357, 48;
	and.b64  	%rd382, %rd381, 255;
	xor.b64  	%rd383, %rd382, %rd380;
	mul.lo.s64 	%rd384, %rd383, 1099511628211;
	shr.u64 	%rd385, %rd357, 56;
	xor.b64  	%rd386, %rd385, %rd384;
	mul.lo.s64 	%rd974, %rd386, 1099511628211;
	add.s64 	%rd973, %rd973, 2;
	setp.eq.s64 	%p19, %rd973, %rd16;
	mov.u64 	%rd970, %rd16;
	@%p19 bra 	$L__BB35_26;
	bra.uni 	$L__BB35_25;
$L__BB35_26:
	@%p13 bra 	$L__BB35_28;
	shl.b64 	%rd387, %rd970, 3;
	add.s64 	%rd388, %rd18, %rd387;
	ld.u64 	%rd389, [%rd388];
	and.b64  	%rd390, %rd389, 255;
	xor.b64  	%rd391, %rd390, %rd974;
	mul.lo.s64 	%rd392, %rd391, 1099511628211;
	shr.u64 	%rd393, %rd389, 8;
	and.b64  	%rd394, %rd393, 255;
	xor.b64  	%rd395, %rd394, %rd392;
	mul.lo.s64 	%rd396, %rd395, 1099511628211;
	shr.u64 	%rd397, %rd389, 16;
	and.b64  	%rd398, %rd397, 255;
	xor.b64  	%rd399, %rd398, %rd396;
	mul.lo.s64 	%rd400, %rd399, 1099511628211;
	shr.u64 	%rd401, %rd389, 24;
	and.b64  	%rd402, %rd401, 255;
	xor.b64  	%rd403, %rd402, %rd400;
	mul.lo.s64 	%rd404, %rd403, 1099511628211;
	shr.u64 	%rd405, %rd389, 32;
	and.b64  	%rd406, %rd405, 255;
	xor.b64  	%rd407, %rd406, %rd404;
	mul.lo.s64 	%rd408, %rd407, 1099511628211;
	shr.u64 	%rd409, %rd389, 40;
	and.b64  	%rd410, %rd409, 255;
	xor.b64  	%rd411, %rd410, %rd408;
	mul.lo.s64 	%rd412, %rd411, 1099511628211;
	shr.u64 	%rd413, %rd389, 48;
	and.b64  	%rd414, %rd413, 255;
	xor.b64  	%rd415, %rd414, %rd412;
	mul.lo.s64 	%rd416, %rd415, 1099511628211;
	shr.u64 	%rd417, %rd389, 56;
	xor.b64  	%rd418, %rd417, %rd416;
	mul.lo.s64 	%rd974, %rd418, 1099511628211;
$L__BB35_28:
	mov.b64 	%rd977, -3750763034362895579;
	mov.b64 	%rd978, 0;
	@%p11 bra 	$L__BB35_31;
	mov.b64 	%rd977, -3750763034362895579;
	mov.b64 	%rd975, 0;
$L__BB35_30:
	shl.b64 	%rd424, %rd975, 3;
	add.s64 	%rd425, %rd17, %rd424;
	ld.u64 	%rd426, [%rd425];
	and.b64  	%rd427, %rd426, 255;
	xor.b64  	%rd428, %rd427, %rd977;
	mul.lo.s64 	%rd429, %rd428, 1099511628211;
	shr.u64 	%rd430, %rd426, 8;
	and.b64  	%rd431, %rd430, 255;
	xor.b64  	%rd432, %rd431, %rd429;
	mul.lo.s64 	%rd433, %rd432, 1099511628211;
	shr.u64 	%rd434, %rd426, 16;
	and.b64  	%rd435, %rd434, 255;
	xor.b64  	%rd436, %rd435, %rd433;
	mul.lo.s64 	%rd437, %rd436, 1099511628211;
	shr.u64 	%rd438, %rd426, 24;
	and.b64  	%rd439, %rd438, 255;
	xor.b64  	%rd440, %rd439, %rd437;
	mul.lo.s64 	%rd441, %rd440, 1099511628211;
	shr.u64 	%rd442, %rd426, 32;
	and.b64  	%rd443, %rd442, 255;
	xor.b64  	%rd444, %rd443, %rd441;
	mul.lo.s64 	%rd445, %rd444, 1099511628211;
	shr.u64 	%rd446, %rd426, 40;
	and.b64  	%rd447, %rd446, 255;
	xor.b64  	%rd448, %rd447, %rd445;
	mul.lo.s64 	%rd449, %rd448, 1099511628211;
	shr.u64 	%rd450, %rd426, 48;
	and.b64  	%rd451, %rd450, 255;
	xor.b64  	%rd452, %rd451, %rd449;
	mul.lo.s64 	%rd453, %rd452, 1099511628211;
	shr.u64 	%rd454, %rd426, 56;
	xor.b64  	%rd455, %rd454, %rd453;
	mul.lo.s64 	%rd456, %rd455, 1099511628211;
	ld.u64 	%rd457, [%rd425+8];
	and.b64  	%rd458, %rd457, 255;
	xor.b64  	%rd459, %rd458, %rd456;
	mul.lo.s64 	%rd460, %rd459, 1099511628211;
	shr.u64 	%rd461, %rd457, 8;
	and.b64  	%rd462, %rd461, 255;
	xor.b64  	%rd463, %rd462, %rd460;
	mul.lo.s64 	%rd464, %rd463, 1099511628211;
	shr.u64 	%rd465, %rd457, 16;
	and.b64  	%rd466, %rd465, 255;
	xor.b64  	%rd467, %rd466, %rd464;
	mul.lo.s64 	%rd468, %rd467, 1099511628211;
	shr.u64 	%rd469, %rd457, 24;
	and.b64  	%rd470, %rd469, 255;
	xor.b64  	%rd471, %rd470, %rd468;
	mul.lo.s64 	%rd472, %rd471, 1099511628211;
	shr.u64 	%rd473, %rd457, 32;
	and.b64  	%rd474, %rd473, 255;
	xor.b64  	%rd475, %rd474, %rd472;
	mul.lo.s64 	%rd476, %rd475, 1099511628211;
	shr.u64 	%rd477, %rd457, 40;
	and.b64  	%rd478, %rd477, 255;
	xor.b64  	%rd479, %rd478, %rd476;
	mul.lo.s64 	%rd480, %rd479, 1099511628211;
	shr.u64 	%rd481, %rd457, 48;
	and.b64  	%rd482, %rd481, 255;
	xor.b64  	%rd483, %rd482, %rd480;
	mul.lo.s64 	%rd484, %rd483, 1099511628211;
	shr.u64 	%rd485, %rd457, 56;
	xor.b64  	%rd486, %rd485, %rd484;
	mul.lo.s64 	%rd977, %rd486, 1099511628211;
	add.s64 	%rd975, %rd975, 2;
	setp.ne.s64 	%p22, %rd975, %rd16;
	mov.u64 	%rd978, %rd16;
	@%p22 bra 	$L__BB35_30;
$L__BB35_31:
	@%p13 bra 	$L__BB35_33;
	shl.b64 	%rd487, %rd978, 3;
	add.s64 	%rd488, %rd17, %rd487;
	ld.u64 	%rd489, [%rd488];
	and.b64  	%rd490, %rd489, 255;
	xor.b64  	%rd491, %rd490, %rd977;
	mul.lo.s64 	%rd492, %rd491, 1099511628211;
	shr.u64 	%rd493, %rd489, 8;
	and.b64  	%rd494, %rd493, 255;
	xor.b64  	%rd495, %rd494, %rd492;
	mul.lo.s64 	%rd496, %rd495, 1099511628211;
	shr.u64 	%rd497, %rd489, 16;
	and.b64  	%rd498, %rd497, 255;
	xor.b64  	%rd499, %rd498, %rd496;
	mul.lo.s64 	%rd500, %rd499, 1099511628211;
	shr.u64 	%rd501, %rd489, 24;
	and.b64  	%rd502, %rd501, 255;
	xor.b64  	%rd503, %rd502, %rd500;
	mul.lo.s64 	%rd504, %rd503, 1099511628211;
	shr.u64 	%rd505, %rd489, 32;
	and.b64  	%rd506, %rd505, 255;
	xor.b64  	%rd507, %rd506, %rd504;
	mul.lo.s64 	%rd508, %rd507, 1099511628211;
	shr.u64 	%rd509, %rd489, 40;
	and.b64  	%rd510, %rd509, 255;
	xor.b64  	%rd511, %rd510, %rd508;
	mul.lo.s64 	%rd512, %rd511, 1099511628211;
	shr.u64 	%rd513, %rd489, 48;
	and.b64  	%rd514, %rd513, 255;
	xor.b64  	%rd515, %rd514, %rd512;
	mul.lo.s64 	%rd516, %rd515, 1099511628211;
	shr.u64 	%rd517, %rd489, 56;
	xor.b64  	%rd518, %rd517, %rd516;
	mul.lo.s64 	%rd977, %rd518, 1099511628211;
$L__BB35_33:
	setp.ge.u64 	%p70, %rd974, %rd977;
	bra.uni 	$L__BB35_38;
$L__BB35_34:
	setp.eq.s32 	%p25, %r30, 0;
	mov.pred 	%p24, -1;
	mov.pred 	%p70, %p24;
	@%p25 bra 	$L__BB35_38;
	mov.b64 	%rd968, 0;
$L__BB35_36:
	shl.b64 	%rd520, %rd968, 3;
	add.s64 	%rd521, %rd18, %rd520;
	ld.u64 	%rd40, [%rd521];
	add.s64 	%rd522, %rd17, %rd520;
	ld.u64 	%rd41, [%rd522];
	setp.lt.u64 	%p27, %rd40, %rd41;
	mov.pred 	%p70, 0;
	@%p27 bra 	$L__BB35_38;
	setp.le.u64 	%p29, %rd40, %rd41;
	add.s64 	%rd968, %rd968, 1;
	setp.lt.u64 	%p30, %rd968, %rd6;
	and.pred  	%p31, %p29, %p30;
	mov.pred 	%p70, %p24;
	@%p31 bra 	$L__BB35_36;
$L__BB35_38:
	add.s32 	%r63, %r17, 1;
	selp.b32 	%r84, %r63, %r84, %p70;
	selp.b32 	%r78, %r78, %r17, %p70;
	setp.lt.u32 	%p32, %r84, %r78;
	@%p32 bra 	$L__BB35_12;
	bra.uni 	$L__BB35_72;
$L__BB35_39:
	sub.s32 	%r69, %r5, %r4;
	sub.s32 	%r70, %r6, %r5;
	max.u32 	%r71, %r7, %r70;
	sub.s32 	%r84, %r71, %r70;
	min.u32 	%r82, %r69, %r7;
	setp.ge.u32 	%p42, %r84, %r82;
	@%p42 bra 	$L__BB35_72;
	cvta.to.global.u64 	%rd61, %rd110;
	add.s64 	%rd62, %rd111, -1;
	and.b64  	%rd63, %rd111, 1;
	and.b64  	%rd64, %rd111, -2;
	cvt.u64.u32 	%rd537, %r4;
$L__BB35_41:
	setp.eq.s64 	%p43, %rd111, 0;
	sub.s32 	%r72, %r82, %r84;
	shr.u32 	%r73, %r72, 1;
	add.s32 	%r24, %r73, %r84;
	cvt.u64.u32 	%rd536, %r24;
	add.s64 	%rd538, %rd536, %rd537;
	shl.b64 	%rd539, %rd538, 3;
	add.s64 	%rd540, %rd61, %rd539;
	ld.global.u64 	%rd65, [%rd540];
	not.b32 	%r74, %r24;
	add.s32 	%r75, %r7, %r74;
	cvt.u64.u32 	%rd541, %r75;
	cvt.u64.u32 	%rd542, %r5;
	add.s64 	%rd543, %rd541, %rd542;
	shl.b64 	%rd544, %rd543, 3;
	add.s64 	%rd545, %rd61, %rd544;
	ld.global.u64 	%rd66, [%rd545];
	mov.b64 	%rd984, -3750763034362895579;
	@%p43 bra 	$L__BB35_47;
	setp.eq.s64 	%p44, %rd62, 0;
	mov.b64 	%rd984, -3750763034362895579;
	mov.b64 	%rd982, 0;
	@%p44 bra 	$L__BB35_45;
	add.s64 	%rd985, %rd66, 8;
	mov.b64 	%rd984, -3750763034362895579;
	mov.u64 	%rd986, %rd64;
$L__BB35_44:
	ld.u64 	%rd550, [%rd985+-8];
	and.b64  	%rd551, %rd550, 255;
	xor.b64  	%rd552, %rd551, %rd984;
	mul.lo.s64 	%rd553, %rd552, 1099511628211;
	shr.u64 	%rd554, %rd550, 8;
	and.b64  	%rd555, %rd554, 255;
	xor.b64  	%rd556, %rd555, %rd553;
	mul.lo.s64 	%rd557, %rd556, 1099511628211;
	shr.u64 	%rd558, %rd550, 16;
	and.b64  	%rd559, %rd558, 255;
	xor.b64  	%rd560, %rd559, %rd557;
	mul.lo.s64 	%rd561, %rd560, 1099511628211;
	shr.u64 	%rd562, %rd550, 24;
	and.b64  	%rd563, %rd562, 255;
	xor.b64  	%rd564, %rd563, %rd561;
	mul.lo.s64 	%rd565, %rd564, 1099511628211;
	shr.u64 	%rd566, %rd550, 32;
	and.b64  	%rd567, %rd566, 255;
	xor.b64  	%rd568, %rd567, %rd565;
	mul.lo.s64 	%rd569, %rd568, 1099511628211;
	shr.u64 	%rd570, %rd550, 40;
	and.b64  	%rd571, %rd570, 255;
	xor.b64  	%rd572, %rd571, %rd569;
	mul.lo.s64 	%rd573, %rd572, 1099511628211;
	shr.u64 	%rd574, %rd550, 48;
	and.b64  	%rd575, %rd574, 255;
	xor.b64  	%rd576, %rd575, %rd573;
	mul.lo.s64 	%rd577, %rd576, 1099511628211;
	shr.u64 	%rd578, %rd550, 56;
	xor.b64  	%rd579, %rd578, %rd577;
	mul.lo.s64 	%rd580, %rd579, 1099511628211;
	ld.u64 	%rd581, [%rd985];
	and.b64  	%rd582, %rd581, 255;
	xor.b64  	%rd583, %rd582, %rd580;
	mul.lo.s64 	%rd584, %rd583, 1099511628211;
	shr.u64 	%rd585, %rd581, 8;
	and.b64  	%rd586, %rd585, 255;
	xor.b64  	%rd587, %rd586, %rd584;
	mul.lo.s64 	%rd588, %rd587, 1099511628211;
	shr.u64 	%rd589, %rd581, 16;
	and.b64  	%rd590, %rd589, 255;
	xor.b64  	%rd591, %rd590, %rd588;
	mul.lo.s64 	%rd592, %rd591, 1099511628211;
	shr.u64 	%rd593, %rd581, 24;
	and.b64  	%rd594, %rd593, 255;
	xor.b64  	%rd595, %rd594, %rd592;
	mul.lo.s64 	%rd596, %rd595, 1099511628211;
	shr.u64 	%rd597, %rd581, 32;
	and.b64  	%rd598, %rd597, 255;
	xor.b64  	%rd599, %rd598, %rd596;
	mul.lo.s64 	%rd600, %rd599, 1099511628211;
	shr.u64 	%rd601, %rd581, 40;
	and.b64  	%rd602, %rd601, 255;
	xor.b64  	%rd603, %rd602, %rd600;
	mul.lo.s64 	%rd604, %rd603, 1099511628211;
	shr.u64 	%rd605, %rd581, 48;
	and.b64  	%rd606, %rd605, 255;
	xor.b64  	%rd607, %rd606, %rd604;
	mul.lo.s64 	%rd608, %rd607, 1099511628211;
	shr.u64 	%rd609, %rd581, 56;
	xor.b64  	%rd610, %rd609, %rd608;
	mul.lo.s64 	%rd984, %rd610, 1099511628211;
	add.s64 	%rd986, %rd986, -2;
	add.s64 	%rd985, %rd985, 16;
	setp.eq.s64 	%p45, %rd986, 0;
	mov.u64 	%rd982, %rd64;
	@%p45 bra 	$L__BB35_45;
	bra.uni 	$L__BB35_44;
$L__BB35_45:
	setp.eq.s64 	%p46, %rd63, 0;
	@%p46 bra 	$L__BB35_47;
	shl.b64 	%rd611, %rd982, 3;
	add.s64 	%rd612, %rd66, %rd611;
	ld.u64 	%rd613, [%rd612];
	and.b64  	%rd614, %rd613, 255;
	xor.b64  	%rd615, %rd614, %rd984;
	mul.lo.s64 	%rd616, %rd615, 1099511628211;
	shr.u64 	%rd617, %rd613, 8;
	and.b64  	%rd618, %rd617, 255;
	xor.b64  	%rd619, %rd618, %rd616;
	mul.lo.s64 	%rd620, %rd619, 1099511628211;
	shr.u64 	%rd621, %rd613, 16;
	and.b64  	%rd622, %rd621, 255;
	xor.b64  	%rd623, %rd622, %rd620;
	mul.lo.s64 	%rd624, %rd623, 1099511628211;
	shr.u64 	%rd625, %rd613, 24;
	and.b64  	%rd626, %rd625, 255;
	xor.b64  	%rd627, %rd626, %rd624;
	mul.lo.s64 	%rd628, %rd627, 1099511628211;
	shr.u64 	%rd629, %rd613, 32;
	and.b64  	%rd630, %rd629, 255;
	xor.b64  	%rd631, %rd630, %rd628;
	mul.lo.s64 	%rd632, %rd631, 1099511628211;
	shr.u64 	%rd633, %rd613, 40;
	and.b64  	%rd634, %rd633, 255;
	xor.b64  	%rd635, %rd634, %rd632;
	mul.lo.s64 	%rd636, %rd635, 1099511628211;
	shr.u64 	%rd637, %rd613, 48;
	and.b64  	%rd638, %rd637, 255;
	xor.b64  	%rd639, %rd638, %rd636;
	mul.lo.s64 	%rd640, %rd639, 1099511628211;
	shr.u64 	%rd641, %rd613, 56;
	xor.b64  	%rd642, %rd641, %rd640;
	mul.lo.s64 	%rd984, %rd642, 1099511628211;
$L__BB35_47:
	mov.b64 	%rd990, -3750763034362895579;
	@%p43 bra 	$L__BB35_53;
	setp.eq.s64 	%p48, %rd62, 0;
	mov.b64 	%rd990, -3750763034362895579;
	mov.b64 	%rd991, 0;
	@%p48 bra 	$L__BB35_51;
	mov.b64 	%rd990, -3750763034362895579;
	mov.b64 	%rd988, 0;
$L__BB35_50:
	shl.b64 	%rd649, %rd988, 3;
	add.s64 	%rd650, %rd65, %rd649;
	ld.u64 	%rd651, [%rd650];
	and.b64  	%rd652, %rd651, 255;
	xor.b64  	%rd653, %rd652, %rd990;
	mul.lo.s64 	%rd654, %rd653, 1099511628211;
	shr.u64 	%rd655, %rd651, 8;
	and.b64  	%rd656, %rd655, 255;
	xor.b64  	%rd657, %rd656, %rd654;
	mul.lo.s64 	%rd658, %rd657, 1099511628211;
	shr.u64 	%rd659, %rd651, 16;
	and.b64  	%rd660, %rd659, 255;
	xor.b64  	%rd661, %rd660, %rd658;
	mul.lo.s64 	%rd662, %rd661, 1099511628211;
	shr.u64 	%rd663, %rd651, 24;
	and.b64  	%rd664, %rd663, 255;
	xor.b64  	%rd665, %rd664, %rd662;
	mul.lo.s64 	%rd666, %rd665, 1099511628211;
	shr.u64 	%rd667, %rd651, 32;
	and.b64  	%rd668, %rd667, 255;
	xor.b64  	%rd669, %rd668, %rd666;
	mul.lo.s64 	%rd670, %rd669, 1099511628211;
	shr.u64 	%rd671, %rd651, 40;
	and.b64  	%rd672, %rd671, 255;
	xor.b64  	%rd673, %rd672, %rd670;
	mul.lo.s64 	%rd674, %rd673, 1099511628211;
	shr.u64 	%rd675, %rd651, 48;
	and.b64  	%rd676, %rd675, 255;
	xor.b64  	%rd677, %rd676, %rd674;
	mul.lo.s64 	%rd678, %rd677, 1099511628211;
	shr.u64 	%rd679, %rd651, 56;
	xor.b64  	%rd680, %rd679, %rd678;
	mul.lo.s64 	%rd681, %rd680, 1099511628211;
	ld.u64 	%rd682, [%rd650+8];
	and.b64  	%rd683, %rd682, 255;
	xor.b64  	%rd684, %rd683, %rd681;
	mul.lo.s64 	%rd685, %rd684, 1099511628211;
	shr.u64 	%rd686, %rd682, 8;
	and.b64  	%rd687, %rd686, 255;
	xor.b64  	%rd688, %rd687, %rd685;
	mul.lo.s64 	%rd689, %rd688, 1099511628211;
	shr.u64 	%rd690, %rd682, 16;
	and.b64  	%rd691, %rd690, 255;
	xor.b64  	%rd692, %rd691, %rd689;
	mul.lo.s64 	%rd693, %rd692, 1099511628211;
	shr.u64 	%rd694, %rd682, 24;
	and.b64  	%rd695, %rd694, 255;
	xor.b64  	%rd696, %rd695, %rd693;
	mul.lo.s64 	%rd697, %rd696, 1099511628211;
	shr.u64 	%rd698, %rd682, 32;
	and.b64  	%rd699, %rd698, 255;
	xor.b64  	%rd700, %rd699, %rd697;
	mul.lo.s64 	%rd701, %rd700, 1099511628211;
	shr.u64 	%rd702, %rd682, 40;
	and.b64  	%rd703, %rd702, 255;
	xor.b64  	%rd704, %rd703, %rd701;
	mul.lo.s64 	%rd705, %rd704, 1099511628211;
	shr.u64 	%rd706, %rd682, 48;
	and.b64  	%rd707, %rd706, 255;
	xor.b64  	%rd708, %rd707, %rd705;
	mul.lo.s64 	%rd709, %rd708, 1099511628211;
	shr.u64 	%rd710, %rd682, 56;
	xor.b64  	%rd711, %rd710, %rd709;
	mul.lo.s64 	%rd990, %rd711, 1099511628211;
	add.s64 	%rd988, %rd988, 2;
	setp.ne.s64 	%p49, %rd988, %rd64;
	mov.u64 	%rd991, %rd64;
	@%p49 bra 	$L__BB35_50;
$L__BB35_51:
	setp.eq.s64 	%p50, %rd63, 0;
	@%p50 bra 	$L__BB35_53;
	shl.b64 	%rd712, %rd991, 3;
	add.s64 	%rd713, %rd65, %rd712;
	ld.u64 	%rd714, [%rd713];
	and.b64  	%rd715, %rd714, 255;
	xor.b64  	%rd716, %rd715, %rd990;
	mul.lo.s64 	%rd717, %rd716, 1099511628211;
	shr.u64 	%rd718, %rd714, 8;
	and.b64  	%rd719, %rd718, 255;
	xor.b64  	%rd720, %rd719, %rd717;
	mul.lo.s64 	%rd721, %rd720, 1099511628211;
	shr.u64 	%rd722, %rd714, 16;
	and.b64  	%rd723, %rd722, 255;
	xor.b64  	%rd724, %rd723, %rd721;
	mul.lo.s64 	%rd725, %rd724, 1099511628211;
	shr.u64 	%rd726, %rd714, 24;
	and.b64  	%rd727, %rd726, 255;
	xor.b64  	%rd728, %rd727, %rd725;
	mul.lo.s64 	%rd729, %rd728, 1099511628211;
	shr.u64 	%rd730, %rd714, 32;
	and.b64  	%rd731, %rd730, 255;
	xor.b64  	%rd732, %rd731, %rd729;
	mul.lo.s64 	%rd733, %rd732, 1099511628211;
	shr.u64 	%rd734, %rd714, 40;
	and.b64  	%rd735, %rd734, 255;
	xor.b64  	%rd736, %rd735, %rd733;
	mul.lo.s64 	%rd737, %rd736, 1099511628211;
	shr.u64 	%rd738, %rd714, 48;
	and.b64  	%rd739, %rd738, 255;
	xor.b64  	%rd740, %rd739, %rd737;
	mul.lo.s64 	%rd741, %rd740, 1099511628211;
	shr.u64 	%rd742, %rd714, 56;
	xor.b64  	%rd743, %rd742, %rd741;
	mul.lo.s64 	%rd990, %rd743, 1099511628211;
$L__BB35_53:
	setp.eq.s64 	%p51, %rd984, %rd990;
	@%p51 bra 	$L__BB35_67;
	mov.b64 	%rd998, -3750763034362895579;
	@%p43 bra 	$L__BB35_60;
	setp.eq.s64 	%p53, %rd62, 0;
	mov.b64 	%rd998, -3750763034362895579;
	mov.b64 	%rd996, 0;
	@%p53 bra 	$L__BB35_58;
	mov.b64 	%rd998, -3750763034362895579;
	mov.b64 	%rd999, 0;
$L__BB35_57:
	shl.b64 	%rd750, %rd999, 3;
	add.s64 	%rd751, %rd66, %rd750;
	ld.u64 	%rd752, [%rd751];
	and.b64  	%rd753, %rd752, 255;
	xor.b64  	%rd754, %rd753, %rd998;
	mul.lo.s64 	%rd755, %rd754, 1099511628211;
	shr.u64 	%rd756, %rd752, 8;
	and.b64  	%rd757, %rd756, 255;
	xor.b64  	%rd758, %rd757, %rd755;
	mul.lo.s64 	%rd759, %rd758, 1099511628211;
	shr.u64 	%rd760, %rd752, 16;
	and.b64  	%rd761, %rd760, 255;
	xor.b64  	%rd762, %rd761, %rd759;
	mul.lo.s64 	%rd763, %rd762, 1099511628211;
	shr.u64 	%rd764, %rd752, 24;
	and.b64  	%rd765, %rd764, 255;
	xor.b64  	%rd766, %rd765, %rd763;
	mul.lo.s64 	%rd767, %rd766, 1099511628211;
	shr.u64 	%rd768, %rd752, 32;
	and.b64  	%rd769, %rd768, 255;
	xor.b64  	%rd770, %rd769, %rd767;
	mul.lo.s64 	%rd771, %rd770, 1099511628211;
	shr.u64 	%rd772, %rd752, 40;
	and.b64  	%rd773, %rd772, 255;
	xor.b64  	%rd774, %rd773, %rd771;
	mul.lo.s64 	%rd775, %rd774, 1099511628211;
	shr.u64 	%rd776, %rd752, 48;
	and.b64  	%rd777, %rd776, 255;
	xor.b64  	%rd778, %rd777, %rd775;
	mul.lo.s64 	%rd779, %rd778, 1099511628211;
	shr.u64 	%rd780, %rd752, 56;
	xor.b64  	%rd781, %rd780, %rd779;
	mul.lo.s64 	%rd782, %rd781, 1099511628211;
	ld.u64 	%rd783, [%rd751+8];
	and.b64  	%rd784, %rd783, 255;
	xor.b64  	%rd785, %rd784, %rd782;
	mul.lo.s64 	%rd786, %rd785, 1099511628211;
	shr.u64 	%rd787, %rd783, 8;
	and.b64  	%rd788, %rd787, 255;
	xor.b64  	%rd789, %rd788, %rd786;
	mul.lo.s64 	%rd790, %rd789, 1099511628211;
	shr.u64 	%rd791, %rd783, 16;
	and.b64  	%rd792, %rd791, 255;
	xor.b64  	%rd793, %rd792, %rd790;
	mul.lo.s64 	%rd794, %rd793, 1099511628211;
	shr.u64 	%rd795, %rd783, 24;
	and.b64  	%rd796, %rd795, 255;
	xor.b64  	%rd797, %rd796, %rd794;
	mul.lo.s64 	%rd798, %rd797, 1099511628211;
	shr.u64 	%rd799, %rd783, 32;
	and.b64  	%rd800, %rd799, 255;
	xor.b64  	%rd801, %rd800, %rd798;
	mul.lo.s64 	%rd802, %rd801, 1099511628211;
	shr.u64 	%rd803, %rd783, 40;
	and.b64  	%rd804, %rd803, 255;
	xor.b64  	%rd805, %rd804, %rd802;
	mul.lo.s64 	%rd806, %rd805, 1099511628211;
	shr.u64 	%rd807, %rd783, 48;
	and.b64  	%rd808, %rd807, 255;
	xor.b64  	%rd809, %rd808, %rd806;
	mul.lo.s64 	%rd810, %rd809, 1099511628211;
	shr.u64 	%rd811, %rd783, 56;
	xor.b64  	%rd812, %rd811, %rd810;
	mul.lo.s64 	%rd998, %rd812, 1099511628211;
	add.s64 	%rd999, %rd999, 2;
	setp.eq.s64 	%p54, %rd999, %rd64;
	mov.u64 	%rd996, %rd64;
	@%p54 bra 	$L__BB35_58;
	bra.uni 	$L__BB35_57;
$L__BB35_58:
	setp.eq.s64 	%p55, %rd63, 0;
	@%p55 bra 	$L__BB35_60;
	shl.b64 	%rd813, %rd996, 3;
	add.s64 	%rd814, %rd66, %rd813;
	ld.u64 	%rd815, [%rd814];
	and.b64  	%rd816, %rd815, 255;
	xor.b64  	%rd817, %rd816, %rd998;
	mul.lo.s64 	%rd818, %rd817, 1099511628211;
	shr.u64 	%rd819, %rd815, 8;
	and.b64  	%rd820, %rd819, 255;
	xor.b64  	%rd821, %rd820, %rd818;
	mul.lo.s64 	%rd822, %rd821, 1099511628211;
	shr.u64 	%rd823, %rd815, 16;
	and.b64  	%rd824, %rd823, 255;
	xor.b64  	%rd825, %rd824, %rd822;
	mul.lo.s64 	%rd826, %rd825, 1099511628211;
	shr.u64 	%rd827, %rd815, 24;
	and.b64  	%rd828, %rd827, 255;
	xor.b64  	%rd829, %rd828, %rd826;
	mul.lo.s64 	%rd830, %rd829, 1099511628211;
	shr.u64 	%rd831, %rd815, 32;
	and.b64  	%rd832, %rd831, 255;
	xor.b64  	%rd833, %rd832, %rd830;
	mul.lo.s64 	%rd834, %rd833, 1099511628211;
	shr.u64 	%rd835, %rd815, 40;
	and.b64  	%rd836, %rd835, 255;
	xor.b64  	%rd837, %rd836, %rd834;
	mul.lo.s64 	%rd838, %rd837, 1099511628211;
	shr.u64 	%rd839, %rd815, 48;
	and.b64  	%rd840, %rd839, 255;
	xor.b64  	%rd841, %rd840, %rd838;
	mul.lo.s64 	%rd842, %rd841, 1099511628211;
	shr.u64 	%rd843, %rd815, 56;
	xor.b64  	%rd844, %rd843, %rd842;
	mul.lo.s64 	%rd998, %rd844, 1099511628211;
$L__BB35_60:
	mov.b64 	%rd1003, -3750763034362895579;
	@%p43 bra 	$L__BB35_66;
	setp.eq.s64 	%p57, %rd62, 0;
	mov.b64 	%rd1003, -3750763034362895579;
	mov.b64 	%rd1004, 0;
	@%p57 bra 	$L__BB35_64;
	mov.b64 	%rd1003, -3750763034362895579;
	mov.b64 	%rd1001, 0;
$L__BB35_63:
	shl.b64 	%rd851, %rd1001, 3;
	add.s64 	%rd852, %rd65, %rd851;
	ld.u64 	%rd853, [%rd852];
	and.b64  	%rd854, %rd853, 255;
	xor.b64  	%rd855, %rd854, %rd1003;
	mul.lo.s64 	%rd856, %rd855, 1099511628211;
	shr.u64 	%rd857, %rd853, 8;
	and.b64  	%rd858, %rd857, 255;
	xor.b64  	%rd859, %rd858, %rd856;
	mul.lo.s64 	%rd860, %rd859, 1099511628211;
	shr.u64 	%rd861, %rd853, 16;
	and.b64  	%rd862, %rd861, 255;
	xor.b64  	%rd863, %rd862, %rd860;
	mul.lo.s64 	%rd864, %rd863, 1099511628211;
	shr.u64 	%rd865, %rd853, 24;
	and.b64  	%rd866, %rd865, 255;
	xor.b64  	%rd867, %rd866, %rd864;
	mul.lo.s64 	%rd868, %rd867, 1099511628211;
	shr.u64 	%rd869, %rd853, 32;
	and.b64  	%rd870, %rd869, 255;
	xor.b64  	%rd871, %rd870, %rd868;
	mul.lo.s64 	%rd872, %rd871, 1099511628211;
	shr.u64 	%rd873, %rd853, 40;
	and.b64  	%rd874, %rd873, 255;
	xor.b64  	%rd875, %rd874, %rd872;
	mul.lo.s64 	%rd876, %rd875, 1099511628211;
	shr.u64 	%rd877, %rd853, 48;
	and.b64  	%rd878, %rd877, 255;
	xor.b64  	%rd879, %rd878, %rd876;
	mul.lo.s64 	%rd880, %rd879, 1099511628211;
	shr.u64 	%rd881, %rd853, 56;
	xor.b64  	%rd882, %rd881, %rd880;
	mul.lo.s64 	%rd883, %rd882, 1099511628211;
	ld.u64 	%rd884, [%rd852+8];
	and.b64  	%rd885, %rd884, 255;
	xor.b64  	%rd886, %rd885, %rd883;
	mul.lo.s64 	%rd887, %rd886, 1099511628211;
	shr.u64 	%rd888, %rd884, 8;
	and.b64  	%rd889, %rd888, 255;
	xor.b64  	%rd890, %rd889, %rd887;
	mul.lo.s64 	%rd891, %rd890, 1099511628211;
	shr.u64 	%rd892, %rd884, 16;
	and.b64  	%rd893, %rd892, 255;
	xor.b64  	%rd894, %rd893, %rd891;
	mul.lo.s64 	%rd895, %rd894, 1099511628211;
	shr.u64 	%rd896, %rd884, 24;
	and.b64  	%rd897, %rd896, 255;
	xor.b64  	%rd898, %rd897, %rd895;
	mul.lo.s64 	%rd899, %rd898, 1099511628211;
	shr.u64 	%rd900, %rd884, 32;
	and.b64  	%rd901, %rd900, 255;
	xor.b64  	%rd902, %rd901, %rd899;
	mul.lo.s64 	%rd903, %rd902, 1099511628211;
	shr.u64 	%rd904, %rd884, 40;
	and.b64  	%rd905, %rd904, 255;
	xor.b64  	%rd906, %rd905, %rd903;
	mul.lo.s64 	%rd907, %rd906, 1099511628211;
	shr.u64 	%rd908, %rd884, 48;
	and.b64  	%rd909, %rd908, 255;
	xor.b64  	%rd910, %rd909, %rd907;
	mul.lo.s64 	%rd911, %rd910, 1099511628211;
	shr.u64 	%rd912, %rd884, 56;
	xor.b64  	%rd913, %rd912, %rd911;
	mul.lo.s64 	%rd1003, %rd913, 1099511628211;
	add.s64 	%rd1001, %rd1001, 2;
	setp.ne.s64 	%p58, %rd1001, %rd64;
	mov.u64 	%rd1004, %rd64;
	@%p58 bra 	$L__BB35_63;
$L__BB35_64:
	setp.eq.s64 	%p59, %rd63, 0;
	@%p59 bra 	$L__BB35_66;
	shl.b64 	%rd914, %rd1004, 3;
	add.s64 	%rd915, %rd65, %rd914;
	ld.u64 	%rd916, [%rd915];
	and.b64  	%rd917, %rd916, 255;
	xor.b64  	%rd918, %rd917, %rd1003;
	mul.lo.s64 	%rd919, %rd918, 1099511628211;
	shr.u64 	%rd920, %rd916, 8;
	and.b64  	%rd921, %rd920, 255;
	xor.b64  	%rd922, %rd921, %rd919;
	mul.lo.s64 	%rd923, %rd922, 1099511628211;
	shr.u64 	%rd924, %rd916, 16;
	and.b64  	%rd925, %rd924, 255;
	xor.b64  	%rd926, %rd925, %rd923;
	mul.lo.s64 	%rd927, %rd926, 1099511628211;
	shr.u64 	%rd928, %rd916, 24;
	and.b64  	%rd929, %rd928, 255;
	xor.b64  	%rd930, %rd929, %rd927;
	mul.lo.s64 	%rd931, %rd930, 1099511628211;
	shr.u64 	%rd932, %rd916, 32;
	and.b64  	%rd933, %rd932, 255;
	xor.b64  	%rd934, %rd933, %rd931;
	mul.lo.s64 	%rd935, %rd934, 1099511628211;
	shr.u64 	%rd936, %rd916, 40;
	and.b64  	%rd937, %rd936, 255;
	xor.b64  	%rd938, %rd937, %rd935;
	mul.lo.s64 	%rd939, %rd938, 1099511628211;
	shr.u64 	%rd940, %rd916, 48;
	and.b64  	%rd941, %rd940, 255;
	xor.b64  	%rd942, %rd941, %rd939;
	mul.lo.s64 	%rd943, %rd942, 1099511628211;
	shr.u64 	%rd944, %rd916, 56;
	xor.b64  	%rd945, %rd944, %rd943;
	mul.lo.s64 	%rd1003, %rd945, 1099511628211;
$L__BB35_66:
	setp.ge.u64 	%p71, %rd998, %rd1003;
	bra.uni 	$L__BB35_71;
$L__BB35_67:
	setp.eq.s32 	%p61, %r30, 0;
	mov.pred 	%p60, -1;
	mov.pred 	%p71, %p60;
	@%p61 bra 	$L__BB35_71;
	mov.b64 	%rd994, 0;
$L__BB35_69:
	shl.b64 	%rd947, %rd994, 3;
	add.s64 	%rd948, %rd66, %rd947;
	ld.u64 	%rd89, [%rd948];
	add.s64 	%rd949, %rd65, %rd947;
	ld.u64 	%rd90, [%rd949];
	setp.lt.u64 	%p63, %rd89, %rd90;
	mov.pred 	%p71, 0;
	@%p63 bra 	$L__BB35_71;
	setp.le.u64 	%p65, %rd89, %rd90;
	add.s64 	%rd994, %rd994, 1;
	cvt.s64.s32 	%rd950, %r30;
	setp.lt.u64 	%p66, %rd994, %rd950;
	and.pred  	%p67, %p65, %p66;
	mov.pred 	%p71, %p60;
	@%p67 bra 	$L__BB35_69;
$L__BB35_71:
	add.s32 	%r76, %r24, 1;
	selp.b32 	%r84, %r76, %r84, %p71;
	selp.b32 	%r82, %r82, %r24, %p71;
	setp.lt.u32 	%p68, %r84, %r82;
	@%p68 bra 	$L__BB35_41;
$L__BB35_72:
	add.s32 	%r77, %r84, %r4;
	mul.wide.u32 	%rd951, %r1, 4;
	add.s64 	%rd952, %rd1, %rd951;
	st.global.u32 	[%rd952], %r77;
$L__BB35_73:
	ret;

}
	// .globl	_ZN3cub18CUB_300001_SM_10006detail10merge_sort26DeviceMergeSortMergeKernelINS2_10policy_hubIPPyE9Policy600ES6_PNS0_8NullTypeES6_SA_j18tuple_indexed_lessS5_S9_EEvbT2_T3_T4_PT6_PT7_T5_PSE_SE_NS1_7vsmem_tE
.visible .entry _ZN3cub18CUB_300001_SM_10006detail10merge_sort26DeviceMergeSortMergeKernelINS2_10policy_hubIPPyE9Policy600ES6_PNS0_8NullTypeES6_SA_j18tuple_indexed_lessS5_S9_EEvbT2_T3_T4_PT6_PT7_T5_PSE_SE_NS1_7vsmem_tE(
	.param .u8 _ZN3cub18CUB_300001_SM_10006detail10merge_sort26DeviceMergeSortMergeKernelINS2_10policy_hubIPPyE9Policy600ES6_PNS0_8NullTypeES6_SA_j18tuple_indexed_lessS5_S9_EEvbT2_T3_T4_PT6_PT7_T5_PSE_SE_NS1_7vsmem_tE_param_0,
	.param .u64 .ptr .align 1 _ZN3cub18CUB_300001_SM_10006detail10merge_sort26DeviceMergeSortMergeKernelINS2_10policy_hubIPPyE9Policy600ES6_PNS0_8NullTypeES6_SA_j18tuple_indexed_lessS5_S9_EEvbT2_T3_T4_PT6_PT7_T5_PSE_SE_NS1_7vsmem_tE_param_1,
	.param .u64 .ptr .align 1 _ZN3cub18CUB_300001_SM_10006detail10merge_sort26DeviceMergeSortMergeKernelINS2_10policy_hubIPPyE9Policy600ES6_PNS0_8NullTypeES6_SA_j18tuple_indexed_lessS5_S9_EEvbT2_T3_T4_PT6_PT7_T5_PSE_SE_NS1_7vsmem_tE_param_2,
	.param .u32 _ZN3cub18CUB_300001_SM_10006detail10merge_sort26DeviceMergeSortMergeKernelINS2_10policy_hubIPPyE9Policy600ES6_PNS0_8NullTypeES6_SA_j18tuple_indexed_lessS5_S9_EEvbT2_T3_T4_PT6_PT7_T5_PSE_SE_NS1_7vsmem_tE_param_3,
	.param .u64 .ptr .align 1 _ZN3cub18CUB_300001_SM_10006detail10merge_sort26DeviceMergeSortMergeKernelINS2_10policy_hubIPPyE9Policy600ES6_PNS0_8NullTypeES6_SA_j18tuple_indexed_lessS5_S9_EEvbT2_T3_T4_PT6_PT7_T5_PSE_SE_NS1_7vsmem_tE_param_4,
	.param .u64 .ptr .align 1 _ZN3cub18CUB_300001_SM_10006detail10merge_sort26DeviceMergeSortMergeKernelINS2_10policy_hubIPPyE9Policy600ES6_PNS0_8NullTypeES6_SA_j18tuple_indexed_lessS5_S9_EEvbT2_T3_T4_PT6_PT7_T5_PSE_SE_NS1_7vsmem_tE_param_5,
	.param .align 8 .b8 _ZN3cub18CUB_300001_SM_10006detail10merge_sort26DeviceMergeSortMergeKernelINS2_10policy_hubIPPyE9Policy600ES6_PNS0_8NullTypeES6_SA_j18tuple_indexed_lessS5_S9_EEvbT2_T3_T4_PT6_PT7_T5_PSE_SE_NS1_7vsmem_tE_param_6[16],
	.param .u64 .ptr .align 1 _ZN3cub18CUB_300001_SM_10006detail10merge_sort26DeviceMergeSortMergeKernelINS2_10policy_hubIPPyE9Policy600ES6_PNS0_8NullTypeES6_SA_j18tuple_indexed_lessS5_S9_EEvbT2_T3_T4_PT6_PT7_T5_PSE_SE_NS1_7vsmem_tE_param_7,
	.param .u32 _ZN3cub18CUB_300001_SM_10006detail10merge_sort26DeviceMergeSortMergeKernelINS2_10policy_hubIPPyE9Policy600ES6_PNS0_8NullTypeES6_SA_j18tuple_indexed_lessS5_S9_EEvbT2_T3_T4_PT6_PT7_T5_PSE_SE_NS1_7vsmem_tE_param_8,
	.param .align 8 .b8 _ZN3cub18CUB_300001_SM_10006detail10merge_sort26DeviceMergeSortMergeKernelINS2_10policy_hubIPPyE9Policy600ES6_PNS0_8NullTypeES6_SA_j18tuple_indexed_lessS5_S9_EEvbT2_T3_T4_PT6_PT7_T5_PSE_SE_NS1_7vsmem_tE_param_9[8]
)
.maxntid 256
{
	.reg .pred 	%p<714>;
	.reg .b16 	%rs<6>;
	.reg .b32 	%r<559>;
	.reg .b64 	%rd<9242>;
	// demoted variable
	.shared .align 16 .b8 _ZZN3cub18CUB_300001_SM_10006detail10merge_sort26DeviceMergeSortMergeKernelINS2_10policy_hubIPPyE9Policy600ES6_PNS0_8NullTypeES6_SA_j18tuple_indexed_lessS5_S9_EEvbT2_T3_T4_PT6_PT7_T5_PSE_SE_NS1_7vsmem_tEE19static_temp_storage[16912];
	ld.param.u32 	%r106, [_ZN3cub18CUB_300001_SM_10006detail10merge_sort26DeviceMergeSortMergeKernelINS2_10policy_hubIPPyE9Policy600ES6_PNS0_8NullTypeES6_SA_j18tuple_indexed_lessS5_S9_EEvbT2_T3_T4_PT6_PT7_T5_PSE_SE_NS1_7vsmem_tE_param_6+8];
	ld.param.u64 	%rd1066, [_ZN3cub18CUB_300001_SM_10006detail10merge_sort26DeviceMergeSortMergeKernelINS2_10policy_hubIPPyE9Policy600ES6_PNS0_8NullTypeES6_SA_j18tuple_indexed_lessS5_S9_EEvbT2_T3_T4_PT6_PT7_T5_PSE_SE_NS1_7vsmem_tE_param_6];
	ld.param.s8 	%rs1, [_ZN3cub18CUB_300001_SM_10006detail10merge_sort26DeviceMergeSortMergeKernelINS2_10policy_hubIPPyE9Policy600ES6_PNS0_8NullTypeES6_SA_j18tuple_indexed_lessS5_S9_EEvbT2_T3_T4_PT6_PT7_T5_PSE_SE_NS1_7vsmem_tE_param_0];
	ld.param.u64 	%rd1067, [_ZN3cub18CUB_300001_SM_10006detail10merge_sort26DeviceMergeSortMergeKernelINS2_10policy_hubIPPyE9Policy600ES6_PNS0_8NullTypeES6_SA_j18tuple_indexed_lessS5_S9_EEvbT2_T3_T4_PT6_PT7_T5_PSE_SE_NS1_7vsmem_tE_param_1];
	ld.param.u32 	%r105, [_ZN3cub18CUB_300001_SM_10006detail10merge_sort26DeviceMergeSortMergeKernelINS2_10policy_hubIPPyE9Policy600ES6_PNS0_8NullTypeES6_SA_j18tuple_indexed_lessS5_S9_EEvbT2_T3_T4_PT6_PT7_T5_PSE_SE_NS1_7vsmem_tE_param_3];
	ld.param.u64 	%rd1068, [_ZN3cub18CUB_300001_SM_10006detail10merge_sort26DeviceMergeSortMergeKernelINS2_10policy_hubIPPyE9Policy600ES6_PNS0_8NullTypeES6_SA_j18tuple_indexed_lessS5_S9_EEvbT2_T3_T4_PT6_PT7_T5_PSE_SE_NS1_7vsmem_tE_param_4];
	ld.param.u64 	%rd1069, [_ZN3cub18CUB_300001_SM_10006detail10merge_sort26DeviceMergeSortMergeKernelINS2_10policy_hubIPPyE9Policy600ES6_PNS0_8NullTypeES6_SA_j18tuple_indexed_lessS5_S9_EEvbT2_T3_T4_PT6_PT7_T5_PSE_SE_NS1_7vsmem_tE_param_7];
	ld.param.u32 	%r107, [_ZN3cub18CUB_300001_SM_10006detail10merge_sort26DeviceMergeSortMergeKernelINS2_10policy_hubIPPyE9Policy600ES6_PNS0_8NullTypeES6_SA_j18tuple_indexed_lessS5_S9_EEvbT2_T3_T4_PT6_PT7_T5_PSE_SE_NS1_7vsmem_tE_param_8];
	cvta.to.global.u64 	%rd1, %rd1068;
	cvta.to.global.u64 	%rd2, %rd1067;
	cvta.to.global.u64 	%rd3, %rd1069;
	mov.u32 	%r2, %ctaid.x;
	mov.u32 	%r113, %nctaid.x;
	shl.b32 	%r3, %r2, 11;
	mov.u32 	%r4, %tid.x;
	add.s32 	%r114, %r113, -1;
	setp.ge.u32 	%p33, %r2, %r114;
	@%p33 bra 	$L__BB36_317;
	mul.wide.u32 	%rd4931, %r2, 4;
	add.s64 	%rd4932, %rd3, %rd4931;
	ld.global.u32 	%r332, [%rd4932];
	ld.global.u32 	%r333, [%rd4932+4];
	neg.s32 	%r334, %r107;
	and.b32  	%r335, %r2, %r334;
	shl.b32 	%r5, %r335, 11;
	shl.b32 	%r336, %r107, 10;
	and.b32  	%r6, %r336, -2048;
	sub.s32 	%r337, %r2, %r335;
	shl.b32 	%r338, %r337, 11;
	sub.s32 	%r7, %r332, %r5;
	sub.s32 	%r339, %r333, %r5;
	sub.s32 	%r340, %r105, %r5;
	max.u32 	%r341, %r340, %r6;
	sub.s32 	%r342, %r341, %r6;
	sub.s32 	%r343, %r338, %r7;
	min.u32 	%r8, %r343, %r342;
	setp.eq.s32 	%p383, %r338, -2048;
	selp.b32 	%r344, 2047, 2048, %p383;
	add.s32 	%r345, %r344, %r338;
	sub.s32 	%r346, %r345, %r339;
	or.b32  	%r347, %r2, %r334;
	setp.eq.s32 	%p384, %r347, -1;
	min.u32 	%r348, %r6, %r340;
	selp.b32 	%r349, %r348, %r339, %p384;
	selp.b32 	%r350, %r6, %r346, %p384;
	min.u32 	%r9, %r350, %r342;
	sub.s32 	%r10, %r349, %r7;
	// begin inline asm
	griddepcontrol.wait;
	// end inline asm
	setp.eq.s16 	%p385, %rs1, 0;
	@%p385 bra 	$L__BB36_3;
	cvt.u64.u32 	%rd4933, %r5;
	cvt.u64.u32 	%rd4934, %r7;
	add.s64 	%rd4935, %rd4934, %rd4933;
	cvt.u64.u32 	%rd4936, %r6;
	add.s64 	%rd4937, %rd4933, %rd4936;
	cvt.u64.u32 	%rd4938, %r8;
	add.s64 	%rd4939, %rd4937, %rd4938;
	setp.lt.s32 	%p386, %r4, %r10;
	sub.s32 	%r351, %r4, %r10;
	cvt.s64.s32 	%rd4940, %r351;
	cvt.u64.u32 	%rd4941, %r4;
	selp.b64 	%rd4942, %rd4935, %rd4939, %p386;
	selp.b64 	%rd4943, %rd4941, %rd4940, %p386;
	add.s64 	%rd4944, %rd4943, %rd4942;
	shl.b64 	%rd4945, %rd4944, 3;
	add.s64 	%rd4946, %rd2, %rd4945;
	ld.global.u64 	%rd8706, [%rd4946];
	add.s32 	%r352, %r4, 256;
	setp.lt.s32 	%p387, %r352, %r10;
	sub.s32 	%r353, %r352, %r10;
	cvt.s64.s32 	%rd4947, %r353;
	cvt.u64.u32 	%rd4948, %r352;
	selp.b64 	%rd4949, %rd4935, %rd4939, %p387;
	selp.b64 	%rd4950, %rd4948, %rd4947, %p387;
	add.s64 	%rd4951, %rd4950, %rd4949;
	shl.b64 	%rd4952, %rd4951, 3;
	add.s64 	%rd4953, %rd2, %rd4952;
	ld.global.u64 	%rd8705, [%rd4953];
	add.s32 	%r354, %r4, 512;
	setp.lt.s32 	%p388, %r354, %r10;
	sub.s32 	%r355, %r354, %r10;
	cvt.s64.s32 	%rd4954, %r355;
	cvt.u64.u32 	%rd4955, %r354;
	selp.b64 	%rd4956, %rd4935, %rd4939, %p388;
	selp.b64 	%rd4957, %rd4955, %rd4954, %p388;
	add.s64 	%rd4958, %rd4957, %rd4956;
	shl.b64 	%rd4959, %rd4958, 3;
	add.s64 	%rd4960, %rd2, %rd4959;
	ld.global.u64 	%rd8704, [%rd4960];
	add.s32 	%r356, %r4, 768;
	setp.lt.s32 	%p389, %r356, %r10;
	sub.s32 	%r357, %r356, %r10;
	cvt.s64.s32 	%rd4961, %r357;
	cvt.u64.u32 	%rd4962, %r356;
	selp.b64 	%rd4963, %rd4935, %rd4939, %p389;
	selp.b64 	%rd4964, %rd4962, %rd4961, %p389;
	add.s64 	%rd4965, %rd4964, %rd4963;
	shl.b64 	%rd4966, %rd4965, 3;
	add.s64 	%rd4967, %rd2, %rd4966;
	ld.global.u64 	%rd8703, [%rd4967];
	or.b32  	%r358, %r4, 1024;
	setp.lt.s32 	%p390, %r358, %r10;
	sub.s32 	%r359, %r358, %r10;
	cvt.s64.s32 	%rd4968, %r359;
	cvt.u64.u32 	%rd4969, %r358;
	selp.b64 	%rd4970, %rd4935, %rd4939, %p390;
	selp.b64 	%rd4971, %rd4969, %rd4968, %p390;
	add.s64 	%rd4972, %rd4971, %rd4970;
	shl.b64 	%rd4973, %rd4972, 3;
	add.s64 	%rd4974, %rd2, %rd4973;
	ld.global.u64 	%rd8702, [%rd4974];
	add.s32 	%r360, %r4, 1280;
	setp.lt.s32 	%p391, %r360, %r10;
	sub.s32 	%r361, %r360, %r10;
	cvt.s64.s32 	%rd4975, %r361;
	cvt.u64.u32 	%rd4976, %r360;
	selp.b64 	%rd4977, %rd4935, %rd4939, %p391;
	selp.b64 	%rd4978, %rd4976, %rd4975, %p391;
	add.s64 	%rd4979, %rd4978, %rd4977;
	shl.b64 	%rd4980, %rd4979, 3;
	add.s64 	%rd4981, %rd2, %rd4980;
	ld.global.u64 	%rd8701, [%rd4981];
	add.s32 	%r362, %r4, 1536;
	setp.lt.s32 	%p392, %r362, %r10;
	sub.s32 	%r363, %r362, %r10;
	cvt.s64.s32 	%rd4982, %r363;
	cvt.u64.u32 	%rd4983, %r362;
	selp.b64 	%rd4984, %rd4935, %rd4939, %p392;
	selp.b64 	%rd4985, %rd4983, %rd4982, %p392;
	add.s64 	%rd4986, %rd4985, %rd4984;
	shl.b64 	%rd4987, %rd4986, 3;
	add.s64 	%rd4988, %rd2, %rd4987;
	ld.global.u64 	%rd8700, [%rd4988];
	add.s32 	%r364, %r4, 1792;
	setp.lt.s32 	%p393, %r364, %r10;
	sub.s32 	%r365, %r364, %r10;
	cvt.s64.s32 	%rd4989, %r365;
	cvt.u64.u32 	%rd4990, %r364;
	selp.b64 	%rd4991, %rd4935, %rd4939, %p393;
	selp.b64 	%rd4992, %rd4990, %rd4989, %p393;
	add.s64 	%rd4993, %rd4992, %rd4991;
	shl.b64 	%rd4994, %rd4993, 3;
	add.s64 	%rd4995, %rd2, %rd4994;
	ld.global.u64 	%rd8699, [%rd4995];
	bra.uni 	$L__BB36_4;
$L__BB36_3:
	cvt.u64.u32 	%rd4996, %r5;
	cvt.u64.u32 	%rd4997, %r7;
	add.s64 	%rd4998, %rd4997, %rd4996;
	cvt.u64.u32 	%rd4999, %r6;
	add.s64 	%rd5000, %rd4996, %rd4999;
	cvt.u64.u32 	%rd5001, %r8;
	add.s64 	%rd5002, %rd5000, %rd5001;
	setp.lt.s32 	%p394, %r4, %r10;
	sub.s32 	%r366, %r4, %r10;
	cvt.s64.s32 	%rd5003, %r366;
	cvt.u64.u32 	%rd5004, %r4;
	selp.b64 	%rd5005, %rd4998, %rd5002, %p394;
	selp.b64 	%rd5006, %rd5004, %rd5003, %p394;
	add.s64 	%rd5007, %rd5006, %rd5005;
	shl.b64 	%rd5008, %rd5007, 3;
	add.s64 	%rd5009, %rd1, %rd5008;
	ld.global.u64 	%rd8706, [%rd5009];
	add.s32 	%r367, %r4, 256;
	setp.lt.s32 	%p395, %r367, %r10;
	sub.s32 	%r368, %r367, %r10;
	cvt.s64.s32 	%rd5010, %r368;
	cvt.u64.u32 	%rd5011, %r367;
	selp.b64 	%rd5012, %rd4998, %rd5002, %p395;
	selp.b64 	%rd5013, %rd5011, %rd5010, %p395;
	add.s64 	%rd5014, %rd5013, %rd5012;
	shl.b64 	%rd5015, %rd5014, 3;
	add.s64 	%rd5016, %rd1, %rd5015;
	ld.global.u64 	%rd8705, [%rd5016];
	add.s32 	%r369, %r4, 512;
	setp.lt.s32 	%p396, %r369, %r10;
	sub.s32 	%r370, %r369, %r10;
	cvt.s64.s32 	%rd5017, %r370;
	cvt.u64.u32 	%rd5018, %r369;
	selp.b64 	%rd5019, %rd4998, %rd5002, %p396;
	selp.b64 	%rd5020, %rd5018, %rd5017, %p396;
	add.s64 	%rd5021, %rd5020, %rd5019;
	shl.b64 	%rd5022, %rd5021, 3;
	add.s64 	%rd5023, %rd1, %rd5022;
	ld.global.u64 	%rd8704, [%rd5023];
	add.s32 	%r371, %r4, 768;
	setp.lt.s32 	%p397, %r371, %r10;
	sub.s32 	%r372, %r371, %r10;
	cvt.s64.s32 	%rd5024, %r372;
	cvt.u64.u32 	%rd5025, %r371;
	selp.b64 	%rd5026, %rd4998, %rd5002, %p397;
	selp.b64 	%rd5027, %rd5025, %rd5024, %p397;
	add.s64 	%rd5028, %rd5027, %rd5026;
	shl.b64 	%rd5029, %rd5028, 3;
	add.s64 	%rd5030, %rd1, %rd5029;
	ld.global.u64 	%rd8703, [%rd5030];
	or.b32  	%r373, %r4, 1024;
	setp.lt.s32 	%p398, %r373, %r10;
	sub.s32 	%r374, %r373, %r10;
	cvt.s64.s32 	%rd5031, %r374;
	cvt.u64.u32 	%rd5032, %r373;
	selp.b64 	%rd5033, %rd4998, %rd5002, %p398;
	selp.b64 	%rd5034, %rd5032, %rd5031, %p398;
	add.s64 	%rd5035, %rd5034, %rd5033;
	shl.b64 	%rd5036, %rd5035, 3;
	add.s64 	%rd5037, %rd1, %rd5036;
	ld.global.u64 	%rd8702, [%rd5037];
	add.s32 	%r375, %r4, 1280;
	setp.lt.s32 	%p399, %r375, %r10;
	sub.s32 	%r376, %r375, %r10;
	cvt.s64.s32 	%rd5038, %r376;
	cvt.u64.u32 	%rd5039, %r375;
	selp.b64 	%rd5040, %rd4998, %rd5002, %p399;
	selp.b64 	%rd5041, %rd5039, %rd5038, %p399;
	add.s64 	%rd5042, %rd5041, %rd5040;
	shl.b64 	%rd5043, %rd5042, 3;
	add.s64 	%rd5044, %rd1, %rd5043;
	ld.global.u64 	%rd8701, [%rd5044];
	add.s32 	%r377, %r4, 1536;
	setp.lt.s32 	%p400, %r377, %r10;
	sub.s32 	%r378, %r377, %r10;
	cvt.s64.s32 	%rd5045, %r378;
	cvt.u64.u32 	%rd5046, %r377;
	selp.b64 	%rd5047, %rd4998, %rd5002, %p400;
	selp.b64 	%rd5048, %rd5046, %rd5045, %p400;
	add.s64 	%rd5049, %rd5048, %rd5047;
	shl.b64 	%rd5050, %rd5049, 3;
	add.s64 	%rd5051, %rd1, %rd5050;
	ld.global.u64 	%rd8700, [%rd5051];
	add.s32 	%r379, %r4, 1792;
	setp.lt.s32 	%p401, %r379, %r10;
	sub.s32 	%r380, %r379, %r10;
	cvt.s64.s32 	%rd5052, %r380;
	cvt.u64.u32 	%rd5053, %r379;
	selp.b64 	%rd5054, %rd4998, %rd5002, %p401;
	selp.b64 	%rd5055, %rd5053, %rd5052, %p401;
	add.s64 	%rd5056, %rd5055, %rd5054;
	shl.b64 	%rd5057, %rd5056, 3;
	add.s64 	%rd5058, %rd1, %rd5057;
	ld.global.u64 	%rd8699, [%rd5058];
$L__BB36_4:
	sub.s32 	%r381, %r9, %r8;
	shl.b32 	%r12, %r4, 3;
	mov.u32 	%r382, _ZZN3cub18CUB_300001_SM_10006detail10merge_sort26DeviceMergeSortMergeKernelINS2_10policy_hubIPPyE9Policy600ES6_PNS0_8NullTypeES6_SA_j18tuple_indexed_lessS5_S9_EEvbT2_T3_T4_PT6_PT7_T5_PSE_SE_NS1_7vsmem_tEE19static_temp_storage;
	add.s32 	%r383, %r382, %r12;
	st.shared.u64 	[%r383], %rd8706;
	st.shared.u64 	[%r383+2048], %rd8705;
	st.shared.u64 	[%r383+4096], %rd8704;
	st.shared.u64 	[%r383+6144], %rd8703;
	st.shared.u64 	[%r383+8192], %rd8702;
	st.shared.u64 	[%r383+10240], %rd8701;
	st.shared.u64 	[%r383+12288], %rd8700;
	st.shared.u64 	[%r383+14336], %rd8699;
	bar.sync 	0;
	// begin inline asm
	griddepcontrol.launch_dependents;
	// end inline asm
	add.s32 	%r11, %r381, %r10;
	min.s32 	%r13, %r12, %r11;
	setp.lt.s32 	%p402, %r13, %r381;
	sub.s32 	%r384, %r13, %r381;
	selp.b32 	%r555, 0, %r384, %p402;
	min.s32 	%r553, %r10, %r13;
	setp.ge.s32 	%p403, %r555, %r553;
	@%p403 bra 	$L__BB36_37;
	add.s32 	%r16, %r13, %r10;
	cvt.s64.s32 	%rd29, %r106;
	add.s64 	%rd30, %rd1066, -1;
	and.b64  	%rd31, %rd1066, 1;
	and.b64  	%rd32, %rd1066, -2;
$L__BB36_6:
	setp.eq.s64 	%p404, %rd1066, 0;
	sub.s32 	%r385, %r553, %r555;
	shr.u32 	%r386, %r385, 31;
	add.s32 	%r387, %r385, %r386;
	shr.s32 	%r388, %r387, 1;
	add.s32 	%r19, %r388, %r555;
	shl.b32 	%r389, %r19, 3;
	mov.u32 	%r390, _ZZN3cub18CUB_300001_SM_10006detail10merge_sort26DeviceMergeSortMergeKernelINS2_10policy_hubIPPyE9Policy600ES6_PNS0_8NullTypeES6_SA_j18tuple_indexed_lessS5_S9_EEvbT2_T3_T4_PT6_PT7_T5_PSE_SE_NS1_7vsmem_tEE19static_temp_storage;
	add.s32 	%r391, %r390, %r389;
	ld.shared.u64 	%rd33, [%r391];
	not.b32 	%r392, %r19;
	add.s32 	%r393, %r16, %r392;
	shl.b32 	%r394, %r393, 3;
	add.s32 	%r395, %r390, %r394;
	ld.shared.u64 	%rd34, [%r395];
	mov.b64 	%rd8710, -3750763034362895579;
	@%p404 bra 	$L__BB36_12;
	setp.eq.s64 	%p405, %rd30, 0;
	mov.b64 	%rd8710, -3750763034362895579;
	mov.b64 	%rd8708, 0;
	@%p405 bra 	$L__BB36_10;
	add.s64 	%rd8711, %rd34, 8;
	mov.b64 	%rd8710, -3750763034362895579;
	mov.u64 	%rd8712, %rd32;
$L__BB36_9:
	ld.u64 	%rd5064, [%rd8711+-8];
	and.b64  	%rd5065, %rd5064, 255;
	xor.b64  	%rd5066, %rd5065, %rd8710;
	mul.lo.s64 	%rd5067, %rd5066, 1099511628211;
	shr.u64 	%rd5068, %rd5064, 8;
	and.b64  	%rd5069, %rd5068, 255;
	xor.b64  	%rd5070, %rd5069, %rd5067;
	mul.lo.s64 	%rd5071, %rd5070, 1099511628211;
	shr.u64 	%rd5072, %rd5064, 16;
	and.b64  	%rd5073, %rd5072, 255;
	xor.b64  	%rd5074, %rd5073, %rd5071;
	mul.lo.s64 	%rd5075, %rd5074, 1099511628211;
	shr.u64 	%rd5076, %rd5064, 24;
	and.b64  	%rd5077, %rd5076, 255;
	xor.b64  	%rd5078, %rd5077, %rd5075;
	mul.lo.s64 	%rd5079, %rd5078, 1099511628211;
	shr.u64 	%rd5080, %rd5064, 32;
	and.b64  	%rd5081, %rd5080, 255;
	xor.b64  	%rd5082, %rd5081, %rd5079;
	mul.lo.s64 	%rd5083, %rd5082, 1099511628211;
	shr.u64 	%rd5084, %rd5064, 40;
	and.b64  	%rd5085, %rd5084, 255;
	xor.b64  	%rd5086, %rd5085, %rd5083;
	mul.lo.s64 	%rd5087, %rd5086, 1099511628211;
	shr.u64 	%rd5088, %rd5064, 48;
	and.b64  	%rd5089, %rd5088, 255;
	xor.b64  	%rd5090, %rd5089, %rd5087;
	mul.lo.s64 	%rd5091, %rd5090, 1099511628211;
	shr.u64 	%rd5092, %rd5064, 56;
	xor.b64  	%rd5093, %rd5092, %rd5091;
	mul.lo.s64 	%rd5094, %rd5093, 1099511628211;
	ld.u64 	%rd5095, [%rd8711];
	and.b64  	%rd5096, %rd5095, 255;
	xor.b64  	%rd5097, %rd5096, %rd5094;
	mul.lo.s64 	%rd5098, %rd5097, 1099511628211;
	shr.u64 	%rd5099, %rd5095, 8;
	and.b64  	%rd5100, %rd5099, 255;
	xor.b64  	%rd5101, %rd5100, %rd5098;
	mul.lo.s64 	%rd5102, %rd5101, 1099511628211;
	shr.u64 	%rd5103, %rd5095, 16;
	and.b64  	%rd5104, %rd5103, 255;
	xor.b64  	%rd5105, %rd5104, %rd5102;
	mul.lo.s64 	%rd5106, %rd5105, 1099511628211;
	shr.u64 	%rd5107, %rd5095, 24;
	and.b64  	%rd5108, %rd5107, 255;
	xor.b64  	%rd5109, %rd5108, %rd5106;
	mul.lo.s64 	%rd5110, %rd5109, 1099511628211;
	shr.u64 	%rd5111, %rd5095, 32;
	and.b64  	%rd5112, %rd5111, 255;
	xor.b64  	%rd5113, %rd5112, %rd5110;
	mul.lo.s64 	%rd5114, %rd5113, 1099511628211;
	shr.u64 	%rd5115, %rd5095, 40;
	and.b64  	%rd5116, %rd5115, 255;
	xor.b64  	%rd5117, %rd5116, %rd5114;
	mul.lo.s64 	%rd5118, %rd5117, 1099511628211;
	shr.u64 	%rd5119, %rd5095, 48;
	and.b64  	%rd5120, %rd5119, 255;
	xor.b64  	%rd5121, %rd5120, %rd5118;
	mul.lo.s64 	%rd5122, %rd5121, 1099511628211;
	shr.u64 	%rd5123, %rd5095, 56;
	xor.b64  	%rd5124, %rd5123, %rd5122;
	mul.lo.s64 	%rd8710, %rd5124, 1099511628211;
	add.s64 	%rd8712, %rd8712, -2;
	add.s64 	%rd8711, %rd8711, 16;
	setp.eq.s64 	%p406, %rd8712, 0;
	mov.u64 	%rd8708, %rd32;
	@%p406 bra 	$L__BB36_10;
	bra.uni 	$L__BB36_9;
$L__BB36_10:
	setp.eq.s64 	%p407, %rd31, 0;
	@%p407 bra 	$L__BB36_12;
	shl.b64 	%rd5125, %rd8708, 3;
	add.s64 	%rd5126, %rd34, %rd5125;
	ld.u64 	%rd5127, [%rd5126];
	and.b64  	%rd5128, %rd5127, 255;
	xor.b64  	%rd5129, %rd5128, %rd8710;
	mul.lo.s64 	%rd5130, %rd5129, 1099511628211;
	shr.u64 	%rd5131, %rd5127, 8;
	and.b64  	%rd5132, %rd5131, 255;
	xor.b64  	%rd5133, %rd5132, %rd5130;
	mul.lo.s64 	%rd5134, %rd5133, 1099511628211;
	shr.u64 	%rd5135, %rd5127, 16;
	and.b64  	%rd5136, %rd5135, 255;
	xor.b64  	%rd5137, %rd5136, %rd5134;
	mul.lo.s64 	%rd5138, %rd5137, 1099511628211;
	shr.u64 	%rd5139, %rd5127, 24;
	and.b64  	%rd5140, %rd5139, 255;
	xor.b64  	%rd5141, %rd5140, %rd5138;
	mul.lo.s64 	%rd5142, %rd5141, 1099511628211;
	shr.u64 	%rd5143, %rd5127, 32;
	and.b64  	%rd5144, %rd5143, 255;
	xor.b64  	%rd5145, %rd5144, %rd5142;
	mul.lo.s64 	%rd5146, %rd5145, 1099511628211;
	shr.u64 	%rd5147, %rd5127, 40;
	and.b64  	%rd5148, %rd5147, 255;
	xor.b64  	%rd5149, %rd5148, %rd5146;
	mul.lo.s64 	%rd5150, %rd5149, 1099511628211;
	shr.u64 	%rd5151, %rd5127, 48;
	and.b64  	%rd5152, %rd5151, 255;
	xor.b64  	%rd5153, %rd5152, %rd5150;
	mul.lo.s64 	%rd5154, %rd5153, 1099511628211;
	shr.u64 	%rd5155, %rd5127, 56;
	xor.b64  	%rd5156, %rd5155, %rd5154;
	mul.lo.s64 	%rd8710, %rd5156, 1099511628211;
$L__BB36_12:
	mov.b64 	%rd8716, -3750763034362895579;
	@%p404 bra 	$L__BB36_18;
	setp.eq.s64 	%p409, %rd30, 0;
	mov.b64 	%rd8716, -3750763034362895579;
	mov.b64 	%rd8717, 0;
	@%p409 bra 	$L__BB36_16;
	mov.b64 	%rd8716, -3750763034362895579;
	mov.b64 	%rd8714, 0;
$L__BB36_15:
	shl.b64 	%rd5163, %rd8714, 3;
	add.s64 	%rd5164, %rd33, %rd5163;
	ld.u64 	%rd5165, [%rd5164];
	and.b64  	%rd5166, %rd5165, 255;
	xor.b64  	%rd5167, %rd5166, %rd8716;
	mul.lo.s64 	%rd5168, %rd5167, 1099511628211;
	shr.u64 	%rd5169, %rd5165, 8;
	and.b64  	%rd5170, %rd5169, 255;
	xor.b64  	%rd5171, %rd5170, %rd5168;
	mul.lo.s64 	%rd5172, %rd5171, 1099511628211;
	shr.u64 	%rd5173, %rd5165, 16;
	and.b64  	%rd5174, %rd5173, 255;
	xor.b64  	%rd5175, %rd5174, %rd5172;
	mul.lo.s64 	%rd5176, %rd5175, 1099511628211;
	shr.u64 	%rd5177, %rd5165, 24;
	and.b64  	%rd5178, %rd5177, 255;
	xor.b64  	%rd5179, %rd5178, %rd5176;
	mul.lo.s64 	%rd5180, %rd5179, 1099511628211;
	shr.u64 	%rd5181, %rd5165, 32;
	and.b64  	%rd5182, %rd5181, 255;
	xor.b64  	%rd5183, %rd5182, %rd5180;
	mul.lo.s64 	%rd5184, %rd5183, 1099511628211;
	shr.u64 	%rd5185, %rd5165, 40;
	and.b64  	%rd5186, %rd5185, 255;
	xor.b64  	%rd5187, %rd5186, %rd5184;
	mul.lo.s64 	%rd5188, %rd5187, 1099511628211;
	shr.u64 	%rd5189, %rd5165, 48;
	and.b64  	%rd5190, %rd5189, 255;
	xor.b64  	%rd5191, %rd5190, %rd5188;
	mul.lo.s64 	%rd5192, %rd5191, 1099511628211;
	shr.u64 	%rd5193, %rd5165, 56;
	xor.b64  	%rd5194, %rd5193, %rd5192;
	mul.lo.s64 	%rd5195, %rd5194, 1099511628211;
	ld.u64 	%rd5196, [%rd5164+8];
	and.b64  	%rd5197, %rd5196, 255;
	xor.b64  	%rd5198, %rd5197, %rd5195;
	mul.lo.s64 	%rd5199, %rd5198, 1099511628211;
	shr.u64 	%rd5200, %rd5196, 8;
	and.b64  	%rd5201, %rd5200, 255;
	xor.b64  	%rd5202, %rd5201, %rd5199;
	mul.lo.s64 	%rd5203, %rd5202, 1099511628211;
	shr.u64 	%rd5204, %rd5196, 16;
	and.b64  	%rd5205, %rd5204, 255;
	xor.b64  	%rd5206, %rd5205, %rd5203;
	mul.lo.s64 	%rd5207, %rd5206, 1099511628211;
	shr.u64 	%rd5208, %rd5196, 24;
	and.b64  	%rd5209, %rd5208, 255;
	xor.b64  	%rd5210, %rd5209, %rd5207;
	mul.lo.s64 	%rd5211, %rd5210, 1099511628211;
	shr.u64 	%rd5212, %rd5196, 32;
	and.b64  	%rd5213, %rd5212, 255;
	xor.b64  	%rd5214, %rd5213, %rd5211;
	mul.lo.s64 	%rd5215, %rd5214, 1099511628211;
	shr.u64 	%rd5216, %rd5196, 40;
	and.b64  	%rd5217, %rd5216, 255;
	xor.b64  	%rd5218, %rd5217, %rd5215;
	mul.lo.s64 	%rd5219, %rd5218, 1099511628211;
	shr.u64 	%rd5220, %rd5196, 48;
	and.b64  	%rd5221, %rd5220, 255;
	xor.b64  	%rd5222, %rd5221, %rd5219;
	mul.lo.s64 	%rd5223, %rd5222, 1099511628211;
	shr.u64 	%rd5224, %rd5196, 56;
	xor.b64  	%rd5225, %rd5224, %rd5223;
	mul.lo.s64 	%rd8716, %rd5225, 1099511628211;
	add.s64 	%rd8714, %rd8714, 2;
	setp.ne.s64 	%p410, %rd8714, %rd32;
	mov.u64 	%rd8717, %rd32;
	@%p410 bra 	$L__BB36_15;
$L__BB36_16:
	setp.eq.s64 	%p411, %rd31, 0;
	@%p411 bra 	$L__BB36_18;
	shl.b64 	%rd5226, %rd8717, 3;
	add.s64 	%rd5227, %rd33, %rd5226;
	ld.u64 	%rd5228, [%rd5227];
	and.b64  	%rd5229, %rd5228, 255;
	xor.b64  	%rd5230, %rd5229, %rd8716;
	mul.lo.s64 	%rd5231, %rd5230, 1099511628211;
	shr.u64 	%rd5232, %rd5228, 8;
	and.b64  	%rd5233, %rd5232, 255;
	xor.b64  	%rd5234, %rd5233, %rd5231;
	mul.lo.s64 	%rd5235, %rd5234, 1099511628211;
	shr.u64 	%rd5236, %rd5228, 16;
	and.b64  	%rd5237, %rd5236, 255;
	xor.b64  	%rd5238, %rd5237, %rd5235;
	mul.lo.s64 	%rd5239, %rd5238, 1099511628211;
	shr.u64 	%rd5240, %rd5228, 24;
	and.b64  	%rd5241, %rd5240, 255;
	xor.b64  	%rd5242, %rd5241, %rd5239;
	mul.lo.s64 	%rd5243, %rd5242, 1099511628211;
	shr.u64 	%rd5244, %rd5228, 32;
	and.b64  	%rd5245, %rd5244, 255;
	xor.b64  	%rd5246, %rd5245, %rd5243;
	mul.lo.s64 	%rd5247, %rd5246, 1099511628211;
	shr.u64 	%rd5248, %rd5228, 40;
	and.b64  	%rd5249, %rd5248, 255;
	xor.b64  	%rd5250, %rd5249, %rd5247;
	mul.lo.s64 	%rd5251, %rd5250, 1099511628211;
	shr.u64 	%rd5252, %rd5228, 48;
	and.b64  	%rd5253, %rd5252, 255;
	xor.b64  	%rd5254, %rd5253, %rd5251;
	mul.lo.s64 	%rd5255, %rd5254, 1099511628211;
	shr.u64 	%rd5256, %rd5228, 56;
	xor.b64  	%rd5257, %rd5256, %rd5255;
	mul.lo.s64 	%rd8716, %rd5257, 1099511628211;
$L__BB36_18:
	setp.eq.s64 	%p412, %rd8710, %rd8716;
	@%p412 bra 	$L__BB36_32;
	mov.b64 	%rd8724, -3750763034362895579;
	@%p404 bra 	$L__BB36_25;
	setp.eq.s64 	%p414, %rd30, 0;
	mov.b64 	%rd8724, -3750763034362895579;
	mov.b64 	%rd8722, 0;
	@%p414 bra 	$L__BB36_23;
	mov.b64 	%rd8724, -3750763034362895579;
	mov.b64 	%rd8725, 0;
$L__BB36_22:
	shl.b64 	%rd5264, %rd8725, 3;
	add.s64 	%rd5265, %rd34, %rd5264;
	ld.u64 	%rd5266, [%rd5265];
	and.b64  	%rd5267, %rd5266, 255;
	xor.b64  	%rd5268, %rd5267, %rd8724;
	mul.lo.s64 	%rd5269, %rd5268, 1099511628211;
	shr.u64 	%rd5270, %rd5266, 8;
	and.b64  	%rd5271, %rd5270, 255;
	xor.b64  	%rd5272, %rd5271, %rd5269;
	mul.lo.s64 	%rd5273, %rd5272, 1099511628211;
	shr.u64 	%rd5274, %rd5266, 16;
	and.b64  	%rd5275, %rd5274, 255;
	xor.b64  	%rd5276, %rd5275, %rd5273;
	mul.lo.s64 	%rd5277, %rd5276, 1099511628211;
	shr.u64 	%rd5278, %rd5266, 24;
	and.b64  	%rd5279, %rd5278, 255;
	xor.b64  	%rd5280, %rd5279, %rd5277;
	mul.lo.s64 	%rd5281, %rd5280, 1099511628211;
	shr.u64 	%rd5282, %rd5266, 32;
	and.b64  	%rd5283, %rd5282, 255;
	xor.b64  	%rd5284, %rd5283, %rd5281;
	mul.lo.s64 	%rd5285, %rd5284, 1099511628211;
	shr.u64 	%rd5286, %rd5266, 40;
	and.b64  	%rd5287, %rd5286, 255;
	xor.b64  	%rd5288, %rd5287, %rd5285;
	mul.lo.s64 	%rd5289, %rd5288, 1099511628211;
	shr.u64 	%rd5290, %rd5266, 48;
	and.b64  	%rd5291, %rd5290, 255;
	xor.b64  	%rd5292, %rd5291, %rd5289;
	mul.lo.s64 	%rd5293, %rd5292, 1099511628211;
	shr.u64 	%rd5294, %rd5266, 56;
	xor.b64  	%rd5295, %rd5294, %rd5293;
	mul.lo.s64 	%rd5296, %rd5295, 1099511628211;
	ld.u64 	%rd5297, [%rd5265+8];
	and.b64  	%rd5298, %rd5297, 255;
	xor.b64  	%rd5299, %rd5298, %rd5296;
	mul.lo.s64 	%rd5300, %rd5299, 1099511628211;
	shr.u64 	%rd5301, %rd5297, 8;
	and.b64  	%rd5302, %rd5301, 255;
	xor.b64  	%rd5303, %rd5302, %rd5300;
	mul.lo.s64 	%rd5304, %rd5303, 1099511628211;
	shr.u64 	%rd5305, %rd5297, 16;
	and.b64  	%rd5306, %rd5305, 255;
	xor.b64  	%rd5307, %rd5306, %rd5304;
	mul.lo.s64 	%rd5308, %rd5307, 1099511628211;
	shr.u64 	%rd5309, %rd5297, 24;
	and.b64  	%rd5310, %rd5309, 255;
	xor.b64  	%rd5311, %rd5310, %rd5308;
	mul.lo.s64 	%rd5312, %rd5311, 1099511628211;
	shr.u64 	%rd5313, %rd5297, 32;
	and.b64  	%rd5314, %rd5313, 255;
	xor.b64  	%rd5315, %rd5314, %rd5312;
	mul.lo.s64 	%rd5316, %rd5315, 1099511628211;
	shr.u64 	%rd5317, %rd5297, 40;
	and.b64  	%rd5318, %rd5317, 255;
	xor.b64  	%rd5319, %rd5318, %rd5316;
	mul.lo.s64 	%rd5320, %rd5319, 1099511628211;
	shr.u64 	%rd5321, %rd5297, 48;
	and.b64  	%rd5322, %rd5321, 255;
	xor.b64  	%rd5323, %rd5322, %rd5320;
	mul.lo.s64 	%rd5324, %rd5323, 1099511628211;
	shr.u64 	%rd5325, %rd5297, 56;
	xor.b64  	%rd5326, %rd5325, %rd5324;
	mul.lo.s64 	%rd8724, %rd5326, 1099511628211;
	add.s64 	%rd8725, %rd8725, 2;
	setp.eq.s64 	%p415, %rd8725, %rd32;
	mov.u64 	%rd8722, %rd32;
	@%p415 bra 	$L__BB36_23;
	bra.uni 	$L__BB36_22;
$L__BB36_23:
	setp.eq.s64 	%p416, %rd31, 0;
	@%p416 bra 	$L__BB36_25;
	shl.b64 	%rd5327, %rd8722, 3;
	add.s64 	%rd5328, %rd34, %rd5327;
	ld.u64 	%rd5329, [%rd5328];
	and.b64  	%rd5330, %rd5329, 255;
	xor.b64  	%rd5331, %rd5330, %rd8724;
	mul.lo.s64 	%rd5332, %rd5331, 1099511628211;
	shr.u64 	%rd5333, %rd5329, 8;
	and.b64  	%rd5334, %rd5333, 255;
	xor.b64  	%rd5335, %rd5334, %rd5332;
	mul.lo.s64 	%rd5336, %rd5335, 1099511628211;
	shr.u64 	%rd5337, %rd5329, 16;
	and.b64  	%rd5338, %rd5337, 255;
	xor.b64  	%rd5339, %rd5338, %rd5336;
	mul.lo.s64 	%rd5340, %rd5339, 1099511628211;
	shr.u64 	%rd5341, %rd5329, 24;
	and.b64  	%rd5342, %rd5341, 255;
	xor.b64  	%rd5343, %rd5342, %rd5340;
	mul.lo.s64 	%rd5344, %rd5343, 1099511628211;
	shr.u64 	%rd5345, %rd5329, 32;
	and.b64  	%rd5346, %rd5345, 255;
	xor.b64  	%rd5347, %rd5346, %rd5344;
	mul.lo.s64 	%rd5348, %rd5347, 1099511628211;
	shr.u64 	%rd5349, %rd5329, 40;
	and.b64  	%rd5350, %rd5349, 255;
	xor.b64  	%rd5351, %rd5350, %rd5348;
	mul.lo.s64 	%rd5352, %rd5351, 1099511628211;
	shr.u64 	%rd5353, %rd5329, 48;
	and.b64  	%rd5354, %rd5353, 255;
	xor.b64  	%rd5355, %rd5354, %rd5352;
	mul.lo.s64 	%rd5356, %rd5355, 1099511628211;
	shr.u64 	%rd5357, %rd5329, 56;
	xor.b64  	%rd5358, %rd5357, %rd5356;
	mul.lo.s64 	%rd8724, %rd5358, 1099511628211;
$L__BB36_25:
	mov.b64 	%rd8729, -3750763034362895579;
	@%p404 bra 	$L__BB36_31;
	setp.eq.s64 	%p418, %rd30, 0;
	mov.b64 	%rd8729, -3750763034362895579;
	mov.b64 	%rd8730, 0;
	@%p418 bra 	$L__BB36_29;
	mov.b64 	%rd8729, -3750763034362895579;
	mov.b64 	%rd8727, 0;
$L__BB36_28:
	shl.b64 	%rd5365, %rd8727, 3;
	add.s64 	%rd5366, %rd33, %rd5365;
	ld.u64 	%rd5367, [%rd5366];
	and.b64  	%rd5368, %rd5367, 255;
	xor.b64  	%rd5369, %rd5368, %rd8729;
	mul.lo.s64 	%rd5370, %rd5369, 1099511628211;
	shr.u64 	%rd5371, %rd5367, 8;
	and.b64  	%rd5372, %rd5371, 255;
	xor.b64  	%rd5373, %rd5372, %rd5370;
	mul.lo.s64 	%rd5374, %rd5373, 1099511628211;
	shr.u64 	%rd5375, %rd5367, 16;
	and.b64  	%rd5376, %rd5375, 255;
	xor.b64  	%rd5377, %rd5376, %rd5374;
	mul.lo.s64 	%rd5378, %rd5377, 1099511628211;
	shr.u64 	%rd5379, %rd5367, 24;
	and.b64  	%rd5380, %rd5379, 255;
	xor.b64  	%rd5381, %rd5380, %rd5378;
	mul.lo.s64 	%rd5382, %rd5381, 1099511628211;
	shr.u64 	%rd5383, %rd5367, 32;
	and.b64  	%rd5384, %rd5383, 255;
	xor.b64  	%rd5385, %rd5384, %rd5382;
	mul.lo.s64 	%rd5386, %rd5385, 1099511628211;
	shr.u64 	%rd5387, %rd5367, 40;
	and.b64  	%rd5388, %rd5387, 255;
	xor.b64  	%rd5389, %rd5388, %rd5386;
	mul.lo.s64 	%rd5390, %rd5389, 1099511628211;
	shr.u64 	%rd5391, %rd5367, 48;
	and.b64  	%rd5392, %rd5391, 255;
	xor.b64  	%rd5393, %rd5392, %rd5390;
	mul.lo.s64 	%rd5394, %rd5393, 1099511628211;
	shr.u64 	%rd5395, %rd5367, 56;
	xor.b64  	%rd5396, %rd5395, %rd5394;
	mul.lo.s64 	%rd5397, %rd5396, 1099511628211;
	ld.u64 	%rd5398, [%rd5366+8];
	and.b64  	%rd5399, %rd5398, 255;
	xor.b64  	%rd5400, %rd5399, %rd5397;
	mul.lo.s64 	%rd5401, %rd5400, 1099511628211;
	shr.u64 	%rd5402, %rd5398, 8;
	and.b64  	%rd5403, %rd5402, 255;
	xor.b64  	%rd5404, %rd5403, %rd5401;
	mul.lo.s64 	%rd5405, %rd5404, 1099511628211;
	shr.u64 	%rd5406, %rd5398, 16;
	and.b64  	%rd5407, %rd5406, 255;
	xor.b64  	%rd5408, %rd5407, %rd5405;
	mul.lo.s64 	%rd5409, %rd5408, 1099511628211;
	shr.u64 	%rd5410, %rd5398, 24;
	and.b64  	%rd5411, %rd5410, 255;
	xor.b64  	%rd5412, %rd5411, %rd5409;
	mul.lo.s64 	%rd5413, %rd5412, 1099511628211;
	shr.u64 	%rd5414, %rd5398, 32;
	and.b64  	%rd5415, %rd5414, 255;
	xor.b64  	%rd5416, %rd5415, %rd5413;
	mul.lo.s64 	%rd5417, %rd5416, 1099511628211;
	shr.u64 	%rd5418, %rd5398, 40;
	and.b64  	%rd5419, %rd5418, 255;
	xor.b64  	%rd5420, %rd5419, %rd5417;
	mul.lo.s64 	%rd5421, %rd5420, 1099511628211;
	shr.u64 	%rd5422, %rd5398, 48;
	and.b64  	%rd5423, %rd5422, 255;
	xor.b64  	%rd5424, %rd5423, %rd5421;
	mul.lo.s64 	%rd5425, %rd5424, 1099511628211;
	shr.u64 	%rd5426, %rd5398, 56;
	xor.b64  	%rd5427, %rd5426, %rd5425;
	mul.lo.s64 	%rd8729, %rd5427, 1099511628211;
	add.s64 	%rd8727, %rd8727, 2;
	setp.ne.s64 	%p419, %rd8727, %rd32;
	mov.u64 	%rd8730, %rd32;
	@%p419 bra 	$L__BB36_28;
$L__BB36_29:
	setp.eq.s64 	%p420, %rd31, 0;
	@%p420 bra 	$L__BB36_31;
	shl.b64 	%rd5428, %rd8730, 3;
	add.s64 	%rd5429, %rd33, %rd5428;
	ld.u64 	%rd5430, [%rd5429];
	and.b64  	%rd5431, %rd5430, 255;
	xor.b64  	%rd5432, %rd5431, %rd8729;
	mul.lo.s64 	%rd5433, %rd5432, 1099511628211;
	shr.u64 	%rd5434, %rd5430, 8;
	and.b64  	%rd5435, %rd5434, 255;
	xor.b64  	%rd5436, %rd5435, %rd5433;
	mul.lo.s64 	%rd5437, %rd5436, 1099511628211;
	shr.u64 	%rd5438, %rd5430, 16;
	and.b64  	%rd5439, %rd5438, 255;
	xor.b64  	%rd5440, %rd5439, %rd5437;
	mul.lo.s64 	%rd5441, %rd5440, 1099511628211;
	shr.u64 	%rd5442, %rd5430, 24;
	and.b64  	%rd5443, %rd5442, 255;
	xor.b64  	%rd5444, %rd5443, %rd5441;
	mul.lo.s64 	%rd5445, %rd5444, 1099511628211;
	shr.u64 	%rd5446, %rd5430, 32;
	and.b64  	%rd5447, %rd5446, 255;
	xor.b64  	%rd5448, %rd5447, %rd5445;
	mul.lo.s64 	%rd5449, %rd5448, 1099511628211;
	shr.u64 	%rd5450, %rd5430, 40;
	and.b64  	%rd5451, %rd5450, 255;
	xor.b64  	%rd5452, %rd5451, %rd5449;
	mul.lo.s64 	%rd5453, %rd5452, 1099511628211;
	shr.u64 	%rd5454, %rd5430, 48;
	and.b64  	%rd5455, %rd5454, 255;
	xor.b64  	%rd5456, %rd5455, %rd5453;
	mul.lo.s64 	%rd5457, %rd5456, 1099511628211;
	shr.u64 	%rd5458, %rd5430, 56;
	xor.b64  	%rd5459, %rd5458, %rd5457;
	mul.lo.s64 	%rd8729, %rd5459, 1099511628211;
$L__BB36_31:
	setp.ge.u64 	%p698, %rd8724, %rd8729;
	bra.uni 	$L__BB36_36;
$L__BB36_32:
	setp.eq.s32 	%p422, %r106, 0;
	mov.pred 	%p421, -1;
	mov.pred 	%p698, %p421;
	@%p422 bra 	$L__BB36_36;
	mov.b64 	%rd8720, 0;
$L__BB36_34:
	shl.b64 	%rd5461, %rd8720, 3;
	add.s64 	%rd5462, %rd34, %rd5461;
	ld.u64 	%rd57, [%rd5462];
	add.s64 	%rd5463, %rd33, %rd5461;
	ld.u64 	%rd58, [%rd5463];
	setp.lt.u64 	%p424, %rd57, %rd58;
	mov.pred 	%p698, 0;
	@%p424 bra 	$L__BB36_36;
	setp.le.u64 	%p426, %rd57, %rd58;
	add.s64 	%rd8720, %rd8720, 1;
	setp.lt.u64 	%p427, %rd8720, %rd29;
	and.pred  	%p428, %p426, %p427;
	mov.pred 	%p698, %p421;
	@%p428 bra 	$L__BB36_34;
$L__BB36_36:
	add.s32 	%r396, %r19, 1;
	selp.b32 	%r555, %r396, %r555, %p698;
	selp.b32 	%r553, %r553, %r19, %p698;
	setp.lt.s32 	%p429, %r555, %r553;
	@%p429 bra 	$L__BB36_6;
$L__BB36_37:
	sub.s32 	%r397, %r13, %r555;
	add.s32 	%r23, %r397, %r10;
	shl.b32 	%r398, %r555, 3;
	mov.u32 	%r399, _ZZN3cub18CUB_300001_SM_10006detail10merge_sort26DeviceMergeSortMergeKernelINS2_10policy_hubIPPyE9Policy600ES6_PNS0_8NullTypeES6_SA_j18tuple_indexed_lessS5_S9_EEvbT2_T3_T4_PT6_PT7_T5_PSE_SE_NS1_7vsmem_tEE19static_temp_storage;
	add.s32 	%r24, %r399, %r398;
	ld.shared.u64 	%rd8794, [%r24];
	shl.b32 	%r400, %r23, 3;
	add.s32 	%r25, %r399, %r400;
	ld.shared.u64 	%rd8762, [%r25];
	cvt.s64.s32 	%rd80, %r106;
	add.s64 	%rd81, %rd1066, -1;
	setp.ge.s32 	%p431, %r23, %r11;
	mov.pred 	%p430, 0;
	mov.pred 	%p699, %p430;
	@%p431 bra 	$L__BB36_69;
	setp.ge.s32 	%p433, %r555, %r10;
	mov.pred 	%p432, -1;
	mov.pred 	%p699, %p432;
	@%p433 bra 	$L__BB36_69;
	setp.eq.s64 	%p434, %rd1066, 0;
	mov.b64 	%rd8736, -3750763034362895579;
	@%p434 bra 	$L__BB36_45;
	setp.eq.s64 	%p435, %rd81, 0;
	mov.b64 	%rd8736, -3750763034362895579;
	mov.b64 	%rd8734, 0;
	@%p435 bra 	$L__BB36_43;
	and.b64  	%rd8734, %rd1066, -2;
	add.s64 	%rd8737, %rd8762, 8;
	mov.b64 	%rd8736, -3750763034362895579;
	mov.u64 	%rd8738, %rd8734;
$L__BB36_42:
	ld.u64 	%rd5470, [%rd8737+-8];
	and.b64  	%rd5471, %rd5470, 255;
	xor.b64  	%rd5472, %rd5471, %rd8736;
	mul.lo.s64 	%rd5473, %rd5472, 1099511628211;
	shr.u64 	%rd5474, %rd5470, 8;
	and.b64  	%rd5475, %rd5474, 255;
	xor.b64  	%rd5476, %rd5475, %rd5473;
	mul.lo.s64 	%rd5477, %rd5476, 1099511628211;
	shr.u64 	%rd5478, %rd5470, 16;
	and.b64  	%rd5479, %rd5478, 255;
	xor.b64  	%rd5480, %rd5479, %rd5477;
	mul.lo.s64 	%rd5481, %rd5480, 1099511628211;
	shr.u64 	%rd5482, %rd5470, 24;
	and.b64  	%rd5483, %rd5482, 255;
	xor.b64  	%rd5484, %rd5483, %rd5481;
	mul.lo.s64 	%rd5485, %rd5484, 1099511628211;
	shr.u64 	%rd5486, %rd5470, 32;
	and.b64  	%rd5487, %rd5486, 255;
	xor.b64  	%rd5488, %rd5487, %rd5485;
	mul.lo.s64 	%rd5489, %rd5488, 1099511628211;
	shr.u64 	%rd5490, %rd5470, 40;
	and.b64  	%rd5491, %rd5490, 255;
	xor.b64  	%rd5492, %rd5491, %rd5489;
	mul.lo.s64 	%rd5493, %rd5492, 1099511628211;
	shr.u64 	%rd5494, %rd5470, 48;
	and.b64  	%rd5495, %rd5494, 255;
	xor.b64  	%rd5496, %rd5495, %rd5493;
	mul.lo.s64 	%rd5497, %rd5496, 1099511628211;
	shr.u64 	%rd5498, %rd5470, 56;
	xor.b64  	%rd5499, %rd5498, %rd5497;
	mul.lo.s64 	%rd5500, %rd5499, 1099511628211;
	ld.u64 	%rd5501, [%rd8737];
	and.b64  	%rd5502, %rd5501, 255;
	xor.b64  	%rd5503, %rd5502, %rd5500;
	mul.lo.s64 	%rd5504, %rd5503, 1099511628211;
	shr.u64 	%rd5505, %rd5501, 8;
	and.b64  	%rd5506, %rd5505, 255;
	xor.b64  	%rd5507, %rd5506, %rd5504;
	mul.lo.s64 	%rd5508, %rd5507, 1099511628211;
	shr.u64 	%rd5509, %rd5501, 16;
	and.b64  	%rd5510, %rd5509, 255;
	xor.b64  	%rd5511, %rd5510, %rd5508;
	mul.lo.s64 	%rd5512, %rd5511, 1099511628211;
	shr.u64 	%rd5513, %rd5501, 24;
	and.b64  	%rd5514, %rd5513, 255;
	xor.b64  	%rd5515, %rd5514, %rd5512;
	mul.lo.s64 	%rd5516, %rd5515, 1099511628211;
	shr.u64 	%rd5517, %rd5501, 32;
	and.b64  	%rd5518, %rd5517, 255;
	xor.b64  	%rd5519, %rd5518, %rd5516;
	mul.lo.s64 	%rd5520, %rd5519, 1099511628211;
	shr.u64 	%rd5521, %rd5501, 40;
	and.b64  	%rd5522, %rd5521, 255;
	xor.b64  	%rd5523, %rd5522, %rd5520;
	mul.lo.s64 	%rd5524, %rd5523, 1099511628211;
	shr.u64 	%rd5525, %rd5501, 48;
	and.b64  	%rd5526, %rd5525, 255;
	xor.b64  	%rd5527, %rd5526, %rd5524;
	mul.lo.s64 	%rd5528, %rd5527, 1099511628211;
	shr.u64 	%rd5529, %rd5501, 56;
	xor.b64  	%rd5530, %rd5529, %rd5528;
	mul.lo.s64 	%rd8736, %rd5530, 1099511628211;
	add.s64 	%rd8738, %rd8738, -2;
	add.s64 	%rd8737, %rd8737, 16;
	setp.eq.s64 	%p436, %rd8738, 0;
	@%p436 bra 	$L__BB36_43;
	bra.uni 	$L__BB36_42;
$L__BB36_43:
	and.b64  	%rd5531, %rd1066, 1;
	setp.eq.b64 	%p437, %rd5531, 1;
	not.pred 	%p438, %p437;
	@%p438 bra 	$L__BB36_45;
	shl.b64 	%rd5532, %rd8734, 3;
	add.s64 	%rd5533, %rd8762, %rd5532;
	ld.u64 	%rd5534, [%rd5533];
	and.b64  	%rd5535, %rd5534, 255;
	xor.b64  	%rd5536, %rd5535, %rd8736;
	mul.lo.s64 	%rd5537, %rd5536, 1099511628211;
	shr.u64 	%rd5538, %rd5534, 8;
	and.b64  	%rd5539, %rd5538, 255;
	xor.b64  	%rd5540, %rd5539, %rd5537;
	mul.lo.s64 	%rd5541, %rd5540, 1099511628211;
	shr.u64 	%rd5542, %rd5534, 16;
	and.b64  	%rd5543, %rd5542, 255;
	xor.b64  	%rd5544, %rd5543, %rd5541;
	mul.lo.s64 	%rd5545, %rd5544, 1099511628211;
	shr.u64 	%rd5546, %rd5534, 24;
	and.b64  	%rd5547, %rd5546, 255;
	xor.b64  	%rd5548, %rd5547, %rd5545;
	mul.lo.s64 	%rd5549, %rd5548, 1099511628211;
	shr.u64 	%rd5550, %rd5534, 32;
	and.b64  	%rd5551, %rd5550, 255;
	xor.b64  	%rd5552, %rd5551, %rd5549;
	mul.lo.s64 	%rd5553, %rd5552, 1099511628211;
	shr.u64 	%rd5554, %rd5534, 40;
	and.b64  	%rd5555, %rd5554, 255;
	xor.b64  	%rd5556, %rd5555, %rd5553;
	mul.lo.s64 	%rd5557, %rd5556, 1099511628211;
	shr.u64 	%rd5558, %rd5534, 48;
	and.b64  	%rd5559, %rd5558, 255;
	xor.b64  	%rd5560, %rd5559, %rd5557;
	mul.lo.s64 	%rd5561, %rd5560, 1099511628211;
	shr.u64 	%rd5562, %rd5534, 56;
	xor.b64  	%rd5563, %rd5562, %rd5561;
	mul.lo.s64 	%rd8736, %rd5563, 1099511628211;
$L__BB36_45:
	setp.eq.s64 	%p439, %rd1066, 0;
	mov.b64 	%rd8743, -3750763034362895579;
	@%p439 bra 	$L__BB36_51;
	setp.eq.s64 	%p440, %rd81, 0;
	mov.b64 	%rd8743, -3750763034362895579;
	mov.b64 	%rd8744, 0;
	@%p440 bra 	$L__BB36_49;
	and.b64  	%rd8744, %rd1066, -2;
	add.s64 	%rd8740, %rd8794, 8;
	mov.b64 	%rd8743, -3750763034362895579;
	mov.u64 	%rd8741, %rd8744;
$L__BB36_48:
	ld.u64 	%rd5569, [%rd8740+-8];
	and.b64  	%rd5570, %rd5569, 255;
	xor.b64  	%rd5571, %rd5570, %rd8743;
	mul.lo.s64 	%rd5572, %rd5571, 1099511628211;
	shr.u64 	%rd5573, %rd5569, 8;
	and.b64  	%rd5574, %rd5573, 255;
	xor.b64  	%rd5575, %rd5574, %rd5572;
	mul.lo.s64 	%rd5576, %rd5575, 1099511628211;
	shr.u64 	%rd5577, %rd5569, 16;
	and.b64  	%rd5578, %rd5577, 255;
	xor.b64  	%rd5579, %rd5578, %rd5576;
	mul.lo.s64 	%rd5580, %rd5579, 1099511628211;
	shr.u64 	%rd5581, %rd5569, 24;
	and.b64  	%rd5582, %rd5581, 255;
	xor.b64  	%rd5583, %rd5582, %rd5580;
	mul.lo.s64 	%rd5584, %rd5583, 1099511628211;
	shr.u64 	%rd5585, %rd5569, 32;
	and.b64  	%rd5586, %rd5585, 255;
	xor.b64  	%rd5587, %rd5586, %rd5584;
	mul.lo.s64 	%rd5588, %rd5587, 1099511628211;
	shr.u64 	%rd5589, %rd5569, 40;
	and.b64  	%rd5590, %rd5589, 255;
	xor.b64  	%rd5591, %rd5590, %rd5588;
	mul.lo.s64 	%rd5592, %rd5591, 1099511628211;
	shr.u64 	%rd5593, %rd5569, 48;
	and.b64  	%rd5594, %rd5593, 255;
	xor.b64  	%rd5595, %rd5594, %rd5592;
	mul.lo.s64 	%rd5596, %rd5595, 1099511628211;
	shr.u64 	%rd5597, %rd5569, 56;
	xor.b64  	%rd5598, %rd5597, %rd5596;
	mul.lo.s64 	%rd5599, %rd5598, 1099511628211;
	ld.u64 	%rd5600, [%rd8740];
	and.b64  	%rd5601, %rd5600, 255;
	xor.b64  	%rd5602, %rd5601, %rd5599;
	mul.lo.s64 	%rd5603, %rd5602, 1099511628211;
	shr.u64 	%rd5604, %rd5600, 8;
	and.b64  	%rd5605, %rd5604, 255;
	xor.b64  	%rd5606, %rd5605, %rd5603;
	mul.lo.s64 	%rd5607, %rd5606, 1099511628211;
	shr.u64 	%rd5608, %rd5600, 16;
	and.b64  	%rd5609, %rd5608, 255;
	xor.b64  	%rd5610, %rd5609, %rd5607;
	mul.lo.s64 	%rd5611, %rd5610, 1099511628211;
	shr.u64 	%rd5612, %rd5600, 24;
	and.b64  	%rd5613, %rd5612, 255;
	xor.b64  	%rd5614, %rd5613, %rd5611;
	mul.lo.s64 	%rd5615, %rd5614, 1099511628211;
	shr.u64 	%rd5616, %rd5600, 32;
	and.b64  	%rd5617, %rd5616, 255;
	xor.b64  	%rd5618, %rd5617, %rd5615;
	mul.lo.s64 	%rd5619, %rd5618, 1099511628211;
	shr.u64 	%rd5620, %rd5600, 40;
	and.b64  	%rd5621, %rd5620, 255;
	xor.b64  	%rd5622, %rd5621, %rd5619;
	mul.lo.s64 	%rd5623, %rd5622, 1099511628211;
	shr.u64 	%rd5624, %rd5600, 48;
	and.b64  	%rd5625, %rd5624, 255;
	xor.b64  	%rd5626, %rd5625, %rd5623;
	mul.lo.s64 	%rd5627, %rd5626, 1099511628211;
	shr.u64 	%rd5628, %rd5600, 56;
	xor.b64  	%rd5629, %rd5628, %rd5627;
	mul.lo.s64 	%rd8743, %rd5629, 1099511628211;
	add.s64 	%rd8741, %rd8741, -2;
	add.s64 	%rd8740, %rd8740, 16;
	setp.ne.s64 	%p441, %rd8741, 0;
	@%p441 bra 	$L__BB36_48;
$L__BB36_49:
	and.b64  	%rd5630, %rd1066, 1;
	setp.eq.b64 	%p442, %rd5630, 1;
	not.pred 	%p443, %p442;
	@%p443 bra 	$L__BB36_51;
	shl.b64 	%rd5631, %rd8744, 3;
	add.s64 	%rd5632, %rd8794, %rd5631;
	ld.u64 	%rd5633, [%rd5632];
	and.b64  	%rd5634, %rd5633, 255;
	xor.b64  	%rd5635, %rd5634, %rd8743;
	mul.lo.s64 	%rd5636, %rd5635, 1099511628211;
	shr.u64 	%rd5637, %rd5633, 8;
	and.b64  	%rd5638, %rd5637, 255;
	xor.b64  	%rd5639, %rd5638, %rd5636;
	mul.lo.s64 	%rd5640, %rd5639, 1099511628211;
	shr.u64 	%rd5641, %rd5633, 16;
	and.b64  	%rd5642, %rd5641, 255;
	xor.b64  	%rd5643, %rd5642, %rd5640;
	mul.lo.s64 	%rd5644, %rd5643, 1099511628211;
	shr.u64 	%rd5645, %rd5633, 24;
	and.b64  	%rd5646, %rd5645, 255;
	xor.b64  	%rd5647, %rd5646, %rd5644;
	mul.lo.s64 	%rd5648, %rd5647, 1099511628211;
	shr.u64 	%rd5649, %rd5633, 32;
	and.b64  	%rd5650, %rd5649, 255;
	xor.b64  	%rd5651, %rd5650, %rd5648;
	mul.lo.s64 	%rd5652, %rd5651, 1099511628211;
	shr.u64 	%rd5653, %rd5633, 40;
	and.b64  	%rd5654, %rd5653, 255;
	xor.b64  	%rd5655, %rd5654, %rd5652;
	mul.lo.s64 	%rd5656, %rd5655, 1099511628211;
	shr.u64 	%rd5657, %rd5633, 48;
	and.b64  	%rd5658, %rd5657, 255;
	xor.b64  	%rd5659, %rd5658, %rd5656;
	mul.lo.s64 	%rd5660, %rd5659, 1099511628211;
	shr.u64 	%rd5661, %rd5633, 56;
	xor.b64  	%rd5662, %rd5661, %rd5660;
	mul.lo.s64 	%rd8743, %rd5662, 1099511628211;
$L__BB36_51:
	setp.eq.s64 	%p444, %rd8736, %rd8743;
	@%p444 bra 	$L__BB36_65;
	setp.eq.s64 	%p445, %rd1066, 0;
	mov.b64 	%rd8751, -3750763034362895579;
	@%p445 bra 	$L__BB36_58;
	setp.eq.s64 	%p446, %rd81, 0;
	mov.b64 	%rd8751, -3750763034362895579;
	mov.b64 	%rd8749, 0;
	@%p446 bra 	$L__BB36_56;
	and.b64  	%rd8749, %rd1066, -2;
	add.s64 	%rd8752, %rd8762, 8;
	mov.b64 	%rd8751, -3750763034362895579;
	mov.u64 	%rd8753, %rd8749;
$L__BB36_55:
	ld.u64 	%rd5668, [%rd8752+-8];
	and.b64  	%rd5669, %rd5668, 255;
	xor.b64  	%rd5670, %rd5669, %rd8751;
	mul.lo.s64 	%rd5671, %rd5670, 1099511628211;
	shr.u64 	%rd5672, %rd5668, 8;
	and.b64  	%rd5673, %rd5672, 255;
	xor.b64  	%rd5674, %rd5673, %rd5671;
	mul.lo.s64 	%rd5675, %rd5674, 1099511628211;
	shr.u64 	%rd5676, %rd5668, 16;
	and.b64  	%rd5677, %rd5676, 255;
	xor.b64  	%rd5678, %rd5677, %rd5675;
	mul.lo.s64 	%rd5679, %rd5678, 1099511628211;
	shr.u64 	%rd5680, %rd5668, 24;
	and.b64  	%rd5681, %rd5680, 255;
	xor.b64  	%rd5682, %rd5681, %rd5679;
	mul.lo.s64 	%rd5683, %rd5682, 1099511628211;
	shr.u64 	%rd5684, %rd5668, 32;
	and.b64  	%rd5685, %rd5684, 255;
	xor.b64  	%rd5686, %rd5685, %rd5683;
	mul.lo.s64 	%rd5687, %rd5686, 1099511628211;
	shr.u64 	%rd5688, %rd5668, 40;
	and.b64  	%rd5689, %rd5688, 255;
	xor.b64  	%rd5690, %rd5689, %rd5687;
	mul.lo.s64 	%rd5691, %rd5690, 1099511628211;
	shr.u64 	%rd5692, %rd5668, 48;
	and.b64  	%rd5693, %rd5692, 255;
	xor.b64  	%rd5694, %rd5693, %rd5691;
	mul.lo.s64 	%rd5695, %rd5694, 1099511628211;
	shr.u64 	%rd5696, %rd5668, 56;
	xor.b64  	%rd5697, %rd5696, %rd5695;
	mul.lo.s64 	%rd5698, %rd5697, 1099511628211;
	ld.u64 	%rd5699, [%rd8752];
	and.b64  	%rd5700, %rd5699, 255;
	xor.b64  	%rd5701, %rd5700, %rd5698;
	mul.lo.s64 	%rd5702, %rd5701, 1099511628211;
	shr.u64 	%rd5703, %rd5699, 8;
	and.b64  	%rd5704, %rd5703, 255;
	xor.b64  	%rd5705, %rd5704, %rd5702;
	mul.lo.s64 	%rd5706, %rd5705, 1099511628211;
	shr.u64 	%rd5707, %rd5699, 16;
	and.b64  	%rd5708, %rd5707, 255;
	xor.b64  	%rd5709, %rd5708, %rd5706;
	mul.lo.s64 	%rd5710, %rd5709, 1099511628211;
	shr.u64 	%rd5711, %rd5699, 24;
	and.b64  	%rd5712, %rd5711, 255;
	xor.b64  	%rd5713, %rd5712, %rd5710;
	mul.lo.s64 	%rd5714, %rd5713, 1099511628211;
	shr.u64 	%rd5715, %rd5699, 32;
	and.b64  	%rd5716, %rd5715, 255;
	xor.b64  	%rd5717, %rd5716, %rd5714;
	mul.lo.s64 	%rd5718, %rd5717, 1099511628211;
	shr.u64 	%rd5719, %rd5699, 40;
	and.b64  	%rd5720, %rd5719, 255;
	xor.b64  	%rd5721, %rd5720, %rd5718;
	mul.lo.s64 	%rd5722, %rd5721, 1099511628211;
	shr.u64 	%rd5723, %rd5699, 48;
	and.b64  	%rd5724, %rd5723, 255;
	xor.b64  	%rd5725, %rd5724, %rd5722;
	mul.lo.s64 	%rd5726, %rd5725, 1099511628211;
	shr.u64 	%rd5727, %rd5699, 56;
	xor.b64  	%rd5728, %rd5727, %rd5726;
	mul.lo.s64 	%rd8751, %rd5728, 1099511628211;
	add.s64 	%rd8753, %rd8753, -2;
	add.s64 	%rd8752, %rd8752, 16;
	setp.eq.s64 	%p447, %rd8753, 0;
	@%p447 bra 	$L__BB36_56;
	bra.uni 	$L__BB36_55;
$L__BB36_56:
	and.b64  	%rd5729, %rd1066, 1;
	setp.eq.b64 	%p448, %rd5729, 1;
	not.pred 	%p449, %p448;
	@%p449 bra 	$L__BB36_58;
	shl.b64 	%rd5730, %rd8749, 3;
	add.s64 	%rd5731, %rd8762, %rd5730;
	ld.u64 	%rd5732, [%rd5731];
	and.b64  	%rd5733, %rd5732, 255;
	xor.b64  	%rd5734, %rd5733, %rd8751;
	mul.lo.s64 	%rd5735, %rd5734, 1099511628211;
	shr.u64 	%rd5736, %rd5732, 8;
	and.b64  	%rd5737, %rd5736, 255;
	xor.b64  	%rd5738, %rd5737, %rd5735;
	mul.lo.s64 	%rd5739, %rd5738, 1099511628211;
	shr.u64 	%rd5740, %rd5732, 16;
	and.b64  	%rd5741, %rd5740, 255;
	xor.b64  	%rd5742, %rd5741, %rd5739;
	mul.lo.s64 	%rd5743, %rd5742, 1099511628211;
	shr.u64 	%rd5744, %rd5732, 24;
	and.b64  	%rd5745, %rd5744, 255;
	xor.b64  	%rd5746, %rd5745, %rd5743;
	mul.lo.s64 	%rd5747, %rd5746, 1099511628211;
	shr.u64 	%rd5748, %rd5732, 32;
	and.b64  	%rd5749, %rd5748, 255;
	xor.b64  	%rd5750, %rd5749, %rd5747;
	mul.lo.s64 	%rd5751, %rd5750, 1099511628211;
	shr.u64 	%rd5752, %rd5732, 40;
	and.b64  	%rd5753, %rd5752, 255;
	xor.b64  	%rd5754, %rd5753, %rd5751;
	mul.lo.s64 	%rd5755, %rd5754, 1099511628211;
	shr.u64 	%rd5756, %rd5732, 48;
	and.b64  	%rd5757, %rd5756, 255;
	xor.b64  	%rd5758, %rd5757, %rd5755;
	mul.lo.s64 	%rd5759, %rd5758, 1099511628211;
	shr.u64 	%rd5760, %rd5732, 56;
	xor.b64  	%rd5761, %rd5760, %rd5759;
	mul.lo.s64 	%rd8751, %rd5761, 1099511628211;
$L__BB36_58:
	setp.eq.s64 	%p450, %rd1066, 0;
	mov.b64 	%rd8758, -3750763034362895579;
	@%p450 bra 	$L__BB36_64;
	setp.eq.s64 	%p451, %rd81, 0;
	mov.b64 	%rd8758, -3750763034362895579;
	mov.b64 	%rd8759, 0;
	@%p451 bra 	$L__BB36_62;
	and.b64  	%rd8759, %rd1066, -2;
	add.s64 	%rd8755, %rd8794, 8;
	mov.b64 	%rd8758, -3750763034362895579;
	mov.u64 	%rd8756, %rd8759;
$L__BB36_61:
	ld.u64 	%rd5767, [%rd8755+-8];
	and.b64  	%rd5768, %rd5767, 255;
	xor.b64  	%rd5769, %rd5768, %rd8758;
	mul.lo.s64 	%rd5770, %rd5769, 1099511628211;
	shr.u64 	%rd5771, %rd5767, 8;
	and.b64  	%rd5772, %rd5771, 255;
	xor.b64  	%rd5773, %rd5772, %rd5770;
	mul.lo.s64 	%rd5774, %rd5773, 1099511628211;
	shr.u64 	%rd5775, %rd5767, 16;
	and.b64  	%rd5776, %rd5775, 255;
	xor.b64  	%rd5777, %rd5776, %rd5774;
	mul.lo.s64 	%rd5778, %rd5777, 1099511628211;
	shr.u64 	%rd5779, %rd5767, 24;
	and.b64  	%rd5780, %rd5779, 255;
	xor.b64  	%rd5781, %rd5780, %rd5778;
	mul.lo.s64 	%rd5782, %rd5781, 1099511628211;
	shr.u64 	%rd5783, %rd5767, 32;
	and.b64  	%rd5784, %rd5783, 255;
	xor.b64  	%rd5785, %rd5784, %rd5782;
	mul.lo.s64 	%rd5786, %rd5785, 1099511628211;
	shr.u64 	%rd5787, %rd5767, 40;
	and.b64  	%rd5788, %rd5787, 255;
	xor.b64  	%rd5789, %rd5788, %rd5786;
	mul.lo.s64 	%rd5790, %rd5789, 1099511628211;
	shr.u64 	%rd5791, %rd5767, 48;
	and.b64  	%rd5792, %rd5791, 255;
	xor.b64  	%rd5793, %rd5792, %rd5790;
	mul.lo.s64 	%rd5794, %rd5793, 1099511628211;
	shr.u64 	%rd5795, %rd5767, 56;
	xor.b64  	%rd5796, %rd5795, %rd5794;
	mul.lo.s64 	%rd5797, %rd5796, 1099511628211;
	ld.u64 	%rd5798, [%rd8755];
	and.b64  	%rd5799, %rd5798, 255;
	xor.b64  	%rd5800, %rd5799, %rd5797;
	mul.lo.s64 	%rd5801, %rd5800, 1099511628211;
	shr.u64 	%rd5802, %rd5798, 8;
	and.b64  	%rd5803, %rd5802, 255;
	xor.b64  	%rd5804, %rd5803, %rd5801;
	mul.lo.s64 	%rd5805, %rd5804, 1099511628211;
	shr.u64 	%rd5806, %rd5798, 16;
	and.b64  	%rd5807, %rd5806, 255;
	xor.b64  	%rd5808, %rd5807, %rd5805;
	mul.lo.s64 	%rd5809, %rd5808, 1099511628211;
	shr.u64 	%rd5810, %rd5798, 24;
	and.b64  	%rd5811, %rd5810, 255;
	xor.b64  	%rd5812, %rd5811, %rd5809;
	mul.lo.s64 	%rd5813, %rd5812, 1099511628211;
	shr.u64 	%rd5814, %rd5798, 32;
	and.b64  	%rd5815, %rd5814, 255;
	xor.b64  	%rd5816, %rd5815, %rd5813;
	mul.lo.s64 	%rd5817, %rd5816, 1099511628211;
	shr.u64 	%rd5818, %rd5798, 40;
	and.b64  	%rd5819, %rd5818, 255;
	xor.b64  	%rd5820, %rd5819, %rd5817;
	mul.lo.s64 	%rd5821, %rd5820, 1099511628211;
	shr.u64 	%rd5822, %rd5798, 48;
	and.b64  	%rd5823, %rd5822, 255;
	xor.b64  	%rd5824, %rd5823, %rd5821;
	mul.lo.s64 	%rd5825, %rd5824, 1099511628211;
	shr.u64 	%rd5826, %rd5798, 56;
	xor.b64  	%rd5827, %rd5826, %rd5825;
	mul.lo.s64 	%rd8758, %rd5827, 1099511628211;
	add.s64 	%rd8756, %rd8756, -2;
	add.s64 	%rd8755, %rd8755, 16;
	setp.ne.s64 	%p452, %rd8756, 0;
	@%p452 bra 	$L__BB36_61;
$L__BB36_62:
	and.b64  	%rd5828, %rd1066, 1;
	setp.eq.b64 	%p453, %rd5828, 1;
	not.pred 	%p454, %p453;
	@%p454 bra 	$L__BB36_64;
	shl.b64 	%rd5829, %rd8759, 3;
	add.s64 	%rd5830, %rd8794, %rd5829;
	ld.u64 	%rd5831, [%rd5830];
	and.b64  	%rd5832, %rd5831, 255;
	xor.b64  	%rd5833, %rd5832, %rd8758;
	mul.lo.s64 	%rd5834, %rd5833, 1099511628211;
	shr.u64 	%rd5835, %rd5831, 8;
	and.b64  	%rd5836, %rd5835, 255;
	xor.b64  	%rd5837, %rd5836, %rd5834;
	mul.lo.s64 	%rd5838, %rd5837, 1099511628211;
	shr.u64 	%rd5839, %rd5831, 16;
	and.b64  	%rd5840, %rd5839, 255;
	xor.b64  	%rd5841, %rd5840, %rd5838;
	mul.lo.s64 	%rd5842, %rd5841, 1099511628211;
	shr.u64 	%rd5843, %rd5831, 24;
	and.b64  	%rd5844, %rd5843, 255;
	xor.b64  	%rd5845, %rd5844, %rd5842;
	mul.lo.s64 	%rd5846, %rd5845, 1099511628211;
	shr.u64 	%rd5847, %rd5831, 32;
	and.b64  	%rd5848, %rd5847, 255;
	xor.b64  	%rd5849, %rd5848, %rd5846;
	mul.lo.s64 	%rd5850, %rd5849, 1099511628211;
	shr.u64 	%rd5851, %rd5831, 40;
	and.b64  	%rd5852, %rd5851, 255;
	xor.b64  	%rd5853, %rd5852, %rd5850;
	mul.lo.s64 	%rd5854, %rd5853, 1099511628211;
	shr.u64 	%rd5855, %rd5831, 48;
	and.b64  	%rd5856, %rd5855, 255;
	xor.b64  	%rd5857, %rd5856, %rd5854;
	mul.lo.s64 	%rd5858, %rd5857, 1099511628211;
	shr.u64 	%rd5859, %rd5831, 56;
	xor.b64  	%rd5860, %rd5859, %rd5858;
	mul.lo.s64 	%rd8758, %rd5860, 1099511628211;
$L__BB36_64:
	setp.lt.u64 	%p699, %rd8751, %rd8758;
	bra.uni 	$L__BB36_69;
$L__BB36_65:
	setp.eq.s32 	%p456, %r106, 0;
	mov.pred 	%p699, %p430;
	@%p456 bra 	$L__BB36_69;
	mov.b64 	%rd8747, 0;
$L__BB36_67:
	shl.b64 	%rd5862, %rd8747, 3;
	add.s64 	%rd5863, %rd8762, %rd5862;
	ld.u64 	%rd111, [%rd5863];
	add.s64 	%rd5864, %rd8794, %rd5862;
	ld.u64 	%rd112, [%rd5864];
	setp.lt.u64 	%p458, %rd111, %rd112;
	mov.pred 	%p699, %p432;
	@%p458 bra 	$L__BB36_69;
	setp.le.u64 	%p460, %rd111, %rd112;
	add.s64 	%rd8747, %rd8747, 1;
	setp.lt.u64 	%p461, %rd8747, %rd80;
	and.pred  	%p462, %p460, %p461;
	mov.pred 	%p699, %p430;
	@%p462 bra 	$L__BB36_67;
$L__BB36_69:
	selp.b64 	%rd138, %rd8762, %rd8794, %p699;
	selp.u32 	%r401, 1, 0, %p699;
	add.s32 	%r27, %r23, %r401;
	not.pred 	%p463, %p699;
	selp.u32 	%r402, 1, 0, %p463;
	add.s32 	%r28, %r555, %r402;
	@%p463 bra 	$L__BB36_71;
	ld.shared.u64 	%rd8762, [%r25+8];
	bra.uni 	$L__BB36_72;
$L__BB36_71:
	ld.shared.u64 	%rd8794, [%r24+8];
$L__BB36_72:
	setp.ge.s32 	%p465, %r27, %r11;
	mov.pred 	%p464, 0;
	mov.pred 	%p700, %p464;
	@%p465 bra 	$L__BB36_104;
	setp.ge.s32 	%p467, %r28, %r10;
	mov.pred 	%p466, -1;
	mov.pred 	%p700, %p466;
	@%p467 bra 	$L__BB36_104;
	setp.eq.s64 	%p468, %rd1066, 0;
	mov.b64 	%rd8767, -3750763034362895579;
	@%p468 bra 	$L__BB36_80;
	setp.eq.s64 	%p469, %rd81, 0;
	mov.b64 	%rd8767, -3750763034362895579;
	mov.b64 	%rd8768, 0;
	@%p469 bra 	$L__BB36_78;
	and.b64  	%rd8768, %rd1066, -2;
	add.s64 	%rd8764, %rd8762, 8;
	mov.b64 	%rd8767, -3750763034362895579;
	mov.u64 	%rd8765, %rd8768;
$L__BB36_77:
	ld.u64 	%rd5871, [%rd8764+-8];
	and.b64  	%rd5872, %rd5871, 255;
	xor.b64  	%rd5873, %rd5872, %rd8767;
	mul.lo.s64 	%rd5874, %rd5873, 1099511628211;
	shr.u64 	%rd5875, %rd5871, 8;
	and.b64  	%rd5876, %rd5875, 255;
	xor.b64  	%rd5877, %rd5876, %rd5874;
	mul.lo.s64 	%rd5878, %rd5877, 1099511628211;
	shr.u64 	%rd5879, %rd5871, 16;
	and.b64  	%rd5880, %rd5879, 255;
	xor.b64  	%rd5881, %rd5880, %rd5878;
	mul.lo.s64 	%rd5882, %rd5881, 1099511628211;
	shr.u64 	%rd5883, %rd5871, 24;
	and.b64  	%rd5884, %rd5883, 255;
	xor.b64  	%rd5885, %rd5884, %rd5882;
	mul.lo.s64 	%rd5886, %rd5885, 1099511628211;
	shr.u64 	%rd5887, %rd5871, 32;
	and.b64  	%rd5888, %rd5887, 255;
	xor.b64  	%rd5889, %rd5888, %rd5886;
	mul.lo.s64 	%rd5890, %rd5889, 1099511628211;
	shr.u64 	%rd5891, %rd5871, 40;
	and.b64  	%rd5892, %rd5891, 255;
	xor.b64  	%rd5893, %rd5892, %rd5890;
	mul.lo.s64 	%rd5894, %rd5893, 1099511628211;
	shr.u64 	%rd5895, %rd5871, 48;
	and.b64  	%rd5896, %rd5895, 255;
	xor.b64  	%rd5897, %rd5896, %rd5894;
	mul.lo.s64 	%rd5898, %rd5897, 1099511628211;
	shr.u64 	%rd5899, %rd5871, 56;
	xor.b64  	%rd5900, %rd5899, %rd5898;
	mul.lo.s64 	%rd5901, %rd5900, 1099511628211;
	ld.u64 	%rd5902, [%rd8764];
	and.b64  	%rd5903, %rd5902, 255;
	xor.b64  	%rd5904, %rd5903, %rd5901;
	mul.lo.s64 	%rd5905, %rd5904, 1099511628211;
	shr.u64 	%rd5906, %rd5902, 8;
	and.b64  	%rd5907, %rd5906, 255;
	xor.b64  	%rd5908, %rd5907, %rd5905;
	mul.lo.s64 	%rd5909, %rd5908, 1099511628211;
	shr.u64 	%rd5910, %rd5902, 16;
	and.b64  	%rd5911, %rd5910, 255;
	xor.b64  	%rd5912, %rd5911, %rd5909;
	mul.lo.s64 	%rd5913, %rd5912, 1099511628211;
	shr.u64 	%rd5914, %rd5902, 24;
	and.b64  	%rd5915, %rd5914, 255;
	xor.b64  	%rd5916, %rd5915, %rd5913;
	mul.lo.s64 	%rd5917, %rd5916, 1099511628211;
	shr.u64 	%rd5918, %rd5902, 32;
	and.b64  	%rd5919, %rd5918, 255;
	xor.b64  	%rd5920, %rd5919, %rd5917;
	mul.lo.s64 	%rd5921, %rd5920, 1099511628211;
	shr.u64 	%rd5922, %rd5902, 40;
	and.b64  	%rd5923, %rd5922, 255;
	xor.b64  	%rd5924, %rd5923, %rd5921;
	mul.lo.s64 	%rd5925, %rd5924, 1099511628211;
	shr.u64 	%rd5926, %rd5902, 48;
	and.b64  	%rd5927, %rd5926, 255;
	xor.b64  	%rd5928, %rd5927, %rd5925;
	mul.lo.s64 	%rd5929, %rd5928, 1099511628211;
	shr.u64 	%rd5930, %rd5902, 56;
	xor.b64  	%rd5931, %rd5930, %rd5929;
	mul.lo.s64 	%rd8767, %rd5931, 1099511628211;
	add.s64 	%rd8765, %rd8765, -2;
	add.s64 	%rd8764, %rd8764, 16;
	setp.ne.s64 	%p470, %rd8765, 0;
	@%p470 bra 	$L__BB36_77;
$L__BB36_78:
	and.b64  	%rd5932, %rd1066, 1;
	setp.eq.b64 	%p471, %rd5932, 1;
	not.pred 	%p472, %p471;
	@%p472 bra 	$L__BB36_80;
	shl.b64 	%rd5933, %rd8768, 3;
	add.s64 	%rd5934, %rd8762, %rd5933;
	ld.u64 	%rd5935, [%rd5934];
	and.b64  	%rd5936, %rd5935, 255;
	xor.b64  	%rd5937, %rd5936, %rd8767;
	mul.lo.s64 	%rd5938, %rd5937, 1099511628211;
	shr.u64 	%rd5939, %rd5935, 8;
	and.b64  	%rd5940, %rd5939, 255;
	xor.b64  	%rd5941, %rd5940, %rd5938;
	mul.lo.s64 	%rd5942, %rd5941, 1099511628211;
	shr.u64 	%rd5943, %rd5935, 16;
	and.b64  	%rd5944, %rd5943, 255;
	xor.b64  	%rd5945, %rd5944, %rd5942;
	mul.lo.s64 	%rd5946, %rd5945, 1099511628211;
	shr.u64 	%rd5947, %rd5935, 24;
	and.b64  	%rd5948, %rd5947, 255;
	xor.b64  	%rd5949, %rd5948, %rd5946;
	mul.lo.s64 	%rd5950, %rd5949, 1099511628211;
	shr.u64 	%rd5951, %rd5935, 32;
	and.b64  	%rd5952, %rd5951, 255;
	xor.b64  	%rd5953, %rd5952, %rd5950;
	mul.lo.s64 	%rd5954, %rd5953, 1099511628211;
	shr.u64 	%rd5955, %rd5935, 40;
	and.b64  	%rd5956, %rd5955, 255;
	xor.b64  	%rd5957, %rd5956, %rd5954;
	mul.lo.s64 	%rd5958, %rd5957, 1099511628211;
	shr.u64 	%rd5959, %rd5935, 48;
	and.b64  	%rd5960, %rd5959, 255;
	xor.b64  	%rd5961, %rd5960, %rd5958;
	mul.lo.s64 	%rd5962, %rd5961, 1099511628211;
	shr.u64 	%rd5963, %rd5935, 56;
	xor.b64  	%rd5964, %rd5963, %rd5962;
	mul.lo.s64 	%rd8767, %rd5964, 1099511628211;
$L__BB36_80:
	setp.eq.s64 	%p473, %rd1066, 0;
	mov.b64 	%rd8774, -3750763034362895579;
	@%p473 bra 	$L__BB36_86;
	setp.eq.s64 	%p474, %rd81, 0;
	mov.b64 	%rd8774, -3750763034362895579;
	mov.b64 	%rd8775, 0;
	@%p474 bra 	$L__BB36_84;
	and.b64  	%rd8775, %rd1066, -2;
	add.s64 	%rd8771, %rd8794, 8;
	mov.b64 	%rd8774, -3750763034362895579;
	mov.u64 	%rd8772, %rd8775;
$L__BB36_83:
	ld.u64 	%rd5970, [%rd8771+-8];
	and.b64  	%rd5971, %rd5970, 255;
	xor.b64  	%rd5972, %rd5971, %rd8774;
	mul.lo.s64 	%rd5973, %rd5972, 1099511628211;
	shr.u64 	%rd5974, %rd5970, 8;
	and.b64  	%rd5975, %rd5974, 255;
	xor.b64  	%rd5976, %rd5975, %rd5973;
	mul.lo.s64 	%rd5977, %rd5976, 1099511628211;
	shr.u64 	%rd5978, %rd5970, 16;
	and.b64  	%rd5979, %rd5978, 255;
	xor.b64  	%rd5980, %rd5979, %rd5977;
	mul.lo.s64 	%rd5981, %rd5980, 1099511628211;
	shr.u64 	%rd5982, %rd5970, 24;
	and.b64  	%rd5983, %rd5982, 255;
	xor.b64  	%rd5984, %rd5983, %rd5981;
	mul.lo.s64 	%rd5985, %rd5984, 1099511628211;
	shr.u64 	%rd5986, %rd5970, 32;
	and.b64  	%rd5987, %rd5986, 255;
	xor.b64  	%rd5988, %rd5987, %rd5985;
	mul.lo.s64 	%rd5989, %rd5988, 1099511628211;
	shr.u64 	%rd5990, %rd5970, 40;
	and.b64  	%rd5991, %rd5990, 255;
	xor.b64  	%rd5992, %rd5991, %rd5989;
	mul.lo.s64 	%rd5993, %rd5992, 1099511628211;
	shr.u64 	%rd5994, %rd5970, 48;
	and.b64  	%rd5995, %rd5994, 255;
	xor.b64  	%rd5996, %rd5995, %rd5993;
	mul.lo.s64 	%rd5997, %rd5996, 1099511628211;
	shr.u64 	%rd5998, %rd5970, 56;
	xor.b64  	%rd5999, %rd5998, %rd5997;
	mul.lo.s64 	%rd6000, %rd5999, 1099511628211;
	ld.u64 	%rd6001, [%rd8771];
	and.b64  	%rd6002, %rd6001, 255;
	xor.b64  	%rd6003, %rd6002, %rd6000;
	mul.lo.s64 	%rd6004, %rd6003, 1099511628211;
	shr.u64 	%rd6005, %rd6001, 8;
	and.b64  	%rd6006, %rd6005, 255;
	xor.b64  	%rd6007, %rd6006, %rd6004;
	mul.lo.s64 	%rd6008, %rd6007, 1099511628211;
	shr.u64 	%rd6009, %rd6001, 16;
	and.b64  	%rd6010, %rd6009, 255;
	xor.b64  	%rd6011, %rd6010, %rd6008;
	mul.lo.s64 	%rd6012, %rd6011, 1099511628211;
	shr.u64 	%rd6013, %rd6001, 24;
	and.b64  	%rd6014, %rd6013, 255;
	xor.b64  	%rd6015, %rd6014, %rd6012;
	mul.lo.s64 	%rd6016, %rd6015, 1099511628211;
	shr.u64 	%rd6017, %rd6001, 32;
	and.b64  	%rd6018, %rd6017, 255;
	xor.b64  	%rd6019, %rd6018, %rd6016;
	mul.lo.s64 	%rd6020, %rd6019, 1099511628211;
	shr.u64 	%rd6021, %rd6001, 40;
	and.b64  	%rd6022, %rd6021, 255;
	xor.b64  	%rd6023, %rd6022, %rd6020;
	mul.lo.s64 	%rd6024, %rd6023, 1099511628211;
	shr.u64 	%rd6025, %rd6001, 48;
	and.b64  	%rd6026, %rd6025, 255;
	xor.b64  	%rd6027, %rd6026, %rd6024;
	mul.lo.s64 	%rd6028, %rd6027, 1099511628211;
	shr.u64 	%rd6029, %rd6001, 56;
	xor.b64  	%rd6030, %rd6029, %rd6028;
	mul.lo.s64 	%rd8774, %rd6030, 1099511628211;
	add.s64 	%rd8772, %rd8772, -2;
	add.s64 	%rd8771, %rd8771, 16;
	setp.ne.s64 	%p475, %rd8772, 0;
	@%p475 bra 	$L__BB36_83;
$L__BB36_84:
	and.b64  	%rd6031, %rd1066, 1;
	setp.eq.b64 	%p476, %rd6031, 1;
	not.pred 	%p477, %p476;
	@%p477 bra 	$L__BB36_86;
	shl.b64 	%rd6032, %rd8775, 3;
	add.s64 	%rd6033, %rd8794, %rd6032;
	ld.u64 	%rd6034, [%rd6033];
	and.b64  	%rd6035, %rd6034, 255;
	xor.b64  	%rd6036, %rd6035, %rd8774;
	mul.lo.s64 	%rd6037, %rd6036, 1099511628211;
	shr.u64 	%rd6038, %rd6034, 8;
	and.b64  	%rd6039, %rd6038, 255;
	xor.b64  	%rd6040, %rd6039, %rd6037;
	mul.lo.s64 	%rd6041, %rd6040, 1099511628211;
	shr.u64 	%rd6042, %rd6034, 16;
	and.b64  	%rd6043, %rd6042, 255;
	xor.b64  	%rd6044, %rd6043, %rd6041;
	mul.lo.s64 	%rd6045, %rd6044, 1099511628211;
	shr.u64 	%rd6046, %rd6034, 24;
	and.b64  	%rd6047, %rd6046, 255;
	xor.b64  	%rd6048, %rd6047, %rd6045;
	mul.lo.s64 	%rd6049, %rd6048, 1099511628211;
	shr.u64 	%rd6050, %rd6034, 32;
	and.b64  	%rd6051, %rd6050, 255;
	xor.b64  	%rd6052, %rd6051, %rd6049;
	mul.lo.s64 	%rd6053, %rd6052, 1099511628211;
	shr.u64 	%rd6054, %rd6034, 40;
	and.b64  	%rd6055, %rd6054, 255;
	xor.b64  	%rd6056, %rd6055, %rd6053;
	mul.lo.s64 	%rd6057, %rd6056, 1099511628211;
	shr.u64 	%rd6058, %rd6034, 48;
	and.b64  	%rd6059, %rd6058, 255;
	xor.b64  	%rd6060, %rd6059, %rd6057;
	mul.lo.s64 	%rd6061, %rd6060, 1099511628211;
	shr.u64 	%rd6062, %rd6034, 56;
	xor.b64  	%rd6063, %rd6062, %rd6061;
	mul.lo.s64 	%rd8774, %rd6063, 1099511628211;
$L__BB36_86:
	setp.eq.s64 	%p478, %rd8767, %rd8774;
	@%p478 bra 	$L__BB36_100;
	setp.eq.s64 	%p479, %rd1066, 0;
	mov.b64 	%rd8781, -3750763034362895579;
	@%p479 bra 	$L__BB36_93;
	setp.eq.s64 	%p480, %rd81, 0;
	mov.b64 	%rd8781, -3750763034362895579;
	mov.b64 	%rd8782, 0;
	@%p480 bra 	$L__BB36_91;
	and.b64  	%rd8782, %rd1066, -2;
	add.s64 	%rd8778, %rd8762, 8;
	mov.b64 	%rd8781, -3750763034362895579;
	mov.u64 	%rd8779, %rd8782;
$L__BB36_90:
	ld.u64 	%rd6069, [%rd8778+-8];
	and.b64  	%rd6070, %rd6069, 255;
	xor.b64  	%rd6071, %rd6070, %rd8781;
	mul.lo.s64 	%rd6072, %rd6071, 1099511628211;
	shr.u64 	%rd6073, %rd6069, 8;
	and.b64  	%rd6074, %rd6073, 255;
	xor.b64  	%rd6075, %rd6074, %rd6072;
	mul.lo.s64 	%rd6076, %rd6075, 1099511628211;
	shr.u64 	%rd6077, %rd6069, 16;
	and.b64  	%rd6078, %rd6077, 255;
	xor.b64  	%rd6079, %rd6078, %rd6076;
	mul.lo.s64 	%rd6080, %rd6079, 1099511628211;
	shr.u64 	%rd6081, %rd6069, 24;
	and.b64  	%rd6082, %rd6081, 255;
	xor.b64  	%rd6083, %rd6082, %rd6080;
	mul.lo.s64 	%rd6084, %rd6083, 1099511628211;
	shr.u64 	%rd6085, %rd6069, 32;
	and.b64  	%rd6086, %rd6085, 255;
	xor.b64  	%rd6087, %rd6086, %rd6084;
	mul.lo.s64 	%rd6088, %rd6087, 1099511628211;
	shr.u64 	%rd6089, %rd6069, 40;
	and.b64  	%rd6090, %rd6089, 255;
	xor.b64  	%rd6091, %rd6090, %rd6088;
	mul.lo.s64 	%rd6092, %rd6091, 1099511628211;
	shr.u64 	%rd6093, %rd6069, 48;
	and.b64  	%rd6094, %rd6093, 255;
	xor.b64  	%rd6095, %rd6094, %rd6092;
	mul.lo.s64 	%rd6096, %rd6095, 1099511628211;
	shr.u64 	%rd6097, %rd6069, 56;
	xor.b64  	%rd6098, %rd6097, %rd6096;
	mul.lo.s64 	%rd6099, %rd6098, 1099511628211;
	ld.u64 	%rd6100, [%rd8778];
	and.b64  	%rd6101, %rd6100, 255;
	xor.b64  	%rd6102, %rd6101, %rd6099;
	mul.lo.s64 	%rd6103, %rd6102, 1099511628211;
	shr.u64 	%rd6104, %rd6100, 8;
	and.b64  	%rd6105, %rd6104, 255;
	xor.b64  	%rd6106, %rd6105, %rd6103;
	mul.lo.s64 	%rd6107, %rd6106, 1099511628211;
	shr.u64 	%rd6108, %rd6100, 16;
	and.b64  	%rd6109, %rd6108, 255;
	xor.b64  	%rd6110, %rd6109, %rd6107;
	mul.lo.s64 	%rd6111, %rd6110, 1099511628211;
	shr.u64 	%rd6112, %rd6100, 24;
	and.b64  	%rd6113, %rd6112, 255;
	xor.b64  	%rd6114, %rd6113, %rd6111;
	mul.lo.s64 	%rd6115, %rd6114, 1099511628211;
	shr.u64 	%rd6116, %rd6100, 32;
	and.b64  	%rd6117, %rd6116, 255;
	xor.b64  	%rd6118, %rd6117, %rd6115;
	mul.lo.s64 	%rd6119, %rd6118, 1099511628211;
	shr.u64 	%rd6120, %rd6100, 40;
	and.b64  	%rd6121, %rd6120, 255;
	xor.b64  	%rd6122, %rd6121, %rd6119;
	mul.lo.s64 	%rd6123, %rd6122, 1099511628211;
	shr.u64 	%rd6124, %rd6100, 48;
	and.b64  	%rd6125, %rd6124, 255;
	xor.b64  	%rd6126, %rd6125, %rd6123;
	mul.lo.s64 	%rd6127, %rd6126, 1099511628211;
	shr.u64 	%rd6128, %rd6100, 56;
	xor.b64  	%rd6129, %rd6128, %rd6127;
	mul.lo.s64 	%rd8781, %rd6129, 1099511628211;
	add.s64 	%rd8779, %rd8779, -2;
	add.s64 	%rd8778, %rd8778, 16;
	setp.ne.s64 	%p481, %rd8779, 0;
	@%p481 bra 	$L__BB36_90;
$L__BB36_91:
	and.b64  	%rd6130, %rd1066, 1;
	setp.eq.b64 	%p482, %rd6130, 1;
	not.pred 	%p483, %p482;
	@%p483 bra 	$L__BB36_93;
	shl.b64 	%rd6131, %rd8782, 3;
	add.s64 	%rd6132, %rd8762, %rd6131;
	ld.u64 	%rd6133, [%rd6132];
	and.b64  	%rd6134, %rd6133, 255;
	xor.b64  	%rd6135, %rd6134, %rd8781;
	mul.lo.s64 	%rd6136, %rd6135, 1099511628211;
	shr.u64 	%rd6137, %rd6133, 8;
	and.b64  	%rd6138, %rd6137, 255;
	xor.b64  	%rd6139, %rd6138, %rd6136;
	mul.lo.s64 	%rd6140, %rd6139, 1099511628211;
	shr.u64 	%rd6141, %rd6133, 16;
	and.b64  	%rd6142, %rd6141, 255;
	xor.b64  	%rd6143, %rd6142, %rd6140;
	mul.lo.s64 	%rd6144, %rd6143, 1099511628211;
	shr.u64 	%rd6145, %rd6133, 24;
	and.b64  	%rd6146, %rd6145, 255;
	xor.b64  	%rd6147, %rd6146, %rd6144;
	mul.lo.s64 	%rd6148, %rd6147, 1099511628211;
	shr.u64 	%rd6149, %rd6133, 32;
	and.b64  	%rd6150, %rd6149, 255;
	xor.b64  	%rd6151, %rd6150, %rd6148;
	mul.lo.s64 	%rd6152, %rd6151, 1099511628211;
	shr.u64 	%rd6153, %rd6133, 40;
	and.b64  	%rd6154, %rd6153, 255;
	xor.b64  	%rd6155, %rd6154, %rd6152;
	mul.lo.s64 	%rd6156, %rd6155, 1099511628211;
	shr.u64 	%rd6157, %rd6133, 48;
	and.b64  	%rd6158, %rd6157, 255;
	xor.b64  	%rd6159, %rd6158, %rd6156;
	mul.lo.s64 	%rd6160, %rd6159, 1099511628211;
	shr.u64 	%rd6161, %rd6133, 56;
	xor.b64  	%rd6162, %rd6161, %rd6160;
	mul.lo.s64 	%rd8781, %rd6162, 1099511628211;
$L__BB36_93:
	setp.eq.s64 	%p484, %rd1066, 0;
	mov.b64 	%rd8788, -3750763034362895579;
	@%p484 bra 	$L__BB36_99;
	setp.eq.s64 	%p485, %rd81, 0;
	mov.b64 	%rd8788, -3750763034362895579;
	mov.b64 	%rd8789, 0;
	@%p485 bra 	$L__BB36_97;
	and.b64  	%rd8789, %rd1066, -2;
	add.s64 	%rd8785, %rd8794, 8;
	mov.b64 	%rd8788, -3750763034362895579;
	mov.u64 	%rd8786, %rd8789;
$L__BB36_96:
	ld.u64 	%rd6168, [%rd8785+-8];
	and.b64  	%rd6169, %rd6168, 255;
	xor.b64  	%rd6170, %rd6169, %rd8788;
	mul.lo.s64 	%rd6171, %rd6170, 1099511628211;
	shr.u64 	%rd6172, %rd6168, 8;
	and.b64  	%rd6173, %rd6172, 255;
	xor.b64  	%rd6174, %rd6173, %rd6171;
	mul.lo.s64 	%rd6175, %rd6174, 1099511628211;
	shr.u64 	%rd6176, %rd6168, 16;
	and.b64  	%rd6177, %rd6176, 255;
	xor.b64  	%rd6178, %rd6177, %rd6175;
	mul.lo.s64 	%rd6179, %rd6178, 1099511628211;
	shr.u64 	%rd6180, %rd6168, 24;
	and.b64  	%rd6181, %rd6180, 255;
	xor.b64  	%rd6182, %rd6181, %rd6179;
	mul.lo.s64 	%rd6183, %rd6182, 1099511628211;
	shr.u64 	%rd6184, %rd6168, 32;
	and.b64  	%rd6185, %rd6184, 255;
	xor.b64  	%rd6186, %rd6185, %rd6183;
	mul.lo.s64 	%rd6187, %rd6186, 1099511628211;
	shr.u64 	%rd6188, %rd6168, 40;
	and.b64  	%rd6189, %rd6188, 255;
	xor.b64  	%rd6190, %rd6189, %rd6187;
	mul.lo.s64 	%rd6191, %rd6190, 1099511628211;
	shr.u64 	%rd6192, %rd6168, 48;
	and.b64  	%rd6193, %rd6192, 255;
	xor.b64  	%rd6194, %rd6193, %rd6191;
	mul.lo.s64 	%rd6195, %rd6194, 1099511628211;
	shr.u64 	%rd6196, %rd6168, 56;
	xor.b64  	%rd6197, %rd6196, %rd6195;
	mul.lo.s64 	%rd6198, %rd6197, 1099511628211;
	ld.u64 	%rd6199, [%rd8785];
	and.b64  	%rd6200, %rd6199, 255;
	xor.b64  	%rd6201, %rd6200, %rd6198;
	mul.lo.s64 	%rd6202, %rd6201, 1099511628211;
	shr.u64 	%rd6203, %rd6199, 8;
	and.b64  	%rd6204, %rd6203, 255;
	xor.b64  	%rd6205, %rd6204, %rd6202;
	mul.lo.s64 	%rd6206, %rd6205, 1099511628211;
	shr.u64 	%rd6207, %rd6199, 16;
	and.b64  	%rd6208, %rd6207, 255;
	xor.b64  	%rd6209, %rd6208, %rd6206;
	mul.lo.s64 	%rd6210, %rd6209, 1099511628211;
	shr.u64 	%rd6211, %rd6199, 24;
	and.b64  	%rd6212, %rd6211, 255;
	xor.b64  	%rd6213, %rd6212, %rd6210;
	mul.lo.s64 	%rd6214, %rd6213, 1099511628211;
	shr.u64 	%rd6215, %rd6199, 32;
	and.b64  	%rd6216, %rd6215, 255;
	xor.b64  	%rd6217, %rd6216, %rd6214;
	mul.lo.s64 	%rd6218, %rd6217, 1099511628211;
	shr.u64 	%rd6219, %rd6199, 40;
	and.b64  	%rd6220, %rd6219, 255;
	xor.b64  	%rd6221, %rd6220, %rd6218;
	mul.lo.s64 	%rd6222, %rd6221, 1099511628211;
	shr.u64 	%rd6223, %rd6199, 48;
	and.b64  	%rd6224, %rd6223, 255;
	xor.b64  	%rd6225, %rd6224, %rd6222;
	mul.lo.s64 	%rd6226, %rd6225, 1099511628211;
	shr.u64 	%rd6227, %rd6199, 56;
	xor.b64  	%rd6228, %rd6227, %rd6226;
	mul.lo.s64 	%rd8788, %rd6228, 1099511628211;
	add.s64 	%rd8786, %rd8786, -2;
	add.s64 	%rd8785, %rd8785, 16;
	setp.ne.s64 	%p486, %rd8786, 0;
	@%p486 bra 	$L__BB36_96;
$L__BB36_97:
	and.b64  	%rd6229, %rd1066, 1;
	setp.eq.b64 	%p487, %rd6229, 1;
	not.pred 	%p488, %p487;
	@%p488 bra 	$L__BB36_99;
	shl.b64 	%rd6230, %rd8789, 3;
	add.s64 	%rd6231, %rd8794, %rd6230;
	ld.u64 	%rd6232, [%rd6231];
	and.b64  	%rd6233, %rd6232, 255;
	xor.b64  	%rd6234, %rd6233, %rd8788;
	mul.lo.s64 	%rd6235, %rd6234, 1099511628211;
	shr.u64 	%rd6236, %rd6232, 8;
	and.b64  	%rd6237, %rd6236, 255;
	xor.b64  	%rd6238, %rd6237, %rd6235;
	mul.lo.s64 	%rd6239, %rd6238, 1099511628211;
	shr.u64 	%rd6240, %rd6232, 16;
	and.b64  	%rd6241, %rd6240, 255;
	xor.b64  	%rd6242, %rd6241, %rd6239;
	mul.lo.s64 	%rd6243, %rd6242, 1099511628211;
	shr.u64 	%rd6244, %rd6232, 24;
	and.b64  	%rd6245, %rd6244, 255;
	xor.b64  	%rd6246, %rd6245, %rd6243;
	mul.lo.s64 	%rd6247, %rd6246, 1099511628211;
	shr.u64 	%rd6248, %rd6232, 32;
	and.b64  	%rd6249, %rd6248, 255;
	xor.b64  	%rd6250, %rd6249, %rd6247;
	mul.lo.s64 	%rd6251, %rd6250, 1099511628211;
	shr.u64 	%rd6252, %rd6232, 40;
	and.b64  	%rd6253, %rd6252, 255;
	xor.b64  	%rd6254, %rd6253, %rd6251;
	mul.lo.s64 	%rd6255, %rd6254, 1099511628211;
	shr.u64 	%rd6256, %rd6232, 48;
	and.b64  	%rd6257, %rd6256, 255;
	xor.b64  	%rd6258, %rd6257, %rd6255;
	mul.lo.s64 	%rd6259, %rd6258, 1099511628211;
	shr.u64 	%rd6260, %rd6232, 56;
	xor.b64  	%rd6261, %rd6260, %rd6259;
	mul.lo.s64 	%rd8788, %rd6261, 1099511628211;
$L__BB36_99:
	setp.lt.u64 	%p700, %rd8781, %rd8788;
	bra.uni 	$L__BB36_104;
$L__BB36_100:
	setp.eq.s32 	%p490, %r106, 0;
	mov.pred 	%p700, %p464;
	@%p490 bra 	$L__BB36_104;
	mov.b64 	%rd8792, 0;
$L__BB36_102:
	shl.b64 	%rd6263, %rd8792, 3;
	add.s64 	%rd6264, %rd8762, %rd6263;
	ld.u64 	%rd196, [%rd6264];
	add.s64 	%rd6265, %rd8794, %rd6263;
	ld.u64 	%rd197, [%rd6265];
	setp.lt.u64 	%p492, %rd196, %rd197;
	mov.pred 	%p700, %p466;
	@%p492 bra 	$L__BB36_104;
	setp.le.u64 	%p494, %rd196, %rd197;
	add.s64 	%rd8792, %rd8792, 1;
	setp.lt.u64 	%p495, %rd8792, %rd80;
	and.pred  	%p496, %p494, %p495;
	mov.pred 	%p700, %p464;
	@%p496 bra 	$L__BB36_102;
$L__BB36_104:
	selp.b64 	%rd199, %rd8762, %rd8794, %p700;
	selp.u32 	%r403, 1, 0, %p700;
	add.s32 	%r29, %r27, %r403;
	not.pred 	%p497, %p700;
	selp.u32 	%r404, 1, 0, %p497;
	add.s32 	%r30, %r28, %r404;
	@%p700 bra 	$L__BB36_106;
	shl.b32 	%r405, %r30, 3;
	mov.u32 	%r406, _ZZN3cub18CUB_300001_SM_10006detail10merge_sort26DeviceMergeSortMergeKernelINS2_10policy_hubIPPyE9Policy600ES6_PNS0_8NullTypeES6_SA_j18tuple_indexed_lessS5_S9_EEvbT2_T3_T4_PT6_PT7_T5_PSE_SE_NS1_7vsmem_tEE19static_temp_storage;
	add.s32 	%r407, %r406, %r405;
	ld.shared.u64 	%rd8794, [%r407];
	bra.uni 	$L__BB36_107;
$L__BB36_106:
	shl.b32 	%r408, %r29, 3;
	mov.u32 	%r409, _ZZN3cub18CUB_300001_SM_10006detail10merge_sort26DeviceMergeSortMergeKernelINS2_10policy_hubIPPyE9Policy600ES6_PNS0_8NullTypeES6_SA_j18tuple_indexed_lessS5_S9_EEvbT2_T3_T4_PT6_PT7_T5_PSE_SE_NS1_7vsmem_tEE19static_temp_storage;
	add.s32 	%r410, %r409, %r408;
	ld.shared.u64 	%rd8762, [%r410];
$L__BB36_107:
	setp.ge.s32 	%p499, %r29, %r11;
	mov.pred 	%p498, 0;
	mov.pred 	%p701, %p498;
	@%p499 bra 	$L__BB36_139;
	setp.ge.s32 	%p501, %r30, %r10;
	mov.pred 	%p500, -1;
	mov.pred 	%p701, %p500;
	@%p501 bra 	$L__BB36_139;
	setp.eq.s64 	%p502, %rd1066, 0;
	mov.b64 	%rd8798, -3750763034362895579;
	@%p502 bra 	$L__BB36_115;
	setp.eq.s64 	%p503, %rd81, 0;
	mov.b64 	%rd8798, -3750763034362895579;
	mov.b64 	%rd8799, 0;
	@%p503 bra 	$L__BB36_113;
	and.b64  	%rd8799, %rd1066, -2;
	add.s64 	%rd8795, %rd8762, 8;
	mov.b64 	%rd8798, -3750763034362895579;
	mov.u64 	%rd8796, %rd8799;
$L__BB36_112:
	ld.u64 	%rd6272, [%rd8795+-8];
	and.b64  	%rd6273, %rd6272, 255;
	xor.b64  	%rd6274, %rd6273, %rd8798;
	mul.lo.s64 	%rd6275, %rd6274, 1099511628211;
	shr.u64 	%rd6276, %rd6272, 8;
	and.b64  	%rd6277, %rd6276, 255;
	xor.b64  	%rd6278, %rd6277, %rd6275;
	mul.lo.s64 	%rd6279, %rd6278, 1099511628211;
	shr.u64 	%rd6280, %rd6272, 16;
	and.b64  	%rd6281, %rd6280, 255;
	xor.b64  	%rd6282, %rd6281, %rd6279;
	mul.lo.s64 	%rd6283, %rd6282, 1099511628211;
	shr.u64 	%rd6284, %rd6272, 24;
	and.b64  	%rd6285, %rd6284, 255;
	xor.b64  	%rd6286, %rd6285, %rd6283;
	mul.lo.s64 	%rd6287, %rd6286, 1099511628211;
	shr.u64 	%rd6288, %rd6272, 32;
	and.b64  	%rd6289, %rd6288, 255;
	xor.b64  	%rd6290, %rd6289, %rd6287;
	mul.lo.s64 	%rd6291, %rd6290, 1099511628211;
	shr.u64 	%rd6292, %rd6272, 40;
	and.b64  	%rd6293, %rd6292, 255;
	xor.b64  	%rd6294, %rd6293, %rd6291;
	mul.lo.s64 	%rd6295, %rd6294, 1099511628211;
	shr.u64 	%rd6296, %rd6272, 48;
	and.b64  	%rd6297, %rd6296, 255;
	xor.b64  	%rd6298, %rd6297, %rd6295;
	mul.lo.s64 	%rd6299, %rd6298, 1099511628211;
	shr.u64 	%rd6300, %rd6272, 56;
	xor.b64  	%rd6301, %rd6300, %rd6299;
	mul.lo.s64 	%rd6302, %rd6301, 1099511628211;
	ld.u64 	%rd6303, [%rd8795];
	and.b64  	%rd6304, %rd6303, 255;
	xor.b64  	%rd6305, %rd6304, %rd6302;
	mul.lo.s64 	%rd6306, %rd6305, 1099511628211;
	shr.u64 	%rd6307, %rd6303, 8;
	and.b64  	%rd6308, %rd6307, 255;
	xor.b64  	%rd6309, %rd6308, %rd6306;
	mul.lo.s64 	%rd6310, %rd6309, 1099511628211;
	shr.u64 	%rd6311, %rd6303, 16;
	and.b64  	%rd6312, %rd6311, 255;
	xor.b64  	%rd6313, %rd6312, %rd6310;
	mul.lo.s64 	%rd6314, %rd6313, 1099511628211;
	shr.u64 	%rd6315, %rd6303, 24;
	and.b64  	%rd6316, %rd6315, 255;
	xor.b64  	%rd6317, %rd6316, %rd6314;
	mul.lo.s64 	%rd6318, %rd6317, 1099511628211;
	shr.u64 	%rd6319, %rd6303, 32;
	and.b64  	%rd6320, %rd6319, 255;
	xor.b64  	%rd6321, %rd6320, %rd6318;
	mul.lo.s64 	%rd6322, %rd6321, 1099511628211;
	shr.u64 	%rd6323, %rd6303, 40;
	and.b64  	%rd6324, %rd6323, 255;
	xor.b64  	%rd6325, %rd6324, %rd6322;
	mul.lo.s64 	%rd6326, %rd6325, 1099511628211;
	shr.u64 	%rd6327, %rd6303, 48;
	and.b64  	%rd6328, %rd6327, 255;
	xor.b64  	%rd6329, %rd6328, %rd6326;
	mul.lo.s64 	%rd6330, %rd6329, 1099511628211;
	shr.u64 	%rd6331, %rd6303, 56;
	xor.b64  	%rd6332, %rd6331, %rd6330;
	mul.lo.s64 	%rd8798, %rd6332, 1099511628211;
	add.s64 	%rd8796, %rd8796, -2;
	add.s64 	%rd8795, %rd8795, 16;
	setp.ne.s64 	%p504, %rd8796, 0;
	@%p504 bra 	$L__BB36_112;
$L__BB36_113:
	and.b64  	%rd6333, %rd1066, 1;
	setp.eq.b64 	%p505, %rd6333, 1;
	not.pred 	%p506, %p505;
	@%p506 bra 	$L__BB36_115;
	shl.b64 	%rd6334, %rd8799, 3;
	add.s64 	%rd6335, %rd8762, %rd6334;
	ld.u64 	%rd6336, [%rd6335];
	and.b64  	%rd6337, %rd6336, 255;
	xor.b64  	%rd6338, %rd6337, %rd8798;
	mul.lo.s64 	%rd6339, %rd6338, 1099511628211;
	shr.u64 	%rd6340, %rd6336, 8;
	and.b64  	%rd6341, %rd6340, 255;
	xor.b64  	%rd6342, %rd6341, %rd6339;
	mul.lo.s64 	%rd6343, %rd6342, 1099511628211;
	shr.u64 	%rd6344, %rd6336, 16;
	and.b64  	%rd6345, %rd6344, 255;
	xor.b64  	%rd6346, %rd6345, %rd6343;
	mul.lo.s64 	%rd6347, %rd6346, 1099511628211;
	shr.u64 	%rd6348, %rd6336, 24;
	and.b64  	%rd6349, %rd6348, 255;
	xor.b64  	%rd6350, %rd6349, %rd6347;
	mul.lo.s64 	%rd6351, %rd6350, 1099511628211;
	shr.u64 	%rd6352, %rd6336, 32;
	and.b64  	%rd6353, %rd6352, 255;
	xor.b64  	%rd6354, %rd6353, %rd6351;
	mul.lo.s64 	%rd6355, %rd6354, 1099511628211;
	shr.u64 	%rd6356, %rd6336, 40;
	and.b64  	%rd6357, %rd6356, 255;
	xor.b64  	%rd6358, %rd6357, %rd6355;
	mul.lo.s64 	%rd6359, %rd6358, 1099511628211;
	shr.u64 	%rd6360, %rd6336, 48;
	and.b64  	%rd6361, %rd6360, 255;
	xor.b64  	%rd6362, %rd6361, %rd6359;
	mul.lo.s64 	%rd6363, %rd6362, 1099511628211;
	shr.u64 	%rd6364, %rd6336, 56;
	xor.b64  	%rd6365, %rd6364, %rd6363;
	mul.lo.s64 	%rd8798, %rd6365, 1099511628211;
$L__BB36_115:
	setp.eq.s64 	%p507, %rd1066, 0;
	mov.b64 	%rd8805, -3750763034362895579;
	@%p507 bra 	$L__BB36_121;
	setp.eq.s64 	%p508, %rd81, 0;
	mov.b64 	%rd8805, -3750763034362895579;
	mov.b64 	%rd8806, 0;
	@%p508 bra 	$L__BB36_119;
	and.b64  	%rd8806, %rd1066, -2;
	add.s64 	%rd8802, %rd8794, 8;
	mov.b64 	%rd8805, -3750763034362895579;
	mov.u64 	%rd8803, %rd8806;
$L__BB36_118:
	ld.u64 	%rd6371, [%rd8802+-8];
	and.b64  	%rd6372, %rd6371, 255;
	xor.b64  	%rd6373, %rd6372, %rd8805;
	mul.lo.s64 	%rd6374, %rd6373, 1099511628211;
	shr.u64 	%rd6375, %rd6371, 8;
	and.b64  	%rd6376, %rd6375, 255;
	xor.b64  	%rd6377, %rd6376, %rd6374;
	mul.lo.s64 	%rd6378, %rd6377, 1099511628211;
	shr.u64 	%rd6379, %rd6371, 16;
	and.b64  	%rd6380, %rd6379, 255;
	xor.b64  	%rd6381, %rd6380, %rd6378;
	mul.lo.s64 	%rd6382, %rd6381, 1099511628211;
	shr.u64 	%rd6383, %rd6371, 24;
	and.b64  	%rd6384, %rd6383, 255;
	xor.b64  	%rd6385, %rd6384, %rd6382;
	mul.lo.s64 	%rd6386, %rd6385, 1099511628211;
	shr.u64 	%rd6387, %rd6371, 32;
	and.b64  	%rd6388, %rd6387, 255;
	xor.b64  	%rd6389, %rd6388, %rd6386;
	mul.lo.s64 	%rd6390, %rd6389, 1099511628211;
	shr.u64 	%rd6391, %rd6371, 40;
	and.b64  	%rd6392, %rd6391, 255;
	xor.b64  	%rd6393, %rd6392, %rd6390;
	mul.lo.s64 	%rd6394, %rd6393, 1099511628211;
	shr.u64 	%rd6395, %rd6371, 48;
	and.b64  	%rd6396, %rd6395, 255;
	xor.b64  	%rd6397, %rd6396, %rd6394;
	mul.lo.s64 	%rd6398, %rd6397, 1099511628211;
	shr.u64 	%rd6399, %rd6371, 56;
	xor.b64  	%rd6400, %rd6399, %rd6398;
	mul.lo.s64 	%rd6401, %rd6400, 1099511628211;
	ld.u64 	%rd6402, [%rd8802];
	and.b64  	%rd6403, %rd6402, 255;
	xor.b64  	%rd6404, %rd6403, %rd6401;
	mul.lo.s64 	%rd6405, %rd6404, 1099511628211;
	shr.u64 	%rd6406, %rd6402, 8;
	and.b64  	%rd6407, %rd6406, 255;
	xor.b64  	%rd6408, %rd6407, %rd6405;
	mul.lo.s64 	%rd6409, %rd6408, 1099511628211;
	shr.u64 	%rd6410, %rd6402, 16;
	and.b64  	%rd6411, %rd6410, 255;
	xor.b64  	%rd6412, %rd6411, %rd6409;
	mul.lo.s64 	%rd6413, %rd6412, 1099511628211;
	shr.u64 	%rd6414, %rd6402, 24;
	and.b64  	%rd6415, %rd6414, 255;
	xor.b64  	%rd6416, %rd6415, %rd6413;
	mul.lo.s64 	%rd6417, %rd6416, 1099511628211;
	shr.u64 	%rd6418, %rd6402, 32;
	and.b64  	%rd6419, %rd6418, 255;
	xor.b64  	%rd6420, %rd6419, %rd6417;
	mul.lo.s64 	%rd6421, %rd6420, 1099511628211;
	shr.u64 	%rd6422, %rd6402, 40;
	and.b64  	%rd6423, %rd6422, 255;
	xor.b64  	%rd6424, %rd6423, %rd6421;
	mul.lo.s64 	%rd6425, %rd6424, 1099511628211;
	shr.u64 	%rd6426, %rd6402, 48;
	and.b64  	%rd6427, %rd6426, 255;
	xor.b64  	%rd6428, %rd6427, %rd6425;
	mul.lo.s64 	%rd6429, %rd6428, 1099511628211;
	shr.u64 	%rd6430, %rd6402, 56;
	xor.b64  	%rd6431, %rd6430, %rd6429;
	mul.lo.s64 	%rd8805, %rd6431, 1099511628211;
	add.s64 	%rd8803, %rd8803, -2;
	add.s64 	%rd8802, %rd8802, 16;
	setp.ne.s64 	%p509, %rd8803, 0;
	@%p509 bra 	$L__BB36_118;
$L__BB36_119:
	and.b64  	%rd6432, %rd1066, 1;
	setp.eq.b64 	%p510, %rd6432, 1;
	not.pred 	%p511, %p510;
	@%p511 bra 	$L__BB36_121;
	shl.b64 	%rd6433, %rd8806, 3;
	add.s64 	%rd6434, %rd8794, %rd6433;
	ld.u64 	%rd6435, [%rd6434];
	and.b64  	%rd6436, %rd6435, 255;
	xor.b64  	%rd6437, %rd6436, %rd8805;
	mul.lo.s64 	%rd6438, %rd6437, 1099511628211;
	shr.u64 	%rd6439, %rd6435, 8;
	and.b64  	%rd6440, %rd6439, 255;
	xor.b64  	%rd6441, %rd6440, %rd6438;
	mul.lo.s64 	%rd6442, %rd6441, 1099511628211;
	shr.u64 	%rd6443, %rd6435, 16;
	and.b64  	%rd6444, %rd6443, 255;
	xor.b64  	%rd6445, %rd6444, %rd6442;
	mul.lo.s64 	%rd6446, %rd6445, 1099511628211;
	shr.u64 	%rd6447, %rd6435, 24;
	and.b64  	%rd6448, %rd6447, 255;
	xor.b64  	%rd6449, %rd6448, %rd6446;
	mul.lo.s64 	%rd6450, %rd6449, 1099511628211;
	shr.u64 	%rd6451, %rd6435, 32;
	and.b64  	%rd6452, %rd6451, 255;
	xor.b64  	%rd6453, %rd6452, %rd6450;
	mul.lo.s64 	%rd6454, %rd6453, 1099511628211;
	shr.u64 	%rd6455, %rd6435, 40;
	and.b64  	%rd6456, %rd6455, 255;
	xor.b64  	%rd6457, %rd6456, %rd6454;
	mul.lo.s64 	%rd6458, %rd6457, 1099511628211;
	shr.u64 	%rd6459, %rd6435, 48;
	and.b64  	%rd6460, %rd6459, 255;
	xor.b64  	%rd6461, %rd6460, %rd6458;
	mul.lo.s64 	%rd6462, %rd6461, 1099511628211;
	shr.u64 	%rd6463, %rd6435, 56;
	xor.b64  	%rd6464, %rd6463, %rd6462;
	mul.lo.s64 	%rd8805, %rd6464, 1099511628211;
$L__BB36_121:
	setp.eq.s64 	%p512, %rd8798, %rd8805;
	@%p512 bra 	$L__BB36_135;
	setp.eq.s64 	%p513, %rd1066, 0;
	mov.b64 	%rd8812, -3750763034362895579;
	@%p513 bra 	$L__BB36_128;
	setp.eq.s64 	%p514, %rd81, 0;
	mov.b64 	%rd8812, -3750763034362895579;
	mov.b64 	%rd8813, 0;
	@%p514 bra 	$L__BB36_126;
	and.b64  	%rd8813, %rd1066, -2;
	add.s64 	%rd8809, %rd8762, 8;
	mov.b64 	%rd8812, -3750763034362895579;
	mov.u64 	%rd8810, %rd8813;
$L__BB36_125:
	ld.u64 	%rd6470, [%rd8809+-8];
	and.b64  	%rd6471, %rd6470, 255;
	xor.b64  	%rd6472, %rd6471, %rd8812;
	mul.lo.s64 	%rd6473, %rd6472, 1099511628211;
	shr.u64 	%rd6474, %rd6470, 8;
	and.b64  	%rd6475, %rd6474, 255;
	xor.b64  	%rd6476, %rd6475, %rd6473;
	mul.lo.s64 	%rd6477, %rd6476, 1099511628211;
	shr.u64 	%rd6478, %rd6470, 16;
	and.b64  	%rd6479, %rd6478, 255;
	xor.b64  	%rd6480, %rd6479, %rd6477;
	mul.lo.s64 	%rd6481, %rd6480, 1099511628211;
	shr.u64 	%rd6482, %rd6470, 24;
	and.b64  	%rd6483, %rd6482, 255;
	xor.b64  	%rd6484, %rd6483, %rd6481;
	mul.lo.s64 	%rd6485, %rd6484, 1099511628211;
	shr.u64 	%rd6486, %rd6470, 32;
	and.b64  	%rd6487, %rd6486, 255;
	xor.b64  	%rd6488, %rd6487, %rd6485;
	mul.lo.s64 	%rd6489, %rd6488, 1099511628211;
	shr.u64 	%rd6490, %rd6470, 40;
	and.b64  	%rd6491, %rd6490, 255;
	xor.b64  	%rd6492, %rd6491, %rd6489;
	mul.lo.s64 	%rd6493, %rd6492, 1099511628211;
	shr.u64 	%rd6494, %rd6470, 48;
	and.b64  	%rd6495, %rd6494, 255;
	xor.b64  	%rd6496, %rd6495, %rd6493;
	mul.lo.s64 	%rd6497, %rd6496, 1099511628211;
	shr.u64 	%rd6498, %rd6470, 56;
	xor.b64  	%rd6499, %rd6498, %rd6497;
	mul.lo.s64 	%rd6500, %rd6499, 1099511628211;
	ld.u64 	%rd6501, [%rd8809];
	and.b64  	%rd6502, %rd6501, 255;
	xor.b64  	%rd6503, %rd6502, %rd6500;
	mul.lo.s64 	%rd6504, %rd6503, 1099511628211;
	shr.u64 	%rd6505, %rd6501, 8;
	and.b64  	%rd6506, %rd6505, 255;
	xor.b64  	%rd6507, %rd6506, %rd6504;
	mul.lo.s64 	%rd6508, %rd6507, 1099511628211;
	shr.u64 	%rd6509, %rd6501, 16;
	and.b64  	%rd6510, %rd6509, 255;
	xor.b64  	%rd6511, %rd6510, %rd6508;
	mul.lo.s64 	%rd6512, %rd6511, 1099511628211;
	shr.u64 	%rd6513, %rd6501, 24;
	and.b64  	%rd6514, %rd6513, 255;
	xor.b64  	%rd6515, %rd6514, %rd6512;
	mul.lo.s64 	%rd6516, %rd6515, 1099511628211;
	shr.u64 	%rd6517, %rd6501, 32;
	and.b64  	%rd6518, %rd6517, 255;
	xor.b64  	%rd6519, %rd6518, %rd6516;
	mul.lo.s64 	%rd6520, %rd6519, 1099511628211;
	shr.u64 	%rd6521, %rd6501, 40;
	and.b64  	%rd6522, %rd6521, 255;
	xor.b64  	%rd6523, %rd6522, %rd6520;
	mul.lo.s64 	%rd6524, %rd6523, 1099511628211;
	shr.u64 	%rd6525, %rd6501, 48;
	and.b64  	%rd6526, %rd6525, 255;
	xor.b64  	%rd6527, %rd6526, %rd6524;
	mul.lo.s64 	%rd6528, %rd6527, 1099511628211;
	shr.u64 	%rd6529, %rd6501, 56;
	xor.b64  	%rd6530, %rd6529, %rd6528;
	mul.lo.s64 	%rd8812, %rd6530, 1099511628211;
	add.s64 	%rd8810, %rd8810, -2;
	add.s64 	%rd8809, %rd8809, 16;
	setp.ne.s64 	%p515, %rd8810, 0;
	@%p515 bra 	$L__BB36_125;
$L__BB36_126:
	and.b64  	%rd6531, %rd1066, 1;
	setp.eq.b64 	%p516, %rd6531, 1;
	not.pred 	%p517, %p516;
	@%p517 bra 	$L__BB36_128;
	shl.b64 	%rd6532, %rd8813, 3;
	add.s64 	%rd6533, %rd8762, %rd6532;
	ld.u64 	%rd6534, [%rd6533];
	and.b64  	%rd6535, %rd6534, 255;
	xor.b64  	%rd6536, %rd6535, %rd8812;
	mul.lo.s64 	%rd6537, %rd6536, 1099511628211;
	shr.u64 	%rd6538, %rd6534, 8;
	and.b64  	%rd6539, %rd6538, 255;
	xor.b64  	%rd6540, %rd6539, %rd6537;
	mul.lo.s64 	%rd6541, %rd6540, 1099511628211;
	shr.u64 	%rd6542, %rd6534, 16;
	and.b64  	%rd6543, %rd6542, 255;
	xor.b64  	%rd6544, %rd6543, %rd6541;
	mul.lo.s64 	%rd6545, %rd6544, 1099511628211;
	shr.u64 	%rd6546, %rd6534, 24;
	and.b64  	%rd6547, %rd6546, 255;
	xor.b64  	%rd6548, %rd6547, %rd6545;
	mul.lo.s64 	%rd6549, %rd6548, 1099511628211;
	shr.u64 	%rd6550, %rd6534, 32;
	and.b64  	%rd6551, %rd6550, 255;
	xor.b64  	%rd6552, %rd6551, %rd6549;
	mul.lo.s64 	%rd6553, %rd6552, 1099511628211;
	shr.u64 	%rd6554, %rd6534, 40;
	and.b64  	%rd6555, %rd6554, 255;
	xor.b64  	%rd6556, %rd6555, %rd6553;
	mul.lo.s64 	%rd6557, %rd6556, 1099511628211;
	shr.u64 	%rd6558, %rd6534, 48;
	and.b64  	%rd6559, %rd6558, 255;
	xor.b64  	%rd6560, %rd6559, %rd6557;
	mul.lo.s64 	%rd6561, %rd6560, 1099511628211;
	shr.u64 	%rd6562, %rd6534, 56;
	xor.b64  	%rd6563, %rd6562, %rd6561;
	mul.lo.s64 	%rd8812, %rd6563, 1099511628211;
$L__BB36_128:
	setp.eq.s64 	%p518, %rd1066, 0;
	mov.b64 	%rd8819, -3750763034362895579;
	@%p518 bra 	$L__BB36_134;
	setp.eq.s64 	%p519, %rd81, 0;
	mov.b64 	%rd8819, -3750763034362895579;
	mov.b64 	%rd8820, 0;
	@%p519 bra 	$L__BB36_132;
	and.b64  	%rd8820, %rd1066, -2;
	add.s64 	%rd8816, %rd8794, 8;
	mov.b64 	%rd8819, -3750763034362895579;
	mov.u64 	%rd8817, %rd8820;
$L__BB36_131:
	ld.u64 	%rd6569, [%rd8816+-8];
	and.b64  	%rd6570, %rd6569, 255;
	xor.b64  	%rd6571, %rd6570, %rd8819;
	mul.lo.s64 	%rd6572, %rd6571, 1099511628211;
	shr.u64 	%rd6573, %rd6569, 8;
	and.b64  	%rd6574, %rd6573, 255;
	xor.b64  	%rd6575, %rd6574, %rd6572;
	mul.lo.s64 	%rd6576, %rd6575, 1099511628211;
	shr.u64 	%rd6577, %rd6569, 16;
	and.b64  	%rd6578, %rd6577, 255;
	xor.b64  	%rd6579, %rd6578, %rd6576;
	mul.lo.s64 	%rd6580, %rd6579, 1099511628211;
	shr.u64 	%rd6581, %rd6569, 24;
	and.b64  	%rd6582, %rd6581, 255;
	xor.b64  	%rd6583, %rd6582, %rd6580;
	mul.lo.s64 	%rd6584, %rd6583, 1099511628211;
	shr.u64 	%rd6585, %rd6569, 32;
	and.b64  	%rd6586, %rd6585, 255;
	xor.b64  	%rd6587, %rd6586, %rd6584;
	mul.lo.s64 	%rd6588, %rd6587, 1099511628211;
	shr.u64 	%rd6589, %rd6569, 40;
	and.b64  	%rd6590, %rd6589, 255;
	xor.b64  	%rd6591, %rd6590, %rd6588;
	mul.lo.s64 	%rd6592, %rd6591, 1099511628211;
	shr.u64 	%rd6593, %rd6569, 48;
	and.b64  	%rd6594, %rd6593, 255;
	xor.b64  	%rd6595, %rd6594, %rd6592;
	mul.lo.s64 	%rd6596, %rd6595, 1099511628211;
	shr.u64 	%rd6597, %rd6569, 56;
	xor.b64  	%rd6598, %rd6597, %rd6596;
	mul.lo.s64 	%rd6599, %rd6598, 1099511628211;
	ld.u64 	%rd6600, [%rd8816];
	and.b64  	%rd6601, %rd6600, 255;
	xor.b64  	%rd6602, %rd6601, %rd6599;
	mul.lo.s64 	%rd6603, %rd6602, 1099511628211;
	shr.u64 	%rd6604, %rd6600, 8;
	and.b64  	%rd6605, %rd6604, 255;
	xor.b64  	%rd6606, %rd6605, %rd6603;
	mul.lo.s64 	%rd6607, %rd6606, 1099511628211;
	shr.u64 	%rd6608, %rd6600, 16;
	and.b64  	%rd6609, %rd6608, 255;
	xor.b64  	%rd6610, %rd6609, %rd6607;
	mul.lo.s64 	%rd6611, %rd6610, 1099511628211;
	shr.u64 	%rd6612, %rd6600, 24;
	and.b64  	%rd6613, %rd6612, 255;
	xor.b64  	%rd6614, %rd6613, %rd6611;
	mul.lo.s64 	%rd6615, %rd6614, 1099511628211;
	shr.u64 	%rd6616, %rd6600, 32;
	and.b64  	%rd6617, %rd6616, 255;
	xor.b64  	%rd6618, %rd6617, %rd6615;
	mul.lo.s64 	%rd6619, %rd6618, 1099511628211;
	shr.u64 	%rd6620, %rd6600, 40;
	and.b64  	%rd6621, %rd6620, 255;
	xor.b64  	%rd6622, %rd6621, %rd6619;
	mul.lo.s64 	%rd6623, %rd6622, 1099511628211;
	shr.u64 	%rd6624, %rd6600, 48;
	and.b64  	%rd6625, %rd6624, 255;
	xor.b64  	%rd6626, %rd6625, %rd6623;
	mul.lo.s64 	%rd6627, %rd6626, 1099511628211;
	shr.u64 	%rd6628, %rd6600, 56;
	xor.b64  	%rd6629, %rd6628, %rd6627;
	mul.lo.s64 	%rd8819, %rd6629, 1099511628211;
	add.s64 	%rd8817, %rd8817, -2;
	add.s64 	%rd8816, %rd8816, 16;
	setp.ne.s64 	%p520, %rd8817, 0;
	@%p520 bra 	$L__BB36_131;
$L__BB36_132:
	and.b64  	%rd6630, %rd1066, 1;
	setp.eq.b64 	%p521, %rd6630, 1;
	not.pred 	%p522, %p521;
	@%p522 bra 	$L__BB36_134;
	shl.b64 	%rd6631, %rd8820, 3;
	add.s64 	%rd6632, %rd8794, %rd6631;
	ld.u64 	%rd6633, [%rd6632];
	and.b64  	%rd6634, %rd6633, 255;
	xor.b64  	%rd6635, %rd6634, %rd8819;
	mul.lo.s64 	%rd6636, %rd6635, 1099511628211;
	shr.u64 	%rd6637, %rd6633, 8;
	and.b64  	%rd6638, %rd6637, 255;
	xor.b64  	%rd6639, %rd6638, %rd6636;
	mul.lo.s64 	%rd6640, %rd6639, 1099511628211;
	shr.u64 	%rd6641, %rd6633, 16;
	and.b64  	%rd6642, %rd6641, 255;
	xor.b64  	%rd6643, %rd6642, %rd6640;
	mul.lo.s64 	%rd6644, %rd6643, 1099511628211;
	shr.u64 	%rd6645, %rd6633, 24;
	and.b64  	%rd6646, %rd6645, 255;
	xor.b64  	%rd6647, %rd6646, %rd6644;
	mul.lo.s64 	%rd6648, %rd6647, 1099511628211;
	shr.u64 	%rd6649, %rd6633, 32;
	and.b64  	%rd6650, %rd6649, 255;
	xor.b64  	%rd6651, %rd6650, %rd6648;
	mul.lo.s64 	%rd6652, %rd6651, 1099511628211;
	shr.u64 	%rd6653, %rd6633, 40;
	and.b64  	%rd6654, %rd6653, 255;
	xor.b64  	%rd6655, %rd6654, %rd6652;
	mul.lo.s64 	%rd6656, %rd6655, 1099511628211;
	shr.u64 	%rd6657, %rd6633, 48;
	and.b64  	%rd6658, %rd6657, 255;
	xor.b64  	%rd6659, %rd6658, %rd6656;
	mul.lo.s64 	%rd6660, %rd6659, 1099511628211;
	shr.u64 	%rd6661, %rd6633, 56;
	xor.b64  	%rd6662, %rd6661, %rd6660;
	mul.lo.s64 	%rd8819, %rd6662, 1099511628211;
$L__BB36_134:
	setp.lt.u64 	%p701, %rd8812, %rd8819;
	bra.uni 	$L__BB36_139;
$L__BB36_135:
	setp.eq.s32 	%p524, %r106, 0;
	mov.pred 	%p701, %p498;
	@%p524 bra 	$L__BB36_139;
	mov.b64 	%rd8823, 0;
$L__BB36_137:
	shl.b64 	%rd6664, %rd8823, 3;
	add.s64 	%rd6665, %rd8762, %rd6664;
	ld.u64 	%rd257, [%rd6665];
	add.s64 	%rd6666, %rd8794, %rd6664;
	ld.u64 	%rd258, [%rd6666];
	setp.lt.u64 	%p526, %rd257, %rd258;
	mov.pred 	%p701, %p500;
	@%p526 bra 	$L__BB36_139;
	setp.le.u64 	%p528, %rd257, %rd258;
	add.s64 	%rd8823, %rd8823, 1;
	setp.lt.u64 	%p529, %rd8823, %rd80;
	and.pred  	%p530, %p528, %p529;
	mov.pred 	%p701, %p498;
	@%p530 bra 	$L__BB36_137;
$L__BB36_139:
	selp.b64 	%rd260, %rd8762, %rd8794, %p701;
	selp.u32 	%r411, 1, 0, %p701;
	add.s32 	%r31, %r29, %r411;
	not.pred 	%p531, %p701;
	selp.u32 	%r412, 1, 0, %p531;
	add.s32 	%r32, %r30, %r412;
	@%p701 bra 	$L__BB36_141;
	shl.b32 	%r413, %r32, 3;
	mov.u32 	%r414, _ZZN3cub18CUB_300001_SM_10006detail10merge_sort26DeviceMergeSortMergeKernelINS2_10policy_hubIPPyE9Policy600ES6_PNS0_8NullTypeES6_SA_j18tuple_indexed_lessS5_S9_EEvbT2_T3_T4_PT6_PT7_T5_PSE_SE_NS1_7vsmem_tEE19static_temp_storage;
	add.s32 	%r415, %r414, %r413;
	ld.shared.u64 	%rd8794, [%r415];
	bra.uni 	$L__BB36_142;
$L__BB36_141:
	shl.b32 	%r416, %r31, 3;
	mov.u32 	%r417, _ZZN3cub18CUB_300001_SM_10006detail10merge_sort26DeviceMergeSortMergeKernelINS2_10policy_hubIPPyE9Policy600ES6_PNS0_8NullTypeES6_SA_j18tuple_indexed_lessS5_S9_EEvbT2_T3_T4_PT6_PT7_T5_PSE_SE_NS1_7vsmem_tEE19static_temp_storage;
	add.s32 	%r418, %r417, %r416;
	ld.shared.u64 	%rd8762, [%r418];
$L__BB36_142:
	setp.ge.s32 	%p533, %r31, %r11;
	mov.pred 	%p532, 0;
	mov.pred 	%p702, %p532;
	@%p533 bra 	$L__BB36_174;
	setp.ge.s32 	%p535, %r32, %r10;
	mov.pred 	%p534, -1;
	mov.pred 	%p702, %p534;
	@%p535 bra 	$L__BB36_174;
	setp.eq.s64 	%p536, %rd1066, 0;
	mov.b64 	%rd8829, -3750763034362895579;
	@%p536 bra 	$L__BB36_150;
	setp.eq.s64 	%p537, %rd81, 0;
	mov.b64 	%rd8829, -3750763034362895579;
	mov.b64 	%rd8830, 0;
	@%p537 bra 	$L__BB36_148;
	and.b64  	%rd8830, %rd1066, -2;
	add.s64 	%rd8826, %rd8762, 8;
	mov.b64 	%rd8829, -3750763034362895579;
	mov.u64 	%rd8827, %rd8830;
$L__BB36_147:
	ld.u64 	%rd6673, [%rd8826+-8];
	and.b64  	%rd6674, %rd6673, 255;
	xor.b64  	%rd6675, %rd6674, %rd8829;
	mul.lo.s64 	%rd6676, %rd6675, 1099511628211;
	shr.u64 	%rd6677, %rd6673, 8;
	and.b64  	%rd6678, %rd6677, 255;
	xor.b64  	%rd6679, %rd6678, %rd6676;
	mul.lo.s64 	%rd6680, %rd6679, 1099511628211;
	shr.u64 	%rd6681, %rd6673, 16;
	and.b64  	%rd6682, %rd6681, 255;
	xor.b64  	%rd6683, %rd6682, %rd6680;
	mul.lo.s64 	%rd6684, %rd6683, 1099511628211;
	shr.u64 	%rd6685, %rd6673, 24;
	and.b64  	%rd6686, %rd6685, 255;
	xor.b64  	%rd6687, %rd6686, %rd6684;
	mul.lo.s64 	%rd6688, %rd6687, 1099511628211;
	shr.u64 	%rd6689, %rd6673, 32;
	and.b64  	%rd6690, %rd6689, 255;
	xor.b64  	%rd6691, %rd6690, %rd6688;
	mul.lo.s64 	%rd6692, %rd6691, 1099511628211;
	shr.u64 	%rd6693, %rd6673, 40;
	and.b64  	%rd6694, %rd6693, 255;
	xor.b64  	%rd6695, %rd6694, %rd6692;
	mul.lo.s64 	%rd6696, %rd6695, 1099511628211;
	shr.u64 	%rd6697, %rd6673, 48;
	and.b64  	%rd6698, %rd6697, 255;
	xor.b64  	%rd6699, %rd6698, %rd6696;
	mul.lo.s64 	%rd6700, %rd6699, 1099511628211;
	shr.u64 	%rd6701, %rd6673, 56;
	xor.b64  	%rd6702, %rd6701, %rd6700;
	mul.lo.s64 	%rd6703, %rd6702, 1099511628211;
	ld.u64 	%rd6704, [%rd8826];
	and.b64  	%rd6705, %rd6704, 255;
	xor.b64  	%rd6706, %rd6705, %rd6703;
	mul.lo.s64 	%rd6707, %rd6706, 1099511628211;
	shr.u64 	%rd6708, %rd6704, 8;
	and.b64  	%rd6709, %rd6708, 255;
	xor.b64  	%rd6710, %rd6709, %rd6707;
	mul.lo.s64 	%rd6711, %rd6710, 1099511628211;
	shr.u64 	%rd6712, %rd6704, 16;
	and.b64  	%rd6713, %rd6712, 255;
	xor.b64  	%rd6714, %rd6713, %rd6711;
	mul.lo.s64 	%rd6715, %rd6714, 1099511628211;
	shr.u64 	%rd6716, %rd6704, 24;
	and.b64  	%rd6717, %rd6716, 255;
	xor.b64  	%rd6718, %rd6717, %rd6715;
	mul.lo.s64 	%rd6719, %rd6718, 1099511628211;
	shr.u64 	%rd6720, %rd6704, 32;
	and.b64  	%rd6721, %rd6720, 255;
	xor.b64  	%rd6722, %rd6721, %rd6719;
	mul.lo.s64 	%rd6723, %rd6722, 1099511628211;
	shr.u64 	%rd6724, %rd6704, 40;
	and.b64  	%rd6725, %rd6724, 255;
	xor.b64  	%rd6726, %rd6725, %rd6723;
	mul.lo.s64 	%rd6727, %rd6726, 1099511628211;
	shr.u64 	%rd6728, %rd6704, 48;
	and.b64  	%rd6729, %rd6728, 255;
	xor.b64  	%rd6730, %rd6729, %rd6727;
	mul.lo.s64 	%rd6731, %rd6730, 1099511628211;
	shr.u64 	%rd6732, %rd6704, 56;
	xor.b64  	%rd6733, %rd6732, %rd6731;
	mul.lo.s64 	%rd8829, %rd6733, 1099511628211;
	add.s64 	%rd8827, %rd8827, -2;
	add.s64 	%rd8826, %rd8826, 16;
	setp.ne.s64 	%p538, %rd8827, 0;
	@%p538 bra 	$L__BB36_147;
$L__BB36_148:
	and.b64  	%rd6734, %rd1066, 1;
	setp.eq.b64 	%p539, %rd6734, 1;
	not.pred 	%p540, %p539;
	@%p540 bra 	$L__BB36_150;
	shl.b64 	%rd6735, %rd8830, 3;
	add.s64 	%rd6736, %rd8762, %rd6735;
	ld.u64 	%rd6737, [%rd6736];
	and.b64  	%rd6738, %rd6737, 255;
	xor.b64  	%rd6739, %rd6738, %rd8829;
	mul.lo.s64 	%rd6740, %rd6739, 1099511628211;
	shr.u64 	%rd6741, %rd6737, 8;
	and.b64  	%rd6742, %rd6741, 255;
	xor.b64  	%rd6743, %rd6742, %rd6740;
	mul.lo.s64 	%rd6744, %rd6743, 1099511628211;
	shr.u64 	%rd6745, %rd6737, 16;
	and.b64  	%rd6746, %rd6745, 255;
	xor.b64  	%rd6747, %rd6746, %rd6744;
	mul.lo.s64 	%rd6748, %rd6747, 1099511628211;
	shr.u64 	%rd6749, %rd6737, 24;
	and.b64  	%rd6750, %rd6749, 255;
	xor.b64  	%rd6751, %rd6750, %rd6748;
	mul.lo.s64 	%rd6752, %rd6751, 1099511628211;
	shr.u64 	%rd6753, %rd6737, 32;
	and.b64  	%rd6754, %rd6753, 255;
	xor.b64  	%rd6755, %rd6754, %rd6752;
	mul.lo.s64 	%rd6756, %rd6755, 1099511628211;
	shr.u64 	%rd6757, %rd6737, 40;
	and.b64  	%rd6758, %rd6757, 255;
	xor.b64  	%rd6759, %rd6758, %rd6756;
	mul.lo.s64 	%rd6760, %rd6759, 1099511628211;
	shr.u64 	%rd6761, %rd6737, 48;
	and.b64  	%rd6762, %rd6761, 255;
	xor.b64  	%rd6763, %rd6762, %rd6760;
	mul.lo.s64 	%rd6764, %rd6763, 1099511628211;
	shr.u64 	%rd6765, %rd6737, 56;
	xor.b64  	%rd6766, %rd6765, %rd6764;
	mul.lo.s64 	%rd8829, %rd6766, 1099511628211;
$L__BB36_150:
	setp.eq.s64 	%p541, %rd1066, 0;
	mov.b64 	%rd8836, -3750763034362895579;
	@%p541 bra 	$L__BB36_156;
	setp.eq.s64 	%p542, %rd81, 0;
	mov.b64 	%rd8836, -3750763034362895579;
	mov.b64 	%rd8837, 0;
	@%p542 bra 	$L__BB36_154;
	and.b64  	%rd8837, %rd1066, -2;
	add.s64 	%rd8833, %rd8794, 8;
	mov.b64 	%rd8836, -3750763034362895579;
	mov.u64 	%rd8834, %rd8837;
$L__BB36_153:
	ld.u64 	%rd6772, [%rd8833+-8];
	and.b64  	%rd6773, %rd6772, 255;
	xor.b64  	%rd6774, %rd6773, %rd8836;
	mul.lo.s64 	%rd6775, %rd6774, 1099511628211;
	shr.u64 	%rd6776, %rd6772, 8;
	and.b64  	%rd6777, %rd6776, 255;
	xor.b64  	%rd6778, %rd6777, %rd6775;
	mul.lo.s64 	%rd6779, %rd6778, 1099511628211;
	shr.u64 	%rd6780, %rd6772, 16;
	and.b64  	%rd6781, %rd6780, 255;
	xor.b64  	%rd6782, %rd6781, %rd6779;
	mul.lo.s64 	%rd6783, %rd6782, 1099511628211;
	shr.u64 	%rd6784, %rd6772, 24;
	and.b64  	%rd6785, %rd6784, 255;
	xor.b64  	%rd6786, %rd6785, %rd6783;
	mul.lo.s64 	%rd6787, %rd6786, 1099511628211;
	shr.u64 	%rd6788, %rd6772, 32;
	and.b64  	%rd6789, %rd6788, 255;
	xor.b64  	%rd6790, %rd6789, %rd6787;
	mul.lo.s64 	%rd6791, %rd6790, 1099511628211;
	shr.u64 	%rd6792, %rd6772, 40;
	and.b64  	%rd6793, %rd6792, 255;
	xor.b64  	%rd6794, %rd6793, %rd6791;
	mul.lo.s64 	%rd6795, %rd6794, 1099511628211;
	shr.u64 	%rd6796, %rd6772, 48;
	and.b64  	%rd6797, %rd6796, 255;
	xor.b64  	%rd6798, %rd6797, %rd6795;
	mul.lo.s64 	%rd6799, %rd6798, 1099511628211;
	shr.u64 	%rd6800, %rd6772, 56;
	xor.b64  	%rd6801, %rd6800, %rd6799;
	mul.lo.s64 	%rd6802, %rd6801, 1099511628211;
	ld.u64 	%rd6803, [%rd8833];
	and.b64  	%rd6804, %rd6803, 255;
	xor.b64  	%rd6805, %rd6804, %rd6802;
	mul.lo.s64 	%rd6806, %rd6805, 1099511628211;
	shr.u64 	%rd6807, %rd6803, 8;
	and.b64  	%rd6808, %rd6807, 255;
	xor.b64  	%rd6809, %rd6808, %rd6806;
	mul.lo.s64 	%rd6810, %rd6809, 1099511628211;
	shr.u64 	%rd6811, %rd6803, 16;
	and.b64  	%rd6812, %rd6811, 255;
	xor.b64  	%rd6813, %rd6812, %rd6810;
	mul.lo.s64 	%rd6814, %rd6813, 1099511628211;
	shr.u64 	%rd6815, %rd6803, 24;
	and.b64  	%rd6816, %rd6815, 255;
	xor.b64  	%rd6817, %rd6816, %rd6814;
	mul.lo.s64 	%rd6818, %rd6817, 1099511628211;
	shr.u64 	%rd6819, %rd6803, 32;
	and.b64  	%rd6820, %rd6819, 255;
	xor.b64  	%rd6821, %rd6820, %rd6818;
	mul.lo.s64 	%rd6822, %rd6821, 1099511628211;
	shr.u64 	%rd6823, %rd6803, 40;
	and.b64  	%rd6824, %rd6823, 255;
	xor.b64  	%rd6825, %rd6824, %rd6822;
	mul.lo.s64 	%rd6826, %rd6825, 1099511628211;
	shr.u64 	%rd6827, %rd6803, 48;
	and.b64  	%rd6828, %rd6827, 255;
	xor.b64  	%rd6829, %rd6828, %rd6826;
	mul.lo.s64 	%rd6830, %rd6829, 1099511628211;
	shr.u64 	%rd6831, %rd6803, 56;
	xor.b64  	%rd6832, %rd6831, %rd6830;
	mul.lo.s64 	%rd8836, %rd6832, 1099511628211;
	add.s64 	%rd8834, %rd8834, -2;
	add.s64 	%rd8833, %rd8833, 16;
	setp.ne.s64 	%p543, %rd8834, 0;
	@%p543 bra 	$L__BB36_153;
$L__BB36_154:
	and.b64  	%rd6833, %rd1066, 1;
	setp.eq.b64 	%p544, %rd6833, 1;
	not.pred 	%p545, %p544;
	@%p545 bra 	$L__BB36_156;
	shl.b64 	%rd6834, %rd8837, 3;
	add.s64 	%rd6835, %rd8794, %rd6834;
	ld.u64 	%rd6836, [%rd6835];
	and.b64  	%rd6837, %rd6836, 255;
	xor.b64  	%rd6838, %rd6837, %rd8836;
	mul.lo.s64 	%rd6839, %rd6838, 1099511628211;
	shr.u64 	%rd6840, %rd6836, 8;
	and.b64  	%rd6841, %rd6840, 255;
	xor.b64  	%rd6842, %rd6841, %rd6839;
	mul.lo.s64 	%rd6843, %rd6842, 1099511628211;
	shr.u64 	%rd6844, %rd6836, 16;
	and.b64  	%rd6845, %rd6844, 255;
	xor.b64  	%rd6846, %rd6845, %rd6843;
	mul.lo.s64 	%rd6847, %rd6846, 1099511628211;
	shr.u64 	%rd6848, %rd6836, 24;
	and.b64  	%rd6849, %rd6848, 255;
	xor.b64  	%rd6850, %rd6849, %rd6847;
	mul.lo.s64 	%rd6851, %rd6850, 1099511628211;
	shr.u64 	%rd6852, %rd6836, 32;
	and.b64  	%rd6853, %rd6852, 255;
	xor.b64  	%rd6854, %rd6853, %rd6851;
	mul.lo.s64 	%rd6855, %rd6854, 1099511628211;
	shr.u64 	%rd6856, %rd6836, 40;
	and.b64  	%rd6857, %rd6856, 255;
	xor.b64  	%rd6858, %rd6857, %rd6855;
	mul.lo.s64 	%rd6859, %rd6858, 1099511628211;
	shr.u64 	%rd6860, %rd6836, 48;
	and.b64  	%rd6861, %rd6860, 255;
	xor.b64  	%rd6862, %rd6861, %rd6859;
	mul.lo.s64 	%rd6863, %rd6862, 1099511628211;
	shr.u64 	%rd6864, %rd6836, 56;
	xor.b64  	%rd6865, %rd6864, %rd6863;
	mul.lo.s64 	%rd8836, %rd6865, 1099511628211;
$L__BB36_156:
	setp.eq.s64 	%p546, %rd8829, %rd8836;
	@%p546 bra 	$L__BB36_170;
	setp.eq.s64 	%p547, %rd1066, 0;
	mov.b64 	%rd8843, -3750763034362895579;
	@%p547 bra 	$L__BB36_163;
	setp.eq.s64 	%p548, %rd81, 0;
	mov.b64 	%rd8843, -3750763034362895579;
	mov.b64 	%rd8844, 0;
	@%p548 bra 	$L__BB36_161;
	and.b64  	%rd8844, %rd1066, -2;
	add.s64 	%rd8840, %rd8762, 8;
	mov.b64 	%rd8843, -3750763034362895579;
	mov.u64 	%rd8841, %rd8844;
$L__BB36_160:
	ld.u64 	%rd6871, [%rd8840+-8];
	and.b64  	%rd6872, %rd6871, 255;
	xor.b64  	%rd6873, %rd6872, %rd8843;
	mul.lo.s64 	%rd6874, %rd6873, 1099511628211;
	shr.u64 	%rd6875, %rd6871, 8;
	and.b64  	%rd6876, %rd6875, 255;
	xor.b64  	%rd6877, %rd6876, %rd6874;
	mul.lo.s64 	%rd6878, %rd6877, 1099511628211;
	shr.u64 	%rd6879, %rd6871, 16;
	and.b64  	%rd6880, %rd6879, 255;
	xor.b64  	%rd6881, %rd6880, %rd6878;
	mul.lo.s64 	%rd6882, %rd6881, 1099511628211;
	shr.u64 	%rd6883, %rd6871, 24;
	and.b64  	%rd6884, %rd6883, 255;
	xor.b64  	%rd6885, %rd6884, %rd6882;
	mul.lo.s64 	%rd6886, %rd6885, 1099511628211;
	shr.u64 	%rd6887, %rd6871, 32;
	and.b64  	%rd6888, %rd6887, 255;
	xor.b64  	%rd6889, %rd6888, %rd6886;
	mul.lo.s64 	%rd6890, %rd6889, 1099511628211;
	shr.u64 	%rd6891, %rd6871, 40;
	and.b64  	%rd6892, %rd6891, 255;
	xor.b64  	%rd6893, %rd6892, %rd6890;
	mul.lo.s64 	%rd6894, %rd6893, 1099511628211;
	shr.u64 	%rd6895, %rd6871, 48;
	and.b64  	%rd6896, %rd6895, 255;
	xor.b64  	%rd6897, %rd6896, %rd6894;
	mul.lo.s64 	%rd6898, %rd6897, 1099511628211;
	shr.u64 	%rd6899, %rd6871, 56;
	xor.b64  	%rd6900, %rd6899, %rd6898;
	mul.lo.s64 	%rd6901, %rd6900, 1099511628211;
	ld.u64 	%rd6902, [%rd8840];
	and.b64  	%rd6903, %rd6902, 255;
	xor.b64  	%rd6904, %rd6903, %rd6901;
	mul.lo.s64 	%rd6905, %rd6904, 1099511628211;
	shr.u64 	%rd6906, %rd6902, 8;
	and.b64  	%rd6907, %rd6906, 255;
	xor.b64  	%rd6908, %rd6907, %rd6905;
	mul.lo.s64 	%rd6909, %rd6908, 1099511628211;
	shr.u64 	%rd6910, %rd6902, 16;
	and.b64  	%rd6911, %rd6910, 255;
	xor.b64  	%rd6912, %rd6911, %rd6909;
	mul.lo.s64 	%rd6913, %rd6912, 1099511628211;
	shr.u64 	%rd6914, %rd6902, 24;
	and.b64  	%rd6915, %rd6914, 255;
	xor.b64  	%rd6916, %rd6915, %rd6913;
	mul.lo.s64 	%rd6917, %rd6916, 1099511628211;
	shr.u64 	%rd6918, %rd6902, 32;
	and.b64  	%rd6919, %rd6918, 255;
	xor.b64  	%rd6920, %rd6919, %rd6917;
	mul.lo.s64 	%rd6921, %rd6920, 1099511628211;
	shr.u64 	%rd6922, %rd6902, 40;
	and.b64  	%rd6923, %rd6922, 255;
	xor.b64  	%rd6924, %rd6923, %rd6921;
	mul.lo.s64 	%rd6925, %rd6924, 1099511628211;
	shr.u64 	%rd6926, %rd6902, 48;
	and.b64  	%rd6927, %rd6926, 255;
	xor.b64  	%rd6928, %rd6927, %rd6925;
	mul.lo.s64 	%rd6929, %rd6928, 1099511628211;
	shr.u64 	%rd6930, %rd6902, 56;
	xor.b64  	%rd6931, %rd6930, %rd6929;
	mul.lo.s64 	%rd8843, %rd6931, 1099511628211;
	add.s64 	%rd8841, %rd8841, -2;
	add.s64 	%rd8840, %rd8840, 16;
	setp.ne.s64 	%p549, %rd8841, 0;
	@%p549 bra 	$L__BB36_160;
$L__BB36_161:
	and.b64  	%rd6932, %rd1066, 1;
	setp.eq.b64 	%p550, %rd6932, 1;
	not.pred 	%p551, %p550;
	@%p551 bra 	$L__BB36_163;
	shl.b64 	%rd6933, %rd8844, 3;
	add.s64 	%rd6934, %rd8762, %rd6933;
	ld.u64 	%rd6935, [%rd6934];
	and.b64  	%rd6936, %rd6935, 255;
	xor.b64  	%rd6937, %rd6936, %rd8843;
	mul.lo.s64 	%rd6938, %rd6937, 1099511628211;
	shr.u64 	%rd6939, %rd6935, 8;
	and.b64  	%rd6940, %rd6939, 255;
	xor.b64  	%rd6941, %rd6940, %rd6938;
	mul.lo.s64 	%rd6942, %rd6941, 1099511628211;
	shr.u64 	%rd6943, %rd6935, 16;
	and.b64  	%rd6944, %rd6943, 255;
	xor.b64  	%rd6945, %rd6944, %rd6942;
	mul.lo.s64 	%rd6946, %rd6945, 1099511628211;
	shr.u64 	%rd6947, %rd6935, 24;
	and.b64  	%rd6948, %rd6947, 255;
	xor.b64  	%rd6949, %rd6948, %rd6946;
	mul.lo.s64 	%rd6950, %rd6949, 1099511628211;
	shr.u64 	%rd6951, %rd6935, 32;
	and.b64  	%rd6952, %rd6951, 255;
	xor.b64  	%rd6953, %rd6952, %rd6950;
	mul.lo.s64 	%rd6954, %rd6953, 1099511628211;
	shr.u64 	%rd6955, %rd6935, 40;
	and.b64  	%rd6956, %rd6955, 255;
	xor.b64  	%rd6957, %rd6956, %rd6954;
	mul.lo.s64 	%rd6958, %rd6957, 1099511628211;
	shr.u64 	%rd6959, %rd6935, 48;
	and.b64  	%rd6960, %rd6959, 255;
	xor.b64  	%rd6961, %rd6960, %rd6958;
	mul.lo.s64 	%rd6962, %rd6961, 1099511628211;
	shr.u64 	%rd6963, %rd6935, 56;
	xor.b64  	%rd6964, %rd6963, %rd6962;
	mul.lo.s64 	%rd8843, %rd6964, 1099511628211;
$L__BB36_163:
	setp.eq.s64 	%p552, %rd1066, 0;
	mov.b64 	%rd8850, -3750763034362895579;
	@%p552 bra 	$L__BB36_169;
	setp.eq.s64 	%p553, %rd81, 0;
	mov.b64 	%rd8850, -3750763034362895579;
	mov.b64 	%rd8851, 0;
	@%p553 bra 	$L__BB36_167;
	and.b64  	%rd8851, %rd1066, -2;
	add.s64 	%rd8847, %rd8794, 8;
	mov.b64 	%rd8850, -3750763034362895579;
	mov.u64 	%rd8848, %rd8851;
$L__BB36_166:
	ld.u64 	%rd6970, [%rd8847+-8];
	and.b64  	%rd6971, %rd6970, 255;
	xor.b64  	%rd6972, %rd6971, %rd8850;
	mul.lo.s64 	%rd6973, %rd6972, 1099511628211;
	shr.u64 	%rd6974, %rd6970, 8;
	and.b64  	%rd6975, %rd6974, 255;
	xor.b64  	%rd6976, %rd6975, %rd6973;
	mul.lo.s64 	%rd6977, %rd6976, 1099511628211;
	shr.u64 	%rd6978, %rd6970, 16;
	and.b64  	%rd6979, %rd6978, 255;
	xor.b64  	%rd6980, %rd6979, %rd6977;
	mul.lo.s64 	%rd6981, %rd6980, 1099511628211;
	shr.u64 	%rd6982, %rd6970, 24;
	and.b64  	%rd6983, %rd6982, 255;
	xor.b64  	%rd6984, %rd6983, %rd6981;
	mul.lo.s64 	%rd6985, %rd6984, 1099511628211;
	shr.u64 	%rd6986, %rd6970, 32;
	and.b64  	%rd6987, %rd6986, 255;
	xor.b64  	%rd6988, %rd6987, %rd6985;
	mul.lo.s64 	%rd6989, %rd6988, 1099511628211;
	shr.u64 	%rd6990, %rd6970, 40;
	and.b64  	%rd6991, %rd6990, 255;
	xor.b64  	%rd6992, %rd6991, %rd6989;
	mul.lo.s64 	%rd6993, %rd6992, 1099511628211;
	shr.u64 	%rd6994, %rd6970, 48;
	and.b64  	%rd6995, %rd6994, 255;
	xor.b64  	%rd6996, %rd6995, %rd6993;
	mul.lo.s64 	%rd6997, %rd6996, 1099511628211;
	shr.u64 	%rd6998, %rd6970, 56;
	xor.b64  	%rd6999, %rd6998, %rd6997;
	mul.lo.s64 	%rd7000, %rd6999, 1099511628211;
	ld.u64 	%rd7001, [%rd8847];
	and.b64  	%rd7002, %rd7001, 255;
	xor.b64  	%rd7003, %rd7002, %rd7000;
	mul.lo.s64 	%rd7004, %rd7003, 1099511628211;
	shr.u64 	%rd7005, %rd7001, 8;
	and.b64  	%rd7006, %rd7005, 255;
	xor.b64  	%rd7007, %rd7006, %rd7004;
	mul.lo.s64 	%rd7008, %rd7007, 1099511628211;
	shr.u64 	%rd7009, %rd7001, 16;
	and.b64  	%rd7010, %rd7009, 255;
	xor.b64  	%rd7011, %rd7010, %rd7008;
	mul.lo.s64 	%rd7012, %rd7011, 1099511628211;
	shr.u64 	%rd7013, %rd7001, 24;
	and.b64  	%rd7014, %rd7013, 255;
	xor.b64  	%rd7015, %rd7014, %rd7012;
	mul.lo.s64 	%rd7016, %rd7015, 1099511628211;
	shr.u64 	%rd7017, %rd7001, 32;
	and.b64  	%rd7018, %rd7017, 255;
	xor.b64  	%rd7019, %rd7018, %rd7016;
	mul.lo.s64 	%rd7020, %rd7019, 1099511628211;
	shr.u64 	%rd7021, %rd7001, 40;
	and.b64  	%rd7022, %rd7021, 255;
	xor.b64  	%rd7023, %rd7022, %rd7020;
	mul.lo.s64 	%rd7024, %rd7023, 1099511628211;
	shr.u64 	%rd7025, %rd7001, 48;
	and.b64  	%rd7026, %rd7025, 255;
	xor.b64  	%rd7027, %rd7026, %rd7024;
	mul.lo.s64 	%rd7028, %rd7027, 1099511628211;
	shr.u64 	%rd7029, %rd7001, 56;
	xor.b64  	%rd7030, %rd7029, %rd7028;
	mul.lo.s64 	%rd8850, %rd7030, 1099511628211;
	add.s64 	%rd8848, %rd8848, -2;
	add.s64 	%rd8847, %rd8847, 16;
	setp.ne.s64 	%p554, %rd8848, 0;
	@%p554 bra 	$L__BB36_166;
$L__BB36_167:
	and.b64  	%rd7031, %rd1066, 1;
	setp.eq.b64 	%p555, %rd7031, 1;
	not.pred 	%p556, %p555;
	@%p556 bra 	$L__BB36_169;
	shl.b64 	%rd7032, %rd8851, 3;
	add.s64 	%rd7033, %rd8794, %rd7032;
	ld.u64 	%rd7034, [%rd7033];
	and.b64  	%rd7035, %rd7034, 255;
	xor.b64  	%rd7036, %rd7035, %rd8850;
	mul.lo.s64 	%rd7037, %rd7036, 1099511628211;
	shr.u64 	%rd7038, %rd7034, 8;
	and.b64  	%rd7039, %rd7038, 255;
	xor.b64  	%rd7040, %rd7039, %rd7037;
	mul.lo.s64 	%rd7041, %rd7040, 1099511628211;
	shr.u64 	%rd7042, %rd7034, 16;
	and.b64  	%rd7043, %rd7042, 255;
	xor.b64  	%rd7044, %rd7043, %rd7041;
	mul.lo.s64 	%rd7045, %rd7044, 1099511628211;
	shr.u64 	%rd7046, %rd7034, 24;
	and.b64  	%rd7047, %rd7046, 255;
	xor.b64  	%rd7048, %rd7047, %rd7045;
	mul.lo.s64 	%rd7049, %rd7048, 1099511628211;
	shr.u64 	%rd7050, %rd7034, 32;
	and.b64  	%rd7051, %rd7050, 255;
	xor.b64  	%rd7052, %rd7051, %rd7049;
	mul.lo.s64 	%rd7053, %rd7052, 1099511628211;
	shr.u64 	%rd7054, %rd7034, 40;
	and.b64  	%rd7055, %rd7054, 255;
	xor.b64  	%rd7056, %rd7055, %rd7053;
	mul.lo.s64 	%rd7057, %rd7056, 1099511628211;
	shr.u64 	%rd7058, %rd7034, 48;
	and.b64  	%rd7059, %rd7058, 255;
	xor.b64  	%rd7060, %rd7059, %rd7057;
	mul.lo.s64 	%rd7061, %rd7060, 1099511628211;
	shr.u64 	%rd7062, %rd7034, 56;
	xor.b64  	%rd7063, %rd7062, %rd7061;
	mul.lo.s64 	%rd8850, %rd7063, 1099511628211;
$L__BB36_169:
	setp.lt.u64 	%p702, %rd8843, %rd8850;
	bra.uni 	$L__BB36_174;
$L__BB36_170:
	setp.eq.s32 	%p558, %r106, 0;
	mov.pred 	%p702, %p532;
	@%p558 bra 	$L__BB36_174;
	mov.b64 	%rd8854, 0;
	cvt.s64.s32 	%rd7068, %r106;
$L__BB36_172:
	shl.b64 	%rd7065, %rd8854, 3;
	add.s64 	%rd7066, %rd8762, %rd7065;
	ld.u64 	%rd318, [%rd7066];
	add.s64 	%rd7067, %rd8794, %rd7065;
	ld.u64 	%rd319, [%rd7067];
	setp.lt.u64 	%p560, %rd318, %rd319;
	mov.pred 	%p702, %p534;
	@%p560 bra 	$L__BB36_174;
	setp.le.u64 	%p562, %rd318, %rd319;
	add.s64 	%rd8854, %rd8854, 1;
	setp.lt.u64 	%p563, %rd8854, %rd7068;
	and.pred  	%p564, %p562, %p563;
	mov.pred 	%p702, %p532;
	@%p564 bra 	$L__BB36_172;
$L__BB36_174:
	selp.b64 	%rd321, %rd8762, %rd8794, %p702;
	selp.u32 	%r419, 1, 0, %p702;
	add.s32 	%r33, %r31, %r419;
	not.pred 	%p565, %p702;
	selp.u32 	%r420, 1, 0, %p565;
	add.s32 	%r34, %r32, %r420;
	@%p702 bra 	$L__BB36_176;
	shl.b32 	%r421, %r34, 3;
	mov.u32 	%r422, _ZZN3cub18CUB_300001_SM_10006detail10merge_sort26DeviceMergeSortMergeKernelINS2_10policy_hubIPPyE9Policy600ES6_PNS0_8NullTypeES6_SA_j18tuple_indexed_lessS5_S9_EEvbT2_T3_T4_PT6_PT7_T5_PSE_SE_NS1_7vsmem_tEE19static_temp_storage;
	add.s32 	%r423, %r422, %r421;
	ld.shared.u64 	%rd8794, [%r423];
	bra.uni 	$L__BB36_177;
$L__BB36_176:
	shl.b32 	%r424, %r33, 3;
	mov.u32 	%r425, _ZZN3cub18CUB_300001_SM_10006detail10merge_sort26DeviceMergeSortMergeKernelINS2_10policy_hubIPPyE9Policy600ES6_PNS0_8NullTypeES6_SA_j18tuple_indexed_lessS5_S9_EEvbT2_T3_T4_PT6_PT7_T5_PSE_SE_NS1_7vsmem_tEE19static_temp_storage;
	add.s32 	%r426, %r425, %r424;
	ld.shared.u64 	%rd8762, [%r426];
$L__BB36_177:
	setp.ge.s32 	%p567, %r33, %r11;
	mov.pred 	%p566, 0;
	mov.pred 	%p703, %p566;
	@%p567 bra 	$L__BB36_209;
	setp.ge.s32 	%p569, %r34, %r10;
	mov.pred 	%p568, -1;
	mov.pred 	%p703, %p568;
	@%p569 bra 	$L__BB36_209;
	setp.eq.s64 	%p570, %rd1066, 0;
	mov.b64 	%rd8860, -3750763034362895579;
	@%p570 bra 	$L__BB36_185;
	setp.eq.s64 	%p571, %rd81, 0;
	mov.b64 	%rd8860, -3750763034362895579;
	mov.b64 	%rd8861, 0;
	@%p571 bra 	$L__BB36_183;
	and.b64  	%rd8861, %rd1066, -2;
	add.s64 	%rd8857, %rd8762, 8;
	mov.b64 	%rd8860, -3750763034362895579;
	mov.u64 	%rd8858, %rd8861;
$L__BB36_182:
	ld.u64 	%rd7074, [%rd8857+-8];
	and.b64  	%rd7075, %rd7074, 255;
	xor.b64  	%rd7076, %rd7075, %rd8860;
	mul.lo.s64 	%rd7077, %rd7076, 1099511628211;
	shr.u64 	%rd7078, %rd7074, 8;
	and.b64  	%rd7079, %rd7078, 255;
	xor.b64  	%rd7080, %rd7079, %rd7077;
	mul.lo.s64 	%rd7081, %rd7080, 1099511628211;
	shr.u64 	%rd7082, %rd7074, 16;
	and.b64  	%rd7083, %rd7082, 255;
	xor.b64  	%rd7084, %rd7083, %rd7081;
	mul.lo.s64 	%rd7085, %rd7084, 1099511628211;
	shr.u64 	%rd7086, %rd7074, 24;
	and.b64  	%rd7087, %rd7086, 255;
	xor.b64  	%rd7088, %rd7087, %rd7085;
	mul.lo.s64 	%rd7089, %rd7088, 1099511628211;
	shr.u64 	%rd7090, %rd7074, 32;
	and.b64  	%rd7091, %rd7090, 255;
	xor.b64  	%rd7092, %rd7091, %rd7089;
	mul.lo.s64 	%rd7093, %rd7092, 1099511628211;
	shr.u64 	%rd7094, %rd7074, 40;
	and.b64  	%rd7095, %rd7094, 255;
	xor.b64  	%rd7096, %rd7095, %rd7093;
	mul.lo.s64 	%rd7097, %rd7096, 1099511628211;
	shr.u64 	%rd7098, %rd7074, 48;
	and.b64  	%rd7099, %rd7098, 255;
	xor.b64  	%rd7100, %rd7099, %rd7097;
	mul.lo.s64 	%rd7101, %rd7100, 1099511628211;
	shr.u64 	%rd7102, %rd7074, 56;
	xor.b64  	%rd7103, %rd7102, %rd7101;
	mul.lo.s64 	%rd7104, %rd7103, 1099511628211;
	ld.u64 	%rd7105, [%rd8857];
	and.b64  	%rd7106, %rd7105, 255;
	xor.b64  	%rd7107, %rd7106, %rd7104;
	mul.lo.s64 	%rd7108, %rd7107, 1099511628211;
	shr.u64 	%rd7109, %rd7105, 8;
	and.b64  	%rd7110, %rd7109, 255;
	xor.b64  	%rd7111, %rd7110, %rd7108;
	mul.lo.s64 	%rd7112, %rd7111, 1099511628211;
	shr.u64 	%rd7113, %rd7105, 16;
	and.b64  	%rd7114, %rd7113, 255;
	xor.b64  	%rd7115, %rd7114, %rd7112;
	mul.lo.s64 	%rd7116, %rd7115, 1099511628211;
	shr.u64 	%rd7117, %rd7105, 24;
	and.b64  	%rd7118, %rd7117, 255;
	xor.b64  	%rd7119, %rd7118, %rd7116;
	mul.lo.s64 	%rd7120, %rd7119, 1099511628211;
	shr.u64 	%rd7121, %rd7105, 32;
	and.b64  	%rd7122, %rd7121, 255;
	xor.b64  	%rd7123, %rd7122, %rd7120;
	mul.lo.s64 	%rd7124, %rd7123, 1099511628211;
	shr.u64 	%rd7125, %rd7105, 40;
	and.b64  	%rd7126, %rd7125, 255;
	xor.b64  	%rd7127, %rd7126, %rd7124;
	mul.lo.s64 	%rd7128, %rd7127, 1099511628211;
	shr.u64 	%rd7129, %rd7105, 48;
	and.b64  	%rd7130, %rd7129, 255;
	xor.b64  	%rd7131, %rd7130, %rd7128;
	mul.lo.s64 	%rd7132, %rd7131, 1099511628211;
	shr.u64 	%rd7133, %rd7105, 56;
	xor.b64  	%rd7134, %rd7133, %rd7132;
	mul.lo.s64 	%rd8860, %rd7134, 1099511628211;
	add.s64 	%rd8858, %rd8858, -2;
	add.s64 	%rd8857, %rd8857, 16;
	setp.ne.s64 	%p572, %rd8858, 0;
	@%p572 bra 	$L__BB36_182;
$L__BB36_183:
	and.b64  	%rd7135, %rd1066, 1;
	setp.eq.b64 	%p573, %rd7135, 1;
	not.pred 	%p574, %p573;
	@%p574 bra 	$L__BB36_185;
	shl.b64 	%rd7136, %rd8861, 3;
	add.s64 	%rd7137, %rd8762, %rd7136;
	ld.u64 	%rd7138, [%rd7137];
	and.b64  	%rd7139, %rd7138, 255;
	xor.b64  	%rd7140, %rd7139, %rd8860;
	mul.lo.s64 	%rd7141, %rd7140, 1099511628211;
	shr.u64 	%rd7142, %rd7138, 8;
	and.b64  	%rd7143, %rd7142, 255;
	xor.b64  	%rd7144, %rd7143, %rd7141;
	mul.lo.s64 	%rd7145, %rd7144, 1099511628211;
	shr.u64 	%rd7146, %rd7138, 16;
	and.b64  	%rd7147, %rd7146, 255;
	xor.b64  	%rd7148, %rd7147, %rd7145;
	mul.lo.s64 	%rd7149, %rd7148, 1099511628211;
	shr.u64 	%rd7150, %rd7138, 24;
	and.b64  	%rd7151, %rd7150, 255;
	xor.b64  	%rd7152, %rd7151, %rd7149;
	mul.lo.s64 	%rd7153, %rd7152, 1099511628211;
	shr.u64 	%rd7154, %rd7138, 32;
	and.b64  	%rd7155, %rd7154, 255;
	xor.b64  	%rd7156, %rd7155, %rd7153;
	mul.lo.s64 	%rd7157, %rd7156, 1099511628211;
	shr.u64 	%rd7158, %rd7138, 40;
	and.b64  	%rd7159, %rd7158, 255;
	xor.b64  	%rd7160, %rd7159, %rd7157;
	mul.lo.s64 	%rd7161, %rd7160, 1099511628211;
	shr.u64 	%rd7162, %rd7138, 48;
	and.b64  	%rd7163, %rd7162, 255;
	xor.b64  	%rd7164, %rd7163, %rd7161;
	mul.lo.s64 	%rd7165, %rd7164, 1099511628211;
	shr.u64 	%rd7166, %rd7138, 56;
	xor.b64  	%rd7167, %rd7166, %rd7165;
	mul.lo.s64 	%rd8860, %rd7167, 1099511628211;
$L__BB36_185:
	mov.b64 	%rd8867, -3750763034362895579;
	@%p570 bra 	$L__BB36_191;
	setp.eq.s64 	%p576, %rd81, 0;
	mov.b64 	%rd8867, -3750763034362895579;
	mov.b64 	%rd8868, 0;
	@%p576 bra 	$L__BB36_189;
	and.b64  	%rd8868, %rd1066, -2;
	add.s64 	%rd8864, %rd8794, 8;
	mov.b64 	%rd8867, -3750763034362895579;
	mov.u64 	%rd8865, %rd8868;
$L__BB36_188:
	ld.u64 	%rd7173, [%rd8864+-8];
	and.b64  	%rd7174, %rd7173, 255;
	xor.b64  	%rd7175, %rd7174, %rd8867;
	mul.lo.s64 	%rd7176, %rd7175, 1099511628211;
	shr.u64 	%rd7177, %rd7173, 8;
	and.b64  	%rd7178, %rd7177, 255;
	xor.b64  	%rd7179, %rd7178, %rd7176;
	mul.lo.s64 	%rd7180, %rd7179, 1099511628211;
	shr.u64 	%rd7181, %rd7173, 16;
	and.b64  	%rd7182, %rd7181, 255;
	xor.b64  	%rd7183, %rd7182, %rd7180;
	mul.lo.s64 	%rd7184, %rd7183, 1099511628211;
	shr.u64 	%rd7185, %rd7173, 24;
	and.b64  	%rd7186, %rd7185, 255;
	xor.b64  	%rd7187, %rd7186, %rd7184;
	mul.lo.s64 	%rd7188, %rd7187, 1099511628211;
	shr.u64 	%rd7189, %rd7173, 32;
	and.b64  	%rd7190, %rd7189, 255;
	xor.b64  	%rd7191, %rd7190, %rd7188;
	mul.lo.s64 	%rd7192, %rd7191, 1099511628211;
	shr.u64 	%rd7193, %rd7173, 40;
	and.b64  	%rd7194, %rd7193, 255;
	xor.b64  	%rd7195, %rd7194, %rd7192;
	mul.lo.s64 	%rd7196, %rd7195, 1099511628211;
	shr.u64 	%rd7197, %rd7173, 48;
	and.b64  	%rd7198, %rd7197, 255;
	xor.b64  	%rd7199, %rd7198, %rd7196;
	mul.lo.s64 	%rd7200, %rd7199, 1099511628211;
	shr.u64 	%rd7201, %rd7173, 56;
	xor.b64  	%rd7202, %rd7201, %rd7200;
	mul.lo.s64 	%rd7203, %rd7202, 1099511628211;
	ld.u64 	%rd7204, [%rd8864];
	and.b64  	%rd7205, %rd7204, 255;
	xor.b64  	%rd7206, %rd7205, %rd7203;
	mul.lo.s64 	%rd7207, %rd7206, 1099511628211;
	shr.u64 	%rd7208, %rd7204, 8;
	and.b64  	%rd7209, %rd7208, 255;
	xor.b64  	%rd7210, %rd7209, %rd7207;
	mul.lo.s64 	%rd7211, %rd7210, 1099511628211;
	shr.u64 	%rd7212, %rd7204, 16;
	and.b64  	%rd7213, %rd7212, 255;
	xor.b64  	%rd7214, %rd7213, %rd7211;
	mul.lo.s64 	%rd7215, %rd7214, 1099511628211;
	shr.u64 	%rd7216, %rd7204, 24;
	and.b64  	%rd7217, %rd7216, 255;
	xor.b64  	%rd7218, %rd7217, %rd7215;
	mul.lo.s64 	%rd7219, %rd7218, 1099511628211;
	shr.u64 	%rd7220, %rd7204, 32;
	and.b64  	%rd7221, %rd7220, 255;
	xor.b64  	%rd7222, %rd7221, %rd7219;
	mul.lo.s64 	%rd7223, %rd7222, 1099511628211;
	shr.u64 	%rd7224, %rd7204, 40;
	and.b64  	%rd7225, %rd7224, 255;
	xor.b64  	%rd7226, %rd7225, %rd7223;
	mul.lo.s64 	%rd7227, %rd7226, 1099511628211;
	shr.u64 	%rd7228, %rd7204, 48;
	and.b64  	%rd7229, %rd7228, 255;
	xor.b64  	%rd7230, %rd7229, %rd7227;
	mul.lo.s64 	%rd7231, %rd7230, 1099511628211;
	shr.u64 	%rd7232, %rd7204, 56;
	xor.b64  	%rd7233, %rd7232, %rd7231;
	mul.lo.s64 	%rd8867, %rd7233, 1099511628211;
	add.s64 	%rd8865, %rd8865, -2;
	add.s64 	%rd8864, %rd8864, 16;
	setp.ne.s64 	%p577, %rd8865, 0;
	@%p577 bra 	$L__BB36_188;
$L__BB36_189:
	and.b64  	%rd7234, %rd1066, 1;
	setp.eq.b64 	%p578, %rd7234, 1;
	not.pred 	%p579, %p578;
	@%p579 bra 	$L__BB36_191;
	shl.b64 	%rd7235, %rd8868, 3;
	add.s64 	%rd7236, %rd8794, %rd7235;
	ld.u64 	%rd7237, [%rd7236];
	and.b64  	%rd7238, %rd7237, 255;
	xor.b64  	%rd7239, %rd7238, %rd8867;
	mul.lo.s64 	%rd7240, %rd7239, 1099511628211;
	shr.u64 	%rd7241, %rd7237, 8;
	and.b64  	%rd7242, %rd7241, 255;
	xor.b64  	%rd7243, %rd7242, %rd7240;
	mul.lo.s64 	%rd7244, %rd7243, 1099511628211;
	shr.u64 	%rd7245, %rd7237, 16;
	and.b64  	%rd7246, %rd7245, 255;
	xor.b64  	%rd7247, %rd7246, %rd7244;
	mul.lo.s64 	%rd7248, %rd7247, 1099511628211;
	shr.u64 	%rd7249, %rd7237, 24;
	and.b64  	%rd7250, %rd7249, 255;
	xor.b64  	%rd7251, %rd7250, %rd7248;
	mul.lo.s64 	%rd7252, %rd7251, 1099511628211;
	shr.u64 	%rd7253, %rd7237, 32;
	and.b64  	%rd7254, %rd7253, 255;
	xor.b64  	%rd7255, %rd7254, %rd7252;
	mul.lo.s64 	%rd7256, %rd7255, 1099511628211;
	shr.u64 	%rd7257, %rd7237, 40;
	and.b64  	%rd7258, %rd7257, 255;
	xor.b64  	%rd7259, %rd7258, %rd7256;
	mul.lo.s64 	%rd7260, %rd7259, 1099511628211;
	shr.u64 	%rd7261, %rd7237, 48;
	and.b64  	%rd7262, %rd7261, 255;
	xor.b64  	%rd7263, %rd7262, %rd7260;
	mul.lo.s64 	%rd7264, %rd7263, 1099511628211;
	shr.u64 	%rd7265, %rd7237, 56;
	xor.b64  	%rd7266, %rd7265, %rd7264;
	mul.lo.s64 	%rd8867, %rd7266, 1099511628211;
$L__BB36_191:
	setp.eq.s64 	%p580, %rd8860, %rd8867;
	@%p580 bra 	$L__BB36_205;
	setp.eq.s64 	%p581, %rd1066, 0;
	mov.b64 	%rd8874, -3750763034362895579;
	@%p581 bra 	$L__BB36_198;
	setp.eq.s64 	%p582, %rd81, 0;
	mov.b64 	%rd8874, -3750763034362895579;
	mov.b64 	%rd8875, 0;
	@%p582 bra 	$L__BB36_196;
	and.b64  	%rd8875, %rd1066, -2;
	add.s64 	%rd8871, %rd8762, 8;
	mov.b64 	%rd8874, -3750763034362895579;
	mov.u64 	%rd8872, %rd8875;
$L__BB36_195:
	ld.u64 	%rd7272, [%rd8871+-8];
	and.b64  	%rd7273, %rd7272, 255;
	xor.b64  	%rd7274, %rd7273, %rd8874;
	mul.lo.s64 	%rd7275, %rd7274, 1099511628211;
	shr.u64 	%rd7276, %rd7272, 8;
	and.b64  	%rd7277, %rd7276, 255;
	xor.b64  	%rd7278, %rd7277, %rd7275;
	mul.lo.s64 	%rd7279, %rd7278, 1099511628211;
	shr.u64 	%rd7280, %rd7272, 16;
	and.b64  	%rd7281, %rd7280, 255;
	xor.b64  	%rd7282, %rd7281, %rd7279;
	mul.lo.s64 	%rd7283, %rd7282, 1099511628211;
	shr.u64 	%rd7284, %rd7272, 24;
	and.b64  	%rd7285, %rd7284, 255;
	xor.b64  	%rd7286, %rd7285, %rd7283;
	mul.lo.s64 	%rd7287, %rd7286, 1099511628211;
	shr.u64 	%rd7288, %rd7272, 32;
	and.b64  	%rd7289, %rd7288, 255;
	xor.b64  	%rd7290, %rd7289, %rd7287;
	mul.lo.s64 	%rd7291, %rd7290, 1099511628211;
	shr.u64 	%rd7292, %rd7272, 40;
	and.b64  	%rd7293, %rd7292, 255;
	xor.b64  	%rd7294, %rd7293, %rd7291;
	mul.lo.s64 	%rd7295, %rd7294, 1099511628211;
	shr.u64 	%rd7296, %rd7272, 48;
	and.b64  	%rd7297, %rd7296, 255;
	xor.b64  	%rd7298, %rd7297, %rd7295;
	mul.lo.s64 	%rd7299, %rd7298, 1099511628211;
	shr.u64 	%rd7300, %rd7272, 56;
	xor.b64  	%rd7301, %rd7300, %rd7299;
	mul.lo.s64 	%rd7302, %rd7301, 1099511628211;
	ld.u64 	%rd7303, [%rd8871];
	and.b64  	%rd7304, %rd7303, 255;
	xor.b64  	%rd7305, %rd7304, %rd7302;
	mul.lo.s64 	%rd7306, %rd7305, 1099511628211;
	shr.u64 	%rd7307, %rd7303, 8;
	and.b64  	%rd7308, %rd7307, 255;
	xor.b64  	%rd7309, %rd7308, %rd7306;
	mul.lo.s64 	%rd7310, %rd7309, 1099511628211;
	shr.u64 	%rd7311, %rd7303, 16;
	and.b64  	%rd7312, %rd7311, 255;
	xor.b64  	%rd7313, %rd7312, %rd7310;
	mul.lo.s64 	%rd7314, %rd7313, 1099511628211;
	shr.u64 	%rd7315, %rd7303, 24;
	and.b64  	%rd7316, %rd7315, 255;
	xor.b64  	%rd7317, %rd7316, %rd7314;
	mul.lo.s64 	%rd7318, %rd7317, 1099511628211;
	shr.u64 	%rd7319, %rd7303, 32;
	and.b64  	%rd7320, %rd7319, 255;
	xor.b64  	%rd7321, %rd7320, %rd7318;
	mul.lo.s64 	%rd7322, %rd7321, 1099511628211;
	shr.u64 	%rd7323, %rd7303, 40;
	and.b64  	%rd7324, %rd7323, 255;
	xor.b64  	%rd7325, %rd7324, %rd7322;
	mul.lo.s64 	%rd7326, %rd7325, 1099511628211;
	shr.u64 	%rd7327, %rd7303, 48;
	and.b64  	%rd7328, %rd7327, 255;
	xor.b64  	%rd7329, %rd7328, %rd7326;
	mul.lo.s64 	%rd7330, %rd7329, 1099511628211;
	shr.u64 	%rd7331, %rd7303, 56;
	xor.b64  	%rd7332, %rd7331, %rd7330;
	mul.lo.s64 	%rd8874, %rd7332, 1099511628211;
	add.s64 	%rd8872, %rd8872, -2;
	add.s64 	%rd8871, %rd8871, 16;
	setp.ne.s64 	%p583, %rd8872, 0;
	@%p583 bra 	$L__BB36_195;
$L__BB36_196:
	and.b64  	%rd7333, %rd1066, 1;
	setp.eq.b64 	%p584, %rd7333, 1;
	not.pred 	%p585, %p584;
	@%p585 bra 	$L__BB36_198;
	shl.b64 	%rd7334, %rd8875, 3;
	add.s64 	%rd7335, %rd8762, %rd7334;
	ld.u64 	%rd7336, [%rd7335];
	and.b64  	%rd7337, %rd7336, 255;
	xor.b64  	%rd7338, %rd7337, %rd8874;
	mul.lo.s64 	%rd7339, %rd7338, 1099511628211;
	shr.u64 	%rd7340, %rd7336, 8;
	and.b64  	%rd7341, %rd7340, 255;
	xor.b64  	%rd7342, %rd7341, %rd7339;
	mul.lo.s64 	%rd7343, %rd7342, 1099511628211;
	shr.u64 	%rd7344, %rd7336, 16;
	and.b64  	%rd7345, %rd7344, 255;
	xor.b64  	%rd7346, %rd7345, %rd7343;
	mul.lo.s64 	%rd7347, %rd7346, 1099511628211;
	shr.u64 	%rd7348, %rd7336, 24;
	and.b64  	%rd7349, %rd7348, 255;
	xor.b64  	%rd7350, %rd7349, %rd7347;
	mul.lo.s64 	%rd7351, %rd7350, 1099511628211;
	shr.u64 	%rd7352, %rd7336, 32;
	and.b64  	%rd7353, %rd7352, 255;
	xor.b64  	%rd7354, %rd7353, %rd7351;
	mul.lo.s64 	%rd7355, %rd7354, 1099511628211;
	shr.u64 	%rd7356, %rd7336, 40;
	and.b64  	%rd7357, %rd7356, 255;
	xor.b64  	%rd7358, %rd7357, %rd7355;
	mul.lo.s64 	%rd7359, %rd7358, 1099511628211;
	shr.u64 	%rd7360, %rd7336, 48;
	and.b64  	%rd7361, %rd7360, 255;
	xor.b64  	%rd7362, %rd7361, %rd7359;
	mul.lo.s64 	%rd7363, %rd7362, 1099511628211;
	shr.u64 	%rd7364, %rd7336, 56;
	xor.b64  	%rd7365, %rd7364, %rd7363;
	mul.lo.s64 	%rd8874, %rd7365, 1099511628211;
$L__BB36_198:
	mov.b64 	%rd8881, -3750763034362895579;
	@%p581 bra 	$L__BB36_204;
	setp.eq.s64 	%p587, %rd81, 0;
	mov.b64 	%rd8881, -3750763034362895579;
	mov.b64 	%rd8882, 0;
	@%p587 bra 	$L__BB36_202;
	and.b64  	%rd8882, %rd1066, -2;
	add.s64 	%rd8878, %rd8794, 8;
	mov.b64 	%rd8881, -3750763034362895579;
	mov.u64 	%rd8879, %rd8882;
$L__BB36_201:
	ld.u64 	%rd7371, [%rd8878+-8];
	and.b64  	%rd7372, %rd7371, 255;
	xor.b64  	%rd7373, %rd7372, %rd8881;
	mul.lo.s64 	%rd7374, %rd7373, 1099511628211;
	shr.u64 	%rd7375, %rd7371, 8;
	and.b64  	%rd7376, %rd7375, 255;
	xor.b64  	%rd7377, %rd7376, %rd7374;
	mul.lo.s64 	%rd7378, %rd7377, 1099511628211;
	shr.u64 	%rd7379, %rd7371, 16;
	and.b64  	%rd7380, %rd7379, 255;
	xor.b64  	%rd7381, %rd7380, %rd7378;
	mul.lo.s64 	%rd7382, %rd7381, 1099511628211;
	shr.u64 	%rd7383, %rd7371, 24;
	and.b64  	%rd7384, %rd7383, 255;
	xor.b64  	%rd7385, %rd7384, %rd7382;
	mul.lo.s64 	%rd7386, %rd7385, 1099511628211;
	shr.u64 	%rd7387, %rd7371, 32;
	and.b64  	%rd7388, %rd7387, 255;
	xor.b64  	%rd7389, %rd7388, %rd7386;
	mul.lo.s64 	%rd7390, %rd7389, 1099511628211;
	shr.u64 	%rd7391, %rd7371, 40;
	and.b64  	%rd7392, %rd7391, 255;
	xor.b64  	%rd7393, %rd7392, %rd7390;
	mul.lo.s64 	%rd7394, %rd7393, 1099511628211;
	shr.u64 	%rd7395, %rd7371, 48;
	and.b64  	%rd7396, %rd7395, 255;
	xor.b64  	%rd7397, %rd7396, %rd7394;
	mul.lo.s64 	%rd7398, %rd7397, 1099511628211;
	shr.u64 	%rd7399, %rd7371, 56;
	xor.b64  	%rd7400, %rd7399, %rd7398;
	mul.lo.s64 	%rd7401, %rd7400, 1099511628211;
	ld.u64 	%rd7402, [%rd8878];
	and.b64  	%rd7403, %rd7402, 255;
	xor.b64  	%rd7404, %rd7403, %rd7401;
	mul.lo.s64 	%rd7405, %rd7404, 1099511628211;
	shr.u64 	%rd7406, %rd7402, 8;
	and.b64  	%rd7407, %rd7406, 255;
	xor.b64  	%rd7408, %rd7407, %rd7405;
	mul.lo.s64 	%rd7409, %rd7408, 1099511628211;
	shr.u64 	%rd7410, %rd7402, 16;
	and.b64  	%rd7411, %rd7410, 255;
	xor.b64  	%rd7412, %rd7411, %rd7409;
	mul.lo.s64 	%rd7413, %rd7412, 1099511628211;
	shr.u64 	%rd7414, %rd7402, 24;
	and.b64  	%rd7415, %rd7414, 255;
	xor.b64  	%rd7416, %rd7415, %rd7413;
	mul.lo.s64 	%rd7417, %rd7416, 1099511628211;
	shr.u64 	%rd7418, %rd7402, 32;
	and.b64  	%rd7419, %rd7418, 255;
	xor.b64  	%rd7420, %rd7419, %rd7417;
	mul.lo.s64 	%rd7421, %rd7420, 1099511628211;
	shr.u64 	%rd7422, %rd7402, 40;
	and.b64  	%rd7423, %rd7422, 255;
	xor.b64  	%rd7424, %rd7423, %rd7421;
	mul.lo.s64 	%rd7425, %rd7424, 1099511628211;
	shr.u64 	%rd7426, %rd7402, 48;
	and.b64  	%rd7427, %rd7426, 255;
	xor.b64  	%rd7428, %rd7427, %rd7425;
	mul.lo.s64 	%rd7429, %rd7428, 1099511628211;
	shr.u64 	%rd7430, %rd7402, 56;
	xor.b64  	%rd7431, %rd7430, %rd7429;
	mul.lo.s64 	%rd8881, %rd7431, 1099511628211;
	add.s64 	%rd8879, %rd8879, -2;
	add.s64 	%rd8878, %rd8878, 16;
	setp.ne.s64 	%p588, %rd8879, 0;
	@%p588 bra 	$L__BB36_201;
$L__BB36_202:
	and.b64  	%rd7432, %rd1066, 1;
	setp.eq.b64 	%p589, %rd7432, 1;
	not.pred 	%p590, %p589;
	@%p590 bra 	$L__BB36_204;
	shl.b64 	%rd7433, %rd8882, 3;
	add.s64 	%rd7434, %rd8794, %rd7433;
	ld.u64 	%rd7435, [%rd7434];
	and.b64  	%rd7436, %rd7435, 255;
	xor.b64  	%rd7437, %rd7436, %rd8881;
	mul.lo.s64 	%rd7438, %rd7437, 1099511628211;
	shr.u64 	%rd7439, %rd7435, 8;
	and.b64  	%rd7440, %rd7439, 255;
	xor.b64  	%rd7441, %rd7440, %rd7438;
	mul.lo.s64 	%rd7442, %rd7441, 1099511628211;
	shr.u64 	%rd7443, %rd7435, 16;
	and.b64  	%rd7444, %rd7443, 255;
	xor.b64  	%rd7445, %rd7444, %rd7442;
	mul.lo.s64 	%rd7446, %rd7445, 1099511628211;
	shr.u64 	%rd7447, %rd7435, 24;
	and.b64  	%rd7448, %rd7447, 255;
	xor.b64  	%rd7449, %rd7448, %rd7446;
	mul.lo.s64 	%rd7450, %rd7449, 1099511628211;
	shr.u64 	%rd7451, %rd7435, 32;
	and.b64  	%rd7452, %rd7451, 255;
	xor.b64  	%rd7453, %rd7452, %rd7450;
	mul.lo.s64 	%rd7454, %rd7453, 1099511628211;
	shr.u64 	%rd7455, %rd7435, 40;
	and.b64  	%rd7456, %rd7455, 255;
	xor.b64  	%rd7457, %rd7456, %rd7454;
	mul.lo.s64 	%rd7458, %rd7457, 1099511628211;
	shr.u64 	%rd7459, %rd7435, 48;
	and.b64  	%rd7460, %rd7459, 255;
	xor.b64  	%rd7461, %rd7460, %rd7458;
	mul.lo.s64 	%rd7462, %rd7461, 1099511628211;
	shr.u64 	%rd7463, %rd7435, 56;
	xor.b64  	%rd7464, %rd7463, %rd7462;
	mul.lo.s64 	%rd8881, %rd7464, 1099511628211;
$L__BB36_204:
	setp.lt.u64 	%p703, %rd8874, %rd8881;
	bra.uni 	$L__BB36_209;
$L__BB36_205:
	setp.eq.s32 	%p592, %r106, 0;
	mov.pred 	%p703, %p566;
	@%p592 bra 	$L__BB36_209;
	mov.b64 	%rd8885, 0;
	cvt.s64.s32 	%rd7469, %r106;
$L__BB36_207:
	shl.b64 	%rd7466, %rd8885, 3;
	add.s64 	%rd7467, %rd8762, %rd7466;
	ld.u64 	%rd379, [%rd7467];
	add.s64 	%rd7468, %rd8794, %rd7466;
	ld.u64 	%rd380, [%rd7468];
	setp.lt.u64 	%p594, %rd379, %rd380;
	mov.pred 	%p703, %p568;
	@%p594 bra 	$L__BB36_209;
	setp.le.u64 	%p596, %rd379, %rd380;
	add.s64 	%rd8885, %rd8885, 1;
	setp.lt.u64 	%p597, %rd8885, %rd7469;
	and.pred  	%p598, %p596, %p597;
	mov.pred 	%p703, %p566;
	@%p598 bra 	$L__BB36_207;
$L__BB36_209:
	selp.b64 	%rd382, %rd8762, %rd8794, %p703;
	selp.u32 	%r427, 1, 0, %p703;
	add.s32 	%r36, %r33, %r427;
	not.pred 	%p599, %p703;
	selp.u32 	%r428, 1, 0, %p599;
	add.s32 	%r37, %r34, %r428;
	@%p703 bra 	$L__BB36_211;
	shl.b32 	%r429, %r37, 3;
	mov.u32 	%r430, _ZZN3cub18CUB_300001_SM_10006detail10merge_sort26DeviceMergeSortMergeKernelINS2_10policy_hubIPPyE9Policy600ES6_PNS0_8NullTypeES6_SA_j18tuple_indexed_lessS5_S9_EEvbT2_T3_T4_PT6_PT7_T5_PSE_SE_NS1_7vsmem_tEE19static_temp_storage;
	add.s32 	%r431, %r430, %r429;
	ld.shared.u64 	%rd8794, [%r431];
	bra.uni 	$L__BB36_212;
$L__BB36_211:
	shl.b32 	%r432, %r36, 3;
	mov.u32 	%r433, _ZZN3cub18CUB_300001_SM_10006detail10merge_sort26DeviceMergeSortMergeKernelINS2_10policy_hubIPPyE9Policy600ES6_PNS0_8NullTypeES6_SA_j18tuple_indexed_lessS5_S9_EEvbT2_T3_T4_PT6_PT7_T5_PSE_SE_NS1_7vsmem_tEE19static_temp_storage;
	add.s32 	%r434, %r433, %r432;
	ld.shared.u64 	%rd8762, [%r434];
$L__BB36_212:
	setp.ge.s32 	%p601, %r36, %r11;
	mov.pred 	%p600, 0;
	mov.pred 	%p704, %p600;
	@%p601 bra 	$L__BB36_244;
	setp.ge.s32 	%p603, %r37, %r10;
	mov.pred 	%p602, -1;
	mov.pred 	%p704, %p602;
	@%p603 bra 	$L__BB36_244;
	setp.eq.s64 	%p604, %rd1066, 0;
	mov.b64 	%rd8891, -3750763034362895579;
	@%p604 bra 	$L__BB36_220;
	setp.eq.s64 	%p605, %rd81, 0;
	mov.b64 	%rd8891, -3750763034362895579;
	mov.b64 	%rd8892, 0;
	@%p605 bra 	$L__BB36_218;
	and.b64  	%rd8892, %rd1066, -2;
	add.s64 	%rd8888, %rd8762, 8;
	mov.b64 	%rd8891, -3750763034362895579;
	mov.u64 	%rd8889, %rd8892;
$L__BB36_217:
	ld.u64 	%rd7475, [%rd8888+-8];
	and.b64  	%rd7476, %rd7475, 255;
	xor.b64  	%rd7477, %rd7476, %rd8891;
	mul.lo.s64 	%rd7478, %rd7477, 1099511628211;
	shr.u64 	%rd7479, %rd7475, 8;
	and.b64  	%rd7480, %rd7479, 255;
	xor.b64  	%rd7481, %rd7480, %rd7478;
	mul.lo.s64 	%rd7482, %rd7481, 1099511628211;
	shr.u64 	%rd7483, %rd7475, 16;
	and.b64  	%rd7484, %rd7483, 255;
	xor.b64  	%rd7485, %rd7484, %rd7482;
	mul.lo.s64 	%rd7486, %rd7485, 1099511628211;
	shr.u64 	%rd7487, %rd7475, 24;
	and.b64  	%rd7488, %rd7487, 255;
	xor.b64  	%rd7489, %rd7488, %rd7486;
	mul.lo.s64 	%rd7490, %rd7489, 1099511628211;
	shr.u64 	%rd7491, %rd7475, 32;
	and.b64  	%rd7492, %rd7491, 255;
	xor.b64  	%rd7493, %rd7492, %rd7490;
	mul.lo.s64 	%rd7494, %rd7493, 1099511628211;
	shr.u64 	%rd7495, %rd7475, 40;
	and.b64  	%rd7496, %rd7495, 255;
	xor.b64  	%rd7497, %rd7496, %rd7494;
	mul.lo.s64 	%rd7498, %rd7497, 1099511628211;
	shr.u64 	%rd7499, %rd7475, 48;
	and.b64  	%rd7500, %rd7499, 255;
	xor.b64  	%rd7501, %rd7500, %rd7498;
	mul.lo.s64 	%rd7502, %rd7501, 1099511628211;
	shr.u64 	%rd7503, %rd7475, 56;
	xor.b64  	%rd7504, %rd7503, %rd7502;
	mul.lo.s64 	%rd7505, %rd7504, 1099511628211;
	ld.u64 	%rd7506, [%rd8888];
	and.b64  	%rd7507, %rd7506, 255;
	xor.b64  	%rd7508, %rd7507, %rd7505;
	mul.lo.s64 	%rd7509, %rd7508, 1099511628211;
	shr.u64 	%rd7510, %rd7506, 8;
	and.b64  	%rd7511, %rd7510, 255;
	xor.b64  	%rd7512, %rd7511, %rd7509;
	mul.lo.s64 	%rd7513, %rd7512, 1099511628211;
	shr.u64 	%rd7514, %rd7506, 16;
	and.b64  	%rd7515, %rd7514, 255;
	xor.b64  	%rd7516, %rd7515, %rd7513;
	mul.lo.s64 	%rd7517, %rd7516, 1099511628211;
	shr.u64 	%rd7518, %rd7506, 24;
	and.b64  	%rd7519, %rd7518, 255;
	xor.b64  	%rd7520, %rd7519, %rd7517;
	mul.lo.s64 	%rd7521, %rd7520, 1099511628211;
	shr.u64 	%rd7522, %rd7506, 32;
	and.b64  	%rd7523, %rd7522, 255;
	xor.b64  	%rd7524, %rd7523, %rd7521;
	mul.lo.s64 	%rd7525, %rd7524, 1099511628211;
	shr.u64 	%rd7526, %rd7506, 40;
	and.b64  	%rd7527, %rd7526, 255;
	xor.b64  	%rd7528, %rd7527, %rd7525;
	mul.lo.s64 	%rd7529, %rd7528, 1099511628211;
	shr.u64 	%rd7530, %rd7506, 48;
	and.b64  	%rd7531, %rd7530, 255;
	xor.b64  	%rd7532, %rd7531, %rd7529;
	mul.lo.s64 	%rd7533, %rd7532, 1099511628211;
	shr.u64 	%rd7534, %rd7506, 56;
	xor.b64  	%rd7535, %rd7534, %rd7533;
	mul.lo.s64 	%rd8891, %rd7535, 1099511628211;
	add.s64 	%rd8889, %rd8889, -2;
	add.s64 	%rd8888, %rd8888, 16;
	setp.ne.s64 	%p606, %rd8889, 0;
	@%p606 bra 	$L__BB36_217;
$L__BB36_218:
	and.b64  	%rd7536, %rd1066, 1;
	setp.eq.b64 	%p607, %rd7536, 1;
	not.pred 	%p608, %p607;
	@%p608 bra 	$L__BB36_220;
	shl.b64 	%rd7537, %rd8892, 3;
	add.s64 	%rd7538, %rd8762, %rd7537;
	ld.u64 	%rd7539, [%rd7538];
	and.b64  	%rd7540, %rd7539, 255;
	xor.b64  	%rd7541, %rd7540, %rd8891;
	mul.lo.s64 	%rd7542, %rd7541, 1099511628211;
	shr.u64 	%rd7543, %rd7539, 8;
	and.b64  	%rd7544, %rd7543, 255;
	xor.b64  	%rd7545, %rd7544, %rd7542;
	mul.lo.s64 	%rd7546, %rd7545, 1099511628211;
	shr.u64 	%rd7547, %rd7539, 16;
	and.b64  	%rd7548, %rd7547, 255;
	xor.b64  	%rd7549, %rd7548, %rd7546;
	mul.lo.s64 	%rd7550, %rd7549, 1099511628211;
	shr.u64 	%rd7551, %rd7539, 24;
	and.b64  	%rd7552, %rd7551, 255;
	xor.b64  	%rd7553, %rd7552, %rd7550;
	mul.lo.s64 	%rd7554, %rd7553, 1099511628211;
	shr.u64 	%rd7555, %rd7539, 32;
	and.b64  	%rd7556, %rd7555, 255;
	xor.b64  	%rd7557, %rd7556, %rd7554;
	mul.lo.s64 	%rd7558, %rd7557, 1099511628211;
	shr.u64 	%rd7559, %rd7539, 40;
	and.b64  	%rd7560, %rd7559, 255;
	xor.b64  	%rd7561, %rd7560, %rd7558;
	mul.lo.s64 	%rd7562, %rd7561, 1099511628211;
	shr.u64 	%rd7563, %rd7539, 48;
	and.b64  	%rd7564, %rd7563, 255;
	xor.b64  	%rd7565, %rd7564, %rd7562;
	mul.lo.s64 	%rd7566, %rd7565, 1099511628211;
	shr.u64 	%rd7567, %rd7539, 56;
	xor.b64  	%rd7568, %rd7567, %rd7566;
	mul.lo.s64 	%rd8891, %rd7568, 1099511628211;
$L__BB36_220:
	mov.b64 	%rd8898, -3750763034362895579;
	@%p604 bra 	$L__BB36_226;
	setp.eq.s64 	%p610, %rd81, 0;
	mov.b64 	%rd8898, -3750763034362895579;
	mov.b64 	%rd8899, 0;
	@%p610 bra 	$L__BB36_224;
	and.b64  	%rd8899, %rd1066, -2;
	add.s64 	%rd8895, %rd8794, 8;
	mov.b64 	%rd8898, -3750763034362895579;
	mov.u64 	%rd8896, %rd8899;
$L__BB36_223:
	ld.u64 	%rd7574, [%rd8895+-8];
	and.b64  	%rd7575, %rd7574, 255;
	xor.b64  	%rd7576, %rd7575, %rd8898;
	mul.lo.s64 	%rd7577, %rd7576, 1099511628211;
	shr.u64 	%rd7578, %rd7574, 8;
	and.b64  	%rd7579, %rd7578, 255;
	xor.b64  	%rd7580, %rd7579, %rd7577;
	mul.lo.s64 	%rd7581, %rd7580, 1099511628211;
	shr.u64 	%rd7582, %rd7574, 16;
	and.b64  	%rd7583, %rd7582, 255;
	xor.b64  	%rd7584, %rd7583, %rd7581;
	mul.lo.s64 	%rd7585, %rd7584, 1099511628211;
	shr.u64 	%rd7586, %rd7574, 24;
	and.b64  	%rd7587, %rd7586, 255;
	xor.b64  	%rd7588, %rd7587, %rd7585;
	mul.lo.s64 	%rd7589, %rd7588, 1099511628211;
	shr.u64 	%rd7590, %rd7574, 32;
	and.b64  	%rd7591, %rd7590, 255;
	xor.b64  	%rd7592, %rd7591, %rd7589;
	mul.lo.s64 	%rd7593, %rd7592, 1099511628211;
	shr.u64 	%rd7594, %rd7574, 40;
	and.b64  	%rd7595, %rd7594, 255;
	xor.b64  	%rd7596, %rd7595, %rd7593;
	mul.lo.s64 	%rd7597, %rd7596, 1099511628211;
	shr.u64 	%rd7598, %rd7574, 48;
	and.b64  	%rd7599, %rd7598, 255;
	xor.b64  	%rd7600, %rd7599, %rd7597;
	mul.lo.s64 	%rd7601, %rd7600, 1099511628211;
	shr.u64 	%rd7602, %rd7574, 56;
	xor.b64  	%rd7603, %rd7602, %rd7601;
	mul.lo.s64 	%rd7604, %rd7603, 1099511628211;
	ld.u64 	%rd7605, [%rd8895];
	and.b64  	%rd7606, %rd7605, 255;
	xor.b64  	%rd7607, %rd7606, %rd7604;
	mul.lo.s64 	%rd7608, %rd7607, 1099511628211;
	shr.u64 	%rd7609, %rd7605, 8;
	and.b64  	%rd7610, %rd7609, 255;
	xor.b64  	%rd7611, %rd7610, %rd7608;
	mul.lo.s64 	%rd7612, %rd7611, 1099511628211;
	shr.u64 	%rd7613, %rd7605, 16;
	and.b64  	%rd7614, %rd7613, 255;
	xor.b64  	%rd7615, %rd7614, %rd7612;
	mul.lo.s64 	%rd7616, %rd7615, 1099511628211;
	shr.u64 	%rd7617, %rd7605, 24;
	and.b64  	%rd7618, %rd7617, 255;
	xor.b64  	%rd7619, %rd7618, %rd7616;
	mul.lo.s64 	%rd7620, %rd7619, 1099511628211;
	shr.u64 	%rd7621, %rd7605, 32;
	and.b64  	%rd7622, %rd7621, 255;
	xor.b64  	%rd7623, %rd7622, %rd7620;
	mul.lo.s64 	%rd7624, %rd7623, 1099511628211;
	shr.u64 	%rd7625, %rd7605, 40;
	and.b64  	%rd7626, %rd7625, 255;
	xor.b64  	%rd7627, %rd7626, %rd7624;
	mul.lo.s64 	%rd7628, %rd7627, 1099511628211;
	shr.u64 	%rd7629, %rd7605, 48;
	and.b64  	%rd7630, %rd7629, 255;
	xor.b64  	%rd7631, %rd7630, %rd7628;
	mul.lo.s64 	%rd7632, %rd7631, 1099511628211;
	shr.u64 	%rd7633, %rd7605, 56;
	xor.b64  	%rd7634, %rd7633, %rd7632;
	mul.lo.s64 	%rd8898, %rd7634, 1099511628211;
	add.s64 	%rd8896, %rd8896, -2;
	add.s64 	%rd8895, %rd8895, 16;
	setp.ne.s64 	%p611, %rd8896, 0;
	@%p611 bra 	$L__BB36_223;
$L__BB36_224:
	and.b64  	%rd7635, %rd1066, 1;
	setp.eq.b64 	%p612, %rd7635, 1;
	not.pred 	%p613, %p612;
	@%p613 bra 	$L__BB36_226;
	shl.b64 	%rd7636, %rd8899, 3;
	add.s64 	%rd7637, %rd8794, %rd7636;
	ld.u64 	%rd7638, [%rd7637];
	and.b64  	%rd7639, %rd7638, 255;
	xor.b64  	%rd7640, %rd7639, %rd8898;
	mul.lo.s64 	%rd7641, %rd7640, 1099511628211;
	shr.u64 	%rd7642, %rd7638, 8;
	and.b64  	%rd7643, %rd7642, 255;
	xor.b64  	%rd7644, %rd7643, %rd7641;
	mul.lo.s64 	%rd7645, %rd7644, 1099511628211;
	shr.u64 	%rd7646, %rd7638, 16;
	and.b64  	%rd7647, %rd7646, 255;
	xor.b64  	%rd7648, %rd7647, %rd7645;
	mul.lo.s64 	%rd7649, %rd7648, 1099511628211;
	shr.u64 	%rd7650, %rd7638, 24;
	and.b64  	%rd7651, %rd7650, 255;
	xor.b64  	%rd7652, %rd7651, %rd7649;
	mul.lo.s64 	%rd7653, %rd7652, 1099511628211;
	shr.u64 	%rd7654, %rd7638, 32;
	and.b64  	%rd7655, %rd7654, 255;
	xor.b64  	%rd7656, %rd7655, %rd7653;
	mul.lo.s64 	%rd7657, %rd7656, 1099511628211;
	shr.u64 	%rd7658, %rd7638, 40;
	and.b64  	%rd7659, %rd7658, 255;
	xor.b64  	%rd7660, %rd7659, %rd7657;
	mul.lo.s64 	%rd7661, %rd7660, 1099511628211;
	shr.u64 	%rd7662, %rd7638, 48;
	and.b64  	%rd7663, %rd7662, 255;
	xor.b64  	%rd7664, %rd7663, %rd7661;
	mul.lo.s64 	%rd7665, %rd7664, 1099511628211;
	shr.u64 	%rd7666, %rd7638, 56;
	xor.b64  	%rd7667, %rd7666, %rd7665;
	mul.lo.s64 	%rd8898, %rd7667, 1099511628211;
$L__BB36_226:
	setp.eq.s64 	%p614, %rd8891, %rd8898;
	@%p614 bra 	$L__BB36_240;
	mov.b64 	%rd8905, -3750763034362895579;
	@%p604 bra 	$L__BB36_233;
	setp.eq.s64 	%p616, %rd81, 0;
	mov.b64 	%rd8905, -3750763034362895579;
	mov.b64 	%rd8906, 0;
	@%p616 bra 	$L__BB36_231;
	and.b64  	%rd8906, %rd1066, -2;
	add.s64 	%rd8902, %rd8762, 8;
	mov.b64 	%rd8905, -3750763034362895579;
	mov.u64 	%rd8903, %rd8906;
$L__BB36_230:
	ld.u64 	%rd7673, [%rd8902+-8];
	and.b64  	%rd7674, %rd7673, 255;
	xor.b64  	%rd7675, %rd7674, %rd8905;
	mul.lo.s64 	%rd7676, %rd7675, 1099511628211;
	shr.u64 	%rd7677, %rd7673, 8;
	and.b64  	%rd7678, %rd7677, 255;
	xor.b64  	%rd7679, %rd7678, %rd7676;
	mul.lo.s64 	%rd7680, %rd7679, 1099511628211;
	shr.u64 	%rd7681, %rd7673, 16;
	and.b64  	%rd7682, %rd7681, 255;
	xor.b64  	%rd7683, %rd7682, %rd7680;
	mul.lo.s64 	%rd7684, %rd7683, 1099511628211;
	shr.u64 	%rd7685, %rd7673, 24;
	and.b64  	%rd7686, %rd7685, 255;
	xor.b64  	%rd7687, %rd7686, %rd7684;
	mul.lo.s64 	%rd7688, %rd7687, 1099511628211;
	shr.u64 	%rd7689, %rd7673, 32;
	and.b64  	%rd7690, %rd7689, 255;
	xor.b64  	%rd7691, %rd7690, %rd7688;
	mul.lo.s64 	%rd7692, %rd7691, 1099511628211;
	shr.u64 	%rd7693, %rd7673, 40;
	and.b64  	%rd7694, %rd7693, 255;
	xor.b64  	%rd7695, %rd7694, %rd7692;
	mul.lo.s64 	%rd7696, %rd7695, 1099511628211;
	shr.u64 	%rd7697, %rd7673, 48;
	and.b64  	%rd7698, %rd7697, 255;
	xor.b64  	%rd7699, %rd7698, %rd7696;
	mul.lo.s64 	%rd7700, %rd7699, 1099511628211;
	shr.u64 	%rd7701, %rd7673, 56;
	xor.b64  	%rd7702, %rd7701, %rd7700;
	mul.lo.s64 	%rd7703, %rd7702, 1099511628211;
	ld.u64 	%rd7704, [%rd8902];
	and.b64  	%rd7705, %rd7704, 255;
	xor.b64  	%rd7706, %rd7705, %rd7703;
	mul.lo.s64 	%rd7707, %rd7706, 1099511628211;
	shr.u64 	%rd7708, %rd7704, 8;
	and.b64  	%rd7709, %rd7708, 255;
	xor.b64  	%rd7710, %rd7709, %rd7707;
	mul.lo.s64 	%rd7711, %rd7710, 1099511628211;
	shr.u64 	%rd7712, %rd7704, 16;
	and.b64  	%rd7713, %rd7712, 255;
	xor.b64  	%rd7714, %rd7713, %rd7711;
	mul.lo.s64 	%rd7715, %rd7714, 1099511628211;
	shr.u64 	%rd7716, %rd7704, 24;
	and.b64  	%rd7717, %rd7716, 255;
	xor.b64  	%rd7718, %rd7717, %rd7715;
	mul.lo.s64 	%rd7719, %rd7718, 1099511628211;
	shr.u64 	%rd7720, %rd7704, 32;
	and.b64  	%rd7721, %rd7720, 255;
	xor.b64  	%rd7722, %rd7721, %rd7719;
	mul.lo.s64 	%rd7723, %rd7722, 1099511628211;
	shr.u64 	%rd7724, %rd7704, 40;
	and.b64  	%rd7725, %rd7724, 255;
	xor.b64  	%rd7726, %rd7725, %rd7723;
	mul.lo.s64 	%rd7727, %rd7726, 1099511628211;
	shr.u64 	%rd7728, %rd7704, 48;
	and.b64  	%rd7729, %rd7728, 255;
	xor.b64  	%rd7730, %rd7729, %rd7727;
	mul.lo.s64 	%rd7731, %rd7730, 1099511628211;
	shr.u64 	%rd7732, %rd7704, 56;
	xor.b64  	%rd7733, %rd7732, %rd7731;
	mul.lo.s64 	%rd8905, %rd7733, 1099511628211;
	add.s64 	%rd8903, %rd8903, -2;
	add.s64 	%rd8902, %rd8902, 16;
	setp.ne.s64 	%p617, %rd8903, 0;
	@%p617 bra 	$L__BB36_230;
$L__BB36_231:
	and.b64  	%rd7734, %rd1066, 1;
	setp.eq.b64 	%p618, %rd7734, 1;
	not.pred 	%p619, %p618;
	@%p619 bra 	$L__BB36_233;
	shl.b64 	%rd7735, %rd8906, 3;
	add.s64 	%rd7736, %rd8762, %rd7735;
	ld.u64 	%rd7737, [%rd7736];
	and.b64  	%rd7738, %rd7737, 255;
	xor.b64  	%rd7739, %rd7738, %rd8905;
	mul.lo.s64 	%rd7740, %rd7739, 1099511628211;
	shr.u64 	%rd7741, %rd7737, 8;
	and.b64  	%rd7742, %rd7741, 255;
	xor.b64  	%rd7743, %rd7742, %rd7740;
	mul.lo.s64 	%rd7744, %rd7743, 1099511628211;
	shr.u64 	%rd7745, %rd7737, 16;
	and.b64  	%rd7746, %rd7745, 255;
	xor.b64  	%rd7747, %rd7746, %rd7744;
	mul.lo.s64 	%rd7748, %rd7747, 1099511628211;
	shr.u64 	%rd7749, %rd7737, 24;
	and.b64  	%rd7750, %rd7749, 255;
	xor.b64  	%rd7751, %rd7750, %rd7748;
	mul.lo.s64 	%rd7752, %rd7751, 1099511628211;
	shr.u64 	%rd7753, %rd7737, 32;
	and.b64  	%rd7754, %rd7753, 255;
	xor.b64  	%rd7755, %rd7754, %rd7752;
	mul.lo.s64 	%rd7756, %rd7755, 1099511628211;
	shr.u64 	%rd7757, %rd7737, 40;
	and.b64  	%rd7758, %rd7757, 255;
	xor.b64  	%rd7759, %rd7758, %rd7756;
	mul.lo.s64 	%rd7760, %rd7759, 1099511628211;
	shr.u64 	%rd7761, %rd7737, 48;
	and.b64  	%rd7762, %rd7761, 255;
	xor.b64  	%rd7763, %rd7762, %rd7760;
	mul.lo.s64 	%rd7764, %rd7763, 1099511628211;
	shr.u64 	%rd7765, %rd7737, 56;
	xor.b64  	%rd7766, %rd7765, %rd7764;
	mul.lo.s64 	%rd8905, %rd7766, 1099511628211;
$L__BB36_233:
	mov.b64 	%rd8912, -3750763034362895579;
	@%p604 bra 	$L__BB36_239;
	setp.eq.s64 	%p621, %rd81, 0;
	mov.b64 	%rd8912, -3750763034362895579;
	mov.b64 	%rd8913, 0;
	@%p621 bra 	$L__BB36_237;
	and.b64  	%rd8913, %rd1066, -2;
	add.s64 	%rd8909, %rd8794, 8;
	mov.b64 	%rd8912, -3750763034362895579;
	mov.u64 	%rd8910, %rd8913;
$L__BB36_236:
	ld.u64 	%rd7772, [%rd8909+-8];
	and.b64  	%rd7773, %rd7772, 255;
	xor.b64  	%rd7774, %rd7773, %rd8912;
	mul.lo.s64 	%rd7775, %rd7774, 1099511628211;
	shr.u64 	%rd7776, %rd7772, 8;
	and.b64  	%rd7777, %rd7776, 255;
	xor.b64  	%rd7778, %rd7777, %rd7775;
	mul.lo.s64 	%rd7779, %rd7778, 1099511628211;
	shr.u64 	%rd7780, %rd7772, 16;
	and.b64  	%rd7781, %rd7780, 255;
	xor.b64  	%rd7782, %rd7781, %rd7779;
	mul.lo.s64 	%rd7783, %rd7782, 1099511628211;
	shr.u64 	%rd7784, %rd7772, 24;
	and.b64  	%rd7785, %rd7784, 255;
	xor.b64  	%rd7786, %rd7785, %rd7783;
	mul.lo.s64 	%rd7787, %rd7786, 1099511628211;
	shr.u64 	%rd7788, %rd7772, 32;
	and.b64  	%rd7789, %rd7788, 255;
	xor.b64  	%rd7790, %rd7789, %rd7787;
	mul.lo.s64 	%rd7791, %rd7790, 1099511628211;
	shr.u64 	%rd7792, %rd7772, 40;
	and.b64  	%rd7793, %rd7792, 255;
	xor.b64  	%rd7794, %rd7793, %rd7791;
	mul.lo.s64 	%rd7795, %rd7794, 1099511628211;
	shr.u64 	%rd7796, %rd7772, 48;
	and.b64  	%rd7797, %rd7796, 255;
	xor.b64  	%rd7798, %rd7797, %rd7795;
	mul.lo.s64 	%rd7799, %rd7798, 1099511628211;
	shr.u64 	%rd7800, %rd7772, 56;
	xor.b64  	%rd7801, %rd7800, %rd7799;
	mul.lo.s64 	%rd7802, %rd7801, 1099511628211;
	ld.u64 	%rd7803, [%rd8909];
	and.b64  	%rd7804, %rd7803, 255;
	xor.b64  	%rd7805, %rd7804, %rd7802;
	mul.lo.s64 	%rd7806, %rd7805, 1099511628211;
	shr.u64 	%rd7807, %rd7803, 8;
	and.b64  	%rd7808, %rd7807, 255;
	xor.b64  	%rd7809, %rd7808, %rd7806;
	mul.lo.s64 	%rd7810, %rd7809, 1099511628211;
	shr.u64 	%rd7811, %rd7803, 16;
	and.b64  	%rd7812, %rd7811, 255;
	xor.b64  	%rd7813, %rd7812, %rd7810;
	mul.lo.s64 	%rd7814, %rd7813, 1099511628211;
	shr.u64 	%rd7815, %rd7803, 24;
	and.b64  	%rd7816, %rd7815, 255;
	xor.b64  	%rd7817, %rd7816, %rd7814;
	mul.lo.s64 	%rd7818, %rd7817, 1099511628211;
	shr.u64 	%rd7819, %rd7803, 32;
	and.b64  	%rd7820, %rd7819, 255;
	xor.b64  	%rd7821, %rd7820, %rd7818;
	mul.lo.s64 	%rd7822, %rd7821, 1099511628211;
	shr.u64 	%rd7823, %rd7803, 40;
	and.b64  	%rd7824, %rd7823, 255;
	xor.b64  	%rd7825, %rd7824, %rd7822;
	mul.lo.s64 	%rd7826, %rd7825, 1099511628211;
	shr.u64 	%rd7827, %rd7803, 48;
	and.b64  	%rd7828, %rd7827, 255;
	xor.b64  	%rd7829, %rd7828, %rd7826;
	mul.lo.s64 	%rd7830, %rd7829, 1099511628211;
	shr.u64 	%rd7831, %rd7803, 56;
	xor.b64  	%rd7832, %rd7831, %rd7830;
	mul.lo.s64 	%rd8912, %rd7832, 1099511628211;
	add.s64 	%rd8910, %rd8910, -2;
	add.s64 	%rd8909, %rd8909, 16;
	setp.ne.s64 	%p622, %rd8910, 0;
	@%p622 bra 	$L__BB36_236;
$L__BB36_237:
	and.b64  	%rd7833, %rd1066, 1;
	setp.eq.b64 	%p623, %rd7833, 1;
	not.pred 	%p624, %p623;
	@%p624 bra 	$L__BB36_239;
	shl.b64 	%rd7834, %rd8913, 3;
	add.s64 	%rd7835, %rd8794, %rd7834;
	ld.u64 	%rd7836, [%rd7835];
	and.b64  	%rd7837, %rd7836, 255;
	xor.b64  	%rd7838, %rd7837, %rd8912;
	mul.lo.s64 	%rd7839, %rd7838, 1099511628211;
	shr.u64 	%rd7840, %rd7836, 8;
	and.b64  	%rd7841, %rd7840, 255;
	xor.b64  	%rd7842, %rd7841, %rd7839;
	mul.lo.s64 	%rd7843, %rd7842, 1099511628211;
	shr.u64 	%rd7844, %rd7836, 16;
	and.b64  	%rd7845, %rd7844, 255;
	xor.b64  	%rd7846, %rd7845, %rd7843;
	mul.lo.s64 	%rd7847, %rd7846, 1099511628211;
	shr.u64 	%rd7848, %rd7836, 24;
	and.b64  	%rd7849, %rd7848, 255;
	xor.b64  	%rd7850, %rd7849, %rd7847;
	mul.lo.s64 	%rd7851, %rd7850, 1099511628211;
	shr.u64 	%rd7852, %rd7836, 32;
	and.b64  	%rd7853, %rd7852, 255;
	xor.b64  	%rd7854, %rd7853, %rd7851;
	mul.lo.s64 	%rd7855, %rd7854, 1099511628211;
	shr.u64 	%rd7856, %rd7836, 40;
	and.b64  	%rd7857, %rd7856, 255;
	xor.b64  	%rd7858, %rd7857, %rd7855;
	mul.lo.s64 	%rd7859, %rd7858, 1099511628211;
	shr.u64 	%rd7860, %rd7836, 48;
	and.b64  	%rd7861, %rd7860, 255;
	xor.b64  	%rd7862, %rd7861, %rd7859;
	mul.lo.s64 	%rd7863, %rd7862, 1099511628211;
	shr.u64 	%rd7864, %rd7836, 56;
	xor.b64  	%rd7865, %rd7864, %rd7863;
	mul.lo.s64 	%rd8912, %rd7865, 1099511628211;
$L__BB36_239:
	setp.lt.u64 	%p704, %rd8905, %rd8912;
	bra.uni 	$L__BB36_244;
$L__BB36_240:
	setp.eq.s32 	%p626, %r106, 0;
	mov.pred 	%p704, %p600;
	@%p626 bra 	$L__BB36_244;
	mov.b64 	%rd8916, 0;
	cvt.s64.s32 	%rd7870, %r106;
$L__BB36_242:
	shl.b64 	%rd7867, %rd8916, 3;
	add.s64 	%rd7868, %rd8762, %rd7867;
	ld.u64 	%rd440, [%rd7868];
	add.s64 	%rd7869, %rd8794, %rd7867;
	ld.u64 	%rd441, [%rd7869];
	setp.lt.u64 	%p628, %rd440, %rd441;
	mov.pred 	%p704, %p602;
	@%p628 bra 	$L__BB36_244;
	setp.le.u64 	%p630, %rd440, %rd441;
	add.s64 	%rd8916, %rd8916, 1;
	setp.lt.u64 	%p631, %rd8916, %rd7870;
	and.pred  	%p632, %p630, %p631;
	mov.pred 	%p704, %p600;
	@%p632 bra 	$L__BB36_242;
$L__BB36_244:
	selp.b64 	%rd443, %rd8762, %rd8794, %p704;
	selp.u32 	%r435, 1, 0, %p704;
	add.s32 	%r39, %r36, %r435;
	not.pred 	%p633, %p704;
	selp.u32 	%r436, 1, 0, %p633;
	add.s32 	%r40, %r37, %r436;
	@%p704 bra 	$L__BB36_246;
	shl.b32 	%r437, %r40, 3;
	mov.u32 	%r438, _ZZN3cub18CUB_300001_SM_10006detail10merge_sort26DeviceMergeSortMergeKernelINS2_10policy_hubIPPyE9Policy600ES6_PNS0_8NullTypeES6_SA_j18tuple_indexed_lessS5_S9_EEvbT2_T3_T4_PT6_PT7_T5_PSE_SE_NS1_7vsmem_tEE19static_temp_storage;
	add.s32 	%r439, %r438, %r437;
	ld.shared.u64 	%rd8794, [%r439];
	bra.uni 	$L__BB36_247;
$L__BB36_246:
	shl.b32 	%r440, %r39, 3;
	mov.u32 	%r441, _ZZN3cub18CUB_300001_SM_10006detail10merge_sort26DeviceMergeSortMergeKernelINS2_10policy_hubIPPyE9Policy600ES6_PNS0_8NullTypeES6_SA_j18tuple_indexed_lessS5_S9_EEvbT2_T3_T4_PT6_PT7_T5_PSE_SE_NS1_7vsmem_tEE19static_temp_storage;
	add.s32 	%r442, %r441, %r440;
	ld.shared.u64 	%rd8762, [%r442];
$L__BB36_247:
	setp.ge.s32 	%p635, %r39, %r11;
	mov.pred 	%p634, 0;
	mov.pred 	%p705, %p634;
	@%p635 bra 	$L__BB36_279;
	setp.ge.s32 	%p637, %r40, %r10;
	mov.pred 	%p636, -1;
	mov.pred 	%p705, %p636;
	@%p637 bra 	$L__BB36_279;
	setp.eq.s64 	%p638, %rd1066, 0;
	mov.b64 	%rd8922, -3750763034362895579;
	@%p638 bra 	$L__BB36_255;
	setp.eq.s64 	%p639, %rd81, 0;
	mov.b64 	%rd8922, -3750763034362895579;
	mov.b64 	%rd8923, 0;
	@%p639 bra 	$L__BB36_253;
	and.b64  	%rd8923, %rd1066, -2;
	add.s64 	%rd8919, %rd8762, 8;
	mov.b64 	%rd8922, -3750763034362895579;
	mov.u64 	%rd8920, %rd8923;
$L__BB36_252:
	ld.u64 	%rd7876, [%rd8919+-8];
	and.b64  	%rd7877, %rd7876, 255;
	xor.b64  	%rd7878, %rd7877, %rd8922;
	mul.lo.s64 	%rd7879, %rd7878, 1099511628211;
	shr.u64 	%rd7880, %rd7876, 8;
	and.b64  	%rd7881, %rd7880, 255;
	xor.b64  	%rd7882, %rd7881, %rd7879;
	mul.lo.s64 	%rd7883, %rd7882, 1099511628211;
	shr.u64 	%rd7884, %rd7876, 16;
	and.b64  	%rd7885, %rd7884, 255;
	xor.b64  	%rd7886, %rd7885, %rd7883;
	mul.lo.s64 	%rd7887, %rd7886, 1099511628211;
	shr.u64 	%rd7888, %rd7876, 24;
	and.b64  	%rd7889, %rd7888, 255;
	xor.b64  	%rd7890, %rd7889, %rd7887;
	mul.lo.s64 	%rd7891, %rd7890, 1099511628211;
	shr.u64 	%rd7892, %rd7876, 32;
	and.b64  	%rd7893, %rd7892, 255;
	xor.b64  	%rd7894, %rd7893, %rd7891;
	mul.lo.s64 	%rd7895, %rd7894, 1099511628211;
	shr.u64 	%rd7896, %rd7876, 40;
	and.b64  	%rd7897, %rd7896, 255;
	xor.b64  	%rd7898, %rd7897, %rd7895;
	mul.lo.s64 	%rd7899, %rd7898, 1099511628211;
	shr.u64 	%rd7900, %rd7876, 48;
	and.b64  	%rd7901, %rd7900, 255;
	xor.b64  	%rd7902, %rd7901, %rd7899;
	mul.lo.s64 	%rd7903, %rd7902, 1099511628211;
	shr.u64 	%rd7904, %rd7876, 56;
	xor.b64  	%rd7905, %rd7904, %rd7903;
	mul.lo.s64 	%rd7906, %rd7905, 1099511628211;
	ld.u64 	%rd7907, [%rd8919];
	and.b64  	%rd7908, %rd7907, 255;
	xor.b64  	%rd7909, %rd7908, %rd7906;
	mul.lo.s64 	%rd7910, %rd7909, 1099511628211;
	shr.u64 	%rd7911, %rd7907, 8;
	and.b64  	%rd7912, %rd7911, 255;
	xor.b64  	%rd7913, %rd7912, %rd7910;
	mul.lo.s64 	%rd7914, %rd7913, 1099511628211;
	shr.u64 	%rd7915, %rd7907, 16;
	and.b64  	%rd7916, %rd7915, 255;
	xor.b64  	%rd7917, %rd7916, %rd7914;
	mul.lo.s64 	%rd7918, %rd7917, 1099511628211;
	shr.u64 	%rd7919, %rd7907, 24;
	and.b64  	%rd7920, %rd7919, 255;
	xor.b64  	%rd7921, %rd7920, %rd7918;
	mul.lo.s64 	%rd7922, %rd7921, 1099511628211;
	shr.u64 	%rd7923, %rd7907, 32;
	and.b64  	%rd7924, %rd7923, 255;
	xor.b64  	%rd7925, %rd7924, %rd7922;
	mul.lo.s64 	%rd7926, %rd7925, 1099511628211;
	shr.u64 	%rd7927, %rd7907, 40;
	and.b64  	%rd7928, %rd7927, 255;
	xor.b64  	%rd7929, %rd7928, %rd7926;
	mul.lo.s64 	%rd7930, %rd7929, 1099511628211;
	shr.u64 	%rd7931, %rd7907, 48;
	and.b64  	%rd7932, %rd7931, 255;
	xor.b64  	%rd7933, %rd7932, %rd7930;
	mul.lo.s64 	%rd7934, %rd7933, 1099511628211;
	shr.u64 	%rd7935, %rd7907, 56;
	xor.b64  	%rd7936, %rd7935, %rd7934;
	mul.lo.s64 	%rd8922, %rd7936, 1099511628211;
	add.s64 	%rd8920, %rd8920, -2;
	add.s64 	%rd8919, %rd8919, 16;
	setp.ne.s64 	%p640, %rd8920, 0;
	@%p640 bra 	$L__BB36_252;
$L__BB36_253:
	and.b64  	%rd7937, %rd1066, 1;
	setp.eq.b64 	%p641, %rd7937, 1;
	not.pred 	%p642, %p641;
	@%p642 bra 	$L__BB36_255;
	shl.b64 	%rd7938, %rd8923, 3;
	add.s64 	%rd7939, %rd8762, %rd7938;
	ld.u64 	%rd7940, [%rd7939];
	and.b64  	%rd7941, %rd7940, 255;
	xor.b64  	%rd7942, %rd7941, %rd8922;
	mul.lo.s64 	%rd7943, %rd7942, 1099511628211;
	shr.u64 	%rd7944, %rd7940, 8;
	and.b64  	%rd7945, %rd7944, 255;
	xor.b64  	%rd7946, %rd7945, %rd7943;
	mul.lo.s64 	%rd7947, %rd7946, 1099511628211;
	shr.u64 	%rd7948, %rd7940, 16;
	and.b64  	%rd7949, %rd7948, 255;
	xor.b64  	%rd7950, %rd7949, %rd7947;
	mul.lo.s64 	%rd7951, %rd7950, 1099511628211;
	shr.u64 	%rd7952, %rd7940, 24;
	and.b64  	%rd7953, %rd7952, 255;
	xor.b64  	%rd7954, %rd7953, %rd7951;
	mul.lo.s64 	%rd7955, %rd7954, 1099511628211;
	shr.u64 	%rd7956, %rd7940, 32;
	and.b64  	%rd7957, %rd7956, 255;
	xor.b64  	%rd7958, %rd7957, %rd7955;
	mul.lo.s64 	%rd7959, %rd7958, 1099511628211;
	shr.u64 	%rd7960, %rd7940, 40;
	and.b64  	%rd7961, %rd7960, 255;
	xor.b64  	%rd7962, %rd7961, %rd7959;
	mul.lo.s64 	%rd7963, %rd7962, 1099511628211;
	shr.u64 	%rd7964, %rd7940, 48;
	and.b64  	%rd7965, %rd7964, 255;
	xor.b64  	%rd7966, %rd7965, %rd7963;
	mul.lo.s64 	%rd7967, %rd7966, 1099511628211;
	shr.u64 	%rd7968, %rd7940, 56;
	xor.b64  	%rd7969, %rd7968, %rd7967;
	mul.lo.s64 	%rd8922, %rd7969, 1099511628211;
$L__BB36_255:
	mov.b64 	%rd8929, -3750763034362895579;
	@%p638 bra 	$L__BB36_261;
	setp.eq.s64 	%p644, %rd81, 0;
	mov.b64 	%rd8929, -3750763034362895579;
	mov.b64 	%rd8930, 0;
	@%p644 bra 	$L__BB36_259;
	and.b64  	%rd8930, %rd1066, -2;
	add.s64 	%rd8926, %rd8794, 8;
	mov.b64 	%rd8929, -3750763034362895579;
	mov.u64 	%rd8927, %rd8930;
$L__BB36_258:
	ld.u64 	%rd7975, [%rd8926+-8];
	and.b64  	%rd7976, %rd7975, 255;
	xor.b64  	%rd7977, %rd7976, %rd8929;
	mul.lo.s64 	%rd7978, %rd7977, 1099511628211;
	shr.u64 	%rd7979, %rd7975, 8;
	and.b64  	%rd7980, %rd7979, 255;
	xor.b64  	%rd7981, %rd7980, %rd7978;
	mul.lo.s64 	%rd7982, %rd7981, 1099511628211;
	shr.u64 	%rd7983, %rd7975, 16;
	and.b64  	%rd7984, %rd7983, 255;
	xor.b64  	%rd7985, %rd7984, %rd7982;
	mul.lo.s64 	%rd7986, %rd7985, 1099511628211;
	shr.u64 	%rd7987, %rd7975, 24;
	and.b64  	%rd7988, %rd7987, 255;
	xor.b64  	%rd7989, %rd7988, %rd7986;
	mul.lo.s64 	%rd7990, %rd7989, 1099511628211;
	shr.u64 	%rd7991, %rd7975, 32;
	and.b64  	%rd7992, %rd7991, 255;
	xor.b64  	%rd7993, %rd7992, %rd7990;
	mul.lo.s64 	%rd7994, %rd7993, 1099511628211;
	shr.u64 	%rd7995, %rd7975, 40;
	and.b64  	%rd7996, %rd7995, 255;
	xor.b64  	%rd7997, %rd7996, %rd7994;
	mul.lo.s64 	%rd7998, %rd7997, 1099511628211;
	shr.u64 	%rd7999, %rd7975, 48;
	and.b64  	%rd8000, %rd7999, 255;
	xor.b64  	%rd8001, %rd8000, %rd7998;
	mul.lo.s64 	%rd8002, %rd8001, 1099511628211;
	shr.u64 	%rd8003, %rd7975, 56;
	xor.b64  	%rd8004, %rd8003, %rd8002;
	mul.lo.s64 	%rd8005, %rd8004, 1099511628211;
	ld.u64 	%rd8006, [%rd8926];
	and.b64  	%rd8007, %rd8006, 255;
	xor.b64  	%rd8008, %rd8007, %rd8005;
	mul.lo.s64 	%rd8009, %rd8008, 1099511628211;
	shr.u64 	%rd8010, %rd8006, 8;
	and.b64  	%rd8011, %rd8010, 255;
	xor.b64  	%rd8012, %rd8011, %rd8009;
	mul.lo.s64 	%rd8013, %rd8012, 1099511628211;
	shr.u64 	%rd8014, %rd8006, 16;
	and.b64  	%rd8015, %rd8014, 255;
	xor.b64  	%rd8016, %rd8015, %rd8013;
	mul.lo.s64 	%rd8017, %rd8016, 1099511628211;
	shr.u64 	%rd8018, %rd8006, 24;
	and.b64  	%rd8019, %rd8018, 255;
	xor.b64  	%rd8020, %rd8019, %rd8017;
	mul.lo.s64 	%rd8021, %rd8020, 1099511628211;
	shr.u64 	%rd8022, %rd8006, 32;
	and.b64  	%rd8023, %rd8022, 255;
	xor.b64  	%rd8024, %rd8023, %rd8021;
	mul.lo.s64 	%rd8025, %rd8024, 1099511628211;
	shr.u64 	%rd8026, %rd8006, 40;
	and.b64  	%rd8027, %rd8026, 255;
	xor.b64  	%rd8028, %rd8027, %rd8025;
	mul.lo.s64 	%rd8029, %rd8028, 1099511628211;
	shr.u64 	%rd8030, %rd8006, 48;
	and.b64  	%rd8031, %rd8030, 255;
	xor.b64  	%rd8032, %rd8031, %rd8029;
	mul.lo.s64 	%rd8033, %rd8032, 1099511628211;
	shr.u64 	%rd8034, %rd8006, 56;
	xor.b64  	%rd8035, %rd8034, %rd8033;
	mul.lo.s64 	%rd8929, %rd8035, 1099511628211;
	add.s64 	%rd8927, %rd8927, -2;
	add.s64 	%rd8926, %rd8926, 16;
	setp.ne.s64 	%p645, %rd8927, 0;
	@%p645 bra 	$L__BB36_258;
$L__BB36_259:
	and.b64  	%rd8036, %rd1066, 1;
	setp.eq.b64 	%p646, %rd8036, 1;
	not.pred 	%p647, %p646;
	@%p647 bra 	$L__BB36_261;
	shl.b64 	%rd8037, %rd8930, 3;
	add.s64 	%rd8038, %rd8794, %rd8037;
	ld.u64 	%rd8039, [%rd8038];
	and.b64  	%rd8040, %rd8039, 255;
	xor.b64  	%rd8041, %rd8040, %rd8929;
	mul.lo.s64 	%rd8042, %rd8041, 1099511628211;
	shr.u64 	%rd8043, %rd8039, 8;
	and.b64  	%rd8044, %rd8043, 255;
	xor.b64  	%rd8045, %rd8044, %rd8042;
	mul.lo.s64 	%rd8046, %rd8045, 1099511628211;
	shr.u64 	%rd8047, %rd8039, 16;
	and.b64  	%rd8048, %rd8047, 255;
	xor.b64  	%rd8049, %rd8048, %rd8046;
	mul.lo.s64 	%rd8050, %rd8049, 1099511628211;
	shr.u64 	%rd8051, %rd8039, 24;
	and.b64  	%rd8052, %rd8051, 255;
	xor.b64  	%rd8053, %rd8052, %rd8050;
	mul.lo.s64 	%rd8054, %rd8053, 1099511628211;
	shr.u64 	%rd8055, %rd8039, 32;
	and.b64  	%rd8056, %rd8055, 255;
	xor.b64  	%rd8057, %rd8056, %rd8054;
	mul.lo.s64 	%rd8058, %rd8057, 1099511628211;
	shr.u64 	%rd8059, %rd8039, 40;
	and.b64  	%rd8060, %rd8059, 255;
	xor.b64  	%rd8061, %rd8060, %rd8058;
	mul.lo.s64 	%rd8062, %rd8061, 1099511628211;
	shr.u64 	%rd8063, %rd8039, 48;
	and.b64  	%rd8064, %rd8063, 255;
	xor.b64  	%rd8065, %rd8064, %rd8062;
	mul.lo.s64 	%rd8066, %rd8065, 1099511628211;
	shr.u64 	%rd8067, %rd8039, 56;
	xor.b64  	%rd8068, %rd8067, %rd8066;
	mul.lo.s64 	%rd8929, %rd8068, 1099511628211;
$L__BB36_261:
	setp.eq.s64 	%p648, %rd8922, %rd8929;
	@%p648 bra 	$L__BB36_275;
	mov.b64 	%rd8936, -3750763034362895579;
	@%p638 bra 	$L__BB36_268;
	setp.eq.s64 	%p650, %rd81, 0;
	mov.b64 	%rd8936, -3750763034362895579;
	mov.b64 	%rd8937, 0;
	@%p650 bra 	$L__BB36_266;
	and.b64  	%rd8937, %rd1066, -2;
	add.s64 	%rd8933, %rd8762, 8;
	mov.b64 	%rd8936, -3750763034362895579;
	mov.u64 	%rd8934, %rd8937;
$L__BB36_265:
	ld.u64 	%rd8074, [%rd8933+-8];
	and.b64  	%rd8075, %rd8074, 255;
	xor.b64  	%rd8076, %rd8075, %rd8936;
	mul.lo.s64 	%rd8077, %rd8076, 1099511628211;
	shr.u64 	%rd8078, %rd8074, 8;
	and.b64  	%rd8079, %rd8078, 255;
	xor.b64  	%rd8080, %rd8079, %rd8077;
	mul.lo.s64 	%rd8081, %rd8080, 1099511628211;
	shr.u64 	%rd8082, %rd8074, 16;
	and.b64  	%rd8083, %rd8082, 255;
	xor.b64  	%rd8084, %rd8083, %rd8081;
	mul.lo.s64 	%rd8085, %rd8084, 1099511628211;
	shr.u64 	%rd8086, %rd8074, 24;
	and.b64  	%rd8087, %rd8086, 255;
	xor.b64  	%rd8088, %rd8087, %rd8085;
	mul.lo.s64 	%rd8089, %rd8088, 1099511628211;
	shr.u64 	%rd8090, %rd8074, 32;
	and.b64  	%rd8091, %rd8090, 255;
	xor.b64  	%rd8092, %rd8091, %rd8089;
	mul.lo.s64 	%rd8093, %rd8092, 1099511628211;
	shr.u64 	%rd8094, %rd8074, 40;
	and.b64  	%rd8095, %rd8094, 255;
	xor.b64  	%rd8096, %rd8095, %rd8093;
	mul.lo.s64 	%rd8097, %rd8096, 1099511628211;
	shr.u64 	%rd8098, %rd8074, 48;
	and.b64  	%rd8099, %rd8098, 255;
	xor.b64  	%rd8100, %rd8099, %rd8097;
	mul.lo.s64 	%rd8101, %rd8100, 1099511628211;
	shr.u64 	%rd8102, %rd8074, 56;
	xor.b64  	%rd8103, %rd8102, %rd8101;
	mul.lo.s64 	%rd8104, %rd8103, 1099511628211;
	ld.u64 	%rd8105, [%rd8933];
	and.b64  	%rd8106, %rd8105, 255;
	xor.b64  	%rd8107, %rd8106, %rd8104;
	mul.lo.s64 	%rd8108, %rd8107, 1099511628211;
	shr.u64 	%rd8109, %rd8105, 8;
	and.b64  	%rd8110, %rd8109, 255;
	xor.b64  	%rd8111, %rd8110, %rd8108;
	mul.lo.s64 	%rd8112, %rd8111, 1099511628211;
	shr.u64 	%rd8113, %rd8105, 16;
	and.b64  	%rd8114, %rd8113, 255;
	xor.b64  	%rd8115, %rd8114, %rd8112;
	mul.lo.s64 	%rd8116, %rd8115, 1099511628211;
	shr.u64 	%rd8117, %rd8105, 24;
	and.b64  	%rd8118, %rd8117, 255;
	xor.b64  	%rd8119, %rd8118, %rd8116;
	mul.lo.s64 	%rd8120, %rd8119, 1099511628211;
	shr.u64 	%rd8121, %rd8105, 32;
	and.b64  	%rd8122, %rd8121, 255;
	xor.b64  	%rd8123, %rd8122, %rd8120;
	mul.lo.s64 	%rd8124, %rd8123, 1099511628211;
	shr.u64 	%rd8125, %rd8105, 40;
	and.b64  	%rd8126, %rd8125, 255;
	xor.b64  	%rd8127, %rd8126, %rd8124;
	mul.lo.s64 	%rd8128, %rd8127, 1099511628211;
	shr.u64 	%rd8129, %rd8105, 48;
	and.b64  	%rd8130, %rd8129, 255;
	xor.b64  	%rd8131, %rd8130, %rd8128;
	mul.lo.s64 	%rd8132, %rd8131, 1099511628211;
	shr.u64 	%rd8133, %rd8105, 56;
	xor.b64  	%rd8134, %rd8133, %rd8132;
	mul.lo.s64 	%rd8936, %rd8134, 1099511628211;
	add.s64 	%rd8934, %rd8934, -2;
	add.s64 	%rd8933, %rd8933, 16;
	setp.ne.s64 	%p651, %rd8934, 0;
	@%p651 bra 	$L__BB36_265;
$L__BB36_266:
	and.b64  	%rd8135, %rd1066, 1;
	setp.eq.b64 	%p652, %rd8135, 1;
	not.pred 	%p653, %p652;
	@%p653 bra 	$L__BB36_268;
	shl.b64 	%rd8136, %rd8937, 3;
	add.s64 	%rd8137, %rd8762, %rd8136;
	ld.u64 	%rd8138, [%rd8137];
	and.b64  	%rd8139, %rd8138, 255;
	xor.b64  	%rd8140, %rd8139, %rd8936;
	mul.lo.s64 	%rd8141, %rd8140, 1099511628211;
	shr.u64 	%rd8142, %rd8138, 8;
	and.b64  	%rd8143, %rd8142, 255;
	xor.b64  	%rd8144, %rd8143, %rd8141;
	mul.lo.s64 	%rd8145, %rd8144, 1099511628211;
	shr.u64 	%rd8146, %rd8138, 16;
	and.b64  	%rd8147, %rd8146, 255;
	xor.b64  	%rd8148, %rd8147, %rd8145;
	mul.lo.s64 	%rd8149, %rd8148, 1099511628211;
	shr.u64 	%rd8150, %rd8138, 24;
	and.b64  	%rd8151, %rd8150, 255;
	xor.b64  	%rd8152, %rd8151, %rd8149;
	mul.lo.s64 	%rd8153, %rd8152, 1099511628211;
	shr.u64 	%rd8154, %rd8138, 32;
	and.b64  	%rd8155, %rd8154, 255;
	xor.b64  	%rd8156, %rd8155, %rd8153;
	mul.lo.s64 	%rd8157, %rd8156, 1099511628211;
	shr.u64 	%rd8158, %rd8138, 40;
	and.b64  	%rd8159, %rd8158, 255;
	xor.b64  	%rd8160, %rd8159, %rd8157;
	mul.lo.s64 	%rd8161, %rd8160, 1099511628211;
	shr.u64 	%rd8162, %rd8138, 48;
	and.b64  	%rd8163, %rd8162, 255;
	xor.b64  	%rd8164, %rd8163, %rd8161;
	mul.lo.s64 	%rd8165, %rd8164, 1099511628211;
	shr.u64 	%rd8166, %rd8138, 56;
	xor.b64  	%rd8167, %rd8166, %rd8165;
	mul.lo.s64 	%rd8936, %rd8167, 1099511628211;
$L__BB36_268:
	mov.b64 	%rd8943, -3750763034362895579;
	@%p638 bra 	$L__BB36_274;
	setp.eq.s64 	%p655, %rd81, 0;
	mov.b64 	%rd8943, -3750763034362895579;
	mov.b64 	%rd8944, 0;
	@%p655 bra 	$L__BB36_272;
	and.b64  	%rd8944, %rd1066, -2;
	add.s64 	%rd8940, %rd8794, 8;
	mov.b64 	%rd8943, -3750763034362895579;
	mov.u64 	%rd8941, %rd8944;
$L__BB36_271:
	ld.u64 	%rd8173, [%rd8940+-8];
	and.b64  	%rd8174, %rd8173, 255;
	xor.b64  	%rd8175, %rd8174, %rd8943;
	mul.lo.s64 	%rd8176, %rd8175, 1099511628211;
	shr.u64 	%rd8177, %rd8173, 8;
	and.b64  	%rd8178, %rd8177, 255;
	xor.b64  	%rd8179, %rd8178, %rd8176;
	mul.lo.s64 	%rd8180, %rd8179, 1099511628211;
	shr.u64 	%rd8181, %rd8173, 16;
	and.b64  	%rd8182, %rd8181, 255;
	xor.b64  	%rd8183, %rd8182, %rd8180;
	mul.lo.s64 	%rd8184, %rd8183, 1099511628211;
	shr.u64 	%rd8185, %rd8173, 24;
	and.b64  	%rd8186, %rd8185, 255;
	xor.b64  	%rd8187, %rd8186, %rd8184;
	mul.lo.s64 	%rd8188, %rd8187, 1099511628211;
	shr.u64 	%rd8189, %rd8173, 32;
	and.b64  	%rd8190, %rd8189, 255;
	xor.b64  	%rd8191, %rd8190, %rd8188;
	mul.lo.s64 	%rd8192, %rd8191, 1099511628211;
	shr.u64 	%rd8193, %rd8173, 40;
	and.b64  	%rd8194, %rd8193, 255;
	xor.b64  	%rd8195, %rd8194, %rd8192;
	mul.lo.s64 	%rd8196, %rd8195, 1099511628211;
	shr.u64 	%rd8197, %rd8173, 48;
	and.b64  	%rd8198, %rd8197, 255;
	xor.b64  	%rd8199, %rd8198, %rd8196;
	mul.lo.s64 	%rd8200, %rd8199, 1099511628211;
	shr.u64 	%rd8201, %rd8173, 56;
	xor.b64  	%rd8202, %rd8201, %rd8200;
	mul.lo.s64 	%rd8203, %rd8202, 1099511628211;
	ld.u64 	%rd8204, [%rd8940];
	and.b64  	%rd8205, %rd8204, 255;
	xor.b64  	%rd8206, %rd8205, %rd8203;
	mul.lo.s64 	%rd8207, %rd8206, 1099511628211;
	shr.u64 	%rd8208, %rd8204, 8;
	and.b64  	%rd8209, %rd8208, 255;
	xor.b64  	%rd8210, %rd8209, %rd8207;
	mul.lo.s64 	%rd8211, %rd8210, 1099511628211;
	shr.u64 	%rd8212, %rd8204, 16;
	and.b64  	%rd8213, %rd8212, 255;
	xor.b64  	%rd8214, %rd8213, %rd8211;
	mul.lo.s64 	%rd8215, %rd8214, 1099511628211;
	shr.u64 	%rd8216, %rd8204, 24;
	and.b64  	%rd8217, %rd8216, 255;
	xor.b64  	%rd8218, %rd8217, %rd8215;
	mul.lo.s64 	%rd8219, %rd8218, 1099511628211;
	shr.u64 	%rd8220, %rd8204, 32;
	and.b64  	%rd8221, %rd8220, 255;
	xor.b64  	%rd8222, %rd8221, %rd8219;
	mul.lo.s64 	%rd8223, %rd8222, 1099511628211;
	shr.u64 	%rd8224, %rd8204, 40;
	and.b64  	%rd8225, %rd8224, 255;
	xor.b64  	%rd8226, %rd8225, %rd8223;
	mul.lo.s64 	%rd8227, %rd8226, 1099511628211;
	shr.u64 	%rd8228, %rd8204, 48;
	and.b64  	%rd8229, %rd8228, 255;
	xor.b64  	%rd8230, %rd8229, %rd8227;
	mul.lo.s64 	%rd8231, %rd8230, 1099511628211;
	shr.u64 	%rd8232, %rd8204, 56;
	xor.b64  	%rd8233, %rd8232, %rd8231;
	mul.lo.s64 	%rd8943, %rd8233, 1099511628211;
	add.s64 	%rd8941, %rd8941, -2;
	add.s64 	%rd8940, %rd8940, 16;
	setp.ne.s64 	%p656, %rd8941, 0;
	@%p656 bra 	$L__BB36_271;
$L__BB36_272:
	and.b64  	%rd8234, %rd1066, 1;
	setp.eq.b64 	%p657, %rd8234, 1;
	not.pred 	%p658, %p657;
	@%p658 bra 	$L__BB36_274;
	shl.b64 	%rd8235, %rd8944, 3;
	add.s64 	%rd8236, %rd8794, %rd8235;
	ld.u64 	%rd8237, [%rd8236];
	and.b64  	%rd8238, %rd8237, 255;
	xor.b64  	%rd8239, %rd8238, %rd8943;
	mul.lo.s64 	%rd8240, %rd8239, 1099511628211;
	shr.u64 	%rd8241, %rd8237, 8;
	and.b64  	%rd8242, %rd8241, 255;
	xor.b64  	%rd8243, %rd8242, %rd8240;
	mul.lo.s64 	%rd8244, %rd8243, 1099511628211;
	shr.u64 	%rd8245, %rd8237, 16;
	and.b64  	%rd8246, %rd8245, 255;
	xor.b64  	%rd8247, %rd8246, %rd8244;
	mul.lo.s64 	%rd8248, %rd8247, 1099511628211;
	shr.u64 	%rd8249, %rd8237, 24;
	and.b64  	%rd8250, %rd8249, 255;
	xor.b64  	%rd8251, %rd8250, %rd8248;
	mul.lo.s64 	%rd8252, %rd8251, 1099511628211;
	shr.u64 	%rd8253, %rd8237, 32;
	and.b64  	%rd8254, %rd8253, 255;
	xor.b64  	%rd8255, %rd8254, %rd8252;
	mul.lo.s64 	%rd8256, %rd8255, 1099511628211;
	shr.u64 	%rd8257, %rd8237, 40;
	and.b64  	%rd8258, %rd8257, 255;
	xor.b64  	%rd8259, %rd8258, %rd8256;
	mul.lo.s64 	%rd8260, %rd8259, 1099511628211;
	shr.u64 	%rd8261, %rd8237, 48;
	and.b64  	%rd8262, %rd8261, 255;
	xor.b64  	%rd8263, %rd8262, %rd8260;
	mul.lo.s64 	%rd8264, %rd8263, 1099511628211;
	shr.u64 	%rd8265, %rd8237, 56;
	xor.b64  	%rd8266, %rd8265, %rd8264;
	mul.lo.s64 	%rd8943, %rd8266, 1099511628211;
$L__BB36_274:
	setp.lt.u64 	%p705, %rd8936, %rd8943;
	bra.uni 	$L__BB36_279;
$L__BB36_275:
	setp.eq.s32 	%p660, %r106, 0;
	mov.pred 	%p705, %p634;
	@%p660 bra 	$L__BB36_279;
	mov.b64 	%rd8947, 0;
	cvt.s64.s32 	%rd8271, %r106;
$L__BB36_277:
	shl.b64 	%rd8268, %rd8947, 3;
	add.s64 	%rd8269, %rd8762, %rd8268;
	ld.u64 	%rd501, [%rd8269];
	add.s64 	%rd8270, %rd8794, %rd8268;
	ld.u64 	%rd502, [%rd8270];
	setp.lt.u64 	%p662, %rd501, %rd502;
	mov.pred 	%p705, %p636;
	@%p662 bra 	$L__BB36_279;
	setp.le.u64 	%p664, %rd501, %rd502;
	add.s64 	%rd8947, %rd8947, 1;
	setp.lt.u64 	%p665, %rd8947, %rd8271;
	and.pred  	%p666, %p664, %p665;
	mov.pred 	%p705, %p634;
	@%p666 bra 	$L__BB36_277;
$L__BB36_279:
	selp.b64 	%rd504, %rd8762, %rd8794, %p705;
	selp.u32 	%r443, 1, 0, %p705;
	add.s32 	%r42, %r39, %r443;
	not.pred 	%p667, %p705;
	selp.u32 	%r444, 1, 0, %p667;
	add.s32 	%r43, %r40, %r444;
	@%p705 bra 	$L__BB36_281;
	shl.b32 	%r445, %r43, 3;
	mov.u32 	%r446, _ZZN3cub18CUB_300001_SM_10006detail10merge_sort26DeviceMergeSortMergeKernelINS2_10policy_hubIPPyE9Policy600ES6_PNS0_8NullTypeES6_SA_j18tuple_indexed_lessS5_S9_EEvbT2_T3_T4_PT6_PT7_T5_PSE_SE_NS1_7vsmem_tEE19static_temp_storage;
	add.s32 	%r447, %r446, %r445;
	ld.shared.u64 	%rd8794, [%r447];
	bra.uni 	$L__BB36_282;
$L__BB36_281:
	shl.b32 	%r448, %r42, 3;
	mov.u32 	%r449, _ZZN3cub18CUB_300001_SM_10006detail10merge_sort26DeviceMergeSortMergeKernelINS2_10policy_hubIPPyE9Policy600ES6_PNS0_8NullTypeES6_SA_j18tuple_indexed_lessS5_S9_EEvbT2_T3_T4_PT6_PT7_T5_PSE_SE_NS1_7vsmem_tEE19static_temp_storage;
	add.s32 	%r450, %r449, %r448;
	ld.shared.u64 	%rd8762, [%r450];
$L__BB36_282:
	setp.ge.s32 	%p668, %r42, %r11;
	mov.u64 	%rd8979, %rd8794;
	@%p668 bra 	$L__BB36_314;
	setp.ge.s32 	%p669, %r43, %r10;
	mov.u64 	%rd8979, %rd8762;
	@%p669 bra 	$L__BB36_314;
	setp.eq.s64 	%p670, %rd1066, 0;
	mov.b64 	%rd8953, -3750763034362895579;
	@%p670 bra 	$L__BB36_290;
	setp.eq.s64 	%p671, %rd81, 0;
	mov.b64 	%rd8953, -3750763034362895579;
	mov.b64 	%rd8954, 0;
	@%p671 bra 	$L__BB36_288;
	and.b64  	%rd8954, %rd1066, -2;
	add.s64 	%rd8950, %rd8762, 8;
	mov.b64 	%rd8953, -3750763034362895579;
	mov.u64 	%rd8951, %rd8954;
$L__BB36_287:
	ld.u64 	%rd8277, [%rd8950+-8];
	and.b64  	%rd8278, %rd8277, 255;
	xor.b64  	%rd8279, %rd8278, %rd8953;
	mul.lo.s64 	%rd8280, %rd8279, 1099511628211;
	shr.u64 	%rd8281, %rd8277, 8;
	and.b64  	%rd8282, %rd8281, 255;
	xor.b64  	%rd8283, %rd8282, %rd8280;
	mul.lo.s64 	%rd8284, %rd8283, 1099511628211;
	shr.u64 	%rd8285, %rd8277, 16;
	and.b64  	%rd8286, %rd8285, 255;
	xor.b64  	%rd8287, %rd8286, %rd8284;
	mul.lo.s64 	%rd8288, %rd8287, 1099511628211;
	shr.u64 	%rd8289, %rd8277, 24;
	and.b64  	%rd8290, %rd8289, 255;
	xor.b64  	%rd8291, %rd8290, %rd8288;
	mul.lo.s64 	%rd8292, %rd8291, 1099511628211;
	shr.u64 	%rd8293, %rd8277, 32;
	and.b64  	%rd8294, %rd8293, 255;
	xor.b64  	%rd8295, %rd8294, %rd8292;
	mul.lo.s64 	%rd8296, %rd8295, 1099511628211;
	shr.u64 	%rd8297, %rd8277, 40;
	and.b64  	%rd8298, %rd8297, 255;
	xor.b64  	%rd8299, %rd8298, %rd8296;
	mul.lo.s64 	%rd8300, %rd8299, 1099511628211;
	shr.u64 	%rd8301, %rd8277, 48;
	and.b64  	%rd8302, %rd8301, 255;
	xor.b64  	%rd8303, %rd8302, %rd8300;
	mul.lo.s64 	%rd8304, %rd8303, 1099511628211;
	shr.u64 	%rd8305, %rd8277, 56;
	xor.b64  	%rd8306, %rd8305, %rd8304;
	mul.lo.s64 	%rd8307, %rd8306, 1099511628211;
	ld.u64 	%rd8308, [%rd8950];
	and.b64  	%rd8309, %rd8308, 255;
	xor.b64  	%rd8310, %rd8309, %rd8307;
	mul.lo.s64 	%rd8311, %rd8310, 1099511628211;
	shr.u64 	%rd8312, %rd8308, 8;
	and.b64  	%rd8313, %rd8312, 255;
	xor.b64  	%rd8314, %rd8313, %rd8311;
	mul.lo.s64 	%rd8315, %rd8314, 1099511628211;
	shr.u64 	%rd8316, %rd8308, 16;
	and.b64  	%rd8317, %rd8316, 255;
	xor.b64  	%rd8318, %rd8317, %rd8315;
	mul.lo.s64 	%rd8319, %rd8318, 1099511628211;
	shr.u64 	%rd8320, %rd8308, 24;
	and.b64  	%rd8321, %rd8320, 255;
	xor.b64  	%rd8322, %rd8321, %rd8319;
	mul.lo.s64 	%rd8323, %rd8322, 1099511628211;
	shr.u64 	%rd8324, %rd8308, 32;
	and.b64  	%rd8325, %rd8324, 255;
	xor.b64  	%rd8326, %rd8325, %rd8323;
	mul.lo.s64 	%rd8327, %rd8326, 1099511628211;
	shr.u64 	%rd8328, %rd8308, 40;
	and.b64  	%rd8329, %rd8328, 255;
	xor.b64  	%rd8330, %rd8329, %rd8327;
	mul.lo.s64 	%rd8331, %rd8330, 1099511628211;
	shr.u64 	%rd8332, %rd8308, 48;
	and.b64  	%rd8333, %rd8332, 255;
	xor.b64  	%rd8334, %rd8333, %rd8331;
	mul.lo.s64 	%rd8335, %rd8334, 1099511628211;
	shr.u64 	%rd8336, %rd8308, 56;
	xor.b64  	%rd8337, %rd8336, %rd8335;
	mul.lo.s64 	%rd8953, %rd8337, 1099511628211;
	add.s64 	%rd8951, %rd8951, -2;
	add.s64 	%rd8950, %rd8950, 16;
	setp.ne.s64 	%p672, %rd8951, 0;
	@%p672 bra 	$L__BB36_287;
$L__BB36_288:
	and.b64  	%rd8338, %rd1066, 1;
	setp.eq.b64 	%p673, %rd8338, 1;
	not.pred 	%p674, %p673;
	@%p674 bra 	$L__BB36_290;
	shl.b64 	%rd8339, %rd8954, 3;
	add.s64 	%rd8340, %rd8762, %rd8339;
	ld.u64 	%rd8341, [%rd8340];
	and.b64  	%rd8342, %rd8341, 255;
	xor.b64  	%rd8343, %rd8342, %rd8953;
	mul.lo.s64 	%rd8344, %rd8343, 1099511628211;
	shr.u64 	%rd8345, %rd8341, 8;
	and.b64  	%rd8346, %rd8345, 255;
	xor.b64  	%rd8347, %rd8346, %rd8344;
	mul.lo.s64 	%rd8348, %rd8347, 1099511628211;
	shr.u64 	%rd8349, %rd8341, 16;
	and.b64  	%rd8350, %rd8349, 255;
	xor.b64  	%rd8351, %rd8350, %rd8348;
	mul.lo.s64 	%rd8352, %rd8351, 1099511628211;
	shr.u64 	%rd8353, %rd8341, 24;
	and.b64  	%rd8354, %rd8353, 255;
	xor.b64  	%rd8355, %rd8354, %rd8352;
	mul.lo.s64 	%rd8356, %rd8355, 1099511628211;
	shr.u64 	%rd8357, %rd8341, 32;
	and.b64  	%rd8358, %rd8357, 255;
	xor.b64  	%rd8359, %rd8358, %rd8356;
	mul.lo.s64 	%rd8360, %rd8359, 1099511628211;
	shr.u64 	%rd8361, %rd8341, 40;
	and.b64  	%rd8362, %rd8361, 255;
	xor.b64  	%rd8363, %rd8362, %rd8360;
	mul.lo.s64 	%rd8364, %rd8363, 1099511628211;
	shr.u64 	%rd8365, %rd8341, 48;
	and.b64  	%rd8366, %rd8365, 255;
	xor.b64  	%rd8367, %rd8366, %rd8364;
	mul.lo.s64 	%rd8368, %rd8367, 1099511628211;
	shr.u64 	%rd8369, %rd8341, 56;
	xor.b64  	%rd8370, %rd8369, %rd8368;
	mul.lo.s64 	%rd8953, %rd8370, 1099511628211;
$L__BB36_290:
	mov.b64 	%rd8960, -3750763034362895579;
	@%p670 bra 	$L__BB36_296;
	setp.eq.s64 	%p676, %rd81, 0;
	mov.b64 	%rd8960, -3750763034362895579;
	mov.b64 	%rd8961, 0;
	@%p676 bra 	$L__BB36_294;
	and.b64  	%rd8961, %rd1066, -2;
	add.s64 	%rd8957, %rd8794, 8;
	mov.b64 	%rd8960, -3750763034362895579;
	mov.u64 	%rd8958, %rd8961;
$L__BB36_293:
	ld.u64 	%rd8376, [%rd8957+-8];
	and.b64  	%rd8377, %rd8376, 255;
	xor.b64  	%rd8378, %rd8377, %rd8960;
	mul.lo.s64 	%rd8379, %rd8378, 1099511628211;
	shr.u64 	%rd8380, %rd8376, 8;
	and.b64  	%rd8381, %rd8380, 255;
	xor.b64  	%rd8382, %rd8381, %rd8379;
	mul.lo.s64 	%rd8383, %rd8382, 1099511628211;
	shr.u64 	%rd8384, %rd8376, 16;
	and.b64  	%rd8385, %rd8384, 255;
	xor.b64  	%rd8386, %rd8385, %rd8383;
	mul.lo.s64 	%rd8387, %rd8386, 1099511628211;
	shr.u64 	%rd8388, %rd8376, 24;
	and.b64  	%rd8389, %rd8388, 255;
	xor.b64  	%rd8390, %rd8389, %rd8387;
	mul.lo.s64 	%rd8391, %rd8390, 1099511628211;
	shr.u64 	%rd8392, %rd8376, 32;
	and.b64  	%rd8393, %rd8392, 255;
	xor.b64  	%rd8394, %rd8393, %rd8391;
	mul.lo.s64 	%rd8395, %rd8394, 1099511628211;
	shr.u64 	%rd8396, %rd8376, 40;
	and.b64  	%rd8397, %rd8396, 255;
	xor.b64  	%rd8398, %rd8397, %rd8395;
	mul.lo.s64 	%rd8399, %rd8398, 1099511628211;
	shr.u64 	%rd8400, %rd8376, 48;
	and.b64  	%rd8401, %rd8400, 255;
	xor.b64  	%rd8402, %rd8401, %rd8399;
	mul.lo.s64 	%rd8403, %rd8402, 1099511628211;
	shr.u64 	%rd8404, %rd8376, 56;
	xor.b64  	%rd8405, %rd8404, %rd8403;
	mul.lo.s64 	%rd8406, %rd8405, 1099511628211;
	ld.u64 	%rd8407, [%rd8957];
	and.b64  	%rd8408, %rd8407, 255;
	xor.b64  	%rd8409, %rd8408, %rd8406;
	mul.lo.s64 	%rd8410, %rd8409, 1099511628211;
	shr.u64 	%rd8411, %rd8407, 8;
	and.b64  	%rd8412, %rd8411, 255;
	xor.b64  	%rd8413, %rd8412, %rd8410;
	mul.lo.s64 	%rd8414, %rd8413, 1099511628211;
	shr.u64 	%rd8415, %rd8407, 16;
	and.b64  	%rd8416, %rd8415, 255;
	xor.b64  	%rd8417, %rd8416, %rd8414;
	mul.lo.s64 	%rd8418, %rd8417, 1099511628211;
	shr.u64 	%rd8419, %rd8407, 24;
	and.b64  	%rd8420, %rd8419, 255;
	xor.b64  	%rd8421, %rd8420, %rd8418;
	mul.lo.s64 	%rd8422, %rd8421, 1099511628211;
	shr.u64 	%rd8423, %rd8407, 32;
	and.b64  	%rd8424, %rd8423, 255;
	xor.b64  	%rd8425, %rd8424, %rd8422;
	mul.lo.s64 	%rd8426, %rd8425, 1099511628211;
	shr.u64 	%rd8427, %rd8407, 40;
	and.b64  	%rd8428, %rd8427, 255;
	xor.b64  	%rd8429, %rd8428, %rd8426;
	mul.lo.s64 	%rd8430, %rd8429, 1099511628211;
	shr.u64 	%rd8431, %rd8407, 48;
	and.b64  	%rd8432, %rd8431, 255;
	xor.b64  	%rd8433, %rd8432, %rd8430;
	mul.lo.s64 	%rd8434, %rd8433, 1099511628211;
	shr.u64 	%rd8435, %rd8407, 56;
	xor.b64  	%rd8436, %rd8435, %rd8434;
	mul.lo.s64 	%rd8960, %rd8436, 1099511628211;
	add.s64 	%rd8958, %rd8958, -2;
	add.s64 	%rd8957, %rd8957, 16;
	setp.ne.s64 	%p677, %rd8958, 0;
	@%p677 bra 	$L__BB36_293;
$L__BB36_294:
	and.b64  	%rd8437, %rd1066, 1;
	setp.eq.b64 	%p678, %rd8437, 1;
	not.pred 	%p679, %p678;
	@%p679 bra 	$L__BB36_296;
	shl.b64 	%rd8438, %rd8961, 3;
	add.s64 	%rd8439, %rd8794, %rd8438;
	ld.u64 	%rd8440, [%rd8439];
	and.b64  	%rd8441, %rd8440, 255;
	xor.b64  	%rd8442, %rd8441, %rd8960;
	mul.lo.s64 	%rd8443, %rd8442, 1099511628211;
	shr.u64 	%rd8444, %rd8440, 8;
	and.b64  	%rd8445, %rd8444, 255;
	xor.b64  	%rd8446, %rd8445, %rd8443;
	mul.lo.s64 	%rd8447, %rd8446, 1099511628211;
	shr.u64 	%rd8448, %rd8440, 16;
	and.b64  	%rd8449, %rd8448, 255;
	xor.b64  	%rd8450, %rd8449, %rd8447;
	mul.lo.s64 	%rd8451, %rd8450, 1099511628211;
	shr.u64 	%rd8452, %rd8440, 24;
	and.b64  	%rd8453, %rd8452, 255;
	xor.b64  	%rd8454, %rd8453, %rd8451;
	mul.lo.s64 	%rd8455, %rd8454, 1099511628211;
	shr.u64 	%rd8456, %rd8440, 32;
	and.b64  	%rd8457, %rd8456, 255;
	xor.b64  	%rd8458, %rd8457, %rd8455;
	mul.lo.s64 	%rd8459, %rd8458, 1099511628211;
	shr.u64 	%rd8460, %rd8440, 40;
	and.b64  	%rd8461, %rd8460, 255;
	xor.b64  	%rd8462, %rd8461, %rd8459;
	mul.lo.s64 	%rd8463, %rd8462, 1099511628211;
	shr.u64 	%rd8464, %rd8440, 48;
	and.b64  	%rd8465, %rd8464, 255;
	xor.b64  	%rd8466, %rd8465, %rd8463;
	mul.lo.s64 	%rd8467, %rd8466, 1099511628211;
	shr.u64 	%rd8468, %rd8440, 56;
	xor.b64  	%rd8469, %rd8468, %rd8467;
	mul.lo.s64 	%rd8960, %rd8469, 1099511628211;
$L__BB36_296:
	setp.eq.s64 	%p680, %rd8953, %rd8960;
	@%p680 bra 	$L__BB36_310;
	mov.b64 	%rd8967, -3750763034362895579;
	@%p670 bra 	$L__BB36_303;
	setp.eq.s64 	%p682, %rd81, 0;
	mov.b64 	%rd8967, -3750763034362895579;
	mov.b64 	%rd8968, 0;
	@%p682 bra 	$L__BB36_301;
	and.b64  	%rd8968, %rd1066, -2;
	add.s64 	%rd8964, %rd8762, 8;
	mov.b64 	%rd8967, -3750763034362895579;
	mov.u64 	%rd8965, %rd8968;
$L__BB36_300:
	ld.u64 	%rd8475, [%rd8964+-8];
	and.b64  	%rd8476, %rd8475, 255;
	xor.b64  	%rd8477, %rd8476, %rd8967;
	mul.lo.s64 	%rd8478, %rd8477, 1099511628211;
	shr.u64 	%rd8479, %rd8475, 8;
	and.b64  	%rd8480, %rd8479, 255;
	xor.b64  	%rd8481, %rd8480, %rd8478;
	mul.lo.s64 	%rd8482, %rd8481, 1099511628211;
	shr.u64 	%rd8483, %rd8475, 16;
	and.b64  	%rd8484, %rd8483, 255;
	xor.b64  	%rd8485, %rd8484, %rd8482;
	mul.lo.s64 	%rd8486, %rd8485, 1099511628211;
	shr.u64 	%rd8487, %rd8475, 24;
	and.b64  	%rd8488, %rd8487, 255;
	xor.b64  	%rd8489, %rd8488, %rd8486;
	mul.lo.s64 	%rd8490, %rd8489, 1099511628211;
	shr.u64 	%rd8491, %rd8475, 32;
	and.b64  	%rd8492, %rd8491, 255;
	xor.b64  	%rd8493, %rd8492, %rd8490;
	mul.lo.s64 	%rd8494, %rd8493, 1099511628211;
	shr.u64 	%rd8495, %rd8475, 40;
	and.b64  	%rd8496, %rd8495, 255;
	xor.b64  	%rd8497, %rd8496, %rd8494;
	mul.lo.s64 	%rd8498, %rd8497, 1099511628211;
	shr.u64 	%rd8499, %rd8475, 48;
	and.b64  	%rd8500, %rd8499, 255;
	xor.b64  	%rd8501, %rd8500, %rd8498;
	mul.lo.s64 	%rd8502, %rd8501, 1099511628211;
	shr.u64 	%rd8503, %rd8475, 56;
	xor.b64  	%rd8504, %rd8503, %rd8502;
	mul.lo.s64 	%rd8505, %rd8504, 1099511628211;
	ld.u64 	%rd8506, [%rd8964];
	and.b64  	%rd8507, %rd8506, 255;
	xor.b64  	%rd8508, %rd8507, %rd8505;
	mul.lo.s64 	%rd8509, %rd8508, 1099511628211;
	shr.u64 	%rd8510, %rd8506, 8;
	and.b64  	%rd8511, %rd8510, 255;
	xor.b64  	%rd8512, %rd8511, %rd8509;
	mul.lo.s64 	%rd8513, %rd8512, 1099511628211;
	shr.u64 	%rd8514, %rd8506, 16;
	and.b64  	%rd8515, %rd8514, 255;
	xor.b64  	%rd8516, %rd8515, %rd8513;
	mul.lo.s64 	%rd8517, %rd8516, 1099511628211;
	shr.u64 	%rd8518, %rd8506, 24;
	and.b64  	%rd8519, %rd8518, 255;
	xor.b64  	%rd8520, %rd8519, %rd8517;
	mul.lo.s64 	%rd8521, %rd8520, 1099511628211;
	shr.u64 	%rd8522, %rd8506, 32;
	and.b64  	%rd8523, %rd8522, 255;
	xor.b64  	%rd8524, %rd8523, %rd8521;
	mul.lo.s64 	%rd8525, %rd8524, 1099511628211;
	shr.u64 	%rd8526, %rd8506, 40;
	and.b64  	%rd8527, %rd8526, 255;
	xor.b64  	%rd8528, %rd8527, %rd8525;
	mul.lo.s64 	%rd8529, %rd8528, 1099511628211;
	shr.u64 	%rd8530, %rd8506, 48;
	and.b64  	%rd8531, %rd8530, 255;
	xor.b64  	%rd8532, %rd8531, %rd8529;
	mul.lo.s64 	%rd8533, %rd8532, 1099511628211;
	shr.u64 	%rd8534, %rd8506, 56;
	xor.b64  	%rd8535, %rd8534, %rd8533;
	mul.lo.s64 	%rd8967, %rd8535, 1099511628211;
	add.s64 	%rd8965, %rd8965, -2;
	add.s64 	%rd8964, %rd8964, 16;
	setp.ne.s64 	%p683, %rd8965, 0;
	@%p683 bra 	$L__BB36_300;
$L__BB36_301:
	and.b64  	%rd8536, %rd1066, 1;
	setp.eq.b64 	%p684, %rd8536, 1;
	not.pred 	%p685, %p684;
	@%p685 bra 	$L__BB36_303;
	shl.b64 	%rd8537, %rd8968, 3;
	add.s64 	%rd8538, %rd8762, %rd8537;
	ld.u64 	%rd8539, [%rd8538];
	and.b64  	%rd8540, %rd8539, 255;
	xor.b64  	%rd8541, %rd8540, %rd8967;
	mul.lo.s64 	%rd8542, %rd8541, 1099511628211;
	shr.u64 	%rd8543, %rd8539, 8;
	and.b64  	%rd8544, %rd8543, 255;
	xor.b64  	%rd8545, %rd8544, %rd8542;
	mul.lo.s64 	%rd8546, %rd8545, 1099511628211;
	shr.u64 	%rd8547, %rd8539, 16;
	and.b64  	%rd8548, %rd8547, 255;
	xor.b64  	%rd8549, %rd8548, %rd8546;
	mul.lo.s64 	%rd8550, %rd8549, 1099511628211;
	shr.u64 	%rd8551, %rd8539, 24;
	and.b64  	%rd8552, %rd8551, 255;
	xor.b64  	%rd8553, %rd8552, %rd8550;
	mul.lo.s64 	%rd8554, %rd8553, 1099511628211;
	shr.u64 	%rd8555, %rd8539, 32;
	and.b64  	%rd8556, %rd8555, 255;
	xor.b64  	%rd8557, %rd8556, %rd8554;
	mul.lo.s64 	%rd8558, %rd8557, 1099511628211;
	shr.u64 	%rd8559, %rd8539, 40;
	and.b64  	%rd8560, %rd8559, 255;
	xor.b64  	%rd8561, %rd8560, %rd8558;
	mul.lo.s64 	%rd8562, %rd8561, 1099511628211;
	shr.u64 	%rd8563, %rd8539, 48;
	and.b64  	%rd8564, %rd8563, 255;
	xor.b64  	%rd8565, %rd8564, %rd8562;
	mul.lo.s64 	%rd8566, %rd8565, 1099511628211;
	shr.u64 	%rd8567, %rd8539, 56;
	xor.b64  	%rd8568, %rd8567, %rd8566;
	mul.lo.s64 	%rd8967, %rd8568, 1099511628211;
$L__BB36_303:
	mov.b64 	%rd8974, -3750763034362895579;
	@%p670 bra 	$L__BB36_309;
	setp.eq.s64 	%p687, %rd81, 0;
	mov.b64 	%rd8974, -3750763034362895579;
	mov.b64 	%rd8975, 0;
	@%p687 bra 	$L__BB36_307;
	and.b64  	%rd8975, %rd1066, -2;
	add.s64 	%rd8971, %rd8794, 8;
	mov.b64 	%rd8974, -3750763034362895579;
	mov.u64 	%rd8972, %rd8975;
$L__BB36_306:
	ld.u64 	%rd8574, [%rd8971+-8];
	and.b64  	%rd8575, %rd8574, 255;
	xor.b64  	%rd8576, %rd8575, %rd8974;
	mul.lo.s64 	%rd8577, %rd8576, 1099511628211;
	shr.u64 	%rd8578, %rd8574, 8;
	and.b64  	%rd8579, %rd8578, 255;
	xor.b64  	%rd8580, %rd8579, %rd8577;
	mul.lo.s64 	%rd8581, %rd8580, 1099511628211;
	shr.u64 	%rd8582, %rd8574, 16;
	and.b64  	%rd8583, %rd8582, 255;
	xor.b64  	%rd8584, %rd8583, %rd8581;
	mul.lo.s64 	%rd8585, %rd8584, 1099511628211;
	shr.u64 	%rd8586, %rd8574, 24;
	and.b64  	%rd8587, %rd8586, 255;
	xor.b64  	%rd8588, %rd8587, %rd8585;
	mul.lo.s64 	%rd8589, %rd8588, 1099511628211;
	shr.u64 	%rd8590, %rd8574, 32;
	and.b64  	%rd8591, %rd8590, 255;
	xor.b64  	%rd8592, %rd8591, %rd8589;
	mul.lo.s64 	%rd8593, %rd8592, 1099511628211;
	shr.u64 	%rd8594, %rd8574, 40;
	and.b64  	%rd8595, %rd8594, 255;
	xor.b64  	%rd8596, %rd8595, %rd8593;
	mul.lo.s64 	%rd8597, %rd8596, 1099511628211;
	shr.u64 	%rd8598, %rd8574, 48;
	and.b64  	%rd8599, %rd8598, 255;
	xor.b64  	%rd8600, %rd8599, %rd8597;
	mul.lo.s64 	%rd8601, %rd8600, 1099511628211;
	shr.u64 	%rd8602, %rd8574, 56;
	xor.b64  	%rd8603, %rd8602, %rd8601;
	mul.lo.s64 	%rd8604, %rd8603, 1099511628211;
	ld.u64 	%rd8605, [%rd8971];
	and.b64  	%rd8606, %rd8605, 255;
	xor.b64  	%rd8607, %rd8606, %rd8604;
	mul.lo.s64 	%rd8608, %rd8607, 1099511628211;
	shr.u64 	%rd8609, %rd8605, 8;
	and.b64  	%rd8610, %rd8609, 255;
	xor.b64  	%rd8611, %rd8610, %rd8608;
	mul.lo.s64 	%rd8612, %rd8611, 1099511628211;
	shr.u64 	%rd8613, %rd8605, 16;
	and.b64  	%rd8614, %rd8613, 255;
	xor.b64  	%rd8615, %rd8614, %rd8612;
	mul.lo.s64 	%rd8616, %rd8615, 1099511628211;
	shr.u64 	%rd8617, %rd8605, 24;
	and.b64  	%rd8618, %rd8617, 255;
	xor.b64  	%rd8619, %rd8618, %rd8616;
	mul.lo.s64 	%rd8620, %rd8619, 1099511628211;
	shr.u64 	%rd8621, %rd8605, 32;
	and.b64  	%rd8622, %rd8621, 255;
	xor.b64  	%rd8623, %rd8622, %rd8620;
	mul.lo.s64 	%rd8624, %rd8623, 1099511628211;
	shr.u64 	%rd8625, %rd8605, 40;
	and.b64  	%rd8626, %rd8625, 255;
	xor.b64  	%rd8627, %rd8626, %rd8624;
	mul.lo.s64 	%rd8628, %rd8627, 1099511628211;
	shr.u64 	%rd8629, %rd8605, 48;
	and.b64  	%rd8630, %rd8629, 255;
	xor.b64  	%rd8631, %rd8630, %rd8628;
	mul.lo.s64 	%rd8632, %rd8631, 1099511628211;
	shr.u64 	%rd8633, %rd8605, 56;
	xor.b64  	%rd8634, %rd8633, %rd8632;
	mul.lo.s64 	%rd8974, %rd8634, 1099511628211;
	add.s64 	%rd8972, %rd8972, -2;
	add.s64 	%rd8971, %rd8971, 16;
	setp.ne.s64 	%p688, %rd8972, 0;
	@%p688 bra 	$L__BB36_306;
$L__BB36_307:
	and.b64  	%rd8635, %rd1066, 1;
	setp.eq.b64 	%p689, %rd8635, 1;
	not.pred 	%p690, %p689;
	@%p690 bra 	$L__BB36_309;
	shl.b64 	%rd8636, %rd8975, 3;
	add.s64 	%rd8637, %rd8794, %rd8636;
	ld.u64 	%rd8638, [%rd8637];
	and.b64  	%rd8639, %rd8638, 255;
	xor.b64  	%rd8640, %rd8639, %rd8974;
	mul.lo.s64 	%rd8641, %rd8640, 1099511628211;
	shr.u64 	%rd8642, %rd8638, 8;
	and.b64  	%rd8643, %rd8642, 255;
	xor.b64  	%rd8644, %rd8643, %rd8641;
	mul.lo.s64 	%rd8645, %rd8644, 1099511628211;
	shr.u64 	%rd8646, %rd8638, 16;
	and.b64  	%rd8647, %rd8646, 255;
	xor.b64  	%rd8648, %rd8647, %rd8645;
	mul.lo.s64 	%rd8649, %rd8648, 1099511628211;
	shr.u64 	%rd8650, %rd8638, 24;
	and.b64  	%rd8651, %rd8650, 255;
	xor.b64  	%rd8652, %rd8651, %rd8649;
	mul.lo.s64 	%rd8653, %rd8652, 1099511628211;
	shr.u64 	%rd8654, %rd8638, 32;
	and.b64  	%rd8655, %rd8654, 255;
	xor.b64  	%rd8656, %rd8655, %rd8653;
	mul.lo.s64 	%rd8657, %rd8656, 1099511628211;
	shr.u64 	%rd8658, %rd8638, 40;
	and.b64  	%rd8659, %rd8658, 255;
	xor.b64  	%rd8660, %rd8659, %rd8657;
	mul.lo.s64 	%rd8661, %rd8660, 1099511628211;
	shr.u64 	%rd8662, %rd8638, 48;
	and.b64  	%rd8663, %rd8662, 255;
	xor.b64  	%rd8664, %rd8663, %rd8661;
	mul.lo.s64 	%rd8665, %rd8664, 1099511628211;
	shr.u64 	%rd8666, %rd8638, 56;
	xor.b64  	%rd8667, %rd8666, %rd8665;
	mul.lo.s64 	%rd8974, %rd8667, 1099511628211;
$L__BB36_309:
	setp.lt.u64 	%p691, %rd8967, %rd8974;
	selp.b64 	%rd8979, %rd8762, %rd8794, %p691;
	bra.uni 	$L__BB36_314;
$L__BB36_310:
	setp.eq.s32 	%p692, %r106, 0;
	mov.u64 	%rd8979, %rd8794;
	@%p692 bra 	$L__BB36_314;
	mov.b64 	%rd8978, 0;
	cvt.s64.s32 	%rd8672, %r106;
$L__BB36_312:
	shl.b64 	%rd8669, %rd8978, 3;
	add.s64 	%rd8670, %rd8762, %rd8669;
	ld.u64 	%rd563, [%rd8670];
	add.s64 	%rd8671, %rd8794, %rd8669;
	ld.u64 	%rd564, [%rd8671];
	setp.lt.u64 	%p693, %rd563, %rd564;
	mov.u64 	%rd8979, %rd8762;
	@%p693 bra 	$L__BB36_314;
	setp.le.u64 	%p694, %rd563, %rd564;
	add.s64 	%rd8978, %rd8978, 1;
	setp.lt.u64 	%p695, %rd8978, %rd8672;
	and.pred  	%p696, %p694, %p695;
	mov.u64 	%rd8979, %rd8794;
	@%p696 bra 	$L__BB36_312;
$L__BB36_314:
	setp.eq.s16 	%p697, %rs1, 0;
	bar.sync 	0;
	@%p697 bra 	$L__BB36_316;
	cvt.u64.u32 	%rd8673, %r3;
	// begin inline asm
	mov.u32 %r451, %laneid;
	// end inline asm
	and.b32  	%r452, %r12, 7936;
	shl.b32 	%r453, %r451, 3;
	add.s32 	%r454, %r453, %r452;
	shr.s32 	%r455, %r454, 5;
	add.s32 	%r456, %r455, %r454;
	shl.b32 	%r457, %r456, 3;
	mov.u32 	%r458, _ZZN3cub18CUB_300001_SM_10006detail10merge_sort26DeviceMergeSortMergeKernelINS2_10policy_hubIPPyE9Policy600ES6_PNS0_8NullTypeES6_SA_j18tuple_indexed_lessS5_S9_EEvbT2_T3_T4_PT6_PT7_T5_PSE_SE_NS1_7vsmem_tEE19static_temp_storage;
	add.s32 	%r459, %r458, %r457;
	st.shared.u64 	[%r459], %rd138;
	st.shared.u64 	[%r459+8], %rd199;
	st.shared.u64 	[%r459+16], %rd260;
	st.shared.u64 	[%r459+24], %rd321;
	st.shared.u64 	[%r459+32], %rd382;
	st.shared.u64 	[%r459+40], %rd443;
	st.shared.u64 	[%r459+48], %rd504;
	st.shared.u64 	[%r459+56], %rd8979;
	bar.warp.sync 	-1;
	mad.lo.s32 	%r460, %r451, -7, %r454;
	shr.s32 	%r461, %r460, 5;
	add.s32 	%r462, %r461, %r460;
	shl.b32 	%r463, %r462, 3;
	add.s32 	%r464, %r458, %r463;
	ld.shared.u64 	%rd8674, [%r464];
	add.s32 	%r465, %r460, 32;
	shr.s32 	%r466, %r465, 5;
	add.s32 	%r467, %r466, %r460;
	shl.b32 	%r468, %r467, 3;
	add.s32 	%r469, %r458, %r468;
	ld.shared.u64 	%rd8675, [%r469+256];
	add.s32 	%r470, %r460, 64;
	shr.s32 	%r471, %r470, 5;
	add.s32 	%r472, %r471, %r460;
	shl.b32 	%r473, %r472, 3;
	add.s32 	%r474, %r458, %r473;
	ld.shared.u64 	%rd8676, [%r474+512];
	add.s32 	%r475, %r460, 96;
	shr.s32 	%r476, %r475, 5;
	add.s32 	%r477, %r476, %r460;
	shl.b32 	%r478, %r477, 3;
	add.s32 	%r479, %r458, %r478;
	ld.shared.u64 	%rd8677, [%r479+768];
	add.s32 	%r480, %r460, 128;
	shr.s32 	%r481, %r480, 5;
	add.s32 	%r482, %r481, %r460;
	shl.b32 	%r483, %r482, 3;
	add.s32 	%r484, %r458, %r483;
	ld.shared.u64 	%rd8678, [%r484+1024];
	add.s32 	%r485, %r460, 160;
	shr.s32 	%r486, %r485, 5;
	add.s32 	%r487, %r486, %r460;
	shl.b32 	%r488, %r487, 3;
	add.s32 	%r489, %r458, %r488;
	ld.shared.u64 	%rd8679, [%r489+1280];
	add.s32 	%r490, %r460, 192;
	shr.s32 	%r491, %r490, 5;
	add.s32 	%r492, %r491, %r460;
	shl.b32 	%r493, %r492, 3;
	add.s32 	%r494, %r458, %r493;
	ld.shared.u64 	%rd8680, [%r494+1536];
	add.s32 	%r495, %r460, 224;
	shr.s32 	%r496, %r495, 5;
	add.s32 	%r497, %r496, %r460;
	shl.b32 	%r498, %r497, 3;
	add.s32 	%r499, %r458, %r498;
	ld.shared.u64 	%rd8681, [%r499+1792];
	and.b32  	%r500, %r4, 31;
	or.b32  	%r501, %r452, %r500;
	cvt.u64.u32 	%rd8682, %r501;
	add.s64 	%rd8683, %rd8682, %rd8673;
	shl.b64 	%rd8684, %rd8683, 3;
	add.s64 	%rd8685, %rd1, %rd8684;
	st.global.u64 	[%rd8685], %rd8674;
	st.global.u64 	[%rd8685+256], %rd8675;
	st.global.u64 	[%rd8685+512], %rd8676;
	st.global.u64 	[%rd8685+768], %rd8677;
	st.global.u64 	[%rd8685+1024], %rd8678;
	st.global.u64 	[%rd8685+1280], %rd8679;
	st.global.u64 	[%rd8685+1536], %rd8680;
	st.global.u64 	[%rd8685+1792], %rd8681;
	bra.uni 	$L__BB36_697;
$L__BB36_316:
	cvt.u64.u32 	%rd8686, %r3;
	// begin inline asm
	mov.u32 %r502, %laneid;
	// end inline asm
	and.b32  	%r503, %r12, 7936;
	shl.b32 	%r504, %r502, 3;
	add.s32 	%r505, %r504, %r503;
	shr.s32 	%r506, %r505, 5;
	add.s32 	%r507, %r506, %r505;
	shl.b32 	%r508, %r507, 3;
	mov.u32 	%r509, _ZZN3cub18CUB_300001_SM_10006detail10merge_sort26DeviceMergeSortMergeKernelINS2_10policy_hubIPPyE9Policy600ES6_PNS0_8NullTypeES6_SA_j18tuple_indexed_lessS5_S9_EEvbT2_T3_T4_PT6_PT7_T5_PSE_SE_NS1_7vsmem_tEE19static_temp_storage;
	add.s32 	%r510, %r509, %r508;
	st.shared.u64 	[%r510], %rd138;
	st.shared.u64 	[%r510+8], %rd199;
	st.shared.u64 	[%r510+16], %rd260;
	st.shared.u64 	[%r510+24], %rd321;
	st.shared.u64 	[%r510+32], %rd382;
	st.shared.u64 	[%r510+40], %rd443;
	st.shared.u64 	[%r510+48], %rd504;
	st.shared.u64 	[%r510+56], %rd8979;
	bar.warp.sync 	-1;
	mad.lo.s32 	%r511, %r502, -7, %r505;
	shr.s32 	%r512, %r511, 5;
	add.s32 	%r513, %r512, %r511;
	shl.b32 	%r514, %r513, 3;
	add.s32 	%r515, %r509, %r514;
	ld.shared.u64 	%rd8687, [%r515];
	add.s32 	%r516, %r511, 32;
	shr.s32 	%r517, %r516, 5;
	add.s32 	%r518, %r517, %r511;
	shl.b32 	%r519, %r518, 3;
	add.s32 	%r520, %r509, %r519;
	ld.shared.u64 	%rd8688, [%r520+256];
	add.s32 	%r521, %r511, 64;
	shr.s32 	%r522, %r521, 5;
	add.s32 	%r523, %r522, %r511;
	shl.b32 	%r524, %r523, 3;
	add.s32 	%r525, %r509, %r524;
	ld.shared.u64 	%rd8689, [%r525+512];
	add.s32 	%r526, %r511, 96;
	shr.s32 	%r527, %r526, 5;
	add.s32 	%r528, %r527, %r511;
	shl.b32 	%r529, %r528, 3;
	add.s32 	%r530, %r509, %r529;
	ld.shared.u64 	%rd8690, [%r530+768];
	add.s32 	%r531, %r511, 128;
	shr.s32 	%r532, %r531, 5;
	add.s32 	%r533, %r532, %r511;
	shl.b32 	%r534, %r533, 3;
	add.s32 	%r535, %r509, %r534;
	ld.shared.u64 	%rd8691, [%r535+1024];
	add.s32 	%r536, %r511, 160;
	shr.s32 	%r537, %r536, 5;
	add.s32 	%r538, %r537, %r511;
	shl.b32 	%r539, %r538, 3;
	add.s32 	%r540, %r509, %r539;
	ld.shared.u64 	%rd8692, [%r540+1280];
	add.s32 	%r541, %r511, 192;
	shr.s32 	%r542, %r541, 5;
	add.s32 	%r543, %r542, %r511;
	shl.b32 	%r544, %r543, 3;
	add.s32 	%r545, %r509, %r544;
	ld.shared.u64 	%rd8693, [%r545+1536];
	add.s32 	%r546, %r511, 224;
	shr.s32 	%r547, %r546, 5;
	add.s32 	%r548, %r547, %r511;
	shl.b32 	%r549, %r548, 3;
	add.s32 	%r550, %r509, %r549;
	ld.shared.u64 	%rd8694, [%r550+1792];
	and.b32  	%r551, %r4, 31;
	or.b32  	%r552, %r503, %r551;
	cvt.u64.u32 	%rd8695, %r552;
	add.s64 	%rd8696, %rd8695, %rd8686;
	shl.b64 	%rd8697, %rd8696, 3;
	add.s64 	%rd8698, %rd2, %rd8697;
	st.global.u64 	[%rd8698], %rd8687;
	st.global.u64 	[%rd8698+256], %rd8688;
	st.global.u64 	[%rd8698+512], %rd8689;
	st.global.u64 	[%rd8698+768], %rd8690;
	st.global.u64 	[%rd8698+1024], %rd8691;
	st.global.u64 	[%rd8698+1280], %rd8692;
	st.global.u64 	[%rd8698+1536], %rd8693;
	st.global.u64 	[%rd8698+1792], %rd8694;
	bra.uni 	$L__BB36_697;
$L__BB36_317:
	mul.wide.u32 	%rd1070, %r2, 4;
	add.s64 	%rd1071, %rd3, %rd1070;
	ld.global.u32 	%r115, [%rd1071];
	ld.global.u32 	%r116, [%rd1071+4];
	neg.s32 	%r117, %r107;
	and.b32  	%r118, %r2, %r117;
	shl.b32 	%r44, %r118, 11;
	shl.b32 	%r119, %r107, 10;
	and.b32  	%r45, %r119, -2048;
	sub.s32 	%r120, %r2, %r118;
	shl.b32 	%r121, %r120, 11;
	sub.s32 	%r46, %r115, %r44;
	sub.s32 	%r122, %r116, %r44;
	sub.s32 	%r123, %r105, %r44;
	max.u32 	%r124, %r123, %r45;
	sub.s32 	%r125, %r124, %r45;
	sub.s32 	%r126, %r121, %r46;
	min.u32 	%r47, %r126, %r125;
	setp.eq.s32 	%p34, %r121, -2048;
	selp.b32 	%r127, 2047, 2048, %p34;
	add.s32 	%r128, %r127, %r121;
	sub.s32 	%r129, %r128, %r122;
	or.b32  	%r130, %r2, %r117;
	setp.eq.s32 	%p35, %r130, -1;
	min.u32 	%r131, %r45, %r123;
	selp.b32 	%r132, %r131, %r122, %p35;
	selp.b32 	%r133, %r45, %r129, %p35;
	min.u32 	%r134, %r133, %r125;
	sub.s32 	%r48, %r132, %r46;
	sub.s32 	%r49, %r134, %r47;
	// begin inline asm
	griddepcontrol.wait;
	// end inline asm
	setp.eq.s16 	%p36, %rs1, 0;
	@%p36 bra 	$L__BB36_334;
	cvt.u64.u32 	%rd1073, %r44;
	cvt.u64.u32 	%rd1074, %r46;
	add.s64 	%rd567, %rd1074, %rd1073;
	cvt.u64.u32 	%rd1075, %r45;
	add.s64 	%rd1076, %rd1073, %rd1075;
	cvt.u64.u32 	%rd1077, %r47;
	add.s64 	%rd568, %rd1076, %rd1077;
	add.s32 	%r50, %r49, %r48;
	setp.ge.s32 	%p37, %r4, %r50;
	@%p37 bra 	$L__BB36_320;
	setp.lt.s32 	%p38, %r4, %r48;
	sub.s32 	%r135, %r4, %r48;
	cvt.s64.s32 	%rd1078, %r135;
	cvt.u64.u32 	%rd1079, %r4;
	selp.b64 	%rd1080, %rd567, %rd568, %p38;
	selp.b64 	%rd1081, %rd1079, %rd1078, %p38;
	add.s64 	%rd1082, %rd1081, %rd1080;
	shl.b64 	%rd1083, %rd1082, 3;
	add.s64 	%rd1084, %rd2, %rd1083;
	ld.global.u64 	%rd9001, [%rd1084];
$L__BB36_320:
	add.s32 	%r51, %r4, 256;
	setp.ge.s32 	%p39, %r51, %r50;
	@%p39 bra 	$L__BB36_322;
	setp.lt.s32 	%p40, %r51, %r48;
	sub.s32 	%r136, %r51, %r48;
	cvt.s64.s32 	%rd1086, %r136;
	cvt.u64.u32 	%rd1087, %r51;
	selp.b64 	%rd1088, %rd567, %rd568, %p40;
	selp.b64 	%rd1089, %rd1087, %rd1086, %p40;
	add.s64 	%rd1090, %rd1089, %rd1088;
	shl.b64 	%rd1091, %rd1090, 3;
	add.s64 	%rd1092, %rd2, %rd1091;
	ld.global.u64 	%rd9000, [%rd1092];
$L__BB36_322:
	add.s32 	%r52, %r4, 512;
	setp.ge.s32 	%p41, %r52, %r50;
	@%p41 bra 	$L__BB36_324;
	setp.lt.s32 	%p42, %r52, %r48;
	sub.s32 	%r137, %r52, %r48;
	cvt.s64.s32 	%rd1094, %r137;
	cvt.u64.u32 	%rd1095, %r52;
	selp.b64 	%rd1096, %rd567, %rd568, %p42;
	selp.b64 	%rd1097, %rd1095, %rd1094, %p42;
	add.s64 	%rd1098, %rd1097, %rd1096;
	shl.b64 	%rd1099, %rd1098, 3;
	add.s64 	%rd1100, %rd2, %rd1099;
	ld.global.u64 	%rd8999, [%rd1100];
$L__BB36_324:
	add.s32 	%r53, %r4, 768;
	setp.ge.s32 	%p43, %r53, %r50;
	@%p43 bra 	$L__BB36_326;
	setp.lt.s32 	%p44, %r53, %r48;
	sub.s32 	%r138, %r53, %r48;
	cvt.s64.s32 	%rd1102, %r138;
	cvt.u64.u32 	%rd1103, %r53;
	selp.b64 	%rd1104, %rd567, %rd568, %p44;
	selp.b64 	%rd1105, %rd1103, %rd1102, %p44;
	add.s64 	%rd1106, %rd1105, %rd1104;
	shl.b64 	%rd1107, %rd1106, 3;
	add.s64 	%rd1108, %rd2, %rd1107;
	ld.global.u64 	%rd8998, [%rd1108];
$L__BB36_326:
	or.b32  	%r54, %r4, 1024;
	setp.ge.s32 	%p45, %r54, %r50;
	@%p45 bra 	$L__BB36_328;
	setp.lt.s32 	%p46, %r54, %r48;
	sub.s32 	%r139, %r54, %r48;
	cvt.s64.s32 	%rd1110, %r139;
	cvt.u64.u32 	%rd1111, %r54;
	selp.b64 	%rd1112, %rd567, %rd568, %p46;
	selp.b64 	%rd1113, %rd1111, %rd1110, %p46;
	add.s64 	%rd1114, %rd1113, %rd1112;
	shl.b64 	%rd1115, %rd1114, 3;
	add.s64 	%rd1116, %rd2, %rd1115;
	ld.global.u64 	%rd8997, [%rd1116];
$L__BB36_328:
	add.s32 	%r55, %r4, 1280;
	setp.ge.s32 	%p47, %r55, %r50;
	@%p47 bra 	$L__BB36_330;
	setp.lt.s32 	%p48, %r55, %r48;
	sub.s32 	%r140, %r55, %r48;
	cvt.s64.s32 	%rd1118, %r140;
	cvt.u64.u32 	%rd1119, %r55;
	selp.b64 	%rd1120, %rd567, %rd568, %p48;
	selp.b64 	%rd1121, %rd1119, %rd1118, %p48;
	add.s64 	%rd1122, %rd1121, %rd1120;
	shl.b64 	%rd1123, %rd1122, 3;
	add.s64 	%rd1124, %rd2, %rd1123;
	ld.global.u64 	%rd8996, [%rd1124];
$L__BB36_330:
	add.s32 	%r56, %r4, 1536;
	setp.ge.s32 	%p49, %r56, %r50;
	@%p49 bra 	$L__BB36_332;
	setp.lt.s32 	%p50, %r56, %r48;
	sub.s32 	%r141, %r56, %r48;
	cvt.s64.s32 	%rd1126, %r141;
	cvt.u64.u32 	%rd1127, %r56;
	selp.b64 	%rd1128, %rd567, %rd568, %p50;
	selp.b64 	%rd1129, %rd1127, %rd1126, %p50;
	add.s64 	%rd1130, %rd1129, %rd1128;
	shl.b64 	%rd1131, %rd1130, 3;
	add.s64 	%rd1132, %rd2, %rd1131;
	ld.global.u64 	%rd8995, [%rd1132];
$L__BB36_332:
	add.s32 	%r57, %r4, 1792;
	setp.ge.s32 	%p51, %r57, %r50;
	@%p51 bra 	$L__BB36_350;
	setp.lt.s32 	%p52, %r57, %r48;
	sub.s32 	%r142, %r57, %r48;
	cvt.s64.s32 	%rd1134, %r142;
	cvt.u64.u32 	%rd1135, %r57;
	selp.b64 	%rd1136, %rd567, %rd568, %p52;
	selp.b64 	%rd1137, %rd1135, %rd1134, %p52;
	add.s64 	%rd1138, %rd1137, %rd1136;
	shl.b64 	%rd1139, %rd1138, 3;
	add.s64 	%rd1140, %rd2, %rd1139;
	ld.global.u64 	%rd8994, [%rd1140];
	bra.uni 	$L__BB36_350;
$L__BB36_334:
	cvt.u64.u32 	%rd1142, %r44;
	cvt.u64.u32 	%rd1143, %r46;
	add.s64 	%rd584, %rd1143, %rd1142;
	cvt.u64.u32 	%rd1144, %r45;
	add.s64 	%rd1145, %rd1142, %rd1144;
	cvt.u64.u32 	%rd1146, %r47;
	add.s64 	%rd585, %rd1145, %rd1146;
	add.s32 	%r58, %r49, %r48;
	setp.ge.s32 	%p53, %r4, %r58;
	@%p53 bra 	$L__BB36_336;
	setp.lt.s32 	%p54, %r4, %r48;
	sub.s32 	%r143, %r4, %r48;
	cvt.s64.s32 	%rd1147, %r143;
	cvt.u64.u32 	%rd1148, %r4;
	selp.b64 	%rd1149, %rd584, %rd585, %p54;
	selp.b64 	%rd1150, %rd1148, %rd1147, %p54;
	add.s64 	%rd1151, %rd1150, %rd1149;
	shl.b64 	%rd1152, %rd1151, 3;
	add.s64 	%rd1153, %rd1, %rd1152;
	ld.global.u64 	%rd9001, [%rd1153];
$L__BB36_336:
	add.s32 	%r59, %r4, 256;
	setp.ge.s32 	%p55, %r59, %r58;
	@%p55 bra 	$L__BB36_338;
	setp.lt.s32 	%p56, %r59, %r48;
	sub.s32 	%r144, %r59, %r48;
	cvt.s64.s32 	%rd1155, %r144;
	cvt.u64.u32 	%rd1156, %r59;
	selp.b64 	%rd1157, %rd584, %rd585, %p56;
	selp.b64 	%rd1158, %rd1156, %rd1155, %p56;
	add.s64 	%rd1159, %rd1158, %rd1157;
	shl.b64 	%rd1160, %rd1159, 3;
	add.s64 	%rd1161, %rd1, %rd1160;
	ld.global.u64 	%rd9000, [%rd1161];
$L__BB36_338:
	add.s32 	%r60, %r4, 512;
	setp.ge.s32 	%p57, %r60, %r58;
	@%p57 bra 	$L__BB36_340;
	setp.lt.s32 	%p58, %r60, %r48;
	sub.s32 	%r145, %r60, %r48;
	cvt.s64.s32 	%rd1163, %r145;
	cvt.u64.u32 	%rd1164, %r60;
	selp.b64 	%rd1165, %rd584, %rd585, %p58;
	selp.b64 	%rd1166, %rd1164, %rd1163, %p58;
	add.s64 	%rd1167, %rd1166, %rd1165;
	shl.b64 	%rd1168, %rd1167, 3;
	add.s64 	%rd1169, %rd1, %rd1168;
	ld.global.u64 	%rd8999, [%rd1169];
$L__BB36_340:
	add.s32 	%r61, %r4, 768;
	setp.ge.s32 	%p59, %r61, %r58;
	@%p59 bra 	$L__BB36_342;
	setp.lt.s32 	%p60, %r61, %r48;
	sub.s32 	%r146, %r61, %r48;
	cvt.s64.s32 	%rd1171, %r146;
	cvt.u64.u32 	%rd1172, %r61;
	selp.b64 	%rd1173, %rd584, %rd585, %p60;
	selp.b64 	%rd1174, %rd1172, %rd1171, %p60;
	add.s64 	%rd1175, %rd1174, %rd1173;
	shl.b64 	%rd1176, %rd1175, 3;
	add.s64 	%rd1177, %rd1, %rd1176;
	ld.global.u64 	%rd8998, [%rd1177];
$L__BB36_342:
	or.b32  	%r62, %r4, 1024;
	setp.ge.s32 	%p61, %r62, %r58;
	@%p61 bra 	$L__BB36_344;
	setp.lt.s32 	%p62, %r62, %r48;
	sub.s32 	%r147, %r62, %r48;
	cvt.s64.s32 	%rd1179, %r147;
	cvt.u64.u32 	%rd1180, %r62;
	selp.b64 	%rd1181, %rd584, %rd585, %p62;
	selp.b64 	%rd1182, %rd1180, %rd1179, %p62;
	add.s64 	%rd1183, %rd1182, %rd1181;
	shl.b64 	%rd1184, %rd1183, 3;
	add.s64 	%rd1185, %rd1, %rd1184;
	ld.global.u64 	%rd8997, [%rd1185];
$L__BB36_344:
	add.s32 	%r63, %r4, 1280;
	setp.ge.s32 	%p63, %r63, %r58;
	@%p63 bra 	$L__BB36_346;
	setp.lt.s32 	%p64, %r63, %r48;
	sub.s32 	%r148, %r63, %r48;
	cvt.s64.s32 	%rd1187, %r148;
	cvt.u64.u32 	%rd1188, %r63;
	selp.b64 	%rd1189, %rd584, %rd585, %p64;
	selp.b64 	%rd1190, %rd1188, %rd1187, %p64;
	add.s64 	%rd1191, %rd1190, %rd1189;
	shl.b64 	%rd1192, %rd1191, 3;
	add.s64 	%rd1193, %rd1, %rd1192;
	ld.global.u64 	%rd8996, [%rd1193];
$L__BB36_346:
	add.s32 	%r64, %r4, 1536;
	setp.ge.s32 	%p65, %r64, %r58;
	@%p65 bra 	$L__BB36_348;
	setp.lt.s32 	%p66, %r64, %r48;
	sub.s32 	%r149, %r64, %r48;
	cvt.s64.s32 	%rd1195, %r149;
	cvt.u64.u32 	%rd1196, %r64;
	selp.b64 	%rd1197, %rd584, %rd585, %p66;
	selp.b64 	%rd1198, %rd1196, %rd1195, %p66;
	add.s64 	%rd1199, %rd1198, %rd1197;
	shl.b64 	%rd1200, %rd1199, 3;
	add.s64 	%rd1201, %rd1, %rd1200;
	ld.global.u64 	%rd8995, [%rd1201];
$L__BB36_348:
	add.s32 	%r65, %r4, 1792;
	setp.ge.s32 	%p67, %r65, %r58;
	@%p67 bra 	$L__BB36_350;
	setp.lt.s32 	%p68, %r65, %r48;
	sub.s32 	%r150, %r65, %r48;
	cvt.s64.s32 	%rd1203, %r150;
	cvt.u64.u32 	%rd1204, %r65;
	selp.b64 	%rd1205, %rd584, %rd585, %p68;
	selp.b64 	%rd1206, %rd1204, %rd1203, %p68;
	add.s64 	%rd1207, %rd1206, %rd1205;
	shl.b64 	%rd1208, %rd1207, 3;
	add.s64 	%rd1209, %rd1, %rd1208;
	ld.global.u64 	%rd8994, [%rd1209];
$L__BB36_350:
	shl.b32 	%r67, %r4, 3;
	mov.u32 	%r151, _ZZN3cub18CUB_300001_SM_10006detail10merge_sort26DeviceMergeSortMergeKernelINS2_10policy_hubIPPyE9Policy600ES6_PNS0_8NullTypeES6_SA_j18tuple_indexed_lessS5_S9_EEvbT2_T3_T4_PT6_PT7_T5_PSE_SE_NS1_7vsmem_tEE19static_temp_storage;
	add.s32 	%r152, %r151, %r67;
	st.shared.u64 	[%r152], %rd9001;
	st.shared.u64 	[%r152+2048], %rd9000;
	st.shared.u64 	[%r152+4096], %rd8999;
	st.shared.u64 	[%r152+6144], %rd8998;
	st.shared.u64 	[%r152+8192], %rd8997;
	st.shared.u64 	[%r152+10240], %rd8996;
	st.shared.u64 	[%r152+12288], %rd8995;
	st.shared.u64 	[%r152+14336], %rd8994;
	bar.sync 	0;
	// begin inline asm
	griddepcontrol.launch_dependents;
	// end inline asm
	add.s32 	%r66, %r49, %r48;
	min.s32 	%r68, %r67, %r66;
	setp.lt.s32 	%p69, %r68, %r49;
	sub.s32 	%r153, %r68, %r49;
	selp.b32 	%r558, 0, %r153, %p69;
	min.s32 	%r556, %r48, %r68;
	setp.ge.s32 	%p70, %r558, %r556;
	@%p70 bra 	$L__BB36_383;
	add.s32 	%r71, %r68, %r48;
	cvt.s64.s32 	%rd609, %r106;
	add.s64 	%rd610, %rd1066, -1;
	and.b64  	%rd611, %rd1066, 1;
	and.b64  	%rd612, %rd1066, -2;
$L__BB36_352:
	setp.eq.s64 	%p71, %rd1066, 0;
	sub.s32 	%r154, %r556, %r558;
	shr.u32 	%r155, %r154, 31;
	add.s32 	%r156, %r154, %r155;
	shr.s32 	%r157, %r156, 1;
	add.s32 	%r74, %r157, %r558;
	shl.b32 	%r158, %r74, 3;
	mov.u32 	%r159, _ZZN3cub18CUB_300001_SM_10006detail10merge_sort26DeviceMergeSortMergeKernelINS2_10policy_hubIPPyE9Policy600ES6_PNS0_8NullTypeES6_SA_j18tuple_indexed_lessS5_S9_EEvbT2_T3_T4_PT6_PT7_T5_PSE_SE_NS1_7vsmem_tEE19static_temp_storage;
	add.s32 	%r160, %r159, %r158;
	ld.shared.u64 	%rd613, [%r160];
	not.b32 	%r161, %r74;
	add.s32 	%r162, %r71, %r161;
	shl.b32 	%r163, %r162, 3;
	add.s32 	%r164, %r159, %r163;
	ld.shared.u64 	%rd614, [%r164];
	mov.b64 	%rd9005, -3750763034362895579;
	@%p71 bra 	$L__BB36_358;
	setp.eq.s64 	%p72, %rd610, 0;
	mov.b64 	%rd9005, -3750763034362895579;
	mov.b64 	%rd9003, 0;
	@%p72 bra 	$L__BB36_356;
	mov.b64 	%rd9005, -3750763034362895579;
	mov.b64 	%rd9006, 0;
$L__BB36_355:
	shl.b64 	%rd1216, %rd9006, 3;
	add.s64 	%rd1217, %rd614, %rd1216;
	ld.u64 	%rd1218, [%rd1217];
	and.b64  	%rd1219, %rd1218, 255;
	xor.b64  	%rd1220, %rd1219, %rd9005;
	mul.lo.s64 	%rd1221, %rd1220, 1099511628211;
	shr.u64 	%rd1222, %rd1218, 8;
	and.b64  	%rd1223, %rd1222, 255;
	xor.b64  	%rd1224, %rd1223, %rd1221;
	mul.lo.s64 	%rd1225, %rd1224, 1099511628211;
	shr.u64 	%rd1226, %rd1218, 16;
	and.b64  	%rd1227, %rd1226, 255;
	xor.b64  	%rd1228, %rd1227, %rd1225;
	mul.lo.s64 	%rd1229, %rd1228, 1099511628211;
	shr.u64 	%rd1230, %rd1218, 24;
	and.b64  	%rd1231, %rd1230, 255;
	xor.b64  	%rd1232, %rd1231, %rd1229;
	mul.lo.s64 	%rd1233, %rd1232, 1099511628211;
	shr.u64 	%rd1234, %rd1218, 32;
	and.b64  	%rd1235, %rd1234, 255;
	xor.b64  	%rd1236, %rd1235, %rd1233;
	mul.lo.s64 	%rd1237, %rd1236, 1099511628211;
	shr.u64 	%rd1238, %rd1218, 40;
	and.b64  	%rd1239, %rd1238, 255;
	xor.b64  	%rd1240, %rd1239, %rd1237;
	mul.lo.s64 	%rd1241, %rd1240, 1099511628211;
	shr.u64 	%rd1242, %rd1218, 48;
	and.b64  	%rd1243, %rd1242, 255;
	xor.b64  	%rd1244, %rd1243, %rd1241;
	mul.lo.s64 	%rd1245, %rd1244, 1099511628211;
	shr.u64 	%rd1246, %rd1218, 56;
	xor.b64  	%rd1247, %rd1246, %rd1245;
	mul.lo.s64 	%rd1248, %rd1247, 1099511628211;
	ld.u64 	%rd1249, [%rd1217+8];
	and.b64  	%rd1250, %rd1249, 255;
	xor.b64  	%rd1251, %rd1250, %rd1248;
	mul.lo.s64 	%rd1252, %rd1251, 1099511628211;
	shr.u64 	%rd1253, %rd1249, 8;
	and.b64  	%rd1254, %rd1253, 255;
	xor.b64  	%rd1255, %rd1254, %rd1252;
	mul.lo.s64 	%rd1256, %rd1255, 1099511628211;
	shr.u64 	%rd1257, %rd1249, 16;
	and.b64  	%rd1258, %rd1257, 255;
	xor.b64  	%rd1259, %rd1258, %rd1256;
	mul.lo.s64 	%rd1260, %rd1259, 1099511628211;
	shr.u64 	%rd1261, %rd1249, 24;
	and.b64  	%rd1262, %rd1261, 255;
	xor.b64  	%rd1263, %rd1262, %rd1260;
	mul.lo.s64 	%rd1264, %rd1263, 1099511628211;
	shr.u64 	%rd1265, %rd1249, 32;
	and.b64  	%rd1266, %rd1265, 255;
	xor.b64  	%rd1267, %rd1266, %rd1264;
	mul.lo.s64 	%rd1268, %rd1267, 1099511628211;
	shr.u64 	%rd1269, %rd1249, 40;
	and.b64  	%rd1270, %rd1269, 255;
	xor.b64  	%rd1271, %rd1270, %rd1268;
	mul.lo.s64 	%rd1272, %rd1271, 1099511628211;
	shr.u64 	%rd1273, %rd1249, 48;
	and.b64  	%rd1274, %rd1273, 255;
	xor.b64  	%rd1275, %rd1274, %rd1272;
	mul.lo.s64 	%rd1276, %rd1275, 1099511628211;
	shr.u64 	%rd1277, %rd1249, 56;
	xor.b64  	%rd1278, %rd1277, %rd1276;
	mul.lo.s64 	%rd9005, %rd1278, 1099511628211;
	add.s64 	%rd9006, %rd9006, 2;
	setp.eq.s64 	%p73, %rd9006, %rd612;
	mov.u64 	%rd9003, %rd612;
	@%p73 bra 	$L__BB36_356;
	bra.uni 	$L__BB36_355;
$L__BB36_356:
	setp.eq.s64 	%p74, %rd611, 0;
	@%p74 bra 	$L__BB36_358;
	shl.b64 	%rd1279, %rd9003, 3;
	add.s64 	%rd1280, %rd614, %rd1279;
	ld.u64 	%rd1281, [%rd1280];
	and.b64  	%rd1282, %rd1281, 255;
	xor.b64  	%rd1283, %rd1282, %rd9005;
	mul.lo.s64 	%rd1284, %rd1283, 1099511628211;
	shr.u64 	%rd1285, %rd1281, 8;
	and.b64  	%rd1286, %rd1285, 255;
	xor.b64  	%rd1287, %rd1286, %rd1284;
	mul.lo.s64 	%rd1288, %rd1287, 1099511628211;
	shr.u64 	%rd1289, %rd1281, 16;
	and.b64  	%rd1290, %rd1289, 255;
	xor.b64  	%rd1291, %rd1290, %rd1288;
	mul.lo.s64 	%rd1292, %rd1291, 1099511628211;
	shr.u64 	%rd1293, %rd1281, 24;
	and.b64  	%rd1294, %rd1293, 255;
	xor.b64  	%rd1295, %rd1294, %rd1292;
	mul.lo.s64 	%rd1296, %rd1295, 1099511628211;
	shr.u64 	%rd1297, %rd1281, 32;
	and.b64  	%rd1298, %rd1297, 255;
	xor.b64  	%rd1299, %rd1298, %rd1296;
	mul.lo.s64 	%rd1300, %rd1299, 1099511628211;
	shr.u64 	%rd1301, %rd1281, 40;
	and.b64  	%rd1302, %rd1301, 255;
	xor.b64  	%rd1303, %rd1302, %rd1300;
	mul.lo.s64 	%rd1304, %rd1303, 1099511628211;
	shr.u64 	%rd1305, %rd1281, 48;
	and.b64  	%rd1306, %rd1305, 255;
	xor.b64  	%rd1307, %rd1306, %rd1304;
	mul.lo.s64 	%rd1308, %rd1307, 1099511628211;
	shr.u64 	%rd1309, %rd1281, 56;
	xor.b64  	%rd1310, %rd1309, %rd1308;
	mul.lo.s64 	%rd9005, %rd1310, 1099511628211;
$L__BB36_358:
	mov.b64 	%rd9010, -3750763034362895579;
	@%p71 bra 	$L__BB36_364;
	setp.eq.s64 	%p76, %rd610, 0;
	mov.b64 	%rd9010, -3750763034362895579;
	mov.b64 	%rd9011, 0;
	@%p76 bra 	$L__BB36_362;
	mov.b64 	%rd9010, -3750763034362895579;
	mov.b64 	%rd9008, 0;
$L__BB36_361:
	shl.b64 	%rd1317, %rd9008, 3;
	add.s64 	%rd1318, %rd613, %rd1317;
	ld.u64 	%rd1319, [%rd1318];
	and.b64  	%rd1320, %rd1319, 255;
	xor.b64  	%rd1321, %rd1320, %rd9010;
	mul.lo.s64 	%rd1322, %rd1321, 1099511628211;
	shr.u64 	%rd1323, %rd1319, 8;
	and.b64  	%rd1324, %rd1323, 255;
	xor.b64  	%rd1325, %rd1324, %rd1322;
	mul.lo.s64 	%rd1326, %rd1325, 1099511628211;
	shr.u64 	%rd1327, %rd1319, 16;
	and.b64  	%rd1328, %rd1327, 255;
	xor.b64  	%rd1329, %rd1328, %rd1326;
	mul.lo.s64 	%rd1330, %rd1329, 1099511628211;
	shr.u64 	%rd1331, %rd1319, 24;
	and.b64  	%rd1332, %rd1331, 255;
	xor.b64  	%rd1333, %rd1332, %rd1330;
	mul.lo.s64 	%rd1334, %rd1333, 1099511628211;
	shr.u64 	%rd1335, %rd1319, 32;
	and.b64  	%rd1336, %rd1335, 255;
	xor.b64  	%rd1337, %rd1336, %rd1334;
	mul.lo.s64 	%rd1338, %rd1337, 1099511628211;
	shr.u64 	%rd1339, %rd1319, 40;
	and.b64  	%rd1340, %rd1339, 255;
	xor.b64  	%rd1341, %rd1340, %rd1338;
	mul.lo.s64 	%rd1342, %rd1341, 1099511628211;
	shr.u64 	%rd1343, %rd1319, 48;
	and.b64  	%rd1344, %rd1343, 255;
	xor.b64  	%rd1345, %rd1344, %rd1342;
	mul.lo.s64 	%rd1346, %rd1345, 1099511628211;
	shr.u64 	%rd1347, %rd1319, 56;
	xor.b64  	%rd1348, %rd1347, %rd1346;
	mul.lo.s64 	%rd1349, %rd1348, 1099511628211;
	ld.u64 	%rd1350, [%rd1318+8];
	and.b64  	%rd1351, %rd1350, 255;
	xor.b64  	%rd1352, %rd1351, %rd1349;
	mul.lo.s64 	%rd1353, %rd1352, 1099511628211;
	shr.u64 	%rd1354, %rd1350, 8;
	and.b64  	%rd1355, %rd1354, 255;
	xor.b64  	%rd1356, %rd1355, %rd1353;
	mul.lo.s64 	%rd1357, %rd1356, 1099511628211;
	shr.u64 	%rd1358, %rd1350, 16;
	and.b64  	%rd1359, %rd1358, 255;
	xor.b64  	%rd1360, %rd1359, %rd1357;
	mul.lo.s64 	%rd1361, %rd1360, 1099511628211;
	shr.u64 	%rd1362, %rd1350, 24;
	and.b64  	%rd1363, %rd1362, 255;
	xor.b64  	%rd1364, %rd1363, %rd1361;
	mul.lo.s64 	%rd1365, %rd1364, 1099511628211;
	shr.u64 	%rd1366, %rd1350, 32;
	and.b64  	%rd1367, %rd1366, 255;
	xor.b64  	%rd1368, %rd1367, %rd1365;
	mul.lo.s64 	%rd1369, %rd1368, 1099511628211;
	shr.u64 	%rd1370, %rd1350, 40;
	and.b64  	%rd1371, %rd1370, 255;
	xor.b64  	%rd1372, %rd1371, %rd1369;
	mul.lo.s64 	%rd1373, %rd1372, 1099511628211;
	shr.u64 	%rd1374, %rd1350, 48;
	and.b64  	%rd1375, %rd1374, 255;
	xor.b64  	%rd1376, %rd1375, %rd1373;
	mul.lo.s64 	%rd1377, %rd1376, 1099511628211;
	shr.u64 	%rd1378, %rd1350, 56;
	xor.b64  	%rd1379, %rd1378, %rd1377;
	mul.lo.s64 	%rd9010, %rd1379, 1099511628211;
	add.s64 	%rd9008, %rd9008, 2;
	setp.ne.s64 	%p77, %rd9008, %rd612;
	mov.u64 	%rd9011, %rd612;
	@%p77 bra 	$L__BB36_361;
$L__BB36_362:
	setp.eq.s64 	%p78, %rd611, 0;
	@%p78 bra 	$L__BB36_364;
	shl.b64 	%rd1380, %rd9011, 3;
	add.s64 	%rd1381, %rd613, %rd1380;
	ld.u64 	%rd1382, [%rd1381];
	and.b64  	%rd1383, %rd1382, 255;
	xor.b64  	%rd1384, %rd1383, %rd9010;
	mul.lo.s64 	%rd1385, %rd1384, 1099511628211;
	shr.u64 	%rd1386, %rd1382, 8;
	and.b64  	%rd1387, %rd1386, 255;
	xor.b64  	%rd1388, %rd1387, %rd1385;
	mul.lo.s64 	%rd1389, %rd1388, 1099511628211;
	shr.u64 	%rd1390, %rd1382, 16;
	and.b64  	%rd1391, %rd1390, 255;
	xor.b64  	%rd1392, %rd1391, %rd1389;
	mul.lo.s64 	%rd1393, %rd1392, 1099511628211;
	shr.u64 	%rd1394, %rd1382, 24;
	and.b64  	%rd1395, %rd1394, 255;
	xor.b64  	%rd1396, %rd1395, %rd1393;
	mul.lo.s64 	%rd1397, %rd1396, 1099511628211;
	shr.u64 	%rd1398, %rd1382, 32;
	and.b64  	%rd1399, %rd1398, 255;
	xor.b64  	%rd1400, %rd1399, %rd1397;
	mul.lo.s64 	%rd1401, %rd1400, 1099511628211;
	shr.u64 	%rd1402, %rd1382, 40;
	and.b64  	%rd1403, %rd1402, 255;
	xor.b64  	%rd1404, %rd1403, %rd1401;
	mul.lo.s64 	%rd1405, %rd1404, 1099511628211;
	shr.u64 	%rd1406, %rd1382, 48;
	and.b64  	%rd1407, %rd1406, 255;
	xor.b64  	%rd1408, %rd1407, %rd1405;
	mul.lo.s64 	%rd1409, %rd1408, 1099511628211;
	shr.u64 	%rd1410, %rd1382, 56;
	xor.b64  	%rd1411, %rd1410, %rd1409;
	mul.lo.s64 	%rd9010, %rd1411, 1099511628211;
$L__BB36_364:
	setp.eq.s64 	%p79, %rd9005, %rd9010;
	@%p79 bra 	$L__BB36_378;
	mov.b64 	%rd9018, -3750763034362895579;
	@%p71 bra 	$L__BB36_371;
	setp.eq.s64 	%p81, %rd610, 0;
	mov.b64 	%rd9018, -3750763034362895579;
	mov.b64 	%rd9016, 0;
	@%p81 bra 	$L__BB36_369;
	mov.b64 	%rd9018, -3750763034362895579;
	mov.b64 	%rd9019, 0;
$L__BB36_368:
	shl.b64 	%rd1418, %rd9019, 3;
	add.s64 	%rd1419, %rd614, %rd1418;
	ld.u64 	%rd1420, [%rd1419];
	and.b64  	%rd1421, %rd1420, 255;
	xor.b64  	%rd1422, %rd1421, %rd9018;
	mul.lo.s64 	%rd1423, %rd1422, 1099511628211;
	shr.u64 	%rd1424, %rd1420, 8;
	and.b64  	%rd1425, %rd1424, 255;
	xor.b64  	%rd1426, %rd1425, %rd1423;
	mul.lo.s64 	%rd1427, %rd1426, 1099511628211;
	shr.u64 	%rd1428, %rd1420, 16;
	and.b64  	%rd1429, %rd1428, 255;
	xor.b64  	%rd1430, %rd1429, %rd1427;
	mul.lo.s64 	%rd1431, %rd1430, 1099511628211;
	shr.u64 	%rd1432, %rd1420, 24;
	and.b64  	%rd1433, %rd1432, 255;
	xor.b64  	%rd1434, %rd1433, %rd1431;
	mul.lo.s64 	%rd1435, %rd1434, 1099511628211;
	shr.u64 	%rd1436, %rd1420, 32;
	and.b64  	%rd1437, %rd1436, 255;
	xor.b64  	%rd1438, %rd1437, %rd1435;
	mul.lo.s64 	%rd1439, %rd1438, 1099511628211;
	shr.u64 	%rd1440, %rd1420, 40;
	and.b64  	%rd1441, %rd1440, 255;
	xor.b64  	%rd1442, %rd1441, %rd1439;
	mul.lo.s64 	%rd1443, %rd1442, 1099511628211;
	shr.u64 	%rd1444, %rd1420, 48;
	and.b64  	%rd1445, %rd1444, 255;
	xor.b64  	%rd1446, %rd1445, %rd1443;
	mul.lo.s64 	%rd1447, %rd1446, 1099511628211;
	shr.u64 	%rd1448, %rd1420, 56;
	xor.b64  	%rd1449, %rd1448, %rd1447;
	mul.lo.s64 	%rd1450, %rd1449, 1099511628211;
	ld.u64 	%rd1451, [%rd1419+8];
	and.b64  	%rd1452, %rd1451, 255;
	xor.b64  	%rd1453, %rd1452, %rd1450;
	mul.lo.s64 	%rd1454, %rd1453, 1099511628211;
	shr.u64 	%rd1455, %rd1451, 8;
	and.b64  	%rd1456, %rd1455, 255;
	xor.b64  	%rd1457, %rd1456, %rd1454;
	mul.lo.s64 	%rd1458, %rd1457, 1099511628211;
	shr.u64 	%rd1459, %rd1451, 16;
	and.b64  	%rd1460, %rd1459, 255;
	xor.b64  	%rd1461, %rd1460, %rd1458;
	mul.lo.s64 	%rd1462, %rd1461, 1099511628211;
	shr.u64 	%rd1463, %rd1451, 24;
	and.b64  	%rd1464, %rd1463, 255;
	xor.b64  	%rd1465, %rd1464, %rd1462;
	mul.lo.s64 	%rd1466, %rd1465, 1099511628211;
	shr.u64 	%rd1467, %rd1451, 32;
	and.b64  	%rd1468, %rd1467, 255;
	xor.b64  	%rd1469, %rd1468, %rd1466;
	mul.lo.s64 	%rd1470, %rd1469, 1099511628211;
	shr.u64 	%rd1471, %rd1451, 40;
	and.b64  	%rd1472, %rd1471, 255;
	xor.b64  	%rd1473, %rd1472, %rd1470;
	mul.lo.s64 	%rd1474, %rd1473, 1099511628211;
	shr.u64 	%rd1475, %rd1451, 48;
	and.b64  	%rd1476, %rd1475, 255;
	xor.b64  	%rd1477, %rd1476, %rd1474;
	mul.lo.s64 	%rd1478, %rd1477, 1099511628211;
	shr.u64 	%rd1479, %rd1451, 56;
	xor.b64  	%rd1480, %rd1479, %rd1478;
	mul.lo.s64 	%rd9018, %rd1480, 1099511628211;
	add.s64 	%rd9019, %rd9019, 2;
	setp.eq.s64 	%p82, %rd9019, %rd612;
	mov.u64 	%rd9016, %rd612;
	@%p82 bra 	$L__BB36_369;
	bra.uni 	$L__BB36_368;
$L__BB36_369:
	setp.eq.s64 	%p83, %rd611, 0;
	@%p83 bra 	$L__BB36_371;
	shl.b64 	%rd1481, %rd9016, 3;
	add.s64 	%rd1482, %rd614, %rd1481;
	ld.u64 	%rd1483, [%rd1482];
	and.b64  	%rd1484, %rd1483, 255;
	xor.b64  	%rd1485, %rd1484, %rd9018;
	mul.lo.s64 	%rd1486, %rd1485, 1099511628211;
	shr.u64 	%rd1487, %rd1483, 8;
	and.b64  	%rd1488, %rd1487, 255;
	xor.b64  	%rd1489, %rd1488, %rd1486;
	mul.lo.s64 	%rd1490, %rd1489, 1099511628211;
	shr.u64 	%rd1491, %rd1483, 16;
	and.b64  	%rd1492, %rd1491, 255;
	xor.b64  	%rd1493, %rd1492, %rd1490;
	mul.lo.s64 	%rd1494, %rd1493, 1099511628211;
	shr.u64 	%rd1495, %rd1483, 24;
	and.b64  	%rd1496, %rd1495, 255;
	xor.b64  	%rd1497, %rd1496, %rd1494;
	mul.lo.s64 	%rd1498, %rd1497, 1099511628211;
	shr.u64 	%rd1499, %rd1483, 32;
	and.b64  	%rd1500, %rd1499, 255;
	xor.b64  	%rd1501, %rd1500, %rd1498;
	mul.lo.s64 	%rd1502, %rd1501, 1099511628211;
	shr.u64 	%rd1503, %rd1483, 40;
	and.b64  	%rd1504, %rd1503, 255;
	xor.b64  	%rd1505, %rd1504, %rd1502;
	mul.lo.s64 	%rd1506, %rd1505, 1099511628211;
	shr.u64 	%rd1507, %rd1483, 48;
	and.b64  	%rd1508, %rd1507, 255;
	xor.b64  	%rd1509, %rd1508, %rd1506;
	mul.lo.s64 	%rd1510, %rd1509, 1099511628211;
	shr.u64 	%rd1511, %rd1483, 56;
	xor.b64  	%rd1512, %rd1511, %rd1510;
	mul.lo.s64 	%rd9018, %rd1512, 1099511628211;
$L__BB36_371:
	mov.b64 	%rd9023, -3750763034362895579;
	@%p71 bra 	$L__BB36_377;
	setp.eq.s64 	%p85, %rd610, 0;
	mov.b64 	%rd9023, -3750763034362895579;
	mov.b64 	%rd9024, 0;
	@%p85 bra 	$L__BB36_375;
	mov.b64 	%rd9023, -3750763034362895579;
	mov.b64 	%rd9021, 0;
$L__BB36_374:
	shl.b64 	%rd1519, %rd9021, 3;
	add.s64 	%rd1520, %rd613, %rd1519;
	ld.u64 	%rd1521, [%rd1520];
	and.b64  	%rd1522, %rd1521, 255;
	xor.b64  	%rd1523, %rd1522, %rd9023;
	mul.lo.s64 	%rd1524, %rd1523, 1099511628211;
	shr.u64 	%rd1525, %rd1521, 8;
	and.b64  	%rd1526, %rd1525, 255;
	xor.b64  	%rd1527, %rd1526, %rd1524;
	mul.lo.s64 	%rd1528, %rd1527, 1099511628211;
	shr.u64 	%rd1529, %rd1521, 16;
	and.b64  	%rd1530, %rd1529, 255;
	xor.b64  	%rd1531, %rd1530, %rd1528;
	mul.lo.s64 	%rd1532, %rd1531, 1099511628211;
	shr.u64 	%rd1533, %rd1521, 24;
	and.b64  	%rd1534, %rd1533, 255;
	xor.b64  	%rd1535, %rd1534, %rd1532;
	mul.lo.s64 	%rd1536, %rd1535, 1099511628211;
	shr.u64 	%rd1537, %rd1521, 32;
	and.b64  	%rd1538, %rd1537, 255;
	xor.b64  	%rd1539, %rd1538, %rd1536;
	mul.lo.s64 	%rd1540, %rd1539, 1099511628211;
	shr.u64 	%rd1541, %rd1521, 40;
	and.b64  	%rd1542, %rd1541, 255;
	xor.b64  	%rd1543, %rd1542, %rd1540;
	mul.lo.s64 	%rd1544, %rd1543, 1099511628211;
	shr.u64 	%rd1545, %rd1521, 48;
	and.b64  	%rd1546, %rd1545, 255;
	xor.b64  	%rd1547, %rd1546, %rd1544;
	mul.lo.s64 	%rd1548, %rd1547, 1099511628211;
	shr.u64 	%rd1549, %rd1521, 56;
	xor.b64  	%rd1550, %rd1549, %rd1548;
	mul.lo.s64 	%rd1551, %rd1550, 1099511628211;
	ld.u64 	%rd1552, [%rd1520+8];
	and.b64  	%rd1553, %rd1552, 255;
	xor.b64  	%rd1554, %rd1553, %rd1551;
	mul.lo.s64 	%rd1555, %rd1554, 1099511628211;
	shr.u64 	%rd1556, %rd1552, 8;
	and.b64  	%rd1557, %rd1556, 255;
	xor.b64  	%rd1558, %rd1557, %rd1555;
	mul.lo.s64 	%rd1559, %rd1558, 1099511628211;
	shr.u64 	%rd1560, %rd1552, 16;
	and.b64  	%rd1561, %rd1560, 255;
	xor.b64  	%rd1562, %rd1561, %rd1559;
	mul.lo.s64 	%rd1563, %rd1562, 1099511628211;
	shr.u64 	%rd1564, %rd1552, 24;
	and.b64  	%rd1565, %rd1564, 255;
	xor.b64  	%rd1566, %rd1565, %rd1563;
	mul.lo.s64 	%rd1567, %rd1566, 1099511628211;
	shr.u64 	%rd1568, %rd1552, 32;
	and.b64  	%rd1569, %rd1568, 255;
	xor.b64  	%rd1570, %rd1569, %rd1567;
	mul.lo.s64 	%rd1571, %rd1570, 1099511628211;
	shr.u64 	%rd1572, %rd1552, 40;
	and.b64  	%rd1573, %rd1572, 255;
	xor.b64  	%rd1574, %rd1573, %rd1571;
	mul.lo.s64 	%rd1575, %rd1574, 1099511628211;
	shr.u64 	%rd1576, %rd1552, 48;
	and.b64  	%rd1577, %rd1576, 255;
	xor.b64  	%rd1578, %rd1577, %rd1575;
	mul.lo.s64 	%rd1579, %rd1578, 1099511628211;
	shr.u64 	%rd1580, %rd1552, 56;
	xor.b64  	%rd1581, %rd1580, %rd1579;
	mul.lo.s64 	%rd9023, %rd1581, 1099511628211;
	add.s64 	%rd9021, %rd9021, 2;
	setp.ne.s64 	%p86, %rd9021, %rd612;
	mov.u64 	%rd9024, %rd612;
	@%p86 bra 	$L__BB36_374;
$L__BB36_375:
	setp.eq.s64 	%p87, %rd611, 0;
	@%p87 bra 	$L__BB36_377;
	shl.b64 	%rd1582, %rd9024, 3;
	add.s64 	%rd1583, %rd613, %rd1582;
	ld.u64 	%rd1584, [%rd1583];
	and.b64  	%rd1585, %rd1584, 255;
	xor.b64  	%rd1586, %rd1585, %rd9023;
	mul.lo.s64 	%rd1587, %rd1586, 1099511628211;
	shr.u64 	%rd1588, %rd1584, 8;
	and.b64  	%rd1589, %rd1588, 255;
	xor.b64  	%rd1590, %rd1589, %rd1587;
	mul.lo.s64 	%rd1591, %rd1590, 1099511628211;
	shr.u64 	%rd1592, %rd1584, 16;
	and.b64  	%rd1593, %rd1592, 255;
	xor.b64  	%rd1594, %rd1593, %rd1591;
	mul.lo.s64 	%rd1595, %rd1594, 1099511628211;
	shr.u64 	%rd1596, %rd1584, 24;
	and.b64  	%rd1597, %rd1596, 255;
	xor.b64  	%rd1598, %rd1597, %rd1595;
	mul.lo.s64 	%rd1599, %rd1598, 1099511628211;
	shr.u64 	%rd1600, %rd1584, 32;
	and.b64  	%rd1601, %rd1600, 255;
	xor.b64  	%rd1602, %rd1601, %rd1599;
	mul.lo.s64 	%rd1603, %rd1602, 1099511628211;
	shr.u64 	%rd1604, %rd1584, 40;
	and.b64  	%rd1605, %rd1604, 255;
	xor.b64  	%rd1606, %rd1605, %rd1603;
	mul.lo.s64 	%rd1607, %rd1606, 1099511628211;
	shr.u64 	%rd1608, %rd1584, 48;
	and.b64  	%rd1609, %rd1608, 255;
	xor.b64  	%rd1610, %rd1609, %rd1607;
	mul.lo.s64 	%rd1611, %rd1610, 1099511628211;
	shr.u64 	%rd1612, %rd1584, 56;
	xor.b64  	%rd1613, %rd1612, %rd1611;
	mul.lo.s64 	%rd9023, %rd1613, 1099511628211;
$L__BB36_377:
	setp.ge.u64 	%p706, %rd9018, %rd9023;
	bra.uni 	$L__BB36_382;
$L__BB36_378:
	setp.eq.s32 	%p89, %r106, 0;
	mov.pred 	%p88, -1;
	mov.pred 	%p706, %p88;
	@%p89 bra 	$L__BB36_382;
	mov.b64 	%rd9014, 0;
$L__BB36_380:
	shl.b64 	%rd1615, %rd9014, 3;
	add.s64 	%rd1616, %rd614, %rd1615;
	ld.u64 	%rd634, [%rd1616];
	add.s64 	%rd1617, %rd613, %rd1615;
	ld.u64 	%rd635, [%rd1617];
	setp.lt.u64 	%p91, %rd634, %rd635;
	mov.pred 	%p706, 0;
	@%p91 bra 	$L__BB36_382;
	setp.le.u64 	%p93, %rd634, %rd635;
	add.s64 	%rd9014, %rd9014, 1;
	setp.lt.u64 	%p94, %rd9014, %rd609;
	and.pred  	%p95, %p93, %p94;
	mov.pred 	%p706, %p88;
	@%p95 bra 	$L__BB36_380;
$L__BB36_382:
	add.s32 	%r165, %r74, 1;
	selp.b32 	%r558, %r165, %r558, %p706;
	selp.b32 	%r556, %r556, %r74, %p706;
	setp.lt.s32 	%p96, %r558, %r556;
	@%p96 bra 	$L__BB36_352;
$L__BB36_383:
	sub.s32 	%r166, %r68, %r558;
	add.s32 	%r78, %r166, %r48;
	shl.b32 	%r167, %r558, 3;
	mov.u32 	%r168, _ZZN3cub18CUB_300001_SM_10006detail10merge_sort26DeviceMergeSortMergeKernelINS2_10policy_hubIPPyE9Policy600ES6_PNS0_8NullTypeES6_SA_j18tuple_indexed_lessS5_S9_EEvbT2_T3_T4_PT6_PT7_T5_PSE_SE_NS1_7vsmem_tEE19static_temp_storage;
	add.s32 	%r79, %r168, %r167;
	ld.shared.u64 	%rd9080, [%r79];
	shl.b32 	%r169, %r78, 3;
	add.s32 	%r80, %r168, %r169;
	ld.shared.u64 	%rd9052, [%r80];
	cvt.s64.s32 	%rd657, %r106;
	add.s64 	%rd658, %rd1066, -1;
	setp.ge.s32 	%p98, %r78, %r66;
	mov.pred 	%p97, 0;
	mov.pred 	%p707, %p97;
	@%p98 bra 	$L__BB36_415;
	setp.ge.s32 	%p100, %r558, %r48;
	mov.pred 	%p99, -1;
	mov.pred 	%p707, %p99;
	@%p100 bra 	$L__BB36_415;
	setp.eq.s64 	%p101, %rd1066, 0;
	mov.b64 	%rd9030, -3750763034362895579;
	@%p101 bra 	$L__BB36_391;
	setp.eq.s64 	%p102, %rd658, 0;
	mov.b64 	%rd9030, -3750763034362895579;
	mov.b64 	%rd9028, 0;
	@%p102 bra 	$L__BB36_389;
	and.b64  	%rd9028, %rd1066, -2;
	mov.b64 	%rd9030, -3750763034362895579;
	mov.b64 	%rd9031, 0;
$L__BB36_388:
	shl.b64 	%rd1625, %rd9031, 3;
	add.s64 	%rd1626, %rd9052, %rd1625;
	ld.u64 	%rd1627, [%rd1626];
	and.b64  	%rd1628, %rd1627, 255;
	xor.b64  	%rd1629, %rd1628, %rd9030;
	mul.lo.s64 	%rd1630, %rd1629, 1099511628211;
	shr.u64 	%rd1631, %rd1627, 8;
	and.b64  	%rd1632, %rd1631, 255;
	xor.b64  	%rd1633, %rd1632, %rd1630;
	mul.lo.s64 	%rd1634, %rd1633, 1099511628211;
	shr.u64 	%rd1635, %rd1627, 16;
	and.b64  	%rd1636, %rd1635, 255;
	xor.b64  	%rd1637, %rd1636, %rd1634;
	mul.lo.s64 	%rd1638, %rd1637, 1099511628211;
	shr.u64 	%rd1639, %rd1627, 24;
	and.b64  	%rd1640, %rd1639, 255;
	xor.b64  	%rd1641, %rd1640, %rd1638;
	mul.lo.s64 	%rd1642, %rd1641, 1099511628211;
	shr.u64 	%rd1643, %rd1627, 32;
	and.b64  	%rd1644, %rd1643, 255;
	xor.b64  	%rd1645, %rd1644, %rd1642;
	mul.lo.s64 	%rd1646, %rd1645, 1099511628211;
	shr.u64 	%rd1647, %rd1627, 40;
	and.b64  	%rd1648, %rd1647, 255;
	xor.b64  	%rd1649, %rd1648, %rd1646;
	mul.lo.s64 	%rd1650, %rd1649, 1099511628211;
	shr.u64 	%rd1651, %rd1627, 48;
	and.b64  	%rd1652, %rd1651, 255;
	xor.b64  	%rd1653, %rd1652, %rd1650;
	mul.lo.s64 	%rd1654, %rd1653, 1099511628211;
	shr.u64 	%rd1655, %rd1627, 56;
	xor.b64  	%rd1656, %rd1655, %rd1654;
	mul.lo.s64 	%rd1657, %rd1656, 1099511628211;
	ld.u64 	%rd1658, [%rd1626+8];
	and.b64  	%rd1659, %rd1658, 255;
	xor.b64  	%rd1660, %rd1659, %rd1657;
	mul.lo.s64 	%rd1661, %rd1660, 1099511628211;
	shr.u64 	%rd1662, %rd1658, 8;
	and.b64  	%rd1663, %rd1662, 255;
	xor.b64  	%rd1664, %rd1663, %rd1661;
	mul.lo.s64 	%rd1665, %rd1664, 1099511628211;
	shr.u64 	%rd1666, %rd1658, 16;
	and.b64  	%rd1667, %rd1666, 255;
	xor.b64  	%rd1668, %rd1667, %rd1665;
	mul.lo.s64 	%rd1669, %rd1668, 1099511628211;
	shr.u64 	%rd1670, %rd1658, 24;
	and.b64  	%rd1671, %rd1670, 255;
	xor.b64  	%rd1672, %rd1671, %rd1669;
	mul.lo.s64 	%rd1673, %rd1672, 1099511628211;
	shr.u64 	%rd1674, %rd1658, 32;
	and.b64  	%rd1675, %rd1674, 255;
	xor.b64  	%rd1676, %rd1675, %rd1673;
	mul.lo.s64 	%rd1677, %rd1676, 1099511628211;
	shr.u64 	%rd1678, %rd1658, 40;
	and.b64  	%rd1679, %rd1678, 255;
	xor.b64  	%rd1680, %rd1679, %rd1677;
	mul.lo.s64 	%rd1681, %rd1680, 1099511628211;
	shr.u64 	%rd1682, %rd1658, 48;
	and.b64  	%rd1683, %rd1682, 255;
	xor.b64  	%rd1684, %rd1683, %rd1681;
	mul.lo.s64 	%rd1685, %rd1684, 1099511628211;
	shr.u64 	%rd1686, %rd1658, 56;
	xor.b64  	%rd1687, %rd1686, %rd1685;
	mul.lo.s64 	%rd9030, %rd1687, 1099511628211;
	add.s64 	%rd9031, %rd9031, 2;
	setp.eq.s64 	%p103, %rd9031, %rd9028;
	@%p103 bra 	$L__BB36_389;
	bra.uni 	$L__BB36_388;
$L__BB36_389:
	and.b64  	%rd1688, %rd1066, 1;
	setp.eq.b64 	%p104, %rd1688, 1;
	not.pred 	%p105, %p104;
	@%p105 bra 	$L__BB36_391;
	shl.b64 	%rd1689, %rd9028, 3;
	add.s64 	%rd1690, %rd9052, %rd1689;
	ld.u64 	%rd1691, [%rd1690];
	and.b64  	%rd1692, %rd1691, 255;
	xor.b64  	%rd1693, %rd1692, %rd9030;
	mul.lo.s64 	%rd1694, %rd1693, 1099511628211;
	shr.u64 	%rd1695, %rd1691, 8;
	and.b64  	%rd1696, %rd1695, 255;
	xor.b64  	%rd1697, %rd1696, %rd1694;
	mul.lo.s64 	%rd1698, %rd1697, 1099511628211;
	shr.u64 	%rd1699, %rd1691, 16;
	and.b64  	%rd1700, %rd1699, 255;
	xor.b64  	%rd1701, %rd1700, %rd1698;
	mul.lo.s64 	%rd1702, %rd1701, 1099511628211;
	shr.u64 	%rd1703, %rd1691, 24;
	and.b64  	%rd1704, %rd1703, 255;
	xor.b64  	%rd1705, %rd1704, %rd1702;
	mul.lo.s64 	%rd1706, %rd1705, 1099511628211;
	shr.u64 	%rd1707, %rd1691, 32;
	and.b64  	%rd1708, %rd1707, 255;
	xor.b64  	%rd1709, %rd1708, %rd1706;
	mul.lo.s64 	%rd1710, %rd1709, 1099511628211;
	shr.u64 	%rd1711, %rd1691, 40;
	and.b64  	%rd1712, %rd1711, 255;
	xor.b64  	%rd1713, %rd1712, %rd1710;
	mul.lo.s64 	%rd1714, %rd1713, 1099511628211;
	shr.u64 	%rd1715, %rd1691, 48;
	and.b64  	%rd1716, %rd1715, 255;
	xor.b64  	%rd1717, %rd1716, %rd1714;
	mul.lo.s64 	%rd1718, %rd1717, 1099511628211;
	shr.u64 	%rd1719, %rd1691, 56;
	xor.b64  	%rd1720, %rd1719, %rd1718;
	mul.lo.s64 	%rd9030, %rd1720, 1099511628211;
$L__BB36_391:
	setp.eq.s64 	%p106, %rd1066, 0;
	mov.b64 	%rd9035, -3750763034362895579;
	@%p106 bra 	$L__BB36_397;
	setp.eq.s64 	%p107, %rd658, 0;
	mov.b64 	%rd9035, -3750763034362895579;
	mov.b64 	%rd9036, 0;
	@%p107 bra 	$L__BB36_395;
	and.b64  	%rd9036, %rd1066, -2;
	mov.b64 	%rd9035, -3750763034362895579;
	mov.b64 	%rd9033, 0;
$L__BB36_394:
	shl.b64 	%rd1727, %rd9033, 3;
	add.s64 	%rd1728, %rd9080, %rd1727;
	ld.u64 	%rd1729, [%rd1728];
	and.b64  	%rd1730, %rd1729, 255;
	xor.b64  	%rd1731, %rd1730, %rd9035;
	mul.lo.s64 	%rd1732, %rd1731, 1099511628211;
	shr.u64 	%rd1733, %rd1729, 8;
	and.b64  	%rd1734, %rd1733, 255;
	xor.b64  	%rd1735, %rd1734, %rd1732;
	mul.lo.s64 	%rd1736, %rd1735, 1099511628211;
	shr.u64 	%rd1737, %rd1729, 16;
	and.b64  	%rd1738, %rd1737, 255;
	xor.b64  	%rd1739, %rd1738, %rd1736;
	mul.lo.s64 	%rd1740, %rd1739, 1099511628211;
	shr.u64 	%rd1741, %rd1729, 24;
	and.b64  	%rd1742, %rd1741, 255;
	xor.b64  	%rd1743, %rd1742, %rd1740;
	mul.lo.s64 	%rd1744, %rd1743, 1099511628211;
	shr.u64 	%rd1745, %rd1729, 32;
	and.b64  	%rd1746, %rd1745, 255;
	xor.b64  	%rd1747, %rd1746, %rd1744;
	mul.lo.s64 	%rd1748, %rd1747, 1099511628211;
	shr.u64 	%rd1749, %rd1729, 40;
	and.b64  	%rd1750, %rd1749, 255;
	xor.b64  	%rd1751, %rd1750, %rd1748;
	mul.lo.s64 	%rd1752, %rd1751, 1099511628211;
	shr.u64 	%rd1753, %rd1729, 48;
	and.b64  	%rd1754, %rd1753, 255;
	xor.b64  	%rd1755, %rd1754, %rd1752;
	mul.lo.s64 	%rd1756, %rd1755, 1099511628211;
	shr.u64 	%rd1757, %rd1729, 56;
	xor.b64  	%rd1758, %rd1757, %rd1756;
	mul.lo.s64 	%rd1759, %rd1758, 1099511628211;
	ld.u64 	%rd1760, [%rd1728+8];
	and.b64  	%rd1761, %rd1760, 255;
	xor.b64  	%rd1762, %rd1761, %rd1759;
	mul.lo.s64 	%rd1763, %rd1762, 1099511628211;
	shr.u64 	%rd1764, %rd1760, 8;
	and.b64  	%rd1765, %rd1764, 255;
	xor.b64  	%rd1766, %rd1765, %rd1763;
	mul.lo.s64 	%rd1767, %rd1766, 1099511628211;
	shr.u64 	%rd1768, %rd1760, 16;
	and.b64  	%rd1769, %rd1768, 255;
	xor.b64  	%rd1770, %rd1769, %rd1767;
	mul.lo.s64 	%rd1771, %rd1770, 1099511628211;
	shr.u64 	%rd1772, %rd1760, 24;
	and.b64  	%rd1773, %rd1772, 255;
	xor.b64  	%rd1774, %rd1773, %rd1771;
	mul.lo.s64 	%rd1775, %rd1774, 1099511628211;
	shr.u64 	%rd1776, %rd1760, 32;
	and.b64  	%rd1777, %rd1776, 255;
	xor.b64  	%rd1778, %rd1777, %rd1775;
	mul.lo.s64 	%rd1779, %rd1778, 1099511628211;
	shr.u64 	%rd1780, %rd1760, 40;
	and.b64  	%rd1781, %rd1780, 255;
	xor.b64  	%rd1782, %rd1781, %rd1779;
	mul.lo.s64 	%rd1783, %rd1782, 1099511628211;
	shr.u64 	%rd1784, %rd1760, 48;
	and.b64  	%rd1785, %rd1784, 255;
	xor.b64  	%rd1786, %rd1785, %rd1783;
	mul.lo.s64 	%rd1787, %rd1786, 1099511628211;
	shr.u64 	%rd1788, %rd1760, 56;
	xor.b64  	%rd1789, %rd1788, %rd1787;
	mul.lo.s64 	%rd9035, %rd1789, 1099511628211;
	add.s64 	%rd9033, %rd9033, 2;
	setp.ne.s64 	%p108, %rd9033, %rd9036;
	@%p108 bra 	$L__BB36_394;
$L__BB36_395:
	and.b64  	%rd1790, %rd1066, 1;
	setp.eq.b64 	%p109, %rd1790, 1;
	not.pred 	%p110, %p109;
	@%p110 bra 	$L__BB36_397;
	shl.b64 	%rd1791, %rd9036, 3;
	add.s64 	%rd1792, %rd9080, %rd1791;
	ld.u64 	%rd1793, [%rd1792];
	and.b64  	%rd1794, %rd1793, 255;
	xor.b64  	%rd1795, %rd1794, %rd9035;
	mul.lo.s64 	%rd1796, %rd1795, 1099511628211;
	shr.u64 	%rd1797, %rd1793, 8;
	and.b64  	%rd1798, %rd1797, 255;
	xor.b64  	%rd1799, %rd1798, %rd1796;
	mul.lo.s64 	%rd1800, %rd1799, 1099511628211;
	shr.u64 	%rd1801, %rd1793, 16;
	and.b64  	%rd1802, %rd1801, 255;
	xor.b64  	%rd1803, %rd1802, %rd1800;
	mul.lo.s64 	%rd1804, %rd1803, 1099511628211;
	shr.u64 	%rd1805, %rd1793, 24;
	and.b64  	%rd1806, %rd1805, 255;
	xor.b64  	%rd1807, %rd1806, %rd1804;
	mul.lo.s64 	%rd1808, %rd1807, 1099511628211;
	shr.u64 	%rd1809, %rd1793, 32;
	and.b64  	%rd1810, %rd1809, 255;
	xor.b64  	%rd1811, %rd1810, %rd1808;
	mul.lo.s64 	%rd1812, %rd1811, 1099511628211;
	shr.u64 	%rd1813, %rd1793, 40;
	and.b64  	%rd1814, %rd1813, 255;
	xor.b64  	%rd1815, %rd1814, %rd1812;
	mul.lo.s64 	%rd1816, %rd1815, 1099511628211;
	shr.u64 	%rd1817, %rd1793, 48;
	and.b64  	%rd1818, %rd1817, 255;
	xor.b64  	%rd1819, %rd1818, %rd1816;
	mul.lo.s64 	%rd1820, %rd1819, 1099511628211;
	shr.u64 	%rd1821, %rd1793, 56;
	xor.b64  	%rd1822, %rd1821, %rd1820;
	mul.lo.s64 	%rd9035, %rd1822, 1099511628211;
$L__BB36_397:
	setp.eq.s64 	%p111, %rd9030, %rd9035;
	@%p111 bra 	$L__BB36_411;
	setp.eq.s64 	%p112, %rd1066, 0;
	mov.b64 	%rd9043, -3750763034362895579;
	@%p112 bra 	$L__BB36_404;
	setp.eq.s64 	%p113, %rd658, 0;
	mov.b64 	%rd9043, -3750763034362895579;
	mov.b64 	%rd9041, 0;
	@%p113 bra 	$L__BB36_402;
	and.b64  	%rd9041, %rd1066, -2;
	mov.b64 	%rd9043, -3750763034362895579;
	mov.b64 	%rd9044, 0;
$L__BB36_401:
	shl.b64 	%rd1829, %rd9044, 3;
	add.s64 	%rd1830, %rd9052, %rd1829;
	ld.u64 	%rd1831, [%rd1830];
	and.b64  	%rd1832, %rd1831, 255;
	xor.b64  	%rd1833, %rd1832, %rd9043;
	mul.lo.s64 	%rd1834, %rd1833, 1099511628211;
	shr.u64 	%rd1835, %rd1831, 8;
	and.b64  	%rd1836, %rd1835, 255;
	xor.b64  	%rd1837, %rd1836, %rd1834;
	mul.lo.s64 	%rd1838, %rd1837, 1099511628211;
	shr.u64 	%rd1839, %rd1831, 16;
	and.b64  	%rd1840, %rd1839, 255;
	xor.b64  	%rd1841, %rd1840, %rd1838;
	mul.lo.s64 	%rd1842, %rd1841, 1099511628211;
	shr.u64 	%rd1843, %rd1831, 24;
	and.b64  	%rd1844, %rd1843, 255;
	xor.b64  	%rd1845, %rd1844, %rd1842;
	mul.lo.s64 	%rd1846, %rd1845, 1099511628211;
	shr.u64 	%rd1847, %rd1831, 32;
	and.b64  	%rd1848, %rd1847, 255;
	xor.b64  	%rd1849, %rd1848, %rd1846;
	mul.lo.s64 	%rd1850, %rd1849, 1099511628211;
	shr.u64 	%rd1851, %rd1831, 40;
	and.b64  	%rd1852, %rd1851, 255;
	xor.b64  	%rd1853, %rd1852, %rd1850;
	mul.lo.s64 	%rd1854, %rd1853, 1099511628211;
	shr.u64 	%rd1855, %rd1831, 48;
	and.b64  	%rd1856, %rd1855, 255;
	xor.b64  	%rd1857, %rd1856, %rd1854;
	mul.lo.s64 	%rd1858, %rd1857, 1099511628211;
	shr.u64 	%rd1859, %rd1831, 56;
	xor.b64  	%rd1860, %rd1859, %rd1858;
	mul.lo.s64 	%rd1861, %rd1860, 1099511628211;
	ld.u64 	%rd1862, [%rd1830+8];
	and.b64  	%rd1863, %rd1862, 255;
	xor.b64  	%rd1864, %rd1863, %rd1861;
	mul.lo.s64 	%rd1865, %rd1864, 1099511628211;
	shr.u64 	%rd1866, %rd1862, 8;
	and.b64  	%rd1867, %rd1866, 255;
	xor.b64  	%rd1868, %rd1867, %rd1865;
	mul.lo.s64 	%rd1869, %rd1868, 1099511628211;
	shr.u64 	%rd1870, %rd1862, 16;
	and.b64  	%rd1871, %rd1870, 255;
	xor.b64  	%rd1872, %rd1871, %rd1869;
	mul.lo.s64 	%rd1873, %rd1872, 1099511628211;
	shr.u64 	%rd1874, %rd1862, 24;
	and.b64  	%rd1875, %rd1874, 255;
	xor.b64  	%rd1876, %rd1875, %rd1873;
	mul.lo.s64 	%rd1877, %rd1876, 1099511628211;
	shr.u64 	%rd1878, %rd1862, 32;
	and.b64  	%rd1879, %rd1878, 255;
	xor.b64  	%rd1880, %rd1879, %rd1877;
	mul.lo.s64 	%rd1881, %rd1880, 1099511628211;
	shr.u64 	%rd1882, %rd1862, 40;
	and.b64  	%rd1883, %rd1882, 255;
	xor.b64  	%rd1884, %rd1883, %rd1881;
	mul.lo.s64 	%rd1885, %rd1884, 1099511628211;
	shr.u64 	%rd1886, %rd1862, 48;
	and.b64  	%rd1887, %rd1886, 255;
	xor.b64  	%rd1888, %rd1887, %rd1885;
	mul.lo.s64 	%rd1889, %rd1888, 1099511628211;
	shr.u64 	%rd1890, %rd1862, 56;
	xor.b64  	%rd1891, %rd1890, %rd1889;
	mul.lo.s64 	%rd9043, %rd1891, 1099511628211;
	add.s64 	%rd9044, %rd9044, 2;
	setp.eq.s64 	%p114, %rd9044, %rd9041;
	@%p114 bra 	$L__BB36_402;
	bra.uni 	$L__BB36_401;
$L__BB36_402:
	and.b64  	%rd1892, %rd1066, 1;
	setp.eq.b64 	%p115, %rd1892, 1;
	not.pred 	%p116, %p115;
	@%p116 bra 	$L__BB36_404;
	shl.b64 	%rd1893, %rd9041, 3;
	add.s64 	%rd1894, %rd9052, %rd1893;
	ld.u64 	%rd1895, [%rd1894];
	and.b64  	%rd1896, %rd1895, 255;
	xor.b64  	%rd1897, %rd1896, %rd9043;
	mul.lo.s64 	%rd1898, %rd1897, 1099511628211;
	shr.u64 	%rd1899, %rd1895, 8;
	and.b64  	%rd1900, %rd1899, 255;
	xor.b64  	%rd1901, %rd1900, %rd1898;
	mul.lo.s64 	%rd1902, %rd1901, 1099511628211;
	shr.u64 	%rd1903, %rd1895, 16;
	and.b64  	%rd1904, %rd1903, 255;
	xor.b64  	%rd1905, %rd1904, %rd1902;
	mul.lo.s64 	%rd1906, %rd1905, 1099511628211;
	shr.u64 	%rd1907, %rd1895, 24;
	and.b64  	%rd1908, %rd1907, 255;
	xor.b64  	%rd1909, %rd1908, %rd1906;
	mul.lo.s64 	%rd1910, %rd1909, 1099511628211;
	shr.u64 	%rd1911, %rd1895, 32;
	and.b64  	%rd1912, %rd1911, 255;
	xor.b64  	%rd1913, %rd1912, %rd1910;
	mul.lo.s64 	%rd1914, %rd1913, 1099511628211;
	shr.u64 	%rd1915, %rd1895, 40;
	and.b64  	%rd1916, %rd1915, 255;
	xor.b64  	%rd1917, %rd1916, %rd1914;
	mul.lo.s64 	%rd1918, %rd1917, 1099511628211;
	shr.u64 	%rd1919, %rd1895, 48;
	and.b64  	%rd1920, %rd1919, 255;
	xor.b64  	%rd1921, %rd1920, %rd1918;
	mul.lo.s64 	%rd1922, %rd1921, 1099511628211;
	shr.u64 	%rd1923, %rd1895, 56;
	xor.b64  	%rd1924, %rd1923, %rd1922;
	mul.lo.s64 	%rd9043, %rd1924, 1099511628211;
$L__BB36_404:
	setp.eq.s64 	%p117, %rd1066, 0;
	mov.b64 	%rd9048, -3750763034362895579;
	@%p117 bra 	$L__BB36_410;
	setp.eq.s64 	%p118, %rd658, 0;
	mov.b64 	%rd9048, -3750763034362895579;
	mov.b64 	%rd9049, 0;
	@%p118 bra 	$L__BB36_408;
	and.b64  	%rd9049, %rd1066, -2;
	mov.b64 	%rd9048, -3750763034362895579;
	mov.b64 	%rd9046, 0;
$L__BB36_407:
	shl.b64 	%rd1931, %rd9046, 3;
	add.s64 	%rd1932, %rd9080, %rd1931;
	ld.u64 	%rd1933, [%rd1932];
	and.b64  	%rd1934, %rd1933, 255;
	xor.b64  	%rd1935, %rd1934, %rd9048;
	mul.lo.s64 	%rd1936, %rd1935, 1099511628211;
	shr.u64 	%rd1937, %rd1933, 8;
	and.b64  	%rd1938, %rd1937, 255;
	xor.b64  	%rd1939, %rd1938, %rd1936;
	mul.lo.s64 	%rd1940, %rd1939, 1099511628211;
	shr.u64 	%rd1941, %rd1933, 16;
	and.b64  	%rd1942, %rd1941, 255;
	xor.b64  	%rd1943, %rd1942, %rd1940;
	mul.lo.s64 	%rd1944, %rd1943, 1099511628211;
	shr.u64 	%rd1945, %rd1933, 24;
	and.b64  	%rd1946, %rd1945, 255;
	xor.b64  	%rd1947, %rd1946, %rd1944;
	mul.lo.s64 	%rd1948, %rd1947, 1099511628211;
	shr.u64 	%rd1949, %rd1933, 32;
	and.b64  	%rd1950, %rd1949, 255;
	xor.b64  	%rd1951, %rd1950, %rd1948;
	mul.lo.s64 	%rd1952, %rd1951, 1099511628211;
	shr.u64 	%rd1953, %rd1933, 40;
	and.b64  	%rd1954, %rd1953, 255;
	xor.b64  	%rd1955, %rd1954, %rd1952;
	mul.lo.s64 	%rd1956, %rd1955, 1099511628211;
	shr.u64 	%rd1957, %rd1933, 48;
	and.b64  	%rd1958, %rd1957, 255;
	xor.b64  	%rd1959, %rd1958, %rd1956;
	mul.lo.s64 	%rd1960, %rd1959, 1099511628211;
	shr.u64 	%rd1961, %rd1933, 56;
	xor.b64  	%rd1962, %rd1961, %rd1960;
	mul.lo.s64 	%rd1963, %rd1962, 1099511628211;
	ld.u64 	%rd1964, [%rd1932+8];
	and.b64  	%rd1965, %rd1964, 255;
	xor.b64  	%rd1966, %rd1965, %rd1963;
	mul.lo.s64 	%rd1967, %rd1966, 1099511628211;
	shr.u64 	%rd1968, %rd1964, 8;
	and.b64  	%rd1969, %rd1968, 255;
	xor.b64  	%rd1970, %rd1969, %rd1967;
	mul.lo.s64 	%rd1971, %rd1970, 1099511628211;
	shr.u64 	%rd1972, %rd1964, 16;
	and.b64  	%rd1973, %rd1972, 255;
	xor.b64  	%rd1974, %rd1973, %rd1971;
	mul.lo.s64 	%rd1975, %rd1974, 1099511628211;
	shr.u64 	%rd1976, %rd1964, 24;
	and.b64  	%rd1977, %rd1976, 255;
	xor.b64  	%rd1978, %rd1977, %rd1975;
	mul.lo.s64 	%rd1979, %rd1978, 1099511628211;
	shr.u64 	%rd1980, %rd1964, 32;
	and.b64  	%rd1981, %rd1980, 255;
	xor.b64  	%rd1982, %rd1981, %rd1979;
	mul.lo.s64 	%rd1983, %rd1982, 1099511628211;
	shr.u64 	%rd1984, %rd1964, 40;
	and.b64  	%rd1985, %rd1984, 255;
	xor.b64  	%rd1986, %rd1985, %rd1983;
	mul.lo.s64 	%rd1987, %rd1986, 1099511628211;
	shr.u64 	%rd1988, %rd1964, 48;
	and.b64  	%rd1989, %rd1988, 255;
	xor.b64  	%rd1990, %rd1989, %rd1987;
	mul.lo.s64 	%rd1991, %rd1990, 1099511628211;
	shr.u64 	%rd1992, %rd1964, 56;
	xor.b64  	%rd1993, %rd1992, %rd1991;
	mul.lo.s64 	%rd9048, %rd1993, 1099511628211;
	add.s64 	%rd9046, %rd9046, 2;
	setp.ne.s64 	%p119, %rd9046, %rd9049;
	@%p119 bra 	$L__BB36_407;
$L__BB36_408:
	and.b64  	%rd1994, %rd1066, 1;
	setp.eq.b64 	%p120, %rd1994, 1;
	not.pred 	%p121, %p120;
	@%p121 bra 	$L__BB36_410;
	shl.b64 	%rd1995, %rd9049, 3;
	add.s64 	%rd1996, %rd9080, %rd1995;
	ld.u64 	%rd1997, [%rd1996];
	and.b64  	%rd1998, %rd1997, 255;
	xor.b64  	%rd1999, %rd1998, %rd9048;
	mul.lo.s64 	%rd2000, %rd1999, 1099511628211;
	shr.u64 	%rd2001, %rd1997, 8;
	and.b64  	%rd2002, %rd2001, 255;
	xor.b64  	%rd2003, %rd2002, %rd2000;
	mul.lo.s64 	%rd2004, %rd2003, 1099511628211;
	shr.u64 	%rd2005, %rd1997, 16;
	and.b64  	%rd2006, %rd2005, 255;
	xor.b64  	%rd2007, %rd2006, %rd2004;
	mul.lo.s64 	%rd2008, %rd2007, 1099511628211;
	shr.u64 	%rd2009, %rd1997, 24;
	and.b64  	%rd2010, %rd2009, 255;
	xor.b64  	%rd2011, %rd2010, %rd2008;
	mul.lo.s64 	%rd2012, %rd2011, 1099511628211;
	shr.u64 	%rd2013, %rd1997, 32;
	and.b64  	%rd2014, %rd2013, 255;
	xor.b64  	%rd2015, %rd2014, %rd2012;
	mul.lo.s64 	%rd2016, %rd2015, 1099511628211;
	shr.u64 	%rd2017, %rd1997, 40;
	and.b64  	%rd2018, %rd2017, 255;
	xor.b64  	%rd2019, %rd2018, %rd2016;
	mul.lo.s64 	%rd2020, %rd2019, 1099511628211;
	shr.u64 	%rd2021, %rd1997, 48;
	and.b64  	%rd2022, %rd2021, 255;
	xor.b64  	%rd2023, %rd2022, %rd2020;
	mul.lo.s64 	%rd2024, %rd2023, 1099511628211;
	shr.u64 	%rd2025, %rd1997, 56;
	xor.b64  	%rd2026, %rd2025, %rd2024;
	mul.lo.s64 	%rd9048, %rd2026, 1099511628211;
$L__BB36_410:
	setp.lt.u64 	%p707, %rd9043, %rd9048;
	bra.uni 	$L__BB36_415;
$L__BB36_411:
	setp.eq.s32 	%p123, %r106, 0;
	mov.pred 	%p707, %p97;
	@%p123 bra 	$L__BB36_415;
	mov.b64 	%rd9039, 0;
$L__BB36_413:
	shl.b64 	%rd2028, %rd9039, 3;
	add.s64 	%rd2029, %rd9052, %rd2028;
	ld.u64 	%rd681, [%rd2029];
	add.s64 	%rd2030, %rd9080, %rd2028;
	ld.u64 	%rd682, [%rd2030];
	setp.lt.u64 	%p125, %rd681, %rd682;
	mov.pred 	%p707, %p99;
	@%p125 bra 	$L__BB36_415;
	setp.le.u64 	%p127, %rd681, %rd682;
	add.s64 	%rd9039, %rd9039, 1;
	setp.lt.u64 	%p128, %rd9039, %rd657;
	and.pred  	%p129, %p127, %p128;
	mov.pred 	%p707, %p97;
	@%p129 bra 	$L__BB36_413;
$L__BB36_415:
	selp.b64 	%rd703, %rd9052, %rd9080, %p707;
	selp.u32 	%r170, 1, 0, %p707;
	add.s32 	%r82, %r78, %r170;
	not.pred 	%p130, %p707;
	selp.u32 	%r171, 1, 0, %p130;
	add.s32 	%r83, %r558, %r171;
	@%p130 bra 	$L__BB36_417;
	ld.shared.u64 	%rd9052, [%r80+8];
	bra.uni 	$L__BB36_418;
$L__BB36_417:
	ld.shared.u64 	%rd9080, [%r79+8];
$L__BB36_418:
	setp.ge.s32 	%p132, %r82, %r66;
	mov.pred 	%p131, 0;
	mov.pred 	%p708, %p131;
	@%p132 bra 	$L__BB36_450;
	setp.ge.s32 	%p134, %r83, %r48;
	mov.pred 	%p133, -1;
	mov.pred 	%p708, %p133;
	@%p134 bra 	$L__BB36_450;
	setp.eq.s64 	%p135, %rd1066, 0;
	mov.b64 	%rd9056, -3750763034362895579;
	@%p135 bra 	$L__BB36_426;
	setp.eq.s64 	%p136, %rd658, 0;
	mov.b64 	%rd9056, -3750763034362895579;
	mov.b64 	%rd9057, 0;
	@%p136 bra 	$L__BB36_424;
	and.b64  	%rd9057, %rd1066, -2;
	mov.b64 	%rd9056, -3750763034362895579;
	mov.b64 	%rd9054, 0;
$L__BB36_423:
	shl.b64 	%rd2038, %rd9054, 3;
	add.s64 	%rd2039, %rd9052, %rd2038;
	ld.u64 	%rd2040, [%rd2039];
	and.b64  	%rd2041, %rd2040, 255;
	xor.b64  	%rd2042, %rd2041, %rd9056;
	mul.lo.s64 	%rd2043, %rd2042, 1099511628211;
	shr.u64 	%rd2044, %rd2040, 8;
	and.b64  	%rd2045, %rd2044, 255;
	xor.b64  	%rd2046, %rd2045, %rd2043;
	mul.lo.s64 	%rd2047, %rd2046, 1099511628211;
	shr.u64 	%rd2048, %rd2040, 16;
	and.b64  	%rd2049, %rd2048, 255;
	xor.b64  	%rd2050, %rd2049, %rd2047;
	mul.lo.s64 	%rd2051, %rd2050, 1099511628211;
	shr.u64 	%rd2052, %rd2040, 24;
	and.b64  	%rd2053, %rd2052, 255;
	xor.b64  	%rd2054, %rd2053, %rd2051;
	mul.lo.s64 	%rd2055, %rd2054, 1099511628211;
	shr.u64 	%rd2056, %rd2040, 32;
	and.b64  	%rd2057, %rd2056, 255;
	xor.b64  	%rd2058, %rd2057, %rd2055;
	mul.lo.s64 	%rd2059, %rd2058, 1099511628211;
	shr.u64 	%rd2060, %rd2040, 40;
	and.b64  	%rd2061, %rd2060, 255;
	xor.b64  	%rd2062, %rd2061, %rd2059;
	mul.lo.s64 	%rd2063, %rd2062, 1099511628211;
	shr.u64 	%rd2064, %rd2040, 48;
	and.b64  	%rd2065, %rd2064, 255;
	xor.b64  	%rd2066, %rd2065, %rd2063;
	mul.lo.s64 	%rd2067, %rd2066, 1099511628211;
	shr.u64 	%rd2068, %rd2040, 56;
	xor.b64  	%rd2069, %rd2068, %rd2067;
	mul.lo.s64 	%rd2070, %rd2069, 1099511628211;
	ld.u64 	%rd2071, [%rd2039+8];
	and.b64  	%rd2072, %rd2071, 255;
	xor.b64  	%rd2073, %rd2072, %rd2070;
	mul.lo.s64 	%rd2074, %rd2073, 1099511628211;
	shr.u64 	%rd2075, %rd2071, 8;
	and.b64  	%rd2076, %rd2075, 255;
	xor.b64  	%rd2077, %rd2076, %rd2074;
	mul.lo.s64 	%rd2078, %rd2077, 1099511628211;
	shr.u64 	%rd2079, %rd2071, 16;
	and.b64  	%rd2080, %rd2079, 255;
	xor.b64  	%rd2081, %rd2080, %rd2078;
	mul.lo.s64 	%rd2082, %rd2081, 1099511628211;
	shr.u64 	%rd2083, %rd2071, 24;
	and.b64  	%rd2084, %rd2083, 255;
	xor.b64  	%rd2085, %rd2084, %rd2082;
	mul.lo.s64 	%rd2086, %rd2085, 1099511628211;
	shr.u64 	%rd2087, %rd2071, 32;
	and.b64  	%rd2088, %rd2087, 255;
	xor.b64  	%rd2089, %rd2088, %rd2086;
	mul.lo.s64 	%rd2090, %rd2089, 1099511628211;
	shr.u64 	%rd2091, %rd2071, 40;
	and.b64  	%rd2092, %rd2091, 255;
	xor.b64  	%rd2093, %rd2092, %rd2090;
	mul.lo.s64 	%rd2094, %rd2093, 1099511628211;
	shr.u64 	%rd2095, %rd2071, 48;
	and.b64  	%rd2096, %rd2095, 255;
	xor.b64  	%rd2097, %rd2096, %rd2094;
	mul.lo.s64 	%rd2098, %rd2097, 1099511628211;
	shr.u64 	%rd2099, %rd2071, 56;
	xor.b64  	%rd2100, %rd2099, %rd2098;
	mul.lo.s64 	%rd9056, %rd2100, 1099511628211;
	add.s64 	%rd9054, %rd9054, 2;
	setp.ne.s64 	%p137, %rd9054, %rd9057;
	@%p137 bra 	$L__BB36_423;
$L__BB36_424:
	and.b64  	%rd2101, %rd1066, 1;
	setp.eq.b64 	%p138, %rd2101, 1;
	not.pred 	%p139, %p138;
	@%p139 bra 	$L__BB36_426;
	shl.b64 	%rd2102, %rd9057, 3;
	add.s64 	%rd2103, %rd9052, %rd2102;
	ld.u64 	%rd2104, [%rd2103];
	and.b64  	%rd2105, %rd2104, 255;
	xor.b64  	%rd2106, %rd2105, %rd9056;
	mul.lo.s64 	%rd2107, %rd2106, 1099511628211;
	shr.u64 	%rd2108, %rd2104, 8;
	and.b64  	%rd2109, %rd2108, 255;
	xor.b64  	%rd2110, %rd2109, %rd2107;
	mul.lo.s64 	%rd2111, %rd2110, 1099511628211;
	shr.u64 	%rd2112, %rd2104, 16;
	and.b64  	%rd2113, %rd2112, 255;
	xor.b64  	%rd2114, %rd2113, %rd2111;
	mul.lo.s64 	%rd2115, %rd2114, 1099511628211;
	shr.u64 	%rd2116, %rd2104, 24;
	and.b64  	%rd2117, %rd2116, 255;
	xor.b64  	%rd2118, %rd2117, %rd2115;
	mul.lo.s64 	%rd2119, %rd2118, 1099511628211;
	shr.u64 	%rd2120, %rd2104, 32;
	and.b64  	%rd2121, %rd2120, 255;
	xor.b64  	%rd2122, %rd2121, %rd2119;
	mul.lo.s64 	%rd2123, %rd2122, 1099511628211;
	shr.u64 	%rd2124, %rd2104, 40;
	and.b64  	%rd2125, %rd2124, 255;
	xor.b64  	%rd2126, %rd2125, %rd2123;
	mul.lo.s64 	%rd2127, %rd2126, 1099511628211;
	shr.u64 	%rd2128, %rd2104, 48;
	and.b64  	%rd2129, %rd2128, 255;
	xor.b64  	%rd2130, %rd2129, %rd2127;
	mul.lo.s64 	%rd2131, %rd2130, 1099511628211;
	shr.u64 	%rd2132, %rd2104, 56;
	xor.b64  	%rd2133, %rd2132, %rd2131;
	mul.lo.s64 	%rd9056, %rd2133, 1099511628211;
$L__BB36_426:
	setp.eq.s64 	%p140, %rd1066, 0;
	mov.b64 	%rd9062, -3750763034362895579;
	@%p140 bra 	$L__BB36_432;
	setp.eq.s64 	%p141, %rd658, 0;
	mov.b64 	%rd9062, -3750763034362895579;
	mov.b64 	%rd9063, 0;
	@%p141 bra 	$L__BB36_430;
	and.b64  	%rd9063, %rd1066, -2;
	mov.b64 	%rd9062, -3750763034362895579;
	mov.b64 	%rd9060, 0;
$L__BB36_429:
	shl.b64 	%rd2140, %rd9060, 3;
	add.s64 	%rd2141, %rd9080, %rd2140;
	ld.u64 	%rd2142, [%rd2141];
	and.b64  	%rd2143, %rd2142, 255;
	xor.b64  	%rd2144, %rd2143, %rd9062;
	mul.lo.s64 	%rd2145, %rd2144, 1099511628211;
	shr.u64 	%rd2146, %rd2142, 8;
	and.b64  	%rd2147, %rd2146, 255;
	xor.b64  	%rd2148, %rd2147, %rd2145;
	mul.lo.s64 	%rd2149, %rd2148, 1099511628211;
	shr.u64 	%rd2150, %rd2142, 16;
	and.b64  	%rd2151, %rd2150, 255;
	xor.b64  	%rd2152, %rd2151, %rd2149;
	mul.lo.s64 	%rd2153, %rd2152, 1099511628211;
	shr.u64 	%rd2154, %rd2142, 24;
	and.b64  	%rd2155, %rd2154, 255;
	xor.b64  	%rd2156, %rd2155, %rd2153;
	mul.lo.s64 	%rd2157, %rd2156, 1099511628211;
	shr.u64 	%rd2158, %rd2142, 32;
	and.b64  	%rd2159, %rd2158, 255;
	xor.b64  	%rd2160, %rd2159, %rd2157;
	mul.lo.s64 	%rd2161, %rd2160, 1099511628211;
	shr.u64 	%rd2162, %rd2142, 40;
	and.b64  	%rd2163, %rd2162, 255;
	xor.b64  	%rd2164, %rd2163, %rd2161;
	mul.lo.s64 	%rd2165, %rd2164, 1099511628211;
	shr.u64 	%rd2166, %rd2142, 48;
	and.b64  	%rd2167, %rd2166, 255;
	xor.b64  	%rd2168, %rd2167, %rd2165;
	mul.lo.s64 	%rd2169, %rd2168, 1099511628211;
	shr.u64 	%rd2170, %rd2142, 56;
	xor.b64  	%rd2171, %rd2170, %rd2169;
	mul.lo.s64 	%rd2172, %rd2171, 1099511628211;
	ld.u64 	%rd2173, [%rd2141+8];
	and.b64  	%rd2174, %rd2173, 255;
	xor.b64  	%rd2175, %rd2174, %rd2172;
	mul.lo.s64 	%rd2176, %rd2175, 1099511628211;
	shr.u64 	%rd2177, %rd2173, 8;
	and.b64  	%rd2178, %rd2177, 255;
	xor.b64  	%rd2179, %rd2178, %rd2176;
	mul.lo.s64 	%rd2180, %rd2179, 1099511628211;
	shr.u64 	%rd2181, %rd2173, 16;
	and.b64  	%rd2182, %rd2181, 255;
	xor.b64  	%rd2183, %rd2182, %rd2180;
	mul.lo.s64 	%rd2184, %rd2183, 1099511628211;
	shr.u64 	%rd2185, %rd2173, 24;
	and.b64  	%rd2186, %rd2185, 255;
	xor.b64  	%rd2187, %rd2186, %rd2184;
	mul.lo.s64 	%rd2188, %rd2187, 1099511628211;
	shr.u64 	%rd2189, %rd2173, 32;
	and.b64  	%rd2190, %rd2189, 255;
	xor.b64  	%rd2191, %rd2190, %rd2188;
	mul.lo.s64 	%rd2192, %rd2191, 1099511628211;
	shr.u64 	%rd2193, %rd2173, 40;
	and.b64  	%rd2194, %rd2193, 255;
	xor.b64  	%rd2195, %rd2194, %rd2192;
	mul.lo.s64 	%rd2196, %rd2195, 1099511628211;
	shr.u64 	%rd2197, %rd2173, 48;
	and.b64  	%rd2198, %rd2197, 255;
	xor.b64  	%rd2199, %rd2198, %rd2196;
	mul.lo.s64 	%rd2200, %rd2199, 1099511628211;
	shr.u64 	%rd2201, %rd2173, 56;
	xor.b64  	%rd2202, %rd2201, %rd2200;
	mul.lo.s64 	%rd9062, %rd2202, 1099511628211;
	add.s64 	%rd9060, %rd9060, 2;
	setp.ne.s64 	%p142, %rd9060, %rd9063;
	@%p142 bra 	$L__BB36_429;
$L__BB36_430:
	and.b64  	%rd2203, %rd1066, 1;
	setp.eq.b64 	%p143, %rd2203, 1;
	not.pred 	%p144, %p143;
	@%p144 bra 	$L__BB36_432;
	shl.b64 	%rd2204, %rd9063, 3;
	add.s64 	%rd2205, %rd9080, %rd2204;
	ld.u64 	%rd2206, [%rd2205];
	and.b64  	%rd2207, %rd2206, 255;
	xor.b64  	%rd2208, %rd2207, %rd9062;
	mul.lo.s64 	%rd2209, %rd2208, 1099511628211;
	shr.u64 	%rd2210, %rd2206, 8;
	and.b64  	%rd2211, %rd2210, 255;
	xor.b64  	%rd2212, %rd2211, %rd2209;
	mul.lo.s64 	%rd2213, %rd2212, 1099511628211;
	shr.u64 	%rd2214, %rd2206, 16;
	and.b64  	%rd2215, %rd2214, 255;
	xor.b64  	%rd2216, %rd2215, %rd2213;
	mul.lo.s64 	%rd2217, %rd2216, 1099511628211;
	shr.u64 	%rd2218, %rd2206, 24;
	and.b64  	%rd2219, %rd2218, 255;
	xor.b64  	%rd2220, %rd2219, %rd2217;
	mul.lo.s64 	%rd2221, %rd2220, 1099511628211;
	shr.u64 	%rd2222, %rd2206, 32;
	and.b64  	%rd2223, %rd2222, 255;
	xor.b64  	%rd2224, %rd2223, %rd2221;
	mul.lo.s64 	%rd2225, %rd2224, 1099511628211;
	shr.u64 	%rd2226, %rd2206, 40;
	and.b64  	%rd2227, %rd2226, 255;
	xor.b64  	%rd2228, %rd2227, %rd2225;
	mul.lo.s64 	%rd2229, %rd2228, 1099511628211;
	shr.u64 	%rd2230, %rd2206, 48;
	and.b64  	%rd2231, %rd2230, 255;
	xor.b64  	%rd2232, %rd2231, %rd2229;
	mul.lo.s64 	%rd2233, %rd2232, 1099511628211;
	shr.u64 	%rd2234, %rd2206, 56;
	xor.b64  	%rd2235, %rd2234, %rd2233;
	mul.lo.s64 	%rd9062, %rd2235, 1099511628211;
$L__BB36_432:
	setp.eq.s64 	%p145, %rd9056, %rd9062;
	@%p145 bra 	$L__BB36_446;
	setp.eq.s64 	%p146, %rd1066, 0;
	mov.b64 	%rd9068, -3750763034362895579;
	@%p146 bra 	$L__BB36_439;
	setp.eq.s64 	%p147, %rd658, 0;
	mov.b64 	%rd9068, -3750763034362895579;
	mov.b64 	%rd9069, 0;
	@%p147 bra 	$L__BB36_437;
	and.b64  	%rd9069, %rd1066, -2;
	mov.b64 	%rd9068, -3750763034362895579;
	mov.b64 	%rd9066, 0;
$L__BB36_436:
	shl.b64 	%rd2242, %rd9066, 3;
	add.s64 	%rd2243, %rd9052, %rd2242;
	ld.u64 	%rd2244, [%rd2243];
	and.b64  	%rd2245, %rd2244, 255;
	xor.b64  	%rd2246, %rd2245, %rd9068;
	mul.lo.s64 	%rd2247, %rd2246, 1099511628211;
	shr.u64 	%rd2248, %rd2244, 8;
	and.b64  	%rd2249, %rd2248, 255;
	xor.b64  	%rd2250, %rd2249, %rd2247;
	mul.lo.s64 	%rd2251, %rd2250, 1099511628211;
	shr.u64 	%rd2252, %rd2244, 16;
	and.b64  	%rd2253, %rd2252, 255;
	xor.b64  	%rd2254, %rd2253, %rd2251;
	mul.lo.s64 	%rd2255, %rd2254, 1099511628211;
	shr.u64 	%rd2256, %rd2244, 24;
	and.b64  	%rd2257, %rd2256, 255;
	xor.b64  	%rd2258, %rd2257, %rd2255;
	mul.lo.s64 	%rd2259, %rd2258, 1099511628211;
	shr.u64 	%rd2260, %rd2244, 32;
	and.b64  	%rd2261, %rd2260, 255;
	xor.b64  	%rd2262, %rd2261, %rd2259;
	mul.lo.s64 	%rd2263, %rd2262, 1099511628211;
	shr.u64 	%rd2264, %rd2244, 40;
	and.b64  	%rd2265, %rd2264, 255;
	xor.b64  	%rd2266, %rd2265, %rd2263;
	mul.lo.s64 	%rd2267, %rd2266, 1099511628211;
	shr.u64 	%rd2268, %rd2244, 48;
	and.b64  	%rd2269, %rd2268, 255;
	xor.b64  	%rd2270, %rd2269, %rd2267;
	mul.lo.s64 	%rd2271, %rd2270, 1099511628211;
	shr.u64 	%rd2272, %rd2244, 56;
	xor.b64  	%rd2273, %rd2272, %rd2271;
	mul.lo.s64 	%rd2274, %rd2273, 1099511628211;
	ld.u64 	%rd2275, [%rd2243+8];
	and.b64  	%rd2276, %rd2275, 255;
	xor.b64  	%rd2277, %rd2276, %rd2274;
	mul.lo.s64 	%rd2278, %rd2277, 1099511628211;
	shr.u64 	%rd2279, %rd2275, 8;
	and.b64  	%rd2280, %rd2279, 255;
	xor.b64  	%rd2281, %rd2280, %rd2278;
	mul.lo.s64 	%rd2282, %rd2281, 1099511628211;
	shr.u64 	%rd2283, %rd2275, 16;
	and.b64  	%rd2284, %rd2283, 255;
	xor.b64  	%rd2285, %rd2284, %rd2282;
	mul.lo.s64 	%rd2286, %rd2285, 1099511628211;
	shr.u64 	%rd2287, %rd2275, 24;
	and.b64  	%rd2288, %rd2287, 255;
	xor.b64  	%rd2289, %rd2288, %rd2286;
	mul.lo.s64 	%rd2290, %rd2289, 1099511628211;
	shr.u64 	%rd2291, %rd2275, 32;
	and.b64  	%rd2292, %rd2291, 255;
	xor.b64  	%rd2293, %rd2292, %rd2290;
	mul.lo.s64 	%rd2294, %rd2293, 1099511628211;
	shr.u64 	%rd2295, %rd2275, 40;
	and.b64  	%rd2296, %rd2295, 255;
	xor.b64  	%rd2297, %rd2296, %rd2294;
	mul.lo.s64 	%rd2298, %rd2297, 1099511628211;
	shr.u64 	%rd2299, %rd2275, 48;
	and.b64  	%rd2300, %rd2299, 255;
	xor.b64  	%rd2301, %rd2300, %rd2298;
	mul.lo.s64 	%rd2302, %rd2301, 1099511628211;
	shr.u64 	%rd2303, %rd2275, 56;
	xor.b64  	%rd2304, %rd2303, %rd2302;
	mul.lo.s64 	%rd9068, %rd2304, 1099511628211;
	add.s64 	%rd9066, %rd9066, 2;
	setp.ne.s64 	%p148, %rd9066, %rd9069;
	@%p148 bra 	$L__BB36_436;
$L__BB36_437:
	and.b64  	%rd2305, %rd1066, 1;
	setp.eq.b64 	%p149, %rd2305, 1;
	not.pred 	%p150, %p149;
	@%p150 bra 	$L__BB36_439;
	shl.b64 	%rd2306, %rd9069, 3;
	add.s64 	%rd2307, %rd9052, %rd2306;
	ld.u64 	%rd2308, [%rd2307];
	and.b64  	%rd2309, %rd2308, 255;
	xor.b64  	%rd2310, %rd2309, %rd9068;
	mul.lo.s64 	%rd2311, %rd2310, 1099511628211;
	shr.u64 	%rd2312, %rd2308, 8;
	and.b64  	%rd2313, %rd2312, 255;
	xor.b64  	%rd2314, %rd2313, %rd2311;
	mul.lo.s64 	%rd2315, %rd2314, 1099511628211;
	shr.u64 	%rd2316, %rd2308, 16;
	and.b64  	%rd2317, %rd2316, 255;
	xor.b64  	%rd2318, %rd2317, %rd2315;
	mul.lo.s64 	%rd2319, %rd2318, 1099511628211;
	shr.u64 	%rd2320, %rd2308, 24;
	and.b64  	%rd2321, %rd2320, 255;
	xor.b64  	%rd2322, %rd2321, %rd2319;
	mul.lo.s64 	%rd2323, %rd2322, 1099511628211;
	shr.u64 	%rd2324, %rd2308, 32;
	and.b64  	%rd2325, %rd2324, 255;
	xor.b64  	%rd2326, %rd2325, %rd2323;
	mul.lo.s64 	%rd2327, %rd2326, 1099511628211;
	shr.u64 	%rd2328, %rd2308, 40;
	and.b64  	%rd2329, %rd2328, 255;
	xor.b64  	%rd2330, %rd2329, %rd2327;
	mul.lo.s64 	%rd2331, %rd2330, 1099511628211;
	shr.u64 	%rd2332, %rd2308, 48;
	and.b64  	%rd2333, %rd2332, 255;
	xor.b64  	%rd2334, %rd2333, %rd2331;
	mul.lo.s64 	%rd2335, %rd2334, 1099511628211;
	shr.u64 	%rd2336, %rd2308, 56;
	xor.b64  	%rd2337, %rd2336, %rd2335;
	mul.lo.s64 	%rd9068, %rd2337, 1099511628211;
$L__BB36_439:
	setp.eq.s64 	%p151, %rd1066, 0;
	mov.b64 	%rd9074, -3750763034362895579;
	@%p151 bra 	$L__BB36_445;
	setp.eq.s64 	%p152, %rd658, 0;
	mov.b64 	%rd9074, -3750763034362895579;
	mov.b64 	%rd9075, 0;
	@%p152 bra 	$L__BB36_443;
	and.b64  	%rd9075, %rd1066, -2;
	mov.b64 	%rd9074, -3750763034362895579;
	mov.b64 	%rd9072, 0;
$L__BB36_442:
	shl.b64 	%rd2344, %rd9072, 3;
	add.s64 	%rd2345, %rd9080, %rd2344;
	ld.u64 	%rd2346, [%rd2345];
	and.b64  	%rd2347, %rd2346, 255;
	xor.b64  	%rd2348, %rd2347, %rd9074;
	mul.lo.s64 	%rd2349, %rd2348, 1099511628211;
	shr.u64 	%rd2350, %rd2346, 8;
	and.b64  	%rd2351, %rd2350, 255;
	xor.b64  	%rd2352, %rd2351, %rd2349;
	mul.lo.s64 	%rd2353, %rd2352, 1099511628211;
	shr.u64 	%rd2354, %rd2346, 16;
	and.b64  	%rd2355, %rd2354, 255;
	xor.b64  	%rd2356, %rd2355, %rd2353;
	mul.lo.s64 	%rd2357, %rd2356, 1099511628211;
	shr.u64 	%rd2358, %rd2346, 24;
	and.b64  	%rd2359, %rd2358, 255;
	xor.b64  	%rd2360, %rd2359, %rd2357;
	mul.lo.s64 	%rd2361, %rd2360, 1099511628211;
	shr.u64 	%rd2362, %rd2346, 32;
	and.b64  	%rd2363, %rd2362, 255;
	xor.b64  	%rd2364, %rd2363, %rd2361;
	mul.lo.s64 	%rd2365, %rd2364, 1099511628211;
	shr.u64 	%rd2366, %rd2346, 40;
	and.b64  	%rd2367, %rd2366, 255;
	xor.b64  	%rd2368, %rd2367, %rd2365;
	mul.lo.s64 	%rd2369, %rd2368, 1099511628211;
	shr.u64 	%rd2370, %rd2346, 48;
	and.b64  	%rd2371, %rd2370, 255;
	xor.b64  	%rd2372, %rd2371, %rd2369;
	mul.lo.s64 	%rd2373, %rd2372, 1099511628211;
	shr.u64 	%rd2374, %rd2346, 56;
	xor.b64  	%rd2375, %rd2374, %rd2373;
	mul.lo.s64 	%rd2376, %rd2375, 1099511628211;
	ld.u64 	%rd2377, [%rd2345+8];
	and.b64  	%rd2378, %rd2377, 255;
	xor.b64  	%rd2379, %rd2378, %rd2376;
	mul.lo.s64 	%rd2380, %rd2379, 1099511628211;
	shr.u64 	%rd2381, %rd2377, 8;
	and.b64  	%rd2382, %rd2381, 255;
	xor.b64  	%rd2383, %rd2382, %rd2380;
	mul.lo.s64 	%rd2384, %rd2383, 1099511628211;
	shr.u64 	%rd2385, %rd2377, 16;
	and.b64  	%rd2386, %rd2385, 255;
	xor.b64  	%rd2387, %rd2386, %rd2384;
	mul.lo.s64 	%rd2388, %rd2387, 1099511628211;
	shr.u64 	%rd2389, %rd2377, 24;
	and.b64  	%rd2390, %rd2389, 255;
	xor.b64  	%rd2391, %rd2390, %rd2388;
	mul.lo.s64 	%rd2392, %rd2391, 1099511628211;
	shr.u64 	%rd2393, %rd2377, 32;
	and.b64  	%rd2394, %rd2393, 255;
	xor.b64  	%rd2395, %rd2394, %rd2392;
	mul.lo.s64 	%rd2396, %rd2395, 1099511628211;
	shr.u64 	%rd2397, %rd2377, 40;
	and.b64  	%rd2398, %rd2397, 255;
	xor.b64  	%rd2399, %rd2398, %rd2396;
	mul.lo.s64 	%rd2400, %rd2399, 1099511628211;
	shr.u64 	%rd2401, %rd2377, 48;
	and.b64  	%rd2402, %rd2401, 255;
	xor.b64  	%rd2403, %rd2402, %rd2400;
	mul.lo.s64 	%rd2404, %rd2403, 1099511628211;
	shr.u64 	%rd2405, %rd2377, 56;
	xor.b64  	%rd2406, %rd2405, %rd2404;
	mul.lo.s64 	%rd9074, %rd2406, 1099511628211;
	add.s64 	%rd9072, %rd9072, 2;
	setp.ne.s64 	%p153, %rd9072, %rd9075;
	@%p153 bra 	$L__BB36_442;
$L__BB36_443:
	and.b64  	%rd2407, %rd1066, 1;
	setp.eq.b64 	%p154, %rd2407, 1;
	not.pred 	%p155, %p154;
	@%p155 bra 	$L__BB36_445;
	shl.b64 	%rd2408, %rd9075, 3;
	add.s64 	%rd2409, %rd9080, %rd2408;
	ld.u64 	%rd2410, [%rd2409];
	and.b64  	%rd2411, %rd2410, 255;
	xor.b64  	%rd2412, %rd2411, %rd9074;
	mul.lo.s64 	%rd2413, %rd2412, 1099511628211;
	shr.u64 	%rd2414, %rd2410, 8;
	and.b64  	%rd2415, %rd2414, 255;
	xor.b64  	%rd2416, %rd2415, %rd2413;
	mul.lo.s64 	%rd2417, %rd2416, 1099511628211;
	shr.u64 	%rd2418, %rd2410, 16;
	and.b64  	%rd2419, %rd2418, 255;
	xor.b64  	%rd2420, %rd2419, %rd2417;
	mul.lo.s64 	%rd2421, %rd2420, 1099511628211;
	shr.u64 	%rd2422, %rd2410, 24;
	and.b64  	%rd2423, %rd2422, 255;
	xor.b64  	%rd2424, %rd2423, %rd2421;
	mul.lo.s64 	%rd2425, %rd2424, 1099511628211;
	shr.u64 	%rd2426, %rd2410, 32;
	and.b64  	%rd2427, %rd2426, 255;
	xor.b64  	%rd2428, %rd2427, %rd2425;
	mul.lo.s64 	%rd2429, %rd2428, 1099511628211;
	shr.u64 	%rd2430, %rd2410, 40;
	and.b64  	%rd2431, %rd2430, 255;
	xor.b64  	%rd2432, %rd2431, %rd2429;
	mul.lo.s64 	%rd2433, %rd2432, 1099511628211;
	shr.u64 	%rd2434, %rd2410, 48;
	and.b64  	%rd2435, %rd2434, 255;
	xor.b64  	%rd2436, %rd2435, %rd2433;
	mul.lo.s64 	%rd2437, %rd2436, 1099511628211;
	shr.u64 	%rd2438, %rd2410, 56;
	xor.b64  	%rd2439, %rd2438, %rd2437;
	mul.lo.s64 	%rd9074, %rd2439, 1099511628211;
$L__BB36_445:
	setp.lt.u64 	%p708, %rd9068, %rd9074;
	bra.uni 	$L__BB36_450;
$L__BB36_446:
	setp.eq.s32 	%p157, %r106, 0;
	mov.pred 	%p708, %p131;
	@%p157 bra 	$L__BB36_450;
	mov.b64 	%rd9078, 0;
$L__BB36_448:
	shl.b64 	%rd2441, %rd9078, 3;
	add.s64 	%rd2442, %rd9052, %rd2441;
	ld.u64 	%rd749, [%rd2442];
	add.s64 	%rd2443, %rd9080, %rd2441;
	ld.u64 	%rd750, [%rd2443];
	setp.lt.u64 	%p159, %rd749, %rd750;
	mov.pred 	%p708, %p133;
	@%p159 bra 	$L__BB36_450;
	setp.le.u64 	%p161, %rd749, %rd750;
	add.s64 	%rd9078, %rd9078, 1;
	setp.lt.u64 	%p162, %rd9078, %rd657;
	and.pred  	%p163, %p161, %p162;
	mov.pred 	%p708, %p131;
	@%p163 bra 	$L__BB36_448;
$L__BB36_450:
	selp.b64 	%rd752, %rd9052, %rd9080, %p708;
	selp.u32 	%r172, 1, 0, %p708;
	add.s32 	%r84, %r82, %r172;
	not.pred 	%p164, %p708;
	selp.u32 	%r173, 1, 0, %p164;
	add.s32 	%r85, %r83, %r173;
	@%p708 bra 	$L__BB36_452;
	shl.b32 	%r174, %r85, 3;
	mov.u32 	%r175, _ZZN3cub18CUB_300001_SM_10006detail10merge_sort26DeviceMergeSortMergeKernelINS2_10policy_hubIPPyE9Policy600ES6_PNS0_8NullTypeES6_SA_j18tuple_indexed_lessS5_S9_EEvbT2_T3_T4_PT6_PT7_T5_PSE_SE_NS1_7vsmem_tEE19static_temp_storage;
	add.s32 	%r176, %r175, %r174;
	ld.shared.u64 	%rd9080, [%r176];
	bra.uni 	$L__BB36_453;
$L__BB36_452:
	shl.b32 	%r177, %r84, 3;
	mov.u32 	%r178, _ZZN3cub18CUB_300001_SM_10006detail10merge_sort26DeviceMergeSortMergeKernelINS2_10policy_hubIPPyE9Policy600ES6_PNS0_8NullTypeES6_SA_j18tuple_indexed_lessS5_S9_EEvbT2_T3_T4_PT6_PT7_T5_PSE_SE_NS1_7vsmem_tEE19static_temp_storage;
	add.s32 	%r179, %r178, %r177;
	ld.shared.u64 	%rd9052, [%r179];
$L__BB36_453:
	setp.ge.s32 	%p166, %r84, %r66;
	mov.pred 	%p165, 0;
	mov.pred 	%p709, %p165;
	@%p166 bra 	$L__BB36_485;
	setp.ge.s32 	%p168, %r85, %r48;
	mov.pred 	%p167, -1;
	mov.pred 	%p709, %p167;
	@%p168 bra 	$L__BB36_485;
	setp.eq.s64 	%p169, %rd1066, 0;
	mov.b64 	%rd9083, -3750763034362895579;
	@%p169 bra 	$L__BB36_461;
	setp.eq.s64 	%p170, %rd658, 0;
	mov.b64 	%rd9083, -3750763034362895579;
	mov.b64 	%rd9084, 0;
	@%p170 bra 	$L__BB36_459;
	and.b64  	%rd9084, %rd1066, -2;
	mov.b64 	%rd9083, -3750763034362895579;
	mov.b64 	%rd9081, 0;
$L__BB36_458:
	shl.b64 	%rd2451, %rd9081, 3;
	add.s64 	%rd2452, %rd9052, %rd2451;
	ld.u64 	%rd2453, [%rd2452];
	and.b64  	%rd2454, %rd2453, 255;
	xor.b64  	%rd2455, %rd2454, %rd9083;
	mul.lo.s64 	%rd2456, %rd2455, 1099511628211;
	shr.u64 	%rd2457, %rd2453, 8;
	and.b64  	%rd2458, %rd2457, 255;
	xor.b64  	%rd2459, %rd2458, %rd2456;
	mul.lo.s64 	%rd2460, %rd2459, 1099511628211;
	shr.u64 	%rd2461, %rd2453, 16;
	and.b64  	%rd2462, %rd2461, 255;
	xor.b64  	%rd2463, %rd2462, %rd2460;
	mul.lo.s64 	%rd2464, %rd2463, 1099511628211;
	shr.u64 	%rd2465, %rd2453, 24;
	and.b64  	%rd2466, %rd2465, 255;
	xor.b64  	%rd2467, %rd2466, %rd2464;
	mul.lo.s64 	%rd2468, %rd2467, 1099511628211;
	shr.u64 	%rd2469, %rd2453, 32;
	and.b64  	%rd2470, %rd2469, 255;
	xor.b64  	%rd2471, %rd2470, %rd2468;
	mul.lo.s64 	%rd2472, %rd2471, 1099511628211;
	shr.u64 	%rd2473, %rd2453, 40;
	and.b64  	%rd2474, %rd2473, 255;
	xor.b64  	%rd2475, %rd2474, %rd2472;
	mul.lo.s64 	%rd2476, %rd2475, 1099511628211;
	shr.u64 	%rd2477, %rd2453, 48;
	and.b64  	%rd2478, %rd2477, 255;
	xor.b64  	%rd2479, %rd2478, %rd2476;
	mul.lo.s64 	%rd2480, %rd2479, 1099511628211;
	shr.u64 	%rd2481, %rd2453, 56;
	xor.b64  	%rd2482, %rd2481, %rd2480;
	mul.lo.s64 	%rd2483, %rd2482, 1099511628211;
	ld.u64 	%rd2484, [%rd2452+8];
	and.b64  	%rd2485, %rd2484, 255;
	xor.b64  	%rd2486, %rd2485, %rd2483;
	mul.lo.s64 	%rd2487, %rd2486, 1099511628211;
	shr.u64 	%rd2488, %rd2484, 8;
	and.b64  	%rd2489, %rd2488, 255;
	xor.b64  	%rd2490, %rd2489, %rd2487;
	mul.lo.s64 	%rd2491, %rd2490, 1099511628211;
	shr.u64 	%rd2492, %rd2484, 16;
	and.b64  	%rd2493, %rd2492, 255;
	xor.b64  	%rd2494, %rd2493, %rd2491;
	mul.lo.s64 	%rd2495, %rd2494, 1099511628211;
	shr.u64 	%rd2496, %rd2484, 24;
	and.b64  	%rd2497, %rd2496, 255;
	xor.b64  	%rd2498, %rd2497, %rd2495;
	mul.lo.s64 	%rd2499, %rd2498, 1099511628211;
	shr.u64 	%rd2500, %rd2484, 32;
	and.b64  	%rd2501, %rd2500, 255;
	xor.b64  	%rd2502, %rd2501, %rd2499;
	mul.lo.s64 	%rd2503, %rd2502, 1099511628211;
	shr.u64 	%rd2504, %rd2484, 40;
	and.b64  	%rd2505, %rd2504, 255;
	xor.b64  	%rd2506, %rd2505, %rd2503;
	mul.lo.s64 	%rd2507, %rd2506, 1099511628211;
	shr.u64 	%rd2508, %rd2484, 48;
	and.b64  	%rd2509, %rd2508, 255;
	xor.b64  	%rd2510, %rd2509, %rd2507;
	mul.lo.s64 	%rd2511, %rd2510, 1099511628211;
	shr.u64 	%rd2512, %rd2484, 56;
	xor.b64  	%rd2513, %rd2512, %rd2511;
	mul.lo.s64 	%rd9083, %rd2513, 1099511628211;
	add.s64 	%rd9081, %rd9081, 2;
	setp.ne.s64 	%p171, %rd9081, %rd9084;
	@%p171 bra 	$L__BB36_458;
$L__BB36_459:
	and.b64  	%rd2514, %rd1066, 1;
	setp.eq.b64 	%p172, %rd2514, 1;
	not.pred 	%p173, %p172;
	@%p173 bra 	$L__BB36_461;
	shl.b64 	%rd2515, %rd9084, 3;
	add.s64 	%rd2516, %rd9052, %rd2515;
	ld.u64 	%rd2517, [%rd2516];
	and.b64  	%rd2518, %rd2517, 255;
	xor.b64  	%rd2519, %rd2518, %rd9083;
	mul.lo.s64 	%rd2520, %rd2519, 1099511628211;
	shr.u64 	%rd2521, %rd2517, 8;
	and.b64  	%rd2522, %rd2521, 255;
	xor.b64  	%rd2523, %rd2522, %rd2520;
	mul.lo.s64 	%rd2524, %rd2523, 1099511628211;
	shr.u64 	%rd2525, %rd2517, 16;
	and.b64  	%rd2526, %rd2525, 255;
	xor.b64  	%rd2527, %rd2526, %rd2524;
	mul.lo.s64 	%rd2528, %rd2527, 1099511628211;
	shr.u64 	%rd2529, %rd2517, 24;
	and.b64  	%rd2530, %rd2529, 255;
	xor.b64  	%rd2531, %rd2530, %rd2528;
	mul.lo.s64 	%rd2532, %rd2531, 1099511628211;
	shr.u64 	%rd2533, %rd2517, 32;
	and.b64  	%rd2534, %rd2533, 255;
	xor.b64  	%rd2535, %rd2534, %rd2532;
	mul.lo.s64 	%rd2536, %rd2535, 1099511628211;
	shr.u64 	%rd2537, %rd2517, 40;
	and.b64  	%rd2538, %rd2537, 255;
	xor.b64  	%rd2539, %rd2538, %rd2536;
	mul.lo.s64 	%rd2540, %rd2539, 1099511628211;
	shr.u64 	%rd2541, %rd2517, 48;
	and.b64  	%rd2542, %rd2541, 255;
	xor.b64  	%rd2543, %rd2542, %rd2540;
	mul.lo.s64 	%rd2544, %rd2543, 1099511628211;
	shr.u64 	%rd2545, %rd2517, 56;
	xor.b64  	%rd2546, %rd2545, %rd2544;
	mul.lo.s64 	%rd9083, %rd2546, 1099511628211;
$L__BB36_461:
	setp.eq.s64 	%p174, %rd1066, 0;
	mov.b64 	%rd9089, -3750763034362895579;
	@%p174 bra 	$L__BB36_467;
	setp.eq.s64 	%p175, %rd658, 0;
	mov.b64 	%rd9089, -3750763034362895579;
	mov.b64 	%rd9090, 0;
	@%p175 bra 	$L__BB36_465;
	and.b64  	%rd9090, %rd1066, -2;
	mov.b64 	%rd9089, -3750763034362895579;
	mov.b64 	%rd9087, 0;
$L__BB36_464:
	shl.b64 	%rd2553, %rd9087, 3;
	add.s64 	%rd2554, %rd9080, %rd2553;
	ld.u64 	%rd2555, [%rd2554];
	and.b64  	%rd2556, %rd2555, 255;
	xor.b64  	%rd2557, %rd2556, %rd9089;
	mul.lo.s64 	%rd2558, %rd2557, 1099511628211;
	shr.u64 	%rd2559, %rd2555, 8;
	and.b64  	%rd2560, %rd2559, 255;
	xor.b64  	%rd2561, %rd2560, %rd2558;
	mul.lo.s64 	%rd2562, %rd2561, 1099511628211;
	shr.u64 	%rd2563, %rd2555, 16;
	and.b64  	%rd2564, %rd2563, 255;
	xor.b64  	%rd2565, %rd2564, %rd2562;
	mul.lo.s64 	%rd2566, %rd2565, 1099511628211;
	shr.u64 	%rd2567, %rd2555, 24;
	and.b64  	%rd2568, %rd2567, 255;
	xor.b64  	%rd2569, %rd2568, %rd2566;
	mul.lo.s64 	%rd2570, %rd2569, 1099511628211;
	shr.u64 	%rd2571, %rd2555, 32;
	and.b64  	%rd2572, %rd2571, 255;
	xor.b64  	%rd2573, %rd2572, %rd2570;
	mul.lo.s64 	%rd2574, %rd2573, 1099511628211;
	shr.u64 	%rd2575, %rd2555, 40;
	and.b64  	%rd2576, %rd2575, 255;
	xor.b64  	%rd2577, %rd2576, %rd2574;
	mul.lo.s64 	%rd2578, %rd2577, 1099511628211;
	shr.u64 	%rd2579, %rd2555, 48;
	and.b64  	%rd2580, %rd2579, 255;
	xor.b64  	%rd2581, %rd2580, %rd2578;
	mul.lo.s64 	%rd2582, %rd2581, 1099511628211;
	shr.u64 	%rd2583, %rd2555, 56;
	xor.b64  	%rd2584, %rd2583, %rd2582;
	mul.lo.s64 	%rd2585, %rd2584, 1099511628211;
	ld.u64 	%rd2586, [%rd2554+8];
	and.b64  	%rd2587, %rd2586, 255;
	xor.b64  	%rd2588, %rd2587, %rd2585;
	mul.lo.s64 	%rd2589, %rd2588, 1099511628211;
	shr.u64 	%rd2590, %rd2586, 8;
	and.b64  	%rd2591, %rd2590, 255;
	xor.b64  	%rd2592, %rd2591, %rd2589;
	mul.lo.s64 	%rd2593, %rd2592, 1099511628211;
	shr.u64 	%rd2594, %rd2586, 16;
	and.b64  	%rd2595, %rd2594, 255;
	xor.b64  	%rd2596, %rd2595, %rd2593;
	mul.lo.s64 	%rd2597, %rd2596, 1099511628211;
	shr.u64 	%rd2598, %rd2586, 24;
	and.b64  	%rd2599, %rd2598, 255;
	xor.b64  	%rd2600, %rd2599, %rd2597;
	mul.lo.s64 	%rd2601, %rd2600, 1099511628211;
	shr.u64 	%rd2602, %rd2586, 32;
	and.b64  	%rd2603, %rd2602, 255;
	xor.b64  	%rd2604, %rd2603, %rd2601;
	mul.lo.s64 	%rd2605, %rd2604, 1099511628211;
	shr.u64 	%rd2606, %rd2586, 40;
	and.b64  	%rd2607, %rd2606, 255;
	xor.b64  	%rd2608, %rd2607, %rd2605;
	mul.lo.s64 	%rd2609, %rd2608, 1099511628211;
	shr.u64 	%rd2610, %rd2586, 48;
	and.b64  	%rd2611, %rd2610, 255;
	xor.b64  	%rd2612, %rd2611, %rd2609;
	mul.lo.s64 	%rd2613, %rd2612, 1099511628211;
	shr.u64 	%rd2614, %rd2586, 56;
	xor.b64  	%rd2615, %rd2614, %rd2613;
	mul.lo.s64 	%rd9089, %rd2615, 1099511628211;
	add.s64 	%rd9087, %rd9087, 2;
	setp.ne.s64 	%p176, %rd9087, %rd9090;
	@%p176 bra 	$L__BB36_464;
$L__BB36_465:
	and.b64  	%rd2616, %rd1066, 1;
	setp.eq.b64 	%p177, %rd2616, 1;
	not.pred 	%p178, %p177;
	@%p178 bra 	$L__BB36_467;
	shl.b64 	%rd2617, %rd9090, 3;
	add.s64 	%rd2618, %rd9080, %rd2617;
	ld.u64 	%rd2619, [%rd2618];
	and.b64  	%rd2620, %rd2619, 255;
	xor.b64  	%rd2621, %rd2620, %rd9089;
	mul.lo.s64 	%rd2622, %rd2621, 1099511628211;
	shr.u64 	%rd2623, %rd2619, 8;
	and.b64  	%rd2624, %rd2623, 255;
	xor.b64  	%rd2625, %rd2624, %rd2622;
	mul.lo.s64 	%rd2626, %rd2625, 1099511628211;
	shr.u64 	%rd2627, %rd2619, 16;
	and.b64  	%rd2628, %rd2627, 255;
	xor.b64  	%rd2629, %rd2628, %rd2626;
	mul.lo.s64 	%rd2630, %rd2629, 1099511628211;
	shr.u64 	%rd2631, %rd2619, 24;
	and.b64  	%rd2632, %rd2631, 255;
	xor.b64  	%rd2633, %rd2632, %rd2630;
	mul.lo.s64 	%rd2634, %rd2633, 1099511628211;
	shr.u64 	%rd2635, %rd2619, 32;
	and.b64  	%rd2636, %rd2635, 255;
	xor.b64  	%rd2637, %rd2636, %rd2634;
	mul.lo.s64 	%rd2638, %rd2637, 1099511628211;
	shr.u64 	%rd2639, %rd2619, 40;
	and.b64  	%rd2640, %rd2639, 255;
	xor.b64  	%rd2641, %rd2640, %rd2638;
	mul.lo.s64 	%rd2642, %rd2641, 1099511628211;
	shr.u64 	%rd2643, %rd2619, 48;
	and.b64  	%rd2644, %rd2643, 255;
	xor.b64  	%rd2645, %rd2644, %rd2642;
	mul.lo.s64 	%rd2646, %rd2645, 1099511628211;
	shr.u64 	%rd2647, %rd2619, 56;
	xor.b64  	%rd2648, %rd2647, %rd2646;
	mul.lo.s64 	%rd9089, %rd2648, 1099511628211;
$L__BB36_467:
	setp.eq.s64 	%p179, %rd9083, %rd9089;
	@%p179 bra 	$L__BB36_481;
	setp.eq.s64 	%p180, %rd1066, 0;
	mov.b64 	%rd9095, -3750763034362895579;
	@%p180 bra 	$L__BB36_474;
	setp.eq.s64 	%p181, %rd658, 0;
	mov.b64 	%rd9095, -3750763034362895579;
	mov.b64 	%rd9096, 0;
	@%p181 bra 	$L__BB36_472;
	and.b64  	%rd9096, %rd1066, -2;
	mov.b64 	%rd9095, -3750763034362895579;
	mov.b64 	%rd9093, 0;
$L__BB36_471:
	shl.b64 	%rd2655, %rd9093, 3;
	add.s64 	%rd2656, %rd9052, %rd2655;
	ld.u64 	%rd2657, [%rd2656];
	and.b64  	%rd2658, %rd2657, 255;
	xor.b64  	%rd2659, %rd2658, %rd9095;
	mul.lo.s64 	%rd2660, %rd2659, 1099511628211;
	shr.u64 	%rd2661, %rd2657, 8;
	and.b64  	%rd2662, %rd2661, 255;
	xor.b64  	%rd2663, %rd2662, %rd2660;
	mul.lo.s64 	%rd2664, %rd2663, 1099511628211;
	shr.u64 	%rd2665, %rd2657, 16;
	and.b64  	%rd2666, %rd2665, 255;
	xor.b64  	%rd2667, %rd2666, %rd2664;
	mul.lo.s64 	%rd2668, %rd2667, 1099511628211;
	shr.u64 	%rd2669, %rd2657, 24;
	and.b64  	%rd2670, %rd2669, 255;
	xor.b64  	%rd2671, %rd2670, %rd2668;
	mul.lo.s64 	%rd2672, %rd2671, 1099511628211;
	shr.u64 	%rd2673, %rd2657, 32;
	and.b64  	%rd2674, %rd2673, 255;
	xor.b64  	%rd2675, %rd2674, %rd2672;
	mul.lo.s64 	%rd2676, %rd2675, 1099511628211;
	shr.u64 	%rd2677, %rd2657, 40;
	and.b64  	%rd2678, %rd2677, 255;
	xor.b64  	%rd2679, %rd2678, %rd2676;
	mul.lo.s64 	%rd2680, %rd2679, 1099511628211;
	shr.u64 	%rd2681, %rd2657, 48;
	and.b64  	%rd2682, %rd2681, 255;
	xor.b64  	%rd2683, %rd2682, %rd2680;
	mul.lo.s64 	%rd2684, %rd2683, 1099511628211;
	shr.u64 	%rd2685, %rd2657, 56;
	xor.b64  	%rd2686, %rd2685, %rd2684;
	mul.lo.s64 	%rd2687, %rd2686, 1099511628211;
	ld.u64 	%rd2688, [%rd2656+8];
	and.b64  	%rd2689, %rd2688, 255;
	xor.b64  	%rd2690, %rd2689, %rd2687;
	mul.lo.s64 	%rd2691, %rd2690, 1099511628211;
	shr.u64 	%rd2692, %rd2688, 8;
	and.b64  	%rd2693, %rd2692, 255;
	xor.b64  	%rd2694, %rd2693, %rd2691;
	mul.lo.s64 	%rd2695, %rd2694, 1099511628211;
	shr.u64 	%rd2696, %rd2688, 16;
	and.b64  	%rd2697, %rd2696, 255;
	xor.b64  	%rd2698, %rd2697, %rd2695;
	mul.lo.s64 	%rd2699, %rd2698, 1099511628211;
	shr.u64 	%rd2700, %rd2688, 24;
	and.b64  	%rd2701, %rd2700, 255;
	xor.b64  	%rd2702, %rd2701, %rd2699;
	mul.lo.s64 	%rd2703, %rd2702, 1099511628211;
	shr.u64 	%rd2704, %rd2688, 32;
	and.b64  	%rd2705, %rd2704, 255;
	xor.b64  	%rd2706, %rd2705, %rd2703;
	mul.lo.s64 	%rd2707, %rd2706, 1099511628211;
	shr.u64 	%rd2708, %rd2688, 40;
	and.b64  	%rd2709, %rd2708, 255;
	xor.b64  	%rd2710, %rd2709, %rd2707;
	mul.lo.s64 	%rd2711, %rd2710, 1099511628211;
	shr.u64 	%rd2712, %rd2688, 48;
	and.b64  	%rd2713, %rd2712, 255;
	xor.b64  	%rd2714, %rd2713, %rd2711;
	mul.lo.s64 	%rd2715, %rd2714, 1099511628211;
	shr.u64 	%rd2716, %rd2688, 56;
	xor.b64  	%rd2717, %rd2716, %rd2715;
	mul.lo.s64 	%rd9095, %rd2717, 1099511628211;
	add.s64 	%rd9093, %rd9093, 2;
	setp.ne.s64 	%p182, %rd9093, %rd9096;
	@%p182 bra 	$L__BB36_471;
$L__BB36_472:
	and.b64  	%rd2718, %rd1066, 1;
	setp.eq.b64 	%p183, %rd2718, 1;
	not.pred 	%p184, %p183;
	@%p184 bra 	$L__BB36_474;
	shl.b64 	%rd2719, %rd9096, 3;
	add.s64 	%rd2720, %rd9052, %rd2719;
	ld.u64 	%rd2721, [%rd2720];
	and.b64  	%rd2722, %rd2721, 255;
	xor.b64  	%rd2723, %rd2722, %rd9095;
	mul.lo.s64 	%rd2724, %rd2723, 1099511628211;
	shr.u64 	%rd2725, %rd2721, 8;
	and.b64  	%rd2726, %rd2725, 255;
	xor.b64  	%rd2727, %rd2726, %rd2724;
	mul.lo.s64 	%rd2728, %rd2727, 1099511628211;
	shr.u64 	%rd2729, %rd2721, 16;
	and.b64  	%rd2730, %rd2729, 255;
	xor.b64  	%rd2731, %rd2730, %rd2728;
	mul.lo.s64 	%rd2732, %rd2731, 1099511628211;
	shr.u64 	%rd2733, %rd2721, 24;
	and.b64  	%rd2734, %rd2733, 255;
	xor.b64  	%rd2735, %rd2734, %rd2732;
	mul.lo.s64 	%rd2736, %rd2735, 1099511628211;
	shr.u64 	%rd2737, %rd2721, 32;
	and.b64  	%rd2738, %rd2737, 255;
	xor.b64  	%rd2739, %rd2738, %rd2736;
	mul.lo.s64 	%rd2740, %rd2739, 1099511628211;
	shr.u64 	%rd2741, %rd2721, 40;
	and.b64  	%rd2742, %rd2741, 255;
	xor.b64  	%rd2743, %rd2742, %rd2740;
	mul.lo.s64 	%rd2744, %rd2743, 1099511628211;
	shr.u64 	%rd2745, %rd2721, 48;
	and.b64  	%rd2746, %rd2745, 255;
	xor.b64  	%rd2747, %rd2746, %rd2744;
	mul.lo.s64 	%rd2748, %rd2747, 1099511628211;
	shr.u64 	%rd2749, %rd2721, 56;
	xor.b64  	%rd2750, %rd2749, %rd2748;
	mul.lo.s64 	%rd9095, %rd2750, 1099511628211;
$L__BB36_474:
	setp.eq.s64 	%p185, %rd1066, 0;
	mov.b64 	%rd9101, -3750763034362895579;
	@%p185 bra 	$L__BB36_480;
	setp.eq.s64 	%p186, %rd658, 0;
	mov.b64 	%rd9101, -3750763034362895579;
	mov.b64 	%rd9102, 0;
	@%p186 bra 	$L__BB36_478;
	and.b64  	%rd9102, %rd1066, -2;
	mov.b64 	%rd9101, -3750763034362895579;
	mov.b64 	%rd9099, 0;
$L__BB36_477:
	shl.b64 	%rd2757, %rd9099, 3;
	add.s64 	%rd2758, %rd9080, %rd2757;
	ld.u64 	%rd2759, [%rd2758];
	and.b64  	%rd2760, %rd2759, 255;
	xor.b64  	%rd2761, %rd2760, %rd9101;
	mul.lo.s64 	%rd2762, %rd2761, 1099511628211;
	shr.u64 	%rd2763, %rd2759, 8;
	and.b64  	%rd2764, %rd2763, 255;
	xor.b64  	%rd2765, %rd2764, %rd2762;
	mul.lo.s64 	%rd2766, %rd2765, 1099511628211;
	shr.u64 	%rd2767, %rd2759, 16;
	and.b64  	%rd2768, %rd2767, 255;
	xor.b64  	%rd2769, %rd2768, %rd2766;
	mul.lo.s64 	%rd2770, %rd2769, 1099511628211;
	shr.u64 	%rd2771, %rd2759, 24;
	and.b64  	%rd2772, %rd2771, 255;
	xor.b64  	%rd2773, %rd2772, %rd2770;
	mul.lo.s64 	%rd2774, %rd2773, 1099511628211;
	shr.u64 	%rd2775, %rd2759, 32;
	and.b64  	%rd2776, %rd2775, 255;
	xor.b64  	%rd2777, %rd2776, %rd2774;
	mul.lo.s64 	%rd2778, %rd2777, 1099511628211;
	shr.u64 	%rd2779, %rd2759, 40;
	and.b64  	%rd2780, %rd2779, 255;
	xor.b64  	%rd2781, %rd2780, %rd2778;
	mul.lo.s64 	%rd2782, %rd2781, 1099511628211;
	shr.u64 	%rd2783, %rd2759, 48;
	and.b64  	%rd2784, %rd2783, 255;
	xor.b64  	%rd2785, %rd2784, %rd2782;
	mul.lo.s64 	%rd2786, %rd2785, 1099511628211;
	shr.u64 	%rd2787, %rd2759, 56;
	xor.b64  	%rd2788, %rd2787, %rd2786;
	mul.lo.s64 	%rd2789, %rd2788, 1099511628211;
	ld.u64 	%rd2790, [%rd2758+8];
	and.b64  	%rd2791, %rd2790, 255;
	xor.b64  	%rd2792, %rd2791, %rd2789;
	mul.lo.s64 	%rd2793, %rd2792, 1099511628211;
	shr.u64 	%rd2794, %rd2790, 8;
	and.b64  	%rd2795, %rd2794, 255;
	xor.b64  	%rd2796, %rd2795, %rd2793;
	mul.lo.s64 	%rd2797, %rd2796, 1099511628211;
	shr.u64 	%rd2798, %rd2790, 16;
	and.b64  	%rd2799, %rd2798, 255;
	xor.b64  	%rd2800, %rd2799, %rd2797;
	mul.lo.s64 	%rd2801, %rd2800, 1099511628211;
	shr.u64 	%rd2802, %rd2790, 24;
	and.b64  	%rd2803, %rd2802, 255;
	xor.b64  	%rd2804, %rd2803, %rd2801;
	mul.lo.s64 	%rd2805, %rd2804, 1099511628211;
	shr.u64 	%rd2806, %rd2790, 32;
	and.b64  	%rd2807, %rd2806, 255;
	xor.b64  	%rd2808, %rd2807, %rd2805;
	mul.lo.s64 	%rd2809, %rd2808, 1099511628211;
	shr.u64 	%rd2810, %rd2790, 40;
	and.b64  	%rd2811, %rd2810, 255;
	xor.b64  	%rd2812, %rd2811, %rd2809;
	mul.lo.s64 	%rd2813, %rd2812, 1099511628211;
	shr.u64 	%rd2814, %rd2790, 48;
	and.b64  	%rd2815, %rd2814, 255;
	xor.b64  	%rd2816, %rd2815, %rd2813;
	mul.lo.s64 	%rd2817, %rd2816, 1099511628211;
	shr.u64 	%rd2818, %rd2790, 56;
	xor.b64  	%rd2819, %rd2818, %rd2817;
	mul.lo.s64 	%rd9101, %rd2819, 1099511628211;
	add.s64 	%rd9099, %rd9099, 2;
	setp.ne.s64 	%p187, %rd9099, %rd9102;
	@%p187 bra 	$L__BB36_477;
$L__BB36_478:
	and.b64  	%rd2820, %rd1066, 1;
	setp.eq.b64 	%p188, %rd2820, 1;
	not.pred 	%p189, %p188;
	@%p189 bra 	$L__BB36_480;
	shl.b64 	%rd2821, %rd9102, 3;
	add.s64 	%rd2822, %rd9080, %rd2821;
	ld.u64 	%rd2823, [%rd2822];
	and.b64  	%rd2824, %rd2823, 255;
	xor.b64  	%rd2825, %rd2824, %rd9101;
	mul.lo.s64 	%rd2826, %rd2825, 1099511628211;
	shr.u64 	%rd2827, %rd2823, 8;
	and.b64  	%rd2828, %rd2827, 255;
	xor.b64  	%rd2829, %rd2828, %rd2826;
	mul.lo.s64 	%rd2830, %rd2829, 1099511628211;
	shr.u64 	%rd2831, %rd2823, 16;
	and.b64  	%rd2832, %rd2831, 255;
	xor.b64  	%rd2833, %rd2832, %rd2830;
	mul.lo.s64 	%rd2834, %rd2833, 1099511628211;
	shr.u64 	%rd2835, %rd2823, 24;
	and.b64  	%rd2836, %rd2835, 255;
	xor.b64  	%rd2837, %rd2836, %rd2834;
	mul.lo.s64 	%rd2838, %rd2837, 1099511628211;
	shr.u64 	%rd2839, %rd2823, 32;
	and.b64  	%rd2840, %rd2839, 255;
	xor.b64  	%rd2841, %rd2840, %rd2838;
	mul.lo.s64 	%rd2842, %rd2841, 1099511628211;
	shr.u64 	%rd2843, %rd2823, 40;
	and.b64  	%rd2844, %rd2843, 255;
	xor.b64  	%rd2845, %rd2844, %rd2842;
	mul.lo.s64 	%rd2846, %rd2845, 1099511628211;
	shr.u64 	%rd2847, %rd2823, 48;
	and.b64  	%rd2848, %rd2847, 255;
	xor.b64  	%rd2849, %rd2848, %rd2846;
	mul.lo.s64 	%rd2850, %rd2849, 1099511628211;
	shr.u64 	%rd2851, %rd2823, 56;
	xor.b64  	%rd2852, %rd2851, %rd2850;
	mul.lo.s64 	%rd9101, %rd2852, 1099511628211;
$L__BB36_480:
	setp.lt.u64 	%p709, %rd9095, %rd9101;
	bra.uni 	$L__BB36_485;
$L__BB36_481:
	setp.eq.s32 	%p191, %r106, 0;
	mov.pred 	%p709, %p165;
	@%p191 bra 	$L__BB36_485;
	mov.b64 	%rd9105, 0;
$L__BB36_483:
	shl.b64 	%rd2854, %rd9105, 3;
	add.s64 	%rd2855, %rd9052, %rd2854;
	ld.u64 	%rd798, [%rd2855];
	add.s64 	%rd2856, %rd9080, %rd2854;
	ld.u64 	%rd799, [%rd2856];
	setp.lt.u64 	%p193, %rd798, %rd799;
	mov.pred 	%p709, %p167;
	@%p193 bra 	$L__BB36_485;
	setp.le.u64 	%p195, %rd798, %rd799;
	add.s64 	%rd9105, %rd9105, 1;
	setp.lt.u64 	%p196, %rd9105, %rd657;
	and.pred  	%p197, %p195, %p196;
	mov.pred 	%p709, %p165;
	@%p197 bra 	$L__BB36_483;
$L__BB36_485:
	selp.b64 	%rd801, %rd9052, %rd9080, %p709;
	selp.u32 	%r180, 1, 0, %p709;
	add.s32 	%r86, %r84, %r180;
	not.pred 	%p198, %p709;
	selp.u32 	%r181, 1, 0, %p198;
	add.s32 	%r87, %r85, %r181;
	@%p709 bra 	$L__BB36_487;
	shl.b32 	%r182, %r87, 3;
	mov.u32 	%r183, _ZZN3cub18CUB_300001_SM_10006detail10merge_sort26DeviceMergeSortMergeKernelINS2_10policy_hubIPPyE9Policy600ES6_PNS0_8NullTypeES6_SA_j18tuple_indexed_lessS5_S9_EEvbT2_T3_T4_PT6_PT7_T5_PSE_SE_NS1_7vsmem_tEE19static_temp_storage;
	add.s32 	%r184, %r183, %r182;
	ld.shared.u64 	%rd9080, [%r184];
	bra.uni 	$L__BB36_488;
$L__BB36_487:
	shl.b32 	%r185, %r86, 3;
	mov.u32 	%r186, _ZZN3cub18CUB_300001_SM_10006detail10merge_sort26DeviceMergeSortMergeKernelINS2_10policy_hubIPPyE9Policy600ES6_PNS0_8NullTypeES6_SA_j18tuple_indexed_lessS5_S9_EEvbT2_T3_T4_PT6_PT7_T5_PSE_SE_NS1_7vsmem_tEE19static_temp_storage;
	add.s32 	%r187, %r186, %r185;
	ld.shared.u64 	%rd9052, [%r187];
$L__BB36_488:
	setp.ge.s32 	%p200, %r86, %r66;
	mov.pred 	%p199, 0;
	mov.pred 	%p710, %p199;
	@%p200 bra 	$L__BB36_520;
	setp.ge.s32 	%p202, %r87, %r48;
	mov.pred 	%p201, -1;
	mov.pred 	%p710, %p201;
	@%p202 bra 	$L__BB36_520;
	setp.eq.s64 	%p203, %rd1066, 0;
	mov.b64 	%rd9110, -3750763034362895579;
	@%p203 bra 	$L__BB36_496;
	setp.eq.s64 	%p204, %rd658, 0;
	mov.b64 	%rd9110, -3750763034362895579;
	mov.b64 	%rd9111, 0;
	@%p204 bra 	$L__BB36_494;
	and.b64  	%rd9111, %rd1066, -2;
	mov.b64 	%rd9110, -3750763034362895579;
	mov.b64 	%rd9108, 0;
$L__BB36_493:
	shl.b64 	%rd2864, %rd9108, 3;
	add.s64 	%rd2865, %rd9052, %rd2864;
	ld.u64 	%rd2866, [%rd2865];
	and.b64  	%rd2867, %rd2866, 255;
	xor.b64  	%rd2868, %rd2867, %rd9110;
	mul.lo.s64 	%rd2869, %rd2868, 1099511628211;
	shr.u64 	%rd2870, %rd2866, 8;
	and.b64  	%rd2871, %rd2870, 255;
	xor.b64  	%rd2872, %rd2871, %rd2869;
	mul.lo.s64 	%rd2873, %rd2872, 1099511628211;
	shr.u64 	%rd2874, %rd2866, 16;
	and.b64  	%rd2875, %rd2874, 255;
	xor.b64  	%rd2876, %rd2875, %rd2873;
	mul.lo.s64 	%rd2877, %rd2876, 1099511628211;
	shr.u64 	%rd2878, %rd2866, 24;
	and.b64  	%rd2879, %rd2878, 255;
	xor.b64  	%rd2880, %rd2879, %rd2877;
	mul.lo.s64 	%rd2881, %rd2880, 1099511628211;
	shr.u64 	%rd2882, %rd2866, 32;
	and.b64  	%rd2883, %rd2882, 255;
	xor.b64  	%rd2884, %rd2883, %rd2881;
	mul.lo.s64 	%rd2885, %rd2884, 1099511628211;
	shr.u64 	%rd2886, %rd2866, 40;
	and.b64  	%rd2887, %rd2886, 255;
	xor.b64  	%rd2888, %rd2887, %rd2885;
	mul.lo.s64 	%rd2889, %rd2888, 1099511628211;
	shr.u64 	%rd2890, %rd2866, 48;
	and.b64  	%rd2891, %rd2890, 255;
	xor.b64  	%rd2892, %rd2891, %rd2889;
	mul.lo.s64 	%rd2893, %rd2892, 1099511628211;
	shr.u64 	%rd2894, %rd2866, 56;
	xor.b64  	%rd2895, %rd2894, %rd2893;
	mul.lo.s64 	%rd2896, %rd2895, 1099511628211;
	ld.u64 	%rd2897, [%rd2865+8];
	and.b64  	%rd2898, %rd2897, 255;
	xor.b64  	%rd2899, %rd2898, %rd2896;
	mul.lo.s64 	%rd2900, %rd2899, 1099511628211;
	shr.u64 	%rd2901, %rd2897, 8;
	and.b64  	%rd2902, %rd2901, 255;
	xor.b64  	%rd2903, %rd2902, %rd2900;
	mul.lo.s64 	%rd2904, %rd2903, 1099511628211;
	shr.u64 	%rd2905, %rd2897, 16;
	and.b64  	%rd2906, %rd2905, 255;
	xor.b64  	%rd2907, %rd2906, %rd2904;
	mul.lo.s64 	%rd2908, %rd2907, 1099511628211;
	shr.u64 	%rd2909, %rd2897, 24;
	and.b64  	%rd2910, %rd2909, 255;
	xor.b64  	%rd2911, %rd2910, %rd2908;
	mul.lo.s64 	%rd2912, %rd2911, 1099511628211;
	shr.u64 	%rd2913, %rd2897, 32;
	and.b64  	%rd2914, %rd2913, 255;
	xor.b64  	%rd2915, %rd2914, %rd2912;
	mul.lo.s64 	%rd2916, %rd2915, 1099511628211;
	shr.u64 	%rd2917, %rd2897, 40;
	and.b64  	%rd2918, %rd2917, 255;
	xor.b64  	%rd2919, %rd2918, %rd2916;
	mul.lo.s64 	%rd2920, %rd2919, 1099511628211;
	shr.u64 	%rd2921, %rd2897, 48;
	and.b64  	%rd2922, %rd2921, 255;
	xor.b64  	%rd2923, %rd2922, %rd2920;
	mul.lo.s64 	%rd2924, %rd2923, 1099511628211;
	shr.u64 	%rd2925, %rd2897, 56;
	xor.b64  	%rd2926, %rd2925, %rd2924;
	mul.lo.s64 	%rd9110, %rd2926, 1099511628211;
	add.s64 	%rd9108, %rd9108, 2;
	setp.ne.s64 	%p205, %rd9108, %rd9111;
	@%p205 bra 	$L__BB36_493;
$L__BB36_494:
	and.b64  	%rd2927, %rd1066, 1;
	setp.eq.b64 	%p206, %rd2927, 1;
	not.pred 	%p207, %p206;
	@%p207 bra 	$L__BB36_496;
	shl.b64 	%rd2928, %rd9111, 3;
	add.s64 	%rd2929, %rd9052, %rd2928;
	ld.u64 	%rd2930, [%rd2929];
	and.b64  	%rd2931, %rd2930, 255;
	xor.b64  	%rd2932, %rd2931, %rd9110;
	mul.lo.s64 	%rd2933, %rd2932, 1099511628211;
	shr.u64 	%rd2934, %rd2930, 8;
	and.b64  	%rd2935, %rd2934, 255;
	xor.b64  	%rd2936, %rd2935, %rd2933;
	mul.lo.s64 	%rd2937, %rd2936, 1099511628211;
	shr.u64 	%rd2938, %rd2930, 16;
	and.b64  	%rd2939, %rd2938, 255;
	xor.b64  	%rd2940, %rd2939, %rd2937;
	mul.lo.s64 	%rd2941, %rd2940, 1099511628211;
	shr.u64 	%rd2942, %rd2930, 24;
	and.b64  	%rd2943, %rd2942, 255;
	xor.b64  	%rd2944, %rd2943, %rd2941;
	mul.lo.s64 	%rd2945, %rd2944, 1099511628211;
	shr.u64 	%rd2946, %rd2930, 32;
	and.b64  	%rd2947, %rd2946, 255;
	xor.b64  	%rd2948, %rd2947, %rd2945;
	mul.lo.s64 	%rd2949, %rd2948, 1099511628211;
	shr.u64 	%rd2950, %rd2930, 40;
	and.b64  	%rd2951, %rd2950, 255;
	xor.b64  	%rd2952, %rd2951, %rd2949;
	mul.lo.s64 	%rd2953, %rd2952, 1099511628211;
	shr.u64 	%rd2954, %rd2930, 48;
	and.b64  	%rd2955, %rd2954, 255;
	xor.b64  	%rd2956, %rd2955, %rd2953;
	mul.lo.s64 	%rd2957, %rd2956, 1099511628211;
	shr.u64 	%rd2958, %rd2930, 56;
	xor.b64  	%rd2959, %rd2958, %rd2957;
	mul.lo.s64 	%rd9110, %rd2959, 1099511628211;
$L__BB36_496:
	setp.eq.s64 	%p208, %rd1066, 0;
	mov.b64 	%rd9116, -3750763034362895579;
	@%p208 bra 	$L__BB36_502;
	setp.eq.s64 	%p209, %rd658, 0;
	mov.b64 	%rd9116, -3750763034362895579;
	mov.b64 	%rd9117, 0;
	@%p209 bra 	$L__BB36_500;
	and.b64  	%rd9117, %rd1066, -2;
	mov.b64 	%rd9116, -3750763034362895579;
	mov.b64 	%rd9114, 0;
$L__BB36_499:
	shl.b64 	%rd2966, %rd9114, 3;
	add.s64 	%rd2967, %rd9080, %rd2966;
	ld.u64 	%rd2968, [%rd2967];
	and.b64  	%rd2969, %rd2968, 255;
	xor.b64  	%rd2970, %rd2969, %rd9116;
	mul.lo.s64 	%rd2971, %rd2970, 1099511628211;
	shr.u64 	%rd2972, %rd2968, 8;
	and.b64  	%rd2973, %rd2972, 255;
	xor.b64  	%rd2974, %rd2973, %rd2971;
	mul.lo.s64 	%rd2975, %rd2974, 1099511628211;
	shr.u64 	%rd2976, %rd2968, 16;
	and.b64  	%rd2977, %rd2976, 255;
	xor.b64  	%rd2978, %rd2977, %rd2975;
	mul.lo.s64 	%rd2979, %rd2978, 1099511628211;
	shr.u64 	%rd2980, %rd2968, 24;
	and.b64  	%rd2981, %rd2980, 255;
	xor.b64  	%rd2982, %rd2981, %rd2979;
	mul.lo.s64 	%rd2983, %rd2982, 1099511628211;
	shr.u64 	%rd2984, %rd2968, 32;
	and.b64  	%rd2985, %rd2984, 255;
	xor.b64  	%rd2986, %rd2985, %rd2983;
	mul.lo.s64 	%rd2987, %rd2986, 1099511628211;
	shr.u64 	%rd2988, %rd2968, 40;
	and.b64  	%rd2989, %rd2988, 255;
	xor.b64  	%rd2990, %rd2989, %rd2987;
	mul.lo.s64 	%rd2991, %rd2990, 1099511628211;
	shr.u64 	%rd2992, %rd2968, 48;
	and.b64  	%rd2993, %rd2992, 255;
	xor.b64  	%rd2994, %rd2993, %rd2991;
	mul.lo.s64 	%rd2995, %rd2994, 1099511628211;
	shr.u64 	%rd2996, %rd2968, 56;
	xor.b64  	%rd2997, %rd2996, %rd2995;
	mul.lo.s64 	%rd2998, %rd2997, 1099511628211;
	ld.u64 	%rd2999, [%rd2967+8];
	and.b64  	%rd3000, %rd2999, 255;
	xor.b64  	%rd3001, %rd3000, %rd2998;
	mul.lo.s64 	%rd3002, %rd3001, 1099511628211;
	shr.u64 	%rd3003, %rd2999, 8;
	and.b64  	%rd3004, %rd3003, 255;
	xor.b64  	%rd3005, %rd3004, %rd3002;
	mul.lo.s64 	%rd3006, %rd3005, 1099511628211;
	shr.u64 	%rd3007, %rd2999, 16;
	and.b64  	%rd3008, %rd3007, 255;
	xor.b64  	%rd3009, %rd3008, %rd3006;
	mul.lo.s64 	%rd3010, %rd3009, 1099511628211;
	shr.u64 	%rd3011, %rd2999, 24;
	and.b64  	%rd3012, %rd3011, 255;
	xor.b64  	%rd3013, %rd3012, %rd3010;
	mul.lo.s64 	%rd3014, %rd3013, 1099511628211;
	shr.u64 	%rd3015, %rd2999, 32;
	and.b64  	%rd3016, %rd3015, 255;
	xor.b64  	%rd3017, %rd3016, %rd3014;
	mul.lo.s64 	%rd3018, %rd3017, 1099511628211;
	shr.u64 	%rd3019, %rd2999, 40;
	and.b64  	%rd3020, %rd3019, 255;
	xor.b64  	%rd3021, %rd3020, %rd3018;
	mul.lo.s64 	%rd3022, %rd3021, 1099511628211;
	shr.u64 	%rd3023, %rd2999, 48;
	and.b64  	%rd3024, %rd3023, 255;
	xor.b64  	%rd3025, %rd3024, %rd3022;
	mul.lo.s64 	%rd3026, %rd3025, 1099511628211;
	shr.u64 	%rd3027, %rd2999, 56;
	xor.b64  	%rd3028, %rd3027, %rd3026;
	mul.lo.s64 	%rd9116, %rd3028, 1099511628211;
	add.s64 	%rd9114, %rd9114, 2;
	setp.ne.s64 	%p210, %rd9114, %rd9117;
	@%p210 bra 	$L__BB36_499;
$L__BB36_500:
	and.b64  	%rd3029, %rd1066, 1;
	setp.eq.b64 	%p211, %rd3029, 1;
	not.pred 	%p212, %p211;
	@%p212 bra 	$L__BB36_502;
	shl.b64 	%rd3030, %rd9117, 3;
	add.s64 	%rd3031, %rd9080, %rd3030;
	ld.u64 	%rd3032, [%rd3031];
	and.b64  	%rd3033, %rd3032, 255;
	xor.b64  	%rd3034, %rd3033, %rd9116;
	mul.lo.s64 	%rd3035, %rd3034, 1099511628211;
	shr.u64 	%rd3036, %rd3032, 8;
	and.b64  	%rd3037, %rd3036, 255;
	xor.b64  	%rd3038, %rd3037, %rd3035;
	mul.lo.s64 	%rd3039, %rd3038, 1099511628211;
	shr.u64 	%rd3040, %rd3032, 16;
	and.b64  	%rd3041, %rd3040, 255;
	xor.b64  	%rd3042, %rd3041, %rd3039;
	mul.lo.s64 	%rd3043, %rd3042, 1099511628211;
	shr.u64 	%rd3044, %rd3032, 24;
	and.b64  	%rd3045, %rd3044, 255;
	xor.b64  	%rd3046, %rd3045, %rd3043;
	mul.lo.s64 	%rd3047, %rd3046, 1099511628211;
	shr.u64 	%rd3048, %rd3032, 32;
	and.b64  	%rd3049, %rd3048, 255;
	xor.b64  	%rd3050, %rd3049, %rd3047;
	mul.lo.s64 	%rd3051, %rd3050, 1099511628211;
	shr.u64 	%rd3052, %rd3032, 40;
	and.b64  	%rd3053, %rd3052, 255;
	xor.b64  	%rd3054, %rd3053, %rd3051;
	mul.lo.s64 	%rd3055, %rd3054, 1099511628211;
	shr.u64 	%rd3056, %rd3032, 48;
	and.b64  	%rd3057, %rd3056, 255;
	xor.b64  	%rd3058, %rd3057, %rd3055;
	mul.lo.s64 	%rd3059, %rd3058, 1099511628211;
	shr.u64 	%rd3060, %rd3032, 56;
	xor.b64  	%rd3061, %rd3060, %rd3059;
	mul.lo.s64 	%rd9116, %rd3061, 1099511628211;
$L__BB36_502:
	setp.eq.s64 	%p213, %rd9110, %rd9116;
	@%p213 bra 	$L__BB36_516;
	setp.eq.s64 	%p214, %rd1066, 0;
	mov.b64 	%rd9122, -3750763034362895579;
	@%p214 bra 	$L__BB36_509;
	setp.eq.s64 	%p215, %rd658, 0;
	mov.b64 	%rd9122, -3750763034362895579;
	mov.b64 	%rd9123, 0;
	@%p215 bra 	$L__BB36_507;
	and.b64  	%rd9123, %rd1066, -2;
	mov.b64 	%rd9122, -3750763034362895579;
	mov.b64 	%rd9120, 0;
$L__BB36_506:
	shl.b64 	%rd3068, %rd9120, 3;
	add.s64 	%rd3069, %rd9052, %rd3068;
	ld.u64 	%rd3070, [%rd3069];
	and.b64  	%rd3071, %rd3070, 255;
	xor.b64  	%rd3072, %rd3071, %rd9122;
	mul.lo.s64 	%rd3073, %rd3072, 1099511628211;
	shr.u64 	%rd3074, %rd3070, 8;
	and.b64  	%rd3075, %rd3074, 255;
	xor.b64  	%rd3076, %rd3075, %rd3073;
	mul.lo.s64 	%rd3077, %rd3076, 1099511628211;
	shr.u64 	%rd3078, %rd3070, 16;
	and.b64  	%rd3079, %rd3078, 255;
	xor.b64  	%rd3080, %rd3079, %rd3077;
	mul.lo.s64 	%rd3081, %rd3080, 1099511628211;
	shr.u64 	%rd3082, %rd3070, 24;
	and.b64  	%rd3083, %rd3082, 255;
	xor.b64  	%rd3084, %rd3083, %rd3081;
	mul.lo.s64 	%rd3085, %rd3084, 1099511628211;
	shr.u64 	%rd3086, %rd3070, 32;
	and.b64  	%rd3087, %rd3086, 255;
	xor.b64  	%rd3088, %rd3087, %rd3085;
	mul.lo.s64 	%rd3089, %rd3088, 1099511628211;
	shr.u64 	%rd3090, %rd3070, 40;
	and.b64  	%rd3091, %rd3090, 255;
	xor.b64  	%rd3092, %rd3091, %rd3089;
	mul.lo.s64 	%rd3093, %rd3092, 1099511628211;
	shr.u64 	%rd3094, %rd3070, 48;
	and.b64  	%rd3095, %rd3094, 255;
	xor.b64  	%rd3096, %rd3095, %rd3093;
	mul.lo.s64 	%rd3097, %rd3096, 1099511628211;
	shr.u64 	%rd3098, %rd3070, 56;
	xor.b64  	%rd3099, %rd3098, %rd3097;
	mul.lo.s64 	%rd3100, %rd3099, 1099511628211;
	ld.u64 	%rd3101, [%rd3069+8];
	and.b64  	%rd3102, %rd3101, 255;
	xor.b64  	%rd3103, %rd3102, %rd3100;
	mul.lo.s64 	%rd3104, %rd3103, 1099511628211;
	shr.u64 	%rd3105, %rd3101, 8;
	and.b64  	%rd3106, %rd3105, 255;
	xor.b64  	%rd3107, %rd3106, %rd3104;
	mul.lo.s64 	%rd3108, %rd3107, 1099511628211;
	shr.u64 	%rd3109, %rd3101, 16;
	and.b64  	%rd3110, %rd3109, 255;
	xor.b64  	%rd3111, %rd3110, %rd3108;
	mul.lo.s64 	%rd3112, %rd3111, 1099511628211;
	shr.u64 	%rd3113, %rd3101, 24;
	and.b64  	%rd3114, %rd3113, 255;
	xor.b64  	%rd3115, %rd3114, %rd3112;
	mul.lo.s64 	%rd3116, %rd3115, 1099511628211;
	shr.u64 	%rd3117, %rd3101, 32;
	and.b64  	%rd3118, %rd3117, 255;
	xor.b64  	%rd3119, %rd3118, %rd3116;
	mul.lo.s64 	%rd3120, %rd3119, 1099511628211;
	shr.u64 	%rd3121, %rd3101, 40;
	and.b64  	%rd3122, %rd3121, 255;
	xor.b64  	%rd3123, %rd3122, %rd3120;
	mul.lo.s64 	%rd3124, %rd3123, 1099511628211;
	shr.u64 	%rd3125, %rd3101, 48;
	and.b64  	%rd3126, %rd3125, 255;
	xor.b64  	%rd3127, %rd3126, %rd3124;
	mul.lo.s64 	%rd3128, %rd3127, 1099511628211;
	shr.u64 	%rd3129, %rd3101, 56;
	xor.b64  	%rd3130, %rd3129, %rd3128;
	mul.lo.s64 	%rd9122, %rd3130, 1099511628211;
	add.s64 	%rd9120, %rd9120, 2;
	setp.ne.s64 	%p216, %rd9120, %rd9123;
	@%p216 bra 	$L__BB36_506;
$L__BB36_507:
	and.b64  	%rd3131, %rd1066, 1;
	setp.eq.b64 	%p217, %rd3131, 1;
	not.pred 	%p218, %p217;
	@%p218 bra 	$L__BB36_509;
	shl.b64 	%rd3132, %rd9123, 3;
	add.s64 	%rd3133, %rd9052, %rd3132;
	ld.u64 	%rd3134, [%rd3133];
	and.b64  	%rd3135, %rd3134, 255;
	xor.b64  	%rd3136, %rd3135, %rd9122;
	mul.lo.s64 	%rd3137, %rd3136, 1099511628211;
	shr.u64 	%rd3138, %rd3134, 8;
	and.b64  	%rd3139, %rd3138, 255;
	xor.b64  	%rd3140, %rd3139, %rd3137;
	mul.lo.s64 	%rd3141, %rd3140, 1099511628211;
	shr.u64 	%rd3142, %rd3134, 16;
	and.b64  	%rd3143, %rd3142, 255;
	xor.b64  	%rd3144, %rd3143, %rd3141;
	mul.lo.s64 	%rd3145, %rd3144, 1099511628211;
	shr.u64 	%rd3146, %rd3134, 24;
	and.b64  	%rd3147, %rd3146, 255;
	xor.b64  	%rd3148, %rd3147, %rd3145;
	mul.lo.s64 	%rd3149, %rd3148, 1099511628211;
	shr.u64 	%rd3150, %rd3134, 32;
	and.b64  	%rd3151, %rd3150, 255;
	xor.b64  	%rd3152, %rd3151, %rd3149;
	mul.lo.s64 	%rd3153, %rd3152, 1099511628211;
	shr.u64 	%rd3154, %rd3134, 40;
	and.b64  	%rd3155, %rd3154, 255;
	xor.b64  	%rd3156, %rd3155, %rd3153;
	mul.lo.s64 	%rd3157, %rd3156, 1099511628211;
	shr.u64 	%rd3158, %rd3134, 48;
	and.b64  	%rd3159, %rd3158, 255;
	xor.b64  	%rd3160, %rd3159, %rd3157;
	mul.lo.s64 	%rd3161, %rd3160, 1099511628211;
	shr.u64 	%rd3162, %rd3134, 56;
	xor.b64  	%rd3163, %rd3162, %rd3161;
	mul.lo.s64 	%rd9122, %rd3163, 1099511628211;
$L__BB36_509:
	setp.eq.s64 	%p219, %rd1066, 0;
	mov.b64 	%rd9128, -3750763034362895579;
	@%p219 bra 	$L__BB36_515;
	setp.eq.s64 	%p220, %rd658, 0;
	mov.b64 	%rd9128, -3750763034362895579;
	mov.b64 	%rd9129, 0;
	@%p220 bra 	$L__BB36_513;
	and.b64  	%rd9129, %rd1066, -2;
	mov.b64 	%rd9128, -3750763034362895579;
	mov.b64 	%rd9126, 0;
$L__BB36_512:
	shl.b64 	%rd3170, %rd9126, 3;
	add.s64 	%rd3171, %rd9080, %rd3170;
	ld.u64 	%rd3172, [%rd3171];
	and.b64  	%rd3173, %rd3172, 255;
	xor.b64  	%rd3174, %rd3173, %rd9128;
	mul.lo.s64 	%rd3175, %rd3174, 1099511628211;
	shr.u64 	%rd3176, %rd3172, 8;
	and.b64  	%rd3177, %rd3176, 255;
	xor.b64  	%rd3178, %rd3177, %rd3175;
	mul.lo.s64 	%rd3179, %rd3178, 1099511628211;
	shr.u64 	%rd3180, %rd3172, 16;
	and.b64  	%rd3181, %rd3180, 255;
	xor.b64  	%rd3182, %rd3181, %rd3179;
	mul.lo.s64 	%rd3183, %rd3182, 1099511628211;
	shr.u64 	%rd3184, %rd3172, 24;
	and.b64  	%rd3185, %rd3184, 255;
	xor.b64  	%rd3186, %rd3185, %rd3183;
	mul.lo.s64 	%rd3187, %rd3186, 1099511628211;
	shr.u64 	%rd3188, %rd3172, 32;
	and.b64  	%rd3189, %rd3188, 255;
	xor.b64  	%rd3190, %rd3189, %rd3187;
	mul.lo.s64 	%rd3191, %rd3190, 1099511628211;
	shr.u64 	%rd3192, %rd3172, 40;
	and.b64  	%rd3193, %rd3192, 255;
	xor.b64  	%rd3194, %rd3193, %rd3191;
	mul.lo.s64 	%rd3195, %rd3194, 1099511628211;
	shr.u64 	%rd3196, %rd3172, 48;
	and.b64  	%rd3197, %rd3196, 255;
	xor.b64  	%rd3198, %rd3197, %rd3195;
	mul.lo.s64 	%rd3199, %rd3198, 1099511628211;
	shr.u64 	%rd3200, %rd3172, 56;
	xor.b64  	%rd3201, %rd3200, %rd3199;
	mul.lo.s64 	%rd3202, %rd3201, 1099511628211;
	ld.u64 	%rd3203, [%rd3171+8];
	and.b64  	%rd3204, %rd3203, 255;
	xor.b64  	%rd3205, %rd3204, %rd3202;
	mul.lo.s64 	%rd3206, %rd3205, 1099511628211;
	shr.u64 	%rd3207, %rd3203, 8;
	and.b64  	%rd3208, %rd3207, 255;
	xor.b64  	%rd3209, %rd3208, %rd3206;
	mul.lo.s64 	%rd3210, %rd3209, 1099511628211;
	shr.u64 	%rd3211, %rd3203, 16;
	and.b64  	%rd3212, %rd3211, 255;
	xor.b64  	%rd3213, %rd3212, %rd3210;
	mul.lo.s64 	%rd3214, %rd3213, 1099511628211;
	shr.u64 	%rd3215, %rd3203, 24;
	and.b64  	%rd3216, %rd3215, 255;
	xor.b64  	%rd3217, %rd3216, %rd3214;
	mul.lo.s64 	%rd3218, %rd3217, 1099511628211;
	shr.u64 	%rd3219, %rd3203, 32;
	and.b64  	%rd3220, %rd3219, 255;
	xor.b64  	%rd3221, %rd3220, %rd3218;
	mul.lo.s64 	%rd3222, %rd3221, 1099511628211;
	shr.u64 	%rd3223, %rd3203, 40;
	and.b64  	%rd3224, %rd3223, 255;
	xor.b64  	%rd3225, %rd3224, %rd3222;
	mul.lo.s64 	%rd3226, %rd3225, 1099511628211;
	shr.u64 	%rd3227, %rd3203, 48;
	and.b64  	%rd3228, %rd3227, 255;
	xor.b64  	%rd3229, %rd3228, %rd3226;
	mul.lo.s64 	%rd3230, %rd3229, 1099511628211;
	shr.u64 	%rd3231, %rd3203, 56;
	xor.b64  	%rd3232, %rd3231, %rd3230;
	mul.lo.s64 	%rd9128, %rd3232, 1099511628211;
	add.s64 	%rd9126, %rd9126, 2;
	setp.ne.s64 	%p221, %rd9126, %rd9129;
	@%p221 bra 	$L__BB36_512;
$L__BB36_513:
	and.b64  	%rd3233, %rd1066, 1;
	setp.eq.b64 	%p222, %rd3233, 1;
	not.pred 	%p223, %p222;
	@%p223 bra 	$L__BB36_515;
	shl.b64 	%rd3234, %rd9129, 3;
	add.s64 	%rd3235, %rd9080, %rd3234;
	ld.u64 	%rd3236, [%rd3235];
	and.b64  	%rd3237, %rd3236, 255;
	xor.b64  	%rd3238, %rd3237, %rd9128;
	mul.lo.s64 	%rd3239, %rd3238, 1099511628211;
	shr.u64 	%rd3240, %rd3236, 8;
	and.b64  	%rd3241, %rd3240, 255;
	xor.b64  	%rd3242, %rd3241, %rd3239;
	mul.lo.s64 	%rd3243, %rd3242, 1099511628211;
	shr.u64 	%rd3244, %rd3236, 16;
	and.b64  	%rd3245, %rd3244, 255;
	xor.b64  	%rd3246, %rd3245, %rd3243;
	mul.lo.s64 	%rd3247, %rd3246, 1099511628211;
	shr.u64 	%rd3248, %rd3236, 24;
	and.b64  	%rd3249, %rd3248, 255;
	xor.b64  	%rd3250, %rd3249, %rd3247;
	mul.lo.s64 	%rd3251, %rd3250, 1099511628211;
	shr.u64 	%rd3252, %rd3236, 32;
	and.b64  	%rd3253, %rd3252, 255;
	xor.b64  	%rd3254, %rd3253, %rd3251;
	mul.lo.s64 	%rd3255, %rd3254, 1099511628211;
	shr.u64 	%rd3256, %rd3236, 40;
	and.b64  	%rd3257, %rd3256, 255;
	xor.b64  	%rd3258, %rd3257, %rd3255;
	mul.lo.s64 	%rd3259, %rd3258, 1099511628211;
	shr.u64 	%rd3260, %rd3236, 48;
	and.b64  	%rd3261, %rd3260, 255;
	xor.b64  	%rd3262, %rd3261, %rd3259;
	mul.lo.s64 	%rd3263, %rd3262, 1099511628211;
	shr.u64 	%rd3264, %rd3236, 56;
	xor.b64  	%rd3265, %rd3264, %rd3263;
	mul.lo.s64 	%rd9128, %rd3265, 1099511628211;
$L__BB36_515:
	setp.lt.u64 	%p710, %rd9122, %rd9128;
	bra.uni 	$L__BB36_520;
$L__BB36_516:
	setp.eq.s32 	%p225, %r106, 0;
	mov.pred 	%p710, %p199;
	@%p225 bra 	$L__BB36_520;
	mov.b64 	%rd9132, 0;
	cvt.s64.s32 	%rd3270, %r106;
$L__BB36_518:
	shl.b64 	%rd3267, %rd9132, 3;
	add.s64 	%rd3268, %rd9052, %rd3267;
	ld.u64 	%rd847, [%rd3268];
	add.s64 	%rd3269, %rd9080, %rd3267;
	ld.u64 	%rd848, [%rd3269];
	setp.lt.u64 	%p227, %rd847, %rd848;
	mov.pred 	%p710, %p201;
	@%p227 bra 	$L__BB36_520;
	setp.le.u64 	%p229, %rd847, %rd848;
	add.s64 	%rd9132, %rd9132, 1;
	setp.lt.u64 	%p230, %rd9132, %rd3270;
	and.pred  	%p231, %p229, %p230;
	mov.pred 	%p710, %p199;
	@%p231 bra 	$L__BB36_518;
$L__BB36_520:
	selp.b64 	%rd850, %rd9052, %rd9080, %p710;
	selp.u32 	%r188, 1, 0, %p710;
	add.s32 	%r88, %r86, %r188;
	not.pred 	%p232, %p710;
	selp.u32 	%r189, 1, 0, %p232;
	add.s32 	%r89, %r87, %r189;
	@%p710 bra 	$L__BB36_522;
	shl.b32 	%r190, %r89, 3;
	mov.u32 	%r191, _ZZN3cub18CUB_300001_SM_10006detail10merge_sort26DeviceMergeSortMergeKernelINS2_10policy_hubIPPyE9Policy600ES6_PNS0_8NullTypeES6_SA_j18tuple_indexed_lessS5_S9_EEvbT2_T3_T4_PT6_PT7_T5_PSE_SE_NS1_7vsmem_tEE19static_temp_storage;
	add.s32 	%r192, %r191, %r190;
	ld.shared.u64 	%rd9080, [%r192];
	bra.uni 	$L__BB36_523;
$L__BB36_522:
	shl.b32 	%r193, %r88, 3;
	mov.u32 	%r194, _ZZN3cub18CUB_300001_SM_10006detail10merge_sort26DeviceMergeSortMergeKernelINS2_10policy_hubIPPyE9Policy600ES6_PNS0_8NullTypeES6_SA_j18tuple_indexed_lessS5_S9_EEvbT2_T3_T4_PT6_PT7_T5_PSE_SE_NS1_7vsmem_tEE19static_temp_storage;
	add.s32 	%r195, %r194, %r193;
	ld.shared.u64 	%rd9052, [%r195];
$L__BB36_523:
	setp.ge.s32 	%p234, %r88, %r66;
	mov.pred 	%p233, 0;
	mov.pred 	%p711, %p233;
	@%p234 bra 	$L__BB36_555;
	setp.ge.s32 	%p236, %r89, %r48;
	mov.pred 	%p235, -1;
	mov.pred 	%p711, %p235;
	@%p236 bra 	$L__BB36_555;
	setp.eq.s64 	%p237, %rd1066, 0;
	mov.b64 	%rd9137, -3750763034362895579;
	@%p237 bra 	$L__BB36_531;
	setp.eq.s64 	%p238, %rd658, 0;
	mov.b64 	%rd9137, -3750763034362895579;
	mov.b64 	%rd9138, 0;
	@%p238 bra 	$L__BB36_529;
	and.b64  	%rd9138, %rd1066, -2;
	mov.b64 	%rd9137, -3750763034362895579;
	mov.b64 	%rd9135, 0;
$L__BB36_528:
	shl.b64 	%rd3277, %rd9135, 3;
	add.s64 	%rd3278, %rd9052, %rd3277;
	ld.u64 	%rd3279, [%rd3278];
	and.b64  	%rd3280, %rd3279, 255;
	xor.b64  	%rd3281, %rd3280, %rd9137;
	mul.lo.s64 	%rd3282, %rd3281, 1099511628211;
	shr.u64 	%rd3283, %rd3279, 8;
	and.b64  	%rd3284, %rd3283, 255;
	xor.b64  	%rd3285, %rd3284, %rd3282;
	mul.lo.s64 	%rd3286, %rd3285, 1099511628211;
	shr.u64 	%rd3287, %rd3279, 16;
	and.b64  	%rd3288, %rd3287, 255;
	xor.b64  	%rd3289, %rd3288, %rd3286;
	mul.lo.s64 	%rd3290, %rd3289, 1099511628211;
	shr.u64 	%rd3291, %rd3279, 24;
	and.b64  	%rd3292, %rd3291, 255;
	xor.b64  	%rd3293, %rd3292, %rd3290;
	mul.lo.s64 	%rd3294, %rd3293, 1099511628211;
	shr.u64 	%rd3295, %rd3279, 32;
	and.b64  	%rd3296, %rd3295, 255;
	xor.b64  	%rd3297, %rd3296, %rd3294;
	mul.lo.s64 	%rd3298, %rd3297, 1099511628211;
	shr.u64 	%rd3299, %rd3279, 40;
	and.b64  	%rd3300, %rd3299, 255;
	xor.b64  	%rd3301, %rd3300, %rd3298;
	mul.lo.s64 	%rd3302, %rd3301, 1099511628211;
	shr.u64 	%rd3303, %rd3279, 48;
	and.b64  	%rd3304, %rd3303, 255;
	xor.b64  	%rd3305, %rd3304, %rd3302;
	mul.lo.s64 	%rd3306, %rd3305, 1099511628211;
	shr.u64 	%rd3307, %rd3279, 56;
	xor.b64  	%rd3308, %rd3307, %rd3306;
	mul.lo.s64 	%rd3309, %rd3308, 1099511628211;
	ld.u64 	%rd3310, [%rd3278+8];
	and.b64  	%rd3311, %rd3310, 255;
	xor.b64  	%rd3312, %rd3311, %rd3309;
	mul.lo.s64 	%rd3313, %rd3312, 1099511628211;
	shr.u64 	%rd3314, %rd3310, 8;
	and.b64  	%rd3315, %rd3314, 255;
	xor.b64  	%rd3316, %rd3315, %rd3313;
	mul.lo.s64 	%rd3317, %rd3316, 1099511628211;
	shr.u64 	%rd3318, %rd3310, 16;
	and.b64  	%rd3319, %rd3318, 255;
	xor.b64  	%rd3320, %rd3319, %rd3317;
	mul.lo.s64 	%rd3321, %rd3320, 1099511628211;
	shr.u64 	%rd3322, %rd3310, 24;
	and.b64  	%rd3323, %rd3322, 255;
	xor.b64  	%rd3324, %rd3323, %rd3321;
	mul.lo.s64 	%rd3325, %rd3324, 1099511628211;
	shr.u64 	%rd3326, %rd3310, 32;
	and.b64  	%rd3327, %rd3326, 255;
	xor.b64  	%rd3328, %rd3327, %rd3325;
	mul.lo.s64 	%rd3329, %rd3328, 1099511628211;
	shr.u64 	%rd3330, %rd3310, 40;
	and.b64  	%rd3331, %rd3330, 255;
	xor.b64  	%rd3332, %rd3331, %rd3329;
	mul.lo.s64 	%rd3333, %rd3332, 1099511628211;
	shr.u64 	%rd3334, %rd3310, 48;
	and.b64  	%rd3335, %rd3334, 255;
	xor.b64  	%rd3336, %rd3335, %rd3333;
	mul.lo.s64 	%rd3337, %rd3336, 1099511628211;
	shr.u64 	%rd3338, %rd3310, 56;
	xor.b64  	%rd3339, %rd3338, %rd3337;
	mul.lo.s64 	%rd9137, %rd3339, 1099511628211;
	add.s64 	%rd9135, %rd9135, 2;
	setp.ne.s64 	%p239, %rd9135, %rd9138;
	@%p239 bra 	$L__BB36_528;
$L__BB36_529:
	and.b64  	%rd3340, %rd1066, 1;
	setp.eq.b64 	%p240, %rd3340, 1;
	not.pred 	%p241, %p240;
	@%p241 bra 	$L__BB36_531;
	shl.b64 	%rd3341, %rd9138, 3;
	add.s64 	%rd3342, %rd9052, %rd3341;
	ld.u64 	%rd3343, [%rd3342];
	and.b64  	%rd3344, %rd3343, 255;
	xor.b64  	%rd3345, %rd3344, %rd9137;
	mul.lo.s64 	%rd3346, %rd3345, 1099511628211;
	shr.u64 	%rd3347, %rd3343, 8;
	and.b64  	%rd3348, %rd3347, 255;
	xor.b64  	%rd3349, %rd3348, %rd3346;
	mul.lo.s64 	%rd3350, %rd3349, 1099511628211;
	shr.u64 	%rd3351, %rd3343, 16;
	and.b64  	%rd3352, %rd3351, 255;
	xor.b64  	%rd3353, %rd3352, %rd3350;
	mul.lo.s64 	%rd3354, %rd3353, 1099511628211;
	shr.u64 	%rd3355, %rd3343, 24;
	and.b64  	%rd3356, %rd3355, 255;
	xor.b64  	%rd3357, %rd3356, %rd3354;
	mul.lo.s64 	%rd3358, %rd3357, 1099511628211;
	shr.u64 	%rd3359, %rd3343, 32;
	and.b64  	%rd3360, %rd3359, 255;
	xor.b64  	%rd3361, %rd3360, %rd3358;
	mul.lo.s64 	%rd3362, %rd3361, 1099511628211;
	shr.u64 	%rd3363, %rd3343, 40;
	and.b64  	%rd3364, %rd3363, 255;
	xor.b64  	%rd3365, %rd3364, %rd3362;
	mul.lo.s64 	%rd3366, %rd3365, 1099511628211;
	shr.u64 	%rd3367, %rd3343, 48;
	and.b64  	%rd3368, %rd3367, 255;
	xor.b64  	%rd3369, %rd3368, %rd3366;
	mul.lo.s64 	%rd3370, %rd3369, 1099511628211;
	shr.u64 	%rd3371, %rd3343, 56;
	xor.b64  	%rd3372, %rd3371, %rd3370;
	mul.lo.s64 	%rd9137, %rd3372, 1099511628211;
$L__BB36_531:
	mov.b64 	%rd9143, -3750763034362895579;
	@%p237 bra 	$L__BB36_537;
	setp.eq.s64 	%p243, %rd658, 0;
	mov.b64 	%rd9143, -3750763034362895579;
	mov.b64 	%rd9144, 0;
	@%p243 bra 	$L__BB36_535;
	and.b64  	%rd9144, %rd1066, -2;
	mov.b64 	%rd9143, -3750763034362895579;
	mov.b64 	%rd9141, 0;
$L__BB36_534:
	shl.b64 	%rd3379, %rd9141, 3;
	add.s64 	%rd3380, %rd9080, %rd3379;
	ld.u64 	%rd3381, [%rd3380];
	and.b64  	%rd3382, %rd3381, 255;
	xor.b64  	%rd3383, %rd3382, %rd9143;
	mul.lo.s64 	%rd3384, %rd3383, 1099511628211;
	shr.u64 	%rd3385, %rd3381, 8;
	and.b64  	%rd3386, %rd3385, 255;
	xor.b64  	%rd3387, %rd3386, %rd3384;
	mul.lo.s64 	%rd3388, %rd3387, 1099511628211;
	shr.u64 	%rd3389, %rd3381, 16;
	and.b64  	%rd3390, %rd3389, 255;
	xor.b64  	%rd3391, %rd3390, %rd3388;
	mul.lo.s64 	%rd3392, %rd3391, 1099511628211;
	shr.u64 	%rd3393, %rd3381, 24;
	and.b64  	%rd3394, %rd3393, 255;
	xor.b64  	%rd3395, %rd3394, %rd3392;
	mul.lo.s64 	%rd3396, %rd3395, 1099511628211;
	shr.u64 	%rd3397, %rd3381, 32;
	and.b64  	%rd3398, %rd3397, 255;
	xor.b64  	%rd3399, %rd3398, %rd3396;
	mul.lo.s64 	%rd3400, %rd3399, 1099511628211;
	shr.u64 	%rd3401, %rd3381, 40;
	and.b64  	%rd3402, %rd3401, 255;
	xor.b64  	%rd3403, %rd3402, %rd3400;
	mul.lo.s64 	%rd3404, %rd3403, 1099511628211;
	shr.u64 	%rd3405, %rd3381, 48;
	and.b64  	%rd3406, %rd3405, 255;
	xor.b64  	%rd3407, %rd3406, %rd3404;
	mul.lo.s64 	%rd3408, %rd3407, 1099511628211;
	shr.u64 	%rd3409, %rd3381, 56;
	xor.b64  	%rd3410, %rd3409, %rd3408;
	mul.lo.s64 	%rd3411, %rd3410, 1099511628211;
	ld.u64 	%rd3412, [%rd3380+8];
	and.b64  	%rd3413, %rd3412, 255;
	xor.b64  	%rd3414, %rd3413, %rd3411;
	mul.lo.s64 	%rd3415, %rd3414, 1099511628211;
	shr.u64 	%rd3416, %rd3412, 8;
	and.b64  	%rd3417, %rd3416, 255;
	xor.b64  	%rd3418, %rd3417, %rd3415;
	mul.lo.s64 	%rd3419, %rd3418, 1099511628211;
	shr.u64 	%rd3420, %rd3412, 16;
	and.b64  	%rd3421, %rd3420, 255;
	xor.b64  	%rd3422, %rd3421, %rd3419;
	mul.lo.s64 	%rd3423, %rd3422, 1099511628211;
	shr.u64 	%rd3424, %rd3412, 24;
	and.b64  	%rd3425, %rd3424, 255;
	xor.b64  	%rd3426, %rd3425, %rd3423;
	mul.lo.s64 	%rd3427, %rd3426, 1099511628211;
	shr.u64 	%rd3428, %rd3412, 32;
	and.b64  	%rd3429, %rd3428, 255;
	xor.b64  	%rd3430, %rd3429, %rd3427;
	mul.lo.s64 	%rd3431, %rd3430, 1099511628211;
	shr.u64 	%rd3432, %rd3412, 40;
	and.b64  	%rd3433, %rd3432, 255;
	xor.b64  	%rd3434, %rd3433, %rd3431;
	mul.lo.s64 	%rd3435, %rd3434, 1099511628211;
	shr.u64 	%rd3436, %rd3412, 48;
	and.b64  	%rd3437, %rd3436, 255;
	xor.b64  	%rd3438, %rd3437, %rd3435;
	mul.lo.s64 	%rd3439, %rd3438, 1099511628211;
	shr.u64 	%rd3440, %rd3412, 56;
	xor.b64  	%rd3441, %rd3440, %rd3439;
	mul.lo.s64 	%rd9143, %rd3441, 1099511628211;
	add.s64 	%rd9141, %rd9141, 2;
	setp.ne.s64 	%p244, %rd9141, %rd9144;
	@%p244 bra 	$L__BB36_534;
$L__BB36_535:
	and.b64  	%rd3442, %rd1066, 1;
	setp.eq.b64 	%p245, %rd3442, 1;
	not.pred 	%p246, %p245;
	@%p246 bra 	$L__BB36_537;
	shl.b64 	%rd3443, %rd9144, 3;
	add.s64 	%rd3444, %rd9080, %rd3443;
	ld.u64 	%rd3445, [%rd3444];
	and.b64  	%rd3446, %rd3445, 255;
	xor.b64  	%rd3447, %rd3446, %rd9143;
	mul.lo.s64 	%rd3448, %rd3447, 1099511628211;
	shr.u64 	%rd3449, %rd3445, 8;
	and.b64  	%rd3450, %rd3449, 255;
	xor.b64  	%rd3451, %rd3450, %rd3448;
	mul.lo.s64 	%rd3452, %rd3451, 1099511628211;
	shr.u64 	%rd3453, %rd3445, 16;
	and.b64  	%rd3454, %rd3453, 255;
	xor.b64  	%rd3455, %rd3454, %rd3452;
	mul.lo.s64 	%rd3456, %rd3455, 1099511628211;
	shr.u64 	%rd3457, %rd3445, 24;
	and.b64  	%rd3458, %rd3457, 255;
	xor.b64  	%rd3459, %rd3458, %rd3456;
	mul.lo.s64 	%rd3460, %rd3459, 1099511628211;
	shr.u64 	%rd3461, %rd3445, 32;
	and.b64  	%rd3462, %rd3461, 255;
	xor.b64  	%rd3463, %rd3462, %rd3460;
	mul.lo.s64 	%rd3464, %rd3463, 1099511628211;
	shr.u64 	%rd3465, %rd3445, 40;
	and.b64  	%rd3466, %rd3465, 255;
	xor.b64  	%rd3467, %rd3466, %rd3464;
	mul.lo.s64 	%rd3468, %rd3467, 1099511628211;
	shr.u64 	%rd3469, %rd3445, 48;
	and.b64  	%rd3470, %rd3469, 255;
	xor.b64  	%rd3471, %rd3470, %rd3468;
	mul.lo.s64 	%rd3472, %rd3471, 1099511628211;
	shr.u64 	%rd3473, %rd3445, 56;
	xor.b64  	%rd3474, %rd3473, %rd3472;
	mul.lo.s64 	%rd9143, %rd3474, 1099511628211;
$L__BB36_537:
	setp.eq.s64 	%p247, %rd9137, %rd9143;
	@%p247 bra 	$L__BB36_551;
	setp.eq.s64 	%p248, %rd1066, 0;
	mov.b64 	%rd9149, -3750763034362895579;
	@%p248 bra 	$L__BB36_544;
	setp.eq.s64 	%p249, %rd658, 0;
	mov.b64 	%rd9149, -3750763034362895579;
	mov.b64 	%rd9150, 0;
	@%p249 bra 	$L__BB36_542;
	and.b64  	%rd9150, %rd1066, -2;
	mov.b64 	%rd9149, -3750763034362895579;
	mov.b64 	%rd9147, 0;
$L__BB36_541:
	shl.b64 	%rd3481, %rd9147, 3;
	add.s64 	%rd3482, %rd9052, %rd3481;
	ld.u64 	%rd3483, [%rd3482];
	and.b64  	%rd3484, %rd3483, 255;
	xor.b64  	%rd3485, %rd3484, %rd9149;
	mul.lo.s64 	%rd3486, %rd3485, 1099511628211;
	shr.u64 	%rd3487, %rd3483, 8;
	and.b64  	%rd3488, %rd3487, 255;
	xor.b64  	%rd3489, %rd3488, %rd3486;
	mul.lo.s64 	%rd3490, %rd3489, 1099511628211;
	shr.u64 	%rd3491, %rd3483, 16;
	and.b64  	%rd3492, %rd3491, 255;
	xor.b64  	%rd3493, %rd3492, %rd3490;
	mul.lo.s64 	%rd3494, %rd3493, 1099511628211;
	shr.u64 	%rd3495, %rd3483, 24;
	and.b64  	%rd3496, %rd3495, 255;
	xor.b64  	%rd3497, %rd3496, %rd3494;
	mul.lo.s64 	%rd3498, %rd3497, 1099511628211;
	shr.u64 	%rd3499, %rd3483, 32;
	and.b64  	%rd3500, %rd3499, 255;
	xor.b64  	%rd3501, %rd3500, %rd3498;
	mul.lo.s64 	%rd3502, %rd3501, 1099511628211;
	shr.u64 	%rd3503, %rd3483, 40;
	and.b64  	%rd3504, %rd3503, 255;
	xor.b64  	%rd3505, %rd3504, %rd3502;
	mul.lo.s64 	%rd3506, %rd3505, 1099511628211;
	shr.u64 	%rd3507, %rd3483, 48;
	and.b64  	%rd3508, %rd3507, 255;
	xor.b64  	%rd3509, %rd3508, %rd3506;
	mul.lo.s64 	%rd3510, %rd3509, 1099511628211;
	shr.u64 	%rd3511, %rd3483, 56;
	xor.b64  	%rd3512, %rd3511, %rd3510;
	mul.lo.s64 	%rd3513, %rd3512, 1099511628211;
	ld.u64 	%rd3514, [%rd3482+8];
	and.b64  	%rd3515, %rd3514, 255;
	xor.b64  	%rd3516, %rd3515, %rd3513;
	mul.lo.s64 	%rd3517, %rd3516, 1099511628211;
	shr.u64 	%rd3518, %rd3514, 8;
	and.b64  	%rd3519, %rd3518, 255;
	xor.b64  	%rd3520, %rd3519, %rd3517;
	mul.lo.s64 	%rd3521, %rd3520, 1099511628211;
	shr.u64 	%rd3522, %rd3514, 16;
	and.b64  	%rd3523, %rd3522, 255;
	xor.b64  	%rd3524, %rd3523, %rd3521;
	mul.lo.s64 	%rd3525, %rd3524, 1099511628211;
	shr.u64 	%rd3526, %rd3514, 24;
	and.b64  	%rd3527, %rd3526, 255;
	xor.b64  	%rd3528, %rd3527, %rd3525;
	mul.lo.s64 	%rd3529, %rd3528, 1099511628211;
	shr.u64 	%rd3530, %rd3514, 32;
	and.b64  	%rd3531, %rd3530, 255;
	xor.b64  	%rd3532, %rd3531, %rd3529;
	mul.lo.s64 	%rd3533, %rd3532, 1099511628211;
	shr.u64 	%rd3534, %rd3514, 40;
	and.b64  	%rd3535, %rd3534, 255;
	xor.b64  	%rd3536, %rd3535, %rd3533;
	mul.lo.s64 	%rd3537, %rd3536, 1099511628211;
	shr.u64 	%rd3538, %rd3514, 48;
	and.b64  	%rd3539, %rd3538, 255;
	xor.b64  	%rd3540, %rd3539, %rd3537;
	mul.lo.s64 	%rd3541, %rd3540, 1099511628211;
	shr.u64 	%rd3542, %rd3514, 56;
	xor.b64  	%rd3543, %rd3542, %rd3541;
	mul.lo.s64 	%rd9149, %rd3543, 1099511628211;
	add.s64 	%rd9147, %rd9147, 2;
	setp.ne.s64 	%p250, %rd9147, %rd9150;
	@%p250 bra 	$L__BB36_541;
$L__BB36_542:
	and.b64  	%rd3544, %rd1066, 1;
	setp.eq.b64 	%p251, %rd3544, 1;
	not.pred 	%p252, %p251;
	@%p252 bra 	$L__BB36_544;
	shl.b64 	%rd3545, %rd9150, 3;
	add.s64 	%rd3546, %rd9052, %rd3545;
	ld.u64 	%rd3547, [%rd3546];
	and.b64  	%rd3548, %rd3547, 255;
	xor.b64  	%rd3549, %rd3548, %rd9149;
	mul.lo.s64 	%rd3550, %rd3549, 1099511628211;
	shr.u64 	%rd3551, %rd3547, 8;
	and.b64  	%rd3552, %rd3551, 255;
	xor.b64  	%rd3553, %rd3552, %rd3550;
	mul.lo.s64 	%rd3554, %rd3553, 1099511628211;
	shr.u64 	%rd3555, %rd3547, 16;
	and.b64  	%rd3556, %rd3555, 255;
	xor.b64  	%rd3557, %rd3556, %rd3554;
	mul.lo.s64 	%rd3558, %rd3557, 1099511628211;
	shr.u64 	%rd3559, %rd3547, 24;
	and.b64  	%rd3560, %rd3559, 255;
	xor.b64  	%rd3561, %rd3560, %rd3558;
	mul.lo.s64 	%rd3562, %rd3561, 1099511628211;
	shr.u64 	%rd3563, %rd3547, 32;
	and.b64  	%rd3564, %rd3563, 255;
	xor.b64  	%rd3565, %rd3564, %rd3562;
	mul.lo.s64 	%rd3566, %rd3565, 1099511628211;
	shr.u64 	%rd3567, %rd3547, 40;
	and.b64  	%rd3568, %rd3567, 255;
	xor.b64  	%rd3569, %rd3568, %rd3566;
	mul.lo.s64 	%rd3570, %rd3569, 1099511628211;
	shr.u64 	%rd3571, %rd3547, 48;
	and.b64  	%rd3572, %rd3571, 255;
	xor.b64  	%rd3573, %rd3572, %rd3570;
	mul.lo.s64 	%rd3574, %rd3573, 1099511628211;
	shr.u64 	%rd3575, %rd3547, 56;
	xor.b64  	%rd3576, %rd3575, %rd3574;
	mul.lo.s64 	%rd9149, %rd3576, 1099511628211;
$L__BB36_544:
	mov.b64 	%rd9155, -3750763034362895579;
	@%p248 bra 	$L__BB36_550;
	setp.eq.s64 	%p254, %rd658, 0;
	mov.b64 	%rd9155, -3750763034362895579;
	mov.b64 	%rd9156, 0;
	@%p254 bra 	$L__BB36_548;
	and.b64  	%rd9156, %rd1066, -2;
	mov.b64 	%rd9155, -3750763034362895579;
	mov.b64 	%rd9153, 0;
$L__BB36_547:
	shl.b64 	%rd3583, %rd9153, 3;
	add.s64 	%rd3584, %rd9080, %rd3583;
	ld.u64 	%rd3585, [%rd3584];
	and.b64  	%rd3586, %rd3585, 255;
	xor.b64  	%rd3587, %rd3586, %rd9155;
	mul.lo.s64 	%rd3588, %rd3587, 1099511628211;
	shr.u64 	%rd3589, %rd3585, 8;
	and.b64  	%rd3590, %rd3589, 255;
	xor.b64  	%rd3591, %rd3590, %rd3588;
	mul.lo.s64 	%rd3592, %rd3591, 1099511628211;
	shr.u64 	%rd3593, %rd3585, 16;
	and.b64  	%rd3594, %rd3593, 255;
	xor.b64  	%rd3595, %rd3594, %rd3592;
	mul.lo.s64 	%rd3596, %rd3595, 1099511628211;
	shr.u64 	%rd3597, %rd3585, 24;
	and.b64  	%rd3598, %rd3597, 255;
	xor.b64  	%rd3599, %rd3598, %rd3596;
	mul.lo.s64 	%rd3600, %rd3599, 1099511628211;
	shr.u64 	%rd3601, %rd3585, 32;
	and.b64  	%rd3602, %rd3601, 255;
	xor.b64  	%rd3603, %rd3602, %rd3600;
	mul.lo.s64 	%rd3604, %rd3603, 1099511628211;
	shr.u64 	%rd3605, %rd3585, 40;
	and.b64  	%rd3606, %rd3605, 255;
	xor.b64  	%rd3607, %rd3606, %rd3604;
	mul.lo.s64 	%rd3608, %rd3607, 1099511628211;
	shr.u64 	%rd3609, %rd3585, 48;
	and.b64  	%rd3610, %rd3609, 255;
	xor.b64  	%rd3611, %rd3610, %rd3608;
	mul.lo.s64 	%rd3612, %rd3611, 1099511628211;
	shr.u64 	%rd3613, %rd3585, 56;
	xor.b64  	%rd3614, %rd3613, %rd3612;
	mul.lo.s64 	%rd3615, %rd3614, 1099511628211;
	ld.u64 	%rd3616, [%rd3584+8];
	and.b64  	%rd3617, %rd3616, 255;
	xor.b64  	%rd3618, %rd3617, %rd3615;
	mul.lo.s64 	%rd3619, %rd3618, 1099511628211;
	shr.u64 	%rd3620, %rd3616, 8;
	and.b64  	%rd3621, %rd3620, 255;
	xor.b64  	%rd3622, %rd3621, %rd3619;
	mul.lo.s64 	%rd3623, %rd3622, 1099511628211;
	shr.u64 	%rd3624, %rd3616, 16;
	and.b64  	%rd3625, %rd3624, 255;
	xor.b64  	%rd3626, %rd3625, %rd3623;
	mul.lo.s64 	%rd3627, %rd3626, 1099511628211;
	shr.u64 	%rd3628, %rd3616, 24;
	and.b64  	%rd3629, %rd3628, 255;
	xor.b64  	%rd3630, %rd3629, %rd3627;
	mul.lo.s64 	%rd3631, %rd3630, 1099511628211;
	shr.u64 	%rd3632, %rd3616, 32;
	and.b64  	%rd3633, %rd3632, 255;
	xor.b64  	%rd3634, %rd3633, %rd3631;
	mul.lo.s64 	%rd3635, %rd3634, 1099511628211;
	shr.u64 	%rd3636, %rd3616, 40;
	and.b64  	%rd3637, %rd3636, 255;
	xor.b64  	%rd3638, %rd3637, %rd3635;
	mul.lo.s64 	%rd3639, %rd3638, 1099511628211;
	shr.u64 	%rd3640, %rd3616, 48;
	and.b64  	%rd3641, %rd3640, 255;
	xor.b64  	%rd3642, %rd3641, %rd3639;
	mul.lo.s64 	%rd3643, %rd3642, 1099511628211;
	shr.u64 	%rd3644, %rd3616, 56;
	xor.b64  	%rd3645, %rd3644, %rd3643;
	mul.lo.s64 	%rd9155, %rd3645, 1099511628211;
	add.s64 	%rd9153, %rd9153, 2;
	setp.ne.s64 	%p255, %rd9153, %rd9156;
	@%p255 bra 	$L__BB36_547;
$L__BB36_548:
	and.b64  	%rd3646, %rd1066, 1;
	setp.eq.b64 	%p256, %rd3646, 1;
	not.pred 	%p257, %p256;
	@%p257 bra 	$L__BB36_550;
	shl.b64 	%rd3647, %rd9156, 3;
	add.s64 	%rd3648, %rd9080, %rd3647;
	ld.u64 	%rd3649, [%rd3648];
	and.b64  	%rd3650, %rd3649, 255;
	xor.b64  	%rd3651, %rd3650, %rd9155;
	mul.lo.s64 	%rd3652, %rd3651, 1099511628211;
	shr.u64 	%rd3653, %rd3649, 8;
	and.b64  	%rd3654, %rd3653, 255;
	xor.b64  	%rd3655, %rd3654, %rd3652;
	mul.lo.s64 	%rd3656, %rd3655, 1099511628211;
	shr.u64 	%rd3657, %rd3649, 16;
	and.b64  	%rd3658, %rd3657, 255;
	xor.b64  	%rd3659, %rd3658, %rd3656;
	mul.lo.s64 	%rd3660, %rd3659, 1099511628211;
	shr.u64 	%rd3661, %rd3649, 24;
	and.b64  	%rd3662, %rd3661, 255;
	xor.b64  	%rd3663, %rd3662, %rd3660;
	mul.lo.s64 	%rd3664, %rd3663, 1099511628211;
	shr.u64 	%rd3665, %rd3649, 32;
	and.b64  	%rd3666, %rd3665, 255;
	xor.b64  	%rd3667, %rd3666, %rd3664;
	mul.lo.s64 	%rd3668, %rd3667, 1099511628211;
	shr.u64 	%rd3669, %rd3649, 40;
	and.b64  	%rd3670, %rd3669, 255;
	xor.b64  	%rd3671, %rd3670, %rd3668;
	mul.lo.s64 	%rd3672, %rd3671, 1099511628211;
	shr.u64 	%rd3673, %rd3649, 48;
	and.b64  	%rd3674, %rd3673, 255;
	xor.b64  	%rd3675, %rd3674, %rd3672;
	mul.lo.s64 	%rd3676, %rd3675, 1099511628211;
	shr.u64 	%rd3677, %rd3649, 56;
	xor.b64  	%rd3678, %rd3677, %rd3676;
	mul.lo.s64 	%rd9155, %rd3678, 1099511628211;
$L__BB36_550:
	setp.lt.u64 	%p711, %rd9149, %rd9155;
	bra.uni 	$L__BB36_555;
$L__BB36_551:
	setp.eq.s32 	%p259, %r106, 0;
	mov.pred 	%p711, %p233;
	@%p259 bra 	$L__BB36_555;
	mov.b64 	%rd9159, 0;
	cvt.s64.s32 	%rd3683, %r106;
$L__BB36_553:
	shl.b64 	%rd3680, %rd9159, 3;
	add.s64 	%rd3681, %rd9052, %rd3680;
	ld.u64 	%rd896, [%rd3681];
	add.s64 	%rd3682, %rd9080, %rd3680;
	ld.u64 	%rd897, [%rd3682];
	setp.lt.u64 	%p261, %rd896, %rd897;
	mov.pred 	%p711, %p235;
	@%p261 bra 	$L__BB36_555;
	setp.le.u64 	%p263, %rd896, %rd897;
	add.s64 	%rd9159, %rd9159, 1;
	setp.lt.u64 	%p264, %rd9159, %rd3683;
	and.pred  	%p265, %p263, %p264;
	mov.pred 	%p711, %p233;
	@%p265 bra 	$L__BB36_553;
$L__BB36_555:
	selp.b64 	%rd899, %rd9052, %rd9080, %p711;
	selp.u32 	%r196, 1, 0, %p711;
	add.s32 	%r91, %r88, %r196;
	not.pred 	%p266, %p711;
	selp.u32 	%r197, 1, 0, %p266;
	add.s32 	%r92, %r89, %r197;
	@%p711 bra 	$L__BB36_557;
	shl.b32 	%r198, %r92, 3;
	mov.u32 	%r199, _ZZN3cub18CUB_300001_SM_10006detail10merge_sort26DeviceMergeSortMergeKernelINS2_10policy_hubIPPyE9Policy600ES6_PNS0_8NullTypeES6_SA_j18tuple_indexed_lessS5_S9_EEvbT2_T3_T4_PT6_PT7_T5_PSE_SE_NS1_7vsmem_tEE19static_temp_storage;
	add.s32 	%r200, %r199, %r198;
	ld.shared.u64 	%rd9080, [%r200];
	bra.uni 	$L__BB36_558;
$L__BB36_557:
	shl.b32 	%r201, %r91, 3;
	mov.u32 	%r202, _ZZN3cub18CUB_300001_SM_10006detail10merge_sort26DeviceMergeSortMergeKernelINS2_10policy_hubIPPyE9Policy600ES6_PNS0_8NullTypeES6_SA_j18tuple_indexed_lessS5_S9_EEvbT2_T3_T4_PT6_PT7_T5_PSE_SE_NS1_7vsmem_tEE19static_temp_storage;
	add.s32 	%r203, %r202, %r201;
	ld.shared.u64 	%rd9052, [%r203];
$L__BB36_558:
	setp.ge.s32 	%p268, %r91, %r66;
	mov.pred 	%p267, 0;
	mov.pred 	%p712, %p267;
	@%p268 bra 	$L__BB36_590;
	setp.ge.s32 	%p270, %r92, %r48;
	mov.pred 	%p269, -1;
	mov.pred 	%p712, %p269;
	@%p270 bra 	$L__BB36_590;
	setp.eq.s64 	%p271, %rd1066, 0;
	mov.b64 	%rd9164, -3750763034362895579;
	@%p271 bra 	$L__BB36_566;
	setp.eq.s64 	%p272, %rd658, 0;
	mov.b64 	%rd9164, -3750763034362895579;
	mov.b64 	%rd9165, 0;
	@%p272 bra 	$L__BB36_564;
	and.b64  	%rd9165, %rd1066, -2;
	mov.b64 	%rd9164, -3750763034362895579;
	mov.b64 	%rd9162, 0;
$L__BB36_563:
	shl.b64 	%rd3690, %rd9162, 3;
	add.s64 	%rd3691, %rd9052, %rd3690;
	ld.u64 	%rd3692, [%rd3691];
	and.b64  	%rd3693, %rd3692, 255;
	xor.b64  	%rd3694, %rd3693, %rd9164;
	mul.lo.s64 	%rd3695, %rd3694, 1099511628211;
	shr.u64 	%rd3696, %rd3692, 8;
	and.b64  	%rd3697, %rd3696, 255;
	xor.b64  	%rd3698, %rd3697, %rd3695;
	mul.lo.s64 	%rd3699, %rd3698, 1099511628211;
	shr.u64 	%rd3700, %rd3692, 16;
	and.b64  	%rd3701, %rd3700, 255;
	xor.b64  	%rd3702, %rd3701, %rd3699;
	mul.lo.s64 	%rd3703, %rd3702, 1099511628211;
	shr.u64 	%rd3704, %rd3692, 24;
	and.b64  	%rd3705, %rd3704, 255;
	xor.b64  	%rd3706, %rd3705, %rd3703;
	mul.lo.s64 	%rd3707, %rd3706, 1099511628211;
	shr.u64 	%rd3708, %rd3692, 32;
	and.b64  	%rd3709, %rd3708, 255;
	xor.b64  	%rd3710, %rd3709, %rd3707;
	mul.lo.s64 	%rd3711, %rd3710, 1099511628211;
	shr.u64 	%rd3712, %rd3692, 40;
	and.b64  	%rd3713, %rd3712, 255;
	xor.b64  	%rd3714, %rd3713, %rd3711;
	mul.lo.s64 	%rd3715, %rd3714, 1099511628211;
	shr.u64 	%rd3716, %rd3692, 48;
	and.b64  	%rd3717, %rd3716, 255;
	xor.b64  	%rd3718, %rd3717, %rd3715;
	mul.lo.s64 	%rd3719, %rd3718, 1099511628211;
	shr.u64 	%rd3720, %rd3692, 56;
	xor.b64  	%rd3721, %rd3720, %rd3719;
	mul.lo.s64 	%rd3722, %rd3721, 1099511628211;
	ld.u64 	%rd3723, [%rd3691+8];
	and.b64  	%rd3724, %rd3723, 255;
	xor.b64  	%rd3725, %rd3724, %rd3722;
	mul.lo.s64 	%rd3726, %rd3725, 1099511628211;
	shr.u64 	%rd3727, %rd3723, 8;
	and.b64  	%rd3728, %rd3727, 255;
	xor.b64  	%rd3729, %rd3728, %rd3726;
	mul.lo.s64 	%rd3730, %rd3729, 1099511628211;
	shr.u64 	%rd3731, %rd3723, 16;
	and.b64  	%rd3732, %rd3731, 255;
	xor.b64  	%rd3733, %rd3732, %rd3730;
	mul.lo.s64 	%rd3734, %rd3733, 1099511628211;
	shr.u64 	%rd3735, %rd3723, 24;
	and.b64  	%rd3736, %rd3735, 255;
	xor.b64  	%rd3737, %rd3736, %rd3734;
	mul.lo.s64 	%rd3738, %rd3737, 1099511628211;
	shr.u64 	%rd3739, %rd3723, 32;
	and.b64  	%rd3740, %rd3739, 255;
	xor.b64  	%rd3741, %rd3740, %rd3738;
	mul.lo.s64 	%rd3742, %rd3741, 1099511628211;
	shr.u64 	%rd3743, %rd3723, 40;
	and.b64  	%rd3744, %rd3743, 255;
	xor.b64  	%rd3745, %rd3744, %rd3742;
	mul.lo.s64 	%rd3746, %rd3745, 1099511628211;
	shr.u64 	%rd3747, %rd3723, 48;
	and.b64  	%rd3748, %rd3747, 255;
	xor.b64  	%rd3749, %rd3748, %rd3746;
	mul.lo.s64 	%rd3750, %rd3749, 1099511628211;
	shr.u64 	%rd3751, %rd3723, 56;
	xor.b64  	%rd3752, %rd3751, %rd3750;
	mul.lo.s64 	%rd9164, %rd3752, 1099511628211;
	add.s64 	%rd9162, %rd9162, 2;
	setp.ne.s64 	%p273, %rd9162, %rd9165;
	@%p273 bra 	$L__BB36_563;
$L__BB36_564:
	and.b64  	%rd3753, %rd1066, 1;
	setp.eq.b64 	%p274, %rd3753, 1;
	not.pred 	%p275, %p274;
	@%p275 bra 	$L__BB36_566;
	shl.b64 	%rd3754, %rd9165, 3;
	add.s64 	%rd3755, %rd9052, %rd3754;
	ld.u64 	%rd3756, [%rd3755];
	and.b64  	%rd3757, %rd3756, 255;
	xor.b64  	%rd3758, %rd3757, %rd9164;
	mul.lo.s64 	%rd3759, %rd3758, 1099511628211;
	shr.u64 	%rd3760, %rd3756, 8;
	and.b64  	%rd3761, %rd3760, 255;
	xor.b64  	%rd3762, %rd3761, %rd3759;
	mul.lo.s64 	%rd3763, %rd3762, 1099511628211;
	shr.u64 	%rd3764, %rd3756, 16;
	and.b64  	%rd3765, %rd3764, 255;
	xor.b64  	%rd3766, %rd3765, %rd3763;
	mul.lo.s64 	%rd3767, %rd3766, 1099511628211;
	shr.u64 	%rd3768, %rd3756, 24;
	and.b64  	%rd3769, %rd3768, 255;
	xor.b64  	%rd3770, %rd3769, %rd3767;
	mul.lo.s64 	%rd3771, %rd3770, 1099511628211;
	shr.u64 	%rd3772, %rd3756, 32;
	and.b64  	%rd3773, %rd3772, 255;
	xor.b64  	%rd3774, %rd3773, %rd3771;
	mul.lo.s64 	%rd3775, %rd3774, 1099511628211;
	shr.u64 	%rd3776, %rd3756, 40;
	and.b64  	%rd3777, %rd3776, 255;
	xor.b64  	%rd3778, %rd3777, %rd3775;
	mul.lo.s64 	%rd3779, %rd3778, 1099511628211;
	shr.u64 	%rd3780, %rd3756, 48;
	and.b64  	%rd3781, %rd3780, 255;
	xor.b64  	%rd3782, %rd3781, %rd3779;
	mul.lo.s64 	%rd3783, %rd3782, 1099511628211;
	shr.u64 	%rd3784, %rd3756, 56;
	xor.b64  	%rd3785, %rd3784, %rd3783;
	mul.lo.s64 	%rd9164, %rd3785, 1099511628211;
$L__BB36_566:
	mov.b64 	%rd9170, -3750763034362895579;
	@%p271 bra 	$L__BB36_572;
	setp.eq.s64 	%p277, %rd658, 0;
	mov.b64 	%rd9170, -3750763034362895579;
	mov.b64 	%rd9171, 0;
	@%p277 bra 	$L__BB36_570;
	mov.b64 	%rd9170, -3750763034362895579;
	mov.b64 	%rd9168, 0;
	and.b64  	%rd9171, %rd1066, -2;
$L__BB36_569:
	shl.b64 	%rd3792, %rd9168, 3;
	add.s64 	%rd3793, %rd9080, %rd3792;
	ld.u64 	%rd3794, [%rd3793];
	and.b64  	%rd3795, %rd3794, 255;
	xor.b64  	%rd3796, %rd3795, %rd9170;
	mul.lo.s64 	%rd3797, %rd3796, 1099511628211;
	shr.u64 	%rd3798, %rd3794, 8;
	and.b64  	%rd3799, %rd3798, 255;
	xor.b64  	%rd3800, %rd3799, %rd3797;
	mul.lo.s64 	%rd3801, %rd3800, 1099511628211;
	shr.u64 	%rd3802, %rd3794, 16;
	and.b64  	%rd3803, %rd3802, 255;
	xor.b64  	%rd3804, %rd3803, %rd3801;
	mul.lo.s64 	%rd3805, %rd3804, 1099511628211;
	shr.u64 	%rd3806, %rd3794, 24;
	and.b64  	%rd3807, %rd3806, 255;
	xor.b64  	%rd3808, %rd3807, %rd3805;
	mul.lo.s64 	%rd3809, %rd3808, 1099511628211;
	shr.u64 	%rd3810, %rd3794, 32;
	and.b64  	%rd3811, %rd3810, 255;
	xor.b64  	%rd3812, %rd3811, %rd3809;
	mul.lo.s64 	%rd3813, %rd3812, 1099511628211;
	shr.u64 	%rd3814, %rd3794, 40;
	and.b64  	%rd3815, %rd3814, 255;
	xor.b64  	%rd3816, %rd3815, %rd3813;
	mul.lo.s64 	%rd3817, %rd3816, 1099511628211;
	shr.u64 	%rd3818, %rd3794, 48;
	and.b64  	%rd3819, %rd3818, 255;
	xor.b64  	%rd3820, %rd3819, %rd3817;
	mul.lo.s64 	%rd3821, %rd3820, 1099511628211;
	shr.u64 	%rd3822, %rd3794, 56;
	xor.b64  	%rd3823, %rd3822, %rd3821;
	mul.lo.s64 	%rd3824, %rd3823, 1099511628211;
	ld.u64 	%rd3825, [%rd3793+8];
	and.b64  	%rd3826, %rd3825, 255;
	xor.b64  	%rd3827, %rd3826, %rd3824;
	mul.lo.s64 	%rd3828, %rd3827, 1099511628211;
	shr.u64 	%rd3829, %rd3825, 8;
	and.b64  	%rd3830, %rd3829, 255;
	xor.b64  	%rd3831, %rd3830, %rd3828;
	mul.lo.s64 	%rd3832, %rd3831, 1099511628211;
	shr.u64 	%rd3833, %rd3825, 16;
	and.b64  	%rd3834, %rd3833, 255;
	xor.b64  	%rd3835, %rd3834, %rd3832;
	mul.lo.s64 	%rd3836, %rd3835, 1099511628211;
	shr.u64 	%rd3837, %rd3825, 24;
	and.b64  	%rd3838, %rd3837, 255;
	xor.b64  	%rd3839, %rd3838, %rd3836;
	mul.lo.s64 	%rd3840, %rd3839, 1099511628211;
	shr.u64 	%rd3841, %rd3825, 32;
	and.b64  	%rd3842, %rd3841, 255;
	xor.b64  	%rd3843, %rd3842, %rd3840;
	mul.lo.s64 	%rd3844, %rd3843, 1099511628211;
	shr.u64 	%rd3845, %rd3825, 40;
	and.b64  	%rd3846, %rd3845, 255;
	xor.b64  	%rd3847, %rd3846, %rd3844;
	mul.lo.s64 	%rd3848, %rd3847, 1099511628211;
	shr.u64 	%rd3849, %rd3825, 48;
	and.b64  	%rd3850, %rd3849, 255;
	xor.b64  	%rd3851, %rd3850, %rd3848;
	mul.lo.s64 	%rd3852, %rd3851, 1099511628211;
	shr.u64 	%rd3853, %rd3825, 56;
	xor.b64  	%rd3854, %rd3853, %rd3852;
	mul.lo.s64 	%rd9170, %rd3854, 1099511628211;
	add.s64 	%rd9168, %rd9168, 2;
	setp.ne.s64 	%p278, %rd9168, %rd9171;
	@%p278 bra 	$L__BB36_569;
$L__BB36_570:
	and.b64  	%rd3855, %rd1066, 1;
	setp.eq.b64 	%p279, %rd3855, 1;
	not.pred 	%p280, %p279;
	@%p280 bra 	$L__BB36_572;
	shl.b64 	%rd3856, %rd9171, 3;
	add.s64 	%rd3857, %rd9080, %rd3856;
	ld.u64 	%rd3858, [%rd3857];
	and.b64  	%rd3859, %rd3858, 255;
	xor.b64  	%rd3860, %rd3859, %rd9170;
	mul.lo.s64 	%rd3861, %rd3860, 1099511628211;
	shr.u64 	%rd3862, %rd3858, 8;
	and.b64  	%rd3863, %rd3862, 255;
	xor.b64  	%rd3864, %rd3863, %rd3861;
	mul.lo.s64 	%rd3865, %rd3864, 1099511628211;
	shr.u64 	%rd3866, %rd3858, 16;
	and.b64  	%rd3867, %rd3866, 255;
	xor.b64  	%rd3868, %rd3867, %rd3865;
	mul.lo.s64 	%rd3869, %rd3868, 1099511628211;
	shr.u64 	%rd3870, %rd3858, 24;
	and.b64  	%rd3871, %rd3870, 255;
	xor.b64  	%rd3872, %rd3871, %rd3869;
	mul.lo.s64 	%rd3873, %rd3872, 1099511628211;
	shr.u64 	%rd3874, %rd3858, 32;
	and.b64  	%rd3875, %rd3874, 255;
	xor.b64  	%rd3876, %rd3875, %rd3873;
	mul.lo.s64 	%rd3877, %rd3876, 1099511628211;
	shr.u64 	%rd3878, %rd3858, 40;
	and.b64  	%rd3879, %rd3878, 255;
	xor.b64  	%rd3880, %rd3879, %rd3877;
	mul.lo.s64 	%rd3881, %rd3880, 1099511628211;
	shr.u64 	%rd3882, %rd3858, 48;
	and.b64  	%rd3883, %rd3882, 255;
	xor.b64  	%rd3884, %rd3883, %rd3881;
	mul.lo.s64 	%rd3885, %rd3884, 1099511628211;
	shr.u64 	%rd3886, %rd3858, 56;
	xor.b64  	%rd3887, %rd3886, %rd3885;
	mul.lo.s64 	%rd9170, %rd3887, 1099511628211;
$L__BB36_572:
	setp.eq.s64 	%p281, %rd9164, %rd9170;
	@%p281 bra 	$L__BB36_586;
	mov.b64 	%rd9176, -3750763034362895579;
	@%p271 bra 	$L__BB36_579;
	setp.eq.s64 	%p283, %rd658, 0;
	mov.b64 	%rd9176, -3750763034362895579;
	mov.b64 	%rd9177, 0;
	@%p283 bra 	$L__BB36_577;
	and.b64  	%rd9177, %rd1066, -2;
	mov.b64 	%rd9176, -3750763034362895579;
	mov.b64 	%rd9174, 0;
$L__BB36_576:
	shl.b64 	%rd3894, %rd9174, 3;
	add.s64 	%rd3895, %rd9052, %rd3894;
	ld.u64 	%rd3896, [%rd3895];
	and.b64  	%rd3897, %rd3896, 255;
	xor.b64  	%rd3898, %rd3897, %rd9176;
	mul.lo.s64 	%rd3899, %rd3898, 1099511628211;
	shr.u64 	%rd3900, %rd3896, 8;
	and.b64  	%rd3901, %rd3900, 255;
	xor.b64  	%rd3902, %rd3901, %rd3899;
	mul.lo.s64 	%rd3903, %rd3902, 1099511628211;
	shr.u64 	%rd3904, %rd3896, 16;
	and.b64  	%rd3905, %rd3904, 255;
	xor.b64  	%rd3906, %rd3905, %rd3903;
	mul.lo.s64 	%rd3907, %rd3906, 1099511628211;
	shr.u64 	%rd3908, %rd3896, 24;
	and.b64  	%rd3909, %rd3908, 255;
	xor.b64  	%rd3910, %rd3909, %rd3907;
	mul.lo.s64 	%rd3911, %rd3910, 1099511628211;
	shr.u64 	%rd3912, %rd3896, 32;
	and.b64  	%rd3913, %rd3912, 255;
	xor.b64  	%rd3914, %rd3913, %rd3911;
	mul.lo.s64 	%rd3915, %rd3914, 1099511628211;
	shr.u64 	%rd3916, %rd3896, 40;
	and.b64  	%rd3917, %rd3916, 255;
	xor.b64  	%rd3918, %rd3917, %rd3915;
	mul.lo.s64 	%rd3919, %rd3918, 1099511628211;
	shr.u64 	%rd3920, %rd3896, 48;
	and.b64  	%rd3921, %rd3920, 255;
	xor.b64  	%rd3922, %rd3921, %rd3919;
	mul.lo.s64 	%rd3923, %rd3922, 1099511628211;
	shr.u64 	%rd3924, %rd3896, 56;
	xor.b64  	%rd3925, %rd3924, %rd3923;
	mul.lo.s64 	%rd3926, %rd3925, 1099511628211;
	ld.u64 	%rd3927, [%rd3895+8];
	and.b64  	%rd3928, %rd3927, 255;
	xor.b64  	%rd3929, %rd3928, %rd3926;
	mul.lo.s64 	%rd3930, %rd3929, 1099511628211;
	shr.u64 	%rd3931, %rd3927, 8;
	and.b64  	%rd3932, %rd3931, 255;
	xor.b64  	%rd3933, %rd3932, %rd3930;
	mul.lo.s64 	%rd3934, %rd3933, 1099511628211;
	shr.u64 	%rd3935, %rd3927, 16;
	and.b64  	%rd3936, %rd3935, 255;
	xor.b64  	%rd3937, %rd3936, %rd3934;
	mul.lo.s64 	%rd3938, %rd3937, 1099511628211;
	shr.u64 	%rd3939, %rd3927, 24;
	and.b64  	%rd3940, %rd3939, 255;
	xor.b64  	%rd3941, %rd3940, %rd3938;
	mul.lo.s64 	%rd3942, %rd3941, 1099511628211;
	shr.u64 	%rd3943, %rd3927, 32;
	and.b64  	%rd3944, %rd3943, 255;
	xor.b64  	%rd3945, %rd3944, %rd3942;
	mul.lo.s64 	%rd3946, %rd3945, 1099511628211;
	shr.u64 	%rd3947, %rd3927, 40;
	and.b64  	%rd3948, %rd3947, 255;
	xor.b64  	%rd3949, %rd3948, %rd3946;
	mul.lo.s64 	%rd3950, %rd3949, 1099511628211;
	shr.u64 	%rd3951, %rd3927, 48;
	and.b64  	%rd3952, %rd3951, 255;
	xor.b64  	%rd3953, %rd3952, %rd3950;
	mul.lo.s64 	%rd3954, %rd3953, 1099511628211;
	shr.u64 	%rd3955, %rd3927, 56;
	xor.b64  	%rd3956, %rd3955, %rd3954;
	mul.lo.s64 	%rd9176, %rd3956, 1099511628211;
	add.s64 	%rd9174, %rd9174, 2;
	setp.ne.s64 	%p284, %rd9174, %rd9177;
	@%p284 bra 	$L__BB36_576;
$L__BB36_577:
	and.b64  	%rd3957, %rd1066, 1;
	setp.eq.b64 	%p285, %rd3957, 1;
	not.pred 	%p286, %p285;
	@%p286 bra 	$L__BB36_579;
	shl.b64 	%rd3958, %rd9177, 3;
	add.s64 	%rd3959, %rd9052, %rd3958;
	ld.u64 	%rd3960, [%rd3959];
	and.b64  	%rd3961, %rd3960, 255;
	xor.b64  	%rd3962, %rd3961, %rd9176;
	mul.lo.s64 	%rd3963, %rd3962, 1099511628211;
	shr.u64 	%rd3964, %rd3960, 8;
	and.b64  	%rd3965, %rd3964, 255;
	xor.b64  	%rd3966, %rd3965, %rd3963;
	mul.lo.s64 	%rd3967, %rd3966, 1099511628211;
	shr.u64 	%rd3968, %rd3960, 16;
	and.b64  	%rd3969, %rd3968, 255;
	xor.b64  	%rd3970, %rd3969, %rd3967;
	mul.lo.s64 	%rd3971, %rd3970, 1099511628211;
	shr.u64 	%rd3972, %rd3960, 24;
	and.b64  	%rd3973, %rd3972, 255;
	xor.b64  	%rd3974, %rd3973, %rd3971;
	mul.lo.s64 	%rd3975, %rd3974, 1099511628211;
	shr.u64 	%rd3976, %rd3960, 32;
	and.b64  	%rd3977, %rd3976, 255;
	xor.b64  	%rd3978, %rd3977, %rd3975;
	mul.lo.s64 	%rd3979, %rd3978, 1099511628211;
	shr.u64 	%rd3980, %rd3960, 40;
	and.b64  	%rd3981, %rd3980, 255;
	xor.b64  	%rd3982, %rd3981, %rd3979;
	mul.lo.s64 	%rd3983, %rd3982, 1099511628211;
	shr.u64 	%rd3984, %rd3960, 48;
	and.b64  	%rd3985, %rd3984, 255;
	xor.b64  	%rd3986, %rd3985, %rd3983;
	mul.lo.s64 	%rd3987, %rd3986, 1099511628211;
	shr.u64 	%rd3988, %rd3960, 56;
	xor.b64  	%rd3989, %rd3988, %rd3987;
	mul.lo.s64 	%rd9176, %rd3989, 1099511628211;
$L__BB36_579:
	mov.b64 	%rd9182, -3750763034362895579;
	@%p271 bra 	$L__BB36_585;
	setp.eq.s64 	%p288, %rd658, 0;
	mov.b64 	%rd9182, -3750763034362895579;
	mov.b64 	%rd9183, 0;
	@%p288 bra 	$L__BB36_583;
	mov.b64 	%rd9182, -3750763034362895579;
	mov.b64 	%rd9180, 0;
	and.b64  	%rd9183, %rd1066, -2;
$L__BB36_582:
	shl.b64 	%rd3996, %rd9180, 3;
	add.s64 	%rd3997, %rd9080, %rd3996;
	ld.u64 	%rd3998, [%rd3997];
	and.b64  	%rd3999, %rd3998, 255;
	xor.b64  	%rd4000, %rd3999, %rd9182;
	mul.lo.s64 	%rd4001, %rd4000, 1099511628211;
	shr.u64 	%rd4002, %rd3998, 8;
	and.b64  	%rd4003, %rd4002, 255;
	xor.b64  	%rd4004, %rd4003, %rd4001;
	mul.lo.s64 	%rd4005, %rd4004, 1099511628211;
	shr.u64 	%rd4006, %rd3998, 16;
	and.b64  	%rd4007, %rd4006, 255;
	xor.b64  	%rd4008, %rd4007, %rd4005;
	mul.lo.s64 	%rd4009, %rd4008, 1099511628211;
	shr.u64 	%rd4010, %rd3998, 24;
	and.b64  	%rd4011, %rd4010, 255;
	xor.b64  	%rd4012, %rd4011, %rd4009;
	mul.lo.s64 	%rd4013, %rd4012, 1099511628211;
	shr.u64 	%rd4014, %rd3998, 32;
	and.b64  	%rd4015, %rd4014, 255;
	xor.b64  	%rd4016, %rd4015, %rd4013;
	mul.lo.s64 	%rd4017, %rd4016, 1099511628211;
	shr.u64 	%rd4018, %rd3998, 40;
	and.b64  	%rd4019, %rd4018, 255;
	xor.b64  	%rd4020, %rd4019, %rd4017;
	mul.lo.s64 	%rd4021, %rd4020, 1099511628211;
	shr.u64 	%rd4022, %rd3998, 48;
	and.b64  	%rd4023, %rd4022, 255;
	xor.b64  	%rd4024, %rd4023, %rd4021;
	mul.lo.s64 	%rd4025, %rd4024, 1099511628211;
	shr.u64 	%rd4026, %rd3998, 56;
	xor.b64  	%rd4027, %rd4026, %rd4025;
	mul.lo.s64 	%rd4028, %rd4027, 1099511628211;
	ld.u64 	%rd4029, [%rd3997+8];
	and.b64  	%rd4030, %rd4029, 255;
	xor.b64  	%rd4031, %rd4030, %rd4028;
	mul.lo.s64 	%rd4032, %rd4031, 1099511628211;
	shr.u64 	%rd4033, %rd4029, 8;
	and.b64  	%rd4034, %rd4033, 255;
	xor.b64  	%rd4035, %rd4034, %rd4032;
	mul.lo.s64 	%rd4036, %rd4035, 1099511628211;
	shr.u64 	%rd4037, %rd4029, 16;
	and.b64  	%rd4038, %rd4037, 255;
	xor.b64  	%rd4039, %rd4038, %rd4036;
	mul.lo.s64 	%rd4040, %rd4039, 1099511628211;
	shr.u64 	%rd4041, %rd4029, 24;
	and.b64  	%rd4042, %rd4041, 255;
	xor.b64  	%rd4043, %rd4042, %rd4040;
	mul.lo.s64 	%rd4044, %rd4043, 1099511628211;
	shr.u64 	%rd4045, %rd4029, 32;
	and.b64  	%rd4046, %rd4045, 255;
	xor.b64  	%rd4047, %rd4046, %rd4044;
	mul.lo.s64 	%rd4048, %rd4047, 1099511628211;
	shr.u64 	%rd4049, %rd4029, 40;
	and.b64  	%rd4050, %rd4049, 255;
	xor.b64  	%rd4051, %rd4050, %rd4048;
	mul.lo.s64 	%rd4052, %rd4051, 1099511628211;
	shr.u64 	%rd4053, %rd4029, 48;
	and.b64  	%rd4054, %rd4053, 255;
	xor.b64  	%rd4055, %rd4054, %rd4052;
	mul.lo.s64 	%rd4056, %rd4055, 1099511628211;
	shr.u64 	%rd4057, %rd4029, 56;
	xor.b64  	%rd4058, %rd4057, %rd4056;
	mul.lo.s64 	%rd9182, %rd4058, 1099511628211;
	add.s64 	%rd9180, %rd9180, 2;
	setp.ne.s64 	%p289, %rd9180, %rd9183;
	@%p289 bra 	$L__BB36_582;
$L__BB36_583:
	and.b64  	%rd4059, %rd1066, 1;
	setp.eq.b64 	%p290, %rd4059, 1;
	not.pred 	%p291, %p290;
	@%p291 bra 	$L__BB36_585;
	shl.b64 	%rd4060, %rd9183, 3;
	add.s64 	%rd4061, %rd9080, %rd4060;
	ld.u64 	%rd4062, [%rd4061];
	and.b64  	%rd4063, %rd4062, 255;
	xor.b64  	%rd4064, %rd4063, %rd9182;
	mul.lo.s64 	%rd4065, %rd4064, 1099511628211;
	shr.u64 	%rd4066, %rd4062, 8;
	and.b64  	%rd4067, %rd4066, 255;
	xor.b64  	%rd4068, %rd4067, %rd4065;
	mul.lo.s64 	%rd4069, %rd4068, 1099511628211;
	shr.u64 	%rd4070, %rd4062, 16;
	and.b64  	%rd4071, %rd4070, 255;
	xor.b64  	%rd4072, %rd4071, %rd4069;
	mul.lo.s64 	%rd4073, %rd4072, 1099511628211;
	shr.u64 	%rd4074, %rd4062, 24;
	and.b64  	%rd4075, %rd4074, 255;
	xor.b64  	%rd4076, %rd4075, %rd4073;
	mul.lo.s64 	%rd4077, %rd4076, 1099511628211;
	shr.u64 	%rd4078, %rd4062, 32;
	and.b64  	%rd4079, %rd4078, 255;
	xor.b64  	%rd4080, %rd4079, %rd4077;
	mul.lo.s64 	%rd4081, %rd4080, 1099511628211;
	shr.u64 	%rd4082, %rd4062, 40;
	and.b64  	%rd4083, %rd4082, 255;
	xor.b64  	%rd4084, %rd4083, %rd4081;
	mul.lo.s64 	%rd4085, %rd4084, 1099511628211;
	shr.u64 	%rd4086, %rd4062, 48;
	and.b64  	%rd4087, %rd4086, 255;
	xor.b64  	%rd4088, %rd4087, %rd4085;
	mul.lo.s64 	%rd4089, %rd4088, 1099511628211;
	shr.u64 	%rd4090, %rd4062, 56;
	xor.b64  	%rd4091, %rd4090, %rd4089;
	mul.lo.s64 	%rd9182, %rd4091, 1099511628211;
$L__BB36_585:
	setp.lt.u64 	%p712, %rd9176, %rd9182;
	bra.uni 	$L__BB36_590;
$L__BB36_586:
	setp.eq.s32 	%p293, %r106, 0;
	mov.pred 	%p712, %p267;
	@%p293 bra 	$L__BB36_590;
	mov.b64 	%rd9186, 0;
	cvt.s64.s32 	%rd4096, %r106;
$L__BB36_588:
	shl.b64 	%rd4093, %rd9186, 3;
	add.s64 	%rd4094, %rd9052, %rd4093;
	ld.u64 	%rd945, [%rd4094];
	add.s64 	%rd4095, %rd9080, %rd4093;
	ld.u64 	%rd946, [%rd4095];
	setp.lt.u64 	%p295, %rd945, %rd946;
	mov.pred 	%p712, %p269;
	@%p295 bra 	$L__BB36_590;
	setp.le.u64 	%p297, %rd945, %rd946;
	add.s64 	%rd9186, %rd9186, 1;
	setp.lt.u64 	%p298, %rd9186, %rd4096;
	and.pred  	%p299, %p297, %p298;
	mov.pred 	%p712, %p267;
	@%p299 bra 	$L__BB36_588;
$L__BB36_590:
	selp.b64 	%rd948, %rd9052, %rd9080, %p712;
	selp.u32 	%r204, 1, 0, %p712;
	add.s32 	%r94, %r91, %r204;
	not.pred 	%p300, %p712;
	selp.u32 	%r205, 1, 0, %p300;
	add.s32 	%r95, %r92, %r205;
	@%p712 bra 	$L__BB36_592;
	shl.b32 	%r206, %r95, 3;
	mov.u32 	%r207, _ZZN3cub18CUB_300001_SM_10006detail10merge_sort26DeviceMergeSortMergeKernelINS2_10policy_hubIPPyE9Policy600ES6_PNS0_8NullTypeES6_SA_j18tuple_indexed_lessS5_S9_EEvbT2_T3_T4_PT6_PT7_T5_PSE_SE_NS1_7vsmem_tEE19static_temp_storage;
	add.s32 	%r208, %r207, %r206;
	ld.shared.u64 	%rd9080, [%r208];
	bra.uni 	$L__BB36_593;
$L__BB36_592:
	shl.b32 	%r209, %r94, 3;
	mov.u32 	%r210, _ZZN3cub18CUB_300001_SM_10006detail10merge_sort26DeviceMergeSortMergeKernelINS2_10policy_hubIPPyE9Policy600ES6_PNS0_8NullTypeES6_SA_j18tuple_indexed_lessS5_S9_EEvbT2_T3_T4_PT6_PT7_T5_PSE_SE_NS1_7vsmem_tEE19static_temp_storage;
	add.s32 	%r211, %r210, %r209;
	ld.shared.u64 	%rd9052, [%r211];
$L__BB36_593:
	setp.ge.s32 	%p302, %r94, %r66;
	mov.pred 	%p301, 0;
	mov.pred 	%p713, %p301;
	@%p302 bra 	$L__BB36_625;
	setp.ge.s32 	%p304, %r95, %r48;
	mov.pred 	%p303, -1;
	mov.pred 	%p713, %p303;
	@%p304 bra 	$L__BB36_625;
	setp.eq.s64 	%p305, %rd1066, 0;
	mov.b64 	%rd9191, -3750763034362895579;
	@%p305 bra 	$L__BB36_601;
	setp.eq.s64 	%p306, %rd658, 0;
	mov.b64 	%rd9191, -3750763034362895579;
	mov.b64 	%rd9192, 0;
	@%p306 bra 	$L__BB36_599;
	mov.b64 	%rd9191, -3750763034362895579;
	mov.b64 	%rd9189, 0;
	and.b64  	%rd9192, %rd1066, -2;
$L__BB36_598:
	shl.b64 	%rd4103, %rd9189, 3;
	add.s64 	%rd4104, %rd9052, %rd4103;
	ld.u64 	%rd4105, [%rd4104];
	and.b64  	%rd4106, %rd4105, 255;
	xor.b64  	%rd4107, %rd4106, %rd9191;
	mul.lo.s64 	%rd4108, %rd4107, 1099511628211;
	shr.u64 	%rd4109, %rd4105, 8;
	and.b64  	%rd4110, %rd4109, 255;
	xor.b64  	%rd4111, %rd4110, %rd4108;
	mul.lo.s64 	%rd4112, %rd4111, 1099511628211;
	shr.u64 	%rd4113, %rd4105, 16;
	and.b64  	%rd4114, %rd4113, 255;
	xor.b64  	%rd4115, %rd4114, %rd4112;
	mul.lo.s64 	%rd4116, %rd4115, 1099511628211;
	shr.u64 	%rd4117, %rd4105, 24;
	and.b64  	%rd4118, %rd4117, 255;
	xor.b64  	%rd4119, %rd4118, %rd4116;
	mul.lo.s64 	%rd4120, %rd4119, 1099511628211;
	shr.u64 	%rd4121, %rd4105, 32;
	and.b64  	%rd4122, %rd4121, 255;
	xor.b64  	%rd4123, %rd4122, %rd4120;
	mul.lo.s64 	%rd4124, %rd4123, 1099511628211;
	shr.u64 	%rd4125, %rd4105, 40;
	and.b64  	%rd4126, %rd4125, 255;
	xor.b64  	%rd4127, %rd4126, %rd4124;
	mul.lo.s64 	%rd4128, %rd4127, 1099511628211;
	shr.u64 	%rd4129, %rd4105, 48;
	and.b64  	%rd4130, %rd4129, 255;
	xor.b64  	%rd4131, %rd4130, %rd4128;
	mul.lo.s64 	%rd4132, %rd4131, 1099511628211;
	shr.u64 	%rd4133, %rd4105, 56;
	xor.b64  	%rd4134, %rd4133, %rd4132;
	mul.lo.s64 	%rd4135, %rd4134, 1099511628211;
	ld.u64 	%rd4136, [%rd4104+8];
	and.b64  	%rd4137, %rd4136, 255;
	xor.b64  	%rd4138, %rd4137, %rd4135;
	mul.lo.s64 	%rd4139, %rd4138, 1099511628211;
	shr.u64 	%rd4140, %rd4136, 8;
	and.b64  	%rd4141, %rd4140, 255;
	xor.b64  	%rd4142, %rd4141, %rd4139;
	mul.lo.s64 	%rd4143, %rd4142, 1099511628211;
	shr.u64 	%rd4144, %rd4136, 16;
	and.b64  	%rd4145, %rd4144, 255;
	xor.b64  	%rd4146, %rd4145, %rd4143;
	mul.lo.s64 	%rd4147, %rd4146, 1099511628211;
	shr.u64 	%rd4148, %rd4136, 24;
	and.b64  	%rd4149, %rd4148, 255;
	xor.b64  	%rd4150, %rd4149, %rd4147;
	mul.lo.s64 	%rd4151, %rd4150, 1099511628211;
	shr.u64 	%rd4152, %rd4136, 32;
	and.b64  	%rd4153, %rd4152, 255;
	xor.b64  	%rd4154, %rd4153, %rd4151;
	mul.lo.s64 	%rd4155, %rd4154, 1099511628211;
	shr.u64 	%rd4156, %rd4136, 40;
	and.b64  	%rd4157, %rd4156, 255;
	xor.b64  	%rd4158, %rd4157, %rd4155;
	mul.lo.s64 	%rd4159, %rd4158, 1099511628211;
	shr.u64 	%rd4160, %rd4136, 48;
	and.b64  	%rd4161, %rd4160, 255;
	xor.b64  	%rd4162, %rd4161, %rd4159;
	mul.lo.s64 	%rd4163, %rd4162, 1099511628211;
	shr.u64 	%rd4164, %rd4136, 56;
	xor.b64  	%rd4165, %rd4164, %rd4163;
	mul.lo.s64 	%rd9191, %rd4165, 1099511628211;
	add.s64 	%rd9189, %rd9189, 2;
	setp.ne.s64 	%p307, %rd9189, %rd9192;
	@%p307 bra 	$L__BB36_598;
$L__BB36_599:
	and.b64  	%rd4166, %rd1066, 1;
	setp.eq.b64 	%p308, %rd4166, 1;
	not.pred 	%p309, %p308;
	@%p309 bra 	$L__BB36_601;
	shl.b64 	%rd4167, %rd9192, 3;
	add.s64 	%rd4168, %rd9052, %rd4167;
	ld.u64 	%rd4169, [%rd4168];
	and.b64  	%rd4170, %rd4169, 255;
	xor.b64  	%rd4171, %rd4170, %rd9191;
	mul.lo.s64 	%rd4172, %rd4171, 1099511628211;
	shr.u64 	%rd4173, %rd4169, 8;
	and.b64  	%rd4174, %rd4173, 255;
	xor.b64  	%rd4175, %rd4174, %rd4172;
	mul.lo.s64 	%rd4176, %rd4175, 1099511628211;
	shr.u64 	%rd4177, %rd4169, 16;
	and.b64  	%rd4178, %rd4177, 255;
	xor.b64  	%rd4179, %rd4178, %rd4176;
	mul.lo.s64 	%rd4180, %rd4179, 1099511628211;
	shr.u64 	%rd4181, %rd4169, 24;
	and.b64  	%rd4182, %rd4181, 255;
	xor.b64  	%rd4183, %rd4182, %rd4180;
	mul.lo.s64 	%rd4184, %rd4183, 1099511628211;
	shr.u64 	%rd4185, %rd4169, 32;
	and.b64  	%rd4186, %rd4185, 255;
	xor.b64  	%rd4187, %rd4186, %rd4184;
	mul.lo.s64 	%rd4188, %rd4187, 1099511628211;
	shr.u64 	%rd4189, %rd4169, 40;
	and.b64  	%rd4190, %rd4189, 255;
	xor.b64  	%rd4191, %rd4190, %rd4188;
	mul.lo.s64 	%rd4192, %rd4191, 1099511628211;
	shr.u64 	%rd4193, %rd4169, 48;
	and.b64  	%rd4194, %rd4193, 255;
	xor.b64  	%rd4195, %rd4194, %rd4192;
	mul.lo.s64 	%rd4196, %rd4195, 1099511628211;
	shr.u64 	%rd4197, %rd4169, 56;
	xor.b64  	%rd4198, %rd4197, %rd4196;
	mul.lo.s64 	%rd9191, %rd4198, 1099511628211;
$L__BB36_601:
	mov.b64 	%rd9197, -3750763034362895579;
	@%p305 bra 	$L__BB36_607;
	setp.eq.s64 	%p311, %rd658, 0;
	mov.b64 	%rd9197, -3750763034362895579;
	mov.b64 	%rd9198, 0;
	@%p311 bra 	$L__BB36_605;
	mov.b64 	%rd9197, -3750763034362895579;
	mov.b64 	%rd9195, 0;
	and.b64  	%rd9198, %rd1066, -2;
$L__BB36_604:
	shl.b64 	%rd4205, %rd9195, 3;
	add.s64 	%rd4206, %rd9080, %rd4205;
	ld.u64 	%rd4207, [%rd4206];
	and.b64  	%rd4208, %rd4207, 255;
	xor.b64  	%rd4209, %rd4208, %rd9197;
	mul.lo.s64 	%rd4210, %rd4209, 1099511628211;
	shr.u64 	%rd4211, %rd4207, 8;
	and.b64  	%rd4212, %rd4211, 255;
	xor.b64  	%rd4213, %rd4212, %rd4210;
	mul.lo.s64 	%rd4214, %rd4213, 1099511628211;
	shr.u64 	%rd4215, %rd4207, 16;
	and.b64  	%rd4216, %rd4215, 255;
	xor.b64  	%rd4217, %rd4216, %rd4214;
	mul.lo.s64 	%rd4218, %rd4217, 1099511628211;
	shr.u64 	%rd4219, %rd4207, 24;
	and.b64  	%rd4220, %rd4219, 255;
	xor.b64  	%rd4221, %rd4220, %rd4218;
	mul.lo.s64 	%rd4222, %rd4221, 1099511628211;
	shr.u64 	%rd4223, %rd4207, 32;
	and.b64  	%rd4224, %rd4223, 255;
	xor.b64  	%rd4225, %rd4224, %rd4222;
	mul.lo.s64 	%rd4226, %rd4225, 1099511628211;
	shr.u64 	%rd4227, %rd4207, 40;
	and.b64  	%rd4228, %rd4227, 255;
	xor.b64  	%rd4229, %rd4228, %rd4226;
	mul.lo.s64 	%rd4230, %rd4229, 1099511628211;
	shr.u64 	%rd4231, %rd4207, 48;
	and.b64  	%rd4232, %rd4231, 255;
	xor.b64  	%rd4233, %rd4232, %rd4230;
	mul.lo.s64 	%rd4234, %rd4233, 1099511628211;
	shr.u64 	%rd4235, %rd4207, 56;
	xor.b64  	%rd4236, %rd4235, %rd4234;
	mul.lo.s64 	%rd4237, %rd4236, 1099511628211;
	ld.u64 	%rd4238, [%rd4206+8];
	and.b64  	%rd4239, %rd4238, 255;
	xor.b64  	%rd4240, %rd4239, %rd4237;
	mul.lo.s64 	%rd4241, %rd4240, 1099511628211;
	shr.u64 	%rd4242, %rd4238, 8;
	and.b64  	%rd4243, %rd4242, 255;
	xor.b64  	%rd4244, %rd4243, %rd4241;
	mul.lo.s64 	%rd4245, %rd4244, 1099511628211;
	shr.u64 	%rd4246, %rd4238, 16;
	and.b64  	%rd4247, %rd4246, 255;
	xor.b64  	%rd4248, %rd4247, %rd4245;
	mul.lo.s64 	%rd4249, %rd4248, 1099511628211;
	shr.u64 	%rd4250, %rd4238, 24;
	and.b64  	%rd4251, %rd4250, 255;
	xor.b64  	%rd4252, %rd4251, %rd4249;
	mul.lo.s64 	%rd4253, %rd4252, 1099511628211;
	shr.u64 	%rd4254, %rd4238, 32;
	and.b64  	%rd4255, %rd4254, 255;
	xor.b64  	%rd4256, %rd4255, %rd4253;
	mul.lo.s64 	%rd4257, %rd4256, 1099511628211;
	shr.u64 	%rd4258, %rd4238, 40;
	and.b64  	%rd4259, %rd4258, 255;
	xor.b64  	%rd4260, %rd4259, %rd4257;
	mul.lo.s64 	%rd4261, %rd4260, 1099511628211;
	shr.u64 	%rd4262, %rd4238, 48;
	and.b64  	%rd4263, %rd4262, 255;
	xor.b64  	%rd4264, %rd4263, %rd4261;
	mul.lo.s64 	%rd4265, %rd4264, 1099511628211;
	shr.u64 	%rd4266, %rd4238, 56;
	xor.b64  	%rd4267, %rd4266, %rd4265;
	mul.lo.s64 	%rd9197, %rd4267, 1099511628211;
	add.s64 	%rd9195, %rd9195, 2;
	setp.ne.s64 	%p312, %rd9195, %rd9198;
	@%p312 bra 	$L__BB36_604;
$L__BB36_605:
	and.b64  	%rd4268, %rd1066, 1;
	setp.eq.b64 	%p313, %rd4268, 1;
	not.pred 	%p314, %p313;
	@%p314 bra 	$L__BB36_607;
	shl.b64 	%rd4269, %rd9198, 3;
	add.s64 	%rd4270, %rd9080, %rd4269;
	ld.u64 	%rd4271, [%rd4270];
	and.b64  	%rd4272, %rd4271, 255;
	xor.b64  	%rd4273, %rd4272, %rd9197;
	mul.lo.s64 	%rd4274, %rd4273, 1099511628211;
	shr.u64 	%rd4275, %rd4271, 8;
	and.b64  	%rd4276, %rd4275, 255;
	xor.b64  	%rd4277, %rd4276, %rd4274;
	mul.lo.s64 	%rd4278, %rd4277, 1099511628211;
	shr.u64 	%rd4279, %rd4271, 16;
	and.b64  	%rd4280, %rd4279, 255;
	xor.b64  	%rd4281, %rd4280, %rd4278;
	mul.lo.s64 	%rd4282, %rd4281, 1099511628211;
	shr.u64 	%rd4283, %rd4271, 24;
	and.b64  	%rd4284, %rd4283, 255;
	xor.b64  	%rd4285, %rd4284, %rd4282;
	mul.lo.s64 	%rd4286, %rd4285, 1099511628211;
	shr.u64 	%rd4287, %rd4271, 32;
	and.b64  	%rd4288, %rd4287, 255;
	xor.b64  	%rd4289, %rd4288, %rd4286;
	mul.lo.s64 	%rd4290, %rd4289, 1099511628211;
	shr.u64 	%rd4291, %rd4271, 40;
	and.b64  	%rd4292, %rd4291, 255;
	xor.b64  	%rd4293, %rd4292, %rd4290;
	mul.lo.s64 	%rd4294, %rd4293, 1099511628211;
	shr.u64 	%rd4295, %rd4271, 48;
	and.b64  	%rd4296, %rd4295, 255;
	xor.b64  	%rd4297, %rd4296, %rd4294;
	mul.lo.s64 	%rd4298, %rd4297, 1099511628211;
	shr.u64 	%rd4299, %rd4271, 56;
	xor.b64  	%rd4300, %rd4299, %rd4298;
	mul.lo.s64 	%rd9197, %rd4300, 1099511628211;
$L__BB36_607:
	setp.eq.s64 	%p315, %rd9191, %rd9197;
	@%p315 bra 	$L__BB36_621;
	mov.b64 	%rd9203, -3750763034362895579;
	@%p305 bra 	$L__BB36_614;
	setp.eq.s64 	%p317, %rd658, 0;
	mov.b64 	%rd9203, -3750763034362895579;
	mov.b64 	%rd9204, 0;
	@%p317 bra 	$L__BB36_612;
	mov.b64 	%rd9203, -3750763034362895579;
	mov.b64 	%rd9201, 0;
	and.b64  	%rd9204, %rd1066, -2;
$L__BB36_611:
	shl.b64 	%rd4307, %rd9201, 3;
	add.s64 	%rd4308, %rd9052, %rd4307;
	ld.u64 	%rd4309, [%rd4308];
	and.b64  	%rd4310, %rd4309, 255;
	xor.b64  	%rd4311, %rd4310, %rd9203;
	mul.lo.s64 	%rd4312, %rd4311, 1099511628211;
	shr.u64 	%rd4313, %rd4309, 8;
	and.b64  	%rd4314, %rd4313, 255;
	xor.b64  	%rd4315, %rd4314, %rd4312;
	mul.lo.s64 	%rd4316, %rd4315, 1099511628211;
	shr.u64 	%rd4317, %rd4309, 16;
	and.b64  	%rd4318, %rd4317, 255;
	xor.b64  	%rd4319, %rd4318, %rd4316;
	mul.lo.s64 	%rd4320, %rd4319, 1099511628211;
	shr.u64 	%rd4321, %rd4309, 24;
	and.b64  	%rd4322, %rd4321, 255;
	xor.b64  	%rd4323, %rd4322, %rd4320;
	mul.lo.s64 	%rd4324, %rd4323, 1099511628211;
	shr.u64 	%rd4325, %rd4309, 32;
	and.b64  	%rd4326, %rd4325, 255;
	xor.b64  	%rd4327, %rd4326, %rd4324;
	mul.lo.s64 	%rd4328, %rd4327, 1099511628211;
	shr.u64 	%rd4329, %rd4309, 40;
	and.b64  	%rd4330, %rd4329, 255;
	xor.b64  	%rd4331, %rd4330, %rd4328;
	mul.lo.s64 	%rd4332, %rd4331, 1099511628211;
	shr.u64 	%rd4333, %rd4309, 48;
	and.b64  	%rd4334, %rd4333, 255;
	xor.b64  	%rd4335, %rd4334, %rd4332;
	mul.lo.s64 	%rd4336, %rd4335, 1099511628211;
	shr.u64 	%rd4337, %rd4309, 56;
	xor.b64  	%rd4338, %rd4337, %rd4336;
	mul.lo.s64 	%rd4339, %rd4338, 1099511628211;
	ld.u64 	%rd4340, [%rd4308+8];
	and.b64  	%rd4341, %rd4340, 255;
	xor.b64  	%rd4342, %rd4341, %rd4339;
	mul.lo.s64 	%rd4343, %rd4342, 1099511628211;
	shr.u64 	%rd4344, %rd4340, 8;
	and.b64  	%rd4345, %rd4344, 255;
	xor.b64  	%rd4346, %rd4345, %rd4343;
	mul.lo.s64 	%rd4347, %rd4346, 1099511628211;
	shr.u64 	%rd4348, %rd4340, 16;
	and.b64  	%rd4349, %rd4348, 255;
	xor.b64  	%rd4350, %rd4349, %rd4347;
	mul.lo.s64 	%rd4351, %rd4350, 1099511628211;
	shr.u64 	%rd4352, %rd4340, 24;
	and.b64  	%rd4353, %rd4352, 255;
	xor.b64  	%rd4354, %rd4353, %rd4351;
	mul.lo.s64 	%rd4355, %rd4354, 1099511628211;
	shr.u64 	%rd4356, %rd4340, 32;
	and.b64  	%rd4357, %rd4356, 255;
	xor.b64  	%rd4358, %rd4357, %rd4355;
	mul.lo.s64 	%rd4359, %rd4358, 1099511628211;
	shr.u64 	%rd4360, %rd4340, 40;
	and.b64  	%rd4361, %rd4360, 255;
	xor.b64  	%rd4362, %rd4361, %rd4359;
	mul.lo.s64 	%rd4363, %rd4362, 1099511628211;
	shr.u64 	%rd4364, %rd4340, 48;
	and.b64  	%rd4365, %rd4364, 255;
	xor.b64  	%rd4366, %rd4365, %rd4363;
	mul.lo.s64 	%rd4367, %rd4366, 1099511628211;
	shr.u64 	%rd4368, %rd4340, 56;
	xor.b64  	%rd4369, %rd4368, %rd4367;
	mul.lo.s64 	%rd9203, %rd4369, 1099511628211;
	add.s64 	%rd9201, %rd9201, 2;
	setp.ne.s64 	%p318, %rd9201, %rd9204;
	@%p318 bra 	$L__BB36_611;
$L__BB36_612:
	and.b64  	%rd4370, %rd1066, 1;
	setp.eq.b64 	%p319, %rd4370, 1;
	not.pred 	%p320, %p319;
	@%p320 bra 	$L__BB36_614;
	shl.b64 	%rd4371, %rd9204, 3;
	add.s64 	%rd4372, %rd9052, %rd4371;
	ld.u64 	%rd4373, [%rd4372];
	and.b64  	%rd4374, %rd4373, 255;
	xor.b64  	%rd4375, %rd4374, %rd9203;
	mul.lo.s64 	%rd4376, %rd4375, 1099511628211;
	shr.u64 	%rd4377, %rd4373, 8;
	and.b64  	%rd4378, %rd4377, 255;
	xor.b64  	%rd4379, %rd4378, %rd4376;
	mul.lo.s64 	%rd4380, %rd4379, 1099511628211;
	shr.u64 	%rd4381, %rd4373, 16;
	and.b64  	%rd4382, %rd4381, 255;
	xor.b64  	%rd4383, %rd4382, %rd4380;
	mul.lo.s64 	%rd4384, %rd4383, 1099511628211;
	shr.u64 	%rd4385, %rd4373, 24;
	and.b64  	%rd4386, %rd4385, 255;
	xor.b64  	%rd4387, %rd4386, %rd4384;
	mul.lo.s64 	%rd4388, %rd4387, 1099511628211;
	shr.u64 	%rd4389, %rd4373, 32;
	and.b64  	%rd4390, %rd4389, 255;
	xor.b64  	%rd4391, %rd4390, %rd4388;
	mul.lo.s64 	%rd4392, %rd4391, 1099511628211;
	shr.u64 	%rd4393, %rd4373, 40;
	and.b64  	%rd4394, %rd4393, 255;
	xor.b64  	%rd4395, %rd4394, %rd4392;
	mul.lo.s64 	%rd4396, %rd4395, 1099511628211;
	shr.u64 	%rd4397, %rd4373, 48;
	and.b64  	%rd4398, %rd4397, 255;
	xor.b64  	%rd4399, %rd4398, %rd4396;
	mul.lo.s64 	%rd4400, %rd4399, 1099511628211;
	shr.u64 	%rd4401, %rd4373, 56;
	xor.b64  	%rd4402, %rd4401, %rd4400;
	mul.lo.s64 	%rd9203, %rd4402, 1099511628211;
$L__BB36_614:
	mov.b64 	%rd9209, -3750763034362895579;
	@%p305 bra 	$L__BB36_620;
	setp.eq.s64 	%p322, %rd658, 0;
	mov.b64 	%rd9209, -3750763034362895579;
	mov.b64 	%rd9210, 0;
	@%p322 bra 	$L__BB36_618;
	mov.b64 	%rd9209, -3750763034362895579;
	mov.b64 	%rd9207, 0;
	and.b64  	%rd9210, %rd1066, -2;
$L__BB36_617:
	shl.b64 	%rd4409, %rd9207, 3;
	add.s64 	%rd4410, %rd9080, %rd4409;
	ld.u64 	%rd4411, [%rd4410];
	and.b64  	%rd4412, %rd4411, 255;
	xor.b64  	%rd4413, %rd4412, %rd9209;
	mul.lo.s64 	%rd4414, %rd4413, 1099511628211;
	shr.u64 	%rd4415, %rd4411, 8;
	and.b64  	%rd4416, %rd4415, 255;
	xor.b64  	%rd4417, %rd4416, %rd4414;
	mul.lo.s64 	%rd4418, %rd4417, 1099511628211;
	shr.u64 	%rd4419, %rd4411, 16;
	and.b64  	%rd4420, %rd4419, 255;
	xor.b64  	%rd4421, %rd4420, %rd4418;
	mul.lo.s64 	%rd4422, %rd4421, 1099511628211;
	shr.u64 	%rd4423, %rd4411, 24;
	and.b64  	%rd4424, %rd4423, 255;
	xor.b64  	%rd4425, %rd4424, %rd4422;
	mul.lo.s64 	%rd4426, %rd4425, 1099511628211;
	shr.u64 	%rd4427, %rd4411, 32;
	and.b64  	%rd4428, %rd4427, 255;
	xor.b64  	%rd4429, %rd4428, %rd4426;
	mul.lo.s64 	%rd4430, %rd4429, 1099511628211;
	shr.u64 	%rd4431, %rd4411, 40;
	and.b64  	%rd4432, %rd4431, 255;
	xor.b64  	%rd4433, %rd4432, %rd4430;
	mul.lo.s64 	%rd4434, %rd4433, 1099511628211;
	shr.u64 	%rd4435, %rd4411, 48;
	and.b64  	%rd4436, %rd4435, 255;
	xor.b64  	%rd4437, %rd4436, %rd4434;
	mul.lo.s64 	%rd4438, %rd4437, 1099511628211;
	shr.u64 	%rd4439, %rd4411, 56;
	xor.b64  	%rd4440, %rd4439, %rd4438;
	mul.lo.s64 	%rd4441, %rd4440, 1099511628211;
	ld.u64 	%rd4442, [%rd4410+8];
	and.b64  	%rd4443, %rd4442, 255;
	xor.b64  	%rd4444, %rd4443, %rd4441;
	mul.lo.s64 	%rd4445, %rd4444, 1099511628211;
	shr.u64 	%rd4446, %rd4442, 8;
	and.b64  	%rd4447, %rd4446, 255;
	xor.b64  	%rd4448, %rd4447, %rd4445;
	mul.lo.s64 	%rd4449, %rd4448, 1099511628211;
	shr.u64 	%rd4450, %rd4442, 16;
	and.b64  	%rd4451, %rd4450, 255;
	xor.b64  	%rd4452, %rd4451, %rd4449;
	mul.lo.s64 	%rd4453, %rd4452, 1099511628211;
	shr.u64 	%rd4454, %rd4442, 24;
	and.b64  	%rd4455, %rd4454, 255;
	xor.b64  	%rd4456, %rd4455, %rd4453;
	mul.lo.s64 	%rd4457, %rd4456, 1099511628211;
	shr.u64 	%rd4458, %rd4442, 32;
	and.b64  	%rd4459, %rd4458, 255;
	xor.b64  	%rd4460, %rd4459, %rd4457;
	mul.lo.s64 	%rd4461, %rd4460, 1099511628211;
	shr.u64 	%rd4462, %rd4442, 40;
	and.b64  	%rd4463, %rd4462, 255;
	xor.b64  	%rd4464, %rd4463, %rd4461;
	mul.lo.s64 	%rd4465, %rd4464, 1099511628211;
	shr.u64 	%rd4466, %rd4442, 48;
	and.b64  	%rd4467, %rd4466, 255;
	xor.b64  	%rd4468, %rd4467, %rd4465;
	mul.lo.s64 	%rd4469, %rd4468, 1099511628211;
	shr.u64 	%rd4470, %rd4442, 56;
	xor.b64  	%rd4471, %rd4470, %rd4469;
	mul.lo.s64 	%rd9209, %rd4471, 1099511628211;
	add.s64 	%rd9207, %rd9207, 2;
	setp.ne.s64 	%p323, %rd9207, %rd9210;
	@%p323 bra 	$L__BB36_617;
$L__BB36_618:
	and.b64  	%rd4472, %rd1066, 1;
	setp.eq.b64 	%p324, %rd4472, 1;
	not.pred 	%p325, %p324;
	@%p325 bra 	$L__BB36_620;
	shl.b64 	%rd4473, %rd9210, 3;
	add.s64 	%rd4474, %rd9080, %rd4473;
	ld.u64 	%rd4475, [%rd4474];
	and.b64  	%rd4476, %rd4475, 255;
	xor.b64  	%rd4477, %rd4476, %rd9209;
	mul.lo.s64 	%rd4478, %rd4477, 1099511628211;
	shr.u64 	%rd4479, %rd4475, 8;
	and.b64  	%rd4480, %rd4479, 255;
	xor.b64  	%rd4481, %rd4480, %rd4478;
	mul.lo.s64 	%rd4482, %rd4481, 1099511628211;
	shr.u64 	%rd4483, %rd4475, 16;
	and.b64  	%rd4484, %rd4483, 255;
	xor.b64  	%rd4485, %rd4484, %rd4482;
	mul.lo.s64 	%rd4486, %rd4485, 1099511628211;
	shr.u64 	%rd4487, %rd4475, 24;
	and.b64  	%rd4488, %rd4487, 255;
	xor.b64  	%rd4489, %rd4488, %rd4486;
	mul.lo.s64 	%rd4490, %rd4489, 1099511628211;
	shr.u64 	%rd4491, %rd4475, 32;
	and.b64  	%rd4492, %rd4491, 255;
	xor.b64  	%rd4493, %rd4492, %rd4490;
	mul.lo.s64 	%rd4494, %rd4493, 1099511628211;
	shr.u64 	%rd4495, %rd4475, 40;
	and.b64  	%rd4496, %rd4495, 255;
	xor.b64  	%rd4497, %rd4496, %rd4494;
	mul.lo.s64 	%rd4498, %rd4497, 1099511628211;
	shr.u64 	%rd4499, %rd4475, 48;
	and.b64  	%rd4500, %rd4499, 255;
	xor.b64  	%rd4501, %rd4500, %rd4498;
	mul.lo.s64 	%rd4502, %rd4501, 1099511628211;
	shr.u64 	%rd4503, %rd4475, 56;
	xor.b64  	%rd4504, %rd4503, %rd4502;
	mul.lo.s64 	%rd9209, %rd4504, 1099511628211;
$L__BB36_620:
	setp.lt.u64 	%p713, %rd9203, %rd9209;
	bra.uni 	$L__BB36_625;
$L__BB36_621:
	setp.eq.s32 	%p327, %r106, 0;
	mov.pred 	%p713, %p301;
	@%p327 bra 	$L__BB36_625;
	mov.b64 	%rd9213, 0;
	cvt.s64.s32 	%rd4509, %r106;
$L__BB36_623:
	shl.b64 	%rd4506, %rd9213, 3;
	add.s64 	%rd4507, %rd9052, %rd4506;
	ld.u64 	%rd994, [%rd4507];
	add.s64 	%rd4508, %rd9080, %rd4506;
	ld.u64 	%rd995, [%rd4508];
	setp.lt.u64 	%p329, %rd994, %rd995;
	mov.pred 	%p713, %p303;
	@%p329 bra 	$L__BB36_625;
	setp.le.u64 	%p331, %rd994, %rd995;
	add.s64 	%rd9213, %rd9213, 1;
	setp.lt.u64 	%p332, %rd9213, %rd4509;
	and.pred  	%p333, %p331, %p332;
	mov.pred 	%p713, %p301;
	@%p333 bra 	$L__BB36_623;
$L__BB36_625:
	selp.b64 	%rd997, %rd9052, %rd9080, %p713;
	selp.u32 	%r212, 1, 0, %p713;
	add.s32 	%r97, %r94, %r212;
	not.pred 	%p334, %p713;
	selp.u32 	%r213, 1, 0, %p334;
	add.s32 	%r98, %r95, %r213;
	@%p713 bra 	$L__BB36_627;
	shl.b32 	%r214, %r98, 3;
	mov.u32 	%r215, _ZZN3cub18CUB_300001_SM_10006detail10merge_sort26DeviceMergeSortMergeKernelINS2_10policy_hubIPPyE9Policy600ES6_PNS0_8NullTypeES6_SA_j18tuple_indexed_lessS5_S9_EEvbT2_T3_T4_PT6_PT7_T5_PSE_SE_NS1_7vsmem_tEE19static_temp_storage;
	add.s32 	%r216, %r215, %r214;
	ld.shared.u64 	%rd9080, [%r216];
	bra.uni 	$L__BB36_628;
$L__BB36_627:
	shl.b32 	%r217, %r97, 3;
	mov.u32 	%r218, _ZZN3cub18CUB_300001_SM_10006detail10merge_sort26DeviceMergeSortMergeKernelINS2_10policy_hubIPPyE9Policy600ES6_PNS0_8NullTypeES6_SA_j18tuple_indexed_lessS5_S9_EEvbT2_T3_T4_PT6_PT7_T5_PSE_SE_NS1_7vsmem_tEE19static_temp_storage;
	add.s32 	%r219, %r218, %r217;
	ld.shared.u64 	%rd9052, [%r219];
$L__BB36_628:
	setp.ge.s32 	%p335, %r97, %r66;
	mov.u64 	%rd9241, %rd9080;
	@%p335 bra 	$L__BB36_660;
	setp.ge.s32 	%p336, %r98, %r48;
	mov.u64 	%rd9241, %rd9052;
	@%p336 bra 	$L__BB36_660;
	setp.eq.s64 	%p337, %rd1066, 0;
	mov.b64 	%rd9218, -3750763034362895579;
	@%p337 bra 	$L__BB36_636;
	setp.eq.s64 	%p338, %rd658, 0;
	mov.b64 	%rd9218, -3750763034362895579;
	mov.b64 	%rd9219, 0;
	@%p338 bra 	$L__BB36_634;
	and.b64  	%rd9219, %rd1066, -2;
	mov.b64 	%rd9218, -3750763034362895579;
	mov.b64 	%rd9216, 0;
$L__BB36_633:
	shl.b64 	%rd4516, %rd9216, 3;
	add.s64 	%rd4517, %rd9052, %rd4516;
	ld.u64 	%rd4518, [%rd4517];
	and.b64  	%rd4519, %rd4518, 255;
	xor.b64  	%rd4520, %rd4519, %rd9218;
	mul.lo.s64 	%rd4521, %rd4520, 1099511628211;
	shr.u64 	%rd4522, %rd4518, 8;
	and.b64  	%rd4523, %rd4522, 255;
	xor.b64  	%rd4524, %rd4523, %rd4521;
	mul.lo.s64 	%rd4525, %rd4524, 1099511628211;
	shr.u64 	%rd4526, %rd4518, 16;
	and.b64  	%rd4527, %rd4526, 255;
	xor.b64  	%rd4528, %rd4527, %rd4525;
	mul.lo.s64 	%rd4529, %rd4528, 1099511628211;
	shr.u64 	%rd4530, %rd4518, 24;
	and.b64  	%rd4531, %rd4530, 255;
	xor.b64  	%rd4532, %rd4531, %rd4529;
	mul.lo.s64 	%rd4533, %rd4532, 1099511628211;
	shr.u64 	%rd4534, %rd4518, 32;
	and.b64  	%rd4535, %rd4534, 255;
	xor.b64  	%rd4536, %rd4535, %rd4533;
	mul.lo.s64 	%rd4537, %rd4536, 1099511628211;
	shr.u64 	%rd4538, %rd4518, 40;
	and.b64  	%rd4539, %rd4538, 255;
	xor.b64  	%rd4540, %rd4539, %rd4537;
	mul.lo.s64 	%rd4541, %rd4540, 1099511628211;
	shr.u64 	%rd4542, %rd4518, 48;
	and.b64  	%rd4543, %rd4542, 255;
	xor.b64  	%rd4544, %rd4543, %rd4541;
	mul.lo.s64 	%rd4545, %rd4544, 1099511628211;
	shr.u64 	%rd4546, %rd4518, 56;
	xor.b64  	%rd4547, %rd4546, %rd4545;
	mul.lo.s64 	%rd4548, %rd4547, 1099511628211;
	ld.u64 	%rd4549, [%rd4517+8];
	and.b64  	%rd4550, %rd4549, 255;
	xor.b64  	%rd4551, %rd4550, %rd4548;
	mul.lo.s64 	%rd4552, %rd4551, 1099511628211;
	shr.u64 	%rd4553, %rd4549, 8;
	and.b64  	%rd4554, %rd4553, 255;
	xor.b64  	%rd4555, %rd4554, %rd4552;
	mul.lo.s64 	%rd4556, %rd4555, 1099511628211;
	shr.u64 	%rd4557, %rd4549, 16;
	and.b64  	%rd4558, %rd4557, 255;
	xor.b64  	%rd4559, %rd4558, %rd4556;
	mul.lo.s64 	%rd4560, %rd4559, 1099511628211;
	shr.u64 	%rd4561, %rd4549, 24;
	and.b64  	%rd4562, %rd4561, 255;
	xor.b64  	%rd4563, %rd4562, %rd4560;
	mul.lo.s64 	%rd4564, %rd4563, 1099511628211;
	shr.u64 	%rd4565, %rd4549, 32;
	and.b64  	%rd4566, %rd4565, 255;
	xor.b64  	%rd4567, %rd4566, %rd4564;
	mul.lo.s64 	%rd4568, %rd4567, 1099511628211;
	shr.u64 	%rd4569, %rd4549, 40;
	and.b64  	%rd4570, %rd4569, 255;
	xor.b64  	%rd4571, %rd4570, %rd4568;
	mul.lo.s64 	%rd4572, %rd4571, 1099511628211;
	shr.u64 	%rd4573, %rd4549, 48;
	and.b64  	%rd4574, %rd4573, 255;
	xor.b64  	%rd4575, %rd4574, %rd4572;
	mul.lo.s64 	%rd4576, %rd4575, 1099511628211;
	shr.u64 	%rd4577, %rd4549, 56;
	xor.b64  	%rd4578, %rd4577, %rd4576;
	mul.lo.s64 	%rd9218, %rd4578, 1099511628211;
	add.s64 	%rd9216, %rd9216, 2;
	setp.ne.s64 	%p339, %rd9216, %rd9219;
	@%p339 bra 	$L__BB36_633;
$L__BB36_634:
	and.b64  	%rd4579, %rd1066, 1;
	setp.eq.b64 	%p340, %rd4579, 1;
	not.pred 	%p341, %p340;
	@%p341 bra 	$L__BB36_636;
	shl.b64 	%rd4580, %rd9219, 3;
	add.s64 	%rd4581, %rd9052, %rd4580;
	ld.u64 	%rd4582, [%rd4581];
	and.b64  	%rd4583, %rd4582, 255;
	xor.b64  	%rd4584, %rd4583, %rd9218;
	mul.lo.s64 	%rd4585, %rd4584, 1099511628211;
	shr.u64 	%rd4586, %rd4582, 8;
	and.b64  	%rd4587, %rd4586, 255;
	xor.b64  	%rd4588, %rd4587, %rd4585;
	mul.lo.s64 	%rd4589, %rd4588, 1099511628211;
	shr.u64 	%rd4590, %rd4582, 16;
	and.b64  	%rd4591, %rd4590, 255;
	xor.b64  	%rd4592, %rd4591, %rd4589;
	mul.lo.s64 	%rd4593, %rd4592, 1099511628211;
	shr.u64 	%rd4594, %rd4582, 24;
	and.b64  	%rd4595, %rd4594, 255;
	xor.b64  	%rd4596, %rd4595, %rd4593;
	mul.lo.s64 	%rd4597, %rd4596, 1099511628211;
	shr.u64 	%rd4598, %rd4582, 32;
	and.b64  	%rd4599, %rd4598, 255;
	xor.b64  	%rd4600, %rd4599, %rd4597;
	mul.lo.s64 	%rd4601, %rd4600, 1099511628211;
	shr.u64 	%rd4602, %rd4582, 40;
	and.b64  	%rd4603, %rd4602, 255;
	xor.b64  	%rd4604, %rd4603, %rd4601;
	mul.lo.s64 	%rd4605, %rd4604, 1099511628211;
	shr.u64 	%rd4606, %rd4582, 48;
	and.b64  	%rd4607, %rd4606, 255;
	xor.b64  	%rd4608, %rd4607, %rd4605;
	mul.lo.s64 	%rd4609, %rd4608, 1099511628211;
	shr.u64 	%rd4610, %rd4582, 56;
	xor.b64  	%rd4611, %rd4610, %rd4609;
	mul.lo.s64 	%rd9218, %rd4611, 1099511628211;
$L__BB36_636:
	mov.b64 	%rd9224, -3750763034362895579;
	@%p337 bra 	$L__BB36_642;
	setp.eq.s64 	%p343, %rd658, 0;
	mov.b64 	%rd9224, -3750763034362895579;
	mov.b64 	%rd9225, 0;
	@%p343 bra 	$L__BB36_640;
	mov.b64 	%rd9224, -3750763034362895579;
	mov.b64 	%rd9222, 0;
	and.b64  	%rd9225, %rd1066, -2;
$L__BB36_639:
	shl.b64 	%rd4618, %rd9222, 3;
	add.s64 	%rd4619, %rd9080, %rd4618;
	ld.u64 	%rd4620, [%rd4619];
	and.b64  	%rd4621, %rd4620, 255;
	xor.b64  	%rd4622, %rd4621, %rd9224;
	mul.lo.s64 	%rd4623, %rd4622, 1099511628211;
	shr.u64 	%rd4624, %rd4620, 8;
	and.b64  	%rd4625, %rd4624, 255;
	xor.b64  	%rd4626, %rd4625, %rd4623;
	mul.lo.s64 	%rd4627, %rd4626, 1099511628211;
	shr.u64 	%rd4628, %rd4620, 16;
	and.b64  	%rd4629, %rd4628, 255;
	xor.b64  	%rd4630, %rd4629, %rd4627;
	mul.lo.s64 	%rd4631, %rd4630, 1099511628211;
	shr.u64 	%rd4632, %rd4620, 24;
	and.b64  	%rd4633, %rd4632, 255;
	xor.b64  	%rd4634, %rd4633, %rd4631;
	mul.lo.s64 	%rd4635, %rd4634, 1099511628211;
	shr.u64 	%rd4636, %rd4620, 32;
	and.b64  	%rd4637, %rd4636, 255;
	xor.b64  	%rd4638, %rd4637, %rd4635;
	mul.lo.s64 	%rd4639, %rd4638, 1099511628211;
	shr.u64 	%rd4640, %rd4620, 40;
	and.b64  	%rd4641, %rd4640, 255;
	xor.b64  	%rd4642, %rd4641, %rd4639;
	mul.lo.s64 	%rd4643, %rd4642, 1099511628211;
	shr.u64 	%rd4644, %rd4620, 48;
	and.b64  	%rd4645, %rd4644, 255;
	xor.b64  	%rd4646, %rd4645, %rd4643;
	mul.lo.s64 	%rd4647, %rd4646, 1099511628211;
	shr.u64 	%rd4648, %rd4620, 56;
	xor.b64  	%rd4649, %rd4648, %rd4647;
	mul.lo.s64 	%rd4650, %rd4649, 1099511628211;
	ld.u64 	%rd4651, [%rd4619+8];
	and.b64  	%rd4652, %rd4651, 255;
	xor.b64  	%rd4653, %rd4652, %rd4650;
	mul.lo.s64 	%rd4654, %rd4653, 1099511628211;
	shr.u64 	%rd4655, %rd4651, 8;
	and.b64  	%rd4656, %rd4655, 255;
	xor.b64  	%rd4657, %rd4656, %rd4654;
	mul.lo.s64 	%rd4658, %rd4657, 1099511628211;
	shr.u64 	%rd4659, %rd4651, 16;
	and.b64  	%rd4660, %rd4659, 255;
	xor.b64  	%rd4661, %rd4660, %rd4658;
	mul.lo.s64 	%rd4662, %rd4661, 1099511628211;
	shr.u64 	%rd4663, %rd4651, 24;
	and.b64  	%rd4664, %rd4663, 255;
	xor.b64  	%rd4665, %rd4664, %rd4662;
	mul.lo.s64 	%rd4666, %rd4665, 1099511628211;
	shr.u64 	%rd4667, %rd4651, 32;
	and.b64  	%rd4668, %rd4667, 255;
	xor.b64  	%rd4669, %rd4668, %rd4666;
	mul.lo.s64 	%rd4670, %rd4669, 1099511628211;
	shr.u64 	%rd4671, %rd4651, 40;
	and.b64  	%rd4672, %rd4671, 255;
	xor.b64  	%rd4673, %rd4672, %rd4670;
	mul.lo.s64 	%rd4674, %rd4673, 1099511628211;
	shr.u64 	%rd4675, %rd4651, 48;
	and.b64  	%rd4676, %rd4675, 255;
	xor.b64  	%rd4677, %rd4676, %rd4674;
	mul.lo.s64 	%rd4678, %rd4677, 1099511628211;
	shr.u64 	%rd4679, %rd4651, 56;
	xor.b64  	%rd4680, %rd4679, %rd4678;
	mul.lo.s64 	%rd9224, %rd4680, 1099511628211;
	add.s64 	%rd9222, %rd9222, 2;
	setp.ne.s64 	%p344, %rd9222, %rd9225;
	@%p344 bra 	$L__BB36_639;
$L__BB36_640:
	and.b64  	%rd4681, %rd1066, 1;
	setp.eq.b64 	%p345, %rd4681, 1;
	not.pred 	%p346, %p345;
	@%p346 bra 	$L__BB36_642;
	shl.b64 	%rd4682, %rd9225, 3;
	add.s64 	%rd4683, %rd9080, %rd4682;
	ld.u64 	%rd4684, [%rd4683];
	and.b64  	%rd4685, %rd4684, 255;
	xor.b64  	%rd4686, %rd4685, %rd9224;
	mul.lo.s64 	%rd4687, %rd4686, 1099511628211;
	shr.u64 	%rd4688, %rd4684, 8;
	and.b64  	%rd4689, %rd4688, 255;
	xor.b64  	%rd4690, %rd4689, %rd4687;
	mul.lo.s64 	%rd4691, %rd4690, 1099511628211;
	shr.u64 	%rd4692, %rd4684, 16;
	and.b64  	%rd4693, %rd4692, 255;
	xor.b64  	%rd4694, %rd4693, %rd4691;
	mul.lo.s64 	%rd4695, %rd4694, 1099511628211;
	shr.u64 	%rd4696, %rd4684, 24;
	and.b64  	%rd4697, %rd4696, 255;
	xor.b64  	%rd4698, %rd4697, %rd4695;
	mul.lo.s64 	%rd4699, %rd4698, 1099511628211;
	shr.u64 	%rd4700, %rd4684, 32;
	and.b64  	%rd4701, %rd4700, 255;
	xor.b64  	%rd4702, %rd4701, %rd4699;
	mul.lo.s64 	%rd4703, %rd4702, 1099511628211;
	shr.u64 	%rd4704, %rd4684, 40;
	and.b64  	%rd4705, %rd4704, 255;
	xor.b64  	%rd4706, %rd4705, %rd4703;
	mul.lo.s64 	%rd4707, %rd4706, 1099511628211;
	shr.u64 	%rd4708, %rd4684, 48;
	and.b64  	%rd4709, %rd4708, 255;
	xor.b64  	%rd4710, %rd4709, %rd4707;
	mul.lo.s64 	%rd4711, %rd4710, 1099511628211;
	shr.u64 	%rd4712, %rd4684, 56;
	xor.b64  	%rd4713, %rd4712, %rd4711;
	mul.lo.s64 	%rd9224, %rd4713, 1099511628211;
$L__BB36_642:
	setp.eq.s64 	%p347, %rd9218, %rd9224;
	@%p347 bra 	$L__BB36_656;
	mov.b64 	%rd9230, -3750763034362895579;
	@%p337 bra 	$L__BB36_649;
	setp.eq.s64 	%p349, %rd658, 0;
	mov.b64 	%rd9230, -3750763034362895579;
	mov.b64 	%rd9231, 0;
	@%p349 bra 	$L__BB36_647;
	and.b64  	%rd9231, %rd1066, -2;
	mov.b64 	%rd9230, -3750763034362895579;
	mov.b64 	%rd9228, 0;
$L__BB36_646:
	shl.b64 	%rd4720, %rd9228, 3;
	add.s64 	%rd4721, %rd9052, %rd4720;
	ld.u64 	%rd4722, [%rd4721];
	and.b64  	%rd4723, %rd4722, 255;
	xor.b64  	%rd4724, %rd4723, %rd9230;
	mul.lo.s64 	%rd4725, %rd4724, 1099511628211;
	shr.u64 	%rd4726, %rd4722, 8;
	and.b64  	%rd4727, %rd4726, 255;
	xor.b64  	%rd4728, %rd4727, %rd4725;
	mul.lo.s64 	%rd4729, %rd4728, 1099511628211;
	shr.u64 	%rd4730, %rd4722, 16;
	and.b64  	%rd4731, %rd4730, 255;
	xor.b64  	%rd4732, %rd4731, %rd4729;
	mul.lo.s64 	%rd4733, %rd4732, 1099511628211;
	shr.u64 	%rd4734, %rd4722, 24;
	and.b64  	%rd4735, %rd4734, 255;
	xor.b64  	%rd4736, %rd4735, %rd4733;
	mul.lo.s64 	%rd4737, %rd4736, 1099511628211;
	shr.u64 	%rd4738, %rd4722, 32;
	and.b64  	%rd4739, %rd4738, 255;
	xor.b64  	%rd4740, %rd4739, %rd4737;
	mul.lo.s64 	%rd4741, %rd4740, 1099511628211;
	shr.u64 	%rd4742, %rd4722, 40;
	and.b64  	%rd4743, %rd4742, 255;
	xor.b64  	%rd4744, %rd4743, %rd4741;
	mul.lo.s64 	%rd4745, %rd4744, 1099511628211;
	shr.u64 	%rd4746, %rd4722, 48;
	and.b64  	%rd4747, %rd4746, 255;
	xor.b64  	%rd4748, %rd4747, %rd4745;
	mul.lo.s64 	%rd4749, %rd4748, 1099511628211;
	shr.u64 	%rd4750, %rd4722, 56;
	xor.b64  	%rd4751, %rd4750, %rd4749;
	mul.lo.s64 	%rd4752, %rd4751, 1099511628211;
	ld.u64 	%rd4753, [%rd4721+8];
	and.b64  	%rd4754, %rd4753, 255;
	xor.b64  	%rd4755, %rd4754, %rd4752;
	mul.lo.s64 	%rd4756, %rd4755, 1099511628211;
	shr.u64 	%rd4757, %rd4753, 8;
	and.b64  	%rd4758, %rd4757, 255;
	xor.b64  	%rd4759, %rd4758, %rd4756;
	mul.lo.s64 	%rd4760, %rd4759, 1099511628211;
	shr.u64 	%rd4761, %rd4753, 16;
	and.b64  	%rd4762, %rd4761, 255;
	xor.b64  	%rd4763, %rd4762, %rd4760;
	mul.lo.s64 	%rd4764, %rd4763, 1099511628211;
	shr.u64 	%rd4765, %rd4753, 24;
	and.b64  	%rd4766, %rd4765, 255;
	xor.b64  	%rd4767, %rd4766, %rd4764;
	mul.lo.s64 	%rd4768, %rd4767, 1099511628211;
	shr.u64 	%rd4769, %rd4753, 32;
	and.b64  	%rd4770, %rd4769, 255;
	xor.b64  	%rd4771, %rd4770, %rd4768;
	mul.lo.s64 	%rd4772, %rd4771, 1099511628211;
	shr.u64 	%rd4773, %rd4753, 40;
	and.b64  	%rd4774, %rd4773, 255;
	xor.b64  	%rd4775, %rd4774, %rd4772;
	mul.lo.s64 	%rd4776, %rd4775, 1099511628211;
	shr.u64 	%rd4777, %rd4753, 48;
	and.b64  	%rd4778, %rd4777, 255;
	xor.b64  	%rd4779, %rd4778, %rd4776;
	mul.lo.s64 	%rd4780, %rd4779, 1099511628211;
	shr.u64 	%rd4781, %rd4753, 56;
	xor.b64  	%rd4782, %rd4781, %rd4780;
	mul.lo.s64 	%rd9230, %rd4782, 1099511628211;
	add.s64 	%rd9228, %rd9228, 2;
	setp.ne.s64 	%p350, %rd9228, %rd9231;
	@%p350 bra 	$L__BB36_646;
$L__BB36_647:
	and.b64  	%rd4783, %rd1066, 1;
	setp.eq.b64 	%p351, %rd4783, 1;
	not.pred 	%p352, %p351;
	@%p352 bra 	$L__BB36_649;
	shl.b64 	%rd4784, %rd9231, 3;
	add.s64 	%rd4785, %rd9052, %rd4784;
	ld.u64 	%rd4786, [%rd4785];
	and.b64  	%rd4787, %rd4786, 255;
	xor.b64  	%rd4788, %rd4787, %rd9230;
	mul.lo.s64 	%rd4789, %rd4788, 1099511628211;
	shr.u64 	%rd4790, %rd4786, 8;
	and.b64  	%rd4791, %rd4790, 255;
	xor.b64  	%rd4792, %rd4791, %rd4789;
	mul.lo.s64 	%rd4793, %rd4792, 1099511628211;
	shr.u64 	%rd4794, %rd4786, 16;
	and.b64  	%rd4795, %rd4794, 255;
	xor.b64  	%rd4796, %rd4795, %rd4793;
	mul.lo.s64 	%rd4797, %rd4796, 1099511628211;
	shr.u64 	%rd4798, %rd4786, 24;
	and.b64  	%rd4799, %rd4798, 255;
	xor.b64  	%rd4800, %rd4799, %rd4797;
	mul.lo.s64 	%rd4801, %rd4800, 1099511628211;
	shr.u64 	%rd4802, %rd4786, 32;
	and.b64  	%rd4803, %rd4802, 255;
	xor.b64  	%rd4804, %rd4803, %rd4801;
	mul.lo.s64 	%rd4805, %rd4804, 1099511628211;
	shr.u64 	%rd4806, %rd4786, 40;
	and.b64  	%rd4807, %rd4806, 255;
	xor.b64  	%rd4808, %rd4807, %rd4805;
	mul.lo.s64 	%rd4809, %rd4808, 1099511628211;
	shr.u64 	%rd4810, %rd4786, 48;
	and.b64  	%rd4811, %rd4810, 255;
	xor.b64  	%rd4812, %rd4811, %rd4809;
	mul.lo.s64 	%rd4813, %rd4812, 1099511628211;
	shr.u64 	%rd4814, %rd4786, 56;
	xor.b64  	%rd4815, %rd4814, %rd4813;
	mul.lo.s64 	%rd9230, %rd4815, 1099511628211;
$L__BB36_649:
	mov.b64 	%rd9236, -3750763034362895579;
	@%p337 bra 	$L__BB36_655;
	setp.eq.s64 	%p354, %rd658, 0;
	mov.b64 	%rd9236, -3750763034362895579;
	mov.b64 	%rd9237, 0;
	@%p354 bra 	$L__BB36_653;
	and.b64  	%rd9237, %rd1066, -2;
	mov.b64 	%rd9236, -3750763034362895579;
	mov.b64 	%rd9234, 0;
$L__BB36_652:
	shl.b64 	%rd4822, %rd9234, 3;
	add.s64 	%rd4823, %rd9080, %rd4822;
	ld.u64 	%rd4824, [%rd4823];
	and.b64  	%rd4825, %rd4824, 255;
	xor.b64  	%rd4826, %rd4825, %rd9236;
	mul.lo.s64 	%rd4827, %rd4826, 1099511628211;
	shr.u64 	%rd4828, %rd4824, 8;
	and.b64  	%rd4829, %rd4828, 255;
	xor.b64  	%rd4830, %rd4829, %rd4827;
	mul.lo.s64 	%rd4831, %rd4830, 1099511628211;
	shr.u64 	%rd4832, %rd4824, 16;
	and.b64  	%rd4833, %rd4832, 255;
	xor.b64  	%rd4834, %rd4833, %rd4831;
	mul.lo.s64 	%rd4835, %rd4834, 1099511628211;
	shr.u64 	%rd4836, %rd4824, 24;
	and.b64  	%rd4837, %rd4836, 255;
	xor.b64  	%rd4838, %rd4837, %rd4835;
	mul.lo.s64 	%rd4839, %rd4838, 1099511628211;
	shr.u64 	%rd4840, %rd4824, 32;
	and.b64  	%rd4841, %rd4840, 255;
	xor.b64  	%rd4842, %rd4841, %rd4839;
	mul.lo.s64 	%rd4843, %rd4842, 1099511628211;
	shr.u64 	%rd4844, %rd4824, 40;
	and.b64  	%rd4845, %rd4844, 255;
	xor.b64  	%rd4846, %rd4845, %rd4843;
	mul.lo.s64 	%rd4847, %rd4846, 1099511628211;
	shr.u64 	%rd4848, %rd4824, 48;
	and.b64  	%rd4849, %rd4848, 255;
	xor.b64  	%rd4850, %rd4849, %rd4847;
	mul.lo.s64 	%rd4851, %rd4850, 1099511628211;
	shr.u64 	%rd4852, %rd4824, 56;
	xor.b64  	%rd4853, %rd4852, %rd4851;
	mul.lo.s64 	%rd4854, %rd4853, 1099511628211;
	ld.u64 	%rd4855, [%rd4823+8];
	and.b64  	%rd4856, %rd4855, 255;
	xor.b64  	%rd4857, %rd4856, %rd4854;
	mul.lo.s64 	%rd4858, %rd4857, 1099511628211;
	shr.u64 	%rd4859, %rd4855, 8;
	and.b64  	%rd4860, %rd4859, 255;
	xor.b64  	%rd4861, %rd4860, %rd4858;
	mul.lo.s64 	%rd4862, %rd4861, 1099511628211;
	shr.u64 	%rd4863, %rd4855, 16;
	and.b64  	%rd4864, %rd4863, 255;
	xor.b64  	%rd4865, %rd4864, %rd4862;
	mul.lo.s64 	%rd4866, %rd4865, 1099511628211;
	shr.u64 	%rd4867, %rd4855, 24;
	and.b64  	%rd4868, %rd4867, 255;
	xor.b64  	%rd4869, %rd4868, %rd4866;
	mul.lo.s64 	%rd4870, %rd4869, 1099511628211;
	shr.u64 	%rd4871, %rd4855, 32;
	and.b64  	%rd4872, %rd4871, 255;
	xor.b64  	%rd4873, %rd4872, %rd4870;
	mul.lo.s64 	%rd4874, %rd4873, 1099511628211;
	shr.u64 	%rd4875, %rd4855, 40;
	and.b64  	%rd4876, %rd4875, 255;
	xor.b64  	%rd4877, %rd4876, %rd4874;
	mul.lo.s64 	%rd4878, %rd4877, 1099511628211;
	shr.u64 	%rd4879, %rd4855, 48;
	and.b64  	%rd4880, %rd4879, 255;
	xor.b64  	%rd4881, %rd4880, %rd4878;
	mul.lo.s64 	%rd4882, %rd4881, 1099511628211;
	shr.u64 	%rd4883, %rd4855, 56;
	xor.b64  	%rd4884, %rd4883, %rd4882;
	mul.lo.s64 	%rd9236, %rd4884, 1099511628211;
	add.s64 	%rd9234, %rd9234, 2;
	setp.ne.s64 	%p355, %rd9234, %rd9237;
	@%p355 bra 	$L__BB36_652;
$L__BB36_653:
	and.b64  	%rd4885, %rd1066, 1;
	setp.eq.b64 	%p356, %rd4885, 1;
	not.pred 	%p357, %p356;
	@%p357 bra 	$L__BB36_655;
	shl.b64 	%rd4886, %rd9237, 3;
	add.s64 	%rd4887, %rd9080, %rd4886;
	ld.u64 	%rd4888, [%rd4887];
	and.b64  	%rd4889, %rd4888, 255;
	xor.b64  	%rd4890, %rd4889, %rd9236;
	mul.lo.s64 	%rd4891, %rd4890, 1099511628211;
	shr.u64 	%rd4892, %rd4888, 8;
	and.b64  	%rd4893, %rd4892, 255;
	xor.b64  	%rd4894, %rd4893, %rd4891;
	mul.lo.s64 	%rd4895, %rd4894, 1099511628211;
	shr.u64 	%rd4896, %rd4888, 16;
	and.b64  	%rd4897, %rd4896, 255;
	xor.b64  	%rd4898, %rd4897, %rd4895;
	mul.lo.s64 	%rd4899, %rd4898, 1099511628211;
	shr.u64 	%rd4900, %rd4888, 24;
	and.b64  	%rd4901, %rd4900, 255;
	xor.b64  	%rd4902, %rd4901, %rd4899;
	mul.lo.s64 	%rd4903, %rd4902, 1099511628211;
	shr.u64 	%rd4904, %rd4888, 32;
	and.b64  	%rd4905, %rd4904, 255;
	xor.b64  	%rd4906, %rd4905, %rd4903;
	mul.lo.s64 	%rd4907, %rd4906, 1099511628211;
	shr.u64 	%rd4908, %rd4888, 40;
	and.b64  	%rd4909, %rd4908, 255;
	xor.b64  	%rd4910, %rd4909, %rd4907;
	mul.lo.s64 	%rd4911, %rd4910, 1099511628211;
	shr.u64 	%rd4912, %rd4888, 48;
	and.b64  	%rd4913, %rd4912, 255;
	xor.b64  	%rd4914, %rd4913, %rd4911;
	mul.lo.s64 	%rd4915, %rd4914, 1099511628211;
	shr.u64 	%rd4916, %rd4888, 56;
	xor.b64  	%rd4917, %rd4916, %rd4915;
	mul.lo.s64 	%rd9236, %rd4917, 1099511628211;
$L__BB36_655:
	setp.lt.u64 	%p358, %rd9230, %rd9236;
	selp.b64 	%rd9241, %rd9052, %rd9080, %p358;
	bra.uni 	$L__BB36_660;
$L__BB36_656:
	setp.eq.s32 	%p359, %r106, 0;
	mov.u64 	%rd9241, %rd9080;
	@%p359 bra 	$L__BB36_660;
	mov.b64 	%rd9240, 0;
	cvt.s64.s32 	%rd4922, %r106;
$L__BB36_658:
	shl.b64 	%rd4919, %rd9240, 3;
	add.s64 	%rd4920, %rd9052, %rd4919;
	ld.u64 	%rd1044, [%rd4920];
	add.s64 	%rd4921, %rd9080, %rd4919;
	ld.u64 	%rd1045, [%rd4921];
	setp.lt.u64 	%p360, %rd1044, %rd1045;
	mov.u64 	%rd9241, %rd9052;
	@%p360 bra 	$L__BB36_660;
	setp.le.u64 	%p361, %rd1044, %rd1045;
	add.s64 	%rd9240, %rd9240, 1;
	setp.lt.u64 	%p362, %rd9240, %rd4922;
	and.pred  	%p363, %p361, %p362;
	mov.u64 	%rd9241, %rd9080;
	@%p363 bra 	$L__BB36_658;
$L__BB36_660:
	setp.eq.s16 	%p364, %rs1, 0;
	bar.sync 	0;
	@%p364 bra 	$L__BB36_679;
	// begin inline asm
	mov.u32 %r220, %laneid;
	// end inline asm
	and.b32  	%r99, %r67, 7936;
	shl.b32 	%r221, %r220, 3;
	add.s32 	%r222, %r221, %r99;
	shr.s32 	%r223, %r222, 5;
	add.s32 	%r224, %r223, %r222;
	shl.b32 	%r225, %r224, 3;
	mov.u32 	%r226, _ZZN3cub18CUB_300001_SM_10006detail10merge_sort26DeviceMergeSortMergeKernelINS2_10policy_hubIPPyE9Policy600ES6_PNS0_8NullTypeES6_SA_j18tuple_indexed_lessS5_S9_EEvbT2_T3_T4_PT6_PT7_T5_PSE_SE_NS1_7vsmem_tEE19static_temp_storage;
	add.s32 	%r227, %r226, %r225;
	st.shared.u64 	[%r227], %rd703;
	st.shared.u64 	[%r227+8], %rd752;
	st.shared.u64 	[%r227+16], %rd801;
	st.shared.u64 	[%r227+24], %rd850;
	st.shared.u64 	[%r227+32], %rd899;
	st.shared.u64 	[%r227+40], %rd948;
	st.shared.u64 	[%r227+48], %rd997;
	st.shared.u64 	[%r227+56], %rd9241;
	bar.warp.sync 	-1;
	mad.lo.s32 	%r228, %r220, -7, %r222;
	shr.s32 	%r229, %r228, 5;
	add.s32 	%r230, %r229, %r228;
	shl.b32 	%r231, %r230, 3;
	add.s32 	%r232, %r226, %r231;
	ld.shared.u64 	%rd1048, [%r232];
	add.s32 	%r233, %r228, 32;
	shr.s32 	%r234, %r233, 5;
	add.s32 	%r235, %r234, %r228;
	shl.b32 	%r236, %r235, 3;
	add.s32 	%r237, %r226, %r236;
	ld.shared.u64 	%rd1049, [%r237+256];
	add.s32 	%r238, %r228, 64;
	shr.s32 	%r239, %r238, 5;
	add.s32 	%r240, %r239, %r228;
	shl.b32 	%r241, %r240, 3;
	add.s32 	%r242, %r226, %r241;
	ld.shared.u64 	%rd1050, [%r242+512];
	add.s32 	%r243, %r228, 96;
	shr.s32 	%r244, %r243, 5;
	add.s32 	%r245, %r244, %r228;
	shl.b32 	%r246, %r245, 3;
	add.s32 	%r247, %r226, %r246;
	ld.shared.u64 	%rd1051, [%r247+768];
	add.s32 	%r248, %r228, 128;
	shr.s32 	%r249, %r248, 5;
	add.s32 	%r250, %r249, %r228;
	shl.b32 	%r251, %r250, 3;
	add.s32 	%r252, %r226, %r251;
	ld.shared.u64 	%rd1052, [%r252+1024];
	add.s32 	%r253, %r228, 160;
	shr.s32 	%r254, %r253, 5;
	add.s32 	%r255, %r254, %r228;
	shl.b32 	%r256, %r255, 3;
	add.s32 	%r257, %r226, %r256;
	ld.shared.u64 	%rd1053, [%r257+1280];
	add.s32 	%r258, %r228, 192;
	shr.s32 	%r259, %r258, 5;
	add.s32 	%r260, %r259, %r228;
	shl.b32 	%r261, %r260, 3;
	add.s32 	%r262, %r226, %r261;
	ld.shared.u64 	%rd1054, [%r262+1536];
	add.s32 	%r263, %r228, 224;
	shr.s32 	%r264, %r263, 5;
	add.s32 	%r265, %r264, %r228;
	shl.b32 	%r266, %r265, 3;
	add.s32 	%r267, %r226, %r266;
	ld.shared.u64 	%rd1055, [%r267+1792];
	setp.ne.s32 	%p365, %r4, 0;
	@%p365 bra 	$L__BB36_663;
	st.volatile.shared.u32 	[_ZZN3cub18CUB_300001_SM_10006detail10merge_sort26DeviceMergeSortMergeKernelINS2_10policy_hubIPPyE9Policy600ES6_PNS0_8NullTypeES6_SA_j18tuple_indexed_lessS5_S9_EEvbT2_T3_T4_PT6_PT7_T5_PSE_SE_NS1_7vsmem_tEE19static_temp_storage+16896], %r66;
$L__BB36_663:
	bar.sync 	0;
	ld.volatile.shared.u32 	%r100, [_ZZN3cub18CUB_300001_SM_10006detail10merge_sort26DeviceMergeSortMergeKernelINS2_10policy_hubIPPyE9Policy600ES6_PNS0_8NullTypeES6_SA_j18tuple_indexed_lessS5_S9_EEvbT2_T3_T4_PT6_PT7_T5_PSE_SE_NS1_7vsmem_tEE19static_temp_storage+16896];
	and.b32  	%r268, %r4, 31;
	add.s32 	%r101, %r99, %r268;
	setp.ge.s32 	%p366, %r101, %r100;
	cvt.u64.u32 	%rd4923, %r101;
	cvt.u64.u32 	%rd4924, %r3;
	add.s64 	%rd4925, %rd4923, %rd4924;
	shl.b64 	%rd4926, %rd4925, 3;
	add.s64 	%rd1056, %rd1, %rd4926;
	@%p366 bra 	$L__BB36_665;
	st.global.u64 	[%rd1056], %rd1048;
$L__BB36_665:
	add.s32 	%r269, %r101, 32;
	setp.ge.s32 	%p367, %r269, %r100;
	@%p367 bra 	$L__BB36_667;
	st.global.u64 	[%rd1056+256], %rd1049;
$L__BB36_667:
	add.s32 	%r270, %r101, 64;
	setp.ge.s32 	%p368, %r270, %r100;
	@%p368 bra 	$L__BB36_669;
	st.global.u64 	[%rd1056+512], %rd1050;
$L__BB36_669:
	add.s32 	%r271, %r101, 96;
	setp.ge.s32 	%p369, %r271, %r100;
	@%p369 bra 	$L__BB36_671;
	st.global.u64 	[%rd1056+768], %rd1051;
$L__BB36_671:
	add.s32 	%r272, %r101, 128;
	setp.ge.s32 	%p370, %r272, %r100;
	@%p370 bra 	$L__BB36_673;
	st.global.u64 	[%rd1056+1024], %rd1052;
$L__BB36_673:
	add.s32 	%r273, %r101, 160;
	setp.ge.s32 	%p371, %r273, %r100;
	@%p371 bra 	$L__BB36_675;
	st.global.u64 	[%rd1056+1280], %rd1053;
$L__BB36_675:
	add.s32 	%r274, %r101, 192;
	setp.ge.s32 	%p372, %r274, %r100;
	@%p372 bra 	$L__BB36_677;
	st.global.u64 	[%rd1056+1536], %rd1054;
$L__BB36_677:
	add.s32 	%r275, %r101, 224;
	setp.ge.s32 	%p373, %r275, %r100;
	@%p373 bra 	$L__BB36_697;
	st.global.u64 	[%rd1056+1792], %rd1055;
	bra.uni 	$L__BB36_697;
$L__BB36_679:
	// begin inline asm
	mov.u32 %r276, %laneid;
	// end inline asm
	and.b32  	%r102, %r67, 7936;
	shl.b32 	%r277, %r276, 3;
	add.s32 	%r278, %r277, %r102;
	shr.s32 	%r279, %r278, 5;
	add.s32 	%r280, %r279, %r278;
	shl.b32 	%r281, %r280, 3;
	mov.u32 	%r282, _ZZN3cub18CUB_300001_SM_10006detail10merge_sort26DeviceMergeSortMergeKernelINS2_10policy_hubIPPyE9Policy600ES6_PNS0_8NullTypeES6_SA_j18tuple_indexed_lessS5_S9_EEvbT2_T3_T4_PT6_PT7_T5_PSE_SE_NS1_7vsmem_tEE19static_temp_storage;
	add.s32 	%r283, %r282, %r281;
	st.shared.u64 	[%r283], %rd703;
	st.shared.u64 	[%r283+8], %rd752;
	st.shared.u64 	[%r283+16], %rd801;
	st.shared.u64 	[%r283+24], %rd850;
	st.shared.u64 	[%r283+32], %rd899;
	st.shared.u64 	[%r283+40], %rd948;
	st.shared.u64 	[%r283+48], %rd997;
	st.shared.u64 	[%r283+56], %rd9241;
	bar.warp.sync 	-1;
	mad.lo.s32 	%r284, %r276, -7, %r278;
	shr.s32 	%r285, %r284, 5;
	add.s32 	%r286, %r285, %r284;
	shl.b32 	%r287, %r286, 3;
	add.s32 	%r288, %r282, %r287;
	ld.shared.u64 	%rd1057, [%r288];
	add.s32 	%r289, %r284, 32;
	shr.s32 	%r290, %r289, 5;
	add.s32 	%r291, %r290, %r284;
	shl.b32 	%r292, %r291, 3;
	add.s32 	%r293, %r282, %r292;
	ld.shared.u64 	%rd1058, [%r293+256];
	add.s32 	%r294, %r284, 64;
	shr.s32 	%r295, %r294, 5;
	add.s32 	%r296, %r295, %r284;
	shl.b32 	%r297, %r296, 3;
	add.s32 	%r298, %r282, %r297;
	ld.shared.u64 	%rd1059, [%r298+512];
	add.s32 	%r299, %r284, 96;
	shr.s32 	%r300, %r299, 5;
	add.s32 	%r301, %r300, %r284;
	shl.b32 	%r302, %r301, 3;
	add.s32 	%r303, %r282, %r302;
	ld.shared.u64 	%rd1060, [%r303+768];
	add.s32 	%r304, %r284, 128;
	shr.s32 	%r305, %r304, 5;
	add.s32 	%r306, %r305, %r284;
	shl.b32 	%r307, %r306, 3;
	add.s32 	%r308, %r282, %r307;
	ld.shared.u64 	%rd1061, [%r308+1024];
	add.s32 	%r309, %r284, 160;
	shr.s32 	%r310, %r309, 5;
	add.s32 	%r311, %r310, %r284;
	shl.b32 	%r312, %r311, 3;
	add.s32 	%r313, %r282, %r312;
	ld.shared.u64 	%rd1062, [%r313+1280];
	add.s32 	%r314, %r284, 192;
	shr.s32 	%r315, %r314, 5;
	add.s32 	%r316, %r315, %r284;
	shl.b32 	%r317, %r316, 3;
	add.s32 	%r318, %r282, %r317;
	ld.shared.u64 	%rd1063, [%r318+1536];
	add.s32 	%r319, %r284, 224;
	shr.s32 	%r320, %r319, 5;
	add.s32 	%r321, %r320, %r284;
	shl.b32 	%r322, %r321, 3;
	add.s32 	%r323, %r282, %r322;
	ld.shared.u64 	%rd1064, [%r323+1792];
	setp.ne.s32 	%p374, %r4, 0;
	@%p374 bra 	$L__BB36_681;
	st.volatile.shared.u32 	[_ZZN3cub18CUB_300001_SM_10006detail10merge_sort26DeviceMergeSortMergeKernelINS2_10policy_hubIPPyE9Policy600ES6_PNS0_8NullTypeES6_SA_j18tuple_indexed_lessS5_S9_EEvbT2_T3_T4_PT6_PT7_T5_PSE_SE_NS1_7vsmem_tEE19static_temp_storage+16896], %r66;
$L__BB36_681:
	bar.sync 	0;
	ld.volatile.shared.u32 	%r103, [_ZZN3cub18CUB_300001_SM_10006detail10merge_sort26DeviceMergeSortMergeKernelINS2_10policy_hubIPPyE9Policy600ES6_PNS0_8NullTypeES6_SA_j18tuple_indexed_lessS5_S9_EEvbT2_T3_T4_PT6_PT7_T5_PSE_SE_NS1_7vsmem_tEE19static_temp_storage+16896];
	and.b32  	%r324, %r4, 31;
	add.s32 	%r104, %r102, %r324;
	setp.ge.s32 	%p375, %r104, %r103;
	cvt.u64.u32 	%rd4927, %r104;
	cvt.u64.u32 	%rd4928, %r3;
	add.s64 	%rd4929, %rd4927, %rd4928;
	shl.b64 	%rd4930, %rd4929, 3;
	add.s64 	%rd1065, %rd2, %rd4930;
	@%p375 bra 	$L__BB36_683;
	st.global.u64 	[%rd1065], %rd1057;
$L__BB36_683:
	add.s32 	%r325, %r104, 32;
	setp.ge.s32 	%p376, %r325, %r103;
	@%p376 bra 	$L__BB36_685;
	st.global.u64 	[%rd1065+256], %rd1058;
$L__BB36_685:
	add.s32 	%r326, %r104, 64;
	setp.ge.s32 	%p377, %r326, %r103;
	@%p377 bra 	$L__BB36_687;
	st.global.u64 	[%rd1065+512], %rd1059;
$L__BB36_687:
	add.s32 	%r327, %r104, 96;
	setp.ge.s32 	%p378, %r327, %r103;
	@%p378 bra 	$L__BB36_689;
	st.global.u64 	[%rd1065+768], %rd1060;
$L__BB36_689:
	add.s32 	%r328, %r104, 128;
	setp.ge.s32 	%p379, %r328, %r103;
	@%p379 bra 	$L__BB36_691;
	st.global.u64 	[%rd1065+1024], %rd1061;
$L__BB36_691:
	add.s32 	%r329, %r104, 160;
	setp.ge.s32 	%p380, %r329, %r103;
	@%p380 bra 	$L__BB36_693;
	st.global.u64 	[%rd1065+1280], %rd1062;
$L__BB36_693:
	add.s32 	%r330, %r104, 192;
	setp.ge.s32 	%p381, %r330, %r103;
	@%p381 bra 	$L__BB36_695;
	st.global.u64 	[%rd1065+1536], %rd1063;
$L__BB36_695:
	add.s32 	%r331, %r104, 224;
	setp.ge.s32 	%p382, %r331, %r103;
	@%p382 bra 	$L__BB36_697;
	st.global.u64 	[%rd1065+1792], %rd1064;
$L__BB36_697:
	ret;

}
	// .globl	_ZN3cub18CUB_300001_SM_10006detail10merge_sort30DeviceMergeSortBlockSortKernelINS2_10policy_hubIPPyE9Policy600ES6_PNS0_8NullTypeES6_SA_m18tuple_indexed_lessS5_S9_EEvbT0_T1_T2_T3_T4_PT6_PT7_T5_NS1_7vsmem_tE
.visible .entry _ZN3cub18CUB_300001_SM_10006detail10merge_sort30DeviceMergeSortBlockSortKernelINS2_10policy_hubIPPyE9Policy600ES6_PNS0_8NullTypeES6_SA_m18tuple_indexed_lessS5_S9_EEvbT0_T1_T2_T3_T4_PT6_PT7_T5_NS1_7vsmem_tE(
	.param .u8 _ZN3cub18CUB_300001_SM_10006detail10merge_sort30DeviceMergeSortBlockSortKernelINS2_10policy_hubIPPyE9Policy600ES6_PNS0_8NullTypeES6_SA_m18tuple_indexed_lessS5_S9_EEvbT0_T1_T2_T3_T4_PT6_PT7_T5_NS1_7vsmem_tE_param_0,
	.param .u64 .ptr .align 1 _ZN3cub18CUB_300001_SM_10006detail10merge_sort30DeviceMergeSortBlockSortKernelINS2_10policy_hubIPPyE9Policy600ES6_PNS0_8NullTypeES6_SA_m18tuple_indexed_lessS5_S9_EEvbT0_T1_T2_T3_T4_PT6_PT7_T5_NS1_7vsmem_tE_param_1,
	.param .u64 .ptr .align 1 _ZN3cub18CUB_300001_SM_10006detail10merge_sort30DeviceMergeSortBlockSortKernelINS2_10policy_hubIPPyE9Policy600ES6_PNS0_8NullTypeES6_SA_m18tuple_indexed_lessS5_S9_EEvbT0_T1_T2_T3_T4_PT6_PT7_T5_NS1_7vsmem_tE_param_2,
	.param .u64 .ptr .align 1 _ZN3cub18CUB_300001_SM_10006detail10merge_sort30DeviceMergeSortBlockSortKernelINS2_10policy_hubIPPyE9Policy600ES6_PNS0_8NullTypeES6_SA_m18tuple_indexed_lessS5_S9_EEvbT0_T1_T2_T3_T4_PT6_PT7_T5_NS1_7vsmem_tE_param_3,
	.param .u64 .ptr .align 1 _ZN3cub18CUB_300001_SM_10006detail10merge_sort30DeviceMergeSortBlockSortKernelINS2_10policy_hubIPPyE9Policy600ES6_PNS0_8NullTypeES6_SA_m18tuple_indexed_lessS5_S9_EEvbT0_T1_T2_T3_T4_PT6_PT7_T5_NS1_7vsmem_tE_param_4,
	.param .u64 _ZN3cub18CUB_300001_SM_10006detail10merge_sort30DeviceMergeSortBlockSortKernelINS2_10policy_hubIPPyE9Policy600ES6_PNS0_8NullTypeES6_SA_m18tuple_indexed_lessS5_S9_EEvbT0_T1_T2_T3_T4_PT6_PT7_T5_NS1_7vsmem_tE_param_5,
	.param .u64 .ptr .align 1 _ZN3cub18CUB_300001_SM_10006detail10merge_sort30DeviceMergeSortBlockSortKernelINS2_10policy_hubIPPyE9Policy600ES6_PNS0_8NullTypeES6_SA_m18tuple_indexed_lessS5_S9_EEvbT0_T1_T2_T3_T4_PT6_PT7_T5_NS1_7vsmem_tE_param_6,
	.param .u64 .ptr .align 1 _ZN3cub18CUB_300001_SM_10006detail10merge_sort30DeviceMergeSortBlockSortKernelINS2_10policy_hubIPPyE9Policy600ES6_PNS0_8NullTypeES6_SA_m18tuple_indexed_lessS5_S9_EEvbT0_T1_T2_T3_T4_PT6_PT7_T5_NS1_7vsmem_tE_param_7,
	.param .align 8 .b8 _ZN3cub18CUB_300001_SM_10006detail10merge_sort30DeviceMergeSortBlockSortKernelINS2_10policy_hubIPPyE9Policy600ES6_PNS0_8NullTypeES6_SA_m18tuple_indexed_lessS5_S9_EEvbT0_T1_T2_T3_T4_PT6_PT7_T5_NS1_7vsmem_tE_param_8[16],
	.param .align 8 .b8 _ZN3cub18CUB_300001_SM_10006detail10merge_sort30DeviceMergeSortBlockSortKernelINS2_10policy_hubIPPyE9Policy600ES6_PNS0_8NullTypeES6_SA_m18tuple_indexed_lessS5_S9_EEvbT0_T1_T2_T3_T4_PT6_PT7_T5_NS1_7vsmem_tE_param_9[8]
)
.maxntid 256
{
	.reg .pred 	%p<2081>;
	.reg .b16 	%rs<8>;
	.reg .b32 	%r<476>;
	.reg .b64 	%rd<39378>;
	// demoted variable
	.shared .align 16 .b8 _ZZN3cub18CUB_300001_SM_10006detail10merge_sort30DeviceMergeSortBlockSortKernelINS2_10policy_hubIPPyE9Policy600ES6_PNS0_8NullTypeES6_SA_m18tuple_indexed_lessS5_S9_EEvbT0_T1_T2_T3_T4_PT6_PT7_T5_NS1_7vsmem_tEE19static_temp_storage[16912];
	ld.param.u32 	%r118, [_ZN3cub18CUB_300001_SM_10006detail10merge_sort30DeviceMergeSortBlockSortKernelINS2_10policy_hubIPPyE9Policy600ES6_PNS0_8NullTypeES6_SA_m18tuple_indexed_lessS5_S9_EEvbT0_T1_T2_T3_T4_PT6_PT7_T5_NS1_7vsmem_tE_param_8+8];
	ld.param.u64 	%rd4132, [_ZN3cub18CUB_300001_SM_10006detail10merge_sort30DeviceMergeSortBlockSortKernelINS2_10policy_hubIPPyE9Policy600ES6_PNS0_8NullTypeES6_SA_m18tuple_indexed_lessS5_S9_EEvbT0_T1_T2_T3_T4_PT6_PT7_T5_NS1_7vsmem_tE_param_8];
	ld.param.u64 	%rd4133, [_ZN3cub18CUB_300001_SM_10006detail10merge_sort30DeviceMergeSortBlockSortKernelINS2_10policy_hubIPPyE9Policy600ES6_PNS0_8NullTypeES6_SA_m18tuple_indexed_lessS5_S9_EEvbT0_T1_T2_T3_T4_PT6_PT7_T5_NS1_7vsmem_tE_param_1];
	ld.param.u64 	%rd4130, [_ZN3cub18CUB_300001_SM_10006detail10merge_sort30DeviceMergeSortBlockSortKernelINS2_10policy_hubIPPyE9Policy600ES6_PNS0_8NullTypeES6_SA_m18tuple_indexed_lessS5_S9_EEvbT0_T1_T2_T3_T4_PT6_PT7_T5_NS1_7vsmem_tE_param_5];
	cvta.to.global.u64 	%rd1, %rd4133;
	mov.u32 	%r124, %ctaid.x;
	cvt.u64.u32 	%rd4134, %r124;
	mov.u32 	%r125, %nctaid.x;
	cvt.u64.u32 	%rd4135, %r125;
	mul.wide.u32 	%rd3, %r124, 2048;
	add.s64 	%rd4136, %rd4135, -1;
	setp.le.u64 	%p33, %rd4136, %rd4134;
	@%p33 bra 	$L__BB37_1165;
	// begin inline asm
	griddepcontrol.wait;
	// end inline asm
	mov.u32 	%r2, %tid.x;
	and.b32  	%r316, %r2, 31;
	shl.b32 	%r317, %r2, 3;
	and.b32  	%r318, %r317, 7936;
	or.b32  	%r319, %r318, %r316;
	cvt.u64.u32 	%rd21789, %r319;
	add.s64 	%rd4, %rd3, %rd21789;
	shl.b64 	%rd21790, %rd4, 3;
	add.s64 	%rd21791, %rd1, %rd21790;
	ld.global.u64 	%rd21792, [%rd21791];
	ld.global.u64 	%rd21793, [%rd21791+256];
	ld.global.u64 	%rd21794, [%rd21791+512];
	ld.global.u64 	%rd21795, [%rd21791+768];
	ld.global.u64 	%rd21796, [%rd21791+1024];
	ld.global.u64 	%rd21797, [%rd21791+1280];
	ld.global.u64 	%rd21798, [%rd21791+1536];
	ld.global.u64 	%rd21799, [%rd21791+1792];
	// begin inline asm
	mov.u32 %r315, %laneid;
	// end inline asm
	add.s32 	%r320, %r315, %r318;
	shr.s32 	%r321, %r320, 5;
	add.s32 	%r322, %r321, %r320;
	shl.b32 	%r323, %r322, 3;
	mov.u32 	%r324, _ZZN3cub18CUB_300001_SM_10006detail10merge_sort30DeviceMergeSortBlockSortKernelINS2_10policy_hubIPPyE9Policy600ES6_PNS0_8NullTypeES6_SA_m18tuple_indexed_lessS5_S9_EEvbT0_T1_T2_T3_T4_PT6_PT7_T5_NS1_7vsmem_tEE19static_temp_storage;
	add.s32 	%r3, %r324, %r323;
	st.shared.u64 	[%r3], %rd21792;
	add.s32 	%r325, %r320, 32;
	shr.s32 	%r326, %r325, 5;
	add.s32 	%r327, %r326, %r320;
	shl.b32 	%r328, %r327, 3;
	add.s32 	%r4, %r324, %r328;
	st.shared.u64 	[%r4+256], %rd21793;
	add.s32 	%r329, %r320, 64;
	shr.s32 	%r330, %r329, 5;
	add.s32 	%r331, %r330, %r320;
	shl.b32 	%r332, %r331, 3;
	add.s32 	%r5, %r324, %r332;
	st.shared.u64 	[%r5+512], %rd21794;
	add.s32 	%r333, %r320, 96;
	shr.s32 	%r334, %r333, 5;
	add.s32 	%r335, %r334, %r320;
	shl.b32 	%r336, %r335, 3;
	add.s32 	%r6, %r324, %r336;
	st.shared.u64 	[%r6+768], %rd21795;
	add.s32 	%r337, %r320, 128;
	shr.s32 	%r338, %r337, 5;
	add.s32 	%r339, %r338, %r320;
	shl.b32 	%r340, %r339, 3;
	add.s32 	%r7, %r324, %r340;
	st.shared.u64 	[%r7+1024], %rd21796;
	add.s32 	%r341, %r320, 160;
	shr.s32 	%r342, %r341, 5;
	add.s32 	%r343, %r342, %r320;
	shl.b32 	%r344, %r343, 3;
	add.s32 	%r8, %r324, %r344;
	st.shared.u64 	[%r8+1280], %rd21797;
	add.s32 	%r345, %r320, 192;
	shr.s32 	%r346, %r345, 5;
	add.s32 	%r347, %r346, %r320;
	shl.b32 	%r348, %r347, 3;
	add.s32 	%r9, %r324, %r348;
	st.shared.u64 	[%r9+1536], %rd21798;
	add.s32 	%r349, %r320, 224;
	shr.s32 	%r350, %r349, 5;
	add.s32 	%r351, %r350, %r320;
	shl.b32 	%r352, %r351, 3;
	add.s32 	%r10, %r324, %r352;
	st.shared.u64 	[%r10+1792], %rd21799;
	bar.warp.sync 	-1;
	mad.lo.s32 	%r353, %r315, 7, %r320;
	shr.s32 	%r354, %r353, 5;
	add.s32 	%r355, %r354, %r353;
	shl.b32 	%r356, %r355, 3;
	add.s32 	%r11, %r324, %r356;
	ld.shared.u64 	%rd37128, [%r11];
	add.s32 	%r357, %r353, 1;
	shr.s32 	%r358, %r357, 5;
	add.s32 	%r359, %r358, %r353;
	shl.b32 	%r360, %r359, 3;
	add.s32 	%r12, %r324, %r360;
	ld.shared.u64 	%rd37870, [%r12+8];
	add.s32 	%r361, %r353, 2;
	shr.s32 	%r362, %r361, 5;
	add.s32 	%r363, %r362, %r353;
	shl.b32 	%r364, %r363, 3;
	add.s32 	%r13, %r324, %r364;
	ld.shared.u64 	%rd37012, [%r13+16];
	add.s32 	%r365, %r353, 3;
	shr.s32 	%r366, %r365, 5;
	add.s32 	%r367, %r366, %r353;
	shl.b32 	%r368, %r367, 3;
	add.s32 	%r14, %r324, %r368;
	ld.shared.u64 	%rd37868, [%r14+24];
	add.s32 	%r369, %r353, 4;
	shr.s32 	%r370, %r369, 5;
	add.s32 	%r371, %r370, %r353;
	shl.b32 	%r372, %r371, 3;
	add.s32 	%r15, %r324, %r372;
	ld.shared.u64 	%rd37010, [%r15+32];
	add.s32 	%r373, %r353, 5;
	shr.s32 	%r374, %r373, 5;
	add.s32 	%r375, %r374, %r353;
	shl.b32 	%r376, %r375, 3;
	add.s32 	%r16, %r324, %r376;
	ld.shared.u64 	%rd37086, [%r16+40];
	add.s32 	%r377, %r353, 6;
	shr.s32 	%r378, %r377, 5;
	add.s32 	%r379, %r378, %r353;
	shl.b32 	%r380, %r379, 3;
	add.s32 	%r17, %r324, %r380;
	ld.shared.u64 	%rd37209, [%r17+48];
	add.s32 	%r381, %r353, 7;
	shr.s32 	%r382, %r381, 5;
	add.s32 	%r383, %r382, %r353;
	shl.b32 	%r384, %r383, 3;
	add.s32 	%r18, %r324, %r384;
	ld.shared.u64 	%rd12, [%r18+56];
	bar.sync 	0;
	// begin inline asm
	griddepcontrol.launch_dependents;
	// end inline asm
	setp.eq.s64 	%p1147, %rd4132, 0;
	cvt.s64.s32 	%rd13, %r118;
	@%p1147 bra 	$L__BB37_2;
	bra.uni 	$L__BB37_94;
$L__BB37_2:
	setp.eq.s32 	%p1680, %r118, 0;
	mov.u64 	%rd37084, %rd12;
	mov.u64 	%rd37085, %rd37209;
	@%p1680 bra 	$L__BB37_15;
	mov.b64 	%rd37092, 0;
$L__BB37_4:
	shl.b64 	%rd33141, %rd37092, 3;
	add.s64 	%rd33142, %rd37870, %rd33141;
	ld.u64 	%rd195, [%rd33142];
	add.s64 	%rd33143, %rd37128, %rd33141;
	ld.u64 	%rd196, [%rd33143];
	setp.lt.u64 	%p1681, %rd195, %rd196;
	mov.u64 	%rd37093, %rd37128;
	mov.u64 	%rd37094, %rd37870;
	@%p1681 bra 	$L__BB37_6;
	setp.le.u64 	%p1682, %rd195, %rd196;
	add.s64 	%rd37092, %rd37092, 1;
	setp.lt.u64 	%p1683, %rd37092, %rd13;
	and.pred  	%p1684, %p1682, %p1683;
	mov.u64 	%rd37093, %rd37870;
	mov.u64 	%rd37094, %rd37128;
	@%p1684 bra 	$L__BB37_4;
$L__BB37_6:
	mov.u64 	%rd37128, %rd37094;
	mov.u64 	%rd37870, %rd37093;
	mov.b64 	%rd37095, 0;
$L__BB37_7:
	shl.b64 	%rd33146, %rd37095, 3;
	add.s64 	%rd33147, %rd37868, %rd33146;
	ld.u64 	%rd201, [%rd33147];
	add.s64 	%rd33148, %rd37012, %rd33146;
	ld.u64 	%rd202, [%rd33148];
	setp.lt.u64 	%p1685, %rd201, %rd202;
	mov.u64 	%rd37096, %rd37012;
	mov.u64 	%rd37097, %rd37868;
	@%p1685 bra 	$L__BB37_9;
	setp.le.u64 	%p1686, %rd201, %rd202;
	add.s64 	%rd37095, %rd37095, 1;
	setp.lt.u64 	%p1687, %rd37095, %rd13;
	and.pred  	%p1688, %p1686, %p1687;
	mov.u64 	%rd37096, %rd37868;
	mov.u64 	%rd37097, %rd37012;
	@%p1688 bra 	$L__BB37_7;
$L__BB37_9:
	mov.u64 	%rd37012, %rd37097;
	mov.u64 	%rd37868, %rd37096;
	mov.b64 	%rd37098, 0;
$L__BB37_10:
	shl.b64 	%rd33151, %rd37098, 3;
	add.s64 	%rd33152, %rd37086, %rd33151;
	ld.u64 	%rd207, [%rd33152];
	add.s64 	%rd33153, %rd37010, %rd33151;
	ld.u64 	%rd208, [%rd33153];
	setp.lt.u64 	%p1689, %rd207, %rd208;
	mov.u64 	%rd37099, %rd37010;
	mov.u64 	%rd37100, %rd37086;
	@%p1689 bra 	$L__BB37_12;
	setp.le.u64 	%p1690, %rd207, %rd208;
	add.s64 	%rd37098, %rd37098, 1;
	setp.lt.u64 	%p1691, %rd37098, %rd13;
	and.pred  	%p1692, %p1690, %p1691;
	mov.u64 	%rd37099, %rd37086;
	mov.u64 	%rd37100, %rd37010;
	@%p1692 bra 	$L__BB37_10;
$L__BB37_12:
	mov.u64 	%rd37010, %rd37100;
	mov.u64 	%rd37086, %rd37099;
	mov.b64 	%rd37101, 0;
$L__BB37_13:
	shl.b64 	%rd33156, %rd37101, 3;
	add.s64 	%rd33157, %rd12, %rd33156;
	ld.u64 	%rd213, [%rd33157];
	add.s64 	%rd33158, %rd37209, %rd33156;
	ld.u64 	%rd214, [%rd33158];
	setp.lt.u64 	%p1693, %rd213, %rd214;
	mov.u64 	%rd37084, %rd37209;
	mov.u64 	%rd37085, %rd12;
	@%p1693 bra 	$L__BB37_15;
	setp.le.u64 	%p1694, %rd213, %rd214;
	add.s64 	%rd37101, %rd37101, 1;
	setp.lt.u64 	%p1695, %rd37101, %rd13;
	and.pred  	%p1696, %p1694, %p1695;
	mov.u64 	%rd37084, %rd12;
	mov.u64 	%rd37085, %rd37209;
	@%p1696 bra 	$L__BB37_13;
$L__BB37_15:
	setp.eq.s32 	%p1697, %r118, 0;
	mov.u64 	%rd36991, %rd37085;
	mov.u64 	%rd36992, %rd37086;
	@%p1697 bra 	$L__BB37_25;
	mov.b64 	%rd36984, 0;
$L__BB37_17:
	shl.b64 	%rd33161, %rd36984, 3;
	add.s64 	%rd33162, %rd37012, %rd33161;
	ld.u64 	%rd15, [%rd33162];
	add.s64 	%rd33163, %rd37870, %rd33161;
	ld.u64 	%rd16, [%rd33163];
	setp.lt.u64 	%p1698, %rd15, %rd16;
	mov.u64 	%rd36985, %rd37870;
	mov.u64 	%rd36986, %rd37012;
	@%p1698 bra 	$L__BB37_19;
	setp.le.u64 	%p1699, %rd15, %rd16;
	add.s64 	%rd36984, %rd36984, 1;
	setp.lt.u64 	%p1700, %rd36984, %rd13;
	and.pred  	%p1701, %p1699, %p1700;
	mov.u64 	%rd36985, %rd37012;
	mov.u64 	%rd36986, %rd37870;
	@%p1701 bra 	$L__BB37_17;
$L__BB37_19:
	mov.u64 	%rd37870, %rd36986;
	mov.u64 	%rd37012, %rd36985;
	mov.b64 	%rd36987, 0;
$L__BB37_20:
	shl.b64 	%rd33166, %rd36987, 3;
	add.s64 	%rd33167, %rd37010, %rd33166;
	ld.u64 	%rd21, [%rd33167];
	add.s64 	%rd33168, %rd37868, %rd33166;
	ld.u64 	%rd22, [%rd33168];
	setp.lt.u64 	%p1702, %rd21, %rd22;
	mov.u64 	%rd36988, %rd37868;
	mov.u64 	%rd36989, %rd37010;
	@%p1702 bra 	$L__BB37_22;
	setp.le.u64 	%p1703, %rd21, %rd22;
	add.s64 	%rd36987, %rd36987, 1;
	setp.lt.u64 	%p1704, %rd36987, %rd13;
	and.pred  	%p1705, %p1703, %p1704;
	mov.u64 	%rd36988, %rd37010;
	mov.u64 	%rd36989, %rd37868;
	@%p1705 bra 	$L__BB37_20;
$L__BB37_22:
	mov.u64 	%rd37868, %rd36989;
	mov.u64 	%rd37010, %rd36988;
	mov.b64 	%rd36990, 0;
$L__BB37_23:
	shl.b64 	%rd33171, %rd36990, 3;
	add.s64 	%rd33172, %rd37085, %rd33171;
	ld.u64 	%rd27, [%rd33172];
	add.s64 	%rd33173, %rd37086, %rd33171;
	ld.u64 	%rd28, [%rd33173];
	setp.lt.u64 	%p1706, %rd27, %rd28;
	mov.u64 	%rd36991, %rd37086;
	mov.u64 	%rd36992, %rd37085;
	@%p1706 bra 	$L__BB37_25;
	setp.le.u64 	%p1707, %rd27, %rd28;
	add.s64 	%rd36990, %rd36990, 1;
	setp.lt.u64 	%p1708, %rd36990, %rd13;
	and.pred  	%p1709, %p1707, %p1708;
	mov.u64 	%rd36991, %rd37085;
	mov.u64 	%rd36992, %rd37086;
	@%p1709 bra 	$L__BB37_23;
$L__BB37_25:
	setp.eq.s32 	%p1710, %r118, 0;
	mov.u64 	%rd37007, %rd37084;
	mov.u64 	%rd37008, %rd36991;
	@%p1710 bra 	$L__BB37_38;
	mov.b64 	%rd36997, 0;
$L__BB37_27:
	shl.b64 	%rd33176, %rd36997, 3;
	add.s64 	%rd33177, %rd37870, %rd33176;
	ld.u64 	%rd37, [%rd33177];
	add.s64 	%rd33178, %rd37128, %rd33176;
	ld.u64 	%rd38, [%rd33178];
	setp.lt.u64 	%p1711, %rd37, %rd38;
	mov.u64 	%rd36998, %rd37128;
	mov.u64 	%rd36999, %rd37870;
	@%p1711 bra 	$L__BB37_29;
	setp.le.u64 	%p1712, %rd37, %rd38;
	add.s64 	%rd36997, %rd36997, 1;
	setp.lt.u64 	%p1713, %rd36997, %rd13;
	and.pred  	%p1714, %p1712, %p1713;
	mov.u64 	%rd36998, %rd37870;
	mov.u64 	%rd36999, %rd37128;
	@%p1714 bra 	$L__BB37_27;
$L__BB37_29:
	mov.u64 	%rd37128, %rd36999;
	mov.u64 	%rd37870, %rd36998;
	mov.b64 	%rd37000, 0;
$L__BB37_30:
	shl.b64 	%rd33181, %rd37000, 3;
	add.s64 	%rd33182, %rd37868, %rd33181;
	ld.u64 	%rd43, [%rd33182];
	add.s64 	%rd33183, %rd37012, %rd33181;
	ld.u64 	%rd44, [%rd33183];
	setp.lt.u64 	%p1715, %rd43, %rd44;
	mov.u64 	%rd37001, %rd37012;
	mov.u64 	%rd37002, %rd37868;
	@%p1715 bra 	$L__BB37_32;
	setp.le.u64 	%p1716, %rd43, %rd44;
	add.s64 	%rd37000, %rd37000, 1;
	setp.lt.u64 	%p1717, %rd37000, %rd13;
	and.pred  	%p1718, %p1716, %p1717;
	mov.u64 	%rd37001, %rd37868;
	mov.u64 	%rd37002, %rd37012;
	@%p1718 bra 	$L__BB37_30;
$L__BB37_32:
	mov.u64 	%rd37012, %rd37002;
	mov.u64 	%rd37868, %rd37001;
	mov.b64 	%rd37003, 0;
$L__BB37_33:
	shl.b64 	%rd33186, %rd37003, 3;
	add.s64 	%rd33187, %rd36992, %rd33186;
	ld.u64 	%rd49, [%rd33187];
	add.s64 	%rd33188, %rd37010, %rd33186;
	ld.u64 	%rd50, [%rd33188];
	setp.lt.u64 	%p1719, %rd49, %rd50;
	mov.u64 	%rd37004, %rd37010;
	mov.u64 	%rd37005, %rd36992;
	@%p1719 bra 	$L__BB37_35;
	setp.le.u64 	%p1720, %rd49, %rd50;
	add.s64 	%rd37003, %rd37003, 1;
	setp.lt.u64 	%p1721, %rd37003, %rd13;
	and.pred  	%p1722, %p1720, %p1721;
	mov.u64 	%rd37004, %rd36992;
	mov.u64 	%rd37005, %rd37010;
	@%p1722 bra 	$L__BB37_33;
$L__BB37_35:
	mov.u64 	%rd37010, %rd37005;
	mov.u64 	%rd36992, %rd37004;
	mov.b64 	%rd37006, 0;
$L__BB37_36:
	shl.b64 	%rd33191, %rd37006, 3;
	add.s64 	%rd33192, %rd37084, %rd33191;
	ld.u64 	%rd55, [%rd33192];
	add.s64 	%rd33193, %rd36991, %rd33191;
	ld.u64 	%rd56, [%rd33193];
	setp.lt.u64 	%p1723, %rd55, %rd56;
	mov.u64 	%rd37007, %rd36991;
	mov.u64 	%rd37008, %rd37084;
	@%p1723 bra 	$L__BB37_38;
	setp.le.u64 	%p1724, %rd55, %rd56;
	add.s64 	%rd37006, %rd37006, 1;
	setp.lt.u64 	%p1725, %rd37006, %rd13;
	and.pred  	%p1726, %p1724, %p1725;
	mov.u64 	%rd37007, %rd37084;
	mov.u64 	%rd37008, %rd36991;
	@%p1726 bra 	$L__BB37_36;
$L__BB37_38:
	setp.eq.s32 	%p1727, %r118, 0;
	mov.u64 	%rd37022, %rd37008;
	mov.u64 	%rd37023, %rd36992;
	@%p1727 bra 	$L__BB37_48;
	mov.b64 	%rd37015, 0;
$L__BB37_40:
	shl.b64 	%rd33196, %rd37015, 3;
	add.s64 	%rd33197, %rd37012, %rd33196;
	ld.u64 	%rd67, [%rd33197];
	add.s64 	%rd33198, %rd37870, %rd33196;
	ld.u64 	%rd68, [%rd33198];
	setp.lt.u64 	%p1728, %rd67, %rd68;
	mov.u64 	%rd37016, %rd37870;
	mov.u64 	%rd37017, %rd37012;
	@%p1728 bra 	$L__BB37_42;
	setp.le.u64 	%p1729, %rd67, %rd68;
	add.s64 	%rd37015, %rd37015, 1;
	setp.lt.u64 	%p1730, %rd37015, %rd13;
	and.pred  	%p1731, %p1729, %p1730;
	mov.u64 	%rd37016, %rd37012;
	mov.u64 	%rd37017, %rd37870;
	@%p1731 bra 	$L__BB37_40;
$L__BB37_42:
	mov.u64 	%rd37870, %rd37017;
	mov.u64 	%rd37012, %rd37016;
	mov.b64 	%rd37018, 0;
$L__BB37_43:
	shl.b64 	%rd33201, %rd37018, 3;
	add.s64 	%rd33202, %rd37010, %rd33201;
	ld.u64 	%rd73, [%rd33202];
	add.s64 	%rd33203, %rd37868, %rd33201;
	ld.u64 	%rd74, [%rd33203];
	setp.lt.u64 	%p1732, %rd73, %rd74;
	mov.u64 	%rd37019, %rd37868;
	mov.u64 	%rd37020, %rd37010;
	@%p1732 bra 	$L__BB37_45;
	setp.le.u64 	%p1733, %rd73, %rd74;
	add.s64 	%rd37018, %rd37018, 1;
	setp.lt.u64 	%p1734, %rd37018, %rd13;
	and.pred  	%p1735, %p1733, %p1734;
	mov.u64 	%rd37019, %rd37010;
	mov.u64 	%rd37020, %rd37868;
	@%p1735 bra 	$L__BB37_43;
$L__BB37_45:
	mov.u64 	%rd37868, %rd37020;
	mov.u64 	%rd37010, %rd37019;
	mov.b64 	%rd37021, 0;
$L__BB37_46:
	shl.b64 	%rd33206, %rd37021, 3;
	add.s64 	%rd33207, %rd37008, %rd33206;
	ld.u64 	%rd79, [%rd33207];
	add.s64 	%rd33208, %rd36992, %rd33206;
	ld.u64 	%rd80, [%rd33208];
	setp.lt.u64 	%p1736, %rd79, %rd80;
	mov.u64 	%rd37022, %rd36992;
	mov.u64 	%rd37023, %rd37008;
	@%p1736 bra 	$L__BB37_48;
	setp.le.u64 	%p1737, %rd79, %rd80;
	add.s64 	%rd37021, %rd37021, 1;
	setp.lt.u64 	%p1738, %rd37021, %rd13;
	and.pred  	%p1739, %p1737, %p1738;
	mov.u64 	%rd37022, %rd37008;
	mov.u64 	%rd37023, %rd36992;
	@%p1739 bra 	$L__BB37_46;
$L__BB37_48:
	setp.eq.s32 	%p1740, %r118, 0;
	mov.u64 	%rd37038, %rd37007;
	mov.u64 	%rd37039, %rd37022;
	@%p1740 bra 	$L__BB37_61;
	mov.b64 	%rd37028, 0;
$L__BB37_50:
	shl.b64 	%rd33211, %rd37028, 3;
	add.s64 	%rd33212, %rd37870, %rd33211;
	ld.u64 	%rd89, [%rd33212];
	add.s64 	%rd33213, %rd37128, %rd33211;
	ld.u64 	%rd90, [%rd33213];
	setp.lt.u64 	%p1741, %rd89, %rd90;
	mov.u64 	%rd37029, %rd37128;
	mov.u64 	%rd37030, %rd37870;
	@%p1741 bra 	$L__BB37_52;
	setp.le.u64 	%p1742, %rd89, %rd90;
	add.s64 	%rd37028, %rd37028, 1;
	setp.lt.u64 	%p1743, %rd37028, %rd13;
	and.pred  	%p1744, %p1742, %p1743;
	mov.u64 	%rd37029, %rd37870;
	mov.u64 	%rd37030, %rd37128;
	@%p1744 bra 	$L__BB37_50;
$L__BB37_52:
	mov.u64 	%rd37128, %rd37030;
	mov.u64 	%rd37870, %rd37029;
	mov.b64 	%rd37031, 0;
$L__BB37_53:
	shl.b64 	%rd33216, %rd37031, 3;
	add.s64 	%rd33217, %rd37868, %rd33216;
	ld.u64 	%rd95, [%rd33217];
	add.s64 	%rd33218, %rd37012, %rd33216;
	ld.u64 	%rd96, [%rd33218];
	setp.lt.u64 	%p1745, %rd95, %rd96;
	mov.u64 	%rd37032, %rd37012;
	mov.u64 	%rd37033, %rd37868;
	@%p1745 bra 	$L__BB37_55;
	setp.le.u64 	%p1746, %rd95, %rd96;
	add.s64 	%rd37031, %rd37031, 1;
	setp.lt.u64 	%p1747, %rd37031, %rd13;
	and.pred  	%p1748, %p1746, %p1747;
	mov.u64 	%rd37032, %rd37868;
	mov.u64 	%rd37033, %rd37012;
	@%p1748 bra 	$L__BB37_53;
$L__BB37_55:
	mov.u64 	%rd37012, %rd37033;
	mov.u64 	%rd37868, %rd37032;
	mov.b64 	%rd37034, 0;
$L__BB37_56:
	shl.b64 	%rd33221, %rd37034, 3;
	add.s64 	%rd33222, %rd37023, %rd33221;
	ld.u64 	%rd101, [%rd33222];
	add.s64 	%rd33223, %rd37010, %rd33221;
	ld.u64 	%rd102, [%rd33223];
	setp.lt.u64 	%p1749, %rd101, %rd102;
	mov.u64 	%rd37035, %rd37010;
	mov.u64 	%rd37036, %rd37023;
	@%p1749 bra 	$L__BB37_58;
	setp.le.u64 	%p1750, %rd101, %rd102;
	add.s64 	%rd37034, %rd37034, 1;
	setp.lt.u64 	%p1751, %rd37034, %rd13;
	and.pred  	%p1752, %p1750, %p1751;
	mov.u64 	%rd37035, %rd37023;
	mov.u64 	%rd37036, %rd37010;
	@%p1752 bra 	$L__BB37_56;
$L__BB37_58:
	mov.u64 	%rd37010, %rd37036;
	mov.u64 	%rd37023, %rd37035;
	mov.b64 	%rd37037, 0;
$L__BB37_59:
	shl.b64 	%rd33226, %rd37037, 3;
	add.s64 	%rd33227, %rd37007, %rd33226;
	ld.u64 	%rd107, [%rd33227];
	add.s64 	%rd33228, %rd37022, %rd33226;
	ld.u64 	%rd108, [%rd33228];
	setp.lt.u64 	%p1753, %rd107, %rd108;
	mov.u64 	%rd37038, %rd37022;
	mov.u64 	%rd37039, %rd37007;
	@%p1753 bra 	$L__BB37_61;
	setp.le.u64 	%p1754, %rd107, %rd108;
	add.s64 	%rd37037, %rd37037, 1;
	setp.lt.u64 	%p1755, %rd37037, %rd13;
	and.pred  	%p1756, %p1754, %p1755;
	mov.u64 	%rd37038, %rd37007;
	mov.u64 	%rd37039, %rd37022;
	@%p1756 bra 	$L__BB37_59;
$L__BB37_61:
	setp.eq.s32 	%p1757, %r118, 0;
	mov.u64 	%rd37053, %rd37039;
	mov.u64 	%rd37054, %rd37023;
	@%p1757 bra 	$L__BB37_71;
	mov.b64 	%rd37046, 0;
$L__BB37_63:
	shl.b64 	%rd33231, %rd37046, 3;
	add.s64 	%rd33232, %rd37012, %rd33231;
	ld.u64 	%rd119, [%rd33232];
	add.s64 	%rd33233, %rd37870, %rd33231;
	ld.u64 	%rd120, [%rd33233];
	setp.lt.u64 	%p1758, %rd119, %rd120;
	mov.u64 	%rd37047, %rd37870;
	mov.u64 	%rd37048, %rd37012;
	@%p1758 bra 	$L__BB37_65;
	setp.le.u64 	%p1759, %rd119, %rd120;
	add.s64 	%rd37046, %rd37046, 1;
	setp.lt.u64 	%p1760, %rd37046, %rd13;
	and.pred  	%p1761, %p1759, %p1760;
	mov.u64 	%rd37047, %rd37012;
	mov.u64 	%rd37048, %rd37870;
	@%p1761 bra 	$L__BB37_63;
$L__BB37_65:
	mov.u64 	%rd37870, %rd37048;
	mov.u64 	%rd37012, %rd37047;
	mov.b64 	%rd37049, 0;
$L__BB37_66:
	shl.b64 	%rd33236, %rd37049, 3;
	add.s64 	%rd33237, %rd37010, %rd33236;
	ld.u64 	%rd125, [%rd33237];
	add.s64 	%rd33238, %rd37868, %rd33236;
	ld.u64 	%rd126, [%rd33238];
	setp.lt.u64 	%p1762, %rd125, %rd126;
	mov.u64 	%rd37050, %rd37868;
	mov.u64 	%rd37051, %rd37010;
	@%p1762 bra 	$L__BB37_68;
	setp.le.u64 	%p1763, %rd125, %rd126;
	add.s64 	%rd37049, %rd37049, 1;
	setp.lt.u64 	%p1764, %rd37049, %rd13;
	and.pred  	%p1765, %p1763, %p1764;
	mov.u64 	%rd37050, %rd37010;
	mov.u64 	%rd37051, %rd37868;
	@%p1765 bra 	$L__BB37_66;
$L__BB37_68:
	mov.u64 	%rd37868, %rd37051;
	mov.u64 	%rd37010, %rd37050;
	mov.b64 	%rd37052, 0;
$L__BB37_69:
	shl.b64 	%rd33241, %rd37052, 3;
	add.s64 	%rd33242, %rd37039, %rd33241;
	ld.u64 	%rd131, [%rd33242];
	add.s64 	%rd33243, %rd37023, %rd33241;
	ld.u64 	%rd132, [%rd33243];
	setp.lt.u64 	%p1766, %rd131, %rd132;
	mov.u64 	%rd37053, %rd37023;
	mov.u64 	%rd37054, %rd37039;
	@%p1766 bra 	$L__BB37_71;
	setp.le.u64 	%p1767, %rd131, %rd132;
	add.s64 	%rd37052, %rd37052, 1;
	setp.lt.u64 	%p1768, %rd37052, %rd13;
	and.pred  	%p1769, %p1767, %p1768;
	mov.u64 	%rd37053, %rd37039;
	mov.u64 	%rd37054, %rd37023;
	@%p1769 bra 	$L__BB37_69;
$L__BB37_71:
	setp.eq.s32 	%p1770, %r118, 0;
	mov.u64 	%rd38112, %rd37038;
	mov.u64 	%rd37070, %rd37053;
	@%p1770 bra 	$L__BB37_84;
	mov.b64 	%rd37059, 0;
$L__BB37_73:
	shl.b64 	%rd33246, %rd37059, 3;
	add.s64 	%rd33247, %rd37870, %rd33246;
	ld.u64 	%rd141, [%rd33247];
	add.s64 	%rd33248, %rd37128, %rd33246;
	ld.u64 	%rd142, [%rd33248];
	setp.lt.u64 	%p1771, %rd141, %rd142;
	mov.u64 	%rd37060, %rd37128;
	mov.u64 	%rd37061, %rd37870;
	@%p1771 bra 	$L__BB37_75;
	setp.le.u64 	%p1772, %rd141, %rd142;
	add.s64 	%rd37059, %rd37059, 1;
	setp.lt.u64 	%p1773, %rd37059, %rd13;
	and.pred  	%p1774, %p1772, %p1773;
	mov.u64 	%rd37060, %rd37870;
	mov.u64 	%rd37061, %rd37128;
	@%p1774 bra 	$L__BB37_73;
$L__BB37_75:
	mov.u64 	%rd37128, %rd37061;
	mov.u64 	%rd37870, %rd37060;
	mov.b64 	%rd37062, 0;
$L__BB37_76:
	shl.b64 	%rd33251, %rd37062, 3;
	add.s64 	%rd33252, %rd37868, %rd33251;
	ld.u64 	%rd147, [%rd33252];
	add.s64 	%rd33253, %rd37012, %rd33251;
	ld.u64 	%rd148, [%rd33253];
	setp.lt.u64 	%p1775, %rd147, %rd148;
	mov.u64 	%rd37063, %rd37012;
	mov.u64 	%rd37064, %rd37868;
	@%p1775 bra 	$L__BB37_78;
	setp.le.u64 	%p1776, %rd147, %rd148;
	add.s64 	%rd37062, %rd37062, 1;
	setp.lt.u64 	%p1777, %rd37062, %rd13;
	and.pred  	%p1778, %p1776, %p1777;
	mov.u64 	%rd37063, %rd37868;
	mov.u64 	%rd37064, %rd37012;
	@%p1778 bra 	$L__BB37_76;
$L__BB37_78:
	mov.u64 	%rd37012, %rd37064;
	mov.u64 	%rd37868, %rd37063;
	mov.b64 	%rd37065, 0;
$L__BB37_79:
	shl.b64 	%rd33256, %rd37065, 3;
	add.s64 	%rd33257, %rd37054, %rd33256;
	ld.u64 	%rd153, [%rd33257];
	add.s64 	%rd33258, %rd37010, %rd33256;
	ld.u64 	%rd154, [%rd33258];
	setp.lt.u64 	%p1779, %rd153, %rd154;
	mov.u64 	%rd37066, %rd37010;
	mov.u64 	%rd37067, %rd37054;
	@%p1779 bra 	$L__BB37_81;
	setp.le.u64 	%p1780, %rd153, %rd154;
	add.s64 	%rd37065, %rd37065, 1;
	setp.lt.u64 	%p1781, %rd37065, %rd13;
	and.pred  	%p1782, %p1780, %p1781;
	mov.u64 	%rd37066, %rd37054;
	mov.u64 	%rd37067, %rd37010;
	@%p1782 bra 	$L__BB37_79;
$L__BB37_81:
	mov.u64 	%rd37010, %rd37067;
	mov.u64 	%rd37054, %rd37066;
	mov.b64 	%rd37068, 0;
$L__BB37_82:
	shl.b64 	%rd33261, %rd37068, 3;
	add.s64 	%rd33262, %rd37038, %rd33261;
	ld.u64 	%rd159, [%rd33262];
	add.s64 	%rd33263, %rd37053, %rd33261;
	ld.u64 	%rd160, [%rd33263];
	setp.lt.u64 	%p1783, %rd159, %rd160;
	mov.u64 	%rd38112, %rd37053;
	mov.u64 	%rd37070, %rd37038;
	@%p1783 bra 	$L__BB37_84;
	setp.le.u64 	%p1784, %rd159, %rd160;
	add.s64 	%rd37068, %rd37068, 1;
	setp.lt.u64 	%p1785, %rd37068, %rd13;
	and.pred  	%p1786, %p1784, %p1785;
	mov.u64 	%rd38112, %rd37038;
	mov.u64 	%rd37070, %rd37053;
	@%p1786 bra 	$L__BB37_82;
$L__BB37_84:
	setp.eq.s32 	%p1787, %r118, 0;
	mov.u64 	%rd37857, %rd37070;
	mov.u64 	%rd37858, %rd37054;
	@%p1787 bra 	$L__BB37_850;
	mov.b64 	%rd37077, 0;
$L__BB37_86:
	shl.b64 	%rd33266, %rd37077, 3;
	add.s64 	%rd33267, %rd37012, %rd33266;
	ld.u64 	%rd171, [%rd33267];
	add.s64 	%rd33268, %rd37870, %rd33266;
	ld.u64 	%rd172, [%rd33268];
	setp.lt.u64 	%p1788, %rd171, %rd172;
	mov.u64 	%rd37078, %rd37870;
	mov.u64 	%rd37079, %rd37012;
	@%p1788 bra 	$L__BB37_88;
	setp.le.u64 	%p1789, %rd171, %rd172;
	add.s64 	%rd37077, %rd37077, 1;
	setp.lt.u64 	%p1790, %rd37077, %rd13;
	and.pred  	%p1791, %p1789, %p1790;
	mov.u64 	%rd37078, %rd37012;
	mov.u64 	%rd37079, %rd37870;
	@%p1791 bra 	$L__BB37_86;
$L__BB37_88:
	mov.u64 	%rd37870, %rd37079;
	mov.u64 	%rd37012, %rd37078;
	mov.b64 	%rd37080, 0;
$L__BB37_89:
	shl.b64 	%rd33271, %rd37080, 3;
	add.s64 	%rd33272, %rd37010, %rd33271;
	ld.u64 	%rd177, [%rd33272];
	add.s64 	%rd33273, %rd37868, %rd33271;
	ld.u64 	%rd178, [%rd33273];
	setp.lt.u64 	%p1792, %rd177, %rd178;
	mov.u64 	%rd37081, %rd37868;
	mov.u64 	%rd37082, %rd37010;
	@%p1792 bra 	$L__BB37_91;
	setp.le.u64 	%p1793, %rd177, %rd178;
	add.s64 	%rd37080, %rd37080, 1;
	setp.lt.u64 	%p1794, %rd37080, %rd13;
	and.pred  	%p1795, %p1793, %p1794;
	mov.u64 	%rd37081, %rd37010;
	mov.u64 	%rd37082, %rd37868;
	@%p1795 bra 	$L__BB37_89;
$L__BB37_91:
	mov.u64 	%rd37868, %rd37082;
	mov.u64 	%rd37010, %rd37081;
	mov.b64 	%rd37083, 0;
$L__BB37_92:
	shl.b64 	%rd33276, %rd37083, 3;
	add.s64 	%rd33277, %rd37070, %rd33276;
	ld.u64 	%rd183, [%rd33277];
	add.s64 	%rd33278, %rd37054, %rd33276;
	ld.u64 	%rd184, [%rd33278];
	setp.lt.u64 	%p1796, %rd183, %rd184;
	mov.u64 	%rd37857, %rd37054;
	mov.u64 	%rd37858, %rd37070;
	@%p1796 bra 	$L__BB37_850;
	setp.le.u64 	%p1797, %rd183, %rd184;
	add.s64 	%rd37083, %rd37083, 1;
	setp.lt.u64 	%p1798, %rd37083, %rd13;
	and.pred  	%p1799, %p1797, %p1798;
	mov.u64 	%rd37857, %rd37070;
	mov.u64 	%rd37858, %rd37054;
	@%p1799 bra 	$L__BB37_92;
	bra.uni 	$L__BB37_850;
$L__BB37_94:
	and.b64  	%rd216, %rd4132, 1;
	setp.eq.s64 	%p1148, %rd4132, 1;
	mov.b64 	%rd37104, -3750763034362895579;
	mov.b64 	%rd37105, 0;
	@%p1148 bra 	$L__BB37_97;
	and.b64  	%rd37105, %rd4132, -2;
	mov.b64 	%rd37104, -3750763034362895579;
	mov.b64 	%rd37102, 0;
$L__BB37_96:
	shl.b64 	%rd21805, %rd37102, 3;
	add.s64 	%rd21806, %rd37870, %rd21805;
	ld.u64 	%rd21807, [%rd21806];
	and.b64  	%rd21808, %rd21807, 255;
	xor.b64  	%rd21809, %rd21808, %rd37104;
	mul.lo.s64 	%rd21810, %rd21809, 1099511628211;
	shr.u64 	%rd21811, %rd21807, 8;
	and.b64  	%rd21812, %rd21811, 255;
	xor.b64  	%rd21813, %rd21812, %rd21810;
	mul.lo.s64 	%rd21814, %rd21813, 1099511628211;
	shr.u64 	%rd21815, %rd21807, 16;
	and.b64  	%rd21816, %rd21815, 255;
	xor.b64  	%rd21817, %rd21816, %rd21814;
	mul.lo.s64 	%rd21818, %rd21817, 1099511628211;
	shr.u64 	%rd21819, %rd21807, 24;
	and.b64  	%rd21820, %rd21819, 255;
	xor.b64  	%rd21821, %rd21820, %rd21818;
	mul.lo.s64 	%rd21822, %rd21821, 1099511628211;
	shr.u64 	%rd21823, %rd21807, 32;
	and.b64  	%rd21824, %rd21823, 255;
	xor.b64  	%rd21825, %rd21824, %rd21822;
	mul.lo.s64 	%rd21826, %rd21825, 1099511628211;
	shr.u64 	%rd21827, %rd21807, 40;
	and.b64  	%rd21828, %rd21827, 255;
	xor.b64  	%rd21829, %rd21828, %rd21826;
	mul.lo.s64 	%rd21830, %rd21829, 1099511628211;
	shr.u64 	%rd21831, %rd21807, 48;
	and.b64  	%rd21832, %rd21831, 255;
	xor.b64  	%rd21833, %rd21832, %rd21830;
	mul.lo.s64 	%rd21834, %rd21833, 1099511628211;
	shr.u64 	%rd21835, %rd21807, 56;
	xor.b64  	%rd21836, %rd21835, %rd21834;
	mul.lo.s64 	%rd21837, %rd21836, 1099511628211;
	ld.u64 	%rd21838, [%rd21806+8];
	and.b64  	%rd21839, %rd21838, 255;
	xor.b64  	%rd21840, %rd21839, %rd21837;
	mul.lo.s64 	%rd21841, %rd21840, 1099511628211;
	shr.u64 	%rd21842, %rd21838, 8;
	and.b64  	%rd21843, %rd21842, 255;
	xor.b64  	%rd21844, %rd21843, %rd21841;
	mul.lo.s64 	%rd21845, %rd21844, 1099511628211;
	shr.u64 	%rd21846, %rd21838, 16;
	and.b64  	%rd21847, %rd21846, 255;
	xor.b64  	%rd21848, %rd21847, %rd21845;
	mul.lo.s64 	%rd21849, %rd21848, 1099511628211;
	shr.u64 	%rd21850, %rd21838, 24;
	and.b64  	%rd21851, %rd21850, 255;
	xor.b64  	%rd21852, %rd21851, %rd21849;
	mul.lo.s64 	%rd21853, %rd21852, 1099511628211;
	shr.u64 	%rd21854, %rd21838, 32;
	and.b64  	%rd21855, %rd21854, 255;
	xor.b64  	%rd21856, %rd21855, %rd21853;
	mul.lo.s64 	%rd21857, %rd21856, 1099511628211;
	shr.u64 	%rd21858, %rd21838, 40;
	and.b64  	%rd21859, %rd21858, 255;
	xor.b64  	%rd21860, %rd21859, %rd21857;
	mul.lo.s64 	%rd21861, %rd21860, 1099511628211;
	shr.u64 	%rd21862, %rd21838, 48;
	and.b64  	%rd21863, %rd21862, 255;
	xor.b64  	%rd21864, %rd21863, %rd21861;
	mul.lo.s64 	%rd21865, %rd21864, 1099511628211;
	shr.u64 	%rd21866, %rd21838, 56;
	xor.b64  	%rd21867, %rd21866, %rd21865;
	mul.lo.s64 	%rd37104, %rd21867, 1099511628211;
	add.s64 	%rd37102, %rd37102, 2;
	setp.ne.s64 	%p1149, %rd37102, %rd37105;
	@%p1149 bra 	$L__BB37_96;
$L__BB37_97:
	setp.eq.s64 	%p1150, %rd216, 0;
	@%p1150 bra 	$L__BB37_99;
	shl.b64 	%rd21868, %rd37105, 3;
	add.s64 	%rd21869, %rd37870, %rd21868;
	ld.u64 	%rd21870, [%rd21869];
	and.b64  	%rd21871, %rd21870, 255;
	xor.b64  	%rd21872, %rd21871, %rd37104;
	mul.lo.s64 	%rd21873, %rd21872, 1099511628211;
	shr.u64 	%rd21874, %rd21870, 8;
	and.b64  	%rd21875, %rd21874, 255;
	xor.b64  	%rd21876, %rd21875, %rd21873;
	mul.lo.s64 	%rd21877, %rd21876, 1099511628211;
	shr.u64 	%rd21878, %rd21870, 16;
	and.b64  	%rd21879, %rd21878, 255;
	xor.b64  	%rd21880, %rd21879, %rd21877;
	mul.lo.s64 	%rd21881, %rd21880, 1099511628211;
	shr.u64 	%rd21882, %rd21870, 24;
	and.b64  	%rd21883, %rd21882, 255;
	xor.b64  	%rd21884, %rd21883, %rd21881;
	mul.lo.s64 	%rd21885, %rd21884, 1099511628211;
	shr.u64 	%rd21886, %rd21870, 32;
	and.b64  	%rd21887, %rd21886, 255;
	xor.b64  	%rd21888, %rd21887, %rd21885;
	mul.lo.s64 	%rd21889, %rd21888, 1099511628211;
	shr.u64 	%rd21890, %rd21870, 40;
	and.b64  	%rd21891, %rd21890, 255;
	xor.b64  	%rd21892, %rd21891, %rd21889;
	mul.lo.s64 	%rd21893, %rd21892, 1099511628211;
	shr.u64 	%rd21894, %rd21870, 48;
	and.b64  	%rd21895, %rd21894, 255;
	xor.b64  	%rd21896, %rd21895, %rd21893;
	mul.lo.s64 	%rd21897, %rd21896, 1099511628211;
	shr.u64 	%rd21898, %rd21870, 56;
	xor.b64  	%rd21899, %rd21898, %rd21897;
	mul.lo.s64 	%rd37104, %rd21899, 1099511628211;
$L__BB37_99:
	setp.eq.s64 	%p1151, %rd4132, 1;
	mov.b64 	%rd37110, -3750763034362895579;
	mov.b64 	%rd37111, 0;
	@%p1151 bra 	$L__BB37_102;
	and.b64  	%rd37111, %rd4132, -2;
	mov.b64 	%rd37110, -3750763034362895579;
	mov.b64 	%rd37108, 0;
$L__BB37_101:
	shl.b64 	%rd21905, %rd37108, 3;
	add.s64 	%rd21906, %rd37128, %rd21905;
	ld.u64 	%rd21907, [%rd21906];
	and.b64  	%rd21908, %rd21907, 255;
	xor.b64  	%rd21909, %rd21908, %rd37110;
	mul.lo.s64 	%rd21910, %rd21909, 1099511628211;
	shr.u64 	%rd21911, %rd21907, 8;
	and.b64  	%rd21912, %rd21911, 255;
	xor.b64  	%rd21913, %rd21912, %rd21910;
	mul.lo.s64 	%rd21914, %rd21913, 1099511628211;
	shr.u64 	%rd21915, %rd21907, 16;
	and.b64  	%rd21916, %rd21915, 255;
	xor.b64  	%rd21917, %rd21916, %rd21914;
	mul.lo.s64 	%rd21918, %rd21917, 1099511628211;
	shr.u64 	%rd21919, %rd21907, 24;
	and.b64  	%rd21920, %rd21919, 255;
	xor.b64  	%rd21921, %rd21920, %rd21918;
	mul.lo.s64 	%rd21922, %rd21921, 1099511628211;
	shr.u64 	%rd21923, %rd21907, 32;
	and.b64  	%rd21924, %rd21923, 255;
	xor.b64  	%rd21925, %rd21924, %rd21922;
	mul.lo.s64 	%rd21926, %rd21925, 1099511628211;
	shr.u64 	%rd21927, %rd21907, 40;
	and.b64  	%rd21928, %rd21927, 255;
	xor.b64  	%rd21929, %rd21928, %rd21926;
	mul.lo.s64 	%rd21930, %rd21929, 1099511628211;
	shr.u64 	%rd21931, %rd21907, 48;
	and.b64  	%rd21932, %rd21931, 255;
	xor.b64  	%rd21933, %rd21932, %rd21930;
	mul.lo.s64 	%rd21934, %rd21933, 1099511628211;
	shr.u64 	%rd21935, %rd21907, 56;
	xor.b64  	%rd21936, %rd21935, %rd21934;
	mul.lo.s64 	%rd21937, %rd21936, 1099511628211;
	ld.u64 	%rd21938, [%rd21906+8];
	and.b64  	%rd21939, %rd21938, 255;
	xor.b64  	%rd21940, %rd21939, %rd21937;
	mul.lo.s64 	%rd21941, %rd21940, 1099511628211;
	shr.u64 	%rd21942, %rd21938, 8;
	and.b64  	%rd21943, %rd21942, 255;
	xor.b64  	%rd21944, %rd21943, %rd21941;
	mul.lo.s64 	%rd21945, %rd21944, 1099511628211;
	shr.u64 	%rd21946, %rd21938, 16;
	and.b64  	%rd21947, %rd21946, 255;
	xor.b64  	%rd21948, %rd21947, %rd21945;
	mul.lo.s64 	%rd21949, %rd21948, 1099511628211;
	shr.u64 	%rd21950, %rd21938, 24;
	and.b64  	%rd21951, %rd21950, 255;
	xor.b64  	%rd21952, %rd21951, %rd21949;
	mul.lo.s64 	%rd21953, %rd21952, 1099511628211;
	shr.u64 	%rd21954, %rd21938, 32;
	and.b64  	%rd21955, %rd21954, 255;
	xor.b64  	%rd21956, %rd21955, %rd21953;
	mul.lo.s64 	%rd21957, %rd21956, 1099511628211;
	shr.u64 	%rd21958, %rd21938, 40;
	and.b64  	%rd21959, %rd21958, 255;
	xor.b64  	%rd21960, %rd21959, %rd21957;
	mul.lo.s64 	%rd21961, %rd21960, 1099511628211;
	shr.u64 	%rd21962, %rd21938, 48;
	and.b64  	%rd21963, %rd21962, 255;
	xor.b64  	%rd21964, %rd21963, %rd21961;
	mul.lo.s64 	%rd21965, %rd21964, 1099511628211;
	shr.u64 	%rd21966, %rd21938, 56;
	xor.b64  	%rd21967, %rd21966, %rd21965;
	mul.lo.s64 	%rd37110, %rd21967, 1099511628211;
	add.s64 	%rd37108, %rd37108, 2;
	setp.ne.s64 	%p1152, %rd37108, %rd37111;
	@%p1152 bra 	$L__BB37_101;
$L__BB37_102:
	setp.eq.s64 	%p1153, %rd216, 0;
	@%p1153 bra 	$L__BB37_104;
	shl.b64 	%rd21968, %rd37111, 3;
	add.s64 	%rd21969, %rd37128, %rd21968;
	ld.u64 	%rd21970, [%rd21969];
	and.b64  	%rd21971, %rd21970, 255;
	xor.b64  	%rd21972, %rd21971, %rd37110;
	mul.lo.s64 	%rd21973, %rd21972, 1099511628211;
	shr.u64 	%rd21974, %rd21970, 8;
	and.b64  	%rd21975, %rd21974, 255;
	xor.b64  	%rd21976, %rd21975, %rd21973;
	mul.lo.s64 	%rd21977, %rd21976, 1099511628211;
	shr.u64 	%rd21978, %rd21970, 16;
	and.b64  	%rd21979, %rd21978, 255;
	xor.b64  	%rd21980, %rd21979, %rd21977;
	mul.lo.s64 	%rd21981, %rd21980, 1099511628211;
	shr.u64 	%rd21982, %rd21970, 24;
	and.b64  	%rd21983, %rd21982, 255;
	xor.b64  	%rd21984, %rd21983, %rd21981;
	mul.lo.s64 	%rd21985, %rd21984, 1099511628211;
	shr.u64 	%rd21986, %rd21970, 32;
	and.b64  	%rd21987, %rd21986, 255;
	xor.b64  	%rd21988, %rd21987, %rd21985;
	mul.lo.s64 	%rd21989, %rd21988, 1099511628211;
	shr.u64 	%rd21990, %rd21970, 40;
	and.b64  	%rd21991, %rd21990, 255;
	xor.b64  	%rd21992, %rd21991, %rd21989;
	mul.lo.s64 	%rd21993, %rd21992, 1099511628211;
	shr.u64 	%rd21994, %rd21970, 48;
	and.b64  	%rd21995, %rd21994, 255;
	xor.b64  	%rd21996, %rd21995, %rd21993;
	mul.lo.s64 	%rd21997, %rd21996, 1099511628211;
	shr.u64 	%rd21998, %rd21970, 56;
	xor.b64  	%rd21999, %rd21998, %rd21997;
	mul.lo.s64 	%rd37110, %rd21999, 1099511628211;
$L__BB37_104:
	setp.ne.s64 	%p1154, %rd37104, %rd37110;
	@%p1154 bra 	$L__BB37_109;
	setp.eq.s32 	%p1162, %r118, 0;
	mov.u64 	%rd37127, %rd37870;
	@%p1162 bra 	$L__BB37_121;
	mov.b64 	%rd37114, 0;
$L__BB37_107:
	shl.b64 	%rd22201, %rd37114, 3;
	add.s64 	%rd22202, %rd37870, %rd22201;
	ld.u64 	%rd238, [%rd22202];
	add.s64 	%rd22203, %rd37128, %rd22201;
	ld.u64 	%rd239, [%rd22203];
	setp.lt.u64 	%p1163, %rd238, %rd239;
	@%p1163 bra 	$L__BB37_120;
	setp.le.u64 	%p1164, %rd238, %rd239;
	add.s64 	%rd37114, %rd37114, 1;
	setp.lt.u64 	%p1165, %rd37114, %rd13;
	and.pred  	%p1166, %p1164, %p1165;
	mov.u64 	%rd37127, %rd37870;
	@%p1166 bra 	$L__BB37_107;
	bra.uni 	$L__BB37_121;
$L__BB37_109:
	setp.eq.s64 	%p1155, %rd4132, 1;
	mov.b64 	%rd37117, -3750763034362895579;
	mov.b64 	%rd37118, 0;
	@%p1155 bra 	$L__BB37_112;
	and.b64  	%rd37118, %rd4132, -2;
	mov.b64 	%rd37117, -3750763034362895579;
	mov.b64 	%rd37115, 0;
$L__BB37_111:
	shl.b64 	%rd22005, %rd37115, 3;
	add.s64 	%rd22006, %rd37870, %rd22005;
	ld.u64 	%rd22007, [%rd22006];
	and.b64  	%rd22008, %rd22007, 255;
	xor.b64  	%rd22009, %rd22008, %rd37117;
	mul.lo.s64 	%rd22010, %rd22009, 1099511628211;
	shr.u64 	%rd22011, %rd22007, 8;
	and.b64  	%rd22012, %rd22011, 255;
	xor.b64  	%rd22013, %rd22012, %rd22010;
	mul.lo.s64 	%rd22014, %rd22013, 1099511628211;
	shr.u64 	%rd22015, %rd22007, 16;
	and.b64  	%rd22016, %rd22015, 255;
	xor.b64  	%rd22017, %rd22016, %rd22014;
	mul.lo.s64 	%rd22018, %rd22017, 1099511628211;
	shr.u64 	%rd22019, %rd22007, 24;
	and.b64  	%rd22020, %rd22019, 255;
	xor.b64  	%rd22021, %rd22020, %rd22018;
	mul.lo.s64 	%rd22022, %rd22021, 1099511628211;
	shr.u64 	%rd22023, %rd22007, 32;
	and.b64  	%rd22024, %rd22023, 255;
	xor.b64  	%rd22025, %rd22024, %rd22022;
	mul.lo.s64 	%rd22026, %rd22025, 1099511628211;
	shr.u64 	%rd22027, %rd22007, 40;
	and.b64  	%rd22028, %rd22027, 255;
	xor.b64  	%rd22029, %rd22028, %rd22026;
	mul.lo.s64 	%rd22030, %rd22029, 1099511628211;
	shr.u64 	%rd22031, %rd22007, 48;
	and.b64  	%rd22032, %rd22031, 255;
	xor.b64  	%rd22033, %rd22032, %rd22030;
	mul.lo.s64 	%rd22034, %rd22033, 1099511628211;
	shr.u64 	%rd22035, %rd22007, 56;
	xor.b64  	%rd22036, %rd22035, %rd22034;
	mul.lo.s64 	%rd22037, %rd22036, 1099511628211;
	ld.u64 	%rd22038, [%rd22006+8];
	and.b64  	%rd22039, %rd22038, 255;
	xor.b64  	%rd22040, %rd22039, %rd22037;
	mul.lo.s64 	%rd22041, %rd22040, 1099511628211;
	shr.u64 	%rd22042, %rd22038, 8;
	and.b64  	%rd22043, %rd22042, 255;
	xor.b64  	%rd22044, %rd22043, %rd22041;
	mul.lo.s64 	%rd22045, %rd22044, 1099511628211;
	shr.u64 	%rd22046, %rd22038, 16;
	and.b64  	%rd22047, %rd22046, 255;
	xor.b64  	%rd22048, %rd22047, %rd22045;
	mul.lo.s64 	%rd22049, %rd22048, 1099511628211;
	shr.u64 	%rd22050, %rd22038, 24;
	and.b64  	%rd22051, %rd22050, 255;
	xor.b64  	%rd22052, %rd22051, %rd22049;
	mul.lo.s64 	%rd22053, %rd22052, 1099511628211;
	shr.u64 	%rd22054, %rd22038, 32;
	and.b64  	%rd22055, %rd22054, 255;
	xor.b64  	%rd22056, %rd22055, %rd22053;
	mul.lo.s64 	%rd22057, %rd22056, 1099511628211;
	shr.u64 	%rd22058, %rd22038, 40;
	and.b64  	%rd22059, %rd22058, 255;
	xor.b64  	%rd22060, %rd22059, %rd22057;
	mul.lo.s64 	%rd22061, %rd22060, 1099511628211;
	shr.u64 	%rd22062, %rd22038, 48;
	and.b64  	%rd22063, %rd22062, 255;
	xor.b64  	%rd22064, %rd22063, %rd22061;
	mul.lo.s64 	%rd22065, %rd22064, 1099511628211;
	shr.u64 	%rd22066, %rd22038, 56;
	xor.b64  	%rd22067, %rd22066, %rd22065;
	mul.lo.s64 	%rd37117, %rd22067, 1099511628211;
	add.s64 	%rd37115, %rd37115, 2;
	setp.ne.s64 	%p1156, %rd37115, %rd37118;
	@%p1156 bra 	$L__BB37_111;
$L__BB37_112:
	setp.eq.s64 	%p1157, %rd216, 0;
	@%p1157 bra 	$L__BB37_114;
	shl.b64 	%rd22068, %rd37118, 3;
	add.s64 	%rd22069, %rd37870, %rd22068;
	ld.u64 	%rd22070, [%rd22069];
	and.b64  	%rd22071, %rd22070, 255;
	xor.b64  	%rd22072, %rd22071, %rd37117;
	mul.lo.s64 	%rd22073, %rd22072, 1099511628211;
	shr.u64 	%rd22074, %rd22070, 8;
	and.b64  	%rd22075, %rd22074, 255;
	xor.b64  	%rd22076, %rd22075, %rd22073;
	mul.lo.s64 	%rd22077, %rd22076, 1099511628211;
	shr.u64 	%rd22078, %rd22070, 16;
	and.b64  	%rd22079, %rd22078, 255;
	xor.b64  	%rd22080, %rd22079, %rd22077;
	mul.lo.s64 	%rd22081, %rd22080, 1099511628211;
	shr.u64 	%rd22082, %rd22070, 24;
	and.b64  	%rd22083, %rd22082, 255;
	xor.b64  	%rd22084, %rd22083, %rd22081;
	mul.lo.s64 	%rd22085, %rd22084, 1099511628211;
	shr.u64 	%rd22086, %rd22070, 32;
	and.b64  	%rd22087, %rd22086, 255;
	xor.b64  	%rd22088, %rd22087, %rd22085;
	mul.lo.s64 	%rd22089, %rd22088, 1099511628211;
	shr.u64 	%rd22090, %rd22070, 40;
	and.b64  	%rd22091, %rd22090, 255;
	xor.b64  	%rd22092, %rd22091, %rd22089;
	mul.lo.s64 	%rd22093, %rd22092, 1099511628211;
	shr.u64 	%rd22094, %rd22070, 48;
	and.b64  	%rd22095, %rd22094, 255;
	xor.b64  	%rd22096, %rd22095, %rd22093;
	mul.lo.s64 	%rd22097, %rd22096, 1099511628211;
	shr.u64 	%rd22098, %rd22070, 56;
	xor.b64  	%rd22099, %rd22098, %rd22097;
	mul.lo.s64 	%rd37117, %rd22099, 1099511628211;
$L__BB37_114:
	setp.eq.s64 	%p1158, %rd4132, 1;
	mov.b64 	%rd37123, -3750763034362895579;
	mov.b64 	%rd37124, 0;
	@%p1158 bra 	$L__BB37_117;
	and.b64  	%rd37124, %rd4132, -2;
	mov.b64 	%rd37123, -3750763034362895579;
	mov.b64 	%rd37121, 0;
$L__BB37_116:
	shl.b64 	%rd22105, %rd37121, 3;
	add.s64 	%rd22106, %rd37128, %rd22105;
	ld.u64 	%rd22107, [%rd22106];
	and.b64  	%rd22108, %rd22107, 255;
	xor.b64  	%rd22109, %rd22108, %rd37123;
	mul.lo.s64 	%rd22110, %rd22109, 1099511628211;
	shr.u64 	%rd22111, %rd22107, 8;
	and.b64  	%rd22112, %rd22111, 255;
	xor.b64  	%rd22113, %rd22112, %rd22110;
	mul.lo.s64 	%rd22114, %rd22113, 1099511628211;
	shr.u64 	%rd22115, %rd22107, 16;
	and.b64  	%rd22116, %rd22115, 255;
	xor.b64  	%rd22117, %rd22116, %rd22114;
	mul.lo.s64 	%rd22118, %rd22117, 1099511628211;
	shr.u64 	%rd22119, %rd22107, 24;
	and.b64  	%rd22120, %rd22119, 255;
	xor.b64  	%rd22121, %rd22120, %rd22118;
	mul.lo.s64 	%rd22122, %rd22121, 1099511628211;
	shr.u64 	%rd22123, %rd22107, 32;
	and.b64  	%rd22124, %rd22123, 255;
	xor.b64  	%rd22125, %rd22124, %rd22122;
	mul.lo.s64 	%rd22126, %rd22125, 1099511628211;
	shr.u64 	%rd22127, %rd22107, 40;
	and.b64  	%rd22128, %rd22127, 255;
	xor.b64  	%rd22129, %rd22128, %rd22126;
	mul.lo.s64 	%rd22130, %rd22129, 1099511628211;
	shr.u64 	%rd22131, %rd22107, 48;
	and.b64  	%rd22132, %rd22131, 255;
	xor.b64  	%rd22133, %rd22132, %rd22130;
	mul.lo.s64 	%rd22134, %rd22133, 1099511628211;
	shr.u64 	%rd22135, %rd22107, 56;
	xor.b64  	%rd22136, %rd22135, %rd22134;
	mul.lo.s64 	%rd22137, %rd22136, 1099511628211;
	ld.u64 	%rd22138, [%rd22106+8];
	and.b64  	%rd22139, %rd22138, 255;
	xor.b64  	%rd22140, %rd22139, %rd22137;
	mul.lo.s64 	%rd22141, %rd22140, 1099511628211;
	shr.u64 	%rd22142, %rd22138, 8;
	and.b64  	%rd22143, %rd22142, 255;
	xor.b64  	%rd22144, %rd22143, %rd22141;
	mul.lo.s64 	%rd22145, %rd22144, 1099511628211;
	shr.u64 	%rd22146, %rd22138, 16;
	and.b64  	%rd22147, %rd22146, 255;
	xor.b64  	%rd22148, %rd22147, %rd22145;
	mul.lo.s64 	%rd22149, %rd22148, 1099511628211;
	shr.u64 	%rd22150, %rd22138, 24;
	and.b64  	%rd22151, %rd22150, 255;
	xor.b64  	%rd22152, %rd22151, %rd22149;
	mul.lo.s64 	%rd22153, %rd22152, 1099511628211;
	shr.u64 	%rd22154, %rd22138, 32;
	and.b64  	%rd22155, %rd22154, 255;
	xor.b64  	%rd22156, %rd22155, %rd22153;
	mul.lo.s64 	%rd22157, %rd22156, 1099511628211;
	shr.u64 	%rd22158, %rd22138, 40;
	and.b64  	%rd22159, %rd22158, 255;
	xor.b64  	%rd22160, %rd22159, %rd22157;
	mul.lo.s64 	%rd22161, %rd22160, 1099511628211;
	shr.u64 	%rd22162, %rd22138, 48;
	and.b64  	%rd22163, %rd22162, 255;
	xor.b64  	%rd22164, %rd22163, %rd22161;
	mul.lo.s64 	%rd22165, %rd22164, 1099511628211;
	shr.u64 	%rd22166, %rd22138, 56;
	xor.b64  	%rd22167, %rd22166, %rd22165;
	mul.lo.s64 	%rd37123, %rd22167, 1099511628211;
	add.s64 	%rd37121, %rd37121, 2;
	setp.ne.s64 	%p1159, %rd37121, %rd37124;
	@%p1159 bra 	$L__BB37_116;
$L__BB37_117:
	setp.eq.s64 	%p1160, %rd216, 0;
	@%p1160 bra 	$L__BB37_119;
	shl.b64 	%rd22168, %rd37124, 3;
	add.s64 	%rd22169, %rd37128, %rd22168;
	ld.u64 	%rd22170, [%rd22169];
	and.b64  	%rd22171, %rd22170, 255;
	xor.b64  	%rd22172, %rd22171, %rd37123;
	mul.lo.s64 	%rd22173, %rd22172, 1099511628211;
	shr.u64 	%rd22174, %rd22170, 8;
	and.b64  	%rd22175, %rd22174, 255;
	xor.b64  	%rd22176, %rd22175, %rd22173;
	mul.lo.s64 	%rd22177, %rd22176, 1099511628211;
	shr.u64 	%rd22178, %rd22170, 16;
	and.b64  	%rd22179, %rd22178, 255;
	xor.b64  	%rd22180, %rd22179, %rd22177;
	mul.lo.s64 	%rd22181, %rd22180, 1099511628211;
	shr.u64 	%rd22182, %rd22170, 24;
	and.b64  	%rd22183, %rd22182, 255;
	xor.b64  	%rd22184, %rd22183, %rd22181;
	mul.lo.s64 	%rd22185, %rd22184, 1099511628211;
	shr.u64 	%rd22186, %rd22170, 32;
	and.b64  	%rd22187, %rd22186, 255;
	xor.b64  	%rd22188, %rd22187, %rd22185;
	mul.lo.s64 	%rd22189, %rd22188, 1099511628211;
	shr.u64 	%rd22190, %rd22170, 40;
	and.b64  	%rd22191, %rd22190, 255;
	xor.b64  	%rd22192, %rd22191, %rd22189;
	mul.lo.s64 	%rd22193, %rd22192, 1099511628211;
	shr.u64 	%rd22194, %rd22170, 48;
	and.b64  	%rd22195, %rd22194, 255;
	xor.b64  	%rd22196, %rd22195, %rd22193;
	mul.lo.s64 	%rd22197, %rd22196, 1099511628211;
	shr.u64 	%rd22198, %rd22170, 56;
	xor.b64  	%rd22199, %rd22198, %rd22197;
	mul.lo.s64 	%rd37123, %rd22199, 1099511628211;
$L__BB37_119:
	setp.ge.u64 	%p1161, %rd37117, %rd37123;
	mov.u64 	%rd37127, %rd37870;
	@%p1161 bra 	$L__BB37_121;
$L__BB37_120:
	mov.u64 	%rd37127, %rd37128;
	mov.u64 	%rd37128, %rd37870;
$L__BB37_121:
	setp.eq.s64 	%p1167, %rd4132, 1;
	mov.b64 	%rd37131, -3750763034362895579;
	mov.b64 	%rd37132, 0;
	@%p1167 bra 	$L__BB37_124;
	and.b64  	%rd37132, %rd4132, -2;
	mov.b64 	%rd37131, -3750763034362895579;
	mov.b64 	%rd37129, 0;
$L__BB37_123:
	shl.b64 	%rd22210, %rd37129, 3;
	add.s64 	%rd22211, %rd37868, %rd22210;
	ld.u64 	%rd22212, [%rd22211];
	and.b64  	%rd22213, %rd22212, 255;
	xor.b64  	%rd22214, %rd22213, %rd37131;
	mul.lo.s64 	%rd22215, %rd22214, 1099511628211;
	shr.u64 	%rd22216, %rd22212, 8;
	and.b64  	%rd22217, %rd22216, 255;
	xor.b64  	%rd22218, %rd22217, %rd22215;
	mul.lo.s64 	%rd22219, %rd22218, 1099511628211;
	shr.u64 	%rd22220, %rd22212, 16;
	and.b64  	%rd22221, %rd22220, 255;
	xor.b64  	%rd22222, %rd22221, %rd22219;
	mul.lo.s64 	%rd22223, %rd22222, 1099511628211;
	shr.u64 	%rd22224, %rd22212, 24;
	and.b64  	%rd22225, %rd22224, 255;
	xor.b64  	%rd22226, %rd22225, %rd22223;
	mul.lo.s64 	%rd22227, %rd22226, 1099511628211;
	shr.u64 	%rd22228, %rd22212, 32;
	and.b64  	%rd22229, %rd22228, 255;
	xor.b64  	%rd22230, %rd22229, %rd22227;
	mul.lo.s64 	%rd22231, %rd22230, 1099511628211;
	shr.u64 	%rd22232, %rd22212, 40;
	and.b64  	%rd22233, %rd22232, 255;
	xor.b64  	%rd22234, %rd22233, %rd22231;
	mul.lo.s64 	%rd22235, %rd22234, 1099511628211;
	shr.u64 	%rd22236, %rd22212, 48;
	and.b64  	%rd22237, %rd22236, 255;
	xor.b64  	%rd22238, %rd22237, %rd22235;
	mul.lo.s64 	%rd22239, %rd22238, 1099511628211;
	shr.u64 	%rd22240, %rd22212, 56;
	xor.b64  	%rd22241, %rd22240, %rd22239;
	mul.lo.s64 	%rd22242, %rd22241, 1099511628211;
	ld.u64 	%rd22243, [%rd22211+8];
	and.b64  	%rd22244, %rd22243, 255;
	xor.b64  	%rd22245, %rd22244, %rd22242;
	mul.lo.s64 	%rd22246, %rd22245, 1099511628211;
	shr.u64 	%rd22247, %rd22243, 8;
	and.b64  	%rd22248, %rd22247, 255;
	xor.b64  	%rd22249, %rd22248, %rd22246;
	mul.lo.s64 	%rd22250, %rd22249, 1099511628211;
	shr.u64 	%rd22251, %rd22243, 16;
	and.b64  	%rd22252, %rd22251, 255;
	xor.b64  	%rd22253, %rd22252, %rd22250;
	mul.lo.s64 	%rd22254, %rd22253, 1099511628211;
	shr.u64 	%rd22255, %rd22243, 24;
	and.b64  	%rd22256, %rd22255, 255;
	xor.b64  	%rd22257, %rd22256, %rd22254;
	mul.lo.s64 	%rd22258, %rd22257, 1099511628211;
	shr.u64 	%rd22259, %rd22243, 32;
	and.b64  	%rd22260, %rd22259, 255;
	xor.b64  	%rd22261, %rd22260, %rd22258;
	mul.lo.s64 	%rd22262, %rd22261, 1099511628211;
	shr.u64 	%rd22263, %rd22243, 40;
	and.b64  	%rd22264, %rd22263, 255;
	xor.b64  	%rd22265, %rd22264, %rd22262;
	mul.lo.s64 	%rd22266, %rd22265, 1099511628211;
	shr.u64 	%rd22267, %rd22243, 48;
	and.b64  	%rd22268, %rd22267, 255;
	xor.b64  	%rd22269, %rd22268, %rd22266;
	mul.lo.s64 	%rd22270, %rd22269, 1099511628211;
	shr.u64 	%rd22271, %rd22243, 56;
	xor.b64  	%rd22272, %rd22271, %rd22270;
	mul.lo.s64 	%rd37131, %rd22272, 1099511628211;
	add.s64 	%rd37129, %rd37129, 2;
	setp.ne.s64 	%p1168, %rd37129, %rd37132;
	@%p1168 bra 	$L__BB37_123;
$L__BB37_124:
	setp.eq.s64 	%p1169, %rd216, 0;
	@%p1169 bra 	$L__BB37_126;
	shl.b64 	%rd22273, %rd37132, 3;
	add.s64 	%rd22274, %rd37868, %rd22273;
	ld.u64 	%rd22275, [%rd22274];
	and.b64  	%rd22276, %rd22275, 255;
	xor.b64  	%rd22277, %rd22276, %rd37131;
	mul.lo.s64 	%rd22278, %rd22277, 1099511628211;
	shr.u64 	%rd22279, %rd22275, 8;
	and.b64  	%rd22280, %rd22279, 255;
	xor.b64  	%rd22281, %rd22280, %rd22278;
	mul.lo.s64 	%rd22282, %rd22281, 1099511628211;
	shr.u64 	%rd22283, %rd22275, 16;
	and.b64  	%rd22284, %rd22283, 255;
	xor.b64  	%rd22285, %rd22284, %rd22282;
	mul.lo.s64 	%rd22286, %rd22285, 1099511628211;
	shr.u64 	%rd22287, %rd22275, 24;
	and.b64  	%rd22288, %rd22287, 255;
	xor.b64  	%rd22289, %rd22288, %rd22286;
	mul.lo.s64 	%rd22290, %rd22289, 1099511628211;
	shr.u64 	%rd22291, %rd22275, 32;
	and.b64  	%rd22292, %rd22291, 255;
	xor.b64  	%rd22293, %rd22292, %rd22290;
	mul.lo.s64 	%rd22294, %rd22293, 1099511628211;
	shr.u64 	%rd22295, %rd22275, 40;
	and.b64  	%rd22296, %rd22295, 255;
	xor.b64  	%rd22297, %rd22296, %rd22294;
	mul.lo.s64 	%rd22298, %rd22297, 1099511628211;
	shr.u64 	%rd22299, %rd22275, 48;
	and.b64  	%rd22300, %rd22299, 255;
	xor.b64  	%rd22301, %rd22300, %rd22298;
	mul.lo.s64 	%rd22302, %rd22301, 1099511628211;
	shr.u64 	%rd22303, %rd22275, 56;
	xor.b64  	%rd22304, %rd22303, %rd22302;
	mul.lo.s64 	%rd37131, %rd22304, 1099511628211;
$L__BB37_126:
	setp.eq.s64 	%p1170, %rd4132, 1;
	mov.b64 	%rd37137, -3750763034362895579;
	mov.b64 	%rd37138, 0;
	@%p1170 bra 	$L__BB37_129;
	and.b64  	%rd37138, %rd4132, -2;
	mov.b64 	%rd37137, -3750763034362895579;
	mov.b64 	%rd37135, 0;
$L__BB37_128:
	shl.b64 	%rd22310, %rd37135, 3;
	add.s64 	%rd22311, %rd37012, %rd22310;
	ld.u64 	%rd22312, [%rd22311];
	and.b64  	%rd22313, %rd22312, 255;
	xor.b64  	%rd22314, %rd22313, %rd37137;
	mul.lo.s64 	%rd22315, %rd22314, 1099511628211;
	shr.u64 	%rd22316, %rd22312, 8;
	and.b64  	%rd22317, %rd22316, 255;
	xor.b64  	%rd22318, %rd22317, %rd22315;
	mul.lo.s64 	%rd22319, %rd22318, 1099511628211;
	shr.u64 	%rd22320, %rd22312, 16;
	and.b64  	%rd22321, %rd22320, 255;
	xor.b64  	%rd22322, %rd22321, %rd22319;
	mul.lo.s64 	%rd22323, %rd22322, 1099511628211;
	shr.u64 	%rd22324, %rd22312, 24;
	and.b64  	%rd22325, %rd22324, 255;
	xor.b64  	%rd22326, %rd22325, %rd22323;
	mul.lo.s64 	%rd22327, %rd22326, 1099511628211;
	shr.u64 	%rd22328, %rd22312, 32;
	and.b64  	%rd22329, %rd22328, 255;
	xor.b64  	%rd22330, %rd22329, %rd22327;
	mul.lo.s64 	%rd22331, %rd22330, 1099511628211;
	shr.u64 	%rd22332, %rd22312, 40;
	and.b64  	%rd22333, %rd22332, 255;
	xor.b64  	%rd22334, %rd22333, %rd22331;
	mul.lo.s64 	%rd22335, %rd22334, 1099511628211;
	shr.u64 	%rd22336, %rd22312, 48;
	and.b64  	%rd22337, %rd22336, 255;
	xor.b64  	%rd22338, %rd22337, %rd22335;
	mul.lo.s64 	%rd22339, %rd22338, 1099511628211;
	shr.u64 	%rd22340, %rd22312, 56;
	xor.b64  	%rd22341, %rd22340, %rd22339;
	mul.lo.s64 	%rd22342, %rd22341, 1099511628211;
	ld.u64 	%rd22343, [%rd22311+8];
	and.b64  	%rd22344, %rd22343, 255;
	xor.b64  	%rd22345, %rd22344, %rd22342;
	mul.lo.s64 	%rd22346, %rd22345, 1099511628211;
	shr.u64 	%rd22347, %rd22343, 8;
	and.b64  	%rd22348, %rd22347, 255;
	xor.b64  	%rd22349, %rd22348, %rd22346;
	mul.lo.s64 	%rd22350, %rd22349, 1099511628211;
	shr.u64 	%rd22351, %rd22343, 16;
	and.b64  	%rd22352, %rd22351, 255;
	xor.b64  	%rd22353, %rd22352, %rd22350;
	mul.lo.s64 	%rd22354, %rd22353, 1099511628211;
	shr.u64 	%rd22355, %rd22343, 24;
	and.b64  	%rd22356, %rd22355, 255;
	xor.b64  	%rd22357, %rd22356, %rd22354;
	mul.lo.s64 	%rd22358, %rd22357, 1099511628211;
	shr.u64 	%rd22359, %rd22343, 32;
	and.b64  	%rd22360, %rd22359, 255;
	xor.b64  	%rd22361, %rd22360, %rd22358;
	mul.lo.s64 	%rd22362, %rd22361, 1099511628211;
	shr.u64 	%rd22363, %rd22343, 40;
	and.b64  	%rd22364, %rd22363, 255;
	xor.b64  	%rd22365, %rd22364, %rd22362;
	mul.lo.s64 	%rd22366, %rd22365, 1099511628211;
	shr.u64 	%rd22367, %rd22343, 48;
	and.b64  	%rd22368, %rd22367, 255;
	xor.b64  	%rd22369, %rd22368, %rd22366;
	mul.lo.s64 	%rd22370, %rd22369, 1099511628211;
	shr.u64 	%rd22371, %rd22343, 56;
	xor.b64  	%rd22372, %rd22371, %rd22370;
	mul.lo.s64 	%rd37137, %rd22372, 1099511628211;
	add.s64 	%rd37135, %rd37135, 2;
	setp.ne.s64 	%p1171, %rd37135, %rd37138;
	@%p1171 bra 	$L__BB37_128;
$L__BB37_129:
	setp.eq.s64 	%p1172, %rd216, 0;
	@%p1172 bra 	$L__BB37_131;
	shl.b64 	%rd22373, %rd37138, 3;
	add.s64 	%rd22374, %rd37012, %rd22373;
	ld.u64 	%rd22375, [%rd22374];
	and.b64  	%rd22376, %rd22375, 255;
	xor.b64  	%rd22377, %rd22376, %rd37137;
	mul.lo.s64 	%rd22378, %rd22377, 1099511628211;
	shr.u64 	%rd22379, %rd22375, 8;
	and.b64  	%rd22380, %rd22379, 255;
	xor.b64  	%rd22381, %rd22380, %rd22378;
	mul.lo.s64 	%rd22382, %rd22381, 1099511628211;
	shr.u64 	%rd22383, %rd22375, 16;
	and.b64  	%rd22384, %rd22383, 255;
	xor.b64  	%rd22385, %rd22384, %rd22382;
	mul.lo.s64 	%rd22386, %rd22385, 1099511628211;
	shr.u64 	%rd22387, %rd22375, 24;
	and.b64  	%rd22388, %rd22387, 255;
	xor.b64  	%rd22389, %rd22388, %rd22386;
	mul.lo.s64 	%rd22390, %rd22389, 1099511628211;
	shr.u64 	%rd22391, %rd22375, 32;
	and.b64  	%rd22392, %rd22391, 255;
	xor.b64  	%rd22393, %rd22392, %rd22390;
	mul.lo.s64 	%rd22394, %rd22393, 1099511628211;
	shr.u64 	%rd22395, %rd22375, 40;
	and.b64  	%rd22396, %rd22395, 255;
	xor.b64  	%rd22397, %rd22396, %rd22394;
	mul.lo.s64 	%rd22398, %rd22397, 1099511628211;
	shr.u64 	%rd22399, %rd22375, 48;
	and.b64  	%rd22400, %rd22399, 255;
	xor.b64  	%rd22401, %rd22400, %rd22398;
	mul.lo.s64 	%rd22402, %rd22401, 1099511628211;
	shr.u64 	%rd22403, %rd22375, 56;
	xor.b64  	%rd22404, %rd22403, %rd22402;
	mul.lo.s64 	%rd37137, %rd22404, 1099511628211;
$L__BB37_131:
	setp.eq.s64 	%p1173, %rd37131, %rd37137;
	@%p1173 bra 	$L__BB37_144;
	setp.eq.s64 	%p1174, %rd4132, 1;
	mov.b64 	%rd37143, -3750763034362895579;
	mov.b64 	%rd37144, 0;
	@%p1174 bra 	$L__BB37_135;
	and.b64  	%rd37144, %rd4132, -2;
	mov.b64 	%rd37143, -3750763034362895579;
	mov.b64 	%rd37141, 0;
$L__BB37_134:
	shl.b64 	%rd22410, %rd37141, 3;
	add.s64 	%rd22411, %rd37868, %rd22410;
	ld.u64 	%rd22412, [%rd22411];
	and.b64  	%rd22413, %rd22412, 255;
	xor.b64  	%rd22414, %rd22413, %rd37143;
	mul.lo.s64 	%rd22415, %rd22414, 1099511628211;
	shr.u64 	%rd22416, %rd22412, 8;
	and.b64  	%rd22417, %rd22416, 255;
	xor.b64  	%rd22418, %rd22417, %rd22415;
	mul.lo.s64 	%rd22419, %rd22418, 1099511628211;
	shr.u64 	%rd22420, %rd22412, 16;
	and.b64  	%rd22421, %rd22420, 255;
	xor.b64  	%rd22422, %rd22421, %rd22419;
	mul.lo.s64 	%rd22423, %rd22422, 1099511628211;
	shr.u64 	%rd22424, %rd22412, 24;
	and.b64  	%rd22425, %rd22424, 255;
	xor.b64  	%rd22426, %rd22425, %rd22423;
	mul.lo.s64 	%rd22427, %rd22426, 1099511628211;
	shr.u64 	%rd22428, %rd22412, 32;
	and.b64  	%rd22429, %rd22428, 255;
	xor.b64  	%rd22430, %rd22429, %rd22427;
	mul.lo.s64 	%rd22431, %rd22430, 1099511628211;
	shr.u64 	%rd22432, %rd22412, 40;
	and.b64  	%rd22433, %rd22432, 255;
	xor.b64  	%rd22434, %rd22433, %rd22431;
	mul.lo.s64 	%rd22435, %rd22434, 1099511628211;
	shr.u64 	%rd22436, %rd22412, 48;
	and.b64  	%rd22437, %rd22436, 255;
	xor.b64  	%rd22438, %rd22437, %rd22435;
	mul.lo.s64 	%rd22439, %rd22438, 1099511628211;
	shr.u64 	%rd22440, %rd22412, 56;
	xor.b64  	%rd22441, %rd22440, %rd22439;
	mul.lo.s64 	%rd22442, %rd22441, 1099511628211;
	ld.u64 	%rd22443, [%rd22411+8];
	and.b64  	%rd22444, %rd22443, 255;
	xor.b64  	%rd22445, %rd22444, %rd22442;
	mul.lo.s64 	%rd22446, %rd22445, 1099511628211;
	shr.u64 	%rd22447, %rd22443, 8;
	and.b64  	%rd22448, %rd22447, 255;
	xor.b64  	%rd22449, %rd22448, %rd22446;
	mul.lo.s64 	%rd22450, %rd22449, 1099511628211;
	shr.u64 	%rd22451, %rd22443, 16;
	and.b64  	%rd22452, %rd22451, 255;
	xor.b64  	%rd22453, %rd22452, %rd22450;
	mul.lo.s64 	%rd22454, %rd22453, 1099511628211;
	shr.u64 	%rd22455, %rd22443, 24;
	and.b64  	%rd22456, %rd22455, 255;
	xor.b64  	%rd22457, %rd22456, %rd22454;
	mul.lo.s64 	%rd22458, %rd22457, 1099511628211;
	shr.u64 	%rd22459, %rd22443, 32;
	and.b64  	%rd22460, %rd22459, 255;
	xor.b64  	%rd22461, %rd22460, %rd22458;
	mul.lo.s64 	%rd22462, %rd22461, 1099511628211;
	shr.u64 	%rd22463, %rd22443, 40;
	and.b64  	%rd22464, %rd22463, 255;
	xor.b64  	%rd22465, %rd22464, %rd22462;
	mul.lo.s64 	%rd22466, %rd22465, 1099511628211;
	shr.u64 	%rd22467, %rd22443, 48;
	and.b64  	%rd22468, %rd22467, 255;
	xor.b64  	%rd22469, %rd22468, %rd22466;
	mul.lo.s64 	%rd22470, %rd22469, 1099511628211;
	shr.u64 	%rd22471, %rd22443, 56;
	xor.b64  	%rd22472, %rd22471, %rd22470;
	mul.lo.s64 	%rd37143, %rd22472, 1099511628211;
	add.s64 	%rd37141, %rd37141, 2;
	setp.ne.s64 	%p1175, %rd37141, %rd37144;
	@%p1175 bra 	$L__BB37_134;
$L__BB37_135:
	setp.eq.s64 	%p1176, %rd216, 0;
	@%p1176 bra 	$L__BB37_137;
	shl.b64 	%rd22473, %rd37144, 3;
	add.s64 	%rd22474, %rd37868, %rd22473;
	ld.u64 	%rd22475, [%rd22474];
	and.b64  	%rd22476, %rd22475, 255;
	xor.b64  	%rd22477, %rd22476, %rd37143;
	mul.lo.s64 	%rd22478, %rd22477, 1099511628211;
	shr.u64 	%rd22479, %rd22475, 8;
	and.b64  	%rd22480, %rd22479, 255;
	xor.b64  	%rd22481, %rd22480, %rd22478;
	mul.lo.s64 	%rd22482, %rd22481, 1099511628211;
	shr.u64 	%rd22483, %rd22475, 16;
	and.b64  	%rd22484, %rd22483, 255;
	xor.b64  	%rd22485, %rd22484, %rd22482;
	mul.lo.s64 	%rd22486, %rd22485, 1099511628211;
	shr.u64 	%rd22487, %rd22475, 24;
	and.b64  	%rd22488, %rd22487, 255;
	xor.b64  	%rd22489, %rd22488, %rd22486;
	mul.lo.s64 	%rd22490, %rd22489, 1099511628211;
	shr.u64 	%rd22491, %rd22475, 32;
	and.b64  	%rd22492, %rd22491, 255;
	xor.b64  	%rd22493, %rd22492, %rd22490;
	mul.lo.s64 	%rd22494, %rd22493, 1099511628211;
	shr.u64 	%rd22495, %rd22475, 40;
	and.b64  	%rd22496, %rd22495, 255;
	xor.b64  	%rd22497, %rd22496, %rd22494;
	mul.lo.s64 	%rd22498, %rd22497, 1099511628211;
	shr.u64 	%rd22499, %rd22475, 48;
	and.b64  	%rd22500, %rd22499, 255;
	xor.b64  	%rd22501, %rd22500, %rd22498;
	mul.lo.s64 	%rd22502, %rd22501, 1099511628211;
	shr.u64 	%rd22503, %rd22475, 56;
	xor.b64  	%rd22504, %rd22503, %rd22502;
	mul.lo.s64 	%rd37143, %rd22504, 1099511628211;
$L__BB37_137:
	setp.eq.s64 	%p1177, %rd4132, 1;
	mov.b64 	%rd37149, -3750763034362895579;
	mov.b64 	%rd37150, 0;
	@%p1177 bra 	$L__BB37_140;
	and.b64  	%rd37150, %rd4132, -2;
	mov.b64 	%rd37149, -3750763034362895579;
	mov.b64 	%rd37147, 0;
$L__BB37_139:
	shl.b64 	%rd22510, %rd37147, 3;
	add.s64 	%rd22511, %rd37012, %rd22510;
	ld.u64 	%rd22512, [%rd22511];
	and.b64  	%rd22513, %rd22512, 255;
	xor.b64  	%rd22514, %rd22513, %rd37149;
	mul.lo.s64 	%rd22515, %rd22514, 1099511628211;
	shr.u64 	%rd22516, %rd22512, 8;
	and.b64  	%rd22517, %rd22516, 255;
	xor.b64  	%rd22518, %rd22517, %rd22515;
	mul.lo.s64 	%rd22519, %rd22518, 1099511628211;
	shr.u64 	%rd22520, %rd22512, 16;
	and.b64  	%rd22521, %rd22520, 255;
	xor.b64  	%rd22522, %rd22521, %rd22519;
	mul.lo.s64 	%rd22523, %rd22522, 1099511628211;
	shr.u64 	%rd22524, %rd22512, 24;
	and.b64  	%rd22525, %rd22524, 255;
	xor.b64  	%rd22526, %rd22525, %rd22523;
	mul.lo.s64 	%rd22527, %rd22526, 1099511628211;
	shr.u64 	%rd22528, %rd22512, 32;
	and.b64  	%rd22529, %rd22528, 255;
	xor.b64  	%rd22530, %rd22529, %rd22527;
	mul.lo.s64 	%rd22531, %rd22530, 1099511628211;
	shr.u64 	%rd22532, %rd22512, 40;
	and.b64  	%rd22533, %rd22532, 255;
	xor.b64  	%rd22534, %rd22533, %rd22531;
	mul.lo.s64 	%rd22535, %rd22534, 1099511628211;
	shr.u64 	%rd22536, %rd22512, 48;
	and.b64  	%rd22537, %rd22536, 255;
	xor.b64  	%rd22538, %rd22537, %rd22535;
	mul.lo.s64 	%rd22539, %rd22538, 1099511628211;
	shr.u64 	%rd22540, %rd22512, 56;
	xor.b64  	%rd22541, %rd22540, %rd22539;
	mul.lo.s64 	%rd22542, %rd22541, 1099511628211;
	ld.u64 	%rd22543, [%rd22511+8];
	and.b64  	%rd22544, %rd22543, 255;
	xor.b64  	%rd22545, %rd22544, %rd22542;
	mul.lo.s64 	%rd22546, %rd22545, 1099511628211;
	shr.u64 	%rd22547, %rd22543, 8;
	and.b64  	%rd22548, %rd22547, 255;
	xor.b64  	%rd22549, %rd22548, %rd22546;
	mul.lo.s64 	%rd22550, %rd22549, 1099511628211;
	shr.u64 	%rd22551, %rd22543, 16;
	and.b64  	%rd22552, %rd22551, 255;
	xor.b64  	%rd22553, %rd22552, %rd22550;
	mul.lo.s64 	%rd22554, %rd22553, 1099511628211;
	shr.u64 	%rd22555, %rd22543, 24;
	and.b64  	%rd22556, %rd22555, 255;
	xor.b64  	%rd22557, %rd22556, %rd22554;
	mul.lo.s64 	%rd22558, %rd22557, 1099511628211;
	shr.u64 	%rd22559, %rd22543, 32;
	and.b64  	%rd22560, %rd22559, 255;
	xor.b64  	%rd22561, %rd22560, %rd22558;
	mul.lo.s64 	%rd22562, %rd22561, 1099511628211;
	shr.u64 	%rd22563, %rd22543, 40;
	and.b64  	%rd22564, %rd22563, 255;
	xor.b64  	%rd22565, %rd22564, %rd22562;
	mul.lo.s64 	%rd22566, %rd22565, 1099511628211;
	shr.u64 	%rd22567, %rd22543, 48;
	and.b64  	%rd22568, %rd22567, 255;
	xor.b64  	%rd22569, %rd22568, %rd22566;
	mul.lo.s64 	%rd22570, %rd22569, 1099511628211;
	shr.u64 	%rd22571, %rd22543, 56;
	xor.b64  	%rd22572, %rd22571, %rd22570;
	mul.lo.s64 	%rd37149, %rd22572, 1099511628211;
	add.s64 	%rd37147, %rd37147, 2;
	setp.ne.s64 	%p1178, %rd37147, %rd37150;
	@%p1178 bra 	$L__BB37_139;
$L__BB37_140:
	setp.eq.s64 	%p1179, %rd216, 0;
	@%p1179 bra 	$L__BB37_142;
	shl.b64 	%rd22573, %rd37150, 3;
	add.s64 	%rd22574, %rd37012, %rd22573;
	ld.u64 	%rd22575, [%rd22574];
	and.b64  	%rd22576, %rd22575, 255;
	xor.b64  	%rd22577, %rd22576, %rd37149;
	mul.lo.s64 	%rd22578, %rd22577, 1099511628211;
	shr.u64 	%rd22579, %rd22575, 8;
	and.b64  	%rd22580, %rd22579, 255;
	xor.b64  	%rd22581, %rd22580, %rd22578;
	mul.lo.s64 	%rd22582, %rd22581, 1099511628211;
	shr.u64 	%rd22583, %rd22575, 16;
	and.b64  	%rd22584, %rd22583, 255;
	xor.b64  	%rd22585, %rd22584, %rd22582;
	mul.lo.s64 	%rd22586, %rd22585, 1099511628211;
	shr.u64 	%rd22587, %rd22575, 24;
	and.b64  	%rd22588, %rd22587, 255;
	xor.b64  	%rd22589, %rd22588, %rd22586;
	mul.lo.s64 	%rd22590, %rd22589, 1099511628211;
	shr.u64 	%rd22591, %rd22575, 32;
	and.b64  	%rd22592, %rd22591, 255;
	xor.b64  	%rd22593, %rd22592, %rd22590;
	mul.lo.s64 	%rd22594, %rd22593, 1099511628211;
	shr.u64 	%rd22595, %rd22575, 40;
	and.b64  	%rd22596, %rd22595, 255;
	xor.b64  	%rd22597, %rd22596, %rd22594;
	mul.lo.s64 	%rd22598, %rd22597, 1099511628211;
	shr.u64 	%rd22599, %rd22575, 48;
	and.b64  	%rd22600, %rd22599, 255;
	xor.b64  	%rd22601, %rd22600, %rd22598;
	mul.lo.s64 	%rd22602, %rd22601, 1099511628211;
	shr.u64 	%rd22603, %rd22575, 56;
	xor.b64  	%rd22604, %rd22603, %rd22602;
	mul.lo.s64 	%rd37149, %rd22604, 1099511628211;
$L__BB37_142:
	setp.lt.u64 	%p1180, %rd37143, %rd37149;
	mov.u64 	%rd37154, %rd37868;
	@%p1180 bra 	$L__BB37_143;
	bra.uni 	$L__BB37_148;
$L__BB37_143:
	mov.u64 	%rd37154, %rd37012;
	mov.u64 	%rd37012, %rd37868;
	bra.uni 	$L__BB37_148;
$L__BB37_144:
	setp.eq.s32 	%p1181, %r118, 0;
	mov.u64 	%rd37154, %rd37868;
	@%p1181 bra 	$L__BB37_148;
	mov.b64 	%rd37153, 0;
$L__BB37_146:
	shl.b64 	%rd22606, %rd37153, 3;
	add.s64 	%rd22607, %rd37868, %rd22606;
	ld.u64 	%rd304, [%rd22607];
	add.s64 	%rd22608, %rd37012, %rd22606;
	ld.u64 	%rd305, [%rd22608];
	setp.lt.u64 	%p1182, %rd304, %rd305;
	@%p1182 bra 	$L__BB37_143;
	setp.le.u64 	%p1183, %rd304, %rd305;
	add.s64 	%rd37153, %rd37153, 1;
	setp.lt.u64 	%p1184, %rd37153, %rd13;
	and.pred  	%p1185, %p1183, %p1184;
	mov.u64 	%rd37154, %rd37868;
	@%p1185 bra 	$L__BB37_146;
$L__BB37_148:
	setp.eq.s64 	%p1186, %rd4132, 1;
	mov.b64 	%rd37158, -3750763034362895579;
	mov.b64 	%rd37159, 0;
	@%p1186 bra 	$L__BB37_151;
	and.b64  	%rd37159, %rd4132, -2;
	mov.b64 	%rd37158, -3750763034362895579;
	mov.b64 	%rd37156, 0;
$L__BB37_150:
	shl.b64 	%rd22615, %rd37156, 3;
	add.s64 	%rd22616, %rd37086, %rd22615;
	ld.u64 	%rd22617, [%rd22616];
	and.b64  	%rd22618, %rd22617, 255;
	xor.b64  	%rd22619, %rd22618, %rd37158;
	mul.lo.s64 	%rd22620, %rd22619, 1099511628211;
	shr.u64 	%rd22621, %rd22617, 8;
	and.b64  	%rd22622, %rd22621, 255;
	xor.b64  	%rd22623, %rd22622, %rd22620;
	mul.lo.s64 	%rd22624, %rd22623, 1099511628211;
	shr.u64 	%rd22625, %rd22617, 16;
	and.b64  	%rd22626, %rd22625, 255;
	xor.b64  	%rd22627, %rd22626, %rd22624;
	mul.lo.s64 	%rd22628, %rd22627, 1099511628211;
	shr.u64 	%rd22629, %rd22617, 24;
	and.b64  	%rd22630, %rd22629, 255;
	xor.b64  	%rd22631, %rd22630, %rd22628;
	mul.lo.s64 	%rd22632, %rd22631, 1099511628211;
	shr.u64 	%rd22633, %rd22617, 32;
	and.b64  	%rd22634, %rd22633, 255;
	xor.b64  	%rd22635, %rd22634, %rd22632;
	mul.lo.s64 	%rd22636, %rd22635, 1099511628211;
	shr.u64 	%rd22637, %rd22617, 40;
	and.b64  	%rd22638, %rd22637, 255;
	xor.b64  	%rd22639, %rd22638, %rd22636;
	mul.lo.s64 	%rd22640, %rd22639, 1099511628211;
	shr.u64 	%rd22641, %rd22617, 48;
	and.b64  	%rd22642, %rd22641, 255;
	xor.b64  	%rd22643, %rd22642, %rd22640;
	mul.lo.s64 	%rd22644, %rd22643, 1099511628211;
	shr.u64 	%rd22645, %rd22617, 56;
	xor.b64  	%rd22646, %rd22645, %rd22644;
	mul.lo.s64 	%rd22647, %rd22646, 1099511628211;
	ld.u64 	%rd22648, [%rd22616+8];
	and.b64  	%rd22649, %rd22648, 255;
	xor.b64  	%rd22650, %rd22649, %rd22647;
	mul.lo.s64 	%rd22651, %rd22650, 1099511628211;
	shr.u64 	%rd22652, %rd22648, 8;
	and.b64  	%rd22653, %rd22652, 255;
	xor.b64  	%rd22654, %rd22653, %rd22651;
	mul.lo.s64 	%rd22655, %rd22654, 1099511628211;
	shr.u64 	%rd22656, %rd22648, 16;
	and.b64  	%rd22657, %rd22656, 255;
	xor.b64  	%rd22658, %rd22657, %rd22655;
	mul.lo.s64 	%rd22659, %rd22658, 1099511628211;
	shr.u64 	%rd22660, %rd22648, 24;
	and.b64  	%rd22661, %rd22660, 255;
	xor.b64  	%rd22662, %rd22661, %rd22659;
	mul.lo.s64 	%rd22663, %rd22662, 1099511628211;
	shr.u64 	%rd22664, %rd22648, 32;
	and.b64  	%rd22665, %rd22664, 255;
	xor.b64  	%rd22666, %rd22665, %rd22663;
	mul.lo.s64 	%rd22667, %rd22666, 1099511628211;
	shr.u64 	%rd22668, %rd22648, 40;
	and.b64  	%rd22669, %rd22668, 255;
	xor.b64  	%rd22670, %rd22669, %rd22667;
	mul.lo.s64 	%rd22671, %rd22670, 1099511628211;
	shr.u64 	%rd22672, %rd22648, 48;
	and.b64  	%rd22673, %rd22672, 255;
	xor.b64  	%rd22674, %rd22673, %rd22671;
	mul.lo.s64 	%rd22675, %rd22674, 1099511628211;
	shr.u64 	%rd22676, %rd22648, 56;
	xor.b64  	%rd22677, %rd22676, %rd22675;
	mul.lo.s64 	%rd37158, %rd22677, 1099511628211;
	add.s64 	%rd37156, %rd37156, 2;
	setp.ne.s64 	%p1187, %rd37156, %rd37159;
	@%p1187 bra 	$L__BB37_150;
$L__BB37_151:
	setp.eq.s64 	%p1188, %rd216, 0;
	@%p1188 bra 	$L__BB37_153;
	shl.b64 	%rd22678, %rd37159, 3;
	add.s64 	%rd22679, %rd37086, %rd22678;
	ld.u64 	%rd22680, [%rd22679];
	and.b64  	%rd22681, %rd22680, 255;
	xor.b64  	%rd22682, %rd22681, %rd37158;
	mul.lo.s64 	%rd22683, %rd22682, 1099511628211;
	shr.u64 	%rd22684, %rd22680, 8;
	and.b64  	%rd22685, %rd22684, 255;
	xor.b64  	%rd22686, %rd22685, %rd22683;
	mul.lo.s64 	%rd22687, %rd22686, 1099511628211;
	shr.u64 	%rd22688, %rd22680, 16;
	and.b64  	%rd22689, %rd22688, 255;
	xor.b64  	%rd22690, %rd22689, %rd22687;
	mul.lo.s64 	%rd22691, %rd22690, 1099511628211;
	shr.u64 	%rd22692, %rd22680, 24;
	and.b64  	%rd22693, %rd22692, 255;
	xor.b64  	%rd22694, %rd22693, %rd22691;
	mul.lo.s64 	%rd22695, %rd22694, 1099511628211;
	shr.u64 	%rd22696, %rd22680, 32;
	and.b64  	%rd22697, %rd22696, 255;
	xor.b64  	%rd22698, %rd22697, %rd22695;
	mul.lo.s64 	%rd22699, %rd22698, 1099511628211;
	shr.u64 	%rd22700, %rd22680, 40;
	and.b64  	%rd22701, %rd22700, 255;
	xor.b64  	%rd22702, %rd22701, %rd22699;
	mul.lo.s64 	%rd22703, %rd22702, 1099511628211;
	shr.u64 	%rd22704, %rd22680, 48;
	and.b64  	%rd22705, %rd22704, 255;
	xor.b64  	%rd22706, %rd22705, %rd22703;
	mul.lo.s64 	%rd22707, %rd22706, 1099511628211;
	shr.u64 	%rd22708, %rd22680, 56;
	xor.b64  	%rd22709, %rd22708, %rd22707;
	mul.lo.s64 	%rd37158, %rd22709, 1099511628211;
$L__BB37_153:
	setp.eq.s64 	%p1189, %rd4132, 1;
	mov.b64 	%rd37164, -3750763034362895579;
	mov.b64 	%rd37165, 0;
	@%p1189 bra 	$L__BB37_156;
	and.b64  	%rd37165, %rd4132, -2;
	mov.b64 	%rd37164, -3750763034362895579;
	mov.b64 	%rd37162, 0;
$L__BB37_155:
	shl.b64 	%rd22715, %rd37162, 3;
	add.s64 	%rd22716, %rd37010, %rd22715;
	ld.u64 	%rd22717, [%rd22716];
	and.b64  	%rd22718, %rd22717, 255;
	xor.b64  	%rd22719, %rd22718, %rd37164;
	mul.lo.s64 	%rd22720, %rd22719, 1099511628211;
	shr.u64 	%rd22721, %rd22717, 8;
	and.b64  	%rd22722, %rd22721, 255;
	xor.b64  	%rd22723, %rd22722, %rd22720;
	mul.lo.s64 	%rd22724, %rd22723, 1099511628211;
	shr.u64 	%rd22725, %rd22717, 16;
	and.b64  	%rd22726, %rd22725, 255;
	xor.b64  	%rd22727, %rd22726, %rd22724;
	mul.lo.s64 	%rd22728, %rd22727, 1099511628211;
	shr.u64 	%rd22729, %rd22717, 24;
	and.b64  	%rd22730, %rd22729, 255;
	xor.b64  	%rd22731, %rd22730, %rd22728;
	mul.lo.s64 	%rd22732, %rd22731, 1099511628211;
	shr.u64 	%rd22733, %rd22717, 32;
	and.b64  	%rd22734, %rd22733, 255;
	xor.b64  	%rd22735, %rd22734, %rd22732;
	mul.lo.s64 	%rd22736, %rd22735, 1099511628211;
	shr.u64 	%rd22737, %rd22717, 40;
	and.b64  	%rd22738, %rd22737, 255;
	xor.b64  	%rd22739, %rd22738, %rd22736;
	mul.lo.s64 	%rd22740, %rd22739, 1099511628211;
	shr.u64 	%rd22741, %rd22717, 48;
	and.b64  	%rd22742, %rd22741, 255;
	xor.b64  	%rd22743, %rd22742, %rd22740;
	mul.lo.s64 	%rd22744, %rd22743, 1099511628211;
	shr.u64 	%rd22745, %rd22717, 56;
	xor.b64  	%rd22746, %rd22745, %rd22744;
	mul.lo.s64 	%rd22747, %rd22746, 1099511628211;
	ld.u64 	%rd22748, [%rd22716+8];
	and.b64  	%rd22749, %rd22748, 255;
	xor.b64  	%rd22750, %rd22749, %rd22747;
	mul.lo.s64 	%rd22751, %rd22750, 1099511628211;
	shr.u64 	%rd22752, %rd22748, 8;
	and.b64  	%rd22753, %rd22752, 255;
	xor.b64  	%rd22754, %rd22753, %rd22751;
	mul.lo.s64 	%rd22755, %rd22754, 1099511628211;
	shr.u64 	%rd22756, %rd22748, 16;
	and.b64  	%rd22757, %rd22756, 255;
	xor.b64  	%rd22758, %rd22757, %rd22755;
	mul.lo.s64 	%rd22759, %rd22758, 1099511628211;
	shr.u64 	%rd22760, %rd22748, 24;
	and.b64  	%rd22761, %rd22760, 255;
	xor.b64  	%rd22762, %rd22761, %rd22759;
	mul.lo.s64 	%rd22763, %rd22762, 1099511628211;
	shr.u64 	%rd22764, %rd22748, 32;
	and.b64  	%rd22765, %rd22764, 255;
	xor.b64  	%rd22766, %rd22765, %rd22763;
	mul.lo.s64 	%rd22767, %rd22766, 1099511628211;
	shr.u64 	%rd22768, %rd22748, 40;
	and.b64  	%rd22769, %rd22768, 255;
	xor.b64  	%rd22770, %rd22769, %rd22767;
	mul.lo.s64 	%rd22771, %rd22770, 1099511628211;
	shr.u64 	%rd22772, %rd22748, 48;
	and.b64  	%rd22773, %rd22772, 255;
	xor.b64  	%rd22774, %rd22773, %rd22771;
	mul.lo.s64 	%rd22775, %rd22774, 1099511628211;
	shr.u64 	%rd22776, %rd22748, 56;
	xor.b64  	%rd22777, %rd22776, %rd22775;
	mul.lo.s64 	%rd37164, %rd22777, 1099511628211;
	add.s64 	%rd37162, %rd37162, 2;
	setp.ne.s64 	%p1190, %rd37162, %rd37165;
	@%p1190 bra 	$L__BB37_155;
$L__BB37_156:
	setp.eq.s64 	%p1191, %rd216, 0;
	@%p1191 bra 	$L__BB37_158;
	shl.b64 	%rd22778, %rd37165, 3;
	add.s64 	%rd22779, %rd37010, %rd22778;
	ld.u64 	%rd22780, [%rd22779];
	and.b64  	%rd22781, %rd22780, 255;
	xor.b64  	%rd22782, %rd22781, %rd37164;
	mul.lo.s64 	%rd22783, %rd22782, 1099511628211;
	shr.u64 	%rd22784, %rd22780, 8;
	and.b64  	%rd22785, %rd22784, 255;
	xor.b64  	%rd22786, %rd22785, %rd22783;
	mul.lo.s64 	%rd22787, %rd22786, 1099511628211;
	shr.u64 	%rd22788, %rd22780, 16;
	and.b64  	%rd22789, %rd22788, 255;
	xor.b64  	%rd22790, %rd22789, %rd22787;
	mul.lo.s64 	%rd22791, %rd22790, 1099511628211;
	shr.u64 	%rd22792, %rd22780, 24;
	and.b64  	%rd22793, %rd22792, 255;
	xor.b64  	%rd22794, %rd22793, %rd22791;
	mul.lo.s64 	%rd22795, %rd22794, 1099511628211;
	shr.u64 	%rd22796, %rd22780, 32;
	and.b64  	%rd22797, %rd22796, 255;
	xor.b64  	%rd22798, %rd22797, %rd22795;
	mul.lo.s64 	%rd22799, %rd22798, 1099511628211;
	shr.u64 	%rd22800, %rd22780, 40;
	and.b64  	%rd22801, %rd22800, 255;
	xor.b64  	%rd22802, %rd22801, %rd22799;
	mul.lo.s64 	%rd22803, %rd22802, 1099511628211;
	shr.u64 	%rd22804, %rd22780, 48;
	and.b64  	%rd22805, %rd22804, 255;
	xor.b64  	%rd22806, %rd22805, %rd22803;
	mul.lo.s64 	%rd22807, %rd22806, 1099511628211;
	shr.u64 	%rd22808, %rd22780, 56;
	xor.b64  	%rd22809, %rd22808, %rd22807;
	mul.lo.s64 	%rd37164, %rd22809, 1099511628211;
$L__BB37_158:
	setp.eq.s64 	%p1192, %rd37158, %rd37164;
	@%p1192 bra 	$L__BB37_171;
	setp.eq.s64 	%p1193, %rd4132, 1;
	mov.b64 	%rd37170, -3750763034362895579;
	mov.b64 	%rd37171, 0;
	@%p1193 bra 	$L__BB37_162;
	and.b64  	%rd37171, %rd4132, -2;
	mov.b64 	%rd37170, -3750763034362895579;
	mov.b64 	%rd37168, 0;
$L__BB37_161:
	shl.b64 	%rd22815, %rd37168, 3;
	add.s64 	%rd22816, %rd37086, %rd22815;
	ld.u64 	%rd22817, [%rd22816];
	and.b64  	%rd22818, %rd22817, 255;
	xor.b64  	%rd22819, %rd22818, %rd37170;
	mul.lo.s64 	%rd22820, %rd22819, 1099511628211;
	shr.u64 	%rd22821, %rd22817, 8;
	and.b64  	%rd22822, %rd22821, 255;
	xor.b64  	%rd22823, %rd22822, %rd22820;
	mul.lo.s64 	%rd22824, %rd22823, 1099511628211;
	shr.u64 	%rd22825, %rd22817, 16;
	and.b64  	%rd22826, %rd22825, 255;
	xor.b64  	%rd22827, %rd22826, %rd22824;
	mul.lo.s64 	%rd22828, %rd22827, 1099511628211;
	shr.u64 	%rd22829, %rd22817, 24;
	and.b64  	%rd22830, %rd22829, 255;
	xor.b64  	%rd22831, %rd22830, %rd22828;
	mul.lo.s64 	%rd22832, %rd22831, 1099511628211;
	shr.u64 	%rd22833, %rd22817, 32;
	and.b64  	%rd22834, %rd22833, 255;
	xor.b64  	%rd22835, %rd22834, %rd22832;
	mul.lo.s64 	%rd22836, %rd22835, 1099511628211;
	shr.u64 	%rd22837, %rd22817, 40;
	and.b64  	%rd22838, %rd22837, 255;
	xor.b64  	%rd22839, %rd22838, %rd22836;
	mul.lo.s64 	%rd22840, %rd22839, 1099511628211;
	shr.u64 	%rd22841, %rd22817, 48;
	and.b64  	%rd22842, %rd22841, 255;
	xor.b64  	%rd22843, %rd22842, %rd22840;
	mul.lo.s64 	%rd22844, %rd22843, 1099511628211;
	shr.u64 	%rd22845, %rd22817, 56;
	xor.b64  	%rd22846, %rd22845, %rd22844;
	mul.lo.s64 	%rd22847, %rd22846, 1099511628211;
	ld.u64 	%rd22848, [%rd22816+8];
	and.b64  	%rd22849, %rd22848, 255;
	xor.b64  	%rd22850, %rd22849, %rd22847;
	mul.lo.s64 	%rd22851, %rd22850, 1099511628211;
	shr.u64 	%rd22852, %rd22848, 8;
	and.b64  	%rd22853, %rd22852, 255;
	xor.b64  	%rd22854, %rd22853, %rd22851;
	mul.lo.s64 	%rd22855, %rd22854, 1099511628211;
	shr.u64 	%rd22856, %rd22848, 16;
	and.b64  	%rd22857, %rd22856, 255;
	xor.b64  	%rd22858, %rd22857, %rd22855;
	mul.lo.s64 	%rd22859, %rd22858, 1099511628211;
	shr.u64 	%rd22860, %rd22848, 24;
	and.b64  	%rd22861, %rd22860, 255;
	xor.b64  	%rd22862, %rd22861, %rd22859;
	mul.lo.s64 	%rd22863, %rd22862, 1099511628211;
	shr.u64 	%rd22864, %rd22848, 32;
	and.b64  	%rd22865, %rd22864, 255;
	xor.b64  	%rd22866, %rd22865, %rd22863;
	mul.lo.s64 	%rd22867, %rd22866, 1099511628211;
	shr.u64 	%rd22868, %rd22848, 40;
	and.b64  	%rd22869, %rd22868, 255;
	xor.b64  	%rd22870, %rd22869, %rd22867;
	mul.lo.s64 	%rd22871, %rd22870, 1099511628211;
	shr.u64 	%rd22872, %rd22848, 48;
	and.b64  	%rd22873, %rd22872, 255;
	xor.b64  	%rd22874, %rd22873, %rd22871;
	mul.lo.s64 	%rd22875, %rd22874, 1099511628211;
	shr.u64 	%rd22876, %rd22848, 56;
	xor.b64  	%rd22877, %rd22876, %rd22875;
	mul.lo.s64 	%rd37170, %rd22877, 1099511628211;
	add.s64 	%rd37168, %rd37168, 2;
	setp.ne.s64 	%p1194, %rd37168, %rd37171;
	@%p1194 bra 	$L__BB37_161;
$L__BB37_162:
	setp.eq.s64 	%p1195, %rd216, 0;
	@%p1195 bra 	$L__BB37_164;
	shl.b64 	%rd22878, %rd37171, 3;
	add.s64 	%rd22879, %rd37086, %rd22878;
	ld.u64 	%rd22880, [%rd22879];
	and.b64  	%rd22881, %rd22880, 255;
	xor.b64  	%rd22882, %rd22881, %rd37170;
	mul.lo.s64 	%rd22883, %rd22882, 1099511628211;
	shr.u64 	%rd22884, %rd22880, 8;
	and.b64  	%rd22885, %rd22884, 255;
	xor.b64  	%rd22886, %rd22885, %rd22883;
	mul.lo.s64 	%rd22887, %rd22886, 1099511628211;
	shr.u64 	%rd22888, %rd22880, 16;
	and.b64  	%rd22889, %rd22888, 255;
	xor.b64  	%rd22890, %rd22889, %rd22887;
	mul.lo.s64 	%rd22891, %rd22890, 1099511628211;
	shr.u64 	%rd22892, %rd22880, 24;
	and.b64  	%rd22893, %rd22892, 255;
	xor.b64  	%rd22894, %rd22893, %rd22891;
	mul.lo.s64 	%rd22895, %rd22894, 1099511628211;
	shr.u64 	%rd22896, %rd22880, 32;
	and.b64  	%rd22897, %rd22896, 255;
	xor.b64  	%rd22898, %rd22897, %rd22895;
	mul.lo.s64 	%rd22899, %rd22898, 1099511628211;
	shr.u64 	%rd22900, %rd22880, 40;
	and.b64  	%rd22901, %rd22900, 255;
	xor.b64  	%rd22902, %rd22901, %rd22899;
	mul.lo.s64 	%rd22903, %rd22902, 1099511628211;
	shr.u64 	%rd22904, %rd22880, 48;
	and.b64  	%rd22905, %rd22904, 255;
	xor.b64  	%rd22906, %rd22905, %rd22903;
	mul.lo.s64 	%rd22907, %rd22906, 1099511628211;
	shr.u64 	%rd22908, %rd22880, 56;
	xor.b64  	%rd22909, %rd22908, %rd22907;
	mul.lo.s64 	%rd37170, %rd22909, 1099511628211;
$L__BB37_164:
	setp.eq.s64 	%p1196, %rd4132, 1;
	mov.b64 	%rd37176, -3750763034362895579;
	mov.b64 	%rd37177, 0;
	@%p1196 bra 	$L__BB37_167;
	and.b64  	%rd37177, %rd4132, -2;
	mov.b64 	%rd37176, -3750763034362895579;
	mov.b64 	%rd37174, 0;
$L__BB37_166:
	shl.b64 	%rd22915, %rd37174, 3;
	add.s64 	%rd22916, %rd37010, %rd22915;
	ld.u64 	%rd22917, [%rd22916];
	and.b64  	%rd22918, %rd22917, 255;
	xor.b64  	%rd22919, %rd22918, %rd37176;
	mul.lo.s64 	%rd22920, %rd22919, 1099511628211;
	shr.u64 	%rd22921, %rd22917, 8;
	and.b64  	%rd22922, %rd22921, 255;
	xor.b64  	%rd22923, %rd22922, %rd22920;
	mul.lo.s64 	%rd22924, %rd22923, 1099511628211;
	shr.u64 	%rd22925, %rd22917, 16;
	and.b64  	%rd22926, %rd22925, 255;
	xor.b64  	%rd22927, %rd22926, %rd22924;
	mul.lo.s64 	%rd22928, %rd22927, 1099511628211;
	shr.u64 	%rd22929, %rd22917, 24;
	and.b64  	%rd22930, %rd22929, 255;
	xor.b64  	%rd22931, %rd22930, %rd22928;
	mul.lo.s64 	%rd22932, %rd22931, 1099511628211;
	shr.u64 	%rd22933, %rd22917, 32;
	and.b64  	%rd22934, %rd22933, 255;
	xor.b64  	%rd22935, %rd22934, %rd22932;
	mul.lo.s64 	%rd22936, %rd22935, 1099511628211;
	shr.u64 	%rd22937, %rd22917, 40;
	and.b64  	%rd22938, %rd22937, 255;
	xor.b64  	%rd22939, %rd22938, %rd22936;
	mul.lo.s64 	%rd22940, %rd22939, 1099511628211;
	shr.u64 	%rd22941, %rd22917, 48;
	and.b64  	%rd22942, %rd22941, 255;
	xor.b64  	%rd22943, %rd22942, %rd22940;
	mul.lo.s64 	%rd22944, %rd22943, 1099511628211;
	shr.u64 	%rd22945, %rd22917, 56;
	xor.b64  	%rd22946, %rd22945, %rd22944;
	mul.lo.s64 	%rd22947, %rd22946, 1099511628211;
	ld.u64 	%rd22948, [%rd22916+8];
	and.b64  	%rd22949, %rd22948, 255;
	xor.b64  	%rd22950, %rd22949, %rd22947;
	mul.lo.s64 	%rd22951, %rd22950, 1099511628211;
	shr.u64 	%rd22952, %rd22948, 8;
	and.b64  	%rd22953, %rd22952, 255;
	xor.b64  	%rd22954, %rd22953, %rd22951;
	mul.lo.s64 	%rd22955, %rd22954, 1099511628211;
	shr.u64 	%rd22956, %rd22948, 16;
	and.b64  	%rd22957, %rd22956, 255;
	xor.b64  	%rd22958, %rd22957, %rd22955;
	mul.lo.s64 	%rd22959, %rd22958, 1099511628211;
	shr.u64 	%rd22960, %rd22948, 24;
	and.b64  	%rd22961, %rd22960, 255;
	xor.b64  	%rd22962, %rd22961, %rd22959;
	mul.lo.s64 	%rd22963, %rd22962, 1099511628211;
	shr.u64 	%rd22964, %rd22948, 32;
	and.b64  	%rd22965, %rd22964, 255;
	xor.b64  	%rd22966, %rd22965, %rd22963;
	mul.lo.s64 	%rd22967, %rd22966, 1099511628211;
	shr.u64 	%rd22968, %rd22948, 40;
	and.b64  	%rd22969, %rd22968, 255;
	xor.b64  	%rd22970, %rd22969, %rd22967;
	mul.lo.s64 	%rd22971, %rd22970, 1099511628211;
	shr.u64 	%rd22972, %rd22948, 48;
	and.b64  	%rd22973, %rd22972, 255;
	xor.b64  	%rd22974, %rd22973, %rd22971;
	mul.lo.s64 	%rd22975, %rd22974, 1099511628211;
	shr.u64 	%rd22976, %rd22948, 56;
	xor.b64  	%rd22977, %rd22976, %rd22975;
	mul.lo.s64 	%rd37176, %rd22977, 1099511628211;
	add.s64 	%rd37174, %rd37174, 2;
	setp.ne.s64 	%p1197, %rd37174, %rd37177;
	@%p1197 bra 	$L__BB37_166;
$L__BB37_167:
	setp.eq.s64 	%p1198, %rd216, 0;
	@%p1198 bra 	$L__BB37_169;
	shl.b64 	%rd22978, %rd37177, 3;
	add.s64 	%rd22979, %rd37010, %rd22978;
	ld.u64 	%rd22980, [%rd22979];
	and.b64  	%rd22981, %rd22980, 255;
	xor.b64  	%rd22982, %rd22981, %rd37176;
	mul.lo.s64 	%rd22983, %rd22982, 1099511628211;
	shr.u64 	%rd22984, %rd22980, 8;
	and.b64  	%rd22985, %rd22984, 255;
	xor.b64  	%rd22986, %rd22985, %rd22983;
	mul.lo.s64 	%rd22987, %rd22986, 1099511628211;
	shr.u64 	%rd22988, %rd22980, 16;
	and.b64  	%rd22989, %rd22988, 255;
	xor.b64  	%rd22990, %rd22989, %rd22987;
	mul.lo.s64 	%rd22991, %rd22990, 1099511628211;
	shr.u64 	%rd22992, %rd22980, 24;
	and.b64  	%rd22993, %rd22992, 255;
	xor.b64  	%rd22994, %rd22993, %rd22991;
	mul.lo.s64 	%rd22995, %rd22994, 1099511628211;
	shr.u64 	%rd22996, %rd22980, 32;
	and.b64  	%rd22997, %rd22996, 255;
	xor.b64  	%rd22998, %rd22997, %rd22995;
	mul.lo.s64 	%rd22999, %rd22998, 1099511628211;
	shr.u64 	%rd23000, %rd22980, 40;
	and.b64  	%rd23001, %rd23000, 255;
	xor.b64  	%rd23002, %rd23001, %rd22999;
	mul.lo.s64 	%rd23003, %rd23002, 1099511628211;
	shr.u64 	%rd23004, %rd22980, 48;
	and.b64  	%rd23005, %rd23004, 255;
	xor.b64  	%rd23006, %rd23005, %rd23003;
	mul.lo.s64 	%rd23007, %rd23006, 1099511628211;
	shr.u64 	%rd23008, %rd22980, 56;
	xor.b64  	%rd23009, %rd23008, %rd23007;
	mul.lo.s64 	%rd37176, %rd23009, 1099511628211;
$L__BB37_169:
	setp.lt.u64 	%p1199, %rd37170, %rd37176;
	mov.u64 	%rd37181, %rd37086;
	@%p1199 bra 	$L__BB37_170;
	bra.uni 	$L__BB37_175;
$L__BB37_170:
	mov.u64 	%rd37181, %rd37010;
	mov.u64 	%rd37010, %rd37086;
	bra.uni 	$L__BB37_175;
$L__BB37_171:
	setp.eq.s32 	%p1200, %r118, 0;
	mov.u64 	%rd37181, %rd37086;
	@%p1200 bra 	$L__BB37_175;
	mov.b64 	%rd37180, 0;
$L__BB37_173:
	shl.b64 	%rd23011, %rd37180, 3;
	add.s64 	%rd23012, %rd37086, %rd23011;
	ld.u64 	%rd350, [%rd23012];
	add.s64 	%rd23013, %rd37010, %rd23011;
	ld.u64 	%rd351, [%rd23013];
	setp.lt.u64 	%p1201, %rd350, %rd351;
	@%p1201 bra 	$L__BB37_170;
	setp.le.u64 	%p1202, %rd350, %rd351;
	add.s64 	%rd37180, %rd37180, 1;
	setp.lt.u64 	%p1203, %rd37180, %rd13;
	and.pred  	%p1204, %p1202, %p1203;
	mov.u64 	%rd37181, %rd37086;
	@%p1204 bra 	$L__BB37_173;
$L__BB37_175:
	setp.eq.s64 	%p1205, %rd4132, 1;
	mov.b64 	%rd37185, -3750763034362895579;
	mov.b64 	%rd37186, 0;
	@%p1205 bra 	$L__BB37_178;
	and.b64  	%rd37186, %rd4132, -2;
	mov.b64 	%rd37185, -3750763034362895579;
	mov.b64 	%rd37183, 0;
$L__BB37_177:
	shl.b64 	%rd23020, %rd37183, 3;
	add.s64 	%rd23021, %rd12, %rd23020;
	ld.u64 	%rd23022, [%rd23021];
	and.b64  	%rd23023, %rd23022, 255;
	xor.b64  	%rd23024, %rd23023, %rd37185;
	mul.lo.s64 	%rd23025, %rd23024, 1099511628211;
	shr.u64 	%rd23026, %rd23022, 8;
	and.b64  	%rd23027, %rd23026, 255;
	xor.b64  	%rd23028, %rd23027, %rd23025;
	mul.lo.s64 	%rd23029, %rd23028, 1099511628211;
	shr.u64 	%rd23030, %rd23022, 16;
	and.b64  	%rd23031, %rd23030, 255;
	xor.b64  	%rd23032, %rd23031, %rd23029;
	mul.lo.s64 	%rd23033, %rd23032, 1099511628211;
	shr.u64 	%rd23034, %rd23022, 24;
	and.b64  	%rd23035, %rd23034, 255;
	xor.b64  	%rd23036, %rd23035, %rd23033;
	mul.lo.s64 	%rd23037, %rd23036, 1099511628211;
	shr.u64 	%rd23038, %rd23022, 32;
	and.b64  	%rd23039, %rd23038, 255;
	xor.b64  	%rd23040, %rd23039, %rd23037;
	mul.lo.s64 	%rd23041, %rd23040, 1099511628211;
	shr.u64 	%rd23042, %rd23022, 40;
	and.b64  	%rd23043, %rd23042, 255;
	xor.b64  	%rd23044, %rd23043, %rd23041;
	mul.lo.s64 	%rd23045, %rd23044, 1099511628211;
	shr.u64 	%rd23046, %rd23022, 48;
	and.b64  	%rd23047, %rd23046, 255;
	xor.b64  	%rd23048, %rd23047, %rd23045;
	mul.lo.s64 	%rd23049, %rd23048, 1099511628211;
	shr.u64 	%rd23050, %rd23022, 56;
	xor.b64  	%rd23051, %rd23050, %rd23049;
	mul.lo.s64 	%rd23052, %rd23051, 1099511628211;
	ld.u64 	%rd23053, [%rd23021+8];
	and.b64  	%rd23054, %rd23053, 255;
	xor.b64  	%rd23055, %rd23054, %rd23052;
	mul.lo.s64 	%rd23056, %rd23055, 1099511628211;
	shr.u64 	%rd23057, %rd23053, 8;
	and.b64  	%rd23058, %rd23057, 255;
	xor.b64  	%rd23059, %rd23058, %rd23056;
	mul.lo.s64 	%rd23060, %rd23059, 1099511628211;
	shr.u64 	%rd23061, %rd23053, 16;
	and.b64  	%rd23062, %rd23061, 255;
	xor.b64  	%rd23063, %rd23062, %rd23060;
	mul.lo.s64 	%rd23064, %rd23063, 1099511628211;
	shr.u64 	%rd23065, %rd23053, 24;
	and.b64  	%rd23066, %rd23065, 255;
	xor.b64  	%rd23067, %rd23066, %rd23064;
	mul.lo.s64 	%rd23068, %rd23067, 1099511628211;
	shr.u64 	%rd23069, %rd23053, 32;
	and.b64  	%rd23070, %rd23069, 255;
	xor.b64  	%rd23071, %rd23070, %rd23068;
	mul.lo.s64 	%rd23072, %rd23071, 1099511628211;
	shr.u64 	%rd23073, %rd23053, 40;
	and.b64  	%rd23074, %rd23073, 255;
	xor.b64  	%rd23075, %rd23074, %rd23072;
	mul.lo.s64 	%rd23076, %rd23075, 1099511628211;
	shr.u64 	%rd23077, %rd23053, 48;
	and.b64  	%rd23078, %rd23077, 255;
	xor.b64  	%rd23079, %rd23078, %rd23076;
	mul.lo.s64 	%rd23080, %rd23079, 1099511628211;
	shr.u64 	%rd23081, %rd23053, 56;
	xor.b64  	%rd23082, %rd23081, %rd23080;
	mul.lo.s64 	%rd37185, %rd23082, 1099511628211;
	add.s64 	%rd37183, %rd37183, 2;
	setp.ne.s64 	%p1206, %rd37183, %rd37186;
	@%p1206 bra 	$L__BB37_177;
$L__BB37_178:
	setp.eq.s64 	%p1207, %rd216, 0;
	@%p1207 bra 	$L__BB37_180;
	shl.b64 	%rd23083, %rd37186, 3;
	add.s64 	%rd23084, %rd12, %rd23083;
	ld.u64 	%rd23085, [%rd23084];
	and.b64  	%rd23086, %rd23085, 255;
	xor.b64  	%rd23087, %rd23086, %rd37185;
	mul.lo.s64 	%rd23088, %rd23087, 1099511628211;
	shr.u64 	%rd23089, %rd23085, 8;
	and.b64  	%rd23090, %rd23089, 255;
	xor.b64  	%rd23091, %rd23090, %rd23088;
	mul.lo.s64 	%rd23092, %rd23091, 1099511628211;
	shr.u64 	%rd23093, %rd23085, 16;
	and.b64  	%rd23094, %rd23093, 255;
	xor.b64  	%rd23095, %rd23094, %rd23092;
	mul.lo.s64 	%rd23096, %rd23095, 1099511628211;
	shr.u64 	%rd23097, %rd23085, 24;
	and.b64  	%rd23098, %rd23097, 255;
	xor.b64  	%rd23099, %rd23098, %rd23096;
	mul.lo.s64 	%rd23100, %rd23099, 1099511628211;
	shr.u64 	%rd23101, %rd23085, 32;
	and.b64  	%rd23102, %rd23101, 255;
	xor.b64  	%rd23103, %rd23102, %rd23100;
	mul.lo.s64 	%rd23104, %rd23103, 1099511628211;
	shr.u64 	%rd23105, %rd23085, 40;
	and.b64  	%rd23106, %rd23105, 255;
	xor.b64  	%rd23107, %rd23106, %rd23104;
	mul.lo.s64 	%rd23108, %rd23107, 1099511628211;
	shr.u64 	%rd23109, %rd23085, 48;
	and.b64  	%rd23110, %rd23109, 255;
	xor.b64  	%rd23111, %rd23110, %rd23108;
	mul.lo.s64 	%rd23112, %rd23111, 1099511628211;
	shr.u64 	%rd23113, %rd23085, 56;
	xor.b64  	%rd23114, %rd23113, %rd23112;
	mul.lo.s64 	%rd37185, %rd23114, 1099511628211;
$L__BB37_180:
	setp.eq.s64 	%p1208, %rd4132, 1;
	mov.b64 	%rd37191, -3750763034362895579;
	mov.b64 	%rd37192, 0;
	@%p1208 bra 	$L__BB37_183;
	and.b64  	%rd37192, %rd4132, -2;
	mov.b64 	%rd37191, -3750763034362895579;
	mov.b64 	%rd37189, 0;
$L__BB37_182:
	shl.b64 	%rd23120, %rd37189, 3;
	add.s64 	%rd23121, %rd37209, %rd23120;
	ld.u64 	%rd23122, [%rd23121];
	and.b64  	%rd23123, %rd23122, 255;
	xor.b64  	%rd23124, %rd23123, %rd37191;
	mul.lo.s64 	%rd23125, %rd23124, 1099511628211;
	shr.u64 	%rd23126, %rd23122, 8;
	and.b64  	%rd23127, %rd23126, 255;
	xor.b64  	%rd23128, %rd23127, %rd23125;
	mul.lo.s64 	%rd23129, %rd23128, 1099511628211;
	shr.u64 	%rd23130, %rd23122, 16;
	and.b64  	%rd23131, %rd23130, 255;
	xor.b64  	%rd23132, %rd23131, %rd23129;
	mul.lo.s64 	%rd23133, %rd23132, 1099511628211;
	shr.u64 	%rd23134, %rd23122, 24;
	and.b64  	%rd23135, %rd23134, 255;
	xor.b64  	%rd23136, %rd23135, %rd23133;
	mul.lo.s64 	%rd23137, %rd23136, 1099511628211;
	shr.u64 	%rd23138, %rd23122, 32;
	and.b64  	%rd23139, %rd23138, 255;
	xor.b64  	%rd23140, %rd23139, %rd23137;
	mul.lo.s64 	%rd23141, %rd23140, 1099511628211;
	shr.u64 	%rd23142, %rd23122, 40;
	and.b64  	%rd23143, %rd23142, 255;
	xor.b64  	%rd23144, %rd23143, %rd23141;
	mul.lo.s64 	%rd23145, %rd23144, 1099511628211;
	shr.u64 	%rd23146, %rd23122, 48;
	and.b64  	%rd23147, %rd23146, 255;
	xor.b64  	%rd23148, %rd23147, %rd23145;
	mul.lo.s64 	%rd23149, %rd23148, 1099511628211;
	shr.u64 	%rd23150, %rd23122, 56;
	xor.b64  	%rd23151, %rd23150, %rd23149;
	mul.lo.s64 	%rd23152, %rd23151, 1099511628211;
	ld.u64 	%rd23153, [%rd23121+8];
	and.b64  	%rd23154, %rd23153, 255;
	xor.b64  	%rd23155, %rd23154, %rd23152;
	mul.lo.s64 	%rd23156, %rd23155, 1099511628211;
	shr.u64 	%rd23157, %rd23153, 8;
	and.b64  	%rd23158, %rd23157, 255;
	xor.b64  	%rd23159, %rd23158, %rd23156;
	mul.lo.s64 	%rd23160, %rd23159, 1099511628211;
	shr.u64 	%rd23161, %rd23153, 16;
	and.b64  	%rd23162, %rd23161, 255;
	xor.b64  	%rd23163, %rd23162, %rd23160;
	mul.lo.s64 	%rd23164, %rd23163, 1099511628211;
	shr.u64 	%rd23165, %rd23153, 24;
	and.b64  	%rd23166, %rd23165, 255;
	xor.b64  	%rd23167, %rd23166, %rd23164;
	mul.lo.s64 	%rd23168, %rd23167, 1099511628211;
	shr.u64 	%rd23169, %rd23153, 32;
	and.b64  	%rd23170, %rd23169, 255;
	xor.b64  	%rd23171, %rd23170, %rd23168;
	mul.lo.s64 	%rd23172, %rd23171, 1099511628211;
	shr.u64 	%rd23173, %rd23153, 40;
	and.b64  	%rd23174, %rd23173, 255;
	xor.b64  	%rd23175, %rd23174, %rd23172;
	mul.lo.s64 	%rd23176, %rd23175, 1099511628211;
	shr.u64 	%rd23177, %rd23153, 48;
	and.b64  	%rd23178, %rd23177, 255;
	xor.b64  	%rd23179, %rd23178, %rd23176;
	mul.lo.s64 	%rd23180, %rd23179, 1099511628211;
	shr.u64 	%rd23181, %rd23153, 56;
	xor.b64  	%rd23182, %rd23181, %rd23180;
	mul.lo.s64 	%rd37191, %rd23182, 1099511628211;
	add.s64 	%rd37189, %rd37189, 2;
	setp.ne.s64 	%p1209, %rd37189, %rd37192;
	@%p1209 bra 	$L__BB37_182;
$L__BB37_183:
	setp.eq.s64 	%p1210, %rd216, 0;
	@%p1210 bra 	$L__BB37_185;
	shl.b64 	%rd23183, %rd37192, 3;
	add.s64 	%rd23184, %rd37209, %rd23183;
	ld.u64 	%rd23185, [%rd23184];
	and.b64  	%rd23186, %rd23185, 255;
	xor.b64  	%rd23187, %rd23186, %rd37191;
	mul.lo.s64 	%rd23188, %rd23187, 1099511628211;
	shr.u64 	%rd23189, %rd23185, 8;
	and.b64  	%rd23190, %rd23189, 255;
	xor.b64  	%rd23191, %rd23190, %rd23188;
	mul.lo.s64 	%rd23192, %rd23191, 1099511628211;
	shr.u64 	%rd23193, %rd23185, 16;
	and.b64  	%rd23194, %rd23193, 255;
	xor.b64  	%rd23195, %rd23194, %rd23192;
	mul.lo.s64 	%rd23196, %rd23195, 1099511628211;
	shr.u64 	%rd23197, %rd23185, 24;
	and.b64  	%rd23198, %rd23197, 255;
	xor.b64  	%rd23199, %rd23198, %rd23196;
	mul.lo.s64 	%rd23200, %rd23199, 1099511628211;
	shr.u64 	%rd23201, %rd23185, 32;
	and.b64  	%rd23202, %rd23201, 255;
	xor.b64  	%rd23203, %rd23202, %rd23200;
	mul.lo.s64 	%rd23204, %rd23203, 1099511628211;
	shr.u64 	%rd23205, %rd23185, 40;
	and.b64  	%rd23206, %rd23205, 255;
	xor.b64  	%rd23207, %rd23206, %rd23204;
	mul.lo.s64 	%rd23208, %rd23207, 1099511628211;
	shr.u64 	%rd23209, %rd23185, 48;
	and.b64  	%rd23210, %rd23209, 255;
	xor.b64  	%rd23211, %rd23210, %rd23208;
	mul.lo.s64 	%rd23212, %rd23211, 1099511628211;
	shr.u64 	%rd23213, %rd23185, 56;
	xor.b64  	%rd23214, %rd23213, %rd23212;
	mul.lo.s64 	%rd37191, %rd23214, 1099511628211;
$L__BB37_185:
	setp.eq.s64 	%p1211, %rd37185, %rd37191;
	@%p1211 bra 	$L__BB37_198;
	setp.eq.s64 	%p1212, %rd4132, 1;
	mov.b64 	%rd37197, -3750763034362895579;
	mov.b64 	%rd37198, 0;
	@%p1212 bra 	$L__BB37_189;
	and.b64  	%rd37198, %rd4132, -2;
	mov.b64 	%rd37197, -3750763034362895579;
	mov.b64 	%rd37195, 0;
$L__BB37_188:
	shl.b64 	%rd23220, %rd37195, 3;
	add.s64 	%rd23221, %rd12, %rd23220;
	ld.u64 	%rd23222, [%rd23221];
	and.b64  	%rd23223, %rd23222, 255;
	xor.b64  	%rd23224, %rd23223, %rd37197;
	mul.lo.s64 	%rd23225, %rd23224, 1099511628211;
	shr.u64 	%rd23226, %rd23222, 8;
	and.b64  	%rd23227, %rd23226, 255;
	xor.b64  	%rd23228, %rd23227, %rd23225;
	mul.lo.s64 	%rd23229, %rd23228, 1099511628211;
	shr.u64 	%rd23230, %rd23222, 16;
	and.b64  	%rd23231, %rd23230, 255;
	xor.b64  	%rd23232, %rd23231, %rd23229;
	mul.lo.s64 	%rd23233, %rd23232, 1099511628211;
	shr.u64 	%rd23234, %rd23222, 24;
	and.b64  	%rd23235, %rd23234, 255;
	xor.b64  	%rd23236, %rd23235, %rd23233;
	mul.lo.s64 	%rd23237, %rd23236, 1099511628211;
	shr.u64 	%rd23238, %rd23222, 32;
	and.b64  	%rd23239, %rd23238, 255;
	xor.b64  	%rd23240, %rd23239, %rd23237;
	mul.lo.s64 	%rd23241, %rd23240, 1099511628211;
	shr.u64 	%rd23242, %rd23222, 40;
	and.b64  	%rd23243, %rd23242, 255;
	xor.b64  	%rd23244, %rd23243, %rd23241;
	mul.lo.s64 	%rd23245, %rd23244, 1099511628211;
	shr.u64 	%rd23246, %rd23222, 48;
	and.b64  	%rd23247, %rd23246, 255;
	xor.b64  	%rd23248, %rd23247, %rd23245;
	mul.lo.s64 	%rd23249, %rd23248, 1099511628211;
	shr.u64 	%rd23250, %rd23222, 56;
	xor.b64  	%rd23251, %rd23250, %rd23249;
	mul.lo.s64 	%rd23252, %rd23251, 1099511628211;
	ld.u64 	%rd23253, [%rd23221+8];
	and.b64  	%rd23254, %rd23253, 255;
	xor.b64  	%rd23255, %rd23254, %rd23252;
	mul.lo.s64 	%rd23256, %rd23255, 1099511628211;
	shr.u64 	%rd23257, %rd23253, 8;
	and.b64  	%rd23258, %rd23257, 255;
	xor.b64  	%rd23259, %rd23258, %rd23256;
	mul.lo.s64 	%rd23260, %rd23259, 1099511628211;
	shr.u64 	%rd23261, %rd23253, 16;
	and.b64  	%rd23262, %rd23261, 255;
	xor.b64  	%rd23263, %rd23262, %rd23260;
	mul.lo.s64 	%rd23264, %rd23263, 1099511628211;
	shr.u64 	%rd23265, %rd23253, 24;
	and.b64  	%rd23266, %rd23265, 255;
	xor.b64  	%rd23267, %rd23266, %rd23264;
	mul.lo.s64 	%rd23268, %rd23267, 1099511628211;
	shr.u64 	%rd23269, %rd23253, 32;
	and.b64  	%rd23270, %rd23269, 255;
	xor.b64  	%rd23271, %rd23270, %rd23268;
	mul.lo.s64 	%rd23272, %rd23271, 1099511628211;
	shr.u64 	%rd23273, %rd23253, 40;
	and.b64  	%rd23274, %rd23273, 255;
	xor.b64  	%rd23275, %rd23274, %rd23272;
	mul.lo.s64 	%rd23276, %rd23275, 1099511628211;
	shr.u64 	%rd23277, %rd23253, 48;
	and.b64  	%rd23278, %rd23277, 255;
	xor.b64  	%rd23279, %rd23278, %rd23276;
	mul.lo.s64 	%rd23280, %rd23279, 1099511628211;
	shr.u64 	%rd23281, %rd23253, 56;
	xor.b64  	%rd23282, %rd23281, %rd23280;
	mul.lo.s64 	%rd37197, %rd23282, 1099511628211;
	add.s64 	%rd37195, %rd37195, 2;
	setp.ne.s64 	%p1213, %rd37195, %rd37198;
	@%p1213 bra 	$L__BB37_188;
$L__BB37_189:
	setp.eq.s64 	%p1214, %rd216, 0;
	@%p1214 bra 	$L__BB37_191;
	shl.b64 	%rd23283, %rd37198, 3;
	add.s64 	%rd23284, %rd12, %rd23283;
	ld.u64 	%rd23285, [%rd23284];
	and.b64  	%rd23286, %rd23285, 255;
	xor.b64  	%rd23287, %rd23286, %rd37197;
	mul.lo.s64 	%rd23288, %rd23287, 1099511628211;
	shr.u64 	%rd23289, %rd23285, 8;
	and.b64  	%rd23290, %rd23289, 255;
	xor.b64  	%rd23291, %rd23290, %rd23288;
	mul.lo.s64 	%rd23292, %rd23291, 1099511628211;
	shr.u64 	%rd23293, %rd23285, 16;
	and.b64  	%rd23294, %rd23293, 255;
	xor.b64  	%rd23295, %rd23294, %rd23292;
	mul.lo.s64 	%rd23296, %rd23295, 1099511628211;
	shr.u64 	%rd23297, %rd23285, 24;
	and.b64  	%rd23298, %rd23297, 255;
	xor.b64  	%rd23299, %rd23298, %rd23296;
	mul.lo.s64 	%rd23300, %rd23299, 1099511628211;
	shr.u64 	%rd23301, %rd23285, 32;
	and.b64  	%rd23302, %rd23301, 255;
	xor.b64  	%rd23303, %rd23302, %rd23300;
	mul.lo.s64 	%rd23304, %rd23303, 1099511628211;
	shr.u64 	%rd23305, %rd23285, 40;
	and.b64  	%rd23306, %rd23305, 255;
	xor.b64  	%rd23307, %rd23306, %rd23304;
	mul.lo.s64 	%rd23308, %rd23307, 1099511628211;
	shr.u64 	%rd23309, %rd23285, 48;
	and.b64  	%rd23310, %rd23309, 255;
	xor.b64  	%rd23311, %rd23310, %rd23308;
	mul.lo.s64 	%rd23312, %rd23311, 1099511628211;
	shr.u64 	%rd23313, %rd23285, 56;
	xor.b64  	%rd23314, %rd23313, %rd23312;
	mul.lo.s64 	%rd37197, %rd23314, 1099511628211;
$L__BB37_191:
	setp.eq.s64 	%p1215, %rd4132, 1;
	mov.b64 	%rd37203, -3750763034362895579;
	mov.b64 	%rd37204, 0;
	@%p1215 bra 	$L__BB37_194;
	and.b64  	%rd37204, %rd4132, -2;
	mov.b64 	%rd37203, -3750763034362895579;
	mov.b64 	%rd37201, 0;
$L__BB37_193:
	shl.b64 	%rd23320, %rd37201, 3;
	add.s64 	%rd23321, %rd37209, %rd23320;
	ld.u64 	%rd23322, [%rd23321];
	and.b64  	%rd23323, %rd23322, 255;
	xor.b64  	%rd23324, %rd23323, %rd37203;
	mul.lo.s64 	%rd23325, %rd23324, 1099511628211;
	shr.u64 	%rd23326, %rd23322, 8;
	and.b64  	%rd23327, %rd23326, 255;
	xor.b64  	%rd23328, %rd23327, %rd23325;
	mul.lo.s64 	%rd23329, %rd23328, 1099511628211;
	shr.u64 	%rd23330, %rd23322, 16;
	and.b64  	%rd23331, %rd23330, 255;
	xor.b64  	%rd23332, %rd23331, %rd23329;
	mul.lo.s64 	%rd23333, %rd23332, 1099511628211;
	shr.u64 	%rd23334, %rd23322, 24;
	and.b64  	%rd23335, %rd23334, 255;
	xor.b64  	%rd23336, %rd23335, %rd23333;
	mul.lo.s64 	%rd23337, %rd23336, 1099511628211;
	shr.u64 	%rd23338, %rd23322, 32;
	and.b64  	%rd23339, %rd23338, 255;
	xor.b64  	%rd23340, %rd23339, %rd23337;
	mul.lo.s64 	%rd23341, %rd23340, 1099511628211;
	shr.u64 	%rd23342, %rd23322, 40;
	and.b64  	%rd23343, %rd23342, 255;
	xor.b64  	%rd23344, %rd23343, %rd23341;
	mul.lo.s64 	%rd23345, %rd23344, 1099511628211;
	shr.u64 	%rd23346, %rd23322, 48;
	and.b64  	%rd23347, %rd23346, 255;
	xor.b64  	%rd23348, %rd23347, %rd23345;
	mul.lo.s64 	%rd23349, %rd23348, 1099511628211;
	shr.u64 	%rd23350, %rd23322, 56;
	xor.b64  	%rd23351, %rd23350, %rd23349;
	mul.lo.s64 	%rd23352, %rd23351, 1099511628211;
	ld.u64 	%rd23353, [%rd23321+8];
	and.b64  	%rd23354, %rd23353, 255;
	xor.b64  	%rd23355, %rd23354, %rd23352;
	mul.lo.s64 	%rd23356, %rd23355, 1099511628211;
	shr.u64 	%rd23357, %rd23353, 8;
	and.b64  	%rd23358, %rd23357, 255;
	xor.b64  	%rd23359, %rd23358, %rd23356;
	mul.lo.s64 	%rd23360, %rd23359, 1099511628211;
	shr.u64 	%rd23361, %rd23353, 16;
	and.b64  	%rd23362, %rd23361, 255;
	xor.b64  	%rd23363, %rd23362, %rd23360;
	mul.lo.s64 	%rd23364, %rd23363, 1099511628211;
	shr.u64 	%rd23365, %rd23353, 24;
	and.b64  	%rd23366, %rd23365, 255;
	xor.b64  	%rd23367, %rd23366, %rd23364;
	mul.lo.s64 	%rd23368, %rd23367, 1099511628211;
	shr.u64 	%rd23369, %rd23353, 32;
	and.b64  	%rd23370, %rd23369, 255;
	xor.b64  	%rd23371, %rd23370, %rd23368;
	mul.lo.s64 	%rd23372, %rd23371, 1099511628211;
	shr.u64 	%rd23373, %rd23353, 40;
	and.b64  	%rd23374, %rd23373, 255;
	xor.b64  	%rd23375, %rd23374, %rd23372;
	mul.lo.s64 	%rd23376, %rd23375, 1099511628211;
	shr.u64 	%rd23377, %rd23353, 48;
	and.b64  	%rd23378, %rd23377, 255;
	xor.b64  	%rd23379, %rd23378, %rd23376;
	mul.lo.s64 	%rd23380, %rd23379, 1099511628211;
	shr.u64 	%rd23381, %rd23353, 56;
	xor.b64  	%rd23382, %rd23381, %rd23380;
	mul.lo.s64 	%rd37203, %rd23382, 1099511628211;
	add.s64 	%rd37201, %rd37201, 2;
	setp.ne.s64 	%p1216, %rd37201, %rd37204;
	@%p1216 bra 	$L__BB37_193;
$L__BB37_194:
	setp.eq.s64 	%p1217, %rd216, 0;
	@%p1217 bra 	$L__BB37_196;
	shl.b64 	%rd23383, %rd37204, 3;
	add.s64 	%rd23384, %rd37209, %rd23383;
	ld.u64 	%rd23385, [%rd23384];
	and.b64  	%rd23386, %rd23385, 255;
	xor.b64  	%rd23387, %rd23386, %rd37203;
	mul.lo.s64 	%rd23388, %rd23387, 1099511628211;
	shr.u64 	%rd23389, %rd23385, 8;
	and.b64  	%rd23390, %rd23389, 255;
	xor.b64  	%rd23391, %rd23390, %rd23388;
	mul.lo.s64 	%rd23392, %rd23391, 1099511628211;
	shr.u64 	%rd23393, %rd23385, 16;
	and.b64  	%rd23394, %rd23393, 255;
	xor.b64  	%rd23395, %rd23394, %rd23392;
	mul.lo.s64 	%rd23396, %rd23395, 1099511628211;
	shr.u64 	%rd23397, %rd23385, 24;
	and.b64  	%rd23398, %rd23397, 255;
	xor.b64  	%rd23399, %rd23398, %rd23396;
	mul.lo.s64 	%rd23400, %rd23399, 1099511628211;
	shr.u64 	%rd23401, %rd23385, 32;
	and.b64  	%rd23402, %rd23401, 255;
	xor.b64  	%rd23403, %rd23402, %rd23400;
	mul.lo.s64 	%rd23404, %rd23403, 1099511628211;
	shr.u64 	%rd23405, %rd23385, 40;
	and.b64  	%rd23406, %rd23405, 255;
	xor.b64  	%rd23407, %rd23406, %rd23404;
	mul.lo.s64 	%rd23408, %rd23407, 1099511628211;
	shr.u64 	%rd23409, %rd23385, 48;
	and.b64  	%rd23410, %rd23409, 255;
	xor.b64  	%rd23411, %rd23410, %rd23408;
	mul.lo.s64 	%rd23412, %rd23411, 1099511628211;
	shr.u64 	%rd23413, %rd23385, 56;
	xor.b64  	%rd23414, %rd23413, %rd23412;
	mul.lo.s64 	%rd37203, %rd23414, 1099511628211;
$L__BB37_196:
	setp.lt.u64 	%p1218, %rd37197, %rd37203;
	mov.u64 	%rd37208, %rd12;
	@%p1218 bra 	$L__BB37_197;
	bra.uni 	$L__BB37_202;
$L__BB37_197:
	mov.u64 	%rd37208, %rd37209;
	mov.u64 	%rd37209, %rd12;
	bra.uni 	$L__BB37_202;
$L__BB37_198:
	setp.eq.s32 	%p1219, %r118, 0;
	mov.u64 	%rd37208, %rd12;
	@%p1219 bra 	$L__BB37_202;
	mov.b64 	%rd37207, 0;
$L__BB37_200:
	shl.b64 	%rd23416, %rd37207, 3;
	add.s64 	%rd23417, %rd12, %rd23416;
	ld.u64 	%rd396, [%rd23417];
	add.s64 	%rd23418, %rd37209, %rd23416;
	ld.u64 	%rd397, [%rd23418];
	setp.lt.u64 	%p1220, %rd396, %rd397;
	@%p1220 bra 	$L__BB37_197;
	setp.le.u64 	%p1221, %rd396, %rd397;
	add.s64 	%rd37207, %rd37207, 1;
	setp.lt.u64 	%p1222, %rd37207, %rd13;
	and.pred  	%p1223, %p1221, %p1222;
	mov.u64 	%rd37208, %rd12;
	@%p1223 bra 	$L__BB37_200;
$L__BB37_202:
	setp.eq.s64 	%p1224, %rd4132, 1;
	mov.b64 	%rd37212, -3750763034362895579;
	mov.b64 	%rd37213, 0;
	@%p1224 bra 	$L__BB37_205;
	and.b64  	%rd37213, %rd4132, -2;
	mov.b64 	%rd37212, -3750763034362895579;
	mov.b64 	%rd37210, 0;
$L__BB37_204:
	shl.b64 	%rd23425, %rd37210, 3;
	add.s64 	%rd23426, %rd37012, %rd23425;
	ld.u64 	%rd23427, [%rd23426];
	and.b64  	%rd23428, %rd23427, 255;
	xor.b64  	%rd23429, %rd23428, %rd37212;
	mul.lo.s64 	%rd23430, %rd23429, 1099511628211;
	shr.u64 	%rd23431, %rd23427, 8;
	and.b64  	%rd23432, %rd23431, 255;
	xor.b64  	%rd23433, %rd23432, %rd23430;
	mul.lo.s64 	%rd23434, %rd23433, 1099511628211;
	shr.u64 	%rd23435, %rd23427, 16;
	and.b64  	%rd23436, %rd23435, 255;
	xor.b64  	%rd23437, %rd23436, %rd23434;
	mul.lo.s64 	%rd23438, %rd23437, 1099511628211;
	shr.u64 	%rd23439, %rd23427, 24;
	and.b64  	%rd23440, %rd23439, 255;
	xor.b64  	%rd23441, %rd23440, %rd23438;
	mul.lo.s64 	%rd23442, %rd23441, 1099511628211;
	shr.u64 	%rd23443, %rd23427, 32;
	and.b64  	%rd23444, %rd23443, 255;
	xor.b64  	%rd23445, %rd23444, %rd23442;
	mul.lo.s64 	%rd23446, %rd23445, 1099511628211;
	shr.u64 	%rd23447, %rd23427, 40;
	and.b64  	%rd23448, %rd23447, 255;
	xor.b64  	%rd23449, %rd23448, %rd23446;
	mul.lo.s64 	%rd23450, %rd23449, 1099511628211;
	shr.u64 	%rd23451, %rd23427, 48;
	and.b64  	%rd23452, %rd23451, 255;
	xor.b64  	%rd23453, %rd23452, %rd23450;
	mul.lo.s64 	%rd23454, %rd23453, 1099511628211;
	shr.u64 	%rd23455, %rd23427, 56;
	xor.b64  	%rd23456, %rd23455, %rd23454;
	mul.lo.s64 	%rd23457, %rd23456, 1099511628211;
	ld.u64 	%rd23458, [%rd23426+8];
	and.b64  	%rd23459, %rd23458, 255;
	xor.b64  	%rd23460, %rd23459, %rd23457;
	mul.lo.s64 	%rd23461, %rd23460, 1099511628211;
	shr.u64 	%rd23462, %rd23458, 8;
	and.b64  	%rd23463, %rd23462, 255;
	xor.b64  	%rd23464, %rd23463, %rd23461;
	mul.lo.s64 	%rd23465, %rd23464, 1099511628211;
	shr.u64 	%rd23466, %rd23458, 16;
	and.b64  	%rd23467, %rd23466, 255;
	xor.b64  	%rd23468, %rd23467, %rd23465;
	mul.lo.s64 	%rd23469, %rd23468, 1099511628211;
	shr.u64 	%rd23470, %rd23458, 24;
	and.b64  	%rd23471, %rd23470, 255;
	xor.b64  	%rd23472, %rd23471, %rd23469;
	mul.lo.s64 	%rd23473, %rd23472, 1099511628211;
	shr.u64 	%rd23474, %rd23458, 32;
	and.b64  	%rd23475, %rd23474, 255;
	xor.b64  	%rd23476, %rd23475, %rd23473;
	mul.lo.s64 	%rd23477, %rd23476, 1099511628211;
	shr.u64 	%rd23478, %rd23458, 40;
	and.b64  	%rd23479, %rd23478, 255;
	xor.b64  	%rd23480, %rd23479, %rd23477;
	mul.lo.s64 	%rd23481, %rd23480, 1099511628211;
	shr.u64 	%rd23482, %rd23458, 48;
	and.b64  	%rd23483, %rd23482, 255;
	xor.b64  	%rd23484, %rd23483, %rd23481;
	mul.lo.s64 	%rd23485, %rd23484, 1099511628211;
	shr.u64 	%rd23486, %rd23458, 56;
	xor.b64  	%rd23487, %rd23486, %rd23485;
	mul.lo.s64 	%rd37212, %rd23487, 1099511628211;
	add.s64 	%rd37210, %rd37210, 2;
	setp.ne.s64 	%p1225, %rd37210, %rd37213;
	@%p1225 bra 	$L__BB37_204;
$L__BB37_205:
	setp.eq.s64 	%p1226, %rd216, 0;
	@%p1226 bra 	$L__BB37_207;
	shl.b64 	%rd23488, %rd37213, 3;
	add.s64 	%rd23489, %rd37012, %rd23488;
	ld.u64 	%rd23490, [%rd23489];
	and.b64  	%rd23491, %rd23490, 255;
	xor.b64  	%rd23492, %rd23491, %rd37212;
	mul.lo.s64 	%rd23493, %rd23492, 1099511628211;
	shr.u64 	%rd23494, %rd23490, 8;
	and.b64  	%rd23495, %rd23494, 255;
	xor.b64  	%rd23496, %rd23495, %rd23493;
	mul.lo.s64 	%rd23497, %rd23496, 1099511628211;
	shr.u64 	%rd23498, %rd23490, 16;
	and.b64  	%rd23499, %rd23498, 255;
	xor.b64  	%rd23500, %rd23499, %rd23497;
	mul.lo.s64 	%rd23501, %rd23500, 1099511628211;
	shr.u64 	%rd23502, %rd23490, 24;
	and.b64  	%rd23503, %rd23502, 255;
	xor.b64  	%rd23504, %rd23503, %rd23501;
	mul.lo.s64 	%rd23505, %rd23504, 1099511628211;
	shr.u64 	%rd23506, %rd23490, 32;
	and.b64  	%rd23507, %rd23506, 255;
	xor.b64  	%rd23508, %rd23507, %rd23505;
	mul.lo.s64 	%rd23509, %rd23508, 1099511628211;
	shr.u64 	%rd23510, %rd23490, 40;
	and.b64  	%rd23511, %rd23510, 255;
	xor.b64  	%rd23512, %rd23511, %rd23509;
	mul.lo.s64 	%rd23513, %rd23512, 1099511628211;
	shr.u64 	%rd23514, %rd23490, 48;
	and.b64  	%rd23515, %rd23514, 255;
	xor.b64  	%rd23516, %rd23515, %rd23513;
	mul.lo.s64 	%rd23517, %rd23516, 1099511628211;
	shr.u64 	%rd23518, %rd23490, 56;
	xor.b64  	%rd23519, %rd23518, %rd23517;
	mul.lo.s64 	%rd37212, %rd23519, 1099511628211;
$L__BB37_207:
	setp.eq.s64 	%p1227, %rd4132, 1;
	mov.b64 	%rd37218, -3750763034362895579;
	mov.b64 	%rd37219, 0;
	@%p1227 bra 	$L__BB37_210;
	and.b64  	%rd37219, %rd4132, -2;
	mov.b64 	%rd37218, -3750763034362895579;
	mov.b64 	%rd37216, 0;
$L__BB37_209:
	shl.b64 	%rd23525, %rd37216, 3;
	add.s64 	%rd23526, %rd37127, %rd23525;
	ld.u64 	%rd23527, [%rd23526];
	and.b64  	%rd23528, %rd23527, 255;
	xor.b64  	%rd23529, %rd23528, %rd37218;
	mul.lo.s64 	%rd23530, %rd23529, 1099511628211;
	shr.u64 	%rd23531, %rd23527, 8;
	and.b64  	%rd23532, %rd23531, 255;
	xor.b64  	%rd23533, %rd23532, %rd23530;
	mul.lo.s64 	%rd23534, %rd23533, 1099511628211;
	shr.u64 	%rd23535, %rd23527, 16;
	and.b64  	%rd23536, %rd23535, 255;
	xor.b64  	%rd23537, %rd23536, %rd23534;
	mul.lo.s64 	%rd23538, %rd23537, 1099511628211;
	shr.u64 	%rd23539, %rd23527, 24;
	and.b64  	%rd23540, %rd23539, 255;
	xor.b64  	%rd23541, %rd23540, %rd23538;
	mul.lo.s64 	%rd23542, %rd23541, 1099511628211;
	shr.u64 	%rd23543, %rd23527, 32;
	and.b64  	%rd23544, %rd23543, 255;
	xor.b64  	%rd23545, %rd23544, %rd23542;
	mul.lo.s64 	%rd23546, %rd23545, 1099511628211;
	shr.u64 	%rd23547, %rd23527, 40;
	and.b64  	%rd23548, %rd23547, 255;
	xor.b64  	%rd23549, %rd23548, %rd23546;
	mul.lo.s64 	%rd23550, %rd23549, 1099511628211;
	shr.u64 	%rd23551, %rd23527, 48;
	and.b64  	%rd23552, %rd23551, 255;
	xor.b64  	%rd23553, %rd23552, %rd23550;
	mul.lo.s64 	%rd23554, %rd23553, 1099511628211;
	shr.u64 	%rd23555, %rd23527, 56;
	xor.b64  	%rd23556, %rd23555, %rd23554;
	mul.lo.s64 	%rd23557, %rd23556, 1099511628211;
	ld.u64 	%rd23558, [%rd23526+8];
	and.b64  	%rd23559, %rd23558, 255;
	xor.b64  	%rd23560, %rd23559, %rd23557;
	mul.lo.s64 	%rd23561, %rd23560, 1099511628211;
	shr.u64 	%rd23562, %rd23558, 8;
	and.b64  	%rd23563, %rd23562, 255;
	xor.b64  	%rd23564, %rd23563, %rd23561;
	mul.lo.s64 	%rd23565, %rd23564, 1099511628211;
	shr.u64 	%rd23566, %rd23558, 16;
	and.b64  	%rd23567, %rd23566, 255;
	xor.b64  	%rd23568, %rd23567, %rd23565;
	mul.lo.s64 	%rd23569, %rd23568, 1099511628211;
	shr.u64 	%rd23570, %rd23558, 24;
	and.b64  	%rd23571, %rd23570, 255;
	xor.b64  	%rd23572, %rd23571, %rd23569;
	mul.lo.s64 	%rd23573, %rd23572, 1099511628211;
	shr.u64 	%rd23574, %rd23558, 32;
	and.b64  	%rd23575, %rd23574, 255;
	xor.b64  	%rd23576, %rd23575, %rd23573;
	mul.lo.s64 	%rd23577, %rd23576, 1099511628211;
	shr.u64 	%rd23578, %rd23558, 40;
	and.b64  	%rd23579, %rd23578, 255;
	xor.b64  	%rd23580, %rd23579, %rd23577;
	mul.lo.s64 	%rd23581, %rd23580, 1099511628211;
	shr.u64 	%rd23582, %rd23558, 48;
	and.b64  	%rd23583, %rd23582, 255;
	xor.b64  	%rd23584, %rd23583, %rd23581;
	mul.lo.s64 	%rd23585, %rd23584, 1099511628211;
	shr.u64 	%rd23586, %rd23558, 56;
	xor.b64  	%rd23587, %rd23586, %rd23585;
	mul.lo.s64 	%rd37218, %rd23587, 1099511628211;
	add.s64 	%rd37216, %rd37216, 2;
	setp.ne.s64 	%p1228, %rd37216, %rd37219;
	@%p1228 bra 	$L__BB37_209;
$L__BB37_210:
	setp.eq.s64 	%p1229, %rd216, 0;
	@%p1229 bra 	$L__BB37_212;
	shl.b64 	%rd23588, %rd37219, 3;
	add.s64 	%rd23589, %rd37127, %rd23588;
	ld.u64 	%rd23590, [%rd23589];
	and.b64  	%rd23591, %rd23590, 255;
	xor.b64  	%rd23592, %rd23591, %rd37218;
	mul.lo.s64 	%rd23593, %rd23592, 1099511628211;
	shr.u64 	%rd23594, %rd23590, 8;
	and.b64  	%rd23595, %rd23594, 255;
	xor.b64  	%rd23596, %rd23595, %rd23593;
	mul.lo.s64 	%rd23597, %rd23596, 1099511628211;
	shr.u64 	%rd23598, %rd23590, 16;
	and.b64  	%rd23599, %rd23598, 255;
	xor.b64  	%rd23600, %rd23599, %rd23597;
	mul.lo.s64 	%rd23601, %rd23600, 1099511628211;
	shr.u64 	%rd23602, %rd23590, 24;
	and.b64  	%rd23603, %rd23602, 255;
	xor.b64  	%rd23604, %rd23603, %rd23601;
	mul.lo.s64 	%rd23605, %rd23604, 1099511628211;
	shr.u64 	%rd23606, %rd23590, 32;
	and.b64  	%rd23607, %rd23606, 255;
	xor.b64  	%rd23608, %rd23607, %rd23605;
	mul.lo.s64 	%rd23609, %rd23608, 1099511628211;
	shr.u64 	%rd23610, %rd23590, 40;
	and.b64  	%rd23611, %rd23610, 255;
	xor.b64  	%rd23612, %rd23611, %rd23609;
	mul.lo.s64 	%rd23613, %rd23612, 1099511628211;
	shr.u64 	%rd23614, %rd23590, 48;
	and.b64  	%rd23615, %rd23614, 255;
	xor.b64  	%rd23616, %rd23615, %rd23613;
	mul.lo.s64 	%rd23617, %rd23616, 1099511628211;
	shr.u64 	%rd23618, %rd23590, 56;
	xor.b64  	%rd23619, %rd23618, %rd23617;
	mul.lo.s64 	%rd37218, %rd23619, 1099511628211;
$L__BB37_212:
	setp.eq.s64 	%p1230, %rd37212, %rd37218;
	@%p1230 bra 	$L__BB37_225;
	setp.eq.s64 	%p1231, %rd4132, 1;
	mov.b64 	%rd37224, -3750763034362895579;
	mov.b64 	%rd37225, 0;
	@%p1231 bra 	$L__BB37_216;
	and.b64  	%rd37225, %rd4132, -2;
	mov.b64 	%rd37224, -3750763034362895579;
	mov.b64 	%rd37222, 0;
$L__BB37_215:
	shl.b64 	%rd23625, %rd37222, 3;
	add.s64 	%rd23626, %rd37012, %rd23625;
	ld.u64 	%rd23627, [%rd23626];
	and.b64  	%rd23628, %rd23627, 255;
	xor.b64  	%rd23629, %rd23628, %rd37224;
	mul.lo.s64 	%rd23630, %rd23629, 1099511628211;
	shr.u64 	%rd23631, %rd23627, 8;
	and.b64  	%rd23632, %rd23631, 255;
	xor.b64  	%rd23633, %rd23632, %rd23630;
	mul.lo.s64 	%rd23634, %rd23633, 1099511628211;
	shr.u64 	%rd23635, %rd23627, 16;
	and.b64  	%rd23636, %rd23635, 255;
	xor.b64  	%rd23637, %rd23636, %rd23634;
	mul.lo.s64 	%rd23638, %rd23637, 1099511628211;
	shr.u64 	%rd23639, %rd23627, 24;
	and.b64  	%rd23640, %rd23639, 255;
	xor.b64  	%rd23641, %rd23640, %rd23638;
	mul.lo.s64 	%rd23642, %rd23641, 1099511628211;
	shr.u64 	%rd23643, %rd23627, 32;
	and.b64  	%rd23644, %rd23643, 255;
	xor.b64  	%rd23645, %rd23644, %rd23642;
	mul.lo.s64 	%rd23646, %rd23645, 1099511628211;
	shr.u64 	%rd23647, %rd23627, 40;
	and.b64  	%rd23648, %rd23647, 255;
	xor.b64  	%rd23649, %rd23648, %rd23646;
	mul.lo.s64 	%rd23650, %rd23649, 1099511628211;
	shr.u64 	%rd23651, %rd23627, 48;
	and.b64  	%rd23652, %rd23651, 255;
	xor.b64  	%rd23653, %rd23652, %rd23650;
	mul.lo.s64 	%rd23654, %rd23653, 1099511628211;
	shr.u64 	%rd23655, %rd23627, 56;
	xor.b64  	%rd23656, %rd23655, %rd23654;
	mul.lo.s64 	%rd23657, %rd23656, 1099511628211;
	ld.u64 	%rd23658, [%rd23626+8];
	and.b64  	%rd23659, %rd23658, 255;
	xor.b64  	%rd23660, %rd23659, %rd23657;
	mul.lo.s64 	%rd23661, %rd23660, 1099511628211;
	shr.u64 	%rd23662, %rd23658, 8;
	and.b64  	%rd23663, %rd23662, 255;
	xor.b64  	%rd23664, %rd23663, %rd23661;
	mul.lo.s64 	%rd23665, %rd23664, 1099511628211;
	shr.u64 	%rd23666, %rd23658, 16;
	and.b64  	%rd23667, %rd23666, 255;
	xor.b64  	%rd23668, %rd23667, %rd23665;
	mul.lo.s64 	%rd23669, %rd23668, 1099511628211;
	shr.u64 	%rd23670, %rd23658, 24;
	and.b64  	%rd23671, %rd23670, 255;
	xor.b64  	%rd23672, %rd23671, %rd23669;
	mul.lo.s64 	%rd23673, %rd23672, 1099511628211;
	shr.u64 	%rd23674, %rd23658, 32;
	and.b64  	%rd23675, %rd23674, 255;
	xor.b64  	%rd23676, %rd23675, %rd23673;
	mul.lo.s64 	%rd23677, %rd23676, 1099511628211;
	shr.u64 	%rd23678, %rd23658, 40;
	and.b64  	%rd23679, %rd23678, 255;
	xor.b64  	%rd23680, %rd23679, %rd23677;
	mul.lo.s64 	%rd23681, %rd23680, 1099511628211;
	shr.u64 	%rd23682, %rd23658, 48;
	and.b64  	%rd23683, %rd23682, 255;
	xor.b64  	%rd23684, %rd23683, %rd23681;
	mul.lo.s64 	%rd23685, %rd23684, 1099511628211;
	shr.u64 	%rd23686, %rd23658, 56;
	xor.b64  	%rd23687, %rd23686, %rd23685;
	mul.lo.s64 	%rd37224, %rd23687, 1099511628211;
	add.s64 	%rd37222, %rd37222, 2;
	setp.ne.s64 	%p1232, %rd37222, %rd37225;
	@%p1232 bra 	$L__BB37_215;
$L__BB37_216:
	setp.eq.s64 	%p1233, %rd216, 0;
	@%p1233 bra 	$L__BB37_218;
	shl.b64 	%rd23688, %rd37225, 3;
	add.s64 	%rd23689, %rd37012, %rd23688;
	ld.u64 	%rd23690, [%rd23689];
	and.b64  	%rd23691, %rd23690, 255;
	xor.b64  	%rd23692, %rd23691, %rd37224;
	mul.lo.s64 	%rd23693, %rd23692, 1099511628211;
	shr.u64 	%rd23694, %rd23690, 8;
	and.b64  	%rd23695, %rd23694, 255;
	xor.b64  	%rd23696, %rd23695, %rd23693;
	mul.lo.s64 	%rd23697, %rd23696, 1099511628211;
	shr.u64 	%rd23698, %rd23690, 16;
	and.b64  	%rd23699, %rd23698, 255;
	xor.b64  	%rd23700, %rd23699, %rd23697;
	mul.lo.s64 	%rd23701, %rd23700, 1099511628211;
	shr.u64 	%rd23702, %rd23690, 24;
	and.b64  	%rd23703, %rd23702, 255;
	xor.b64  	%rd23704, %rd23703, %rd23701;
	mul.lo.s64 	%rd23705, %rd23704, 1099511628211;
	shr.u64 	%rd23706, %rd23690, 32;
	and.b64  	%rd23707, %rd23706, 255;
	xor.b64  	%rd23708, %rd23707, %rd23705;
	mul.lo.s64 	%rd23709, %rd23708, 1099511628211;
	shr.u64 	%rd23710, %rd23690, 40;
	and.b64  	%rd23711, %rd23710, 255;
	xor.b64  	%rd23712, %rd23711, %rd23709;
	mul.lo.s64 	%rd23713, %rd23712, 1099511628211;
	shr.u64 	%rd23714, %rd23690, 48;
	and.b64  	%rd23715, %rd23714, 255;
	xor.b64  	%rd23716, %rd23715, %rd23713;
	mul.lo.s64 	%rd23717, %rd23716, 1099511628211;
	shr.u64 	%rd23718, %rd23690, 56;
	xor.b64  	%rd23719, %rd23718, %rd23717;
	mul.lo.s64 	%rd37224, %rd23719, 1099511628211;
$L__BB37_218:
	setp.eq.s64 	%p1234, %rd4132, 1;
	mov.b64 	%rd37230, -3750763034362895579;
	mov.b64 	%rd37231, 0;
	@%p1234 bra 	$L__BB37_221;
	and.b64  	%rd37231, %rd4132, -2;
	mov.b64 	%rd37230, -3750763034362895579;
	mov.b64 	%rd37228, 0;
$L__BB37_220:
	shl.b64 	%rd23725, %rd37228, 3;
	add.s64 	%rd23726, %rd37127, %rd23725;
	ld.u64 	%rd23727, [%rd23726];
	and.b64  	%rd23728, %rd23727, 255;
	xor.b64  	%rd23729, %rd23728, %rd37230;
	mul.lo.s64 	%rd23730, %rd23729, 1099511628211;
	shr.u64 	%rd23731, %rd23727, 8;
	and.b64  	%rd23732, %rd23731, 255;
	xor.b64  	%rd23733, %rd23732, %rd23730;
	mul.lo.s64 	%rd23734, %rd23733, 1099511628211;
	shr.u64 	%rd23735, %rd23727, 16;
	and.b64  	%rd23736, %rd23735, 255;
	xor.b64  	%rd23737, %rd23736, %rd23734;
	mul.lo.s64 	%rd23738, %rd23737, 1099511628211;
	shr.u64 	%rd23739, %rd23727, 24;
	and.b64  	%rd23740, %rd23739, 255;
	xor.b64  	%rd23741, %rd23740, %rd23738;
	mul.lo.s64 	%rd23742, %rd23741, 1099511628211;
	shr.u64 	%rd23743, %rd23727, 32;
	and.b64  	%rd23744, %rd23743, 255;
	xor.b64  	%rd23745, %rd23744, %rd23742;
	mul.lo.s64 	%rd23746, %rd23745, 1099511628211;
	shr.u64 	%rd23747, %rd23727, 40;
	and.b64  	%rd23748, %rd23747, 255;
	xor.b64  	%rd23749, %rd23748, %rd23746;
	mul.lo.s64 	%rd23750, %rd23749, 1099511628211;
	shr.u64 	%rd23751, %rd23727, 48;
	and.b64  	%rd23752, %rd23751, 255;
	xor.b64  	%rd23753, %rd23752, %rd23750;
	mul.lo.s64 	%rd23754, %rd23753, 1099511628211;
	shr.u64 	%rd23755, %rd23727, 56;
	xor.b64  	%rd23756, %rd23755, %rd23754;
	mul.lo.s64 	%rd23757, %rd23756, 1099511628211;
	ld.u64 	%rd23758, [%rd23726+8];
	and.b64  	%rd23759, %rd23758, 255;
	xor.b64  	%rd23760, %rd23759, %rd23757;
	mul.lo.s64 	%rd23761, %rd23760, 1099511628211;
	shr.u64 	%rd23762, %rd23758, 8;
	and.b64  	%rd23763, %rd23762, 255;
	xor.b64  	%rd23764, %rd23763, %rd23761;
	mul.lo.s64 	%rd23765, %rd23764, 1099511628211;
	shr.u64 	%rd23766, %rd23758, 16;
	and.b64  	%rd23767, %rd23766, 255;
	xor.b64  	%rd23768, %rd23767, %rd23765;
	mul.lo.s64 	%rd23769, %rd23768, 1099511628211;
	shr.u64 	%rd23770, %rd23758, 24;
	and.b64  	%rd23771, %rd23770, 255;
	xor.b64  	%rd23772, %rd23771, %rd23769;
	mul.lo.s64 	%rd23773, %rd23772, 1099511628211;
	shr.u64 	%rd23774, %rd23758, 32;
	and.b64  	%rd23775, %rd23774, 255;
	xor.b64  	%rd23776, %rd23775, %rd23773;
	mul.lo.s64 	%rd23777, %rd23776, 1099511628211;
	shr.u64 	%rd23778, %rd23758, 40;
	and.b64  	%rd23779, %rd23778, 255;
	xor.b64  	%rd23780, %rd23779, %rd23777;
	mul.lo.s64 	%rd23781, %rd23780, 1099511628211;
	shr.u64 	%rd23782, %rd23758, 48;
	and.b64  	%rd23783, %rd23782, 255;
	xor.b64  	%rd23784, %rd23783, %rd23781;
	mul.lo.s64 	%rd23785, %rd23784, 1099511628211;
	shr.u64 	%rd23786, %rd23758, 56;
	xor.b64  	%rd23787, %rd23786, %rd23785;
	mul.lo.s64 	%rd37230, %rd23787, 1099511628211;
	add.s64 	%rd37228, %rd37228, 2;
	setp.ne.s64 	%p1235, %rd37228, %rd37231;
	@%p1235 bra 	$L__BB37_220;
$L__BB37_221:
	setp.eq.s64 	%p1236, %rd216, 0;
	@%p1236 bra 	$L__BB37_223;
	shl.b64 	%rd23788, %rd37231, 3;
	add.s64 	%rd23789, %rd37127, %rd23788;
	ld.u64 	%rd23790, [%rd23789];
	and.b64  	%rd23791, %rd23790, 255;
	xor.b64  	%rd23792, %rd23791, %rd37230;
	mul.lo.s64 	%rd23793, %rd23792, 1099511628211;
	shr.u64 	%rd23794, %rd23790, 8;
	and.b64  	%rd23795, %rd23794, 255;
	xor.b64  	%rd23796, %rd23795, %rd23793;
	mul.lo.s64 	%rd23797, %rd23796, 1099511628211;
	shr.u64 	%rd23798, %rd23790, 16;
	and.b64  	%rd23799, %rd23798, 255;
	xor.b64  	%rd23800, %rd23799, %rd23797;
	mul.lo.s64 	%rd23801, %rd23800, 1099511628211;
	shr.u64 	%rd23802, %rd23790, 24;
	and.b64  	%rd23803, %rd23802, 255;
	xor.b64  	%rd23804, %rd23803, %rd23801;
	mul.lo.s64 	%rd23805, %rd23804, 1099511628211;
	shr.u64 	%rd23806, %rd23790, 32;
	and.b64  	%rd23807, %rd23806, 255;
	xor.b64  	%rd23808, %rd23807, %rd23805;
	mul.lo.s64 	%rd23809, %rd23808, 1099511628211;
	shr.u64 	%rd23810, %rd23790, 40;
	and.b64  	%rd23811, %rd23810, 255;
	xor.b64  	%rd23812, %rd23811, %rd23809;
	mul.lo.s64 	%rd23813, %rd23812, 1099511628211;
	shr.u64 	%rd23814, %rd23790, 48;
	and.b64  	%rd23815, %rd23814, 255;
	xor.b64  	%rd23816, %rd23815, %rd23813;
	mul.lo.s64 	%rd23817, %rd23816, 1099511628211;
	shr.u64 	%rd23818, %rd23790, 56;
	xor.b64  	%rd23819, %rd23818, %rd23817;
	mul.lo.s64 	%rd37230, %rd23819, 1099511628211;
$L__BB37_223:
	setp.lt.u64 	%p1237, %rd37224, %rd37230;
	mov.u64 	%rd37235, %rd37012;
	@%p1237 bra 	$L__BB37_224;
	bra.uni 	$L__BB37_229;
$L__BB37_224:
	mov.u64 	%rd37235, %rd37127;
	mov.u64 	%rd37127, %rd37012;
	bra.uni 	$L__BB37_229;
$L__BB37_225:
	setp.eq.s32 	%p1238, %r118, 0;
	mov.u64 	%rd37235, %rd37012;
	@%p1238 bra 	$L__BB37_229;
	mov.b64 	%rd37234, 0;
$L__BB37_227:
	shl.b64 	%rd23821, %rd37234, 3;
	add.s64 	%rd23822, %rd37012, %rd23821;
	ld.u64 	%rd442, [%rd23822];
	add.s64 	%rd23823, %rd37127, %rd23821;
	ld.u64 	%rd443, [%rd23823];
	setp.lt.u64 	%p1239, %rd442, %rd443;
	@%p1239 bra 	$L__BB37_224;
	setp.le.u64 	%p1240, %rd442, %rd443;
	add.s64 	%rd37234, %rd37234, 1;
	setp.lt.u64 	%p1241, %rd37234, %rd13;
	and.pred  	%p1242, %p1240, %p1241;
	mov.u64 	%rd37235, %rd37012;
	@%p1242 bra 	$L__BB37_227;
$L__BB37_229:
	setp.eq.s64 	%p1243, %rd4132, 1;
	mov.b64 	%rd37239, -3750763034362895579;
	mov.b64 	%rd37240, 0;
	@%p1243 bra 	$L__BB37_232;
	and.b64  	%rd37240, %rd4132, -2;
	mov.b64 	%rd37239, -3750763034362895579;
	mov.b64 	%rd37237, 0;
$L__BB37_231:
	shl.b64 	%rd23830, %rd37237, 3;
	add.s64 	%rd23831, %rd37010, %rd23830;
	ld.u64 	%rd23832, [%rd23831];
	and.b64  	%rd23833, %rd23832, 255;
	xor.b64  	%rd23834, %rd23833, %rd37239;
	mul.lo.s64 	%rd23835, %rd23834, 1099511628211;
	shr.u64 	%rd23836, %rd23832, 8;
	and.b64  	%rd23837, %rd23836, 255;
	xor.b64  	%rd23838, %rd23837, %rd23835;
	mul.lo.s64 	%rd23839, %rd23838, 1099511628211;
	shr.u64 	%rd23840, %rd23832, 16;
	and.b64  	%rd23841, %rd23840, 255;
	xor.b64  	%rd23842, %rd23841, %rd23839;
	mul.lo.s64 	%rd23843, %rd23842, 1099511628211;
	shr.u64 	%rd23844, %rd23832, 24;
	and.b64  	%rd23845, %rd23844, 255;
	xor.b64  	%rd23846, %rd23845, %rd23843;
	mul.lo.s64 	%rd23847, %rd23846, 1099511628211;
	shr.u64 	%rd23848, %rd23832, 32;
	and.b64  	%rd23849, %rd23848, 255;
	xor.b64  	%rd23850, %rd23849, %rd23847;
	mul.lo.s64 	%rd23851, %rd23850, 1099511628211;
	shr.u64 	%rd23852, %rd23832, 40;
	and.b64  	%rd23853, %rd23852, 255;
	xor.b64  	%rd23854, %rd23853, %rd23851;
	mul.lo.s64 	%rd23855, %rd23854, 1099511628211;
	shr.u64 	%rd23856, %rd23832, 48;
	and.b64  	%rd23857, %rd23856, 255;
	xor.b64  	%rd23858, %rd23857, %rd23855;
	mul.lo.s64 	%rd23859, %rd23858, 1099511628211;
	shr.u64 	%rd23860, %rd23832, 56;
	xor.b64  	%rd23861, %rd23860, %rd23859;
	mul.lo.s64 	%rd23862, %rd23861, 1099511628211;
	ld.u64 	%rd23863, [%rd23831+8];
	and.b64  	%rd23864, %rd23863, 255;
	xor.b64  	%rd23865, %rd23864, %rd23862;
	mul.lo.s64 	%rd23866, %rd23865, 1099511628211;
	shr.u64 	%rd23867, %rd23863, 8;
	and.b64  	%rd23868, %rd23867, 255;
	xor.b64  	%rd23869, %rd23868, %rd23866;
	mul.lo.s64 	%rd23870, %rd23869, 1099511628211;
	shr.u64 	%rd23871, %rd23863, 16;
	and.b64  	%rd23872, %rd23871, 255;
	xor.b64  	%rd23873, %rd23872, %rd23870;
	mul.lo.s64 	%rd23874, %rd23873, 1099511628211;
	shr.u64 	%rd23875, %rd23863, 24;
	and.b64  	%rd23876, %rd23875, 255;
	xor.b64  	%rd23877, %rd23876, %rd23874;
	mul.lo.s64 	%rd23878, %rd23877, 1099511628211;
	shr.u64 	%rd23879, %rd23863, 32;
	and.b64  	%rd23880, %rd23879, 255;
	xor.b64  	%rd23881, %rd23880, %rd23878;
	mul.lo.s64 	%rd23882, %rd23881, 1099511628211;
	shr.u64 	%rd23883, %rd23863, 40;
	and.b64  	%rd23884, %rd23883, 255;
	xor.b64  	%rd23885, %rd23884, %rd23882;
	mul.lo.s64 	%rd23886, %rd23885, 1099511628211;
	shr.u64 	%rd23887, %rd23863, 48;
	and.b64  	%rd23888, %rd23887, 255;
	xor.b64  	%rd23889, %rd23888, %rd23886;
	mul.lo.s64 	%rd23890, %rd23889, 1099511628211;
	shr.u64 	%rd23891, %rd23863, 56;
	xor.b64  	%rd23892, %rd23891, %rd23890;
	mul.lo.s64 	%rd37239, %rd23892, 1099511628211;
	add.s64 	%rd37237, %rd37237, 2;
	setp.ne.s64 	%p1244, %rd37237, %rd37240;
	@%p1244 bra 	$L__BB37_231;
$L__BB37_232:
	setp.eq.s64 	%p1245, %rd216, 0;
	@%p1245 bra 	$L__BB37_234;
	shl.b64 	%rd23893, %rd37240, 3;
	add.s64 	%rd23894, %rd37010, %rd23893;
	ld.u64 	%rd23895, [%rd23894];
	and.b64  	%rd23896, %rd23895, 255;
	xor.b64  	%rd23897, %rd23896, %rd37239;
	mul.lo.s64 	%rd23898, %rd23897, 1099511628211;
	shr.u64 	%rd23899, %rd23895, 8;
	and.b64  	%rd23900, %rd23899, 255;
	xor.b64  	%rd23901, %rd23900, %rd23898;
	mul.lo.s64 	%rd23902, %rd23901, 1099511628211;
	shr.u64 	%rd23903, %rd23895, 16;
	and.b64  	%rd23904, %rd23903, 255;
	xor.b64  	%rd23905, %rd23904, %rd23902;
	mul.lo.s64 	%rd23906, %rd23905, 1099511628211;
	shr.u64 	%rd23907, %rd23895, 24;
	and.b64  	%rd23908, %rd23907, 255;
	xor.b64  	%rd23909, %rd23908, %rd23906;
	mul.lo.s64 	%rd23910, %rd23909, 1099511628211;
	shr.u64 	%rd23911, %rd23895, 32;
	and.b64  	%rd23912, %rd23911, 255;
	xor.b64  	%rd23913, %rd23912, %rd23910;
	mul.lo.s64 	%rd23914, %rd23913, 1099511628211;
	shr.u64 	%rd23915, %rd23895, 40;
	and.b64  	%rd23916, %rd23915, 255;
	xor.b64  	%rd23917, %rd23916, %rd23914;
	mul.lo.s64 	%rd23918, %rd23917, 1099511628211;
	shr.u64 	%rd23919, %rd23895, 48;
	and.b64  	%rd23920, %rd23919, 255;
	xor.b64  	%rd23921, %rd23920, %rd23918;
	mul.lo.s64 	%rd23922, %rd23921, 1099511628211;
	shr.u64 	%rd23923, %rd23895, 56;
	xor.b64  	%rd23924, %rd23923, %rd23922;
	mul.lo.s64 	%rd37239, %rd23924, 1099511628211;
$L__BB37_234:
	setp.eq.s64 	%p1246, %rd4132, 1;
	mov.b64 	%rd37245, -3750763034362895579;
	mov.b64 	%rd37246, 0;
	@%p1246 bra 	$L__BB37_237;
	and.b64  	%rd37246, %rd4132, -2;
	mov.b64 	%rd37245, -3750763034362895579;
	mov.b64 	%rd37243, 0;
$L__BB37_236:
	shl.b64 	%rd23930, %rd37243, 3;
	add.s64 	%rd23931, %rd37154, %rd23930;
	ld.u64 	%rd23932, [%rd23931];
	and.b64  	%rd23933, %rd23932, 255;
	xor.b64  	%rd23934, %rd23933, %rd37245;
	mul.lo.s64 	%rd23935, %rd23934, 1099511628211;
	shr.u64 	%rd23936, %rd23932, 8;
	and.b64  	%rd23937, %rd23936, 255;
	xor.b64  	%rd23938, %rd23937, %rd23935;
	mul.lo.s64 	%rd23939, %rd23938, 1099511628211;
	shr.u64 	%rd23940, %rd23932, 16;
	and.b64  	%rd23941, %rd23940, 255;
	xor.b64  	%rd23942, %rd23941, %rd23939;
	mul.lo.s64 	%rd23943, %rd23942, 1099511628211;
	shr.u64 	%rd23944, %rd23932, 24;
	and.b64  	%rd23945, %rd23944, 255;
	xor.b64  	%rd23946, %rd23945, %rd23943;
	mul.lo.s64 	%rd23947, %rd23946, 1099511628211;
	shr.u64 	%rd23948, %rd23932, 32;
	and.b64  	%rd23949, %rd23948, 255;
	xor.b64  	%rd23950, %rd23949, %rd23947;
	mul.lo.s64 	%rd23951, %rd23950, 1099511628211;
	shr.u64 	%rd23952, %rd23932, 40;
	and.b64  	%rd23953, %rd23952, 255;
	xor.b64  	%rd23954, %rd23953, %rd23951;
	mul.lo.s64 	%rd23955, %rd23954, 1099511628211;
	shr.u64 	%rd23956, %rd23932, 48;
	and.b64  	%rd23957, %rd23956, 255;
	xor.b64  	%rd23958, %rd23957, %rd23955;
	mul.lo.s64 	%rd23959, %rd23958, 1099511628211;
	shr.u64 	%rd23960, %rd23932, 56;
	xor.b64  	%rd23961, %rd23960, %rd23959;
	mul.lo.s64 	%rd23962, %rd23961, 1099511628211;
	ld.u64 	%rd23963, [%rd23931+8];
	and.b64  	%rd23964, %rd23963, 255;
	xor.b64  	%rd23965, %rd23964, %rd23962;
	mul.lo.s64 	%rd23966, %rd23965, 1099511628211;
	shr.u64 	%rd23967, %rd23963, 8;
	and.b64  	%rd23968, %rd23967, 255;
	xor.b64  	%rd23969, %rd23968, %rd23966;
	mul.lo.s64 	%rd23970, %rd23969, 1099511628211;
	shr.u64 	%rd23971, %rd23963, 16;
	and.b64  	%rd23972, %rd23971, 255;
	xor.b64  	%rd23973, %rd23972, %rd23970;
	mul.lo.s64 	%rd23974, %rd23973, 1099511628211;
	shr.u64 	%rd23975, %rd23963, 24;
	and.b64  	%rd23976, %rd23975, 255;
	xor.b64  	%rd23977, %rd23976, %rd23974;
	mul.lo.s64 	%rd23978, %rd23977, 1099511628211;
	shr.u64 	%rd23979, %rd23963, 32;
	and.b64  	%rd23980, %rd23979, 255;
	xor.b64  	%rd23981, %rd23980, %rd23978;
	mul.lo.s64 	%rd23982, %rd23981, 1099511628211;
	shr.u64 	%rd23983, %rd23963, 40;
	and.b64  	%rd23984, %rd23983, 255;
	xor.b64  	%rd23985, %rd23984, %rd23982;
	mul.lo.s64 	%rd23986, %rd23985, 1099511628211;
	shr.u64 	%rd23987, %rd23963, 48;
	and.b64  	%rd23988, %rd23987, 255;
	xor.b64  	%rd23989, %rd23988, %rd23986;
	mul.lo.s64 	%rd23990, %rd23989, 1099511628211;
	shr.u64 	%rd23991, %rd23963, 56;
	xor.b64  	%rd23992, %rd23991, %rd23990;
	mul.lo.s64 	%rd37245, %rd23992, 1099511628211;
	add.s64 	%rd37243, %rd37243, 2;
	setp.ne.s64 	%p1247, %rd37243, %rd37246;
	@%p1247 bra 	$L__BB37_236;
$L__BB37_237:
	setp.eq.s64 	%p1248, %rd216, 0;
	@%p1248 bra 	$L__BB37_239;
	shl.b64 	%rd23993, %rd37246, 3;
	add.s64 	%rd23994, %rd37154, %rd23993;
	ld.u64 	%rd23995, [%rd23994];
	and.b64  	%rd23996, %rd23995, 255;
	xor.b64  	%rd23997, %rd23996, %rd37245;
	mul.lo.s64 	%rd23998, %rd23997, 1099511628211;
	shr.u64 	%rd23999, %rd23995, 8;
	and.b64  	%rd24000, %rd23999, 255;
	xor.b64  	%rd24001, %rd24000, %rd23998;
	mul.lo.s64 	%rd24002, %rd24001, 1099511628211;
	shr.u64 	%rd24003, %rd23995, 16;
	and.b64  	%rd24004, %rd24003, 255;
	xor.b64  	%rd24005, %rd24004, %rd24002;
	mul.lo.s64 	%rd24006, %rd24005, 1099511628211;
	shr.u64 	%rd24007, %rd23995, 24;
	and.b64  	%rd24008, %rd24007, 255;
	xor.b64  	%rd24009, %rd24008, %rd24006;
	mul.lo.s64 	%rd24010, %rd24009, 1099511628211;
	shr.u64 	%rd24011, %rd23995, 32;
	and.b64  	%rd24012, %rd24011, 255;
	xor.b64  	%rd24013, %rd24012, %rd24010;
	mul.lo.s64 	%rd24014, %rd24013, 1099511628211;
	shr.u64 	%rd24015, %rd23995, 40;
	and.b64  	%rd24016, %rd24015, 255;
	xor.b64  	%rd24017, %rd24016, %rd24014;
	mul.lo.s64 	%rd24018, %rd24017, 1099511628211;
	shr.u64 	%rd24019, %rd23995, 48;
	and.b64  	%rd24020, %rd24019, 255;
	xor.b64  	%rd24021, %rd24020, %rd24018;
	mul.lo.s64 	%rd24022, %rd24021, 1099511628211;
	shr.u64 	%rd24023, %rd23995, 56;
	xor.b64  	%rd24024, %rd24023, %rd24022;
	mul.lo.s64 	%rd37245, %rd24024, 1099511628211;
$L__BB37_239:
	setp.eq.s64 	%p1249, %rd37239, %rd37245;
	@%p1249 bra 	$L__BB37_252;
	setp.eq.s64 	%p1250, %rd4132, 1;
	mov.b64 	%rd37251, -3750763034362895579;
	mov.b64 	%rd37252, 0;
	@%p1250 bra 	$L__BB37_243;
	and.b64  	%rd37252, %rd4132, -2;
	mov.b64 	%rd37251, -3750763034362895579;
	mov.b64 	%rd37249, 0;
$L__BB37_242:
	shl.b64 	%rd24030, %rd37249, 3;
	add.s64 	%rd24031, %rd37010, %rd24030;
	ld.u64 	%rd24032, [%rd24031];
	and.b64  	%rd24033, %rd24032, 255;
	xor.b64  	%rd24034, %rd24033, %rd37251;
	mul.lo.s64 	%rd24035, %rd24034, 1099511628211;
	shr.u64 	%rd24036, %rd24032, 8;
	and.b64  	%rd24037, %rd24036, 255;
	xor.b64  	%rd24038, %rd24037, %rd24035;
	mul.lo.s64 	%rd24039, %rd24038, 1099511628211;
	shr.u64 	%rd24040, %rd24032, 16;
	and.b64  	%rd24041, %rd24040, 255;
	xor.b64  	%rd24042, %rd24041, %rd24039;
	mul.lo.s64 	%rd24043, %rd24042, 1099511628211;
	shr.u64 	%rd24044, %rd24032, 24;
	and.b64  	%rd24045, %rd24044, 255;
	xor.b64  	%rd24046, %rd24045, %rd24043;
	mul.lo.s64 	%rd24047, %rd24046, 1099511628211;
	shr.u64 	%rd24048, %rd24032, 32;
	and.b64  	%rd24049, %rd24048, 255;
	xor.b64  	%rd24050, %rd24049, %rd24047;
	mul.lo.s64 	%rd24051, %rd24050, 1099511628211;
	shr.u64 	%rd24052, %rd24032, 40;
	and.b64  	%rd24053, %rd24052, 255;
	xor.b64  	%rd24054, %rd24053, %rd24051;
	mul.lo.s64 	%rd24055, %rd24054, 1099511628211;
	shr.u64 	%rd24056, %rd24032, 48;
	and.b64  	%rd24057, %rd24056, 255;
	xor.b64  	%rd24058, %rd24057, %rd24055;
	mul.lo.s64 	%rd24059, %rd24058, 1099511628211;
	shr.u64 	%rd24060, %rd24032, 56;
	xor.b64  	%rd24061, %rd24060, %rd24059;
	mul.lo.s64 	%rd24062, %rd24061, 1099511628211;
	ld.u64 	%rd24063, [%rd24031+8];
	and.b64  	%rd24064, %rd24063, 255;
	xor.b64  	%rd24065, %rd24064, %rd24062;
	mul.lo.s64 	%rd24066, %rd24065, 1099511628211;
	shr.u64 	%rd24067, %rd24063, 8;
	and.b64  	%rd24068, %rd24067, 255;
	xor.b64  	%rd24069, %rd24068, %rd24066;
	mul.lo.s64 	%rd24070, %rd24069, 1099511628211;
	shr.u64 	%rd24071, %rd24063, 16;
	and.b64  	%rd24072, %rd24071, 255;
	xor.b64  	%rd24073, %rd24072, %rd24070;
	mul.lo.s64 	%rd24074, %rd24073, 1099511628211;
	shr.u64 	%rd24075, %rd24063, 24;
	and.b64  	%rd24076, %rd24075, 255;
	xor.b64  	%rd24077, %rd24076, %rd24074;
	mul.lo.s64 	%rd24078, %rd24077, 1099511628211;
	shr.u64 	%rd24079, %rd24063, 32;
	and.b64  	%rd24080, %rd24079, 255;
	xor.b64  	%rd24081, %rd24080, %rd24078;
	mul.lo.s64 	%rd24082, %rd24081, 1099511628211;
	shr.u64 	%rd24083, %rd24063, 40;
	and.b64  	%rd24084, %rd24083, 255;
	xor.b64  	%rd24085, %rd24084, %rd24082;
	mul.lo.s64 	%rd24086, %rd24085, 1099511628211;
	shr.u64 	%rd24087, %rd24063, 48;
	and.b64  	%rd24088, %rd24087, 255;
	xor.b64  	%rd24089, %rd24088, %rd24086;
	mul.lo.s64 	%rd24090, %rd24089, 1099511628211;
	shr.u64 	%rd24091, %rd24063, 56;
	xor.b64  	%rd24092, %rd24091, %rd24090;
	mul.lo.s64 	%rd37251, %rd24092, 1099511628211;
	add.s64 	%rd37249, %rd37249, 2;
	setp.ne.s64 	%p1251, %rd37249, %rd37252;
	@%p1251 bra 	$L__BB37_242;
$L__BB37_243:
	setp.eq.s64 	%p1252, %rd216, 0;
	@%p1252 bra 	$L__BB37_245;
	shl.b64 	%rd24093, %rd37252, 3;
	add.s64 	%rd24094, %rd37010, %rd24093;
	ld.u64 	%rd24095, [%rd24094];
	and.b64  	%rd24096, %rd24095, 255;
	xor.b64  	%rd24097, %rd24096, %rd37251;
	mul.lo.s64 	%rd24098, %rd24097, 1099511628211;
	shr.u64 	%rd24099, %rd24095, 8;
	and.b64  	%rd24100, %rd24099, 255;
	xor.b64  	%rd24101, %rd24100, %rd24098;
	mul.lo.s64 	%rd24102, %rd24101, 1099511628211;
	shr.u64 	%rd24103, %rd24095, 16;
	and.b64  	%rd24104, %rd24103, 255;
	xor.b64  	%rd24105, %rd24104, %rd24102;
	mul.lo.s64 	%rd24106, %rd24105, 1099511628211;
	shr.u64 	%rd24107, %rd24095, 24;
	and.b64  	%rd24108, %rd24107, 255;
	xor.b64  	%rd24109, %rd24108, %rd24106;
	mul.lo.s64 	%rd24110, %rd24109, 1099511628211;
	shr.u64 	%rd24111, %rd24095, 32;
	and.b64  	%rd24112, %rd24111, 255;
	xor.b64  	%rd24113, %rd24112, %rd24110;
	mul.lo.s64 	%rd24114, %rd24113, 1099511628211;
	shr.u64 	%rd24115, %rd24095, 40;
	and.b64  	%rd24116, %rd24115, 255;
	xor.b64  	%rd24117, %rd24116, %rd24114;
	mul.lo.s64 	%rd24118, %rd24117, 1099511628211;
	shr.u64 	%rd24119, %rd24095, 48;
	and.b64  	%rd24120, %rd24119, 255;
	xor.b64  	%rd24121, %rd24120, %rd24118;
	mul.lo.s64 	%rd24122, %rd24121, 1099511628211;
	shr.u64 	%rd24123, %rd24095, 56;
	xor.b64  	%rd24124, %rd24123, %rd24122;
	mul.lo.s64 	%rd37251, %rd24124, 1099511628211;
$L__BB37_245:
	setp.eq.s64 	%p1253, %rd4132, 1;
	mov.b64 	%rd37257, -3750763034362895579;
	mov.b64 	%rd37258, 0;
	@%p1253 bra 	$L__BB37_248;
	and.b64  	%rd37258, %rd4132, -2;
	mov.b64 	%rd37257, -3750763034362895579;
	mov.b64 	%rd37255, 0;
$L__BB37_247:
	shl.b64 	%rd24130, %rd37255, 3;
	add.s64 	%rd24131, %rd37154, %rd24130;
	ld.u64 	%rd24132, [%rd24131];
	and.b64  	%rd24133, %rd24132, 255;
	xor.b64  	%rd24134, %rd24133, %rd37257;
	mul.lo.s64 	%rd24135, %rd24134, 1099511628211;
	shr.u64 	%rd24136, %rd24132, 8;
	and.b64  	%rd24137, %rd24136, 255;
	xor.b64  	%rd24138, %rd24137, %rd24135;
	mul.lo.s64 	%rd24139, %rd24138, 1099511628211;
	shr.u64 	%rd24140, %rd24132, 16;
	and.b64  	%rd24141, %rd24140, 255;
	xor.b64  	%rd24142, %rd24141, %rd24139;
	mul.lo.s64 	%rd24143, %rd24142, 1099511628211;
	shr.u64 	%rd24144, %rd24132, 24;
	and.b64  	%rd24145, %rd24144, 255;
	xor.b64  	%rd24146, %rd24145, %rd24143;
	mul.lo.s64 	%rd24147, %rd24146, 1099511628211;
	shr.u64 	%rd24148, %rd24132, 32;
	and.b64  	%rd24149, %rd24148, 255;
	xor.b64  	%rd24150, %rd24149, %rd24147;
	mul.lo.s64 	%rd24151, %rd24150, 1099511628211;
	shr.u64 	%rd24152, %rd24132, 40;
	and.b64  	%rd24153, %rd24152, 255;
	xor.b64  	%rd24154, %rd24153, %rd24151;
	mul.lo.s64 	%rd24155, %rd24154, 1099511628211;
	shr.u64 	%rd24156, %rd24132, 48;
	and.b64  	%rd24157, %rd24156, 255;
	xor.b64  	%rd24158, %rd24157, %rd24155;
	mul.lo.s64 	%rd24159, %rd24158, 1099511628211;
	shr.u64 	%rd24160, %rd24132, 56;
	xor.b64  	%rd24161, %rd24160, %rd24159;
	mul.lo.s64 	%rd24162, %rd24161, 1099511628211;
	ld.u64 	%rd24163, [%rd24131+8];
	and.b64  	%rd24164, %rd24163, 255;
	xor.b64  	%rd24165, %rd24164, %rd24162;
	mul.lo.s64 	%rd24166, %rd24165, 1099511628211;
	shr.u64 	%rd24167, %rd24163, 8;
	and.b64  	%rd24168, %rd24167, 255;
	xor.b64  	%rd24169, %rd24168, %rd24166;
	mul.lo.s64 	%rd24170, %rd24169, 1099511628211;
	shr.u64 	%rd24171, %rd24163, 16;
	and.b64  	%rd24172, %rd24171, 255;
	xor.b64  	%rd24173, %rd24172, %rd24170;
	mul.lo.s64 	%rd24174, %rd24173, 1099511628211;
	shr.u64 	%rd24175, %rd24163, 24;
	and.b64  	%rd24176, %rd24175, 255;
	xor.b64  	%rd24177, %rd24176, %rd24174;
	mul.lo.s64 	%rd24178, %rd24177, 1099511628211;
	shr.u64 	%rd24179, %rd24163, 32;
	and.b64  	%rd24180, %rd24179, 255;
	xor.b64  	%rd24181, %rd24180, %rd24178;
	mul.lo.s64 	%rd24182, %rd24181, 1099511628211;
	shr.u64 	%rd24183, %rd24163, 40;
	and.b64  	%rd24184, %rd24183, 255;
	xor.b64  	%rd24185, %rd24184, %rd24182;
	mul.lo.s64 	%rd24186, %rd24185, 1099511628211;
	shr.u64 	%rd24187, %rd24163, 48;
	and.b64  	%rd24188, %rd24187, 255;
	xor.b64  	%rd24189, %rd24188, %rd24186;
	mul.lo.s64 	%rd24190, %rd24189, 1099511628211;
	shr.u64 	%rd24191, %rd24163, 56;
	xor.b64  	%rd24192, %rd24191, %rd24190;
	mul.lo.s64 	%rd37257, %rd24192, 1099511628211;
	add.s64 	%rd37255, %rd37255, 2;
	setp.ne.s64 	%p1254, %rd37255, %rd37258;
	@%p1254 bra 	$L__BB37_247;
$L__BB37_248:
	setp.eq.s64 	%p1255, %rd216, 0;
	@%p1255 bra 	$L__BB37_250;
	shl.b64 	%rd24193, %rd37258, 3;
	add.s64 	%rd24194, %rd37154, %rd24193;
	ld.u64 	%rd24195, [%rd24194];
	and.b64  	%rd24196, %rd24195, 255;
	xor.b64  	%rd24197, %rd24196, %rd37257;
	mul.lo.s64 	%rd24198, %rd24197, 1099511628211;
	shr.u64 	%rd24199, %rd24195, 8;
	and.b64  	%rd24200, %rd24199, 255;
	xor.b64  	%rd24201, %rd24200, %rd24198;
	mul.lo.s64 	%rd24202, %rd24201, 1099511628211;
	shr.u64 	%rd24203, %rd24195, 16;
	and.b64  	%rd24204, %rd24203, 255;
	xor.b64  	%rd24205, %rd24204, %rd24202;
	mul.lo.s64 	%rd24206, %rd24205, 1099511628211;
	shr.u64 	%rd24207, %rd24195, 24;
	and.b64  	%rd24208, %rd24207, 255;
	xor.b64  	%rd24209, %rd24208, %rd24206;
	mul.lo.s64 	%rd24210, %rd24209, 1099511628211;
	shr.u64 	%rd24211, %rd24195, 32;
	and.b64  	%rd24212, %rd24211, 255;
	xor.b64  	%rd24213, %rd24212, %rd24210;
	mul.lo.s64 	%rd24214, %rd24213, 1099511628211;
	shr.u64 	%rd24215, %rd24195, 40;
	and.b64  	%rd24216, %rd24215, 255;
	xor.b64  	%rd24217, %rd24216, %rd24214;
	mul.lo.s64 	%rd24218, %rd24217, 1099511628211;
	shr.u64 	%rd24219, %rd24195, 48;
	and.b64  	%rd24220, %rd24219, 255;
	xor.b64  	%rd24221, %rd24220, %rd24218;
	mul.lo.s64 	%rd24222, %rd24221, 1099511628211;
	shr.u64 	%rd24223, %rd24195, 56;
	xor.b64  	%rd24224, %rd24223, %rd24222;
	mul.lo.s64 	%rd37257, %rd24224, 1099511628211;
$L__BB37_250:
	setp.lt.u64 	%p1256, %rd37251, %rd37257;
	mov.u64 	%rd37262, %rd37010;
	@%p1256 bra 	$L__BB37_251;
	bra.uni 	$L__BB37_256;
$L__BB37_251:
	mov.u64 	%rd37262, %rd37154;
	mov.u64 	%rd37154, %rd37010;
	bra.uni 	$L__BB37_256;
$L__BB37_252:
	setp.eq.s32 	%p1257, %r118, 0;
	mov.u64 	%rd37262, %rd37010;
	@%p1257 bra 	$L__BB37_256;
	mov.b64 	%rd37261, 0;
$L__BB37_254:
	shl.b64 	%rd24226, %rd37261, 3;
	add.s64 	%rd24227, %rd37010, %rd24226;
	ld.u64 	%rd488, [%rd24227];
	add.s64 	%rd24228, %rd37154, %rd24226;
	ld.u64 	%rd489, [%rd24228];
	setp.lt.u64 	%p1258, %rd488, %rd489;
	@%p1258 bra 	$L__BB37_251;
	setp.le.u64 	%p1259, %rd488, %rd489;
	add.s64 	%rd37261, %rd37261, 1;
	setp.lt.u64 	%p1260, %rd37261, %rd13;
	and.pred  	%p1261, %p1259, %p1260;
	mov.u64 	%rd37262, %rd37010;
	@%p1261 bra 	$L__BB37_254;
$L__BB37_256:
	setp.eq.s64 	%p1262, %rd4132, 1;
	mov.b64 	%rd37266, -3750763034362895579;
	mov.b64 	%rd37267, 0;
	@%p1262 bra 	$L__BB37_259;
	and.b64  	%rd37267, %rd4132, -2;
	mov.b64 	%rd37266, -3750763034362895579;
	mov.b64 	%rd37264, 0;
$L__BB37_258:
	shl.b64 	%rd24235, %rd37264, 3;
	add.s64 	%rd24236, %rd37209, %rd24235;
	ld.u64 	%rd24237, [%rd24236];
	and.b64  	%rd24238, %rd24237, 255;
	xor.b64  	%rd24239, %rd24238, %rd37266;
	mul.lo.s64 	%rd24240, %rd24239, 1099511628211;
	shr.u64 	%rd24241, %rd24237, 8;
	and.b64  	%rd24242, %rd24241, 255;
	xor.b64  	%rd24243, %rd24242, %rd24240;
	mul.lo.s64 	%rd24244, %rd24243, 1099511628211;
	shr.u64 	%rd24245, %rd24237, 16;
	and.b64  	%rd24246, %rd24245, 255;
	xor.b64  	%rd24247, %rd24246, %rd24244;
	mul.lo.s64 	%rd24248, %rd24247, 1099511628211;
	shr.u64 	%rd24249, %rd24237, 24;
	and.b64  	%rd24250, %rd24249, 255;
	xor.b64  	%rd24251, %rd24250, %rd24248;
	mul.lo.s64 	%rd24252, %rd24251, 1099511628211;
	shr.u64 	%rd24253, %rd24237, 32;
	and.b64  	%rd24254, %rd24253, 255;
	xor.b64  	%rd24255, %rd24254, %rd24252;
	mul.lo.s64 	%rd24256, %rd24255, 1099511628211;
	shr.u64 	%rd24257, %rd24237, 40;
	and.b64  	%rd24258, %rd24257, 255;
	xor.b64  	%rd24259, %rd24258, %rd24256;
	mul.lo.s64 	%rd24260, %rd24259, 1099511628211;
	shr.u64 	%rd24261, %rd24237, 48;
	and.b64  	%rd24262, %rd24261, 255;
	xor.b64  	%rd24263, %rd24262, %rd24260;
	mul.lo.s64 	%rd24264, %rd24263, 1099511628211;
	shr.u64 	%rd24265, %rd24237, 56;
	xor.b64  	%rd24266, %rd24265, %rd24264;
	mul.lo.s64 	%rd24267, %rd24266, 1099511628211;
	ld.u64 	%rd24268, [%rd24236+8];
	and.b64  	%rd24269, %rd24268, 255;
	xor.b64  	%rd24270, %rd24269, %rd24267;
	mul.lo.s64 	%rd24271, %rd24270, 1099511628211;
	shr.u64 	%rd24272, %rd24268, 8;
	and.b64  	%rd24273, %rd24272, 255;
	xor.b64  	%rd24274, %rd24273, %rd24271;
	mul.lo.s64 	%rd24275, %rd24274, 1099511628211;
	shr.u64 	%rd24276, %rd24268, 16;
	and.b64  	%rd24277, %rd24276, 255;
	xor.b64  	%rd24278, %rd24277, %rd24275;
	mul.lo.s64 	%rd24279, %rd24278, 1099511628211;
	shr.u64 	%rd24280, %rd24268, 24;
	and.b64  	%rd24281, %rd24280, 255;
	xor.b64  	%rd24282, %rd24281, %rd24279;
	mul.lo.s64 	%rd24283, %rd24282, 1099511628211;
	shr.u64 	%rd24284, %rd24268, 32;
	and.b64  	%rd24285, %rd24284, 255;
	xor.b64  	%rd24286, %rd24285, %rd24283;
	mul.lo.s64 	%rd24287, %rd24286, 1099511628211;
	shr.u64 	%rd24288, %rd24268, 40;
	and.b64  	%rd24289, %rd24288, 255;
	xor.b64  	%rd24290, %rd24289, %rd24287;
	mul.lo.s64 	%rd24291, %rd24290, 1099511628211;
	shr.u64 	%rd24292, %rd24268, 48;
	and.b64  	%rd24293, %rd24292, 255;
	xor.b64  	%rd24294, %rd24293, %rd24291;
	mul.lo.s64 	%rd24295, %rd24294, 1099511628211;
	shr.u64 	%rd24296, %rd24268, 56;
	xor.b64  	%rd24297, %rd24296, %rd24295;
	mul.lo.s64 	%rd37266, %rd24297, 1099511628211;
	add.s64 	%rd37264, %rd37264, 2;
	setp.ne.s64 	%p1263, %rd37264, %rd37267;
	@%p1263 bra 	$L__BB37_258;
$L__BB37_259:
	setp.eq.s64 	%p1264, %rd216, 0;
	@%p1264 bra 	$L__BB37_261;
	shl.b64 	%rd24298, %rd37267, 3;
	add.s64 	%rd24299, %rd37209, %rd24298;
	ld.u64 	%rd24300, [%rd24299];
	and.b64  	%rd24301, %rd24300, 255;
	xor.b64  	%rd24302, %rd24301, %rd37266;
	mul.lo.s64 	%rd24303, %rd24302, 1099511628211;
	shr.u64 	%rd24304, %rd24300, 8;
	and.b64  	%rd24305, %rd24304, 255;
	xor.b64  	%rd24306, %rd24305, %rd24303;
	mul.lo.s64 	%rd24307, %rd24306, 1099511628211;
	shr.u64 	%rd24308, %rd24300, 16;
	and.b64  	%rd24309, %rd24308, 255;
	xor.b64  	%rd24310, %rd24309, %rd24307;
	mul.lo.s64 	%rd24311, %rd24310, 1099511628211;
	shr.u64 	%rd24312, %rd24300, 24;
	and.b64  	%rd24313, %rd24312, 255;
	xor.b64  	%rd24314, %rd24313, %rd24311;
	mul.lo.s64 	%rd24315, %rd24314, 1099511628211;
	shr.u64 	%rd24316, %rd24300, 32;
	and.b64  	%rd24317, %rd24316, 255;
	xor.b64  	%rd24318, %rd24317, %rd24315;
	mul.lo.s64 	%rd24319, %rd24318, 1099511628211;
	shr.u64 	%rd24320, %rd24300, 40;
	and.b64  	%rd24321, %rd24320, 255;
	xor.b64  	%rd24322, %rd24321, %rd24319;
	mul.lo.s64 	%rd24323, %rd24322, 1099511628211;
	shr.u64 	%rd24324, %rd24300, 48;
	and.b64  	%rd24325, %rd24324, 255;
	xor.b64  	%rd24326, %rd24325, %rd24323;
	mul.lo.s64 	%rd24327, %rd24326, 1099511628211;
	shr.u64 	%rd24328, %rd24300, 56;
	xor.b64  	%rd24329, %rd24328, %rd24327;
	mul.lo.s64 	%rd37266, %rd24329, 1099511628211;
$L__BB37_261:
	setp.eq.s64 	%p1265, %rd4132, 1;
	mov.b64 	%rd37272, -3750763034362895579;
	mov.b64 	%rd37273, 0;
	@%p1265 bra 	$L__BB37_264;
	and.b64  	%rd37273, %rd4132, -2;
	mov.b64 	%rd37272, -3750763034362895579;
	mov.b64 	%rd37270, 0;
$L__BB37_263:
	shl.b64 	%rd24335, %rd37270, 3;
	add.s64 	%rd24336, %rd37181, %rd24335;
	ld.u64 	%rd24337, [%rd24336];
	and.b64  	%rd24338, %rd24337, 255;
	xor.b64  	%rd24339, %rd24338, %rd37272;
	mul.lo.s64 	%rd24340, %rd24339, 1099511628211;
	shr.u64 	%rd24341, %rd24337, 8;
	and.b64  	%rd24342, %rd24341, 255;
	xor.b64  	%rd24343, %rd24342, %rd24340;
	mul.lo.s64 	%rd24344, %rd24343, 1099511628211;
	shr.u64 	%rd24345, %rd24337, 16;
	and.b64  	%rd24346, %rd24345, 255;
	xor.b64  	%rd24347, %rd24346, %rd24344;
	mul.lo.s64 	%rd24348, %rd24347, 1099511628211;
	shr.u64 	%rd24349, %rd24337, 24;
	and.b64  	%rd24350, %rd24349, 255;
	xor.b64  	%rd24351, %rd24350, %rd24348;
	mul.lo.s64 	%rd24352, %rd24351, 1099511628211;
	shr.u64 	%rd24353, %rd24337, 32;
	and.b64  	%rd24354, %rd24353, 255;
	xor.b64  	%rd24355, %rd24354, %rd24352;
	mul.lo.s64 	%rd24356, %rd24355, 1099511628211;
	shr.u64 	%rd24357, %rd24337, 40;
	and.b64  	%rd24358, %rd24357, 255;
	xor.b64  	%rd24359, %rd24358, %rd24356;
	mul.lo.s64 	%rd24360, %rd24359, 1099511628211;
	shr.u64 	%rd24361, %rd24337, 48;
	and.b64  	%rd24362, %rd24361, 255;
	xor.b64  	%rd24363, %rd24362, %rd24360;
	mul.lo.s64 	%rd24364, %rd24363, 1099511628211;
	shr.u64 	%rd24365, %rd24337, 56;
	xor.b64  	%rd24366, %rd24365, %rd24364;
	mul.lo.s64 	%rd24367, %rd24366, 1099511628211;
	ld.u64 	%rd24368, [%rd24336+8];
	and.b64  	%rd24369, %rd24368, 255;
	xor.b64  	%rd24370, %rd24369, %rd24367;
	mul.lo.s64 	%rd24371, %rd24370, 1099511628211;
	shr.u64 	%rd24372, %rd24368, 8;
	and.b64  	%rd24373, %rd24372, 255;
	xor.b64  	%rd24374, %rd24373, %rd24371;
	mul.lo.s64 	%rd24375, %rd24374, 1099511628211;
	shr.u64 	%rd24376, %rd24368, 16;
	and.b64  	%rd24377, %rd24376, 255;
	xor.b64  	%rd24378, %rd24377, %rd24375;
	mul.lo.s64 	%rd24379, %rd24378, 1099511628211;
	shr.u64 	%rd24380, %rd24368, 24;
	and.b64  	%rd24381, %rd24380, 255;
	xor.b64  	%rd24382, %rd24381, %rd24379;
	mul.lo.s64 	%rd24383, %rd24382, 1099511628211;
	shr.u64 	%rd24384, %rd24368, 32;
	and.b64  	%rd24385, %rd24384, 255;
	xor.b64  	%rd24386, %rd24385, %rd24383;
	mul.lo.s64 	%rd24387, %rd24386, 1099511628211;
	shr.u64 	%rd24388, %rd24368, 40;
	and.b64  	%rd24389, %rd24388, 255;
	xor.b64  	%rd24390, %rd24389, %rd24387;
	mul.lo.s64 	%rd24391, %rd24390, 1099511628211;
	shr.u64 	%rd24392, %rd24368, 48;
	and.b64  	%rd24393, %rd24392, 255;
	xor.b64  	%rd24394, %rd24393, %rd24391;
	mul.lo.s64 	%rd24395, %rd24394, 1099511628211;
	shr.u64 	%rd24396, %rd24368, 56;
	xor.b64  	%rd24397, %rd24396, %rd24395;
	mul.lo.s64 	%rd37272, %rd24397, 1099511628211;
	add.s64 	%rd37270, %rd37270, 2;
	setp.ne.s64 	%p1266, %rd37270, %rd37273;
	@%p1266 bra 	$L__BB37_263;
$L__BB37_264:
	setp.eq.s64 	%p1267, %rd216, 0;
	@%p1267 bra 	$L__BB37_266;
	shl.b64 	%rd24398, %rd37273, 3;
	add.s64 	%rd24399, %rd37181, %rd24398;
	ld.u64 	%rd24400, [%rd24399];
	and.b64  	%rd24401, %rd24400, 255;
	xor.b64  	%rd24402, %rd24401, %rd37272;
	mul.lo.s64 	%rd24403, %rd24402, 1099511628211;
	shr.u64 	%rd24404, %rd24400, 8;
	and.b64  	%rd24405, %rd24404, 255;
	xor.b64  	%rd24406, %rd24405, %rd24403;
	mul.lo.s64 	%rd24407, %rd24406, 1099511628211;
	shr.u64 	%rd24408, %rd24400, 16;
	and.b64  	%rd24409, %rd24408, 255;
	xor.b64  	%rd24410, %rd24409, %rd24407;
	mul.lo.s64 	%rd24411, %rd24410, 1099511628211;
	shr.u64 	%rd24412, %rd24400, 24;
	and.b64  	%rd24413, %rd24412, 255;
	xor.b64  	%rd24414, %rd24413, %rd24411;
	mul.lo.s64 	%rd24415, %rd24414, 1099511628211;
	shr.u64 	%rd24416, %rd24400, 32;
	and.b64  	%rd24417, %rd24416, 255;
	xor.b64  	%rd24418, %rd24417, %rd24415;
	mul.lo.s64 	%rd24419, %rd24418, 1099511628211;
	shr.u64 	%rd24420, %rd24400, 40;
	and.b64  	%rd24421, %rd24420, 255;
	xor.b64  	%rd24422, %rd24421, %rd24419;
	mul.lo.s64 	%rd24423, %rd24422, 1099511628211;
	shr.u64 	%rd24424, %rd24400, 48;
	and.b64  	%rd24425, %rd24424, 255;
	xor.b64  	%rd24426, %rd24425, %rd24423;
	mul.lo.s64 	%rd24427, %rd24426, 1099511628211;
	shr.u64 	%rd24428, %rd24400, 56;
	xor.b64  	%rd24429, %rd24428, %rd24427;
	mul.lo.s64 	%rd37272, %rd24429, 1099511628211;
$L__BB37_266:
	setp.eq.s64 	%p1268, %rd37266, %rd37272;
	@%p1268 bra 	$L__BB37_279;
	setp.eq.s64 	%p1269, %rd4132, 1;
	mov.b64 	%rd37278, -3750763034362895579;
	mov.b64 	%rd37279, 0;
	@%p1269 bra 	$L__BB37_270;
	and.b64  	%rd37279, %rd4132, -2;
	mov.b64 	%rd37278, -3750763034362895579;
	mov.b64 	%rd37276, 0;
$L__BB37_269:
	shl.b64 	%rd24435, %rd37276, 3;
	add.s64 	%rd24436, %rd37209, %rd24435;
	ld.u64 	%rd24437, [%rd24436];
	and.b64  	%rd24438, %rd24437, 255;
	xor.b64  	%rd24439, %rd24438, %rd37278;
	mul.lo.s64 	%rd24440, %rd24439, 1099511628211;
	shr.u64 	%rd24441, %rd24437, 8;
	and.b64  	%rd24442, %rd24441, 255;
	xor.b64  	%rd24443, %rd24442, %rd24440;
	mul.lo.s64 	%rd24444, %rd24443, 1099511628211;
	shr.u64 	%rd24445, %rd24437, 16;
	and.b64  	%rd24446, %rd24445, 255;
	xor.b64  	%rd24447, %rd24446, %rd24444;
	mul.lo.s64 	%rd24448, %rd24447, 1099511628211;
	shr.u64 	%rd24449, %rd24437, 24;
	and.b64  	%rd24450, %rd24449, 255;
	xor.b64  	%rd24451, %rd24450, %rd24448;
	mul.lo.s64 	%rd24452, %rd24451, 1099511628211;
	shr.u64 	%rd24453, %rd24437, 32;
	and.b64  	%rd24454, %rd24453, 255;
	xor.b64  	%rd24455, %rd24454, %rd24452;
	mul.lo.s64 	%rd24456, %rd24455, 1099511628211;
	shr.u64 	%rd24457, %rd24437, 40;
	and.b64  	%rd24458, %rd24457, 255;
	xor.b64  	%rd24459, %rd24458, %rd24456;
	mul.lo.s64 	%rd24460, %rd24459, 1099511628211;
	shr.u64 	%rd24461, %rd24437, 48;
	and.b64  	%rd24462, %rd24461, 255;
	xor.b64  	%rd24463, %rd24462, %rd24460;
	mul.lo.s64 	%rd24464, %rd24463, 1099511628211;
	shr.u64 	%rd24465, %rd24437, 56;
	xor.b64  	%rd24466, %rd24465, %rd24464;
	mul.lo.s64 	%rd24467, %rd24466, 1099511628211;
	ld.u64 	%rd24468, [%rd24436+8];
	and.b64  	%rd24469, %rd24468, 255;
	xor.b64  	%rd24470, %rd24469, %rd24467;
	mul.lo.s64 	%rd24471, %rd24470, 1099511628211;
	shr.u64 	%rd24472, %rd24468, 8;
	and.b64  	%rd24473, %rd24472, 255;
	xor.b64  	%rd24474, %rd24473, %rd24471;
	mul.lo.s64 	%rd24475, %rd24474, 1099511628211;
	shr.u64 	%rd24476, %rd24468, 16;
	and.b64  	%rd24477, %rd24476, 255;
	xor.b64  	%rd24478, %rd24477, %rd24475;
	mul.lo.s64 	%rd24479, %rd24478, 1099511628211;
	shr.u64 	%rd24480, %rd24468, 24;
	and.b64  	%rd24481, %rd24480, 255;
	xor.b64  	%rd24482, %rd24481, %rd24479;
	mul.lo.s64 	%rd24483, %rd24482, 1099511628211;
	shr.u64 	%rd24484, %rd24468, 32;
	and.b64  	%rd24485, %rd24484, 255;
	xor.b64  	%rd24486, %rd24485, %rd24483;
	mul.lo.s64 	%rd24487, %rd24486, 1099511628211;
	shr.u64 	%rd24488, %rd24468, 40;
	and.b64  	%rd24489, %rd24488, 255;
	xor.b64  	%rd24490, %rd24489, %rd24487;
	mul.lo.s64 	%rd24491, %rd24490, 1099511628211;
	shr.u64 	%rd24492, %rd24468, 48;
	and.b64  	%rd24493, %rd24492, 255;
	xor.b64  	%rd24494, %rd24493, %rd24491;
	mul.lo.s64 	%rd24495, %rd24494, 1099511628211;
	shr.u64 	%rd24496, %rd24468, 56;
	xor.b64  	%rd24497, %rd24496, %rd24495;
	mul.lo.s64 	%rd37278, %rd24497, 1099511628211;
	add.s64 	%rd37276, %rd37276, 2;
	setp.ne.s64 	%p1270, %rd37276, %rd37279;
	@%p1270 bra 	$L__BB37_269;
$L__BB37_270:
	setp.eq.s64 	%p1271, %rd216, 0;
	@%p1271 bra 	$L__BB37_272;
	shl.b64 	%rd24498, %rd37279, 3;
	add.s64 	%rd24499, %rd37209, %rd24498;
	ld.u64 	%rd24500, [%rd24499];
	and.b64  	%rd24501, %rd24500, 255;
	xor.b64  	%rd24502, %rd24501, %rd37278;
	mul.lo.s64 	%rd24503, %rd24502, 1099511628211;
	shr.u64 	%rd24504, %rd24500, 8;
	and.b64  	%rd24505, %rd24504, 255;
	xor.b64  	%rd24506, %rd24505, %rd24503;
	mul.lo.s64 	%rd24507, %rd24506, 1099511628211;
	shr.u64 	%rd24508, %rd24500, 16;
	and.b64  	%rd24509, %rd24508, 255;
	xor.b64  	%rd24510, %rd24509, %rd24507;
	mul.lo.s64 	%rd24511, %rd24510, 1099511628211;
	shr.u64 	%rd24512, %rd24500, 24;
	and.b64  	%rd24513, %rd24512, 255;
	xor.b64  	%rd24514, %rd24513, %rd24511;
	mul.lo.s64 	%rd24515, %rd24514, 1099511628211;
	shr.u64 	%rd24516, %rd24500, 32;
	and.b64  	%rd24517, %rd24516, 255;
	xor.b64  	%rd24518, %rd24517, %rd24515;
	mul.lo.s64 	%rd24519, %rd24518, 1099511628211;
	shr.u64 	%rd24520, %rd24500, 40;
	and.b64  	%rd24521, %rd24520, 255;
	xor.b64  	%rd24522, %rd24521, %rd24519;
	mul.lo.s64 	%rd24523, %rd24522, 1099511628211;
	shr.u64 	%rd24524, %rd24500, 48;
	and.b64  	%rd24525, %rd24524, 255;
	xor.b64  	%rd24526, %rd24525, %rd24523;
	mul.lo.s64 	%rd24527, %rd24526, 1099511628211;
	shr.u64 	%rd24528, %rd24500, 56;
	xor.b64  	%rd24529, %rd24528, %rd24527;
	mul.lo.s64 	%rd37278, %rd24529, 1099511628211;
$L__BB37_272:
	setp.eq.s64 	%p1272, %rd4132, 1;
	mov.b64 	%rd37284, -3750763034362895579;
	mov.b64 	%rd37285, 0;
	@%p1272 bra 	$L__BB37_275;
	and.b64  	%rd37285, %rd4132, -2;
	mov.b64 	%rd37284, -3750763034362895579;
	mov.b64 	%rd37282, 0;
$L__BB37_274:
	shl.b64 	%rd24535, %rd37282, 3;
	add.s64 	%rd24536, %rd37181, %rd24535;
	ld.u64 	%rd24537, [%rd24536];
	and.b64  	%rd24538, %rd24537, 255;
	xor.b64  	%rd24539, %rd24538, %rd37284;
	mul.lo.s64 	%rd24540, %rd24539, 1099511628211;
	shr.u64 	%rd24541, %rd24537, 8;
	and.b64  	%rd24542, %rd24541, 255;
	xor.b64  	%rd24543, %rd24542, %rd24540;
	mul.lo.s64 	%rd24544, %rd24543, 1099511628211;
	shr.u64 	%rd24545, %rd24537, 16;
	and.b64  	%rd24546, %rd24545, 255;
	xor.b64  	%rd24547, %rd24546, %rd24544;
	mul.lo.s64 	%rd24548, %rd24547, 1099511628211;
	shr.u64 	%rd24549, %rd24537, 24;
	and.b64  	%rd24550, %rd24549, 255;
	xor.b64  	%rd24551, %rd24550, %rd24548;
	mul.lo.s64 	%rd24552, %rd24551, 1099511628211;
	shr.u64 	%rd24553, %rd24537, 32;
	and.b64  	%rd24554, %rd24553, 255;
	xor.b64  	%rd24555, %rd24554, %rd24552;
	mul.lo.s64 	%rd24556, %rd24555, 1099511628211;
	shr.u64 	%rd24557, %rd24537, 40;
	and.b64  	%rd24558, %rd24557, 255;
	xor.b64  	%rd24559, %rd24558, %rd24556;
	mul.lo.s64 	%rd24560, %rd24559, 1099511628211;
	shr.u64 	%rd24561, %rd24537, 48;
	and.b64  	%rd24562, %rd24561, 255;
	xor.b64  	%rd24563, %rd24562, %rd24560;
	mul.lo.s64 	%rd24564, %rd24563, 1099511628211;
	shr.u64 	%rd24565, %rd24537, 56;
	xor.b64  	%rd24566, %rd24565, %rd24564;
	mul.lo.s64 	%rd24567, %rd24566, 1099511628211;
	ld.u64 	%rd24568, [%rd24536+8];
	and.b64  	%rd24569, %rd24568, 255;
	xor.b64  	%rd24570, %rd24569, %rd24567;
	mul.lo.s64 	%rd24571, %rd24570, 1099511628211;
	shr.u64 	%rd24572, %rd24568, 8;
	and.b64  	%rd24573, %rd24572, 255;
	xor.b64  	%rd24574, %rd24573, %rd24571;
	mul.lo.s64 	%rd24575, %rd24574, 1099511628211;
	shr.u64 	%rd24576, %rd24568, 16;
	and.b64  	%rd24577, %rd24576, 255;
	xor.b64  	%rd24578, %rd24577, %rd24575;
	mul.lo.s64 	%rd24579, %rd24578, 1099511628211;
	shr.u64 	%rd24580, %rd24568, 24;
	and.b64  	%rd24581, %rd24580, 255;
	xor.b64  	%rd24582, %rd24581, %rd24579;
	mul.lo.s64 	%rd24583, %rd24582, 1099511628211;
	shr.u64 	%rd24584, %rd24568, 32;
	and.b64  	%rd24585, %rd24584, 255;
	xor.b64  	%rd24586, %rd24585, %rd24583;
	mul.lo.s64 	%rd24587, %rd24586, 1099511628211;
	shr.u64 	%rd24588, %rd24568, 40;
	and.b64  	%rd24589, %rd24588, 255;
	xor.b64  	%rd24590, %rd24589, %rd24587;
	mul.lo.s64 	%rd24591, %rd24590, 1099511628211;
	shr.u64 	%rd24592, %rd24568, 48;
	and.b64  	%rd24593, %rd24592, 255;
	xor.b64  	%rd24594, %rd24593, %rd24591;
	mul.lo.s64 	%rd24595, %rd24594, 1099511628211;
	shr.u64 	%rd24596, %rd24568, 56;
	xor.b64  	%rd24597, %rd24596, %rd24595;
	mul.lo.s64 	%rd37284, %rd24597, 1099511628211;
	add.s64 	%rd37282, %rd37282, 2;
	setp.ne.s64 	%p1273, %rd37282, %rd37285;
	@%p1273 bra 	$L__BB37_274;
$L__BB37_275:
	setp.eq.s64 	%p1274, %rd216, 0;
	@%p1274 bra 	$L__BB37_277;
	shl.b64 	%rd24598, %rd37285, 3;
	add.s64 	%rd24599, %rd37181, %rd24598;
	ld.u64 	%rd24600, [%rd24599];
	and.b64  	%rd24601, %rd24600, 255;
	xor.b64  	%rd24602, %rd24601, %rd37284;
	mul.lo.s64 	%rd24603, %rd24602, 1099511628211;
	shr.u64 	%rd24604, %rd24600, 8;
	and.b64  	%rd24605, %rd24604, 255;
	xor.b64  	%rd24606, %rd24605, %rd24603;
	mul.lo.s64 	%rd24607, %rd24606, 1099511628211;
	shr.u64 	%rd24608, %rd24600, 16;
	and.b64  	%rd24609, %rd24608, 255;
	xor.b64  	%rd24610, %rd24609, %rd24607;
	mul.lo.s64 	%rd24611, %rd24610, 1099511628211;
	shr.u64 	%rd24612, %rd24600, 24;
	and.b64  	%rd24613, %rd24612, 255;
	xor.b64  	%rd24614, %rd24613, %rd24611;
	mul.lo.s64 	%rd24615, %rd24614, 1099511628211;
	shr.u64 	%rd24616, %rd24600, 32;
	and.b64  	%rd24617, %rd24616, 255;
	xor.b64  	%rd24618, %rd24617, %rd24615;
	mul.lo.s64 	%rd24619, %rd24618, 1099511628211;
	shr.u64 	%rd24620, %rd24600, 40;
	and.b64  	%rd24621, %rd24620, 255;
	xor.b64  	%rd24622, %rd24621, %rd24619;
	mul.lo.s64 	%rd24623, %rd24622, 1099511628211;
	shr.u64 	%rd24624, %rd24600, 48;
	and.b64  	%rd24625, %rd24624, 255;
	xor.b64  	%rd24626, %rd24625, %rd24623;
	mul.lo.s64 	%rd24627, %rd24626, 1099511628211;
	shr.u64 	%rd24628, %rd24600, 56;
	xor.b64  	%rd24629, %rd24628, %rd24627;
	mul.lo.s64 	%rd37284, %rd24629, 1099511628211;
$L__BB37_277:
	setp.lt.u64 	%p1275, %rd37278, %rd37284;
	mov.u64 	%rd37289, %rd37209;
	@%p1275 bra 	$L__BB37_278;
	bra.uni 	$L__BB37_283;
$L__BB37_278:
	mov.u64 	%rd37289, %rd37181;
	mov.u64 	%rd37181, %rd37209;
	bra.uni 	$L__BB37_283;
$L__BB37_279:
	setp.eq.s32 	%p1276, %r118, 0;
	mov.u64 	%rd37289, %rd37209;
	@%p1276 bra 	$L__BB37_283;
	mov.b64 	%rd37288, 0;
$L__BB37_281:
	shl.b64 	%rd24631, %rd37288, 3;
	add.s64 	%rd24632, %rd37209, %rd24631;
	ld.u64 	%rd534, [%rd24632];
	add.s64 	%rd24633, %rd37181, %rd24631;
	ld.u64 	%rd535, [%rd24633];
	setp.lt.u64 	%p1277, %rd534, %rd535;
	@%p1277 bra 	$L__BB37_278;
	setp.le.u64 	%p1278, %rd534, %rd535;
	add.s64 	%rd37288, %rd37288, 1;
	setp.lt.u64 	%p1279, %rd37288, %rd13;
	and.pred  	%p1280, %p1278, %p1279;
	mov.u64 	%rd37289, %rd37209;
	@%p1280 bra 	$L__BB37_281;
$L__BB37_283:
	setp.eq.s64 	%p1281, %rd4132, 1;
	mov.b64 	%rd37293, -3750763034362895579;
	mov.b64 	%rd37294, 0;
	@%p1281 bra 	$L__BB37_286;
	and.b64  	%rd37294, %rd4132, -2;
	mov.b64 	%rd37293, -3750763034362895579;
	mov.b64 	%rd37291, 0;
$L__BB37_285:
	shl.b64 	%rd24640, %rd37291, 3;
	add.s64 	%rd24641, %rd37127, %rd24640;
	ld.u64 	%rd24642, [%rd24641];
	and.b64  	%rd24643, %rd24642, 255;
	xor.b64  	%rd24644, %rd24643, %rd37293;
	mul.lo.s64 	%rd24645, %rd24644, 1099511628211;
	shr.u64 	%rd24646, %rd24642, 8;
	and.b64  	%rd24647, %rd24646, 255;
	xor.b64  	%rd24648, %rd24647, %rd24645;
	mul.lo.s64 	%rd24649, %rd24648, 1099511628211;
	shr.u64 	%rd24650, %rd24642, 16;
	and.b64  	%rd24651, %rd24650, 255;
	xor.b64  	%rd24652, %rd24651, %rd24649;
	mul.lo.s64 	%rd24653, %rd24652, 1099511628211;
	shr.u64 	%rd24654, %rd24642, 24;
	and.b64  	%rd24655, %rd24654, 255;
	xor.b64  	%rd24656, %rd24655, %rd24653;
	mul.lo.s64 	%rd24657, %rd24656, 1099511628211;
	shr.u64 	%rd24658, %rd24642, 32;
	and.b64  	%rd24659, %rd24658, 255;
	xor.b64  	%rd24660, %rd24659, %rd24657;
	mul.lo.s64 	%rd24661, %rd24660, 1099511628211;
	shr.u64 	%rd24662, %rd24642, 40;
	and.b64  	%rd24663, %rd24662, 255;
	xor.b64  	%rd24664, %rd24663, %rd24661;
	mul.lo.s64 	%rd24665, %rd24664, 1099511628211;
	shr.u64 	%rd24666, %rd24642, 48;
	and.b64  	%rd24667, %rd24666, 255;
	xor.b64  	%rd24668, %rd24667, %rd24665;
	mul.lo.s64 	%rd24669, %rd24668, 1099511628211;
	shr.u64 	%rd24670, %rd24642, 56;
	xor.b64  	%rd24671, %rd24670, %rd24669;
	mul.lo.s64 	%rd24672, %rd24671, 1099511628211;
	ld.u64 	%rd24673, [%rd24641+8];
	and.b64  	%rd24674, %rd24673, 255;
	xor.b64  	%rd24675, %rd24674, %rd24672;
	mul.lo.s64 	%rd24676, %rd24675, 1099511628211;
	shr.u64 	%rd24677, %rd24673, 8;
	and.b64  	%rd24678, %rd24677, 255;
	xor.b64  	%rd24679, %rd24678, %rd24676;
	mul.lo.s64 	%rd24680, %rd24679, 1099511628211;
	shr.u64 	%rd24681, %rd24673, 16;
	and.b64  	%rd24682, %rd24681, 255;
	xor.b64  	%rd24683, %rd24682, %rd24680;
	mul.lo.s64 	%rd24684, %rd24683, 1099511628211;
	shr.u64 	%rd24685, %rd24673, 24;
	and.b64  	%rd24686, %rd24685, 255;
	xor.b64  	%rd24687, %rd24686, %rd24684;
	mul.lo.s64 	%rd24688, %rd24687, 1099511628211;
	shr.u64 	%rd24689, %rd24673, 32;
	and.b64  	%rd24690, %rd24689, 255;
	xor.b64  	%rd24691, %rd24690, %rd24688;
	mul.lo.s64 	%rd24692, %rd24691, 1099511628211;
	shr.u64 	%rd24693, %rd24673, 40;
	and.b64  	%rd24694, %rd24693, 255;
	xor.b64  	%rd24695, %rd24694, %rd24692;
	mul.lo.s64 	%rd24696, %rd24695, 1099511628211;
	shr.u64 	%rd24697, %rd24673, 48;
	and.b64  	%rd24698, %rd24697, 255;
	xor.b64  	%rd24699, %rd24698, %rd24696;
	mul.lo.s64 	%rd24700, %rd24699, 1099511628211;
	shr.u64 	%rd24701, %rd24673, 56;
	xor.b64  	%rd24702, %rd24701, %rd24700;
	mul.lo.s64 	%rd37293, %rd24702, 1099511628211;
	add.s64 	%rd37291, %rd37291, 2;
	setp.ne.s64 	%p1282, %rd37291, %rd37294;
	@%p1282 bra 	$L__BB37_285;
$L__BB37_286:
	setp.eq.s64 	%p1283, %rd216, 0;
	@%p1283 bra 	$L__BB37_288;
	shl.b64 	%rd24703, %rd37294, 3;
	add.s64 	%rd24704, %rd37127, %rd24703;
	ld.u64 	%rd24705, [%rd24704];
	and.b64  	%rd24706, %rd24705, 255;
	xor.b64  	%rd24707, %rd24706, %rd37293;
	mul.lo.s64 	%rd24708, %rd24707, 1099511628211;
	shr.u64 	%rd24709, %rd24705, 8;
	and.b64  	%rd24710, %rd24709, 255;
	xor.b64  	%rd24711, %rd24710, %rd24708;
	mul.lo.s64 	%rd24712, %rd24711, 1099511628211;
	shr.u64 	%rd24713, %rd24705, 16;
	and.b64  	%rd24714, %rd24713, 255;
	xor.b64  	%rd24715, %rd24714, %rd24712;
	mul.lo.s64 	%rd24716, %rd24715, 1099511628211;
	shr.u64 	%rd24717, %rd24705, 24;
	and.b64  	%rd24718, %rd24717, 255;
	xor.b64  	%rd24719, %rd24718, %rd24716;
	mul.lo.s64 	%rd24720, %rd24719, 1099511628211;
	shr.u64 	%rd24721, %rd24705, 32;
	and.b64  	%rd24722, %rd24721, 255;
	xor.b64  	%rd24723, %rd24722, %rd24720;
	mul.lo.s64 	%rd24724, %rd24723, 1099511628211;
	shr.u64 	%rd24725, %rd24705, 40;
	and.b64  	%rd24726, %rd24725, 255;
	xor.b64  	%rd24727, %rd24726, %rd24724;
	mul.lo.s64 	%rd24728, %rd24727, 1099511628211;
	shr.u64 	%rd24729, %rd24705, 48;
	and.b64  	%rd24730, %rd24729, 255;
	xor.b64  	%rd24731, %rd24730, %rd24728;
	mul.lo.s64 	%rd24732, %rd24731, 1099511628211;
	shr.u64 	%rd24733, %rd24705, 56;
	xor.b64  	%rd24734, %rd24733, %rd24732;
	mul.lo.s64 	%rd37293, %rd24734, 1099511628211;
$L__BB37_288:
	setp.eq.s64 	%p1284, %rd4132, 1;
	mov.b64 	%rd37299, -3750763034362895579;
	mov.b64 	%rd37300, 0;
	@%p1284 bra 	$L__BB37_291;
	and.b64  	%rd37300, %rd4132, -2;
	mov.b64 	%rd37299, -3750763034362895579;
	mov.b64 	%rd37297, 0;
$L__BB37_290:
	shl.b64 	%rd24740, %rd37297, 3;
	add.s64 	%rd24741, %rd37128, %rd24740;
	ld.u64 	%rd24742, [%rd24741];
	and.b64  	%rd24743, %rd24742, 255;
	xor.b64  	%rd24744, %rd24743, %rd37299;
	mul.lo.s64 	%rd24745, %rd24744, 1099511628211;
	shr.u64 	%rd24746, %rd24742, 8;
	and.b64  	%rd24747, %rd24746, 255;
	xor.b64  	%rd24748, %rd24747, %rd24745;
	mul.lo.s64 	%rd24749, %rd24748, 1099511628211;
	shr.u64 	%rd24750, %rd24742, 16;
	and.b64  	%rd24751, %rd24750, 255;
	xor.b64  	%rd24752, %rd24751, %rd24749;
	mul.lo.s64 	%rd24753, %rd24752, 1099511628211;
	shr.u64 	%rd24754, %rd24742, 24;
	and.b64  	%rd24755, %rd24754, 255;
	xor.b64  	%rd24756, %rd24755, %rd24753;
	mul.lo.s64 	%rd24757, %rd24756, 1099511628211;
	shr.u64 	%rd24758, %rd24742, 32;
	and.b64  	%rd24759, %rd24758, 255;
	xor.b64  	%rd24760, %rd24759, %rd24757;
	mul.lo.s64 	%rd24761, %rd24760, 1099511628211;
	shr.u64 	%rd24762, %rd24742, 40;
	and.b64  	%rd24763, %rd24762, 255;
	xor.b64  	%rd24764, %rd24763, %rd24761;
	mul.lo.s64 	%rd24765, %rd24764, 1099511628211;
	shr.u64 	%rd24766, %rd24742, 48;
	and.b64  	%rd24767, %rd24766, 255;
	xor.b64  	%rd24768, %rd24767, %rd24765;
	mul.lo.s64 	%rd24769, %rd24768, 1099511628211;
	shr.u64 	%rd24770, %rd24742, 56;
	xor.b64  	%rd24771, %rd24770, %rd24769;
	mul.lo.s64 	%rd24772, %rd24771, 1099511628211;
	ld.u64 	%rd24773, [%rd24741+8];
	and.b64  	%rd24774, %rd24773, 255;
	xor.b64  	%rd24775, %rd24774, %rd24772;
	mul.lo.s64 	%rd24776, %rd24775, 1099511628211;
	shr.u64 	%rd24777, %rd24773, 8;
	and.b64  	%rd24778, %rd24777, 255;
	xor.b64  	%rd24779, %rd24778, %rd24776;
	mul.lo.s64 	%rd24780, %rd24779, 1099511628211;
	shr.u64 	%rd24781, %rd24773, 16;
	and.b64  	%rd24782, %rd24781, 255;
	xor.b64  	%rd24783, %rd24782, %rd24780;
	mul.lo.s64 	%rd24784, %rd24783, 1099511628211;
	shr.u64 	%rd24785, %rd24773, 24;
	and.b64  	%rd24786, %rd24785, 255;
	xor.b64  	%rd24787, %rd24786, %rd24784;
	mul.lo.s64 	%rd24788, %rd24787, 1099511628211;
	shr.u64 	%rd24789, %rd24773, 32;
	and.b64  	%rd24790, %rd24789, 255;
	xor.b64  	%rd24791, %rd24790, %rd24788;
	mul.lo.s64 	%rd24792, %rd24791, 1099511628211;
	shr.u64 	%rd24793, %rd24773, 40;
	and.b64  	%rd24794, %rd24793, 255;
	xor.b64  	%rd24795, %rd24794, %rd24792;
	mul.lo.s64 	%rd24796, %rd24795, 1099511628211;
	shr.u64 	%rd24797, %rd24773, 48;
	and.b64  	%rd24798, %rd24797, 255;
	xor.b64  	%rd24799, %rd24798, %rd24796;
	mul.lo.s64 	%rd24800, %rd24799, 1099511628211;
	shr.u64 	%rd24801, %rd24773, 56;
	xor.b64  	%rd24802, %rd24801, %rd24800;
	mul.lo.s64 	%rd37299, %rd24802, 1099511628211;
	add.s64 	%rd37297, %rd37297, 2;
	setp.ne.s64 	%p1285, %rd37297, %rd37300;
	@%p1285 bra 	$L__BB37_290;
$L__BB37_291:
	setp.eq.s64 	%p1286, %rd216, 0;
	@%p1286 bra 	$L__BB37_293;
	shl.b64 	%rd24803, %rd37300, 3;
	add.s64 	%rd24804, %rd37128, %rd24803;
	ld.u64 	%rd24805, [%rd24804];
	and.b64  	%rd24806, %rd24805, 255;
	xor.b64  	%rd24807, %rd24806, %rd37299;
	mul.lo.s64 	%rd24808, %rd24807, 1099511628211;
	shr.u64 	%rd24809, %rd24805, 8;
	and.b64  	%rd24810, %rd24809, 255;
	xor.b64  	%rd24811, %rd24810, %rd24808;
	mul.lo.s64 	%rd24812, %rd24811, 1099511628211;
	shr.u64 	%rd24813, %rd24805, 16;
	and.b64  	%rd24814, %rd24813, 255;
	xor.b64  	%rd24815, %rd24814, %rd24812;
	mul.lo.s64 	%rd24816, %rd24815, 1099511628211;
	shr.u64 	%rd24817, %rd24805, 24;
	and.b64  	%rd24818, %rd24817, 255;
	xor.b64  	%rd24819, %rd24818, %rd24816;
	mul.lo.s64 	%rd24820, %rd24819, 1099511628211;
	shr.u64 	%rd24821, %rd24805, 32;
	and.b64  	%rd24822, %rd24821, 255;
	xor.b64  	%rd24823, %rd24822, %rd24820;
	mul.lo.s64 	%rd24824, %rd24823, 1099511628211;
	shr.u64 	%rd24825, %rd24805, 40;
	and.b64  	%rd24826, %rd24825, 255;
	xor.b64  	%rd24827, %rd24826, %rd24824;
	mul.lo.s64 	%rd24828, %rd24827, 1099511628211;
	shr.u64 	%rd24829, %rd24805, 48;
	and.b64  	%rd24830, %rd24829, 255;
	xor.b64  	%rd24831, %rd24830, %rd24828;
	mul.lo.s64 	%rd24832, %rd24831, 1099511628211;
	shr.u64 	%rd24833, %rd24805, 56;
	xor.b64  	%rd24834, %rd24833, %rd24832;
	mul.lo.s64 	%rd37299, %rd24834, 1099511628211;
$L__BB37_293:
	setp.eq.s64 	%p1287, %rd37293, %rd37299;
	@%p1287 bra 	$L__BB37_306;
	setp.eq.s64 	%p1288, %rd4132, 1;
	mov.b64 	%rd37305, -3750763034362895579;
	mov.b64 	%rd37306, 0;
	@%p1288 bra 	$L__BB37_297;
	and.b64  	%rd37306, %rd4132, -2;
	mov.b64 	%rd37305, -3750763034362895579;
	mov.b64 	%rd37303, 0;
$L__BB37_296:
	shl.b64 	%rd24840, %rd37303, 3;
	add.s64 	%rd24841, %rd37127, %rd24840;
	ld.u64 	%rd24842, [%rd24841];
	and.b64  	%rd24843, %rd24842, 255;
	xor.b64  	%rd24844, %rd24843, %rd37305;
	mul.lo.s64 	%rd24845, %rd24844, 1099511628211;
	shr.u64 	%rd24846, %rd24842, 8;
	and.b64  	%rd24847, %rd24846, 255;
	xor.b64  	%rd24848, %rd24847, %rd24845;
	mul.lo.s64 	%rd24849, %rd24848, 1099511628211;
	shr.u64 	%rd24850, %rd24842, 16;
	and.b64  	%rd24851, %rd24850, 255;
	xor.b64  	%rd24852, %rd24851, %rd24849;
	mul.lo.s64 	%rd24853, %rd24852, 1099511628211;
	shr.u64 	%rd24854, %rd24842, 24;
	and.b64  	%rd24855, %rd24854, 255;
	xor.b64  	%rd24856, %rd24855, %rd24853;
	mul.lo.s64 	%rd24857, %rd24856, 1099511628211;
	shr.u64 	%rd24858, %rd24842, 32;
	and.b64  	%rd24859, %rd24858, 255;
	xor.b64  	%rd24860, %rd24859, %rd24857;
	mul.lo.s64 	%rd24861, %rd24860, 1099511628211;
	shr.u64 	%rd24862, %rd24842, 40;
	and.b64  	%rd24863, %rd24862, 255;
	xor.b64  	%rd24864, %rd24863, %rd24861;
	mul.lo.s64 	%rd24865, %rd24864, 1099511628211;
	shr.u64 	%rd24866, %rd24842, 48;
	and.b64  	%rd24867, %rd24866, 255;
	xor.b64  	%rd24868, %rd24867, %rd24865;
	mul.lo.s64 	%rd24869, %rd24868, 1099511628211;
	shr.u64 	%rd24870, %rd24842, 56;
	xor.b64  	%rd24871, %rd24870, %rd24869;
	mul.lo.s64 	%rd24872, %rd24871, 1099511628211;
	ld.u64 	%rd24873, [%rd24841+8];
	and.b64  	%rd24874, %rd24873, 255;
	xor.b64  	%rd24875, %rd24874, %rd24872;
	mul.lo.s64 	%rd24876, %rd24875, 1099511628211;
	shr.u64 	%rd24877, %rd24873, 8;
	and.b64  	%rd24878, %rd24877, 255;
	xor.b64  	%rd24879, %rd24878, %rd24876;
	mul.lo.s64 	%rd24880, %rd24879, 1099511628211;
	shr.u64 	%rd24881, %rd24873, 16;
	and.b64  	%rd24882, %rd24881, 255;
	xor.b64  	%rd24883, %rd24882, %rd24880;
	mul.lo.s64 	%rd24884, %rd24883, 1099511628211;
	shr.u64 	%rd24885, %rd24873, 24;
	and.b64  	%rd24886, %rd24885, 255;
	xor.b64  	%rd24887, %rd24886, %rd24884;
	mul.lo.s64 	%rd24888, %rd24887, 1099511628211;
	shr.u64 	%rd24889, %rd24873, 32;
	and.b64  	%rd24890, %rd24889, 255;
	xor.b64  	%rd24891, %rd24890, %rd24888;
	mul.lo.s64 	%rd24892, %rd24891, 1099511628211;
	shr.u64 	%rd24893, %rd24873, 40;
	and.b64  	%rd24894, %rd24893, 255;
	xor.b64  	%rd24895, %rd24894, %rd24892;
	mul.lo.s64 	%rd24896, %rd24895, 1099511628211;
	shr.u64 	%rd24897, %rd24873, 48;
	and.b64  	%rd24898, %rd24897, 255;
	xor.b64  	%rd24899, %rd24898, %rd24896;
	mul.lo.s64 	%rd24900, %rd24899, 1099511628211;
	shr.u64 	%rd24901, %rd24873, 56;
	xor.b64  	%rd24902, %rd24901, %rd24900;
	mul.lo.s64 	%rd37305, %rd24902, 1099511628211;
	add.s64 	%rd37303, %rd37303, 2;
	setp.ne.s64 	%p1289, %rd37303, %rd37306;
	@%p1289 bra 	$L__BB37_296;
$L__BB37_297:
	setp.eq.s64 	%p1290, %rd216, 0;
	@%p1290 bra 	$L__BB37_299;
	shl.b64 	%rd24903, %rd37306, 3;
	add.s64 	%rd24904, %rd37127, %rd24903;
	ld.u64 	%rd24905, [%rd24904];
	and.b64  	%rd24906, %rd24905, 255;
	xor.b64  	%rd24907, %rd24906, %rd37305;
	mul.lo.s64 	%rd24908, %rd24907, 1099511628211;
	shr.u64 	%rd24909, %rd24905, 8;
	and.b64  	%rd24910, %rd24909, 255;
	xor.b64  	%rd24911, %rd24910, %rd24908;
	mul.lo.s64 	%rd24912, %rd24911, 1099511628211;
	shr.u64 	%rd24913, %rd24905, 16;
	and.b64  	%rd24914, %rd24913, 255;
	xor.b64  	%rd24915, %rd24914, %rd24912;
	mul.lo.s64 	%rd24916, %rd24915, 1099511628211;
	shr.u64 	%rd24917, %rd24905, 24;
	and.b64  	%rd24918, %rd24917, 255;
	xor.b64  	%rd24919, %rd24918, %rd24916;
	mul.lo.s64 	%rd24920, %rd24919, 1099511628211;
	shr.u64 	%rd24921, %rd24905, 32;
	and.b64  	%rd24922, %rd24921, 255;
	xor.b64  	%rd24923, %rd24922, %rd24920;
	mul.lo.s64 	%rd24924, %rd24923, 1099511628211;
	shr.u64 	%rd24925, %rd24905, 40;
	and.b64  	%rd24926, %rd24925, 255;
	xor.b64  	%rd24927, %rd24926, %rd24924;
	mul.lo.s64 	%rd24928, %rd24927, 1099511628211;
	shr.u64 	%rd24929, %rd24905, 48;
	and.b64  	%rd24930, %rd24929, 255;
	xor.b64  	%rd24931, %rd24930, %rd24928;
	mul.lo.s64 	%rd24932, %rd24931, 1099511628211;
	shr.u64 	%rd24933, %rd24905, 56;
	xor.b64  	%rd24934, %rd24933, %rd24932;
	mul.lo.s64 	%rd37305, %rd24934, 1099511628211;
$L__BB37_299:
	setp.eq.s64 	%p1291, %rd4132, 1;
	mov.b64 	%rd37311, -3750763034362895579;
	mov.b64 	%rd37312, 0;
	@%p1291 bra 	$L__BB37_302;
	and.b64  	%rd37312, %rd4132, -2;
	mov.b64 	%rd37311, -3750763034362895579;
	mov.b64 	%rd37309, 0;
$L__BB37_301:
	shl.b64 	%rd24940, %rd37309, 3;
	add.s64 	%rd24941, %rd37128, %rd24940;
	ld.u64 	%rd24942, [%rd24941];
	and.b64  	%rd24943, %rd24942, 255;
	xor.b64  	%rd24944, %rd24943, %rd37311;
	mul.lo.s64 	%rd24945, %rd24944, 1099511628211;
	shr.u64 	%rd24946, %rd24942, 8;
	and.b64  	%rd24947, %rd24946, 255;
	xor.b64  	%rd24948, %rd24947, %rd24945;
	mul.lo.s64 	%rd24949, %rd24948, 1099511628211;
	shr.u64 	%rd24950, %rd24942, 16;
	and.b64  	%rd24951, %rd24950, 255;
	xor.b64  	%rd24952, %rd24951, %rd24949;
	mul.lo.s64 	%rd24953, %rd24952, 1099511628211;
	shr.u64 	%rd24954, %rd24942, 24;
	and.b64  	%rd24955, %rd24954, 255;
	xor.b64  	%rd24956, %rd24955, %rd24953;
	mul.lo.s64 	%rd24957, %rd24956, 1099511628211;
	shr.u64 	%rd24958, %rd24942, 32;
	and.b64  	%rd24959, %rd24958, 255;
	xor.b64  	%rd24960, %rd24959, %rd24957;
	mul.lo.s64 	%rd24961, %rd24960, 1099511628211;
	shr.u64 	%rd24962, %rd24942, 40;
	and.b64  	%rd24963, %rd24962, 255;
	xor.b64  	%rd24964, %rd24963, %rd24961;
	mul.lo.s64 	%rd24965, %rd24964, 1099511628211;
	shr.u64 	%rd24966, %rd24942, 48;
	and.b64  	%rd24967, %rd24966, 255;
	xor.b64  	%rd24968, %rd24967, %rd24965;
	mul.lo.s64 	%rd24969, %rd24968, 1099511628211;
	shr.u64 	%rd24970, %rd24942, 56;
	xor.b64  	%rd24971, %rd24970, %rd24969;
	mul.lo.s64 	%rd24972, %rd24971, 1099511628211;
	ld.u64 	%rd24973, [%rd24941+8];
	and.b64  	%rd24974, %rd24973, 255;
	xor.b64  	%rd24975, %rd24974, %rd24972;
	mul.lo.s64 	%rd24976, %rd24975, 1099511628211;
	shr.u64 	%rd24977, %rd24973, 8;
	and.b64  	%rd24978, %rd24977, 255;
	xor.b64  	%rd24979, %rd24978, %rd24976;
	mul.lo.s64 	%rd24980, %rd24979, 1099511628211;
	shr.u64 	%rd24981, %rd24973, 16;
	and.b64  	%rd24982, %rd24981, 255;
	xor.b64  	%rd24983, %rd24982, %rd24980;
	mul.lo.s64 	%rd24984, %rd24983, 1099511628211;
	shr.u64 	%rd24985, %rd24973, 24;
	and.b64  	%rd24986, %rd24985, 255;
	xor.b64  	%rd24987, %rd24986, %rd24984;
	mul.lo.s64 	%rd24988, %rd24987, 1099511628211;
	shr.u64 	%rd24989, %rd24973, 32;
	and.b64  	%rd24990, %rd24989, 255;
	xor.b64  	%rd24991, %rd24990, %rd24988;
	mul.lo.s64 	%rd24992, %rd24991, 1099511628211;
	shr.u64 	%rd24993, %rd24973, 40;
	and.b64  	%rd24994, %rd24993, 255;
	xor.b64  	%rd24995, %rd24994, %rd24992;
	mul.lo.s64 	%rd24996, %rd24995, 1099511628211;
	shr.u64 	%rd24997, %rd24973, 48;
	and.b64  	%rd24998, %rd24997, 255;
	xor.b64  	%rd24999, %rd24998, %rd24996;
	mul.lo.s64 	%rd25000, %rd24999, 1099511628211;
	shr.u64 	%rd25001, %rd24973, 56;
	xor.b64  	%rd25002, %rd25001, %rd25000;
	mul.lo.s64 	%rd37311, %rd25002, 1099511628211;
	add.s64 	%rd37309, %rd37309, 2;
	setp.ne.s64 	%p1292, %rd37309, %rd37312;
	@%p1292 bra 	$L__BB37_301;
$L__BB37_302:
	setp.eq.s64 	%p1293, %rd216, 0;
	@%p1293 bra 	$L__BB37_304;
	shl.b64 	%rd25003, %rd37312, 3;
	add.s64 	%rd25004, %rd37128, %rd25003;
	ld.u64 	%rd25005, [%rd25004];
	and.b64  	%rd25006, %rd25005, 255;
	xor.b64  	%rd25007, %rd25006, %rd37311;
	mul.lo.s64 	%rd25008, %rd25007, 1099511628211;
	shr.u64 	%rd25009, %rd25005, 8;
	and.b64  	%rd25010, %rd25009, 255;
	xor.b64  	%rd25011, %rd25010, %rd25008;
	mul.lo.s64 	%rd25012, %rd25011, 1099511628211;
	shr.u64 	%rd25013, %rd25005, 16;
	and.b64  	%rd25014, %rd25013, 255;
	xor.b64  	%rd25015, %rd25014, %rd25012;
	mul.lo.s64 	%rd25016, %rd25015, 1099511628211;
	shr.u64 	%rd25017, %rd25005, 24;
	and.b64  	%rd25018, %rd25017, 255;
	xor.b64  	%rd25019, %rd25018, %rd25016;
	mul.lo.s64 	%rd25020, %rd25019, 1099511628211;
	shr.u64 	%rd25021, %rd25005, 32;
	and.b64  	%rd25022, %rd25021, 255;
	xor.b64  	%rd25023, %rd25022, %rd25020;
	mul.lo.s64 	%rd25024, %rd25023, 1099511628211;
	shr.u64 	%rd25025, %rd25005, 40;
	and.b64  	%rd25026, %rd25025, 255;
	xor.b64  	%rd25027, %rd25026, %rd25024;
	mul.lo.s64 	%rd25028, %rd25027, 1099511628211;
	shr.u64 	%rd25029, %rd25005, 48;
	and.b64  	%rd25030, %rd25029, 255;
	xor.b64  	%rd25031, %rd25030, %rd25028;
	mul.lo.s64 	%rd25032, %rd25031, 1099511628211;
	shr.u64 	%rd25033, %rd25005, 56;
	xor.b64  	%rd25034, %rd25033, %rd25032;
	mul.lo.s64 	%rd37311, %rd25034, 1099511628211;
$L__BB37_304:
	setp.lt.u64 	%p1294, %rd37305, %rd37311;
	mov.u64 	%rd37316, %rd37127;
	@%p1294 bra 	$L__BB37_305;
	bra.uni 	$L__BB37_310;
$L__BB37_305:
	mov.u64 	%rd37316, %rd37128;
	mov.u64 	%rd37128, %rd37127;
	bra.uni 	$L__BB37_310;
$L__BB37_306:
	setp.eq.s32 	%p1295, %r118, 0;
	mov.u64 	%rd37316, %rd37127;
	@%p1295 bra 	$L__BB37_310;
	mov.b64 	%rd37315, 0;
$L__BB37_308:
	shl.b64 	%rd25036, %rd37315, 3;
	add.s64 	%rd25037, %rd37127, %rd25036;
	ld.u64 	%rd580, [%rd25037];
	add.s64 	%rd25038, %rd37128, %rd25036;
	ld.u64 	%rd581, [%rd25038];
	setp.lt.u64 	%p1296, %rd580, %rd581;
	@%p1296 bra 	$L__BB37_305;
	setp.le.u64 	%p1297, %rd580, %rd581;
	add.s64 	%rd37315, %rd37315, 1;
	setp.lt.u64 	%p1298, %rd37315, %rd13;
	and.pred  	%p1299, %p1297, %p1298;
	mov.u64 	%rd37316, %rd37127;
	@%p1299 bra 	$L__BB37_308;
$L__BB37_310:
	setp.eq.s64 	%p1300, %rd4132, 1;
	mov.b64 	%rd37320, -3750763034362895579;
	mov.b64 	%rd37321, 0;
	@%p1300 bra 	$L__BB37_313;
	and.b64  	%rd37321, %rd4132, -2;
	mov.b64 	%rd37320, -3750763034362895579;
	mov.b64 	%rd37318, 0;
$L__BB37_312:
	shl.b64 	%rd25045, %rd37318, 3;
	add.s64 	%rd25046, %rd37154, %rd25045;
	ld.u64 	%rd25047, [%rd25046];
	and.b64  	%rd25048, %rd25047, 255;
	xor.b64  	%rd25049, %rd25048, %rd37320;
	mul.lo.s64 	%rd25050, %rd25049, 1099511628211;
	shr.u64 	%rd25051, %rd25047, 8;
	and.b64  	%rd25052, %rd25051, 255;
	xor.b64  	%rd25053, %rd25052, %rd25050;
	mul.lo.s64 	%rd25054, %rd25053, 1099511628211;
	shr.u64 	%rd25055, %rd25047, 16;
	and.b64  	%rd25056, %rd25055, 255;
	xor.b64  	%rd25057, %rd25056, %rd25054;
	mul.lo.s64 	%rd25058, %rd25057, 1099511628211;
	shr.u64 	%rd25059, %rd25047, 24;
	and.b64  	%rd25060, %rd25059, 255;
	xor.b64  	%rd25061, %rd25060, %rd25058;
	mul.lo.s64 	%rd25062, %rd25061, 1099511628211;
	shr.u64 	%rd25063, %rd25047, 32;
	and.b64  	%rd25064, %rd25063, 255;
	xor.b64  	%rd25065, %rd25064, %rd25062;
	mul.lo.s64 	%rd25066, %rd25065, 1099511628211;
	shr.u64 	%rd25067, %rd25047, 40;
	and.b64  	%rd25068, %rd25067, 255;
	xor.b64  	%rd25069, %rd25068, %rd25066;
	mul.lo.s64 	%rd25070, %rd25069, 1099511628211;
	shr.u64 	%rd25071, %rd25047, 48;
	and.b64  	%rd25072, %rd25071, 255;
	xor.b64  	%rd25073, %rd25072, %rd25070;
	mul.lo.s64 	%rd25074, %rd25073, 1099511628211;
	shr.u64 	%rd25075, %rd25047, 56;
	xor.b64  	%rd25076, %rd25075, %rd25074;
	mul.lo.s64 	%rd25077, %rd25076, 1099511628211;
	ld.u64 	%rd25078, [%rd25046+8];
	and.b64  	%rd25079, %rd25078, 255;
	xor.b64  	%rd25080, %rd25079, %rd25077;
	mul.lo.s64 	%rd25081, %rd25080, 1099511628211;
	shr.u64 	%rd25082, %rd25078, 8;
	and.b64  	%rd25083, %rd25082, 255;
	xor.b64  	%rd25084, %rd25083, %rd25081;
	mul.lo.s64 	%rd25085, %rd25084, 1099511628211;
	shr.u64 	%rd25086, %rd25078, 16;
	and.b64  	%rd25087, %rd25086, 255;
	xor.b64  	%rd25088, %rd25087, %rd25085;
	mul.lo.s64 	%rd25089, %rd25088, 1099511628211;
	shr.u64 	%rd25090, %rd25078, 24;
	and.b64  	%rd25091, %rd25090, 255;
	xor.b64  	%rd25092, %rd25091, %rd25089;
	mul.lo.s64 	%rd25093, %rd25092, 1099511628211;
	shr.u64 	%rd25094, %rd25078, 32;
	and.b64  	%rd25095, %rd25094, 255;
	xor.b64  	%rd25096, %rd25095, %rd25093;
	mul.lo.s64 	%rd25097, %rd25096, 1099511628211;
	shr.u64 	%rd25098, %rd25078, 40;
	and.b64  	%rd25099, %rd25098, 255;
	xor.b64  	%rd25100, %rd25099, %rd25097;
	mul.lo.s64 	%rd25101, %rd25100, 1099511628211;
	shr.u64 	%rd25102, %rd25078, 48;
	and.b64  	%rd25103, %rd25102, 255;
	xor.b64  	%rd25104, %rd25103, %rd25101;
	mul.lo.s64 	%rd25105, %rd25104, 1099511628211;
	shr.u64 	%rd25106, %rd25078, 56;
	xor.b64  	%rd25107, %rd25106, %rd25105;
	mul.lo.s64 	%rd37320, %rd25107, 1099511628211;
	add.s64 	%rd37318, %rd37318, 2;
	setp.ne.s64 	%p1301, %rd37318, %rd37321;
	@%p1301 bra 	$L__BB37_312;
$L__BB37_313:
	setp.eq.s64 	%p1302, %rd216, 0;
	@%p1302 bra 	$L__BB37_315;
	shl.b64 	%rd25108, %rd37321, 3;
	add.s64 	%rd25109, %rd37154, %rd25108;
	ld.u64 	%rd25110, [%rd25109];
	and.b64  	%rd25111, %rd25110, 255;
	xor.b64  	%rd25112, %rd25111, %rd37320;
	mul.lo.s64 	%rd25113, %rd25112, 1099511628211;
	shr.u64 	%rd25114, %rd25110, 8;
	and.b64  	%rd25115, %rd25114, 255;
	xor.b64  	%rd25116, %rd25115, %rd25113;
	mul.lo.s64 	%rd25117, %rd25116, 1099511628211;
	shr.u64 	%rd25118, %rd25110, 16;
	and.b64  	%rd25119, %rd25118, 255;
	xor.b64  	%rd25120, %rd25119, %rd25117;
	mul.lo.s64 	%rd25121, %rd25120, 1099511628211;
	shr.u64 	%rd25122, %rd25110, 24;
	and.b64  	%rd25123, %rd25122, 255;
	xor.b64  	%rd25124, %rd25123, %rd25121;
	mul.lo.s64 	%rd25125, %rd25124, 1099511628211;
	shr.u64 	%rd25126, %rd25110, 32;
	and.b64  	%rd25127, %rd25126, 255;
	xor.b64  	%rd25128, %rd25127, %rd25125;
	mul.lo.s64 	%rd25129, %rd25128, 1099511628211;
	shr.u64 	%rd25130, %rd25110, 40;
	and.b64  	%rd25131, %rd25130, 255;
	xor.b64  	%rd25132, %rd25131, %rd25129;
	mul.lo.s64 	%rd25133, %rd25132, 1099511628211;
	shr.u64 	%rd25134, %rd25110, 48;
	and.b64  	%rd25135, %rd25134, 255;
	xor.b64  	%rd25136, %rd25135, %rd25133;
	mul.lo.s64 	%rd25137, %rd25136, 1099511628211;
	shr.u64 	%rd25138, %rd25110, 56;
	xor.b64  	%rd25139, %rd25138, %rd25137;
	mul.lo.s64 	%rd37320, %rd25139, 1099511628211;
$L__BB37_315:
	setp.eq.s64 	%p1303, %rd4132, 1;
	mov.b64 	%rd37326, -3750763034362895579;
	mov.b64 	%rd37327, 0;
	@%p1303 bra 	$L__BB37_318;
	and.b64  	%rd37327, %rd4132, -2;
	mov.b64 	%rd37326, -3750763034362895579;
	mov.b64 	%rd37324, 0;
$L__BB37_317:
	shl.b64 	%rd25145, %rd37324, 3;
	add.s64 	%rd25146, %rd37235, %rd25145;
	ld.u64 	%rd25147, [%rd25146];
	and.b64  	%rd25148, %rd25147, 255;
	xor.b64  	%rd25149, %rd25148, %rd37326;
	mul.lo.s64 	%rd25150, %rd25149, 1099511628211;
	shr.u64 	%rd25151, %rd25147, 8;
	and.b64  	%rd25152, %rd25151, 255;
	xor.b64  	%rd25153, %rd25152, %rd25150;
	mul.lo.s64 	%rd25154, %rd25153, 1099511628211;
	shr.u64 	%rd25155, %rd25147, 16;
	and.b64  	%rd25156, %rd25155, 255;
	xor.b64  	%rd25157, %rd25156, %rd25154;
	mul.lo.s64 	%rd25158, %rd25157, 1099511628211;
	shr.u64 	%rd25159, %rd25147, 24;
	and.b64  	%rd25160, %rd25159, 255;
	xor.b64  	%rd25161, %rd25160, %rd25158;
	mul.lo.s64 	%rd25162, %rd25161, 1099511628211;
	shr.u64 	%rd25163, %rd25147, 32;
	and.b64  	%rd25164, %rd25163, 255;
	xor.b64  	%rd25165, %rd25164, %rd25162;
	mul.lo.s64 	%rd25166, %rd25165, 1099511628211;
	shr.u64 	%rd25167, %rd25147, 40;
	and.b64  	%rd25168, %rd25167, 255;
	xor.b64  	%rd25169, %rd25168, %rd25166;
	mul.lo.s64 	%rd25170, %rd25169, 1099511628211;
	shr.u64 	%rd25171, %rd25147, 48;
	and.b64  	%rd25172, %rd25171, 255;
	xor.b64  	%rd25173, %rd25172, %rd25170;
	mul.lo.s64 	%rd25174, %rd25173, 1099511628211;
	shr.u64 	%rd25175, %rd25147, 56;
	xor.b64  	%rd25176, %rd25175, %rd25174;
	mul.lo.s64 	%rd25177, %rd25176, 1099511628211;
	ld.u64 	%rd25178, [%rd25146+8];
	and.b64  	%rd25179, %rd25178, 255;
	xor.b64  	%rd25180, %rd25179, %rd25177;
	mul.lo.s64 	%rd25181, %rd25180, 1099511628211;
	shr.u64 	%rd25182, %rd25178, 8;
	and.b64  	%rd25183, %rd25182, 255;
	xor.b64  	%rd25184, %rd25183, %rd25181;
	mul.lo.s64 	%rd25185, %rd25184, 1099511628211;
	shr.u64 	%rd25186, %rd25178, 16;
	and.b64  	%rd25187, %rd25186, 255;
	xor.b64  	%rd25188, %rd25187, %rd25185;
	mul.lo.s64 	%rd25189, %rd25188, 1099511628211;
	shr.u64 	%rd25190, %rd25178, 24;
	and.b64  	%rd25191, %rd25190, 255;
	xor.b64  	%rd25192, %rd25191, %rd25189;
	mul.lo.s64 	%rd25193, %rd25192, 1099511628211;
	shr.u64 	%rd25194, %rd25178, 32;
	and.b64  	%rd25195, %rd25194, 255;
	xor.b64  	%rd25196, %rd25195, %rd25193;
	mul.lo.s64 	%rd25197, %rd25196, 1099511628211;
	shr.u64 	%rd25198, %rd25178, 40;
	and.b64  	%rd25199, %rd25198, 255;
	xor.b64  	%rd25200, %rd25199, %rd25197;
	mul.lo.s64 	%rd25201, %rd25200, 1099511628211;
	shr.u64 	%rd25202, %rd25178, 48;
	and.b64  	%rd25203, %rd25202, 255;
	xor.b64  	%rd25204, %rd25203, %rd25201;
	mul.lo.s64 	%rd25205, %rd25204, 1099511628211;
	shr.u64 	%rd25206, %rd25178, 56;
	xor.b64  	%rd25207, %rd25206, %rd25205;
	mul.lo.s64 	%rd37326, %rd25207, 1099511628211;
	add.s64 	%rd37324, %rd37324, 2;
	setp.ne.s64 	%p1304, %rd37324, %rd37327;
	@%p1304 bra 	$L__BB37_317;
$L__BB37_318:
	setp.eq.s64 	%p1305, %rd216, 0;
	@%p1305 bra 	$L__BB37_320;
	shl.b64 	%rd25208, %rd37327, 3;
	add.s64 	%rd25209, %rd37235, %rd25208;
	ld.u64 	%rd25210, [%rd25209];
	and.b64  	%rd25211, %rd25210, 255;
	xor.b64  	%rd25212, %rd25211, %rd37326;
	mul.lo.s64 	%rd25213, %rd25212, 1099511628211;
	shr.u64 	%rd25214, %rd25210, 8;
	and.b64  	%rd25215, %rd25214, 255;
	xor.b64  	%rd25216, %rd25215, %rd25213;
	mul.lo.s64 	%rd25217, %rd25216, 1099511628211;
	shr.u64 	%rd25218, %rd25210, 16;
	and.b64  	%rd25219, %rd25218, 255;
	xor.b64  	%rd25220, %rd25219, %rd25217;
	mul.lo.s64 	%rd25221, %rd25220, 1099511628211;
	shr.u64 	%rd25222, %rd25210, 24;
	and.b64  	%rd25223, %rd25222, 255;
	xor.b64  	%rd25224, %rd25223, %rd25221;
	mul.lo.s64 	%rd25225, %rd25224, 1099511628211;
	shr.u64 	%rd25226, %rd25210, 32;
	and.b64  	%rd25227, %rd25226, 255;
	xor.b64  	%rd25228, %rd25227, %rd25225;
	mul.lo.s64 	%rd25229, %rd25228, 1099511628211;
	shr.u64 	%rd25230, %rd25210, 40;
	and.b64  	%rd25231, %rd25230, 255;
	xor.b64  	%rd25232, %rd25231, %rd25229;
	mul.lo.s64 	%rd25233, %rd25232, 1099511628211;
	shr.u64 	%rd25234, %rd25210, 48;
	and.b64  	%rd25235, %rd25234, 255;
	xor.b64  	%rd25236, %rd25235, %rd25233;
	mul.lo.s64 	%rd25237, %rd25236, 1099511628211;
	shr.u64 	%rd25238, %rd25210, 56;
	xor.b64  	%rd25239, %rd25238, %rd25237;
	mul.lo.s64 	%rd37326, %rd25239, 1099511628211;
$L__BB37_320:
	setp.eq.s64 	%p1306, %rd37320, %rd37326;
	@%p1306 bra 	$L__BB37_333;
	setp.eq.s64 	%p1307, %rd4132, 1;
	mov.b64 	%rd37332, -3750763034362895579;
	mov.b64 	%rd37333, 0;
	@%p1307 bra 	$L__BB37_324;
	and.b64  	%rd37333, %rd4132, -2;
	mov.b64 	%rd37332, -3750763034362895579;
	mov.b64 	%rd37330, 0;
$L__BB37_323:
	shl.b64 	%rd25245, %rd37330, 3;
	add.s64 	%rd25246, %rd37154, %rd25245;
	ld.u64 	%rd25247, [%rd25246];
	and.b64  	%rd25248, %rd25247, 255;
	xor.b64  	%rd25249, %rd25248, %rd37332;
	mul.lo.s64 	%rd25250, %rd25249, 1099511628211;
	shr.u64 	%rd25251, %rd25247, 8;
	and.b64  	%rd25252, %rd25251, 255;
	xor.b64  	%rd25253, %rd25252, %rd25250;
	mul.lo.s64 	%rd25254, %rd25253, 1099511628211;
	shr.u64 	%rd25255, %rd25247, 16;
	and.b64  	%rd25256, %rd25255, 255;
	xor.b64  	%rd25257, %rd25256, %rd25254;
	mul.lo.s64 	%rd25258, %rd25257, 1099511628211;
	shr.u64 	%rd25259, %rd25247, 24;
	and.b64  	%rd25260, %rd25259, 255;
	xor.b64  	%rd25261, %rd25260, %rd25258;
	mul.lo.s64 	%rd25262, %rd25261, 1099511628211;
	shr.u64 	%rd25263, %rd25247, 32;
	and.b64  	%rd25264, %rd25263, 255;
	xor.b64  	%rd25265, %rd25264, %rd25262;
	mul.lo.s64 	%rd25266, %rd25265, 1099511628211;
	shr.u64 	%rd25267, %rd25247, 40;
	and.b64  	%rd25268, %rd25267, 255;
	xor.b64  	%rd25269, %rd25268, %rd25266;
	mul.lo.s64 	%rd25270, %rd25269, 1099511628211;
	shr.u64 	%rd25271, %rd25247, 48;
	and.b64  	%rd25272, %rd25271, 255;
	xor.b64  	%rd25273, %rd25272, %rd25270;
	mul.lo.s64 	%rd25274, %rd25273, 1099511628211;
	shr.u64 	%rd25275, %rd25247, 56;
	xor.b64  	%rd25276, %rd25275, %rd25274;
	mul.lo.s64 	%rd25277, %rd25276, 1099511628211;
	ld.u64 	%rd25278, [%rd25246+8];
	and.b64  	%rd25279, %rd25278, 255;
	xor.b64  	%rd25280, %rd25279, %rd25277;
	mul.lo.s64 	%rd25281, %rd25280, 1099511628211;
	shr.u64 	%rd25282, %rd25278, 8;
	and.b64  	%rd25283, %rd25282, 255;
	xor.b64  	%rd25284, %rd25283, %rd25281;
	mul.lo.s64 	%rd25285, %rd25284, 1099511628211;
	shr.u64 	%rd25286, %rd25278, 16;
	and.b64  	%rd25287, %rd25286, 255;
	xor.b64  	%rd25288, %rd25287, %rd25285;
	mul.lo.s64 	%rd25289, %rd25288, 1099511628211;
	shr.u64 	%rd25290, %rd25278, 24;
	and.b64  	%rd25291, %rd25290, 255;
	xor.b64  	%rd25292, %rd25291, %rd25289;
	mul.lo.s64 	%rd25293, %rd25292, 1099511628211;
	shr.u64 	%rd25294, %rd25278, 32;
	and.b64  	%rd25295, %rd25294, 255;
	xor.b64  	%rd25296, %rd25295, %rd25293;
	mul.lo.s64 	%rd25297, %rd25296, 1099511628211;
	shr.u64 	%rd25298, %rd25278, 40;
	and.b64  	%rd25299, %rd25298, 255;
	xor.b64  	%rd25300, %rd25299, %rd25297;
	mul.lo.s64 	%rd25301, %rd25300, 1099511628211;
	shr.u64 	%rd25302, %rd25278, 48;
	and.b64  	%rd25303, %rd25302, 255;
	xor.b64  	%rd25304, %rd25303, %rd25301;
	mul.lo.s64 	%rd25305, %rd25304, 1099511628211;
	shr.u64 	%rd25306, %rd25278, 56;
	xor.b64  	%rd25307, %rd25306, %rd25305;
	mul.lo.s64 	%rd37332, %rd25307, 1099511628211;
	add.s64 	%rd37330, %rd37330, 2;
	setp.ne.s64 	%p1308, %rd37330, %rd37333;
	@%p1308 bra 	$L__BB37_323;
$L__BB37_324:
	setp.eq.s64 	%p1309, %rd216, 0;
	@%p1309 bra 	$L__BB37_326;
	shl.b64 	%rd25308, %rd37333, 3;
	add.s64 	%rd25309, %rd37154, %rd25308;
	ld.u64 	%rd25310, [%rd25309];
	and.b64  	%rd25311, %rd25310, 255;
	xor.b64  	%rd25312, %rd25311, %rd37332;
	mul.lo.s64 	%rd25313, %rd25312, 1099511628211;
	shr.u64 	%rd25314, %rd25310, 8;
	and.b64  	%rd25315, %rd25314, 255;
	xor.b64  	%rd25316, %rd25315, %rd25313;
	mul.lo.s64 	%rd25317, %rd25316, 1099511628211;
	shr.u64 	%rd25318, %rd25310, 16;
	and.b64  	%rd25319, %rd25318, 255;
	xor.b64  	%rd25320, %rd25319, %rd25317;
	mul.lo.s64 	%rd25321, %rd25320, 1099511628211;
	shr.u64 	%rd25322, %rd25310, 24;
	and.b64  	%rd25323, %rd25322, 255;
	xor.b64  	%rd25324, %rd25323, %rd25321;
	mul.lo.s64 	%rd25325, %rd25324, 1099511628211;
	shr.u64 	%rd25326, %rd25310, 32;
	and.b64  	%rd25327, %rd25326, 255;
	xor.b64  	%rd25328, %rd25327, %rd25325;
	mul.lo.s64 	%rd25329, %rd25328, 1099511628211;
	shr.u64 	%rd25330, %rd25310, 40;
	and.b64  	%rd25331, %rd25330, 255;
	xor.b64  	%rd25332, %rd25331, %rd25329;
	mul.lo.s64 	%rd25333, %rd25332, 1099511628211;
	shr.u64 	%rd25334, %rd25310, 48;
	and.b64  	%rd25335, %rd25334, 255;
	xor.b64  	%rd25336, %rd25335, %rd25333;
	mul.lo.s64 	%rd25337, %rd25336, 1099511628211;
	shr.u64 	%rd25338, %rd25310, 56;
	xor.b64  	%rd25339, %rd25338, %rd25337;
	mul.lo.s64 	%rd37332, %rd25339, 1099511628211;
$L__BB37_326:
	setp.eq.s64 	%p1310, %rd4132, 1;
	mov.b64 	%rd37338, -3750763034362895579;
	mov.b64 	%rd37339, 0;
	@%p1310 bra 	$L__BB37_329;
	and.b64  	%rd37339, %rd4132, -2;
	mov.b64 	%rd37338, -3750763034362895579;
	mov.b64 	%rd37336, 0;
$L__BB37_328:
	shl.b64 	%rd25345, %rd37336, 3;
	add.s64 	%rd25346, %rd37235, %rd25345;
	ld.u64 	%rd25347, [%rd25346];
	and.b64  	%rd25348, %rd25347, 255;
	xor.b64  	%rd25349, %rd25348, %rd37338;
	mul.lo.s64 	%rd25350, %rd25349, 1099511628211;
	shr.u64 	%rd25351, %rd25347, 8;
	and.b64  	%rd25352, %rd25351, 255;
	xor.b64  	%rd25353, %rd25352, %rd25350;
	mul.lo.s64 	%rd25354, %rd25353, 1099511628211;
	shr.u64 	%rd25355, %rd25347, 16;
	and.b64  	%rd25356, %rd25355, 255;
	xor.b64  	%rd25357, %rd25356, %rd25354;
	mul.lo.s64 	%rd25358, %rd25357, 1099511628211;
	shr.u64 	%rd25359, %rd25347, 24;
	and.b64  	%rd25360, %rd25359, 255;
	xor.b64  	%rd25361, %rd25360, %rd25358;
	mul.lo.s64 	%rd25362, %rd25361, 1099511628211;
	shr.u64 	%rd25363, %rd25347, 32;
	and.b64  	%rd25364, %rd25363, 255;
	xor.b64  	%rd25365, %rd25364, %rd25362;
	mul.lo.s64 	%rd25366, %rd25365, 1099511628211;
	shr.u64 	%rd25367, %rd25347, 40;
	and.b64  	%rd25368, %rd25367, 255;
	xor.b64  	%rd25369, %rd25368, %rd25366;
	mul.lo.s64 	%rd25370, %rd25369, 1099511628211;
	shr.u64 	%rd25371, %rd25347, 48;
	and.b64  	%rd25372, %rd25371, 255;
	xor.b64  	%rd25373, %rd25372, %rd25370;
	mul.lo.s64 	%rd25374, %rd25373, 1099511628211;
	shr.u64 	%rd25375, %rd25347, 56;
	xor.b64  	%rd25376, %rd25375, %rd25374;
	mul.lo.s64 	%rd25377, %rd25376, 1099511628211;
	ld.u64 	%rd25378, [%rd25346+8];
	and.b64  	%rd25379, %rd25378, 255;
	xor.b64  	%rd25380, %rd25379, %rd25377;
	mul.lo.s64 	%rd25381, %rd25380, 1099511628211;
	shr.u64 	%rd25382, %rd25378, 8;
	and.b64  	%rd25383, %rd25382, 255;
	xor.b64  	%rd25384, %rd25383, %rd25381;
	mul.lo.s64 	%rd25385, %rd25384, 1099511628211;
	shr.u64 	%rd25386, %rd25378, 16;
	and.b64  	%rd25387, %rd25386, 255;
	xor.b64  	%rd25388, %rd25387, %rd25385;
	mul.lo.s64 	%rd25389, %rd25388, 1099511628211;
	shr.u64 	%rd25390, %rd25378, 24;
	and.b64  	%rd25391, %rd25390, 255;
	xor.b64  	%rd25392, %rd25391, %rd25389;
	mul.lo.s64 	%rd25393, %rd25392, 1099511628211;
	shr.u64 	%rd25394, %rd25378, 32;
	and.b64  	%rd25395, %rd25394, 255;
	xor.b64  	%rd25396, %rd25395, %rd25393;
	mul.lo.s64 	%rd25397, %rd25396, 1099511628211;
	shr.u64 	%rd25398, %rd25378, 40;
	and.b64  	%rd25399, %rd25398, 255;
	xor.b64  	%rd25400, %rd25399, %rd25397;
	mul.lo.s64 	%rd25401, %rd25400, 1099511628211;
	shr.u64 	%rd25402, %rd25378, 48;
	and.b64  	%rd25403, %rd25402, 255;
	xor.b64  	%rd25404, %rd25403, %rd25401;
	mul.lo.s64 	%rd25405, %rd25404, 1099511628211;
	shr.u64 	%rd25406, %rd25378, 56;
	xor.b64  	%rd25407, %rd25406, %rd25405;
	mul.lo.s64 	%rd37338, %rd25407, 1099511628211;
	add.s64 	%rd37336, %rd37336, 2;
	setp.ne.s64 	%p1311, %rd37336, %rd37339;
	@%p1311 bra 	$L__BB37_328;
$L__BB37_329:
	setp.eq.s64 	%p1312, %rd216, 0;
	@%p1312 bra 	$L__BB37_331;
	shl.b64 	%rd25408, %rd37339, 3;
	add.s64 	%rd25409, %rd37235, %rd25408;
	ld.u64 	%rd25410, [%rd25409];
	and.b64  	%rd25411, %rd25410, 255;
	xor.b64  	%rd25412, %rd25411, %rd37338;
	mul.lo.s64 	%rd25413, %rd25412, 1099511628211;
	shr.u64 	%rd25414, %rd25410, 8;
	and.b64  	%rd25415, %rd25414, 255;
	xor.b64  	%rd25416, %rd25415, %rd25413;
	mul.lo.s64 	%rd25417, %rd25416, 1099511628211;
	shr.u64 	%rd25418, %rd25410, 16;
	and.b64  	%rd25419, %rd25418, 255;
	xor.b64  	%rd25420, %rd25419, %rd25417;
	mul.lo.s64 	%rd25421, %rd25420, 1099511628211;
	shr.u64 	%rd25422, %rd25410, 24;
	and.b64  	%rd25423, %rd25422, 255;
	xor.b64  	%rd25424, %rd25423, %rd25421;
	mul.lo.s64 	%rd25425, %rd25424, 1099511628211;
	shr.u64 	%rd25426, %rd25410, 32;
	and.b64  	%rd25427, %rd25426, 255;
	xor.b64  	%rd25428, %rd25427, %rd25425;
	mul.lo.s64 	%rd25429, %rd25428, 1099511628211;
	shr.u64 	%rd25430, %rd25410, 40;
	and.b64  	%rd25431, %rd25430, 255;
	xor.b64  	%rd25432, %rd25431, %rd25429;
	mul.lo.s64 	%rd25433, %rd25432, 1099511628211;
	shr.u64 	%rd25434, %rd25410, 48;
	and.b64  	%rd25435, %rd25434, 255;
	xor.b64  	%rd25436, %rd25435, %rd25433;
	mul.lo.s64 	%rd25437, %rd25436, 1099511628211;
	shr.u64 	%rd25438, %rd25410, 56;
	xor.b64  	%rd25439, %rd25438, %rd25437;
	mul.lo.s64 	%rd37338, %rd25439, 1099511628211;
$L__BB37_331:
	setp.lt.u64 	%p1313, %rd37332, %rd37338;
	mov.u64 	%rd37343, %rd37154;
	@%p1313 bra 	$L__BB37_332;
	bra.uni 	$L__BB37_337;
$L__BB37_332:
	mov.u64 	%rd37343, %rd37235;
	mov.u64 	%rd37235, %rd37154;
	bra.uni 	$L__BB37_337;
$L__BB37_333:
	setp.eq.s32 	%p1314, %r118, 0;
	mov.u64 	%rd37343, %rd37154;
	@%p1314 bra 	$L__BB37_337;
	mov.b64 	%rd37342, 0;
$L__BB37_335:
	shl.b64 	%rd25441, %rd37342, 3;
	add.s64 	%rd25442, %rd37154, %rd25441;
	ld.u64 	%rd626, [%rd25442];
	add.s64 	%rd25443, %rd37235, %rd25441;
	ld.u64 	%rd627, [%rd25443];
	setp.lt.u64 	%p1315, %rd626, %rd627;
	@%p1315 bra 	$L__BB37_332;
	setp.le.u64 	%p1316, %rd626, %rd627;
	add.s64 	%rd37342, %rd37342, 1;
	setp.lt.u64 	%p1317, %rd37342, %rd13;
	and.pred  	%p1318, %p1316, %p1317;
	mov.u64 	%rd37343, %rd37154;
	@%p1318 bra 	$L__BB37_335;
$L__BB37_337:
	setp.eq.s64 	%p1319, %rd4132, 1;
	mov.b64 	%rd37347, -3750763034362895579;
	mov.b64 	%rd37348, 0;
	@%p1319 bra 	$L__BB37_340;
	and.b64  	%rd37348, %rd4132, -2;
	mov.b64 	%rd37347, -3750763034362895579;
	mov.b64 	%rd37345, 0;
$L__BB37_339:
	shl.b64 	%rd25450, %rd37345, 3;
	add.s64 	%rd25451, %rd37181, %rd25450;
	ld.u64 	%rd25452, [%rd25451];
	and.b64  	%rd25453, %rd25452, 255;
	xor.b64  	%rd25454, %rd25453, %rd37347;
	mul.lo.s64 	%rd25455, %rd25454, 1099511628211;
	shr.u64 	%rd25456, %rd25452, 8;
	and.b64  	%rd25457, %rd25456, 255;
	xor.b64  	%rd25458, %rd25457, %rd25455;
	mul.lo.s64 	%rd25459, %rd25458, 1099511628211;
	shr.u64 	%rd25460, %rd25452, 16;
	and.b64  	%rd25461, %rd25460, 255;
	xor.b64  	%rd25462, %rd25461, %rd25459;
	mul.lo.s64 	%rd25463, %rd25462, 1099511628211;
	shr.u64 	%rd25464, %rd25452, 24;
	and.b64  	%rd25465, %rd25464, 255;
	xor.b64  	%rd25466, %rd25465, %rd25463;
	mul.lo.s64 	%rd25467, %rd25466, 1099511628211;
	shr.u64 	%rd25468, %rd25452, 32;
	and.b64  	%rd25469, %rd25468, 255;
	xor.b64  	%rd25470, %rd25469, %rd25467;
	mul.lo.s64 	%rd25471, %rd25470, 1099511628211;
	shr.u64 	%rd25472, %rd25452, 40;
	and.b64  	%rd25473, %rd25472, 255;
	xor.b64  	%rd25474, %rd25473, %rd25471;
	mul.lo.s64 	%rd25475, %rd25474, 1099511628211;
	shr.u64 	%rd25476, %rd25452, 48;
	and.b64  	%rd25477, %rd25476, 255;
	xor.b64  	%rd25478, %rd25477, %rd25475;
	mul.lo.s64 	%rd25479, %rd25478, 1099511628211;
	shr.u64 	%rd25480, %rd25452, 56;
	xor.b64  	%rd25481, %rd25480, %rd25479;
	mul.lo.s64 	%rd25482, %rd25481, 1099511628211;
	ld.u64 	%rd25483, [%rd25451+8];
	and.b64  	%rd25484, %rd25483, 255;
	xor.b64  	%rd25485, %rd25484, %rd25482;
	mul.lo.s64 	%rd25486, %rd25485, 1099511628211;
	shr.u64 	%rd25487, %rd25483, 8;
	and.b64  	%rd25488, %rd25487, 255;
	xor.b64  	%rd25489, %rd25488, %rd25486;
	mul.lo.s64 	%rd25490, %rd25489, 1099511628211;
	shr.u64 	%rd25491, %rd25483, 16;
	and.b64  	%rd25492, %rd25491, 255;
	xor.b64  	%rd25493, %rd25492, %rd25490;
	mul.lo.s64 	%rd25494, %rd25493, 1099511628211;
	shr.u64 	%rd25495, %rd25483, 24;
	and.b64  	%rd25496, %rd25495, 255;
	xor.b64  	%rd25497, %rd25496, %rd25494;
	mul.lo.s64 	%rd25498, %rd25497, 1099511628211;
	shr.u64 	%rd25499, %rd25483, 32;
	and.b64  	%rd25500, %rd25499, 255;
	xor.b64  	%rd25501, %rd25500, %rd25498;
	mul.lo.s64 	%rd25502, %rd25501, 1099511628211;
	shr.u64 	%rd25503, %rd25483, 40;
	and.b64  	%rd25504, %rd25503, 255;
	xor.b64  	%rd25505, %rd25504, %rd25502;
	mul.lo.s64 	%rd25506, %rd25505, 1099511628211;
	shr.u64 	%rd25507, %rd25483, 48;
	and.b64  	%rd25508, %rd25507, 255;
	xor.b64  	%rd25509, %rd25508, %rd25506;
	mul.lo.s64 	%rd25510, %rd25509, 1099511628211;
	shr.u64 	%rd25511, %rd25483, 56;
	xor.b64  	%rd25512, %rd25511, %rd25510;
	mul.lo.s64 	%rd37347, %rd25512, 1099511628211;
	add.s64 	%rd37345, %rd37345, 2;
	setp.ne.s64 	%p1320, %rd37345, %rd37348;
	@%p1320 bra 	$L__BB37_339;
$L__BB37_340:
	setp.eq.s64 	%p1321, %rd216, 0;
	@%p1321 bra 	$L__BB37_342;
	shl.b64 	%rd25513, %rd37348, 3;
	add.s64 	%rd25514, %rd37181, %rd25513;
	ld.u64 	%rd25515, [%rd25514];
	and.b64  	%rd25516, %rd25515, 255;
	xor.b64  	%rd25517, %rd25516, %rd37347;
	mul.lo.s64 	%rd25518, %rd25517, 1099511628211;
	shr.u64 	%rd25519, %rd25515, 8;
	and.b64  	%rd25520, %rd25519, 255;
	xor.b64  	%rd25521, %rd25520, %rd25518;
	mul.lo.s64 	%rd25522, %rd25521, 1099511628211;
	shr.u64 	%rd25523, %rd25515, 16;
	and.b64  	%rd25524, %rd25523, 255;
	xor.b64  	%rd25525, %rd25524, %rd25522;
	mul.lo.s64 	%rd25526, %rd25525, 1099511628211;
	shr.u64 	%rd25527, %rd25515, 24;
	and.b64  	%rd25528, %rd25527, 255;
	xor.b64  	%rd25529, %rd25528, %rd25526;
	mul.lo.s64 	%rd25530, %rd25529, 1099511628211;
	shr.u64 	%rd25531, %rd25515, 32;
	and.b64  	%rd25532, %rd25531, 255;
	xor.b64  	%rd25533, %rd25532, %rd25530;
	mul.lo.s64 	%rd25534, %rd25533, 1099511628211;
	shr.u64 	%rd25535, %rd25515, 40;
	and.b64  	%rd25536, %rd25535, 255;
	xor.b64  	%rd25537, %rd25536, %rd25534;
	mul.lo.s64 	%rd25538, %rd25537, 1099511628211;
	shr.u64 	%rd25539, %rd25515, 48;
	and.b64  	%rd25540, %rd25539, 255;
	xor.b64  	%rd25541, %rd25540, %rd25538;
	mul.lo.s64 	%rd25542, %rd25541, 1099511628211;
	shr.u64 	%rd25543, %rd25515, 56;
	xor.b64  	%rd25544, %rd25543, %rd25542;
	mul.lo.s64 	%rd37347, %rd25544, 1099511628211;
$L__BB37_342:
	setp.eq.s64 	%p1322, %rd4132, 1;
	mov.b64 	%rd37353, -3750763034362895579;
	mov.b64 	%rd37354, 0;
	@%p1322 bra 	$L__BB37_345;
	and.b64  	%rd37354, %rd4132, -2;
	mov.b64 	%rd37353, -3750763034362895579;
	mov.b64 	%rd37351, 0;
$L__BB37_344:
	shl.b64 	%rd25550, %rd37351, 3;
	add.s64 	%rd25551, %rd37262, %rd25550;
	ld.u64 	%rd25552, [%rd25551];
	and.b64  	%rd25553, %rd25552, 255;
	xor.b64  	%rd25554, %rd25553, %rd37353;
	mul.lo.s64 	%rd25555, %rd25554, 1099511628211;
	shr.u64 	%rd25556, %rd25552, 8;
	and.b64  	%rd25557, %rd25556, 255;
	xor.b64  	%rd25558, %rd25557, %rd25555;
	mul.lo.s64 	%rd25559, %rd25558, 1099511628211;
	shr.u64 	%rd25560, %rd25552, 16;
	and.b64  	%rd25561, %rd25560, 255;
	xor.b64  	%rd25562, %rd25561, %rd25559;
	mul.lo.s64 	%rd25563, %rd25562, 1099511628211;
	shr.u64 	%rd25564, %rd25552, 24;
	and.b64  	%rd25565, %rd25564, 255;
	xor.b64  	%rd25566, %rd25565, %rd25563;
	mul.lo.s64 	%rd25567, %rd25566, 1099511628211;
	shr.u64 	%rd25568, %rd25552, 32;
	and.b64  	%rd25569, %rd25568, 255;
	xor.b64  	%rd25570, %rd25569, %rd25567;
	mul.lo.s64 	%rd25571, %rd25570, 1099511628211;
	shr.u64 	%rd25572, %rd25552, 40;
	and.b64  	%rd25573, %rd25572, 255;
	xor.b64  	%rd25574, %rd25573, %rd25571;
	mul.lo.s64 	%rd25575, %rd25574, 1099511628211;
	shr.u64 	%rd25576, %rd25552, 48;
	and.b64  	%rd25577, %rd25576, 255;
	xor.b64  	%rd25578, %rd25577, %rd25575;
	mul.lo.s64 	%rd25579, %rd25578, 1099511628211;
	shr.u64 	%rd25580, %rd25552, 56;
	xor.b64  	%rd25581, %rd25580, %rd25579;
	mul.lo.s64 	%rd25582, %rd25581, 1099511628211;
	ld.u64 	%rd25583, [%rd25551+8];
	and.b64  	%rd25584, %rd25583, 255;
	xor.b64  	%rd25585, %rd25584, %rd25582;
	mul.lo.s64 	%rd25586, %rd25585, 1099511628211;
	shr.u64 	%rd25587, %rd25583, 8;
	and.b64  	%rd25588, %rd25587, 255;
	xor.b64  	%rd25589, %rd25588, %rd25586;
	mul.lo.s64 	%rd25590, %rd25589, 1099511628211;
	shr.u64 	%rd25591, %rd25583, 16;
	and.b64  	%rd25592, %rd25591, 255;
	xor.b64  	%rd25593, %rd25592, %rd25590;
	mul.lo.s64 	%rd25594, %rd25593, 1099511628211;
	shr.u64 	%rd25595, %rd25583, 24;
	and.b64  	%rd25596, %rd25595, 255;
	xor.b64  	%rd25597, %rd25596, %rd25594;
	mul.lo.s64 	%rd25598, %rd25597, 1099511628211;
	shr.u64 	%rd25599, %rd25583, 32;
	and.b64  	%rd25600, %rd25599, 255;
	xor.b64  	%rd25601, %rd25600, %rd25598;
	mul.lo.s64 	%rd25602, %rd25601, 1099511628211;
	shr.u64 	%rd25603, %rd25583, 40;
	and.b64  	%rd25604, %rd25603, 255;
	xor.b64  	%rd25605, %rd25604, %rd25602;
	mul.lo.s64 	%rd25606, %rd25605, 1099511628211;
	shr.u64 	%rd25607, %rd25583, 48;
	and.b64  	%rd25608, %rd25607, 255;
	xor.b64  	%rd25609, %rd25608, %rd25606;
	mul.lo.s64 	%rd25610, %rd25609, 1099511628211;
	shr.u64 	%rd25611, %rd25583, 56;
	xor.b64  	%rd25612, %rd25611, %rd25610;
	mul.lo.s64 	%rd37353, %rd25612, 1099511628211;
	add.s64 	%rd37351, %rd37351, 2;
	setp.ne.s64 	%p1323, %rd37351, %rd37354;
	@%p1323 bra 	$L__BB37_344;
$L__BB37_345:
	setp.eq.s64 	%p1324, %rd216, 0;
	@%p1324 bra 	$L__BB37_347;
	shl.b64 	%rd25613, %rd37354, 3;
	add.s64 	%rd25614, %rd37262, %rd25613;
	ld.u64 	%rd25615, [%rd25614];
	and.b64  	%rd25616, %rd25615, 255;
	xor.b64  	%rd25617, %rd25616, %rd37353;
	mul.lo.s64 	%rd25618, %rd25617, 1099511628211;
	shr.u64 	%rd25619, %rd25615, 8;
	and.b64  	%rd25620, %rd25619, 255;
	xor.b64  	%rd25621, %rd25620, %rd25618;
	mul.lo.s64 	%rd25622, %rd25621, 1099511628211;
	shr.u64 	%rd25623, %rd25615, 16;
	and.b64  	%rd25624, %rd25623, 255;
	xor.b64  	%rd25625, %rd25624, %rd25622;
	mul.lo.s64 	%rd25626, %rd25625, 1099511628211;
	shr.u64 	%rd25627, %rd25615, 24;
	and.b64  	%rd25628, %rd25627, 255;
	xor.b64  	%rd25629, %rd25628, %rd25626;
	mul.lo.s64 	%rd25630, %rd25629, 1099511628211;
	shr.u64 	%rd25631, %rd25615, 32;
	and.b64  	%rd25632, %rd25631, 255;
	xor.b64  	%rd25633, %rd25632, %rd25630;
	mul.lo.s64 	%rd25634, %rd25633, 1099511628211;
	shr.u64 	%rd25635, %rd25615, 40;
	and.b64  	%rd25636, %rd25635, 255;
	xor.b64  	%rd25637, %rd25636, %rd25634;
	mul.lo.s64 	%rd25638, %rd25637, 1099511628211;
	shr.u64 	%rd25639, %rd25615, 48;
	and.b64  	%rd25640, %rd25639, 255;
	xor.b64  	%rd25641, %rd25640, %rd25638;
	mul.lo.s64 	%rd25642, %rd25641, 1099511628211;
	shr.u64 	%rd25643, %rd25615, 56;
	xor.b64  	%rd25644, %rd25643, %rd25642;
	mul.lo.s64 	%rd37353, %rd25644, 1099511628211;
$L__BB37_347:
	setp.eq.s64 	%p1325, %rd37347, %rd37353;
	@%p1325 bra 	$L__BB37_360;
	setp.eq.s64 	%p1326, %rd4132, 1;
	mov.b64 	%rd37359, -3750763034362895579;
	mov.b64 	%rd37360, 0;
	@%p1326 bra 	$L__BB37_351;
	and.b64  	%rd37360, %rd4132, -2;
	mov.b64 	%rd37359, -3750763034362895579;
	mov.b64 	%rd37357, 0;
$L__BB37_350:
	shl.b64 	%rd25650, %rd37357, 3;
	add.s64 	%rd25651, %rd37181, %rd25650;
	ld.u64 	%rd25652, [%rd25651];
	and.b64  	%rd25653, %rd25652, 255;
	xor.b64  	%rd25654, %rd25653, %rd37359;
	mul.lo.s64 	%rd25655, %rd25654, 1099511628211;
	shr.u64 	%rd25656, %rd25652, 8;
	and.b64  	%rd25657, %rd25656, 255;
	xor.b64  	%rd25658, %rd25657, %rd25655;
	mul.lo.s64 	%rd25659, %rd25658, 1099511628211;
	shr.u64 	%rd25660, %rd25652, 16;
	and.b64  	%rd25661, %rd25660, 255;
	xor.b64  	%rd25662, %rd25661, %rd25659;
	mul.lo.s64 	%rd25663, %rd25662, 1099511628211;
	shr.u64 	%rd25664, %rd25652, 24;
	and.b64  	%rd25665, %rd25664, 255;
	xor.b64  	%rd25666, %rd25665, %rd25663;
	mul.lo.s64 	%rd25667, %rd25666, 1099511628211;
	shr.u64 	%rd25668, %rd25652, 32;
	and.b64  	%rd25669, %rd25668, 255;
	xor.b64  	%rd25670, %rd25669, %rd25667;
	mul.lo.s64 	%rd25671, %rd25670, 1099511628211;
	shr.u64 	%rd25672, %rd25652, 40;
	and.b64  	%rd25673, %rd25672, 255;
	xor.b64  	%rd25674, %rd25673, %rd25671;
	mul.lo.s64 	%rd25675, %rd25674, 1099511628211;
	shr.u64 	%rd25676, %rd25652, 48;
	and.b64  	%rd25677, %rd25676, 255;
	xor.b64  	%rd25678, %rd25677, %rd25675;
	mul.lo.s64 	%rd25679, %rd25678, 1099511628211;
	shr.u64 	%rd25680, %rd25652, 56;
	xor.b64  	%rd25681, %rd25680, %rd25679;
	mul.lo.s64 	%rd25682, %rd25681, 1099511628211;
	ld.u64 	%rd25683, [%rd25651+8];
	and.b64  	%rd25684, %rd25683, 255;
	xor.b64  	%rd25685, %rd25684, %rd25682;
	mul.lo.s64 	%rd25686, %rd25685, 1099511628211;
	shr.u64 	%rd25687, %rd25683, 8;
	and.b64  	%rd25688, %rd25687, 255;
	xor.b64  	%rd25689, %rd25688, %rd25686;
	mul.lo.s64 	%rd25690, %rd25689, 1099511628211;
	shr.u64 	%rd25691, %rd25683, 16;
	and.b64  	%rd25692, %rd25691, 255;
	xor.b64  	%rd25693, %rd25692, %rd25690;
	mul.lo.s64 	%rd25694, %rd25693, 1099511628211;
	shr.u64 	%rd25695, %rd25683, 24;
	and.b64  	%rd25696, %rd25695, 255;
	xor.b64  	%rd25697, %rd25696, %rd25694;
	mul.lo.s64 	%rd25698, %rd25697, 1099511628211;
	shr.u64 	%rd25699, %rd25683, 32;
	and.b64  	%rd25700, %rd25699, 255;
	xor.b64  	%rd25701, %rd25700, %rd25698;
	mul.lo.s64 	%rd25702, %rd25701, 1099511628211;
	shr.u64 	%rd25703, %rd25683, 40;
	and.b64  	%rd25704, %rd25703, 255;
	xor.b64  	%rd25705, %rd25704, %rd25702;
	mul.lo.s64 	%rd25706, %rd25705, 1099511628211;
	shr.u64 	%rd25707, %rd25683, 48;
	and.b64  	%rd25708, %rd25707, 255;
	xor.b64  	%rd25709, %rd25708, %rd25706;
	mul.lo.s64 	%rd25710, %rd25709, 1099511628211;
	shr.u64 	%rd25711, %rd25683, 56;
	xor.b64  	%rd25712, %rd25711, %rd25710;
	mul.lo.s64 	%rd37359, %rd25712, 1099511628211;
	add.s64 	%rd37357, %rd37357, 2;
	setp.ne.s64 	%p1327, %rd37357, %rd37360;
	@%p1327 bra 	$L__BB37_350;
$L__BB37_351:
	setp.eq.s64 	%p1328, %rd216, 0;
	@%p1328 bra 	$L__BB37_353;
	shl.b64 	%rd25713, %rd37360, 3;
	add.s64 	%rd25714, %rd37181, %rd25713;
	ld.u64 	%rd25715, [%rd25714];
	and.b64  	%rd25716, %rd25715, 255;
	xor.b64  	%rd25717, %rd25716, %rd37359;
	mul.lo.s64 	%rd25718, %rd25717, 1099511628211;
	shr.u64 	%rd25719, %rd25715, 8;
	and.b64  	%rd25720, %rd25719, 255;
	xor.b64  	%rd25721, %rd25720, %rd25718;
	mul.lo.s64 	%rd25722, %rd25721, 1099511628211;
	shr.u64 	%rd25723, %rd25715, 16;
	and.b64  	%rd25724, %rd25723, 255;
	xor.b64  	%rd25725, %rd25724, %rd25722;
	mul.lo.s64 	%rd25726, %rd25725, 1099511628211;
	shr.u64 	%rd25727, %rd25715, 24;
	and.b64  	%rd25728, %rd25727, 255;
	xor.b64  	%rd25729, %rd25728, %rd25726;
	mul.lo.s64 	%rd25730, %rd25729, 1099511628211;
	shr.u64 	%rd25731, %rd25715, 32;
	and.b64  	%rd25732, %rd25731, 255;
	xor.b64  	%rd25733, %rd25732, %rd25730;
	mul.lo.s64 	%rd25734, %rd25733, 1099511628211;
	shr.u64 	%rd25735, %rd25715, 40;
	and.b64  	%rd25736, %rd25735, 255;
	xor.b64  	%rd25737, %rd25736, %rd25734;
	mul.lo.s64 	%rd25738, %rd25737, 1099511628211;
	shr.u64 	%rd25739, %rd25715, 48;
	and.b64  	%rd25740, %rd25739, 255;
	xor.b64  	%rd25741, %rd25740, %rd25738;
	mul.lo.s64 	%rd25742, %rd25741, 1099511628211;
	shr.u64 	%rd25743, %rd25715, 56;
	xor.b64  	%rd25744, %rd25743, %rd25742;
	mul.lo.s64 	%rd37359, %rd25744, 1099511628211;
$L__BB37_353:
	setp.eq.s64 	%p1329, %rd4132, 1;
	mov.b64 	%rd37365, -3750763034362895579;
	mov.b64 	%rd37366, 0;
	@%p1329 bra 	$L__BB37_356;
	and.b64  	%rd37366, %rd4132, -2;
	mov.b64 	%rd37365, -3750763034362895579;
	mov.b64 	%rd37363, 0;
$L__BB37_355:
	shl.b64 	%rd25750, %rd37363, 3;
	add.s64 	%rd25751, %rd37262, %rd25750;
	ld.u64 	%rd25752, [%rd25751];
	and.b64  	%rd25753, %rd25752, 255;
	xor.b64  	%rd25754, %rd25753, %rd37365;
	mul.lo.s64 	%rd25755, %rd25754, 1099511628211;
	shr.u64 	%rd25756, %rd25752, 8;
	and.b64  	%rd25757, %rd25756, 255;
	xor.b64  	%rd25758, %rd25757, %rd25755;
	mul.lo.s64 	%rd25759, %rd25758, 1099511628211;
	shr.u64 	%rd25760, %rd25752, 16;
	and.b64  	%rd25761, %rd25760, 255;
	xor.b64  	%rd25762, %rd25761, %rd25759;
	mul.lo.s64 	%rd25763, %rd25762, 1099511628211;
	shr.u64 	%rd25764, %rd25752, 24;
	and.b64  	%rd25765, %rd25764, 255;
	xor.b64  	%rd25766, %rd25765, %rd25763;
	mul.lo.s64 	%rd25767, %rd25766, 1099511628211;
	shr.u64 	%rd25768, %rd25752, 32;
	and.b64  	%rd25769, %rd25768, 255;
	xor.b64  	%rd25770, %rd25769, %rd25767;
	mul.lo.s64 	%rd25771, %rd25770, 1099511628211;
	shr.u64 	%rd25772, %rd25752, 40;
	and.b64  	%rd25773, %rd25772, 255;
	xor.b64  	%rd25774, %rd25773, %rd25771;
	mul.lo.s64 	%rd25775, %rd25774, 1099511628211;
	shr.u64 	%rd25776, %rd25752, 48;
	and.b64  	%rd25777, %rd25776, 255;
	xor.b64  	%rd25778, %rd25777, %rd25775;
	mul.lo.s64 	%rd25779, %rd25778, 1099511628211;
	shr.u64 	%rd25780, %rd25752, 56;
	xor.b64  	%rd25781, %rd25780, %rd25779;
	mul.lo.s64 	%rd25782, %rd25781, 1099511628211;
	ld.u64 	%rd25783, [%rd25751+8];
	and.b64  	%rd25784, %rd25783, 255;
	xor.b64  	%rd25785, %rd25784, %rd25782;
	mul.lo.s64 	%rd25786, %rd25785, 1099511628211;
	shr.u64 	%rd25787, %rd25783, 8;
	and.b64  	%rd25788, %rd25787, 255;
	xor.b64  	%rd25789, %rd25788, %rd25786;
	mul.lo.s64 	%rd25790, %rd25789, 1099511628211;
	shr.u64 	%rd25791, %rd25783, 16;
	and.b64  	%rd25792, %rd25791, 255;
	xor.b64  	%rd25793, %rd25792, %rd25790;
	mul.lo.s64 	%rd25794, %rd25793, 1099511628211;
	shr.u64 	%rd25795, %rd25783, 24;
	and.b64  	%rd25796, %rd25795, 255;
	xor.b64  	%rd25797, %rd25796, %rd25794;
	mul.lo.s64 	%rd25798, %rd25797, 1099511628211;
	shr.u64 	%rd25799, %rd25783, 32;
	and.b64  	%rd25800, %rd25799, 255;
	xor.b64  	%rd25801, %rd25800, %rd25798;
	mul.lo.s64 	%rd25802, %rd25801, 1099511628211;
	shr.u64 	%rd25803, %rd25783, 40;
	and.b64  	%rd25804, %rd25803, 255;
	xor.b64  	%rd25805, %rd25804, %rd25802;
	mul.lo.s64 	%rd25806, %rd25805, 1099511628211;
	shr.u64 	%rd25807, %rd25783, 48;
	and.b64  	%rd25808, %rd25807, 255;
	xor.b64  	%rd25809, %rd25808, %rd25806;
	mul.lo.s64 	%rd25810, %rd25809, 1099511628211;
	shr.u64 	%rd25811, %rd25783, 56;
	xor.b64  	%rd25812, %rd25811, %rd25810;
	mul.lo.s64 	%rd37365, %rd25812, 1099511628211;
	add.s64 	%rd37363, %rd37363, 2;
	setp.ne.s64 	%p1330, %rd37363, %rd37366;
	@%p1330 bra 	$L__BB37_355;
$L__BB37_356:
	setp.eq.s64 	%p1331, %rd216, 0;
	@%p1331 bra 	$L__BB37_358;
	shl.b64 	%rd25813, %rd37366, 3;
	add.s64 	%rd25814, %rd37262, %rd25813;
	ld.u64 	%rd25815, [%rd25814];
	and.b64  	%rd25816, %rd25815, 255;
	xor.b64  	%rd25817, %rd25816, %rd37365;
	mul.lo.s64 	%rd25818, %rd25817, 1099511628211;
	shr.u64 	%rd25819, %rd25815, 8;
	and.b64  	%rd25820, %rd25819, 255;
	xor.b64  	%rd25821, %rd25820, %rd25818;
	mul.lo.s64 	%rd25822, %rd25821, 1099511628211;
	shr.u64 	%rd25823, %rd25815, 16;
	and.b64  	%rd25824, %rd25823, 255;
	xor.b64  	%rd25825, %rd25824, %rd25822;
	mul.lo.s64 	%rd25826, %rd25825, 1099511628211;
	shr.u64 	%rd25827, %rd25815, 24;
	and.b64  	%rd25828, %rd25827, 255;
	xor.b64  	%rd25829, %rd25828, %rd25826;
	mul.lo.s64 	%rd25830, %rd25829, 1099511628211;
	shr.u64 	%rd25831, %rd25815, 32;
	and.b64  	%rd25832, %rd25831, 255;
	xor.b64  	%rd25833, %rd25832, %rd25830;
	mul.lo.s64 	%rd25834, %rd25833, 1099511628211;
	shr.u64 	%rd25835, %rd25815, 40;
	and.b64  	%rd25836, %rd25835, 255;
	xor.b64  	%rd25837, %rd25836, %rd25834;
	mul.lo.s64 	%rd25838, %rd25837, 1099511628211;
	shr.u64 	%rd25839, %rd25815, 48;
	and.b64  	%rd25840, %rd25839, 255;
	xor.b64  	%rd25841, %rd25840, %rd25838;
	mul.lo.s64 	%rd25842, %rd25841, 1099511628211;
	shr.u64 	%rd25843, %rd25815, 56;
	xor.b64  	%rd25844, %rd25843, %rd25842;
	mul.lo.s64 	%rd37365, %rd25844, 1099511628211;
$L__BB37_358:
	setp.lt.u64 	%p1332, %rd37359, %rd37365;
	mov.u64 	%rd37370, %rd37181;
	@%p1332 bra 	$L__BB37_359;
	bra.uni 	$L__BB37_364;
$L__BB37_359:
	mov.u64 	%rd37370, %rd37262;
	mov.u64 	%rd37262, %rd37181;
	bra.uni 	$L__BB37_364;
$L__BB37_360:
	setp.eq.s32 	%p1333, %r118, 0;
	mov.u64 	%rd37370, %rd37181;
	@%p1333 bra 	$L__BB37_364;
	mov.b64 	%rd37369, 0;
$L__BB37_362:
	shl.b64 	%rd25846, %rd37369, 3;
	add.s64 	%rd25847, %rd37181, %rd25846;
	ld.u64 	%rd672, [%rd25847];
	add.s64 	%rd25848, %rd37262, %rd25846;
	ld.u64 	%rd673, [%rd25848];
	setp.lt.u64 	%p1334, %rd672, %rd673;
	@%p1334 bra 	$L__BB37_359;
	setp.le.u64 	%p1335, %rd672, %rd673;
	add.s64 	%rd37369, %rd37369, 1;
	setp.lt.u64 	%p1336, %rd37369, %rd13;
	and.pred  	%p1337, %p1335, %p1336;
	mov.u64 	%rd37370, %rd37181;
	@%p1337 bra 	$L__BB37_362;
$L__BB37_364:
	setp.eq.s64 	%p1338, %rd4132, 1;
	mov.b64 	%rd37374, -3750763034362895579;
	mov.b64 	%rd37375, 0;
	@%p1338 bra 	$L__BB37_367;
	and.b64  	%rd37375, %rd4132, -2;
	mov.b64 	%rd37374, -3750763034362895579;
	mov.b64 	%rd37372, 0;
$L__BB37_366:
	shl.b64 	%rd25855, %rd37372, 3;
	add.s64 	%rd25856, %rd37208, %rd25855;
	ld.u64 	%rd25857, [%rd25856];
	and.b64  	%rd25858, %rd25857, 255;
	xor.b64  	%rd25859, %rd25858, %rd37374;
	mul.lo.s64 	%rd25860, %rd25859, 1099511628211;
	shr.u64 	%rd25861, %rd25857, 8;
	and.b64  	%rd25862, %rd25861, 255;
	xor.b64  	%rd25863, %rd25862, %rd25860;
	mul.lo.s64 	%rd25864, %rd25863, 1099511628211;
	shr.u64 	%rd25865, %rd25857, 16;
	and.b64  	%rd25866, %rd25865, 255;
	xor.b64  	%rd25867, %rd25866, %rd25864;
	mul.lo.s64 	%rd25868, %rd25867, 1099511628211;
	shr.u64 	%rd25869, %rd25857, 24;
	and.b64  	%rd25870, %rd25869, 255;
	xor.b64  	%rd25871, %rd25870, %rd25868;
	mul.lo.s64 	%rd25872, %rd25871, 1099511628211;
	shr.u64 	%rd25873, %rd25857, 32;
	and.b64  	%rd25874, %rd25873, 255;
	xor.b64  	%rd25875, %rd25874, %rd25872;
	mul.lo.s64 	%rd25876, %rd25875, 1099511628211;
	shr.u64 	%rd25877, %rd25857, 40;
	and.b64  	%rd25878, %rd25877, 255;
	xor.b64  	%rd25879, %rd25878, %rd25876;
	mul.lo.s64 	%rd25880, %rd25879, 1099511628211;
	shr.u64 	%rd25881, %rd25857, 48;
	and.b64  	%rd25882, %rd25881, 255;
	xor.b64  	%rd25883, %rd25882, %rd25880;
	mul.lo.s64 	%rd25884, %rd25883, 1099511628211;
	shr.u64 	%rd25885, %rd25857, 56;
	xor.b64  	%rd25886, %rd25885, %rd25884;
	mul.lo.s64 	%rd25887, %rd25886, 1099511628211;
	ld.u64 	%rd25888, [%rd25856+8];
	and.b64  	%rd25889, %rd25888, 255;
	xor.b64  	%rd25890, %rd25889, %rd25887;
	mul.lo.s64 	%rd25891, %rd25890, 1099511628211;
	shr.u64 	%rd25892, %rd25888, 8;
	and.b64  	%rd25893, %rd25892, 255;
	xor.b64  	%rd25894, %rd25893, %rd25891;
	mul.lo.s64 	%rd25895, %rd25894, 1099511628211;
	shr.u64 	%rd25896, %rd25888, 16;
	and.b64  	%rd25897, %rd25896, 255;
	xor.b64  	%rd25898, %rd25897, %rd25895;
	mul.lo.s64 	%rd25899, %rd25898, 1099511628211;
	shr.u64 	%rd25900, %rd25888, 24;
	and.b64  	%rd25901, %rd25900, 255;
	xor.b64  	%rd25902, %rd25901, %rd25899;
	mul.lo.s64 	%rd25903, %rd25902, 1099511628211;
	shr.u64 	%rd25904, %rd25888, 32;
	and.b64  	%rd25905, %rd25904, 255;
	xor.b64  	%rd25906, %rd25905, %rd25903;
	mul.lo.s64 	%rd25907, %rd25906, 1099511628211;
	shr.u64 	%rd25908, %rd25888, 40;
	and.b64  	%rd25909, %rd25908, 255;
	xor.b64  	%rd25910, %rd25909, %rd25907;
	mul.lo.s64 	%rd25911, %rd25910, 1099511628211;
	shr.u64 	%rd25912, %rd25888, 48;
	and.b64  	%rd25913, %rd25912, 255;
	xor.b64  	%rd25914, %rd25913, %rd25911;
	mul.lo.s64 	%rd25915, %rd25914, 1099511628211;
	shr.u64 	%rd25916, %rd25888, 56;
	xor.b64  	%rd25917, %rd25916, %rd25915;
	mul.lo.s64 	%rd37374, %rd25917, 1099511628211;
	add.s64 	%rd37372, %rd37372, 2;
	setp.ne.s64 	%p1339, %rd37372, %rd37375;
	@%p1339 bra 	$L__BB37_366;
$L__BB37_367:
	setp.eq.s64 	%p1340, %rd216, 0;
	@%p1340 bra 	$L__BB37_369;
	shl.b64 	%rd25918, %rd37375, 3;
	add.s64 	%rd25919, %rd37208, %rd25918;
	ld.u64 	%rd25920, [%rd25919];
	and.b64  	%rd25921, %rd25920, 255;
	xor.b64  	%rd25922, %rd25921, %rd37374;
	mul.lo.s64 	%rd25923, %rd25922, 1099511628211;
	shr.u64 	%rd25924, %rd25920, 8;
	and.b64  	%rd25925, %rd25924, 255;
	xor.b64  	%rd25926, %rd25925, %rd25923;
	mul.lo.s64 	%rd25927, %rd25926, 1099511628211;
	shr.u64 	%rd25928, %rd25920, 16;
	and.b64  	%rd25929, %rd25928, 255;
	xor.b64  	%rd25930, %rd25929, %rd25927;
	mul.lo.s64 	%rd25931, %rd25930, 1099511628211;
	shr.u64 	%rd25932, %rd25920, 24;
	and.b64  	%rd25933, %rd25932, 255;
	xor.b64  	%rd25934, %rd25933, %rd25931;
	mul.lo.s64 	%rd25935, %rd25934, 1099511628211;
	shr.u64 	%rd25936, %rd25920, 32;
	and.b64  	%rd25937, %rd25936, 255;
	xor.b64  	%rd25938, %rd25937, %rd25935;
	mul.lo.s64 	%rd25939, %rd25938, 1099511628211;
	shr.u64 	%rd25940, %rd25920, 40;
	and.b64  	%rd25941, %rd25940, 255;
	xor.b64  	%rd25942, %rd25941, %rd25939;
	mul.lo.s64 	%rd25943, %rd25942, 1099511628211;
	shr.u64 	%rd25944, %rd25920, 48;
	and.b64  	%rd25945, %rd25944, 255;
	xor.b64  	%rd25946, %rd25945, %rd25943;
	mul.lo.s64 	%rd25947, %rd25946, 1099511628211;
	shr.u64 	%rd25948, %rd25920, 56;
	xor.b64  	%rd25949, %rd25948, %rd25947;
	mul.lo.s64 	%rd37374, %rd25949, 1099511628211;
$L__BB37_369:
	setp.eq.s64 	%p1341, %rd4132, 1;
	mov.b64 	%rd37380, -3750763034362895579;
	mov.b64 	%rd37381, 0;
	@%p1341 bra 	$L__BB37_372;
	and.b64  	%rd37381, %rd4132, -2;
	mov.b64 	%rd37380, -3750763034362895579;
	mov.b64 	%rd37378, 0;
$L__BB37_371:
	shl.b64 	%rd25955, %rd37378, 3;
	add.s64 	%rd25956, %rd37289, %rd25955;
	ld.u64 	%rd25957, [%rd25956];
	and.b64  	%rd25958, %rd25957, 255;
	xor.b64  	%rd25959, %rd25958, %rd37380;
	mul.lo.s64 	%rd25960, %rd25959, 1099511628211;
	shr.u64 	%rd25961, %rd25957, 8;
	and.b64  	%rd25962, %rd25961, 255;
	xor.b64  	%rd25963, %rd25962, %rd25960;
	mul.lo.s64 	%rd25964, %rd25963, 1099511628211;
	shr.u64 	%rd25965, %rd25957, 16;
	and.b64  	%rd25966, %rd25965, 255;
	xor.b64  	%rd25967, %rd25966, %rd25964;
	mul.lo.s64 	%rd25968, %rd25967, 1099511628211;
	shr.u64 	%rd25969, %rd25957, 24;
	and.b64  	%rd25970, %rd25969, 255;
	xor.b64  	%rd25971, %rd25970, %rd25968;
	mul.lo.s64 	%rd25972, %rd25971, 1099511628211;
	shr.u64 	%rd25973, %rd25957, 32;
	and.b64  	%rd25974, %rd25973, 255;
	xor.b64  	%rd25975, %rd25974, %rd25972;
	mul.lo.s64 	%rd25976, %rd25975, 1099511628211;
	shr.u64 	%rd25977, %rd25957, 40;
	and.b64  	%rd25978, %rd25977, 255;
	xor.b64  	%rd25979, %rd25978, %rd25976;
	mul.lo.s64 	%rd25980, %rd25979, 1099511628211;
	shr.u64 	%rd25981, %rd25957, 48;
	and.b64  	%rd25982, %rd25981, 255;
	xor.b64  	%rd25983, %rd25982, %rd25980;
	mul.lo.s64 	%rd25984, %rd25983, 1099511628211;
	shr.u64 	%rd25985, %rd25957, 56;
	xor.b64  	%rd25986, %rd25985, %rd25984;
	mul.lo.s64 	%rd25987, %rd25986, 1099511628211;
	ld.u64 	%rd25988, [%rd25956+8];
	and.b64  	%rd25989, %rd25988, 255;
	xor.b64  	%rd25990, %rd25989, %rd25987;
	mul.lo.s64 	%rd25991, %rd25990, 1099511628211;
	shr.u64 	%rd25992, %rd25988, 8;
	and.b64  	%rd25993, %rd25992, 255;
	xor.b64  	%rd25994, %rd25993, %rd25991;
	mul.lo.s64 	%rd25995, %rd25994, 1099511628211;
	shr.u64 	%rd25996, %rd25988, 16;
	and.b64  	%rd25997, %rd25996, 255;
	xor.b64  	%rd25998, %rd25997, %rd25995;
	mul.lo.s64 	%rd25999, %rd25998, 1099511628211;
	shr.u64 	%rd26000, %rd25988, 24;
	and.b64  	%rd26001, %rd26000, 255;
	xor.b64  	%rd26002, %rd26001, %rd25999;
	mul.lo.s64 	%rd26003, %rd26002, 1099511628211;
	shr.u64 	%rd26004, %rd25988, 32;
	and.b64  	%rd26005, %rd26004, 255;
	xor.b64  	%rd26006, %rd26005, %rd26003;
	mul.lo.s64 	%rd26007, %rd26006, 1099511628211;
	shr.u64 	%rd26008, %rd25988, 40;
	and.b64  	%rd26009, %rd26008, 255;
	xor.b64  	%rd26010, %rd26009, %rd26007;
	mul.lo.s64 	%rd26011, %rd26010, 1099511628211;
	shr.u64 	%rd26012, %rd25988, 48;
	and.b64  	%rd26013, %rd26012, 255;
	xor.b64  	%rd26014, %rd26013, %rd26011;
	mul.lo.s64 	%rd26015, %rd26014, 1099511628211;
	shr.u64 	%rd26016, %rd25988, 56;
	xor.b64  	%rd26017, %rd26016, %rd26015;
	mul.lo.s64 	%rd37380, %rd26017, 1099511628211;
	add.s64 	%rd37378, %rd37378, 2;
	setp.ne.s64 	%p1342, %rd37378, %rd37381;
	@%p1342 bra 	$L__BB37_371;
$L__BB37_372:
	setp.eq.s64 	%p1343, %rd216, 0;
	@%p1343 bra 	$L__BB37_374;
	shl.b64 	%rd26018, %rd37381, 3;
	add.s64 	%rd26019, %rd37289, %rd26018;
	ld.u64 	%rd26020, [%rd26019];
	and.b64  	%rd26021, %rd26020, 255;
	xor.b64  	%rd26022, %rd26021, %rd37380;
	mul.lo.s64 	%rd26023, %rd26022, 1099511628211;
	shr.u64 	%rd26024, %rd26020, 8;
	and.b64  	%rd26025, %rd26024, 255;
	xor.b64  	%rd26026, %rd26025, %rd26023;
	mul.lo.s64 	%rd26027, %rd26026, 1099511628211;
	shr.u64 	%rd26028, %rd26020, 16;
	and.b64  	%rd26029, %rd26028, 255;
	xor.b64  	%rd26030, %rd26029, %rd26027;
	mul.lo.s64 	%rd26031, %rd26030, 1099511628211;
	shr.u64 	%rd26032, %rd26020, 24;
	and.b64  	%rd26033, %rd26032, 255;
	xor.b64  	%rd26034, %rd26033, %rd26031;
	mul.lo.s64 	%rd26035, %rd26034, 1099511628211;
	shr.u64 	%rd26036, %rd26020, 32;
	and.b64  	%rd26037, %rd26036, 255;
	xor.b64  	%rd26038, %rd26037, %rd26035;
	mul.lo.s64 	%rd26039, %rd26038, 1099511628211;
	shr.u64 	%rd26040, %rd26020, 40;
	and.b64  	%rd26041, %rd26040, 255;
	xor.b64  	%rd26042, %rd26041, %rd26039;
	mul.lo.s64 	%rd26043, %rd26042, 1099511628211;
	shr.u64 	%rd26044, %rd26020, 48;
	and.b64  	%rd26045, %rd26044, 255;
	xor.b64  	%rd26046, %rd26045, %rd26043;
	mul.lo.s64 	%rd26047, %rd26046, 1099511628211;
	shr.u64 	%rd26048, %rd26020, 56;
	xor.b64  	%rd26049, %rd26048, %rd26047;
	mul.lo.s64 	%rd37380, %rd26049, 1099511628211;
$L__BB37_374:
	setp.eq.s64 	%p1344, %rd37374, %rd37380;
	@%p1344 bra 	$L__BB37_387;
	setp.eq.s64 	%p1345, %rd4132, 1;
	mov.b64 	%rd37386, -3750763034362895579;
	mov.b64 	%rd37387, 0;
	@%p1345 bra 	$L__BB37_378;
	and.b64  	%rd37387, %rd4132, -2;
	mov.b64 	%rd37386, -3750763034362895579;
	mov.b64 	%rd37384, 0;
$L__BB37_377:
	shl.b64 	%rd26055, %rd37384, 3;
	add.s64 	%rd26056, %rd37208, %rd26055;
	ld.u64 	%rd26057, [%rd26056];
	and.b64  	%rd26058, %rd26057, 255;
	xor.b64  	%rd26059, %rd26058, %rd37386;
	mul.lo.s64 	%rd26060, %rd26059, 1099511628211;
	shr.u64 	%rd26061, %rd26057, 8;
	and.b64  	%rd26062, %rd26061, 255;
	xor.b64  	%rd26063, %rd26062, %rd26060;
	mul.lo.s64 	%rd26064, %rd26063, 1099511628211;
	shr.u64 	%rd26065, %rd26057, 16;
	and.b64  	%rd26066, %rd26065, 255;
	xor.b64  	%rd26067, %rd26066, %rd26064;
	mul.lo.s64 	%rd26068, %rd26067, 1099511628211;
	shr.u64 	%rd26069, %rd26057, 24;
	and.b64  	%rd26070, %rd26069, 255;
	xor.b64  	%rd26071, %rd26070, %rd26068;
	mul.lo.s64 	%rd26072, %rd26071, 1099511628211;
	shr.u64 	%rd26073, %rd26057, 32;
	and.b64  	%rd26074, %rd26073, 255;
	xor.b64  	%rd26075, %rd26074, %rd26072;
	mul.lo.s64 	%rd26076, %rd26075, 1099511628211;
	shr.u64 	%rd26077, %rd26057, 40;
	and.b64  	%rd26078, %rd26077, 255;
	xor.b64  	%rd26079, %rd26078, %rd26076;
	mul.lo.s64 	%rd26080, %rd26079, 1099511628211;
	shr.u64 	%rd26081, %rd26057, 48;
	and.b64  	%rd26082, %rd26081, 255;
	xor.b64  	%rd26083, %rd26082, %rd26080;
	mul.lo.s64 	%rd26084, %rd26083, 1099511628211;
	shr.u64 	%rd26085, %rd26057, 56;
	xor.b64  	%rd26086, %rd26085, %rd26084;
	mul.lo.s64 	%rd26087, %rd26086, 1099511628211;
	ld.u64 	%rd26088, [%rd26056+8];
	and.b64  	%rd26089, %rd26088, 255;
	xor.b64  	%rd26090, %rd26089, %rd26087;
	mul.lo.s64 	%rd26091, %rd26090, 1099511628211;
	shr.u64 	%rd26092, %rd26088, 8;
	and.b64  	%rd26093, %rd26092, 255;
	xor.b64  	%rd26094, %rd26093, %rd26091;
	mul.lo.s64 	%rd26095, %rd26094, 1099511628211;
	shr.u64 	%rd26096, %rd26088, 16;
	and.b64  	%rd26097, %rd26096, 255;
	xor.b64  	%rd26098, %rd26097, %rd26095;
	mul.lo.s64 	%rd26099, %rd26098, 1099511628211;
	shr.u64 	%rd26100, %rd26088, 24;
	and.b64  	%rd26101, %rd26100, 255;
	xor.b64  	%rd26102, %rd26101, %rd26099;
	mul.lo.s64 	%rd26103, %rd26102, 1099511628211;
	shr.u64 	%rd26104, %rd26088, 32;
	and.b64  	%rd26105, %rd26104, 255;
	xor.b64  	%rd26106, %rd26105, %rd26103;
	mul.lo.s64 	%rd26107, %rd26106, 1099511628211;
	shr.u64 	%rd26108, %rd26088, 40;
	and.b64  	%rd26109, %rd26108, 255;
	xor.b64  	%rd26110, %rd26109, %rd26107;
	mul.lo.s64 	%rd26111, %rd26110, 1099511628211;
	shr.u64 	%rd26112, %rd26088, 48;
	and.b64  	%rd26113, %rd26112, 255;
	xor.b64  	%rd26114, %rd26113, %rd26111;
	mul.lo.s64 	%rd26115, %rd26114, 1099511628211;
	shr.u64 	%rd26116, %rd26088, 56;
	xor.b64  	%rd26117, %rd26116, %rd26115;
	mul.lo.s64 	%rd37386, %rd26117, 1099511628211;
	add.s64 	%rd37384, %rd37384, 2;
	setp.ne.s64 	%p1346, %rd37384, %rd37387;
	@%p1346 bra 	$L__BB37_377;
$L__BB37_378:
	setp.eq.s64 	%p1347, %rd216, 0;
	@%p1347 bra 	$L__BB37_380;
	shl.b64 	%rd26118, %rd37387, 3;
	add.s64 	%rd26119, %rd37208, %rd26118;
	ld.u64 	%rd26120, [%rd26119];
	and.b64  	%rd26121, %rd26120, 255;
	xor.b64  	%rd26122, %rd26121, %rd37386;
	mul.lo.s64 	%rd26123, %rd26122, 1099511628211;
	shr.u64 	%rd26124, %rd26120, 8;
	and.b64  	%rd26125, %rd26124, 255;
	xor.b64  	%rd26126, %rd26125, %rd26123;
	mul.lo.s64 	%rd26127, %rd26126, 1099511628211;
	shr.u64 	%rd26128, %rd26120, 16;
	and.b64  	%rd26129, %rd26128, 255;
	xor.b64  	%rd26130, %rd26129, %rd26127;
	mul.lo.s64 	%rd26131, %rd26130, 1099511628211;
	shr.u64 	%rd26132, %rd26120, 24;
	and.b64  	%rd26133, %rd26132, 255;
	xor.b64  	%rd26134, %rd26133, %rd26131;
	mul.lo.s64 	%rd26135, %rd26134, 1099511628211;
	shr.u64 	%rd26136, %rd26120, 32;
	and.b64  	%rd26137, %rd26136, 255;
	xor.b64  	%rd26138, %rd26137, %rd26135;
	mul.lo.s64 	%rd26139, %rd26138, 1099511628211;
	shr.u64 	%rd26140, %rd26120, 40;
	and.b64  	%rd26141, %rd26140, 255;
	xor.b64  	%rd26142, %rd26141, %rd26139;
	mul.lo.s64 	%rd26143, %rd26142, 1099511628211;
	shr.u64 	%rd26144, %rd26120, 48;
	and.b64  	%rd26145, %rd26144, 255;
	xor.b64  	%rd26146, %rd26145, %rd26143;
	mul.lo.s64 	%rd26147, %rd26146, 1099511628211;
	shr.u64 	%rd26148, %rd26120, 56;
	xor.b64  	%rd26149, %rd26148, %rd26147;
	mul.lo.s64 	%rd37386, %rd26149, 1099511628211;
$L__BB37_380:
	setp.eq.s64 	%p1348, %rd4132, 1;
	mov.b64 	%rd37392, -3750763034362895579;
	mov.b64 	%rd37393, 0;
	@%p1348 bra 	$L__BB37_383;
	and.b64  	%rd37393, %rd4132, -2;
	mov.b64 	%rd37392, -3750763034362895579;
	mov.b64 	%rd37390, 0;
$L__BB37_382:
	shl.b64 	%rd26155, %rd37390, 3;
	add.s64 	%rd26156, %rd37289, %rd26155;
	ld.u64 	%rd26157, [%rd26156];
	and.b64  	%rd26158, %rd26157, 255;
	xor.b64  	%rd26159, %rd26158, %rd37392;
	mul.lo.s64 	%rd26160, %rd26159, 1099511628211;
	shr.u64 	%rd26161, %rd26157, 8;
	and.b64  	%rd26162, %rd26161, 255;
	xor.b64  	%rd26163, %rd26162, %rd26160;
	mul.lo.s64 	%rd26164, %rd26163, 1099511628211;
	shr.u64 	%rd26165, %rd26157, 16;
	and.b64  	%rd26166, %rd26165, 255;
	xor.b64  	%rd26167, %rd26166, %rd26164;
	mul.lo.s64 	%rd26168, %rd26167, 1099511628211;
	shr.u64 	%rd26169, %rd26157, 24;
	and.b64  	%rd26170, %rd26169, 255;
	xor.b64  	%rd26171, %rd26170, %rd26168;
	mul.lo.s64 	%rd26172, %rd26171, 1099511628211;
	shr.u64 	%rd26173, %rd26157, 32;
	and.b64  	%rd26174, %rd26173, 255;
	xor.b64  	%rd26175, %rd26174, %rd26172;
	mul.lo.s64 	%rd26176, %rd26175, 1099511628211;
	shr.u64 	%rd26177, %rd26157, 40;
	and.b64  	%rd26178, %rd26177, 255;
	xor.b64  	%rd26179, %rd26178, %rd26176;
	mul.lo.s64 	%rd26180, %rd26179, 1099511628211;
	shr.u64 	%rd26181, %rd26157, 48;
	and.b64  	%rd26182, %rd26181, 255;
	xor.b64  	%rd26183, %rd26182, %rd26180;
	mul.lo.s64 	%rd26184, %rd26183, 1099511628211;
	shr.u64 	%rd26185, %rd26157, 56;
	xor.b64  	%rd26186, %rd26185, %rd26184;
	mul.lo.s64 	%rd26187, %rd26186, 1099511628211;
	ld.u64 	%rd26188, [%rd26156+8];
	and.b64  	%rd26189, %rd26188, 255;
	xor.b64  	%rd26190, %rd26189, %rd26187;
	mul.lo.s64 	%rd26191, %rd26190, 1099511628211;
	shr.u64 	%rd26192, %rd26188, 8;
	and.b64  	%rd26193, %rd26192, 255;
	xor.b64  	%rd26194, %rd26193, %rd26191;
	mul.lo.s64 	%rd26195, %rd26194, 1099511628211;
	shr.u64 	%rd26196, %rd26188, 16;
	and.b64  	%rd26197, %rd26196, 255;
	xor.b64  	%rd26198, %rd26197, %rd26195;
	mul.lo.s64 	%rd26199, %rd26198, 1099511628211;
	shr.u64 	%rd26200, %rd26188, 24;
	and.b64  	%rd26201, %rd26200, 255;
	xor.b64  	%rd26202, %rd26201, %rd26199;
	mul.lo.s64 	%rd26203, %rd26202, 1099511628211;
	shr.u64 	%rd26204, %rd26188, 32;
	and.b64  	%rd26205, %rd26204, 255;
	xor.b64  	%rd26206, %rd26205, %rd26203;
	mul.lo.s64 	%rd26207, %rd26206, 1099511628211;
	shr.u64 	%rd26208, %rd26188, 40;
	and.b64  	%rd26209, %rd26208, 255;
	xor.b64  	%rd26210, %rd26209, %rd26207;
	mul.lo.s64 	%rd26211, %rd26210, 1099511628211;
	shr.u64 	%rd26212, %rd26188, 48;
	and.b64  	%rd26213, %rd26212, 255;
	xor.b64  	%rd26214, %rd26213, %rd26211;
	mul.lo.s64 	%rd26215, %rd26214, 1099511628211;
	shr.u64 	%rd26216, %rd26188, 56;
	xor.b64  	%rd26217, %rd26216, %rd26215;
	mul.lo.s64 	%rd37392, %rd26217, 1099511628211;
	add.s64 	%rd37390, %rd37390, 2;
	setp.ne.s64 	%p1349, %rd37390, %rd37393;
	@%p1349 bra 	$L__BB37_382;
$L__BB37_383:
	setp.eq.s64 	%p1350, %rd216, 0;
	@%p1350 bra 	$L__BB37_385;
	shl.b64 	%rd26218, %rd37393, 3;
	add.s64 	%rd26219, %rd37289, %rd26218;
	ld.u64 	%rd26220, [%rd26219];
	and.b64  	%rd26221, %rd26220, 255;
	xor.b64  	%rd26222, %rd26221, %rd37392;
	mul.lo.s64 	%rd26223, %rd26222, 1099511628211;
	shr.u64 	%rd26224, %rd26220, 8;
	and.b64  	%rd26225, %rd26224, 255;
	xor.b64  	%rd26226, %rd26225, %rd26223;
	mul.lo.s64 	%rd26227, %rd26226, 1099511628211;
	shr.u64 	%rd26228, %rd26220, 16;
	and.b64  	%rd26229, %rd26228, 255;
	xor.b64  	%rd26230, %rd26229, %rd26227;
	mul.lo.s64 	%rd26231, %rd26230, 1099511628211;
	shr.u64 	%rd26232, %rd26220, 24;
	and.b64  	%rd26233, %rd26232, 255;
	xor.b64  	%rd26234, %rd26233, %rd26231;
	mul.lo.s64 	%rd26235, %rd26234, 1099511628211;
	shr.u64 	%rd26236, %rd26220, 32;
	and.b64  	%rd26237, %rd26236, 255;
	xor.b64  	%rd26238, %rd26237, %rd26235;
	mul.lo.s64 	%rd26239, %rd26238, 1099511628211;
	shr.u64 	%rd26240, %rd26220, 40;
	and.b64  	%rd26241, %rd26240, 255;
	xor.b64  	%rd26242, %rd26241, %rd26239;
	mul.lo.s64 	%rd26243, %rd26242, 1099511628211;
	shr.u64 	%rd26244, %rd26220, 48;
	and.b64  	%rd26245, %rd26244, 255;
	xor.b64  	%rd26246, %rd26245, %rd26243;
	mul.lo.s64 	%rd26247, %rd26246, 1099511628211;
	shr.u64 	%rd26248, %rd26220, 56;
	xor.b64  	%rd26249, %rd26248, %rd26247;
	mul.lo.s64 	%rd37392, %rd26249, 1099511628211;
$L__BB37_385:
	setp.lt.u64 	%p1351, %rd37386, %rd37392;
	mov.u64 	%rd37397, %rd37208;
	@%p1351 bra 	$L__BB37_386;
	bra.uni 	$L__BB37_391;
$L__BB37_386:
	mov.u64 	%rd37397, %rd37289;
	mov.u64 	%rd37289, %rd37208;
	bra.uni 	$L__BB37_391;
$L__BB37_387:
	setp.eq.s32 	%p1352, %r118, 0;
	mov.u64 	%rd37397, %rd37208;
	@%p1352 bra 	$L__BB37_391;
	mov.b64 	%rd37396, 0;
$L__BB37_389:
	shl.b64 	%rd26251, %rd37396, 3;
	add.s64 	%rd26252, %rd37208, %rd26251;
	ld.u64 	%rd718, [%rd26252];
	add.s64 	%rd26253, %rd37289, %rd26251;
	ld.u64 	%rd719, [%rd26253];
	setp.lt.u64 	%p1353, %rd718, %rd719;
	@%p1353 bra 	$L__BB37_386;
	setp.le.u64 	%p1354, %rd718, %rd719;
	add.s64 	%rd37396, %rd37396, 1;
	setp.lt.u64 	%p1355, %rd37396, %rd13;
	and.pred  	%p1356, %p1354, %p1355;
	mov.u64 	%rd37397, %rd37208;
	@%p1356 bra 	$L__BB37_389;
$L__BB37_391:
	setp.eq.s64 	%p1357, %rd4132, 1;
	mov.b64 	%rd37401, -3750763034362895579;
	mov.b64 	%rd37402, 0;
	@%p1357 bra 	$L__BB37_394;
	and.b64  	%rd37402, %rd4132, -2;
	mov.b64 	%rd37401, -3750763034362895579;
	mov.b64 	%rd37399, 0;
$L__BB37_393:
	shl.b64 	%rd26260, %rd37399, 3;
	add.s64 	%rd26261, %rd37235, %rd26260;
	ld.u64 	%rd26262, [%rd26261];
	and.b64  	%rd26263, %rd26262, 255;
	xor.b64  	%rd26264, %rd26263, %rd37401;
	mul.lo.s64 	%rd26265, %rd26264, 1099511628211;
	shr.u64 	%rd26266, %rd26262, 8;
	and.b64  	%rd26267, %rd26266, 255;
	xor.b64  	%rd26268, %rd26267, %rd26265;
	mul.lo.s64 	%rd26269, %rd26268, 1099511628211;
	shr.u64 	%rd26270, %rd26262, 16;
	and.b64  	%rd26271, %rd26270, 255;
	xor.b64  	%rd26272, %rd26271, %rd26269;
	mul.lo.s64 	%rd26273, %rd26272, 1099511628211;
	shr.u64 	%rd26274, %rd26262, 24;
	and.b64  	%rd26275, %rd26274, 255;
	xor.b64  	%rd26276, %rd26275, %rd26273;
	mul.lo.s64 	%rd26277, %rd26276, 1099511628211;
	shr.u64 	%rd26278, %rd26262, 32;
	and.b64  	%rd26279, %rd26278, 255;
	xor.b64  	%rd26280, %rd26279, %rd26277;
	mul.lo.s64 	%rd26281, %rd26280, 1099511628211;
	shr.u64 	%rd26282, %rd26262, 40;
	and.b64  	%rd26283, %rd26282, 255;
	xor.b64  	%rd26284, %rd26283, %rd26281;
	mul.lo.s64 	%rd26285, %rd26284, 1099511628211;
	shr.u64 	%rd26286, %rd26262, 48;
	and.b64  	%rd26287, %rd26286, 255;
	xor.b64  	%rd26288, %rd26287, %rd26285;
	mul.lo.s64 	%rd26289, %rd26288, 1099511628211;
	shr.u64 	%rd26290, %rd26262, 56;
	xor.b64  	%rd26291, %rd26290, %rd26289;
	mul.lo.s64 	%rd26292, %rd26291, 1099511628211;
	ld.u64 	%rd26293, [%rd26261+8];
	and.b64  	%rd26294, %rd26293, 255;
	xor.b64  	%rd26295, %rd26294, %rd26292;
	mul.lo.s64 	%rd26296, %rd26295, 1099511628211;
	shr.u64 	%rd26297, %rd26293, 8;
	and.b64  	%rd26298, %rd26297, 255;
	xor.b64  	%rd26299, %rd26298, %rd26296;
	mul.lo.s64 	%rd26300, %rd26299, 1099511628211;
	shr.u64 	%rd26301, %rd26293, 16;
	and.b64  	%rd26302, %rd26301, 255;
	xor.b64  	%rd26303, %rd26302, %rd26300;
	mul.lo.s64 	%rd26304, %rd26303, 1099511628211;
	shr.u64 	%rd26305, %rd26293, 24;
	and.b64  	%rd26306, %rd26305, 255;
	xor.b64  	%rd26307, %rd26306, %rd26304;
	mul.lo.s64 	%rd26308, %rd26307, 1099511628211;
	shr.u64 	%rd26309, %rd26293, 32;
	and.b64  	%rd26310, %rd26309, 255;
	xor.b64  	%rd26311, %rd26310, %rd26308;
	mul.lo.s64 	%rd26312, %rd26311, 1099511628211;
	shr.u64 	%rd26313, %rd26293, 40;
	and.b64  	%rd26314, %rd26313, 255;
	xor.b64  	%rd26315, %rd26314, %rd26312;
	mul.lo.s64 	%rd26316, %rd26315, 1099511628211;
	shr.u64 	%rd26317, %rd26293, 48;
	and.b64  	%rd26318, %rd26317, 255;
	xor.b64  	%rd26319, %rd26318, %rd26316;
	mul.lo.s64 	%rd26320, %rd26319, 1099511628211;
	shr.u64 	%rd26321, %rd26293, 56;
	xor.b64  	%rd26322, %rd26321, %rd26320;
	mul.lo.s64 	%rd37401, %rd26322, 1099511628211;
	add.s64 	%rd37399, %rd37399, 2;
	setp.ne.s64 	%p1358, %rd37399, %rd37402;
	@%p1358 bra 	$L__BB37_393;
$L__BB37_394:
	setp.eq.s64 	%p1359, %rd216, 0;
	@%p1359 bra 	$L__BB37_396;
	shl.b64 	%rd26323, %rd37402, 3;
	add.s64 	%rd26324, %rd37235, %rd26323;
	ld.u64 	%rd26325, [%rd26324];
	and.b64  	%rd26326, %rd26325, 255;
	xor.b64  	%rd26327, %rd26326, %rd37401;
	mul.lo.s64 	%rd26328, %rd26327, 1099511628211;
	shr.u64 	%rd26329, %rd26325, 8;
	and.b64  	%rd26330, %rd26329, 255;
	xor.b64  	%rd26331, %rd26330, %rd26328;
	mul.lo.s64 	%rd26332, %rd26331, 1099511628211;
	shr.u64 	%rd26333, %rd26325, 16;
	and.b64  	%rd26334, %rd26333, 255;
	xor.b64  	%rd26335, %rd26334, %rd26332;
	mul.lo.s64 	%rd26336, %rd26335, 1099511628211;
	shr.u64 	%rd26337, %rd26325, 24;
	and.b64  	%rd26338, %rd26337, 255;
	xor.b64  	%rd26339, %rd26338, %rd26336;
	mul.lo.s64 	%rd26340, %rd26339, 1099511628211;
	shr.u64 	%rd26341, %rd26325, 32;
	and.b64  	%rd26342, %rd26341, 255;
	xor.b64  	%rd26343, %rd26342, %rd26340;
	mul.lo.s64 	%rd26344, %rd26343, 1099511628211;
	shr.u64 	%rd26345, %rd26325, 40;
	and.b64  	%rd26346, %rd26345, 255;
	xor.b64  	%rd26347, %rd26346, %rd26344;
	mul.lo.s64 	%rd26348, %rd26347, 1099511628211;
	shr.u64 	%rd26349, %rd26325, 48;
	and.b64  	%rd26350, %rd26349, 255;
	xor.b64  	%rd26351, %rd26350, %rd26348;
	mul.lo.s64 	%rd26352, %rd26351, 1099511628211;
	shr.u64 	%rd26353, %rd26325, 56;
	xor.b64  	%rd26354, %rd26353, %rd26352;
	mul.lo.s64 	%rd37401, %rd26354, 1099511628211;
$L__BB37_396:
	setp.eq.s64 	%p1360, %rd4132, 1;
	mov.b64 	%rd37407, -3750763034362895579;
	mov.b64 	%rd37408, 0;
	@%p1360 bra 	$L__BB37_399;
	and.b64  	%rd37408, %rd4132, -2;
	mov.b64 	%rd37407, -3750763034362895579;
	mov.b64 	%rd37405, 0;
$L__BB37_398:
	shl.b64 	%rd26360, %rd37405, 3;
	add.s64 	%rd26361, %rd37316, %rd26360;
	ld.u64 	%rd26362, [%rd26361];
	and.b64  	%rd26363, %rd26362, 255;
	xor.b64  	%rd26364, %rd26363, %rd37407;
	mul.lo.s64 	%rd26365, %rd26364, 1099511628211;
	shr.u64 	%rd26366, %rd26362, 8;
	and.b64  	%rd26367, %rd26366, 255;
	xor.b64  	%rd26368, %rd26367, %rd26365;
	mul.lo.s64 	%rd26369, %rd26368, 1099511628211;
	shr.u64 	%rd26370, %rd26362, 16;
	and.b64  	%rd26371, %rd26370, 255;
	xor.b64  	%rd26372, %rd26371, %rd26369;
	mul.lo.s64 	%rd26373, %rd26372, 1099511628211;
	shr.u64 	%rd26374, %rd26362, 24;
	and.b64  	%rd26375, %rd26374, 255;
	xor.b64  	%rd26376, %rd26375, %rd26373;
	mul.lo.s64 	%rd26377, %rd26376, 1099511628211;
	shr.u64 	%rd26378, %rd26362, 32;
	and.b64  	%rd26379, %rd26378, 255;
	xor.b64  	%rd26380, %rd26379, %rd26377;
	mul.lo.s64 	%rd26381, %rd26380, 1099511628211;
	shr.u64 	%rd26382, %rd26362, 40;
	and.b64  	%rd26383, %rd26382, 255;
	xor.b64  	%rd26384, %rd26383, %rd26381;
	mul.lo.s64 	%rd26385, %rd26384, 1099511628211;
	shr.u64 	%rd26386, %rd26362, 48;
	and.b64  	%rd26387, %rd26386, 255;
	xor.b64  	%rd26388, %rd26387, %rd26385;
	mul.lo.s64 	%rd26389, %rd26388, 1099511628211;
	shr.u64 	%rd26390, %rd26362, 56;
	xor.b64  	%rd26391, %rd26390, %rd26389;
	mul.lo.s64 	%rd26392, %rd26391, 1099511628211;
	ld.u64 	%rd26393, [%rd26361+8];
	and.b64  	%rd26394, %rd26393, 255;
	xor.b64  	%rd26395, %rd26394, %rd26392;
	mul.lo.s64 	%rd26396, %rd26395, 1099511628211;
	shr.u64 	%rd26397, %rd26393, 8;
	and.b64  	%rd26398, %rd26397, 255;
	xor.b64  	%rd26399, %rd26398, %rd26396;
	mul.lo.s64 	%rd26400, %rd26399, 1099511628211;
	shr.u64 	%rd26401, %rd26393, 16;
	and.b64  	%rd26402, %rd26401, 255;
	xor.b64  	%rd26403, %rd26402, %rd26400;
	mul.lo.s64 	%rd26404, %rd26403, 1099511628211;
	shr.u64 	%rd26405, %rd26393, 24;
	and.b64  	%rd26406, %rd26405, 255;
	xor.b64  	%rd26407, %rd26406, %rd26404;
	mul.lo.s64 	%rd26408, %rd26407, 1099511628211;
	shr.u64 	%rd26409, %rd26393, 32;
	and.b64  	%rd26410, %rd26409, 255;
	xor.b64  	%rd26411, %rd26410, %rd26408;
	mul.lo.s64 	%rd26412, %rd26411, 1099511628211;
	shr.u64 	%rd26413, %rd26393, 40;
	and.b64  	%rd26414, %rd26413, 255;
	xor.b64  	%rd26415, %rd26414, %rd26412;
	mul.lo.s64 	%rd26416, %rd26415, 1099511628211;
	shr.u64 	%rd26417, %rd26393, 48;
	and.b64  	%rd26418, %rd26417, 255;
	xor.b64  	%rd26419, %rd26418, %rd26416;
	mul.lo.s64 	%rd26420, %rd26419, 1099511628211;
	shr.u64 	%rd26421, %rd26393, 56;
	xor.b64  	%rd26422, %rd26421, %rd26420;
	mul.lo.s64 	%rd37407, %rd26422, 1099511628211;
	add.s64 	%rd37405, %rd37405, 2;
	setp.ne.s64 	%p1361, %rd37405, %rd37408;
	@%p1361 bra 	$L__BB37_398;
$L__BB37_399:
	setp.eq.s64 	%p1362, %rd216, 0;
	@%p1362 bra 	$L__BB37_401;
	shl.b64 	%rd26423, %rd37408, 3;
	add.s64 	%rd26424, %rd37316, %rd26423;
	ld.u64 	%rd26425, [%rd26424];
	and.b64  	%rd26426, %rd26425, 255;
	xor.b64  	%rd26427, %rd26426, %rd37407;
	mul.lo.s64 	%rd26428, %rd26427, 1099511628211;
	shr.u64 	%rd26429, %rd26425, 8;
	and.b64  	%rd26430, %rd26429, 255;
	xor.b64  	%rd26431, %rd26430, %rd26428;
	mul.lo.s64 	%rd26432, %rd26431, 1099511628211;
	shr.u64 	%rd26433, %rd26425, 16;
	and.b64  	%rd26434, %rd26433, 255;
	xor.b64  	%rd26435, %rd26434, %rd26432;
	mul.lo.s64 	%rd26436, %rd26435, 1099511628211;
	shr.u64 	%rd26437, %rd26425, 24;
	and.b64  	%rd26438, %rd26437, 255;
	xor.b64  	%rd26439, %rd26438, %rd26436;
	mul.lo.s64 	%rd26440, %rd26439, 1099511628211;
	shr.u64 	%rd26441, %rd26425, 32;
	and.b64  	%rd26442, %rd26441, 255;
	xor.b64  	%rd26443, %rd26442, %rd26440;
	mul.lo.s64 	%rd26444, %rd26443, 1099511628211;
	shr.u64 	%rd26445, %rd26425, 40;
	and.b64  	%rd26446, %rd26445, 255;
	xor.b64  	%rd26447, %rd26446, %rd26444;
	mul.lo.s64 	%rd26448, %rd26447, 1099511628211;
	shr.u64 	%rd26449, %rd26425, 48;
	and.b64  	%rd26450, %rd26449, 255;
	xor.b64  	%rd26451, %rd26450, %rd26448;
	mul.lo.s64 	%rd26452, %rd26451, 1099511628211;
	shr.u64 	%rd26453, %rd26425, 56;
	xor.b64  	%rd26454, %rd26453, %rd26452;
	mul.lo.s64 	%rd37407, %rd26454, 1099511628211;
$L__BB37_401:
	setp.eq.s64 	%p1363, %rd37401, %rd37407;
	@%p1363 bra 	$L__BB37_414;
	setp.eq.s64 	%p1364, %rd4132, 1;
	mov.b64 	%rd37413, -3750763034362895579;
	mov.b64 	%rd37414, 0;
	@%p1364 bra 	$L__BB37_405;
	and.b64  	%rd37414, %rd4132, -2;
	mov.b64 	%rd37413, -3750763034362895579;
	mov.b64 	%rd37411, 0;
$L__BB37_404:
	shl.b64 	%rd26460, %rd37411, 3;
	add.s64 	%rd26461, %rd37235, %rd26460;
	ld.u64 	%rd26462, [%rd26461];
	and.b64  	%rd26463, %rd26462, 255;
	xor.b64  	%rd26464, %rd26463, %rd37413;
	mul.lo.s64 	%rd26465, %rd26464, 1099511628211;
	shr.u64 	%rd26466, %rd26462, 8;
	and.b64  	%rd26467, %rd26466, 255;
	xor.b64  	%rd26468, %rd26467, %rd26465;
	mul.lo.s64 	%rd26469, %rd26468, 1099511628211;
	shr.u64 	%rd26470, %rd26462, 16;
	and.b64  	%rd26471, %rd26470, 255;
	xor.b64  	%rd26472, %rd26471, %rd26469;
	mul.lo.s64 	%rd26473, %rd26472, 1099511628211;
	shr.u64 	%rd26474, %rd26462, 24;
	and.b64  	%rd26475, %rd26474, 255;
	xor.b64  	%rd26476, %rd26475, %rd26473;
	mul.lo.s64 	%rd26477, %rd26476, 1099511628211;
	shr.u64 	%rd26478, %rd26462, 32;
	and.b64  	%rd26479, %rd26478, 255;
	xor.b64  	%rd26480, %rd26479, %rd26477;
	mul.lo.s64 	%rd26481, %rd26480, 1099511628211;
	shr.u64 	%rd26482, %rd26462, 40;
	and.b64  	%rd26483, %rd26482, 255;
	xor.b64  	%rd26484, %rd26483, %rd26481;
	mul.lo.s64 	%rd26485, %rd26484, 1099511628211;
	shr.u64 	%rd26486, %rd26462, 48;
	and.b64  	%rd26487, %rd26486, 255;
	xor.b64  	%rd26488, %rd26487, %rd26485;
	mul.lo.s64 	%rd26489, %rd26488, 1099511628211;
	shr.u64 	%rd26490, %rd26462, 56;
	xor.b64  	%rd26491, %rd26490, %rd26489;
	mul.lo.s64 	%rd26492, %rd26491, 1099511628211;
	ld.u64 	%rd26493, [%rd26461+8];
	and.b64  	%rd26494, %rd26493, 255;
	xor.b64  	%rd26495, %rd26494, %rd26492;
	mul.lo.s64 	%rd26496, %rd26495, 1099511628211;
	shr.u64 	%rd26497, %rd26493, 8;
	and.b64  	%rd26498, %rd26497, 255;
	xor.b64  	%rd26499, %rd26498, %rd26496;
	mul.lo.s64 	%rd26500, %rd26499, 1099511628211;
	shr.u64 	%rd26501, %rd26493, 16;
	and.b64  	%rd26502, %rd26501, 255;
	xor.b64  	%rd26503, %rd26502, %rd26500;
	mul.lo.s64 	%rd26504, %rd26503, 1099511628211;
	shr.u64 	%rd26505, %rd26493, 24;
	and.b64  	%rd26506, %rd26505, 255;
	xor.b64  	%rd26507, %rd26506, %rd26504;
	mul.lo.s64 	%rd26508, %rd26507, 1099511628211;
	shr.u64 	%rd26509, %rd26493, 32;
	and.b64  	%rd26510, %rd26509, 255;
	xor.b64  	%rd26511, %rd26510, %rd26508;
	mul.lo.s64 	%rd26512, %rd26511, 1099511628211;
	shr.u64 	%rd26513, %rd26493, 40;
	and.b64  	%rd26514, %rd26513, 255;
	xor.b64  	%rd26515, %rd26514, %rd26512;
	mul.lo.s64 	%rd26516, %rd26515, 1099511628211;
	shr.u64 	%rd26517, %rd26493, 48;
	and.b64  	%rd26518, %rd26517, 255;
	xor.b64  	%rd26519, %rd26518, %rd26516;
	mul.lo.s64 	%rd26520, %rd26519, 1099511628211;
	shr.u64 	%rd26521, %rd26493, 56;
	xor.b64  	%rd26522, %rd26521, %rd26520;
	mul.lo.s64 	%rd37413, %rd26522, 1099511628211;
	add.s64 	%rd37411, %rd37411, 2;
	setp.ne.s64 	%p1365, %rd37411, %rd37414;
	@%p1365 bra 	$L__BB37_404;
$L__BB37_405:
	setp.eq.s64 	%p1366, %rd216, 0;
	@%p1366 bra 	$L__BB37_407;
	shl.b64 	%rd26523, %rd37414, 3;
	add.s64 	%rd26524, %rd37235, %rd26523;
	ld.u64 	%rd26525, [%rd26524];
	and.b64  	%rd26526, %rd26525, 255;
	xor.b64  	%rd26527, %rd26526, %rd37413;
	mul.lo.s64 	%rd26528, %rd26527, 1099511628211;
	shr.u64 	%rd26529, %rd26525, 8;
	and.b64  	%rd26530, %rd26529, 255;
	xor.b64  	%rd26531, %rd26530, %rd26528;
	mul.lo.s64 	%rd26532, %rd26531, 1099511628211;
	shr.u64 	%rd26533, %rd26525, 16;
	and.b64  	%rd26534, %rd26533, 255;
	xor.b64  	%rd26535, %rd26534, %rd26532;
	mul.lo.s64 	%rd26536, %rd26535, 1099511628211;
	shr.u64 	%rd26537, %rd26525, 24;
	and.b64  	%rd26538, %rd26537, 255;
	xor.b64  	%rd26539, %rd26538, %rd26536;
	mul.lo.s64 	%rd26540, %rd26539, 1099511628211;
	shr.u64 	%rd26541, %rd26525, 32;
	and.b64  	%rd26542, %rd26541, 255;
	xor.b64  	%rd26543, %rd26542, %rd26540;
	mul.lo.s64 	%rd26544, %rd26543, 1099511628211;
	shr.u64 	%rd26545, %rd26525, 40;
	and.b64  	%rd26546, %rd26545, 255;
	xor.b64  	%rd26547, %rd26546, %rd26544;
	mul.lo.s64 	%rd26548, %rd26547, 1099511628211;
	shr.u64 	%rd26549, %rd26525, 48;
	and.b64  	%rd26550, %rd26549, 255;
	xor.b64  	%rd26551, %rd26550, %rd26548;
	mul.lo.s64 	%rd26552, %rd26551, 1099511628211;
	shr.u64 	%rd26553, %rd26525, 56;
	xor.b64  	%rd26554, %rd26553, %rd26552;
	mul.lo.s64 	%rd37413, %rd26554, 1099511628211;
$L__BB37_407:
	setp.eq.s64 	%p1367, %rd4132, 1;
	mov.b64 	%rd37419, -3750763034362895579;
	mov.b64 	%rd37420, 0;
	@%p1367 bra 	$L__BB37_410;
	and.b64  	%rd37420, %rd4132, -2;
	mov.b64 	%rd37419, -3750763034362895579;
	mov.b64 	%rd37417, 0;
$L__BB37_409:
	shl.b64 	%rd26560, %rd37417, 3;
	add.s64 	%rd26561, %rd37316, %rd26560;
	ld.u64 	%rd26562, [%rd26561];
	and.b64  	%rd26563, %rd26562, 255;
	xor.b64  	%rd26564, %rd26563, %rd37419;
	mul.lo.s64 	%rd26565, %rd26564, 1099511628211;
	shr.u64 	%rd26566, %rd26562, 8;
	and.b64  	%rd26567, %rd26566, 255;
	xor.b64  	%rd26568, %rd26567, %rd26565;
	mul.lo.s64 	%rd26569, %rd26568, 1099511628211;
	shr.u64 	%rd26570, %rd26562, 16;
	and.b64  	%rd26571, %rd26570, 255;
	xor.b64  	%rd26572, %rd26571, %rd26569;
	mul.lo.s64 	%rd26573, %rd26572, 1099511628211;
	shr.u64 	%rd26574, %rd26562, 24;
	and.b64  	%rd26575, %rd26574, 255;
	xor.b64  	%rd26576, %rd26575, %rd26573;
	mul.lo.s64 	%rd26577, %rd26576, 1099511628211;
	shr.u64 	%rd26578, %rd26562, 32;
	and.b64  	%rd26579, %rd26578, 255;
	xor.b64  	%rd26580, %rd26579, %rd26577;
	mul.lo.s64 	%rd26581, %rd26580, 1099511628211;
	shr.u64 	%rd26582, %rd26562, 40;
	and.b64  	%rd26583, %rd26582, 255;
	xor.b64  	%rd26584, %rd26583, %rd26581;
	mul.lo.s64 	%rd26585, %rd26584, 1099511628211;
	shr.u64 	%rd26586, %rd26562, 48;
	and.b64  	%rd26587, %rd26586, 255;
	xor.b64  	%rd26588, %rd26587, %rd26585;
	mul.lo.s64 	%rd26589, %rd26588, 1099511628211;
	shr.u64 	%rd26590, %rd26562, 56;
	xor.b64  	%rd26591, %rd26590, %rd26589;
	mul.lo.s64 	%rd26592, %rd26591, 1099511628211;
	ld.u64 	%rd26593, [%rd26561+8];
	and.b64  	%rd26594, %rd26593, 255;
	xor.b64  	%rd26595, %rd26594, %rd26592;
	mul.lo.s64 	%rd26596, %rd26595, 1099511628211;
	shr.u64 	%rd26597, %rd26593, 8;
	and.b64  	%rd26598, %rd26597, 255;
	xor.b64  	%rd26599, %rd26598, %rd26596;
	mul.lo.s64 	%rd26600, %rd26599, 1099511628211;
	shr.u64 	%rd26601, %rd26593, 16;
	and.b64  	%rd26602, %rd26601, 255;
	xor.b64  	%rd26603, %rd26602, %rd26600;
	mul.lo.s64 	%rd26604, %rd26603, 1099511628211;
	shr.u64 	%rd26605, %rd26593, 24;
	and.b64  	%rd26606, %rd26605, 255;
	xor.b64  	%rd26607, %rd26606, %rd26604;
	mul.lo.s64 	%rd26608, %rd26607, 1099511628211;
	shr.u64 	%rd26609, %rd26593, 32;
	and.b64  	%rd26610, %rd26609, 255;
	xor.b64  	%rd26611, %rd26610, %rd26608;
	mul.lo.s64 	%rd26612, %rd26611, 1099511628211;
	shr.u64 	%rd26613, %rd26593, 40;
	and.b64  	%rd26614, %rd26613, 255;
	xor.b64  	%rd26615, %rd26614, %rd26612;
	mul.lo.s64 	%rd26616, %rd26615, 1099511628211;
	shr.u64 	%rd26617, %rd26593, 48;
	and.b64  	%rd26618, %rd26617, 255;
	xor.b64  	%rd26619, %rd26618, %rd26616;
	mul.lo.s64 	%rd26620, %rd26619, 1099511628211;
	shr.u64 	%rd26621, %rd26593, 56;
	xor.b64  	%rd26622, %rd26621, %rd26620;
	mul.lo.s64 	%rd37419, %rd26622, 1099511628211;
	add.s64 	%rd37417, %rd37417, 2;
	setp.ne.s64 	%p1368, %rd37417, %rd37420;
	@%p1368 bra 	$L__BB37_409;
$L__BB37_410:
	setp.eq.s64 	%p1369, %rd216, 0;
	@%p1369 bra 	$L__BB37_412;
	shl.b64 	%rd26623, %rd37420, 3;
	add.s64 	%rd26624, %rd37316, %rd26623;
	ld.u64 	%rd26625, [%rd26624];
	and.b64  	%rd26626, %rd26625, 255;
	xor.b64  	%rd26627, %rd26626, %rd37419;
	mul.lo.s64 	%rd26628, %rd26627, 1099511628211;
	shr.u64 	%rd26629, %rd26625, 8;
	and.b64  	%rd26630, %rd26629, 255;
	xor.b64  	%rd26631, %rd26630, %rd26628;
	mul.lo.s64 	%rd26632, %rd26631, 1099511628211;
	shr.u64 	%rd26633, %rd26625, 16;
	and.b64  	%rd26634, %rd26633, 255;
	xor.b64  	%rd26635, %rd26634, %rd26632;
	mul.lo.s64 	%rd26636, %rd26635, 1099511628211;
	shr.u64 	%rd26637, %rd26625, 24;
	and.b64  	%rd26638, %rd26637, 255;
	xor.b64  	%rd26639, %rd26638, %rd26636;
	mul.lo.s64 	%rd26640, %rd26639, 1099511628211;
	shr.u64 	%rd26641, %rd26625, 32;
	and.b64  	%rd26642, %rd26641, 255;
	xor.b64  	%rd26643, %rd26642, %rd26640;
	mul.lo.s64 	%rd26644, %rd26643, 1099511628211;
	shr.u64 	%rd26645, %rd26625, 40;
	and.b64  	%rd26646, %rd26645, 255;
	xor.b64  	%rd26647, %rd26646, %rd26644;
	mul.lo.s64 	%rd26648, %rd26647, 1099511628211;
	shr.u64 	%rd26649, %rd26625, 48;
	and.b64  	%rd26650, %rd26649, 255;
	xor.b64  	%rd26651, %rd26650, %rd26648;
	mul.lo.s64 	%rd26652, %rd26651, 1099511628211;
	shr.u64 	%rd26653, %rd26625, 56;
	xor.b64  	%rd26654, %rd26653, %rd26652;
	mul.lo.s64 	%rd37419, %rd26654, 1099511628211;
$L__BB37_412:
	setp.lt.u64 	%p1370, %rd37413, %rd37419;
	mov.u64 	%rd37424, %rd37235;
	@%p1370 bra 	$L__BB37_413;
	bra.uni 	$L__BB37_418;
$L__BB37_413:
	mov.u64 	%rd37424, %rd37316;
	mov.u64 	%rd37316, %rd37235;
	bra.uni 	$L__BB37_418;
$L__BB37_414:
	setp.eq.s32 	%p1371, %r118, 0;
	mov.u64 	%rd37424, %rd37235;
	@%p1371 bra 	$L__BB37_418;
	mov.b64 	%rd37423, 0;
$L__BB37_416:
	shl.b64 	%rd26656, %rd37423, 3;
	add.s64 	%rd26657, %rd37235, %rd26656;
	ld.u64 	%rd764, [%rd26657];
	add.s64 	%rd26658, %rd37316, %rd26656;
	ld.u64 	%rd765, [%rd26658];
	setp.lt.u64 	%p1372, %rd764, %rd765;
	@%p1372 bra 	$L__BB37_413;
	setp.le.u64 	%p1373, %rd764, %rd765;
	add.s64 	%rd37423, %rd37423, 1;
	setp.lt.u64 	%p1374, %rd37423, %rd13;
	and.pred  	%p1375, %p1373, %p1374;
	mov.u64 	%rd37424, %rd37235;
	@%p1375 bra 	$L__BB37_416;
$L__BB37_418:
	setp.eq.s64 	%p1376, %rd4132, 1;
	mov.b64 	%rd37428, -3750763034362895579;
	mov.b64 	%rd37429, 0;
	@%p1376 bra 	$L__BB37_421;
	and.b64  	%rd37429, %rd4132, -2;
	mov.b64 	%rd37428, -3750763034362895579;
	mov.b64 	%rd37426, 0;
$L__BB37_420:
	shl.b64 	%rd26665, %rd37426, 3;
	add.s64 	%rd26666, %rd37262, %rd26665;
	ld.u64 	%rd26667, [%rd26666];
	and.b64  	%rd26668, %rd26667, 255;
	xor.b64  	%rd26669, %rd26668, %rd37428;
	mul.lo.s64 	%rd26670, %rd26669, 1099511628211;
	shr.u64 	%rd26671, %rd26667, 8;
	and.b64  	%rd26672, %rd26671, 255;
	xor.b64  	%rd26673, %rd26672, %rd26670;
	mul.lo.s64 	%rd26674, %rd26673, 1099511628211;
	shr.u64 	%rd26675, %rd26667, 16;
	and.b64  	%rd26676, %rd26675, 255;
	xor.b64  	%rd26677, %rd26676, %rd26674;
	mul.lo.s64 	%rd26678, %rd26677, 1099511628211;
	shr.u64 	%rd26679, %rd26667, 24;
	and.b64  	%rd26680, %rd26679, 255;
	xor.b64  	%rd26681, %rd26680, %rd26678;
	mul.lo.s64 	%rd26682, %rd26681, 1099511628211;
	shr.u64 	%rd26683, %rd26667, 32;
	and.b64  	%rd26684, %rd26683, 255;
	xor.b64  	%rd26685, %rd26684, %rd26682;
	mul.lo.s64 	%rd26686, %rd26685, 1099511628211;
	shr.u64 	%rd26687, %rd26667, 40;
	and.b64  	%rd26688, %rd26687, 255;
	xor.b64  	%rd26689, %rd26688, %rd26686;
	mul.lo.s64 	%rd26690, %rd26689, 1099511628211;
	shr.u64 	%rd26691, %rd26667, 48;
	and.b64  	%rd26692, %rd26691, 255;
	xor.b64  	%rd26693, %rd26692, %rd26690;
	mul.lo.s64 	%rd26694, %rd26693, 1099511628211;
	shr.u64 	%rd26695, %rd26667, 56;
	xor.b64  	%rd26696, %rd26695, %rd26694;
	mul.lo.s64 	%rd26697, %rd26696, 1099511628211;
	ld.u64 	%rd26698, [%rd26666+8];
	and.b64  	%rd26699, %rd26698, 255;
	xor.b64  	%rd26700, %rd26699, %rd26697;
	mul.lo.s64 	%rd26701, %rd26700, 1099511628211;
	shr.u64 	%rd26702, %rd26698, 8;
	and.b64  	%rd26703, %rd26702, 255;
	xor.b64  	%rd26704, %rd26703, %rd26701;
	mul.lo.s64 	%rd26705, %rd26704, 1099511628211;
	shr.u64 	%rd26706, %rd26698, 16;
	and.b64  	%rd26707, %rd26706, 255;
	xor.b64  	%rd26708, %rd26707, %rd26705;
	mul.lo.s64 	%rd26709, %rd26708, 1099511628211;
	shr.u64 	%rd26710, %rd26698, 24;
	and.b64  	%rd26711, %rd26710, 255;
	xor.b64  	%rd26712, %rd26711, %rd26709;
	mul.lo.s64 	%rd26713, %rd26712, 1099511628211;
	shr.u64 	%rd26714, %rd26698, 32;
	and.b64  	%rd26715, %rd26714, 255;
	xor.b64  	%rd26716, %rd26715, %rd26713;
	mul.lo.s64 	%rd26717, %rd26716, 1099511628211;
	shr.u64 	%rd26718, %rd26698, 40;
	and.b64  	%rd26719, %rd26718, 255;
	xor.b64  	%rd26720, %rd26719, %rd26717;
	mul.lo.s64 	%rd26721, %rd26720, 1099511628211;
	shr.u64 	%rd26722, %rd26698, 48;
	and.b64  	%rd26723, %rd26722, 255;
	xor.b64  	%rd26724, %rd26723, %rd26721;
	mul.lo.s64 	%rd26725, %rd26724, 1099511628211;
	shr.u64 	%rd26726, %rd26698, 56;
	xor.b64  	%rd26727, %rd26726, %rd26725;
	mul.lo.s64 	%rd37428, %rd26727, 1099511628211;
	add.s64 	%rd37426, %rd37426, 2;
	setp.ne.s64 	%p1377, %rd37426, %rd37429;
	@%p1377 bra 	$L__BB37_420;
$L__BB37_421:
	setp.eq.s64 	%p1378, %rd216, 0;
	@%p1378 bra 	$L__BB37_423;
	shl.b64 	%rd26728, %rd37429, 3;
	add.s64 	%rd26729, %rd37262, %rd26728;
	ld.u64 	%rd26730, [%rd26729];
	and.b64  	%rd26731, %rd26730, 255;
	xor.b64  	%rd26732, %rd26731, %rd37428;
	mul.lo.s64 	%rd26733, %rd26732, 1099511628211;
	shr.u64 	%rd26734, %rd26730, 8;
	and.b64  	%rd26735, %rd26734, 255;
	xor.b64  	%rd26736, %rd26735, %rd26733;
	mul.lo.s64 	%rd26737, %rd26736, 1099511628211;
	shr.u64 	%rd26738, %rd26730, 16;
	and.b64  	%rd26739, %rd26738, 255;
	xor.b64  	%rd26740, %rd26739, %rd26737;
	mul.lo.s64 	%rd26741, %rd26740, 1099511628211;
	shr.u64 	%rd26742, %rd26730, 24;
	and.b64  	%rd26743, %rd26742, 255;
	xor.b64  	%rd26744, %rd26743, %rd26741;
	mul.lo.s64 	%rd26745, %rd26744, 1099511628211;
	shr.u64 	%rd26746, %rd26730, 32;
	and.b64  	%rd26747, %rd26746, 255;
	xor.b64  	%rd26748, %rd26747, %rd26745;
	mul.lo.s64 	%rd26749, %rd26748, 1099511628211;
	shr.u64 	%rd26750, %rd26730, 40;
	and.b64  	%rd26751, %rd26750, 255;
	xor.b64  	%rd26752, %rd26751, %rd26749;
	mul.lo.s64 	%rd26753, %rd26752, 1099511628211;
	shr.u64 	%rd26754, %rd26730, 48;
	and.b64  	%rd26755, %rd26754, 255;
	xor.b64  	%rd26756, %rd26755, %rd26753;
	mul.lo.s64 	%rd26757, %rd26756, 1099511628211;
	shr.u64 	%rd26758, %rd26730, 56;
	xor.b64  	%rd26759, %rd26758, %rd26757;
	mul.lo.s64 	%rd37428, %rd26759, 1099511628211;
$L__BB37_423:
	setp.eq.s64 	%p1379, %rd4132, 1;
	mov.b64 	%rd37434, -3750763034362895579;
	mov.b64 	%rd37435, 0;
	@%p1379 bra 	$L__BB37_426;
	and.b64  	%rd37435, %rd4132, -2;
	mov.b64 	%rd37434, -3750763034362895579;
	mov.b64 	%rd37432, 0;
$L__BB37_425:
	shl.b64 	%rd26765, %rd37432, 3;
	add.s64 	%rd26766, %rd37343, %rd26765;
	ld.u64 	%rd26767, [%rd26766];
	and.b64  	%rd26768, %rd26767, 255;
	xor.b64  	%rd26769, %rd26768, %rd37434;
	mul.lo.s64 	%rd26770, %rd26769, 1099511628211;
	shr.u64 	%rd26771, %rd26767, 8;
	and.b64  	%rd26772, %rd26771, 255;
	xor.b64  	%rd26773, %rd26772, %rd26770;
	mul.lo.s64 	%rd26774, %rd26773, 1099511628211;
	shr.u64 	%rd26775, %rd26767, 16;
	and.b64  	%rd26776, %rd26775, 255;
	xor.b64  	%rd26777, %rd26776, %rd26774;
	mul.lo.s64 	%rd26778, %rd26777, 1099511628211;
	shr.u64 	%rd26779, %rd26767, 24;
	and.b64  	%rd26780, %rd26779, 255;
	xor.b64  	%rd26781, %rd26780, %rd26778;
	mul.lo.s64 	%rd26782, %rd26781, 1099511628211;
	shr.u64 	%rd26783, %rd26767, 32;
	and.b64  	%rd26784, %rd26783, 255;
	xor.b64  	%rd26785, %rd26784, %rd26782;
	mul.lo.s64 	%rd26786, %rd26785, 1099511628211;
	shr.u64 	%rd26787, %rd26767, 40;
	and.b64  	%rd26788, %rd26787, 255;
	xor.b64  	%rd26789, %rd26788, %rd26786;
	mul.lo.s64 	%rd26790, %rd26789, 1099511628211;
	shr.u64 	%rd26791, %rd26767, 48;
	and.b64  	%rd26792, %rd26791, 255;
	xor.b64  	%rd26793, %rd26792, %rd26790;
	mul.lo.s64 	%rd26794, %rd26793, 1099511628211;
	shr.u64 	%rd26795, %rd26767, 56;
	xor.b64  	%rd26796, %rd26795, %rd26794;
	mul.lo.s64 	%rd26797, %rd26796, 1099511628211;
	ld.u64 	%rd26798, [%rd26766+8];
	and.b64  	%rd26799, %rd26798, 255;
	xor.b64  	%rd26800, %rd26799, %rd26797;
	mul.lo.s64 	%rd26801, %rd26800, 1099511628211;
	shr.u64 	%rd26802, %rd26798, 8;
	and.b64  	%rd26803, %rd26802, 255;
	xor.b64  	%rd26804, %rd26803, %rd26801;
	mul.lo.s64 	%rd26805, %rd26804, 1099511628211;
	shr.u64 	%rd26806, %rd26798, 16;
	and.b64  	%rd26807, %rd26806, 255;
	xor.b64  	%rd26808, %rd26807, %rd26805;
	mul.lo.s64 	%rd26809, %rd26808, 1099511628211;
	shr.u64 	%rd26810, %rd26798, 24;
	and.b64  	%rd26811, %rd26810, 255;
	xor.b64  	%rd26812, %rd26811, %rd26809;
	mul.lo.s64 	%rd26813, %rd26812, 1099511628211;
	shr.u64 	%rd26814, %rd26798, 32;
	and.b64  	%rd26815, %rd26814, 255;
	xor.b64  	%rd26816, %rd26815, %rd26813;
	mul.lo.s64 	%rd26817, %rd26816, 1099511628211;
	shr.u64 	%rd26818, %rd26798, 40;
	and.b64  	%rd26819, %rd26818, 255;
	xor.b64  	%rd26820, %rd26819, %rd26817;
	mul.lo.s64 	%rd26821, %rd26820, 1099511628211;
	shr.u64 	%rd26822, %rd26798, 48;
	and.b64  	%rd26823, %rd26822, 255;
	xor.b64  	%rd26824, %rd26823, %rd26821;
	mul.lo.s64 	%rd26825, %rd26824, 1099511628211;
	shr.u64 	%rd26826, %rd26798, 56;
	xor.b64  	%rd26827, %rd26826, %rd26825;
	mul.lo.s64 	%rd37434, %rd26827, 1099511628211;
	add.s64 	%rd37432, %rd37432, 2;
	setp.ne.s64 	%p1380, %rd37432, %rd37435;
	@%p1380 bra 	$L__BB37_425;
$L__BB37_426:
	setp.eq.s64 	%p1381, %rd216, 0;
	@%p1381 bra 	$L__BB37_428;
	shl.b64 	%rd26828, %rd37435, 3;
	add.s64 	%rd26829, %rd37343, %rd26828;
	ld.u64 	%rd26830, [%rd26829];
	and.b64  	%rd26831, %rd26830, 255;
	xor.b64  	%rd26832, %rd26831, %rd37434;
	mul.lo.s64 	%rd26833, %rd26832, 1099511628211;
	shr.u64 	%rd26834, %rd26830, 8;
	and.b64  	%rd26835, %rd26834, 255;
	xor.b64  	%rd26836, %rd26835, %rd26833;
	mul.lo.s64 	%rd26837, %rd26836, 1099511628211;
	shr.u64 	%rd26838, %rd26830, 16;
	and.b64  	%rd26839, %rd26838, 255;
	xor.b64  	%rd26840, %rd26839, %rd26837;
	mul.lo.s64 	%rd26841, %rd26840, 1099511628211;
	shr.u64 	%rd26842, %rd26830, 24;
	and.b64  	%rd26843, %rd26842, 255;
	xor.b64  	%rd26844, %rd26843, %rd26841;
	mul.lo.s64 	%rd26845, %rd26844, 1099511628211;
	shr.u64 	%rd26846, %rd26830, 32;
	and.b64  	%rd26847, %rd26846, 255;
	xor.b64  	%rd26848, %rd26847, %rd26845;
	mul.lo.s64 	%rd26849, %rd26848, 1099511628211;
	shr.u64 	%rd26850, %rd26830, 40;
	and.b64  	%rd26851, %rd26850, 255;
	xor.b64  	%rd26852, %rd26851, %rd26849;
	mul.lo.s64 	%rd26853, %rd26852, 1099511628211;
	shr.u64 	%rd26854, %rd26830, 48;
	and.b64  	%rd26855, %rd26854, 255;
	xor.b64  	%rd26856, %rd26855, %rd26853;
	mul.lo.s64 	%rd26857, %rd26856, 1099511628211;
	shr.u64 	%rd26858, %rd26830, 56;
	xor.b64  	%rd26859, %rd26858, %rd26857;
	mul.lo.s64 	%rd37434, %rd26859, 1099511628211;
$L__BB37_428:
	setp.eq.s64 	%p1382, %rd37428, %rd37434;
	@%p1382 bra 	$L__BB37_441;
	setp.eq.s64 	%p1383, %rd4132, 1;
	mov.b64 	%rd37440, -3750763034362895579;
	mov.b64 	%rd37441, 0;
	@%p1383 bra 	$L__BB37_432;
	and.b64  	%rd37441, %rd4132, -2;
	mov.b64 	%rd37440, -3750763034362895579;
	mov.b64 	%rd37438, 0;
$L__BB37_431:
	shl.b64 	%rd26865, %rd37438, 3;
	add.s64 	%rd26866, %rd37262, %rd26865;
	ld.u64 	%rd26867, [%rd26866];
	and.b64  	%rd26868, %rd26867, 255;
	xor.b64  	%rd26869, %rd26868, %rd37440;
	mul.lo.s64 	%rd26870, %rd26869, 1099511628211;
	shr.u64 	%rd26871, %rd26867, 8;
	and.b64  	%rd26872, %rd26871, 255;
	xor.b64  	%rd26873, %rd26872, %rd26870;
	mul.lo.s64 	%rd26874, %rd26873, 1099511628211;
	shr.u64 	%rd26875, %rd26867, 16;
	and.b64  	%rd26876, %rd26875, 255;
	xor.b64  	%rd26877, %rd26876, %rd26874;
	mul.lo.s64 	%rd26878, %rd26877, 1099511628211;
	shr.u64 	%rd26879, %rd26867, 24;
	and.b64  	%rd26880, %rd26879, 255;
	xor.b64  	%rd26881, %rd26880, %rd26878;
	mul.lo.s64 	%rd26882, %rd26881, 1099511628211;
	shr.u64 	%rd26883, %rd26867, 32;
	and.b64  	%rd26884, %rd26883, 255;
	xor.b64  	%rd26885, %rd26884, %rd26882;
	mul.lo.s64 	%rd26886, %rd26885, 1099511628211;
	shr.u64 	%rd26887, %rd26867, 40;
	and.b64  	%rd26888, %rd26887, 255;
	xor.b64  	%rd26889, %rd26888, %rd26886;
	mul.lo.s64 	%rd26890, %rd26889, 1099511628211;
	shr.u64 	%rd26891, %rd26867, 48;
	and.b64  	%rd26892, %rd26891, 255;
	xor.b64  	%rd26893, %rd26892, %rd26890;
	mul.lo.s64 	%rd26894, %rd26893, 1099511628211;
	shr.u64 	%rd26895, %rd26867, 56;
	xor.b64  	%rd26896, %rd26895, %rd26894;
	mul.lo.s64 	%rd26897, %rd26896, 1099511628211;
	ld.u64 	%rd26898, [%rd26866+8];
	and.b64  	%rd26899, %rd26898, 255;
	xor.b64  	%rd26900, %rd26899, %rd26897;
	mul.lo.s64 	%rd26901, %rd26900, 1099511628211;
	shr.u64 	%rd26902, %rd26898, 8;
	and.b64  	%rd26903, %rd26902, 255;
	xor.b64  	%rd26904, %rd26903, %rd26901;
	mul.lo.s64 	%rd26905, %rd26904, 1099511628211;
	shr.u64 	%rd26906, %rd26898, 16;
	and.b64  	%rd26907, %rd26906, 255;
	xor.b64  	%rd26908, %rd26907, %rd26905;
	mul.lo.s64 	%rd26909, %rd26908, 1099511628211;
	shr.u64 	%rd26910, %rd26898, 24;
	and.b64  	%rd26911, %rd26910, 255;
	xor.b64  	%rd26912, %rd26911, %rd26909;
	mul.lo.s64 	%rd26913, %rd26912, 1099511628211;
	shr.u64 	%rd26914, %rd26898, 32;
	and.b64  	%rd26915, %rd26914, 255;
	xor.b64  	%rd26916, %rd26915, %rd26913;
	mul.lo.s64 	%rd26917, %rd26916, 1099511628211;
	shr.u64 	%rd26918, %rd26898, 40;
	and.b64  	%rd26919, %rd26918, 255;
	xor.b64  	%rd26920, %rd26919, %rd26917;
	mul.lo.s64 	%rd26921, %rd26920, 1099511628211;
	shr.u64 	%rd26922, %rd26898, 48;
	and.b64  	%rd26923, %rd26922, 255;
	xor.b64  	%rd26924, %rd26923, %rd26921;
	mul.lo.s64 	%rd26925, %rd26924, 1099511628211;
	shr.u64 	%rd26926, %rd26898, 56;
	xor.b64  	%rd26927, %rd26926, %rd26925;
	mul.lo.s64 	%rd37440, %rd26927, 1099511628211;
	add.s64 	%rd37438, %rd37438, 2;
	setp.ne.s64 	%p1384, %rd37438, %rd37441;
	@%p1384 bra 	$L__BB37_431;
$L__BB37_432:
	setp.eq.s64 	%p1385, %rd216, 0;
	@%p1385 bra 	$L__BB37_434;
	shl.b64 	%rd26928, %rd37441, 3;
	add.s64 	%rd26929, %rd37262, %rd26928;
	ld.u64 	%rd26930, [%rd26929];
	and.b64  	%rd26931, %rd26930, 255;
	xor.b64  	%rd26932, %rd26931, %rd37440;
	mul.lo.s64 	%rd26933, %rd26932, 1099511628211;
	shr.u64 	%rd26934, %rd26930, 8;
	and.b64  	%rd26935, %rd26934, 255;
	xor.b64  	%rd26936, %rd26935, %rd26933;
	mul.lo.s64 	%rd26937, %rd26936, 1099511628211;
	shr.u64 	%rd26938, %rd26930, 16;
	and.b64  	%rd26939, %rd26938, 255;
	xor.b64  	%rd26940, %rd26939, %rd26937;
	mul.lo.s64 	%rd26941, %rd26940, 1099511628211;
	shr.u64 	%rd26942, %rd26930, 24;
	and.b64  	%rd26943, %rd26942, 255;
	xor.b64  	%rd26944, %rd26943, %rd26941;
	mul.lo.s64 	%rd26945, %rd26944, 1099511628211;
	shr.u64 	%rd26946, %rd26930, 32;
	and.b64  	%rd26947, %rd26946, 255;
	xor.b64  	%rd26948, %rd26947, %rd26945;
	mul.lo.s64 	%rd26949, %rd26948, 1099511628211;
	shr.u64 	%rd26950, %rd26930, 40;
	and.b64  	%rd26951, %rd26950, 255;
	xor.b64  	%rd26952, %rd26951, %rd26949;
	mul.lo.s64 	%rd26953, %rd26952, 1099511628211;
	shr.u64 	%rd26954, %rd26930, 48;
	and.b64  	%rd26955, %rd26954, 255;
	xor.b64  	%rd26956, %rd26955, %rd26953;
	mul.lo.s64 	%rd26957, %rd26956, 1099511628211;
	shr.u64 	%rd26958, %rd26930, 56;
	xor.b64  	%rd26959, %rd26958, %rd26957;
	mul.lo.s64 	%rd37440, %rd26959, 1099511628211;
$L__BB37_434:
	setp.eq.s64 	%p1386, %rd4132, 1;
	mov.b64 	%rd37446, -3750763034362895579;
	mov.b64 	%rd37447, 0;
	@%p1386 bra 	$L__BB37_437;
	and.b64  	%rd37447, %rd4132, -2;
	mov.b64 	%rd37446, -3750763034362895579;
	mov.b64 	%rd37444, 0;
$L__BB37_436:
	shl.b64 	%rd26965, %rd37444, 3;
	add.s64 	%rd26966, %rd37343, %rd26965;
	ld.u64 	%rd26967, [%rd26966];
	and.b64  	%rd26968, %rd26967, 255;
	xor.b64  	%rd26969, %rd26968, %rd37446;
	mul.lo.s64 	%rd26970, %rd26969, 1099511628211;
	shr.u64 	%rd26971, %rd26967, 8;
	and.b64  	%rd26972, %rd26971, 255;
	xor.b64  	%rd26973, %rd26972, %rd26970;
	mul.lo.s64 	%rd26974, %rd26973, 1099511628211;
	shr.u64 	%rd26975, %rd26967, 16;
	and.b64  	%rd26976, %rd26975, 255;
	xor.b64  	%rd26977, %rd26976, %rd26974;
	mul.lo.s64 	%rd26978, %rd26977, 1099511628211;
	shr.u64 	%rd26979, %rd26967, 24;
	and.b64  	%rd26980, %rd26979, 255;
	xor.b64  	%rd26981, %rd26980, %rd26978;
	mul.lo.s64 	%rd26982, %rd26981, 1099511628211;
	shr.u64 	%rd26983, %rd26967, 32;
	and.b64  	%rd26984, %rd26983, 255;
	xor.b64  	%rd26985, %rd26984, %rd26982;
	mul.lo.s64 	%rd26986, %rd26985, 1099511628211;
	shr.u64 	%rd26987, %rd26967, 40;
	and.b64  	%rd26988, %rd26987, 255;
	xor.b64  	%rd26989, %rd26988, %rd26986;
	mul.lo.s64 	%rd26990, %rd26989, 1099511628211;
	shr.u64 	%rd26991, %rd26967, 48;
	and.b64  	%rd26992, %rd26991, 255;
	xor.b64  	%rd26993, %rd26992, %rd26990;
	mul.lo.s64 	%rd26994, %rd26993, 1099511628211;
	shr.u64 	%rd26995, %rd26967, 56;
	xor.b64  	%rd26996, %rd26995, %rd26994;
	mul.lo.s64 	%rd26997, %rd26996, 1099511628211;
	ld.u64 	%rd26998, [%rd26966+8];
	and.b64  	%rd26999, %rd26998, 255;
	xor.b64  	%rd27000, %rd26999, %rd26997;
	mul.lo.s64 	%rd27001, %rd27000, 1099511628211;
	shr.u64 	%rd27002, %rd26998, 8;
	and.b64  	%rd27003, %rd27002, 255;
	xor.b64  	%rd27004, %rd27003, %rd27001;
	mul.lo.s64 	%rd27005, %rd27004, 1099511628211;
	shr.u64 	%rd27006, %rd26998, 16;
	and.b64  	%rd27007, %rd27006, 255;
	xor.b64  	%rd27008, %rd27007, %rd27005;
	mul.lo.s64 	%rd27009, %rd27008, 1099511628211;
	shr.u64 	%rd27010, %rd26998, 24;
	and.b64  	%rd27011, %rd27010, 255;
	xor.b64  	%rd27012, %rd27011, %rd27009;
	mul.lo.s64 	%rd27013, %rd27012, 1099511628211;
	shr.u64 	%rd27014, %rd26998, 32;
	and.b64  	%rd27015, %rd27014, 255;
	xor.b64  	%rd27016, %rd27015, %rd27013;
	mul.lo.s64 	%rd27017, %rd27016, 1099511628211;
	shr.u64 	%rd27018, %rd26998, 40;
	and.b64  	%rd27019, %rd27018, 255;
	xor.b64  	%rd27020, %rd27019, %rd27017;
	mul.lo.s64 	%rd27021, %rd27020, 1099511628211;
	shr.u64 	%rd27022, %rd26998, 48;
	and.b64  	%rd27023, %rd27022, 255;
	xor.b64  	%rd27024, %rd27023, %rd27021;
	mul.lo.s64 	%rd27025, %rd27024, 1099511628211;
	shr.u64 	%rd27026, %rd26998, 56;
	xor.b64  	%rd27027, %rd27026, %rd27025;
	mul.lo.s64 	%rd37446, %rd27027, 1099511628211;
	add.s64 	%rd37444, %rd37444, 2;
	setp.ne.s64 	%p1387, %rd37444, %rd37447;
	@%p1387 bra 	$L__BB37_436;
$L__BB37_437:
	setp.eq.s64 	%p1388, %rd216, 0;
	@%p1388 bra 	$L__BB37_439;
	shl.b64 	%rd27028, %rd37447, 3;
	add.s64 	%rd27029, %rd37343, %rd27028;
	ld.u64 	%rd27030, [%rd27029];
	and.b64  	%rd27031, %rd27030, 255;
	xor.b64  	%rd27032, %rd27031, %rd37446;
	mul.lo.s64 	%rd27033, %rd27032, 1099511628211;
	shr.u64 	%rd27034, %rd27030, 8;
	and.b64  	%rd27035, %rd27034, 255;
	xor.b64  	%rd27036, %rd27035, %rd27033;
	mul.lo.s64 	%rd27037, %rd27036, 1099511628211;
	shr.u64 	%rd27038, %rd27030, 16;
	and.b64  	%rd27039, %rd27038, 255;
	xor.b64  	%rd27040, %rd27039, %rd27037;
	mul.lo.s64 	%rd27041, %rd27040, 1099511628211;
	shr.u64 	%rd27042, %rd27030, 24;
	and.b64  	%rd27043, %rd27042, 255;
	xor.b64  	%rd27044, %rd27043, %rd27041;
	mul.lo.s64 	%rd27045, %rd27044, 1099511628211;
	shr.u64 	%rd27046, %rd27030, 32;
	and.b64  	%rd27047, %rd27046, 255;
	xor.b64  	%rd27048, %rd27047, %rd27045;
	mul.lo.s64 	%rd27049, %rd27048, 1099511628211;
	shr.u64 	%rd27050, %rd27030, 40;
	and.b64  	%rd27051, %rd27050, 255;
	xor.b64  	%rd27052, %rd27051, %rd27049;
	mul.lo.s64 	%rd27053, %rd27052, 1099511628211;
	shr.u64 	%rd27054, %rd27030, 48;
	and.b64  	%rd27055, %rd27054, 255;
	xor.b64  	%rd27056, %rd27055, %rd27053;
	mul.lo.s64 	%rd27057, %rd27056, 1099511628211;
	shr.u64 	%rd27058, %rd27030, 56;
	xor.b64  	%rd27059, %rd27058, %rd27057;
	mul.lo.s64 	%rd37446, %rd27059, 1099511628211;
$L__BB37_439:
	setp.lt.u64 	%p1389, %rd37440, %rd37446;
	mov.u64 	%rd37451, %rd37262;
	@%p1389 bra 	$L__BB37_440;
	bra.uni 	$L__BB37_445;
$L__BB37_440:
	mov.u64 	%rd37451, %rd37343;
	mov.u64 	%rd37343, %rd37262;
	bra.uni 	$L__BB37_445;
$L__BB37_441:
	setp.eq.s32 	%p1390, %r118, 0;
	mov.u64 	%rd37451, %rd37262;
	@%p1390 bra 	$L__BB37_445;
	mov.b64 	%rd37450, 0;
$L__BB37_443:
	shl.b64 	%rd27061, %rd37450, 3;
	add.s64 	%rd27062, %rd37262, %rd27061;
	ld.u64 	%rd810, [%rd27062];
	add.s64 	%rd27063, %rd37343, %rd27061;
	ld.u64 	%rd811, [%rd27063];
	setp.lt.u64 	%p1391, %rd810, %rd811;
	@%p1391 bra 	$L__BB37_440;
	setp.le.u64 	%p1392, %rd810, %rd811;
	add.s64 	%rd37450, %rd37450, 1;
	setp.lt.u64 	%p1393, %rd37450, %rd13;
	and.pred  	%p1394, %p1392, %p1393;
	mov.u64 	%rd37451, %rd37262;
	@%p1394 bra 	$L__BB37_443;
$L__BB37_445:
	setp.eq.s64 	%p1395, %rd4132, 1;
	mov.b64 	%rd37455, -3750763034362895579;
	mov.b64 	%rd37456, 0;
	@%p1395 bra 	$L__BB37_448;
	and.b64  	%rd37456, %rd4132, -2;
	mov.b64 	%rd37455, -3750763034362895579;
	mov.b64 	%rd37453, 0;
$L__BB37_447:
	shl.b64 	%rd27070, %rd37453, 3;
	add.s64 	%rd27071, %rd37289, %rd27070;
	ld.u64 	%rd27072, [%rd27071];
	and.b64  	%rd27073, %rd27072, 255;
	xor.b64  	%rd27074, %rd27073, %rd37455;
	mul.lo.s64 	%rd27075, %rd27074, 1099511628211;
	shr.u64 	%rd27076, %rd27072, 8;
	and.b64  	%rd27077, %rd27076, 255;
	xor.b64  	%rd27078, %rd27077, %rd27075;
	mul.lo.s64 	%rd27079, %rd27078, 1099511628211;
	shr.u64 	%rd27080, %rd27072, 16;
	and.b64  	%rd27081, %rd27080, 255;
	xor.b64  	%rd27082, %rd27081, %rd27079;
	mul.lo.s64 	%rd27083, %rd27082, 1099511628211;
	shr.u64 	%rd27084, %rd27072, 24;
	and.b64  	%rd27085, %rd27084, 255;
	xor.b64  	%rd27086, %rd27085, %rd27083;
	mul.lo.s64 	%rd27087, %rd27086, 1099511628211;
	shr.u64 	%rd27088, %rd27072, 32;
	and.b64  	%rd27089, %rd27088, 255;
	xor.b64  	%rd27090, %rd27089, %rd27087;
	mul.lo.s64 	%rd27091, %rd27090, 1099511628211;
	shr.u64 	%rd27092, %rd27072, 40;
	and.b64  	%rd27093, %rd27092, 255;
	xor.b64  	%rd27094, %rd27093, %rd27091;
	mul.lo.s64 	%rd27095, %rd27094, 1099511628211;
	shr.u64 	%rd27096, %rd27072, 48;
	and.b64  	%rd27097, %rd27096, 255;
	xor.b64  	%rd27098, %rd27097, %rd27095;
	mul.lo.s64 	%rd27099, %rd27098, 1099511628211;
	shr.u64 	%rd27100, %rd27072, 56;
	xor.b64  	%rd27101, %rd27100, %rd27099;
	mul.lo.s64 	%rd27102, %rd27101, 1099511628211;
	ld.u64 	%rd27103, [%rd27071+8];
	and.b64  	%rd27104, %rd27103, 255;
	xor.b64  	%rd27105, %rd27104, %rd27102;
	mul.lo.s64 	%rd27106, %rd27105, 1099511628211;
	shr.u64 	%rd27107, %rd27103, 8;
	and.b64  	%rd27108, %rd27107, 255;
	xor.b64  	%rd27109, %rd27108, %rd27106;
	mul.lo.s64 	%rd27110, %rd27109, 1099511628211;
	shr.u64 	%rd27111, %rd27103, 16;
	and.b64  	%rd27112, %rd27111, 255;
	xor.b64  	%rd27113, %rd27112, %rd27110;
	mul.lo.s64 	%rd27114, %rd27113, 1099511628211;
	shr.u64 	%rd27115, %rd27103, 24;
	and.b64  	%rd27116, %rd27115, 255;
	xor.b64  	%rd27117, %rd27116, %rd27114;
	mul.lo.s64 	%rd27118, %rd27117, 1099511628211;
	shr.u64 	%rd27119, %rd27103, 32;
	and.b64  	%rd27120, %rd27119, 255;
	xor.b64  	%rd27121, %rd27120, %rd27118;
	mul.lo.s64 	%rd27122, %rd27121, 1099511628211;
	shr.u64 	%rd27123, %rd27103, 40;
	and.b64  	%rd27124, %rd27123, 255;
	xor.b64  	%rd27125, %rd27124, %rd27122;
	mul.lo.s64 	%rd27126, %rd27125, 1099511628211;
	shr.u64 	%rd27127, %rd27103, 48;
	and.b64  	%rd27128, %rd27127, 255;
	xor.b64  	%rd27129, %rd27128, %rd27126;
	mul.lo.s64 	%rd27130, %rd27129, 1099511628211;
	shr.u64 	%rd27131, %rd27103, 56;
	xor.b64  	%rd27132, %rd27131, %rd27130;
	mul.lo.s64 	%rd37455, %rd27132, 1099511628211;
	add.s64 	%rd37453, %rd37453, 2;
	setp.ne.s64 	%p1396, %rd37453, %rd37456;
	@%p1396 bra 	$L__BB37_447;
$L__BB37_448:
	setp.eq.s64 	%p1397, %rd216, 0;
	@%p1397 bra 	$L__BB37_450;
	shl.b64 	%rd27133, %rd37456, 3;
	add.s64 	%rd27134, %rd37289, %rd27133;
	ld.u64 	%rd27135, [%rd27134];
	and.b64  	%rd27136, %rd27135, 255;
	xor.b64  	%rd27137, %rd27136, %rd37455;
	mul.lo.s64 	%rd27138, %rd27137, 1099511628211;
	shr.u64 	%rd27139, %rd27135, 8;
	and.b64  	%rd27140, %rd27139, 255;
	xor.b64  	%rd27141, %rd27140, %rd27138;
	mul.lo.s64 	%rd27142, %rd27141, 1099511628211;
	shr.u64 	%rd27143, %rd27135, 16;
	and.b64  	%rd27144, %rd27143, 255;
	xor.b64  	%rd27145, %rd27144, %rd27142;
	mul.lo.s64 	%rd27146, %rd27145, 1099511628211;
	shr.u64 	%rd27147, %rd27135, 24;
	and.b64  	%rd27148, %rd27147, 255;
	xor.b64  	%rd27149, %rd27148, %rd27146;
	mul.lo.s64 	%rd27150, %rd27149, 1099511628211;
	shr.u64 	%rd27151, %rd27135, 32;
	and.b64  	%rd27152, %rd27151, 255;
	xor.b64  	%rd27153, %rd27152, %rd27150;
	mul.lo.s64 	%rd27154, %rd27153, 1099511628211;
	shr.u64 	%rd27155, %rd27135, 40;
	and.b64  	%rd27156, %rd27155, 255;
	xor.b64  	%rd27157, %rd27156, %rd27154;
	mul.lo.s64 	%rd27158, %rd27157, 1099511628211;
	shr.u64 	%rd27159, %rd27135, 48;
	and.b64  	%rd27160, %rd27159, 255;
	xor.b64  	%rd27161, %rd27160, %rd27158;
	mul.lo.s64 	%rd27162, %rd27161, 1099511628211;
	shr.u64 	%rd27163, %rd27135, 56;
	xor.b64  	%rd27164, %rd27163, %rd27162;
	mul.lo.s64 	%rd37455, %rd27164, 1099511628211;
$L__BB37_450:
	setp.eq.s64 	%p1398, %rd4132, 1;
	mov.b64 	%rd37461, -3750763034362895579;
	mov.b64 	%rd37462, 0;
	@%p1398 bra 	$L__BB37_453;
	and.b64  	%rd37462, %rd4132, -2;
	mov.b64 	%rd37461, -3750763034362895579;
	mov.b64 	%rd37459, 0;
$L__BB37_452:
	shl.b64 	%rd27170, %rd37459, 3;
	add.s64 	%rd27171, %rd37370, %rd27170;
	ld.u64 	%rd27172, [%rd27171];
	and.b64  	%rd27173, %rd27172, 255;
	xor.b64  	%rd27174, %rd27173, %rd37461;
	mul.lo.s64 	%rd27175, %rd27174, 1099511628211;
	shr.u64 	%rd27176, %rd27172, 8;
	and.b64  	%rd27177, %rd27176, 255;
	xor.b64  	%rd27178, %rd27177, %rd27175;
	mul.lo.s64 	%rd27179, %rd27178, 1099511628211;
	shr.u64 	%rd27180, %rd27172, 16;
	and.b64  	%rd27181, %rd27180, 255;
	xor.b64  	%rd27182, %rd27181, %rd27179;
	mul.lo.s64 	%rd27183, %rd27182, 1099511628211;
	shr.u64 	%rd27184, %rd27172, 24;
	and.b64  	%rd27185, %rd27184, 255;
	xor.b64  	%rd27186, %rd27185, %rd27183;
	mul.lo.s64 	%rd27187, %rd27186, 1099511628211;
	shr.u64 	%rd27188, %rd27172, 32;
	and.b64  	%rd27189, %rd27188, 255;
	xor.b64  	%rd27190, %rd27189, %rd27187;
	mul.lo.s64 	%rd27191, %rd27190, 1099511628211;
	shr.u64 	%rd27192, %rd27172, 40;
	and.b64  	%rd27193, %rd27192, 255;
	xor.b64  	%rd27194, %rd27193, %rd27191;
	mul.lo.s64 	%rd27195, %rd27194, 1099511628211;
	shr.u64 	%rd27196, %rd27172, 48;
	and.b64  	%rd27197, %rd27196, 255;
	xor.b64  	%rd27198, %rd27197, %rd27195;
	mul.lo.s64 	%rd27199, %rd27198, 1099511628211;
	shr.u64 	%rd27200, %rd27172, 56;
	xor.b64  	%rd27201, %rd27200, %rd27199;
	mul.lo.s64 	%rd27202, %rd27201, 1099511628211;
	ld.u64 	%rd27203, [%rd27171+8];
	and.b64  	%rd27204, %rd27203, 255;
	xor.b64  	%rd27205, %rd27204, %rd27202;
	mul.lo.s64 	%rd27206, %rd27205, 1099511628211;
	shr.u64 	%rd27207, %rd27203, 8;
	and.b64  	%rd27208, %rd27207, 255;
	xor.b64  	%rd27209, %rd27208, %rd27206;
	mul.lo.s64 	%rd27210, %rd27209, 1099511628211;
	shr.u64 	%rd27211, %rd27203, 16;
	and.b64  	%rd27212, %rd27211, 255;
	xor.b64  	%rd27213, %rd27212, %rd27210;
	mul.lo.s64 	%rd27214, %rd27213, 1099511628211;
	shr.u64 	%rd27215, %rd27203, 24;
	and.b64  	%rd27216, %rd27215, 255;
	xor.b64  	%rd27217, %rd27216, %rd27214;
	mul.lo.s64 	%rd27218, %rd27217, 1099511628211;
	shr.u64 	%rd27219, %rd27203, 32;
	and.b64  	%rd27220, %rd27219, 255;
	xor.b64  	%rd27221, %rd27220, %rd27218;
	mul.lo.s64 	%rd27222, %rd27221, 1099511628211;
	shr.u64 	%rd27223, %rd27203, 40;
	and.b64  	%rd27224, %rd27223, 255;
	xor.b64  	%rd27225, %rd27224, %rd27222;
	mul.lo.s64 	%rd27226, %rd27225, 1099511628211;
	shr.u64 	%rd27227, %rd27203, 48;
	and.b64  	%rd27228, %rd27227, 255;
	xor.b64  	%rd27229, %rd27228, %rd27226;
	mul.lo.s64 	%rd27230, %rd27229, 1099511628211;
	shr.u64 	%rd27231, %rd27203, 56;
	xor.b64  	%rd27232, %rd27231, %rd27230;
	mul.lo.s64 	%rd37461, %rd27232, 1099511628211;
	add.s64 	%rd37459, %rd37459, 2;
	setp.ne.s64 	%p1399, %rd37459, %rd37462;
	@%p1399 bra 	$L__BB37_452;
$L__BB37_453:
	setp.eq.s64 	%p1400, %rd216, 0;
	@%p1400 bra 	$L__BB37_455;
	shl.b64 	%rd27233, %rd37462, 3;
	add.s64 	%rd27234, %rd37370, %rd27233;
	ld.u64 	%rd27235, [%rd27234];
	and.b64  	%rd27236, %rd27235, 255;
	xor.b64  	%rd27237, %rd27236, %rd37461;
	mul.lo.s64 	%rd27238, %rd27237, 1099511628211;
	shr.u64 	%rd27239, %rd27235, 8;
	and.b64  	%rd27240, %rd27239, 255;
	xor.b64  	%rd27241, %rd27240, %rd27238;
	mul.lo.s64 	%rd27242, %rd27241, 1099511628211;
	shr.u64 	%rd27243, %rd27235, 16;
	and.b64  	%rd27244, %rd27243, 255;
	xor.b64  	%rd27245, %rd27244, %rd27242;
	mul.lo.s64 	%rd27246, %rd27245, 1099511628211;
	shr.u64 	%rd27247, %rd27235, 24;
	and.b64  	%rd27248, %rd27247, 255;
	xor.b64  	%rd27249, %rd27248, %rd27246;
	mul.lo.s64 	%rd27250, %rd27249, 1099511628211;
	shr.u64 	%rd27251, %rd27235, 32;
	and.b64  	%rd27252, %rd27251, 255;
	xor.b64  	%rd27253, %rd27252, %rd27250;
	mul.lo.s64 	%rd27254, %rd27253, 1099511628211;
	shr.u64 	%rd27255, %rd27235, 40;
	and.b64  	%rd27256, %rd27255, 255;
	xor.b64  	%rd27257, %rd27256, %rd27254;
	mul.lo.s64 	%rd27258, %rd27257, 1099511628211;
	shr.u64 	%rd27259, %rd27235, 48;
	and.b64  	%rd27260, %rd27259, 255;
	xor.b64  	%rd27261, %rd27260, %rd27258;
	mul.lo.s64 	%rd27262, %rd27261, 1099511628211;
	shr.u64 	%rd27263, %rd27235, 56;
	xor.b64  	%rd27264, %rd27263, %rd27262;
	mul.lo.s64 	%rd37461, %rd27264, 1099511628211;
$L__BB37_455:
	setp.eq.s64 	%p1401, %rd37455, %rd37461;
	@%p1401 bra 	$L__BB37_468;
	setp.eq.s64 	%p1402, %rd4132, 1;
	mov.b64 	%rd37467, -3750763034362895579;
	mov.b64 	%rd37468, 0;
	@%p1402 bra 	$L__BB37_459;
	and.b64  	%rd37468, %rd4132, -2;
	mov.b64 	%rd37467, -3750763034362895579;
	mov.b64 	%rd37465, 0;
$L__BB37_458:
	shl.b64 	%rd27270, %rd37465, 3;
	add.s64 	%rd27271, %rd37289, %rd27270;
	ld.u64 	%rd27272, [%rd27271];
	and.b64  	%rd27273, %rd27272, 255;
	xor.b64  	%rd27274, %rd27273, %rd37467;
	mul.lo.s64 	%rd27275, %rd27274, 1099511628211;
	shr.u64 	%rd27276, %rd27272, 8;
	and.b64  	%rd27277, %rd27276, 255;
	xor.b64  	%rd27278, %rd27277, %rd27275;
	mul.lo.s64 	%rd27279, %rd27278, 1099511628211;
	shr.u64 	%rd27280, %rd27272, 16;
	and.b64  	%rd27281, %rd27280, 255;
	xor.b64  	%rd27282, %rd27281, %rd27279;
	mul.lo.s64 	%rd27283, %rd27282, 1099511628211;
	shr.u64 	%rd27284, %rd27272, 24;
	and.b64  	%rd27285, %rd27284, 255;
	xor.b64  	%rd27286, %rd27285, %rd27283;
	mul.lo.s64 	%rd27287, %rd27286, 1099511628211;
	shr.u64 	%rd27288, %rd27272, 32;
	and.b64  	%rd27289, %rd27288, 255;
	xor.b64  	%rd27290, %rd27289, %rd27287;
	mul.lo.s64 	%rd27291, %rd27290, 1099511628211;
	shr.u64 	%rd27292, %rd27272, 40;
	and.b64  	%rd27293, %rd27292, 255;
	xor.b64  	%rd27294, %rd27293, %rd27291;
	mul.lo.s64 	%rd27295, %rd27294, 1099511628211;
	shr.u64 	%rd27296, %rd27272, 48;
	and.b64  	%rd27297, %rd27296, 255;
	xor.b64  	%rd27298, %rd27297, %rd27295;
	mul.lo.s64 	%rd27299, %rd27298, 1099511628211;
	shr.u64 	%rd27300, %rd27272, 56;
	xor.b64  	%rd27301, %rd27300, %rd27299;
	mul.lo.s64 	%rd27302, %rd27301, 1099511628211;
	ld.u64 	%rd27303, [%rd27271+8];
	and.b64  	%rd27304, %rd27303, 255;
	xor.b64  	%rd27305, %rd27304, %rd27302;
	mul.lo.s64 	%rd27306, %rd27305, 1099511628211;
	shr.u64 	%rd27307, %rd27303, 8;
	and.b64  	%rd27308, %rd27307, 255;
	xor.b64  	%rd27309, %rd27308, %rd27306;
	mul.lo.s64 	%rd27310, %rd27309, 1099511628211;
	shr.u64 	%rd27311, %rd27303, 16;
	and.b64  	%rd27312, %rd27311, 255;
	xor.b64  	%rd27313, %rd27312, %rd27310;
	mul.lo.s64 	%rd27314, %rd27313, 1099511628211;
	shr.u64 	%rd27315, %rd27303, 24;
	and.b64  	%rd27316, %rd27315, 255;
	xor.b64  	%rd27317, %rd27316, %rd27314;
	mul.lo.s64 	%rd27318, %rd27317, 1099511628211;
	shr.u64 	%rd27319, %rd27303, 32;
	and.b64  	%rd27320, %rd27319, 255;
	xor.b64  	%rd27321, %rd27320, %rd27318;
	mul.lo.s64 	%rd27322, %rd27321, 1099511628211;
	shr.u64 	%rd27323, %rd27303, 40;
	and.b64  	%rd27324, %rd27323, 255;
	xor.b64  	%rd27325, %rd27324, %rd27322;
	mul.lo.s64 	%rd27326, %rd27325, 1099511628211;
	shr.u64 	%rd27327, %rd27303, 48;
	and.b64  	%rd27328, %rd27327, 255;
	xor.b64  	%rd27329, %rd27328, %rd27326;
	mul.lo.s64 	%rd27330, %rd27329, 1099511628211;
	shr.u64 	%rd27331, %rd27303, 56;
	xor.b64  	%rd27332, %rd27331, %rd27330;
	mul.lo.s64 	%rd37467, %rd27332, 1099511628211;
	add.s64 	%rd37465, %rd37465, 2;
	setp.ne.s64 	%p1403, %rd37465, %rd37468;
	@%p1403 bra 	$L__BB37_458;
$L__BB37_459:
	setp.eq.s64 	%p1404, %rd216, 0;
	@%p1404 bra 	$L__BB37_461;
	shl.b64 	%rd27333, %rd37468, 3;
	add.s64 	%rd27334, %rd37289, %rd27333;
	ld.u64 	%rd27335, [%rd27334];
	and.b64  	%rd27336, %rd27335, 255;
	xor.b64  	%rd27337, %rd27336, %rd37467;
	mul.lo.s64 	%rd27338, %rd27337, 1099511628211;
	shr.u64 	%rd27339, %rd27335, 8;
	and.b64  	%rd27340, %rd27339, 255;
	xor.b64  	%rd27341, %rd27340, %rd27338;
	mul.lo.s64 	%rd27342, %rd27341, 1099511628211;
	shr.u64 	%rd27343, %rd27335, 16;
	and.b64  	%rd27344, %rd27343, 255;
	xor.b64  	%rd27345, %rd27344, %rd27342;
	mul.lo.s64 	%rd27346, %rd27345, 1099511628211;
	shr.u64 	%rd27347, %rd27335, 24;
	and.b64  	%rd27348, %rd27347, 255;
	xor.b64  	%rd27349, %rd27348, %rd27346;
	mul.lo.s64 	%rd27350, %rd27349, 1099511628211;
	shr.u64 	%rd27351, %rd27335, 32;
	and.b64  	%rd27352, %rd27351, 255;
	xor.b64  	%rd27353, %rd27352, %rd27350;
	mul.lo.s64 	%rd27354, %rd27353, 1099511628211;
	shr.u64 	%rd27355, %rd27335, 40;
	and.b64  	%rd27356, %rd27355, 255;
	xor.b64  	%rd27357, %rd27356, %rd27354;
	mul.lo.s64 	%rd27358, %rd27357, 1099511628211;
	shr.u64 	%rd27359, %rd27335, 48;
	and.b64  	%rd27360, %rd27359, 255;
	xor.b64  	%rd27361, %rd27360, %rd27358;
	mul.lo.s64 	%rd27362, %rd27361, 1099511628211;
	shr.u64 	%rd27363, %rd27335, 56;
	xor.b64  	%rd27364, %rd27363, %rd27362;
	mul.lo.s64 	%rd37467, %rd27364, 1099511628211;
$L__BB37_461:
	setp.eq.s64 	%p1405, %rd4132, 1;
	mov.b64 	%rd37473, -3750763034362895579;
	mov.b64 	%rd37474, 0;
	@%p1405 bra 	$L__BB37_464;
	and.b64  	%rd37474, %rd4132, -2;
	mov.b64 	%rd37473, -3750763034362895579;
	mov.b64 	%rd37471, 0;
$L__BB37_463:
	shl.b64 	%rd27370, %rd37471, 3;
	add.s64 	%rd27371, %rd37370, %rd27370;
	ld.u64 	%rd27372, [%rd27371];
	and.b64  	%rd27373, %rd27372, 255;
	xor.b64  	%rd27374, %rd27373, %rd37473;
	mul.lo.s64 	%rd27375, %rd27374, 1099511628211;
	shr.u64 	%rd27376, %rd27372, 8;
	and.b64  	%rd27377, %rd27376, 255;
	xor.b64  	%rd27378, %rd27377, %rd27375;
	mul.lo.s64 	%rd27379, %rd27378, 1099511628211;
	shr.u64 	%rd27380, %rd27372, 16;
	and.b64  	%rd27381, %rd27380, 255;
	xor.b64  	%rd27382, %rd27381, %rd27379;
	mul.lo.s64 	%rd27383, %rd27382, 1099511628211;
	shr.u64 	%rd27384, %rd27372, 24;
	and.b64  	%rd27385, %rd27384, 255;
	xor.b64  	%rd27386, %rd27385, %rd27383;
	mul.lo.s64 	%rd27387, %rd27386, 1099511628211;
	shr.u64 	%rd27388, %rd27372, 32;
	and.b64  	%rd27389, %rd27388, 255;
	xor.b64  	%rd27390, %rd27389, %rd27387;
	mul.lo.s64 	%rd27391, %rd27390, 1099511628211;
	shr.u64 	%rd27392, %rd27372, 40;
	and.b64  	%rd27393, %rd27392, 255;
	xor.b64  	%rd27394, %rd27393, %rd27391;
	mul.lo.s64 	%rd27395, %rd27394, 1099511628211;
	shr.u64 	%rd27396, %rd27372, 48;
	and.b64  	%rd27397, %rd27396, 255;
	xor.b64  	%rd27398, %rd27397, %rd27395;
	mul.lo.s64 	%rd27399, %rd27398, 1099511628211;
	shr.u64 	%rd27400, %rd27372, 56;
	xor.b64  	%rd27401, %rd27400, %rd27399;
	mul.lo.s64 	%rd27402, %rd27401, 1099511628211;
	ld.u64 	%rd27403, [%rd27371+8];
	and.b64  	%rd27404, %rd27403, 255;
	xor.b64  	%rd27405, %rd27404, %rd27402;
	mul.lo.s64 	%rd27406, %rd27405, 1099511628211;
	shr.u64 	%rd27407, %rd27403, 8;
	and.b64  	%rd27408, %rd27407, 255;
	xor.b64  	%rd27409, %rd27408, %rd27406;
	mul.lo.s64 	%rd27410, %rd27409, 1099511628211;
	shr.u64 	%rd27411, %rd27403, 16;
	and.b64  	%rd27412, %rd27411, 255;
	xor.b64  	%rd27413, %rd27412, %rd27410;
	mul.lo.s64 	%rd27414, %rd27413, 1099511628211;
	shr.u64 	%rd27415, %rd27403, 24;
	and.b64  	%rd27416, %rd27415, 255;
	xor.b64  	%rd27417, %rd27416, %rd27414;
	mul.lo.s64 	%rd27418, %rd27417, 1099511628211;
	shr.u64 	%rd27419, %rd27403, 32;
	and.b64  	%rd27420, %rd27419, 255;
	xor.b64  	%rd27421, %rd27420, %rd27418;
	mul.lo.s64 	%rd27422, %rd27421, 1099511628211;
	shr.u64 	%rd27423, %rd27403, 40;
	and.b64  	%rd27424, %rd27423, 255;
	xor.b64  	%rd27425, %rd27424, %rd27422;
	mul.lo.s64 	%rd27426, %rd27425, 1099511628211;
	shr.u64 	%rd27427, %rd27403, 48;
	and.b64  	%rd27428, %rd27427, 255;
	xor.b64  	%rd27429, %rd27428, %rd27426;
	mul.lo.s64 	%rd27430, %rd27429, 1099511628211;
	shr.u64 	%rd27431, %rd27403, 56;
	xor.b64  	%rd27432, %rd27431, %rd27430;
	mul.lo.s64 	%rd37473, %rd27432, 1099511628211;
	add.s64 	%rd37471, %rd37471, 2;
	setp.ne.s64 	%p1406, %rd37471, %rd37474;
	@%p1406 bra 	$L__BB37_463;
$L__BB37_464:
	setp.eq.s64 	%p1407, %rd216, 0;
	@%p1407 bra 	$L__BB37_466;
	shl.b64 	%rd27433, %rd37474, 3;
	add.s64 	%rd27434, %rd37370, %rd27433;
	ld.u64 	%rd27435, [%rd27434];
	and.b64  	%rd27436, %rd27435, 255;
	xor.b64  	%rd27437, %rd27436, %rd37473;
	mul.lo.s64 	%rd27438, %rd27437, 1099511628211;
	shr.u64 	%rd27439, %rd27435, 8;
	and.b64  	%rd27440, %rd27439, 255;
	xor.b64  	%rd27441, %rd27440, %rd27438;
	mul.lo.s64 	%rd27442, %rd27441, 1099511628211;
	shr.u64 	%rd27443, %rd27435, 16;
	and.b64  	%rd27444, %rd27443, 255;
	xor.b64  	%rd27445, %rd27444, %rd27442;
	mul.lo.s64 	%rd27446, %rd27445, 1099511628211;
	shr.u64 	%rd27447, %rd27435, 24;
	and.b64  	%rd27448, %rd27447, 255;
	xor.b64  	%rd27449, %rd27448, %rd27446;
	mul.lo.s64 	%rd27450, %rd27449, 1099511628211;
	shr.u64 	%rd27451, %rd27435, 32;
	and.b64  	%rd27452, %rd27451, 255;
	xor.b64  	%rd27453, %rd27452, %rd27450;
	mul.lo.s64 	%rd27454, %rd27453, 1099511628211;
	shr.u64 	%rd27455, %rd27435, 40;
	and.b64  	%rd27456, %rd27455, 255;
	xor.b64  	%rd27457, %rd27456, %rd27454;
	mul.lo.s64 	%rd27458, %rd27457, 1099511628211;
	shr.u64 	%rd27459, %rd27435, 48;
	and.b64  	%rd27460, %rd27459, 255;
	xor.b64  	%rd27461, %rd27460, %rd27458;
	mul.lo.s64 	%rd27462, %rd27461, 1099511628211;
	shr.u64 	%rd27463, %rd27435, 56;
	xor.b64  	%rd27464, %rd27463, %rd27462;
	mul.lo.s64 	%rd37473, %rd27464, 1099511628211;
$L__BB37_466:
	setp.lt.u64 	%p1408, %rd37467, %rd37473;
	mov.u64 	%rd37478, %rd37289;
	@%p1408 bra 	$L__BB37_467;
	bra.uni 	$L__BB37_472;
$L__BB37_467:
	mov.u64 	%rd37478, %rd37370;
	mov.u64 	%rd37370, %rd37289;
	bra.uni 	$L__BB37_472;
$L__BB37_468:
	setp.eq.s32 	%p1409, %r118, 0;
	mov.u64 	%rd37478, %rd37289;
	@%p1409 bra 	$L__BB37_472;
	mov.b64 	%rd37477, 0;
$L__BB37_470:
	shl.b64 	%rd27466, %rd37477, 3;
	add.s64 	%rd27467, %rd37289, %rd27466;
	ld.u64 	%rd856, [%rd27467];
	add.s64 	%rd27468, %rd37370, %rd27466;
	ld.u64 	%rd857, [%rd27468];
	setp.lt.u64 	%p1410, %rd856, %rd857;
	@%p1410 bra 	$L__BB37_467;
	setp.le.u64 	%p1411, %rd856, %rd857;
	add.s64 	%rd37477, %rd37477, 1;
	setp.lt.u64 	%p1412, %rd37477, %rd13;
	and.pred  	%p1413, %p1411, %p1412;
	mov.u64 	%rd37478, %rd37289;
	@%p1413 bra 	$L__BB37_470;
$L__BB37_472:
	setp.eq.s64 	%p1414, %rd4132, 1;
	mov.b64 	%rd37482, -3750763034362895579;
	mov.b64 	%rd37483, 0;
	@%p1414 bra 	$L__BB37_475;
	and.b64  	%rd37483, %rd4132, -2;
	mov.b64 	%rd37482, -3750763034362895579;
	mov.b64 	%rd37480, 0;
$L__BB37_474:
	shl.b64 	%rd27475, %rd37480, 3;
	add.s64 	%rd27476, %rd37316, %rd27475;
	ld.u64 	%rd27477, [%rd27476];
	and.b64  	%rd27478, %rd27477, 255;
	xor.b64  	%rd27479, %rd27478, %rd37482;
	mul.lo.s64 	%rd27480, %rd27479, 1099511628211;
	shr.u64 	%rd27481, %rd27477, 8;
	and.b64  	%rd27482, %rd27481, 255;
	xor.b64  	%rd27483, %rd27482, %rd27480;
	mul.lo.s64 	%rd27484, %rd27483, 1099511628211;
	shr.u64 	%rd27485, %rd27477, 16;
	and.b64  	%rd27486, %rd27485, 255;
	xor.b64  	%rd27487, %rd27486, %rd27484;
	mul.lo.s64 	%rd27488, %rd27487, 1099511628211;
	shr.u64 	%rd27489, %rd27477, 24;
	and.b64  	%rd27490, %rd27489, 255;
	xor.b64  	%rd27491, %rd27490, %rd27488;
	mul.lo.s64 	%rd27492, %rd27491, 1099511628211;
	shr.u64 	%rd27493, %rd27477, 32;
	and.b64  	%rd27494, %rd27493, 255;
	xor.b64  	%rd27495, %rd27494, %rd27492;
	mul.lo.s64 	%rd27496, %rd27495, 1099511628211;
	shr.u64 	%rd27497, %rd27477, 40;
	and.b64  	%rd27498, %rd27497, 255;
	xor.b64  	%rd27499, %rd27498, %rd27496;
	mul.lo.s64 	%rd27500, %rd27499, 1099511628211;
	shr.u64 	%rd27501, %rd27477, 48;
	and.b64  	%rd27502, %rd27501, 255;
	xor.b64  	%rd27503, %rd27502, %rd27500;
	mul.lo.s64 	%rd27504, %rd27503, 1099511628211;
	shr.u64 	%rd27505, %rd27477, 56;
	xor.b64  	%rd27506, %rd27505, %rd27504;
	mul.lo.s64 	%rd27507, %rd27506, 1099511628211;
	ld.u64 	%rd27508, [%rd27476+8];
	and.b64  	%rd27509, %rd27508, 255;
	xor.b64  	%rd27510, %rd27509, %rd27507;
	mul.lo.s64 	%rd27511, %rd27510, 1099511628211;
	shr.u64 	%rd27512, %rd27508, 8;
	and.b64  	%rd27513, %rd27512, 255;
	xor.b64  	%rd27514, %rd27513, %rd27511;
	mul.lo.s64 	%rd27515, %rd27514, 1099511628211;
	shr.u64 	%rd27516, %rd27508, 16;
	and.b64  	%rd27517, %rd27516, 255;
	xor.b64  	%rd27518, %rd27517, %rd27515;
	mul.lo.s64 	%rd27519, %rd27518, 1099511628211;
	shr.u64 	%rd27520, %rd27508, 24;
	and.b64  	%rd27521, %rd27520, 255;
	xor.b64  	%rd27522, %rd27521, %rd27519;
	mul.lo.s64 	%rd27523, %rd27522, 1099511628211;
	shr.u64 	%rd27524, %rd27508, 32;
	and.b64  	%rd27525, %rd27524, 255;
	xor.b64  	%rd27526, %rd27525, %rd27523;
	mul.lo.s64 	%rd27527, %rd27526, 1099511628211;
	shr.u64 	%rd27528, %rd27508, 40;
	and.b64  	%rd27529, %rd27528, 255;
	xor.b64  	%rd27530, %rd27529, %rd27527;
	mul.lo.s64 	%rd27531, %rd27530, 1099511628211;
	shr.u64 	%rd27532, %rd27508, 48;
	and.b64  	%rd27533, %rd27532, 255;
	xor.b64  	%rd27534, %rd27533, %rd27531;
	mul.lo.s64 	%rd27535, %rd27534, 1099511628211;
	shr.u64 	%rd27536, %rd27508, 56;
	xor.b64  	%rd27537, %rd27536, %rd27535;
	mul.lo.s64 	%rd37482, %rd27537, 1099511628211;
	add.s64 	%rd37480, %rd37480, 2;
	setp.ne.s64 	%p1415, %rd37480, %rd37483;
	@%p1415 bra 	$L__BB37_474;
$L__BB37_475:
	setp.eq.s64 	%p1416, %rd216, 0;
	@%p1416 bra 	$L__BB37_477;
	shl.b64 	%rd27538, %rd37483, 3;
	add.s64 	%rd27539, %rd37316, %rd27538;
	ld.u64 	%rd27540, [%rd27539];
	and.b64  	%rd27541, %rd27540, 255;
	xor.b64  	%rd27542, %rd27541, %rd37482;
	mul.lo.s64 	%rd27543, %rd27542, 1099511628211;
	shr.u64 	%rd27544, %rd27540, 8;
	and.b64  	%rd27545, %rd27544, 255;
	xor.b64  	%rd27546, %rd27545, %rd27543;
	mul.lo.s64 	%rd27547, %rd27546, 1099511628211;
	shr.u64 	%rd27548, %rd27540, 16;
	and.b64  	%rd27549, %rd27548, 255;
	xor.b64  	%rd27550, %rd27549, %rd27547;
	mul.lo.s64 	%rd27551, %rd27550, 1099511628211;
	shr.u64 	%rd27552, %rd27540, 24;
	and.b64  	%rd27553, %rd27552, 255;
	xor.b64  	%rd27554, %rd27553, %rd27551;
	mul.lo.s64 	%rd27555, %rd27554, 1099511628211;
	shr.u64 	%rd27556, %rd27540, 32;
	and.b64  	%rd27557, %rd27556, 255;
	xor.b64  	%rd27558, %rd27557, %rd27555;
	mul.lo.s64 	%rd27559, %rd27558, 1099511628211;
	shr.u64 	%rd27560, %rd27540, 40;
	and.b64  	%rd27561, %rd27560, 255;
	xor.b64  	%rd27562, %rd27561, %rd27559;
	mul.lo.s64 	%rd27563, %rd27562, 1099511628211;
	shr.u64 	%rd27564, %rd27540, 48;
	and.b64  	%rd27565, %rd27564, 255;
	xor.b64  	%rd27566, %rd27565, %rd27563;
	mul.lo.s64 	%rd27567, %rd27566, 1099511628211;
	shr.u64 	%rd27568, %rd27540, 56;
	xor.b64  	%rd27569, %rd27568, %rd27567;
	mul.lo.s64 	%rd37482, %rd27569, 1099511628211;
$L__BB37_477:
	setp.eq.s64 	%p1417, %rd4132, 1;
	mov.b64 	%rd37488, -3750763034362895579;
	mov.b64 	%rd37489, 0;
	@%p1417 bra 	$L__BB37_480;
	and.b64  	%rd37489, %rd4132, -2;
	mov.b64 	%rd37488, -3750763034362895579;
	mov.b64 	%rd37486, 0;
$L__BB37_479:
	shl.b64 	%rd27575, %rd37486, 3;
	add.s64 	%rd27576, %rd37128, %rd27575;
	ld.u64 	%rd27577, [%rd27576];
	and.b64  	%rd27578, %rd27577, 255;
	xor.b64  	%rd27579, %rd27578, %rd37488;
	mul.lo.s64 	%rd27580, %rd27579, 1099511628211;
	shr.u64 	%rd27581, %rd27577, 8;
	and.b64  	%rd27582, %rd27581, 255;
	xor.b64  	%rd27583, %rd27582, %rd27580;
	mul.lo.s64 	%rd27584, %rd27583, 1099511628211;
	shr.u64 	%rd27585, %rd27577, 16;
	and.b64  	%rd27586, %rd27585, 255;
	xor.b64  	%rd27587, %rd27586, %rd27584;
	mul.lo.s64 	%rd27588, %rd27587, 1099511628211;
	shr.u64 	%rd27589, %rd27577, 24;
	and.b64  	%rd27590, %rd27589, 255;
	xor.b64  	%rd27591, %rd27590, %rd27588;
	mul.lo.s64 	%rd27592, %rd27591, 1099511628211;
	shr.u64 	%rd27593, %rd27577, 32;
	and.b64  	%rd27594, %rd27593, 255;
	xor.b64  	%rd27595, %rd27594, %rd27592;
	mul.lo.s64 	%rd27596, %rd27595, 1099511628211;
	shr.u64 	%rd27597, %rd27577, 40;
	and.b64  	%rd27598, %rd27597, 255;
	xor.b64  	%rd27599, %rd27598, %rd27596;
	mul.lo.s64 	%rd27600, %rd27599, 1099511628211;
	shr.u64 	%rd27601, %rd27577, 48;
	and.b64  	%rd27602, %rd27601, 255;
	xor.b64  	%rd27603, %rd27602, %rd27600;
	mul.lo.s64 	%rd27604, %rd27603, 1099511628211;
	shr.u64 	%rd27605, %rd27577, 56;
	xor.b64  	%rd27606, %rd27605, %rd27604;
	mul.lo.s64 	%rd27607, %rd27606, 1099511628211;
	ld.u64 	%rd27608, [%rd27576+8];
	and.b64  	%rd27609, %rd27608, 255;
	xor.b64  	%rd27610, %rd27609, %rd27607;
	mul.lo.s64 	%rd27611, %rd27610, 1099511628211;
	shr.u64 	%rd27612, %rd27608, 8;
	and.b64  	%rd27613, %rd27612, 255;
	xor.b64  	%rd27614, %rd27613, %rd27611;
	mul.lo.s64 	%rd27615, %rd27614, 1099511628211;
	shr.u64 	%rd27616, %rd27608, 16;
	and.b64  	%rd27617, %rd27616, 255;
	xor.b64  	%rd27618, %rd27617, %rd27615;
	mul.lo.s64 	%rd27619, %rd27618, 1099511628211;
	shr.u64 	%rd27620, %rd27608, 24;
	and.b64  	%rd27621, %rd27620, 255;
	xor.b64  	%rd27622, %rd27621, %rd27619;
	mul.lo.s64 	%rd27623, %rd27622, 1099511628211;
	shr.u64 	%rd27624, %rd27608, 32;
	and.b64  	%rd27625, %rd27624, 255;
	xor.b64  	%rd27626, %rd27625, %rd27623;
	mul.lo.s64 	%rd27627, %rd27626, 1099511628211;
	shr.u64 	%rd27628, %rd27608, 40;
	and.b64  	%rd27629, %rd27628, 255;
	xor.b64  	%rd27630, %rd27629, %rd27627;
	mul.lo.s64 	%rd27631, %rd27630, 1099511628211;
	shr.u64 	%rd27632, %rd27608, 48;
	and.b64  	%rd27633, %rd27632, 255;
	xor.b64  	%rd27634, %rd27633, %rd27631;
	mul.lo.s64 	%rd27635, %rd27634, 1099511628211;
	shr.u64 	%rd27636, %rd27608, 56;
	xor.b64  	%rd27637, %rd27636, %rd27635;
	mul.lo.s64 	%rd37488, %rd27637, 1099511628211;
	add.s64 	%rd37486, %rd37486, 2;
	setp.ne.s64 	%p1418, %rd37486, %rd37489;
	@%p1418 bra 	$L__BB37_479;
$L__BB37_480:
	setp.eq.s64 	%p1419, %rd216, 0;
	@%p1419 bra 	$L__BB37_482;
	shl.b64 	%rd27638, %rd37489, 3;
	add.s64 	%rd27639, %rd37128, %rd27638;
	ld.u64 	%rd27640, [%rd27639];
	and.b64  	%rd27641, %rd27640, 255;
	xor.b64  	%rd27642, %rd27641, %rd37488;
	mul.lo.s64 	%rd27643, %rd27642, 1099511628211;
	shr.u64 	%rd27644, %rd27640, 8;
	and.b64  	%rd27645, %rd27644, 255;
	xor.b64  	%rd27646, %rd27645, %rd27643;
	mul.lo.s64 	%rd27647, %rd27646, 1099511628211;
	shr.u64 	%rd27648, %rd27640, 16;
	and.b64  	%rd27649, %rd27648, 255;
	xor.b64  	%rd27650, %rd27649, %rd27647;
	mul.lo.s64 	%rd27651, %rd27650, 1099511628211;
	shr.u64 	%rd27652, %rd27640, 24;
	and.b64  	%rd27653, %rd27652, 255;
	xor.b64  	%rd27654, %rd27653, %rd27651;
	mul.lo.s64 	%rd27655, %rd27654, 1099511628211;
	shr.u64 	%rd27656, %rd27640, 32;
	and.b64  	%rd27657, %rd27656, 255;
	xor.b64  	%rd27658, %rd27657, %rd27655;
	mul.lo.s64 	%rd27659, %rd27658, 1099511628211;
	shr.u64 	%rd27660, %rd27640, 40;
	and.b64  	%rd27661, %rd27660, 255;
	xor.b64  	%rd27662, %rd27661, %rd27659;
	mul.lo.s64 	%rd27663, %rd27662, 1099511628211;
	shr.u64 	%rd27664, %rd27640, 48;
	and.b64  	%rd27665, %rd27664, 255;
	xor.b64  	%rd27666, %rd27665, %rd27663;
	mul.lo.s64 	%rd27667, %rd27666, 1099511628211;
	shr.u64 	%rd27668, %rd27640, 56;
	xor.b64  	%rd27669, %rd27668, %rd27667;
	mul.lo.s64 	%rd37488, %rd27669, 1099511628211;
$L__BB37_482:
	setp.eq.s64 	%p1420, %rd37482, %rd37488;
	@%p1420 bra 	$L__BB37_495;
	setp.eq.s64 	%p1421, %rd4132, 1;
	mov.b64 	%rd37494, -3750763034362895579;
	mov.b64 	%rd37495, 0;
	@%p1421 bra 	$L__BB37_486;
	and.b64  	%rd37495, %rd4132, -2;
	mov.b64 	%rd37494, -3750763034362895579;
	mov.b64 	%rd37492, 0;
$L__BB37_485:
	shl.b64 	%rd27675, %rd37492, 3;
	add.s64 	%rd27676, %rd37316, %rd27675;
	ld.u64 	%rd27677, [%rd27676];
	and.b64  	%rd27678, %rd27677, 255;
	xor.b64  	%rd27679, %rd27678, %rd37494;
	mul.lo.s64 	%rd27680, %rd27679, 1099511628211;
	shr.u64 	%rd27681, %rd27677, 8;
	and.b64  	%rd27682, %rd27681, 255;
	xor.b64  	%rd27683, %rd27682, %rd27680;
	mul.lo.s64 	%rd27684, %rd27683, 1099511628211;
	shr.u64 	%rd27685, %rd27677, 16;
	and.b64  	%rd27686, %rd27685, 255;
	xor.b64  	%rd27687, %rd27686, %rd27684;
	mul.lo.s64 	%rd27688, %rd27687, 1099511628211;
	shr.u64 	%rd27689, %rd27677, 24;
	and.b64  	%rd27690, %rd27689, 255;
	xor.b64  	%rd27691, %rd27690, %rd27688;
	mul.lo.s64 	%rd27692, %rd27691, 1099511628211;
	shr.u64 	%rd27693, %rd27677, 32;
	and.b64  	%rd27694, %rd27693, 255;
	xor.b64  	%rd27695, %rd27694, %rd27692;
	mul.lo.s64 	%rd27696, %rd27695, 1099511628211;
	shr.u64 	%rd27697, %rd27677, 40;
	and.b64  	%rd27698, %rd27697, 255;
	xor.b64  	%rd27699, %rd27698, %rd27696;
	mul.lo.s64 	%rd27700, %rd27699, 1099511628211;
	shr.u64 	%rd27701, %rd27677, 48;
	and.b64  	%rd27702, %rd27701, 255;
	xor.b64  	%rd27703, %rd27702, %rd27700;
	mul.lo.s64 	%rd27704, %rd27703, 1099511628211;
	shr.u64 	%rd27705, %rd27677, 56;
	xor.b64  	%rd27706, %rd27705, %rd27704;
	mul.lo.s64 	%rd27707, %rd27706, 1099511628211;
	ld.u64 	%rd27708, [%rd27676+8];
	and.b64  	%rd27709, %rd27708, 255;
	xor.b64  	%rd27710, %rd27709, %rd27707;
	mul.lo.s64 	%rd27711, %rd27710, 1099511628211;
	shr.u64 	%rd27712, %rd27708, 8;
	and.b64  	%rd27713, %rd27712, 255;
	xor.b64  	%rd27714, %rd27713, %rd27711;
	mul.lo.s64 	%rd27715, %rd27714, 1099511628211;
	shr.u64 	%rd27716, %rd27708, 16;
	and.b64  	%rd27717, %rd27716, 255;
	xor.b64  	%rd27718, %rd27717, %rd27715;
	mul.lo.s64 	%rd27719, %rd27718, 1099511628211;
	shr.u64 	%rd27720, %rd27708, 24;
	and.b64  	%rd27721, %rd27720, 255;
	xor.b64  	%rd27722, %rd27721, %rd27719;
	mul.lo.s64 	%rd27723, %rd27722, 1099511628211;
	shr.u64 	%rd27724, %rd27708, 32;
	and.b64  	%rd27725, %rd27724, 255;
	xor.b64  	%rd27726, %rd27725, %rd27723;
	mul.lo.s64 	%rd27727, %rd27726, 1099511628211;
	shr.u64 	%rd27728, %rd27708, 40;
	and.b64  	%rd27729, %rd27728, 255;
	xor.b64  	%rd27730, %rd27729, %rd27727;
	mul.lo.s64 	%rd27731, %rd27730, 1099511628211;
	shr.u64 	%rd27732, %rd27708, 48;
	and.b64  	%rd27733, %rd27732, 255;
	xor.b64  	%rd27734, %rd27733, %rd27731;
	mul.lo.s64 	%rd27735, %rd27734, 1099511628211;
	shr.u64 	%rd27736, %rd27708, 56;
	xor.b64  	%rd27737, %rd27736, %rd27735;
	mul.lo.s64 	%rd37494, %rd27737, 1099511628211;
	add.s64 	%rd37492, %rd37492, 2;
	setp.ne.s64 	%p1422, %rd37492, %rd37495;
	@%p1422 bra 	$L__BB37_485;
$L__BB37_486:
	setp.eq.s64 	%p1423, %rd216, 0;
	@%p1423 bra 	$L__BB37_488;
	shl.b64 	%rd27738, %rd37495, 3;
	add.s64 	%rd27739, %rd37316, %rd27738;
	ld.u64 	%rd27740, [%rd27739];
	and.b64  	%rd27741, %rd27740, 255;
	xor.b64  	%rd27742, %rd27741, %rd37494;
	mul.lo.s64 	%rd27743, %rd27742, 1099511628211;
	shr.u64 	%rd27744, %rd27740, 8;
	and.b64  	%rd27745, %rd27744, 255;
	xor.b64  	%rd27746, %rd27745, %rd27743;
	mul.lo.s64 	%rd27747, %rd27746, 1099511628211;
	shr.u64 	%rd27748, %rd27740, 16;
	and.b64  	%rd27749, %rd27748, 255;
	xor.b64  	%rd27750, %rd27749, %rd27747;
	mul.lo.s64 	%rd27751, %rd27750, 1099511628211;
	shr.u64 	%rd27752, %rd27740, 24;
	and.b64  	%rd27753, %rd27752, 255;
	xor.b64  	%rd27754, %rd27753, %rd27751;
	mul.lo.s64 	%rd27755, %rd27754, 1099511628211;
	shr.u64 	%rd27756, %rd27740, 32;
	and.b64  	%rd27757, %rd27756, 255;
	xor.b64  	%rd27758, %rd27757, %rd27755;
	mul.lo.s64 	%rd27759, %rd27758, 1099511628211;
	shr.u64 	%rd27760, %rd27740, 40;
	and.b64  	%rd27761, %rd27760, 255;
	xor.b64  	%rd27762, %rd27761, %rd27759;
	mul.lo.s64 	%rd27763, %rd27762, 1099511628211;
	shr.u64 	%rd27764, %rd27740, 48;
	and.b64  	%rd27765, %rd27764, 255;
	xor.b64  	%rd27766, %rd27765, %rd27763;
	mul.lo.s64 	%rd27767, %rd27766, 1099511628211;
	shr.u64 	%rd27768, %rd27740, 56;
	xor.b64  	%rd27769, %rd27768, %rd27767;
	mul.lo.s64 	%rd37494, %rd27769, 1099511628211;
$L__BB37_488:
	setp.eq.s64 	%p1424, %rd4132, 1;
	mov.b64 	%rd37500, -3750763034362895579;
	mov.b64 	%rd37501, 0;
	@%p1424 bra 	$L__BB37_491;
	and.b64  	%rd37501, %rd4132, -2;
	mov.b64 	%rd37500, -3750763034362895579;
	mov.b64 	%rd37498, 0;
$L__BB37_490:
	shl.b64 	%rd27775, %rd37498, 3;
	add.s64 	%rd27776, %rd37128, %rd27775;
	ld.u64 	%rd27777, [%rd27776];
	and.b64  	%rd27778, %rd27777, 255;
	xor.b64  	%rd27779, %rd27778, %rd37500;
	mul.lo.s64 	%rd27780, %rd27779, 1099511628211;
	shr.u64 	%rd27781, %rd27777, 8;
	and.b64  	%rd27782, %rd27781, 255;
	xor.b64  	%rd27783, %rd27782, %rd27780;
	mul.lo.s64 	%rd27784, %rd27783, 1099511628211;
	shr.u64 	%rd27785, %rd27777, 16;
	and.b64  	%rd27786, %rd27785, 255;
	xor.b64  	%rd27787, %rd27786, %rd27784;
	mul.lo.s64 	%rd27788, %rd27787, 1099511628211;
	shr.u64 	%rd27789, %rd27777, 24;
	and.b64  	%rd27790, %rd27789, 255;
	xor.b64  	%rd27791, %rd27790, %rd27788;
	mul.lo.s64 	%rd27792, %rd27791, 1099511628211;
	shr.u64 	%rd27793, %rd27777, 32;
	and.b64  	%rd27794, %rd27793, 255;
	xor.b64  	%rd27795, %rd27794, %rd27792;
	mul.lo.s64 	%rd27796, %rd27795, 1099511628211;
	shr.u64 	%rd27797, %rd27777, 40;
	and.b64  	%rd27798, %rd27797, 255;
	xor.b64  	%rd27799, %rd27798, %rd27796;
	mul.lo.s64 	%rd27800, %rd27799, 1099511628211;
	shr.u64 	%rd27801, %rd27777, 48;
	and.b64  	%rd27802, %rd27801, 255;
	xor.b64  	%rd27803, %rd27802, %rd27800;
	mul.lo.s64 	%rd27804, %rd27803, 1099511628211;
	shr.u64 	%rd27805, %rd27777, 56;
	xor.b64  	%rd27806, %rd27805, %rd27804;
	mul.lo.s64 	%rd27807, %rd27806, 1099511628211;
	ld.u64 	%rd27808, [%rd27776+8];
	and.b64  	%rd27809, %rd27808, 255;
	xor.b64  	%rd27810, %rd27809, %rd27807;
	mul.lo.s64 	%rd27811, %rd27810, 1099511628211;
	shr.u64 	%rd27812, %rd27808, 8;
	and.b64  	%rd27813, %rd27812, 255;
	xor.b64  	%rd27814, %rd27813, %rd27811;
	mul.lo.s64 	%rd27815, %rd27814, 1099511628211;
	shr.u64 	%rd27816, %rd27808, 16;
	and.b64  	%rd27817, %rd27816, 255;
	xor.b64  	%rd27818, %rd27817, %rd27815;
	mul.lo.s64 	%rd27819, %rd27818, 1099511628211;
	shr.u64 	%rd27820, %rd27808, 24;
	and.b64  	%rd27821, %rd27820, 255;
	xor.b64  	%rd27822, %rd27821, %rd27819;
	mul.lo.s64 	%rd27823, %rd27822, 1099511628211;
	shr.u64 	%rd27824, %rd27808, 32;
	and.b64  	%rd27825, %rd27824, 255;
	xor.b64  	%rd27826, %rd27825, %rd27823;
	mul.lo.s64 	%rd27827, %rd27826, 1099511628211;
	shr.u64 	%rd27828, %rd27808, 40;
	and.b64  	%rd27829, %rd27828, 255;
	xor.b64  	%rd27830, %rd27829, %rd27827;
	mul.lo.s64 	%rd27831, %rd27830, 1099511628211;
	shr.u64 	%rd27832, %rd27808, 48;
	and.b64  	%rd27833, %rd27832, 255;
	xor.b64  	%rd27834, %rd27833, %rd27831;
	mul.lo.s64 	%rd27835, %rd27834, 1099511628211;
	shr.u64 	%rd27836, %rd27808, 56;
	xor.b64  	%rd27837, %rd27836, %rd27835;
	mul.lo.s64 	%rd37500, %rd27837, 1099511628211;
	add.s64 	%rd37498, %rd37498, 2;
	setp.ne.s64 	%p1425, %rd37498, %rd37501;
	@%p1425 bra 	$L__BB37_490;
$L__BB37_491:
	setp.eq.s64 	%p1426, %rd216, 0;
	@%p1426 bra 	$L__BB37_493;
	shl.b64 	%rd27838, %rd37501, 3;
	add.s64 	%rd27839, %rd37128, %rd27838;
	ld.u64 	%rd27840, [%rd27839];
	and.b64  	%rd27841, %rd27840, 255;
	xor.b64  	%rd27842, %rd27841, %rd37500;
	mul.lo.s64 	%rd27843, %rd27842, 1099511628211;
	shr.u64 	%rd27844, %rd27840, 8;
	and.b64  	%rd27845, %rd27844, 255;
	xor.b64  	%rd27846, %rd27845, %rd27843;
	mul.lo.s64 	%rd27847, %rd27846, 1099511628211;
	shr.u64 	%rd27848, %rd27840, 16;
	and.b64  	%rd27849, %rd27848, 255;
	xor.b64  	%rd27850, %rd27849, %rd27847;
	mul.lo.s64 	%rd27851, %rd27850, 1099511628211;
	shr.u64 	%rd27852, %rd27840, 24;
	and.b64  	%rd27853, %rd27852, 255;
	xor.b64  	%rd27854, %rd27853, %rd27851;
	mul.lo.s64 	%rd27855, %rd27854, 1099511628211;
	shr.u64 	%rd27856, %rd27840, 32;
	and.b64  	%rd27857, %rd27856, 255;
	xor.b64  	%rd27858, %rd27857, %rd27855;
	mul.lo.s64 	%rd27859, %rd27858, 1099511628211;
	shr.u64 	%rd27860, %rd27840, 40;
	and.b64  	%rd27861, %rd27860, 255;
	xor.b64  	%rd27862, %rd27861, %rd27859;
	mul.lo.s64 	%rd27863, %rd27862, 1099511628211;
	shr.u64 	%rd27864, %rd27840, 48;
	and.b64  	%rd27865, %rd27864, 255;
	xor.b64  	%rd27866, %rd27865, %rd27863;
	mul.lo.s64 	%rd27867, %rd27866, 1099511628211;
	shr.u64 	%rd27868, %rd27840, 56;
	xor.b64  	%rd27869, %rd27868, %rd27867;
	mul.lo.s64 	%rd37500, %rd27869, 1099511628211;
$L__BB37_493:
	setp.lt.u64 	%p1427, %rd37494, %rd37500;
	mov.u64 	%rd37505, %rd37316;
	@%p1427 bra 	$L__BB37_494;
	bra.uni 	$L__BB37_499;
$L__BB37_494:
	mov.u64 	%rd37505, %rd37128;
	mov.u64 	%rd37128, %rd37316;
	bra.uni 	$L__BB37_499;
$L__BB37_495:
	setp.eq.s32 	%p1428, %r118, 0;
	mov.u64 	%rd37505, %rd37316;
	@%p1428 bra 	$L__BB37_499;
	mov.b64 	%rd37504, 0;
$L__BB37_497:
	shl.b64 	%rd27871, %rd37504, 3;
	add.s64 	%rd27872, %rd37316, %rd27871;
	ld.u64 	%rd902, [%rd27872];
	add.s64 	%rd27873, %rd37128, %rd27871;
	ld.u64 	%rd903, [%rd27873];
	setp.lt.u64 	%p1429, %rd902, %rd903;
	@%p1429 bra 	$L__BB37_494;
	setp.le.u64 	%p1430, %rd902, %rd903;
	add.s64 	%rd37504, %rd37504, 1;
	setp.lt.u64 	%p1431, %rd37504, %rd13;
	and.pred  	%p1432, %p1430, %p1431;
	mov.u64 	%rd37505, %rd37316;
	@%p1432 bra 	$L__BB37_497;
$L__BB37_499:
	setp.eq.s64 	%p1433, %rd4132, 1;
	mov.b64 	%rd37509, -3750763034362895579;
	mov.b64 	%rd37510, 0;
	@%p1433 bra 	$L__BB37_502;
	and.b64  	%rd37510, %rd4132, -2;
	mov.b64 	%rd37509, -3750763034362895579;
	mov.b64 	%rd37507, 0;
$L__BB37_501:
	shl.b64 	%rd27880, %rd37507, 3;
	add.s64 	%rd27881, %rd37343, %rd27880;
	ld.u64 	%rd27882, [%rd27881];
	and.b64  	%rd27883, %rd27882, 255;
	xor.b64  	%rd27884, %rd27883, %rd37509;
	mul.lo.s64 	%rd27885, %rd27884, 1099511628211;
	shr.u64 	%rd27886, %rd27882, 8;
	and.b64  	%rd27887, %rd27886, 255;
	xor.b64  	%rd27888, %rd27887, %rd27885;
	mul.lo.s64 	%rd27889, %rd27888, 1099511628211;
	shr.u64 	%rd27890, %rd27882, 16;
	and.b64  	%rd27891, %rd27890, 255;
	xor.b64  	%rd27892, %rd27891, %rd27889;
	mul.lo.s64 	%rd27893, %rd27892, 1099511628211;
	shr.u64 	%rd27894, %rd27882, 24;
	and.b64  	%rd27895, %rd27894, 255;
	xor.b64  	%rd27896, %rd27895, %rd27893;
	mul.lo.s64 	%rd27897, %rd27896, 1099511628211;
	shr.u64 	%rd27898, %rd27882, 32;
	and.b64  	%rd27899, %rd27898, 255;
	xor.b64  	%rd27900, %rd27899, %rd27897;
	mul.lo.s64 	%rd27901, %rd27900, 1099511628211;
	shr.u64 	%rd27902, %rd27882, 40;
	and.b64  	%rd27903, %rd27902, 255;
	xor.b64  	%rd27904, %rd27903, %rd27901;
	mul.lo.s64 	%rd27905, %rd27904, 1099511628211;
	shr.u64 	%rd27906, %rd27882, 48;
	and.b64  	%rd27907, %rd27906, 255;
	xor.b64  	%rd27908, %rd27907, %rd27905;
	mul.lo.s64 	%rd27909, %rd27908, 1099511628211;
	shr.u64 	%rd27910, %rd27882, 56;
	xor.b64  	%rd27911, %rd27910, %rd27909;
	mul.lo.s64 	%rd27912, %rd27911, 1099511628211;
	ld.u64 	%rd27913, [%rd27881+8];
	and.b64  	%rd27914, %rd27913, 255;
	xor.b64  	%rd27915, %rd27914, %rd27912;
	mul.lo.s64 	%rd27916, %rd27915, 1099511628211;
	shr.u64 	%rd27917, %rd27913, 8;
	and.b64  	%rd27918, %rd27917, 255;
	xor.b64  	%rd27919, %rd27918, %rd27916;
	mul.lo.s64 	%rd27920, %rd27919, 1099511628211;
	shr.u64 	%rd27921, %rd27913, 16;
	and.b64  	%rd27922, %rd27921, 255;
	xor.b64  	%rd27923, %rd27922, %rd27920;
	mul.lo.s64 	%rd27924, %rd27923, 1099511628211;
	shr.u64 	%rd27925, %rd27913, 24;
	and.b64  	%rd27926, %rd27925, 255;
	xor.b64  	%rd27927, %rd27926, %rd27924;
	mul.lo.s64 	%rd27928, %rd27927, 1099511628211;
	shr.u64 	%rd27929, %rd27913, 32;
	and.b64  	%rd27930, %rd27929, 255;
	xor.b64  	%rd27931, %rd27930, %rd27928;
	mul.lo.s64 	%rd27932, %rd27931, 1099511628211;
	shr.u64 	%rd27933, %rd27913, 40;
	and.b64  	%rd27934, %rd27933, 255;
	xor.b64  	%rd27935, %rd27934, %rd27932;
	mul.lo.s64 	%rd27936, %rd27935, 1099511628211;
	shr.u64 	%rd27937, %rd27913, 48;
	and.b64  	%rd27938, %rd27937, 255;
	xor.b64  	%rd27939, %rd27938, %rd27936;
	mul.lo.s64 	%rd27940, %rd27939, 1099511628211;
	shr.u64 	%rd27941, %rd27913, 56;
	xor.b64  	%rd27942, %rd27941, %rd27940;
	mul.lo.s64 	%rd37509, %rd27942, 1099511628211;
	add.s64 	%rd37507, %rd37507, 2;
	setp.ne.s64 	%p1434, %rd37507, %rd37510;
	@%p1434 bra 	$L__BB37_501;
$L__BB37_502:
	setp.eq.s64 	%p1435, %rd216, 0;
	@%p1435 bra 	$L__BB37_504;
	shl.b64 	%rd27943, %rd37510, 3;
	add.s64 	%rd27944, %rd37343, %rd27943;
	ld.u64 	%rd27945, [%rd27944];
	and.b64  	%rd27946, %rd27945, 255;
	xor.b64  	%rd27947, %rd27946, %rd37509;
	mul.lo.s64 	%rd27948, %rd27947, 1099511628211;
	shr.u64 	%rd27949, %rd27945, 8;
	and.b64  	%rd27950, %rd27949, 255;
	xor.b64  	%rd27951, %rd27950, %rd27948;
	mul.lo.s64 	%rd27952, %rd27951, 1099511628211;
	shr.u64 	%rd27953, %rd27945, 16;
	and.b64  	%rd27954, %rd27953, 255;
	xor.b64  	%rd27955, %rd27954, %rd27952;
	mul.lo.s64 	%rd27956, %rd27955, 1099511628211;
	shr.u64 	%rd27957, %rd27945, 24;
	and.b64  	%rd27958, %rd27957, 255;
	xor.b64  	%rd27959, %rd27958, %rd27956;
	mul.lo.s64 	%rd27960, %rd27959, 1099511628211;
	shr.u64 	%rd27961, %rd27945, 32;
	and.b64  	%rd27962, %rd27961, 255;
	xor.b64  	%rd27963, %rd27962, %rd27960;
	mul.lo.s64 	%rd27964, %rd27963, 1099511628211;
	shr.u64 	%rd27965, %rd27945, 40;
	and.b64  	%rd27966, %rd27965, 255;
	xor.b64  	%rd27967, %rd27966, %rd27964;
	mul.lo.s64 	%rd27968, %rd27967, 1099511628211;
	shr.u64 	%rd27969, %rd27945, 48;
	and.b64  	%rd27970, %rd27969, 255;
	xor.b64  	%rd27971, %rd27970, %rd27968;
	mul.lo.s64 	%rd27972, %rd27971, 1099511628211;
	shr.u64 	%rd27973, %rd27945, 56;
	xor.b64  	%rd27974, %rd27973, %rd27972;
	mul.lo.s64 	%rd37509, %rd27974, 1099511628211;
$L__BB37_504:
	setp.eq.s64 	%p1436, %rd4132, 1;
	mov.b64 	%rd37515, -3750763034362895579;
	mov.b64 	%rd37516, 0;
	@%p1436 bra 	$L__BB37_507;
	and.b64  	%rd37516, %rd4132, -2;
	mov.b64 	%rd37515, -3750763034362895579;
	mov.b64 	%rd37513, 0;
$L__BB37_506:
	shl.b64 	%rd27980, %rd37513, 3;
	add.s64 	%rd27981, %rd37424, %rd27980;
	ld.u64 	%rd27982, [%rd27981];
	and.b64  	%rd27983, %rd27982, 255;
	xor.b64  	%rd27984, %rd27983, %rd37515;
	mul.lo.s64 	%rd27985, %rd27984, 1099511628211;
	shr.u64 	%rd27986, %rd27982, 8;
	and.b64  	%rd27987, %rd27986, 255;
	xor.b64  	%rd27988, %rd27987, %rd27985;
	mul.lo.s64 	%rd27989, %rd27988, 1099511628211;
	shr.u64 	%rd27990, %rd27982, 16;
	and.b64  	%rd27991, %rd27990, 255;
	xor.b64  	%rd27992, %rd27991, %rd27989;
	mul.lo.s64 	%rd27993, %rd27992, 1099511628211;
	shr.u64 	%rd27994, %rd27982, 24;
	and.b64  	%rd27995, %rd27994, 255;
	xor.b64  	%rd27996, %rd27995, %rd27993;
	mul.lo.s64 	%rd27997, %rd27996, 1099511628211;
	shr.u64 	%rd27998, %rd27982, 32;
	and.b64  	%rd27999, %rd27998, 255;
	xor.b64  	%rd28000, %rd27999, %rd27997;
	mul.lo.s64 	%rd28001, %rd28000, 1099511628211;
	shr.u64 	%rd28002, %rd27982, 40;
	and.b64  	%rd28003, %rd28002, 255;
	xor.b64  	%rd28004, %rd28003, %rd28001;
	mul.lo.s64 	%rd28005, %rd28004, 1099511628211;
	shr.u64 	%rd28006, %rd27982, 48;
	and.b64  	%rd28007, %rd28006, 255;
	xor.b64  	%rd28008, %rd28007, %rd28005;
	mul.lo.s64 	%rd28009, %rd28008, 1099511628211;
	shr.u64 	%rd28010, %rd27982, 56;
	xor.b64  	%rd28011, %rd28010, %rd28009;
	mul.lo.s64 	%rd28012, %rd28011, 1099511628211;
	ld.u64 	%rd28013, [%rd27981+8];
	and.b64  	%rd28014, %rd28013, 255;
	xor.b64  	%rd28015, %rd28014, %rd28012;
	mul.lo.s64 	%rd28016, %rd28015, 1099511628211;
	shr.u64 	%rd28017, %rd28013, 8;
	and.b64  	%rd28018, %rd28017, 255;
	xor.b64  	%rd28019, %rd28018, %rd28016;
	mul.lo.s64 	%rd28020, %rd28019, 1099511628211;
	shr.u64 	%rd28021, %rd28013, 16;
	and.b64  	%rd28022, %rd28021, 255;
	xor.b64  	%rd28023, %rd28022, %rd28020;
	mul.lo.s64 	%rd28024, %rd28023, 1099511628211;
	shr.u64 	%rd28025, %rd28013, 24;
	and.b64  	%rd28026, %rd28025, 255;
	xor.b64  	%rd28027, %rd28026, %rd28024;
	mul.lo.s64 	%rd28028, %rd28027, 1099511628211;
	shr.u64 	%rd28029, %rd28013, 32;
	and.b64  	%rd28030, %rd28029, 255;
	xor.b64  	%rd28031, %rd28030, %rd28028;
	mul.lo.s64 	%rd28032, %rd28031, 1099511628211;
	shr.u64 	%rd28033, %rd28013, 40;
	and.b64  	%rd28034, %rd28033, 255;
	xor.b64  	%rd28035, %rd28034, %rd28032;
	mul.lo.s64 	%rd28036, %rd28035, 1099511628211;
	shr.u64 	%rd28037, %rd28013, 48;
	and.b64  	%rd28038, %rd28037, 255;
	xor.b64  	%rd28039, %rd28038, %rd28036;
	mul.lo.s64 	%rd28040, %rd28039, 1099511628211;
	shr.u64 	%rd28041, %rd28013, 56;
	xor.b64  	%rd28042, %rd28041, %rd28040;
	mul.lo.s64 	%rd37515, %rd28042, 1099511628211;
	add.s64 	%rd37513, %rd37513, 2;
	setp.ne.s64 	%p1437, %rd37513, %rd37516;
	@%p1437 bra 	$L__BB37_506;
$L__BB37_507:
	setp.eq.s64 	%p1438, %rd216, 0;
	@%p1438 bra 	$L__BB37_509;
	shl.b64 	%rd28043, %rd37516, 3;
	add.s64 	%rd28044, %rd37424, %rd28043;
	ld.u64 	%rd28045, [%rd28044];
	and.b64  	%rd28046, %rd28045, 255;
	xor.b64  	%rd28047, %rd28046, %rd37515;
	mul.lo.s64 	%rd28048, %rd28047, 1099511628211;
	shr.u64 	%rd28049, %rd28045, 8;
	and.b64  	%rd28050, %rd28049, 255;
	xor.b64  	%rd28051, %rd28050, %rd28048;
	mul.lo.s64 	%rd28052, %rd28051, 1099511628211;
	shr.u64 	%rd28053, %rd28045, 16;
	and.b64  	%rd28054, %rd28053, 255;
	xor.b64  	%rd28055, %rd28054, %rd28052;
	mul.lo.s64 	%rd28056, %rd28055, 1099511628211;
	shr.u64 	%rd28057, %rd28045, 24;
	and.b64  	%rd28058, %rd28057, 255;
	xor.b64  	%rd28059, %rd28058, %rd28056;
	mul.lo.s64 	%rd28060, %rd28059, 1099511628211;
	shr.u64 	%rd28061, %rd28045, 32;
	and.b64  	%rd28062, %rd28061, 255;
	xor.b64  	%rd28063, %rd28062, %rd28060;
	mul.lo.s64 	%rd28064, %rd28063, 1099511628211;
	shr.u64 	%rd28065, %rd28045, 40;
	and.b64  	%rd28066, %rd28065, 255;
	xor.b64  	%rd28067, %rd28066, %rd28064;
	mul.lo.s64 	%rd28068, %rd28067, 1099511628211;
	shr.u64 	%rd28069, %rd28045, 48;
	and.b64  	%rd28070, %rd28069, 255;
	xor.b64  	%rd28071, %rd28070, %rd28068;
	mul.lo.s64 	%rd28072, %rd28071, 1099511628211;
	shr.u64 	%rd28073, %rd28045, 56;
	xor.b64  	%rd28074, %rd28073, %rd28072;
	mul.lo.s64 	%rd37515, %rd28074, 1099511628211;
$L__BB37_509:
	setp.eq.s64 	%p1439, %rd37509, %rd37515;
	@%p1439 bra 	$L__BB37_522;
	setp.eq.s64 	%p1440, %rd4132, 1;
	mov.b64 	%rd37521, -3750763034362895579;
	mov.b64 	%rd37522, 0;
	@%p1440 bra 	$L__BB37_513;
	and.b64  	%rd37522, %rd4132, -2;
	mov.b64 	%rd37521, -3750763034362895579;
	mov.b64 	%rd37519, 0;
$L__BB37_512:
	shl.b64 	%rd28080, %rd37519, 3;
	add.s64 	%rd28081, %rd37343, %rd28080;
	ld.u64 	%rd28082, [%rd28081];
	and.b64  	%rd28083, %rd28082, 255;
	xor.b64  	%rd28084, %rd28083, %rd37521;
	mul.lo.s64 	%rd28085, %rd28084, 1099511628211;
	shr.u64 	%rd28086, %rd28082, 8;
	and.b64  	%rd28087, %rd28086, 255;
	xor.b64  	%rd28088, %rd28087, %rd28085;
	mul.lo.s64 	%rd28089, %rd28088, 1099511628211;
	shr.u64 	%rd28090, %rd28082, 16;
	and.b64  	%rd28091, %rd28090, 255;
	xor.b64  	%rd28092, %rd28091, %rd28089;
	mul.lo.s64 	%rd28093, %rd28092, 1099511628211;
	shr.u64 	%rd28094, %rd28082, 24;
	and.b64  	%rd28095, %rd28094, 255;
	xor.b64  	%rd28096, %rd28095, %rd28093;
	mul.lo.s64 	%rd28097, %rd28096, 1099511628211;
	shr.u64 	%rd28098, %rd28082, 32;
	and.b64  	%rd28099, %rd28098, 255;
	xor.b64  	%rd28100, %rd28099, %rd28097;
	mul.lo.s64 	%rd28101, %rd28100, 1099511628211;
	shr.u64 	%rd28102, %rd28082, 40;
	and.b64  	%rd28103, %rd28102, 255;
	xor.b64  	%rd28104, %rd28103, %rd28101;
	mul.lo.s64 	%rd28105, %rd28104, 1099511628211;
	shr.u64 	%rd28106, %rd28082, 48;
	and.b64  	%rd28107, %rd28106, 255;
	xor.b64  	%rd28108, %rd28107, %rd28105;
	mul.lo.s64 	%rd28109, %rd28108, 1099511628211;
	shr.u64 	%rd28110, %rd28082, 56;
	xor.b64  	%rd28111, %rd28110, %rd28109;
	mul.lo.s64 	%rd28112, %rd28111, 1099511628211;
	ld.u64 	%rd28113, [%rd28081+8];
	and.b64  	%rd28114, %rd28113, 255;
	xor.b64  	%rd28115, %rd28114, %rd28112;
	mul.lo.s64 	%rd28116, %rd28115, 1099511628211;
	shr.u64 	%rd28117, %rd28113, 8;
	and.b64  	%rd28118, %rd28117, 255;
	xor.b64  	%rd28119, %rd28118, %rd28116;
	mul.lo.s64 	%rd28120, %rd28119, 1099511628211;
	shr.u64 	%rd28121, %rd28113, 16;
	and.b64  	%rd28122, %rd28121, 255;
	xor.b64  	%rd28123, %rd28122, %rd28120;
	mul.lo.s64 	%rd28124, %rd28123, 1099511628211;
	shr.u64 	%rd28125, %rd28113, 24;
	and.b64  	%rd28126, %rd28125, 255;
	xor.b64  	%rd28127, %rd28126, %rd28124;
	mul.lo.s64 	%rd28128, %rd28127, 1099511628211;
	shr.u64 	%rd28129, %rd28113, 32;
	and.b64  	%rd28130, %rd28129, 255;
	xor.b64  	%rd28131, %rd28130, %rd28128;
	mul.lo.s64 	%rd28132, %rd28131, 1099511628211;
	shr.u64 	%rd28133, %rd28113, 40;
	and.b64  	%rd28134, %rd28133, 255;
	xor.b64  	%rd28135, %rd28134, %rd28132;
	mul.lo.s64 	%rd28136, %rd28135, 1099511628211;
	shr.u64 	%rd28137, %rd28113, 48;
	and.b64  	%rd28138, %rd28137, 255;
	xor.b64  	%rd28139, %rd28138, %rd28136;
	mul.lo.s64 	%rd28140, %rd28139, 1099511628211;
	shr.u64 	%rd28141, %rd28113, 56;
	xor.b64  	%rd28142, %rd28141, %rd28140;
	mul.lo.s64 	%rd37521, %rd28142, 1099511628211;
	add.s64 	%rd37519, %rd37519, 2;
	setp.ne.s64 	%p1441, %rd37519, %rd37522;
	@%p1441 bra 	$L__BB37_512;
$L__BB37_513:
	setp.eq.s64 	%p1442, %rd216, 0;
	@%p1442 bra 	$L__BB37_515;
	shl.b64 	%rd28143, %rd37522, 3;
	add.s64 	%rd28144, %rd37343, %rd28143;
	ld.u64 	%rd28145, [%rd28144];
	and.b64  	%rd28146, %rd28145, 255;
	xor.b64  	%rd28147, %rd28146, %rd37521;
	mul.lo.s64 	%rd28148, %rd28147, 1099511628211;
	shr.u64 	%rd28149, %rd28145, 8;
	and.b64  	%rd28150, %rd28149, 255;
	xor.b64  	%rd28151, %rd28150, %rd28148;
	mul.lo.s64 	%rd28152, %rd28151, 1099511628211;
	shr.u64 	%rd28153, %rd28145, 16;
	and.b64  	%rd28154, %rd28153, 255;
	xor.b64  	%rd28155, %rd28154, %rd28152;
	mul.lo.s64 	%rd28156, %rd28155, 1099511628211;
	shr.u64 	%rd28157, %rd28145, 24;
	and.b64  	%rd28158, %rd28157, 255;
	xor.b64  	%rd28159, %rd28158, %rd28156;
	mul.lo.s64 	%rd28160, %rd28159, 1099511628211;
	shr.u64 	%rd28161, %rd28145, 32;
	and.b64  	%rd28162, %rd28161, 255;
	xor.b64  	%rd28163, %rd28162, %rd28160;
	mul.lo.s64 	%rd28164, %rd28163, 1099511628211;
	shr.u64 	%rd28165, %rd28145, 40;
	and.b64  	%rd28166, %rd28165, 255;
	xor.b64  	%rd28167, %rd28166, %rd28164;
	mul.lo.s64 	%rd28168, %rd28167, 1099511628211;
	shr.u64 	%rd28169, %rd28145, 48;
	and.b64  	%rd28170, %rd28169, 255;
	xor.b64  	%rd28171, %rd28170, %rd28168;
	mul.lo.s64 	%rd28172, %rd28171, 1099511628211;
	shr.u64 	%rd28173, %rd28145, 56;
	xor.b64  	%rd28174, %rd28173, %rd28172;
	mul.lo.s64 	%rd37521, %rd28174, 1099511628211;
$L__BB37_515:
	setp.eq.s64 	%p1443, %rd4132, 1;
	mov.b64 	%rd37527, -3750763034362895579;
	mov.b64 	%rd37528, 0;
	@%p1443 bra 	$L__BB37_518;
	and.b64  	%rd37528, %rd4132, -2;
	mov.b64 	%rd37527, -3750763034362895579;
	mov.b64 	%rd37525, 0;
$L__BB37_517:
	shl.b64 	%rd28180, %rd37525, 3;
	add.s64 	%rd28181, %rd37424, %rd28180;
	ld.u64 	%rd28182, [%rd28181];
	and.b64  	%rd28183, %rd28182, 255;
	xor.b64  	%rd28184, %rd28183, %rd37527;
	mul.lo.s64 	%rd28185, %rd28184, 1099511628211;
	shr.u64 	%rd28186, %rd28182, 8;
	and.b64  	%rd28187, %rd28186, 255;
	xor.b64  	%rd28188, %rd28187, %rd28185;
	mul.lo.s64 	%rd28189, %rd28188, 1099511628211;
	shr.u64 	%rd28190, %rd28182, 16;
	and.b64  	%rd28191, %rd28190, 255;
	xor.b64  	%rd28192, %rd28191, %rd28189;
	mul.lo.s64 	%rd28193, %rd28192, 1099511628211;
	shr.u64 	%rd28194, %rd28182, 24;
	and.b64  	%rd28195, %rd28194, 255;
	xor.b64  	%rd28196, %rd28195, %rd28193;
	mul.lo.s64 	%rd28197, %rd28196, 1099511628211;
	shr.u64 	%rd28198, %rd28182, 32;
	and.b64  	%rd28199, %rd28198, 255;
	xor.b64  	%rd28200, %rd28199, %rd28197;
	mul.lo.s64 	%rd28201, %rd28200, 1099511628211;
	shr.u64 	%rd28202, %rd28182, 40;
	and.b64  	%rd28203, %rd28202, 255;
	xor.b64  	%rd28204, %rd28203, %rd28201;
	mul.lo.s64 	%rd28205, %rd28204, 1099511628211;
	shr.u64 	%rd28206, %rd28182, 48;
	and.b64  	%rd28207, %rd28206, 255;
	xor.b64  	%rd28208, %rd28207, %rd28205;
	mul.lo.s64 	%rd28209, %rd28208, 1099511628211;
	shr.u64 	%rd28210, %rd28182, 56;
	xor.b64  	%rd28211, %rd28210, %rd28209;
	mul.lo.s64 	%rd28212, %rd28211, 1099511628211;
	ld.u64 	%rd28213, [%rd28181+8];
	and.b64  	%rd28214, %rd28213, 255;
	xor.b64  	%rd28215, %rd28214, %rd28212;
	mul.lo.s64 	%rd28216, %rd28215, 1099511628211;
	shr.u64 	%rd28217, %rd28213, 8;
	and.b64  	%rd28218, %rd28217, 255;
	xor.b64  	%rd28219, %rd28218, %rd28216;
	mul.lo.s64 	%rd28220, %rd28219, 1099511628211;
	shr.u64 	%rd28221, %rd28213, 16;
	and.b64  	%rd28222, %rd28221, 255;
	xor.b64  	%rd28223, %rd28222, %rd28220;
	mul.lo.s64 	%rd28224, %rd28223, 1099511628211;
	shr.u64 	%rd28225, %rd28213, 24;
	and.b64  	%rd28226, %rd28225, 255;
	xor.b64  	%rd28227, %rd28226, %rd28224;
	mul.lo.s64 	%rd28228, %rd28227, 1099511628211;
	shr.u64 	%rd28229, %rd28213, 32;
	and.b64  	%rd28230, %rd28229, 255;
	xor.b64  	%rd28231, %rd28230, %rd28228;
	mul.lo.s64 	%rd28232, %rd28231, 1099511628211;
	shr.u64 	%rd28233, %rd28213, 40;
	and.b64  	%rd28234, %rd28233, 255;
	xor.b64  	%rd28235, %rd28234, %rd28232;
	mul.lo.s64 	%rd28236, %rd28235, 1099511628211;
	shr.u64 	%rd28237, %rd28213, 48;
	and.b64  	%rd28238, %rd28237, 255;
	xor.b64  	%rd28239, %rd28238, %rd28236;
	mul.lo.s64 	%rd28240, %rd28239, 1099511628211;
	shr.u64 	%rd28241, %rd28213, 56;
	xor.b64  	%rd28242, %rd28241, %rd28240;
	mul.lo.s64 	%rd37527, %rd28242, 1099511628211;
	add.s64 	%rd37525, %rd37525, 2;
	setp.ne.s64 	%p1444, %rd37525, %rd37528;
	@%p1444 bra 	$L__BB37_517;
$L__BB37_518:
	setp.eq.s64 	%p1445, %rd216, 0;
	@%p1445 bra 	$L__BB37_520;
	shl.b64 	%rd28243, %rd37528, 3;
	add.s64 	%rd28244, %rd37424, %rd28243;
	ld.u64 	%rd28245, [%rd28244];
	and.b64  	%rd28246, %rd28245, 255;
	xor.b64  	%rd28247, %rd28246, %rd37527;
	mul.lo.s64 	%rd28248, %rd28247, 1099511628211;
	shr.u64 	%rd28249, %rd28245, 8;
	and.b64  	%rd28250, %rd28249, 255;
	xor.b64  	%rd28251, %rd28250, %rd28248;
	mul.lo.s64 	%rd28252, %rd28251, 1099511628211;
	shr.u64 	%rd28253, %rd28245, 16;
	and.b64  	%rd28254, %rd28253, 255;
	xor.b64  	%rd28255, %rd28254, %rd28252;
	mul.lo.s64 	%rd28256, %rd28255, 1099511628211;
	shr.u64 	%rd28257, %rd28245, 24;
	and.b64  	%rd28258, %rd28257, 255;
	xor.b64  	%rd28259, %rd28258, %rd28256;
	mul.lo.s64 	%rd28260, %rd28259, 1099511628211;
	shr.u64 	%rd28261, %rd28245, 32;
	and.b64  	%rd28262, %rd28261, 255;
	xor.b64  	%rd28263, %rd28262, %rd28260;
	mul.lo.s64 	%rd28264, %rd28263, 1099511628211;
	shr.u64 	%rd28265, %rd28245, 40;
	and.b64  	%rd28266, %rd28265, 255;
	xor.b64  	%rd28267, %rd28266, %rd28264;
	mul.lo.s64 	%rd28268, %rd28267, 1099511628211;
	shr.u64 	%rd28269, %rd28245, 48;
	and.b64  	%rd28270, %rd28269, 255;
	xor.b64  	%rd28271, %rd28270, %rd28268;
	mul.lo.s64 	%rd28272, %rd28271, 1099511628211;
	shr.u64 	%rd28273, %rd28245, 56;
	xor.b64  	%rd28274, %rd28273, %rd28272;
	mul.lo.s64 	%rd37527, %rd28274, 1099511628211;
$L__BB37_520:
	setp.lt.u64 	%p1446, %rd37521, %rd37527;
	mov.u64 	%rd37532, %rd37343;
	@%p1446 bra 	$L__BB37_521;
	bra.uni 	$L__BB37_526;
$L__BB37_521:
	mov.u64 	%rd37532, %rd37424;
	mov.u64 	%rd37424, %rd37343;
	bra.uni 	$L__BB37_526;
$L__BB37_522:
	setp.eq.s32 	%p1447, %r118, 0;
	mov.u64 	%rd37532, %rd37343;
	@%p1447 bra 	$L__BB37_526;
	mov.b64 	%rd37531, 0;
$L__BB37_524:
	shl.b64 	%rd28276, %rd37531, 3;
	add.s64 	%rd28277, %rd37343, %rd28276;
	ld.u64 	%rd948, [%rd28277];
	add.s64 	%rd28278, %rd37424, %rd28276;
	ld.u64 	%rd949, [%rd28278];
	setp.lt.u64 	%p1448, %rd948, %rd949;
	@%p1448 bra 	$L__BB37_521;
	setp.le.u64 	%p1449, %rd948, %rd949;
	add.s64 	%rd37531, %rd37531, 1;
	setp.lt.u64 	%p1450, %rd37531, %rd13;
	and.pred  	%p1451, %p1449, %p1450;
	mov.u64 	%rd37532, %rd37343;
	@%p1451 bra 	$L__BB37_524;
$L__BB37_526:
	setp.eq.s64 	%p1452, %rd4132, 1;
	mov.b64 	%rd37536, -3750763034362895579;
	mov.b64 	%rd37537, 0;
	@%p1452 bra 	$L__BB37_529;
	and.b64  	%rd37537, %rd4132, -2;
	mov.b64 	%rd37536, -3750763034362895579;
	mov.b64 	%rd37534, 0;
$L__BB37_528:
	shl.b64 	%rd28285, %rd37534, 3;
	add.s64 	%rd28286, %rd37370, %rd28285;
	ld.u64 	%rd28287, [%rd28286];
	and.b64  	%rd28288, %rd28287, 255;
	xor.b64  	%rd28289, %rd28288, %rd37536;
	mul.lo.s64 	%rd28290, %rd28289, 1099511628211;
	shr.u64 	%rd28291, %rd28287, 8;
	and.b64  	%rd28292, %rd28291, 255;
	xor.b64  	%rd28293, %rd28292, %rd28290;
	mul.lo.s64 	%rd28294, %rd28293, 1099511628211;
	shr.u64 	%rd28295, %rd28287, 16;
	and.b64  	%rd28296, %rd28295, 255;
	xor.b64  	%rd28297, %rd28296, %rd28294;
	mul.lo.s64 	%rd28298, %rd28297, 1099511628211;
	shr.u64 	%rd28299, %rd28287, 24;
	and.b64  	%rd28300, %rd28299, 255;
	xor.b64  	%rd28301, %rd28300, %rd28298;
	mul.lo.s64 	%rd28302, %rd28301, 1099511628211;
	shr.u64 	%rd28303, %rd28287, 32;
	and.b64  	%rd28304, %rd28303, 255;
	xor.b64  	%rd28305, %rd28304, %rd28302;
	mul.lo.s64 	%rd28306, %rd28305, 1099511628211;
	shr.u64 	%rd28307, %rd28287, 40;
	and.b64  	%rd28308, %rd28307, 255;
	xor.b64  	%rd28309, %rd28308, %rd28306;
	mul.lo.s64 	%rd28310, %rd28309, 1099511628211;
	shr.u64 	%rd28311, %rd28287, 48;
	and.b64  	%rd28312, %rd28311, 255;
	xor.b64  	%rd28313, %rd28312, %rd28310;
	mul.lo.s64 	%rd28314, %rd28313, 1099511628211;
	shr.u64 	%rd28315, %rd28287, 56;
	xor.b64  	%rd28316, %rd28315, %rd28314;
	mul.lo.s64 	%rd28317, %rd28316, 1099511628211;
	ld.u64 	%rd28318, [%rd28286+8];
	and.b64  	%rd28319, %rd28318, 255;
	xor.b64  	%rd28320, %rd28319, %rd28317;
	mul.lo.s64 	%rd28321, %rd28320, 1099511628211;
	shr.u64 	%rd28322, %rd28318, 8;
	and.b64  	%rd28323, %rd28322, 255;
	xor.b64  	%rd28324, %rd28323, %rd28321;
	mul.lo.s64 	%rd28325, %rd28324, 1099511628211;
	shr.u64 	%rd28326, %rd28318, 16;
	and.b64  	%rd28327, %rd28326, 255;
	xor.b64  	%rd28328, %rd28327, %rd28325;
	mul.lo.s64 	%rd28329, %rd28328, 1099511628211;
	shr.u64 	%rd28330, %rd28318, 24;
	and.b64  	%rd28331, %rd28330, 255;
	xor.b64  	%rd28332, %rd28331, %rd28329;
	mul.lo.s64 	%rd28333, %rd28332, 1099511628211;
	shr.u64 	%rd28334, %rd28318, 32;
	and.b64  	%rd28335, %rd28334, 255;
	xor.b64  	%rd28336, %rd28335, %rd28333;
	mul.lo.s64 	%rd28337, %rd28336, 1099511628211;
	shr.u64 	%rd28338, %rd28318, 40;
	and.b64  	%rd28339, %rd28338, 255;
	xor.b64  	%rd28340, %rd28339, %rd28337;
	mul.lo.s64 	%rd28341, %rd28340, 1099511628211;
	shr.u64 	%rd28342, %rd28318, 48;
	and.b64  	%rd28343, %rd28342, 255;
	xor.b64  	%rd28344, %rd28343, %rd28341;
	mul.lo.s64 	%rd28345, %rd28344, 1099511628211;
	shr.u64 	%rd28346, %rd28318, 56;
	xor.b64  	%rd28347, %rd28346, %rd28345;
	mul.lo.s64 	%rd37536, %rd28347, 1099511628211;
	add.s64 	%rd37534, %rd37534, 2;
	setp.ne.s64 	%p1453, %rd37534, %rd37537;
	@%p1453 bra 	$L__BB37_528;
$L__BB37_529:
	setp.eq.s64 	%p1454, %rd216, 0;
	@%p1454 bra 	$L__BB37_531;
	shl.b64 	%rd28348, %rd37537, 3;
	add.s64 	%rd28349, %rd37370, %rd28348;
	ld.u64 	%rd28350, [%rd28349];
	and.b64  	%rd28351, %rd28350, 255;
	xor.b64  	%rd28352, %rd28351, %rd37536;
	mul.lo.s64 	%rd28353, %rd28352, 1099511628211;
	shr.u64 	%rd28354, %rd28350, 8;
	and.b64  	%rd28355, %rd28354, 255;
	xor.b64  	%rd28356, %rd28355, %rd28353;
	mul.lo.s64 	%rd28357, %rd28356, 1099511628211;
	shr.u64 	%rd28358, %rd28350, 16;
	and.b64  	%rd28359, %rd28358, 255;
	xor.b64  	%rd28360, %rd28359, %rd28357;
	mul.lo.s64 	%rd28361, %rd28360, 1099511628211;
	shr.u64 	%rd28362, %rd28350, 24;
	and.b64  	%rd28363, %rd28362, 255;
	xor.b64  	%rd28364, %rd28363, %rd28361;
	mul.lo.s64 	%rd28365, %rd28364, 1099511628211;
	shr.u64 	%rd28366, %rd28350, 32;
	and.b64  	%rd28367, %rd28366, 255;
	xor.b64  	%rd28368, %rd28367, %rd28365;
	mul.lo.s64 	%rd28369, %rd28368, 1099511628211;
	shr.u64 	%rd28370, %rd28350, 40;
	and.b64  	%rd28371, %rd28370, 255;
	xor.b64  	%rd28372, %rd28371, %rd28369;
	mul.lo.s64 	%rd28373, %rd28372, 1099511628211;
	shr.u64 	%rd28374, %rd28350, 48;
	and.b64  	%rd28375, %rd28374, 255;
	xor.b64  	%rd28376, %rd28375, %rd28373;
	mul.lo.s64 	%rd28377, %rd28376, 1099511628211;
	shr.u64 	%rd28378, %rd28350, 56;
	xor.b64  	%rd28379, %rd28378, %rd28377;
	mul.lo.s64 	%rd37536, %rd28379, 1099511628211;
$L__BB37_531:
	setp.eq.s64 	%p1455, %rd4132, 1;
	mov.b64 	%rd37542, -3750763034362895579;
	mov.b64 	%rd37543, 0;
	@%p1455 bra 	$L__BB37_534;
	and.b64  	%rd37543, %rd4132, -2;
	mov.b64 	%rd37542, -3750763034362895579;
	mov.b64 	%rd37540, 0;
$L__BB37_533:
	shl.b64 	%rd28385, %rd37540, 3;
	add.s64 	%rd28386, %rd37451, %rd28385;
	ld.u64 	%rd28387, [%rd28386];
	and.b64  	%rd28388, %rd28387, 255;
	xor.b64  	%rd28389, %rd28388, %rd37542;
	mul.lo.s64 	%rd28390, %rd28389, 1099511628211;
	shr.u64 	%rd28391, %rd28387, 8;
	and.b64  	%rd28392, %rd28391, 255;
	xor.b64  	%rd28393, %rd28392, %rd28390;
	mul.lo.s64 	%rd28394, %rd28393, 1099511628211;
	shr.u64 	%rd28395, %rd28387, 16;
	and.b64  	%rd28396, %rd28395, 255;
	xor.b64  	%rd28397, %rd28396, %rd28394;
	mul.lo.s64 	%rd28398, %rd28397, 1099511628211;
	shr.u64 	%rd28399, %rd28387, 24;
	and.b64  	%rd28400, %rd28399, 255;
	xor.b64  	%rd28401, %rd28400, %rd28398;
	mul.lo.s64 	%rd28402, %rd28401, 1099511628211;
	shr.u64 	%rd28403, %rd28387, 32;
	and.b64  	%rd28404, %rd28403, 255;
	xor.b64  	%rd28405, %rd28404, %rd28402;
	mul.lo.s64 	%rd28406, %rd28405, 1099511628211;
	shr.u64 	%rd28407, %rd28387, 40;
	and.b64  	%rd28408, %rd28407, 255;
	xor.b64  	%rd28409, %rd28408, %rd28406;
	mul.lo.s64 	%rd28410, %rd28409, 1099511628211;
	shr.u64 	%rd28411, %rd28387, 48;
	and.b64  	%rd28412, %rd28411, 255;
	xor.b64  	%rd28413, %rd28412, %rd28410;
	mul.lo.s64 	%rd28414, %rd28413, 1099511628211;
	shr.u64 	%rd28415, %rd28387, 56;
	xor.b64  	%rd28416, %rd28415, %rd28414;
	mul.lo.s64 	%rd28417, %rd28416, 1099511628211;
	ld.u64 	%rd28418, [%rd28386+8];
	and.b64  	%rd28419, %rd28418, 255;
	xor.b64  	%rd28420, %rd28419, %rd28417;
	mul.lo.s64 	%rd28421, %rd28420, 1099511628211;
	shr.u64 	%rd28422, %rd28418, 8;
	and.b64  	%rd28423, %rd28422, 255;
	xor.b64  	%rd28424, %rd28423, %rd28421;
	mul.lo.s64 	%rd28425, %rd28424, 1099511628211;
	shr.u64 	%rd28426, %rd28418, 16;
	and.b64  	%rd28427, %rd28426, 255;
	xor.b64  	%rd28428, %rd28427, %rd28425;
	mul.lo.s64 	%rd28429, %rd28428, 1099511628211;
	shr.u64 	%rd28430, %rd28418, 24;
	and.b64  	%rd28431, %rd28430, 255;
	xor.b64  	%rd28432, %rd28431, %rd28429;
	mul.lo.s64 	%rd28433, %rd28432, 1099511628211;
	shr.u64 	%rd28434, %rd28418, 32;
	and.b64  	%rd28435, %rd28434, 255;
	xor.b64  	%rd28436, %rd28435, %rd28433;
	mul.lo.s64 	%rd28437, %rd28436, 1099511628211;
	shr.u64 	%rd28438, %rd28418, 40;
	and.b64  	%rd28439, %rd28438, 255;
	xor.b64  	%rd28440, %rd28439, %rd28437;
	mul.lo.s64 	%rd28441, %rd28440, 1099511628211;
	shr.u64 	%rd28442, %rd28418, 48;
	and.b64  	%rd28443, %rd28442, 255;
	xor.b64  	%rd28444, %rd28443, %rd28441;
	mul.lo.s64 	%rd28445, %rd28444, 1099511628211;
	shr.u64 	%rd28446, %rd28418, 56;
	xor.b64  	%rd28447, %rd28446, %rd28445;
	mul.lo.s64 	%rd37542, %rd28447, 1099511628211;
	add.s64 	%rd37540, %rd37540, 2;
	setp.ne.s64 	%p1456, %rd37540, %rd37543;
	@%p1456 bra 	$L__BB37_533;
$L__BB37_534:
	setp.eq.s64 	%p1457, %rd216, 0;
	@%p1457 bra 	$L__BB37_536;
	shl.b64 	%rd28448, %rd37543, 3;
	add.s64 	%rd28449, %rd37451, %rd28448;
	ld.u64 	%rd28450, [%rd28449];
	and.b64  	%rd28451, %rd28450, 255;
	xor.b64  	%rd28452, %rd28451, %rd37542;
	mul.lo.s64 	%rd28453, %rd28452, 1099511628211;
	shr.u64 	%rd28454, %rd28450, 8;
	and.b64  	%rd28455, %rd28454, 255;
	xor.b64  	%rd28456, %rd28455, %rd28453;
	mul.lo.s64 	%rd28457, %rd28456, 1099511628211;
	shr.u64 	%rd28458, %rd28450, 16;
	and.b64  	%rd28459, %rd28458, 255;
	xor.b64  	%rd28460, %rd28459, %rd28457;
	mul.lo.s64 	%rd28461, %rd28460, 1099511628211;
	shr.u64 	%rd28462, %rd28450, 24;
	and.b64  	%rd28463, %rd28462, 255;
	xor.b64  	%rd28464, %rd28463, %rd28461;
	mul.lo.s64 	%rd28465, %rd28464, 1099511628211;
	shr.u64 	%rd28466, %rd28450, 32;
	and.b64  	%rd28467, %rd28466, 255;
	xor.b64  	%rd28468, %rd28467, %rd28465;
	mul.lo.s64 	%rd28469, %rd28468, 1099511628211;
	shr.u64 	%rd28470, %rd28450, 40;
	and.b64  	%rd28471, %rd28470, 255;
	xor.b64  	%rd28472, %rd28471, %rd28469;
	mul.lo.s64 	%rd28473, %rd28472, 1099511628211;
	shr.u64 	%rd28474, %rd28450, 48;
	and.b64  	%rd28475, %rd28474, 255;
	xor.b64  	%rd28476, %rd28475, %rd28473;
	mul.lo.s64 	%rd28477, %rd28476, 1099511628211;
	shr.u64 	%rd28478, %rd28450, 56;
	xor.b64  	%rd28479, %rd28478, %rd28477;
	mul.lo.s64 	%rd37542, %rd28479, 1099511628211;
$L__BB37_536:
	setp.eq.s64 	%p1458, %rd37536, %rd37542;
	@%p1458 bra 	$L__BB37_549;
	setp.eq.s64 	%p1459, %rd4132, 1;
	mov.b64 	%rd37548, -3750763034362895579;
	mov.b64 	%rd37549, 0;
	@%p1459 bra 	$L__BB37_540;
	and.b64  	%rd37549, %rd4132, -2;
	mov.b64 	%rd37548, -3750763034362895579;
	mov.b64 	%rd37546, 0;
$L__BB37_539:
	shl.b64 	%rd28485, %rd37546, 3;
	add.s64 	%rd28486, %rd37370, %rd28485;
	ld.u64 	%rd28487, [%rd28486];
	and.b64  	%rd28488, %rd28487, 255;
	xor.b64  	%rd28489, %rd28488, %rd37548;
	mul.lo.s64 	%rd28490, %rd28489, 1099511628211;
	shr.u64 	%rd28491, %rd28487, 8;
	and.b64  	%rd28492, %rd28491, 255;
	xor.b64  	%rd28493, %rd28492, %rd28490;
	mul.lo.s64 	%rd28494, %rd28493, 1099511628211;
	shr.u64 	%rd28495, %rd28487, 16;
	and.b64  	%rd28496, %rd28495, 255;
	xor.b64  	%rd28497, %rd28496, %rd28494;
	mul.lo.s64 	%rd28498, %rd28497, 1099511628211;
	shr.u64 	%rd28499, %rd28487, 24;
	and.b64  	%rd28500, %rd28499, 255;
	xor.b64  	%rd28501, %rd28500, %rd28498;
	mul.lo.s64 	%rd28502, %rd28501, 1099511628211;
	shr.u64 	%rd28503, %rd28487, 32;
	and.b64  	%rd28504, %rd28503, 255;
	xor.b64  	%rd28505, %rd28504, %rd28502;
	mul.lo.s64 	%rd28506, %rd28505, 1099511628211;
	shr.u64 	%rd28507, %rd28487, 40;
	and.b64  	%rd28508, %rd28507, 255;
	xor.b64  	%rd28509, %rd28508, %rd28506;
	mul.lo.s64 	%rd28510, %rd28509, 1099511628211;
	shr.u64 	%rd28511, %rd28487, 48;
	and.b64  	%rd28512, %rd28511, 255;
	xor.b64  	%rd28513, %rd28512, %rd28510;
	mul.lo.s64 	%rd28514, %rd28513, 1099511628211;
	shr.u64 	%rd28515, %rd28487, 56;
	xor.b64  	%rd28516, %rd28515, %rd28514;
	mul.lo.s64 	%rd28517, %rd28516, 1099511628211;
	ld.u64 	%rd28518, [%rd28486+8];
	and.b64  	%rd28519, %rd28518, 255;
	xor.b64  	%rd28520, %rd28519, %rd28517;
	mul.lo.s64 	%rd28521, %rd28520, 1099511628211;
	shr.u64 	%rd28522, %rd28518, 8;
	and.b64  	%rd28523, %rd28522, 255;
	xor.b64  	%rd28524, %rd28523, %rd28521;
	mul.lo.s64 	%rd28525, %rd28524, 1099511628211;
	shr.u64 	%rd28526, %rd28518, 16;
	and.b64  	%rd28527, %rd28526, 255;
	xor.b64  	%rd28528, %rd28527, %rd28525;
	mul.lo.s64 	%rd28529, %rd28528, 1099511628211;
	shr.u64 	%rd28530, %rd28518, 24;
	and.b64  	%rd28531, %rd28530, 255;
	xor.b64  	%rd28532, %rd28531, %rd28529;
	mul.lo.s64 	%rd28533, %rd28532, 1099511628211;
	shr.u64 	%rd28534, %rd28518, 32;
	and.b64  	%rd28535, %rd28534, 255;
	xor.b64  	%rd28536, %rd28535, %rd28533;
	mul.lo.s64 	%rd28537, %rd28536, 1099511628211;
	shr.u64 	%rd28538, %rd28518, 40;
	and.b64  	%rd28539, %rd28538, 255;
	xor.b64  	%rd28540, %rd28539, %rd28537;
	mul.lo.s64 	%rd28541, %rd28540, 1099511628211;
	shr.u64 	%rd28542, %rd28518, 48;
	and.b64  	%rd28543, %rd28542, 255;
	xor.b64  	%rd28544, %rd28543, %rd28541;
	mul.lo.s64 	%rd28545, %rd28544, 1099511628211;
	shr.u64 	%rd28546, %rd28518, 56;
	xor.b64  	%rd28547, %rd28546, %rd28545;
	mul.lo.s64 	%rd37548, %rd28547, 1099511628211;
	add.s64 	%rd37546, %rd37546, 2;
	setp.ne.s64 	%p1460, %rd37546, %rd37549;
	@%p1460 bra 	$L__BB37_539;
$L__BB37_540:
	setp.eq.s64 	%p1461, %rd216, 0;
	@%p1461 bra 	$L__BB37_542;
	shl.b64 	%rd28548, %rd37549, 3;
	add.s64 	%rd28549, %rd37370, %rd28548;
	ld.u64 	%rd28550, [%rd28549];
	and.b64  	%rd28551, %rd28550, 255;
	xor.b64  	%rd28552, %rd28551, %rd37548;
	mul.lo.s64 	%rd28553, %rd28552, 1099511628211;
	shr.u64 	%rd28554, %rd28550, 8;
	and.b64  	%rd28555, %rd28554, 255;
	xor.b64  	%rd28556, %rd28555, %rd28553;
	mul.lo.s64 	%rd28557, %rd28556, 1099511628211;
	shr.u64 	%rd28558, %rd28550, 16;
	and.b64  	%rd28559, %rd28558, 255;
	xor.b64  	%rd28560, %rd28559, %rd28557;
	mul.lo.s64 	%rd28561, %rd28560, 1099511628211;
	shr.u64 	%rd28562, %rd28550, 24;
	and.b64  	%rd28563, %rd28562, 255;
	xor.b64  	%rd28564, %rd28563, %rd28561;
	mul.lo.s64 	%rd28565, %rd28564, 1099511628211;
	shr.u64 	%rd28566, %rd28550, 32;
	and.b64  	%rd28567, %rd28566, 255;
	xor.b64  	%rd28568, %rd28567, %rd28565;
	mul.lo.s64 	%rd28569, %rd28568, 1099511628211;
	shr.u64 	%rd28570, %rd28550, 40;
	and.b64  	%rd28571, %rd28570, 255;
	xor.b64  	%rd28572, %rd28571, %rd28569;
	mul.lo.s64 	%rd28573, %rd28572, 1099511628211;
	shr.u64 	%rd28574, %rd28550, 48;
	and.b64  	%rd28575, %rd28574, 255;
	xor.b64  	%rd28576, %rd28575, %rd28573;
	mul.lo.s64 	%rd28577, %rd28576, 1099511628211;
	shr.u64 	%rd28578, %rd28550, 56;
	xor.b64  	%rd28579, %rd28578, %rd28577;
	mul.lo.s64 	%rd37548, %rd28579, 1099511628211;
$L__BB37_542:
	setp.eq.s64 	%p1462, %rd4132, 1;
	mov.b64 	%rd37554, -3750763034362895579;
	mov.b64 	%rd37555, 0;
	@%p1462 bra 	$L__BB37_545;
	and.b64  	%rd37555, %rd4132, -2;
	mov.b64 	%rd37554, -3750763034362895579;
	mov.b64 	%rd37552, 0;
$L__BB37_544:
	shl.b64 	%rd28585, %rd37552, 3;
	add.s64 	%rd28586, %rd37451, %rd28585;
	ld.u64 	%rd28587, [%rd28586];
	and.b64  	%rd28588, %rd28587, 255;
	xor.b64  	%rd28589, %rd28588, %rd37554;
	mul.lo.s64 	%rd28590, %rd28589, 1099511628211;
	shr.u64 	%rd28591, %rd28587, 8;
	and.b64  	%rd28592, %rd28591, 255;
	xor.b64  	%rd28593, %rd28592, %rd28590;
	mul.lo.s64 	%rd28594, %rd28593, 1099511628211;
	shr.u64 	%rd28595, %rd28587, 16;
	and.b64  	%rd28596, %rd28595, 255;
	xor.b64  	%rd28597, %rd28596, %rd28594;
	mul.lo.s64 	%rd28598, %rd28597, 1099511628211;
	shr.u64 	%rd28599, %rd28587, 24;
	and.b64  	%rd28600, %rd28599, 255;
	xor.b64  	%rd28601, %rd28600, %rd28598;
	mul.lo.s64 	%rd28602, %rd28601, 1099511628211;
	shr.u64 	%rd28603, %rd28587, 32;
	and.b64  	%rd28604, %rd28603, 255;
	xor.b64  	%rd28605, %rd28604, %rd28602;
	mul.lo.s64 	%rd28606, %rd28605, 1099511628211;
	shr.u64 	%rd28607, %rd28587, 40;
	and.b64  	%rd28608, %rd28607, 255;
	xor.b64  	%rd28609, %rd28608, %rd28606;
	mul.lo.s64 	%rd28610, %rd28609, 1099511628211;
	shr.u64 	%rd28611, %rd28587, 48;
	and.b64  	%rd28612, %rd28611, 255;
	xor.b64  	%rd28613, %rd28612, %rd28610;
	mul.lo.s64 	%rd28614, %rd28613, 1099511628211;
	shr.u64 	%rd28615, %rd28587, 56;
	xor.b64  	%rd28616, %rd28615, %rd28614;
	mul.lo.s64 	%rd28617, %rd28616, 1099511628211;
	ld.u64 	%rd28618, [%rd28586+8];
	and.b64  	%rd28619, %rd28618, 255;
	xor.b64  	%rd28620, %rd28619, %rd28617;
	mul.lo.s64 	%rd28621, %rd28620, 1099511628211;
	shr.u64 	%rd28622, %rd28618, 8;
	and.b64  	%rd28623, %rd28622, 255;
	xor.b64  	%rd28624, %rd28623, %rd28621;
	mul.lo.s64 	%rd28625, %rd28624, 1099511628211;
	shr.u64 	%rd28626, %rd28618, 16;
	and.b64  	%rd28627, %rd28626, 255;
	xor.b64  	%rd28628, %rd28627, %rd28625;
	mul.lo.s64 	%rd28629, %rd28628, 1099511628211;
	shr.u64 	%rd28630, %rd28618, 24;
	and.b64  	%rd28631, %rd28630, 255;
	xor.b64  	%rd28632, %rd28631, %rd28629;
	mul.lo.s64 	%rd28633, %rd28632, 1099511628211;
	shr.u64 	%rd28634, %rd28618, 32;
	and.b64  	%rd28635, %rd28634, 255;
	xor.b64  	%rd28636, %rd28635, %rd28633;
	mul.lo.s64 	%rd28637, %rd28636, 1099511628211;
	shr.u64 	%rd28638, %rd28618, 40;
	and.b64  	%rd28639, %rd28638, 255;
	xor.b64  	%rd28640, %rd28639, %rd28637;
	mul.lo.s64 	%rd28641, %rd28640, 1099511628211;
	shr.u64 	%rd28642, %rd28618, 48;
	and.b64  	%rd28643, %rd28642, 255;
	xor.b64  	%rd28644, %rd28643, %rd28641;
	mul.lo.s64 	%rd28645, %rd28644, 1099511628211;
	shr.u64 	%rd28646, %rd28618, 56;
	xor.b64  	%rd28647, %rd28646, %rd28645;
	mul.lo.s64 	%rd37554, %rd28647, 1099511628211;
	add.s64 	%rd37552, %rd37552, 2;
	setp.ne.s64 	%p1463, %rd37552, %rd37555;
	@%p1463 bra 	$L__BB37_544;
$L__BB37_545:
	setp.eq.s64 	%p1464, %rd216, 0;
	@%p1464 bra 	$L__BB37_547;
	shl.b64 	%rd28648, %rd37555, 3;
	add.s64 	%rd28649, %rd37451, %rd28648;
	ld.u64 	%rd28650, [%rd28649];
	and.b64  	%rd28651, %rd28650, 255;
	xor.b64  	%rd28652, %rd28651, %rd37554;
	mul.lo.s64 	%rd28653, %rd28652, 1099511628211;
	shr.u64 	%rd28654, %rd28650, 8;
	and.b64  	%rd28655, %rd28654, 255;
	xor.b64  	%rd28656, %rd28655, %rd28653;
	mul.lo.s64 	%rd28657, %rd28656, 1099511628211;
	shr.u64 	%rd28658, %rd28650, 16;
	and.b64  	%rd28659, %rd28658, 255;
	xor.b64  	%rd28660, %rd28659, %rd28657;
	mul.lo.s64 	%rd28661, %rd28660, 1099511628211;
	shr.u64 	%rd28662, %rd28650, 24;
	and.b64  	%rd28663, %rd28662, 255;
	xor.b64  	%rd28664, %rd28663, %rd28661;
	mul.lo.s64 	%rd28665, %rd28664, 1099511628211;
	shr.u64 	%rd28666, %rd28650, 32;
	and.b64  	%rd28667, %rd28666, 255;
	xor.b64  	%rd28668, %rd28667, %rd28665;
	mul.lo.s64 	%rd28669, %rd28668, 1099511628211;
	shr.u64 	%rd28670, %rd28650, 40;
	and.b64  	%rd28671, %rd28670, 255;
	xor.b64  	%rd28672, %rd28671, %rd28669;
	mul.lo.s64 	%rd28673, %rd28672, 1099511628211;
	shr.u64 	%rd28674, %rd28650, 48;
	and.b64  	%rd28675, %rd28674, 255;
	xor.b64  	%rd28676, %rd28675, %rd28673;
	mul.lo.s64 	%rd28677, %rd28676, 1099511628211;
	shr.u64 	%rd28678, %rd28650, 56;
	xor.b64  	%rd28679, %rd28678, %rd28677;
	mul.lo.s64 	%rd37554, %rd28679, 1099511628211;
$L__BB37_547:
	setp.lt.u64 	%p1465, %rd37548, %rd37554;
	mov.u64 	%rd37559, %rd37370;
	@%p1465 bra 	$L__BB37_548;
	bra.uni 	$L__BB37_553;
$L__BB37_548:
	mov.u64 	%rd37559, %rd37451;
	mov.u64 	%rd37451, %rd37370;
	bra.uni 	$L__BB37_553;
$L__BB37_549:
	setp.eq.s32 	%p1466, %r118, 0;
	mov.u64 	%rd37559, %rd37370;
	@%p1466 bra 	$L__BB37_553;
	mov.b64 	%rd37558, 0;
$L__BB37_551:
	shl.b64 	%rd28681, %rd37558, 3;
	add.s64 	%rd28682, %rd37370, %rd28681;
	ld.u64 	%rd994, [%rd28682];
	add.s64 	%rd28683, %rd37451, %rd28681;
	ld.u64 	%rd995, [%rd28683];
	setp.lt.u64 	%p1467, %rd994, %rd995;
	@%p1467 bra 	$L__BB37_548;
	setp.le.u64 	%p1468, %rd994, %rd995;
	add.s64 	%rd37558, %rd37558, 1;
	setp.lt.u64 	%p1469, %rd37558, %rd13;
	and.pred  	%p1470, %p1468, %p1469;
	mov.u64 	%rd37559, %rd37370;
	@%p1470 bra 	$L__BB37_551;
$L__BB37_553:
	setp.eq.s64 	%p1471, %rd4132, 1;
	mov.b64 	%rd37563, -3750763034362895579;
	mov.b64 	%rd37564, 0;
	@%p1471 bra 	$L__BB37_556;
	and.b64  	%rd37564, %rd4132, -2;
	mov.b64 	%rd37563, -3750763034362895579;
	mov.b64 	%rd37561, 0;
$L__BB37_555:
	shl.b64 	%rd28690, %rd37561, 3;
	add.s64 	%rd28691, %rd37397, %rd28690;
	ld.u64 	%rd28692, [%rd28691];
	and.b64  	%rd28693, %rd28692, 255;
	xor.b64  	%rd28694, %rd28693, %rd37563;
	mul.lo.s64 	%rd28695, %rd28694, 1099511628211;
	shr.u64 	%rd28696, %rd28692, 8;
	and.b64  	%rd28697, %rd28696, 255;
	xor.b64  	%rd28698, %rd28697, %rd28695;
	mul.lo.s64 	%rd28699, %rd28698, 1099511628211;
	shr.u64 	%rd28700, %rd28692, 16;
	and.b64  	%rd28701, %rd28700, 255;
	xor.b64  	%rd28702, %rd28701, %rd28699;
	mul.lo.s64 	%rd28703, %rd28702, 1099511628211;
	shr.u64 	%rd28704, %rd28692, 24;
	and.b64  	%rd28705, %rd28704, 255;
	xor.b64  	%rd28706, %rd28705, %rd28703;
	mul.lo.s64 	%rd28707, %rd28706, 1099511628211;
	shr.u64 	%rd28708, %rd28692, 32;
	and.b64  	%rd28709, %rd28708, 255;
	xor.b64  	%rd28710, %rd28709, %rd28707;
	mul.lo.s64 	%rd28711, %rd28710, 1099511628211;
	shr.u64 	%rd28712, %rd28692, 40;
	and.b64  	%rd28713, %rd28712, 255;
	xor.b64  	%rd28714, %rd28713, %rd28711;
	mul.lo.s64 	%rd28715, %rd28714, 1099511628211;
	shr.u64 	%rd28716, %rd28692, 48;
	and.b64  	%rd28717, %rd28716, 255;
	xor.b64  	%rd28718, %rd28717, %rd28715;
	mul.lo.s64 	%rd28719, %rd28718, 1099511628211;
	shr.u64 	%rd28720, %rd28692, 56;
	xor.b64  	%rd28721, %rd28720, %rd28719;
	mul.lo.s64 	%rd28722, %rd28721, 1099511628211;
	ld.u64 	%rd28723, [%rd28691+8];
	and.b64  	%rd28724, %rd28723, 255;
	xor.b64  	%rd28725, %rd28724, %rd28722;
	mul.lo.s64 	%rd28726, %rd28725, 1099511628211;
	shr.u64 	%rd28727, %rd28723, 8;
	and.b64  	%rd28728, %rd28727, 255;
	xor.b64  	%rd28729, %rd28728, %rd28726;
	mul.lo.s64 	%rd28730, %rd28729, 1099511628211;
	shr.u64 	%rd28731, %rd28723, 16;
	and.b64  	%rd28732, %rd28731, 255;
	xor.b64  	%rd28733, %rd28732, %rd28730;
	mul.lo.s64 	%rd28734, %rd28733, 1099511628211;
	shr.u64 	%rd28735, %rd28723, 24;
	and.b64  	%rd28736, %rd28735, 255;
	xor.b64  	%rd28737, %rd28736, %rd28734;
	mul.lo.s64 	%rd28738, %rd28737, 1099511628211;
	shr.u64 	%rd28739, %rd28723, 32;
	and.b64  	%rd28740, %rd28739, 255;
	xor.b64  	%rd28741, %rd28740, %rd28738;
	mul.lo.s64 	%rd28742, %rd28741, 1099511628211;
	shr.u64 	%rd28743, %rd28723, 40;
	and.b64  	%rd28744, %rd28743, 255;
	xor.b64  	%rd28745, %rd28744, %rd28742;
	mul.lo.s64 	%rd28746, %rd28745, 1099511628211;
	shr.u64 	%rd28747, %rd28723, 48;
	and.b64  	%rd28748, %rd28747, 255;
	xor.b64  	%rd28749, %rd28748, %rd28746;
	mul.lo.s64 	%rd28750, %rd28749, 1099511628211;
	shr.u64 	%rd28751, %rd28723, 56;
	xor.b64  	%rd28752, %rd28751, %rd28750;
	mul.lo.s64 	%rd37563, %rd28752, 1099511628211;
	add.s64 	%rd37561, %rd37561, 2;
	setp.ne.s64 	%p1472, %rd37561, %rd37564;
	@%p1472 bra 	$L__BB37_555;
$L__BB37_556:
	setp.eq.s64 	%p1473, %rd216, 0;
	@%p1473 bra 	$L__BB37_558;
	shl.b64 	%rd28753, %rd37564, 3;
	add.s64 	%rd28754, %rd37397, %rd28753;
	ld.u64 	%rd28755, [%rd28754];
	and.b64  	%rd28756, %rd28755, 255;
	xor.b64  	%rd28757, %rd28756, %rd37563;
	mul.lo.s64 	%rd28758, %rd28757, 1099511628211;
	shr.u64 	%rd28759, %rd28755, 8;
	and.b64  	%rd28760, %rd28759, 255;
	xor.b64  	%rd28761, %rd28760, %rd28758;
	mul.lo.s64 	%rd28762, %rd28761, 1099511628211;
	shr.u64 	%rd28763, %rd28755, 16;
	and.b64  	%rd28764, %rd28763, 255;
	xor.b64  	%rd28765, %rd28764, %rd28762;
	mul.lo.s64 	%rd28766, %rd28765, 1099511628211;
	shr.u64 	%rd28767, %rd28755, 24;
	and.b64  	%rd28768, %rd28767, 255;
	xor.b64  	%rd28769, %rd28768, %rd28766;
	mul.lo.s64 	%rd28770, %rd28769, 1099511628211;
	shr.u64 	%rd28771, %rd28755, 32;
	and.b64  	%rd28772, %rd28771, 255;
	xor.b64  	%rd28773, %rd28772, %rd28770;
	mul.lo.s64 	%rd28774, %rd28773, 1099511628211;
	shr.u64 	%rd28775, %rd28755, 40;
	and.b64  	%rd28776, %rd28775, 255;
	xor.b64  	%rd28777, %rd28776, %rd28774;
	mul.lo.s64 	%rd28778, %rd28777, 1099511628211;
	shr.u64 	%rd28779, %rd28755, 48;
	and.b64  	%rd28780, %rd28779, 255;
	xor.b64  	%rd28781, %rd28780, %rd28778;
	mul.lo.s64 	%rd28782, %rd28781, 1099511628211;
	shr.u64 	%rd28783, %rd28755, 56;
	xor.b64  	%rd28784, %rd28783, %rd28782;
	mul.lo.s64 	%rd37563, %rd28784, 1099511628211;
$L__BB37_558:
	setp.eq.s64 	%p1474, %rd4132, 1;
	mov.b64 	%rd37569, -3750763034362895579;
	mov.b64 	%rd37570, 0;
	@%p1474 bra 	$L__BB37_561;
	and.b64  	%rd37570, %rd4132, -2;
	mov.b64 	%rd37569, -3750763034362895579;
	mov.b64 	%rd37567, 0;
$L__BB37_560:
	shl.b64 	%rd28790, %rd37567, 3;
	add.s64 	%rd28791, %rd37478, %rd28790;
	ld.u64 	%rd28792, [%rd28791];
	and.b64  	%rd28793, %rd28792, 255;
	xor.b64  	%rd28794, %rd28793, %rd37569;
	mul.lo.s64 	%rd28795, %rd28794, 1099511628211;
	shr.u64 	%rd28796, %rd28792, 8;
	and.b64  	%rd28797, %rd28796, 255;
	xor.b64  	%rd28798, %rd28797, %rd28795;
	mul.lo.s64 	%rd28799, %rd28798, 1099511628211;
	shr.u64 	%rd28800, %rd28792, 16;
	and.b64  	%rd28801, %rd28800, 255;
	xor.b64  	%rd28802, %rd28801, %rd28799;
	mul.lo.s64 	%rd28803, %rd28802, 1099511628211;
	shr.u64 	%rd28804, %rd28792, 24;
	and.b64  	%rd28805, %rd28804, 255;
	xor.b64  	%rd28806, %rd28805, %rd28803;
	mul.lo.s64 	%rd28807, %rd28806, 1099511628211;
	shr.u64 	%rd28808, %rd28792, 32;
	and.b64  	%rd28809, %rd28808, 255;
	xor.b64  	%rd28810, %rd28809, %rd28807;
	mul.lo.s64 	%rd28811, %rd28810, 1099511628211;
	shr.u64 	%rd28812, %rd28792, 40;
	and.b64  	%rd28813, %rd28812, 255;
	xor.b64  	%rd28814, %rd28813, %rd28811;
	mul.lo.s64 	%rd28815, %rd28814, 1099511628211;
	shr.u64 	%rd28816, %rd28792, 48;
	and.b64  	%rd28817, %rd28816, 255;
	xor.b64  	%rd28818, %rd28817, %rd28815;
	mul.lo.s64 	%rd28819, %rd28818, 1099511628211;
	shr.u64 	%rd28820, %rd28792, 56;
	xor.b64  	%rd28821, %rd28820, %rd28819;
	mul.lo.s64 	%rd28822, %rd28821, 1099511628211;
	ld.u64 	%rd28823, [%rd28791+8];
	and.b64  	%rd28824, %rd28823, 255;
	xor.b64  	%rd28825, %rd28824, %rd28822;
	mul.lo.s64 	%rd28826, %rd28825, 1099511628211;
	shr.u64 	%rd28827, %rd28823, 8;
	and.b64  	%rd28828, %rd28827, 255;
	xor.b64  	%rd28829, %rd28828, %rd28826;
	mul.lo.s64 	%rd28830, %rd28829, 1099511628211;
	shr.u64 	%rd28831, %rd28823, 16;
	and.b64  	%rd28832, %rd28831, 255;
	xor.b64  	%rd28833, %rd28832, %rd28830;
	mul.lo.s64 	%rd28834, %rd28833, 1099511628211;
	shr.u64 	%rd28835, %rd28823, 24;
	and.b64  	%rd28836, %rd28835, 255;
	xor.b64  	%rd28837, %rd28836, %rd28834;
	mul.lo.s64 	%rd28838, %rd28837, 1099511628211;
	shr.u64 	%rd28839, %rd28823, 32;
	and.b64  	%rd28840, %rd28839, 255;
	xor.b64  	%rd28841, %rd28840, %rd28838;
	mul.lo.s64 	%rd28842, %rd28841, 1099511628211;
	shr.u64 	%rd28843, %rd28823, 40;
	and.b64  	%rd28844, %rd28843, 255;
	xor.b64  	%rd28845, %rd28844, %rd28842;
	mul.lo.s64 	%rd28846, %rd28845, 1099511628211;
	shr.u64 	%rd28847, %rd28823, 48;
	and.b64  	%rd28848, %rd28847, 255;
	xor.b64  	%rd28849, %rd28848, %rd28846;
	mul.lo.s64 	%rd28850, %rd28849, 1099511628211;
	shr.u64 	%rd28851, %rd28823, 56;
	xor.b64  	%rd28852, %rd28851, %rd28850;
	mul.lo.s64 	%rd37569, %rd28852, 1099511628211;
	add.s64 	%rd37567, %rd37567, 2;
	setp.ne.s64 	%p1475, %rd37567, %rd37570;
	@%p1475 bra 	$L__BB37_560;
$L__BB37_561:
	setp.eq.s64 	%p1476, %rd216, 0;
	@%p1476 bra 	$L__BB37_563;
	shl.b64 	%rd28853, %rd37570, 3;
	add.s64 	%rd28854, %rd37478, %rd28853;
	ld.u64 	%rd28855, [%rd28854];
	and.b64  	%rd28856, %rd28855, 255;
	xor.b64  	%rd28857, %rd28856, %rd37569;
	mul.lo.s64 	%rd28858, %rd28857, 1099511628211;
	shr.u64 	%rd28859, %rd28855, 8;
	and.b64  	%rd28860, %rd28859, 255;
	xor.b64  	%rd28861, %rd28860, %rd28858;
	mul.lo.s64 	%rd28862, %rd28861, 1099511628211;
	shr.u64 	%rd28863, %rd28855, 16;
	and.b64  	%rd28864, %rd28863, 255;
	xor.b64  	%rd28865, %rd28864, %rd28862;
	mul.lo.s64 	%rd28866, %rd28865, 1099511628211;
	shr.u64 	%rd28867, %rd28855, 24;
	and.b64  	%rd28868, %rd28867, 255;
	xor.b64  	%rd28869, %rd28868, %rd28866;
	mul.lo.s64 	%rd28870, %rd28869, 1099511628211;
	shr.u64 	%rd28871, %rd28855, 32;
	and.b64  	%rd28872, %rd28871, 255;
	xor.b64  	%rd28873, %rd28872, %rd28870;
	mul.lo.s64 	%rd28874, %rd28873, 1099511628211;
	shr.u64 	%rd28875, %rd28855, 40;
	and.b64  	%rd28876, %rd28875, 255;
	xor.b64  	%rd28877, %rd28876, %rd28874;
	mul.lo.s64 	%rd28878, %rd28877, 1099511628211;
	shr.u64 	%rd28879, %rd28855, 48;
	and.b64  	%rd28880, %rd28879, 255;
	xor.b64  	%rd28881, %rd28880, %rd28878;
	mul.lo.s64 	%rd28882, %rd28881, 1099511628211;
	shr.u64 	%rd28883, %rd28855, 56;
	xor.b64  	%rd28884, %rd28883, %rd28882;
	mul.lo.s64 	%rd37569, %rd28884, 1099511628211;
$L__BB37_563:
	setp.eq.s64 	%p1477, %rd37563, %rd37569;
	@%p1477 bra 	$L__BB37_576;
	setp.eq.s64 	%p1478, %rd4132, 1;
	mov.b64 	%rd37575, -3750763034362895579;
	mov.b64 	%rd37576, 0;
	@%p1478 bra 	$L__BB37_567;
	and.b64  	%rd37576, %rd4132, -2;
	mov.b64 	%rd37575, -3750763034362895579;
	mov.b64 	%rd37573, 0;
$L__BB37_566:
	shl.b64 	%rd28890, %rd37573, 3;
	add.s64 	%rd28891, %rd37397, %rd28890;
	ld.u64 	%rd28892, [%rd28891];
	and.b64  	%rd28893, %rd28892, 255;
	xor.b64  	%rd28894, %rd28893, %rd37575;
	mul.lo.s64 	%rd28895, %rd28894, 1099511628211;
	shr.u64 	%rd28896, %rd28892, 8;
	and.b64  	%rd28897, %rd28896, 255;
	xor.b64  	%rd28898, %rd28897, %rd28895;
	mul.lo.s64 	%rd28899, %rd28898, 1099511628211;
	shr.u64 	%rd28900, %rd28892, 16;
	and.b64  	%rd28901, %rd28900, 255;
	xor.b64  	%rd28902, %rd28901, %rd28899;
	mul.lo.s64 	%rd28903, %rd28902, 1099511628211;
	shr.u64 	%rd28904, %rd28892, 24;
	and.b64  	%rd28905, %rd28904, 255;
	xor.b64  	%rd28906, %rd28905, %rd28903;
	mul.lo.s64 	%rd28907, %rd28906, 1099511628211;
	shr.u64 	%rd28908, %rd28892, 32;
	and.b64  	%rd28909, %rd28908, 255;
	xor.b64  	%rd28910, %rd28909, %rd28907;
	mul.lo.s64 	%rd28911, %rd28910, 1099511628211;
	shr.u64 	%rd28912, %rd28892, 40;
	and.b64  	%rd28913, %rd28912, 255;
	xor.b64  	%rd28914, %rd28913, %rd28911;
	mul.lo.s64 	%rd28915, %rd28914, 1099511628211;
	shr.u64 	%rd28916, %rd28892, 48;
	and.b64  	%rd28917, %rd28916, 255;
	xor.b64  	%rd28918, %rd28917, %rd28915;
	mul.lo.s64 	%rd28919, %rd28918, 1099511628211;
	shr.u64 	%rd28920, %rd28892, 56;
	xor.b64  	%rd28921, %rd28920, %rd28919;
	mul.lo.s64 	%rd28922, %rd28921, 1099511628211;
	ld.u64 	%rd28923, [%rd28891+8];
	and.b64  	%rd28924, %rd28923, 255;
	xor.b64  	%rd28925, %rd28924, %rd28922;
	mul.lo.s64 	%rd28926, %rd28925, 1099511628211;
	shr.u64 	%rd28927, %rd28923, 8;
	and.b64  	%rd28928, %rd28927, 255;
	xor.b64  	%rd28929, %rd28928, %rd28926;
	mul.lo.s64 	%rd28930, %rd28929, 1099511628211;
	shr.u64 	%rd28931, %rd28923, 16;
	and.b64  	%rd28932, %rd28931, 255;
	xor.b64  	%rd28933, %rd28932, %rd28930;
	mul.lo.s64 	%rd28934, %rd28933, 1099511628211;
	shr.u64 	%rd28935, %rd28923, 24;
	and.b64  	%rd28936, %rd28935, 255;
	xor.b64  	%rd28937, %rd28936, %rd28934;
	mul.lo.s64 	%rd28938, %rd28937, 1099511628211;
	shr.u64 	%rd28939, %rd28923, 32;
	and.b64  	%rd28940, %rd28939, 255;
	xor.b64  	%rd28941, %rd28940, %rd28938;
	mul.lo.s64 	%rd28942, %rd28941, 1099511628211;
	shr.u64 	%rd28943, %rd28923, 40;
	and.b64  	%rd28944, %rd28943, 255;
	xor.b64  	%rd28945, %rd28944, %rd28942;
	mul.lo.s64 	%rd28946, %rd28945, 1099511628211;
	shr.u64 	%rd28947, %rd28923, 48;
	and.b64  	%rd28948, %rd28947, 255;
	xor.b64  	%rd28949, %rd28948, %rd28946;
	mul.lo.s64 	%rd28950, %rd28949, 1099511628211;
	shr.u64 	%rd28951, %rd28923, 56;
	xor.b64  	%rd28952, %rd28951, %rd28950;
	mul.lo.s64 	%rd37575, %rd28952, 1099511628211;
	add.s64 	%rd37573, %rd37573, 2;
	setp.ne.s64 	%p1479, %rd37573, %rd37576;
	@%p1479 bra 	$L__BB37_566;
$L__BB37_567:
	setp.eq.s64 	%p1480, %rd216, 0;
	@%p1480 bra 	$L__BB37_569;
	shl.b64 	%rd28953, %rd37576, 3;
	add.s64 	%rd28954, %rd37397, %rd28953;
	ld.u64 	%rd28955, [%rd28954];
	and.b64  	%rd28956, %rd28955, 255;
	xor.b64  	%rd28957, %rd28956, %rd37575;
	mul.lo.s64 	%rd28958, %rd28957, 1099511628211;
	shr.u64 	%rd28959, %rd28955, 8;
	and.b64  	%rd28960, %rd28959, 255;
	xor.b64  	%rd28961, %rd28960, %rd28958;
	mul.lo.s64 	%rd28962, %rd28961, 1099511628211;
	shr.u64 	%rd28963, %rd28955, 16;
	and.b64  	%rd28964, %rd28963, 255;
	xor.b64  	%rd28965, %rd28964, %rd28962;
	mul.lo.s64 	%rd28966, %rd28965, 1099511628211;
	shr.u64 	%rd28967, %rd28955, 24;
	and.b64  	%rd28968, %rd28967, 255;
	xor.b64  	%rd28969, %rd28968, %rd28966;
	mul.lo.s64 	%rd28970, %rd28969, 1099511628211;
	shr.u64 	%rd28971, %rd28955, 32;
	and.b64  	%rd28972, %rd28971, 255;
	xor.b64  	%rd28973, %rd28972, %rd28970;
	mul.lo.s64 	%rd28974, %rd28973, 1099511628211;
	shr.u64 	%rd28975, %rd28955, 40;
	and.b64  	%rd28976, %rd28975, 255;
	xor.b64  	%rd28977, %rd28976, %rd28974;
	mul.lo.s64 	%rd28978, %rd28977, 1099511628211;
	shr.u64 	%rd28979, %rd28955, 48;
	and.b64  	%rd28980, %rd28979, 255;
	xor.b64  	%rd28981, %rd28980, %rd28978;
	mul.lo.s64 	%rd28982, %rd28981, 1099511628211;
	shr.u64 	%rd28983, %rd28955, 56;
	xor.b64  	%rd28984, %rd28983, %rd28982;
	mul.lo.s64 	%rd37575, %rd28984, 1099511628211;
$L__BB37_569:
	setp.eq.s64 	%p1481, %rd4132, 1;
	mov.b64 	%rd37581, -3750763034362895579;
	mov.b64 	%rd37582, 0;
	@%p1481 bra 	$L__BB37_572;
	and.b64  	%rd37582, %rd4132, -2;
	mov.b64 	%rd37581, -3750763034362895579;
	mov.b64 	%rd37579, 0;
$L__BB37_571:
	shl.b64 	%rd28990, %rd37579, 3;
	add.s64 	%rd28991, %rd37478, %rd28990;
	ld.u64 	%rd28992, [%rd28991];
	and.b64  	%rd28993, %rd28992, 255;
	xor.b64  	%rd28994, %rd28993, %rd37581;
	mul.lo.s64 	%rd28995, %rd28994, 1099511628211;
	shr.u64 	%rd28996, %rd28992, 8;
	and.b64  	%rd28997, %rd28996, 255;
	xor.b64  	%rd28998, %rd28997, %rd28995;
	mul.lo.s64 	%rd28999, %rd28998, 1099511628211;
	shr.u64 	%rd29000, %rd28992, 16;
	and.b64  	%rd29001, %rd29000, 255;
	xor.b64  	%rd29002, %rd29001, %rd28999;
	mul.lo.s64 	%rd29003, %rd29002, 1099511628211;
	shr.u64 	%rd29004, %rd28992, 24;
	and.b64  	%rd29005, %rd29004, 255;
	xor.b64  	%rd29006, %rd29005, %rd29003;
	mul.lo.s64 	%rd29007, %rd29006, 1099511628211;
	shr.u64 	%rd29008, %rd28992, 32;
	and.b64  	%rd29009, %rd29008, 255;
	xor.b64  	%rd29010, %rd29009, %rd29007;
	mul.lo.s64 	%rd29011, %rd29010, 1099511628211;
	shr.u64 	%rd29012, %rd28992, 40;
	and.b64  	%rd29013, %rd29012, 255;
	xor.b64  	%rd29014, %rd29013, %rd29011;
	mul.lo.s64 	%rd29015, %rd29014, 1099511628211;
	shr.u64 	%rd29016, %rd28992, 48;
	and.b64  	%rd29017, %rd29016, 255;
	xor.b64  	%rd29018, %rd29017, %rd29015;
	mul.lo.s64 	%rd29019, %rd29018, 1099511628211;
	shr.u64 	%rd29020, %rd28992, 56;
	xor.b64  	%rd29021, %rd29020, %rd29019;
	mul.lo.s64 	%rd29022, %rd29021, 1099511628211;
	ld.u64 	%rd29023, [%rd28991+8];
	and.b64  	%rd29024, %rd29023, 255;
	xor.b64  	%rd29025, %rd29024, %rd29022;
	mul.lo.s64 	%rd29026, %rd29025, 1099511628211;
	shr.u64 	%rd29027, %rd29023, 8;
	and.b64  	%rd29028, %rd29027, 255;
	xor.b64  	%rd29029, %rd29028, %rd29026;
	mul.lo.s64 	%rd29030, %rd29029, 1099511628211;
	shr.u64 	%rd29031, %rd29023, 16;
	and.b64  	%rd29032, %rd29031, 255;
	xor.b64  	%rd29033, %rd29032, %rd29030;
	mul.lo.s64 	%rd29034, %rd29033, 1099511628211;
	shr.u64 	%rd29035, %rd29023, 24;
	and.b64  	%rd29036, %rd29035, 255;
	xor.b64  	%rd29037, %rd29036, %rd29034;
	mul.lo.s64 	%rd29038, %rd29037, 1099511628211;
	shr.u64 	%rd29039, %rd29023, 32;
	and.b64  	%rd29040, %rd29039, 255;
	xor.b64  	%rd29041, %rd29040, %rd29038;
	mul.lo.s64 	%rd29042, %rd29041, 1099511628211;
	shr.u64 	%rd29043, %rd29023, 40;
	and.b64  	%rd29044, %rd29043, 255;
	xor.b64  	%rd29045, %rd29044, %rd29042;
	mul.lo.s64 	%rd29046, %rd29045, 1099511628211;
	shr.u64 	%rd29047, %rd29023, 48;
	and.b64  	%rd29048, %rd29047, 255;
	xor.b64  	%rd29049, %rd29048, %rd29046;
	mul.lo.s64 	%rd29050, %rd29049, 1099511628211;
	shr.u64 	%rd29051, %rd29023, 56;
	xor.b64  	%rd29052, %rd29051, %rd29050;
	mul.lo.s64 	%rd37581, %rd29052, 1099511628211;
	add.s64 	%rd37579, %rd37579, 2;
	setp.ne.s64 	%p1482, %rd37579, %rd37582;
	@%p1482 bra 	$L__BB37_571;
$L__BB37_572:
	setp.eq.s64 	%p1483, %rd216, 0;
	@%p1483 bra 	$L__BB37_574;
	shl.b64 	%rd29053, %rd37582, 3;
	add.s64 	%rd29054, %rd37478, %rd29053;
	ld.u64 	%rd29055, [%rd29054];
	and.b64  	%rd29056, %rd29055, 255;
	xor.b64  	%rd29057, %rd29056, %rd37581;
	mul.lo.s64 	%rd29058, %rd29057, 1099511628211;
	shr.u64 	%rd29059, %rd29055, 8;
	and.b64  	%rd29060, %rd29059, 255;
	xor.b64  	%rd29061, %rd29060, %rd29058;
	mul.lo.s64 	%rd29062, %rd29061, 1099511628211;
	shr.u64 	%rd29063, %rd29055, 16;
	and.b64  	%rd29064, %rd29063, 255;
	xor.b64  	%rd29065, %rd29064, %rd29062;
	mul.lo.s64 	%rd29066, %rd29065, 1099511628211;
	shr.u64 	%rd29067, %rd29055, 24;
	and.b64  	%rd29068, %rd29067, 255;
	xor.b64  	%rd29069, %rd29068, %rd29066;
	mul.lo.s64 	%rd29070, %rd29069, 1099511628211;
	shr.u64 	%rd29071, %rd29055, 32;
	and.b64  	%rd29072, %rd29071, 255;
	xor.b64  	%rd29073, %rd29072, %rd29070;
	mul.lo.s64 	%rd29074, %rd29073, 1099511628211;
	shr.u64 	%rd29075, %rd29055, 40;
	and.b64  	%rd29076, %rd29075, 255;
	xor.b64  	%rd29077, %rd29076, %rd29074;
	mul.lo.s64 	%rd29078, %rd29077, 1099511628211;
	shr.u64 	%rd29079, %rd29055, 48;
	and.b64  	%rd29080, %rd29079, 255;
	xor.b64  	%rd29081, %rd29080, %rd29078;
	mul.lo.s64 	%rd29082, %rd29081, 1099511628211;
	shr.u64 	%rd29083, %rd29055, 56;
	xor.b64  	%rd29084, %rd29083, %rd29082;
	mul.lo.s64 	%rd37581, %rd29084, 1099511628211;
$L__BB37_574:
	setp.lt.u64 	%p1484, %rd37575, %rd37581;
	mov.u64 	%rd37586, %rd37397;
	@%p1484 bra 	$L__BB37_575;
	bra.uni 	$L__BB37_580;
$L__BB37_575:
	mov.u64 	%rd37586, %rd37478;
	mov.u64 	%rd37478, %rd37397;
	bra.uni 	$L__BB37_580;
$L__BB37_576:
	setp.eq.s32 	%p1485, %r118, 0;
	mov.u64 	%rd37586, %rd37397;
	@%p1485 bra 	$L__BB37_580;
	mov.b64 	%rd37585, 0;
$L__BB37_578:
	shl.b64 	%rd29086, %rd37585, 3;
	add.s64 	%rd29087, %rd37397, %rd29086;
	ld.u64 	%rd1040, [%rd29087];
	add.s64 	%rd29088, %rd37478, %rd29086;
	ld.u64 	%rd1041, [%rd29088];
	setp.lt.u64 	%p1486, %rd1040, %rd1041;
	@%p1486 bra 	$L__BB37_575;
	setp.le.u64 	%p1487, %rd1040, %rd1041;
	add.s64 	%rd37585, %rd37585, 1;
	setp.lt.u64 	%p1488, %rd37585, %rd13;
	and.pred  	%p1489, %p1487, %p1488;
	mov.u64 	%rd37586, %rd37397;
	@%p1489 bra 	$L__BB37_578;
$L__BB37_580:
	setp.eq.s64 	%p1490, %rd4132, 1;
	mov.b64 	%rd37590, -3750763034362895579;
	mov.b64 	%rd37591, 0;
	@%p1490 bra 	$L__BB37_583;
	and.b64  	%rd37591, %rd4132, -2;
	mov.b64 	%rd37590, -3750763034362895579;
	mov.b64 	%rd37588, 0;
$L__BB37_582:
	shl.b64 	%rd29095, %rd37588, 3;
	add.s64 	%rd29096, %rd37424, %rd29095;
	ld.u64 	%rd29097, [%rd29096];
	and.b64  	%rd29098, %rd29097, 255;
	xor.b64  	%rd29099, %rd29098, %rd37590;
	mul.lo.s64 	%rd29100, %rd29099, 1099511628211;
	shr.u64 	%rd29101, %rd29097, 8;
	and.b64  	%rd29102, %rd29101, 255;
	xor.b64  	%rd29103, %rd29102, %rd29100;
	mul.lo.s64 	%rd29104, %rd29103, 1099511628211;
	shr.u64 	%rd29105, %rd29097, 16;
	and.b64  	%rd29106, %rd29105, 255;
	xor.b64  	%rd29107, %rd29106, %rd29104;
	mul.lo.s64 	%rd29108, %rd29107, 1099511628211;
	shr.u64 	%rd29109, %rd29097, 24;
	and.b64  	%rd29110, %rd29109, 255;
	xor.b64  	%rd29111, %rd29110, %rd29108;
	mul.lo.s64 	%rd29112, %rd29111, 1099511628211;
	shr.u64 	%rd29113, %rd29097, 32;
	and.b64  	%rd29114, %rd29113, 255;
	xor.b64  	%rd29115, %rd29114, %rd29112;
	mul.lo.s64 	%rd29116, %rd29115, 1099511628211;
	shr.u64 	%rd29117, %rd29097, 40;
	and.b64  	%rd29118, %rd29117, 255;
	xor.b64  	%rd29119, %rd29118, %rd29116;
	mul.lo.s64 	%rd29120, %rd29119, 1099511628211;
	shr.u64 	%rd29121, %rd29097, 48;
	and.b64  	%rd29122, %rd29121, 255;
	xor.b64  	%rd29123, %rd29122, %rd29120;
	mul.lo.s64 	%rd29124, %rd29123, 1099511628211;
	shr.u64 	%rd29125, %rd29097, 56;
	xor.b64  	%rd29126, %rd29125, %rd29124;
	mul.lo.s64 	%rd29127, %rd29126, 1099511628211;
	ld.u64 	%rd29128, [%rd29096+8];
	and.b64  	%rd29129, %rd29128, 255;
	xor.b64  	%rd29130, %rd29129, %rd29127;
	mul.lo.s64 	%rd29131, %rd29130, 1099511628211;
	shr.u64 	%rd29132, %rd29128, 8;
	and.b64  	%rd29133, %rd29132, 255;
	xor.b64  	%rd29134, %rd29133, %rd29131;
	mul.lo.s64 	%rd29135, %rd29134, 1099511628211;
	shr.u64 	%rd29136, %rd29128, 16;
	and.b64  	%rd29137, %rd29136, 255;
	xor.b64  	%rd29138, %rd29137, %rd29135;
	mul.lo.s64 	%rd29139, %rd29138, 1099511628211;
	shr.u64 	%rd29140, %rd29128, 24;
	and.b64  	%rd29141, %rd29140, 255;
	xor.b64  	%rd29142, %rd29141, %rd29139;
	mul.lo.s64 	%rd29143, %rd29142, 1099511628211;
	shr.u64 	%rd29144, %rd29128, 32;
	and.b64  	%rd29145, %rd29144, 255;
	xor.b64  	%rd29146, %rd29145, %rd29143;
	mul.lo.s64 	%rd29147, %rd29146, 1099511628211;
	shr.u64 	%rd29148, %rd29128, 40;
	and.b64  	%rd29149, %rd29148, 255;
	xor.b64  	%rd29150, %rd29149, %rd29147;
	mul.lo.s64 	%rd29151, %rd29150, 1099511628211;
	shr.u64 	%rd29152, %rd29128, 48;
	and.b64  	%rd29153, %rd29152, 255;
	xor.b64  	%rd29154, %rd29153, %rd29151;
	mul.lo.s64 	%rd29155, %rd29154, 1099511628211;
	shr.u64 	%rd29156, %rd29128, 56;
	xor.b64  	%rd29157, %rd29156, %rd29155;
	mul.lo.s64 	%rd37590, %rd29157, 1099511628211;
	add.s64 	%rd37588, %rd37588, 2;
	setp.ne.s64 	%p1491, %rd37588, %rd37591;
	@%p1491 bra 	$L__BB37_582;
$L__BB37_583:
	setp.eq.s64 	%p1492, %rd216, 0;
	@%p1492 bra 	$L__BB37_585;
	shl.b64 	%rd29158, %rd37591, 3;
	add.s64 	%rd29159, %rd37424, %rd29158;
	ld.u64 	%rd29160, [%rd29159];
	and.b64  	%rd29161, %rd29160, 255;
	xor.b64  	%rd29162, %rd29161, %rd37590;
	mul.lo.s64 	%rd29163, %rd29162, 1099511628211;
	shr.u64 	%rd29164, %rd29160, 8;
	and.b64  	%rd29165, %rd29164, 255;
	xor.b64  	%rd29166, %rd29165, %rd29163;
	mul.lo.s64 	%rd29167, %rd29166, 1099511628211;
	shr.u64 	%rd29168, %rd29160, 16;
	and.b64  	%rd29169, %rd29168, 255;
	xor.b64  	%rd29170, %rd29169, %rd29167;
	mul.lo.s64 	%rd29171, %rd29170, 1099511628211;
	shr.u64 	%rd29172, %rd29160, 24;
	and.b64  	%rd29173, %rd29172, 255;
	xor.b64  	%rd29174, %rd29173, %rd29171;
	mul.lo.s64 	%rd29175, %rd29174, 1099511628211;
	shr.u64 	%rd29176, %rd29160, 32;
	and.b64  	%rd29177, %rd29176, 255;
	xor.b64  	%rd29178, %rd29177, %rd29175;
	mul.lo.s64 	%rd29179, %rd29178, 1099511628211;
	shr.u64 	%rd29180, %rd29160, 40;
	and.b64  	%rd29181, %rd29180, 255;
	xor.b64  	%rd29182, %rd29181, %rd29179;
	mul.lo.s64 	%rd29183, %rd29182, 1099511628211;
	shr.u64 	%rd29184, %rd29160, 48;
	and.b64  	%rd29185, %rd29184, 255;
	xor.b64  	%rd29186, %rd29185, %rd29183;
	mul.lo.s64 	%rd29187, %rd29186, 1099511628211;
	shr.u64 	%rd29188, %rd29160, 56;
	xor.b64  	%rd29189, %rd29188, %rd29187;
	mul.lo.s64 	%rd37590, %rd29189, 1099511628211;
$L__BB37_585:
	setp.eq.s64 	%p1493, %rd4132, 1;
	mov.b64 	%rd37596, -3750763034362895579;
	mov.b64 	%rd37597, 0;
	@%p1493 bra 	$L__BB37_588;
	and.b64  	%rd37597, %rd4132, -2;
	mov.b64 	%rd37596, -3750763034362895579;
	mov.b64 	%rd37594, 0;
$L__BB37_587:
	shl.b64 	%rd29195, %rd37594, 3;
	add.s64 	%rd29196, %rd37505, %rd29195;
	ld.u64 	%rd29197, [%rd29196];
	and.b64  	%rd29198, %rd29197, 255;
	xor.b64  	%rd29199, %rd29198, %rd37596;
	mul.lo.s64 	%rd29200, %rd29199, 1099511628211;
	shr.u64 	%rd29201, %rd29197, 8;
	and.b64  	%rd29202, %rd29201, 255;
	xor.b64  	%rd29203, %rd29202, %rd29200;
	mul.lo.s64 	%rd29204, %rd29203, 1099511628211;
	shr.u64 	%rd29205, %rd29197, 16;
	and.b64  	%rd29206, %rd29205, 255;
	xor.b64  	%rd29207, %rd29206, %rd29204;
	mul.lo.s64 	%rd29208, %rd29207, 1099511628211;
	shr.u64 	%rd29209, %rd29197, 24;
	and.b64  	%rd29210, %rd29209, 255;
	xor.b64  	%rd29211, %rd29210, %rd29208;
	mul.lo.s64 	%rd29212, %rd29211, 1099511628211;
	shr.u64 	%rd29213, %rd29197, 32;
	and.b64  	%rd29214, %rd29213, 255;
	xor.b64  	%rd29215, %rd29214, %rd29212;
	mul.lo.s64 	%rd29216, %rd29215, 1099511628211;
	shr.u64 	%rd29217, %rd29197, 40;
	and.b64  	%rd29218, %rd29217, 255;
	xor.b64  	%rd29219, %rd29218, %rd29216;
	mul.lo.s64 	%rd29220, %rd29219, 1099511628211;
	shr.u64 	%rd29221, %rd29197, 48;
	and.b64  	%rd29222, %rd29221, 255;
	xor.b64  	%rd29223, %rd29222, %rd29220;
	mul.lo.s64 	%rd29224, %rd29223, 1099511628211;
	shr.u64 	%rd29225, %rd29197, 56;
	xor.b64  	%rd29226, %rd29225, %rd29224;
	mul.lo.s64 	%rd29227, %rd29226, 1099511628211;
	ld.u64 	%rd29228, [%rd29196+8];
	and.b64  	%rd29229, %rd29228, 255;
	xor.b64  	%rd29230, %rd29229, %rd29227;
	mul.lo.s64 	%rd29231, %rd29230, 1099511628211;
	shr.u64 	%rd29232, %rd29228, 8;
	and.b64  	%rd29233, %rd29232, 255;
	xor.b64  	%rd29234, %rd29233, %rd29231;
	mul.lo.s64 	%rd29235, %rd29234, 1099511628211;
	shr.u64 	%rd29236, %rd29228, 16;
	and.b64  	%rd29237, %rd29236, 255;
	xor.b64  	%rd29238, %rd29237, %rd29235;
	mul.lo.s64 	%rd29239, %rd29238, 1099511628211;
	shr.u64 	%rd29240, %rd29228, 24;
	and.b64  	%rd29241, %rd29240, 255;
	xor.b64  	%rd29242, %rd29241, %rd29239;
	mul.lo.s64 	%rd29243, %rd29242, 1099511628211;
	shr.u64 	%rd29244, %rd29228, 32;
	and.b64  	%rd29245, %rd29244, 255;
	xor.b64  	%rd29246, %rd29245, %rd29243;
	mul.lo.s64 	%rd29247, %rd29246, 1099511628211;
	shr.u64 	%rd29248, %rd29228, 40;
	and.b64  	%rd29249, %rd29248, 255;
	xor.b64  	%rd29250, %rd29249, %rd29247;
	mul.lo.s64 	%rd29251, %rd29250, 1099511628211;
	shr.u64 	%rd29252, %rd29228, 48;
	and.b64  	%rd29253, %rd29252, 255;
	xor.b64  	%rd29254, %rd29253, %rd29251;
	mul.lo.s64 	%rd29255, %rd29254, 1099511628211;
	shr.u64 	%rd29256, %rd29228, 56;
	xor.b64  	%rd29257, %rd29256, %rd29255;
	mul.lo.s64 	%rd37596, %rd29257, 1099511628211;
	add.s64 	%rd37594, %rd37594, 2;
	setp.ne.s64 	%p1494, %rd37594, %rd37597;
	@%p1494 bra 	$L__BB37_587;
$L__BB37_588:
	setp.eq.s64 	%p1495, %rd216, 0;
	@%p1495 bra 	$L__BB37_590;
	shl.b64 	%rd29258, %rd37597, 3;
	add.s64 	%rd29259, %rd37505, %rd29258;
	ld.u64 	%rd29260, [%rd29259];
	and.b64  	%rd29261, %rd29260, 255;
	xor.b64  	%rd29262, %rd29261, %rd37596;
	mul.lo.s64 	%rd29263, %rd29262, 1099511628211;
	shr.u64 	%rd29264, %rd29260, 8;
	and.b64  	%rd29265, %rd29264, 255;
	xor.b64  	%rd29266, %rd29265, %rd29263;
	mul.lo.s64 	%rd29267, %rd29266, 1099511628211;
	shr.u64 	%rd29268, %rd29260, 16;
	and.b64  	%rd29269, %rd29268, 255;
	xor.b64  	%rd29270, %rd29269, %rd29267;
	mul.lo.s64 	%rd29271, %rd29270, 1099511628211;
	shr.u64 	%rd29272, %rd29260, 24;
	and.b64  	%rd29273, %rd29272, 255;
	xor.b64  	%rd29274, %rd29273, %rd29271;
	mul.lo.s64 	%rd29275, %rd29274, 1099511628211;
	shr.u64 	%rd29276, %rd29260, 32;
	and.b64  	%rd29277, %rd29276, 255;
	xor.b64  	%rd29278, %rd29277, %rd29275;
	mul.lo.s64 	%rd29279, %rd29278, 1099511628211;
	shr.u64 	%rd29280, %rd29260, 40;
	and.b64  	%rd29281, %rd29280, 255;
	xor.b64  	%rd29282, %rd29281, %rd29279;
	mul.lo.s64 	%rd29283, %rd29282, 1099511628211;
	shr.u64 	%rd29284, %rd29260, 48;
	and.b64  	%rd29285, %rd29284, 255;
	xor.b64  	%rd29286, %rd29285, %rd29283;
	mul.lo.s64 	%rd29287, %rd29286, 1099511628211;
	shr.u64 	%rd29288, %rd29260, 56;
	xor.b64  	%rd29289, %rd29288, %rd29287;
	mul.lo.s64 	%rd37596, %rd29289, 1099511628211;
$L__BB37_590:
	setp.eq.s64 	%p1496, %rd37590, %rd37596;
	@%p1496 bra 	$L__BB37_603;
	setp.eq.s64 	%p1497, %rd4132, 1;
	mov.b64 	%rd37602, -3750763034362895579;
	mov.b64 	%rd37603, 0;
	@%p1497 bra 	$L__BB37_594;
	and.b64  	%rd37603, %rd4132, -2;
	mov.b64 	%rd37602, -3750763034362895579;
	mov.b64 	%rd37600, 0;
$L__BB37_593:
	shl.b64 	%rd29295, %rd37600, 3;
	add.s64 	%rd29296, %rd37424, %rd29295;
	ld.u64 	%rd29297, [%rd29296];
	and.b64  	%rd29298, %rd29297, 255;
	xor.b64  	%rd29299, %rd29298, %rd37602;
	mul.lo.s64 	%rd29300, %rd29299, 1099511628211;
	shr.u64 	%rd29301, %rd29297, 8;
	and.b64  	%rd29302, %rd29301, 255;
	xor.b64  	%rd29303, %rd29302, %rd29300;
	mul.lo.s64 	%rd29304, %rd29303, 1099511628211;
	shr.u64 	%rd29305, %rd29297, 16;
	and.b64  	%rd29306, %rd29305, 255;
	xor.b64  	%rd29307, %rd29306, %rd29304;
	mul.lo.s64 	%rd29308, %rd29307, 1099511628211;
	shr.u64 	%rd29309, %rd29297, 24;
	and.b64  	%rd29310, %rd29309, 255;
	xor.b64  	%rd29311, %rd29310, %rd29308;
	mul.lo.s64 	%rd29312, %rd29311, 1099511628211;
	shr.u64 	%rd29313, %rd29297, 32;
	and.b64  	%rd29314, %rd29313, 255;
	xor.b64  	%rd29315, %rd29314, %rd29312;
	mul.lo.s64 	%rd29316, %rd29315, 1099511628211;
	shr.u64 	%rd29317, %rd29297, 40;
	and.b64  	%rd29318, %rd29317, 255;
	xor.b64  	%rd29319, %rd29318, %rd29316;
	mul.lo.s64 	%rd29320, %rd29319, 1099511628211;
	shr.u64 	%rd29321, %rd29297, 48;
	and.b64  	%rd29322, %rd29321, 255;
	xor.b64  	%rd29323, %rd29322, %rd29320;
	mul.lo.s64 	%rd29324, %rd29323, 1099511628211;
	shr.u64 	%rd29325, %rd29297, 56;
	xor.b64  	%rd29326, %rd29325, %rd29324;
	mul.lo.s64 	%rd29327, %rd29326, 1099511628211;
	ld.u64 	%rd29328, [%rd29296+8];
	and.b64  	%rd29329, %rd29328, 255;
	xor.b64  	%rd29330, %rd29329, %rd29327;
	mul.lo.s64 	%rd29331, %rd29330, 1099511628211;
	shr.u64 	%rd29332, %rd29328, 8;
	and.b64  	%rd29333, %rd29332, 255;
	xor.b64  	%rd29334, %rd29333, %rd29331;
	mul.lo.s64 	%rd29335, %rd29334, 1099511628211;
	shr.u64 	%rd29336, %rd29328, 16;
	and.b64  	%rd29337, %rd29336, 255;
	xor.b64  	%rd29338, %rd29337, %rd29335;
	mul.lo.s64 	%rd29339, %rd29338, 1099511628211;
	shr.u64 	%rd29340, %rd29328, 24;
	and.b64  	%rd29341, %rd29340, 255;
	xor.b64  	%rd29342, %rd29341, %rd29339;
	mul.lo.s64 	%rd29343, %rd29342, 1099511628211;
	shr.u64 	%rd29344, %rd29328, 32;
	and.b64  	%rd29345, %rd29344, 255;
	xor.b64  	%rd29346, %rd29345, %rd29343;
	mul.lo.s64 	%rd29347, %rd29346, 1099511628211;
	shr.u64 	%rd29348, %rd29328, 40;
	and.b64  	%rd29349, %rd29348, 255;
	xor.b64  	%rd29350, %rd29349, %rd29347;
	mul.lo.s64 	%rd29351, %rd29350, 1099511628211;
	shr.u64 	%rd29352, %rd29328, 48;
	and.b64  	%rd29353, %rd29352, 255;
	xor.b64  	%rd29354, %rd29353, %rd29351;
	mul.lo.s64 	%rd29355, %rd29354, 1099511628211;
	shr.u64 	%rd29356, %rd29328, 56;
	xor.b64  	%rd29357, %rd29356, %rd29355;
	mul.lo.s64 	%rd37602, %rd29357, 1099511628211;
	add.s64 	%rd37600, %rd37600, 2;
	setp.ne.s64 	%p1498, %rd37600, %rd37603;
	@%p1498 bra 	$L__BB37_593;
$L__BB37_594:
	setp.eq.s64 	%p1499, %rd216, 0;
	@%p1499 bra 	$L__BB37_596;
	shl.b64 	%rd29358, %rd37603, 3;
	add.s64 	%rd29359, %rd37424, %rd29358;
	ld.u64 	%rd29360, [%rd29359];
	and.b64  	%rd29361, %rd29360, 255;
	xor.b64  	%rd29362, %rd29361, %rd37602;
	mul.lo.s64 	%rd29363, %rd29362, 1099511628211;
	shr.u64 	%rd29364, %rd29360, 8;
	and.b64  	%rd29365, %rd29364, 255;
	xor.b64  	%rd29366, %rd29365, %rd29363;
	mul.lo.s64 	%rd29367, %rd29366, 1099511628211;
	shr.u64 	%rd29368, %rd29360, 16;
	and.b64  	%rd29369, %rd29368, 255;
	xor.b64  	%rd29370, %rd29369, %rd29367;
	mul.lo.s64 	%rd29371, %rd29370, 1099511628211;
	shr.u64 	%rd29372, %rd29360, 24;
	and.b64  	%rd29373, %rd29372, 255;
	xor.b64  	%rd29374, %rd29373, %rd29371;
	mul.lo.s64 	%rd29375, %rd29374, 1099511628211;
	shr.u64 	%rd29376, %rd29360, 32;
	and.b64  	%rd29377, %rd29376, 255;
	xor.b64  	%rd29378, %rd29377, %rd29375;
	mul.lo.s64 	%rd29379, %rd29378, 1099511628211;
	shr.u64 	%rd29380, %rd29360, 40;
	and.b64  	%rd29381, %rd29380, 255;
	xor.b64  	%rd29382, %rd29381, %rd29379;
	mul.lo.s64 	%rd29383, %rd29382, 1099511628211;
	shr.u64 	%rd29384, %rd29360, 48;
	and.b64  	%rd29385, %rd29384, 255;
	xor.b64  	%rd29386, %rd29385, %rd29383;
	mul.lo.s64 	%rd29387, %rd29386, 1099511628211;
	shr.u64 	%rd29388, %rd29360, 56;
	xor.b64  	%rd29389, %rd29388, %rd29387;
	mul.lo.s64 	%rd37602, %rd29389, 1099511628211;
$L__BB37_596:
	setp.eq.s64 	%p1500, %rd4132, 1;
	mov.b64 	%rd37608, -3750763034362895579;
	mov.b64 	%rd37609, 0;
	@%p1500 bra 	$L__BB37_599;
	and.b64  	%rd37609, %rd4132, -2;
	mov.b64 	%rd37608, -3750763034362895579;
	mov.b64 	%rd37606, 0;
$L__BB37_598:
	shl.b64 	%rd29395, %rd37606, 3;
	add.s64 	%rd29396, %rd37505, %rd29395;
	ld.u64 	%rd29397, [%rd29396];
	and.b64  	%rd29398, %rd29397, 255;
	xor.b64  	%rd29399, %rd29398, %rd37608;
	mul.lo.s64 	%rd29400, %rd29399, 1099511628211;
	shr.u64 	%rd29401, %rd29397, 8;
	and.b64  	%rd29402, %rd29401, 255;
	xor.b64  	%rd29403, %rd29402, %rd29400;
	mul.lo.s64 	%rd29404, %rd29403, 1099511628211;
	shr.u64 	%rd29405, %rd29397, 16;
	and.b64  	%rd29406, %rd29405, 255;
	xor.b64  	%rd29407, %rd29406, %rd29404;
	mul.lo.s64 	%rd29408, %rd29407, 1099511628211;
	shr.u64 	%rd29409, %rd29397, 24;
	and.b64  	%rd29410, %rd29409, 255;
	xor.b64  	%rd29411, %rd29410, %rd29408;
	mul.lo.s64 	%rd29412, %rd29411, 1099511628211;
	shr.u64 	%rd29413, %rd29397, 32;
	and.b64  	%rd29414, %rd29413, 255;
	xor.b64  	%rd29415, %rd29414, %rd29412;
	mul.lo.s64 	%rd29416, %rd29415, 1099511628211;
	shr.u64 	%rd29417, %rd29397, 40;
	and.b64  	%rd29418, %rd29417, 255;
	xor.b64  	%rd29419, %rd29418, %rd29416;
	mul.lo.s64 	%rd29420, %rd29419, 1099511628211;
	shr.u64 	%rd29421, %rd29397, 48;
	and.b64  	%rd29422, %rd29421, 255;
	xor.b64  	%rd29423, %rd29422, %rd29420;
	mul.lo.s64 	%rd29424, %rd29423, 1099511628211;
	shr.u64 	%rd29425, %rd29397, 56;
	xor.b64  	%rd29426, %rd29425, %rd29424;
	mul.lo.s64 	%rd29427, %rd29426, 1099511628211;
	ld.u64 	%rd29428, [%rd29396+8];
	and.b64  	%rd29429, %rd29428, 255;
	xor.b64  	%rd29430, %rd29429, %rd29427;
	mul.lo.s64 	%rd29431, %rd29430, 1099511628211;
	shr.u64 	%rd29432, %rd29428, 8;
	and.b64  	%rd29433, %rd29432, 255;
	xor.b64  	%rd29434, %rd29433, %rd29431;
	mul.lo.s64 	%rd29435, %rd29434, 1099511628211;
	shr.u64 	%rd29436, %rd29428, 16;
	and.b64  	%rd29437, %rd29436, 255;
	xor.b64  	%rd29438, %rd29437, %rd29435;
	mul.lo.s64 	%rd29439, %rd29438, 1099511628211;
	shr.u64 	%rd29440, %rd29428, 24;
	and.b64  	%rd29441, %rd29440, 255;
	xor.b64  	%rd29442, %rd29441, %rd29439;
	mul.lo.s64 	%rd29443, %rd29442, 1099511628211;
	shr.u64 	%rd29444, %rd29428, 32;
	and.b64  	%rd29445, %rd29444, 255;
	xor.b64  	%rd29446, %rd29445, %rd29443;
	mul.lo.s64 	%rd29447, %rd29446, 1099511628211;
	shr.u64 	%rd29448, %rd29428, 40;
	and.b64  	%rd29449, %rd29448, 255;
	xor.b64  	%rd29450, %rd29449, %rd29447;
	mul.lo.s64 	%rd29451, %rd29450, 1099511628211;
	shr.u64 	%rd29452, %rd29428, 48;
	and.b64  	%rd29453, %rd29452, 255;
	xor.b64  	%rd29454, %rd29453, %rd29451;
	mul.lo.s64 	%rd29455, %rd29454, 1099511628211;
	shr.u64 	%rd29456, %rd29428, 56;
	xor.b64  	%rd29457, %rd29456, %rd29455;
	mul.lo.s64 	%rd37608, %rd29457, 1099511628211;
	add.s64 	%rd37606, %rd37606, 2;
	setp.ne.s64 	%p1501, %rd37606, %rd37609;
	@%p1501 bra 	$L__BB37_598;
$L__BB37_599:
	setp.eq.s64 	%p1502, %rd216, 0;
	@%p1502 bra 	$L__BB37_601;
	shl.b64 	%rd29458, %rd37609, 3;
	add.s64 	%rd29459, %rd37505, %rd29458;
	ld.u64 	%rd29460, [%rd29459];
	and.b64  	%rd29461, %rd29460, 255;
	xor.b64  	%rd29462, %rd29461, %rd37608;
	mul.lo.s64 	%rd29463, %rd29462, 1099511628211;
	shr.u64 	%rd29464, %rd29460, 8;
	and.b64  	%rd29465, %rd29464, 255;
	xor.b64  	%rd29466, %rd29465, %rd29463;
	mul.lo.s64 	%rd29467, %rd29466, 1099511628211;
	shr.u64 	%rd29468, %rd29460, 16;
	and.b64  	%rd29469, %rd29468, 255;
	xor.b64  	%rd29470, %rd29469, %rd29467;
	mul.lo.s64 	%rd29471, %rd29470, 1099511628211;
	shr.u64 	%rd29472, %rd29460, 24;
	and.b64  	%rd29473, %rd29472, 255;
	xor.b64  	%rd29474, %rd29473, %rd29471;
	mul.lo.s64 	%rd29475, %rd29474, 1099511628211;
	shr.u64 	%rd29476, %rd29460, 32;
	and.b64  	%rd29477, %rd29476, 255;
	xor.b64  	%rd29478, %rd29477, %rd29475;
	mul.lo.s64 	%rd29479, %rd29478, 1099511628211;
	shr.u64 	%rd29480, %rd29460, 40;
	and.b64  	%rd29481, %rd29480, 255;
	xor.b64  	%rd29482, %rd29481, %rd29479;
	mul.lo.s64 	%rd29483, %rd29482, 1099511628211;
	shr.u64 	%rd29484, %rd29460, 48;
	and.b64  	%rd29485, %rd29484, 255;
	xor.b64  	%rd29486, %rd29485, %rd29483;
	mul.lo.s64 	%rd29487, %rd29486, 1099511628211;
	shr.u64 	%rd29488, %rd29460, 56;
	xor.b64  	%rd29489, %rd29488, %rd29487;
	mul.lo.s64 	%rd37608, %rd29489, 1099511628211;
$L__BB37_601:
	setp.lt.u64 	%p1503, %rd37602, %rd37608;
	mov.u64 	%rd37613, %rd37424;
	@%p1503 bra 	$L__BB37_602;
	bra.uni 	$L__BB37_607;
$L__BB37_602:
	mov.u64 	%rd37613, %rd37505;
	mov.u64 	%rd37505, %rd37424;
	bra.uni 	$L__BB37_607;
$L__BB37_603:
	setp.eq.s32 	%p1504, %r118, 0;
	mov.u64 	%rd37613, %rd37424;
	@%p1504 bra 	$L__BB37_607;
	mov.b64 	%rd37612, 0;
$L__BB37_605:
	shl.b64 	%rd29491, %rd37612, 3;
	add.s64 	%rd29492, %rd37424, %rd29491;
	ld.u64 	%rd1086, [%rd29492];
	add.s64 	%rd29493, %rd37505, %rd29491;
	ld.u64 	%rd1087, [%rd29493];
	setp.lt.u64 	%p1505, %rd1086, %rd1087;
	@%p1505 bra 	$L__BB37_602;
	setp.le.u64 	%p1506, %rd1086, %rd1087;
	add.s64 	%rd37612, %rd37612, 1;
	setp.lt.u64 	%p1507, %rd37612, %rd13;
	and.pred  	%p1508, %p1506, %p1507;
	mov.u64 	%rd37613, %rd37424;
	@%p1508 bra 	$L__BB37_605;
$L__BB37_607:
	setp.eq.s64 	%p1509, %rd4132, 1;
	mov.b64 	%rd37617, -3750763034362895579;
	mov.b64 	%rd37618, 0;
	@%p1509 bra 	$L__BB37_610;
	and.b64  	%rd37618, %rd4132, -2;
	mov.b64 	%rd37617, -3750763034362895579;
	mov.b64 	%rd37615, 0;
$L__BB37_609:
	shl.b64 	%rd29500, %rd37615, 3;
	add.s64 	%rd29501, %rd37451, %rd29500;
	ld.u64 	%rd29502, [%rd29501];
	and.b64  	%rd29503, %rd29502, 255;
	xor.b64  	%rd29504, %rd29503, %rd37617;
	mul.lo.s64 	%rd29505, %rd29504, 1099511628211;
	shr.u64 	%rd29506, %rd29502, 8;
	and.b64  	%rd29507, %rd29506, 255;
	xor.b64  	%rd29508, %rd29507, %rd29505;
	mul.lo.s64 	%rd29509, %rd29508, 1099511628211;
	shr.u64 	%rd29510, %rd29502, 16;
	and.b64  	%rd29511, %rd29510, 255;
	xor.b64  	%rd29512, %rd29511, %rd29509;
	mul.lo.s64 	%rd29513, %rd29512, 1099511628211;
	shr.u64 	%rd29514, %rd29502, 24;
	and.b64  	%rd29515, %rd29514, 255;
	xor.b64  	%rd29516, %rd29515, %rd29513;
	mul.lo.s64 	%rd29517, %rd29516, 1099511628211;
	shr.u64 	%rd29518, %rd29502, 32;
	and.b64  	%rd29519, %rd29518, 255;
	xor.b64  	%rd29520, %rd29519, %rd29517;
	mul.lo.s64 	%rd29521, %rd29520, 1099511628211;
	shr.u64 	%rd29522, %rd29502, 40;
	and.b64  	%rd29523, %rd29522, 255;
	xor.b64  	%rd29524, %rd29523, %rd29521;
	mul.lo.s64 	%rd29525, %rd29524, 1099511628211;
	shr.u64 	%rd29526, %rd29502, 48;
	and.b64  	%rd29527, %rd29526, 255;
	xor.b64  	%rd29528, %rd29527, %rd29525;
	mul.lo.s64 	%rd29529, %rd29528, 1099511628211;
	shr.u64 	%rd29530, %rd29502, 56;
	xor.b64  	%rd29531, %rd29530, %rd29529;
	mul.lo.s64 	%rd29532, %rd29531, 1099511628211;
	ld.u64 	%rd29533, [%rd29501+8];
	and.b64  	%rd29534, %rd29533, 255;
	xor.b64  	%rd29535, %rd29534, %rd29532;
	mul.lo.s64 	%rd29536, %rd29535, 1099511628211;
	shr.u64 	%rd29537, %rd29533, 8;
	and.b64  	%rd29538, %rd29537, 255;
	xor.b64  	%rd29539, %rd29538, %rd29536;
	mul.lo.s64 	%rd29540, %rd29539, 1099511628211;
	shr.u64 	%rd29541, %rd29533, 16;
	and.b64  	%rd29542, %rd29541, 255;
	xor.b64  	%rd29543, %rd29542, %rd29540;
	mul.lo.s64 	%rd29544, %rd29543, 1099511628211;
	shr.u64 	%rd29545, %rd29533, 24;
	and.b64  	%rd29546, %rd29545, 255;
	xor.b64  	%rd29547, %rd29546, %rd29544;
	mul.lo.s64 	%rd29548, %rd29547, 1099511628211;
	shr.u64 	%rd29549, %rd29533, 32;
	and.b64  	%rd29550, %rd29549, 255;
	xor.b64  	%rd29551, %rd29550, %rd29548;
	mul.lo.s64 	%rd29552, %rd29551, 1099511628211;
	shr.u64 	%rd29553, %rd29533, 40;
	and.b64  	%rd29554, %rd29553, 255;
	xor.b64  	%rd29555, %rd29554, %rd29552;
	mul.lo.s64 	%rd29556, %rd29555, 1099511628211;
	shr.u64 	%rd29557, %rd29533, 48;
	and.b64  	%rd29558, %rd29557, 255;
	xor.b64  	%rd29559, %rd29558, %rd29556;
	mul.lo.s64 	%rd29560, %rd29559, 1099511628211;
	shr.u64 	%rd29561, %rd29533, 56;
	xor.b64  	%rd29562, %rd29561, %rd29560;
	mul.lo.s64 	%rd37617, %rd29562, 1099511628211;
	add.s64 	%rd37615, %rd37615, 2;
	setp.ne.s64 	%p1510, %rd37615, %rd37618;
	@%p1510 bra 	$L__BB37_609;
$L__BB37_610:
	setp.eq.s64 	%p1511, %rd216, 0;
	@%p1511 bra 	$L__BB37_612;
	shl.b64 	%rd29563, %rd37618, 3;
	add.s64 	%rd29564, %rd37451, %rd29563;
	ld.u64 	%rd29565, [%rd29564];
	and.b64  	%rd29566, %rd29565, 255;
	xor.b64  	%rd29567, %rd29566, %rd37617;
	mul.lo.s64 	%rd29568, %rd29567, 1099511628211;
	shr.u64 	%rd29569, %rd29565, 8;
	and.b64  	%rd29570, %rd29569, 255;
	xor.b64  	%rd29571, %rd29570, %rd29568;
	mul.lo.s64 	%rd29572, %rd29571, 1099511628211;
	shr.u64 	%rd29573, %rd29565, 16;
	and.b64  	%rd29574, %rd29573, 255;
	xor.b64  	%rd29575, %rd29574, %rd29572;
	mul.lo.s64 	%rd29576, %rd29575, 1099511628211;
	shr.u64 	%rd29577, %rd29565, 24;
	and.b64  	%rd29578, %rd29577, 255;
	xor.b64  	%rd29579, %rd29578, %rd29576;
	mul.lo.s64 	%rd29580, %rd29579, 1099511628211;
	shr.u64 	%rd29581, %rd29565, 32;
	and.b64  	%rd29582, %rd29581, 255;
	xor.b64  	%rd29583, %rd29582, %rd29580;
	mul.lo.s64 	%rd29584, %rd29583, 1099511628211;
	shr.u64 	%rd29585, %rd29565, 40;
	and.b64  	%rd29586, %rd29585, 255;
	xor.b64  	%rd29587, %rd29586, %rd29584;
	mul.lo.s64 	%rd29588, %rd29587, 1099511628211;
	shr.u64 	%rd29589, %rd29565, 48;
	and.b64  	%rd29590, %rd29589, 255;
	xor.b64  	%rd29591, %rd29590, %rd29588;
	mul.lo.s64 	%rd29592, %rd29591, 1099511628211;
	shr.u64 	%rd29593, %rd29565, 56;
	xor.b64  	%rd29594, %rd29593, %rd29592;
	mul.lo.s64 	%rd37617, %rd29594, 1099511628211;
$L__BB37_612:
	setp.eq.s64 	%p1512, %rd4132, 1;
	mov.b64 	%rd37623, -3750763034362895579;
	mov.b64 	%rd37624, 0;
	@%p1512 bra 	$L__BB37_615;
	and.b64  	%rd37624, %rd4132, -2;
	mov.b64 	%rd37623, -3750763034362895579;
	mov.b64 	%rd37621, 0;
$L__BB37_614:
	shl.b64 	%rd29600, %rd37621, 3;
	add.s64 	%rd29601, %rd37532, %rd29600;
	ld.u64 	%rd29602, [%rd29601];
	and.b64  	%rd29603, %rd29602, 255;
	xor.b64  	%rd29604, %rd29603, %rd37623;
	mul.lo.s64 	%rd29605, %rd29604, 1099511628211;
	shr.u64 	%rd29606, %rd29602, 8;
	and.b64  	%rd29607, %rd29606, 255;
	xor.b64  	%rd29608, %rd29607, %rd29605;
	mul.lo.s64 	%rd29609, %rd29608, 1099511628211;
	shr.u64 	%rd29610, %rd29602, 16;
	and.b64  	%rd29611, %rd29610, 255;
	xor.b64  	%rd29612, %rd29611, %rd29609;
	mul.lo.s64 	%rd29613, %rd29612, 1099511628211;
	shr.u64 	%rd29614, %rd29602, 24;
	and.b64  	%rd29615, %rd29614, 255;
	xor.b64  	%rd29616, %rd29615, %rd29613;
	mul.lo.s64 	%rd29617, %rd29616, 1099511628211;
	shr.u64 	%rd29618, %rd29602, 32;
	and.b64  	%rd29619, %rd29618, 255;
	xor.b64  	%rd29620, %rd29619, %rd29617;
	mul.lo.s64 	%rd29621, %rd29620, 1099511628211;
	shr.u64 	%rd29622, %rd29602, 40;
	and.b64  	%rd29623, %rd29622, 255;
	xor.b64  	%rd29624, %rd29623, %rd29621;
	mul.lo.s64 	%rd29625, %rd29624, 1099511628211;
	shr.u64 	%rd29626, %rd29602, 48;
	and.b64  	%rd29627, %rd29626, 255;
	xor.b64  	%rd29628, %rd29627, %rd29625;
	mul.lo.s64 	%rd29629, %rd29628, 1099511628211;
	shr.u64 	%rd29630, %rd29602, 56;
	xor.b64  	%rd29631, %rd29630, %rd29629;
	mul.lo.s64 	%rd29632, %rd29631, 1099511628211;
	ld.u64 	%rd29633, [%rd29601+8];
	and.b64  	%rd29634, %rd29633, 255;
	xor.b64  	%rd29635, %rd29634, %rd29632;
	mul.lo.s64 	%rd29636, %rd29635, 1099511628211;
	shr.u64 	%rd29637, %rd29633, 8;
	and.b64  	%rd29638, %rd29637, 255;
	xor.b64  	%rd29639, %rd29638, %rd29636;
	mul.lo.s64 	%rd29640, %rd29639, 1099511628211;
	shr.u64 	%rd29641, %rd29633, 16;
	and.b64  	%rd29642, %rd29641, 255;
	xor.b64  	%rd29643, %rd29642, %rd29640;
	mul.lo.s64 	%rd29644, %rd29643, 1099511628211;
	shr.u64 	%rd29645, %rd29633, 24;
	and.b64  	%rd29646, %rd29645, 255;
	xor.b64  	%rd29647, %rd29646, %rd29644;
	mul.lo.s64 	%rd29648, %rd29647, 1099511628211;
	shr.u64 	%rd29649, %rd29633, 32;
	and.b64  	%rd29650, %rd29649, 255;
	xor.b64  	%rd29651, %rd29650, %rd29648;
	mul.lo.s64 	%rd29652, %rd29651, 1099511628211;
	shr.u64 	%rd29653, %rd29633, 40;
	and.b64  	%rd29654, %rd29653, 255;
	xor.b64  	%rd29655, %rd29654, %rd29652;
	mul.lo.s64 	%rd29656, %rd29655, 1099511628211;
	shr.u64 	%rd29657, %rd29633, 48;
	and.b64  	%rd29658, %rd29657, 255;
	xor.b64  	%rd29659, %rd29658, %rd29656;
	mul.lo.s64 	%rd29660, %rd29659, 1099511628211;
	shr.u64 	%rd29661, %rd29633, 56;
	xor.b64  	%rd29662, %rd29661, %rd29660;
	mul.lo.s64 	%rd37623, %rd29662, 1099511628211;
	add.s64 	%rd37621, %rd37621, 2;
	setp.ne.s64 	%p1513, %rd37621, %rd37624;
	@%p1513 bra 	$L__BB37_614;
$L__BB37_615:
	setp.eq.s64 	%p1514, %rd216, 0;
	@%p1514 bra 	$L__BB37_617;
	shl.b64 	%rd29663, %rd37624, 3;
	add.s64 	%rd29664, %rd37532, %rd29663;
	ld.u64 	%rd29665, [%rd29664];
	and.b64  	%rd29666, %rd29665, 255;
	xor.b64  	%rd29667, %rd29666, %rd37623;
	mul.lo.s64 	%rd29668, %rd29667, 1099511628211;
	shr.u64 	%rd29669, %rd29665, 8;
	and.b64  	%rd29670, %rd29669, 255;
	xor.b64  	%rd29671, %rd29670, %rd29668;
	mul.lo.s64 	%rd29672, %rd29671, 1099511628211;
	shr.u64 	%rd29673, %rd29665, 16;
	and.b64  	%rd29674, %rd29673, 255;
	xor.b64  	%rd29675, %rd29674, %rd29672;
	mul.lo.s64 	%rd29676, %rd29675, 1099511628211;
	shr.u64 	%rd29677, %rd29665, 24;
	and.b64  	%rd29678, %rd29677, 255;
	xor.b64  	%rd29679, %rd29678, %rd29676;
	mul.lo.s64 	%rd29680, %rd29679, 1099511628211;
	shr.u64 	%rd29681, %rd29665, 32;
	and.b64  	%rd29682, %rd29681, 255;
	xor.b64  	%rd29683, %rd29682, %rd29680;
	mul.lo.s64 	%rd29684, %rd29683, 1099511628211;
	shr.u64 	%rd29685, %rd29665, 40;
	and.b64  	%rd29686, %rd29685, 255;
	xor.b64  	%rd29687, %rd29686, %rd29684;
	mul.lo.s64 	%rd29688, %rd29687, 1099511628211;
	shr.u64 	%rd29689, %rd29665, 48;
	and.b64  	%rd29690, %rd29689, 255;
	xor.b64  	%rd29691, %rd29690, %rd29688;
	mul.lo.s64 	%rd29692, %rd29691, 1099511628211;
	shr.u64 	%rd29693, %rd29665, 56;
	xor.b64  	%rd29694, %rd29693, %rd29692;
	mul.lo.s64 	%rd37623, %rd29694, 1099511628211;
$L__BB37_617:
	setp.eq.s64 	%p1515, %rd37617, %rd37623;
	@%p1515 bra 	$L__BB37_630;
	setp.eq.s64 	%p1516, %rd4132, 1;
	mov.b64 	%rd37629, -3750763034362895579;
	mov.b64 	%rd37630, 0;
	@%p1516 bra 	$L__BB37_621;
	and.b64  	%rd37630, %rd4132, -2;
	mov.b64 	%rd37629, -3750763034362895579;
	mov.b64 	%rd37627, 0;
$L__BB37_620:
	shl.b64 	%rd29700, %rd37627, 3;
	add.s64 	%rd29701, %rd37451, %rd29700;
	ld.u64 	%rd29702, [%rd29701];
	and.b64  	%rd29703, %rd29702, 255;
	xor.b64  	%rd29704, %rd29703, %rd37629;
	mul.lo.s64 	%rd29705, %rd29704, 1099511628211;
	shr.u64 	%rd29706, %rd29702, 8;
	and.b64  	%rd29707, %rd29706, 255;
	xor.b64  	%rd29708, %rd29707, %rd29705;
	mul.lo.s64 	%rd29709, %rd29708, 1099511628211;
	shr.u64 	%rd29710, %rd29702, 16;
	and.b64  	%rd29711, %rd29710, 255;
	xor.b64  	%rd29712, %rd29711, %rd29709;
	mul.lo.s64 	%rd29713, %rd29712, 1099511628211;
	shr.u64 	%rd29714, %rd29702, 24;
	and.b64  	%rd29715, %rd29714, 255;
	xor.b64  	%rd29716, %rd29715, %rd29713;
	mul.lo.s64 	%rd29717, %rd29716, 1099511628211;
	shr.u64 	%rd29718, %rd29702, 32;
	and.b64  	%rd29719, %rd29718, 255;
	xor.b64  	%rd29720, %rd29719, %rd29717;
	mul.lo.s64 	%rd29721, %rd29720, 1099511628211;
	shr.u64 	%rd29722, %rd29702, 40;
	and.b64  	%rd29723, %rd29722, 255;
	xor.b64  	%rd29724, %rd29723, %rd29721;
	mul.lo.s64 	%rd29725, %rd29724, 1099511628211;
	shr.u64 	%rd29726, %rd29702, 48;
	and.b64  	%rd29727, %rd29726, 255;
	xor.b64  	%rd29728, %rd29727, %rd29725;
	mul.lo.s64 	%rd29729, %rd29728, 1099511628211;
	shr.u64 	%rd29730, %rd29702, 56;
	xor.b64  	%rd29731, %rd29730, %rd29729;
	mul.lo.s64 	%rd29732, %rd29731, 1099511628211;
	ld.u64 	%rd29733, [%rd29701+8];
	and.b64  	%rd29734, %rd29733, 255;
	xor.b64  	%rd29735, %rd29734, %rd29732;
	mul.lo.s64 	%rd29736, %rd29735, 1099511628211;
	shr.u64 	%rd29737, %rd29733, 8;
	and.b64  	%rd29738, %rd29737, 255;
	xor.b64  	%rd29739, %rd29738, %rd29736;
	mul.lo.s64 	%rd29740, %rd29739, 1099511628211;
	shr.u64 	%rd29741, %rd29733, 16;
	and.b64  	%rd29742, %rd29741, 255;
	xor.b64  	%rd29743, %rd29742, %rd29740;
	mul.lo.s64 	%rd29744, %rd29743, 1099511628211;
	shr.u64 	%rd29745, %rd29733, 24;
	and.b64  	%rd29746, %rd29745, 255;
	xor.b64  	%rd29747, %rd29746, %rd29744;
	mul.lo.s64 	%rd29748, %rd29747, 1099511628211;
	shr.u64 	%rd29749, %rd29733, 32;
	and.b64  	%rd29750, %rd29749, 255;
	xor.b64  	%rd29751, %rd29750, %rd29748;
	mul.lo.s64 	%rd29752, %rd29751, 1099511628211;
	shr.u64 	%rd29753, %rd29733, 40;
	and.b64  	%rd29754, %rd29753, 255;
	xor.b64  	%rd29755, %rd29754, %rd29752;
	mul.lo.s64 	%rd29756, %rd29755, 1099511628211;
	shr.u64 	%rd29757, %rd29733, 48;
	and.b64  	%rd29758, %rd29757, 255;
	xor.b64  	%rd29759, %rd29758, %rd29756;
	mul.lo.s64 	%rd29760, %rd29759, 1099511628211;
	shr.u64 	%rd29761, %rd29733, 56;
	xor.b64  	%rd29762, %rd29761, %rd29760;
	mul.lo.s64 	%rd37629, %rd29762, 1099511628211;
	add.s64 	%rd37627, %rd37627, 2;
	setp.ne.s64 	%p1517, %rd37627, %rd37630;
	@%p1517 bra 	$L__BB37_620;
$L__BB37_621:
	setp.eq.s64 	%p1518, %rd216, 0;
	@%p1518 bra 	$L__BB37_623;
	shl.b64 	%rd29763, %rd37630, 3;
	add.s64 	%rd29764, %rd37451, %rd29763;
	ld.u64 	%rd29765, [%rd29764];
	and.b64  	%rd29766, %rd29765, 255;
	xor.b64  	%rd29767, %rd29766, %rd37629;
	mul.lo.s64 	%rd29768, %rd29767, 1099511628211;
	shr.u64 	%rd29769, %rd29765, 8;
	and.b64  	%rd29770, %rd29769, 255;
	xor.b64  	%rd29771, %rd29770, %rd29768;
	mul.lo.s64 	%rd29772, %rd29771, 1099511628211;
	shr.u64 	%rd29773, %rd29765, 16;
	and.b64  	%rd29774, %rd29773, 255;
	xor.b64  	%rd29775, %rd29774, %rd29772;
	mul.lo.s64 	%rd29776, %rd29775, 1099511628211;
	shr.u64 	%rd29777, %rd29765, 24;
	and.b64  	%rd29778, %rd29777, 255;
	xor.b64  	%rd29779, %rd29778, %rd29776;
	mul.lo.s64 	%rd29780, %rd29779, 1099511628211;
	shr.u64 	%rd29781, %rd29765, 32;
	and.b64  	%rd29782, %rd29781, 255;
	xor.b64  	%rd29783, %rd29782, %rd29780;
	mul.lo.s64 	%rd29784, %rd29783, 1099511628211;
	shr.u64 	%rd29785, %rd29765, 40;
	and.b64  	%rd29786, %rd29785, 255;
	xor.b64  	%rd29787, %rd29786, %rd29784;
	mul.lo.s64 	%rd29788, %rd29787, 1099511628211;
	shr.u64 	%rd29789, %rd29765, 48;
	and.b64  	%rd29790, %rd29789, 255;
	xor.b64  	%rd29791, %rd29790, %rd29788;
	mul.lo.s64 	%rd29792, %rd29791, 1099511628211;
	shr.u64 	%rd29793, %rd29765, 56;
	xor.b64  	%rd29794, %rd29793, %rd29792;
	mul.lo.s64 	%rd37629, %rd29794, 1099511628211;
$L__BB37_623:
	setp.eq.s64 	%p1519, %rd4132, 1;
	mov.b64 	%rd37635, -3750763034362895579;
	mov.b64 	%rd37636, 0;
	@%p1519 bra 	$L__BB37_626;
	and.b64  	%rd37636, %rd4132, -2;
	mov.b64 	%rd37635, -3750763034362895579;
	mov.b64 	%rd37633, 0;
$L__BB37_625:
	shl.b64 	%rd29800, %rd37633, 3;
	add.s64 	%rd29801, %rd37532, %rd29800;
	ld.u64 	%rd29802, [%rd29801];
	and.b64  	%rd29803, %rd29802, 255;
	xor.b64  	%rd29804, %rd29803, %rd37635;
	mul.lo.s64 	%rd29805, %rd29804, 1099511628211;
	shr.u64 	%rd29806, %rd29802, 8;
	and.b64  	%rd29807, %rd29806, 255;
	xor.b64  	%rd29808, %rd29807, %rd29805;
	mul.lo.s64 	%rd29809, %rd29808, 1099511628211;
	shr.u64 	%rd29810, %rd29802, 16;
	and.b64  	%rd29811, %rd29810, 255;
	xor.b64  	%rd29812, %rd29811, %rd29809;
	mul.lo.s64 	%rd29813, %rd29812, 1099511628211;
	shr.u64 	%rd29814, %rd29802, 24;
	and.b64  	%rd29815, %rd29814, 255;
	xor.b64  	%rd29816, %rd29815, %rd29813;
	mul.lo.s64 	%rd29817, %rd29816, 1099511628211;
	shr.u64 	%rd29818, %rd29802, 32;
	and.b64  	%rd29819, %rd29818, 255;
	xor.b64  	%rd29820, %rd29819, %rd29817;
	mul.lo.s64 	%rd29821, %rd29820, 1099511628211;
	shr.u64 	%rd29822, %rd29802, 40;
	and.b64  	%rd29823, %rd29822, 255;
	xor.b64  	%rd29824, %rd29823, %rd29821;
	mul.lo.s64 	%rd29825, %rd29824, 1099511628211;
	shr.u64 	%rd29826, %rd29802, 48;
	and.b64  	%rd29827, %rd29826, 255;
	xor.b64  	%rd29828, %rd29827, %rd29825;
	mul.lo.s64 	%rd29829, %rd29828, 1099511628211;
	shr.u64 	%rd29830, %rd29802, 56;
	xor.b64  	%rd29831, %rd29830, %rd29829;
	mul.lo.s64 	%rd29832, %rd29831, 1099511628211;
	ld.u64 	%rd29833, [%rd29801+8];
	and.b64  	%rd29834, %rd29833, 255;
	xor.b64  	%rd29835, %rd29834, %rd29832;
	mul.lo.s64 	%rd29836, %rd29835, 1099511628211;
	shr.u64 	%rd29837, %rd29833, 8;
	and.b64  	%rd29838, %rd29837, 255;
	xor.b64  	%rd29839, %rd29838, %rd29836;
	mul.lo.s64 	%rd29840, %rd29839, 1099511628211;
	shr.u64 	%rd29841, %rd29833, 16;
	and.b64  	%rd29842, %rd29841, 255;
	xor.b64  	%rd29843, %rd29842, %rd29840;
	mul.lo.s64 	%rd29844, %rd29843, 1099511628211;
	shr.u64 	%rd29845, %rd29833, 24;
	and.b64  	%rd29846, %rd29845, 255;
	xor.b64  	%rd29847, %rd29846, %rd29844;
	mul.lo.s64 	%rd29848, %rd29847, 1099511628211;
	shr.u64 	%rd29849, %rd29833, 32;
	and.b64  	%rd29850, %rd29849, 255;
	xor.b64  	%rd29851, %rd29850, %rd29848;
	mul.lo.s64 	%rd29852, %rd29851, 1099511628211;
	shr.u64 	%rd29853, %rd29833, 40;
	and.b64  	%rd29854, %rd29853, 255;
	xor.b64  	%rd29855, %rd29854, %rd29852;
	mul.lo.s64 	%rd29856, %rd29855, 1099511628211;
	shr.u64 	%rd29857, %rd29833, 48;
	and.b64  	%rd29858, %rd29857, 255;
	xor.b64  	%rd29859, %rd29858, %rd29856;
	mul.lo.s64 	%rd29860, %rd29859, 1099511628211;
	shr.u64 	%rd29861, %rd29833, 56;
	xor.b64  	%rd29862, %rd29861, %rd29860;
	mul.lo.s64 	%rd37635, %rd29862, 1099511628211;
	add.s64 	%rd37633, %rd37633, 2;
	setp.ne.s64 	%p1520, %rd37633, %rd37636;
	@%p1520 bra 	$L__BB37_625;
$L__BB37_626:
	setp.eq.s64 	%p1521, %rd216, 0;
	@%p1521 bra 	$L__BB37_628;
	shl.b64 	%rd29863, %rd37636, 3;
	add.s64 	%rd29864, %rd37532, %rd29863;
	ld.u64 	%rd29865, [%rd29864];
	and.b64  	%rd29866, %rd29865, 255;
	xor.b64  	%rd29867, %rd29866, %rd37635;
	mul.lo.s64 	%rd29868, %rd29867, 1099511628211;
	shr.u64 	%rd29869, %rd29865, 8;
	and.b64  	%rd29870, %rd29869, 255;
	xor.b64  	%rd29871, %rd29870, %rd29868;
	mul.lo.s64 	%rd29872, %rd29871, 1099511628211;
	shr.u64 	%rd29873, %rd29865, 16;
	and.b64  	%rd29874, %rd29873, 255;
	xor.b64  	%rd29875, %rd29874, %rd29872;
	mul.lo.s64 	%rd29876, %rd29875, 1099511628211;
	shr.u64 	%rd29877, %rd29865, 24;
	and.b64  	%rd29878, %rd29877, 255;
	xor.b64  	%rd29879, %rd29878, %rd29876;
	mul.lo.s64 	%rd29880, %rd29879, 1099511628211;
	shr.u64 	%rd29881, %rd29865, 32;
	and.b64  	%rd29882, %rd29881, 255;
	xor.b64  	%rd29883, %rd29882, %rd29880;
	mul.lo.s64 	%rd29884, %rd29883, 1099511628211;
	shr.u64 	%rd29885, %rd29865, 40;
	and.b64  	%rd29886, %rd29885, 255;
	xor.b64  	%rd29887, %rd29886, %rd29884;
	mul.lo.s64 	%rd29888, %rd29887, 1099511628211;
	shr.u64 	%rd29889, %rd29865, 48;
	and.b64  	%rd29890, %rd29889, 255;
	xor.b64  	%rd29891, %rd29890, %rd29888;
	mul.lo.s64 	%rd29892, %rd29891, 1099511628211;
	shr.u64 	%rd29893, %rd29865, 56;
	xor.b64  	%rd29894, %rd29893, %rd29892;
	mul.lo.s64 	%rd37635, %rd29894, 1099511628211;
$L__BB37_628:
	setp.lt.u64 	%p1522, %rd37629, %rd37635;
	mov.u64 	%rd37640, %rd37451;
	@%p1522 bra 	$L__BB37_629;
	bra.uni 	$L__BB37_634;
$L__BB37_629:
	mov.u64 	%rd37640, %rd37532;
	mov.u64 	%rd37532, %rd37451;
	bra.uni 	$L__BB37_634;
$L__BB37_630:
	setp.eq.s32 	%p1523, %r118, 0;
	mov.u64 	%rd37640, %rd37451;
	@%p1523 bra 	$L__BB37_634;
	mov.b64 	%rd37639, 0;
$L__BB37_632:
	shl.b64 	%rd29896, %rd37639, 3;
	add.s64 	%rd29897, %rd37451, %rd29896;
	ld.u64 	%rd1132, [%rd29897];
	add.s64 	%rd29898, %rd37532, %rd29896;
	ld.u64 	%rd1133, [%rd29898];
	setp.lt.u64 	%p1524, %rd1132, %rd1133;
	@%p1524 bra 	$L__BB37_629;
	setp.le.u64 	%p1525, %rd1132, %rd1133;
	add.s64 	%rd37639, %rd37639, 1;
	setp.lt.u64 	%p1526, %rd37639, %rd13;
	and.pred  	%p1527, %p1525, %p1526;
	mov.u64 	%rd37640, %rd37451;
	@%p1527 bra 	$L__BB37_632;
$L__BB37_634:
	setp.eq.s64 	%p1528, %rd4132, 1;
	mov.b64 	%rd37644, -3750763034362895579;
	mov.b64 	%rd37645, 0;
	@%p1528 bra 	$L__BB37_637;
	and.b64  	%rd37645, %rd4132, -2;
	mov.b64 	%rd37644, -3750763034362895579;
	mov.b64 	%rd37642, 0;
$L__BB37_636:
	shl.b64 	%rd29905, %rd37642, 3;
	add.s64 	%rd29906, %rd37478, %rd29905;
	ld.u64 	%rd29907, [%rd29906];
	and.b64  	%rd29908, %rd29907, 255;
	xor.b64  	%rd29909, %rd29908, %rd37644;
	mul.lo.s64 	%rd29910, %rd29909, 1099511628211;
	shr.u64 	%rd29911, %rd29907, 8;
	and.b64  	%rd29912, %rd29911, 255;
	xor.b64  	%rd29913, %rd29912, %rd29910;
	mul.lo.s64 	%rd29914, %rd29913, 1099511628211;
	shr.u64 	%rd29915, %rd29907, 16;
	and.b64  	%rd29916, %rd29915, 255;
	xor.b64  	%rd29917, %rd29916, %rd29914;
	mul.lo.s64 	%rd29918, %rd29917, 1099511628211;
	shr.u64 	%rd29919, %rd29907, 24;
	and.b64  	%rd29920, %rd29919, 255;
	xor.b64  	%rd29921, %rd29920, %rd29918;
	mul.lo.s64 	%rd29922, %rd29921, 1099511628211;
	shr.u64 	%rd29923, %rd29907, 32;
	and.b64  	%rd29924, %rd29923, 255;
	xor.b64  	%rd29925, %rd29924, %rd29922;
	mul.lo.s64 	%rd29926, %rd29925, 1099511628211;
	shr.u64 	%rd29927, %rd29907, 40;
	and.b64  	%rd29928, %rd29927, 255;
	xor.b64  	%rd29929, %rd29928, %rd29926;
	mul.lo.s64 	%rd29930, %rd29929, 1099511628211;
	shr.u64 	%rd29931, %rd29907, 48;
	and.b64  	%rd29932, %rd29931, 255;
	xor.b64  	%rd29933, %rd29932, %rd29930;
	mul.lo.s64 	%rd29934, %rd29933, 1099511628211;
	shr.u64 	%rd29935, %rd29907, 56;
	xor.b64  	%rd29936, %rd29935, %rd29934;
	mul.lo.s64 	%rd29937, %rd29936, 1099511628211;
	ld.u64 	%rd29938, [%rd29906+8];
	and.b64  	%rd29939, %rd29938, 255;
	xor.b64  	%rd29940, %rd29939, %rd29937;
	mul.lo.s64 	%rd29941, %rd29940, 1099511628211;
	shr.u64 	%rd29942, %rd29938, 8;
	and.b64  	%rd29943, %rd29942, 255;
	xor.b64  	%rd29944, %rd29943, %rd29941;
	mul.lo.s64 	%rd29945, %rd29944, 1099511628211;
	shr.u64 	%rd29946, %rd29938, 16;
	and.b64  	%rd29947, %rd29946, 255;
	xor.b64  	%rd29948, %rd29947, %rd29945;
	mul.lo.s64 	%rd29949, %rd29948, 1099511628211;
	shr.u64 	%rd29950, %rd29938, 24;
	and.b64  	%rd29951, %rd29950, 255;
	xor.b64  	%rd29952, %rd29951, %rd29949;
	mul.lo.s64 	%rd29953, %rd29952, 1099511628211;
	shr.u64 	%rd29954, %rd29938, 32;
	and.b64  	%rd29955, %rd29954, 255;
	xor.b64  	%rd29956, %rd29955, %rd29953;
	mul.lo.s64 	%rd29957, %rd29956, 1099511628211;
	shr.u64 	%rd29958, %rd29938, 40;
	and.b64  	%rd29959, %rd29958, 255;
	xor.b64  	%rd29960, %rd29959, %rd29957;
	mul.lo.s64 	%rd29961, %rd29960, 1099511628211;
	shr.u64 	%rd29962, %rd29938, 48;
	and.b64  	%rd29963, %rd29962, 255;
	xor.b64  	%rd29964, %rd29963, %rd29961;
	mul.lo.s64 	%rd29965, %rd29964, 1099511628211;
	shr.u64 	%rd29966, %rd29938, 56;
	xor.b64  	%rd29967, %rd29966, %rd29965;
	mul.lo.s64 	%rd37644, %rd29967, 1099511628211;
	add.s64 	%rd37642, %rd37642, 2;
	setp.ne.s64 	%p1529, %rd37642, %rd37645;
	@%p1529 bra 	$L__BB37_636;
$L__BB37_637:
	setp.eq.s64 	%p1530, %rd216, 0;
	@%p1530 bra 	$L__BB37_639;
	shl.b64 	%rd29968, %rd37645, 3;
	add.s64 	%rd29969, %rd37478, %rd29968;
	ld.u64 	%rd29970, [%rd29969];
	and.b64  	%rd29971, %rd29970, 255;
	xor.b64  	%rd29972, %rd29971, %rd37644;
	mul.lo.s64 	%rd29973, %rd29972, 1099511628211;
	shr.u64 	%rd29974, %rd29970, 8;
	and.b64  	%rd29975, %rd29974, 255;
	xor.b64  	%rd29976, %rd29975, %rd29973;
	mul.lo.s64 	%rd29977, %rd29976, 1099511628211;
	shr.u64 	%rd29978, %rd29970, 16;
	and.b64  	%rd29979, %rd29978, 255;
	xor.b64  	%rd29980, %rd29979, %rd29977;
	mul.lo.s64 	%rd29981, %rd29980, 1099511628211;
	shr.u64 	%rd29982, %rd29970, 24;
	and.b64  	%rd29983, %rd29982, 255;
	xor.b64  	%rd29984, %rd29983, %rd29981;
	mul.lo.s64 	%rd29985, %rd29984, 1099511628211;
	shr.u64 	%rd29986, %rd29970, 32;
	and.b64  	%rd29987, %rd29986, 255;
	xor.b64  	%rd29988, %rd29987, %rd29985;
	mul.lo.s64 	%rd29989, %rd29988, 1099511628211;
	shr.u64 	%rd29990, %rd29970, 40;
	and.b64  	%rd29991, %rd29990, 255;
	xor.b64  	%rd29992, %rd29991, %rd29989;
	mul.lo.s64 	%rd29993, %rd29992, 1099511628211;
	shr.u64 	%rd29994, %rd29970, 48;
	and.b64  	%rd29995, %rd29994, 255;
	xor.b64  	%rd29996, %rd29995, %rd29993;
	mul.lo.s64 	%rd29997, %rd29996, 1099511628211;
	shr.u64 	%rd29998, %rd29970, 56;
	xor.b64  	%rd29999, %rd29998, %rd29997;
	mul.lo.s64 	%rd37644, %rd29999, 1099511628211;
$L__BB37_639:
	setp.eq.s64 	%p1531, %rd4132, 1;
	mov.b64 	%rd37650, -3750763034362895579;
	mov.b64 	%rd37651, 0;
	@%p1531 bra 	$L__BB37_642;
	and.b64  	%rd37651, %rd4132, -2;
	mov.b64 	%rd37650, -3750763034362895579;
	mov.b64 	%rd37648, 0;
$L__BB37_641:
	shl.b64 	%rd30005, %rd37648, 3;
	add.s64 	%rd30006, %rd37559, %rd30005;
	ld.u64 	%rd30007, [%rd30006];
	and.b64  	%rd30008, %rd30007, 255;
	xor.b64  	%rd30009, %rd30008, %rd37650;
	mul.lo.s64 	%rd30010, %rd30009, 1099511628211;
	shr.u64 	%rd30011, %rd30007, 8;
	and.b64  	%rd30012, %rd30011, 255;
	xor.b64  	%rd30013, %rd30012, %rd30010;
	mul.lo.s64 	%rd30014, %rd30013, 1099511628211;
	shr.u64 	%rd30015, %rd30007, 16;
	and.b64  	%rd30016, %rd30015, 255;
	xor.b64  	%rd30017, %rd30016, %rd30014;
	mul.lo.s64 	%rd30018, %rd30017, 1099511628211;
	shr.u64 	%rd30019, %rd30007, 24;
	and.b64  	%rd30020, %rd30019, 255;
	xor.b64  	%rd30021, %rd30020, %rd30018;
	mul.lo.s64 	%rd30022, %rd30021, 1099511628211;
	shr.u64 	%rd30023, %rd30007, 32;
	and.b64  	%rd30024, %rd30023, 255;
	xor.b64  	%rd30025, %rd30024, %rd30022;
	mul.lo.s64 	%rd30026, %rd30025, 1099511628211;
	shr.u64 	%rd30027, %rd30007, 40;
	and.b64  	%rd30028, %rd30027, 255;
	xor.b64  	%rd30029, %rd30028, %rd30026;
	mul.lo.s64 	%rd30030, %rd30029, 1099511628211;
	shr.u64 	%rd30031, %rd30007, 48;
	and.b64  	%rd30032, %rd30031, 255;
	xor.b64  	%rd30033, %rd30032, %rd30030;
	mul.lo.s64 	%rd30034, %rd30033, 1099511628211;
	shr.u64 	%rd30035, %rd30007, 56;
	xor.b64  	%rd30036, %rd30035, %rd30034;
	mul.lo.s64 	%rd30037, %rd30036, 1099511628211;
	ld.u64 	%rd30038, [%rd30006+8];
	and.b64  	%rd30039, %rd30038, 255;
	xor.b64  	%rd30040, %rd30039, %rd30037;
	mul.lo.s64 	%rd30041, %rd30040, 1099511628211;
	shr.u64 	%rd30042, %rd30038, 8;
	and.b64  	%rd30043, %rd30042, 255;
	xor.b64  	%rd30044, %rd30043, %rd30041;
	mul.lo.s64 	%rd30045, %rd30044, 1099511628211;
	shr.u64 	%rd30046, %rd30038, 16;
	and.b64  	%rd30047, %rd30046, 255;
	xor.b64  	%rd30048, %rd30047, %rd30045;
	mul.lo.s64 	%rd30049, %rd30048, 1099511628211;
	shr.u64 	%rd30050, %rd30038, 24;
	and.b64  	%rd30051, %rd30050, 255;
	xor.b64  	%rd30052, %rd30051, %rd30049;
	mul.lo.s64 	%rd30053, %rd30052, 1099511628211;
	shr.u64 	%rd30054, %rd30038, 32;
	and.b64  	%rd30055, %rd30054, 255;
	xor.b64  	%rd30056, %rd30055, %rd30053;
	mul.lo.s64 	%rd30057, %rd30056, 1099511628211;
	shr.u64 	%rd30058, %rd30038, 40;
	and.b64  	%rd30059, %rd30058, 255;
	xor.b64  	%rd30060, %rd30059, %rd30057;
	mul.lo.s64 	%rd30061, %rd30060, 1099511628211;
	shr.u64 	%rd30062, %rd30038, 48;
	and.b64  	%rd30063, %rd30062, 255;
	xor.b64  	%rd30064, %rd30063, %rd30061;
	mul.lo.s64 	%rd30065, %rd30064, 1099511628211;
	shr.u64 	%rd30066, %rd30038, 56;
	xor.b64  	%rd30067, %rd30066, %rd30065;
	mul.lo.s64 	%rd37650, %rd30067, 1099511628211;
	add.s64 	%rd37648, %rd37648, 2;
	setp.ne.s64 	%p1532, %rd37648, %rd37651;
	@%p1532 bra 	$L__BB37_641;
$L__BB37_642:
	setp.eq.s64 	%p1533, %rd216, 0;
	@%p1533 bra 	$L__BB37_644;
	shl.b64 	%rd30068, %rd37651, 3;
	add.s64 	%rd30069, %rd37559, %rd30068;
	ld.u64 	%rd30070, [%rd30069];
	and.b64  	%rd30071, %rd30070, 255;
	xor.b64  	%rd30072, %rd30071, %rd37650;
	mul.lo.s64 	%rd30073, %rd30072, 1099511628211;
	shr.u64 	%rd30074, %rd30070, 8;
	and.b64  	%rd30075, %rd30074, 255;
	xor.b64  	%rd30076, %rd30075, %rd30073;
	mul.lo.s64 	%rd30077, %rd30076, 1099511628211;
	shr.u64 	%rd30078, %rd30070, 16;
	and.b64  	%rd30079, %rd30078, 255;
	xor.b64  	%rd30080, %rd30079, %rd30077;
	mul.lo.s64 	%rd30081, %rd30080, 1099511628211;
	shr.u64 	%rd30082, %rd30070, 24;
	and.b64  	%rd30083, %rd30082, 255;
	xor.b64  	%rd30084, %rd30083, %rd30081;
	mul.lo.s64 	%rd30085, %rd30084, 1099511628211;
	shr.u64 	%rd30086, %rd30070, 32;
	and.b64  	%rd30087, %rd30086, 255;
	xor.b64  	%rd30088, %rd30087, %rd30085;
	mul.lo.s64 	%rd30089, %rd30088, 1099511628211;
	shr.u64 	%rd30090, %rd30070, 40;
	and.b64  	%rd30091, %rd30090, 255;
	xor.b64  	%rd30092, %rd30091, %rd30089;
	mul.lo.s64 	%rd30093, %rd30092, 1099511628211;
	shr.u64 	%rd30094, %rd30070, 48;
	and.b64  	%rd30095, %rd30094, 255;
	xor.b64  	%rd30096, %rd30095, %rd30093;
	mul.lo.s64 	%rd30097, %rd30096, 1099511628211;
	shr.u64 	%rd30098, %rd30070, 56;
	xor.b64  	%rd30099, %rd30098, %rd30097;
	mul.lo.s64 	%rd37650, %rd30099, 1099511628211;
$L__BB37_644:
	setp.eq.s64 	%p1534, %rd37644, %rd37650;
	@%p1534 bra 	$L__BB37_657;
	setp.eq.s64 	%p1535, %rd4132, 1;
	mov.b64 	%rd37656, -3750763034362895579;
	mov.b64 	%rd37657, 0;
	@%p1535 bra 	$L__BB37_648;
	and.b64  	%rd37657, %rd4132, -2;
	mov.b64 	%rd37656, -3750763034362895579;
	mov.b64 	%rd37654, 0;
$L__BB37_647:
	shl.b64 	%rd30105, %rd37654, 3;
	add.s64 	%rd30106, %rd37478, %rd30105;
	ld.u64 	%rd30107, [%rd30106];
	and.b64  	%rd30108, %rd30107, 255;
	xor.b64  	%rd30109, %rd30108, %rd37656;
	mul.lo.s64 	%rd30110, %rd30109, 1099511628211;
	shr.u64 	%rd30111, %rd30107, 8;
	and.b64  	%rd30112, %rd30111, 255;
	xor.b64  	%rd30113, %rd30112, %rd30110;
	mul.lo.s64 	%rd30114, %rd30113, 1099511628211;
	shr.u64 	%rd30115, %rd30107, 16;
	and.b64  	%rd30116, %rd30115, 255;
	xor.b64  	%rd30117, %rd30116, %rd30114;
	mul.lo.s64 	%rd30118, %rd30117, 1099511628211;
	shr.u64 	%rd30119, %rd30107, 24;
	and.b64  	%rd30120, %rd30119, 255;
	xor.b64  	%rd30121, %rd30120, %rd30118;
	mul.lo.s64 	%rd30122, %rd30121, 1099511628211;
	shr.u64 	%rd30123, %rd30107, 32;
	and.b64  	%rd30124, %rd30123, 255;
	xor.b64  	%rd30125, %rd30124, %rd30122;
	mul.lo.s64 	%rd30126, %rd30125, 1099511628211;
	shr.u64 	%rd30127, %rd30107, 40;
	and.b64  	%rd30128, %rd30127, 255;
	xor.b64  	%rd30129, %rd30128, %rd30126;
	mul.lo.s64 	%rd30130, %rd30129, 1099511628211;
	shr.u64 	%rd30131, %rd30107, 48;
	and.b64  	%rd30132, %rd30131, 255;
	xor.b64  	%rd30133, %rd30132, %rd30130;
	mul.lo.s64 	%rd30134, %rd30133, 1099511628211;
	shr.u64 	%rd30135, %rd30107, 56;
	xor.b64  	%rd30136, %rd30135, %rd30134;
	mul.lo.s64 	%rd30137, %rd30136, 1099511628211;
	ld.u64 	%rd30138, [%rd30106+8];
	and.b64  	%rd30139, %rd30138, 255;
	xor.b64  	%rd30140, %rd30139, %rd30137;
	mul.lo.s64 	%rd30141, %rd30140, 1099511628211;
	shr.u64 	%rd30142, %rd30138, 8;
	and.b64  	%rd30143, %rd30142, 255;
	xor.b64  	%rd30144, %rd30143, %rd30141;
	mul.lo.s64 	%rd30145, %rd30144, 1099511628211;
	shr.u64 	%rd30146, %rd30138, 16;
	and.b64  	%rd30147, %rd30146, 255;
	xor.b64  	%rd30148, %rd30147, %rd30145;
	mul.lo.s64 	%rd30149, %rd30148, 1099511628211;
	shr.u64 	%rd30150, %rd30138, 24;
	and.b64  	%rd30151, %rd30150, 255;
	xor.b64  	%rd30152, %rd30151, %rd30149;
	mul.lo.s64 	%rd30153, %rd30152, 1099511628211;
	shr.u64 	%rd30154, %rd30138, 32;
	and.b64  	%rd30155, %rd30154, 255;
	xor.b64  	%rd30156, %rd30155, %rd30153;
	mul.lo.s64 	%rd30157, %rd30156, 1099511628211;
	shr.u64 	%rd30158, %rd30138, 40;
	and.b64  	%rd30159, %rd30158, 255;
	xor.b64  	%rd30160, %rd30159, %rd30157;
	mul.lo.s64 	%rd30161, %rd30160, 1099511628211;
	shr.u64 	%rd30162, %rd30138, 48;
	and.b64  	%rd30163, %rd30162, 255;
	xor.b64  	%rd30164, %rd30163, %rd30161;
	mul.lo.s64 	%rd30165, %rd30164, 1099511628211;
	shr.u64 	%rd30166, %rd30138, 56;
	xor.b64  	%rd30167, %rd30166, %rd30165;
	mul.lo.s64 	%rd37656, %rd30167, 1099511628211;
	add.s64 	%rd37654, %rd37654, 2;
	setp.ne.s64 	%p1536, %rd37654, %rd37657;
	@%p1536 bra 	$L__BB37_647;
$L__BB37_648:
	setp.eq.s64 	%p1537, %rd216, 0;
	@%p1537 bra 	$L__BB37_650;
	shl.b64 	%rd30168, %rd37657, 3;
	add.s64 	%rd30169, %rd37478, %rd30168;
	ld.u64 	%rd30170, [%rd30169];
	and.b64  	%rd30171, %rd30170, 255;
	xor.b64  	%rd30172, %rd30171, %rd37656;
	mul.lo.s64 	%rd30173, %rd30172, 1099511628211;
	shr.u64 	%rd30174, %rd30170, 8;
	and.b64  	%rd30175, %rd30174, 255;
	xor.b64  	%rd30176, %rd30175, %rd30173;
	mul.lo.s64 	%rd30177, %rd30176, 1099511628211;
	shr.u64 	%rd30178, %rd30170, 16;
	and.b64  	%rd30179, %rd30178, 255;
	xor.b64  	%rd30180, %rd30179, %rd30177;
	mul.lo.s64 	%rd30181, %rd30180, 1099511628211;
	shr.u64 	%rd30182, %rd30170, 24;
	and.b64  	%rd30183, %rd30182, 255;
	xor.b64  	%rd30184, %rd30183, %rd30181;
	mul.lo.s64 	%rd30185, %rd30184, 1099511628211;
	shr.u64 	%rd30186, %rd30170, 32;
	and.b64  	%rd30187, %rd30186, 255;
	xor.b64  	%rd30188, %rd30187, %rd30185;
	mul.lo.s64 	%rd30189, %rd30188, 1099511628211;
	shr.u64 	%rd30190, %rd30170, 40;
	and.b64  	%rd30191, %rd30190, 255;
	xor.b64  	%rd30192, %rd30191, %rd30189;
	mul.lo.s64 	%rd30193, %rd30192, 1099511628211;
	shr.u64 	%rd30194, %rd30170, 48;
	and.b64  	%rd30195, %rd30194, 255;
	xor.b64  	%rd30196, %rd30195, %rd30193;
	mul.lo.s64 	%rd30197, %rd30196, 1099511628211;
	shr.u64 	%rd30198, %rd30170, 56;
	xor.b64  	%rd30199, %rd30198, %rd30197;
	mul.lo.s64 	%rd37656, %rd30199, 1099511628211;
$L__BB37_650:
	setp.eq.s64 	%p1538, %rd4132, 1;
	mov.b64 	%rd37662, -3750763034362895579;
	mov.b64 	%rd37663, 0;
	@%p1538 bra 	$L__BB37_653;
	and.b64  	%rd37663, %rd4132, -2;
	mov.b64 	%rd37662, -3750763034362895579;
	mov.b64 	%rd37660, 0;
$L__BB37_652:
	shl.b64 	%rd30205, %rd37660, 3;
	add.s64 	%rd30206, %rd37559, %rd30205;
	ld.u64 	%rd30207, [%rd30206];
	and.b64  	%rd30208, %rd30207, 255;
	xor.b64  	%rd30209, %rd30208, %rd37662;
	mul.lo.s64 	%rd30210, %rd30209, 1099511628211;
	shr.u64 	%rd30211, %rd30207, 8;
	and.b64  	%rd30212, %rd30211, 255;
	xor.b64  	%rd30213, %rd30212, %rd30210;
	mul.lo.s64 	%rd30214, %rd30213, 1099511628211;
	shr.u64 	%rd30215, %rd30207, 16;
	and.b64  	%rd30216, %rd30215, 255;
	xor.b64  	%rd30217, %rd30216, %rd30214;
	mul.lo.s64 	%rd30218, %rd30217, 1099511628211;
	shr.u64 	%rd30219, %rd30207, 24;
	and.b64  	%rd30220, %rd30219, 255;
	xor.b64  	%rd30221, %rd30220, %rd30218;
	mul.lo.s64 	%rd30222, %rd30221, 1099511628211;
	shr.u64 	%rd30223, %rd30207, 32;
	and.b64  	%rd30224, %rd30223, 255;
	xor.b64  	%rd30225, %rd30224, %rd30222;
	mul.lo.s64 	%rd30226, %rd30225, 1099511628211;
	shr.u64 	%rd30227, %rd30207, 40;
	and.b64  	%rd30228, %rd30227, 255;
	xor.b64  	%rd30229, %rd30228, %rd30226;
	mul.lo.s64 	%rd30230, %rd30229, 1099511628211;
	shr.u64 	%rd30231, %rd30207, 48;
	and.b64  	%rd30232, %rd30231, 255;
	xor.b64  	%rd30233, %rd30232, %rd30230;
	mul.lo.s64 	%rd30234, %rd30233, 1099511628211;
	shr.u64 	%rd30235, %rd30207, 56;
	xor.b64  	%rd30236, %rd30235, %rd30234;
	mul.lo.s64 	%rd30237, %rd30236, 1099511628211;
	ld.u64 	%rd30238, [%rd30206+8];
	and.b64  	%rd30239, %rd30238, 255;
	xor.b64  	%rd30240, %rd30239, %rd30237;
	mul.lo.s64 	%rd30241, %rd30240, 1099511628211;
	shr.u64 	%rd30242, %rd30238, 8;
	and.b64  	%rd30243, %rd30242, 255;
	xor.b64  	%rd30244, %rd30243, %rd30241;
	mul.lo.s64 	%rd30245, %rd30244, 1099511628211;
	shr.u64 	%rd30246, %rd30238, 16;
	and.b64  	%rd30247, %rd30246, 255;
	xor.b64  	%rd30248, %rd30247, %rd30245;
	mul.lo.s64 	%rd30249, %rd30248, 1099511628211;
	shr.u64 	%rd30250, %rd30238, 24;
	and.b64  	%rd30251, %rd30250, 255;
	xor.b64  	%rd30252, %rd30251, %rd30249;
	mul.lo.s64 	%rd30253, %rd30252, 1099511628211;
	shr.u64 	%rd30254, %rd30238, 32;
	and.b64  	%rd30255, %rd30254, 255;
	xor.b64  	%rd30256, %rd30255, %rd30253;
	mul.lo.s64 	%rd30257, %rd30256, 1099511628211;
	shr.u64 	%rd30258, %rd30238, 40;
	and.b64  	%rd30259, %rd30258, 255;
	xor.b64  	%rd30260, %rd30259, %rd30257;
	mul.lo.s64 	%rd30261, %rd30260, 1099511628211;
	shr.u64 	%rd30262, %rd30238, 48;
	and.b64  	%rd30263, %rd30262, 255;
	xor.b64  	%rd30264, %rd30263, %rd30261;
	mul.lo.s64 	%rd30265, %rd30264, 1099511628211;
	shr.u64 	%rd30266, %rd30238, 56;
	xor.b64  	%rd30267, %rd30266, %rd30265;
	mul.lo.s64 	%rd37662, %rd30267, 1099511628211;
	add.s64 	%rd37660, %rd37660, 2;
	setp.ne.s64 	%p1539, %rd37660, %rd37663;
	@%p1539 bra 	$L__BB37_652;
$L__BB37_653:
	setp.eq.s64 	%p1540, %rd216, 0;
	@%p1540 bra 	$L__BB37_655;
	shl.b64 	%rd30268, %rd37663, 3;
	add.s64 	%rd30269, %rd37559, %rd30268;
	ld.u64 	%rd30270, [%rd30269];
	and.b64  	%rd30271, %rd30270, 255;
	xor.b64  	%rd30272, %rd30271, %rd37662;
	mul.lo.s64 	%rd30273, %rd30272, 1099511628211;
	shr.u64 	%rd30274, %rd30270, 8;
	and.b64  	%rd30275, %rd30274, 255;
	xor.b64  	%rd30276, %rd30275, %rd30273;
	mul.lo.s64 	%rd30277, %rd30276, 1099511628211;
	shr.u64 	%rd30278, %rd30270, 16;
	and.b64  	%rd30279, %rd30278, 255;
	xor.b64  	%rd30280, %rd30279, %rd30277;
	mul.lo.s64 	%rd30281, %rd30280, 1099511628211;
	shr.u64 	%rd30282, %rd30270, 24;
	and.b64  	%rd30283, %rd30282, 255;
	xor.b64  	%rd30284, %rd30283, %rd30281;
	mul.lo.s64 	%rd30285, %rd30284, 1099511628211;
	shr.u64 	%rd30286, %rd30270, 32;
	and.b64  	%rd30287, %rd30286, 255;
	xor.b64  	%rd30288, %rd30287, %rd30285;
	mul.lo.s64 	%rd30289, %rd30288, 1099511628211;
	shr.u64 	%rd30290, %rd30270, 40;
	and.b64  	%rd30291, %rd30290, 255;
	xor.b64  	%rd30292, %rd30291, %rd30289;
	mul.lo.s64 	%rd30293, %rd30292, 1099511628211;
	shr.u64 	%rd30294, %rd30270, 48;
	and.b64  	%rd30295, %rd30294, 255;
	xor.b64  	%rd30296, %rd30295, %rd30293;
	mul.lo.s64 	%rd30297, %rd30296, 1099511628211;
	shr.u64 	%rd30298, %rd30270, 56;
	xor.b64  	%rd30299, %rd30298, %rd30297;
	mul.lo.s64 	%rd37662, %rd30299, 1099511628211;
$L__BB37_655:
	setp.lt.u64 	%p1541, %rd37656, %rd37662;
	mov.u64 	%rd37667, %rd37478;
	@%p1541 bra 	$L__BB37_656;
	bra.uni 	$L__BB37_661;
$L__BB37_656:
	mov.u64 	%rd37667, %rd37559;
	mov.u64 	%rd37559, %rd37478;
	bra.uni 	$L__BB37_661;
$L__BB37_657:
	setp.eq.s32 	%p1542, %r118, 0;
	mov.u64 	%rd37667, %rd37478;
	@%p1542 bra 	$L__BB37_661;
	mov.b64 	%rd37666, 0;
$L__BB37_659:
	shl.b64 	%rd30301, %rd37666, 3;
	add.s64 	%rd30302, %rd37478, %rd30301;
	ld.u64 	%rd1178, [%rd30302];
	add.s64 	%rd30303, %rd37559, %rd30301;
	ld.u64 	%rd1179, [%rd30303];
	setp.lt.u64 	%p1543, %rd1178, %rd1179;
	@%p1543 bra 	$L__BB37_656;
	setp.le.u64 	%p1544, %rd1178, %rd1179;
	add.s64 	%rd37666, %rd37666, 1;
	setp.lt.u64 	%p1545, %rd37666, %rd13;
	and.pred  	%p1546, %p1544, %p1545;
	mov.u64 	%rd37667, %rd37478;
	@%p1546 bra 	$L__BB37_659;
$L__BB37_661:
	setp.eq.s64 	%p1547, %rd4132, 1;
	mov.b64 	%rd37671, -3750763034362895579;
	mov.b64 	%rd37672, 0;
	@%p1547 bra 	$L__BB37_664;
	and.b64  	%rd37672, %rd4132, -2;
	mov.b64 	%rd37671, -3750763034362895579;
	mov.b64 	%rd37669, 0;
$L__BB37_663:
	shl.b64 	%rd30310, %rd37669, 3;
	add.s64 	%rd30311, %rd37505, %rd30310;
	ld.u64 	%rd30312, [%rd30311];
	and.b64  	%rd30313, %rd30312, 255;
	xor.b64  	%rd30314, %rd30313, %rd37671;
	mul.lo.s64 	%rd30315, %rd30314, 1099511628211;
	shr.u64 	%rd30316, %rd30312, 8;
	and.b64  	%rd30317, %rd30316, 255;
	xor.b64  	%rd30318, %rd30317, %rd30315;
	mul.lo.s64 	%rd30319, %rd30318, 1099511628211;
	shr.u64 	%rd30320, %rd30312, 16;
	and.b64  	%rd30321, %rd30320, 255;
	xor.b64  	%rd30322, %rd30321, %rd30319;
	mul.lo.s64 	%rd30323, %rd30322, 1099511628211;
	shr.u64 	%rd30324, %rd30312, 24;
	and.b64  	%rd30325, %rd30324, 255;
	xor.b64  	%rd30326, %rd30325, %rd30323;
	mul.lo.s64 	%rd30327, %rd30326, 1099511628211;
	shr.u64 	%rd30328, %rd30312, 32;
	and.b64  	%rd30329, %rd30328, 255;
	xor.b64  	%rd30330, %rd30329, %rd30327;
	mul.lo.s64 	%rd30331, %rd30330, 1099511628211;
	shr.u64 	%rd30332, %rd30312, 40;
	and.b64  	%rd30333, %rd30332, 255;
	xor.b64  	%rd30334, %rd30333, %rd30331;
	mul.lo.s64 	%rd30335, %rd30334, 1099511628211;
	shr.u64 	%rd30336, %rd30312, 48;
	and.b64  	%rd30337, %rd30336, 255;
	xor.b64  	%rd30338, %rd30337, %rd30335;
	mul.lo.s64 	%rd30339, %rd30338, 1099511628211;
	shr.u64 	%rd30340, %rd30312, 56;
	xor.b64  	%rd30341, %rd30340, %rd30339;
	mul.lo.s64 	%rd30342, %rd30341, 1099511628211;
	ld.u64 	%rd30343, [%rd30311+8];
	and.b64  	%rd30344, %rd30343, 255;
	xor.b64  	%rd30345, %rd30344, %rd30342;
	mul.lo.s64 	%rd30346, %rd30345, 1099511628211;
	shr.u64 	%rd30347, %rd30343, 8;
	and.b64  	%rd30348, %rd30347, 255;
	xor.b64  	%rd30349, %rd30348, %rd30346;
	mul.lo.s64 	%rd30350, %rd30349, 1099511628211;
	shr.u64 	%rd30351, %rd30343, 16;
	and.b64  	%rd30352, %rd30351, 255;
	xor.b64  	%rd30353, %rd30352, %rd30350;
	mul.lo.s64 	%rd30354, %rd30353, 1099511628211;
	shr.u64 	%rd30355, %rd30343, 24;
	and.b64  	%rd30356, %rd30355, 255;
	xor.b64  	%rd30357, %rd30356, %rd30354;
	mul.lo.s64 	%rd30358, %rd30357, 1099511628211;
	shr.u64 	%rd30359, %rd30343, 32;
	and.b64  	%rd30360, %rd30359, 255;
	xor.b64  	%rd30361, %rd30360, %rd30358;
	mul.lo.s64 	%rd30362, %rd30361, 1099511628211;
	shr.u64 	%rd30363, %rd30343, 40;
	and.b64  	%rd30364, %rd30363, 255;
	xor.b64  	%rd30365, %rd30364, %rd30362;
	mul.lo.s64 	%rd30366, %rd30365, 1099511628211;
	shr.u64 	%rd30367, %rd30343, 48;
	and.b64  	%rd30368, %rd30367, 255;
	xor.b64  	%rd30369, %rd30368, %rd30366;
	mul.lo.s64 	%rd30370, %rd30369, 1099511628211;
	shr.u64 	%rd30371, %rd30343, 56;
	xor.b64  	%rd30372, %rd30371, %rd30370;
	mul.lo.s64 	%rd37671, %rd30372, 1099511628211;
	add.s64 	%rd37669, %rd37669, 2;
	setp.ne.s64 	%p1548, %rd37669, %rd37672;
	@%p1548 bra 	$L__BB37_663;
$L__BB37_664:
	setp.eq.s64 	%p1549, %rd216, 0;
	@%p1549 bra 	$L__BB37_666;
	shl.b64 	%rd30373, %rd37672, 3;
	add.s64 	%rd30374, %rd37505, %rd30373;
	ld.u64 	%rd30375, [%rd30374];
	and.b64  	%rd30376, %rd30375, 255;
	xor.b64  	%rd30377, %rd30376, %rd37671;
	mul.lo.s64 	%rd30378, %rd30377, 1099511628211;
	shr.u64 	%rd30379, %rd30375, 8;
	and.b64  	%rd30380, %rd30379, 255;
	xor.b64  	%rd30381, %rd30380, %rd30378;
	mul.lo.s64 	%rd30382, %rd30381, 1099511628211;
	shr.u64 	%rd30383, %rd30375, 16;
	and.b64  	%rd30384, %rd30383, 255;
	xor.b64  	%rd30385, %rd30384, %rd30382;
	mul.lo.s64 	%rd30386, %rd30385, 1099511628211;
	shr.u64 	%rd30387, %rd30375, 24;
	and.b64  	%rd30388, %rd30387, 255;
	xor.b64  	%rd30389, %rd30388, %rd30386;
	mul.lo.s64 	%rd30390, %rd30389, 1099511628211;
	shr.u64 	%rd30391, %rd30375, 32;
	and.b64  	%rd30392, %rd30391, 255;
	xor.b64  	%rd30393, %rd30392, %rd30390;
	mul.lo.s64 	%rd30394, %rd30393, 1099511628211;
	shr.u64 	%rd30395, %rd30375, 40;
	and.b64  	%rd30396, %rd30395, 255;
	xor.b64  	%rd30397, %rd30396, %rd30394;
	mul.lo.s64 	%rd30398, %rd30397, 1099511628211;
	shr.u64 	%rd30399, %rd30375, 48;
	and.b64  	%rd30400, %rd30399, 255;
	xor.b64  	%rd30401, %rd30400, %rd30398;
	mul.lo.s64 	%rd30402, %rd30401, 1099511628211;
	shr.u64 	%rd30403, %rd30375, 56;
	xor.b64  	%rd30404, %rd30403, %rd30402;
	mul.lo.s64 	%rd37671, %rd30404, 1099511628211;
$L__BB37_666:
	setp.eq.s64 	%p1550, %rd4132, 1;
	mov.b64 	%rd37677, -3750763034362895579;
	mov.b64 	%rd37678, 0;
	@%p1550 bra 	$L__BB37_669;
	and.b64  	%rd37678, %rd4132, -2;
	mov.b64 	%rd37677, -3750763034362895579;
	mov.b64 	%rd37675, 0;
$L__BB37_668:
	shl.b64 	%rd30410, %rd37675, 3;
	add.s64 	%rd30411, %rd37128, %rd30410;
	ld.u64 	%rd30412, [%rd30411];
	and.b64  	%rd30413, %rd30412, 255;
	xor.b64  	%rd30414, %rd30413, %rd37677;
	mul.lo.s64 	%rd30415, %rd30414, 1099511628211;
	shr.u64 	%rd30416, %rd30412, 8;
	and.b64  	%rd30417, %rd30416, 255;
	xor.b64  	%rd30418, %rd30417, %rd30415;
	mul.lo.s64 	%rd30419, %rd30418, 1099511628211;
	shr.u64 	%rd30420, %rd30412, 16;
	and.b64  	%rd30421, %rd30420, 255;
	xor.b64  	%rd30422, %rd30421, %rd30419;
	mul.lo.s64 	%rd30423, %rd30422, 1099511628211;
	shr.u64 	%rd30424, %rd30412, 24;
	and.b64  	%rd30425, %rd30424, 255;
	xor.b64  	%rd30426, %rd30425, %rd30423;
	mul.lo.s64 	%rd30427, %rd30426, 1099511628211;
	shr.u64 	%rd30428, %rd30412, 32;
	and.b64  	%rd30429, %rd30428, 255;
	xor.b64  	%rd30430, %rd30429, %rd30427;
	mul.lo.s64 	%rd30431, %rd30430, 1099511628211;
	shr.u64 	%rd30432, %rd30412, 40;
	and.b64  	%rd30433, %rd30432, 255;
	xor.b64  	%rd30434, %rd30433, %rd30431;
	mul.lo.s64 	%rd30435, %rd30434, 1099511628211;
	shr.u64 	%rd30436, %rd30412, 48;
	and.b64  	%rd30437, %rd30436, 255;
	xor.b64  	%rd30438, %rd30437, %rd30435;
	mul.lo.s64 	%rd30439, %rd30438, 1099511628211;
	shr.u64 	%rd30440, %rd30412, 56;
	xor.b64  	%rd30441, %rd30440, %rd30439;
	mul.lo.s64 	%rd30442, %rd30441, 1099511628211;
	ld.u64 	%rd30443, [%rd30411+8];
	and.b64  	%rd30444, %rd30443, 255;
	xor.b64  	%rd30445, %rd30444, %rd30442;
	mul.lo.s64 	%rd30446, %rd30445, 1099511628211;
	shr.u64 	%rd30447, %rd30443, 8;
	and.b64  	%rd30448, %rd30447, 255;
	xor.b64  	%rd30449, %rd30448, %rd30446;
	mul.lo.s64 	%rd30450, %rd30449, 1099511628211;
	shr.u64 	%rd30451, %rd30443, 16;
	and.b64  	%rd30452, %rd30451, 255;
	xor.b64  	%rd30453, %rd30452, %rd30450;
	mul.lo.s64 	%rd30454, %rd30453, 1099511628211;
	shr.u64 	%rd30455, %rd30443, 24;
	and.b64  	%rd30456, %rd30455, 255;
	xor.b64  	%rd30457, %rd30456, %rd30454;
	mul.lo.s64 	%rd30458, %rd30457, 1099511628211;
	shr.u64 	%rd30459, %rd30443, 32;
	and.b64  	%rd30460, %rd30459, 255;
	xor.b64  	%rd30461, %rd30460, %rd30458;
	mul.lo.s64 	%rd30462, %rd30461, 1099511628211;
	shr.u64 	%rd30463, %rd30443, 40;
	and.b64  	%rd30464, %rd30463, 255;
	xor.b64  	%rd30465, %rd30464, %rd30462;
	mul.lo.s64 	%rd30466, %rd30465, 1099511628211;
	shr.u64 	%rd30467, %rd30443, 48;
	and.b64  	%rd30468, %rd30467, 255;
	xor.b64  	%rd30469, %rd30468, %rd30466;
	mul.lo.s64 	%rd30470, %rd30469, 1099511628211;
	shr.u64 	%rd30471, %rd30443, 56;
	xor.b64  	%rd30472, %rd30471, %rd30470;
	mul.lo.s64 	%rd37677, %rd30472, 1099511628211;
	add.s64 	%rd37675, %rd37675, 2;
	setp.ne.s64 	%p1551, %rd37675, %rd37678;
	@%p1551 bra 	$L__BB37_668;
$L__BB37_669:
	setp.eq.s64 	%p1552, %rd216, 0;
	@%p1552 bra 	$L__BB37_671;
	shl.b64 	%rd30473, %rd37678, 3;
	add.s64 	%rd30474, %rd37128, %rd30473;
	ld.u64 	%rd30475, [%rd30474];
	and.b64  	%rd30476, %rd30475, 255;
	xor.b64  	%rd30477, %rd30476, %rd37677;
	mul.lo.s64 	%rd30478, %rd30477, 1099511628211;
	shr.u64 	%rd30479, %rd30475, 8;
	and.b64  	%rd30480, %rd30479, 255;
	xor.b64  	%rd30481, %rd30480, %rd30478;
	mul.lo.s64 	%rd30482, %rd30481, 1099511628211;
	shr.u64 	%rd30483, %rd30475, 16;
	and.b64  	%rd30484, %rd30483, 255;
	xor.b64  	%rd30485, %rd30484, %rd30482;
	mul.lo.s64 	%rd30486, %rd30485, 1099511628211;
	shr.u64 	%rd30487, %rd30475, 24;
	and.b64  	%rd30488, %rd30487, 255;
	xor.b64  	%rd30489, %rd30488, %rd30486;
	mul.lo.s64 	%rd30490, %rd30489, 1099511628211;
	shr.u64 	%rd30491, %rd30475, 32;
	and.b64  	%rd30492, %rd30491, 255;
	xor.b64  	%rd30493, %rd30492, %rd30490;
	mul.lo.s64 	%rd30494, %rd30493, 1099511628211;
	shr.u64 	%rd30495, %rd30475, 40;
	and.b64  	%rd30496, %rd30495, 255;
	xor.b64  	%rd30497, %rd30496, %rd30494;
	mul.lo.s64 	%rd30498, %rd30497, 1099511628211;
	shr.u64 	%rd30499, %rd30475, 48;
	and.b64  	%rd30500, %rd30499, 255;
	xor.b64  	%rd30501, %rd30500, %rd30498;
	mul.lo.s64 	%rd30502, %rd30501, 1099511628211;
	shr.u64 	%rd30503, %rd30475, 56;
	xor.b64  	%rd30504, %rd30503, %rd30502;
	mul.lo.s64 	%rd37677, %rd30504, 1099511628211;
$L__BB37_671:
	setp.eq.s64 	%p1553, %rd37671, %rd37677;
	@%p1553 bra 	$L__BB37_684;
	setp.eq.s64 	%p1554, %rd4132, 1;
	mov.b64 	%rd37683, -3750763034362895579;
	mov.b64 	%rd37684, 0;
	@%p1554 bra 	$L__BB37_675;
	and.b64  	%rd37684, %rd4132, -2;
	mov.b64 	%rd37683, -3750763034362895579;
	mov.b64 	%rd37681, 0;
$L__BB37_674:
	shl.b64 	%rd30510, %rd37681, 3;
	add.s64 	%rd30511, %rd37505, %rd30510;
	ld.u64 	%rd30512, [%rd30511];
	and.b64  	%rd30513, %rd30512, 255;
	xor.b64  	%rd30514, %rd30513, %rd37683;
	mul.lo.s64 	%rd30515, %rd30514, 1099511628211;
	shr.u64 	%rd30516, %rd30512, 8;
	and.b64  	%rd30517, %rd30516, 255;
	xor.b64  	%rd30518, %rd30517, %rd30515;
	mul.lo.s64 	%rd30519, %rd30518, 1099511628211;
	shr.u64 	%rd30520, %rd30512, 16;
	and.b64  	%rd30521, %rd30520, 255;
	xor.b64  	%rd30522, %rd30521, %rd30519;
	mul.lo.s64 	%rd30523, %rd30522, 1099511628211;
	shr.u64 	%rd30524, %rd30512, 24;
	and.b64  	%rd30525, %rd30524, 255;
	xor.b64  	%rd30526, %rd30525, %rd30523;
	mul.lo.s64 	%rd30527, %rd30526, 1099511628211;
	shr.u64 	%rd30528, %rd30512, 32;
	and.b64  	%rd30529, %rd30528, 255;
	xor.b64  	%rd30530, %rd30529, %rd30527;
	mul.lo.s64 	%rd30531, %rd30530, 1099511628211;
	shr.u64 	%rd30532, %rd30512, 40;
	and.b64  	%rd30533, %rd30532, 255;
	xor.b64  	%rd30534, %rd30533, %rd30531;
	mul.lo.s64 	%rd30535, %rd30534, 1099511628211;
	shr.u64 	%rd30536, %rd30512, 48;
	and.b64  	%rd30537, %rd30536, 255;
	xor.b64  	%rd30538, %rd30537, %rd30535;
	mul.lo.s64 	%rd30539, %rd30538, 1099511628211;
	shr.u64 	%rd30540, %rd30512, 56;
	xor.b64  	%rd30541, %rd30540, %rd30539;
	mul.lo.s64 	%rd30542, %rd30541, 1099511628211;
	ld.u64 	%rd30543, [%rd30511+8];
	and.b64  	%rd30544, %rd30543, 255;
	xor.b64  	%rd30545, %rd30544, %rd30542;
	mul.lo.s64 	%rd30546, %rd30545, 1099511628211;
	shr.u64 	%rd30547, %rd30543, 8;
	and.b64  	%rd30548, %rd30547, 255;
	xor.b64  	%rd30549, %rd30548, %rd30546;
	mul.lo.s64 	%rd30550, %rd30549, 1099511628211;
	shr.u64 	%rd30551, %rd30543, 16;
	and.b64  	%rd30552, %rd30551, 255;
	xor.b64  	%rd30553, %rd30552, %rd30550;
	mul.lo.s64 	%rd30554, %rd30553, 1099511628211;
	shr.u64 	%rd30555, %rd30543, 24;
	and.b64  	%rd30556, %rd30555, 255;
	xor.b64  	%rd30557, %rd30556, %rd30554;
	mul.lo.s64 	%rd30558, %rd30557, 1099511628211;
	shr.u64 	%rd30559, %rd30543, 32;
	and.b64  	%rd30560, %rd30559, 255;
	xor.b64  	%rd30561, %rd30560, %rd30558;
	mul.lo.s64 	%rd30562, %rd30561, 1099511628211;
	shr.u64 	%rd30563, %rd30543, 40;
	and.b64  	%rd30564, %rd30563, 255;
	xor.b64  	%rd30565, %rd30564, %rd30562;
	mul.lo.s64 	%rd30566, %rd30565, 1099511628211;
	shr.u64 	%rd30567, %rd30543, 48;
	and.b64  	%rd30568, %rd30567, 255;
	xor.b64  	%rd30569, %rd30568, %rd30566;
	mul.lo.s64 	%rd30570, %rd30569, 1099511628211;
	shr.u64 	%rd30571, %rd30543, 56;
	xor.b64  	%rd30572, %rd30571, %rd30570;
	mul.lo.s64 	%rd37683, %rd30572, 1099511628211;
	add.s64 	%rd37681, %rd37681, 2;
	setp.ne.s64 	%p1555, %rd37681, %rd37684;
	@%p1555 bra 	$L__BB37_674;
$L__BB37_675:
	setp.eq.s64 	%p1556, %rd216, 0;
	@%p1556 bra 	$L__BB37_677;
	shl.b64 	%rd30573, %rd37684, 3;
	add.s64 	%rd30574, %rd37505, %rd30573;
	ld.u64 	%rd30575, [%rd30574];
	and.b64  	%rd30576, %rd30575, 255;
	xor.b64  	%rd30577, %rd30576, %rd37683;
	mul.lo.s64 	%rd30578, %rd30577, 1099511628211;
	shr.u64 	%rd30579, %rd30575, 8;
	and.b64  	%rd30580, %rd30579, 255;
	xor.b64  	%rd30581, %rd30580, %rd30578;
	mul.lo.s64 	%rd30582, %rd30581, 1099511628211;
	shr.u64 	%rd30583, %rd30575, 16;
	and.b64  	%rd30584, %rd30583, 255;
	xor.b64  	%rd30585, %rd30584, %rd30582;
	mul.lo.s64 	%rd30586, %rd30585, 1099511628211;
	shr.u64 	%rd30587, %rd30575, 24;
	and.b64  	%rd30588, %rd30587, 255;
	xor.b64  	%rd30589, %rd30588, %rd30586;
	mul.lo.s64 	%rd30590, %rd30589, 1099511628211;
	shr.u64 	%rd30591, %rd30575, 32;
	and.b64  	%rd30592, %rd30591, 255;
	xor.b64  	%rd30593, %rd30592, %rd30590;
	mul.lo.s64 	%rd30594, %rd30593, 1099511628211;
	shr.u64 	%rd30595, %rd30575, 40;
	and.b64  	%rd30596, %rd30595, 255;
	xor.b64  	%rd30597, %rd30596, %rd30594;
	mul.lo.s64 	%rd30598, %rd30597, 1099511628211;
	shr.u64 	%rd30599, %rd30575, 48;
	and.b64  	%rd30600, %rd30599, 255;
	xor.b64  	%rd30601, %rd30600, %rd30598;
	mul.lo.s64 	%rd30602, %rd30601, 1099511628211;
	shr.u64 	%rd30603, %rd30575, 56;
	xor.b64  	%rd30604, %rd30603, %rd30602;
	mul.lo.s64 	%rd37683, %rd30604, 1099511628211;
$L__BB37_677:
	setp.eq.s64 	%p1557, %rd4132, 1;
	mov.b64 	%rd37689, -3750763034362895579;
	mov.b64 	%rd37690, 0;
	@%p1557 bra 	$L__BB37_680;
	and.b64  	%rd37690, %rd4132, -2;
	mov.b64 	%rd37689, -3750763034362895579;
	mov.b64 	%rd37687, 0;
$L__BB37_679:
	shl.b64 	%rd30610, %rd37687, 3;
	add.s64 	%rd30611, %rd37128, %rd30610;
	ld.u64 	%rd30612, [%rd30611];
	and.b64  	%rd30613, %rd30612, 255;
	xor.b64  	%rd30614, %rd30613, %rd37689;
	mul.lo.s64 	%rd30615, %rd30614, 1099511628211;
	shr.u64 	%rd30616, %rd30612, 8;
	and.b64  	%rd30617, %rd30616, 255;
	xor.b64  	%rd30618, %rd30617, %rd30615;
	mul.lo.s64 	%rd30619, %rd30618, 1099511628211;
	shr.u64 	%rd30620, %rd30612, 16;
	and.b64  	%rd30621, %rd30620, 255;
	xor.b64  	%rd30622, %rd30621, %rd30619;
	mul.lo.s64 	%rd30623, %rd30622, 1099511628211;
	shr.u64 	%rd30624, %rd30612, 24;
	and.b64  	%rd30625, %rd30624, 255;
	xor.b64  	%rd30626, %rd30625, %rd30623;
	mul.lo.s64 	%rd30627, %rd30626, 1099511628211;
	shr.u64 	%rd30628, %rd30612, 32;
	and.b64  	%rd30629, %rd30628, 255;
	xor.b64  	%rd30630, %rd30629, %rd30627;
	mul.lo.s64 	%rd30631, %rd30630, 1099511628211;
	shr.u64 	%rd30632, %rd30612, 40;
	and.b64  	%rd30633, %rd30632, 255;
	xor.b64  	%rd30634, %rd30633, %rd30631;
	mul.lo.s64 	%rd30635, %rd30634, 1099511628211;
	shr.u64 	%rd30636, %rd30612, 48;
	and.b64  	%rd30637, %rd30636, 255;
	xor.b64  	%rd30638, %rd30637, %rd30635;
	mul.lo.s64 	%rd30639, %rd30638, 1099511628211;
	shr.u64 	%rd30640, %rd30612, 56;
	xor.b64  	%rd30641, %rd30640, %rd30639;
	mul.lo.s64 	%rd30642, %rd30641, 1099511628211;
	ld.u64 	%rd30643, [%rd30611+8];
	and.b64  	%rd30644, %rd30643, 255;
	xor.b64  	%rd30645, %rd30644, %rd30642;
	mul.lo.s64 	%rd30646, %rd30645, 1099511628211;
	shr.u64 	%rd30647, %rd30643, 8;
	and.b64  	%rd30648, %rd30647, 255;
	xor.b64  	%rd30649, %rd30648, %rd30646;
	mul.lo.s64 	%rd30650, %rd30649, 1099511628211;
	shr.u64 	%rd30651, %rd30643, 16;
	and.b64  	%rd30652, %rd30651, 255;
	xor.b64  	%rd30653, %rd30652, %rd30650;
	mul.lo.s64 	%rd30654, %rd30653, 1099511628211;
	shr.u64 	%rd30655, %rd30643, 24;
	and.b64  	%rd30656, %rd30655, 255;
	xor.b64  	%rd30657, %rd30656, %rd30654;
	mul.lo.s64 	%rd30658, %rd30657, 1099511628211;
	shr.u64 	%rd30659, %rd30643, 32;
	and.b64  	%rd30660, %rd30659, 255;
	xor.b64  	%rd30661, %rd30660, %rd30658;
	mul.lo.s64 	%rd30662, %rd30661, 1099511628211;
	shr.u64 	%rd30663, %rd30643, 40;
	and.b64  	%rd30664, %rd30663, 255;
	xor.b64  	%rd30665, %rd30664, %rd30662;
	mul.lo.s64 	%rd30666, %rd30665, 1099511628211;
	shr.u64 	%rd30667, %rd30643, 48;
	and.b64  	%rd30668, %rd30667, 255;
	xor.b64  	%rd30669, %rd30668, %rd30666;
	mul.lo.s64 	%rd30670, %rd30669, 1099511628211;
	shr.u64 	%rd30671, %rd30643, 56;
	xor.b64  	%rd30672, %rd30671, %rd30670;
	mul.lo.s64 	%rd37689, %rd30672, 1099511628211;
	add.s64 	%rd37687, %rd37687, 2;
	setp.ne.s64 	%p1558, %rd37687, %rd37690;
	@%p1558 bra 	$L__BB37_679;
$L__BB37_680:
	setp.eq.s64 	%p1559, %rd216, 0;
	@%p1559 bra 	$L__BB37_682;
	shl.b64 	%rd30673, %rd37690, 3;
	add.s64 	%rd30674, %rd37128, %rd30673;
	ld.u64 	%rd30675, [%rd30674];
	and.b64  	%rd30676, %rd30675, 255;
	xor.b64  	%rd30677, %rd30676, %rd37689;
	mul.lo.s64 	%rd30678, %rd30677, 1099511628211;
	shr.u64 	%rd30679, %rd30675, 8;
	and.b64  	%rd30680, %rd30679, 255;
	xor.b64  	%rd30681, %rd30680, %rd30678;
	mul.lo.s64 	%rd30682, %rd30681, 1099511628211;
	shr.u64 	%rd30683, %rd30675, 16;
	and.b64  	%rd30684, %rd30683, 255;
	xor.b64  	%rd30685, %rd30684, %rd30682;
	mul.lo.s64 	%rd30686, %rd30685, 1099511628211;
	shr.u64 	%rd30687, %rd30675, 24;
	and.b64  	%rd30688, %rd30687, 255;
	xor.b64  	%rd30689, %rd30688, %rd30686;
	mul.lo.s64 	%rd30690, %rd30689, 1099511628211;
	shr.u64 	%rd30691, %rd30675, 32;
	and.b64  	%rd30692, %rd30691, 255;
	xor.b64  	%rd30693, %rd30692, %rd30690;
	mul.lo.s64 	%rd30694, %rd30693, 1099511628211;
	shr.u64 	%rd30695, %rd30675, 40;
	and.b64  	%rd30696, %rd30695, 255;
	xor.b64  	%rd30697, %rd30696, %rd30694;
	mul.lo.s64 	%rd30698, %rd30697, 1099511628211;
	shr.u64 	%rd30699, %rd30675, 48;
	and.b64  	%rd30700, %rd30699, 255;
	xor.b64  	%rd30701, %rd30700, %rd30698;
	mul.lo.s64 	%rd30702, %rd30701, 1099511628211;
	shr.u64 	%rd30703, %rd30675, 56;
	xor.b64  	%rd30704, %rd30703, %rd30702;
	mul.lo.s64 	%rd37689, %rd30704, 1099511628211;
$L__BB37_682:
	setp.lt.u64 	%p1560, %rd37683, %rd37689;
	mov.u64 	%rd37870, %rd37505;
	@%p1560 bra 	$L__BB37_683;
	bra.uni 	$L__BB37_688;
$L__BB37_683:
	mov.u64 	%rd37870, %rd37128;
	mov.u64 	%rd37128, %rd37505;
	bra.uni 	$L__BB37_688;
$L__BB37_684:
	setp.eq.s32 	%p1561, %r118, 0;
	mov.u64 	%rd37870, %rd37505;
	@%p1561 bra 	$L__BB37_688;
	mov.b64 	%rd37693, 0;
$L__BB37_686:
	shl.b64 	%rd30706, %rd37693, 3;
	add.s64 	%rd30707, %rd37505, %rd30706;
	ld.u64 	%rd1224, [%rd30707];
	add.s64 	%rd30708, %rd37128, %rd30706;
	ld.u64 	%rd1225, [%rd30708];
	setp.lt.u64 	%p1562, %rd1224, %rd1225;
	@%p1562 bra 	$L__BB37_683;
	setp.le.u64 	%p1563, %rd1224, %rd1225;
	add.s64 	%rd37693, %rd37693, 1;
	setp.lt.u64 	%p1564, %rd37693, %rd13;
	and.pred  	%p1565, %p1563, %p1564;
	mov.u64 	%rd37870, %rd37505;
	@%p1565 bra 	$L__BB37_686;
$L__BB37_688:
	setp.eq.s64 	%p1566, %rd4132, 1;
	mov.b64 	%rd37698, -3750763034362895579;
	mov.b64 	%rd37699, 0;
	@%p1566 bra 	$L__BB37_691;
	and.b64  	%rd37699, %rd4132, -2;
	mov.b64 	%rd37698, -3750763034362895579;
	mov.b64 	%rd37696, 0;
$L__BB37_690:
	shl.b64 	%rd30715, %rd37696, 3;
	add.s64 	%rd30716, %rd37532, %rd30715;
	ld.u64 	%rd30717, [%rd30716];
	and.b64  	%rd30718, %rd30717, 255;
	xor.b64  	%rd30719, %rd30718, %rd37698;
	mul.lo.s64 	%rd30720, %rd30719, 1099511628211;
	shr.u64 	%rd30721, %rd30717, 8;
	and.b64  	%rd30722, %rd30721, 255;
	xor.b64  	%rd30723, %rd30722, %rd30720;
	mul.lo.s64 	%rd30724, %rd30723, 1099511628211;
	shr.u64 	%rd30725, %rd30717, 16;
	and.b64  	%rd30726, %rd30725, 255;
	xor.b64  	%rd30727, %rd30726, %rd30724;
	mul.lo.s64 	%rd30728, %rd30727, 1099511628211;
	shr.u64 	%rd30729, %rd30717, 24;
	and.b64  	%rd30730, %rd30729, 255;
	xor.b64  	%rd30731, %rd30730, %rd30728;
	mul.lo.s64 	%rd30732, %rd30731, 1099511628211;
	shr.u64 	%rd30733, %rd30717, 32;
	and.b64  	%rd30734, %rd30733, 255;
	xor.b64  	%rd30735, %rd30734, %rd30732;
	mul.lo.s64 	%rd30736, %rd30735, 1099511628211;
	shr.u64 	%rd30737, %rd30717, 40;
	and.b64  	%rd30738, %rd30737, 255;
	xor.b64  	%rd30739, %rd30738, %rd30736;
	mul.lo.s64 	%rd30740, %rd30739, 1099511628211;
	shr.u64 	%rd30741, %rd30717, 48;
	and.b64  	%rd30742, %rd30741, 255;
	xor.b64  	%rd30743, %rd30742, %rd30740;
	mul.lo.s64 	%rd30744, %rd30743, 1099511628211;
	shr.u64 	%rd30745, %rd30717, 56;
	xor.b64  	%rd30746, %rd30745, %rd30744;
	mul.lo.s64 	%rd30747, %rd30746, 1099511628211;
	ld.u64 	%rd30748, [%rd30716+8];
	and.b64  	%rd30749, %rd30748, 255;
	xor.b64  	%rd30750, %rd30749, %rd30747;
	mul.lo.s64 	%rd30751, %rd30750, 1099511628211;
	shr.u64 	%rd30752, %rd30748, 8;
	and.b64  	%rd30753, %rd30752, 255;
	xor.b64  	%rd30754, %rd30753, %rd30751;
	mul.lo.s64 	%rd30755, %rd30754, 1099511628211;
	shr.u64 	%rd30756, %rd30748, 16;
	and.b64  	%rd30757, %rd30756, 255;
	xor.b64  	%rd30758, %rd30757, %rd30755;
	mul.lo.s64 	%rd30759, %rd30758, 1099511628211;
	shr.u64 	%rd30760, %rd30748, 24;
	and.b64  	%rd30761, %rd30760, 255;
	xor.b64  	%rd30762, %rd30761, %rd30759;
	mul.lo.s64 	%rd30763, %rd30762, 1099511628211;
	shr.u64 	%rd30764, %rd30748, 32;
	and.b64  	%rd30765, %rd30764, 255;
	xor.b64  	%rd30766, %rd30765, %rd30763;
	mul.lo.s64 	%rd30767, %rd30766, 1099511628211;
	shr.u64 	%rd30768, %rd30748, 40;
	and.b64  	%rd30769, %rd30768, 255;
	xor.b64  	%rd30770, %rd30769, %rd30767;
	mul.lo.s64 	%rd30771, %rd30770, 1099511628211;
	shr.u64 	%rd30772, %rd30748, 48;
	and.b64  	%rd30773, %rd30772, 255;
	xor.b64  	%rd30774, %rd30773, %rd30771;
	mul.lo.s64 	%rd30775, %rd30774, 1099511628211;
	shr.u64 	%rd30776, %rd30748, 56;
	xor.b64  	%rd30777, %rd30776, %rd30775;
	mul.lo.s64 	%rd37698, %rd30777, 1099511628211;
	add.s64 	%rd37696, %rd37696, 2;
	setp.ne.s64 	%p1567, %rd37696, %rd37699;
	@%p1567 bra 	$L__BB37_690;
$L__BB37_691:
	setp.eq.s64 	%p1568, %rd216, 0;
	@%p1568 bra 	$L__BB37_693;
	shl.b64 	%rd30778, %rd37699, 3;
	add.s64 	%rd30779, %rd37532, %rd30778;
	ld.u64 	%rd30780, [%rd30779];
	and.b64  	%rd30781, %rd30780, 255;
	xor.b64  	%rd30782, %rd30781, %rd37698;
	mul.lo.s64 	%rd30783, %rd30782, 1099511628211;
	shr.u64 	%rd30784, %rd30780, 8;
	and.b64  	%rd30785, %rd30784, 255;
	xor.b64  	%rd30786, %rd30785, %rd30783;
	mul.lo.s64 	%rd30787, %rd30786, 1099511628211;
	shr.u64 	%rd30788, %rd30780, 16;
	and.b64  	%rd30789, %rd30788, 255;
	xor.b64  	%rd30790, %rd30789, %rd30787;
	mul.lo.s64 	%rd30791, %rd30790, 1099511628211;
	shr.u64 	%rd30792, %rd30780, 24;
	and.b64  	%rd30793, %rd30792, 255;
	xor.b64  	%rd30794, %rd30793, %rd30791;
	mul.lo.s64 	%rd30795, %rd30794, 1099511628211;
	shr.u64 	%rd30796, %rd30780, 32;
	and.b64  	%rd30797, %rd30796, 255;
	xor.b64  	%rd30798, %rd30797, %rd30795;
	mul.lo.s64 	%rd30799, %rd30798, 1099511628211;
	shr.u64 	%rd30800, %rd30780, 40;
	and.b64  	%rd30801, %rd30800, 255;
	xor.b64  	%rd30802, %rd30801, %rd30799;
	mul.lo.s64 	%rd30803, %rd30802, 1099511628211;
	shr.u64 	%rd30804, %rd30780, 48;
	and.b64  	%rd30805, %rd30804, 255;
	xor.b64  	%rd30806, %rd30805, %rd30803;
	mul.lo.s64 	%rd30807, %rd30806, 1099511628211;
	shr.u64 	%rd30808, %rd30780, 56;
	xor.b64  	%rd30809, %rd30808, %rd30807;
	mul.lo.s64 	%rd37698, %rd30809, 1099511628211;
$L__BB37_693:
	setp.eq.s64 	%p1569, %rd4132, 1;
	mov.b64 	%rd37704, -3750763034362895579;
	mov.b64 	%rd37705, 0;
	@%p1569 bra 	$L__BB37_696;
	and.b64  	%rd37705, %rd4132, -2;
	mov.b64 	%rd37704, -3750763034362895579;
	mov.b64 	%rd37702, 0;
$L__BB37_695:
	shl.b64 	%rd30815, %rd37702, 3;
	add.s64 	%rd30816, %rd37613, %rd30815;
	ld.u64 	%rd30817, [%rd30816];
	and.b64  	%rd30818, %rd30817, 255;
	xor.b64  	%rd30819, %rd30818, %rd37704;
	mul.lo.s64 	%rd30820, %rd30819, 1099511628211;
	shr.u64 	%rd30821, %rd30817, 8;
	and.b64  	%rd30822, %rd30821, 255;
	xor.b64  	%rd30823, %rd30822, %rd30820;
	mul.lo.s64 	%rd30824, %rd30823, 1099511628211;
	shr.u64 	%rd30825, %rd30817, 16;
	and.b64  	%rd30826, %rd30825, 255;
	xor.b64  	%rd30827, %rd30826, %rd30824;
	mul.lo.s64 	%rd30828, %rd30827, 1099511628211;
	shr.u64 	%rd30829, %rd30817, 24;
	and.b64  	%rd30830, %rd30829, 255;
	xor.b64  	%rd30831, %rd30830, %rd30828;
	mul.lo.s64 	%rd30832, %rd30831, 1099511628211;
	shr.u64 	%rd30833, %rd30817, 32;
	and.b64  	%rd30834, %rd30833, 255;
	xor.b64  	%rd30835, %rd30834, %rd30832;
	mul.lo.s64 	%rd30836, %rd30835, 1099511628211;
	shr.u64 	%rd30837, %rd30817, 40;
	and.b64  	%rd30838, %rd30837, 255;
	xor.b64  	%rd30839, %rd30838, %rd30836;
	mul.lo.s64 	%rd30840, %rd30839, 1099511628211;
	shr.u64 	%rd30841, %rd30817, 48;
	and.b64  	%rd30842, %rd30841, 255;
	xor.b64  	%rd30843, %rd30842, %rd30840;
	mul.lo.s64 	%rd30844, %rd30843, 1099511628211;
	shr.u64 	%rd30845, %rd30817, 56;
	xor.b64  	%rd30846, %rd30845, %rd30844;
	mul.lo.s64 	%rd30847, %rd30846, 1099511628211;
	ld.u64 	%rd30848, [%rd30816+8];
	and.b64  	%rd30849, %rd30848, 255;
	xor.b64  	%rd30850, %rd30849, %rd30847;
	mul.lo.s64 	%rd30851, %rd30850, 1099511628211;
	shr.u64 	%rd30852, %rd30848, 8;
	and.b64  	%rd30853, %rd30852, 255;
	xor.b64  	%rd30854, %rd30853, %rd30851;
	mul.lo.s64 	%rd30855, %rd30854, 1099511628211;
	shr.u64 	%rd30856, %rd30848, 16;
	and.b64  	%rd30857, %rd30856, 255;
	xor.b64  	%rd30858, %rd30857, %rd30855;
	mul.lo.s64 	%rd30859, %rd30858, 1099511628211;
	shr.u64 	%rd30860, %rd30848, 24;
	and.b64  	%rd30861, %rd30860, 255;
	xor.b64  	%rd30862, %rd30861, %rd30859;
	mul.lo.s64 	%rd30863, %rd30862, 1099511628211;
	shr.u64 	%rd30864, %rd30848, 32;
	and.b64  	%rd30865, %rd30864, 255;
	xor.b64  	%rd30866, %rd30865, %rd30863;
	mul.lo.s64 	%rd30867, %rd30866, 1099511628211;
	shr.u64 	%rd30868, %rd30848, 40;
	and.b64  	%rd30869, %rd30868, 255;
	xor.b64  	%rd30870, %rd30869, %rd30867;
	mul.lo.s64 	%rd30871, %rd30870, 1099511628211;
	shr.u64 	%rd30872, %rd30848, 48;
	and.b64  	%rd30873, %rd30872, 255;
	xor.b64  	%rd30874, %rd30873, %rd30871;
	mul.lo.s64 	%rd30875, %rd30874, 1099511628211;
	shr.u64 	%rd30876, %rd30848, 56;
	xor.b64  	%rd30877, %rd30876, %rd30875;
	mul.lo.s64 	%rd37704, %rd30877, 1099511628211;
	add.s64 	%rd37702, %rd37702, 2;
	setp.ne.s64 	%p1570, %rd37702, %rd37705;
	@%p1570 bra 	$L__BB37_695;
$L__BB37_696:
	setp.eq.s64 	%p1571, %rd216, 0;
	@%p1571 bra 	$L__BB37_698;
	shl.b64 	%rd30878, %rd37705, 3;
	add.s64 	%rd30879, %rd37613, %rd30878;
	ld.u64 	%rd30880, [%rd30879];
	and.b64  	%rd30881, %rd30880, 255;
	xor.b64  	%rd30882, %rd30881, %rd37704;
	mul.lo.s64 	%rd30883, %rd30882, 1099511628211;
	shr.u64 	%rd30884, %rd30880, 8;
	and.b64  	%rd30885, %rd30884, 255;
	xor.b64  	%rd30886, %rd30885, %rd30883;
	mul.lo.s64 	%rd30887, %rd30886, 1099511628211;
	shr.u64 	%rd30888, %rd30880, 16;
	and.b64  	%rd30889, %rd30888, 255;
	xor.b64  	%rd30890, %rd30889, %rd30887;
	mul.lo.s64 	%rd30891, %rd30890, 1099511628211;
	shr.u64 	%rd30892, %rd30880, 24;
	and.b64  	%rd30893, %rd30892, 255;
	xor.b64  	%rd30894, %rd30893, %rd30891;
	mul.lo.s64 	%rd30895, %rd30894, 1099511628211;
	shr.u64 	%rd30896, %rd30880, 32;
	and.b64  	%rd30897, %rd30896, 255;
	xor.b64  	%rd30898, %rd30897, %rd30895;
	mul.lo.s64 	%rd30899, %rd30898, 1099511628211;
	shr.u64 	%rd30900, %rd30880, 40;
	and.b64  	%rd30901, %rd30900, 255;
	xor.b64  	%rd30902, %rd30901, %rd30899;
	mul.lo.s64 	%rd30903, %rd30902, 1099511628211;
	shr.u64 	%rd30904, %rd30880, 48;
	and.b64  	%rd30905, %rd30904, 255;
	xor.b64  	%rd30906, %rd30905, %rd30903;
	mul.lo.s64 	%rd30907, %rd30906, 1099511628211;
	shr.u64 	%rd30908, %rd30880, 56;
	xor.b64  	%rd30909, %rd30908, %rd30907;
	mul.lo.s64 	%rd37704, %rd30909, 1099511628211;
$L__BB37_698:
	setp.eq.s64 	%p1572, %rd37698, %rd37704;
	@%p1572 bra 	$L__BB37_711;
	setp.eq.s64 	%p1573, %rd4132, 1;
	mov.b64 	%rd37710, -3750763034362895579;
	mov.b64 	%rd37711, 0;
	@%p1573 bra 	$L__BB37_702;
	and.b64  	%rd37711, %rd4132, -2;
	mov.b64 	%rd37710, -3750763034362895579;
	mov.b64 	%rd37708, 0;
$L__BB37_701:
	shl.b64 	%rd30915, %rd37708, 3;
	add.s64 	%rd30916, %rd37532, %rd30915;
	ld.u64 	%rd30917, [%rd30916];
	and.b64  	%rd30918, %rd30917, 255;
	xor.b64  	%rd30919, %rd30918, %rd37710;
	mul.lo.s64 	%rd30920, %rd30919, 1099511628211;
	shr.u64 	%rd30921, %rd30917, 8;
	and.b64  	%rd30922, %rd30921, 255;
	xor.b64  	%rd30923, %rd30922, %rd30920;
	mul.lo.s64 	%rd30924, %rd30923, 1099511628211;
	shr.u64 	%rd30925, %rd30917, 16;
	and.b64  	%rd30926, %rd30925, 255;
	xor.b64  	%rd30927, %rd30926, %rd30924;
	mul.lo.s64 	%rd30928, %rd30927, 1099511628211;
	shr.u64 	%rd30929, %rd30917, 24;
	and.b64  	%rd30930, %rd30929, 255;
	xor.b64  	%rd30931, %rd30930, %rd30928;
	mul.lo.s64 	%rd30932, %rd30931, 1099511628211;
	shr.u64 	%rd30933, %rd30917, 32;
	and.b64  	%rd30934, %rd30933, 255;
	xor.b64  	%rd30935, %rd30934, %rd30932;
	mul.lo.s64 	%rd30936, %rd30935, 1099511628211;
	shr.u64 	%rd30937, %rd30917, 40;
	and.b64  	%rd30938, %rd30937, 255;
	xor.b64  	%rd30939, %rd30938, %rd30936;
	mul.lo.s64 	%rd30940, %rd30939, 1099511628211;
	shr.u64 	%rd30941, %rd30917, 48;
	and.b64  	%rd30942, %rd30941, 255;
	xor.b64  	%rd30943, %rd30942, %rd30940;
	mul.lo.s64 	%rd30944, %rd30943, 1099511628211;
	shr.u64 	%rd30945, %rd30917, 56;
	xor.b64  	%rd30946, %rd30945, %rd30944;
	mul.lo.s64 	%rd30947, %rd30946, 1099511628211;
	ld.u64 	%rd30948, [%rd30916+8];
	and.b64  	%rd30949, %rd30948, 255;
	xor.b64  	%rd30950, %rd30949, %rd30947;
	mul.lo.s64 	%rd30951, %rd30950, 1099511628211;
	shr.u64 	%rd30952, %rd30948, 8;
	and.b64  	%rd30953, %rd30952, 255;
	xor.b64  	%rd30954, %rd30953, %rd30951;
	mul.lo.s64 	%rd30955, %rd30954, 1099511628211;
	shr.u64 	%rd30956, %rd30948, 16;
	and.b64  	%rd30957, %rd30956, 255;
	xor.b64  	%rd30958, %rd30957, %rd30955;
	mul.lo.s64 	%rd30959, %rd30958, 1099511628211;
	shr.u64 	%rd30960, %rd30948, 24;
	and.b64  	%rd30961, %rd30960, 255;
	xor.b64  	%rd30962, %rd30961, %rd30959;
	mul.lo.s64 	%rd30963, %rd30962, 1099511628211;
	shr.u64 	%rd30964, %rd30948, 32;
	and.b64  	%rd30965, %rd30964, 255;
	xor.b64  	%rd30966, %rd30965, %rd30963;
	mul.lo.s64 	%rd30967, %rd30966, 1099511628211;
	shr.u64 	%rd30968, %rd30948, 40;
	and.b64  	%rd30969, %rd30968, 255;
	xor.b64  	%rd30970, %rd30969, %rd30967;
	mul.lo.s64 	%rd30971, %rd30970, 1099511628211;
	shr.u64 	%rd30972, %rd30948, 48;
	and.b64  	%rd30973, %rd30972, 255;
	xor.b64  	%rd30974, %rd30973, %rd30971;
	mul.lo.s64 	%rd30975, %rd30974, 1099511628211;
	shr.u64 	%rd30976, %rd30948, 56;
	xor.b64  	%rd30977, %rd30976, %rd30975;
	mul.lo.s64 	%rd37710, %rd30977, 1099511628211;
	add.s64 	%rd37708, %rd37708, 2;
	setp.ne.s64 	%p1574, %rd37708, %rd37711;
	@%p1574 bra 	$L__BB37_701;
$L__BB37_702:
	setp.eq.s64 	%p1575, %rd216, 0;
	@%p1575 bra 	$L__BB37_704;
	shl.b64 	%rd30978, %rd37711, 3;
	add.s64 	%rd30979, %rd37532, %rd30978;
	ld.u64 	%rd30980, [%rd30979];
	and.b64  	%rd30981, %rd30980, 255;
	xor.b64  	%rd30982, %rd30981, %rd37710;
	mul.lo.s64 	%rd30983, %rd30982, 1099511628211;
	shr.u64 	%rd30984, %rd30980, 8;
	and.b64  	%rd30985, %rd30984, 255;
	xor.b64  	%rd30986, %rd30985, %rd30983;
	mul.lo.s64 	%rd30987, %rd30986, 1099511628211;
	shr.u64 	%rd30988, %rd30980, 16;
	and.b64  	%rd30989, %rd30988, 255;
	xor.b64  	%rd30990, %rd30989, %rd30987;
	mul.lo.s64 	%rd30991, %rd30990, 1099511628211;
	shr.u64 	%rd30992, %rd30980, 24;
	and.b64  	%rd30993, %rd30992, 255;
	xor.b64  	%rd30994, %rd30993, %rd30991;
	mul.lo.s64 	%rd30995, %rd30994, 1099511628211;
	shr.u64 	%rd30996, %rd30980, 32;
	and.b64  	%rd30997, %rd30996, 255;
	xor.b64  	%rd30998, %rd30997, %rd30995;
	mul.lo.s64 	%rd30999, %rd30998, 1099511628211;
	shr.u64 	%rd31000, %rd30980, 40;
	and.b64  	%rd31001, %rd31000, 255;
	xor.b64  	%rd31002, %rd31001, %rd30999;
	mul.lo.s64 	%rd31003, %rd31002, 1099511628211;
	shr.u64 	%rd31004, %rd30980, 48;
	and.b64  	%rd31005, %rd31004, 255;
	xor.b64  	%rd31006, %rd31005, %rd31003;
	mul.lo.s64 	%rd31007, %rd31006, 1099511628211;
	shr.u64 	%rd31008, %rd30980, 56;
	xor.b64  	%rd31009, %rd31008, %rd31007;
	mul.lo.s64 	%rd37710, %rd31009, 1099511628211;
$L__BB37_704:
	setp.eq.s64 	%p1576, %rd4132, 1;
	mov.b64 	%rd37716, -3750763034362895579;
	mov.b64 	%rd37717, 0;
	@%p1576 bra 	$L__BB37_707;
	and.b64  	%rd37717, %rd4132, -2;
	mov.b64 	%rd37716, -3750763034362895579;
	mov.b64 	%rd37714, 0;
$L__BB37_706:
	shl.b64 	%rd31015, %rd37714, 3;
	add.s64 	%rd31016, %rd37613, %rd31015;
	ld.u64 	%rd31017, [%rd31016];
	and.b64  	%rd31018, %rd31017, 255;
	xor.b64  	%rd31019, %rd31018, %rd37716;
	mul.lo.s64 	%rd31020, %rd31019, 1099511628211;
	shr.u64 	%rd31021, %rd31017, 8;
	and.b64  	%rd31022, %rd31021, 255;
	xor.b64  	%rd31023, %rd31022, %rd31020;
	mul.lo.s64 	%rd31024, %rd31023, 1099511628211;
	shr.u64 	%rd31025, %rd31017, 16;
	and.b64  	%rd31026, %rd31025, 255;
	xor.b64  	%rd31027, %rd31026, %rd31024;
	mul.lo.s64 	%rd31028, %rd31027, 1099511628211;
	shr.u64 	%rd31029, %rd31017, 24;
	and.b64  	%rd31030, %rd31029, 255;
	xor.b64  	%rd31031, %rd31030, %rd31028;
	mul.lo.s64 	%rd31032, %rd31031, 1099511628211;
	shr.u64 	%rd31033, %rd31017, 32;
	and.b64  	%rd31034, %rd31033, 255;
	xor.b64  	%rd31035, %rd31034, %rd31032;
	mul.lo.s64 	%rd31036, %rd31035, 1099511628211;
	shr.u64 	%rd31037, %rd31017, 40;
	and.b64  	%rd31038, %rd31037, 255;
	xor.b64  	%rd31039, %rd31038, %rd31036;
	mul.lo.s64 	%rd31040, %rd31039, 1099511628211;
	shr.u64 	%rd31041, %rd31017, 48;
	and.b64  	%rd31042, %rd31041, 255;
	xor.b64  	%rd31043, %rd31042, %rd31040;
	mul.lo.s64 	%rd31044, %rd31043, 1099511628211;
	shr.u64 	%rd31045, %rd31017, 56;
	xor.b64  	%rd31046, %rd31045, %rd31044;
	mul.lo.s64 	%rd31047, %rd31046, 1099511628211;
	ld.u64 	%rd31048, [%rd31016+8];
	and.b64  	%rd31049, %rd31048, 255;
	xor.b64  	%rd31050, %rd31049, %rd31047;
	mul.lo.s64 	%rd31051, %rd31050, 1099511628211;
	shr.u64 	%rd31052, %rd31048, 8;
	and.b64  	%rd31053, %rd31052, 255;
	xor.b64  	%rd31054, %rd31053, %rd31051;
	mul.lo.s64 	%rd31055, %rd31054, 1099511628211;
	shr.u64 	%rd31056, %rd31048, 16;
	and.b64  	%rd31057, %rd31056, 255;
	xor.b64  	%rd31058, %rd31057, %rd31055;
	mul.lo.s64 	%rd31059, %rd31058, 1099511628211;
	shr.u64 	%rd31060, %rd31048, 24;
	and.b64  	%rd31061, %rd31060, 255;
	xor.b64  	%rd31062, %rd31061, %rd31059;
	mul.lo.s64 	%rd31063, %rd31062, 1099511628211;
	shr.u64 	%rd31064, %rd31048, 32;
	and.b64  	%rd31065, %rd31064, 255;
	xor.b64  	%rd31066, %rd31065, %rd31063;
	mul.lo.s64 	%rd31067, %rd31066, 1099511628211;
	shr.u64 	%rd31068, %rd31048, 40;
	and.b64  	%rd31069, %rd31068, 255;
	xor.b64  	%rd31070, %rd31069, %rd31067;
	mul.lo.s64 	%rd31071, %rd31070, 1099511628211;
	shr.u64 	%rd31072, %rd31048, 48;
	and.b64  	%rd31073, %rd31072, 255;
	xor.b64  	%rd31074, %rd31073, %rd31071;
	mul.lo.s64 	%rd31075, %rd31074, 1099511628211;
	shr.u64 	%rd31076, %rd31048, 56;
	xor.b64  	%rd31077, %rd31076, %rd31075;
	mul.lo.s64 	%rd37716, %rd31077, 1099511628211;
	add.s64 	%rd37714, %rd37714, 2;
	setp.ne.s64 	%p1577, %rd37714, %rd37717;
	@%p1577 bra 	$L__BB37_706;
$L__BB37_707:
	setp.eq.s64 	%p1578, %rd216, 0;
	@%p1578 bra 	$L__BB37_709;
	shl.b64 	%rd31078, %rd37717, 3;
	add.s64 	%rd31079, %rd37613, %rd31078;
	ld.u64 	%rd31080, [%rd31079];
	and.b64  	%rd31081, %rd31080, 255;
	xor.b64  	%rd31082, %rd31081, %rd37716;
	mul.lo.s64 	%rd31083, %rd31082, 1099511628211;
	shr.u64 	%rd31084, %rd31080, 8;
	and.b64  	%rd31085, %rd31084, 255;
	xor.b64  	%rd31086, %rd31085, %rd31083;
	mul.lo.s64 	%rd31087, %rd31086, 1099511628211;
	shr.u64 	%rd31088, %rd31080, 16;
	and.b64  	%rd31089, %rd31088, 255;
	xor.b64  	%rd31090, %rd31089, %rd31087;
	mul.lo.s64 	%rd31091, %rd31090, 1099511628211;
	shr.u64 	%rd31092, %rd31080, 24;
	and.b64  	%rd31093, %rd31092, 255;
	xor.b64  	%rd31094, %rd31093, %rd31091;
	mul.lo.s64 	%rd31095, %rd31094, 1099511628211;
	shr.u64 	%rd31096, %rd31080, 32;
	and.b64  	%rd31097, %rd31096, 255;
	xor.b64  	%rd31098, %rd31097, %rd31095;
	mul.lo.s64 	%rd31099, %rd31098, 1099511628211;
	shr.u64 	%rd31100, %rd31080, 40;
	and.b64  	%rd31101, %rd31100, 255;
	xor.b64  	%rd31102, %rd31101, %rd31099;
	mul.lo.s64 	%rd31103, %rd31102, 1099511628211;
	shr.u64 	%rd31104, %rd31080, 48;
	and.b64  	%rd31105, %rd31104, 255;
	xor.b64  	%rd31106, %rd31105, %rd31103;
	mul.lo.s64 	%rd31107, %rd31106, 1099511628211;
	shr.u64 	%rd31108, %rd31080, 56;
	xor.b64  	%rd31109, %rd31108, %rd31107;
	mul.lo.s64 	%rd37716, %rd31109, 1099511628211;
$L__BB37_709:
	setp.lt.u64 	%p1579, %rd37710, %rd37716;
	mov.u64 	%rd37868, %rd37532;
	@%p1579 bra 	$L__BB37_710;
	bra.uni 	$L__BB37_715;
$L__BB37_710:
	mov.u64 	%rd37868, %rd37613;
	mov.u64 	%rd37613, %rd37532;
	bra.uni 	$L__BB37_715;
$L__BB37_711:
	setp.eq.s32 	%p1580, %r118, 0;
	mov.u64 	%rd37868, %rd37532;
	@%p1580 bra 	$L__BB37_715;
	mov.b64 	%rd37720, 0;
$L__BB37_713:
	shl.b64 	%rd31111, %rd37720, 3;
	add.s64 	%rd31112, %rd37532, %rd31111;
	ld.u64 	%rd1270, [%rd31112];
	add.s64 	%rd31113, %rd37613, %rd31111;
	ld.u64 	%rd1271, [%rd31113];
	setp.lt.u64 	%p1581, %rd1270, %rd1271;
	@%p1581 bra 	$L__BB37_710;
	setp.le.u64 	%p1582, %rd1270, %rd1271;
	add.s64 	%rd37720, %rd37720, 1;
	setp.lt.u64 	%p1583, %rd37720, %rd13;
	and.pred  	%p1584, %p1582, %p1583;
	mov.u64 	%rd37868, %rd37532;
	@%p1584 bra 	$L__BB37_713;
$L__BB37_715:
	setp.eq.s64 	%p1585, %rd4132, 1;
	mov.b64 	%rd37725, -3750763034362895579;
	mov.b64 	%rd37726, 0;
	@%p1585 bra 	$L__BB37_718;
	and.b64  	%rd37726, %rd4132, -2;
	mov.b64 	%rd37725, -3750763034362895579;
	mov.b64 	%rd37723, 0;
$L__BB37_717:
	shl.b64 	%rd31120, %rd37723, 3;
	add.s64 	%rd31121, %rd37559, %rd31120;
	ld.u64 	%rd31122, [%rd31121];
	and.b64  	%rd31123, %rd31122, 255;
	xor.b64  	%rd31124, %rd31123, %rd37725;
	mul.lo.s64 	%rd31125, %rd31124, 1099511628211;
	shr.u64 	%rd31126, %rd31122, 8;
	and.b64  	%rd31127, %rd31126, 255;
	xor.b64  	%rd31128, %rd31127, %rd31125;
	mul.lo.s64 	%rd31129, %rd31128, 1099511628211;
	shr.u64 	%rd31130, %rd31122, 16;
	and.b64  	%rd31131, %rd31130, 255;
	xor.b64  	%rd31132, %rd31131, %rd31129;
	mul.lo.s64 	%rd31133, %rd31132, 1099511628211;
	shr.u64 	%rd31134, %rd31122, 24;
	and.b64  	%rd31135, %rd31134, 255;
	xor.b64  	%rd31136, %rd31135, %rd31133;
	mul.lo.s64 	%rd31137, %rd31136, 1099511628211;
	shr.u64 	%rd31138, %rd31122, 32;
	and.b64  	%rd31139, %rd31138, 255;
	xor.b64  	%rd31140, %rd31139, %rd31137;
	mul.lo.s64 	%rd31141, %rd31140, 1099511628211;
	shr.u64 	%rd31142, %rd31122, 40;
	and.b64  	%rd31143, %rd31142, 255;
	xor.b64  	%rd31144, %rd31143, %rd31141;
	mul.lo.s64 	%rd31145, %rd31144, 1099511628211;
	shr.u64 	%rd31146, %rd31122, 48;
	and.b64  	%rd31147, %rd31146, 255;
	xor.b64  	%rd31148, %rd31147, %rd31145;
	mul.lo.s64 	%rd31149, %rd31148, 1099511628211;
	shr.u64 	%rd31150, %rd31122, 56;
	xor.b64  	%rd31151, %rd31150, %rd31149;
	mul.lo.s64 	%rd31152, %rd31151, 1099511628211;
	ld.u64 	%rd31153, [%rd31121+8];
	and.b64  	%rd31154, %rd31153, 255;
	xor.b64  	%rd31155, %rd31154, %rd31152;
	mul.lo.s64 	%rd31156, %rd31155, 1099511628211;
	shr.u64 	%rd31157, %rd31153, 8;
	and.b64  	%rd31158, %rd31157, 255;
	xor.b64  	%rd31159, %rd31158, %rd31156;
	mul.lo.s64 	%rd31160, %rd31159, 1099511628211;
	shr.u64 	%rd31161, %rd31153, 16;
	and.b64  	%rd31162, %rd31161, 255;
	xor.b64  	%rd31163, %rd31162, %rd31160;
	mul.lo.s64 	%rd31164, %rd31163, 1099511628211;
	shr.u64 	%rd31165, %rd31153, 24;
	and.b64  	%rd31166, %rd31165, 255;
	xor.b64  	%rd31167, %rd31166, %rd31164;
	mul.lo.s64 	%rd31168, %rd31167, 1099511628211;
	shr.u64 	%rd31169, %rd31153, 32;
	and.b64  	%rd31170, %rd31169, 255;
	xor.b64  	%rd31171, %rd31170, %rd31168;
	mul.lo.s64 	%rd31172, %rd31171, 1099511628211;
	shr.u64 	%rd31173, %rd31153, 40;
	and.b64  	%rd31174, %rd31173, 255;
	xor.b64  	%rd31175, %rd31174, %rd31172;
	mul.lo.s64 	%rd31176, %rd31175, 1099511628211;
	shr.u64 	%rd31177, %rd31153, 48;
	and.b64  	%rd31178, %rd31177, 255;
	xor.b64  	%rd31179, %rd31178, %rd31176;
	mul.lo.s64 	%rd31180, %rd31179, 1099511628211;
	shr.u64 	%rd31181, %rd31153, 56;
	xor.b64  	%rd31182, %rd31181, %rd31180;
	mul.lo.s64 	%rd37725, %rd31182, 1099511628211;
	add.s64 	%rd37723, %rd37723, 2;
	setp.ne.s64 	%p1586, %rd37723, %rd37726;
	@%p1586 bra 	$L__BB37_717;
$L__BB37_718:
	setp.eq.s64 	%p1587, %rd216, 0;
	@%p1587 bra 	$L__BB37_720;
	shl.b64 	%rd31183, %rd37726, 3;
	add.s64 	%rd31184, %rd37559, %rd31183;
	ld.u64 	%rd31185, [%rd31184];
	and.b64  	%rd31186, %rd31185, 255;
	xor.b64  	%rd31187, %rd31186, %rd37725;
	mul.lo.s64 	%rd31188, %rd31187, 1099511628211;
	shr.u64 	%rd31189, %rd31185, 8;
	and.b64  	%rd31190, %rd31189, 255;
	xor.b64  	%rd31191, %rd31190, %rd31188;
	mul.lo.s64 	%rd31192, %rd31191, 1099511628211;
	shr.u64 	%rd31193, %rd31185, 16;
	and.b64  	%rd31194, %rd31193, 255;
	xor.b64  	%rd31195, %rd31194, %rd31192;
	mul.lo.s64 	%rd31196, %rd31195, 1099511628211;
	shr.u64 	%rd31197, %rd31185, 24;
	and.b64  	%rd31198, %rd31197, 255;
	xor.b64  	%rd31199, %rd31198, %rd31196;
	mul.lo.s64 	%rd31200, %rd31199, 1099511628211;
	shr.u64 	%rd31201, %rd31185, 32;
	and.b64  	%rd31202, %rd31201, 255;
	xor.b64  	%rd31203, %rd31202, %rd31200;
	mul.lo.s64 	%rd31204, %rd31203, 1099511628211;
	shr.u64 	%rd31205, %rd31185, 40;
	and.b64  	%rd31206, %rd31205, 255;
	xor.b64  	%rd31207, %rd31206, %rd31204;
	mul.lo.s64 	%rd31208, %rd31207, 1099511628211;
	shr.u64 	%rd31209, %rd31185, 48;
	and.b64  	%rd31210, %rd31209, 255;
	xor.b64  	%rd31211, %rd31210, %rd31208;
	mul.lo.s64 	%rd31212, %rd31211, 1099511628211;
	shr.u64 	%rd31213, %rd31185, 56;
	xor.b64  	%rd31214, %rd31213, %rd31212;
	mul.lo.s64 	%rd37725, %rd31214, 1099511628211;
$L__BB37_720:
	setp.eq.s64 	%p1588, %rd4132, 1;
	mov.b64 	%rd37731, -3750763034362895579;
	mov.b64 	%rd37732, 0;
	@%p1588 bra 	$L__BB37_723;
	and.b64  	%rd37732, %rd4132, -2;
	mov.b64 	%rd37731, -3750763034362895579;
	mov.b64 	%rd37729, 0;
$L__BB37_722:
	shl.b64 	%rd31220, %rd37729, 3;
	add.s64 	%rd31221, %rd37640, %rd31220;
	ld.u64 	%rd31222, [%rd31221];
	and.b64  	%rd31223, %rd31222, 255;
	xor.b64  	%rd31224, %rd31223, %rd37731;
	mul.lo.s64 	%rd31225, %rd31224, 1099511628211;
	shr.u64 	%rd31226, %rd31222, 8;
	and.b64  	%rd31227, %rd31226, 255;
	xor.b64  	%rd31228, %rd31227, %rd31225;
	mul.lo.s64 	%rd31229, %rd31228, 1099511628211;
	shr.u64 	%rd31230, %rd31222, 16;
	and.b64  	%rd31231, %rd31230, 255;
	xor.b64  	%rd31232, %rd31231, %rd31229;
	mul.lo.s64 	%rd31233, %rd31232, 1099511628211;
	shr.u64 	%rd31234, %rd31222, 24;
	and.b64  	%rd31235, %rd31234, 255;
	xor.b64  	%rd31236, %rd31235, %rd31233;
	mul.lo.s64 	%rd31237, %rd31236, 1099511628211;
	shr.u64 	%rd31238, %rd31222, 32;
	and.b64  	%rd31239, %rd31238, 255;
	xor.b64  	%rd31240, %rd31239, %rd31237;
	mul.lo.s64 	%rd31241, %rd31240, 1099511628211;
	shr.u64 	%rd31242, %rd31222, 40;
	and.b64  	%rd31243, %rd31242, 255;
	xor.b64  	%rd31244, %rd31243, %rd31241;
	mul.lo.s64 	%rd31245, %rd31244, 1099511628211;
	shr.u64 	%rd31246, %rd31222, 48;
	and.b64  	%rd31247, %rd31246, 255;
	xor.b64  	%rd31248, %rd31247, %rd31245;
	mul.lo.s64 	%rd31249, %rd31248, 1099511628211;
	shr.u64 	%rd31250, %rd31222, 56;
	xor.b64  	%rd31251, %rd31250, %rd31249;
	mul.lo.s64 	%rd31252, %rd31251, 1099511628211;
	ld.u64 	%rd31253, [%rd31221+8];
	and.b64  	%rd31254, %rd31253, 255;
	xor.b64  	%rd31255, %rd31254, %rd31252;
	mul.lo.s64 	%rd31256, %rd31255, 1099511628211;
	shr.u64 	%rd31257, %rd31253, 8;
	and.b64  	%rd31258, %rd31257, 255;
	xor.b64  	%rd31259, %rd31258, %rd31256;
	mul.lo.s64 	%rd31260, %rd31259, 1099511628211;
	shr.u64 	%rd31261, %rd31253, 16;
	and.b64  	%rd31262, %rd31261, 255;
	xor.b64  	%rd31263, %rd31262, %rd31260;
	mul.lo.s64 	%rd31264, %rd31263, 1099511628211;
	shr.u64 	%rd31265, %rd31253, 24;
	and.b64  	%rd31266, %rd31265, 255;
	xor.b64  	%rd31267, %rd31266, %rd31264;
	mul.lo.s64 	%rd31268, %rd31267, 1099511628211;
	shr.u64 	%rd31269, %rd31253, 32;
	and.b64  	%rd31270, %rd31269, 255;
	xor.b64  	%rd31271, %rd31270, %rd31268;
	mul.lo.s64 	%rd31272, %rd31271, 1099511628211;
	shr.u64 	%rd31273, %rd31253, 40;
	and.b64  	%rd31274, %rd31273, 255;
	xor.b64  	%rd31275, %rd31274, %rd31272;
	mul.lo.s64 	%rd31276, %rd31275, 1099511628211;
	shr.u64 	%rd31277, %rd31253, 48;
	and.b64  	%rd31278, %rd31277, 255;
	xor.b64  	%rd31279, %rd31278, %rd31276;
	mul.lo.s64 	%rd31280, %rd31279, 1099511628211;
	shr.u64 	%rd31281, %rd31253, 56;
	xor.b64  	%rd31282, %rd31281, %rd31280;
	mul.lo.s64 	%rd37731, %rd31282, 1099511628211;
	add.s64 	%rd37729, %rd37729, 2;
	setp.ne.s64 	%p1589, %rd37729, %rd37732;
	@%p1589 bra 	$L__BB37_722;
$L__BB37_723:
	setp.eq.s64 	%p1590, %rd216, 0;
	@%p1590 bra 	$L__BB37_725;
	shl.b64 	%rd31283, %rd37732, 3;
	add.s64 	%rd31284, %rd37640, %rd31283;
	ld.u64 	%rd31285, [%rd31284];
	and.b64  	%rd31286, %rd31285, 255;
	xor.b64  	%rd31287, %rd31286, %rd37731;
	mul.lo.s64 	%rd31288, %rd31287, 1099511628211;
	shr.u64 	%rd31289, %rd31285, 8;
	and.b64  	%rd31290, %rd31289, 255;
	xor.b64  	%rd31291, %rd31290, %rd31288;
	mul.lo.s64 	%rd31292, %rd31291, 1099511628211;
	shr.u64 	%rd31293, %rd31285, 16;
	and.b64  	%rd31294, %rd31293, 255;
	xor.b64  	%rd31295, %rd31294, %rd31292;
	mul.lo.s64 	%rd31296, %rd31295, 1099511628211;
	shr.u64 	%rd31297, %rd31285, 24;
	and.b64  	%rd31298, %rd31297, 255;
	xor.b64  	%rd31299, %rd31298, %rd31296;
	mul.lo.s64 	%rd31300, %rd31299, 1099511628211;
	shr.u64 	%rd31301, %rd31285, 32;
	and.b64  	%rd31302, %rd31301, 255;
	xor.b64  	%rd31303, %rd31302, %rd31300;
	mul.lo.s64 	%rd31304, %rd31303, 1099511628211;
	shr.u64 	%rd31305, %rd31285, 40;
	and.b64  	%rd31306, %rd31305, 255;
	xor.b64  	%rd31307, %rd31306, %rd31304;
	mul.lo.s64 	%rd31308, %rd31307, 1099511628211;
	shr.u64 	%rd31309, %rd31285, 48;
	and.b64  	%rd31310, %rd31309, 255;
	xor.b64  	%rd31311, %rd31310, %rd31308;
	mul.lo.s64 	%rd31312, %rd31311, 1099511628211;
	shr.u64 	%rd31313, %rd31285, 56;
	xor.b64  	%rd31314, %rd31313, %rd31312;
	mul.lo.s64 	%rd37731, %rd31314, 1099511628211;
$L__BB37_725:
	setp.eq.s64 	%p1591, %rd37725, %rd37731;
	@%p1591 bra 	$L__BB37_738;
	setp.eq.s64 	%p1592, %rd4132, 1;
	mov.b64 	%rd37737, -3750763034362895579;
	mov.b64 	%rd37738, 0;
	@%p1592 bra 	$L__BB37_729;
	and.b64  	%rd37738, %rd4132, -2;
	mov.b64 	%rd37737, -3750763034362895579;
	mov.b64 	%rd37735, 0;
$L__BB37_728:
	shl.b64 	%rd31320, %rd37735, 3;
	add.s64 	%rd31321, %rd37559, %rd31320;
	ld.u64 	%rd31322, [%rd31321];
	and.b64  	%rd31323, %rd31322, 255;
	xor.b64  	%rd31324, %rd31323, %rd37737;
	mul.lo.s64 	%rd31325, %rd31324, 1099511628211;
	shr.u64 	%rd31326, %rd31322, 8;
	and.b64  	%rd31327, %rd31326, 255;
	xor.b64  	%rd31328, %rd31327, %rd31325;
	mul.lo.s64 	%rd31329, %rd31328, 1099511628211;
	shr.u64 	%rd31330, %rd31322, 16;
	and.b64  	%rd31331, %rd31330, 255;
	xor.b64  	%rd31332, %rd31331, %rd31329;
	mul.lo.s64 	%rd31333, %rd31332, 1099511628211;
	shr.u64 	%rd31334, %rd31322, 24;
	and.b64  	%rd31335, %rd31334, 255;
	xor.b64  	%rd31336, %rd31335, %rd31333;
	mul.lo.s64 	%rd31337, %rd31336, 1099511628211;
	shr.u64 	%rd31338, %rd31322, 32;
	and.b64  	%rd31339, %rd31338, 255;
	xor.b64  	%rd31340, %rd31339, %rd31337;
	mul.lo.s64 	%rd31341, %rd31340, 1099511628211;
	shr.u64 	%rd31342, %rd31322, 40;
	and.b64  	%rd31343, %rd31342, 255;
	xor.b64  	%rd31344, %rd31343, %rd31341;
	mul.lo.s64 	%rd31345, %rd31344, 1099511628211;
	shr.u64 	%rd31346, %rd31322, 48;
	and.b64  	%rd31347, %rd31346, 255;
	xor.b64  	%rd31348, %rd31347, %rd31345;
	mul.lo.s64 	%rd31349, %rd31348, 1099511628211;
	shr.u64 	%rd31350, %rd31322, 56;
	xor.b64  	%rd31351, %rd31350, %rd31349;
	mul.lo.s64 	%rd31352, %rd31351, 1099511628211;
	ld.u64 	%rd31353, [%rd31321+8];
	and.b64  	%rd31354, %rd31353, 255;
	xor.b64  	%rd31355, %rd31354, %rd31352;
	mul.lo.s64 	%rd31356, %rd31355, 1099511628211;
	shr.u64 	%rd31357, %rd31353, 8;
	and.b64  	%rd31358, %rd31357, 255;
	xor.b64  	%rd31359, %rd31358, %rd31356;
	mul.lo.s64 	%rd31360, %rd31359, 1099511628211;
	shr.u64 	%rd31361, %rd31353, 16;
	and.b64  	%rd31362, %rd31361, 255;
	xor.b64  	%rd31363, %rd31362, %rd31360;
	mul.lo.s64 	%rd31364, %rd31363, 1099511628211;
	shr.u64 	%rd31365, %rd31353, 24;
	and.b64  	%rd31366, %rd31365, 255;
	xor.b64  	%rd31367, %rd31366, %rd31364;
	mul.lo.s64 	%rd31368, %rd31367, 1099511628211;
	shr.u64 	%rd31369, %rd31353, 32;
	and.b64  	%rd31370, %rd31369, 255;
	xor.b64  	%rd31371, %rd31370, %rd31368;
	mul.lo.s64 	%rd31372, %rd31371, 1099511628211;
	shr.u64 	%rd31373, %rd31353, 40;
	and.b64  	%rd31374, %rd31373, 255;
	xor.b64  	%rd31375, %rd31374, %rd31372;
	mul.lo.s64 	%rd31376, %rd31375, 1099511628211;
	shr.u64 	%rd31377, %rd31353, 48;
	and.b64  	%rd31378, %rd31377, 255;
	xor.b64  	%rd31379, %rd31378, %rd31376;
	mul.lo.s64 	%rd31380, %rd31379, 1099511628211;
	shr.u64 	%rd31381, %rd31353, 56;
	xor.b64  	%rd31382, %rd31381, %rd31380;
	mul.lo.s64 	%rd37737, %rd31382, 1099511628211;
	add.s64 	%rd37735, %rd37735, 2;
	setp.ne.s64 	%p1593, %rd37735, %rd37738;
	@%p1593 bra 	$L__BB37_728;
$L__BB37_729:
	setp.eq.s64 	%p1594, %rd216, 0;
	@%p1594 bra 	$L__BB37_731;
	shl.b64 	%rd31383, %rd37738, 3;
	add.s64 	%rd31384, %rd37559, %rd31383;
	ld.u64 	%rd31385, [%rd31384];
	and.b64  	%rd31386, %rd31385, 255;
	xor.b64  	%rd31387, %rd31386, %rd37737;
	mul.lo.s64 	%rd31388, %rd31387, 1099511628211;
	shr.u64 	%rd31389, %rd31385, 8;
	and.b64  	%rd31390, %rd31389, 255;
	xor.b64  	%rd31391, %rd31390, %rd31388;
	mul.lo.s64 	%rd31392, %rd31391, 1099511628211;
	shr.u64 	%rd31393, %rd31385, 16;
	and.b64  	%rd31394, %rd31393, 255;
	xor.b64  	%rd31395, %rd31394, %rd31392;
	mul.lo.s64 	%rd31396, %rd31395, 1099511628211;
	shr.u64 	%rd31397, %rd31385, 24;
	and.b64  	%rd31398, %rd31397, 255;
	xor.b64  	%rd31399, %rd31398, %rd31396;
	mul.lo.s64 	%rd31400, %rd31399, 1099511628211;
	shr.u64 	%rd31401, %rd31385, 32;
	and.b64  	%rd31402, %rd31401, 255;
	xor.b64  	%rd31403, %rd31402, %rd31400;
	mul.lo.s64 	%rd31404, %rd31403, 1099511628211;
	shr.u64 	%rd31405, %rd31385, 40;
	and.b64  	%rd31406, %rd31405, 255;
	xor.b64  	%rd31407, %rd31406, %rd31404;
	mul.lo.s64 	%rd31408, %rd31407, 1099511628211;
	shr.u64 	%rd31409, %rd31385, 48;
	and.b64  	%rd31410, %rd31409, 255;
	xor.b64  	%rd31411, %rd31410, %rd31408;
	mul.lo.s64 	%rd31412, %rd31411, 1099511628211;
	shr.u64 	%rd31413, %rd31385, 56;
	xor.b64  	%rd31414, %rd31413, %rd31412;
	mul.lo.s64 	%rd37737, %rd31414, 1099511628211;
$L__BB37_731:
	setp.eq.s64 	%p1595, %rd4132, 1;
	mov.b64 	%rd37743, -3750763034362895579;
	mov.b64 	%rd37744, 0;
	@%p1595 bra 	$L__BB37_734;
	and.b64  	%rd37744, %rd4132, -2;
	mov.b64 	%rd37743, -3750763034362895579;
	mov.b64 	%rd37741, 0;
$L__BB37_733:
	shl.b64 	%rd31420, %rd37741, 3;
	add.s64 	%rd31421, %rd37640, %rd31420;
	ld.u64 	%rd31422, [%rd31421];
	and.b64  	%rd31423, %rd31422, 255;
	xor.b64  	%rd31424, %rd31423, %rd37743;
	mul.lo.s64 	%rd31425, %rd31424, 1099511628211;
	shr.u64 	%rd31426, %rd31422, 8;
	and.b64  	%rd31427, %rd31426, 255;
	xor.b64  	%rd31428, %rd31427, %rd31425;
	mul.lo.s64 	%rd31429, %rd31428, 1099511628211;
	shr.u64 	%rd31430, %rd31422, 16;
	and.b64  	%rd31431, %rd31430, 255;
	xor.b64  	%rd31432, %rd31431, %rd31429;
	mul.lo.s64 	%rd31433, %rd31432, 1099511628211;
	shr.u64 	%rd31434, %rd31422, 24;
	and.b64  	%rd31435, %rd31434, 255;
	xor.b64  	%rd31436, %rd31435, %rd31433;
	mul.lo.s64 	%rd31437, %rd31436, 1099511628211;
	shr.u64 	%rd31438, %rd31422, 32;
	and.b64  	%rd31439, %rd31438, 255;
	xor.b64  	%rd31440, %rd31439, %rd31437;
	mul.lo.s64 	%rd31441, %rd31440, 1099511628211;
	shr.u64 	%rd31442, %rd31422, 40;
	and.b64  	%rd31443, %rd31442, 255;
	xor.b64  	%rd31444, %rd31443, %rd31441;
	mul.lo.s64 	%rd31445, %rd31444, 1099511628211;
	shr.u64 	%rd31446, %rd31422, 48;
	and.b64  	%rd31447, %rd31446, 255;
	xor.b64  	%rd31448, %rd31447, %rd31445;
	mul.lo.s64 	%rd31449, %rd31448, 1099511628211;
	shr.u64 	%rd31450, %rd31422, 56;
	xor.b64  	%rd31451, %rd31450, %rd31449;
	mul.lo.s64 	%rd31452, %rd31451, 1099511628211;
	ld.u64 	%rd31453, [%rd31421+8];
	and.b64  	%rd31454, %rd31453, 255;
	xor.b64  	%rd31455, %rd31454, %rd31452;
	mul.lo.s64 	%rd31456, %rd31455, 1099511628211;
	shr.u64 	%rd31457, %rd31453, 8;
	and.b64  	%rd31458, %rd31457, 255;
	xor.b64  	%rd31459, %rd31458, %rd31456;
	mul.lo.s64 	%rd31460, %rd31459, 1099511628211;
	shr.u64 	%rd31461, %rd31453, 16;
	and.b64  	%rd31462, %rd31461, 255;
	xor.b64  	%rd31463, %rd31462, %rd31460;
	mul.lo.s64 	%rd31464, %rd31463, 1099511628211;
	shr.u64 	%rd31465, %rd31453, 24;
	and.b64  	%rd31466, %rd31465, 255;
	xor.b64  	%rd31467, %rd31466, %rd31464;
	mul.lo.s64 	%rd31468, %rd31467, 1099511628211;
	shr.u64 	%rd31469, %rd31453, 32;
	and.b64  	%rd31470, %rd31469, 255;
	xor.b64  	%rd31471, %rd31470, %rd31468;
	mul.lo.s64 	%rd31472, %rd31471, 1099511628211;
	shr.u64 	%rd31473, %rd31453, 40;
	and.b64  	%rd31474, %rd31473, 255;
	xor.b64  	%rd31475, %rd31474, %rd31472;
	mul.lo.s64 	%rd31476, %rd31475, 1099511628211;
	shr.u64 	%rd31477, %rd31453, 48;
	and.b64  	%rd31478, %rd31477, 255;
	xor.b64  	%rd31479, %rd31478, %rd31476;
	mul.lo.s64 	%rd31480, %rd31479, 1099511628211;
	shr.u64 	%rd31481, %rd31453, 56;
	xor.b64  	%rd31482, %rd31481, %rd31480;
	mul.lo.s64 	%rd37743, %rd31482, 1099511628211;
	add.s64 	%rd37741, %rd37741, 2;
	setp.ne.s64 	%p1596, %rd37741, %rd37744;
	@%p1596 bra 	$L__BB37_733;
$L__BB37_734:
	setp.eq.s64 	%p1597, %rd216, 0;
	@%p1597 bra 	$L__BB37_736;
	shl.b64 	%rd31483, %rd37744, 3;
	add.s64 	%rd31484, %rd37640, %rd31483;
	ld.u64 	%rd31485, [%rd31484];
	and.b64  	%rd31486, %rd31485, 255;
	xor.b64  	%rd31487, %rd31486, %rd37743;
	mul.lo.s64 	%rd31488, %rd31487, 1099511628211;
	shr.u64 	%rd31489, %rd31485, 8;
	and.b64  	%rd31490, %rd31489, 255;
	xor.b64  	%rd31491, %rd31490, %rd31488;
	mul.lo.s64 	%rd31492, %rd31491, 1099511628211;
	shr.u64 	%rd31493, %rd31485, 16;
	and.b64  	%rd31494, %rd31493, 255;
	xor.b64  	%rd31495, %rd31494, %rd31492;
	mul.lo.s64 	%rd31496, %rd31495, 1099511628211;
	shr.u64 	%rd31497, %rd31485, 24;
	and.b64  	%rd31498, %rd31497, 255;
	xor.b64  	%rd31499, %rd31498, %rd31496;
	mul.lo.s64 	%rd31500, %rd31499, 1099511628211;
	shr.u64 	%rd31501, %rd31485, 32;
	and.b64  	%rd31502, %rd31501, 255;
	xor.b64  	%rd31503, %rd31502, %rd31500;
	mul.lo.s64 	%rd31504, %rd31503, 1099511628211;
	shr.u64 	%rd31505, %rd31485, 40;
	and.b64  	%rd31506, %rd31505, 255;
	xor.b64  	%rd31507, %rd31506, %rd31504;
	mul.lo.s64 	%rd31508, %rd31507, 1099511628211;
	shr.u64 	%rd31509, %rd31485, 48;
	and.b64  	%rd31510, %rd31509, 255;
	xor.b64  	%rd31511, %rd31510, %rd31508;
	mul.lo.s64 	%rd31512, %rd31511, 1099511628211;
	shr.u64 	%rd31513, %rd31485, 56;
	xor.b64  	%rd31514, %rd31513, %rd31512;
	mul.lo.s64 	%rd37743, %rd31514, 1099511628211;
$L__BB37_736:
	setp.lt.u64 	%p1598, %rd37737, %rd37743;
	mov.u64 	%rd37858, %rd37559;
	@%p1598 bra 	$L__BB37_737;
	bra.uni 	$L__BB37_742;
$L__BB37_737:
	mov.u64 	%rd37858, %rd37640;
	mov.u64 	%rd37640, %rd37559;
	bra.uni 	$L__BB37_742;
$L__BB37_738:
	setp.eq.s32 	%p1599, %r118, 0;
	mov.u64 	%rd37858, %rd37559;
	@%p1599 bra 	$L__BB37_742;
	mov.b64 	%rd37747, 0;
$L__BB37_740:
	shl.b64 	%rd31516, %rd37747, 3;
	add.s64 	%rd31517, %rd37559, %rd31516;
	ld.u64 	%rd1316, [%rd31517];
	add.s64 	%rd31518, %rd37640, %rd31516;
	ld.u64 	%rd1317, [%rd31518];
	setp.lt.u64 	%p1600, %rd1316, %rd1317;
	@%p1600 bra 	$L__BB37_737;
	setp.le.u64 	%p1601, %rd1316, %rd1317;
	add.s64 	%rd37747, %rd37747, 1;
	setp.lt.u64 	%p1602, %rd37747, %rd13;
	and.pred  	%p1603, %p1601, %p1602;
	mov.u64 	%rd37858, %rd37559;
	@%p1603 bra 	$L__BB37_740;
$L__BB37_742:
	setp.eq.s64 	%p1604, %rd4132, 1;
	mov.b64 	%rd37752, -3750763034362895579;
	mov.b64 	%rd37753, 0;
	@%p1604 bra 	$L__BB37_745;
	and.b64  	%rd37753, %rd4132, -2;
	mov.b64 	%rd37752, -3750763034362895579;
	mov.b64 	%rd37750, 0;
$L__BB37_744:
	shl.b64 	%rd31525, %rd37750, 3;
	add.s64 	%rd31526, %rd37586, %rd31525;
	ld.u64 	%rd31527, [%rd31526];
	and.b64  	%rd31528, %rd31527, 255;
	xor.b64  	%rd31529, %rd31528, %rd37752;
	mul.lo.s64 	%rd31530, %rd31529, 1099511628211;
	shr.u64 	%rd31531, %rd31527, 8;
	and.b64  	%rd31532, %rd31531, 255;
	xor.b64  	%rd31533, %rd31532, %rd31530;
	mul.lo.s64 	%rd31534, %rd31533, 1099511628211;
	shr.u64 	%rd31535, %rd31527, 16;
	and.b64  	%rd31536, %rd31535, 255;
	xor.b64  	%rd31537, %rd31536, %rd31534;
	mul.lo.s64 	%rd31538, %rd31537, 1099511628211;
	shr.u64 	%rd31539, %rd31527, 24;
	and.b64  	%rd31540, %rd31539, 255;
	xor.b64  	%rd31541, %rd31540, %rd31538;
	mul.lo.s64 	%rd31542, %rd31541, 1099511628211;
	shr.u64 	%rd31543, %rd31527, 32;
	and.b64  	%rd31544, %rd31543, 255;
	xor.b64  	%rd31545, %rd31544, %rd31542;
	mul.lo.s64 	%rd31546, %rd31545, 1099511628211;
	shr.u64 	%rd31547, %rd31527, 40;
	and.b64  	%rd31548, %rd31547, 255;
	xor.b64  	%rd31549, %rd31548, %rd31546;
	mul.lo.s64 	%rd31550, %rd31549, 1099511628211;
	shr.u64 	%rd31551, %rd31527, 48;
	and.b64  	%rd31552, %rd31551, 255;
	xor.b64  	%rd31553, %rd31552, %rd31550;
	mul.lo.s64 	%rd31554, %rd31553, 1099511628211;
	shr.u64 	%rd31555, %rd31527, 56;
	xor.b64  	%rd31556, %rd31555, %rd31554;
	mul.lo.s64 	%rd31557, %rd31556, 1099511628211;
	ld.u64 	%rd31558, [%rd31526+8];
	and.b64  	%rd31559, %rd31558, 255;
	xor.b64  	%rd31560, %rd31559, %rd31557;
	mul.lo.s64 	%rd31561, %rd31560, 1099511628211;
	shr.u64 	%rd31562, %rd31558, 8;
	and.b64  	%rd31563, %rd31562, 255;
	xor.b64  	%rd31564, %rd31563, %rd31561;
	mul.lo.s64 	%rd31565, %rd31564, 1099511628211;
	shr.u64 	%rd31566, %rd31558, 16;
	and.b64  	%rd31567, %rd31566, 255;
	xor.b64  	%rd31568, %rd31567, %rd31565;
	mul.lo.s64 	%rd31569, %rd31568, 1099511628211;
	shr.u64 	%rd31570, %rd31558, 24;
	and.b64  	%rd31571, %rd31570, 255;
	xor.b64  	%rd31572, %rd31571, %rd31569;
	mul.lo.s64 	%rd31573, %rd31572, 1099511628211;
	shr.u64 	%rd31574, %rd31558, 32;
	and.b64  	%rd31575, %rd31574, 255;
	xor.b64  	%rd31576, %rd31575, %rd31573;
	mul.lo.s64 	%rd31577, %rd31576, 1099511628211;
	shr.u64 	%rd31578, %rd31558, 40;
	and.b64  	%rd31579, %rd31578, 255;
	xor.b64  	%rd31580, %rd31579, %rd31577;
	mul.lo.s64 	%rd31581, %rd31580, 1099511628211;
	shr.u64 	%rd31582, %rd31558, 48;
	and.b64  	%rd31583, %rd31582, 255;
	xor.b64  	%rd31584, %rd31583, %rd31581;
	mul.lo.s64 	%rd31585, %rd31584, 1099511628211;
	shr.u64 	%rd31586, %rd31558, 56;
	xor.b64  	%rd31587, %rd31586, %rd31585;
	mul.lo.s64 	%rd37752, %rd31587, 1099511628211;
	add.s64 	%rd37750, %rd37750, 2;
	setp.ne.s64 	%p1605, %rd37750, %rd37753;
	@%p1605 bra 	$L__BB37_744;
$L__BB37_745:
	setp.eq.s64 	%p1606, %rd216, 0;
	@%p1606 bra 	$L__BB37_747;
	shl.b64 	%rd31588, %rd37753, 3;
	add.s64 	%rd31589, %rd37586, %rd31588;
	ld.u64 	%rd31590, [%rd31589];
	and.b64  	%rd31591, %rd31590, 255;
	xor.b64  	%rd31592, %rd31591, %rd37752;
	mul.lo.s64 	%rd31593, %rd31592, 1099511628211;
	shr.u64 	%rd31594, %rd31590, 8;
	and.b64  	%rd31595, %rd31594, 255;
	xor.b64  	%rd31596, %rd31595, %rd31593;
	mul.lo.s64 	%rd31597, %rd31596, 1099511628211;
	shr.u64 	%rd31598, %rd31590, 16;
	and.b64  	%rd31599, %rd31598, 255;
	xor.b64  	%rd31600, %rd31599, %rd31597;
	mul.lo.s64 	%rd31601, %rd31600, 1099511628211;
	shr.u64 	%rd31602, %rd31590, 24;
	and.b64  	%rd31603, %rd31602, 255;
	xor.b64  	%rd31604, %rd31603, %rd31601;
	mul.lo.s64 	%rd31605, %rd31604, 1099511628211;
	shr.u64 	%rd31606, %rd31590, 32;
	and.b64  	%rd31607, %rd31606, 255;
	xor.b64  	%rd31608, %rd31607, %rd31605;
	mul.lo.s64 	%rd31609, %rd31608, 1099511628211;
	shr.u64 	%rd31610, %rd31590, 40;
	and.b64  	%rd31611, %rd31610, 255;
	xor.b64  	%rd31612, %rd31611, %rd31609;
	mul.lo.s64 	%rd31613, %rd31612, 1099511628211;
	shr.u64 	%rd31614, %rd31590, 48;
	and.b64  	%rd31615, %rd31614, 255;
	xor.b64  	%rd31616, %rd31615, %rd31613;
	mul.lo.s64 	%rd31617, %rd31616, 1099511628211;
	shr.u64 	%rd31618, %rd31590, 56;
	xor.b64  	%rd31619, %rd31618, %rd31617;
	mul.lo.s64 	%rd37752, %rd31619, 1099511628211;
$L__BB37_747:
	setp.eq.s64 	%p1607, %rd4132, 1;
	mov.b64 	%rd37758, -3750763034362895579;
	mov.b64 	%rd37759, 0;
	@%p1607 bra 	$L__BB37_750;
	and.b64  	%rd37759, %rd4132, -2;
	mov.b64 	%rd37758, -3750763034362895579;
	mov.b64 	%rd37756, 0;
$L__BB37_749:
	shl.b64 	%rd31625, %rd37756, 3;
	add.s64 	%rd31626, %rd37667, %rd31625;
	ld.u64 	%rd31627, [%rd31626];
	and.b64  	%rd31628, %rd31627, 255;
	xor.b64  	%rd31629, %rd31628, %rd37758;
	mul.lo.s64 	%rd31630, %rd31629, 1099511628211;
	shr.u64 	%rd31631, %rd31627, 8;
	and.b64  	%rd31632, %rd31631, 255;
	xor.b64  	%rd31633, %rd31632, %rd31630;
	mul.lo.s64 	%rd31634, %rd31633, 1099511628211;
	shr.u64 	%rd31635, %rd31627, 16;
	and.b64  	%rd31636, %rd31635, 255;
	xor.b64  	%rd31637, %rd31636, %rd31634;
	mul.lo.s64 	%rd31638, %rd31637, 1099511628211;
	shr.u64 	%rd31639, %rd31627, 24;
	and.b64  	%rd31640, %rd31639, 255;
	xor.b64  	%rd31641, %rd31640, %rd31638;
	mul.lo.s64 	%rd31642, %rd31641, 1099511628211;
	shr.u64 	%rd31643, %rd31627, 32;
	and.b64  	%rd31644, %rd31643, 255;
	xor.b64  	%rd31645, %rd31644, %rd31642;
	mul.lo.s64 	%rd31646, %rd31645, 1099511628211;
	shr.u64 	%rd31647, %rd31627, 40;
	and.b64  	%rd31648, %rd31647, 255;
	xor.b64  	%rd31649, %rd31648, %rd31646;
	mul.lo.s64 	%rd31650, %rd31649, 1099511628211;
	shr.u64 	%rd31651, %rd31627, 48;
	and.b64  	%rd31652, %rd31651, 255;
	xor.b64  	%rd31653, %rd31652, %rd31650;
	mul.lo.s64 	%rd31654, %rd31653, 1099511628211;
	shr.u64 	%rd31655, %rd31627, 56;
	xor.b64  	%rd31656, %rd31655, %rd31654;
	mul.lo.s64 	%rd31657, %rd31656, 1099511628211;
	ld.u64 	%rd31658, [%rd31626+8];
	and.b64  	%rd31659, %rd31658, 255;
	xor.b64  	%rd31660, %rd31659, %rd31657;
	mul.lo.s64 	%rd31661, %rd31660, 1099511628211;
	shr.u64 	%rd31662, %rd31658, 8;
	and.b64  	%rd31663, %rd31662, 255;
	xor.b64  	%rd31664, %rd31663, %rd31661;
	mul.lo.s64 	%rd31665, %rd31664, 1099511628211;
	shr.u64 	%rd31666, %rd31658, 16;
	and.b64  	%rd31667, %rd31666, 255;
	xor.b64  	%rd31668, %rd31667, %rd31665;
	mul.lo.s64 	%rd31669, %rd31668, 1099511628211;
	shr.u64 	%rd31670, %rd31658, 24;
	and.b64  	%rd31671, %rd31670, 255;
	xor.b64  	%rd31672, %rd31671, %rd31669;
	mul.lo.s64 	%rd31673, %rd31672, 1099511628211;
	shr.u64 	%rd31674, %rd31658, 32;
	and.b64  	%rd31675, %rd31674, 255;
	xor.b64  	%rd31676, %rd31675, %rd31673;
	mul.lo.s64 	%rd31677, %rd31676, 1099511628211;
	shr.u64 	%rd31678, %rd31658, 40;
	and.b64  	%rd31679, %rd31678, 255;
	xor.b64  	%rd31680, %rd31679, %rd31677;
	mul.lo.s64 	%rd31681, %rd31680, 1099511628211;
	shr.u64 	%rd31682, %rd31658, 48;
	and.b64  	%rd31683, %rd31682, 255;
	xor.b64  	%rd31684, %rd31683, %rd31681;
	mul.lo.s64 	%rd31685, %rd31684, 1099511628211;
	shr.u64 	%rd31686, %rd31658, 56;
	xor.b64  	%rd31687, %rd31686, %rd31685;
	mul.lo.s64 	%rd37758, %rd31687, 1099511628211;
	add.s64 	%rd37756, %rd37756, 2;
	setp.ne.s64 	%p1608, %rd37756, %rd37759;
	@%p1608 bra 	$L__BB37_749;
$L__BB37_750:
	setp.eq.s64 	%p1609, %rd216, 0;
	@%p1609 bra 	$L__BB37_752;
	shl.b64 	%rd31688, %rd37759, 3;
	add.s64 	%rd31689, %rd37667, %rd31688;
	ld.u64 	%rd31690, [%rd31689];
	and.b64  	%rd31691, %rd31690, 255;
	xor.b64  	%rd31692, %rd31691, %rd37758;
	mul.lo.s64 	%rd31693, %rd31692, 1099511628211;
	shr.u64 	%rd31694, %rd31690, 8;
	and.b64  	%rd31695, %rd31694, 255;
	xor.b64  	%rd31696, %rd31695, %rd31693;
	mul.lo.s64 	%rd31697, %rd31696, 1099511628211;
	shr.u64 	%rd31698, %rd31690, 16;
	and.b64  	%rd31699, %rd31698, 255;
	xor.b64  	%rd31700, %rd31699, %rd31697;
	mul.lo.s64 	%rd31701, %rd31700, 1099511628211;
	shr.u64 	%rd31702, %rd31690, 24;
	and.b64  	%rd31703, %rd31702, 255;
	xor.b64  	%rd31704, %rd31703, %rd31701;
	mul.lo.s64 	%rd31705, %rd31704, 1099511628211;
	shr.u64 	%rd31706, %rd31690, 32;
	and.b64  	%rd31707, %rd31706, 255;
	xor.b64  	%rd31708, %rd31707, %rd31705;
	mul.lo.s64 	%rd31709, %rd31708, 1099511628211;
	shr.u64 	%rd31710, %rd31690, 40;
	and.b64  	%rd31711, %rd31710, 255;
	xor.b64  	%rd31712, %rd31711, %rd31709;
	mul.lo.s64 	%rd31713, %rd31712, 1099511628211;
	shr.u64 	%rd31714, %rd31690, 48;
	and.b64  	%rd31715, %rd31714, 255;
	xor.b64  	%rd31716, %rd31715, %rd31713;
	mul.lo.s64 	%rd31717, %rd31716, 1099511628211;
	shr.u64 	%rd31718, %rd31690, 56;
	xor.b64  	%rd31719, %rd31718, %rd31717;
	mul.lo.s64 	%rd37758, %rd31719, 1099511628211;
$L__BB37_752:
	setp.eq.s64 	%p1610, %rd37752, %rd37758;
	@%p1610 bra 	$L__BB37_765;
	setp.eq.s64 	%p1611, %rd4132, 1;
	mov.b64 	%rd37764, -3750763034362895579;
	mov.b64 	%rd37765, 0;
	@%p1611 bra 	$L__BB37_756;
	and.b64  	%rd37765, %rd4132, -2;
	mov.b64 	%rd37764, -3750763034362895579;
	mov.b64 	%rd37762, 0;
$L__BB37_755:
	shl.b64 	%rd31725, %rd37762, 3;
	add.s64 	%rd31726, %rd37586, %rd31725;
	ld.u64 	%rd31727, [%rd31726];
	and.b64  	%rd31728, %rd31727, 255;
	xor.b64  	%rd31729, %rd31728, %rd37764;
	mul.lo.s64 	%rd31730, %rd31729, 1099511628211;
	shr.u64 	%rd31731, %rd31727, 8;
	and.b64  	%rd31732, %rd31731, 255;
	xor.b64  	%rd31733, %rd31732, %rd31730;
	mul.lo.s64 	%rd31734, %rd31733, 1099511628211;
	shr.u64 	%rd31735, %rd31727, 16;
	and.b64  	%rd31736, %rd31735, 255;
	xor.b64  	%rd31737, %rd31736, %rd31734;
	mul.lo.s64 	%rd31738, %rd31737, 1099511628211;
	shr.u64 	%rd31739, %rd31727, 24;
	and.b64  	%rd31740, %rd31739, 255;
	xor.b64  	%rd31741, %rd31740, %rd31738;
	mul.lo.s64 	%rd31742, %rd31741, 1099511628211;
	shr.u64 	%rd31743, %rd31727, 32;
	and.b64  	%rd31744, %rd31743, 255;
	xor.b64  	%rd31745, %rd31744, %rd31742;
	mul.lo.s64 	%rd31746, %rd31745, 1099511628211;
	shr.u64 	%rd31747, %rd31727, 40;
	and.b64  	%rd31748, %rd31747, 255;
	xor.b64  	%rd31749, %rd31748, %rd31746;
	mul.lo.s64 	%rd31750, %rd31749, 1099511628211;
	shr.u64 	%rd31751, %rd31727, 48;
	and.b64  	%rd31752, %rd31751, 255;
	xor.b64  	%rd31753, %rd31752, %rd31750;
	mul.lo.s64 	%rd31754, %rd31753, 1099511628211;
	shr.u64 	%rd31755, %rd31727, 56;
	xor.b64  	%rd31756, %rd31755, %rd31754;
	mul.lo.s64 	%rd31757, %rd31756, 1099511628211;
	ld.u64 	%rd31758, [%rd31726+8];
	and.b64  	%rd31759, %rd31758, 255;
	xor.b64  	%rd31760, %rd31759, %rd31757;
	mul.lo.s64 	%rd31761, %rd31760, 1099511628211;
	shr.u64 	%rd31762, %rd31758, 8;
	and.b64  	%rd31763, %rd31762, 255;
	xor.b64  	%rd31764, %rd31763, %rd31761;
	mul.lo.s64 	%rd31765, %rd31764, 1099511628211;
	shr.u64 	%rd31766, %rd31758, 16;
	and.b64  	%rd31767, %rd31766, 255;
	xor.b64  	%rd31768, %rd31767, %rd31765;
	mul.lo.s64 	%rd31769, %rd31768, 1099511628211;
	shr.u64 	%rd31770, %rd31758, 24;
	and.b64  	%rd31771, %rd31770, 255;
	xor.b64  	%rd31772, %rd31771, %rd31769;
	mul.lo.s64 	%rd31773, %rd31772, 1099511628211;
	shr.u64 	%rd31774, %rd31758, 32;
	and.b64  	%rd31775, %rd31774, 255;
	xor.b64  	%rd31776, %rd31775, %rd31773;
	mul.lo.s64 	%rd31777, %rd31776, 1099511628211;
	shr.u64 	%rd31778, %rd31758, 40;
	and.b64  	%rd31779, %rd31778, 255;
	xor.b64  	%rd31780, %rd31779, %rd31777;
	mul.lo.s64 	%rd31781, %rd31780, 1099511628211;
	shr.u64 	%rd31782, %rd31758, 48;
	and.b64  	%rd31783, %rd31782, 255;
	xor.b64  	%rd31784, %rd31783, %rd31781;
	mul.lo.s64 	%rd31785, %rd31784, 1099511628211;
	shr.u64 	%rd31786, %rd31758, 56;
	xor.b64  	%rd31787, %rd31786, %rd31785;
	mul.lo.s64 	%rd37764, %rd31787, 1099511628211;
	add.s64 	%rd37762, %rd37762, 2;
	setp.ne.s64 	%p1612, %rd37762, %rd37765;
	@%p1612 bra 	$L__BB37_755;
$L__BB37_756:
	setp.eq.s64 	%p1613, %rd216, 0;
	@%p1613 bra 	$L__BB37_758;
	shl.b64 	%rd31788, %rd37765, 3;
	add.s64 	%rd31789, %rd37586, %rd31788;
	ld.u64 	%rd31790, [%rd31789];
	and.b64  	%rd31791, %rd31790, 255;
	xor.b64  	%rd31792, %rd31791, %rd37764;
	mul.lo.s64 	%rd31793, %rd31792, 1099511628211;
	shr.u64 	%rd31794, %rd31790, 8;
	and.b64  	%rd31795, %rd31794, 255;
	xor.b64  	%rd31796, %rd31795, %rd31793;
	mul.lo.s64 	%rd31797, %rd31796, 1099511628211;
	shr.u64 	%rd31798, %rd31790, 16;
	and.b64  	%rd31799, %rd31798, 255;
	xor.b64  	%rd31800, %rd31799, %rd31797;
	mul.lo.s64 	%rd31801, %rd31800, 1099511628211;
	shr.u64 	%rd31802, %rd31790, 24;
	and.b64  	%rd31803, %rd31802, 255;
	xor.b64  	%rd31804, %rd31803, %rd31801;
	mul.lo.s64 	%rd31805, %rd31804, 1099511628211;
	shr.u64 	%rd31806, %rd31790, 32;
	and.b64  	%rd31807, %rd31806, 255;
	xor.b64  	%rd31808, %rd31807, %rd31805;
	mul.lo.s64 	%rd31809, %rd31808, 1099511628211;
	shr.u64 	%rd31810, %rd31790, 40;
	and.b64  	%rd31811, %rd31810, 255;
	xor.b64  	%rd31812, %rd31811, %rd31809;
	mul.lo.s64 	%rd31813, %rd31812, 1099511628211;
	shr.u64 	%rd31814, %rd31790, 48;
	and.b64  	%rd31815, %rd31814, 255;
	xor.b64  	%rd31816, %rd31815, %rd31813;
	mul.lo.s64 	%rd31817, %rd31816, 1099511628211;
	shr.u64 	%rd31818, %rd31790, 56;
	xor.b64  	%rd31819, %rd31818, %rd31817;
	mul.lo.s64 	%rd37764, %rd31819, 1099511628211;
$L__BB37_758:
	setp.eq.s64 	%p1614, %rd4132, 1;
	mov.b64 	%rd37770, -3750763034362895579;
	mov.b64 	%rd37771, 0;
	@%p1614 bra 	$L__BB37_761;
	and.b64  	%rd37771, %rd4132, -2;
	mov.b64 	%rd37770, -3750763034362895579;
	mov.b64 	%rd37768, 0;
$L__BB37_760:
	shl.b64 	%rd31825, %rd37768, 3;
	add.s64 	%rd31826, %rd37667, %rd31825;
	ld.u64 	%rd31827, [%rd31826];
	and.b64  	%rd31828, %rd31827, 255;
	xor.b64  	%rd31829, %rd31828, %rd37770;
	mul.lo.s64 	%rd31830, %rd31829, 1099511628211;
	shr.u64 	%rd31831, %rd31827, 8;
	and.b64  	%rd31832, %rd31831, 255;
	xor.b64  	%rd31833, %rd31832, %rd31830;
	mul.lo.s64 	%rd31834, %rd31833, 1099511628211;
	shr.u64 	%rd31835, %rd31827, 16;
	and.b64  	%rd31836, %rd31835, 255;
	xor.b64  	%rd31837, %rd31836, %rd31834;
	mul.lo.s64 	%rd31838, %rd31837, 1099511628211;
	shr.u64 	%rd31839, %rd31827, 24;
	and.b64  	%rd31840, %rd31839, 255;
	xor.b64  	%rd31841, %rd31840, %rd31838;
	mul.lo.s64 	%rd31842, %rd31841, 1099511628211;
	shr.u64 	%rd31843, %rd31827, 32;
	and.b64  	%rd31844, %rd31843, 255;
	xor.b64  	%rd31845, %rd31844, %rd31842;
	mul.lo.s64 	%rd31846, %rd31845, 1099511628211;
	shr.u64 	%rd31847, %rd31827, 40;
	and.b64  	%rd31848, %rd31847, 255;
	xor.b64  	%rd31849, %rd31848, %rd31846;
	mul.lo.s64 	%rd31850, %rd31849, 1099511628211;
	shr.u64 	%rd31851, %rd31827, 48;
	and.b64  	%rd31852, %rd31851, 255;
	xor.b64  	%rd31853, %rd31852, %rd31850;
	mul.lo.s64 	%rd31854, %rd31853, 1099511628211;
	shr.u64 	%rd31855, %rd31827, 56;
	xor.b64  	%rd31856, %rd31855, %rd31854;
	mul.lo.s64 	%rd31857, %rd31856, 1099511628211;
	ld.u64 	%rd31858, [%rd31826+8];
	and.b64  	%rd31859, %rd31858, 255;
	xor.b64  	%rd31860, %rd31859, %rd31857;
	mul.lo.s64 	%rd31861, %rd31860, 1099511628211;
	shr.u64 	%rd31862, %rd31858, 8;
	and.b64  	%rd31863, %rd31862, 255;
	xor.b64  	%rd31864, %rd31863, %rd31861;
	mul.lo.s64 	%rd31865, %rd31864, 1099511628211;
	shr.u64 	%rd31866, %rd31858, 16;
	and.b64  	%rd31867, %rd31866, 255;
	xor.b64  	%rd31868, %rd31867, %rd31865;
	mul.lo.s64 	%rd31869, %rd31868, 1099511628211;
	shr.u64 	%rd31870, %rd31858, 24;
	and.b64  	%rd31871, %rd31870, 255;
	xor.b64  	%rd31872, %rd31871, %rd31869;
	mul.lo.s64 	%rd31873, %rd31872, 1099511628211;
	shr.u64 	%rd31874, %rd31858, 32;
	and.b64  	%rd31875, %rd31874, 255;
	xor.b64  	%rd31876, %rd31875, %rd31873;
	mul.lo.s64 	%rd31877, %rd31876, 1099511628211;
	shr.u64 	%rd31878, %rd31858, 40;
	and.b64  	%rd31879, %rd31878, 255;
	xor.b64  	%rd31880, %rd31879, %rd31877;
	mul.lo.s64 	%rd31881, %rd31880, 1099511628211;
	shr.u64 	%rd31882, %rd31858, 48;
	and.b64  	%rd31883, %rd31882, 255;
	xor.b64  	%rd31884, %rd31883, %rd31881;
	mul.lo.s64 	%rd31885, %rd31884, 1099511628211;
	shr.u64 	%rd31886, %rd31858, 56;
	xor.b64  	%rd31887, %rd31886, %rd31885;
	mul.lo.s64 	%rd37770, %rd31887, 1099511628211;
	add.s64 	%rd37768, %rd37768, 2;
	setp.ne.s64 	%p1615, %rd37768, %rd37771;
	@%p1615 bra 	$L__BB37_760;
$L__BB37_761:
	setp.eq.s64 	%p1616, %rd216, 0;
	@%p1616 bra 	$L__BB37_763;
	shl.b64 	%rd31888, %rd37771, 3;
	add.s64 	%rd31889, %rd37667, %rd31888;
	ld.u64 	%rd31890, [%rd31889];
	and.b64  	%rd31891, %rd31890, 255;
	xor.b64  	%rd31892, %rd31891, %rd37770;
	mul.lo.s64 	%rd31893, %rd31892, 1099511628211;
	shr.u64 	%rd31894, %rd31890, 8;
	and.b64  	%rd31895, %rd31894, 255;
	xor.b64  	%rd31896, %rd31895, %rd31893;
	mul.lo.s64 	%rd31897, %rd31896, 1099511628211;
	shr.u64 	%rd31898, %rd31890, 16;
	and.b64  	%rd31899, %rd31898, 255;
	xor.b64  	%rd31900, %rd31899, %rd31897;
	mul.lo.s64 	%rd31901, %rd31900, 1099511628211;
	shr.u64 	%rd31902, %rd31890, 24;
	and.b64  	%rd31903, %rd31902, 255;
	xor.b64  	%rd31904, %rd31903, %rd31901;
	mul.lo.s64 	%rd31905, %rd31904, 1099511628211;
	shr.u64 	%rd31906, %rd31890, 32;
	and.b64  	%rd31907, %rd31906, 255;
	xor.b64  	%rd31908, %rd31907, %rd31905;
	mul.lo.s64 	%rd31909, %rd31908, 1099511628211;
	shr.u64 	%rd31910, %rd31890, 40;
	and.b64  	%rd31911, %rd31910, 255;
	xor.b64  	%rd31912, %rd31911, %rd31909;
	mul.lo.s64 	%rd31913, %rd31912, 1099511628211;
	shr.u64 	%rd31914, %rd31890, 48;
	and.b64  	%rd31915, %rd31914, 255;
	xor.b64  	%rd31916, %rd31915, %rd31913;
	mul.lo.s64 	%rd31917, %rd31916, 1099511628211;
	shr.u64 	%rd31918, %rd31890, 56;
	xor.b64  	%rd31919, %rd31918, %rd31917;
	mul.lo.s64 	%rd37770, %rd31919, 1099511628211;
$L__BB37_763:
	setp.lt.u64 	%p1617, %rd37764, %rd37770;
	mov.u64 	%rd38112, %rd37586;
	@%p1617 bra 	$L__BB37_764;
	bra.uni 	$L__BB37_769;
$L__BB37_764:
	mov.u64 	%rd38112, %rd37667;
	mov.u64 	%rd37667, %rd37586;
	bra.uni 	$L__BB37_769;
$L__BB37_765:
	setp.eq.s32 	%p1618, %r118, 0;
	mov.u64 	%rd38112, %rd37586;
	@%p1618 bra 	$L__BB37_769;
	mov.b64 	%rd37774, 0;
$L__BB37_767:
	shl.b64 	%rd31921, %rd37774, 3;
	add.s64 	%rd31922, %rd37586, %rd31921;
	ld.u64 	%rd1362, [%rd31922];
	add.s64 	%rd31923, %rd37667, %rd31921;
	ld.u64 	%rd1363, [%rd31923];
	setp.lt.u64 	%p1619, %rd1362, %rd1363;
	@%p1619 bra 	$L__BB37_764;
	setp.le.u64 	%p1620, %rd1362, %rd1363;
	add.s64 	%rd37774, %rd37774, 1;
	setp.lt.u64 	%p1621, %rd37774, %rd13;
	and.pred  	%p1622, %p1620, %p1621;
	mov.u64 	%rd38112, %rd37586;
	@%p1622 bra 	$L__BB37_767;
$L__BB37_769:
	setp.eq.s64 	%p1623, %rd4132, 1;
	mov.b64 	%rd37779, -3750763034362895579;
	mov.b64 	%rd37780, 0;
	@%p1623 bra 	$L__BB37_772;
	and.b64  	%rd37780, %rd4132, -2;
	mov.b64 	%rd37779, -3750763034362895579;
	mov.b64 	%rd37777, 0;
$L__BB37_771:
	shl.b64 	%rd31930, %rd37777, 3;
	add.s64 	%rd31931, %rd37613, %rd31930;
	ld.u64 	%rd31932, [%rd31931];
	and.b64  	%rd31933, %rd31932, 255;
	xor.b64  	%rd31934, %rd31933, %rd37779;
	mul.lo.s64 	%rd31935, %rd31934, 1099511628211;
	shr.u64 	%rd31936, %rd31932, 8;
	and.b64  	%rd31937, %rd31936, 255;
	xor.b64  	%rd31938, %rd31937, %rd31935;
	mul.lo.s64 	%rd31939, %rd31938, 1099511628211;
	shr.u64 	%rd31940, %rd31932, 16;
	and.b64  	%rd31941, %rd31940, 255;
	xor.b64  	%rd31942, %rd31941, %rd31939;
	mul.lo.s64 	%rd31943, %rd31942, 1099511628211;
	shr.u64 	%rd31944, %rd31932, 24;
	and.b64  	%rd31945, %rd31944, 255;
	xor.b64  	%rd31946, %rd31945, %rd31943;
	mul.lo.s64 	%rd31947, %rd31946, 1099511628211;
	shr.u64 	%rd31948, %rd31932, 32;
	and.b64  	%rd31949, %rd31948, 255;
	xor.b64  	%rd31950, %rd31949, %rd31947;
	mul.lo.s64 	%rd31951, %rd31950, 1099511628211;
	shr.u64 	%rd31952, %rd31932, 40;
	and.b64  	%rd31953, %rd31952, 255;
	xor.b64  	%rd31954, %rd31953, %rd31951;
	mul.lo.s64 	%rd31955, %rd31954, 1099511628211;
	shr.u64 	%rd31956, %rd31932, 48;
	and.b64  	%rd31957, %rd31956, 255;
	xor.b64  	%rd31958, %rd31957, %rd31955;
	mul.lo.s64 	%rd31959, %rd31958, 1099511628211;
	shr.u64 	%rd31960, %rd31932, 56;
	xor.b64  	%rd31961, %rd31960, %rd31959;
	mul.lo.s64 	%rd31962, %rd31961, 1099511628211;
	ld.u64 	%rd31963, [%rd31931+8];
	and.b64  	%rd31964, %rd31963, 255;
	xor.b64  	%rd31965, %rd31964, %rd31962;
	mul.lo.s64 	%rd31966, %rd31965, 1099511628211;
	shr.u64 	%rd31967, %rd31963, 8;
	and.b64  	%rd31968, %rd31967, 255;
	xor.b64  	%rd31969, %rd31968, %rd31966;
	mul.lo.s64 	%rd31970, %rd31969, 1099511628211;
	shr.u64 	%rd31971, %rd31963, 16;
	and.b64  	%rd31972, %rd31971, 255;
	xor.b64  	%rd31973, %rd31972, %rd31970;
	mul.lo.s64 	%rd31974, %rd31973, 1099511628211;
	shr.u64 	%rd31975, %rd31963, 24;
	and.b64  	%rd31976, %rd31975, 255;
	xor.b64  	%rd31977, %rd31976, %rd31974;
	mul.lo.s64 	%rd31978, %rd31977, 1099511628211;
	shr.u64 	%rd31979, %rd31963, 32;
	and.b64  	%rd31980, %rd31979, 255;
	xor.b64  	%rd31981, %rd31980, %rd31978;
	mul.lo.s64 	%rd31982, %rd31981, 1099511628211;
	shr.u64 	%rd31983, %rd31963, 40;
	and.b64  	%rd31984, %rd31983, 255;
	xor.b64  	%rd31985, %rd31984, %rd31982;
	mul.lo.s64 	%rd31986, %rd31985, 1099511628211;
	shr.u64 	%rd31987, %rd31963, 48;
	and.b64  	%rd31988, %rd31987, 255;
	xor.b64  	%rd31989, %rd31988, %rd31986;
	mul.lo.s64 	%rd31990, %rd31989, 1099511628211;
	shr.u64 	%rd31991, %rd31963, 56;
	xor.b64  	%rd31992, %rd31991, %rd31990;
	mul.lo.s64 	%rd37779, %rd31992, 1099511628211;
	add.s64 	%rd37777, %rd37777, 2;
	setp.ne.s64 	%p1624, %rd37777, %rd37780;
	@%p1624 bra 	$L__BB37_771;
$L__BB37_772:
	setp.eq.s64 	%p1625, %rd216, 0;
	@%p1625 bra 	$L__BB37_774;
	shl.b64 	%rd31993, %rd37780, 3;
	add.s64 	%rd31994, %rd37613, %rd31993;
	ld.u64 	%rd31995, [%rd31994];
	and.b64  	%rd31996, %rd31995, 255;
	xor.b64  	%rd31997, %rd31996, %rd37779;
	mul.lo.s64 	%rd31998, %rd31997, 1099511628211;
	shr.u64 	%rd31999, %rd31995, 8;
	and.b64  	%rd32000, %rd31999, 255;
	xor.b64  	%rd32001, %rd32000, %rd31998;
	mul.lo.s64 	%rd32002, %rd32001, 1099511628211;
	shr.u64 	%rd32003, %rd31995, 16;
	and.b64  	%rd32004, %rd32003, 255;
	xor.b64  	%rd32005, %rd32004, %rd32002;
	mul.lo.s64 	%rd32006, %rd32005, 1099511628211;
	shr.u64 	%rd32007, %rd31995, 24;
	and.b64  	%rd32008, %rd32007, 255;
	xor.b64  	%rd32009, %rd32008, %rd32006;
	mul.lo.s64 	%rd32010, %rd32009, 1099511628211;
	shr.u64 	%rd32011, %rd31995, 32;
	and.b64  	%rd32012, %rd32011, 255;
	xor.b64  	%rd32013, %rd32012, %rd32010;
	mul.lo.s64 	%rd32014, %rd32013, 1099511628211;
	shr.u64 	%rd32015, %rd31995, 40;
	and.b64  	%rd32016, %rd32015, 255;
	xor.b64  	%rd32017, %rd32016, %rd32014;
	mul.lo.s64 	%rd32018, %rd32017, 1099511628211;
	shr.u64 	%rd32019, %rd31995, 48;
	and.b64  	%rd32020, %rd32019, 255;
	xor.b64  	%rd32021, %rd32020, %rd32018;
	mul.lo.s64 	%rd32022, %rd32021, 1099511628211;
	shr.u64 	%rd32023, %rd31995, 56;
	xor.b64  	%rd32024, %rd32023, %rd32022;
	mul.lo.s64 	%rd37779, %rd32024, 1099511628211;
$L__BB37_774:
	setp.eq.s64 	%p1626, %rd4132, 1;
	mov.b64 	%rd37785, -3750763034362895579;
	mov.b64 	%rd37786, 0;
	@%p1626 bra 	$L__BB37_777;
	and.b64  	%rd37786, %rd4132, -2;
	mov.b64 	%rd37785, -3750763034362895579;
	mov.b64 	%rd37783, 0;
$L__BB37_776:
	shl.b64 	%rd32030, %rd37783, 3;
	add.s64 	%rd32031, %rd37870, %rd32030;
	ld.u64 	%rd32032, [%rd32031];
	and.b64  	%rd32033, %rd32032, 255;
	xor.b64  	%rd32034, %rd32033, %rd37785;
	mul.lo.s64 	%rd32035, %rd32034, 1099511628211;
	shr.u64 	%rd32036, %rd32032, 8;
	and.b64  	%rd32037, %rd32036, 255;
	xor.b64  	%rd32038, %rd32037, %rd32035;
	mul.lo.s64 	%rd32039, %rd32038, 1099511628211;
	shr.u64 	%rd32040, %rd32032, 16;
	and.b64  	%rd32041, %rd32040, 255;
	xor.b64  	%rd32042, %rd32041, %rd32039;
	mul.lo.s64 	%rd32043, %rd32042, 1099511628211;
	shr.u64 	%rd32044, %rd32032, 24;
	and.b64  	%rd32045, %rd32044, 255;
	xor.b64  	%rd32046, %rd32045, %rd32043;
	mul.lo.s64 	%rd32047, %rd32046, 1099511628211;
	shr.u64 	%rd32048, %rd32032, 32;
	and.b64  	%rd32049, %rd32048, 255;
	xor.b64  	%rd32050, %rd32049, %rd32047;
	mul.lo.s64 	%rd32051, %rd32050, 1099511628211;
	shr.u64 	%rd32052, %rd32032, 40;
	and.b64  	%rd32053, %rd32052, 255;
	xor.b64  	%rd32054, %rd32053, %rd32051;
	mul.lo.s64 	%rd32055, %rd32054, 1099511628211;
	shr.u64 	%rd32056, %rd32032, 48;
	and.b64  	%rd32057, %rd32056, 255;
	xor.b64  	%rd32058, %rd32057, %rd32055;
	mul.lo.s64 	%rd32059, %rd32058, 1099511628211;
	shr.u64 	%rd32060, %rd32032, 56;
	xor.b64  	%rd32061, %rd32060, %rd32059;
	mul.lo.s64 	%rd32062, %rd32061, 1099511628211;
	ld.u64 	%rd32063, [%rd32031+8];
	and.b64  	%rd32064, %rd32063, 255;
	xor.b64  	%rd32065, %rd32064, %rd32062;
	mul.lo.s64 	%rd32066, %rd32065, 1099511628211;
	shr.u64 	%rd32067, %rd32063, 8;
	and.b64  	%rd32068, %rd32067, 255;
	xor.b64  	%rd32069, %rd32068, %rd32066;
	mul.lo.s64 	%rd32070, %rd32069, 1099511628211;
	shr.u64 	%rd32071, %rd32063, 16;
	and.b64  	%rd32072, %rd32071, 255;
	xor.b64  	%rd32073, %rd32072, %rd32070;
	mul.lo.s64 	%rd32074, %rd32073, 1099511628211;
	shr.u64 	%rd32075, %rd32063, 24;
	and.b64  	%rd32076, %rd32075, 255;
	xor.b64  	%rd32077, %rd32076, %rd32074;
	mul.lo.s64 	%rd32078, %rd32077, 1099511628211;
	shr.u64 	%rd32079, %rd32063, 32;
	and.b64  	%rd32080, %rd32079, 255;
	xor.b64  	%rd32081, %rd32080, %rd32078;
	mul.lo.s64 	%rd32082, %rd32081, 1099511628211;
	shr.u64 	%rd32083, %rd32063, 40;
	and.b64  	%rd32084, %rd32083, 255;
	xor.b64  	%rd32085, %rd32084, %rd32082;
	mul.lo.s64 	%rd32086, %rd32085, 1099511628211;
	shr.u64 	%rd32087, %rd32063, 48;
	and.b64  	%rd32088, %rd32087, 255;
	xor.b64  	%rd32089, %rd32088, %rd32086;
	mul.lo.s64 	%rd32090, %rd32089, 1099511628211;
	shr.u64 	%rd32091, %rd32063, 56;
	xor.b64  	%rd32092, %rd32091, %rd32090;
	mul.lo.s64 	%rd37785, %rd32092, 1099511628211;
	add.s64 	%rd37783, %rd37783, 2;
	setp.ne.s64 	%p1627, %rd37783, %rd37786;
	@%p1627 bra 	$L__BB37_776;
$L__BB37_777:
	setp.eq.s64 	%p1628, %rd216, 0;
	@%p1628 bra 	$L__BB37_779;
	shl.b64 	%rd32093, %rd37786, 3;
	add.s64 	%rd32094, %rd37870, %rd32093;
	ld.u64 	%rd32095, [%rd32094];
	and.b64  	%rd32096, %rd32095, 255;
	xor.b64  	%rd32097, %rd32096, %rd37785;
	mul.lo.s64 	%rd32098, %rd32097, 1099511628211;
	shr.u64 	%rd32099, %rd32095, 8;
	and.b64  	%rd32100, %rd32099, 255;
	xor.b64  	%rd32101, %rd32100, %rd32098;
	mul.lo.s64 	%rd32102, %rd32101, 1099511628211;
	shr.u64 	%rd32103, %rd32095, 16;
	and.b64  	%rd32104, %rd32103, 255;
	xor.b64  	%rd32105, %rd32104, %rd32102;
	mul.lo.s64 	%rd32106, %rd32105, 1099511628211;
	shr.u64 	%rd32107, %rd32095, 24;
	and.b64  	%rd32108, %rd32107, 255;
	xor.b64  	%rd32109, %rd32108, %rd32106;
	mul.lo.s64 	%rd32110, %rd32109, 1099511628211;
	shr.u64 	%rd32111, %rd32095, 32;
	and.b64  	%rd32112, %rd32111, 255;
	xor.b64  	%rd32113, %rd32112, %rd32110;
	mul.lo.s64 	%rd32114, %rd32113, 1099511628211;
	shr.u64 	%rd32115, %rd32095, 40;
	and.b64  	%rd32116, %rd32115, 255;
	xor.b64  	%rd32117, %rd32116, %rd32114;
	mul.lo.s64 	%rd32118, %rd32117, 1099511628211;
	shr.u64 	%rd32119, %rd32095, 48;
	and.b64  	%rd32120, %rd32119, 255;
	xor.b64  	%rd32121, %rd32120, %rd32118;
	mul.lo.s64 	%rd32122, %rd32121, 1099511628211;
	shr.u64 	%rd32123, %rd32095, 56;
	xor.b64  	%rd32124, %rd32123, %rd32122;
	mul.lo.s64 	%rd37785, %rd32124, 1099511628211;
$L__BB37_779:
	setp.eq.s64 	%p1629, %rd37779, %rd37785;
	@%p1629 bra 	$L__BB37_792;
	setp.eq.s64 	%p1630, %rd4132, 1;
	mov.b64 	%rd37791, -3750763034362895579;
	mov.b64 	%rd37792, 0;
	@%p1630 bra 	$L__BB37_783;
	and.b64  	%rd37792, %rd4132, -2;
	mov.b64 	%rd37791, -3750763034362895579;
	mov.b64 	%rd37789, 0;
$L__BB37_782:
	shl.b64 	%rd32130, %rd37789, 3;
	add.s64 	%rd32131, %rd37613, %rd32130;
	ld.u64 	%rd32132, [%rd32131];
	and.b64  	%rd32133, %rd32132, 255;
	xor.b64  	%rd32134, %rd32133, %rd37791;
	mul.lo.s64 	%rd32135, %rd32134, 1099511628211;
	shr.u64 	%rd32136, %rd32132, 8;
	and.b64  	%rd32137, %rd32136, 255;
	xor.b64  	%rd32138, %rd32137, %rd32135;
	mul.lo.s64 	%rd32139, %rd32138, 1099511628211;
	shr.u64 	%rd32140, %rd32132, 16;
	and.b64  	%rd32141, %rd32140, 255;
	xor.b64  	%rd32142, %rd32141, %rd32139;
	mul.lo.s64 	%rd32143, %rd32142, 1099511628211;
	shr.u64 	%rd32144, %rd32132, 24;
	and.b64  	%rd32145, %rd32144, 255;
	xor.b64  	%rd32146, %rd32145, %rd32143;
	mul.lo.s64 	%rd32147, %rd32146, 1099511628211;
	shr.u64 	%rd32148, %rd32132, 32;
	and.b64  	%rd32149, %rd32148, 255;
	xor.b64  	%rd32150, %rd32149, %rd32147;
	mul.lo.s64 	%rd32151, %rd32150, 1099511628211;
	shr.u64 	%rd32152, %rd32132, 40;
	and.b64  	%rd32153, %rd32152, 255;
	xor.b64  	%rd32154, %rd32153, %rd32151;
	mul.lo.s64 	%rd32155, %rd32154, 1099511628211;
	shr.u64 	%rd32156, %rd32132, 48;
	and.b64  	%rd32157, %rd32156, 255;
	xor.b64  	%rd32158, %rd32157, %rd32155;
	mul.lo.s64 	%rd32159, %rd32158, 1099511628211;
	shr.u64 	%rd32160, %rd32132, 56;
	xor.b64  	%rd32161, %rd32160, %rd32159;
	mul.lo.s64 	%rd32162, %rd32161, 1099511628211;
	ld.u64 	%rd32163, [%rd32131+8];
	and.b64  	%rd32164, %rd32163, 255;
	xor.b64  	%rd32165, %rd32164, %rd32162;
	mul.lo.s64 	%rd32166, %rd32165, 1099511628211;
	shr.u64 	%rd32167, %rd32163, 8;
	and.b64  	%rd32168, %rd32167, 255;
	xor.b64  	%rd32169, %rd32168, %rd32166;
	mul.lo.s64 	%rd32170, %rd32169, 1099511628211;
	shr.u64 	%rd32171, %rd32163, 16;
	and.b64  	%rd32172, %rd32171, 255;
	xor.b64  	%rd32173, %rd32172, %rd32170;
	mul.lo.s64 	%rd32174, %rd32173, 1099511628211;
	shr.u64 	%rd32175, %rd32163, 24;
	and.b64  	%rd32176, %rd32175, 255;
	xor.b64  	%rd32177, %rd32176, %rd32174;
	mul.lo.s64 	%rd32178, %rd32177, 1099511628211;
	shr.u64 	%rd32179, %rd32163, 32;
	and.b64  	%rd32180, %rd32179, 255;
	xor.b64  	%rd32181, %rd32180, %rd32178;
	mul.lo.s64 	%rd32182, %rd32181, 1099511628211;
	shr.u64 	%rd32183, %rd32163, 40;
	and.b64  	%rd32184, %rd32183, 255;
	xor.b64  	%rd32185, %rd32184, %rd32182;
	mul.lo.s64 	%rd32186, %rd32185, 1099511628211;
	shr.u64 	%rd32187, %rd32163, 48;
	and.b64  	%rd32188, %rd32187, 255;
	xor.b64  	%rd32189, %rd32188, %rd32186;
	mul.lo.s64 	%rd32190, %rd32189, 1099511628211;
	shr.u64 	%rd32191, %rd32163, 56;
	xor.b64  	%rd32192, %rd32191, %rd32190;
	mul.lo.s64 	%rd37791, %rd32192, 1099511628211;
	add.s64 	%rd37789, %rd37789, 2;
	setp.ne.s64 	%p1631, %rd37789, %rd37792;
	@%p1631 bra 	$L__BB37_782;
$L__BB37_783:
	setp.eq.s64 	%p1632, %rd216, 0;
	@%p1632 bra 	$L__BB37_785;
	shl.b64 	%rd32193, %rd37792, 3;
	add.s64 	%rd32194, %rd37613, %rd32193;
	ld.u64 	%rd32195, [%rd32194];
	and.b64  	%rd32196, %rd32195, 255;
	xor.b64  	%rd32197, %rd32196, %rd37791;
	mul.lo.s64 	%rd32198, %rd32197, 1099511628211;
	shr.u64 	%rd32199, %rd32195, 8;
	and.b64  	%rd32200, %rd32199, 255;
	xor.b64  	%rd32201, %rd32200, %rd32198;
	mul.lo.s64 	%rd32202, %rd32201, 1099511628211;
	shr.u64 	%rd32203, %rd32195, 16;
	and.b64  	%rd32204, %rd32203, 255;
	xor.b64  	%rd32205, %rd32204, %rd32202;
	mul.lo.s64 	%rd32206, %rd32205, 1099511628211;
	shr.u64 	%rd32207, %rd32195, 24;
	and.b64  	%rd32208, %rd32207, 255;
	xor.b64  	%rd32209, %rd32208, %rd32206;
	mul.lo.s64 	%rd32210, %rd32209, 1099511628211;
	shr.u64 	%rd32211, %rd32195, 32;
	and.b64  	%rd32212, %rd32211, 255;
	xor.b64  	%rd32213, %rd32212, %rd32210;
	mul.lo.s64 	%rd32214, %rd32213, 1099511628211;
	shr.u64 	%rd32215, %rd32195, 40;
	and.b64  	%rd32216, %rd32215, 255;
	xor.b64  	%rd32217, %rd32216, %rd32214;
	mul.lo.s64 	%rd32218, %rd32217, 1099511628211;
	shr.u64 	%rd32219, %rd32195, 48;
	and.b64  	%rd32220, %rd32219, 255;
	xor.b64  	%rd32221, %rd32220, %rd32218;
	mul.lo.s64 	%rd32222, %rd32221, 1099511628211;
	shr.u64 	%rd32223, %rd32195, 56;
	xor.b64  	%rd32224, %rd32223, %rd32222;
	mul.lo.s64 	%rd37791, %rd32224, 1099511628211;
$L__BB37_785:
	setp.eq.s64 	%p1633, %rd4132, 1;
	mov.b64 	%rd37797, -3750763034362895579;
	mov.b64 	%rd37798, 0;
	@%p1633 bra 	$L__BB37_788;
	and.b64  	%rd37798, %rd4132, -2;
	mov.b64 	%rd37797, -3750763034362895579;
	mov.b64 	%rd37795, 0;
$L__BB37_787:
	shl.b64 	%rd32230, %rd37795, 3;
	add.s64 	%rd32231, %rd37870, %rd32230;
	ld.u64 	%rd32232, [%rd32231];
	and.b64  	%rd32233, %rd32232, 255;
	xor.b64  	%rd32234, %rd32233, %rd37797;
	mul.lo.s64 	%rd32235, %rd32234, 1099511628211;
	shr.u64 	%rd32236, %rd32232, 8;
	and.b64  	%rd32237, %rd32236, 255;
	xor.b64  	%rd32238, %rd32237, %rd32235;
	mul.lo.s64 	%rd32239, %rd32238, 1099511628211;
	shr.u64 	%rd32240, %rd32232, 16;
	and.b64  	%rd32241, %rd32240, 255;
	xor.b64  	%rd32242, %rd32241, %rd32239;
	mul.lo.s64 	%rd32243, %rd32242, 1099511628211;
	shr.u64 	%rd32244, %rd32232, 24;
	and.b64  	%rd32245, %rd32244, 255;
	xor.b64  	%rd32246, %rd32245, %rd32243;
	mul.lo.s64 	%rd32247, %rd32246, 1099511628211;
	shr.u64 	%rd32248, %rd32232, 32;
	and.b64  	%rd32249, %rd32248, 255;
	xor.b64  	%rd32250, %rd32249, %rd32247;
	mul.lo.s64 	%rd32251, %rd32250, 1099511628211;
	shr.u64 	%rd32252, %rd32232, 40;
	and.b64  	%rd32253, %rd32252, 255;
	xor.b64  	%rd32254, %rd32253, %rd32251;
	mul.lo.s64 	%rd32255, %rd32254, 1099511628211;
	shr.u64 	%rd32256, %rd32232, 48;
	and.b64  	%rd32257, %rd32256, 255;
	xor.b64  	%rd32258, %rd32257, %rd32255;
	mul.lo.s64 	%rd32259, %rd32258, 1099511628211;
	shr.u64 	%rd32260, %rd32232, 56;
	xor.b64  	%rd32261, %rd32260, %rd32259;
	mul.lo.s64 	%rd32262, %rd32261, 1099511628211;
	ld.u64 	%rd32263, [%rd32231+8];
	and.b64  	%rd32264, %rd32263, 255;
	xor.b64  	%rd32265, %rd32264, %rd32262;
	mul.lo.s64 	%rd32266, %rd32265, 1099511628211;
	shr.u64 	%rd32267, %rd32263, 8;
	and.b64  	%rd32268, %rd32267, 255;
	xor.b64  	%rd32269, %rd32268, %rd32266;
	mul.lo.s64 	%rd32270, %rd32269, 1099511628211;
	shr.u64 	%rd32271, %rd32263, 16;
	and.b64  	%rd32272, %rd32271, 255;
	xor.b64  	%rd32273, %rd32272, %rd32270;
	mul.lo.s64 	%rd32274, %rd32273, 1099511628211;
	shr.u64 	%rd32275, %rd32263, 24;
	and.b64  	%rd32276, %rd32275, 255;
	xor.b64  	%rd32277, %rd32276, %rd32274;
	mul.lo.s64 	%rd32278, %rd32277, 1099511628211;
	shr.u64 	%rd32279, %rd32263, 32;
	and.b64  	%rd32280, %rd32279, 255;
	xor.b64  	%rd32281, %rd32280, %rd32278;
	mul.lo.s64 	%rd32282, %rd32281, 1099511628211;
	shr.u64 	%rd32283, %rd32263, 40;
	and.b64  	%rd32284, %rd32283, 255;
	xor.b64  	%rd32285, %rd32284, %rd32282;
	mul.lo.s64 	%rd32286, %rd32285, 1099511628211;
	shr.u64 	%rd32287, %rd32263, 48;
	and.b64  	%rd32288, %rd32287, 255;
	xor.b64  	%rd32289, %rd32288, %rd32286;
	mul.lo.s64 	%rd32290, %rd32289, 1099511628211;
	shr.u64 	%rd32291, %rd32263, 56;
	xor.b64  	%rd32292, %rd32291, %rd32290;
	mul.lo.s64 	%rd37797, %rd32292, 1099511628211;
	add.s64 	%rd37795, %rd37795, 2;
	setp.ne.s64 	%p1634, %rd37795, %rd37798;
	@%p1634 bra 	$L__BB37_787;
$L__BB37_788:
	setp.eq.s64 	%p1635, %rd216, 0;
	@%p1635 bra 	$L__BB37_790;
	shl.b64 	%rd32293, %rd37798, 3;
	add.s64 	%rd32294, %rd37870, %rd32293;
	ld.u64 	%rd32295, [%rd32294];
	and.b64  	%rd32296, %rd32295, 255;
	xor.b64  	%rd32297, %rd32296, %rd37797;
	mul.lo.s64 	%rd32298, %rd32297, 1099511628211;
	shr.u64 	%rd32299, %rd32295, 8;
	and.b64  	%rd32300, %rd32299, 255;
	xor.b64  	%rd32301, %rd32300, %rd32298;
	mul.lo.s64 	%rd32302, %rd32301, 1099511628211;
	shr.u64 	%rd32303, %rd32295, 16;
	and.b64  	%rd32304, %rd32303, 255;
	xor.b64  	%rd32305, %rd32304, %rd32302;
	mul.lo.s64 	%rd32306, %rd32305, 1099511628211;
	shr.u64 	%rd32307, %rd32295, 24;
	and.b64  	%rd32308, %rd32307, 255;
	xor.b64  	%rd32309, %rd32308, %rd32306;
	mul.lo.s64 	%rd32310, %rd32309, 1099511628211;
	shr.u64 	%rd32311, %rd32295, 32;
	and.b64  	%rd32312, %rd32311, 255;
	xor.b64  	%rd32313, %rd32312, %rd32310;
	mul.lo.s64 	%rd32314, %rd32313, 1099511628211;
	shr.u64 	%rd32315, %rd32295, 40;
	and.b64  	%rd32316, %rd32315, 255;
	xor.b64  	%rd32317, %rd32316, %rd32314;
	mul.lo.s64 	%rd32318, %rd32317, 1099511628211;
	shr.u64 	%rd32319, %rd32295, 48;
	and.b64  	%rd32320, %rd32319, 255;
	xor.b64  	%rd32321, %rd32320, %rd32318;
	mul.lo.s64 	%rd32322, %rd32321, 1099511628211;
	shr.u64 	%rd32323, %rd32295, 56;
	xor.b64  	%rd32324, %rd32323, %rd32322;
	mul.lo.s64 	%rd37797, %rd32324, 1099511628211;
$L__BB37_790:
	setp.lt.u64 	%p1636, %rd37791, %rd37797;
	mov.u64 	%rd37012, %rd37613;
	@%p1636 bra 	$L__BB37_791;
	bra.uni 	$L__BB37_796;
$L__BB37_791:
	mov.u64 	%rd37012, %rd37870;
	mov.u64 	%rd37870, %rd37613;
	bra.uni 	$L__BB37_796;
$L__BB37_792:
	setp.eq.s32 	%p1637, %r118, 0;
	mov.u64 	%rd37012, %rd37613;
	@%p1637 bra 	$L__BB37_796;
	mov.b64 	%rd37801, 0;
$L__BB37_794:
	shl.b64 	%rd32326, %rd37801, 3;
	add.s64 	%rd32327, %rd37613, %rd32326;
	ld.u64 	%rd1408, [%rd32327];
	add.s64 	%rd32328, %rd37870, %rd32326;
	ld.u64 	%rd1409, [%rd32328];
	setp.lt.u64 	%p1638, %rd1408, %rd1409;
	@%p1638 bra 	$L__BB37_791;
	setp.le.u64 	%p1639, %rd1408, %rd1409;
	add.s64 	%rd37801, %rd37801, 1;
	setp.lt.u64 	%p1640, %rd37801, %rd13;
	and.pred  	%p1641, %p1639, %p1640;
	mov.u64 	%rd37012, %rd37613;
	@%p1641 bra 	$L__BB37_794;
$L__BB37_796:
	setp.eq.s64 	%p1642, %rd4132, 1;
	mov.b64 	%rd37806, -3750763034362895579;
	mov.b64 	%rd37807, 0;
	@%p1642 bra 	$L__BB37_799;
	and.b64  	%rd37807, %rd4132, -2;
	mov.b64 	%rd37806, -3750763034362895579;
	mov.b64 	%rd37804, 0;
$L__BB37_798:
	shl.b64 	%rd32335, %rd37804, 3;
	add.s64 	%rd32336, %rd37640, %rd32335;
	ld.u64 	%rd32337, [%rd32336];
	and.b64  	%rd32338, %rd32337, 255;
	xor.b64  	%rd32339, %rd32338, %rd37806;
	mul.lo.s64 	%rd32340, %rd32339, 1099511628211;
	shr.u64 	%rd32341, %rd32337, 8;
	and.b64  	%rd32342, %rd32341, 255;
	xor.b64  	%rd32343, %rd32342, %rd32340;
	mul.lo.s64 	%rd32344, %rd32343, 1099511628211;
	shr.u64 	%rd32345, %rd32337, 16;
	and.b64  	%rd32346, %rd32345, 255;
	xor.b64  	%rd32347, %rd32346, %rd32344;
	mul.lo.s64 	%rd32348, %rd32347, 1099511628211;
	shr.u64 	%rd32349, %rd32337, 24;
	and.b64  	%rd32350, %rd32349, 255;
	xor.b64  	%rd32351, %rd32350, %rd32348;
	mul.lo.s64 	%rd32352, %rd32351, 1099511628211;
	shr.u64 	%rd32353, %rd32337, 32;
	and.b64  	%rd32354, %rd32353, 255;
	xor.b64  	%rd32355, %rd32354, %rd32352;
	mul.lo.s64 	%rd32356, %rd32355, 1099511628211;
	shr.u64 	%rd32357, %rd32337, 40;
	and.b64  	%rd32358, %rd32357, 255;
	xor.b64  	%rd32359, %rd32358, %rd32356;
	mul.lo.s64 	%rd32360, %rd32359, 1099511628211;
	shr.u64 	%rd32361, %rd32337, 48;
	and.b64  	%rd32362, %rd32361, 255;
	xor.b64  	%rd32363, %rd32362, %rd32360;
	mul.lo.s64 	%rd32364, %rd32363, 1099511628211;
	shr.u64 	%rd32365, %rd32337, 56;
	xor.b64  	%rd32366, %rd32365, %rd32364;
	mul.lo.s64 	%rd32367, %rd32366, 1099511628211;
	ld.u64 	%rd32368, [%rd32336+8];
	and.b64  	%rd32369, %rd32368, 255;
	xor.b64  	%rd32370, %rd32369, %rd32367;
	mul.lo.s64 	%rd32371, %rd32370, 1099511628211;
	shr.u64 	%rd32372, %rd32368, 8;
	and.b64  	%rd32373, %rd32372, 255;
	xor.b64  	%rd32374, %rd32373, %rd32371;
	mul.lo.s64 	%rd32375, %rd32374, 1099511628211;
	shr.u64 	%rd32376, %rd32368, 16;
	and.b64  	%rd32377, %rd32376, 255;
	xor.b64  	%rd32378, %rd32377, %rd32375;
	mul.lo.s64 	%rd32379, %rd32378, 1099511628211;
	shr.u64 	%rd32380, %rd32368, 24;
	and.b64  	%rd32381, %rd32380, 255;
	xor.b64  	%rd32382, %rd32381, %rd32379;
	mul.lo.s64 	%rd32383, %rd32382, 1099511628211;
	shr.u64 	%rd32384, %rd32368, 32;
	and.b64  	%rd32385, %rd32384, 255;
	xor.b64  	%rd32386, %rd32385, %rd32383;
	mul.lo.s64 	%rd32387, %rd32386, 1099511628211;
	shr.u64 	%rd32388, %rd32368, 40;
	and.b64  	%rd32389, %rd32388, 255;
	xor.b64  	%rd32390, %rd32389, %rd32387;
	mul.lo.s64 	%rd32391, %rd32390, 1099511628211;
	shr.u64 	%rd32392, %rd32368, 48;
	and.b64  	%rd32393, %rd32392, 255;
	xor.b64  	%rd32394, %rd32393, %rd32391;
	mul.lo.s64 	%rd32395, %rd32394, 1099511628211;
	shr.u64 	%rd32396, %rd32368, 56;
	xor.b64  	%rd32397, %rd32396, %rd32395;
	mul.lo.s64 	%rd37806, %rd32397, 1099511628211;
	add.s64 	%rd37804, %rd37804, 2;
	setp.ne.s64 	%p1643, %rd37804, %rd37807;
	@%p1643 bra 	$L__BB37_798;
$L__BB37_799:
	setp.eq.s64 	%p1644, %rd216, 0;
	@%p1644 bra 	$L__BB37_801;
	shl.b64 	%rd32398, %rd37807, 3;
	add.s64 	%rd32399, %rd37640, %rd32398;
	ld.u64 	%rd32400, [%rd32399];
	and.b64  	%rd32401, %rd32400, 255;
	xor.b64  	%rd32402, %rd32401, %rd37806;
	mul.lo.s64 	%rd32403, %rd32402, 1099511628211;
	shr.u64 	%rd32404, %rd32400, 8;
	and.b64  	%rd32405, %rd32404, 255;
	xor.b64  	%rd32406, %rd32405, %rd32403;
	mul.lo.s64 	%rd32407, %rd32406, 1099511628211;
	shr.u64 	%rd32408, %rd32400, 16;
	and.b64  	%rd32409, %rd32408, 255;
	xor.b64  	%rd32410, %rd32409, %rd32407;
	mul.lo.s64 	%rd32411, %rd32410, 1099511628211;
	shr.u64 	%rd32412, %rd32400, 24;
	and.b64  	%rd32413, %rd32412, 255;
	xor.b64  	%rd32414, %rd32413, %rd32411;
	mul.lo.s64 	%rd32415, %rd32414, 1099511628211;
	shr.u64 	%rd32416, %rd32400, 32;
	and.b64  	%rd32417, %rd32416, 255;
	xor.b64  	%rd32418, %rd32417, %rd32415;
	mul.lo.s64 	%rd32419, %rd32418, 1099511628211;
	shr.u64 	%rd32420, %rd32400, 40;
	and.b64  	%rd32421, %rd32420, 255;
	xor.b64  	%rd32422, %rd32421, %rd32419;
	mul.lo.s64 	%rd32423, %rd32422, 1099511628211;
	shr.u64 	%rd32424, %rd32400, 48;
	and.b64  	%rd32425, %rd32424, 255;
	xor.b64  	%rd32426, %rd32425, %rd32423;
	mul.lo.s64 	%rd32427, %rd32426, 1099511628211;
	shr.u64 	%rd32428, %rd32400, 56;
	xor.b64  	%rd32429, %rd32428, %rd32427;
	mul.lo.s64 	%rd37806, %rd32429, 1099511628211;
$L__BB37_801:
	setp.eq.s64 	%p1645, %rd4132, 1;
	mov.b64 	%rd37812, -3750763034362895579;
	mov.b64 	%rd37813, 0;
	@%p1645 bra 	$L__BB37_804;
	and.b64  	%rd37813, %rd4132, -2;
	mov.b64 	%rd37812, -3750763034362895579;
	mov.b64 	%rd37810, 0;
$L__BB37_803:
	shl.b64 	%rd32435, %rd37810, 3;
	add.s64 	%rd32436, %rd37868, %rd32435;
	ld.u64 	%rd32437, [%rd32436];
	and.b64  	%rd32438, %rd32437, 255;
	xor.b64  	%rd32439, %rd32438, %rd37812;
	mul.lo.s64 	%rd32440, %rd32439, 1099511628211;
	shr.u64 	%rd32441, %rd32437, 8;
	and.b64  	%rd32442, %rd32441, 255;
	xor.b64  	%rd32443, %rd32442, %rd32440;
	mul.lo.s64 	%rd32444, %rd32443, 1099511628211;
	shr.u64 	%rd32445, %rd32437, 16;
	and.b64  	%rd32446, %rd32445, 255;
	xor.b64  	%rd32447, %rd32446, %rd32444;
	mul.lo.s64 	%rd32448, %rd32447, 1099511628211;
	shr.u64 	%rd32449, %rd32437, 24;
	and.b64  	%rd32450, %rd32449, 255;
	xor.b64  	%rd32451, %rd32450, %rd32448;
	mul.lo.s64 	%rd32452, %rd32451, 1099511628211;
	shr.u64 	%rd32453, %rd32437, 32;
	and.b64  	%rd32454, %rd32453, 255;
	xor.b64  	%rd32455, %rd32454, %rd32452;
	mul.lo.s64 	%rd32456, %rd32455, 1099511628211;
	shr.u64 	%rd32457, %rd32437, 40;
	and.b64  	%rd32458, %rd32457, 255;
	xor.b64  	%rd32459, %rd32458, %rd32456;
	mul.lo.s64 	%rd32460, %rd32459, 1099511628211;
	shr.u64 	%rd32461, %rd32437, 48;
	and.b64  	%rd32462, %rd32461, 255;
	xor.b64  	%rd32463, %rd32462, %rd32460;
	mul.lo.s64 	%rd32464, %rd32463, 1099511628211;
	shr.u64 	%rd32465, %rd32437, 56;
	xor.b64  	%rd32466, %rd32465, %rd32464;
	mul.lo.s64 	%rd32467, %rd32466, 1099511628211;
	ld.u64 	%rd32468, [%rd32436+8];
	and.b64  	%rd32469, %rd32468, 255;
	xor.b64  	%rd32470, %rd32469, %rd32467;
	mul.lo.s64 	%rd32471, %rd32470, 1099511628211;
	shr.u64 	%rd32472, %rd32468, 8;
	and.b64  	%rd32473, %rd32472, 255;
	xor.b64  	%rd32474, %rd32473, %rd32471;
	mul.lo.s64 	%rd32475, %rd32474, 1099511628211;
	shr.u64 	%rd32476, %rd32468, 16;
	and.b64  	%rd32477, %rd32476, 255;
	xor.b64  	%rd32478, %rd32477, %rd32475;
	mul.lo.s64 	%rd32479, %rd32478, 1099511628211;
	shr.u64 	%rd32480, %rd32468, 24;
	and.b64  	%rd32481, %rd32480, 255;
	xor.b64  	%rd32482, %rd32481, %rd32479;
	mul.lo.s64 	%rd32483, %rd32482, 1099511628211;
	shr.u64 	%rd32484, %rd32468, 32;
	and.b64  	%rd32485, %rd32484, 255;
	xor.b64  	%rd32486, %rd32485, %rd32483;
	mul.lo.s64 	%rd32487, %rd32486, 1099511628211;
	shr.u64 	%rd32488, %rd32468, 40;
	and.b64  	%rd32489, %rd32488, 255;
	xor.b64  	%rd32490, %rd32489, %rd32487;
	mul.lo.s64 	%rd32491, %rd32490, 1099511628211;
	shr.u64 	%rd32492, %rd32468, 48;
	and.b64  	%rd32493, %rd32492, 255;
	xor.b64  	%rd32494, %rd32493, %rd32491;
	mul.lo.s64 	%rd32495, %rd32494, 1099511628211;
	shr.u64 	%rd32496, %rd32468, 56;
	xor.b64  	%rd32497, %rd32496, %rd32495;
	mul.lo.s64 	%rd37812, %rd32497, 1099511628211;
	add.s64 	%rd37810, %rd37810, 2;
	setp.ne.s64 	%p1646, %rd37810, %rd37813;
	@%p1646 bra 	$L__BB37_803;
$L__BB37_804:
	setp.eq.s64 	%p1647, %rd216, 0;
	@%p1647 bra 	$L__BB37_806;
	shl.b64 	%rd32498, %rd37813, 3;
	add.s64 	%rd32499, %rd37868, %rd32498;
	ld.u64 	%rd32500, [%rd32499];
	and.b64  	%rd32501, %rd32500, 255;
	xor.b64  	%rd32502, %rd32501, %rd37812;
	mul.lo.s64 	%rd32503, %rd32502, 1099511628211;
	shr.u64 	%rd32504, %rd32500, 8;
	and.b64  	%rd32505, %rd32504, 255;
	xor.b64  	%rd32506, %rd32505, %rd32503;
	mul.lo.s64 	%rd32507, %rd32506, 1099511628211;
	shr.u64 	%rd32508, %rd32500, 16;
	and.b64  	%rd32509, %rd32508, 255;
	xor.b64  	%rd32510, %rd32509, %rd32507;
	mul.lo.s64 	%rd32511, %rd32510, 1099511628211;
	shr.u64 	%rd32512, %rd32500, 24;
	and.b64  	%rd32513, %rd32512, 255;
	xor.b64  	%rd32514, %rd32513, %rd32511;
	mul.lo.s64 	%rd32515, %rd32514, 1099511628211;
	shr.u64 	%rd32516, %rd32500, 32;
	and.b64  	%rd32517, %rd32516, 255;
	xor.b64  	%rd32518, %rd32517, %rd32515;
	mul.lo.s64 	%rd32519, %rd32518, 1099511628211;
	shr.u64 	%rd32520, %rd32500, 40;
	and.b64  	%rd32521, %rd32520, 255;
	xor.b64  	%rd32522, %rd32521, %rd32519;
	mul.lo.s64 	%rd32523, %rd32522, 1099511628211;
	shr.u64 	%rd32524, %rd32500, 48;
	and.b64  	%rd32525, %rd32524, 255;
	xor.b64  	%rd32526, %rd32525, %rd32523;
	mul.lo.s64 	%rd32527, %rd32526, 1099511628211;
	shr.u64 	%rd32528, %rd32500, 56;
	xor.b64  	%rd32529, %rd32528, %rd32527;
	mul.lo.s64 	%rd37812, %rd32529, 1099511628211;
$L__BB37_806:
	setp.eq.s64 	%p1648, %rd37806, %rd37812;
	@%p1648 bra 	$L__BB37_819;
	setp.eq.s64 	%p1649, %rd4132, 1;
	mov.b64 	%rd37818, -3750763034362895579;
	mov.b64 	%rd37819, 0;
	@%p1649 bra 	$L__BB37_810;
	and.b64  	%rd37819, %rd4132, -2;
	mov.b64 	%rd37818, -3750763034362895579;
	mov.b64 	%rd37816, 0;
$L__BB37_809:
	shl.b64 	%rd32535, %rd37816, 3;
	add.s64 	%rd32536, %rd37640, %rd32535;
	ld.u64 	%rd32537, [%rd32536];
	and.b64  	%rd32538, %rd32537, 255;
	xor.b64  	%rd32539, %rd32538, %rd37818;
	mul.lo.s64 	%rd32540, %rd32539, 1099511628211;
	shr.u64 	%rd32541, %rd32537, 8;
	and.b64  	%rd32542, %rd32541, 255;
	xor.b64  	%rd32543, %rd32542, %rd32540;
	mul.lo.s64 	%rd32544, %rd32543, 1099511628211;
	shr.u64 	%rd32545, %rd32537, 16;
	and.b64  	%rd32546, %rd32545, 255;
	xor.b64  	%rd32547, %rd32546, %rd32544;
	mul.lo.s64 	%rd32548, %rd32547, 1099511628211;
	shr.u64 	%rd32549, %rd32537, 24;
	and.b64  	%rd32550, %rd32549, 255;
	xor.b64  	%rd32551, %rd32550, %rd32548;
	mul.lo.s64 	%rd32552, %rd32551, 1099511628211;
	shr.u64 	%rd32553, %rd32537, 32;
	and.b64  	%rd32554, %rd32553, 255;
	xor.b64  	%rd32555, %rd32554, %rd32552;
	mul.lo.s64 	%rd32556, %rd32555, 1099511628211;
	shr.u64 	%rd32557, %rd32537, 40;
	and.b64  	%rd32558, %rd32557, 255;
	xor.b64  	%rd32559, %rd32558, %rd32556;
	mul.lo.s64 	%rd32560, %rd32559, 1099511628211;
	shr.u64 	%rd32561, %rd32537, 48;
	and.b64  	%rd32562, %rd32561, 255;
	xor.b64  	%rd32563, %rd32562, %rd32560;
	mul.lo.s64 	%rd32564, %rd32563, 1099511628211;
	shr.u64 	%rd32565, %rd32537, 56;
	xor.b64  	%rd32566, %rd32565, %rd32564;
	mul.lo.s64 	%rd32567, %rd32566, 1099511628211;
	ld.u64 	%rd32568, [%rd32536+8];
	and.b64  	%rd32569, %rd32568, 255;
	xor.b64  	%rd32570, %rd32569, %rd32567;
	mul.lo.s64 	%rd32571, %rd32570, 1099511628211;
	shr.u64 	%rd32572, %rd32568, 8;
	and.b64  	%rd32573, %rd32572, 255;
	xor.b64  	%rd32574, %rd32573, %rd32571;
	mul.lo.s64 	%rd32575, %rd32574, 1099511628211;
	shr.u64 	%rd32576, %rd32568, 16;
	and.b64  	%rd32577, %rd32576, 255;
	xor.b64  	%rd32578, %rd32577, %rd32575;
	mul.lo.s64 	%rd32579, %rd32578, 1099511628211;
	shr.u64 	%rd32580, %rd32568, 24;
	and.b64  	%rd32581, %rd32580, 255;
	xor.b64  	%rd32582, %rd32581, %rd32579;
	mul.lo.s64 	%rd32583, %rd32582, 1099511628211;
	shr.u64 	%rd32584, %rd32568, 32;
	and.b64  	%rd32585, %rd32584, 255;
	xor.b64  	%rd32586, %rd32585, %rd32583;
	mul.lo.s64 	%rd32587, %rd32586, 1099511628211;
	shr.u64 	%rd32588, %rd32568, 40;
	and.b64  	%rd32589, %rd32588, 255;
	xor.b64  	%rd32590, %rd32589, %rd32587;
	mul.lo.s64 	%rd32591, %rd32590, 1099511628211;
	shr.u64 	%rd32592, %rd32568, 48;
	and.b64  	%rd32593, %rd32592, 255;
	xor.b64  	%rd32594, %rd32593, %rd32591;
	mul.lo.s64 	%rd32595, %rd32594, 1099511628211;
	shr.u64 	%rd32596, %rd32568, 56;
	xor.b64  	%rd32597, %rd32596, %rd32595;
	mul.lo.s64 	%rd37818, %rd32597, 1099511628211;
	add.s64 	%rd37816, %rd37816, 2;
	setp.ne.s64 	%p1650, %rd37816, %rd37819;
	@%p1650 bra 	$L__BB37_809;
$L__BB37_810:
	setp.eq.s64 	%p1651, %rd216, 0;
	@%p1651 bra 	$L__BB37_812;
	shl.b64 	%rd32598, %rd37819, 3;
	add.s64 	%rd32599, %rd37640, %rd32598;
	ld.u64 	%rd32600, [%rd32599];
	and.b64  	%rd32601, %rd32600, 255;
	xor.b64  	%rd32602, %rd32601, %rd37818;
	mul.lo.s64 	%rd32603, %rd32602, 1099511628211;
	shr.u64 	%rd32604, %rd32600, 8;
	and.b64  	%rd32605, %rd32604, 255;
	xor.b64  	%rd32606, %rd32605, %rd32603;
	mul.lo.s64 	%rd32607, %rd32606, 1099511628211;
	shr.u64 	%rd32608, %rd32600, 16;
	and.b64  	%rd32609, %rd32608, 255;
	xor.b64  	%rd32610, %rd32609, %rd32607;
	mul.lo.s64 	%rd32611, %rd32610, 1099511628211;
	shr.u64 	%rd32612, %rd32600, 24;
	and.b64  	%rd32613, %rd32612, 255;
	xor.b64  	%rd32614, %rd32613, %rd32611;
	mul.lo.s64 	%rd32615, %rd32614, 1099511628211;
	shr.u64 	%rd32616, %rd32600, 32;
	and.b64  	%rd32617, %rd32616, 255;
	xor.b64  	%rd32618, %rd32617, %rd32615;
	mul.lo.s64 	%rd32619, %rd32618, 1099511628211;
	shr.u64 	%rd32620, %rd32600, 40;
	and.b64  	%rd32621, %rd32620, 255;
	xor.b64  	%rd32622, %rd32621, %rd32619;
	mul.lo.s64 	%rd32623, %rd32622, 1099511628211;
	shr.u64 	%rd32624, %rd32600, 48;
	and.b64  	%rd32625, %rd32624, 255;
	xor.b64  	%rd32626, %rd32625, %rd32623;
	mul.lo.s64 	%rd32627, %rd32626, 1099511628211;
	shr.u64 	%rd32628, %rd32600, 56;
	xor.b64  	%rd32629, %rd32628, %rd32627;
	mul.lo.s64 	%rd37818, %rd32629, 1099511628211;
$L__BB37_812:
	setp.eq.s64 	%p1652, %rd4132, 1;
	mov.b64 	%rd37824, -3750763034362895579;
	mov.b64 	%rd37825, 0;
	@%p1652 bra 	$L__BB37_815;
	and.b64  	%rd37825, %rd4132, -2;
	mov.b64 	%rd37824, -3750763034362895579;
	mov.b64 	%rd37822, 0;
$L__BB37_814:
	shl.b64 	%rd32635, %rd37822, 3;
	add.s64 	%rd32636, %rd37868, %rd32635;
	ld.u64 	%rd32637, [%rd32636];
	and.b64  	%rd32638, %rd32637, 255;
	xor.b64  	%rd32639, %rd32638, %rd37824;
	mul.lo.s64 	%rd32640, %rd32639, 1099511628211;
	shr.u64 	%rd32641, %rd32637, 8;
	and.b64  	%rd32642, %rd32641, 255;
	xor.b64  	%rd32643, %rd32642, %rd32640;
	mul.lo.s64 	%rd32644, %rd32643, 1099511628211;
	shr.u64 	%rd32645, %rd32637, 16;
	and.b64  	%rd32646, %rd32645, 255;
	xor.b64  	%rd32647, %rd32646, %rd32644;
	mul.lo.s64 	%rd32648, %rd32647, 1099511628211;
	shr.u64 	%rd32649, %rd32637, 24;
	and.b64  	%rd32650, %rd32649, 255;
	xor.b64  	%rd32651, %rd32650, %rd32648;
	mul.lo.s64 	%rd32652, %rd32651, 1099511628211;
	shr.u64 	%rd32653, %rd32637, 32;
	and.b64  	%rd32654, %rd32653, 255;
	xor.b64  	%rd32655, %rd32654, %rd32652;
	mul.lo.s64 	%rd32656, %rd32655, 1099511628211;
	shr.u64 	%rd32657, %rd32637, 40;
	and.b64  	%rd32658, %rd32657, 255;
	xor.b64  	%rd32659, %rd32658, %rd32656;
	mul.lo.s64 	%rd32660, %rd32659, 1099511628211;
	shr.u64 	%rd32661, %rd32637, 48;
	and.b64  	%rd32662, %rd32661, 255;
	xor.b64  	%rd32663, %rd32662, %rd32660;
	mul.lo.s64 	%rd32664, %rd32663, 1099511628211;
	shr.u64 	%rd32665, %rd32637, 56;
	xor.b64  	%rd32666, %rd32665, %rd32664;
	mul.lo.s64 	%rd32667, %rd32666, 1099511628211;
	ld.u64 	%rd32668, [%rd32636+8];
	and.b64  	%rd32669, %rd32668, 255;
	xor.b64  	%rd32670, %rd32669, %rd32667;
	mul.lo.s64 	%rd32671, %rd32670, 1099511628211;
	shr.u64 	%rd32672, %rd32668, 8;
	and.b64  	%rd32673, %rd32672, 255;
	xor.b64  	%rd32674, %rd32673, %rd32671;
	mul.lo.s64 	%rd32675, %rd32674, 1099511628211;
	shr.u64 	%rd32676, %rd32668, 16;
	and.b64  	%rd32677, %rd32676, 255;
	xor.b64  	%rd32678, %rd32677, %rd32675;
	mul.lo.s64 	%rd32679, %rd32678, 1099511628211;
	shr.u64 	%rd32680, %rd32668, 24;
	and.b64  	%rd32681, %rd32680, 255;
	xor.b64  	%rd32682, %rd32681, %rd32679;
	mul.lo.s64 	%rd32683, %rd32682, 1099511628211;
	shr.u64 	%rd32684, %rd32668, 32;
	and.b64  	%rd32685, %rd32684, 255;
	xor.b64  	%rd32686, %rd32685, %rd32683;
	mul.lo.s64 	%rd32687, %rd32686, 1099511628211;
	shr.u64 	%rd32688, %rd32668, 40;
	and.b64  	%rd32689, %rd32688, 255;
	xor.b64  	%rd32690, %rd32689, %rd32687;
	mul.lo.s64 	%rd32691, %rd32690, 1099511628211;
	shr.u64 	%rd32692, %rd32668, 48;
	and.b64  	%rd32693, %rd32692, 255;
	xor.b64  	%rd32694, %rd32693, %rd32691;
	mul.lo.s64 	%rd32695, %rd32694, 1099511628211;
	shr.u64 	%rd32696, %rd32668, 56;
	xor.b64  	%rd32697, %rd32696, %rd32695;
	mul.lo.s64 	%rd37824, %rd32697, 1099511628211;
	add.s64 	%rd37822, %rd37822, 2;
	setp.ne.s64 	%p1653, %rd37822, %rd37825;
	@%p1653 bra 	$L__BB37_814;
$L__BB37_815:
	setp.eq.s64 	%p1654, %rd216, 0;
	@%p1654 bra 	$L__BB37_817;
	shl.b64 	%rd32698, %rd37825, 3;
	add.s64 	%rd32699, %rd37868, %rd32698;
	ld.u64 	%rd32700, [%rd32699];
	and.b64  	%rd32701, %rd32700, 255;
	xor.b64  	%rd32702, %rd32701, %rd37824;
	mul.lo.s64 	%rd32703, %rd32702, 1099511628211;
	shr.u64 	%rd32704, %rd32700, 8;
	and.b64  	%rd32705, %rd32704, 255;
	xor.b64  	%rd32706, %rd32705, %rd32703;
	mul.lo.s64 	%rd32707, %rd32706, 1099511628211;
	shr.u64 	%rd32708, %rd32700, 16;
	and.b64  	%rd32709, %rd32708, 255;
	xor.b64  	%rd32710, %rd32709, %rd32707;
	mul.lo.s64 	%rd32711, %rd32710, 1099511628211;
	shr.u64 	%rd32712, %rd32700, 24;
	and.b64  	%rd32713, %rd32712, 255;
	xor.b64  	%rd32714, %rd32713, %rd32711;
	mul.lo.s64 	%rd32715, %rd32714, 1099511628211;
	shr.u64 	%rd32716, %rd32700, 32;
	and.b64  	%rd32717, %rd32716, 255;
	xor.b64  	%rd32718, %rd32717, %rd32715;
	mul.lo.s64 	%rd32719, %rd32718, 1099511628211;
	shr.u64 	%rd32720, %rd32700, 40;
	and.b64  	%rd32721, %rd32720, 255;
	xor.b64  	%rd32722, %rd32721, %rd32719;
	mul.lo.s64 	%rd32723, %rd32722, 1099511628211;
	shr.u64 	%rd32724, %rd32700, 48;
	and.b64  	%rd32725, %rd32724, 255;
	xor.b64  	%rd32726, %rd32725, %rd32723;
	mul.lo.s64 	%rd32727, %rd32726, 1099511628211;
	shr.u64 	%rd32728, %rd32700, 56;
	xor.b64  	%rd32729, %rd32728, %rd32727;
	mul.lo.s64 	%rd37824, %rd32729, 1099511628211;
$L__BB37_817:
	setp.lt.u64 	%p1655, %rd37818, %rd37824;
	mov.u64 	%rd37010, %rd37640;
	@%p1655 bra 	$L__BB37_818;
	bra.uni 	$L__BB37_823;
$L__BB37_818:
	mov.u64 	%rd37010, %rd37868;
	mov.u64 	%rd37868, %rd37640;
	bra.uni 	$L__BB37_823;
$L__BB37_819:
	setp.eq.s32 	%p1656, %r118, 0;
	mov.u64 	%rd37010, %rd37640;
	@%p1656 bra 	$L__BB37_823;
	mov.b64 	%rd37828, 0;
$L__BB37_821:
	shl.b64 	%rd32731, %rd37828, 3;
	add.s64 	%rd32732, %rd37640, %rd32731;
	ld.u64 	%rd1454, [%rd32732];
	add.s64 	%rd32733, %rd37868, %rd32731;
	ld.u64 	%rd1455, [%rd32733];
	setp.lt.u64 	%p1657, %rd1454, %rd1455;
	@%p1657 bra 	$L__BB37_818;
	setp.le.u64 	%p1658, %rd1454, %rd1455;
	add.s64 	%rd37828, %rd37828, 1;
	setp.lt.u64 	%p1659, %rd37828, %rd13;
	and.pred  	%p1660, %p1658, %p1659;
	mov.u64 	%rd37010, %rd37640;
	@%p1660 bra 	$L__BB37_821;
$L__BB37_823:
	setp.eq.s64 	%p1661, %rd4132, 1;
	mov.b64 	%rd37833, -3750763034362895579;
	mov.b64 	%rd37834, 0;
	@%p1661 bra 	$L__BB37_826;
	and.b64  	%rd37834, %rd4132, -2;
	mov.b64 	%rd37833, -3750763034362895579;
	mov.b64 	%rd37831, 0;
$L__BB37_825:
	shl.b64 	%rd32740, %rd37831, 3;
	add.s64 	%rd32741, %rd37667, %rd32740;
	ld.u64 	%rd32742, [%rd32741];
	and.b64  	%rd32743, %rd32742, 255;
	xor.b64  	%rd32744, %rd32743, %rd37833;
	mul.lo.s64 	%rd32745, %rd32744, 1099511628211;
	shr.u64 	%rd32746, %rd32742, 8;
	and.b64  	%rd32747, %rd32746, 255;
	xor.b64  	%rd32748, %rd32747, %rd32745;
	mul.lo.s64 	%rd32749, %rd32748, 1099511628211;
	shr.u64 	%rd32750, %rd32742, 16;
	and.b64  	%rd32751, %rd32750, 255;
	xor.b64  	%rd32752, %rd32751, %rd32749;
	mul.lo.s64 	%rd32753, %rd32752, 1099511628211;
	shr.u64 	%rd32754, %rd32742, 24;
	and.b64  	%rd32755, %rd32754, 255;
	xor.b64  	%rd32756, %rd32755, %rd32753;
	mul.lo.s64 	%rd32757, %rd32756, 1099511628211;
	shr.u64 	%rd32758, %rd32742, 32;
	and.b64  	%rd32759, %rd32758, 255;
	xor.b64  	%rd32760, %rd32759, %rd32757;
	mul.lo.s64 	%rd32761, %rd32760, 1099511628211;
	shr.u64 	%rd32762, %rd32742, 40;
	and.b64  	%rd32763, %rd32762, 255;
	xor.b64  	%rd32764, %rd32763, %rd32761;
	mul.lo.s64 	%rd32765, %rd32764, 1099511628211;
	shr.u64 	%rd32766, %rd32742, 48;
	and.b64  	%rd32767, %rd32766, 255;
	xor.b64  	%rd32768, %rd32767, %rd32765;
	mul.lo.s64 	%rd32769, %rd32768, 1099511628211;
	shr.u64 	%rd32770, %rd32742, 56;
	xor.b64  	%rd32771, %rd32770, %rd32769;
	mul.lo.s64 	%rd32772, %rd32771, 1099511628211;
	ld.u64 	%rd32773, [%rd32741+8];
	and.b64  	%rd32774, %rd32773, 255;
	xor.b64  	%rd32775, %rd32774, %rd32772;
	mul.lo.s64 	%rd32776, %rd32775, 1099511628211;
	shr.u64 	%rd32777, %rd32773, 8;
	and.b64  	%rd32778, %rd32777, 255;
	xor.b64  	%rd32779, %rd32778, %rd32776;
	mul.lo.s64 	%rd32780, %rd32779, 1099511628211;
	shr.u64 	%rd32781, %rd32773, 16;
	and.b64  	%rd32782, %rd32781, 255;
	xor.b64  	%rd32783, %rd32782, %rd32780;
	mul.lo.s64 	%rd32784, %rd32783, 1099511628211;
	shr.u64 	%rd32785, %rd32773, 24;
	and.b64  	%rd32786, %rd32785, 255;
	xor.b64  	%rd32787, %rd32786, %rd32784;
	mul.lo.s64 	%rd32788, %rd32787, 1099511628211;
	shr.u64 	%rd32789, %rd32773, 32;
	and.b64  	%rd32790, %rd32789, 255;
	xor.b64  	%rd32791, %rd32790, %rd32788;
	mul.lo.s64 	%rd32792, %rd32791, 1099511628211;
	shr.u64 	%rd32793, %rd32773, 40;
	and.b64  	%rd32794, %rd32793, 255;
	xor.b64  	%rd32795, %rd32794, %rd32792;
	mul.lo.s64 	%rd32796, %rd32795, 1099511628211;
	shr.u64 	%rd32797, %rd32773, 48;
	and.b64  	%rd32798, %rd32797, 255;
	xor.b64  	%rd32799, %rd32798, %rd32796;
	mul.lo.s64 	%rd32800, %rd32799, 1099511628211;
	shr.u64 	%rd32801, %rd32773, 56;
	xor.b64  	%rd32802, %rd32801, %rd32800;
	mul.lo.s64 	%rd37833, %rd32802, 1099511628211;
	add.s64 	%rd37831, %rd37831, 2;
	setp.ne.s64 	%p1662, %rd37831, %rd37834;
	@%p1662 bra 	$L__BB37_825;
$L__BB37_826:
	setp.eq.s64 	%p1663, %rd216, 0;
	@%p1663 bra 	$L__BB37_828;
	shl.b64 	%rd32803, %rd37834, 3;
	add.s64 	%rd32804, %rd37667, %rd32803;
	ld.u64 	%rd32805, [%rd32804];
	and.b64  	%rd32806, %rd32805, 255;
	xor.b64  	%rd32807, %rd32806, %rd37833;
	mul.lo.s64 	%rd32808, %rd32807, 1099511628211;
	shr.u64 	%rd32809, %rd32805, 8;
	and.b64  	%rd32810, %rd32809, 255;
	xor.b64  	%rd32811, %rd32810, %rd32808;
	mul.lo.s64 	%rd32812, %rd32811, 1099511628211;
	shr.u64 	%rd32813, %rd32805, 16;
	and.b64  	%rd32814, %rd32813, 255;
	xor.b64  	%rd32815, %rd32814, %rd32812;
	mul.lo.s64 	%rd32816, %rd32815, 1099511628211;
	shr.u64 	%rd32817, %rd32805, 24;
	and.b64  	%rd32818, %rd32817, 255;
	xor.b64  	%rd32819, %rd32818, %rd32816;
	mul.lo.s64 	%rd32820, %rd32819, 1099511628211;
	shr.u64 	%rd32821, %rd32805, 32;
	and.b64  	%rd32822, %rd32821, 255;
	xor.b64  	%rd32823, %rd32822, %rd32820;
	mul.lo.s64 	%rd32824, %rd32823, 1099511628211;
	shr.u64 	%rd32825, %rd32805, 40;
	and.b64  	%rd32826, %rd32825, 255;
	xor.b64  	%rd32827, %rd32826, %rd32824;
	mul.lo.s64 	%rd32828, %rd32827, 1099511628211;
	shr.u64 	%rd32829, %rd32805, 48;
	and.b64  	%rd32830, %rd32829, 255;
	xor.b64  	%rd32831, %rd32830, %rd32828;
	mul.lo.s64 	%rd32832, %rd32831, 1099511628211;
	shr.u64 	%rd32833, %rd32805, 56;
	xor.b64  	%rd32834, %rd32833, %rd32832;
	mul.lo.s64 	%rd37833, %rd32834, 1099511628211;
$L__BB37_828:
	setp.eq.s64 	%p1664, %rd4132, 1;
	mov.b64 	%rd37839, -3750763034362895579;
	mov.b64 	%rd37840, 0;
	@%p1664 bra 	$L__BB37_831;
	and.b64  	%rd37840, %rd4132, -2;
	mov.b64 	%rd37839, -3750763034362895579;
	mov.b64 	%rd37837, 0;
$L__BB37_830:
	shl.b64 	%rd32840, %rd37837, 3;
	add.s64 	%rd32841, %rd37858, %rd32840;
	ld.u64 	%rd32842, [%rd32841];
	and.b64  	%rd32843, %rd32842, 255;
	xor.b64  	%rd32844, %rd32843, %rd37839;
	mul.lo.s64 	%rd32845, %rd32844, 1099511628211;
	shr.u64 	%rd32846, %rd32842, 8;
	and.b64  	%rd32847, %rd32846, 255;
	xor.b64  	%rd32848, %rd32847, %rd32845;
	mul.lo.s64 	%rd32849, %rd32848, 1099511628211;
	shr.u64 	%rd32850, %rd32842, 16;
	and.b64  	%rd32851, %rd32850, 255;
	xor.b64  	%rd32852, %rd32851, %rd32849;
	mul.lo.s64 	%rd32853, %rd32852, 1099511628211;
	shr.u64 	%rd32854, %rd32842, 24;
	and.b64  	%rd32855, %rd32854, 255;
	xor.b64  	%rd32856, %rd32855, %rd32853;
	mul.lo.s64 	%rd32857, %rd32856, 1099511628211;
	shr.u64 	%rd32858, %rd32842, 32;
	and.b64  	%rd32859, %rd32858, 255;
	xor.b64  	%rd32860, %rd32859, %rd32857;
	mul.lo.s64 	%rd32861, %rd32860, 1099511628211;
	shr.u64 	%rd32862, %rd32842, 40;
	and.b64  	%rd32863, %rd32862, 255;
	xor.b64  	%rd32864, %rd32863, %rd32861;
	mul.lo.s64 	%rd32865, %rd32864, 1099511628211;
	shr.u64 	%rd32866, %rd32842, 48;
	and.b64  	%rd32867, %rd32866, 255;
	xor.b64  	%rd32868, %rd32867, %rd32865;
	mul.lo.s64 	%rd32869, %rd32868, 1099511628211;
	shr.u64 	%rd32870, %rd32842, 56;
	xor.b64  	%rd32871, %rd32870, %rd32869;
	mul.lo.s64 	%rd32872, %rd32871, 1099511628211;
	ld.u64 	%rd32873, [%rd32841+8];
	and.b64  	%rd32874, %rd32873, 255;
	xor.b64  	%rd32875, %rd32874, %rd32872;
	mul.lo.s64 	%rd32876, %rd32875, 1099511628211;
	shr.u64 	%rd32877, %rd32873, 8;
	and.b64  	%rd32878, %rd32877, 255;
	xor.b64  	%rd32879, %rd32878, %rd32876;
	mul.lo.s64 	%rd32880, %rd32879, 1099511628211;
	shr.u64 	%rd32881, %rd32873, 16;
	and.b64  	%rd32882, %rd32881, 255;
	xor.b64  	%rd32883, %rd32882, %rd32880;
	mul.lo.s64 	%rd32884, %rd32883, 1099511628211;
	shr.u64 	%rd32885, %rd32873, 24;
	and.b64  	%rd32886, %rd32885, 255;
	xor.b64  	%rd32887, %rd32886, %rd32884;
	mul.lo.s64 	%rd32888, %rd32887, 1099511628211;
	shr.u64 	%rd32889, %rd32873, 32;
	and.b64  	%rd32890, %rd32889, 255;
	xor.b64  	%rd32891, %rd32890, %rd32888;
	mul.lo.s64 	%rd32892, %rd32891, 1099511628211;
	shr.u64 	%rd32893, %rd32873, 40;
	and.b64  	%rd32894, %rd32893, 255;
	xor.b64  	%rd32895, %rd32894, %rd32892;
	mul.lo.s64 	%rd32896, %rd32895, 1099511628211;
	shr.u64 	%rd32897, %rd32873, 48;
	and.b64  	%rd32898, %rd32897, 255;
	xor.b64  	%rd32899, %rd32898, %rd32896;
	mul.lo.s64 	%rd32900, %rd32899, 1099511628211;
	shr.u64 	%rd32901, %rd32873, 56;
	xor.b64  	%rd32902, %rd32901, %rd32900;
	mul.lo.s64 	%rd37839, %rd32902, 1099511628211;
	add.s64 	%rd37837, %rd37837, 2;
	setp.ne.s64 	%p1665, %rd37837, %rd37840;
	@%p1665 bra 	$L__BB37_830;
$L__BB37_831:
	setp.eq.s64 	%p1666, %rd216, 0;
	@%p1666 bra 	$L__BB37_833;
	shl.b64 	%rd32903, %rd37840, 3;
	add.s64 	%rd32904, %rd37858, %rd32903;
	ld.u64 	%rd32905, [%rd32904];
	and.b64  	%rd32906, %rd32905, 255;
	xor.b64  	%rd32907, %rd32906, %rd37839;
	mul.lo.s64 	%rd32908, %rd32907, 1099511628211;
	shr.u64 	%rd32909, %rd32905, 8;
	and.b64  	%rd32910, %rd32909, 255;
	xor.b64  	%rd32911, %rd32910, %rd32908;
	mul.lo.s64 	%rd32912, %rd32911, 1099511628211;
	shr.u64 	%rd32913, %rd32905, 16;
	and.b64  	%rd32914, %rd32913, 255;
	xor.b64  	%rd32915, %rd32914, %rd32912;
	mul.lo.s64 	%rd32916, %rd32915, 1099511628211;
	shr.u64 	%rd32917, %rd32905, 24;
	and.b64  	%rd32918, %rd32917, 255;
	xor.b64  	%rd32919, %rd32918, %rd32916;
	mul.lo.s64 	%rd32920, %rd32919, 1099511628211;
	shr.u64 	%rd32921, %rd32905, 32;
	and.b64  	%rd32922, %rd32921, 255;
	xor.b64  	%rd32923, %rd32922, %rd32920;
	mul.lo.s64 	%rd32924, %rd32923, 1099511628211;
	shr.u64 	%rd32925, %rd32905, 40;
	and.b64  	%rd32926, %rd32925, 255;
	xor.b64  	%rd32927, %rd32926, %rd32924;
	mul.lo.s64 	%rd32928, %rd32927, 1099511628211;
	shr.u64 	%rd32929, %rd32905, 48;
	and.b64  	%rd32930, %rd32929, 255;
	xor.b64  	%rd32931, %rd32930, %rd32928;
	mul.lo.s64 	%rd32932, %rd32931, 1099511628211;
	shr.u64 	%rd32933, %rd32905, 56;
	xor.b64  	%rd32934, %rd32933, %rd32932;
	mul.lo.s64 	%rd37839, %rd32934, 1099511628211;
$L__BB37_833:
	setp.eq.s64 	%p1667, %rd37833, %rd37839;
	@%p1667 bra 	$L__BB37_846;
	setp.eq.s64 	%p1668, %rd4132, 1;
	mov.b64 	%rd37845, -3750763034362895579;
	mov.b64 	%rd37846, 0;
	@%p1668 bra 	$L__BB37_837;
	and.b64  	%rd37846, %rd4132, -2;
	mov.b64 	%rd37845, -3750763034362895579;
	mov.b64 	%rd37843, 0;
$L__BB37_836:
	shl.b64 	%rd32940, %rd37843, 3;
	add.s64 	%rd32941, %rd37667, %rd32940;
	ld.u64 	%rd32942, [%rd32941];
	and.b64  	%rd32943, %rd32942, 255;
	xor.b64  	%rd32944, %rd32943, %rd37845;
	mul.lo.s64 	%rd32945, %rd32944, 1099511628211;
	shr.u64 	%rd32946, %rd32942, 8;
	and.b64  	%rd32947, %rd32946, 255;
	xor.b64  	%rd32948, %rd32947, %rd32945;
	mul.lo.s64 	%rd32949, %rd32948, 1099511628211;
	shr.u64 	%rd32950, %rd32942, 16;
	and.b64  	%rd32951, %rd32950, 255;
	xor.b64  	%rd32952, %rd32951, %rd32949;
	mul.lo.s64 	%rd32953, %rd32952, 1099511628211;
	shr.u64 	%rd32954, %rd32942, 24;
	and.b64  	%rd32955, %rd32954, 255;
	xor.b64  	%rd32956, %rd32955, %rd32953;
	mul.lo.s64 	%rd32957, %rd32956, 1099511628211;
	shr.u64 	%rd32958, %rd32942, 32;
	and.b64  	%rd32959, %rd32958, 255;
	xor.b64  	%rd32960, %rd32959, %rd32957;
	mul.lo.s64 	%rd32961, %rd32960, 1099511628211;
	shr.u64 	%rd32962, %rd32942, 40;
	and.b64  	%rd32963, %rd32962, 255;
	xor.b64  	%rd32964, %rd32963, %rd32961;
	mul.lo.s64 	%rd32965, %rd32964, 1099511628211;
	shr.u64 	%rd32966, %rd32942, 48;
	and.b64  	%rd32967, %rd32966, 255;
	xor.b64  	%rd32968, %rd32967, %rd32965;
	mul.lo.s64 	%rd32969, %rd32968, 1099511628211;
	shr.u64 	%rd32970, %rd32942, 56;
	xor.b64  	%rd32971, %rd32970, %rd32969;
	mul.lo.s64 	%rd32972, %rd32971, 1099511628211;
	ld.u64 	%rd32973, [%rd32941+8];
	and.b64  	%rd32974, %rd32973, 255;
	xor.b64  	%rd32975, %rd32974, %rd32972;
	mul.lo.s64 	%rd32976, %rd32975, 1099511628211;
	shr.u64 	%rd32977, %rd32973, 8;
	and.b64  	%rd32978, %rd32977, 255;
	xor.b64  	%rd32979, %rd32978, %rd32976;
	mul.lo.s64 	%rd32980, %rd32979, 1099511628211;
	shr.u64 	%rd32981, %rd32973, 16;
	and.b64  	%rd32982, %rd32981, 255;
	xor.b64  	%rd32983, %rd32982, %rd32980;
	mul.lo.s64 	%rd32984, %rd32983, 1099511628211;
	shr.u64 	%rd32985, %rd32973, 24;
	and.b64  	%rd32986, %rd32985, 255;
	xor.b64  	%rd32987, %rd32986, %rd32984;
	mul.lo.s64 	%rd32988, %rd32987, 1099511628211;
	shr.u64 	%rd32989, %rd32973, 32;
	and.b64  	%rd32990, %rd32989, 255;
	xor.b64  	%rd32991, %rd32990, %rd32988;
	mul.lo.s64 	%rd32992, %rd32991, 1099511628211;
	shr.u64 	%rd32993, %rd32973, 40;
	and.b64  	%rd32994, %rd32993, 255;
	xor.b64  	%rd32995, %rd32994, %rd32992;
	mul.lo.s64 	%rd32996, %rd32995, 1099511628211;
	shr.u64 	%rd32997, %rd32973, 48;
	and.b64  	%rd32998, %rd32997, 255;
	xor.b64  	%rd32999, %rd32998, %rd32996;
	mul.lo.s64 	%rd33000, %rd32999, 1099511628211;
	shr.u64 	%rd33001, %rd32973, 56;
	xor.b64  	%rd33002, %rd33001, %rd33000;
	mul.lo.s64 	%rd37845, %rd33002, 1099511628211;
	add.s64 	%rd37843, %rd37843, 2;
	setp.ne.s64 	%p1669, %rd37843, %rd37846;
	@%p1669 bra 	$L__BB37_836;
$L__BB37_837:
	setp.eq.s64 	%p1670, %rd216, 0;
	@%p1670 bra 	$L__BB37_839;
	shl.b64 	%rd33003, %rd37846, 3;
	add.s64 	%rd33004, %rd37667, %rd33003;
	ld.u64 	%rd33005, [%rd33004];
	and.b64  	%rd33006, %rd33005, 255;
	xor.b64  	%rd33007, %rd33006, %rd37845;
	mul.lo.s64 	%rd33008, %rd33007, 1099511628211;
	shr.u64 	%rd33009, %rd33005, 8;
	and.b64  	%rd33010, %rd33009, 255;
	xor.b64  	%rd33011, %rd33010, %rd33008;
	mul.lo.s64 	%rd33012, %rd33011, 1099511628211;
	shr.u64 	%rd33013, %rd33005, 16;
	and.b64  	%rd33014, %rd33013, 255;
	xor.b64  	%rd33015, %rd33014, %rd33012;
	mul.lo.s64 	%rd33016, %rd33015, 1099511628211;
	shr.u64 	%rd33017, %rd33005, 24;
	and.b64  	%rd33018, %rd33017, 255;
	xor.b64  	%rd33019, %rd33018, %rd33016;
	mul.lo.s64 	%rd33020, %rd33019, 1099511628211;
	shr.u64 	%rd33021, %rd33005, 32;
	and.b64  	%rd33022, %rd33021, 255;
	xor.b64  	%rd33023, %rd33022, %rd33020;
	mul.lo.s64 	%rd33024, %rd33023, 1099511628211;
	shr.u64 	%rd33025, %rd33005, 40;
	and.b64  	%rd33026, %rd33025, 255;
	xor.b64  	%rd33027, %rd33026, %rd33024;
	mul.lo.s64 	%rd33028, %rd33027, 1099511628211;
	shr.u64 	%rd33029, %rd33005, 48;
	and.b64  	%rd33030, %rd33029, 255;
	xor.b64  	%rd33031, %rd33030, %rd33028;
	mul.lo.s64 	%rd33032, %rd33031, 1099511628211;
	shr.u64 	%rd33033, %rd33005, 56;
	xor.b64  	%rd33034, %rd33033, %rd33032;
	mul.lo.s64 	%rd37845, %rd33034, 1099511628211;
$L__BB37_839:
	setp.eq.s64 	%p1671, %rd4132, 1;
	mov.b64 	%rd37851, -3750763034362895579;
	mov.b64 	%rd37852, 0;
	@%p1671 bra 	$L__BB37_842;
	and.b64  	%rd37852, %rd4132, -2;
	mov.b64 	%rd37851, -3750763034362895579;
	mov.b64 	%rd37849, 0;
$L__BB37_841:
	shl.b64 	%rd33040, %rd37849, 3;
	add.s64 	%rd33041, %rd37858, %rd33040;
	ld.u64 	%rd33042, [%rd33041];
	and.b64  	%rd33043, %rd33042, 255;
	xor.b64  	%rd33044, %rd33043, %rd37851;
	mul.lo.s64 	%rd33045, %rd33044, 1099511628211;
	shr.u64 	%rd33046, %rd33042, 8;
	and.b64  	%rd33047, %rd33046, 255;
	xor.b64  	%rd33048, %rd33047, %rd33045;
	mul.lo.s64 	%rd33049, %rd33048, 1099511628211;
	shr.u64 	%rd33050, %rd33042, 16;
	and.b64  	%rd33051, %rd33050, 255;
	xor.b64  	%rd33052, %rd33051, %rd33049;
	mul.lo.s64 	%rd33053, %rd33052, 1099511628211;
	shr.u64 	%rd33054, %rd33042, 24;
	and.b64  	%rd33055, %rd33054, 255;
	xor.b64  	%rd33056, %rd33055, %rd33053;
	mul.lo.s64 	%rd33057, %rd33056, 1099511628211;
	shr.u64 	%rd33058, %rd33042, 32;
	and.b64  	%rd33059, %rd33058, 255;
	xor.b64  	%rd33060, %rd33059, %rd33057;
	mul.lo.s64 	%rd33061, %rd33060, 1099511628211;
	shr.u64 	%rd33062, %rd33042, 40;
	and.b64  	%rd33063, %rd33062, 255;
	xor.b64  	%rd33064, %rd33063, %rd33061;
	mul.lo.s64 	%rd33065, %rd33064, 1099511628211;
	shr.u64 	%rd33066, %rd33042, 48;
	and.b64  	%rd33067, %rd33066, 255;
	xor.b64  	%rd33068, %rd33067, %rd33065;
	mul.lo.s64 	%rd33069, %rd33068, 1099511628211;
	shr.u64 	%rd33070, %rd33042, 56;
	xor.b64  	%rd33071, %rd33070, %rd33069;
	mul.lo.s64 	%rd33072, %rd33071, 1099511628211;
	ld.u64 	%rd33073, [%rd33041+8];
	and.b64  	%rd33074, %rd33073, 255;
	xor.b64  	%rd33075, %rd33074, %rd33072;
	mul.lo.s64 	%rd33076, %rd33075, 1099511628211;
	shr.u64 	%rd33077, %rd33073, 8;
	and.b64  	%rd33078, %rd33077, 255;
	xor.b64  	%rd33079, %rd33078, %rd33076;
	mul.lo.s64 	%rd33080, %rd33079, 1099511628211;
	shr.u64 	%rd33081, %rd33073, 16;
	and.b64  	%rd33082, %rd33081, 255;
	xor.b64  	%rd33083, %rd33082, %rd33080;
	mul.lo.s64 	%rd33084, %rd33083, 1099511628211;
	shr.u64 	%rd33085, %rd33073, 24;
	and.b64  	%rd33086, %rd33085, 255;
	xor.b64  	%rd33087, %rd33086, %rd33084;
	mul.lo.s64 	%rd33088, %rd33087, 1099511628211;
	shr.u64 	%rd33089, %rd33073, 32;
	and.b64  	%rd33090, %rd33089, 255;
	xor.b64  	%rd33091, %rd33090, %rd33088;
	mul.lo.s64 	%rd33092, %rd33091, 1099511628211;
	shr.u64 	%rd33093, %rd33073, 40;
	and.b64  	%rd33094, %rd33093, 255;
	xor.b64  	%rd33095, %rd33094, %rd33092;
	mul.lo.s64 	%rd33096, %rd33095, 1099511628211;
	shr.u64 	%rd33097, %rd33073, 48;
	and.b64  	%rd33098, %rd33097, 255;
	xor.b64  	%rd33099, %rd33098, %rd33096;
	mul.lo.s64 	%rd33100, %rd33099, 1099511628211;
	shr.u64 	%rd33101, %rd33073, 56;
	xor.b64  	%rd33102, %rd33101, %rd33100;
	mul.lo.s64 	%rd37851, %rd33102, 1099511628211;
	add.s64 	%rd37849, %rd37849, 2;
	setp.ne.s64 	%p1672, %rd37849, %rd37852;
	@%p1672 bra 	$L__BB37_841;
$L__BB37_842:
	setp.eq.s64 	%p1673, %rd216, 0;
	@%p1673 bra 	$L__BB37_844;
	shl.b64 	%rd33103, %rd37852, 3;
	add.s64 	%rd33104, %rd37858, %rd33103;
	ld.u64 	%rd33105, [%rd33104];
	and.b64  	%rd33106, %rd33105, 255;
	xor.b64  	%rd33107, %rd33106, %rd37851;
	mul.lo.s64 	%rd33108, %rd33107, 1099511628211;
	shr.u64 	%rd33109, %rd33105, 8;
	and.b64  	%rd33110, %rd33109, 255;
	xor.b64  	%rd33111, %rd33110, %rd33108;
	mul.lo.s64 	%rd33112, %rd33111, 1099511628211;
	shr.u64 	%rd33113, %rd33105, 16;
	and.b64  	%rd33114, %rd33113, 255;
	xor.b64  	%rd33115, %rd33114, %rd33112;
	mul.lo.s64 	%rd33116, %rd33115, 1099511628211;
	shr.u64 	%rd33117, %rd33105, 24;
	and.b64  	%rd33118, %rd33117, 255;
	xor.b64  	%rd33119, %rd33118, %rd33116;
	mul.lo.s64 	%rd33120, %rd33119, 1099511628211;
	shr.u64 	%rd33121, %rd33105, 32;
	and.b64  	%rd33122, %rd33121, 255;
	xor.b64  	%rd33123, %rd33122, %rd33120;
	mul.lo.s64 	%rd33124, %rd33123, 1099511628211;
	shr.u64 	%rd33125, %rd33105, 40;
	and.b64  	%rd33126, %rd33125, 255;
	xor.b64  	%rd33127, %rd33126, %rd33124;
	mul.lo.s64 	%rd33128, %rd33127, 1099511628211;
	shr.u64 	%rd33129, %rd33105, 48;
	and.b64  	%rd33130, %rd33129, 255;
	xor.b64  	%rd33131, %rd33130, %rd33128;
	mul.lo.s64 	%rd33132, %rd33131, 1099511628211;
	shr.u64 	%rd33133, %rd33105, 56;
	xor.b64  	%rd33134, %rd33133, %rd33132;
	mul.lo.s64 	%rd37851, %rd33134, 1099511628211;
$L__BB37_844:
	setp.lt.u64 	%p1674, %rd37845, %rd37851;
	mov.u64 	%rd37857, %rd37667;
	@%p1674 bra 	$L__BB37_845;
	bra.uni 	$L__BB37_850;
$L__BB37_845:
	mov.u64 	%rd37857, %rd37858;
	mov.u64 	%rd37858, %rd37667;
	bra.uni 	$L__BB37_850;
$L__BB37_846:
	setp.eq.s32 	%p1675, %r118, 0;
	mov.u64 	%rd37857, %rd37667;
	@%p1675 bra 	$L__BB37_850;
	mov.b64 	%rd37855, 0;
$L__BB37_848:
	shl.b64 	%rd33136, %rd37855, 3;
	add.s64 	%rd33137, %rd37667, %rd33136;
	ld.u64 	%rd1500, [%rd33137];
	add.s64 	%rd33138, %rd37858, %rd33136;
	ld.u64 	%rd1501, [%rd33138];
	setp.lt.u64 	%p1676, %rd1500, %rd1501;
	@%p1676 bra 	$L__BB37_845;
	setp.le.u64 	%p1677, %rd1500, %rd1501;
	add.s64 	%rd37855, %rd37855, 1;
	setp.lt.u64 	%p1678, %rd37855, %rd13;
	and.pred  	%p1679, %p1677, %p1678;
	mov.u64 	%rd37857, %rd37667;
	@%p1679 bra 	$L__BB37_848;
$L__BB37_850:
	add.s64 	%rd1511, %rd4132, -1;
	and.b64  	%rd1512, %rd4132, 1;
	and.b64  	%rd1513, %rd4132, -2;
	mov.b32 	%r468, 2;
	shl.b32 	%r387, %r2, 6;
	add.s32 	%r389, %r324, %r387;
$L__BB37_851:
	mov.u32 	%r19, %r468;
	bar.sync 	0;
	add.s32 	%r386, %r19, -1;
	st.shared.v2.u64 	[%r389], {%rd37128, %rd37870};
	st.shared.v2.u64 	[%r389+16], {%rd37012, %rd37868};
	st.shared.v2.u64 	[%r389+32], {%rd37010, %rd37858};
	st.shared.v2.u64 	[%r389+48], {%rd37857, %rd38112};
	bar.sync 	0;
	neg.s32 	%r390, %r19;
	and.b32  	%r391, %r2, %r390;
	shl.b32 	%r392, %r391, 3;
	shl.b32 	%r393, %r19, 2;
	and.b32  	%r394, %r386, %r2;
	shl.b32 	%r395, %r394, 3;
	min.u32 	%r21, %r395, 2048;
	min.u32 	%r22, %r392, 2048;
	add.s32 	%r396, %r22, %r393;
	min.u32 	%r23, %r396, 2048;
	add.s32 	%r397, %r23, %r393;
	min.u32 	%r24, %r397, 2048;
	sub.s32 	%r398, %r23, %r22;
	sub.s32 	%r399, %r24, %r23;
	setp.lt.s32 	%p1800, %r21, %r399;
	sub.s32 	%r400, %r21, %r399;
	selp.b32 	%r471, 0, %r400, %p1800;
	min.s32 	%r469, %r398, %r21;
	setp.ge.s32 	%p1801, %r471, %r469;
	@%p1801 bra 	$L__BB37_884;
	add.s32 	%r27, %r23, %r21;
$L__BB37_853:
	setp.eq.s64 	%p1802, %rd4132, 0;
	sub.s32 	%r401, %r469, %r471;
	shr.u32 	%r402, %r401, 31;
	add.s32 	%r403, %r401, %r402;
	shr.s32 	%r404, %r403, 1;
	add.s32 	%r30, %r404, %r471;
	add.s32 	%r405, %r30, %r22;
	shl.b32 	%r406, %r405, 3;
	mov.u32 	%r407, _ZZN3cub18CUB_300001_SM_10006detail10merge_sort30DeviceMergeSortBlockSortKernelINS2_10policy_hubIPPyE9Policy600ES6_PNS0_8NullTypeES6_SA_m18tuple_indexed_lessS5_S9_EEvbT0_T1_T2_T3_T4_PT6_PT7_T5_NS1_7vsmem_tEE19static_temp_storage;
	add.s32 	%r408, %r407, %r406;
	ld.shared.u64 	%rd1522, [%r408];
	not.b32 	%r409, %r30;
	add.s32 	%r410, %r27, %r409;
	shl.b32 	%r411, %r410, 3;
	add.s32 	%r412, %r407, %r411;
	ld.shared.u64 	%rd1523, [%r412];
	mov.b64 	%rd37875, -3750763034362895579;
	@%p1802 bra 	$L__BB37_859;
	setp.eq.s64 	%p1803, %rd1511, 0;
	mov.b64 	%rd37875, -3750763034362895579;
	mov.b64 	%rd37873, 0;
	@%p1803 bra 	$L__BB37_857;
	add.s64 	%rd37876, %rd1523, 8;
	mov.b64 	%rd37875, -3750763034362895579;
	mov.u64 	%rd37877, %rd1513;
$L__BB37_856:
	ld.u64 	%rd33285, [%rd37876+-8];
	and.b64  	%rd33286, %rd33285, 255;
	xor.b64  	%rd33287, %rd33286, %rd37875;
	mul.lo.s64 	%rd33288, %rd33287, 1099511628211;
	shr.u64 	%rd33289, %rd33285, 8;
	and.b64  	%rd33290, %rd33289, 255;
	xor.b64  	%rd33291, %rd33290, %rd33288;
	mul.lo.s64 	%rd33292, %rd33291, 1099511628211;
	shr.u64 	%rd33293, %rd33285, 16;
	and.b64  	%rd33294, %rd33293, 255;
	xor.b64  	%rd33295, %rd33294, %rd33292;
	mul.lo.s64 	%rd33296, %rd33295, 1099511628211;
	shr.u64 	%rd33297, %rd33285, 24;
	and.b64  	%rd33298, %rd33297, 255;
	xor.b64  	%rd33299, %rd33298, %rd33296;
	mul.lo.s64 	%rd33300, %rd33299, 1099511628211;
	shr.u64 	%rd33301, %rd33285, 32;
	and.b64  	%rd33302, %rd33301, 255;
	xor.b64  	%rd33303, %rd33302, %rd33300;
	mul.lo.s64 	%rd33304, %rd33303, 1099511628211;
	shr.u64 	%rd33305, %rd33285, 40;
	and.b64  	%rd33306, %rd33305, 255;
	xor.b64  	%rd33307, %rd33306, %rd33304;
	mul.lo.s64 	%rd33308, %rd33307, 1099511628211;
	shr.u64 	%rd33309, %rd33285, 48;
	and.b64  	%rd33310, %rd33309, 255;
	xor.b64  	%rd33311, %rd33310, %rd33308;
	mul.lo.s64 	%rd33312, %rd33311, 1099511628211;
	shr.u64 	%rd33313, %rd33285, 56;
	xor.b64  	%rd33314, %rd33313, %rd33312;
	mul.lo.s64 	%rd33315, %rd33314, 1099511628211;
	ld.u64 	%rd33316, [%rd37876];
	and.b64  	%rd33317, %rd33316, 255;
	xor.b64  	%rd33318, %rd33317, %rd33315;
	mul.lo.s64 	%rd33319, %rd33318, 1099511628211;
	shr.u64 	%rd33320, %rd33316, 8;
	and.b64  	%rd33321, %rd33320, 255;
	xor.b64  	%rd33322, %rd33321, %rd33319;
	mul.lo.s64 	%rd33323, %rd33322, 1099511628211;
	shr.u64 	%rd33324, %rd33316, 16;
	and.b64  	%rd33325, %rd33324, 255;
	xor.b64  	%rd33326, %rd33325, %rd33323;
	mul.lo.s64 	%rd33327, %rd33326, 1099511628211;
	shr.u64 	%rd33328, %rd33316, 24;
	and.b64  	%rd33329, %rd33328, 255;
	xor.b64  	%rd33330, %rd33329, %rd33327;
	mul.lo.s64 	%rd33331, %rd33330, 1099511628211;
	shr.u64 	%rd33332, %rd33316, 32;
	and.b64  	%rd33333, %rd33332, 255;
	xor.b64  	%rd33334, %rd33333, %rd33331;
	mul.lo.s64 	%rd33335, %rd33334, 1099511628211;
	shr.u64 	%rd33336, %rd33316, 40;
	and.b64  	%rd33337, %rd33336, 255;
	xor.b64  	%rd33338, %rd33337, %rd33335;
	mul.lo.s64 	%rd33339, %rd33338, 1099511628211;
	shr.u64 	%rd33340, %rd33316, 48;
	and.b64  	%rd33341, %rd33340, 255;
	xor.b64  	%rd33342, %rd33341, %rd33339;
	mul.lo.s64 	%rd33343, %rd33342, 1099511628211;
	shr.u64 	%rd33344, %rd33316, 56;
	xor.b64  	%rd33345, %rd33344, %rd33343;
	mul.lo.s64 	%rd37875, %rd33345, 1099511628211;
	add.s64 	%rd37877, %rd37877, -2;
	add.s64 	%rd37876, %rd37876, 16;
	setp.eq.s64 	%p1804, %rd37877, 0;
	mov.u64 	%rd37873, %rd1513;
	@%p1804 bra 	$L__BB37_857;
	bra.uni 	$L__BB37_856;
$L__BB37_857:
	setp.eq.s64 	%p1805, %rd1512, 0;
	@%p1805 bra 	$L__BB37_859;
	shl.b64 	%rd33346, %rd37873, 3;
	add.s64 	%rd33347, %rd1523, %rd33346;
	ld.u64 	%rd33348, [%rd33347];
	and.b64  	%rd33349, %rd33348, 255;
	xor.b64  	%rd33350, %rd33349, %rd37875;
	mul.lo.s64 	%rd33351, %rd33350, 1099511628211;
	shr.u64 	%rd33352, %rd33348, 8;
	and.b64  	%rd33353, %rd33352, 255;
	xor.b64  	%rd33354, %rd33353, %rd33351;
	mul.lo.s64 	%rd33355, %rd33354, 1099511628211;
	shr.u64 	%rd33356, %rd33348, 16;
	and.b64  	%rd33357, %rd33356, 255;
	xor.b64  	%rd33358, %rd33357, %rd33355;
	mul.lo.s64 	%rd33359, %rd33358, 1099511628211;
	shr.u64 	%rd33360, %rd33348, 24;
	and.b64  	%rd33361, %rd33360, 255;
	xor.b64  	%rd33362, %rd33361, %rd33359;
	mul.lo.s64 	%rd33363, %rd33362, 1099511628211;
	shr.u64 	%rd33364, %rd33348, 32;
	and.b64  	%rd33365, %rd33364, 255;
	xor.b64  	%rd33366, %rd33365, %rd33363;
	mul.lo.s64 	%rd33367, %rd33366, 1099511628211;
	shr.u64 	%rd33368, %rd33348, 40;
	and.b64  	%rd33369, %rd33368, 255;
	xor.b64  	%rd33370, %rd33369, %rd33367;
	mul.lo.s64 	%rd33371, %rd33370, 1099511628211;
	shr.u64 	%rd33372, %rd33348, 48;
	and.b64  	%rd33373, %rd33372, 255;
	xor.b64  	%rd33374, %rd33373, %rd33371;
	mul.lo.s64 	%rd33375, %rd33374, 1099511628211;
	shr.u64 	%rd33376, %rd33348, 56;
	xor.b64  	%rd33377, %rd33376, %rd33375;
	mul.lo.s64 	%rd37875, %rd33377, 1099511628211;
$L__BB37_859:
	setp.eq.s64 	%p1806, %rd4132, 0;
	mov.b64 	%rd37881, -3750763034362895579;
	@%p1806 bra 	$L__BB37_865;
	setp.eq.s64 	%p1807, %rd1511, 0;
	mov.b64 	%rd37881, -3750763034362895579;
	mov.b64 	%rd37882, 0;
	@%p1807 bra 	$L__BB37_863;
	mov.b64 	%rd37881, -3750763034362895579;
	mov.b64 	%rd37879, 0;
$L__BB37_862:
	shl.b64 	%rd33384, %rd37879, 3;
	add.s64 	%rd33385, %rd1522, %rd33384;
	ld.u64 	%rd33386, [%rd33385];
	and.b64  	%rd33387, %rd33386, 255;
	xor.b64  	%rd33388, %rd33387, %rd37881;
	mul.lo.s64 	%rd33389, %rd33388, 1099511628211;
	shr.u64 	%rd33390, %rd33386, 8;
	and.b64  	%rd33391, %rd33390, 255;
	xor.b64  	%rd33392, %rd33391, %rd33389;
	mul.lo.s64 	%rd33393, %rd33392, 1099511628211;
	shr.u64 	%rd33394, %rd33386, 16;
	and.b64  	%rd33395, %rd33394, 255;
	xor.b64  	%rd33396, %rd33395, %rd33393;
	mul.lo.s64 	%rd33397, %rd33396, 1099511628211;
	shr.u64 	%rd33398, %rd33386, 24;
	and.b64  	%rd33399, %rd33398, 255;
	xor.b64  	%rd33400, %rd33399, %rd33397;
	mul.lo.s64 	%rd33401, %rd33400, 1099511628211;
	shr.u64 	%rd33402, %rd33386, 32;
	and.b64  	%rd33403, %rd33402, 255;
	xor.b64  	%rd33404, %rd33403, %rd33401;
	mul.lo.s64 	%rd33405, %rd33404, 1099511628211;
	shr.u64 	%rd33406, %rd33386, 40;
	and.b64  	%rd33407, %rd33406, 255;
	xor.b64  	%rd33408, %rd33407, %rd33405;
	mul.lo.s64 	%rd33409, %rd33408, 1099511628211;
	shr.u64 	%rd33410, %rd33386, 48;
	and.b64  	%rd33411, %rd33410, 255;
	xor.b64  	%rd33412, %rd33411, %rd33409;
	mul.lo.s64 	%rd33413, %rd33412, 1099511628211;
	shr.u64 	%rd33414, %rd33386, 56;
	xor.b64  	%rd33415, %rd33414, %rd33413;
	mul.lo.s64 	%rd33416, %rd33415, 1099511628211;
	ld.u64 	%rd33417, [%rd33385+8];
	and.b64  	%rd33418, %rd33417, 255;
	xor.b64  	%rd33419, %rd33418, %rd33416;
	mul.lo.s64 	%rd33420, %rd33419, 1099511628211;
	shr.u64 	%rd33421, %rd33417, 8;
	and.b64  	%rd33422, %rd33421, 255;
	xor.b64  	%rd33423, %rd33422, %rd33420;
	mul.lo.s64 	%rd33424, %rd33423, 1099511628211;
	shr.u64 	%rd33425, %rd33417, 16;
	and.b64  	%rd33426, %rd33425, 255;
	xor.b64  	%rd33427, %rd33426, %rd33424;
	mul.lo.s64 	%rd33428, %rd33427, 1099511628211;
	shr.u64 	%rd33429, %rd33417, 24;
	and.b64  	%rd33430, %rd33429, 255;
	xor.b64  	%rd33431, %rd33430, %rd33428;
	mul.lo.s64 	%rd33432, %rd33431, 1099511628211;
	shr.u64 	%rd33433, %rd33417, 32;
	and.b64  	%rd33434, %rd33433, 255;
	xor.b64  	%rd33435, %rd33434, %rd33432;
	mul.lo.s64 	%rd33436, %rd33435, 1099511628211;
	shr.u64 	%rd33437, %rd33417, 40;
	and.b64  	%rd33438, %rd33437, 255;
	xor.b64  	%rd33439, %rd33438, %rd33436;
	mul.lo.s64 	%rd33440, %rd33439, 1099511628211;
	shr.u64 	%rd33441, %rd33417, 48;
	and.b64  	%rd33442, %rd33441, 255;
	xor.b64  	%rd33443, %rd33442, %rd33440;
	mul.lo.s64 	%rd33444, %rd33443, 1099511628211;
	shr.u64 	%rd33445, %rd33417, 56;
	xor.b64  	%rd33446, %rd33445, %rd33444;
	mul.lo.s64 	%rd37881, %rd33446, 1099511628211;
	add.s64 	%rd37879, %rd37879, 2;
	setp.ne.s64 	%p1808, %rd37879, %rd1513;
	mov.u64 	%rd37882, %rd1513;
	@%p1808 bra 	$L__BB37_862;
$L__BB37_863:
	setp.eq.s64 	%p1809, %rd1512, 0;
	@%p1809 bra 	$L__BB37_865;
	shl.b64 	%rd33447, %rd37882, 3;
	add.s64 	%rd33448, %rd1522, %rd33447;
	ld.u64 	%rd33449, [%rd33448];
	and.b64  	%rd33450, %rd33449, 255;
	xor.b64  	%rd33451, %rd33450, %rd37881;
	mul.lo.s64 	%rd33452, %rd33451, 1099511628211;
	shr.u64 	%rd33453, %rd33449, 8;
	and.b64  	%rd33454, %rd33453, 255;
	xor.b64  	%rd33455, %rd33454, %rd33452;
	mul.lo.s64 	%rd33456, %rd33455, 1099511628211;
	shr.u64 	%rd33457, %rd33449, 16;
	and.b64  	%rd33458, %rd33457, 255;
	xor.b64  	%rd33459, %rd33458, %rd33456;
	mul.lo.s64 	%rd33460, %rd33459, 1099511628211;
	shr.u64 	%rd33461, %rd33449, 24;
	and.b64  	%rd33462, %rd33461, 255;
	xor.b64  	%rd33463, %rd33462, %rd33460;
	mul.lo.s64 	%rd33464, %rd33463, 1099511628211;
	shr.u64 	%rd33465, %rd33449, 32;
	and.b64  	%rd33466, %rd33465, 255;
	xor.b64  	%rd33467, %rd33466, %rd33464;
	mul.lo.s64 	%rd33468, %rd33467, 1099511628211;
	shr.u64 	%rd33469, %rd33449, 40;
	and.b64  	%rd33470, %rd33469, 255;
	xor.b64  	%rd33471, %rd33470, %rd33468;
	mul.lo.s64 	%rd33472, %rd33471, 1099511628211;
	shr.u64 	%rd33473, %rd33449, 48;
	and.b64  	%rd33474, %rd33473, 255;
	xor.b64  	%rd33475, %rd33474, %rd33472;
	mul.lo.s64 	%rd33476, %rd33475, 1099511628211;
	shr.u64 	%rd33477, %rd33449, 56;
	xor.b64  	%rd33478, %rd33477, %rd33476;
	mul.lo.s64 	%rd37881, %rd33478, 1099511628211;
$L__BB37_865:
	setp.eq.s64 	%p1810, %rd37875, %rd37881;
	@%p1810 bra 	$L__BB37_879;
	setp.eq.s64 	%p1811, %rd4132, 0;
	mov.b64 	%rd37889, -3750763034362895579;
	@%p1811 bra 	$L__BB37_872;
	setp.eq.s64 	%p1812, %rd1511, 0;
	mov.b64 	%rd37889, -3750763034362895579;
	mov.b64 	%rd37887, 0;
	@%p1812 bra 	$L__BB37_870;
	mov.b64 	%rd37889, -3750763034362895579;
	mov.b64 	%rd37890, 0;
$L__BB37_869:
	shl.b64 	%rd33485, %rd37890, 3;
	add.s64 	%rd33486, %rd1523, %rd33485;
	ld.u64 	%rd33487, [%rd33486];
	and.b64  	%rd33488, %rd33487, 255;
	xor.b64  	%rd33489, %rd33488, %rd37889;
	mul.lo.s64 	%rd33490, %rd33489, 1099511628211;
	shr.u64 	%rd33491, %rd33487, 8;
	and.b64  	%rd33492, %rd33491, 255;
	xor.b64  	%rd33493, %rd33492, %rd33490;
	mul.lo.s64 	%rd33494, %rd33493, 1099511628211;
	shr.u64 	%rd33495, %rd33487, 16;
	and.b64  	%rd33496, %rd33495, 255;
	xor.b64  	%rd33497, %rd33496, %rd33494;
	mul.lo.s64 	%rd33498, %rd33497, 1099511628211;
	shr.u64 	%rd33499, %rd33487, 24;
	and.b64  	%rd33500, %rd33499, 255;
	xor.b64  	%rd33501, %rd33500, %rd33498;
	mul.lo.s64 	%rd33502, %rd33501, 1099511628211;
	shr.u64 	%rd33503, %rd33487, 32;
	and.b64  	%rd33504, %rd33503, 255;
	xor.b64  	%rd33505, %rd33504, %rd33502;
	mul.lo.s64 	%rd33506, %rd33505, 1099511628211;
	shr.u64 	%rd33507, %rd33487, 40;
	and.b64  	%rd33508, %rd33507, 255;
	xor.b64  	%rd33509, %rd33508, %rd33506;
	mul.lo.s64 	%rd33510, %rd33509, 1099511628211;
	shr.u64 	%rd33511, %rd33487, 48;
	and.b64  	%rd33512, %rd33511, 255;
	xor.b64  	%rd33513, %rd33512, %rd33510;
	mul.lo.s64 	%rd33514, %rd33513, 1099511628211;
	shr.u64 	%rd33515, %rd33487, 56;
	xor.b64  	%rd33516, %rd33515, %rd33514;
	mul.lo.s64 	%rd33517, %rd33516, 1099511628211;
	ld.u64 	%rd33518, [%rd33486+8];
	and.b64  	%rd33519, %rd33518, 255;
	xor.b64  	%rd33520, %rd33519, %rd33517;
	mul.lo.s64 	%rd33521, %rd33520, 1099511628211;
	shr.u64 	%rd33522, %rd33518, 8;
	and.b64  	%rd33523, %rd33522, 255;
	xor.b64  	%rd33524, %rd33523, %rd33521;
	mul.lo.s64 	%rd33525, %rd33524, 1099511628211;
	shr.u64 	%rd33526, %rd33518, 16;
	and.b64  	%rd33527, %rd33526, 255;
	xor.b64  	%rd33528, %rd33527, %rd33525;
	mul.lo.s64 	%rd33529, %rd33528, 1099511628211;
	shr.u64 	%rd33530, %rd33518, 24;
	and.b64  	%rd33531, %rd33530, 255;
	xor.b64  	%rd33532, %rd33531, %rd33529;
	mul.lo.s64 	%rd33533, %rd33532, 1099511628211;
	shr.u64 	%rd33534, %rd33518, 32;
	and.b64  	%rd33535, %rd33534, 255;
	xor.b64  	%rd33536, %rd33535, %rd33533;
	mul.lo.s64 	%rd33537, %rd33536, 1099511628211;
	shr.u64 	%rd33538, %rd33518, 40;
	and.b64  	%rd33539, %rd33538, 255;
	xor.b64  	%rd33540, %rd33539, %rd33537;
	mul.lo.s64 	%rd33541, %rd33540, 1099511628211;
	shr.u64 	%rd33542, %rd33518, 48;
	and.b64  	%rd33543, %rd33542, 255;
	xor.b64  	%rd33544, %rd33543, %rd33541;
	mul.lo.s64 	%rd33545, %rd33544, 1099511628211;
	shr.u64 	%rd33546, %rd33518, 56;
	xor.b64  	%rd33547, %rd33546, %rd33545;
	mul.lo.s64 	%rd37889, %rd33547, 1099511628211;
	add.s64 	%rd37890, %rd37890, 2;
	setp.eq.s64 	%p1813, %rd37890, %rd1513;
	mov.u64 	%rd37887, %rd1513;
	@%p1813 bra 	$L__BB37_870;
	bra.uni 	$L__BB37_869;
$L__BB37_870:
	setp.eq.s64 	%p1814, %rd1512, 0;
	@%p1814 bra 	$L__BB37_872;
	shl.b64 	%rd33548, %rd37887, 3;
	add.s64 	%rd33549, %rd1523, %rd33548;
	ld.u64 	%rd33550, [%rd33549];
	and.b64  	%rd33551, %rd33550, 255;
	xor.b64  	%rd33552, %rd33551, %rd37889;
	mul.lo.s64 	%rd33553, %rd33552, 1099511628211;
	shr.u64 	%rd33554, %rd33550, 8;
	and.b64  	%rd33555, %rd33554, 255;
	xor.b64  	%rd33556, %rd33555, %rd33553;
	mul.lo.s64 	%rd33557, %rd33556, 1099511628211;
	shr.u64 	%rd33558, %rd33550, 16;
	and.b64  	%rd33559, %rd33558, 255;
	xor.b64  	%rd33560, %rd33559, %rd33557;
	mul.lo.s64 	%rd33561, %rd33560, 1099511628211;
	shr.u64 	%rd33562, %rd33550, 24;
	and.b64  	%rd33563, %rd33562, 255;
	xor.b64  	%rd33564, %rd33563, %rd33561;
	mul.lo.s64 	%rd33565, %rd33564, 1099511628211;
	shr.u64 	%rd33566, %rd33550, 32;
	and.b64  	%rd33567, %rd33566, 255;
	xor.b64  	%rd33568, %rd33567, %rd33565;
	mul.lo.s64 	%rd33569, %rd33568, 1099511628211;
	shr.u64 	%rd33570, %rd33550, 40;
	and.b64  	%rd33571, %rd33570, 255;
	xor.b64  	%rd33572, %rd33571, %rd33569;
	mul.lo.s64 	%rd33573, %rd33572, 1099511628211;
	shr.u64 	%rd33574, %rd33550, 48;
	and.b64  	%rd33575, %rd33574, 255;
	xor.b64  	%rd33576, %rd33575, %rd33573;
	mul.lo.s64 	%rd33577, %rd33576, 1099511628211;
	shr.u64 	%rd33578, %rd33550, 56;
	xor.b64  	%rd33579, %rd33578, %rd33577;
	mul.lo.s64 	%rd37889, %rd33579, 1099511628211;
$L__BB37_872:
	setp.eq.s64 	%p1815, %rd4132, 0;
	mov.b64 	%rd37894, -3750763034362895579;
	@%p1815 bra 	$L__BB37_878;
	setp.eq.s64 	%p1816, %rd1511, 0;
	mov.b64 	%rd37894, -3750763034362895579;
	mov.b64 	%rd37895, 0;
	@%p1816 bra 	$L__BB37_876;
	mov.b64 	%rd37894, -3750763034362895579;
	mov.b64 	%rd37892, 0;
$L__BB37_875:
	shl.b64 	%rd33586, %rd37892, 3;
	add.s64 	%rd33587, %rd1522, %rd33586;
	ld.u64 	%rd33588, [%rd33587];
	and.b64  	%rd33589, %rd33588, 255;
	xor.b64  	%rd33590, %rd33589, %rd37894;
	mul.lo.s64 	%rd33591, %rd33590, 1099511628211;
	shr.u64 	%rd33592, %rd33588, 8;
	and.b64  	%rd33593, %rd33592, 255;
	xor.b64  	%rd33594, %rd33593, %rd33591;
	mul.lo.s64 	%rd33595, %rd33594, 1099511628211;
	shr.u64 	%rd33596, %rd33588, 16;
	and.b64  	%rd33597, %rd33596, 255;
	xor.b64  	%rd33598, %rd33597, %rd33595;
	mul.lo.s64 	%rd33599, %rd33598, 1099511628211;
	shr.u64 	%rd33600, %rd33588, 24;
	and.b64  	%rd33601, %rd33600, 255;
	xor.b64  	%rd33602, %rd33601, %rd33599;
	mul.lo.s64 	%rd33603, %rd33602, 1099511628211;
	shr.u64 	%rd33604, %rd33588, 32;
	and.b64  	%rd33605, %rd33604, 255;
	xor.b64  	%rd33606, %rd33605, %rd33603;
	mul.lo.s64 	%rd33607, %rd33606, 1099511628211;
	shr.u64 	%rd33608, %rd33588, 40;
	and.b64  	%rd33609, %rd33608, 255;
	xor.b64  	%rd33610, %rd33609, %rd33607;
	mul.lo.s64 	%rd33611, %rd33610, 1099511628211;
	shr.u64 	%rd33612, %rd33588, 48;
	and.b64  	%rd33613, %rd33612, 255;
	xor.b64  	%rd33614, %rd33613, %rd33611;
	mul.lo.s64 	%rd33615, %rd33614, 1099511628211;
	shr.u64 	%rd33616, %rd33588, 56;
	xor.b64  	%rd33617, %rd33616, %rd33615;
	mul.lo.s64 	%rd33618, %rd33617, 1099511628211;
	ld.u64 	%rd33619, [%rd33587+8];
	and.b64  	%rd33620, %rd33619, 255;
	xor.b64  	%rd33621, %rd33620, %rd33618;
	mul.lo.s64 	%rd33622, %rd33621, 1099511628211;
	shr.u64 	%rd33623, %rd33619, 8;
	and.b64  	%rd33624, %rd33623, 255;
	xor.b64  	%rd33625, %rd33624, %rd33622;
	mul.lo.s64 	%rd33626, %rd33625, 1099511628211;
	shr.u64 	%rd33627, %rd33619, 16;
	and.b64  	%rd33628, %rd33627, 255;
	xor.b64  	%rd33629, %rd33628, %rd33626;
	mul.lo.s64 	%rd33630, %rd33629, 1099511628211;
	shr.u64 	%rd33631, %rd33619, 24;
	and.b64  	%rd33632, %rd33631, 255;
	xor.b64  	%rd33633, %rd33632, %rd33630;
	mul.lo.s64 	%rd33634, %rd33633, 1099511628211;
	shr.u64 	%rd33635, %rd33619, 32;
	and.b64  	%rd33636, %rd33635, 255;
	xor.b64  	%rd33637, %rd33636, %rd33634;
	mul.lo.s64 	%rd33638, %rd33637, 1099511628211;
	shr.u64 	%rd33639, %rd33619, 40;
	and.b64  	%rd33640, %rd33639, 255;
	xor.b64  	%rd33641, %rd33640, %rd33638;
	mul.lo.s64 	%rd33642, %rd33641, 1099511628211;
	shr.u64 	%rd33643, %rd33619, 48;
	and.b64  	%rd33644, %rd33643, 255;
	xor.b64  	%rd33645, %rd33644, %rd33642;
	mul.lo.s64 	%rd33646, %rd33645, 1099511628211;
	shr.u64 	%rd33647, %rd33619, 56;
	xor.b64  	%rd33648, %rd33647, %rd33646;
	mul.lo.s64 	%rd37894, %rd33648, 1099511628211;
	add.s64 	%rd37892, %rd37892, 2;
	setp.ne.s64 	%p1817, %rd37892, %rd1513;
	mov.u64 	%rd37895, %rd1513;
	@%p1817 bra 	$L__BB37_875;
$L__BB37_876:
	setp.eq.s64 	%p1818, %rd1512, 0;
	@%p1818 bra 	$L__BB37_878;
	shl.b64 	%rd33649, %rd37895, 3;
	add.s64 	%rd33650, %rd1522, %rd33649;
	ld.u64 	%rd33651, [%rd33650];
	and.b64  	%rd33652, %rd33651, 255;
	xor.b64  	%rd33653, %rd33652, %rd37894;
	mul.lo.s64 	%rd33654, %rd33653, 1099511628211;
	shr.u64 	%rd33655, %rd33651, 8;
	and.b64  	%rd33656, %rd33655, 255;
	xor.b64  	%rd33657, %rd33656, %rd33654;
	mul.lo.s64 	%rd33658, %rd33657, 1099511628211;
	shr.u64 	%rd33659, %rd33651, 16;
	and.b64  	%rd33660, %rd33659, 255;
	xor.b64  	%rd33661, %rd33660, %rd33658;
	mul.lo.s64 	%rd33662, %rd33661, 1099511628211;
	shr.u64 	%rd33663, %rd33651, 24;
	and.b64  	%rd33664, %rd33663, 255;
	xor.b64  	%rd33665, %rd33664, %rd33662;
	mul.lo.s64 	%rd33666, %rd33665, 1099511628211;
	shr.u64 	%rd33667, %rd33651, 32;
	and.b64  	%rd33668, %rd33667, 255;
	xor.b64  	%rd33669, %rd33668, %rd33666;
	mul.lo.s64 	%rd33670, %rd33669, 1099511628211;
	shr.u64 	%rd33671, %rd33651, 40;
	and.b64  	%rd33672, %rd33671, 255;
	xor.b64  	%rd33673, %rd33672, %rd33670;
	mul.lo.s64 	%rd33674, %rd33673, 1099511628211;
	shr.u64 	%rd33675, %rd33651, 48;
	and.b64  	%rd33676, %rd33675, 255;
	xor.b64  	%rd33677, %rd33676, %rd33674;
	mul.lo.s64 	%rd33678, %rd33677, 1099511628211;
	shr.u64 	%rd33679, %rd33651, 56;
	xor.b64  	%rd33680, %rd33679, %rd33678;
	mul.lo.s64 	%rd37894, %rd33680, 1099511628211;
$L__BB37_878:
	setp.ge.u64 	%p2065, %rd37889, %rd37894;
	bra.uni 	$L__BB37_883;
$L__BB37_879:
	setp.eq.s32 	%p1820, %r118, 0;
	mov.pred 	%p1819, -1;
	mov.pred 	%p2065, %p1819;
	@%p1820 bra 	$L__BB37_883;
	mov.b64 	%rd37885, 0;
$L__BB37_881:
	shl.b64 	%rd33682, %rd37885, 3;
	add.s64 	%rd33683, %rd1523, %rd33682;
	ld.u64 	%rd1546, [%rd33683];
	add.s64 	%rd33684, %rd1522, %rd33682;
	ld.u64 	%rd1547, [%rd33684];
	setp.lt.u64 	%p1822, %rd1546, %rd1547;
	mov.pred 	%p2065, 0;
	@%p1822 bra 	$L__BB37_883;
	setp.le.u64 	%p1824, %rd1546, %rd1547;
	add.s64 	%rd37885, %rd37885, 1;
	setp.lt.u64 	%p1825, %rd37885, %rd13;
	and.pred  	%p1826, %p1824, %p1825;
	mov.pred 	%p2065, %p1819;
	@%p1826 bra 	$L__BB37_881;
$L__BB37_883:
	add.s32 	%r413, %r30, 1;
	selp.b32 	%r471, %r413, %r471, %p2065;
	selp.b32 	%r469, %r469, %r30, %p2065;
	setp.lt.s32 	%p1827, %r471, %r469;
	@%p1827 bra 	$L__BB37_853;
$L__BB37_884:
	add.s32 	%r34, %r471, %r22;
	add.s32 	%r414, %r23, %r21;
	sub.s32 	%r35, %r414, %r471;
	shl.b32 	%r415, %r34, 3;
	mov.u32 	%r416, _ZZN3cub18CUB_300001_SM_10006detail10merge_sort30DeviceMergeSortBlockSortKernelINS2_10policy_hubIPPyE9Policy600ES6_PNS0_8NullTypeES6_SA_m18tuple_indexed_lessS5_S9_EEvbT0_T1_T2_T3_T4_PT6_PT7_T5_NS1_7vsmem_tEE19static_temp_storage;
	add.s32 	%r36, %r416, %r415;
	ld.shared.u64 	%rd37951, [%r36];
	shl.b32 	%r417, %r35, 3;
	add.s32 	%r37, %r416, %r417;
	ld.shared.u64 	%rd37923, [%r37];
	setp.ge.s32 	%p1829, %r35, %r24;
	mov.pred 	%p1828, 0;
	mov.pred 	%p2066, %p1828;
	@%p1829 bra 	$L__BB37_916;
	setp.ge.s32 	%p1831, %r34, %r23;
	mov.pred 	%p1830, -1;
	mov.pred 	%p2066, %p1830;
	@%p1831 bra 	$L__BB37_916;
	setp.eq.s64 	%p1832, %rd4132, 0;
	mov.b64 	%rd37901, -3750763034362895579;
	@%p1832 bra 	$L__BB37_892;
	setp.eq.s64 	%p1833, %rd1511, 0;
	mov.b64 	%rd37901, -3750763034362895579;
	mov.b64 	%rd37899, 0;
	@%p1833 bra 	$L__BB37_890;
	mov.b64 	%rd37901, -3750763034362895579;
	mov.b64 	%rd37902, 0;
$L__BB37_889:
	shl.b64 	%rd33692, %rd37902, 3;
	add.s64 	%rd33693, %rd37923, %rd33692;
	ld.u64 	%rd33694, [%rd33693];
	and.b64  	%rd33695, %rd33694, 255;
	xor.b64  	%rd33696, %rd33695, %rd37901;
	mul.lo.s64 	%rd33697, %rd33696, 1099511628211;
	shr.u64 	%rd33698, %rd33694, 8;
	and.b64  	%rd33699, %rd33698, 255;
	xor.b64  	%rd33700, %rd33699, %rd33697;
	mul.lo.s64 	%rd33701, %rd33700, 1099511628211;
	shr.u64 	%rd33702, %rd33694, 16;
	and.b64  	%rd33703, %rd33702, 255;
	xor.b64  	%rd33704, %rd33703, %rd33701;
	mul.lo.s64 	%rd33705, %rd33704, 1099511628211;
	shr.u64 	%rd33706, %rd33694, 24;
	and.b64  	%rd33707, %rd33706, 255;
	xor.b64  	%rd33708, %rd33707, %rd33705;
	mul.lo.s64 	%rd33709, %rd33708, 1099511628211;
	shr.u64 	%rd33710, %rd33694, 32;
	and.b64  	%rd33711, %rd33710, 255;
	xor.b64  	%rd33712, %rd33711, %rd33709;
	mul.lo.s64 	%rd33713, %rd33712, 1099511628211;
	shr.u64 	%rd33714, %rd33694, 40;
	and.b64  	%rd33715, %rd33714, 255;
	xor.b64  	%rd33716, %rd33715, %rd33713;
	mul.lo.s64 	%rd33717, %rd33716, 1099511628211;
	shr.u64 	%rd33718, %rd33694, 48;
	and.b64  	%rd33719, %rd33718, 255;
	xor.b64  	%rd33720, %rd33719, %rd33717;
	mul.lo.s64 	%rd33721, %rd33720, 1099511628211;
	shr.u64 	%rd33722, %rd33694, 56;
	xor.b64  	%rd33723, %rd33722, %rd33721;
	mul.lo.s64 	%rd33724, %rd33723, 1099511628211;
	ld.u64 	%rd33725, [%rd33693+8];
	and.b64  	%rd33726, %rd33725, 255;
	xor.b64  	%rd33727, %rd33726, %rd33724;
	mul.lo.s64 	%rd33728, %rd33727, 1099511628211;
	shr.u64 	%rd33729, %rd33725, 8;
	and.b64  	%rd33730, %rd33729, 255;
	xor.b64  	%rd33731, %rd33730, %rd33728;
	mul.lo.s64 	%rd33732, %rd33731, 1099511628211;
	shr.u64 	%rd33733, %rd33725, 16;
	and.b64  	%rd33734, %rd33733, 255;
	xor.b64  	%rd33735, %rd33734, %rd33732;
	mul.lo.s64 	%rd33736, %rd33735, 1099511628211;
	shr.u64 	%rd33737, %rd33725, 24;
	and.b64  	%rd33738, %rd33737, 255;
	xor.b64  	%rd33739, %rd33738, %rd33736;
	mul.lo.s64 	%rd33740, %rd33739, 1099511628211;
	shr.u64 	%rd33741, %rd33725, 32;
	and.b64  	%rd33742, %rd33741, 255;
	xor.b64  	%rd33743, %rd33742, %rd33740;
	mul.lo.s64 	%rd33744, %rd33743, 1099511628211;
	shr.u64 	%rd33745, %rd33725, 40;
	and.b64  	%rd33746, %rd33745, 255;
	xor.b64  	%rd33747, %rd33746, %rd33744;
	mul.lo.s64 	%rd33748, %rd33747, 1099511628211;
	shr.u64 	%rd33749, %rd33725, 48;
	and.b64  	%rd33750, %rd33749, 255;
	xor.b64  	%rd33751, %rd33750, %rd33748;
	mul.lo.s64 	%rd33752, %rd33751, 1099511628211;
	shr.u64 	%rd33753, %rd33725, 56;
	xor.b64  	%rd33754, %rd33753, %rd33752;
	mul.lo.s64 	%rd37901, %rd33754, 1099511628211;
	add.s64 	%rd37902, %rd37902, 2;
	setp.eq.s64 	%p1834, %rd37902, %rd1513;
	mov.u64 	%rd37899, %rd1513;
	@%p1834 bra 	$L__BB37_890;
	bra.uni 	$L__BB37_889;
$L__BB37_890:
	setp.eq.s64 	%p1835, %rd1512, 0;
	@%p1835 bra 	$L__BB37_892;
	shl.b64 	%rd33755, %rd37899, 3;
	add.s64 	%rd33756, %rd37923, %rd33755;
	ld.u64 	%rd33757, [%rd33756];
	and.b64  	%rd33758, %rd33757, 255;
	xor.b64  	%rd33759, %rd33758, %rd37901;
	mul.lo.s64 	%rd33760, %rd33759, 1099511628211;
	shr.u64 	%rd33761, %rd33757, 8;
	and.b64  	%rd33762, %rd33761, 255;
	xor.b64  	%rd33763, %rd33762, %rd33760;
	mul.lo.s64 	%rd33764, %rd33763, 1099511628211;
	shr.u64 	%rd33765, %rd33757, 16;
	and.b64  	%rd33766, %rd33765, 255;
	xor.b64  	%rd33767, %rd33766, %rd33764;
	mul.lo.s64 	%rd33768, %rd33767, 1099511628211;
	shr.u64 	%rd33769, %rd33757, 24;
	and.b64  	%rd33770, %rd33769, 255;
	xor.b64  	%rd33771, %rd33770, %rd33768;
	mul.lo.s64 	%rd33772, %rd33771, 1099511628211;
	shr.u64 	%rd33773, %rd33757, 32;
	and.b64  	%rd33774, %rd33773, 255;
	xor.b64  	%rd33775, %rd33774, %rd33772;
	mul.lo.s64 	%rd33776, %rd33775, 1099511628211;
	shr.u64 	%rd33777, %rd33757, 40;
	and.b64  	%rd33778, %rd33777, 255;
	xor.b64  	%rd33779, %rd33778, %rd33776;
	mul.lo.s64 	%rd33780, %rd33779, 1099511628211;
	shr.u64 	%rd33781, %rd33757, 48;
	and.b64  	%rd33782, %rd33781, 255;
	xor.b64  	%rd33783, %rd33782, %rd33780;
	mul.lo.s64 	%rd33784, %rd33783, 1099511628211;
	shr.u64 	%rd33785, %rd33757, 56;
	xor.b64  	%rd33786, %rd33785, %rd33784;
	mul.lo.s64 	%rd37901, %rd33786, 1099511628211;
$L__BB37_892:
	setp.eq.s64 	%p1836, %rd4132, 0;
	mov.b64 	%rd37906, -3750763034362895579;
	@%p1836 bra 	$L__BB37_898;
	setp.eq.s64 	%p1837, %rd1511, 0;
	mov.b64 	%rd37906, -3750763034362895579;
	mov.b64 	%rd37907, 0;
	@%p1837 bra 	$L__BB37_896;
	mov.b64 	%rd37906, -3750763034362895579;
	mov.b64 	%rd37904, 0;
$L__BB37_895:
	shl.b64 	%rd33793, %rd37904, 3;
	add.s64 	%rd33794, %rd37951, %rd33793;
	ld.u64 	%rd33795, [%rd33794];
	and.b64  	%rd33796, %rd33795, 255;
	xor.b64  	%rd33797, %rd33796, %rd37906;
	mul.lo.s64 	%rd33798, %rd33797, 1099511628211;
	shr.u64 	%rd33799, %rd33795, 8;
	and.b64  	%rd33800, %rd33799, 255;
	xor.b64  	%rd33801, %rd33800, %rd33798;
	mul.lo.s64 	%rd33802, %rd33801, 1099511628211;
	shr.u64 	%rd33803, %rd33795, 16;
	and.b64  	%rd33804, %rd33803, 255;
	xor.b64  	%rd33805, %rd33804, %rd33802;
	mul.lo.s64 	%rd33806, %rd33805, 1099511628211;
	shr.u64 	%rd33807, %rd33795, 24;
	and.b64  	%rd33808, %rd33807, 255;
	xor.b64  	%rd33809, %rd33808, %rd33806;
	mul.lo.s64 	%rd33810, %rd33809, 1099511628211;
	shr.u64 	%rd33811, %rd33795, 32;
	and.b64  	%rd33812, %rd33811, 255;
	xor.b64  	%rd33813, %rd33812, %rd33810;
	mul.lo.s64 	%rd33814, %rd33813, 1099511628211;
	shr.u64 	%rd33815, %rd33795, 40;
	and.b64  	%rd33816, %rd33815, 255;
	xor.b64  	%rd33817, %rd33816, %rd33814;
	mul.lo.s64 	%rd33818, %rd33817, 1099511628211;
	shr.u64 	%rd33819, %rd33795, 48;
	and.b64  	%rd33820, %rd33819, 255;
	xor.b64  	%rd33821, %rd33820, %rd33818;
	mul.lo.s64 	%rd33822, %rd33821, 1099511628211;
	shr.u64 	%rd33823, %rd33795, 56;
	xor.b64  	%rd33824, %rd33823, %rd33822;
	mul.lo.s64 	%rd33825, %rd33824, 1099511628211;
	ld.u64 	%rd33826, [%rd33794+8];
	and.b64  	%rd33827, %rd33826, 255;
	xor.b64  	%rd33828, %rd33827, %rd33825;
	mul.lo.s64 	%rd33829, %rd33828, 1099511628211;
	shr.u64 	%rd33830, %rd33826, 8;
	and.b64  	%rd33831, %rd33830, 255;
	xor.b64  	%rd33832, %rd33831, %rd33829;
	mul.lo.s64 	%rd33833, %rd33832, 1099511628211;
	shr.u64 	%rd33834, %rd33826, 16;
	and.b64  	%rd33835, %rd33834, 255;
	xor.b64  	%rd33836, %rd33835, %rd33833;
	mul.lo.s64 	%rd33837, %rd33836, 1099511628211;
	shr.u64 	%rd33838, %rd33826, 24;
	and.b64  	%rd33839, %rd33838, 255;
	xor.b64  	%rd33840, %rd33839, %rd33837;
	mul.lo.s64 	%rd33841, %rd33840, 1099511628211;
	shr.u64 	%rd33842, %rd33826, 32;
	and.b64  	%rd33843, %rd33842, 255;
	xor.b64  	%rd33844, %rd33843, %rd33841;
	mul.lo.s64 	%rd33845, %rd33844, 1099511628211;
	shr.u64 	%rd33846, %rd33826, 40;
	and.b64  	%rd33847, %rd33846, 255;
	xor.b64  	%rd33848, %rd33847, %rd33845;
	mul.lo.s64 	%rd33849, %rd33848, 1099511628211;
	shr.u64 	%rd33850, %rd33826, 48;
	and.b64  	%rd33851, %rd33850, 255;
	xor.b64  	%rd33852, %rd33851, %rd33849;
	mul.lo.s64 	%rd33853, %rd33852, 1099511628211;
	shr.u64 	%rd33854, %rd33826, 56;
	xor.b64  	%rd33855, %rd33854, %rd33853;
	mul.lo.s64 	%rd37906, %rd33855, 1099511628211;
	add.s64 	%rd37904, %rd37904, 2;
	setp.ne.s64 	%p1838, %rd37904, %rd1513;
	mov.u64 	%rd37907, %rd1513;
	@%p1838 bra 	$L__BB37_895;
$L__BB37_896:
	setp.eq.s64 	%p1839, %rd1512, 0;
	@%p1839 bra 	$L__BB37_898;
	shl.b64 	%rd33856, %rd37907, 3;
	add.s64 	%rd33857, %rd37951, %rd33856;
	ld.u64 	%rd33858, [%rd33857];
	and.b64  	%rd33859, %rd33858, 255;
	xor.b64  	%rd33860, %rd33859, %rd37906;
	mul.lo.s64 	%rd33861, %rd33860, 1099511628211;
	shr.u64 	%rd33862, %rd33858, 8;
	and.b64  	%rd33863, %rd33862, 255;
	xor.b64  	%rd33864, %rd33863, %rd33861;
	mul.lo.s64 	%rd33865, %rd33864, 1099511628211;
	shr.u64 	%rd33866, %rd33858, 16;
	and.b64  	%rd33867, %rd33866, 255;
	xor.b64  	%rd33868, %rd33867, %rd33865;
	mul.lo.s64 	%rd33869, %rd33868, 1099511628211;
	shr.u64 	%rd33870, %rd33858, 24;
	and.b64  	%rd33871, %rd33870, 255;
	xor.b64  	%rd33872, %rd33871, %rd33869;
	mul.lo.s64 	%rd33873, %rd33872, 1099511628211;
	shr.u64 	%rd33874, %rd33858, 32;
	and.b64  	%rd33875, %rd33874, 255;
	xor.b64  	%rd33876, %rd33875, %rd33873;
	mul.lo.s64 	%rd33877, %rd33876, 1099511628211;
	shr.u64 	%rd33878, %rd33858, 40;
	and.b64  	%rd33879, %rd33878, 255;
	xor.b64  	%rd33880, %rd33879, %rd33877;
	mul.lo.s64 	%rd33881, %rd33880, 1099511628211;
	shr.u64 	%rd33882, %rd33858, 48;
	and.b64  	%rd33883, %rd33882, 255;
	xor.b64  	%rd33884, %rd33883, %rd33881;
	mul.lo.s64 	%rd33885, %rd33884, 1099511628211;
	shr.u64 	%rd33886, %rd33858, 56;
	xor.b64  	%rd33887, %rd33886, %rd33885;
	mul.lo.s64 	%rd37906, %rd33887, 1099511628211;
$L__BB37_898:
	setp.eq.s64 	%p1840, %rd37901, %rd37906;
	@%p1840 bra 	$L__BB37_912;
	setp.eq.s64 	%p1841, %rd4132, 0;
	mov.b64 	%rd37914, -3750763034362895579;
	@%p1841 bra 	$L__BB37_905;
	setp.eq.s64 	%p1842, %rd1511, 0;
	mov.b64 	%rd37914, -3750763034362895579;
	mov.b64 	%rd37912, 0;
	@%p1842 bra 	$L__BB37_903;
	mov.b64 	%rd37914, -3750763034362895579;
	mov.b64 	%rd37915, 0;
$L__BB37_902:
	shl.b64 	%rd33894, %rd37915, 3;
	add.s64 	%rd33895, %rd37923, %rd33894;
	ld.u64 	%rd33896, [%rd33895];
	and.b64  	%rd33897, %rd33896, 255;
	xor.b64  	%rd33898, %rd33897, %rd37914;
	mul.lo.s64 	%rd33899, %rd33898, 1099511628211;
	shr.u64 	%rd33900, %rd33896, 8;
	and.b64  	%rd33901, %rd33900, 255;
	xor.b64  	%rd33902, %rd33901, %rd33899;
	mul.lo.s64 	%rd33903, %rd33902, 1099511628211;
	shr.u64 	%rd33904, %rd33896, 16;
	and.b64  	%rd33905, %rd33904, 255;
	xor.b64  	%rd33906, %rd33905, %rd33903;
	mul.lo.s64 	%rd33907, %rd33906, 1099511628211;
	shr.u64 	%rd33908, %rd33896, 24;
	and.b64  	%rd33909, %rd33908, 255;
	xor.b64  	%rd33910, %rd33909, %rd33907;
	mul.lo.s64 	%rd33911, %rd33910, 1099511628211;
	shr.u64 	%rd33912, %rd33896, 32;
	and.b64  	%rd33913, %rd33912, 255;
	xor.b64  	%rd33914, %rd33913, %rd33911;
	mul.lo.s64 	%rd33915, %rd33914, 1099511628211;
	shr.u64 	%rd33916, %rd33896, 40;
	and.b64  	%rd33917, %rd33916, 255;
	xor.b64  	%rd33918, %rd33917, %rd33915;
	mul.lo.s64 	%rd33919, %rd33918, 1099511628211;
	shr.u64 	%rd33920, %rd33896, 48;
	and.b64  	%rd33921, %rd33920, 255;
	xor.b64  	%rd33922, %rd33921, %rd33919;
	mul.lo.s64 	%rd33923, %rd33922, 1099511628211;
	shr.u64 	%rd33924, %rd33896, 56;
	xor.b64  	%rd33925, %rd33924, %rd33923;
	mul.lo.s64 	%rd33926, %rd33925, 1099511628211;
	ld.u64 	%rd33927, [%rd33895+8];
	and.b64  	%rd33928, %rd33927, 255;
	xor.b64  	%rd33929, %rd33928, %rd33926;
	mul.lo.s64 	%rd33930, %rd33929, 1099511628211;
	shr.u64 	%rd33931, %rd33927, 8;
	and.b64  	%rd33932, %rd33931, 255;
	xor.b64  	%rd33933, %rd33932, %rd33930;
	mul.lo.s64 	%rd33934, %rd33933, 1099511628211;
	shr.u64 	%rd33935, %rd33927, 16;
	and.b64  	%rd33936, %rd33935, 255;
	xor.b64  	%rd33937, %rd33936, %rd33934;
	mul.lo.s64 	%rd33938, %rd33937, 1099511628211;
	shr.u64 	%rd33939, %rd33927, 24;
	and.b64  	%rd33940, %rd33939, 255;
	xor.b64  	%rd33941, %rd33940, %rd33938;
	mul.lo.s64 	%rd33942, %rd33941, 1099511628211;
	shr.u64 	%rd33943, %rd33927, 32;
	and.b64  	%rd33944, %rd33943, 255;
	xor.b64  	%rd33945, %rd33944, %rd33942;
	mul.lo.s64 	%rd33946, %rd33945, 1099511628211;
	shr.u64 	%rd33947, %rd33927, 40;
	and.b64  	%rd33948, %rd33947, 255;
	xor.b64  	%rd33949, %rd33948, %rd33946;
	mul.lo.s64 	%rd33950, %rd33949, 1099511628211;
	shr.u64 	%rd33951, %rd33927, 48;
	and.b64  	%rd33952, %rd33951, 255;
	xor.b64  	%rd33953, %rd33952, %rd33950;
	mul.lo.s64 	%rd33954, %rd33953, 1099511628211;
	shr.u64 	%rd33955, %rd33927, 56;
	xor.b64  	%rd33956, %rd33955, %rd33954;
	mul.lo.s64 	%rd37914, %rd33956, 1099511628211;
	add.s64 	%rd37915, %rd37915, 2;
	setp.eq.s64 	%p1843, %rd37915, %rd1513;
	mov.u64 	%rd37912, %rd1513;
	@%p1843 bra 	$L__BB37_903;
	bra.uni 	$L__BB37_902;
$L__BB37_903:
	setp.eq.s64 	%p1844, %rd1512, 0;
	@%p1844 bra 	$L__BB37_905;
	shl.b64 	%rd33957, %rd37912, 3;
	add.s64 	%rd33958, %rd37923, %rd33957;
	ld.u64 	%rd33959, [%rd33958];
	and.b64  	%rd33960, %rd33959, 255;
	xor.b64  	%rd33961, %rd33960, %rd37914;
	mul.lo.s64 	%rd33962, %rd33961, 1099511628211;
	shr.u64 	%rd33963, %rd33959, 8;
	and.b64  	%rd33964, %rd33963, 255;
	xor.b64  	%rd33965, %rd33964, %rd33962;
	mul.lo.s64 	%rd33966, %rd33965, 1099511628211;
	shr.u64 	%rd33967, %rd33959, 16;
	and.b64  	%rd33968, %rd33967, 255;
	xor.b64  	%rd33969, %rd33968, %rd33966;
	mul.lo.s64 	%rd33970, %rd33969, 1099511628211;
	shr.u64 	%rd33971, %rd33959, 24;
	and.b64  	%rd33972, %rd33971, 255;
	xor.b64  	%rd33973, %rd33972, %rd33970;
	mul.lo.s64 	%rd33974, %rd33973, 1099511628211;
	shr.u64 	%rd33975, %rd33959, 32;
	and.b64  	%rd33976, %rd33975, 255;
	xor.b64  	%rd33977, %rd33976, %rd33974;
	mul.lo.s64 	%rd33978, %rd33977, 1099511628211;
	shr.u64 	%rd33979, %rd33959, 40;
	and.b64  	%rd33980, %rd33979, 255;
	xor.b64  	%rd33981, %rd33980, %rd33978;
	mul.lo.s64 	%rd33982, %rd33981, 1099511628211;
	shr.u64 	%rd33983, %rd33959, 48;
	and.b64  	%rd33984, %rd33983, 255;
	xor.b64  	%rd33985, %rd33984, %rd33982;
	mul.lo.s64 	%rd33986, %rd33985, 1099511628211;
	shr.u64 	%rd33987, %rd33959, 56;
	xor.b64  	%rd33988, %rd33987, %rd33986;
	mul.lo.s64 	%rd37914, %rd33988, 1099511628211;
$L__BB37_905:
	setp.eq.s64 	%p1845, %rd4132, 0;
	mov.b64 	%rd37919, -3750763034362895579;
	@%p1845 bra 	$L__BB37_911;
	setp.eq.s64 	%p1846, %rd1511, 0;
	mov.b64 	%rd37919, -3750763034362895579;
	mov.b64 	%rd37920, 0;
	@%p1846 bra 	$L__BB37_909;
	mov.b64 	%rd37919, -3750763034362895579;
	mov.b64 	%rd37917, 0;
$L__BB37_908:
	shl.b64 	%rd33995, %rd37917, 3;
	add.s64 	%rd33996, %rd37951, %rd33995;
	ld.u64 	%rd33997, [%rd33996];
	and.b64  	%rd33998, %rd33997, 255;
	xor.b64  	%rd33999, %rd33998, %rd37919;
	mul.lo.s64 	%rd34000, %rd33999, 1099511628211;
	shr.u64 	%rd34001, %rd33997, 8;
	and.b64  	%rd34002, %rd34001, 255;
	xor.b64  	%rd34003, %rd34002, %rd34000;
	mul.lo.s64 	%rd34004, %rd34003, 1099511628211;
	shr.u64 	%rd34005, %rd33997, 16;
	and.b64  	%rd34006, %rd34005, 255;
	xor.b64  	%rd34007, %rd34006, %rd34004;
	mul.lo.s64 	%rd34008, %rd34007, 1099511628211;
	shr.u64 	%rd34009, %rd33997, 24;
	and.b64  	%rd34010, %rd34009, 255;
	xor.b64  	%rd34011, %rd34010, %rd34008;
	mul.lo.s64 	%rd34012, %rd34011, 1099511628211;
	shr.u64 	%rd34013, %rd33997, 32;
	and.b64  	%rd34014, %rd34013, 255;
	xor.b64  	%rd34015, %rd34014, %rd34012;
	mul.lo.s64 	%rd34016, %rd34015, 1099511628211;
	shr.u64 	%rd34017, %rd33997, 40;
	and.b64  	%rd34018, %rd34017, 255;
	xor.b64  	%rd34019, %rd34018, %rd34016;
	mul.lo.s64 	%rd34020, %rd34019, 1099511628211;
	shr.u64 	%rd34021, %rd33997, 48;
	and.b64  	%rd34022, %rd34021, 255;
	xor.b64  	%rd34023, %rd34022, %rd34020;
	mul.lo.s64 	%rd34024, %rd34023, 1099511628211;
	shr.u64 	%rd34025, %rd33997, 56;
	xor.b64  	%rd34026, %rd34025, %rd34024;
	mul.lo.s64 	%rd34027, %rd34026, 1099511628211;
	ld.u64 	%rd34028, [%rd33996+8];
	and.b64  	%rd34029, %rd34028, 255;
	xor.b64  	%rd34030, %rd34029, %rd34027;
	mul.lo.s64 	%rd34031, %rd34030, 1099511628211;
	shr.u64 	%rd34032, %rd34028, 8;
	and.b64  	%rd34033, %rd34032, 255;
	xor.b64  	%rd34034, %rd34033, %rd34031;
	mul.lo.s64 	%rd34035, %rd34034, 1099511628211;
	shr.u64 	%rd34036, %rd34028, 16;
	and.b64  	%rd34037, %rd34036, 255;
	xor.b64  	%rd34038, %rd34037, %rd34035;
	mul.lo.s64 	%rd34039, %rd34038, 1099511628211;
	shr.u64 	%rd34040, %rd34028, 24;
	and.b64  	%rd34041, %rd34040, 255;
	xor.b64  	%rd34042, %rd34041, %rd34039;
	mul.lo.s64 	%rd34043, %rd34042, 1099511628211;
	shr.u64 	%rd34044, %rd34028, 32;
	and.b64  	%rd34045, %rd34044, 255;
	xor.b64  	%rd34046, %rd34045, %rd34043;
	mul.lo.s64 	%rd34047, %rd34046, 1099511628211;
	shr.u64 	%rd34048, %rd34028, 40;
	and.b64  	%rd34049, %rd34048, 255;
	xor.b64  	%rd34050, %rd34049, %rd34047;
	mul.lo.s64 	%rd34051, %rd34050, 1099511628211;
	shr.u64 	%rd34052, %rd34028, 48;
	and.b64  	%rd34053, %rd34052, 255;
	xor.b64  	%rd34054, %rd34053, %rd34051;
	mul.lo.s64 	%rd34055, %rd34054, 1099511628211;
	shr.u64 	%rd34056, %rd34028, 56;
	xor.b64  	%rd34057, %rd34056, %rd34055;
	mul.lo.s64 	%rd37919, %rd34057, 1099511628211;
	add.s64 	%rd37917, %rd37917, 2;
	setp.ne.s64 	%p1847, %rd37917, %rd1513;
	mov.u64 	%rd37920, %rd1513;
	@%p1847 bra 	$L__BB37_908;
$L__BB37_909:
	setp.eq.s64 	%p1848, %rd1512, 0;
	@%p1848 bra 	$L__BB37_911;
	shl.b64 	%rd34058, %rd37920, 3;
	add.s64 	%rd34059, %rd37951, %rd34058;
	ld.u64 	%rd34060, [%rd34059];
	and.b64  	%rd34061, %rd34060, 255;
	xor.b64  	%rd34062, %rd34061, %rd37919;
	mul.lo.s64 	%rd34063, %rd34062, 1099511628211;
	shr.u64 	%rd34064, %rd34060, 8;
	and.b64  	%rd34065, %rd34064, 255;
	xor.b64  	%rd34066, %rd34065, %rd34063;
	mul.lo.s64 	%rd34067, %rd34066, 1099511628211;
	shr.u64 	%rd34068, %rd34060, 16;
	and.b64  	%rd34069, %rd34068, 255;
	xor.b64  	%rd34070, %rd34069, %rd34067;
	mul.lo.s64 	%rd34071, %rd34070, 1099511628211;
	shr.u64 	%rd34072, %rd34060, 24;
	and.b64  	%rd34073, %rd34072, 255;
	xor.b64  	%rd34074, %rd34073, %rd34071;
	mul.lo.s64 	%rd34075, %rd34074, 1099511628211;
	shr.u64 	%rd34076, %rd34060, 32;
	and.b64  	%rd34077, %rd34076, 255;
	xor.b64  	%rd34078, %rd34077, %rd34075;
	mul.lo.s64 	%rd34079, %rd34078, 1099511628211;
	shr.u64 	%rd34080, %rd34060, 40;
	and.b64  	%rd34081, %rd34080, 255;
	xor.b64  	%rd34082, %rd34081, %rd34079;
	mul.lo.s64 	%rd34083, %rd34082, 1099511628211;
	shr.u64 	%rd34084, %rd34060, 48;
	and.b64  	%rd34085, %rd34084, 255;
	xor.b64  	%rd34086, %rd34085, %rd34083;
	mul.lo.s64 	%rd34087, %rd34086, 1099511628211;
	shr.u64 	%rd34088, %rd34060, 56;
	xor.b64  	%rd34089, %rd34088, %rd34087;
	mul.lo.s64 	%rd37919, %rd34089, 1099511628211;
$L__BB37_911:
	setp.lt.u64 	%p2066, %rd37914, %rd37919;
	bra.uni 	$L__BB37_916;
$L__BB37_912:
	setp.eq.s32 	%p1850, %r118, 0;
	mov.pred 	%p2066, %p1828;
	@%p1850 bra 	$L__BB37_916;
	mov.b64 	%rd37910, 0;
$L__BB37_914:
	shl.b64 	%rd34091, %rd37910, 3;
	add.s64 	%rd34092, %rd37923, %rd34091;
	ld.u64 	%rd1588, [%rd34092];
	add.s64 	%rd34093, %rd37951, %rd34091;
	ld.u64 	%rd1589, [%rd34093];
	setp.lt.u64 	%p1852, %rd1588, %rd1589;
	mov.pred 	%p2066, %p1830;
	@%p1852 bra 	$L__BB37_916;
	setp.le.u64 	%p1854, %rd1588, %rd1589;
	add.s64 	%rd37910, %rd37910, 1;
	setp.lt.u64 	%p1855, %rd37910, %rd13;
	and.pred  	%p1856, %p1854, %p1855;
	mov.pred 	%p2066, %p1828;
	@%p1856 bra 	$L__BB37_914;
$L__BB37_916:
	selp.b64 	%rd37128, %rd37923, %rd37951, %p2066;
	selp.u32 	%r418, 1, 0, %p2066;
	add.s32 	%r38, %r35, %r418;
	not.pred 	%p1857, %p2066;
	selp.u32 	%r419, 1, 0, %p1857;
	add.s32 	%r39, %r34, %r419;
	@%p1857 bra 	$L__BB37_918;
	ld.shared.u64 	%rd37923, [%r37+8];
	bra.uni 	$L__BB37_919;
$L__BB37_918:
	ld.shared.u64 	%rd37951, [%r36+8];
$L__BB37_919:
	setp.ge.s32 	%p1859, %r38, %r24;
	mov.pred 	%p1858, 0;
	mov.pred 	%p2067, %p1858;
	@%p1859 bra 	$L__BB37_951;
	setp.ge.s32 	%p1861, %r39, %r23;
	mov.pred 	%p1860, -1;
	mov.pred 	%p2067, %p1860;
	@%p1861 bra 	$L__BB37_951;
	setp.eq.s64 	%p1862, %rd4132, 0;
	mov.b64 	%rd37927, -3750763034362895579;
	@%p1862 bra 	$L__BB37_927;
	setp.eq.s64 	%p1863, %rd1511, 0;
	mov.b64 	%rd37927, -3750763034362895579;
	mov.b64 	%rd37928, 0;
	@%p1863 bra 	$L__BB37_925;
	mov.b64 	%rd37927, -3750763034362895579;
	mov.b64 	%rd37925, 0;
$L__BB37_924:
	shl.b64 	%rd34101, %rd37925, 3;
	add.s64 	%rd34102, %rd37923, %rd34101;
	ld.u64 	%rd34103, [%rd34102];
	and.b64  	%rd34104, %rd34103, 255;
	xor.b64  	%rd34105, %rd34104, %rd37927;
	mul.lo.s64 	%rd34106, %rd34105, 1099511628211;
	shr.u64 	%rd34107, %rd34103, 8;
	and.b64  	%rd34108, %rd34107, 255;
	xor.b64  	%rd34109, %rd34108, %rd34106;
	mul.lo.s64 	%rd34110, %rd34109, 1099511628211;
	shr.u64 	%rd34111, %rd34103, 16;
	and.b64  	%rd34112, %rd34111, 255;
	xor.b64  	%rd34113, %rd34112, %rd34110;
	mul.lo.s64 	%rd34114, %rd34113, 1099511628211;
	shr.u64 	%rd34115, %rd34103, 24;
	and.b64  	%rd34116, %rd34115, 255;
	xor.b64  	%rd34117, %rd34116, %rd34114;
	mul.lo.s64 	%rd34118, %rd34117, 1099511628211;
	shr.u64 	%rd34119, %rd34103, 32;
	and.b64  	%rd34120, %rd34119, 255;
	xor.b64  	%rd34121, %rd34120, %rd34118;
	mul.lo.s64 	%rd34122, %rd34121, 1099511628211;
	shr.u64 	%rd34123, %rd34103, 40;
	and.b64  	%rd34124, %rd34123, 255;
	xor.b64  	%rd34125, %rd34124, %rd34122;
	mul.lo.s64 	%rd34126, %rd34125, 1099511628211;
	shr.u64 	%rd34127, %rd34103, 48;
	and.b64  	%rd34128, %rd34127, 255;
	xor.b64  	%rd34129, %rd34128, %rd34126;
	mul.lo.s64 	%rd34130, %rd34129, 1099511628211;
	shr.u64 	%rd34131, %rd34103, 56;
	xor.b64  	%rd34132, %rd34131, %rd34130;
	mul.lo.s64 	%rd34133, %rd34132, 1099511628211;
	ld.u64 	%rd34134, [%rd34102+8];
	and.b64  	%rd34135, %rd34134, 255;
	xor.b64  	%rd34136, %rd34135, %rd34133;
	mul.lo.s64 	%rd34137, %rd34136, 1099511628211;
	shr.u64 	%rd34138, %rd34134, 8;
	and.b64  	%rd34139, %rd34138, 255;
	xor.b64  	%rd34140, %rd34139, %rd34137;
	mul.lo.s64 	%rd34141, %rd34140, 1099511628211;
	shr.u64 	%rd34142, %rd34134, 16;
	and.b64  	%rd34143, %rd34142, 255;
	xor.b64  	%rd34144, %rd34143, %rd34141;
	mul.lo.s64 	%rd34145, %rd34144, 1099511628211;
	shr.u64 	%rd34146, %rd34134, 24;
	and.b64  	%rd34147, %rd34146, 255;
	xor.b64  	%rd34148, %rd34147, %rd34145;
	mul.lo.s64 	%rd34149, %rd34148, 1099511628211;
	shr.u64 	%rd34150, %rd34134, 32;
	and.b64  	%rd34151, %rd34150, 255;
	xor.b64  	%rd34152, %rd34151, %rd34149;
	mul.lo.s64 	%rd34153, %rd34152, 1099511628211;
	shr.u64 	%rd34154, %rd34134, 40;
	and.b64  	%rd34155, %rd34154, 255;
	xor.b64  	%rd34156, %rd34155, %rd34153;
	mul.lo.s64 	%rd34157, %rd34156, 1099511628211;
	shr.u64 	%rd34158, %rd34134, 48;
	and.b64  	%rd34159, %rd34158, 255;
	xor.b64  	%rd34160, %rd34159, %rd34157;
	mul.lo.s64 	%rd34161, %rd34160, 1099511628211;
	shr.u64 	%rd34162, %rd34134, 56;
	xor.b64  	%rd34163, %rd34162, %rd34161;
	mul.lo.s64 	%rd37927, %rd34163, 1099511628211;
	add.s64 	%rd37925, %rd37925, 2;
	setp.ne.s64 	%p1864, %rd37925, %rd1513;
	mov.u64 	%rd37928, %rd1513;
	@%p1864 bra 	$L__BB37_924;
$L__BB37_925:
	setp.eq.s64 	%p1865, %rd1512, 0;
	@%p1865 bra 	$L__BB37_927;
	shl.b64 	%rd34164, %rd37928, 3;
	add.s64 	%rd34165, %rd37923, %rd34164;
	ld.u64 	%rd34166, [%rd34165];
	and.b64  	%rd34167, %rd34166, 255;
	xor.b64  	%rd34168, %rd34167, %rd37927;
	mul.lo.s64 	%rd34169, %rd34168, 1099511628211;
	shr.u64 	%rd34170, %rd34166, 8;
	and.b64  	%rd34171, %rd34170, 255;
	xor.b64  	%rd34172, %rd34171, %rd34169;
	mul.lo.s64 	%rd34173, %rd34172, 1099511628211;
	shr.u64 	%rd34174, %rd34166, 16;
	and.b64  	%rd34175, %rd34174, 255;
	xor.b64  	%rd34176, %rd34175, %rd34173;
	mul.lo.s64 	%rd34177, %rd34176, 1099511628211;
	shr.u64 	%rd34178, %rd34166, 24;
	and.b64  	%rd34179, %rd34178, 255;
	xor.b64  	%rd34180, %rd34179, %rd34177;
	mul.lo.s64 	%rd34181, %rd34180, 1099511628211;
	shr.u64 	%rd34182, %rd34166, 32;
	and.b64  	%rd34183, %rd34182, 255;
	xor.b64  	%rd34184, %rd34183, %rd34181;
	mul.lo.s64 	%rd34185, %rd34184, 1099511628211;
	shr.u64 	%rd34186, %rd34166, 40;
	and.b64  	%rd34187, %rd34186, 255;
	xor.b64  	%rd34188, %rd34187, %rd34185;
	mul.lo.s64 	%rd34189, %rd34188, 1099511628211;
	shr.u64 	%rd34190, %rd34166, 48;
	and.b64  	%rd34191, %rd34190, 255;
	xor.b64  	%rd34192, %rd34191, %rd34189;
	mul.lo.s64 	%rd34193, %rd34192, 1099511628211;
	shr.u64 	%rd34194, %rd34166, 56;
	xor.b64  	%rd34195, %rd34194, %rd34193;
	mul.lo.s64 	%rd37927, %rd34195, 1099511628211;
$L__BB37_927:
	setp.eq.s64 	%p1866, %rd4132, 0;
	mov.b64 	%rd37933, -3750763034362895579;
	@%p1866 bra 	$L__BB37_933;
	setp.eq.s64 	%p1867, %rd1511, 0;
	mov.b64 	%rd37933, -3750763034362895579;
	mov.b64 	%rd37934, 0;
	@%p1867 bra 	$L__BB37_931;
	mov.b64 	%rd37933, -3750763034362895579;
	mov.b64 	%rd37931, 0;
$L__BB37_930:
	shl.b64 	%rd34202, %rd37931, 3;
	add.s64 	%rd34203, %rd37951, %rd34202;
	ld.u64 	%rd34204, [%rd34203];
	and.b64  	%rd34205, %rd34204, 255;
	xor.b64  	%rd34206, %rd34205, %rd37933;
	mul.lo.s64 	%rd34207, %rd34206, 1099511628211;
	shr.u64 	%rd34208, %rd34204, 8;
	and.b64  	%rd34209, %rd34208, 255;
	xor.b64  	%rd34210, %rd34209, %rd34207;
	mul.lo.s64 	%rd34211, %rd34210, 1099511628211;
	shr.u64 	%rd34212, %rd34204, 16;
	and.b64  	%rd34213, %rd34212, 255;
	xor.b64  	%rd34214, %rd34213, %rd34211;
	mul.lo.s64 	%rd34215, %rd34214, 1099511628211;
	shr.u64 	%rd34216, %rd34204, 24;
	and.b64  	%rd34217, %rd34216, 255;
	xor.b64  	%rd34218, %rd34217, %rd34215;
	mul.lo.s64 	%rd34219, %rd34218, 1099511628211;
	shr.u64 	%rd34220, %rd34204, 32;
	and.b64  	%rd34221, %rd34220, 255;
	xor.b64  	%rd34222, %rd34221, %rd34219;
	mul.lo.s64 	%rd34223, %rd34222, 1099511628211;
	shr.u64 	%rd34224, %rd34204, 40;
	and.b64  	%rd34225, %rd34224, 255;
	xor.b64  	%rd34226, %rd34225, %rd34223;
	mul.lo.s64 	%rd34227, %rd34226, 1099511628211;
	shr.u64 	%rd34228, %rd34204, 48;
	and.b64  	%rd34229, %rd34228, 255;
	xor.b64  	%rd34230, %rd34229, %rd34227;
	mul.lo.s64 	%rd34231, %rd34230, 1099511628211;
	shr.u64 	%rd34232, %rd34204, 56;
	xor.b64  	%rd34233, %rd34232, %rd34231;
	mul.lo.s64 	%rd34234, %rd34233, 1099511628211;
	ld.u64 	%rd34235, [%rd34203+8];
	and.b64  	%rd34236, %rd34235, 255;
	xor.b64  	%rd34237, %rd34236, %rd34234;
	mul.lo.s64 	%rd34238, %rd34237, 1099511628211;
	shr.u64 	%rd34239, %rd34235, 8;
	and.b64  	%rd34240, %rd34239, 255;
	xor.b64  	%rd34241, %rd34240, %rd34238;
	mul.lo.s64 	%rd34242, %rd34241, 1099511628211;
	shr.u64 	%rd34243, %rd34235, 16;
	and.b64  	%rd34244, %rd34243, 255;
	xor.b64  	%rd34245, %rd34244, %rd34242;
	mul.lo.s64 	%rd34246, %rd34245, 1099511628211;
	shr.u64 	%rd34247, %rd34235, 24;
	and.b64  	%rd34248, %rd34247, 255;
	xor.b64  	%rd34249, %rd34248, %rd34246;
	mul.lo.s64 	%rd34250, %rd34249, 1099511628211;
	shr.u64 	%rd34251, %rd34235, 32;
	and.b64  	%rd34252, %rd34251, 255;
	xor.b64  	%rd34253, %rd34252, %rd34250;
	mul.lo.s64 	%rd34254, %rd34253, 1099511628211;
	shr.u64 	%rd34255, %rd34235, 40;
	and.b64  	%rd34256, %rd34255, 255;
	xor.b64  	%rd34257, %rd34256, %rd34254;
	mul.lo.s64 	%rd34258, %rd34257, 1099511628211;
	shr.u64 	%rd34259, %rd34235, 48;
	and.b64  	%rd34260, %rd34259, 255;
	xor.b64  	%rd34261, %rd34260, %rd34258;
	mul.lo.s64 	%rd34262, %rd34261, 1099511628211;
	shr.u64 	%rd34263, %rd34235, 56;
	xor.b64  	%rd34264, %rd34263, %rd34262;
	mul.lo.s64 	%rd37933, %rd34264, 1099511628211;
	add.s64 	%rd37931, %rd37931, 2;
	setp.ne.s64 	%p1868, %rd37931, %rd1513;
	mov.u64 	%rd37934, %rd1513;
	@%p1868 bra 	$L__BB37_930;
$L__BB37_931:
	setp.eq.s64 	%p1869, %rd1512, 0;
	@%p1869 bra 	$L__BB37_933;
	shl.b64 	%rd34265, %rd37934, 3;
	add.s64 	%rd34266, %rd37951, %rd34265;
	ld.u64 	%rd34267, [%rd34266];
	and.b64  	%rd34268, %rd34267, 255;
	xor.b64  	%rd34269, %rd34268, %rd37933;
	mul.lo.s64 	%rd34270, %rd34269, 1099511628211;
	shr.u64 	%rd34271, %rd34267, 8;
	and.b64  	%rd34272, %rd34271, 255;
	xor.b64  	%rd34273, %rd34272, %rd34270;
	mul.lo.s64 	%rd34274, %rd34273, 1099511628211;
	shr.u64 	%rd34275, %rd34267, 16;
	and.b64  	%rd34276, %rd34275, 255;
	xor.b64  	%rd34277, %rd34276, %rd34274;
	mul.lo.s64 	%rd34278, %rd34277, 1099511628211;
	shr.u64 	%rd34279, %rd34267, 24;
	and.b64  	%rd34280, %rd34279, 255;
	xor.b64  	%rd34281, %rd34280, %rd34278;
	mul.lo.s64 	%rd34282, %rd34281, 1099511628211;
	shr.u64 	%rd34283, %rd34267, 32;
	and.b64  	%rd34284, %rd34283, 255;
	xor.b64  	%rd34285, %rd34284, %rd34282;
	mul.lo.s64 	%rd34286, %rd34285, 1099511628211;
	shr.u64 	%rd34287, %rd34267, 40;
	and.b64  	%rd34288, %rd34287, 255;
	xor.b64  	%rd34289, %rd34288, %rd34286;
	mul.lo.s64 	%rd34290, %rd34289, 1099511628211;
	shr.u64 	%rd34291, %rd34267, 48;
	and.b64  	%rd34292, %rd34291, 255;
	xor.b64  	%rd34293, %rd34292, %rd34290;
	mul.lo.s64 	%rd34294, %rd34293, 1099511628211;
	shr.u64 	%rd34295, %rd34267, 56;
	xor.b64  	%rd34296, %rd34295, %rd34294;
	mul.lo.s64 	%rd37933, %rd34296, 1099511628211;
$L__BB37_933:
	setp.eq.s64 	%p1870, %rd37927, %rd37933;
	@%p1870 bra 	$L__BB37_947;
	setp.eq.s64 	%p1871, %rd4132, 0;
	mov.b64 	%rd37939, -3750763034362895579;
	@%p1871 bra 	$L__BB37_940;
	setp.eq.s64 	%p1872, %rd1511, 0;
	mov.b64 	%rd37939, -3750763034362895579;
	mov.b64 	%rd37940, 0;
	@%p1872 bra 	$L__BB37_938;
	mov.b64 	%rd37939, -3750763034362895579;
	mov.b64 	%rd37937, 0;
$L__BB37_937:
	shl.b64 	%rd34303, %rd37937, 3;
	add.s64 	%rd34304, %rd37923, %rd34303;
	ld.u64 	%rd34305, [%rd34304];
	and.b64  	%rd34306, %rd34305, 255;
	xor.b64  	%rd34307, %rd34306, %rd37939;
	mul.lo.s64 	%rd34308, %rd34307, 1099511628211;
	shr.u64 	%rd34309, %rd34305, 8;
	and.b64  	%rd34310, %rd34309, 255;
	xor.b64  	%rd34311, %rd34310, %rd34308;
	mul.lo.s64 	%rd34312, %rd34311, 1099511628211;
	shr.u64 	%rd34313, %rd34305, 16;
	and.b64  	%rd34314, %rd34313, 255;
	xor.b64  	%rd34315, %rd34314, %rd34312;
	mul.lo.s64 	%rd34316, %rd34315, 1099511628211;
	shr.u64 	%rd34317, %rd34305, 24;
	and.b64  	%rd34318, %rd34317, 255;
	xor.b64  	%rd34319, %rd34318, %rd34316;
	mul.lo.s64 	%rd34320, %rd34319, 1099511628211;
	shr.u64 	%rd34321, %rd34305, 32;
	and.b64  	%rd34322, %rd34321, 255;
	xor.b64  	%rd34323, %rd34322, %rd34320;
	mul.lo.s64 	%rd34324, %rd34323, 1099511628211;
	shr.u64 	%rd34325, %rd34305, 40;
	and.b64  	%rd34326, %rd34325, 255;
	xor.b64  	%rd34327, %rd34326, %rd34324;
	mul.lo.s64 	%rd34328, %rd34327, 1099511628211;
	shr.u64 	%rd34329, %rd34305, 48;
	and.b64  	%rd34330, %rd34329, 255;
	xor.b64  	%rd34331, %rd34330, %rd34328;
	mul.lo.s64 	%rd34332, %rd34331, 1099511628211;
	shr.u64 	%rd34333, %rd34305, 56;
	xor.b64  	%rd34334, %rd34333, %rd34332;
	mul.lo.s64 	%rd34335, %rd34334, 1099511628211;
	ld.u64 	%rd34336, [%rd34304+8];
	and.b64  	%rd34337, %rd34336, 255;
	xor.b64  	%rd34338, %rd34337, %rd34335;
	mul.lo.s64 	%rd34339, %rd34338, 1099511628211;
	shr.u64 	%rd34340, %rd34336, 8;
	and.b64  	%rd34341, %rd34340, 255;
	xor.b64  	%rd34342, %rd34341, %rd34339;
	mul.lo.s64 	%rd34343, %rd34342, 1099511628211;
	shr.u64 	%rd34344, %rd34336, 16;
	and.b64  	%rd34345, %rd34344, 255;
	xor.b64  	%rd34346, %rd34345, %rd34343;
	mul.lo.s64 	%rd34347, %rd34346, 1099511628211;
	shr.u64 	%rd34348, %rd34336, 24;
	and.b64  	%rd34349, %rd34348, 255;
	xor.b64  	%rd34350, %rd34349, %rd34347;
	mul.lo.s64 	%rd34351, %rd34350, 1099511628211;
	shr.u64 	%rd34352, %rd34336, 32;
	and.b64  	%rd34353, %rd34352, 255;
	xor.b64  	%rd34354, %rd34353, %rd34351;
	mul.lo.s64 	%rd34355, %rd34354, 1099511628211;
	shr.u64 	%rd34356, %rd34336, 40;
	and.b64  	%rd34357, %rd34356, 255;
	xor.b64  	%rd34358, %rd34357, %rd34355;
	mul.lo.s64 	%rd34359, %rd34358, 1099511628211;
	shr.u64 	%rd34360, %rd34336, 48;
	and.b64  	%rd34361, %rd34360, 255;
	xor.b64  	%rd34362, %rd34361, %rd34359;
	mul.lo.s64 	%rd34363, %rd34362, 1099511628211;
	shr.u64 	%rd34364, %rd34336, 56;
	xor.b64  	%rd34365, %rd34364, %rd34363;
	mul.lo.s64 	%rd37939, %rd34365, 1099511628211;
	add.s64 	%rd37937, %rd37937, 2;
	setp.ne.s64 	%p1873, %rd37937, %rd1513;
	mov.u64 	%rd37940, %rd1513;
	@%p1873 bra 	$L__BB37_937;
$L__BB37_938:
	setp.eq.s64 	%p1874, %rd1512, 0;
	@%p1874 bra 	$L__BB37_940;
	shl.b64 	%rd34366, %rd37940, 3;
	add.s64 	%rd34367, %rd37923, %rd34366;
	ld.u64 	%rd34368, [%rd34367];
	and.b64  	%rd34369, %rd34368, 255;
	xor.b64  	%rd34370, %rd34369, %rd37939;
	mul.lo.s64 	%rd34371, %rd34370, 1099511628211;
	shr.u64 	%rd34372, %rd34368, 8;
	and.b64  	%rd34373, %rd34372, 255;
	xor.b64  	%rd34374, %rd34373, %rd34371;
	mul.lo.s64 	%rd34375, %rd34374, 1099511628211;
	shr.u64 	%rd34376, %rd34368, 16;
	and.b64  	%rd34377, %rd34376, 255;
	xor.b64  	%rd34378, %rd34377, %rd34375;
	mul.lo.s64 	%rd34379, %rd34378, 1099511628211;
	shr.u64 	%rd34380, %rd34368, 24;
	and.b64  	%rd34381, %rd34380, 255;
	xor.b64  	%rd34382, %rd34381, %rd34379;
	mul.lo.s64 	%rd34383, %rd34382, 1099511628211;
	shr.u64 	%rd34384, %rd34368, 32;
	and.b64  	%rd34385, %rd34384, 255;
	xor.b64  	%rd34386, %rd34385, %rd34383;
	mul.lo.s64 	%rd34387, %rd34386, 1099511628211;
	shr.u64 	%rd34388, %rd34368, 40;
	and.b64  	%rd34389, %rd34388, 255;
	xor.b64  	%rd34390, %rd34389, %rd34387;
	mul.lo.s64 	%rd34391, %rd34390, 1099511628211;
	shr.u64 	%rd34392, %rd34368, 48;
	and.b64  	%rd34393, %rd34392, 255;
	xor.b64  	%rd34394, %rd34393, %rd34391;
	mul.lo.s64 	%rd34395, %rd34394, 1099511628211;
	shr.u64 	%rd34396, %rd34368, 56;
	xor.b64  	%rd34397, %rd34396, %rd34395;
	mul.lo.s64 	%rd37939, %rd34397, 1099511628211;
$L__BB37_940:
	setp.eq.s64 	%p1875, %rd4132, 0;
	mov.b64 	%rd37945, -3750763034362895579;
	@%p1875 bra 	$L__BB37_946;
	setp.eq.s64 	%p1876, %rd1511, 0;
	mov.b64 	%rd37945, -3750763034362895579;
	mov.b64 	%rd37946, 0;
	@%p1876 bra 	$L__BB37_944;
	mov.b64 	%rd37945, -3750763034362895579;
	mov.b64 	%rd37943, 0;
$L__BB37_943:
	shl.b64 	%rd34404, %rd37943, 3;
	add.s64 	%rd34405, %rd37951, %rd34404;
	ld.u64 	%rd34406, [%rd34405];
	and.b64  	%rd34407, %rd34406, 255;
	xor.b64  	%rd34408, %rd34407, %rd37945;
	mul.lo.s64 	%rd34409, %rd34408, 1099511628211;
	shr.u64 	%rd34410, %rd34406, 8;
	and.b64  	%rd34411, %rd34410, 255;
	xor.b64  	%rd34412, %rd34411, %rd34409;
	mul.lo.s64 	%rd34413, %rd34412, 1099511628211;
	shr.u64 	%rd34414, %rd34406, 16;
	and.b64  	%rd34415, %rd34414, 255;
	xor.b64  	%rd34416, %rd34415, %rd34413;
	mul.lo.s64 	%rd34417, %rd34416, 1099511628211;
	shr.u64 	%rd34418, %rd34406, 24;
	and.b64  	%rd34419, %rd34418, 255;
	xor.b64  	%rd34420, %rd34419, %rd34417;
	mul.lo.s64 	%rd34421, %rd34420, 1099511628211;
	shr.u64 	%rd34422, %rd34406, 32;
	and.b64  	%rd34423, %rd34422, 255;
	xor.b64  	%rd34424, %rd34423, %rd34421;
	mul.lo.s64 	%rd34425, %rd34424, 1099511628211;
	shr.u64 	%rd34426, %rd34406, 40;
	and.b64  	%rd34427, %rd34426, 255;
	xor.b64  	%rd34428, %rd34427, %rd34425;
	mul.lo.s64 	%rd34429, %rd34428, 1099511628211;
	shr.u64 	%rd34430, %rd34406, 48;
	and.b64  	%rd34431, %rd34430, 255;
	xor.b64  	%rd34432, %rd34431, %rd34429;
	mul.lo.s64 	%rd34433, %rd34432, 1099511628211;
	shr.u64 	%rd34434, %rd34406, 56;
	xor.b64  	%rd34435, %rd34434, %rd34433;
	mul.lo.s64 	%rd34436, %rd34435, 1099511628211;
	ld.u64 	%rd34437, [%rd34405+8];
	and.b64  	%rd34438, %rd34437, 255;
	xor.b64  	%rd34439, %rd34438, %rd34436;
	mul.lo.s64 	%rd34440, %rd34439, 1099511628211;
	shr.u64 	%rd34441, %rd34437, 8;
	and.b64  	%rd34442, %rd34441, 255;
	xor.b64  	%rd34443, %rd34442, %rd34440;
	mul.lo.s64 	%rd34444, %rd34443, 1099511628211;
	shr.u64 	%rd34445, %rd34437, 16;
	and.b64  	%rd34446, %rd34445, 255;
	xor.b64  	%rd34447, %rd34446, %rd34444;
	mul.lo.s64 	%rd34448, %rd34447, 1099511628211;
	shr.u64 	%rd34449, %rd34437, 24;
	and.b64  	%rd34450, %rd34449, 255;
	xor.b64  	%rd34451, %rd34450, %rd34448;
	mul.lo.s64 	%rd34452, %rd34451, 1099511628211;
	shr.u64 	%rd34453, %rd34437, 32;
	and.b64  	%rd34454, %rd34453, 255;
	xor.b64  	%rd34455, %rd34454, %rd34452;
	mul.lo.s64 	%rd34456, %rd34455, 1099511628211;
	shr.u64 	%rd34457, %rd34437, 40;
	and.b64  	%rd34458, %rd34457, 255;
	xor.b64  	%rd34459, %rd34458, %rd34456;
	mul.lo.s64 	%rd34460, %rd34459, 1099511628211;
	shr.u64 	%rd34461, %rd34437, 48;
	and.b64  	%rd34462, %rd34461, 255;
	xor.b64  	%rd34463, %rd34462, %rd34460;
	mul.lo.s64 	%rd34464, %rd34463, 1099511628211;
	shr.u64 	%rd34465, %rd34437, 56;
	xor.b64  	%rd34466, %rd34465, %rd34464;
	mul.lo.s64 	%rd37945, %rd34466, 1099511628211;
	add.s64 	%rd37943, %rd37943, 2;
	setp.ne.s64 	%p1877, %rd37943, %rd1513;
	mov.u64 	%rd37946, %rd1513;
	@%p1877 bra 	$L__BB37_943;
$L__BB37_944:
	setp.eq.s64 	%p1878, %rd1512, 0;
	@%p1878 bra 	$L__BB37_946;
	shl.b64 	%rd34467, %rd37946, 3;
	add.s64 	%rd34468, %rd37951, %rd34467;
	ld.u64 	%rd34469, [%rd34468];
	and.b64  	%rd34470, %rd34469, 255;
	xor.b64  	%rd34471, %rd34470, %rd37945;
	mul.lo.s64 	%rd34472, %rd34471, 1099511628211;
	shr.u64 	%rd34473, %rd34469, 8;
	and.b64  	%rd34474, %rd34473, 255;
	xor.b64  	%rd34475, %rd34474, %rd34472;
	mul.lo.s64 	%rd34476, %rd34475, 1099511628211;
	shr.u64 	%rd34477, %rd34469, 16;
	and.b64  	%rd34478, %rd34477, 255;
	xor.b64  	%rd34479, %rd34478, %rd34476;
	mul.lo.s64 	%rd34480, %rd34479, 1099511628211;
	shr.u64 	%rd34481, %rd34469, 24;
	and.b64  	%rd34482, %rd34481, 255;
	xor.b64  	%rd34483, %rd34482, %rd34480;
	mul.lo.s64 	%rd34484, %rd34483, 1099511628211;
	shr.u64 	%rd34485, %rd34469, 32;
	and.b64  	%rd34486, %rd34485, 255;
	xor.b64  	%rd34487, %rd34486, %rd34484;
	mul.lo.s64 	%rd34488, %rd34487, 1099511628211;
	shr.u64 	%rd34489, %rd34469, 40;
	and.b64  	%rd34490, %rd34489, 255;
	xor.b64  	%rd34491, %rd34490, %rd34488;
	mul.lo.s64 	%rd34492, %rd34491, 1099511628211;
	shr.u64 	%rd34493, %rd34469, 48;
	and.b64  	%rd34494, %rd34493, 255;
	xor.b64  	%rd34495, %rd34494, %rd34492;
	mul.lo.s64 	%rd34496, %rd34495, 1099511628211;
	shr.u64 	%rd34497, %rd34469, 56;
	xor.b64  	%rd34498, %rd34497, %rd34496;
	mul.lo.s64 	%rd37945, %rd34498, 1099511628211;
$L__BB37_946:
	setp.lt.u64 	%p2067, %rd37939, %rd37945;
	bra.uni 	$L__BB37_951;
$L__BB37_947:
	setp.eq.s32 	%p1880, %r118, 0;
	mov.pred 	%p2067, %p1858;
	@%p1880 bra 	$L__BB37_951;
	mov.b64 	%rd37949, 0;
$L__BB37_949:
	shl.b64 	%rd34500, %rd37949, 3;
	add.s64 	%rd34501, %rd37923, %rd34500;
	ld.u64 	%rd1651, [%rd34501];
	add.s64 	%rd34502, %rd37951, %rd34500;
	ld.u64 	%rd1652, [%rd34502];
	setp.lt.u64 	%p1882, %rd1651, %rd1652;
	mov.pred 	%p2067, %p1860;
	@%p1882 bra 	$L__BB37_951;
	setp.le.u64 	%p1884, %rd1651, %rd1652;
	add.s64 	%rd37949, %rd37949, 1;
	setp.lt.u64 	%p1885, %rd37949, %rd13;
	and.pred  	%p1886, %p1884, %p1885;
	mov.pred 	%p2067, %p1858;
	@%p1886 bra 	$L__BB37_949;
$L__BB37_951:
	selp.b64 	%rd37870, %rd37923, %rd37951, %p2067;
	selp.u32 	%r420, 1, 0, %p2067;
	add.s32 	%r40, %r38, %r420;
	not.pred 	%p1887, %p2067;
	selp.u32 	%r421, 1, 0, %p1887;
	add.s32 	%r41, %r39, %r421;
	@%p2067 bra 	$L__BB37_953;
	shl.b32 	%r422, %r41, 3;
	add.s32 	%r424, %r416, %r422;
	ld.shared.u64 	%rd37951, [%r424];
	bra.uni 	$L__BB37_954;
$L__BB37_953:
	shl.b32 	%r425, %r40, 3;
	add.s32 	%r427, %r416, %r425;
	ld.shared.u64 	%rd37923, [%r427];
$L__BB37_954:
	setp.ge.s32 	%p1889, %r40, %r24;
	mov.pred 	%p1888, 0;
	mov.pred 	%p2068, %p1888;
	@%p1889 bra 	$L__BB37_986;
	setp.ge.s32 	%p1891, %r41, %r23;
	mov.pred 	%p1890, -1;
	mov.pred 	%p2068, %p1890;
	@%p1891 bra 	$L__BB37_986;
	setp.eq.s64 	%p1892, %rd4132, 0;
	mov.b64 	%rd37954, -3750763034362895579;
	@%p1892 bra 	$L__BB37_962;
	setp.eq.s64 	%p1893, %rd1511, 0;
	mov.b64 	%rd37954, -3750763034362895579;
	mov.b64 	%rd37955, 0;
	@%p1893 bra 	$L__BB37_960;
	mov.b64 	%rd37954, -3750763034362895579;
	mov.b64 	%rd37952, 0;
$L__BB37_959:
	shl.b64 	%rd34510, %rd37952, 3;
	add.s64 	%rd34511, %rd37923, %rd34510;
	ld.u64 	%rd34512, [%rd34511];
	and.b64  	%rd34513, %rd34512, 255;
	xor.b64  	%rd34514, %rd34513, %rd37954;
	mul.lo.s64 	%rd34515, %rd34514, 1099511628211;
	shr.u64 	%rd34516, %rd34512, 8;
	and.b64  	%rd34517, %rd34516, 255;
	xor.b64  	%rd34518, %rd34517, %rd34515;
	mul.lo.s64 	%rd34519, %rd34518, 1099511628211;
	shr.u64 	%rd34520, %rd34512, 16;
	and.b64  	%rd34521, %rd34520, 255;
	xor.b64  	%rd34522, %rd34521, %rd34519;
	mul.lo.s64 	%rd34523, %rd34522, 1099511628211;
	shr.u64 	%rd34524, %rd34512, 24;
	and.b64  	%rd34525, %rd34524, 255;
	xor.b64  	%rd34526, %rd34525, %rd34523;
	mul.lo.s64 	%rd34527, %rd34526, 1099511628211;
	shr.u64 	%rd34528, %rd34512, 32;
	and.b64  	%rd34529, %rd34528, 255;
	xor.b64  	%rd34530, %rd34529, %rd34527;
	mul.lo.s64 	%rd34531, %rd34530, 1099511628211;
	shr.u64 	%rd34532, %rd34512, 40;
	and.b64  	%rd34533, %rd34532, 255;
	xor.b64  	%rd34534, %rd34533, %rd34531;
	mul.lo.s64 	%rd34535, %rd34534, 1099511628211;
	shr.u64 	%rd34536, %rd34512, 48;
	and.b64  	%rd34537, %rd34536, 255;
	xor.b64  	%rd34538, %rd34537, %rd34535;
	mul.lo.s64 	%rd34539, %rd34538, 1099511628211;
	shr.u64 	%rd34540, %rd34512, 56;
	xor.b64  	%rd34541, %rd34540, %rd34539;
	mul.lo.s64 	%rd34542, %rd34541, 1099511628211;
	ld.u64 	%rd34543, [%rd34511+8];
	and.b64  	%rd34544, %rd34543, 255;
	xor.b64  	%rd34545, %rd34544, %rd34542;
	mul.lo.s64 	%rd34546, %rd34545, 1099511628211;
	shr.u64 	%rd34547, %rd34543, 8;
	and.b64  	%rd34548, %rd34547, 255;
	xor.b64  	%rd34549, %rd34548, %rd34546;
	mul.lo.s64 	%rd34550, %rd34549, 1099511628211;
	shr.u64 	%rd34551, %rd34543, 16;
	and.b64  	%rd34552, %rd34551, 255;
	xor.b64  	%rd34553, %rd34552, %rd34550;
	mul.lo.s64 	%rd34554, %rd34553, 1099511628211;
	shr.u64 	%rd34555, %rd34543, 24;
	and.b64  	%rd34556, %rd34555, 255;
	xor.b64  	%rd34557, %rd34556, %rd34554;
	mul.lo.s64 	%rd34558, %rd34557, 1099511628211;
	shr.u64 	%rd34559, %rd34543, 32;
	and.b64  	%rd34560, %rd34559, 255;
	xor.b64  	%rd34561, %rd34560, %rd34558;
	mul.lo.s64 	%rd34562, %rd34561, 1099511628211;
	shr.u64 	%rd34563, %rd34543, 40;
	and.b64  	%rd34564, %rd34563, 255;
	xor.b64  	%rd34565, %rd34564, %rd34562;
	mul.lo.s64 	%rd34566, %rd34565, 1099511628211;
	shr.u64 	%rd34567, %rd34543, 48;
	and.b64  	%rd34568, %rd34567, 255;
	xor.b64  	%rd34569, %rd34568, %rd34566;
	mul.lo.s64 	%rd34570, %rd34569, 1099511628211;
	shr.u64 	%rd34571, %rd34543, 56;
	xor.b64  	%rd34572, %rd34571, %rd34570;
	mul.lo.s64 	%rd37954, %rd34572, 1099511628211;
	add.s64 	%rd37952, %rd37952, 2;
	setp.ne.s64 	%p1894, %rd37952, %rd1513;
	mov.u64 	%rd37955, %rd1513;
	@%p1894 bra 	$L__BB37_959;
$L__BB37_960:
	setp.eq.s64 	%p1895, %rd1512, 0;
	@%p1895 bra 	$L__BB37_962;
	shl.b64 	%rd34573, %rd37955, 3;
	add.s64 	%rd34574, %rd37923, %rd34573;
	ld.u64 	%rd34575, [%rd34574];
	and.b64  	%rd34576, %rd34575, 255;
	xor.b64  	%rd34577, %rd34576, %rd37954;
	mul.lo.s64 	%rd34578, %rd34577, 1099511628211;
	shr.u64 	%rd34579, %rd34575, 8;
	and.b64  	%rd34580, %rd34579, 255;
	xor.b64  	%rd34581, %rd34580, %rd34578;
	mul.lo.s64 	%rd34582, %rd34581, 1099511628211;
	shr.u64 	%rd34583, %rd34575, 16;
	and.b64  	%rd34584, %rd34583, 255;
	xor.b64  	%rd34585, %rd34584, %rd34582;
	mul.lo.s64 	%rd34586, %rd34585, 1099511628211;
	shr.u64 	%rd34587, %rd34575, 24;
	and.b64  	%rd34588, %rd34587, 255;
	xor.b64  	%rd34589, %rd34588, %rd34586;
	mul.lo.s64 	%rd34590, %rd34589, 1099511628211;
	shr.u64 	%rd34591, %rd34575, 32;
	and.b64  	%rd34592, %rd34591, 255;
	xor.b64  	%rd34593, %rd34592, %rd34590;
	mul.lo.s64 	%rd34594, %rd34593, 1099511628211;
	shr.u64 	%rd34595, %rd34575, 40;
	and.b64  	%rd34596, %rd34595, 255;
	xor.b64  	%rd34597, %rd34596, %rd34594;
	mul.lo.s64 	%rd34598, %rd34597, 1099511628211;
	shr.u64 	%rd34599, %rd34575, 48;
	and.b64  	%rd34600, %rd34599, 255;
	xor.b64  	%rd34601, %rd34600, %rd34598;
	mul.lo.s64 	%rd34602, %rd34601, 1099511628211;
	shr.u64 	%rd34603, %rd34575, 56;
	xor.b64  	%rd34604, %rd34603, %rd34602;
	mul.lo.s64 	%rd37954, %rd34604, 1099511628211;
$L__BB37_962:
	setp.eq.s64 	%p1896, %rd4132, 0;
	mov.b64 	%rd37960, -3750763034362895579;
	@%p1896 bra 	$L__BB37_968;
	setp.eq.s64 	%p1897, %rd1511, 0;
	mov.b64 	%rd37960, -3750763034362895579;
	mov.b64 	%rd37961, 0;
	@%p1897 bra 	$L__BB37_966;
	mov.b64 	%rd37960, -3750763034362895579;
	mov.b64 	%rd37958, 0;
$L__BB37_965:
	shl.b64 	%rd34611, %rd37958, 3;
	add.s64 	%rd34612, %rd37951, %rd34611;
	ld.u64 	%rd34613, [%rd34612];
	and.b64  	%rd34614, %rd34613, 255;
	xor.b64  	%rd34615, %rd34614, %rd37960;
	mul.lo.s64 	%rd34616, %rd34615, 1099511628211;
	shr.u64 	%rd34617, %rd34613, 8;
	and.b64  	%rd34618, %rd34617, 255;
	xor.b64  	%rd34619, %rd34618, %rd34616;
	mul.lo.s64 	%rd34620, %rd34619, 1099511628211;
	shr.u64 	%rd34621, %rd34613, 16;
	and.b64  	%rd34622, %rd34621, 255;
	xor.b64  	%rd34623, %rd34622, %rd34620;
	mul.lo.s64 	%rd34624, %rd34623, 1099511628211;
	shr.u64 	%rd34625, %rd34613, 24;
	and.b64  	%rd34626, %rd34625, 255;
	xor.b64  	%rd34627, %rd34626, %rd34624;
	mul.lo.s64 	%rd34628, %rd34627, 1099511628211;
	shr.u64 	%rd34629, %rd34613, 32;
	and.b64  	%rd34630, %rd34629, 255;
	xor.b64  	%rd34631, %rd34630, %rd34628;
	mul.lo.s64 	%rd34632, %rd34631, 1099511628211;
	shr.u64 	%rd34633, %rd34613, 40;
	and.b64  	%rd34634, %rd34633, 255;
	xor.b64  	%rd34635, %rd34634, %rd34632;
	mul.lo.s64 	%rd34636, %rd34635, 1099511628211;
	shr.u64 	%rd34637, %rd34613, 48;
	and.b64  	%rd34638, %rd34637, 255;
	xor.b64  	%rd34639, %rd34638, %rd34636;
	mul.lo.s64 	%rd34640, %rd34639, 1099511628211;
	shr.u64 	%rd34641, %rd34613, 56;
	xor.b64  	%rd34642, %rd34641, %rd34640;
	mul.lo.s64 	%rd34643, %rd34642, 1099511628211;
	ld.u64 	%rd34644, [%rd34612+8];
	and.b64  	%rd34645, %rd34644, 255;
	xor.b64  	%rd34646, %rd34645, %rd34643;
	mul.lo.s64 	%rd34647, %rd34646, 1099511628211;
	shr.u64 	%rd34648, %rd34644, 8;
	and.b64  	%rd34649, %rd34648, 255;
	xor.b64  	%rd34650, %rd34649, %rd34647;
	mul.lo.s64 	%rd34651, %rd34650, 1099511628211;
	shr.u64 	%rd34652, %rd34644, 16;
	and.b64  	%rd34653, %rd34652, 255;
	xor.b64  	%rd34654, %rd34653, %rd34651;
	mul.lo.s64 	%rd34655, %rd34654, 1099511628211;
	shr.u64 	%rd34656, %rd34644, 24;
	and.b64  	%rd34657, %rd34656, 255;
	xor.b64  	%rd34658, %rd34657, %rd34655;
	mul.lo.s64 	%rd34659, %rd34658, 1099511628211;
	shr.u64 	%rd34660, %rd34644, 32;
	and.b64  	%rd34661, %rd34660, 255;
	xor.b64  	%rd34662, %rd34661, %rd34659;
	mul.lo.s64 	%rd34663, %rd34662, 1099511628211;
	shr.u64 	%rd34664, %rd34644, 40;
	and.b64  	%rd34665, %rd34664, 255;
	xor.b64  	%rd34666, %rd34665, %rd34663;
	mul.lo.s64 	%rd34667, %rd34666, 1099511628211;
	shr.u64 	%rd34668, %rd34644, 48;
	and.b64  	%rd34669, %rd34668, 255;
	xor.b64  	%rd34670, %rd34669, %rd34667;
	mul.lo.s64 	%rd34671, %rd34670, 1099511628211;
	shr.u64 	%rd34672, %rd34644, 56;
	xor.b64  	%rd34673, %rd34672, %rd34671;
	mul.lo.s64 	%rd37960, %rd34673, 1099511628211;
	add.s64 	%rd37958, %rd37958, 2;
	setp.ne.s64 	%p1898, %rd37958, %rd1513;
	mov.u64 	%rd37961, %rd1513;
	@%p1898 bra 	$L__BB37_965;
$L__BB37_966:
	setp.eq.s64 	%p1899, %rd1512, 0;
	@%p1899 bra 	$L__BB37_968;
	shl.b64 	%rd34674, %rd37961, 3;
	add.s64 	%rd34675, %rd37951, %rd34674;
	ld.u64 	%rd34676, [%rd34675];
	and.b64  	%rd34677, %rd34676, 255;
	xor.b64  	%rd34678, %rd34677, %rd37960;
	mul.lo.s64 	%rd34679, %rd34678, 1099511628211;
	shr.u64 	%rd34680, %rd34676, 8;
	and.b64  	%rd34681, %rd34680, 255;
	xor.b64  	%rd34682, %rd34681, %rd34679;
	mul.lo.s64 	%rd34683, %rd34682, 1099511628211;
	shr.u64 	%rd34684, %rd34676, 16;
	and.b64  	%rd34685, %rd34684, 255;
	xor.b64  	%rd34686, %rd34685, %rd34683;
	mul.lo.s64 	%rd34687, %rd34686, 1099511628211;
	shr.u64 	%rd34688, %rd34676, 24;
	and.b64  	%rd34689, %rd34688, 255;
	xor.b64  	%rd34690, %rd34689, %rd34687;
	mul.lo.s64 	%rd34691, %rd34690, 1099511628211;
	shr.u64 	%rd34692, %rd34676, 32;
	and.b64  	%rd34693, %rd34692, 255;
	xor.b64  	%rd34694, %rd34693, %rd34691;
	mul.lo.s64 	%rd34695, %rd34694, 1099511628211;
	shr.u64 	%rd34696, %rd34676, 40;
	and.b64  	%rd34697, %rd34696, 255;
	xor.b64  	%rd34698, %rd34697, %rd34695;
	mul.lo.s64 	%rd34699, %rd34698, 1099511628211;
	shr.u64 	%rd34700, %rd34676, 48;
	and.b64  	%rd34701, %rd34700, 255;
	xor.b64  	%rd34702, %rd34701, %rd34699;
	mul.lo.s64 	%rd34703, %rd34702, 1099511628211;
	shr.u64 	%rd34704, %rd34676, 56;
	xor.b64  	%rd34705, %rd34704, %rd34703;
	mul.lo.s64 	%rd37960, %rd34705, 1099511628211;
$L__BB37_968:
	setp.eq.s64 	%p1900, %rd37954, %rd37960;
	@%p1900 bra 	$L__BB37_982;
	setp.eq.s64 	%p1901, %rd4132, 0;
	mov.b64 	%rd37966, -3750763034362895579;
	@%p1901 bra 	$L__BB37_975;
	setp.eq.s64 	%p1902, %rd1511, 0;
	mov.b64 	%rd37966, -3750763034362895579;
	mov.b64 	%rd37967, 0;
	@%p1902 bra 	$L__BB37_973;
	mov.b64 	%rd37966, -3750763034362895579;
	mov.b64 	%rd37964, 0;
$L__BB37_972:
	shl.b64 	%rd34712, %rd37964, 3;
	add.s64 	%rd34713, %rd37923, %rd34712;
	ld.u64 	%rd34714, [%rd34713];
	and.b64  	%rd34715, %rd34714, 255;
	xor.b64  	%rd34716, %rd34715, %rd37966;
	mul.lo.s64 	%rd34717, %rd34716, 1099511628211;
	shr.u64 	%rd34718, %rd34714, 8;
	and.b64  	%rd34719, %rd34718, 255;
	xor.b64  	%rd34720, %rd34719, %rd34717;
	mul.lo.s64 	%rd34721, %rd34720, 1099511628211;
	shr.u64 	%rd34722, %rd34714, 16;
	and.b64  	%rd34723, %rd34722, 255;
	xor.b64  	%rd34724, %rd34723, %rd34721;
	mul.lo.s64 	%rd34725, %rd34724, 1099511628211;
	shr.u64 	%rd34726, %rd34714, 24;
	and.b64  	%rd34727, %rd34726, 255;
	xor.b64  	%rd34728, %rd34727, %rd34725;
	mul.lo.s64 	%rd34729, %rd34728, 1099511628211;
	shr.u64 	%rd34730, %rd34714, 32;
	and.b64  	%rd34731, %rd34730, 255;
	xor.b64  	%rd34732, %rd34731, %rd34729;
	mul.lo.s64 	%rd34733, %rd34732, 1099511628211;
	shr.u64 	%rd34734, %rd34714, 40;
	and.b64  	%rd34735, %rd34734, 255;
	xor.b64  	%rd34736, %rd34735, %rd34733;
	mul.lo.s64 	%rd34737, %rd34736, 1099511628211;
	shr.u64 	%rd34738, %rd34714, 48;
	and.b64  	%rd34739, %rd34738, 255;
	xor.b64  	%rd34740, %rd34739, %rd34737;
	mul.lo.s64 	%rd34741, %rd34740, 1099511628211;
	shr.u64 	%rd34742, %rd34714, 56;
	xor.b64  	%rd34743, %rd34742, %rd34741;
	mul.lo.s64 	%rd34744, %rd34743, 1099511628211;
	ld.u64 	%rd34745, [%rd34713+8];
	and.b64  	%rd34746, %rd34745, 255;
	xor.b64  	%rd34747, %rd34746, %rd34744;
	mul.lo.s64 	%rd34748, %rd34747, 1099511628211;
	shr.u64 	%rd34749, %rd34745, 8;
	and.b64  	%rd34750, %rd34749, 255;
	xor.b64  	%rd34751, %rd34750, %rd34748;
	mul.lo.s64 	%rd34752, %rd34751, 1099511628211;
	shr.u64 	%rd34753, %rd34745, 16;
	and.b64  	%rd34754, %rd34753, 255;
	xor.b64  	%rd34755, %rd34754, %rd34752;
	mul.lo.s64 	%rd34756, %rd34755, 1099511628211;
	shr.u64 	%rd34757, %rd34745, 24;
	and.b64  	%rd34758, %rd34757, 255;
	xor.b64  	%rd34759, %rd34758, %rd34756;
	mul.lo.s64 	%rd34760, %rd34759, 1099511628211;
	shr.u64 	%rd34761, %rd34745, 32;
	and.b64  	%rd34762, %rd34761, 255;
	xor.b64  	%rd34763, %rd34762, %rd34760;
	mul.lo.s64 	%rd34764, %rd34763, 1099511628211;
	shr.u64 	%rd34765, %rd34745, 40;
	and.b64  	%rd34766, %rd34765, 255;
	xor.b64  	%rd34767, %rd34766, %rd34764;
	mul.lo.s64 	%rd34768, %rd34767, 1099511628211;
	shr.u64 	%rd34769, %rd34745, 48;
	and.b64  	%rd34770, %rd34769, 255;
	xor.b64  	%rd34771, %rd34770, %rd34768;
	mul.lo.s64 	%rd34772, %rd34771, 1099511628211;
	shr.u64 	%rd34773, %rd34745, 56;
	xor.b64  	%rd34774, %rd34773, %rd34772;
	mul.lo.s64 	%rd37966, %rd34774, 1099511628211;
	add.s64 	%rd37964, %rd37964, 2;
	setp.ne.s64 	%p1903, %rd37964, %rd1513;
	mov.u64 	%rd37967, %rd1513;
	@%p1903 bra 	$L__BB37_972;
$L__BB37_973:
	setp.eq.s64 	%p1904, %rd1512, 0;
	@%p1904 bra 	$L__BB37_975;
	shl.b64 	%rd34775, %rd37967, 3;
	add.s64 	%rd34776, %rd37923, %rd34775;
	ld.u64 	%rd34777, [%rd34776];
	and.b64  	%rd34778, %rd34777, 255;
	xor.b64  	%rd34779, %rd34778, %rd37966;
	mul.lo.s64 	%rd34780, %rd34779, 1099511628211;
	shr.u64 	%rd34781, %rd34777, 8;
	and.b64  	%rd34782, %rd34781, 255;
	xor.b64  	%rd34783, %rd34782, %rd34780;
	mul.lo.s64 	%rd34784, %rd34783, 1099511628211;
	shr.u64 	%rd34785, %rd34777, 16;
	and.b64  	%rd34786, %rd34785, 255;
	xor.b64  	%rd34787, %rd34786, %rd34784;
	mul.lo.s64 	%rd34788, %rd34787, 1099511628211;
	shr.u64 	%rd34789, %rd34777, 24;
	and.b64  	%rd34790, %rd34789, 255;
	xor.b64  	%rd34791, %rd34790, %rd34788;
	mul.lo.s64 	%rd34792, %rd34791, 1099511628211;
	shr.u64 	%rd34793, %rd34777, 32;
	and.b64  	%rd34794, %rd34793, 255;
	xor.b64  	%rd34795, %rd34794, %rd34792;
	mul.lo.s64 	%rd34796, %rd34795, 1099511628211;
	shr.u64 	%rd34797, %rd34777, 40;
	and.b64  	%rd34798, %rd34797, 255;
	xor.b64  	%rd34799, %rd34798, %rd34796;
	mul.lo.s64 	%rd34800, %rd34799, 1099511628211;
	shr.u64 	%rd34801, %rd34777, 48;
	and.b64  	%rd34802, %rd34801, 255;
	xor.b64  	%rd34803, %rd34802, %rd34800;
	mul.lo.s64 	%rd34804, %rd34803, 1099511628211;
	shr.u64 	%rd34805, %rd34777, 56;
	xor.b64  	%rd34806, %rd34805, %rd34804;
	mul.lo.s64 	%rd37966, %rd34806, 1099511628211;
$L__BB37_975:
	setp.eq.s64 	%p1905, %rd4132, 0;
	mov.b64 	%rd37972, -3750763034362895579;
	@%p1905 bra 	$L__BB37_981;
	setp.eq.s64 	%p1906, %rd1511, 0;
	mov.b64 	%rd37972, -3750763034362895579;
	mov.b64 	%rd37973, 0;
	@%p1906 bra 	$L__BB37_979;
	mov.b64 	%rd37972, -3750763034362895579;
	mov.b64 	%rd37970, 0;
$L__BB37_978:
	shl.b64 	%rd34813, %rd37970, 3;
	add.s64 	%rd34814, %rd37951, %rd34813;
	ld.u64 	%rd34815, [%rd34814];
	and.b64  	%rd34816, %rd34815, 255;
	xor.b64  	%rd34817, %rd34816, %rd37972;
	mul.lo.s64 	%rd34818, %rd34817, 1099511628211;
	shr.u64 	%rd34819, %rd34815, 8;
	and.b64  	%rd34820, %rd34819, 255;
	xor.b64  	%rd34821, %rd34820, %rd34818;
	mul.lo.s64 	%rd34822, %rd34821, 1099511628211;
	shr.u64 	%rd34823, %rd34815, 16;
	and.b64  	%rd34824, %rd34823, 255;
	xor.b64  	%rd34825, %rd34824, %rd34822;
	mul.lo.s64 	%rd34826, %rd34825, 1099511628211;
	shr.u64 	%rd34827, %rd34815, 24;
	and.b64  	%rd34828, %rd34827, 255;
	xor.b64  	%rd34829, %rd34828, %rd34826;
	mul.lo.s64 	%rd34830, %rd34829, 1099511628211;
	shr.u64 	%rd34831, %rd34815, 32;
	and.b64  	%rd34832, %rd34831, 255;
	xor.b64  	%rd34833, %rd34832, %rd34830;
	mul.lo.s64 	%rd34834, %rd34833, 1099511628211;
	shr.u64 	%rd34835, %rd34815, 40;
	and.b64  	%rd34836, %rd34835, 255;
	xor.b64  	%rd34837, %rd34836, %rd34834;
	mul.lo.s64 	%rd34838, %rd34837, 1099511628211;
	shr.u64 	%rd34839, %rd34815, 48;
	and.b64  	%rd34840, %rd34839, 255;
	xor.b64  	%rd34841, %rd34840, %rd34838;
	mul.lo.s64 	%rd34842, %rd34841, 1099511628211;
	shr.u64 	%rd34843, %rd34815, 56;
	xor.b64  	%rd34844, %rd34843, %rd34842;
	mul.lo.s64 	%rd34845, %rd34844, 1099511628211;
	ld.u64 	%rd34846, [%rd34814+8];
	and.b64  	%rd34847, %rd34846, 255;
	xor.b64  	%rd34848, %rd34847, %rd34845;
	mul.lo.s64 	%rd34849, %rd34848, 1099511628211;
	shr.u64 	%rd34850, %rd34846, 8;
	and.b64  	%rd34851, %rd34850, 255;
	xor.b64  	%rd34852, %rd34851, %rd34849;
	mul.lo.s64 	%rd34853, %rd34852, 1099511628211;
	shr.u64 	%rd34854, %rd34846, 16;
	and.b64  	%rd34855, %rd34854, 255;
	xor.b64  	%rd34856, %rd34855, %rd34853;
	mul.lo.s64 	%rd34857, %rd34856, 1099511628211;
	shr.u64 	%rd34858, %rd34846, 24;
	and.b64  	%rd34859, %rd34858, 255;
	xor.b64  	%rd34860, %rd34859, %rd34857;
	mul.lo.s64 	%rd34861, %rd34860, 1099511628211;
	shr.u64 	%rd34862, %rd34846, 32;
	and.b64  	%rd34863, %rd34862, 255;
	xor.b64  	%rd34864, %rd34863, %rd34861;
	mul.lo.s64 	%rd34865, %rd34864, 1099511628211;
	shr.u64 	%rd34866, %rd34846, 40;
	and.b64  	%rd34867, %rd34866, 255;
	xor.b64  	%rd34868, %rd34867, %rd34865;
	mul.lo.s64 	%rd34869, %rd34868, 1099511628211;
	shr.u64 	%rd34870, %rd34846, 48;
	and.b64  	%rd34871, %rd34870, 255;
	xor.b64  	%rd34872, %rd34871, %rd34869;
	mul.lo.s64 	%rd34873, %rd34872, 1099511628211;
	shr.u64 	%rd34874, %rd34846, 56;
	xor.b64  	%rd34875, %rd34874, %rd34873;
	mul.lo.s64 	%rd37972, %rd34875, 1099511628211;
	add.s64 	%rd37970, %rd37970, 2;
	setp.ne.s64 	%p1907, %rd37970, %rd1513;
	mov.u64 	%rd37973, %rd1513;
	@%p1907 bra 	$L__BB37_978;
$L__BB37_979:
	setp.eq.s64 	%p1908, %rd1512, 0;
	@%p1908 bra 	$L__BB37_981;
	shl.b64 	%rd34876, %rd37973, 3;
	add.s64 	%rd34877, %rd37951, %rd34876;
	ld.u64 	%rd34878, [%rd34877];
	and.b64  	%rd34879, %rd34878, 255;
	xor.b64  	%rd34880, %rd34879, %rd37972;
	mul.lo.s64 	%rd34881, %rd34880, 1099511628211;
	shr.u64 	%rd34882, %rd34878, 8;
	and.b64  	%rd34883, %rd34882, 255;
	xor.b64  	%rd34884, %rd34883, %rd34881;
	mul.lo.s64 	%rd34885, %rd34884, 1099511628211;
	shr.u64 	%rd34886, %rd34878, 16;
	and.b64  	%rd34887, %rd34886, 255;
	xor.b64  	%rd34888, %rd34887, %rd34885;
	mul.lo.s64 	%rd34889, %rd34888, 1099511628211;
	shr.u64 	%rd34890, %rd34878, 24;
	and.b64  	%rd34891, %rd34890, 255;
	xor.b64  	%rd34892, %rd34891, %rd34889;
	mul.lo.s64 	%rd34893, %rd34892, 1099511628211;
	shr.u64 	%rd34894, %rd34878, 32;
	and.b64  	%rd34895, %rd34894, 255;
	xor.b64  	%rd34896, %rd34895, %rd34893;
	mul.lo.s64 	%rd34897, %rd34896, 1099511628211;
	shr.u64 	%rd34898, %rd34878, 40;
	and.b64  	%rd34899, %rd34898, 255;
	xor.b64  	%rd34900, %rd34899, %rd34897;
	mul.lo.s64 	%rd34901, %rd34900, 1099511628211;
	shr.u64 	%rd34902, %rd34878, 48;
	and.b64  	%rd34903, %rd34902, 255;
	xor.b64  	%rd34904, %rd34903, %rd34901;
	mul.lo.s64 	%rd34905, %rd34904, 1099511628211;
	shr.u64 	%rd34906, %rd34878, 56;
	xor.b64  	%rd34907, %rd34906, %rd34905;
	mul.lo.s64 	%rd37972, %rd34907, 1099511628211;
$L__BB37_981:
	setp.lt.u64 	%p2068, %rd37966, %rd37972;
	bra.uni 	$L__BB37_986;
$L__BB37_982:
	setp.eq.s32 	%p1910, %r118, 0;
	mov.pred 	%p2068, %p1888;
	@%p1910 bra 	$L__BB37_986;
	mov.b64 	%rd37976, 0;
$L__BB37_984:
	shl.b64 	%rd34909, %rd37976, 3;
	add.s64 	%rd34910, %rd37923, %rd34909;
	ld.u64 	%rd1696, [%rd34910];
	add.s64 	%rd34911, %rd37951, %rd34909;
	ld.u64 	%rd1697, [%rd34911];
	setp.lt.u64 	%p1912, %rd1696, %rd1697;
	mov.pred 	%p2068, %p1890;
	@%p1912 bra 	$L__BB37_986;
	setp.le.u64 	%p1914, %rd1696, %rd1697;
	add.s64 	%rd37976, %rd37976, 1;
	setp.lt.u64 	%p1915, %rd37976, %rd13;
	and.pred  	%p1916, %p1914, %p1915;
	mov.pred 	%p2068, %p1888;
	@%p1916 bra 	$L__BB37_984;
$L__BB37_986:
	selp.b64 	%rd37012, %rd37923, %rd37951, %p2068;
	selp.u32 	%r428, 1, 0, %p2068;
	add.s32 	%r42, %r40, %r428;
	not.pred 	%p1917, %p2068;
	selp.u32 	%r429, 1, 0, %p1917;
	add.s32 	%r43, %r41, %r429;
	@%p2068 bra 	$L__BB37_988;
	shl.b32 	%r430, %r43, 3;
	add.s32 	%r432, %r416, %r430;
	ld.shared.u64 	%rd37951, [%r432];
	bra.uni 	$L__BB37_989;
$L__BB37_988:
	shl.b32 	%r433, %r42, 3;
	add.s32 	%r435, %r416, %r433;
	ld.shared.u64 	%rd37923, [%r435];
$L__BB37_989:
	setp.ge.s32 	%p1919, %r42, %r24;
	mov.pred 	%p1918, 0;
	mov.pred 	%p2069, %p1918;
	@%p1919 bra 	$L__BB37_1021;
	setp.ge.s32 	%p1921, %r43, %r23;
	mov.pred 	%p1920, -1;
	mov.pred 	%p2069, %p1920;
	@%p1921 bra 	$L__BB37_1021;
	setp.eq.s64 	%p1922, %rd4132, 0;
	mov.b64 	%rd37981, -3750763034362895579;
	@%p1922 bra 	$L__BB37_997;
	setp.eq.s64 	%p1923, %rd1511, 0;
	mov.b64 	%rd37981, -3750763034362895579;
	mov.b64 	%rd37982, 0;
	@%p1923 bra 	$L__BB37_995;
	mov.b64 	%rd37981, -3750763034362895579;
	mov.b64 	%rd37979, 0;
$L__BB37_994:
	shl.b64 	%rd34919, %rd37979, 3;
	add.s64 	%rd34920, %rd37923, %rd34919;
	ld.u64 	%rd34921, [%rd34920];
	and.b64  	%rd34922, %rd34921, 255;
	xor.b64  	%rd34923, %rd34922, %rd37981;
	mul.lo.s64 	%rd34924, %rd34923, 1099511628211;
	shr.u64 	%rd34925, %rd34921, 8;
	and.b64  	%rd34926, %rd34925, 255;
	xor.b64  	%rd34927, %rd34926, %rd34924;
	mul.lo.s64 	%rd34928, %rd34927, 1099511628211;
	shr.u64 	%rd34929, %rd34921, 16;
	and.b64  	%rd34930, %rd34929, 255;
	xor.b64  	%rd34931, %rd34930, %rd34928;
	mul.lo.s64 	%rd34932, %rd34931, 1099511628211;
	shr.u64 	%rd34933, %rd34921, 24;
	and.b64  	%rd34934, %rd34933, 255;
	xor.b64  	%rd34935, %rd34934, %rd34932;
	mul.lo.s64 	%rd34936, %rd34935, 1099511628211;
	shr.u64 	%rd34937, %rd34921, 32;
	and.b64  	%rd34938, %rd34937, 255;
	xor.b64  	%rd34939, %rd34938, %rd34936;
	mul.lo.s64 	%rd34940, %rd34939, 1099511628211;
	shr.u64 	%rd34941, %rd34921, 40;
	and.b64  	%rd34942, %rd34941, 255;
	xor.b64  	%rd34943, %rd34942, %rd34940;
	mul.lo.s64 	%rd34944, %rd34943, 1099511628211;
	shr.u64 	%rd34945, %rd34921, 48;
	and.b64  	%rd34946, %rd34945, 255;
	xor.b64  	%rd34947, %rd34946, %rd34944;
	mul.lo.s64 	%rd34948, %rd34947, 1099511628211;
	shr.u64 	%rd34949, %rd34921, 56;
	xor.b64  	%rd34950, %rd34949, %rd34948;
	mul.lo.s64 	%rd34951, %rd34950, 1099511628211;
	ld.u64 	%rd34952, [%rd34920+8];
	and.b64  	%rd34953, %rd34952, 255;
	xor.b64  	%rd34954, %rd34953, %rd34951;
	mul.lo.s64 	%rd34955, %rd34954, 1099511628211;
	shr.u64 	%rd34956, %rd34952, 8;
	and.b64  	%rd34957, %rd34956, 255;
	xor.b64  	%rd34958, %rd34957, %rd34955;
	mul.lo.s64 	%rd34959, %rd34958, 1099511628211;
	shr.u64 	%rd34960, %rd34952, 16;
	and.b64  	%rd34961, %rd34960, 255;
	xor.b64  	%rd34962, %rd34961, %rd34959;
	mul.lo.s64 	%rd34963, %rd34962, 1099511628211;
	shr.u64 	%rd34964, %rd34952, 24;
	and.b64  	%rd34965, %rd34964, 255;
	xor.b64  	%rd34966, %rd34965, %rd34963;
	mul.lo.s64 	%rd34967, %rd34966, 1099511628211;
	shr.u64 	%rd34968, %rd34952, 32;
	and.b64  	%rd34969, %rd34968, 255;
	xor.b64  	%rd34970, %rd34969, %rd34967;
	mul.lo.s64 	%rd34971, %rd34970, 1099511628211;
	shr.u64 	%rd34972, %rd34952, 40;
	and.b64  	%rd34973, %rd34972, 255;
	xor.b64  	%rd34974, %rd34973, %rd34971;
	mul.lo.s64 	%rd34975, %rd34974, 1099511628211;
	shr.u64 	%rd34976, %rd34952, 48;
	and.b64  	%rd34977, %rd34976, 255;
	xor.b64  	%rd34978, %rd34977, %rd34975;
	mul.lo.s64 	%rd34979, %rd34978, 1099511628211;
	shr.u64 	%rd34980, %rd34952, 56;
	xor.b64  	%rd34981, %rd34980, %rd34979;
	mul.lo.s64 	%rd37981, %rd34981, 1099511628211;
	add.s64 	%rd37979, %rd37979, 2;
	setp.ne.s64 	%p1924, %rd37979, %rd1513;
	mov.u64 	%rd37982, %rd1513;
	@%p1924 bra 	$L__BB37_994;
$L__BB37_995:
	setp.eq.s64 	%p1925, %rd1512, 0;
	@%p1925 bra 	$L__BB37_997;
	shl.b64 	%rd34982, %rd37982, 3;
	add.s64 	%rd34983, %rd37923, %rd34982;
	ld.u64 	%rd34984, [%rd34983];
	and.b64  	%rd34985, %rd34984, 255;
	xor.b64  	%rd34986, %rd34985, %rd37981;
	mul.lo.s64 	%rd34987, %rd34986, 1099511628211;
	shr.u64 	%rd34988, %rd34984, 8;
	and.b64  	%rd34989, %rd34988, 255;
	xor.b64  	%rd34990, %rd34989, %rd34987;
	mul.lo.s64 	%rd34991, %rd34990, 1099511628211;
	shr.u64 	%rd34992, %rd34984, 16;
	and.b64  	%rd34993, %rd34992, 255;
	xor.b64  	%rd34994, %rd34993, %rd34991;
	mul.lo.s64 	%rd34995, %rd34994, 1099511628211;
	shr.u64 	%rd34996, %rd34984, 24;
	and.b64  	%rd34997, %rd34996, 255;
	xor.b64  	%rd34998, %rd34997, %rd34995;
	mul.lo.s64 	%rd34999, %rd34998, 1099511628211;
	shr.u64 	%rd35000, %rd34984, 32;
	and.b64  	%rd35001, %rd35000, 255;
	xor.b64  	%rd35002, %rd35001, %rd34999;
	mul.lo.s64 	%rd35003, %rd35002, 1099511628211;
	shr.u64 	%rd35004, %rd34984, 40;
	and.b64  	%rd35005, %rd35004, 255;
	xor.b64  	%rd35006, %rd35005, %rd35003;
	mul.lo.s64 	%rd35007, %rd35006, 1099511628211;
	shr.u64 	%rd35008, %rd34984, 48;
	and.b64  	%rd35009, %rd35008, 255;
	xor.b64  	%rd35010, %rd35009, %rd35007;
	mul.lo.s64 	%rd35011, %rd35010, 1099511628211;
	shr.u64 	%rd35012, %rd34984, 56;
	xor.b64  	%rd35013, %rd35012, %rd35011;
	mul.lo.s64 	%rd37981, %rd35013, 1099511628211;
$L__BB37_997:
	setp.eq.s64 	%p1926, %rd4132, 0;
	mov.b64 	%rd37987, -3750763034362895579;
	@%p1926 bra 	$L__BB37_1003;
	setp.eq.s64 	%p1927, %rd1511, 0;
	mov.b64 	%rd37987, -3750763034362895579;
	mov.b64 	%rd37988, 0;
	@%p1927 bra 	$L__BB37_1001;
	mov.b64 	%rd37987, -3750763034362895579;
	mov.b64 	%rd37985, 0;
$L__BB37_1000:
	shl.b64 	%rd35020, %rd37985, 3;
	add.s64 	%rd35021, %rd37951, %rd35020;
	ld.u64 	%rd35022, [%rd35021];
	and.b64  	%rd35023, %rd35022, 255;
	xor.b64  	%rd35024, %rd35023, %rd37987;
	mul.lo.s64 	%rd35025, %rd35024, 1099511628211;
	shr.u64 	%rd35026, %rd35022, 8;
	and.b64  	%rd35027, %rd35026, 255;
	xor.b64  	%rd35028, %rd35027, %rd35025;
	mul.lo.s64 	%rd35029, %rd35028, 1099511628211;
	shr.u64 	%rd35030, %rd35022, 16;
	and.b64  	%rd35031, %rd35030, 255;
	xor.b64  	%rd35032, %rd35031, %rd35029;
	mul.lo.s64 	%rd35033, %rd35032, 1099511628211;
	shr.u64 	%rd35034, %rd35022, 24;
	and.b64  	%rd35035, %rd35034, 255;
	xor.b64  	%rd35036, %rd35035, %rd35033;
	mul.lo.s64 	%rd35037, %rd35036, 1099511628211;
	shr.u64 	%rd35038, %rd35022, 32;
	and.b64  	%rd35039, %rd35038, 255;
	xor.b64  	%rd35040, %rd35039, %rd35037;
	mul.lo.s64 	%rd35041, %rd35040, 1099511628211;
	shr.u64 	%rd35042, %rd35022, 40;
	and.b64  	%rd35043, %rd35042, 255;
	xor.b64  	%rd35044, %rd35043, %rd35041;
	mul.lo.s64 	%rd35045, %rd35044, 1099511628211;
	shr.u64 	%rd35046, %rd35022, 48;
	and.b64  	%rd35047, %rd35046, 255;
	xor.b64  	%rd35048, %rd35047, %rd35045;
	mul.lo.s64 	%rd35049, %rd35048, 1099511628211;
	shr.u64 	%rd35050, %rd35022, 56;
	xor.b64  	%rd35051, %rd35050, %rd35049;
	mul.lo.s64 	%rd35052, %rd35051, 1099511628211;
	ld.u64 	%rd35053, [%rd35021+8];
	and.b64  	%rd35054, %rd35053, 255;
	xor.b64  	%rd35055, %rd35054, %rd35052;
	mul.lo.s64 	%rd35056, %rd35055, 1099511628211;
	shr.u64 	%rd35057, %rd35053, 8;
	and.b64  	%rd35058, %rd35057, 255;
	xor.b64  	%rd35059, %rd35058, %rd35056;
	mul.lo.s64 	%rd35060, %rd35059, 1099511628211;
	shr.u64 	%rd35061, %rd35053, 16;
	and.b64  	%rd35062, %rd35061, 255;
	xor.b64  	%rd35063, %rd35062, %rd35060;
	mul.lo.s64 	%rd35064, %rd35063, 1099511628211;
	shr.u64 	%rd35065, %rd35053, 24;
	and.b64  	%rd35066, %rd35065, 255;
	xor.b64  	%rd35067, %rd35066, %rd35064;
	mul.lo.s64 	%rd35068, %rd35067, 1099511628211;
	shr.u64 	%rd35069, %rd35053, 32;
	and.b64  	%rd35070, %rd35069, 255;
	xor.b64  	%rd35071, %rd35070, %rd35068;
	mul.lo.s64 	%rd35072, %rd35071, 1099511628211;
	shr.u64 	%rd35073, %rd35053, 40;
	and.b64  	%rd35074, %rd35073, 255;
	xor.b64  	%rd35075, %rd35074, %rd35072;
	mul.lo.s64 	%rd35076, %rd35075, 1099511628211;
	shr.u64 	%rd35077, %rd35053, 48;
	and.b64  	%rd35078, %rd35077, 255;
	xor.b64  	%rd35079, %rd35078, %rd35076;
	mul.lo.s64 	%rd35080, %rd35079, 1099511628211;
	shr.u64 	%rd35081, %rd35053, 56;
	xor.b64  	%rd35082, %rd35081, %rd35080;
	mul.lo.s64 	%rd37987, %rd35082, 1099511628211;
	add.s64 	%rd37985, %rd37985, 2;
	setp.ne.s64 	%p1928, %rd37985, %rd1513;
	mov.u64 	%rd37988, %rd1513;
	@%p1928 bra 	$L__BB37_1000;
$L__BB37_1001:
	setp.eq.s64 	%p1929, %rd1512, 0;
	@%p1929 bra 	$L__BB37_1003;
	shl.b64 	%rd35083, %rd37988, 3;
	add.s64 	%rd35084, %rd37951, %rd35083;
	ld.u64 	%rd35085, [%rd35084];
	and.b64  	%rd35086, %rd35085, 255;
	xor.b64  	%rd35087, %rd35086, %rd37987;
	mul.lo.s64 	%rd35088, %rd35087, 1099511628211;
	shr.u64 	%rd35089, %rd35085, 8;
	and.b64  	%rd35090, %rd35089, 255;
	xor.b64  	%rd35091, %rd35090, %rd35088;
	mul.lo.s64 	%rd35092, %rd35091, 1099511628211;
	shr.u64 	%rd35093, %rd35085, 16;
	and.b64  	%rd35094, %rd35093, 255;
	xor.b64  	%rd35095, %rd35094, %rd35092;
	mul.lo.s64 	%rd35096, %rd35095, 1099511628211;
	shr.u64 	%rd35097, %rd35085, 24;
	and.b64  	%rd35098, %rd35097, 255;
	xor.b64  	%rd35099, %rd35098, %rd35096;
	mul.lo.s64 	%rd35100, %rd35099, 1099511628211;
	shr.u64 	%rd35101, %rd35085, 32;
	and.b64  	%rd35102, %rd35101, 255;
	xor.b64  	%rd35103, %rd35102, %rd35100;
	mul.lo.s64 	%rd35104, %rd35103, 1099511628211;
	shr.u64 	%rd35105, %rd35085, 40;
	and.b64  	%rd35106, %rd35105, 255;
	xor.b64  	%rd35107, %rd35106, %rd35104;
	mul.lo.s64 	%rd35108, %rd35107, 1099511628211;
	shr.u64 	%rd35109, %rd35085, 48;
	and.b64  	%rd35110, %rd35109, 255;
	xor.b64  	%rd35111, %rd35110, %rd35108;
	mul.lo.s64 	%rd35112, %rd35111, 1099511628211;
	shr.u64 	%rd35113, %rd35085, 56;
	xor.b64  	%rd35114, %rd35113, %rd35112;
	mul.lo.s64 	%rd37987, %rd35114, 1099511628211;
$L__BB37_1003:
	setp.eq.s64 	%p1930, %rd37981, %rd37987;
	@%p1930 bra 	$L__BB37_1017;
	setp.eq.s64 	%p1931, %rd4132, 0;
	mov.b64 	%rd37993, -3750763034362895579;
	@%p1931 bra 	$L__BB37_1010;
	setp.eq.s64 	%p1932, %rd1511, 0;
	mov.b64 	%rd37993, -3750763034362895579;
	mov.b64 	%rd37994, 0;
	@%p1932 bra 	$L__BB37_1008;
	mov.b64 	%rd37993, -3750763034362895579;
	mov.b64 	%rd37991, 0;
$L__BB37_1007:
	shl.b64 	%rd35121, %rd37991, 3;
	add.s64 	%rd35122, %rd37923, %rd35121;
	ld.u64 	%rd35123, [%rd35122];
	and.b64  	%rd35124, %rd35123, 255;
	xor.b64  	%rd35125, %rd35124, %rd37993;
	mul.lo.s64 	%rd35126, %rd35125, 1099511628211;
	shr.u64 	%rd35127, %rd35123, 8;
	and.b64  	%rd35128, %rd35127, 255;
	xor.b64  	%rd35129, %rd35128, %rd35126;
	mul.lo.s64 	%rd35130, %rd35129, 1099511628211;
	shr.u64 	%rd35131, %rd35123, 16;
	and.b64  	%rd35132, %rd35131, 255;
	xor.b64  	%rd35133, %rd35132, %rd35130;
	mul.lo.s64 	%rd35134, %rd35133, 1099511628211;
	shr.u64 	%rd35135, %rd35123, 24;
	and.b64  	%rd35136, %rd35135, 255;
	xor.b64  	%rd35137, %rd35136, %rd35134;
	mul.lo.s64 	%rd35138, %rd35137, 1099511628211;
	shr.u64 	%rd35139, %rd35123, 32;
	and.b64  	%rd35140, %rd35139, 255;
	xor.b64  	%rd35141, %rd35140, %rd35138;
	mul.lo.s64 	%rd35142, %rd35141, 1099511628211;
	shr.u64 	%rd35143, %rd35123, 40;
	and.b64  	%rd35144, %rd35143, 255;
	xor.b64  	%rd35145, %rd35144, %rd35142;
	mul.lo.s64 	%rd35146, %rd35145, 1099511628211;
	shr.u64 	%rd35147, %rd35123, 48;
	and.b64  	%rd35148, %rd35147, 255;
	xor.b64  	%rd35149, %rd35148, %rd35146;
	mul.lo.s64 	%rd35150, %rd35149, 1099511628211;
	shr.u64 	%rd35151, %rd35123, 56;
	xor.b64  	%rd35152, %rd35151, %rd35150;
	mul.lo.s64 	%rd35153, %rd35152, 1099511628211;
	ld.u64 	%rd35154, [%rd35122+8];
	and.b64  	%rd35155, %rd35154, 255;
	xor.b64  	%rd35156, %rd35155, %rd35153;
	mul.lo.s64 	%rd35157, %rd35156, 1099511628211;
	shr.u64 	%rd35158, %rd35154, 8;
	and.b64  	%rd35159, %rd35158, 255;
	xor.b64  	%rd35160, %rd35159, %rd35157;
	mul.lo.s64 	%rd35161, %rd35160, 1099511628211;
	shr.u64 	%rd35162, %rd35154, 16;
	and.b64  	%rd35163, %rd35162, 255;
	xor.b64  	%rd35164, %rd35163, %rd35161;
	mul.lo.s64 	%rd35165, %rd35164, 1099511628211;
	shr.u64 	%rd35166, %rd35154, 24;
	and.b64  	%rd35167, %rd35166, 255;
	xor.b64  	%rd35168, %rd35167, %rd35165;
	mul.lo.s64 	%rd35169, %rd35168, 1099511628211;
	shr.u64 	%rd35170, %rd35154, 32;
	and.b64  	%rd35171, %rd35170, 255;
	xor.b64  	%rd35172, %rd35171, %rd35169;
	mul.lo.s64 	%rd35173, %rd35172, 1099511628211;
	shr.u64 	%rd35174, %rd35154, 40;
	and.b64  	%rd35175, %rd35174, 255;
	xor.b64  	%rd35176, %rd35175, %rd35173;
	mul.lo.s64 	%rd35177, %rd35176, 1099511628211;
	shr.u64 	%rd35178, %rd35154, 48;
	and.b64  	%rd35179, %rd35178, 255;
	xor.b64  	%rd35180, %rd35179, %rd35177;
	mul.lo.s64 	%rd35181, %rd35180, 1099511628211;
	shr.u64 	%rd35182, %rd35154, 56;
	xor.b64  	%rd35183, %rd35182, %rd35181;
	mul.lo.s64 	%rd37993, %rd35183, 1099511628211;
	add.s64 	%rd37991, %rd37991, 2;
	setp.ne.s64 	%p1933, %rd37991, %rd1513;
	mov.u64 	%rd37994, %rd1513;
	@%p1933 bra 	$L__BB37_1007;
$L__BB37_1008:
	setp.eq.s64 	%p1934, %rd1512, 0;
	@%p1934 bra 	$L__BB37_1010;
	shl.b64 	%rd35184, %rd37994, 3;
	add.s64 	%rd35185, %rd37923, %rd35184;
	ld.u64 	%rd35186, [%rd35185];
	and.b64  	%rd35187, %rd35186, 255;
	xor.b64  	%rd35188, %rd35187, %rd37993;
	mul.lo.s64 	%rd35189, %rd35188, 1099511628211;
	shr.u64 	%rd35190, %rd35186, 8;
	and.b64  	%rd35191, %rd35190, 255;
	xor.b64  	%rd35192, %rd35191, %rd35189;
	mul.lo.s64 	%rd35193, %rd35192, 1099511628211;
	shr.u64 	%rd35194, %rd35186, 16;
	and.b64  	%rd35195, %rd35194, 255;
	xor.b64  	%rd35196, %rd35195, %rd35193;
	mul.lo.s64 	%rd35197, %rd35196, 1099511628211;
	shr.u64 	%rd35198, %rd35186, 24;
	and.b64  	%rd35199, %rd35198, 255;
	xor.b64  	%rd35200, %rd35199, %rd35197;
	mul.lo.s64 	%rd35201, %rd35200, 1099511628211;
	shr.u64 	%rd35202, %rd35186, 32;
	and.b64  	%rd35203, %rd35202, 255;
	xor.b64  	%rd35204, %rd35203, %rd35201;
	mul.lo.s64 	%rd35205, %rd35204, 1099511628211;
	shr.u64 	%rd35206, %rd35186, 40;
	and.b64  	%rd35207, %rd35206, 255;
	xor.b64  	%rd35208, %rd35207, %rd35205;
	mul.lo.s64 	%rd35209, %rd35208, 1099511628211;
	shr.u64 	%rd35210, %rd35186, 48;
	and.b64  	%rd35211, %rd35210, 255;
	xor.b64  	%rd35212, %rd35211, %rd35209;
	mul.lo.s64 	%rd35213, %rd35212, 1099511628211;
	shr.u64 	%rd35214, %rd35186, 56;
	xor.b64  	%rd35215, %rd35214, %rd35213;
	mul.lo.s64 	%rd37993, %rd35215, 1099511628211;
$L__BB37_1010:
	setp.eq.s64 	%p1935, %rd4132, 0;
	mov.b64 	%rd37999, -3750763034362895579;
	@%p1935 bra 	$L__BB37_1016;
	setp.eq.s64 	%p1936, %rd1511, 0;
	mov.b64 	%rd37999, -3750763034362895579;
	mov.b64 	%rd38000, 0;
	@%p1936 bra 	$L__BB37_1014;
	mov.b64 	%rd37999, -3750763034362895579;
	mov.b64 	%rd37997, 0;
$L__BB37_1013:
	shl.b64 	%rd35222, %rd37997, 3;
	add.s64 	%rd35223, %rd37951, %rd35222;
	ld.u64 	%rd35224, [%rd35223];
	and.b64  	%rd35225, %rd35224, 255;
	xor.b64  	%rd35226, %rd35225, %rd37999;
	mul.lo.s64 	%rd35227, %rd35226, 1099511628211;
	shr.u64 	%rd35228, %rd35224, 8;
	and.b64  	%rd35229, %rd35228, 255;
	xor.b64  	%rd35230, %rd35229, %rd35227;
	mul.lo.s64 	%rd35231, %rd35230, 1099511628211;
	shr.u64 	%rd35232, %rd35224, 16;
	and.b64  	%rd35233, %rd35232, 255;
	xor.b64  	%rd35234, %rd35233, %rd35231;
	mul.lo.s64 	%rd35235, %rd35234, 1099511628211;
	shr.u64 	%rd35236, %rd35224, 24;
	and.b64  	%rd35237, %rd35236, 255;
	xor.b64  	%rd35238, %rd35237, %rd35235;
	mul.lo.s64 	%rd35239, %rd35238, 1099511628211;
	shr.u64 	%rd35240, %rd35224, 32;
	and.b64  	%rd35241, %rd35240, 255;
	xor.b64  	%rd35242, %rd35241, %rd35239;
	mul.lo.s64 	%rd35243, %rd35242, 1099511628211;
	shr.u64 	%rd35244, %rd35224, 40;
	and.b64  	%rd35245, %rd35244, 255;
	xor.b64  	%rd35246, %rd35245, %rd35243;
	mul.lo.s64 	%rd35247, %rd35246, 1099511628211;
	shr.u64 	%rd35248, %rd35224, 48;
	and.b64  	%rd35249, %rd35248, 255;
	xor.b64  	%rd35250, %rd35249, %rd35247;
	mul.lo.s64 	%rd35251, %rd35250, 1099511628211;
	shr.u64 	%rd35252, %rd35224, 56;
	xor.b64  	%rd35253, %rd35252, %rd35251;
	mul.lo.s64 	%rd35254, %rd35253, 1099511628211;
	ld.u64 	%rd35255, [%rd35223+8];
	and.b64  	%rd35256, %rd35255, 255;
	xor.b64  	%rd35257, %rd35256, %rd35254;
	mul.lo.s64 	%rd35258, %rd35257, 1099511628211;
	shr.u64 	%rd35259, %rd35255, 8;
	and.b64  	%rd35260, %rd35259, 255;
	xor.b64  	%rd35261, %rd35260, %rd35258;
	mul.lo.s64 	%rd35262, %rd35261, 1099511628211;
	shr.u64 	%rd35263, %rd35255, 16;
	and.b64  	%rd35264, %rd35263, 255;
	xor.b64  	%rd35265, %rd35264, %rd35262;
	mul.lo.s64 	%rd35266, %rd35265, 1099511628211;
	shr.u64 	%rd35267, %rd35255, 24;
	and.b64  	%rd35268, %rd35267, 255;
	xor.b64  	%rd35269, %rd35268, %rd35266;
	mul.lo.s64 	%rd35270, %rd35269, 1099511628211;
	shr.u64 	%rd35271, %rd35255, 32;
	and.b64  	%rd35272, %rd35271, 255;
	xor.b64  	%rd35273, %rd35272, %rd35270;
	mul.lo.s64 	%rd35274, %rd35273, 1099511628211;
	shr.u64 	%rd35275, %rd35255, 40;
	and.b64  	%rd35276, %rd35275, 255;
	xor.b64  	%rd35277, %rd35276, %rd35274;
	mul.lo.s64 	%rd35278, %rd35277, 1099511628211;
	shr.u64 	%rd35279, %rd35255, 48;
	and.b64  	%rd35280, %rd35279, 255;
	xor.b64  	%rd35281, %rd35280, %rd35278;
	mul.lo.s64 	%rd35282, %rd35281, 1099511628211;
	shr.u64 	%rd35283, %rd35255, 56;
	xor.b64  	%rd35284, %rd35283, %rd35282;
	mul.lo.s64 	%rd37999, %rd35284, 1099511628211;
	add.s64 	%rd37997, %rd37997, 2;
	setp.ne.s64 	%p1937, %rd37997, %rd1513;
	mov.u64 	%rd38000, %rd1513;
	@%p1937 bra 	$L__BB37_1013;
$L__BB37_1014:
	setp.eq.s64 	%p1938, %rd1512, 0;
	@%p1938 bra 	$L__BB37_1016;
	shl.b64 	%rd35285, %rd38000, 3;
	add.s64 	%rd35286, %rd37951, %rd35285;
	ld.u64 	%rd35287, [%rd35286];
	and.b64  	%rd35288, %rd35287, 255;
	xor.b64  	%rd35289, %rd35288, %rd37999;
	mul.lo.s64 	%rd35290, %rd35289, 1099511628211;
	shr.u64 	%rd35291, %rd35287, 8;
	and.b64  	%rd35292, %rd35291, 255;
	xor.b64  	%rd35293, %rd35292, %rd35290;
	mul.lo.s64 	%rd35294, %rd35293, 1099511628211;
	shr.u64 	%rd35295, %rd35287, 16;
	and.b64  	%rd35296, %rd35295, 255;
	xor.b64  	%rd35297, %rd35296, %rd35294;
	mul.lo.s64 	%rd35298, %rd35297, 1099511628211;
	shr.u64 	%rd35299, %rd35287, 24;
	and.b64  	%rd35300, %rd35299, 255;
	xor.b64  	%rd35301, %rd35300, %rd35298;
	mul.lo.s64 	%rd35302, %rd35301, 1099511628211;
	shr.u64 	%rd35303, %rd35287, 32;
	and.b64  	%rd35304, %rd35303, 255;
	xor.b64  	%rd35305, %rd35304, %rd35302;
	mul.lo.s64 	%rd35306, %rd35305, 1099511628211;
	shr.u64 	%rd35307, %rd35287, 40;
	and.b64  	%rd35308, %rd35307, 255;
	xor.b64  	%rd35309, %rd35308, %rd35306;
	mul.lo.s64 	%rd35310, %rd35309, 1099511628211;
	shr.u64 	%rd35311, %rd35287, 48;
	and.b64  	%rd35312, %rd35311, 255;
	xor.b64  	%rd35313, %rd35312, %rd35310;
	mul.lo.s64 	%rd35314, %rd35313, 1099511628211;
	shr.u64 	%rd35315, %rd35287, 56;
	xor.b64  	%rd35316, %rd35315, %rd35314;
	mul.lo.s64 	%rd37999, %rd35316, 1099511628211;
$L__BB37_1016:
	setp.lt.u64 	%p2069, %rd37993, %rd37999;
	bra.uni 	$L__BB37_1021;
$L__BB37_1017:
	setp.eq.s32 	%p1940, %r118, 0;
	mov.pred 	%p2069, %p1918;
	@%p1940 bra 	$L__BB37_1021;
	mov.b64 	%rd38003, 0;
$L__BB37_1019:
	shl.b64 	%rd35318, %rd38003, 3;
	add.s64 	%rd35319, %rd37923, %rd35318;
	ld.u64 	%rd1741, [%rd35319];
	add.s64 	%rd35320, %rd37951, %rd35318;
	ld.u64 	%rd1742, [%rd35320];
	setp.lt.u64 	%p1942, %rd1741, %rd1742;
	mov.pred 	%p2069, %p1920;
	@%p1942 bra 	$L__BB37_1021;
	setp.le.u64 	%p1944, %rd1741, %rd1742;
	add.s64 	%rd38003, %rd38003, 1;
	setp.lt.u64 	%p1945, %rd38003, %rd13;
	and.pred  	%p1946, %p1944, %p1945;
	mov.pred 	%p2069, %p1918;
	@%p1946 bra 	$L__BB37_1019;
$L__BB37_1021:
	selp.b64 	%rd37868, %rd37923, %rd37951, %p2069;
	selp.u32 	%r436, 1, 0, %p2069;
	add.s32 	%r44, %r42, %r436;
	not.pred 	%p1947, %p2069;
	selp.u32 	%r437, 1, 0, %p1947;
	add.s32 	%r45, %r43, %r437;
	@%p2069 bra 	$L__BB37_1023;
	shl.b32 	%r438, %r45, 3;
	add.s32 	%r440, %r416, %r438;
	ld.shared.u64 	%rd37951, [%r440];
	bra.uni 	$L__BB37_1024;
$L__BB37_1023:
	shl.b32 	%r441, %r44, 3;
	add.s32 	%r443, %r416, %r441;
	ld.shared.u64 	%rd37923, [%r443];
$L__BB37_1024:
	setp.ge.s32 	%p1949, %r44, %r24;
	mov.pred 	%p1948, 0;
	mov.pred 	%p2070, %p1948;
	@%p1949 bra 	$L__BB37_1056;
	setp.ge.s32 	%p1951, %r45, %r23;
	mov.pred 	%p1950, -1;
	mov.pred 	%p2070, %p1950;
	@%p1951 bra 	$L__BB37_1056;
	setp.eq.s64 	%p1952, %rd4132, 0;
	mov.b64 	%rd38008, -3750763034362895579;
	@%p1952 bra 	$L__BB37_1032;
	setp.eq.s64 	%p1953, %rd1511, 0;
	mov.b64 	%rd38008, -3750763034362895579;
	mov.b64 	%rd38009, 0;
	@%p1953 bra 	$L__BB37_1030;
	mov.b64 	%rd38008, -3750763034362895579;
	mov.b64 	%rd38006, 0;
$L__BB37_1029:
	shl.b64 	%rd35328, %rd38006, 3;
	add.s64 	%rd35329, %rd37923, %rd35328;
	ld.u64 	%rd35330, [%rd35329];
	and.b64  	%rd35331, %rd35330, 255;
	xor.b64  	%rd35332, %rd35331, %rd38008;
	mul.lo.s64 	%rd35333, %rd35332, 1099511628211;
	shr.u64 	%rd35334, %rd35330, 8;
	and.b64  	%rd35335, %rd35334, 255;
	xor.b64  	%rd35336, %rd35335, %rd35333;
	mul.lo.s64 	%rd35337, %rd35336, 1099511628211;
	shr.u64 	%rd35338, %rd35330, 16;
	and.b64  	%rd35339, %rd35338, 255;
	xor.b64  	%rd35340, %rd35339, %rd35337;
	mul.lo.s64 	%rd35341, %rd35340, 1099511628211;
	shr.u64 	%rd35342, %rd35330, 24;
	and.b64  	%rd35343, %rd35342, 255;
	xor.b64  	%rd35344, %rd35343, %rd35341;
	mul.lo.s64 	%rd35345, %rd35344, 1099511628211;
	shr.u64 	%rd35346, %rd35330, 32;
	and.b64  	%rd35347, %rd35346, 255;
	xor.b64  	%rd35348, %rd35347, %rd35345;
	mul.lo.s64 	%rd35349, %rd35348, 1099511628211;
	shr.u64 	%rd35350, %rd35330, 40;
	and.b64  	%rd35351, %rd35350, 255;
	xor.b64  	%rd35352, %rd35351, %rd35349;
	mul.lo.s64 	%rd35353, %rd35352, 1099511628211;
	shr.u64 	%rd35354, %rd35330, 48;
	and.b64  	%rd35355, %rd35354, 255;
	xor.b64  	%rd35356, %rd35355, %rd35353;
	mul.lo.s64 	%rd35357, %rd35356, 1099511628211;
	shr.u64 	%rd35358, %rd35330, 56;
	xor.b64  	%rd35359, %rd35358, %rd35357;
	mul.lo.s64 	%rd35360, %rd35359, 1099511628211;
	ld.u64 	%rd35361, [%rd35329+8];
	and.b64  	%rd35362, %rd35361, 255;
	xor.b64  	%rd35363, %rd35362, %rd35360;
	mul.lo.s64 	%rd35364, %rd35363, 1099511628211;
	shr.u64 	%rd35365, %rd35361, 8;
	and.b64  	%rd35366, %rd35365, 255;
	xor.b64  	%rd35367, %rd35366, %rd35364;
	mul.lo.s64 	%rd35368, %rd35367, 1099511628211;
	shr.u64 	%rd35369, %rd35361, 16;
	and.b64  	%rd35370, %rd35369, 255;
	xor.b64  	%rd35371, %rd35370, %rd35368;
	mul.lo.s64 	%rd35372, %rd35371, 1099511628211;
	shr.u64 	%rd35373, %rd35361, 24;
	and.b64  	%rd35374, %rd35373, 255;
	xor.b64  	%rd35375, %rd35374, %rd35372;
	mul.lo.s64 	%rd35376, %rd35375, 1099511628211;
	shr.u64 	%rd35377, %rd35361, 32;
	and.b64  	%rd35378, %rd35377, 255;
	xor.b64  	%rd35379, %rd35378, %rd35376;
	mul.lo.s64 	%rd35380, %rd35379, 1099511628211;
	shr.u64 	%rd35381, %rd35361, 40;
	and.b64  	%rd35382, %rd35381, 255;
	xor.b64  	%rd35383, %rd35382, %rd35380;
	mul.lo.s64 	%rd35384, %rd35383, 1099511628211;
	shr.u64 	%rd35385, %rd35361, 48;
	and.b64  	%rd35386, %rd35385, 255;
	xor.b64  	%rd35387, %rd35386, %rd35384;
	mul.lo.s64 	%rd35388, %rd35387, 1099511628211;
	shr.u64 	%rd35389, %rd35361, 56;
	xor.b64  	%rd35390, %rd35389, %rd35388;
	mul.lo.s64 	%rd38008, %rd35390, 1099511628211;
	add.s64 	%rd38006, %rd38006, 2;
	setp.ne.s64 	%p1954, %rd38006, %rd1513;
	mov.u64 	%rd38009, %rd1513;
	@%p1954 bra 	$L__BB37_1029;
$L__BB37_1030:
	setp.eq.s64 	%p1955, %rd1512, 0;
	@%p1955 bra 	$L__BB37_1032;
	shl.b64 	%rd35391, %rd38009, 3;
	add.s64 	%rd35392, %rd37923, %rd35391;
	ld.u64 	%rd35393, [%rd35392];
	and.b64  	%rd35394, %rd35393, 255;
	xor.b64  	%rd35395, %rd35394, %rd38008;
	mul.lo.s64 	%rd35396, %rd35395, 1099511628211;
	shr.u64 	%rd35397, %rd35393, 8;
	and.b64  	%rd35398, %rd35397, 255;
	xor.b64  	%rd35399, %rd35398, %rd35396;
	mul.lo.s64 	%rd35400, %rd35399, 1099511628211;
	shr.u64 	%rd35401, %rd35393, 16;
	and.b64  	%rd35402, %rd35401, 255;
	xor.b64  	%rd35403, %rd35402, %rd35400;
	mul.lo.s64 	%rd35404, %rd35403, 1099511628211;
	shr.u64 	%rd35405, %rd35393, 24;
	and.b64  	%rd35406, %rd35405, 255;
	xor.b64  	%rd35407, %rd35406, %rd35404;
	mul.lo.s64 	%rd35408, %rd35407, 1099511628211;
	shr.u64 	%rd35409, %rd35393, 32;
	and.b64  	%rd35410, %rd35409, 255;
	xor.b64  	%rd35411, %rd35410, %rd35408;
	mul.lo.s64 	%rd35412, %rd35411, 1099511628211;
	shr.u64 	%rd35413, %rd35393, 40;
	and.b64  	%rd35414, %rd35413, 255;
	xor.b64  	%rd35415, %rd35414, %rd35412;
	mul.lo.s64 	%rd35416, %rd35415, 1099511628211;
	shr.u64 	%rd35417, %rd35393, 48;
	and.b64  	%rd35418, %rd35417, 255;
	xor.b64  	%rd35419, %rd35418, %rd35416;
	mul.lo.s64 	%rd35420, %rd35419, 1099511628211;
	shr.u64 	%rd35421, %rd35393, 56;
	xor.b64  	%rd35422, %rd35421, %rd35420;
	mul.lo.s64 	%rd38008, %rd35422, 1099511628211;
$L__BB37_1032:
	mov.b64 	%rd38014, -3750763034362895579;
	@%p1952 bra 	$L__BB37_1038;
	setp.eq.s64 	%p1957, %rd1511, 0;
	mov.b64 	%rd38014, -3750763034362895579;
	mov.b64 	%rd38015, 0;
	@%p1957 bra 	$L__BB37_1036;
	mov.b64 	%rd38014, -3750763034362895579;
	mov.b64 	%rd38012, 0;
$L__BB37_1035:
	shl.b64 	%rd35429, %rd38012, 3;
	add.s64 	%rd35430, %rd37951, %rd35429;
	ld.u64 	%rd35431, [%rd35430];
	and.b64  	%rd35432, %rd35431, 255;
	xor.b64  	%rd35433, %rd35432, %rd38014;
	mul.lo.s64 	%rd35434, %rd35433, 1099511628211;
	shr.u64 	%rd35435, %rd35431, 8;
	and.b64  	%rd35436, %rd35435, 255;
	xor.b64  	%rd35437, %rd35436, %rd35434;
	mul.lo.s64 	%rd35438, %rd35437, 1099511628211;
	shr.u64 	%rd35439, %rd35431, 16;
	and.b64  	%rd35440, %rd35439, 255;
	xor.b64  	%rd35441, %rd35440, %rd35438;
	mul.lo.s64 	%rd35442, %rd35441, 1099511628211;
	shr.u64 	%rd35443, %rd35431, 24;
	and.b64  	%rd35444, %rd35443, 255;
	xor.b64  	%rd35445, %rd35444, %rd35442;
	mul.lo.s64 	%rd35446, %rd35445, 1099511628211;
	shr.u64 	%rd35447, %rd35431, 32;
	and.b64  	%rd35448, %rd35447, 255;
	xor.b64  	%rd35449, %rd35448, %rd35446;
	mul.lo.s64 	%rd35450, %rd35449, 1099511628211;
	shr.u64 	%rd35451, %rd35431, 40;
	and.b64  	%rd35452, %rd35451, 255;
	xor.b64  	%rd35453, %rd35452, %rd35450;
	mul.lo.s64 	%rd35454, %rd35453, 1099511628211;
	shr.u64 	%rd35455, %rd35431, 48;
	and.b64  	%rd35456, %rd35455, 255;
	xor.b64  	%rd35457, %rd35456, %rd35454;
	mul.lo.s64 	%rd35458, %rd35457, 1099511628211;
	shr.u64 	%rd35459, %rd35431, 56;
	xor.b64  	%rd35460, %rd35459, %rd35458;
	mul.lo.s64 	%rd35461, %rd35460, 1099511628211;
	ld.u64 	%rd35462, [%rd35430+8];
	and.b64  	%rd35463, %rd35462, 255;
	xor.b64  	%rd35464, %rd35463, %rd35461;
	mul.lo.s64 	%rd35465, %rd35464, 1099511628211;
	shr.u64 	%rd35466, %rd35462, 8;
	and.b64  	%rd35467, %rd35466, 255;
	xor.b64  	%rd35468, %rd35467, %rd35465;
	mul.lo.s64 	%rd35469, %rd35468, 1099511628211;
	shr.u64 	%rd35470, %rd35462, 16;
	and.b64  	%rd35471, %rd35470, 255;
	xor.b64  	%rd35472, %rd35471, %rd35469;
	mul.lo.s64 	%rd35473, %rd35472, 1099511628211;
	shr.u64 	%rd35474, %rd35462, 24;
	and.b64  	%rd35475, %rd35474, 255;
	xor.b64  	%rd35476, %rd35475, %rd35473;
	mul.lo.s64 	%rd35477, %rd35476, 1099511628211;
	shr.u64 	%rd35478, %rd35462, 32;
	and.b64  	%rd35479, %rd35478, 255;
	xor.b64  	%rd35480, %rd35479, %rd35477;
	mul.lo.s64 	%rd35481, %rd35480, 1099511628211;
	shr.u64 	%rd35482, %rd35462, 40;
	and.b64  	%rd35483, %rd35482, 255;
	xor.b64  	%rd35484, %rd35483, %rd35481;
	mul.lo.s64 	%rd35485, %rd35484, 1099511628211;
	shr.u64 	%rd35486, %rd35462, 48;
	and.b64  	%rd35487, %rd35486, 255;
	xor.b64  	%rd35488, %rd35487, %rd35485;
	mul.lo.s64 	%rd35489, %rd35488, 1099511628211;
	shr.u64 	%rd35490, %rd35462, 56;
	xor.b64  	%rd35491, %rd35490, %rd35489;
	mul.lo.s64 	%rd38014, %rd35491, 1099511628211;
	add.s64 	%rd38012, %rd38012, 2;
	setp.ne.s64 	%p1958, %rd38012, %rd1513;
	mov.u64 	%rd38015, %rd1513;
	@%p1958 bra 	$L__BB37_1035;
$L__BB37_1036:
	setp.eq.s64 	%p1959, %rd1512, 0;
	@%p1959 bra 	$L__BB37_1038;
	shl.b64 	%rd35492, %rd38015, 3;
	add.s64 	%rd35493, %rd37951, %rd35492;
	ld.u64 	%rd35494, [%rd35493];
	and.b64  	%rd35495, %rd35494, 255;
	xor.b64  	%rd35496, %rd35495, %rd38014;
	mul.lo.s64 	%rd35497, %rd35496, 1099511628211;
	shr.u64 	%rd35498, %rd35494, 8;
	and.b64  	%rd35499, %rd35498, 255;
	xor.b64  	%rd35500, %rd35499, %rd35497;
	mul.lo.s64 	%rd35501, %rd35500, 1099511628211;
	shr.u64 	%rd35502, %rd35494, 16;
	and.b64  	%rd35503, %rd35502, 255;
	xor.b64  	%rd35504, %rd35503, %rd35501;
	mul.lo.s64 	%rd35505, %rd35504, 1099511628211;
	shr.u64 	%rd35506, %rd35494, 24;
	and.b64  	%rd35507, %rd35506, 255;
	xor.b64  	%rd35508, %rd35507, %rd35505;
	mul.lo.s64 	%rd35509, %rd35508, 1099511628211;
	shr.u64 	%rd35510, %rd35494, 32;
	and.b64  	%rd35511, %rd35510, 255;
	xor.b64  	%rd35512, %rd35511, %rd35509;
	mul.lo.s64 	%rd35513, %rd35512, 1099511628211;
	shr.u64 	%rd35514, %rd35494, 40;
	and.b64  	%rd35515, %rd35514, 255;
	xor.b64  	%rd35516, %rd35515, %rd35513;
	mul.lo.s64 	%rd35517, %rd35516, 1099511628211;
	shr.u64 	%rd35518, %rd35494, 48;
	and.b64  	%rd35519, %rd35518, 255;
	xor.b64  	%rd35520, %rd35519, %rd35517;
	mul.lo.s64 	%rd35521, %rd35520, 1099511628211;
	shr.u64 	%rd35522, %rd35494, 56;
	xor.b64  	%rd35523, %rd35522, %rd35521;
	mul.lo.s64 	%rd38014, %rd35523, 1099511628211;
$L__BB37_1038:
	setp.eq.s64 	%p1960, %rd38008, %rd38014;
	@%p1960 bra 	$L__BB37_1052;
	setp.eq.s64 	%p1961, %rd4132, 0;
	mov.b64 	%rd38020, -3750763034362895579;
	@%p1961 bra 	$L__BB37_1045;
	setp.eq.s64 	%p1962, %rd1511, 0;
	mov.b64 	%rd38020, -3750763034362895579;
	mov.b64 	%rd38021, 0;
	@%p1962 bra 	$L__BB37_1043;
	mov.b64 	%rd38020, -3750763034362895579;
	mov.b64 	%rd38018, 0;
$L__BB37_1042:
	shl.b64 	%rd35530, %rd38018, 3;
	add.s64 	%rd35531, %rd37923, %rd35530;
	ld.u64 	%rd35532, [%rd35531];
	and.b64  	%rd35533, %rd35532, 255;
	xor.b64  	%rd35534, %rd35533, %rd38020;
	mul.lo.s64 	%rd35535, %rd35534, 1099511628211;
	shr.u64 	%rd35536, %rd35532, 8;
	and.b64  	%rd35537, %rd35536, 255;
	xor.b64  	%rd35538, %rd35537, %rd35535;
	mul.lo.s64 	%rd35539, %rd35538, 1099511628211;
	shr.u64 	%rd35540, %rd35532, 16;
	and.b64  	%rd35541, %rd35540, 255;
	xor.b64  	%rd35542, %rd35541, %rd35539;
	mul.lo.s64 	%rd35543, %rd35542, 1099511628211;
	shr.u64 	%rd35544, %rd35532, 24;
	and.b64  	%rd35545, %rd35544, 255;
	xor.b64  	%rd35546, %rd35545, %rd35543;
	mul.lo.s64 	%rd35547, %rd35546, 1099511628211;
	shr.u64 	%rd35548, %rd35532, 32;
	and.b64  	%rd35549, %rd35548, 255;
	xor.b64  	%rd35550, %rd35549, %rd35547;
	mul.lo.s64 	%rd35551, %rd35550, 1099511628211;
	shr.u64 	%rd35552, %rd35532, 40;
	and.b64  	%rd35553, %rd35552, 255;
	xor.b64  	%rd35554, %rd35553, %rd35551;
	mul.lo.s64 	%rd35555, %rd35554, 1099511628211;
	shr.u64 	%rd35556, %rd35532, 48;
	and.b64  	%rd35557, %rd35556, 255;
	xor.b64  	%rd35558, %rd35557, %rd35555;
	mul.lo.s64 	%rd35559, %rd35558, 1099511628211;
	shr.u64 	%rd35560, %rd35532, 56;
	xor.b64  	%rd35561, %rd35560, %rd35559;
	mul.lo.s64 	%rd35562, %rd35561, 1099511628211;
	ld.u64 	%rd35563, [%rd35531+8];
	and.b64  	%rd35564, %rd35563, 255;
	xor.b64  	%rd35565, %rd35564, %rd35562;
	mul.lo.s64 	%rd35566, %rd35565, 1099511628211;
	shr.u64 	%rd35567, %rd35563, 8;
	and.b64  	%rd35568, %rd35567, 255;
	xor.b64  	%rd35569, %rd35568, %rd35566;
	mul.lo.s64 	%rd35570, %rd35569, 1099511628211;
	shr.u64 	%rd35571, %rd35563, 16;
	and.b64  	%rd35572, %rd35571, 255;
	xor.b64  	%rd35573, %rd35572, %rd35570;
	mul.lo.s64 	%rd35574, %rd35573, 1099511628211;
	shr.u64 	%rd35575, %rd35563, 24;
	and.b64  	%rd35576, %rd35575, 255;
	xor.b64  	%rd35577, %rd35576, %rd35574;
	mul.lo.s64 	%rd35578, %rd35577, 1099511628211;
	shr.u64 	%rd35579, %rd35563, 32;
	and.b64  	%rd35580, %rd35579, 255;
	xor.b64  	%rd35581, %rd35580, %rd35578;
	mul.lo.s64 	%rd35582, %rd35581, 1099511628211;
	shr.u64 	%rd35583, %rd35563, 40;
	and.b64  	%rd35584, %rd35583, 255;
	xor.b64  	%rd35585, %rd35584, %rd35582;
	mul.lo.s64 	%rd35586, %rd35585, 1099511628211;
	shr.u64 	%rd35587, %rd35563, 48;
	and.b64  	%rd35588, %rd35587, 255;
	xor.b64  	%rd35589, %rd35588, %rd35586;
	mul.lo.s64 	%rd35590, %rd35589, 1099511628211;
	shr.u64 	%rd35591, %rd35563, 56;
	xor.b64  	%rd35592, %rd35591, %rd35590;
	mul.lo.s64 	%rd38020, %rd35592, 1099511628211;
	add.s64 	%rd38018, %rd38018, 2;
	setp.ne.s64 	%p1963, %rd38018, %rd1513;
	mov.u64 	%rd38021, %rd1513;
	@%p1963 bra 	$L__BB37_1042;
$L__BB37_1043:
	setp.eq.s64 	%p1964, %rd1512, 0;
	@%p1964 bra 	$L__BB37_1045;
	shl.b64 	%rd35593, %rd38021, 3;
	add.s64 	%rd35594, %rd37923, %rd35593;
	ld.u64 	%rd35595, [%rd35594];
	and.b64  	%rd35596, %rd35595, 255;
	xor.b64  	%rd35597, %rd35596, %rd38020;
	mul.lo.s64 	%rd35598, %rd35597, 1099511628211;
	shr.u64 	%rd35599, %rd35595, 8;
	and.b64  	%rd35600, %rd35599, 255;
	xor.b64  	%rd35601, %rd35600, %rd35598;
	mul.lo.s64 	%rd35602, %rd35601, 1099511628211;
	shr.u64 	%rd35603, %rd35595, 16;
	and.b64  	%rd35604, %rd35603, 255;
	xor.b64  	%rd35605, %rd35604, %rd35602;
	mul.lo.s64 	%rd35606, %rd35605, 1099511628211;
	shr.u64 	%rd35607, %rd35595, 24;
	and.b64  	%rd35608, %rd35607, 255;
	xor.b64  	%rd35609, %rd35608, %rd35606;
	mul.lo.s64 	%rd35610, %rd35609, 1099511628211;
	shr.u64 	%rd35611, %rd35595, 32;
	and.b64  	%rd35612, %rd35611, 255;
	xor.b64  	%rd35613, %rd35612, %rd35610;
	mul.lo.s64 	%rd35614, %rd35613, 1099511628211;
	shr.u64 	%rd35615, %rd35595, 40;
	and.b64  	%rd35616, %rd35615, 255;
	xor.b64  	%rd35617, %rd35616, %rd35614;
	mul.lo.s64 	%rd35618, %rd35617, 1099511628211;
	shr.u64 	%rd35619, %rd35595, 48;
	and.b64  	%rd35620, %rd35619, 255;
	xor.b64  	%rd35621, %rd35620, %rd35618;
	mul.lo.s64 	%rd35622, %rd35621, 1099511628211;
	shr.u64 	%rd35623, %rd35595, 56;
	xor.b64  	%rd35624, %rd35623, %rd35622;
	mul.lo.s64 	%rd38020, %rd35624, 1099511628211;
$L__BB37_1045:
	mov.b64 	%rd38026, -3750763034362895579;
	@%p1961 bra 	$L__BB37_1051;
	setp.eq.s64 	%p1966, %rd1511, 0;
	mov.b64 	%rd38026, -3750763034362895579;
	mov.b64 	%rd38027, 0;
	@%p1966 bra 	$L__BB37_1049;
	mov.b64 	%rd38026, -3750763034362895579;
	mov.b64 	%rd38024, 0;
$L__BB37_1048:
	shl.b64 	%rd35631, %rd38024, 3;
	add.s64 	%rd35632, %rd37951, %rd35631;
	ld.u64 	%rd35633, [%rd35632];
	and.b64  	%rd35634, %rd35633, 255;
	xor.b64  	%rd35635, %rd35634, %rd38026;
	mul.lo.s64 	%rd35636, %rd35635, 1099511628211;
	shr.u64 	%rd35637, %rd35633, 8;
	and.b64  	%rd35638, %rd35637, 255;
	xor.b64  	%rd35639, %rd35638, %rd35636;
	mul.lo.s64 	%rd35640, %rd35639, 1099511628211;
	shr.u64 	%rd35641, %rd35633, 16;
	and.b64  	%rd35642, %rd35641, 255;
	xor.b64  	%rd35643, %rd35642, %rd35640;
	mul.lo.s64 	%rd35644, %rd35643, 1099511628211;
	shr.u64 	%rd35645, %rd35633, 24;
	and.b64  	%rd35646, %rd35645, 255;
	xor.b64  	%rd35647, %rd35646, %rd35644;
	mul.lo.s64 	%rd35648, %rd35647, 1099511628211;
	shr.u64 	%rd35649, %rd35633, 32;
	and.b64  	%rd35650, %rd35649, 255;
	xor.b64  	%rd35651, %rd35650, %rd35648;
	mul.lo.s64 	%rd35652, %rd35651, 1099511628211;
	shr.u64 	%rd35653, %rd35633, 40;
	and.b64  	%rd35654, %rd35653, 255;
	xor.b64  	%rd35655, %rd35654, %rd35652;
	mul.lo.s64 	%rd35656, %rd35655, 1099511628211;
	shr.u64 	%rd35657, %rd35633, 48;
	and.b64  	%rd35658, %rd35657, 255;
	xor.b64  	%rd35659, %rd35658, %rd35656;
	mul.lo.s64 	%rd35660, %rd35659, 1099511628211;
	shr.u64 	%rd35661, %rd35633, 56;
	xor.b64  	%rd35662, %rd35661, %rd35660;
	mul.lo.s64 	%rd35663, %rd35662, 1099511628211;
	ld.u64 	%rd35664, [%rd35632+8];
	and.b64  	%rd35665, %rd35664, 255;
	xor.b64  	%rd35666, %rd35665, %rd35663;
	mul.lo.s64 	%rd35667, %rd35666, 1099511628211;
	shr.u64 	%rd35668, %rd35664, 8;
	and.b64  	%rd35669, %rd35668, 255;
	xor.b64  	%rd35670, %rd35669, %rd35667;
	mul.lo.s64 	%rd35671, %rd35670, 1099511628211;
	shr.u64 	%rd35672, %rd35664, 16;
	and.b64  	%rd35673, %rd35672, 255;
	xor.b64  	%rd35674, %rd35673, %rd35671;
	mul.lo.s64 	%rd35675, %rd35674, 1099511628211;
	shr.u64 	%rd35676, %rd35664, 24;
	and.b64  	%rd35677, %rd35676, 255;
	xor.b64  	%rd35678, %rd35677, %rd35675;
	mul.lo.s64 	%rd35679, %rd35678, 1099511628211;
	shr.u64 	%rd35680, %rd35664, 32;
	and.b64  	%rd35681, %rd35680, 255;
	xor.b64  	%rd35682, %rd35681, %rd35679;
	mul.lo.s64 	%rd35683, %rd35682, 1099511628211;
	shr.u64 	%rd35684, %rd35664, 40;
	and.b64  	%rd35685, %rd35684, 255;
	xor.b64  	%rd35686, %rd35685, %rd35683;
	mul.lo.s64 	%rd35687, %rd35686, 1099511628211;
	shr.u64 	%rd35688, %rd35664, 48;
	and.b64  	%rd35689, %rd35688, 255;
	xor.b64  	%rd35690, %rd35689, %rd35687;
	mul.lo.s64 	%rd35691, %rd35690, 1099511628211;
	shr.u64 	%rd35692, %rd35664, 56;
	xor.b64  	%rd35693, %rd35692, %rd35691;
	mul.lo.s64 	%rd38026, %rd35693, 1099511628211;
	add.s64 	%rd38024, %rd38024, 2;
	setp.ne.s64 	%p1967, %rd38024, %rd1513;
	mov.u64 	%rd38027, %rd1513;
	@%p1967 bra 	$L__BB37_1048;
$L__BB37_1049:
	setp.eq.s64 	%p1968, %rd1512, 0;
	@%p1968 bra 	$L__BB37_1051;
	shl.b64 	%rd35694, %rd38027, 3;
	add.s64 	%rd35695, %rd37951, %rd35694;
	ld.u64 	%rd35696, [%rd35695];
	and.b64  	%rd35697, %rd35696, 255;
	xor.b64  	%rd35698, %rd35697, %rd38026;
	mul.lo.s64 	%rd35699, %rd35698, 1099511628211;
	shr.u64 	%rd35700, %rd35696, 8;
	and.b64  	%rd35701, %rd35700, 255;
	xor.b64  	%rd35702, %rd35701, %rd35699;
	mul.lo.s64 	%rd35703, %rd35702, 1099511628211;
	shr.u64 	%rd35704, %rd35696, 16;
	and.b64  	%rd35705, %rd35704, 255;
	xor.b64  	%rd35706, %rd35705, %rd35703;
	mul.lo.s64 	%rd35707, %rd35706, 1099511628211;
	shr.u64 	%rd35708, %rd35696, 24;
	and.b64  	%rd35709, %rd35708, 255;
	xor.b64  	%rd35710, %rd35709, %rd35707;
	mul.lo.s64 	%rd35711, %rd35710, 1099511628211;
	shr.u64 	%rd35712, %rd35696, 32;
	and.b64  	%rd35713, %rd35712, 255;
	xor.b64  	%rd35714, %rd35713, %rd35711;
	mul.lo.s64 	%rd35715, %rd35714, 1099511628211;
	shr.u64 	%rd35716, %rd35696, 40;
	and.b64  	%rd35717, %rd35716, 255;
	xor.b64  	%rd35718, %rd35717, %rd35715;
	mul.lo.s64 	%rd35719, %rd35718, 1099511628211;
	shr.u64 	%rd35720, %rd35696, 48;
	and.b64  	%rd35721, %rd35720, 255;
	xor.b64  	%rd35722, %rd35721, %rd35719;
	mul.lo.s64 	%rd35723, %rd35722, 1099511628211;
	shr.u64 	%rd35724, %rd35696, 56;
	xor.b64  	%rd35725, %rd35724, %rd35723;
	mul.lo.s64 	%rd38026, %rd35725, 1099511628211;
$L__BB37_1051:
	setp.lt.u64 	%p2070, %rd38020, %rd38026;
	bra.uni 	$L__BB37_1056;
$L__BB37_1052:
	setp.eq.s32 	%p1970, %r118, 0;
	mov.pred 	%p2070, %p1948;
	@%p1970 bra 	$L__BB37_1056;
	mov.b64 	%rd38030, 0;
$L__BB37_1054:
	shl.b64 	%rd35727, %rd38030, 3;
	add.s64 	%rd35728, %rd37923, %rd35727;
	ld.u64 	%rd1786, [%rd35728];
	add.s64 	%rd35729, %rd37951, %rd35727;
	ld.u64 	%rd1787, [%rd35729];
	setp.lt.u64 	%p1972, %rd1786, %rd1787;
	mov.pred 	%p2070, %p1950;
	@%p1972 bra 	$L__BB37_1056;
	setp.le.u64 	%p1974, %rd1786, %rd1787;
	add.s64 	%rd38030, %rd38030, 1;
	setp.lt.u64 	%p1975, %rd38030, %rd13;
	and.pred  	%p1976, %p1974, %p1975;
	mov.pred 	%p2070, %p1948;
	@%p1976 bra 	$L__BB37_1054;
$L__BB37_1056:
	selp.b64 	%rd37010, %rd37923, %rd37951, %p2070;
	selp.u32 	%r444, 1, 0, %p2070;
	add.s32 	%r46, %r44, %r444;
	not.pred 	%p1977, %p2070;
	selp.u32 	%r445, 1, 0, %p1977;
	add.s32 	%r47, %r45, %r445;
	@%p2070 bra 	$L__BB37_1058;
	shl.b32 	%r446, %r47, 3;
	add.s32 	%r448, %r416, %r446;
	ld.shared.u64 	%rd37951, [%r448];
	bra.uni 	$L__BB37_1059;
$L__BB37_1058:
	shl.b32 	%r449, %r46, 3;
	add.s32 	%r451, %r416, %r449;
	ld.shared.u64 	%rd37923, [%r451];
$L__BB37_1059:
	setp.ge.s32 	%p1979, %r46, %r24;
	mov.pred 	%p1978, 0;
	mov.pred 	%p2071, %p1978;
	@%p1979 bra 	$L__BB37_1091;
	setp.ge.s32 	%p1981, %r47, %r23;
	mov.pred 	%p1980, -1;
	mov.pred 	%p2071, %p1980;
	@%p1981 bra 	$L__BB37_1091;
	setp.eq.s64 	%p1982, %rd4132, 0;
	mov.b64 	%rd38035, -3750763034362895579;
	@%p1982 bra 	$L__BB37_1067;
	setp.eq.s64 	%p1983, %rd1511, 0;
	mov.b64 	%rd38035, -3750763034362895579;
	mov.b64 	%rd38036, 0;
	@%p1983 bra 	$L__BB37_1065;
	mov.b64 	%rd38035, -3750763034362895579;
	mov.b64 	%rd38033, 0;
$L__BB37_1064:
	shl.b64 	%rd35737, %rd38033, 3;
	add.s64 	%rd35738, %rd37923, %rd35737;
	ld.u64 	%rd35739, [%rd35738];
	and.b64  	%rd35740, %rd35739, 255;
	xor.b64  	%rd35741, %rd35740, %rd38035;
	mul.lo.s64 	%rd35742, %rd35741, 1099511628211;
	shr.u64 	%rd35743, %rd35739, 8;
	and.b64  	%rd35744, %rd35743, 255;
	xor.b64  	%rd35745, %rd35744, %rd35742;
	mul.lo.s64 	%rd35746, %rd35745, 1099511628211;
	shr.u64 	%rd35747, %rd35739, 16;
	and.b64  	%rd35748, %rd35747, 255;
	xor.b64  	%rd35749, %rd35748, %rd35746;
	mul.lo.s64 	%rd35750, %rd35749, 1099511628211;
	shr.u64 	%rd35751, %rd35739, 24;
	and.b64  	%rd35752, %rd35751, 255;
	xor.b64  	%rd35753, %rd35752, %rd35750;
	mul.lo.s64 	%rd35754, %rd35753, 1099511628211;
	shr.u64 	%rd35755, %rd35739, 32;
	and.b64  	%rd35756, %rd35755, 255;
	xor.b64  	%rd35757, %rd35756, %rd35754;
	mul.lo.s64 	%rd35758, %rd35757, 1099511628211;
	shr.u64 	%rd35759, %rd35739, 40;
	and.b64  	%rd35760, %rd35759, 255;
	xor.b64  	%rd35761, %rd35760, %rd35758;
	mul.lo.s64 	%rd35762, %rd35761, 1099511628211;
	shr.u64 	%rd35763, %rd35739, 48;
	and.b64  	%rd35764, %rd35763, 255;
	xor.b64  	%rd35765, %rd35764, %rd35762;
	mul.lo.s64 	%rd35766, %rd35765, 1099511628211;
	shr.u64 	%rd35767, %rd35739, 56;
	xor.b64  	%rd35768, %rd35767, %rd35766;
	mul.lo.s64 	%rd35769, %rd35768, 1099511628211;
	ld.u64 	%rd35770, [%rd35738+8];
	and.b64  	%rd35771, %rd35770, 255;
	xor.b64  	%rd35772, %rd35771, %rd35769;
	mul.lo.s64 	%rd35773, %rd35772, 1099511628211;
	shr.u64 	%rd35774, %rd35770, 8;
	and.b64  	%rd35775, %rd35774, 255;
	xor.b64  	%rd35776, %rd35775, %rd35773;
	mul.lo.s64 	%rd35777, %rd35776, 1099511628211;
	shr.u64 	%rd35778, %rd35770, 16;
	and.b64  	%rd35779, %rd35778, 255;
	xor.b64  	%rd35780, %rd35779, %rd35777;
	mul.lo.s64 	%rd35781, %rd35780, 1099511628211;
	shr.u64 	%rd35782, %rd35770, 24;
	and.b64  	%rd35783, %rd35782, 255;
	xor.b64  	%rd35784, %rd35783, %rd35781;
	mul.lo.s64 	%rd35785, %rd35784, 1099511628211;
	shr.u64 	%rd35786, %rd35770, 32;
	and.b64  	%rd35787, %rd35786, 255;
	xor.b64  	%rd35788, %rd35787, %rd35785;
	mul.lo.s64 	%rd35789, %rd35788, 1099511628211;
	shr.u64 	%rd35790, %rd35770, 40;
	and.b64  	%rd35791, %rd35790, 255;
	xor.b64  	%rd35792, %rd35791, %rd35789;
	mul.lo.s64 	%rd35793, %rd35792, 1099511628211;
	shr.u64 	%rd35794, %rd35770, 48;
	and.b64  	%rd35795, %rd35794, 255;
	xor.b64  	%rd35796, %rd35795, %rd35793;
	mul.lo.s64 	%rd35797, %rd35796, 1099511628211;
	shr.u64 	%rd35798, %rd35770, 56;
	xor.b64  	%rd35799, %rd35798, %rd35797;
	mul.lo.s64 	%rd38035, %rd35799, 1099511628211;
	add.s64 	%rd38033, %rd38033, 2;
	setp.ne.s64 	%p1984, %rd38033, %rd1513;
	mov.u64 	%rd38036, %rd1513;
	@%p1984 bra 	$L__BB37_1064;
$L__BB37_1065:
	setp.eq.s64 	%p1985, %rd1512, 0;
	@%p1985 bra 	$L__BB37_1067;
	shl.b64 	%rd35800, %rd38036, 3;
	add.s64 	%rd35801, %rd37923, %rd35800;
	ld.u64 	%rd35802, [%rd35801];
	and.b64  	%rd35803, %rd35802, 255;
	xor.b64  	%rd35804, %rd35803, %rd38035;
	mul.lo.s64 	%rd35805, %rd35804, 1099511628211;
	shr.u64 	%rd35806, %rd35802, 8;
	and.b64  	%rd35807, %rd35806, 255;
	xor.b64  	%rd35808, %rd35807, %rd35805;
	mul.lo.s64 	%rd35809, %rd35808, 1099511628211;
	shr.u64 	%rd35810, %rd35802, 16;
	and.b64  	%rd35811, %rd35810, 255;
	xor.b64  	%rd35812, %rd35811, %rd35809;
	mul.lo.s64 	%rd35813, %rd35812, 1099511628211;
	shr.u64 	%rd35814, %rd35802, 24;
	and.b64  	%rd35815, %rd35814, 255;
	xor.b64  	%rd35816, %rd35815, %rd35813;
	mul.lo.s64 	%rd35817, %rd35816, 1099511628211;
	shr.u64 	%rd35818, %rd35802, 32;
	and.b64  	%rd35819, %rd35818, 255;
	xor.b64  	%rd35820, %rd35819, %rd35817;
	mul.lo.s64 	%rd35821, %rd35820, 1099511628211;
	shr.u64 	%rd35822, %rd35802, 40;
	and.b64  	%rd35823, %rd35822, 255;
	xor.b64  	%rd35824, %rd35823, %rd35821;
	mul.lo.s64 	%rd35825, %rd35824, 1099511628211;
	shr.u64 	%rd35826, %rd35802, 48;
	and.b64  	%rd35827, %rd35826, 255;
	xor.b64  	%rd35828, %rd35827, %rd35825;
	mul.lo.s64 	%rd35829, %rd35828, 1099511628211;
	shr.u64 	%rd35830, %rd35802, 56;
	xor.b64  	%rd35831, %rd35830, %rd35829;
	mul.lo.s64 	%rd38035, %rd35831, 1099511628211;
$L__BB37_1067:
	mov.b64 	%rd38041, -3750763034362895579;
	@%p1982 bra 	$L__BB37_1073;
	setp.eq.s64 	%p1987, %rd1511, 0;
	mov.b64 	%rd38041, -3750763034362895579;
	mov.b64 	%rd38042, 0;
	@%p1987 bra 	$L__BB37_1071;
	mov.b64 	%rd38041, -3750763034362895579;
	mov.b64 	%rd38039, 0;
$L__BB37_1070:
	shl.b64 	%rd35838, %rd38039, 3;
	add.s64 	%rd35839, %rd37951, %rd35838;
	ld.u64 	%rd35840, [%rd35839];
	and.b64  	%rd35841, %rd35840, 255;
	xor.b64  	%rd35842, %rd35841, %rd38041;
	mul.lo.s64 	%rd35843, %rd35842, 1099511628211;
	shr.u64 	%rd35844, %rd35840, 8;
	and.b64  	%rd35845, %rd35844, 255;
	xor.b64  	%rd35846, %rd35845, %rd35843;
	mul.lo.s64 	%rd35847, %rd35846, 1099511628211;
	shr.u64 	%rd35848, %rd35840, 16;
	and.b64  	%rd35849, %rd35848, 255;
	xor.b64  	%rd35850, %rd35849, %rd35847;
	mul.lo.s64 	%rd35851, %rd35850, 1099511628211;
	shr.u64 	%rd35852, %rd35840, 24;
	and.b64  	%rd35853, %rd35852, 255;
	xor.b64  	%rd35854, %rd35853, %rd35851;
	mul.lo.s64 	%rd35855, %rd35854, 1099511628211;
	shr.u64 	%rd35856, %rd35840, 32;
	and.b64  	%rd35857, %rd35856, 255;
	xor.b64  	%rd35858, %rd35857, %rd35855;
	mul.lo.s64 	%rd35859, %rd35858, 1099511628211;
	shr.u64 	%rd35860, %rd35840, 40;
	and.b64  	%rd35861, %rd35860, 255;
	xor.b64  	%rd35862, %rd35861, %rd35859;
	mul.lo.s64 	%rd35863, %rd35862, 1099511628211;
	shr.u64 	%rd35864, %rd35840, 48;
	and.b64  	%rd35865, %rd35864, 255;
	xor.b64  	%rd35866, %rd35865, %rd35863;
	mul.lo.s64 	%rd35867, %rd35866, 1099511628211;
	shr.u64 	%rd35868, %rd35840, 56;
	xor.b64  	%rd35869, %rd35868, %rd35867;
	mul.lo.s64 	%rd35870, %rd35869, 1099511628211;
	ld.u64 	%rd35871, [%rd35839+8];
	and.b64  	%rd35872, %rd35871, 255;
	xor.b64  	%rd35873, %rd35872, %rd35870;
	mul.lo.s64 	%rd35874, %rd35873, 1099511628211;
	shr.u64 	%rd35875, %rd35871, 8;
	and.b64  	%rd35876, %rd35875, 255;
	xor.b64  	%rd35877, %rd35876, %rd35874;
	mul.lo.s64 	%rd35878, %rd35877, 1099511628211;
	shr.u64 	%rd35879, %rd35871, 16;
	and.b64  	%rd35880, %rd35879, 255;
	xor.b64  	%rd35881, %rd35880, %rd35878;
	mul.lo.s64 	%rd35882, %rd35881, 1099511628211;
	shr.u64 	%rd35883, %rd35871, 24;
	and.b64  	%rd35884, %rd35883, 255;
	xor.b64  	%rd35885, %rd35884, %rd35882;
	mul.lo.s64 	%rd35886, %rd35885, 1099511628211;
	shr.u64 	%rd35887, %rd35871, 32;
	and.b64  	%rd35888, %rd35887, 255;
	xor.b64  	%rd35889, %rd35888, %rd35886;
	mul.lo.s64 	%rd35890, %rd35889, 1099511628211;
	shr.u64 	%rd35891, %rd35871, 40;
	and.b64  	%rd35892, %rd35891, 255;
	xor.b64  	%rd35893, %rd35892, %rd35890;
	mul.lo.s64 	%rd35894, %rd35893, 1099511628211;
	shr.u64 	%rd35895, %rd35871, 48;
	and.b64  	%rd35896, %rd35895, 255;
	xor.b64  	%rd35897, %rd35896, %rd35894;
	mul.lo.s64 	%rd35898, %rd35897, 1099511628211;
	shr.u64 	%rd35899, %rd35871, 56;
	xor.b64  	%rd35900, %rd35899, %rd35898;
	mul.lo.s64 	%rd38041, %rd35900, 1099511628211;
	add.s64 	%rd38039, %rd38039, 2;
	setp.ne.s64 	%p1988, %rd38039, %rd1513;
	mov.u64 	%rd38042, %rd1513;
	@%p1988 bra 	$L__BB37_1070;
$L__BB37_1071:
	setp.eq.s64 	%p1989, %rd1512, 0;
	@%p1989 bra 	$L__BB37_1073;
	shl.b64 	%rd35901, %rd38042, 3;
	add.s64 	%rd35902, %rd37951, %rd35901;
	ld.u64 	%rd35903, [%rd35902];
	and.b64  	%rd35904, %rd35903, 255;
	xor.b64  	%rd35905, %rd35904, %rd38041;
	mul.lo.s64 	%rd35906, %rd35905, 1099511628211;
	shr.u64 	%rd35907, %rd35903, 8;
	and.b64  	%rd35908, %rd35907, 255;
	xor.b64  	%rd35909, %rd35908, %rd35906;
	mul.lo.s64 	%rd35910, %rd35909, 1099511628211;
	shr.u64 	%rd35911, %rd35903, 16;
	and.b64  	%rd35912, %rd35911, 255;
	xor.b64  	%rd35913, %rd35912, %rd35910;
	mul.lo.s64 	%rd35914, %rd35913, 1099511628211;
	shr.u64 	%rd35915, %rd35903, 24;
	and.b64  	%rd35916, %rd35915, 255;
	xor.b64  	%rd35917, %rd35916, %rd35914;
	mul.lo.s64 	%rd35918, %rd35917, 1099511628211;
	shr.u64 	%rd35919, %rd35903, 32;
	and.b64  	%rd35920, %rd35919, 255;
	xor.b64  	%rd35921, %rd35920, %rd35918;
	mul.lo.s64 	%rd35922, %rd35921, 1099511628211;
	shr.u64 	%rd35923, %rd35903, 40;
	and.b64  	%rd35924, %rd35923, 255;
	xor.b64  	%rd35925, %rd35924, %rd35922;
	mul.lo.s64 	%rd35926, %rd35925, 1099511628211;
	shr.u64 	%rd35927, %rd35903, 48;
	and.b64  	%rd35928, %rd35927, 255;
	xor.b64  	%rd35929, %rd35928, %rd35926;
	mul.lo.s64 	%rd35930, %rd35929, 1099511628211;
	shr.u64 	%rd35931, %rd35903, 56;
	xor.b64  	%rd35932, %rd35931, %rd35930;
	mul.lo.s64 	%rd38041, %rd35932, 1099511628211;
$L__BB37_1073:
	setp.eq.s64 	%p1990, %rd38035, %rd38041;
	@%p1990 bra 	$L__BB37_1087;
	mov.b64 	%rd38047, -3750763034362895579;
	@%p1982 bra 	$L__BB37_1080;
	setp.eq.s64 	%p1992, %rd1511, 0;
	mov.b64 	%rd38047, -3750763034362895579;
	mov.b64 	%rd38048, 0;
	@%p1992 bra 	$L__BB37_1078;
	mov.b64 	%rd38047, -3750763034362895579;
	mov.b64 	%rd38045, 0;
$L__BB37_1077:
	shl.b64 	%rd35939, %rd38045, 3;
	add.s64 	%rd35940, %rd37923, %rd35939;
	ld.u64 	%rd35941, [%rd35940];
	and.b64  	%rd35942, %rd35941, 255;
	xor.b64  	%rd35943, %rd35942, %rd38047;
	mul.lo.s64 	%rd35944, %rd35943, 1099511628211;
	shr.u64 	%rd35945, %rd35941, 8;
	and.b64  	%rd35946, %rd35945, 255;
	xor.b64  	%rd35947, %rd35946, %rd35944;
	mul.lo.s64 	%rd35948, %rd35947, 1099511628211;
	shr.u64 	%rd35949, %rd35941, 16;
	and.b64  	%rd35950, %rd35949, 255;
	xor.b64  	%rd35951, %rd35950, %rd35948;
	mul.lo.s64 	%rd35952, %rd35951, 1099511628211;
	shr.u64 	%rd35953, %rd35941, 24;
	and.b64  	%rd35954, %rd35953, 255;
	xor.b64  	%rd35955, %rd35954, %rd35952;
	mul.lo.s64 	%rd35956, %rd35955, 1099511628211;
	shr.u64 	%rd35957, %rd35941, 32;
	and.b64  	%rd35958, %rd35957, 255;
	xor.b64  	%rd35959, %rd35958, %rd35956;
	mul.lo.s64 	%rd35960, %rd35959, 1099511628211;
	shr.u64 	%rd35961, %rd35941, 40;
	and.b64  	%rd35962, %rd35961, 255;
	xor.b64  	%rd35963, %rd35962, %rd35960;
	mul.lo.s64 	%rd35964, %rd35963, 1099511628211;
	shr.u64 	%rd35965, %rd35941, 48;
	and.b64  	%rd35966, %rd35965, 255;
	xor.b64  	%rd35967, %rd35966, %rd35964;
	mul.lo.s64 	%rd35968, %rd35967, 1099511628211;
	shr.u64 	%rd35969, %rd35941, 56;
	xor.b64  	%rd35970, %rd35969, %rd35968;
	mul.lo.s64 	%rd35971, %rd35970, 1099511628211;
	ld.u64 	%rd35972, [%rd35940+8];
	and.b64  	%rd35973, %rd35972, 255;
	xor.b64  	%rd35974, %rd35973, %rd35971;
	mul.lo.s64 	%rd35975, %rd35974, 1099511628211;
	shr.u64 	%rd35976, %rd35972, 8;
	and.b64  	%rd35977, %rd35976, 255;
	xor.b64  	%rd35978, %rd35977, %rd35975;
	mul.lo.s64 	%rd35979, %rd35978, 1099511628211;
	shr.u64 	%rd35980, %rd35972, 16;
	and.b64  	%rd35981, %rd35980, 255;
	xor.b64  	%rd35982, %rd35981, %rd35979;
	mul.lo.s64 	%rd35983, %rd35982, 1099511628211;
	shr.u64 	%rd35984, %rd35972, 24;
	and.b64  	%rd35985, %rd35984, 255;
	xor.b64  	%rd35986, %rd35985, %rd35983;
	mul.lo.s64 	%rd35987, %rd35986, 1099511628211;
	shr.u64 	%rd35988, %rd35972, 32;
	and.b64  	%rd35989, %rd35988, 255;
	xor.b64  	%rd35990, %rd35989, %rd35987;
	mul.lo.s64 	%rd35991, %rd35990, 1099511628211;
	shr.u64 	%rd35992, %rd35972, 40;
	and.b64  	%rd35993, %rd35992, 255;
	xor.b64  	%rd35994, %rd35993, %rd35991;
	mul.lo.s64 	%rd35995, %rd35994, 1099511628211;
	shr.u64 	%rd35996, %rd35972, 48;
	and.b64  	%rd35997, %rd35996, 255;
	xor.b64  	%rd35998, %rd35997, %rd35995;
	mul.lo.s64 	%rd35999, %rd35998, 1099511628211;
	shr.u64 	%rd36000, %rd35972, 56;
	xor.b64  	%rd36001, %rd36000, %rd35999;
	mul.lo.s64 	%rd38047, %rd36001, 1099511628211;
	add.s64 	%rd38045, %rd38045, 2;
	setp.ne.s64 	%p1993, %rd38045, %rd1513;
	mov.u64 	%rd38048, %rd1513;
	@%p1993 bra 	$L__BB37_1077;
$L__BB37_1078:
	setp.eq.s64 	%p1994, %rd1512, 0;
	@%p1994 bra 	$L__BB37_1080;
	shl.b64 	%rd36002, %rd38048, 3;
	add.s64 	%rd36003, %rd37923, %rd36002;
	ld.u64 	%rd36004, [%rd36003];
	and.b64  	%rd36005, %rd36004, 255;
	xor.b64  	%rd36006, %rd36005, %rd38047;
	mul.lo.s64 	%rd36007, %rd36006, 1099511628211;
	shr.u64 	%rd36008, %rd36004, 8;
	and.b64  	%rd36009, %rd36008, 255;
	xor.b64  	%rd36010, %rd36009, %rd36007;
	mul.lo.s64 	%rd36011, %rd36010, 1099511628211;
	shr.u64 	%rd36012, %rd36004, 16;
	and.b64  	%rd36013, %rd36012, 255;
	xor.b64  	%rd36014, %rd36013, %rd36011;
	mul.lo.s64 	%rd36015, %rd36014, 1099511628211;
	shr.u64 	%rd36016, %rd36004, 24;
	and.b64  	%rd36017, %rd36016, 255;
	xor.b64  	%rd36018, %rd36017, %rd36015;
	mul.lo.s64 	%rd36019, %rd36018, 1099511628211;
	shr.u64 	%rd36020, %rd36004, 32;
	and.b64  	%rd36021, %rd36020, 255;
	xor.b64  	%rd36022, %rd36021, %rd36019;
	mul.lo.s64 	%rd36023, %rd36022, 1099511628211;
	shr.u64 	%rd36024, %rd36004, 40;
	and.b64  	%rd36025, %rd36024, 255;
	xor.b64  	%rd36026, %rd36025, %rd36023;
	mul.lo.s64 	%rd36027, %rd36026, 1099511628211;
	shr.u64 	%rd36028, %rd36004, 48;
	and.b64  	%rd36029, %rd36028, 255;
	xor.b64  	%rd36030, %rd36029, %rd36027;
	mul.lo.s64 	%rd36031, %rd36030, 1099511628211;
	shr.u64 	%rd36032, %rd36004, 56;
	xor.b64  	%rd36033, %rd36032, %rd36031;
	mul.lo.s64 	%rd38047, %rd36033, 1099511628211;
$L__BB37_1080:
	mov.b64 	%rd38053, -3750763034362895579;
	@%p1982 bra 	$L__BB37_1086;
	setp.eq.s64 	%p1996, %rd1511, 0;
	mov.b64 	%rd38053, -3750763034362895579;
	mov.b64 	%rd38054, 0;
	@%p1996 bra 	$L__BB37_1084;
	mov.b64 	%rd38053, -3750763034362895579;
	mov.b64 	%rd38051, 0;
$L__BB37_1083:
	shl.b64 	%rd36040, %rd38051, 3;
	add.s64 	%rd36041, %rd37951, %rd36040;
	ld.u64 	%rd36042, [%rd36041];
	and.b64  	%rd36043, %rd36042, 255;
	xor.b64  	%rd36044, %rd36043, %rd38053;
	mul.lo.s64 	%rd36045, %rd36044, 1099511628211;
	shr.u64 	%rd36046, %rd36042, 8;
	and.b64  	%rd36047, %rd36046, 255;
	xor.b64  	%rd36048, %rd36047, %rd36045;
	mul.lo.s64 	%rd36049, %rd36048, 1099511628211;
	shr.u64 	%rd36050, %rd36042, 16;
	and.b64  	%rd36051, %rd36050, 255;
	xor.b64  	%rd36052, %rd36051, %rd36049;
	mul.lo.s64 	%rd36053, %rd36052, 1099511628211;
	shr.u64 	%rd36054, %rd36042, 24;
	and.b64  	%rd36055, %rd36054, 255;
	xor.b64  	%rd36056, %rd36055, %rd36053;
	mul.lo.s64 	%rd36057, %rd36056, 1099511628211;
	shr.u64 	%rd36058, %rd36042, 32;
	and.b64  	%rd36059, %rd36058, 255;
	xor.b64  	%rd36060, %rd36059, %rd36057;
	mul.lo.s64 	%rd36061, %rd36060, 1099511628211;
	shr.u64 	%rd36062, %rd36042, 40;
	and.b64  	%rd36063, %rd36062, 255;
	xor.b64  	%rd36064, %rd36063, %rd36061;
	mul.lo.s64 	%rd36065, %rd36064, 1099511628211;
	shr.u64 	%rd36066, %rd36042, 48;
	and.b64  	%rd36067, %rd36066, 255;
	xor.b64  	%rd36068, %rd36067, %rd36065;
	mul.lo.s64 	%rd36069, %rd36068, 1099511628211;
	shr.u64 	%rd36070, %rd36042, 56;
	xor.b64  	%rd36071, %rd36070, %rd36069;
	mul.lo.s64 	%rd36072, %rd36071, 1099511628211;
	ld.u64 	%rd36073, [%rd36041+8];
	and.b64  	%rd36074, %rd36073, 255;
	xor.b64  	%rd36075, %rd36074, %rd36072;
	mul.lo.s64 	%rd36076, %rd36075, 1099511628211;
	shr.u64 	%rd36077, %rd36073, 8;
	and.b64  	%rd36078, %rd36077, 255;
	xor.b64  	%rd36079, %rd36078, %rd36076;
	mul.lo.s64 	%rd36080, %rd36079, 1099511628211;
	shr.u64 	%rd36081, %rd36073, 16;
	and.b64  	%rd36082, %rd36081, 255;
	xor.b64  	%rd36083, %rd36082, %rd36080;
	mul.lo.s64 	%rd36084, %rd36083, 1099511628211;
	shr.u64 	%rd36085, %rd36073, 24;
	and.b64  	%rd36086, %rd36085, 255;
	xor.b64  	%rd36087, %rd36086, %rd36084;
	mul.lo.s64 	%rd36088, %rd36087, 1099511628211;
	shr.u64 	%rd36089, %rd36073, 32;
	and.b64  	%rd36090, %rd36089, 255;
	xor.b64  	%rd36091, %rd36090, %rd36088;
	mul.lo.s64 	%rd36092, %rd36091, 1099511628211;
	shr.u64 	%rd36093, %rd36073, 40;
	and.b64  	%rd36094, %rd36093, 255;
	xor.b64  	%rd36095, %rd36094, %rd36092;
	mul.lo.s64 	%rd36096, %rd36095, 1099511628211;
	shr.u64 	%rd36097, %rd36073, 48;
	and.b64  	%rd36098, %rd36097, 255;
	xor.b64  	%rd36099, %rd36098, %rd36096;
	mul.lo.s64 	%rd36100, %rd36099, 1099511628211;
	shr.u64 	%rd36101, %rd36073, 56;
	xor.b64  	%rd36102, %rd36101, %rd36100;
	mul.lo.s64 	%rd38053, %rd36102, 1099511628211;
	add.s64 	%rd38051, %rd38051, 2;
	setp.ne.s64 	%p1997, %rd38051, %rd1513;
	mov.u64 	%rd38054, %rd1513;
	@%p1997 bra 	$L__BB37_1083;
$L__BB37_1084:
	setp.eq.s64 	%p1998, %rd1512, 0;
	@%p1998 bra 	$L__BB37_1086;
	shl.b64 	%rd36103, %rd38054, 3;
	add.s64 	%rd36104, %rd37951, %rd36103;
	ld.u64 	%rd36105, [%rd36104];
	and.b64  	%rd36106, %rd36105, 255;
	xor.b64  	%rd36107, %rd36106, %rd38053;
	mul.lo.s64 	%rd36108, %rd36107, 1099511628211;
	shr.u64 	%rd36109, %rd36105, 8;
	and.b64  	%rd36110, %rd36109, 255;
	xor.b64  	%rd36111, %rd36110, %rd36108;
	mul.lo.s64 	%rd36112, %rd36111, 1099511628211;
	shr.u64 	%rd36113, %rd36105, 16;
	and.b64  	%rd36114, %rd36113, 255;
	xor.b64  	%rd36115, %rd36114, %rd36112;
	mul.lo.s64 	%rd36116, %rd36115, 1099511628211;
	shr.u64 	%rd36117, %rd36105, 24;
	and.b64  	%rd36118, %rd36117, 255;
	xor.b64  	%rd36119, %rd36118, %rd36116;
	mul.lo.s64 	%rd36120, %rd36119, 1099511628211;
	shr.u64 	%rd36121, %rd36105, 32;
	and.b64  	%rd36122, %rd36121, 255;
	xor.b64  	%rd36123, %rd36122, %rd36120;
	mul.lo.s64 	%rd36124, %rd36123, 1099511628211;
	shr.u64 	%rd36125, %rd36105, 40;
	and.b64  	%rd36126, %rd36125, 255;
	xor.b64  	%rd36127, %rd36126, %rd36124;
	mul.lo.s64 	%rd36128, %rd36127, 1099511628211;
	shr.u64 	%rd36129, %rd36105, 48;
	and.b64  	%rd36130, %rd36129, 255;
	xor.b64  	%rd36131, %rd36130, %rd36128;
	mul.lo.s64 	%rd36132, %rd36131, 1099511628211;
	shr.u64 	%rd36133, %rd36105, 56;
	xor.b64  	%rd36134, %rd36133, %rd36132;
	mul.lo.s64 	%rd38053, %rd36134, 1099511628211;
$L__BB37_1086:
	setp.lt.u64 	%p2071, %rd38047, %rd38053;
	bra.uni 	$L__BB37_1091;
$L__BB37_1087:
	setp.eq.s32 	%p2000, %r118, 0;
	mov.pred 	%p2071, %p1978;
	@%p2000 bra 	$L__BB37_1091;
	mov.b64 	%rd38057, 0;
$L__BB37_1089:
	shl.b64 	%rd36136, %rd38057, 3;
	add.s64 	%rd36137, %rd37923, %rd36136;
	ld.u64 	%rd1831, [%rd36137];
	add.s64 	%rd36138, %rd37951, %rd36136;
	ld.u64 	%rd1832, [%rd36138];
	setp.lt.u64 	%p2002, %rd1831, %rd1832;
	mov.pred 	%p2071, %p1980;
	@%p2002 bra 	$L__BB37_1091;
	setp.le.u64 	%p2004, %rd1831, %rd1832;
	add.s64 	%rd38057, %rd38057, 1;
	setp.lt.u64 	%p2005, %rd38057, %rd13;
	and.pred  	%p2006, %p2004, %p2005;
	mov.pred 	%p2071, %p1978;
	@%p2006 bra 	$L__BB37_1089;
$L__BB37_1091:
	selp.b64 	%rd37858, %rd37923, %rd37951, %p2071;
	selp.u32 	%r452, 1, 0, %p2071;
	add.s32 	%r48, %r46, %r452;
	not.pred 	%p2007, %p2071;
	selp.u32 	%r453, 1, 0, %p2007;
	add.s32 	%r49, %r47, %r453;
	@%p2071 bra 	$L__BB37_1093;
	shl.b32 	%r454, %r49, 3;
	mov.u32 	%r455, _ZZN3cub18CUB_300001_SM_10006detail10merge_sort30DeviceMergeSortBlockSortKernelINS2_10policy_hubIPPyE9Policy600ES6_PNS0_8NullTypeES6_SA_m18tuple_indexed_lessS5_S9_EEvbT0_T1_T2_T3_T4_PT6_PT7_T5_NS1_7vsmem_tEE19static_temp_storage;
	add.s32 	%r456, %r455, %r454;
	ld.shared.u64 	%rd37951, [%r456];
	bra.uni 	$L__BB37_1094;
$L__BB37_1093:
	shl.b32 	%r457, %r48, 3;
	mov.u32 	%r458, _ZZN3cub18CUB_300001_SM_10006detail10merge_sort30DeviceMergeSortBlockSortKernelINS2_10policy_hubIPPyE9Policy600ES6_PNS0_8NullTypeES6_SA_m18tuple_indexed_lessS5_S9_EEvbT0_T1_T2_T3_T4_PT6_PT7_T5_NS1_7vsmem_tEE19static_temp_storage;
	add.s32 	%r459, %r458, %r457;
	ld.shared.u64 	%rd37923, [%r459];
$L__BB37_1094:
	setp.ge.s32 	%p2009, %r48, %r24;
	mov.pred 	%p2008, 0;
	mov.pred 	%p2072, %p2008;
	@%p2009 bra 	$L__BB37_1126;
	setp.ge.s32 	%p2011, %r49, %r23;
	mov.pred 	%p2010, -1;
	mov.pred 	%p2072, %p2010;
	@%p2011 bra 	$L__BB37_1126;
	setp.eq.s64 	%p2012, %rd4132, 0;
	mov.b64 	%rd38062, -3750763034362895579;
	@%p2012 bra 	$L__BB37_1102;
	setp.eq.s64 	%p2013, %rd1511, 0;
	mov.b64 	%rd38062, -3750763034362895579;
	mov.b64 	%rd38063, 0;
	@%p2013 bra 	$L__BB37_1100;
	mov.b64 	%rd38062, -3750763034362895579;
	mov.b64 	%rd38060, 0;
$L__BB37_1099:
	shl.b64 	%rd36146, %rd38060, 3;
	add.s64 	%rd36147, %rd37923, %rd36146;
	ld.u64 	%rd36148, [%rd36147];
	and.b64  	%rd36149, %rd36148, 255;
	xor.b64  	%rd36150, %rd36149, %rd38062;
	mul.lo.s64 	%rd36151, %rd36150, 1099511628211;
	shr.u64 	%rd36152, %rd36148, 8;
	and.b64  	%rd36153, %rd36152, 255;
	xor.b64  	%rd36154, %rd36153, %rd36151;
	mul.lo.s64 	%rd36155, %rd36154, 1099511628211;
	shr.u64 	%rd36156, %rd36148, 16;
	and.b64  	%rd36157, %rd36156, 255;
	xor.b64  	%rd36158, %rd36157, %rd36155;
	mul.lo.s64 	%rd36159, %rd36158, 1099511628211;
	shr.u64 	%rd36160, %rd36148, 24;
	and.b64  	%rd36161, %rd36160, 255;
	xor.b64  	%rd36162, %rd36161, %rd36159;
	mul.lo.s64 	%rd36163, %rd36162, 1099511628211;
	shr.u64 	%rd36164, %rd36148, 32;
	and.b64  	%rd36165, %rd36164, 255;
	xor.b64  	%rd36166, %rd36165, %rd36163;
	mul.lo.s64 	%rd36167, %rd36166, 1099511628211;
	shr.u64 	%rd36168, %rd36148, 40;
	and.b64  	%rd36169, %rd36168, 255;
	xor.b64  	%rd36170, %rd36169, %rd36167;
	mul.lo.s64 	%rd36171, %rd36170, 1099511628211;
	shr.u64 	%rd36172, %rd36148, 48;
	and.b64  	%rd36173, %rd36172, 255;
	xor.b64  	%rd36174, %rd36173, %rd36171;
	mul.lo.s64 	%rd36175, %rd36174, 1099511628211;
	shr.u64 	%rd36176, %rd36148, 56;
	xor.b64  	%rd36177, %rd36176, %rd36175;
	mul.lo.s64 	%rd36178, %rd36177, 1099511628211;
	ld.u64 	%rd36179, [%rd36147+8];
	and.b64  	%rd36180, %rd36179, 255;
	xor.b64  	%rd36181, %rd36180, %rd36178;
	mul.lo.s64 	%rd36182, %rd36181, 1099511628211;
	shr.u64 	%rd36183, %rd36179, 8;
	and.b64  	%rd36184, %rd36183, 255;
	xor.b64  	%rd36185, %rd36184, %rd36182;
	mul.lo.s64 	%rd36186, %rd36185, 1099511628211;
	shr.u64 	%rd36187, %rd36179, 16;
	and.b64  	%rd36188, %rd36187, 255;
	xor.b64  	%rd36189, %rd36188, %rd36186;
	mul.lo.s64 	%rd36190, %rd36189, 1099511628211;
	shr.u64 	%rd36191, %rd36179, 24;
	and.b64  	%rd36192, %rd36191, 255;
	xor.b64  	%rd36193, %rd36192, %rd36190;
	mul.lo.s64 	%rd36194, %rd36193, 1099511628211;
	shr.u64 	%rd36195, %rd36179, 32;
	and.b64  	%rd36196, %rd36195, 255;
	xor.b64  	%rd36197, %rd36196, %rd36194;
	mul.lo.s64 	%rd36198, %rd36197, 1099511628211;
	shr.u64 	%rd36199, %rd36179, 40;
	and.b64  	%rd36200, %rd36199, 255;
	xor.b64  	%rd36201, %rd36200, %rd36198;
	mul.lo.s64 	%rd36202, %rd36201, 1099511628211;
	shr.u64 	%rd36203, %rd36179, 48;
	and.b64  	%rd36204, %rd36203, 255;
	xor.b64  	%rd36205, %rd36204, %rd36202;
	mul.lo.s64 	%rd36206, %rd36205, 1099511628211;
	shr.u64 	%rd36207, %rd36179, 56;
	xor.b64  	%rd36208, %rd36207, %rd36206;
	mul.lo.s64 	%rd38062, %rd36208, 1099511628211;
	add.s64 	%rd38060, %rd38060, 2;
	setp.ne.s64 	%p2014, %rd38060, %rd1513;
	mov.u64 	%rd38063, %rd1513;
	@%p2014 bra 	$L__BB37_1099;
$L__BB37_1100:
	setp.eq.s64 	%p2015, %rd1512, 0;
	@%p2015 bra 	$L__BB37_1102;
	shl.b64 	%rd36209, %rd38063, 3;
	add.s64 	%rd36210, %rd37923, %rd36209;
	ld.u64 	%rd36211, [%rd36210];
	and.b64  	%rd36212, %rd36211, 255;
	xor.b64  	%rd36213, %rd36212, %rd38062;
	mul.lo.s64 	%rd36214, %rd36213, 1099511628211;
	shr.u64 	%rd36215, %rd36211, 8;
	and.b64  	%rd36216, %rd36215, 255;
	xor.b64  	%rd36217, %rd36216, %rd36214;
	mul.lo.s64 	%rd36218, %rd36217, 1099511628211;
	shr.u64 	%rd36219, %rd36211, 16;
	and.b64  	%rd36220, %rd36219, 255;
	xor.b64  	%rd36221, %rd36220, %rd36218;
	mul.lo.s64 	%rd36222, %rd36221, 1099511628211;
	shr.u64 	%rd36223, %rd36211, 24;
	and.b64  	%rd36224, %rd36223, 255;
	xor.b64  	%rd36225, %rd36224, %rd36222;
	mul.lo.s64 	%rd36226, %rd36225, 1099511628211;
	shr.u64 	%rd36227, %rd36211, 32;
	and.b64  	%rd36228, %rd36227, 255;
	xor.b64  	%rd36229, %rd36228, %rd36226;
	mul.lo.s64 	%rd36230, %rd36229, 1099511628211;
	shr.u64 	%rd36231, %rd36211, 40;
	and.b64  	%rd36232, %rd36231, 255;
	xor.b64  	%rd36233, %rd36232, %rd36230;
	mul.lo.s64 	%rd36234, %rd36233, 1099511628211;
	shr.u64 	%rd36235, %rd36211, 48;
	and.b64  	%rd36236, %rd36235, 255;
	xor.b64  	%rd36237, %rd36236, %rd36234;
	mul.lo.s64 	%rd36238, %rd36237, 1099511628211;
	shr.u64 	%rd36239, %rd36211, 56;
	xor.b64  	%rd36240, %rd36239, %rd36238;
	mul.lo.s64 	%rd38062, %rd36240, 1099511628211;
$L__BB37_1102:
	mov.b64 	%rd38068, -3750763034362895579;
	@%p2012 bra 	$L__BB37_1108;
	setp.eq.s64 	%p2017, %rd1511, 0;
	mov.b64 	%rd38068, -3750763034362895579;
	mov.b64 	%rd38069, 0;
	@%p2017 bra 	$L__BB37_1106;
	mov.b64 	%rd38068, -3750763034362895579;
	mov.b64 	%rd38066, 0;
$L__BB37_1105:
	shl.b64 	%rd36247, %rd38066, 3;
	add.s64 	%rd36248, %rd37951, %rd36247;
	ld.u64 	%rd36249, [%rd36248];
	and.b64  	%rd36250, %rd36249, 255;
	xor.b64  	%rd36251, %rd36250, %rd38068;
	mul.lo.s64 	%rd36252, %rd36251, 1099511628211;
	shr.u64 	%rd36253, %rd36249, 8;
	and.b64  	%rd36254, %rd36253, 255;
	xor.b64  	%rd36255, %rd36254, %rd36252;
	mul.lo.s64 	%rd36256, %rd36255, 1099511628211;
	shr.u64 	%rd36257, %rd36249, 16;
	and.b64  	%rd36258, %rd36257, 255;
	xor.b64  	%rd36259, %rd36258, %rd36256;
	mul.lo.s64 	%rd36260, %rd36259, 1099511628211;
	shr.u64 	%rd36261, %rd36249, 24;
	and.b64  	%rd36262, %rd36261, 255;
	xor.b64  	%rd36263, %rd36262, %rd36260;
	mul.lo.s64 	%rd36264, %rd36263, 1099511628211;
	shr.u64 	%rd36265, %rd36249, 32;
	and.b64  	%rd36266, %rd36265, 255;
	xor.b64  	%rd36267, %rd36266, %rd36264;
	mul.lo.s64 	%rd36268, %rd36267, 1099511628211;
	shr.u64 	%rd36269, %rd36249, 40;
	and.b64  	%rd36270, %rd36269, 255;
	xor.b64  	%rd36271, %rd36270, %rd36268;
	mul.lo.s64 	%rd36272, %rd36271, 1099511628211;
	shr.u64 	%rd36273, %rd36249, 48;
	and.b64  	%rd36274, %rd36273, 255;
	xor.b64  	%rd36275, %rd36274, %rd36272;
	mul.lo.s64 	%rd36276, %rd36275, 1099511628211;
	shr.u64 	%rd36277, %rd36249, 56;
	xor.b64  	%rd36278, %rd36277, %rd36276;
	mul.lo.s64 	%rd36279, %rd36278, 1099511628211;
	ld.u64 	%rd36280, [%rd36248+8];
	and.b64  	%rd36281, %rd36280, 255;
	xor.b64  	%rd36282, %rd36281, %rd36279;
	mul.lo.s64 	%rd36283, %rd36282, 1099511628211;
	shr.u64 	%rd36284, %rd36280, 8;
	and.b64  	%rd36285, %rd36284, 255;
	xor.b64  	%rd36286, %rd36285, %rd36283;
	mul.lo.s64 	%rd36287, %rd36286, 1099511628211;
	shr.u64 	%rd36288, %rd36280, 16;
	and.b64  	%rd36289, %rd36288, 255;
	xor.b64  	%rd36290, %rd36289, %rd36287;
	mul.lo.s64 	%rd36291, %rd36290, 1099511628211;
	shr.u64 	%rd36292, %rd36280, 24;
	and.b64  	%rd36293, %rd36292, 255;
	xor.b64  	%rd36294, %rd36293, %rd36291;
	mul.lo.s64 	%rd36295, %rd36294, 1099511628211;
	shr.u64 	%rd36296, %rd36280, 32;
	and.b64  	%rd36297, %rd36296, 255;
	xor.b64  	%rd36298, %rd36297, %rd36295;
	mul.lo.s64 	%rd36299, %rd36298, 1099511628211;
	shr.u64 	%rd36300, %rd36280, 40;
	and.b64  	%rd36301, %rd36300, 255;
	xor.b64  	%rd36302, %rd36301, %rd36299;
	mul.lo.s64 	%rd36303, %rd36302, 1099511628211;
	shr.u64 	%rd36304, %rd36280, 48;
	and.b64  	%rd36305, %rd36304, 255;
	xor.b64  	%rd36306, %rd36305, %rd36303;
	mul.lo.s64 	%rd36307, %rd36306, 1099511628211;
	shr.u64 	%rd36308, %rd36280, 56;
	xor.b64  	%rd36309, %rd36308, %rd36307;
	mul.lo.s64 	%rd38068, %rd36309, 1099511628211;
	add.s64 	%rd38066, %rd38066, 2;
	setp.ne.s64 	%p2018, %rd38066, %rd1513;
	mov.u64 	%rd38069, %rd1513;
	@%p2018 bra 	$L__BB37_1105;
$L__BB37_1106:
	setp.eq.s64 	%p2019, %rd1512, 0;
	@%p2019 bra 	$L__BB37_1108;
	shl.b64 	%rd36310, %rd38069, 3;
	add.s64 	%rd36311, %rd37951, %rd36310;
	ld.u64 	%rd36312, [%rd36311];
	and.b64  	%rd36313, %rd36312, 255;
	xor.b64  	%rd36314, %rd36313, %rd38068;
	mul.lo.s64 	%rd36315, %rd36314, 1099511628211;
	shr.u64 	%rd36316, %rd36312, 8;
	and.b64  	%rd36317, %rd36316, 255;
	xor.b64  	%rd36318, %rd36317, %rd36315;
	mul.lo.s64 	%rd36319, %rd36318, 1099511628211;
	shr.u64 	%rd36320, %rd36312, 16;
	and.b64  	%rd36321, %rd36320, 255;
	xor.b64  	%rd36322, %rd36321, %rd36319;
	mul.lo.s64 	%rd36323, %rd36322, 1099511628211;
	shr.u64 	%rd36324, %rd36312, 24;
	and.b64  	%rd36325, %rd36324, 255;
	xor.b64  	%rd36326, %rd36325, %rd36323;
	mul.lo.s64 	%rd36327, %rd36326, 1099511628211;
	shr.u64 	%rd36328, %rd36312, 32;
	and.b64  	%rd36329, %rd36328, 255;
	xor.b64  	%rd36330, %rd36329, %rd36327;
	mul.lo.s64 	%rd36331, %rd36330, 1099511628211;
	shr.u64 	%rd36332, %rd36312, 40;
	and.b64  	%rd36333, %rd36332, 255;
	xor.b64  	%rd36334, %rd36333, %rd36331;
	mul.lo.s64 	%rd36335, %rd36334, 1099511628211;
	shr.u64 	%rd36336, %rd36312, 48;
	and.b64  	%rd36337, %rd36336, 255;
	xor.b64  	%rd36338, %rd36337, %rd36335;
	mul.lo.s64 	%rd36339, %rd36338, 1099511628211;
	shr.u64 	%rd36340, %rd36312, 56;
	xor.b64  	%rd36341, %rd36340, %rd36339;
	mul.lo.s64 	%rd38068, %rd36341, 1099511628211;
$L__BB37_1108:
	setp.eq.s64 	%p2020, %rd38062, %rd38068;
	@%p2020 bra 	$L__BB37_1122;
	mov.b64 	%rd38074, -3750763034362895579;
	@%p2012 bra 	$L__BB37_1115;
	setp.eq.s64 	%p2022, %rd1511, 0;
	mov.b64 	%rd38074, -3750763034362895579;
	mov.b64 	%rd38075, 0;
	@%p2022 bra 	$L__BB37_1113;
	mov.b64 	%rd38074, -3750763034362895579;
	mov.b64 	%rd38072, 0;
$L__BB37_1112:
	shl.b64 	%rd36348, %rd38072, 3;
	add.s64 	%rd36349, %rd37923, %rd36348;
	ld.u64 	%rd36350, [%rd36349];
	and.b64  	%rd36351, %rd36350, 255;
	xor.b64  	%rd36352, %rd36351, %rd38074;
	mul.lo.s64 	%rd36353, %rd36352, 1099511628211;
	shr.u64 	%rd36354, %rd36350, 8;
	and.b64  	%rd36355, %rd36354, 255;
	xor.b64  	%rd36356, %rd36355, %rd36353;
	mul.lo.s64 	%rd36357, %rd36356, 1099511628211;
	shr.u64 	%rd36358, %rd36350, 16;
	and.b64  	%rd36359, %rd36358, 255;
	xor.b64  	%rd36360, %rd36359, %rd36357;
	mul.lo.s64 	%rd36361, %rd36360, 1099511628211;
	shr.u64 	%rd36362, %rd36350, 24;
	and.b64  	%rd36363, %rd36362, 255;
	xor.b64  	%rd36364, %rd36363, %rd36361;
	mul.lo.s64 	%rd36365, %rd36364, 1099511628211;
	shr.u64 	%rd36366, %rd36350, 32;
	and.b64  	%rd36367, %rd36366, 255;
	xor.b64  	%rd36368, %rd36367, %rd36365;
	mul.lo.s64 	%rd36369, %rd36368, 1099511628211;
	shr.u64 	%rd36370, %rd36350, 40;
	and.b64  	%rd36371, %rd36370, 255;
	xor.b64  	%rd36372, %rd36371, %rd36369;
	mul.lo.s64 	%rd36373, %rd36372, 1099511628211;
	shr.u64 	%rd36374, %rd36350, 48;
	and.b64  	%rd36375, %rd36374, 255;
	xor.b64  	%rd36376, %rd36375, %rd36373;
	mul.lo.s64 	%rd36377, %rd36376, 1099511628211;
	shr.u64 	%rd36378, %rd36350, 56;
	xor.b64  	%rd36379, %rd36378, %rd36377;
	mul.lo.s64 	%rd36380, %rd36379, 1099511628211;
	ld.u64 	%rd36381, [%rd36349+8];
	and.b64  	%rd36382, %rd36381, 255;
	xor.b64  	%rd36383, %rd36382, %rd36380;
	mul.lo.s64 	%rd36384, %rd36383, 1099511628211;
	shr.u64 	%rd36385, %rd36381, 8;
	and.b64  	%rd36386, %rd36385, 255;
	xor.b64  	%rd36387, %rd36386, %rd36384;
	mul.lo.s64 	%rd36388, %rd36387, 1099511628211;
	shr.u64 	%rd36389, %rd36381, 16;
	and.b64  	%rd36390, %rd36389, 255;
	xor.b64  	%rd36391, %rd36390, %rd36388;
	mul.lo.s64 	%rd36392, %rd36391, 1099511628211;
	shr.u64 	%rd36393, %rd36381, 24;
	and.b64  	%rd36394, %rd36393, 255;
	xor.b64  	%rd36395, %rd36394, %rd36392;
	mul.lo.s64 	%rd36396, %rd36395, 1099511628211;
	shr.u64 	%rd36397, %rd36381, 32;
	and.b64  	%rd36398, %rd36397, 255;
	xor.b64  	%rd36399, %rd36398, %rd36396;
	mul.lo.s64 	%rd36400, %rd36399, 1099511628211;
	shr.u64 	%rd36401, %rd36381, 40;
	and.b64  	%rd36402, %rd36401, 255;
	xor.b64  	%rd36403, %rd36402, %rd36400;
	mul.lo.s64 	%rd36404, %rd36403, 1099511628211;
	shr.u64 	%rd36405, %rd36381, 48;
	and.b64  	%rd36406, %rd36405, 255;
	xor.b64  	%rd36407, %rd36406, %rd36404;
	mul.lo.s64 	%rd36408, %rd36407, 1099511628211;
	shr.u64 	%rd36409, %rd36381, 56;
	xor.b64  	%rd36410, %rd36409, %rd36408;
	mul.lo.s64 	%rd38074, %rd36410, 1099511628211;
	add.s64 	%rd38072, %rd38072, 2;
	setp.ne.s64 	%p2023, %rd38072, %rd1513;
	mov.u64 	%rd38075, %rd1513;
	@%p2023 bra 	$L__BB37_1112;
$L__BB37_1113:
	setp.eq.s64 	%p2024, %rd1512, 0;
	@%p2024 bra 	$L__BB37_1115;
	shl.b64 	%rd36411, %rd38075, 3;
	add.s64 	%rd36412, %rd37923, %rd36411;
	ld.u64 	%rd36413, [%rd36412];
	and.b64  	%rd36414, %rd36413, 255;
	xor.b64  	%rd36415, %rd36414, %rd38074;
	mul.lo.s64 	%rd36416, %rd36415, 1099511628211;
	shr.u64 	%rd36417, %rd36413, 8;
	and.b64  	%rd36418, %rd36417, 255;
	xor.b64  	%rd36419, %rd36418, %rd36416;
	mul.lo.s64 	%rd36420, %rd36419, 1099511628211;
	shr.u64 	%rd36421, %rd36413, 16;
	and.b64  	%rd36422, %rd36421, 255;
	xor.b64  	%rd36423, %rd36422, %rd36420;
	mul.lo.s64 	%rd36424, %rd36423, 1099511628211;
	shr.u64 	%rd36425, %rd36413, 24;
	and.b64  	%rd36426, %rd36425, 255;
	xor.b64  	%rd36427, %rd36426, %rd36424;
	mul.lo.s64 	%rd36428, %rd36427, 1099511628211;
	shr.u64 	%rd36429, %rd36413, 32;
	and.b64  	%rd36430, %rd36429, 255;
	xor.b64  	%rd36431, %rd36430, %rd36428;
	mul.lo.s64 	%rd36432, %rd36431, 1099511628211;
	shr.u64 	%rd36433, %rd36413, 40;
	and.b64  	%rd36434, %rd36433, 255;
	xor.b64  	%rd36435, %rd36434, %rd36432;
	mul.lo.s64 	%rd36436, %rd36435, 1099511628211;
	shr.u64 	%rd36437, %rd36413, 48;
	and.b64  	%rd36438, %rd36437, 255;
	xor.b64  	%rd36439, %rd36438, %rd36436;
	mul.lo.s64 	%rd36440, %rd36439, 1099511628211;
	shr.u64 	%rd36441, %rd36413, 56;
	xor.b64  	%rd36442, %rd36441, %rd36440;
	mul.lo.s64 	%rd38074, %rd36442, 1099511628211;
$L__BB37_1115:
	mov.b64 	%rd38080, -3750763034362895579;
	@%p2012 bra 	$L__BB37_1121;
	setp.eq.s64 	%p2026, %rd1511, 0;
	mov.b64 	%rd38080, -3750763034362895579;
	mov.b64 	%rd38081, 0;
	@%p2026 bra 	$L__BB37_1119;
	mov.b64 	%rd38080, -3750763034362895579;
	mov.b64 	%rd38078, 0;
$L__BB37_1118:
	shl.b64 	%rd36449, %rd38078, 3;
	add.s64 	%rd36450, %rd37951, %rd36449;
	ld.u64 	%rd36451, [%rd36450];
	and.b64  	%rd36452, %rd36451, 255;
	xor.b64  	%rd36453, %rd36452, %rd38080;
	mul.lo.s64 	%rd36454, %rd36453, 1099511628211;
	shr.u64 	%rd36455, %rd36451, 8;
	and.b64  	%rd36456, %rd36455, 255;
	xor.b64  	%rd36457, %rd36456, %rd36454;
	mul.lo.s64 	%rd36458, %rd36457, 1099511628211;
	shr.u64 	%rd36459, %rd36451, 16;
	and.b64  	%rd36460, %rd36459, 255;
	xor.b64  	%rd36461, %rd36460, %rd36458;
	mul.lo.s64 	%rd36462, %rd36461, 1099511628211;
	shr.u64 	%rd36463, %rd36451, 24;
	and.b64  	%rd36464, %rd36463, 255;
	xor.b64  	%rd36465, %rd36464, %rd36462;
	mul.lo.s64 	%rd36466, %rd36465, 1099511628211;
	shr.u64 	%rd36467, %rd36451, 32;
	and.b64  	%rd36468, %rd36467, 255;
	xor.b64  	%rd36469, %rd36468, %rd36466;
	mul.lo.s64 	%rd36470, %rd36469, 1099511628211;
	shr.u64 	%rd36471, %rd36451, 40;
	and.b64  	%rd36472, %rd36471, 255;
	xor.b64  	%rd36473, %rd36472, %rd36470;
	mul.lo.s64 	%rd36474, %rd36473, 1099511628211;
	shr.u64 	%rd36475, %rd36451, 48;
	and.b64  	%rd36476, %rd36475, 255;
	xor.b64  	%rd36477, %rd36476, %rd36474;
	mul.lo.s64 	%rd36478, %rd36477, 1099511628211;
	shr.u64 	%rd36479, %rd36451, 56;
	xor.b64  	%rd36480, %rd36479, %rd36478;
	mul.lo.s64 	%rd36481, %rd36480, 1099511628211;
	ld.u64 	%rd36482, [%rd36450+8];
	and.b64  	%rd36483, %rd36482, 255;
	xor.b64  	%rd36484, %rd36483, %rd36481;
	mul.lo.s64 	%rd36485, %rd36484, 1099511628211;
	shr.u64 	%rd36486, %rd36482, 8;
	and.b64  	%rd36487, %rd36486, 255;
	xor.b64  	%rd36488, %rd36487, %rd36485;
	mul.lo.s64 	%rd36489, %rd36488, 1099511628211;
	shr.u64 	%rd36490, %rd36482, 16;
	and.b64  	%rd36491, %rd36490, 255;
	xor.b64  	%rd36492, %rd36491, %rd36489;
	mul.lo.s64 	%rd36493, %rd36492, 1099511628211;
	shr.u64 	%rd36494, %rd36482, 24;
	and.b64  	%rd36495, %rd36494, 255;
	xor.b64  	%rd36496, %rd36495, %rd36493;
	mul.lo.s64 	%rd36497, %rd36496, 1099511628211;
	shr.u64 	%rd36498, %rd36482, 32;
	and.b64  	%rd36499, %rd36498, 255;
	xor.b64  	%rd36500, %rd36499, %rd36497;
	mul.lo.s64 	%rd36501, %rd36500, 1099511628211;
	shr.u64 	%rd36502, %rd36482, 40;
	and.b64  	%rd36503, %rd36502, 255;
	xor.b64  	%rd36504, %rd36503, %rd36501;
	mul.lo.s64 	%rd36505, %rd36504, 1099511628211;
	shr.u64 	%rd36506, %rd36482, 48;
	and.b64  	%rd36507, %rd36506, 255;
	xor.b64  	%rd36508, %rd36507, %rd36505;
	mul.lo.s64 	%rd36509, %rd36508, 1099511628211;
	shr.u64 	%rd36510, %rd36482, 56;
	xor.b64  	%rd36511, %rd36510, %rd36509;
	mul.lo.s64 	%rd38080, %rd36511, 1099511628211;
	add.s64 	%rd38078, %rd38078, 2;
	setp.ne.s64 	%p2027, %rd38078, %rd1513;
	mov.u64 	%rd38081, %rd1513;
	@%p2027 bra 	$L__BB37_1118;
$L__BB37_1119:
	setp.eq.s64 	%p2028, %rd1512, 0;
	@%p2028 bra 	$L__BB37_1121;
	shl.b64 	%rd36512, %rd38081, 3;
	add.s64 	%rd36513, %rd37951, %rd36512;
	ld.u64 	%rd36514, [%rd36513];
	and.b64  	%rd36515, %rd36514, 255;
	xor.b64  	%rd36516, %rd36515, %rd38080;
	mul.lo.s64 	%rd36517, %rd36516, 1099511628211;
	shr.u64 	%rd36518, %rd36514, 8;
	and.b64  	%rd36519, %rd36518, 255;
	xor.b64  	%rd36520, %rd36519, %rd36517;
	mul.lo.s64 	%rd36521, %rd36520, 1099511628211;
	shr.u64 	%rd36522, %rd36514, 16;
	and.b64  	%rd36523, %rd36522, 255;
	xor.b64  	%rd36524, %rd36523, %rd36521;
	mul.lo.s64 	%rd36525, %rd36524, 1099511628211;
	shr.u64 	%rd36526, %rd36514, 24;
	and.b64  	%rd36527, %rd36526, 255;
	xor.b64  	%rd36528, %rd36527, %rd36525;
	mul.lo.s64 	%rd36529, %rd36528, 1099511628211;
	shr.u64 	%rd36530, %rd36514, 32;
	and.b64  	%rd36531, %rd36530, 255;
	xor.b64  	%rd36532, %rd36531, %rd36529;
	mul.lo.s64 	%rd36533, %rd36532, 1099511628211;
	shr.u64 	%rd36534, %rd36514, 40;
	and.b64  	%rd36535, %rd36534, 255;
	xor.b64  	%rd36536, %rd36535, %rd36533;
	mul.lo.s64 	%rd36537, %rd36536, 1099511628211;
	shr.u64 	%rd36538, %rd36514, 48;
	and.b64  	%rd36539, %rd36538, 255;
	xor.b64  	%rd36540, %rd36539, %rd36537;
	mul.lo.s64 	%rd36541, %rd36540, 1099511628211;
	shr.u64 	%rd36542, %rd36514, 56;
	xor.b64  	%rd36543, %rd36542, %rd36541;
	mul.lo.s64 	%rd38080, %rd36543, 1099511628211;
$L__BB37_1121:
	setp.lt.u64 	%p2072, %rd38074, %rd38080;
	bra.uni 	$L__BB37_1126;
$L__BB37_1122:
	setp.eq.s32 	%p2030, %r118, 0;
	mov.pred 	%p2072, %p2008;
	@%p2030 bra 	$L__BB37_1126;
	mov.b64 	%rd38084, 0;
$L__BB37_1124:
	shl.b64 	%rd36545, %rd38084, 3;
	add.s64 	%rd36546, %rd37923, %rd36545;
	ld.u64 	%rd1876, [%rd36546];
	add.s64 	%rd36547, %rd37951, %rd36545;
	ld.u64 	%rd1877, [%rd36547];
	setp.lt.u64 	%p2032, %rd1876, %rd1877;
	mov.pred 	%p2072, %p2010;
	@%p2032 bra 	$L__BB37_1126;
	setp.le.u64 	%p2034, %rd1876, %rd1877;
	add.s64 	%rd38084, %rd38084, 1;
	setp.lt.u64 	%p2035, %rd38084, %rd13;
	and.pred  	%p2036, %p2034, %p2035;
	mov.pred 	%p2072, %p2008;
	@%p2036 bra 	$L__BB37_1124;
$L__BB37_1126:
	selp.b64 	%rd37857, %rd37923, %rd37951, %p2072;
	selp.u32 	%r460, 1, 0, %p2072;
	add.s32 	%r50, %r48, %r460;
	not.pred 	%p2037, %p2072;
	selp.u32 	%r461, 1, 0, %p2037;
	add.s32 	%r51, %r49, %r461;
	@%p2072 bra 	$L__BB37_1128;
	shl.b32 	%r462, %r51, 3;
	mov.u32 	%r463, _ZZN3cub18CUB_300001_SM_10006detail10merge_sort30DeviceMergeSortBlockSortKernelINS2_10policy_hubIPPyE9Policy600ES6_PNS0_8NullTypeES6_SA_m18tuple_indexed_lessS5_S9_EEvbT0_T1_T2_T3_T4_PT6_PT7_T5_NS1_7vsmem_tEE19static_temp_storage;
	add.s32 	%r464, %r463, %r462;
	ld.shared.u64 	%rd37951, [%r464];
	bra.uni 	$L__BB37_1129;
$L__BB37_1128:
	shl.b32 	%r465, %r50, 3;
	mov.u32 	%r466, _ZZN3cub18CUB_300001_SM_10006detail10merge_sort30DeviceMergeSortBlockSortKernelINS2_10policy_hubIPPyE9Policy600ES6_PNS0_8NullTypeES6_SA_m18tuple_indexed_lessS5_S9_EEvbT0_T1_T2_T3_T4_PT6_PT7_T5_NS1_7vsmem_tEE19static_temp_storage;
	add.s32 	%r467, %r466, %r465;
	ld.shared.u64 	%rd37923, [%r467];
$L__BB37_1129:
	setp.ge.s32 	%p2038, %r50, %r24;
	mov.u64 	%rd38112, %rd37951;
	@%p2038 bra 	$L__BB37_1161;
	setp.ge.s32 	%p2039, %r51, %r23;
	mov.u64 	%rd38112, %rd37923;
	@%p2039 bra 	$L__BB37_1161;
	setp.eq.s64 	%p2040, %rd4132, 0;
	mov.b64 	%rd38089, -3750763034362895579;
	@%p2040 bra 	$L__BB37_1137;
	setp.eq.s64 	%p2041, %rd1511, 0;
	mov.b64 	%rd38089, -3750763034362895579;
	mov.b64 	%rd38090, 0;
	@%p2041 bra 	$L__BB37_1135;
	mov.b64 	%rd38089, -3750763034362895579;
	mov.b64 	%rd38087, 0;
$L__BB37_1134:
	shl.b64 	%rd36555, %rd38087, 3;
	add.s64 	%rd36556, %rd37923, %rd36555;
	ld.u64 	%rd36557, [%rd36556];
	and.b64  	%rd36558, %rd36557, 255;
	xor.b64  	%rd36559, %rd36558, %rd38089;
	mul.lo.s64 	%rd36560, %rd36559, 1099511628211;
	shr.u64 	%rd36561, %rd36557, 8;
	and.b64  	%rd36562, %rd36561, 255;
	xor.b64  	%rd36563, %rd36562, %rd36560;
	mul.lo.s64 	%rd36564, %rd36563, 1099511628211;
	shr.u64 	%rd36565, %rd36557, 16;
	and.b64  	%rd36566, %rd36565, 255;
	xor.b64  	%rd36567, %rd36566, %rd36564;
	mul.lo.s64 	%rd36568, %rd36567, 1099511628211;
	shr.u64 	%rd36569, %rd36557, 24;
	and.b64  	%rd36570, %rd36569, 255;
	xor.b64  	%rd36571, %rd36570, %rd36568;
	mul.lo.s64 	%rd36572, %rd36571, 1099511628211;
	shr.u64 	%rd36573, %rd36557, 32;
	and.b64  	%rd36574, %rd36573, 255;
	xor.b64  	%rd36575, %rd36574, %rd36572;
	mul.lo.s64 	%rd36576, %rd36575, 1099511628211;
	shr.u64 	%rd36577, %rd36557, 40;
	and.b64  	%rd36578, %rd36577, 255;
	xor.b64  	%rd36579, %rd36578, %rd36576;
	mul.lo.s64 	%rd36580, %rd36579, 1099511628211;
	shr.u64 	%rd36581, %rd36557, 48;
	and.b64  	%rd36582, %rd36581, 255;
	xor.b64  	%rd36583, %rd36582, %rd36580;
	mul.lo.s64 	%rd36584, %rd36583, 1099511628211;
	shr.u64 	%rd36585, %rd36557, 56;
	xor.b64  	%rd36586, %rd36585, %rd36584;
	mul.lo.s64 	%rd36587, %rd36586, 1099511628211;
	ld.u64 	%rd36588, [%rd36556+8];
	and.b64  	%rd36589, %rd36588, 255;
	xor.b64  	%rd36590, %rd36589, %rd36587;
	mul.lo.s64 	%rd36591, %rd36590, 1099511628211;
	shr.u64 	%rd36592, %rd36588, 8;
	and.b64  	%rd36593, %rd36592, 255;
	xor.b64  	%rd36594, %rd36593, %rd36591;
	mul.lo.s64 	%rd36595, %rd36594, 1099511628211;
	shr.u64 	%rd36596, %rd36588, 16;
	and.b64  	%rd36597, %rd36596, 255;
	xor.b64  	%rd36598, %rd36597, %rd36595;
	mul.lo.s64 	%rd36599, %rd36598, 1099511628211;
	shr.u64 	%rd36600, %rd36588, 24;
	and.b64  	%rd36601, %rd36600, 255;
	xor.b64  	%rd36602, %rd36601, %rd36599;
	mul.lo.s64 	%rd36603, %rd36602, 1099511628211;
	shr.u64 	%rd36604, %rd36588, 32;
	and.b64  	%rd36605, %rd36604, 255;
	xor.b64  	%rd36606, %rd36605, %rd36603;
	mul.lo.s64 	%rd36607, %rd36606, 1099511628211;
	shr.u64 	%rd36608, %rd36588, 40;
	and.b64  	%rd36609, %rd36608, 255;
	xor.b64  	%rd36610, %rd36609, %rd36607;
	mul.lo.s64 	%rd36611, %rd36610, 1099511628211;
	shr.u64 	%rd36612, %rd36588, 48;
	and.b64  	%rd36613, %rd36612, 255;
	xor.b64  	%rd36614, %rd36613, %rd36611;
	mul.lo.s64 	%rd36615, %rd36614, 1099511628211;
	shr.u64 	%rd36616, %rd36588, 56;
	xor.b64  	%rd36617, %rd36616, %rd36615;
	mul.lo.s64 	%rd38089, %rd36617, 1099511628211;
	add.s64 	%rd38087, %rd38087, 2;
	setp.ne.s64 	%p2042, %rd38087, %rd1513;
	mov.u64 	%rd38090, %rd1513;
	@%p2042 bra 	$L__BB37_1134;
$L__BB37_1135:
	setp.eq.s64 	%p2043, %rd1512, 0;
	@%p2043 bra 	$L__BB37_1137;
	shl.b64 	%rd36618, %rd38090, 3;
	add.s64 	%rd36619, %rd37923, %rd36618;
	ld.u64 	%rd36620, [%rd36619];
	and.b64  	%rd36621, %rd36620, 255;
	xor.b64  	%rd36622, %rd36621, %rd38089;
	mul.lo.s64 	%rd36623, %rd36622, 1099511628211;
	shr.u64 	%rd36624, %rd36620, 8;
	and.b64  	%rd36625, %rd36624, 255;
	xor.b64  	%rd36626, %rd36625, %rd36623;
	mul.lo.s64 	%rd36627, %rd36626, 1099511628211;
	shr.u64 	%rd36628, %rd36620, 16;
	and.b64  	%rd36629, %rd36628, 255;
	xor.b64  	%rd36630, %rd36629, %rd36627;
	mul.lo.s64 	%rd36631, %rd36630, 1099511628211;
	shr.u64 	%rd36632, %rd36620, 24;
	and.b64  	%rd36633, %rd36632, 255;
	xor.b64  	%rd36634, %rd36633, %rd36631;
	mul.lo.s64 	%rd36635, %rd36634, 1099511628211;
	shr.u64 	%rd36636, %rd36620, 32;
	and.b64  	%rd36637, %rd36636, 255;
	xor.b64  	%rd36638, %rd36637, %rd36635;
	mul.lo.s64 	%rd36639, %rd36638, 1099511628211;
	shr.u64 	%rd36640, %rd36620, 40;
	and.b64  	%rd36641, %rd36640, 255;
	xor.b64  	%rd36642, %rd36641, %rd36639;
	mul.lo.s64 	%rd36643, %rd36642, 1099511628211;
	shr.u64 	%rd36644, %rd36620, 48;
	and.b64  	%rd36645, %rd36644, 255;
	xor.b64  	%rd36646, %rd36645, %rd36643;
	mul.lo.s64 	%rd36647, %rd36646, 1099511628211;
	shr.u64 	%rd36648, %rd36620, 56;
	xor.b64  	%rd36649, %rd36648, %rd36647;
	mul.lo.s64 	%rd38089, %rd36649, 1099511628211;
$L__BB37_1137:
	mov.b64 	%rd38095, -3750763034362895579;
	@%p2040 bra 	$L__BB37_1143;
	setp.eq.s64 	%p2045, %rd1511, 0;
	mov.b64 	%rd38095, -3750763034362895579;
	mov.b64 	%rd38096, 0;
	@%p2045 bra 	$L__BB37_1141;
	mov.b64 	%rd38095, -3750763034362895579;
	mov.b64 	%rd38093, 0;
$L__BB37_1140:
	shl.b64 	%rd36656, %rd38093, 3;
	add.s64 	%rd36657, %rd37951, %rd36656;
	ld.u64 	%rd36658, [%rd36657];
	and.b64  	%rd36659, %rd36658, 255;
	xor.b64  	%rd36660, %rd36659, %rd38095;
	mul.lo.s64 	%rd36661, %rd36660, 1099511628211;
	shr.u64 	%rd36662, %rd36658, 8;
	and.b64  	%rd36663, %rd36662, 255;
	xor.b64  	%rd36664, %rd36663, %rd36661;
	mul.lo.s64 	%rd36665, %rd36664, 1099511628211;
	shr.u64 	%rd36666, %rd36658, 16;
	and.b64  	%rd36667, %rd36666, 255;
	xor.b64  	%rd36668, %rd36667, %rd36665;
	mul.lo.s64 	%rd36669, %rd36668, 1099511628211;
	shr.u64 	%rd36670, %rd36658, 24;
	and.b64  	%rd36671, %rd36670, 255;
	xor.b64  	%rd36672, %rd36671, %rd36669;
	mul.lo.s64 	%rd36673, %rd36672, 1099511628211;
	shr.u64 	%rd36674, %rd36658, 32;
	and.b64  	%rd36675, %rd36674, 255;
	xor.b64  	%rd36676, %rd36675, %rd36673;
	mul.lo.s64 	%rd36677, %rd36676, 1099511628211;
	shr.u64 	%rd36678, %rd36658, 40;
	and.b64  	%rd36679, %rd36678, 255;
	xor.b64  	%rd36680, %rd36679, %rd36677;
	mul.lo.s64 	%rd36681, %rd36680, 1099511628211;
	shr.u64 	%rd36682, %rd36658, 48;
	and.b64  	%rd36683, %rd36682, 255;
	xor.b64  	%rd36684, %rd36683, %rd36681;
	mul.lo.s64 	%rd36685, %rd36684, 1099511628211;
	shr.u64 	%rd36686, %rd36658, 56;
	xor.b64  	%rd36687, %rd36686, %rd36685;
	mul.lo.s64 	%rd36688, %rd36687, 1099511628211;
	ld.u64 	%rd36689, [%rd36657+8];
	and.b64  	%rd36690, %rd36689, 255;
	xor.b64  	%rd36691, %rd36690, %rd36688;
	mul.lo.s64 	%rd36692, %rd36691, 1099511628211;
	shr.u64 	%rd36693, %rd36689, 8;
	and.b64  	%rd36694, %rd36693, 255;
	xor.b64  	%rd36695, %rd36694, %rd36692;
	mul.lo.s64 	%rd36696, %rd36695, 1099511628211;
	shr.u64 	%rd36697, %rd36689, 16;
	and.b64  	%rd36698, %rd36697, 255;
	xor.b64  	%rd36699, %rd36698, %rd36696;
	mul.lo.s64 	%rd36700, %rd36699, 1099511628211;
	shr.u64 	%rd36701, %rd36689, 24;
	and.b64  	%rd36702, %rd36701, 255;
	xor.b64  	%rd36703, %rd36702, %rd36700;
	mul.lo.s64 	%rd36704, %rd36703, 1099511628211;
	shr.u64 	%rd36705, %rd36689, 32;
	and.b64  	%rd36706, %rd36705, 255;
	xor.b64  	%rd36707, %rd36706, %rd36704;
	mul.lo.s64 	%rd36708, %rd36707, 1099511628211;
	shr.u64 	%rd36709, %rd36689, 40;
	and.b64  	%rd36710, %rd36709, 255;
	xor.b64  	%rd36711, %rd36710, %rd36708;
	mul.lo.s64 	%rd36712, %rd36711, 1099511628211;
	shr.u64 	%rd36713, %rd36689, 48;
	and.b64  	%rd36714, %rd36713, 255;
	xor.b64  	%rd36715, %rd36714, %rd36712;
	mul.lo.s64 	%rd36716, %rd36715, 1099511628211;
	shr.u64 	%rd36717, %rd36689, 56;
	xor.b64  	%rd36718, %rd36717, %rd36716;
	mul.lo.s64 	%rd38095, %rd36718, 1099511628211;
	add.s64 	%rd38093, %rd38093, 2;
	setp.ne.s64 	%p2046, %rd38093, %rd1513;
	mov.u64 	%rd38096, %rd1513;
	@%p2046 bra 	$L__BB37_1140;
$L__BB37_1141:
	setp.eq.s64 	%p2047, %rd1512, 0;
	@%p2047 bra 	$L__BB37_1143;
	shl.b64 	%rd36719, %rd38096, 3;
	add.s64 	%rd36720, %rd37951, %rd36719;
	ld.u64 	%rd36721, [%rd36720];
	and.b64  	%rd36722, %rd36721, 255;
	xor.b64  	%rd36723, %rd36722, %rd38095;
	mul.lo.s64 	%rd36724, %rd36723, 1099511628211;
	shr.u64 	%rd36725, %rd36721, 8;
	and.b64  	%rd36726, %rd36725, 255;
	xor.b64  	%rd36727, %rd36726, %rd36724;
	mul.lo.s64 	%rd36728, %rd36727, 1099511628211;
	shr.u64 	%rd36729, %rd36721, 16;
	and.b64  	%rd36730, %rd36729, 255;
	xor.b64  	%rd36731, %rd36730, %rd36728;
	mul.lo.s64 	%rd36732, %rd36731, 1099511628211;
	shr.u64 	%rd36733, %rd36721, 24;
	and.b64  	%rd36734, %rd36733, 255;
	xor.b64  	%rd36735, %rd36734, %rd36732;
	mul.lo.s64 	%rd36736, %rd36735, 1099511628211;
	shr.u64 	%rd36737, %rd36721, 32;
	and.b64  	%rd36738, %rd36737, 255;
	xor.b64  	%rd36739, %rd36738, %rd36736;
	mul.lo.s64 	%rd36740, %rd36739, 1099511628211;
	shr.u64 	%rd36741, %rd36721, 40;
	and.b64  	%rd36742, %rd36741, 255;
	xor.b64  	%rd36743, %rd36742, %rd36740;
	mul.lo.s64 	%rd36744, %rd36743, 1099511628211;
	shr.u64 	%rd36745, %rd36721, 48;
	and.b64  	%rd36746, %rd36745, 255;
	xor.b64  	%rd36747, %rd36746, %rd36744;
	mul.lo.s64 	%rd36748, %rd36747, 1099511628211;
	shr.u64 	%rd36749, %rd36721, 56;
	xor.b64  	%rd36750, %rd36749, %rd36748;
	mul.lo.s64 	%rd38095, %rd36750, 1099511628211;
$L__BB37_1143:
	setp.eq.s64 	%p2048, %rd38089, %rd38095;
	@%p2048 bra 	$L__BB37_1157;
	mov.b64 	%rd38101, -3750763034362895579;
	@%p2040 bra 	$L__BB37_1150;
	setp.eq.s64 	%p2050, %rd1511, 0;
	mov.b64 	%rd38101, -3750763034362895579;
	mov.b64 	%rd38102, 0;
	@%p2050 bra 	$L__BB37_1148;
	mov.b64 	%rd38101, -3750763034362895579;
	mov.b64 	%rd38099, 0;
$L__BB37_1147:
	shl.b64 	%rd36757, %rd38099, 3;
	add.s64 	%rd36758, %rd37923, %rd36757;
	ld.u64 	%rd36759, [%rd36758];
	and.b64  	%rd36760, %rd36759, 255;
	xor.b64  	%rd36761, %rd36760, %rd38101;
	mul.lo.s64 	%rd36762, %rd36761, 1099511628211;
	shr.u64 	%rd36763, %rd36759, 8;
	and.b64  	%rd36764, %rd36763, 255;
	xor.b64  	%rd36765, %rd36764, %rd36762;
	mul.lo.s64 	%rd36766, %rd36765, 1099511628211;
	shr.u64 	%rd36767, %rd36759, 16;
	and.b64  	%rd36768, %rd36767, 255;
	xor.b64  	%rd36769, %rd36768, %rd36766;
	mul.lo.s64 	%rd36770, %rd36769, 1099511628211;
	shr.u64 	%rd36771, %rd36759, 24;
	and.b64  	%rd36772, %rd36771, 255;
	xor.b64  	%rd36773, %rd36772, %rd36770;
	mul.lo.s64 	%rd36774, %rd36773, 1099511628211;
	shr.u64 	%rd36775, %rd36759, 32;
	and.b64  	%rd36776, %rd36775, 255;
	xor.b64  	%rd36777, %rd36776, %rd36774;
	mul.lo.s64 	%rd36778, %rd36777, 1099511628211;
	shr.u64 	%rd36779, %rd36759, 40;
	and.b64  	%rd36780, %rd36779, 255;
	xor.b64  	%rd36781, %rd36780, %rd36778;
	mul.lo.s64 	%rd36782, %rd36781, 1099511628211;
	shr.u64 	%rd36783, %rd36759, 48;
	and.b64  	%rd36784, %rd36783, 255;
	xor.b64  	%rd36785, %rd36784, %rd36782;
	mul.lo.s64 	%rd36786, %rd36785, 1099511628211;
	shr.u64 	%rd36787, %rd36759, 56;
	xor.b64  	%rd36788, %rd36787, %rd36786;
	mul.lo.s64 	%rd36789, %rd36788, 1099511628211;
	ld.u64 	%rd36790, [%rd36758+8];
	and.b64  	%rd36791, %rd36790, 255;
	xor.b64  	%rd36792, %rd36791, %rd36789;
	mul.lo.s64 	%rd36793, %rd36792, 1099511628211;
	shr.u64 	%rd36794, %rd36790, 8;
	and.b64  	%rd36795, %rd36794, 255;
	xor.b64  	%rd36796, %rd36795, %rd36793;
	mul.lo.s64 	%rd36797, %rd36796, 1099511628211;
	shr.u64 	%rd36798, %rd36790, 16;
	and.b64  	%rd36799, %rd36798, 255;
	xor.b64  	%rd36800, %rd36799, %rd36797;
	mul.lo.s64 	%rd36801, %rd36800, 1099511628211;
	shr.u64 	%rd36802, %rd36790, 24;
	and.b64  	%rd36803, %rd36802, 255;
	xor.b64  	%rd36804, %rd36803, %rd36801;
	mul.lo.s64 	%rd36805, %rd36804, 1099511628211;
	shr.u64 	%rd36806, %rd36790, 32;
	and.b64  	%rd36807, %rd36806, 255;
	xor.b64  	%rd36808, %rd36807, %rd36805;
	mul.lo.s64 	%rd36809, %rd36808, 1099511628211;
	shr.u64 	%rd36810, %rd36790, 40;
	and.b64  	%rd36811, %rd36810, 255;
	xor.b64  	%rd36812, %rd36811, %rd36809;
	mul.lo.s64 	%rd36813, %rd36812, 1099511628211;
	shr.u64 	%rd36814, %rd36790, 48;
	and.b64  	%rd36815, %rd36814, 255;
	xor.b64  	%rd36816, %rd36815, %rd36813;
	mul.lo.s64 	%rd36817, %rd36816, 1099511628211;
	shr.u64 	%rd36818, %rd36790, 56;
	xor.b64  	%rd36819, %rd36818, %rd36817;
	mul.lo.s64 	%rd38101, %rd36819, 1099511628211;
	add.s64 	%rd38099, %rd38099, 2;
	setp.ne.s64 	%p2051, %rd38099, %rd1513;
	mov.u64 	%rd38102, %rd1513;
	@%p2051 bra 	$L__BB37_1147;
$L__BB37_1148:
	setp.eq.s64 	%p2052, %rd1512, 0;
	@%p2052 bra 	$L__BB37_1150;
	shl.b64 	%rd36820, %rd38102, 3;
	add.s64 	%rd36821, %rd37923, %rd36820;
	ld.u64 	%rd36822, [%rd36821];
	and.b64  	%rd36823, %rd36822, 255;
	xor.b64  	%rd36824, %rd36823, %rd38101;
	mul.lo.s64 	%rd36825, %rd36824, 1099511628211;
	shr.u64 	%rd36826, %rd36822, 8;
	and.b64  	%rd36827, %rd36826, 255;
	xor.b64  	%rd36828, %rd36827, %rd36825;
	mul.lo.s64 	%rd36829, %rd36828, 1099511628211;
	shr.u64 	%rd36830, %rd36822, 16;
	and.b64  	%rd36831, %rd36830, 255;
	xor.b64  	%rd36832, %rd36831, %rd36829;
	mul.lo.s64 	%rd36833, %rd36832, 1099511628211;
	shr.u64 	%rd36834, %rd36822, 24;
	and.b64  	%rd36835, %rd36834, 255;
	xor.b64  	%rd36836, %rd36835, %rd36833;
	mul.lo.s64 	%rd36837, %rd36836, 1099511628211;
	shr.u64 	%rd36838, %rd36822, 32;
	and.b64  	%rd36839, %rd36838, 255;
	xor.b64  	%rd36840, %rd36839, %rd36837;
	mul.lo.s64 	%rd36841, %rd36840, 1099511628211;
	shr.u64 	%rd36842, %rd36822, 40;
	and.b64  	%rd36843, %rd36842, 255;
	xor.b64  	%rd36844, %rd36843, %rd36841;
	mul.lo.s64 	%rd36845, %rd36844, 1099511628211;
	shr.u64 	%rd36846, %rd36822, 48;
	and.b64  	%rd36847, %rd36846, 255;
	xor.b64  	%rd36848, %rd36847, %rd36845;
	mul.lo.s64 	%rd36849, %rd36848, 1099511628211;
	shr.u64 	%rd36850, %rd36822, 56;
	xor.b64  	%rd36851, %rd36850, %rd36849;
	mul.lo.s64 	%rd38101, %rd36851, 1099511628211;
$L__BB37_1150:
	mov.b64 	%rd38107, -3750763034362895579;
	@%p2040 bra 	$L__BB37_1156;
	setp.eq.s64 	%p2054, %rd1511, 0;
	mov.b64 	%rd38107, -3750763034362895579;
	mov.b64 	%rd38108, 0;
	@%p2054 bra 	$L__BB37_1154;
	mov.b64 	%rd38107, -3750763034362895579;
	mov.b64 	%rd38105, 0;
$L__BB37_1153:
	shl.b64 	%rd36858, %rd38105, 3;
	add.s64 	%rd36859, %rd37951, %rd36858;
	ld.u64 	%rd36860, [%rd36859];
	and.b64  	%rd36861, %rd36860, 255;
	xor.b64  	%rd36862, %rd36861, %rd38107;
	mul.lo.s64 	%rd36863, %rd36862, 1099511628211;
	shr.u64 	%rd36864, %rd36860, 8;
	and.b64  	%rd36865, %rd36864, 255;
	xor.b64  	%rd36866, %rd36865, %rd36863;
	mul.lo.s64 	%rd36867, %rd36866, 1099511628211;
	shr.u64 	%rd36868, %rd36860, 16;
	and.b64  	%rd36869, %rd36868, 255;
	xor.b64  	%rd36870, %rd36869, %rd36867;
	mul.lo.s64 	%rd36871, %rd36870, 1099511628211;
	shr.u64 	%rd36872, %rd36860, 24;
	and.b64  	%rd36873, %rd36872, 255;
	xor.b64  	%rd36874, %rd36873, %rd36871;
	mul.lo.s64 	%rd36875, %rd36874, 1099511628211;
	shr.u64 	%rd36876, %rd36860, 32;
	and.b64  	%rd36877, %rd36876, 255;
	xor.b64  	%rd36878, %rd36877, %rd36875;
	mul.lo.s64 	%rd36879, %rd36878, 1099511628211;
	shr.u64 	%rd36880, %rd36860, 40;
	and.b64  	%rd36881, %rd36880, 255;
	xor.b64  	%rd36882, %rd36881, %rd36879;
	mul.lo.s64 	%rd36883, %rd36882, 1099511628211;
	shr.u64 	%rd36884, %rd36860, 48;
	and.b64  	%rd36885, %rd36884, 255;
	xor.b64  	%rd36886, %rd36885, %rd36883;
	mul.lo.s64 	%rd36887, %rd36886, 1099511628211;
	shr.u64 	%rd36888, %rd36860, 56;
	xor.b64  	%rd36889, %rd36888, %rd36887;
	mul.lo.s64 	%rd36890, %rd36889, 1099511628211;
	ld.u64 	%rd36891, [%rd36859+8];
	and.b64  	%rd36892, %rd36891, 255;
	xor.b64  	%rd36893, %rd36892, %rd36890;
	mul.lo.s64 	%rd36894, %rd36893, 1099511628211;
	shr.u64 	%rd36895, %rd36891, 8;
	and.b64  	%rd36896, %rd36895, 255;
	xor.b64  	%rd36897, %rd36896, %rd36894;
	mul.lo.s64 	%rd36898, %rd36897, 1099511628211;
	shr.u64 	%rd36899, %rd36891, 16;
	and.b64  	%rd36900, %rd36899, 255;
	xor.b64  	%rd36901, %rd36900, %rd36898;
	mul.lo.s64 	%rd36902, %rd36901, 1099511628211;
	shr.u64 	%rd36903, %rd36891, 24;
	and.b64  	%rd36904, %rd36903, 255;
	xor.b64  	%rd36905, %rd36904, %rd36902;
	mul.lo.s64 	%rd36906, %rd36905, 1099511628211;
	shr.u64 	%rd36907, %rd36891, 32;
	and.b64  	%rd36908, %rd36907, 255;
	xor.b64  	%rd36909, %rd36908, %rd36906;
	mul.lo.s64 	%rd36910, %rd36909, 1099511628211;
	shr.u64 	%rd36911, %rd36891, 40;
	and.b64  	%rd36912, %rd36911, 255;
	xor.b64  	%rd36913, %rd36912, %rd36910;
	mul.lo.s64 	%rd36914, %rd36913, 1099511628211;
	shr.u64 	%rd36915, %rd36891, 48;
	and.b64  	%rd36916, %rd36915, 255;
	xor.b64  	%rd36917, %rd36916, %rd36914;
	mul.lo.s64 	%rd36918, %rd36917, 1099511628211;
	shr.u64 	%rd36919, %rd36891, 56;
	xor.b64  	%rd36920, %rd36919, %rd36918;
	mul.lo.s64 	%rd38107, %rd36920, 1099511628211;
	add.s64 	%rd38105, %rd38105, 2;
	setp.ne.s64 	%p2055, %rd38105, %rd1513;
	mov.u64 	%rd38108, %rd1513;
	@%p2055 bra 	$L__BB37_1153;
$L__BB37_1154:
	setp.eq.s64 	%p2056, %rd1512, 0;
	@%p2056 bra 	$L__BB37_1156;
	shl.b64 	%rd36921, %rd38108, 3;
	add.s64 	%rd36922, %rd37951, %rd36921;
	ld.u64 	%rd36923, [%rd36922];
	and.b64  	%rd36924, %rd36923, 255;
	xor.b64  	%rd36925, %rd36924, %rd38107;
	mul.lo.s64 	%rd36926, %rd36925, 1099511628211;
	shr.u64 	%rd36927, %rd36923, 8;
	and.b64  	%rd36928, %rd36927, 255;
	xor.b64  	%rd36929, %rd36928, %rd36926;
	mul.lo.s64 	%rd36930, %rd36929, 1099511628211;
	shr.u64 	%rd36931, %rd36923, 16;
	and.b64  	%rd36932, %rd36931, 255;
	xor.b64  	%rd36933, %rd36932, %rd36930;
	mul.lo.s64 	%rd36934, %rd36933, 1099511628211;
	shr.u64 	%rd36935, %rd36923, 24;
	and.b64  	%rd36936, %rd36935, 255;
	xor.b64  	%rd36937, %rd36936, %rd36934;
	mul.lo.s64 	%rd36938, %rd36937, 1099511628211;
	shr.u64 	%rd36939, %rd36923, 32;
	and.b64  	%rd36940, %rd36939, 255;
	xor.b64  	%rd36941, %rd36940, %rd36938;
	mul.lo.s64 	%rd36942, %rd36941, 1099511628211;
	shr.u64 	%rd36943, %rd36923, 40;
	and.b64  	%rd36944, %rd36943, 255;
	xor.b64  	%rd36945, %rd36944, %rd36942;
	mul.lo.s64 	%rd36946, %rd36945, 1099511628211;
	shr.u64 	%rd36947, %rd36923, 48;
	and.b64  	%rd36948, %rd36947, 255;
	xor.b64  	%rd36949, %rd36948, %rd36946;
	mul.lo.s64 	%rd36950, %rd36949, 1099511628211;
	shr.u64 	%rd36951, %rd36923, 56;
	xor.b64  	%rd36952, %rd36951, %rd36950;
	mul.lo.s64 	%rd38107, %rd36952, 1099511628211;
$L__BB37_1156:
	setp.lt.u64 	%p2057, %rd38101, %rd38107;
	selp.b64 	%rd38112, %rd37923, %rd37951, %p2057;
	bra.uni 	$L__BB37_1161;
$L__BB37_1157:
	setp.eq.s32 	%p2058, %r118, 0;
	mov.u64 	%rd38112, %rd37951;
	@%p2058 bra 	$L__BB37_1161;
	mov.b64 	%rd38111, 0;
$L__BB37_1159:
	shl.b64 	%rd36954, %rd38111, 3;
	add.s64 	%rd36955, %rd37923, %rd36954;
	ld.u64 	%rd1922, [%rd36955];
	add.s64 	%rd36956, %rd37951, %rd36954;
	ld.u64 	%rd1923, [%rd36956];
	setp.lt.u64 	%p2059, %rd1922, %rd1923;
	mov.u64 	%rd38112, %rd37923;
	@%p2059 bra 	$L__BB37_1161;
	setp.le.u64 	%p2060, %rd1922, %rd1923;
	add.s64 	%rd38111, %rd38111, 1;
	setp.lt.u64 	%p2061, %rd38111, %rd13;
	and.pred  	%p2062, %p2060, %p2061;
	mov.u64 	%rd38112, %rd37951;
	@%p2062 bra 	$L__BB37_1159;
$L__BB37_1161:
	shl.b32 	%r468, %r19, 1;
	setp.lt.u32 	%p2063, %r19, 129;
	@%p2063 bra 	$L__BB37_851;
	ld.param.s8 	%rs7, [_ZN3cub18CUB_300001_SM_10006detail10merge_sort30DeviceMergeSortBlockSortKernelINS2_10policy_hubIPPyE9Policy600ES6_PNS0_8NullTypeES6_SA_m18tuple_indexed_lessS5_S9_EEvbT0_T1_T2_T3_T4_PT6_PT7_T5_NS1_7vsmem_tE_param_0];
	bar.sync 	0;
	setp.eq.s16 	%p2064, %rs7, 0;
	@%p2064 bra 	$L__BB37_1164;
	ld.param.u64 	%rd36981, [_ZN3cub18CUB_300001_SM_10006detail10merge_sort30DeviceMergeSortBlockSortKernelINS2_10policy_hubIPPyE9Policy600ES6_PNS0_8NullTypeES6_SA_m18tuple_indexed_lessS5_S9_EEvbT0_T1_T2_T3_T4_PT6_PT7_T5_NS1_7vsmem_tE_param_3];
	st.shared.u64 	[%r11], %rd37128;
	st.shared.u64 	[%r12+8], %rd37870;
	st.shared.u64 	[%r13+16], %rd37012;
	st.shared.u64 	[%r14+24], %rd37868;
	st.shared.u64 	[%r15+32], %rd37010;
	st.shared.u64 	[%r16+40], %rd37858;
	st.shared.u64 	[%r17+48], %rd37857;
	st.shared.u64 	[%r18+56], %rd38112;
	bar.warp.sync 	-1;
	ld.shared.u64 	%rd36958, [%r3];
	ld.shared.u64 	%rd36959, [%r4+256];
	ld.shared.u64 	%rd36960, [%r5+512];
	ld.shared.u64 	%rd36961, [%r6+768];
	ld.shared.u64 	%rd36962, [%r7+1024];
	ld.shared.u64 	%rd36963, [%r8+1280];
	ld.shared.u64 	%rd36964, [%r9+1536];
	ld.shared.u64 	%rd36965, [%r10+1792];
	cvta.to.global.u64 	%rd36966, %rd36981;
	add.s64 	%rd36968, %rd36966, %rd21790;
	st.global.u64 	[%rd36968], %rd36958;
	st.global.u64 	[%rd36968+256], %rd36959;
	st.global.u64 	[%rd36968+512], %rd36960;
	st.global.u64 	[%rd36968+768], %rd36961;
	st.global.u64 	[%rd36968+1024], %rd36962;
	st.global.u64 	[%rd36968+1280], %rd36963;
	st.global.u64 	[%rd36968+1536], %rd36964;
	st.global.u64 	[%rd36968+1792], %rd36965;
	bra.uni 	$L__BB37_2572;
$L__BB37_1164:
	ld.param.u64 	%rd36983, [_ZN3cub18CUB_300001_SM_10006detail10merge_sort30DeviceMergeSortBlockSortKernelINS2_10policy_hubIPPyE9Policy600ES6_PNS0_8NullTypeES6_SA_m18tuple_indexed_lessS5_S9_EEvbT0_T1_T2_T3_T4_PT6_PT7_T5_NS1_7vsmem_tE_param_6];
	st.shared.u64 	[%r11], %rd37128;
	st.shared.u64 	[%r12+8], %rd37870;
	st.shared.u64 	[%r13+16], %rd37012;
	st.shared.u64 	[%r14+24], %rd37868;
	st.shared.u64 	[%r15+32], %rd37010;
	st.shared.u64 	[%r16+40], %rd37858;
	st.shared.u64 	[%r17+48], %rd37857;
	st.shared.u64 	[%r18+56], %rd38112;
	bar.warp.sync 	-1;
	ld.shared.u64 	%rd36969, [%r3];
	ld.shared.u64 	%rd36970, [%r4+256];
	ld.shared.u64 	%rd36971, [%r5+512];
	ld.shared.u64 	%rd36972, [%r6+768];
	ld.shared.u64 	%rd36973, [%r7+1024];
	ld.shared.u64 	%rd36974, [%r8+1280];
	ld.shared.u64 	%rd36975, [%r9+1536];
	ld.shared.u64 	%rd36976, [%r10+1792];
	cvta.to.global.u64 	%rd36977, %rd36983;
	add.s64 	%rd36979, %rd36977, %rd21790;
	st.global.u64 	[%rd36979], %rd36969;
	st.global.u64 	[%rd36979+256], %rd36970;
	st.global.u64 	[%rd36979+512], %rd36971;
	st.global.u64 	[%rd36979+768], %rd36972;
	st.global.u64 	[%rd36979+1024], %rd36973;
	st.global.u64 	[%rd36979+1280], %rd36974;
	st.global.u64 	[%rd36979+1536], %rd36975;
	st.global.u64 	[%rd36979+1792], %rd36976;
	bra.uni 	$L__BB37_2572;
$L__BB37_1165:
	cvt.u32.u64 	%r126, %rd3;
	cvt.u32.u64 	%r127, %rd4130;
	sub.s32 	%r128, %r127, %r126;
	min.s32 	%r53, %r128, 2048;
	// begin inline asm
	griddepcontrol.wait;
	// end inline asm
	shl.b64 	%rd4137, %rd3, 3;
	add.s64 	%rd4138, %rd1, %rd4137;
	mov.u32 	%r54, %tid.x;
	ld.global.u64 	%rd38120, [%rd4138];
	and.b32  	%r129, %r54, 31;
	shl.b32 	%r130, %r54, 3;
	and.b32  	%r131, %r130, 7936;
	or.b32  	%r55, %r131, %r129;
	setp.ge.s32 	%p34, %r55, %r53;
	shl.b32 	%r132, %r55, 3;
	cvt.u64.u32 	%rd4139, %r132;
	add.s64 	%rd1927, %rd4138, %rd4139;
	mov.u64 	%rd38113, %rd38120;
	@%p34 bra 	$L__BB37_1167;
	ld.global.u64 	%rd38113, [%rd1927];
$L__BB37_1167:
	add.s32 	%r133, %r55, 32;
	setp.ge.s32 	%p35, %r133, %r53;
	mov.u64 	%rd38114, %rd38120;
	@%p35 bra 	$L__BB37_1169;
	ld.global.u64 	%rd38114, [%rd1927+256];
$L__BB37_1169:
	add.s32 	%r134, %r55, 64;
	setp.ge.s32 	%p36, %r134, %r53;
	mov.u64 	%rd38115, %rd38120;
	@%p36 bra 	$L__BB37_1171;
	ld.global.u64 	%rd38115, [%rd1927+512];
$L__BB37_1171:
	add.s32 	%r135, %r55, 96;
	setp.ge.s32 	%p37, %r135, %r53;
	mov.u64 	%rd38116, %rd38120;
	@%p37 bra 	$L__BB37_1173;
	ld.global.u64 	%rd38116, [%rd1927+768];
$L__BB37_1173:
	add.s32 	%r136, %r55, 128;
	setp.ge.s32 	%p38, %r136, %r53;
	mov.u64 	%rd38117, %rd38120;
	@%p38 bra 	$L__BB37_1175;
	ld.global.u64 	%rd38117, [%rd1927+1024];
$L__BB37_1175:
	add.s32 	%r137, %r55, 160;
	setp.ge.s32 	%p39, %r137, %r53;
	mov.u64 	%rd38118, %rd38120;
	@%p39 bra 	$L__BB37_1177;
	ld.global.u64 	%rd38118, [%rd1927+1280];
$L__BB37_1177:
	add.s32 	%r138, %r55, 192;
	setp.ge.s32 	%p40, %r138, %r53;
	mov.u64 	%rd38119, %rd38120;
	@%p40 bra 	$L__BB37_1179;
	ld.global.u64 	%rd38119, [%rd1927+1536];
$L__BB37_1179:
	add.s32 	%r139, %r55, 224;
	setp.ge.s32 	%p41, %r139, %r53;
	@%p41 bra 	$L__BB37_1181;
	ld.global.u64 	%rd38120, [%rd1927+1792];
$L__BB37_1181:
	// begin inline asm
	mov.u32 %r140, %laneid;
	// end inline asm
	add.s32 	%r143, %r140, %r131;
	shr.s32 	%r144, %r143, 5;
	add.s32 	%r145, %r144, %r143;
	shl.b32 	%r146, %r145, 3;
	mov.u32 	%r147, _ZZN3cub18CUB_300001_SM_10006detail10merge_sort30DeviceMergeSortBlockSortKernelINS2_10policy_hubIPPyE9Policy600ES6_PNS0_8NullTypeES6_SA_m18tuple_indexed_lessS5_S9_EEvbT0_T1_T2_T3_T4_PT6_PT7_T5_NS1_7vsmem_tEE19static_temp_storage;
	add.s32 	%r56, %r147, %r146;
	st.shared.u64 	[%r56], %rd38113;
	add.s32 	%r148, %r143, 32;
	shr.s32 	%r149, %r148, 5;
	add.s32 	%r150, %r149, %r143;
	shl.b32 	%r151, %r150, 3;
	add.s32 	%r57, %r147, %r151;
	st.shared.u64 	[%r57+256], %rd38114;
	add.s32 	%r152, %r143, 64;
	shr.s32 	%r153, %r152, 5;
	add.s32 	%r154, %r153, %r143;
	shl.b32 	%r155, %r154, 3;
	add.s32 	%r58, %r147, %r155;
	st.shared.u64 	[%r58+512], %rd38115;
	add.s32 	%r156, %r143, 96;
	shr.s32 	%r157, %r156, 5;
	add.s32 	%r158, %r157, %r143;
	shl.b32 	%r159, %r158, 3;
	add.s32 	%r59, %r147, %r159;
	st.shared.u64 	[%r59+768], %rd38116;
	add.s32 	%r160, %r143, 128;
	shr.s32 	%r161, %r160, 5;
	add.s32 	%r162, %r161, %r143;
	shl.b32 	%r163, %r162, 3;
	add.s32 	%r60, %r147, %r163;
	st.shared.u64 	[%r60+1024], %rd38117;
	add.s32 	%r164, %r143, 160;
	shr.s32 	%r165, %r164, 5;
	add.s32 	%r166, %r165, %r143;
	shl.b32 	%r167, %r166, 3;
	add.s32 	%r61, %r147, %r167;
	st.shared.u64 	[%r61+1280], %rd38118;
	add.s32 	%r168, %r143, 192;
	shr.s32 	%r169, %r168, 5;
	add.s32 	%r170, %r169, %r143;
	shl.b32 	%r171, %r170, 3;
	add.s32 	%r62, %r147, %r171;
	st.shared.u64 	[%r62+1536], %rd38119;
	add.s32 	%r172, %r143, 224;
	shr.s32 	%r173, %r172, 5;
	add.s32 	%r174, %r173, %r143;
	shl.b32 	%r175, %r174, 3;
	add.s32 	%r63, %r147, %r175;
	st.shared.u64 	[%r63+1792], %rd38120;
	bar.warp.sync 	-1;
	mad.lo.s32 	%r176, %r140, 7, %r143;
	shr.s32 	%r177, %r176, 5;
	add.s32 	%r178, %r177, %r176;
	shl.b32 	%r179, %r178, 3;
	add.s32 	%r64, %r147, %r179;
	ld.shared.u64 	%rd38394, [%r64];
	add.s32 	%r180, %r176, 1;
	shr.s32 	%r181, %r180, 5;
	add.s32 	%r182, %r181, %r176;
	shl.b32 	%r183, %r182, 3;
	add.s32 	%r65, %r147, %r183;
	ld.shared.u64 	%rd1945, [%r65+8];
	add.s32 	%r184, %r176, 2;
	shr.s32 	%r185, %r184, 5;
	add.s32 	%r186, %r185, %r176;
	shl.b32 	%r187, %r186, 3;
	add.s32 	%r66, %r147, %r187;
	ld.shared.u64 	%rd1946, [%r66+16];
	add.s32 	%r188, %r176, 3;
	shr.s32 	%r189, %r188, 5;
	add.s32 	%r190, %r189, %r176;
	shl.b32 	%r191, %r190, 3;
	add.s32 	%r67, %r147, %r191;
	ld.shared.u64 	%rd1947, [%r67+24];
	add.s32 	%r192, %r176, 4;
	shr.s32 	%r193, %r192, 5;
	add.s32 	%r194, %r193, %r176;
	shl.b32 	%r195, %r194, 3;
	add.s32 	%r68, %r147, %r195;
	ld.shared.u64 	%rd1948, [%r68+32];
	add.s32 	%r196, %r176, 5;
	shr.s32 	%r197, %r196, 5;
	add.s32 	%r198, %r197, %r176;
	shl.b32 	%r199, %r198, 3;
	add.s32 	%r69, %r147, %r199;
	ld.shared.u64 	%rd1949, [%r69+40];
	add.s32 	%r200, %r176, 6;
	shr.s32 	%r201, %r200, 5;
	add.s32 	%r202, %r201, %r176;
	shl.b32 	%r203, %r202, 3;
	add.s32 	%r70, %r147, %r203;
	ld.shared.u64 	%rd1950, [%r70+48];
	add.s32 	%r204, %r176, 7;
	shr.s32 	%r205, %r204, 5;
	add.s32 	%r206, %r205, %r176;
	shl.b32 	%r207, %r206, 3;
	add.s32 	%r71, %r147, %r207;
	ld.shared.u64 	%rd1951, [%r71+56];
	bar.sync 	0;
	// begin inline asm
	griddepcontrol.launch_dependents;
	// end inline asm
	cvt.s64.s32 	%rd1952, %r118;
	add.s64 	%rd1953, %rd4132, -1;
	or.b32  	%r208, %r130, 1;
	setp.ge.u32 	%p42, %r208, %r53;
	mov.u64 	%rd39128, %rd38394;
	mov.u64 	%rd38147, %rd38394;
	@%p42 bra 	$L__BB37_1213;
	setp.eq.s64 	%p43, %rd4132, 0;
	mov.b64 	%rd38123, -3750763034362895579;
	@%p43 bra 	$L__BB37_1188;
	setp.eq.s64 	%p44, %rd1953, 0;
	mov.b64 	%rd38123, -3750763034362895579;
	mov.b64 	%rd38124, 0;
	@%p44 bra 	$L__BB37_1186;
	mov.b64 	%rd38123, -3750763034362895579;
	mov.b64 	%rd38121, 0;
	and.b64  	%rd38124, %rd4132, -2;
$L__BB37_1185:
	shl.b64 	%rd4146, %rd38121, 3;
	add.s64 	%rd4147, %rd38394, %rd4146;
	ld.u64 	%rd4148, [%rd4147];
	and.b64  	%rd4149, %rd4148, 255;
	xor.b64  	%rd4150, %rd4149, %rd38123;
	mul.lo.s64 	%rd4151, %rd4150, 1099511628211;
	shr.u64 	%rd4152, %rd4148, 8;
	and.b64  	%rd4153, %rd4152, 255;
	xor.b64  	%rd4154, %rd4153, %rd4151;
	mul.lo.s64 	%rd4155, %rd4154, 1099511628211;
	shr.u64 	%rd4156, %rd4148, 16;
	and.b64  	%rd4157, %rd4156, 255;
	xor.b64  	%rd4158, %rd4157, %rd4155;
	mul.lo.s64 	%rd4159, %rd4158, 1099511628211;
	shr.u64 	%rd4160, %rd4148, 24;
	and.b64  	%rd4161, %rd4160, 255;
	xor.b64  	%rd4162, %rd4161, %rd4159;
	mul.lo.s64 	%rd4163, %rd4162, 1099511628211;
	shr.u64 	%rd4164, %rd4148, 32;
	and.b64  	%rd4165, %rd4164, 255;
	xor.b64  	%rd4166, %rd4165, %rd4163;
	mul.lo.s64 	%rd4167, %rd4166, 1099511628211;
	shr.u64 	%rd4168, %rd4148, 40;
	and.b64  	%rd4169, %rd4168, 255;
	xor.b64  	%rd4170, %rd4169, %rd4167;
	mul.lo.s64 	%rd4171, %rd4170, 1099511628211;
	shr.u64 	%rd4172, %rd4148, 48;
	and.b64  	%rd4173, %rd4172, 255;
	xor.b64  	%rd4174, %rd4173, %rd4171;
	mul.lo.s64 	%rd4175, %rd4174, 1099511628211;
	shr.u64 	%rd4176, %rd4148, 56;
	xor.b64  	%rd4177, %rd4176, %rd4175;
	mul.lo.s64 	%rd4178, %rd4177, 1099511628211;
	ld.u64 	%rd4179, [%rd4147+8];
	and.b64  	%rd4180, %rd4179, 255;
	xor.b64  	%rd4181, %rd4180, %rd4178;
	mul.lo.s64 	%rd4182, %rd4181, 1099511628211;
	shr.u64 	%rd4183, %rd4179, 8;
	and.b64  	%rd4184, %rd4183, 255;
	xor.b64  	%rd4185, %rd4184, %rd4182;
	mul.lo.s64 	%rd4186, %rd4185, 1099511628211;
	shr.u64 	%rd4187, %rd4179, 16;
	and.b64  	%rd4188, %rd4187, 255;
	xor.b64  	%rd4189, %rd4188, %rd4186;
	mul.lo.s64 	%rd4190, %rd4189, 1099511628211;
	shr.u64 	%rd4191, %rd4179, 24;
	and.b64  	%rd4192, %rd4191, 255;
	xor.b64  	%rd4193, %rd4192, %rd4190;
	mul.lo.s64 	%rd4194, %rd4193, 1099511628211;
	shr.u64 	%rd4195, %rd4179, 32;
	and.b64  	%rd4196, %rd4195, 255;
	xor.b64  	%rd4197, %rd4196, %rd4194;
	mul.lo.s64 	%rd4198, %rd4197, 1099511628211;
	shr.u64 	%rd4199, %rd4179, 40;
	and.b64  	%rd4200, %rd4199, 255;
	xor.b64  	%rd4201, %rd4200, %rd4198;
	mul.lo.s64 	%rd4202, %rd4201, 1099511628211;
	shr.u64 	%rd4203, %rd4179, 48;
	and.b64  	%rd4204, %rd4203, 255;
	xor.b64  	%rd4205, %rd4204, %rd4202;
	mul.lo.s64 	%rd4206, %rd4205, 1099511628211;
	shr.u64 	%rd4207, %rd4179, 56;
	xor.b64  	%rd4208, %rd4207, %rd4206;
	mul.lo.s64 	%rd38123, %rd4208, 1099511628211;
	add.s64 	%rd38121, %rd38121, 2;
	setp.ne.s64 	%p45, %rd38121, %rd38124;
	@%p45 bra 	$L__BB37_1185;
$L__BB37_1186:
	and.b64  	%rd4209, %rd4132, 1;
	setp.eq.b64 	%p46, %rd4209, 1;
	not.pred 	%p47, %p46;
	@%p47 bra 	$L__BB37_1188;
	shl.b64 	%rd4210, %rd38124, 3;
	add.s64 	%rd4211, %rd38394, %rd4210;
	ld.u64 	%rd4212, [%rd4211];
	and.b64  	%rd4213, %rd4212, 255;
	xor.b64  	%rd4214, %rd4213, %rd38123;
	mul.lo.s64 	%rd4215, %rd4214, 1099511628211;
	shr.u64 	%rd4216, %rd4212, 8;
	and.b64  	%rd4217, %rd4216, 255;
	xor.b64  	%rd4218, %rd4217, %rd4215;
	mul.lo.s64 	%rd4219, %rd4218, 1099511628211;
	shr.u64 	%rd4220, %rd4212, 16;
	and.b64  	%rd4221, %rd4220, 255;
	xor.b64  	%rd4222, %rd4221, %rd4219;
	mul.lo.s64 	%rd4223, %rd4222, 1099511628211;
	shr.u64 	%rd4224, %rd4212, 24;
	and.b64  	%rd4225, %rd4224, 255;
	xor.b64  	%rd4226, %rd4225, %rd4223;
	mul.lo.s64 	%rd4227, %rd4226, 1099511628211;
	shr.u64 	%rd4228, %rd4212, 32;
	and.b64  	%rd4229, %rd4228, 255;
	xor.b64  	%rd4230, %rd4229, %rd4227;
	mul.lo.s64 	%rd4231, %rd4230, 1099511628211;
	shr.u64 	%rd4232, %rd4212, 40;
	and.b64  	%rd4233, %rd4232, 255;
	xor.b64  	%rd4234, %rd4233, %rd4231;
	mul.lo.s64 	%rd4235, %rd4234, 1099511628211;
	shr.u64 	%rd4236, %rd4212, 48;
	and.b64  	%rd4237, %rd4236, 255;
	xor.b64  	%rd4238, %rd4237, %rd4235;
	mul.lo.s64 	%rd4239, %rd4238, 1099511628211;
	shr.u64 	%rd4240, %rd4212, 56;
	xor.b64  	%rd4241, %rd4240, %rd4239;
	mul.lo.s64 	%rd38123, %rd4241, 1099511628211;
$L__BB37_1188:
	setp.eq.s64 	%p48, %rd4132, 0;
	mov.b64 	%rd38129, -3750763034362895579;
	@%p48 bra 	$L__BB37_1194;
	setp.eq.s64 	%p49, %rd1953, 0;
	mov.b64 	%rd38129, -3750763034362895579;
	mov.b64 	%rd38130, 0;
	@%p49 bra 	$L__BB37_1192;
	mov.b64 	%rd38129, -3750763034362895579;
	mov.b64 	%rd38127, 0;
	and.b64  	%rd38130, %rd4132, -2;
$L__BB37_1191:
	shl.b64 	%rd4248, %rd38127, 3;
	add.s64 	%rd4249, %rd1945, %rd4248;
	ld.u64 	%rd4250, [%rd4249];
	and.b64  	%rd4251, %rd4250, 255;
	xor.b64  	%rd4252, %rd4251, %rd38129;
	mul.lo.s64 	%rd4253, %rd4252, 1099511628211;
	shr.u64 	%rd4254, %rd4250, 8;
	and.b64  	%rd4255, %rd4254, 255;
	xor.b64  	%rd4256, %rd4255, %rd4253;
	mul.lo.s64 	%rd4257, %rd4256, 1099511628211;
	shr.u64 	%rd4258, %rd4250, 16;
	and.b64  	%rd4259, %rd4258, 255;
	xor.b64  	%rd4260, %rd4259, %rd4257;
	mul.lo.s64 	%rd4261, %rd4260, 1099511628211;
	shr.u64 	%rd4262, %rd4250, 24;
	and.b64  	%rd4263, %rd4262, 255;
	xor.b64  	%rd4264, %rd4263, %rd4261;
	mul.lo.s64 	%rd4265, %rd4264, 1099511628211;
	shr.u64 	%rd4266, %rd4250, 32;
	and.b64  	%rd4267, %rd4266, 255;
	xor.b64  	%rd4268, %rd4267, %rd4265;
	mul.lo.s64 	%rd4269, %rd4268, 1099511628211;
	shr.u64 	%rd4270, %rd4250, 40;
	and.b64  	%rd4271, %rd4270, 255;
	xor.b64  	%rd4272, %rd4271, %rd4269;
	mul.lo.s64 	%rd4273, %rd4272, 1099511628211;
	shr.u64 	%rd4274, %rd4250, 48;
	and.b64  	%rd4275, %rd4274, 255;
	xor.b64  	%rd4276, %rd4275, %rd4273;
	mul.lo.s64 	%rd4277, %rd4276, 1099511628211;
	shr.u64 	%rd4278, %rd4250, 56;
	xor.b64  	%rd4279, %rd4278, %rd4277;
	mul.lo.s64 	%rd4280, %rd4279, 1099511628211;
	ld.u64 	%rd4281, [%rd4249+8];
	and.b64  	%rd4282, %rd4281, 255;
	xor.b64  	%rd4283, %rd4282, %rd4280;
	mul.lo.s64 	%rd4284, %rd4283, 1099511628211;
	shr.u64 	%rd4285, %rd4281, 8;
	and.b64  	%rd4286, %rd4285, 255;
	xor.b64  	%rd4287, %rd4286, %rd4284;
	mul.lo.s64 	%rd4288, %rd4287, 1099511628211;
	shr.u64 	%rd4289, %rd4281, 16;
	and.b64  	%rd4290, %rd4289, 255;
	xor.b64  	%rd4291, %rd4290, %rd4288;
	mul.lo.s64 	%rd4292, %rd4291, 1099511628211;
	shr.u64 	%rd4293, %rd4281, 24;
	and.b64  	%rd4294, %rd4293, 255;
	xor.b64  	%rd4295, %rd4294, %rd4292;
	mul.lo.s64 	%rd4296, %rd4295, 1099511628211;
	shr.u64 	%rd4297, %rd4281, 32;
	and.b64  	%rd4298, %rd4297, 255;
	xor.b64  	%rd4299, %rd4298, %rd4296;
	mul.lo.s64 	%rd4300, %rd4299, 1099511628211;
	shr.u64 	%rd4301, %rd4281, 40;
	and.b64  	%rd4302, %rd4301, 255;
	xor.b64  	%rd4303, %rd4302, %rd4300;
	mul.lo.s64 	%rd4304, %rd4303, 1099511628211;
	shr.u64 	%rd4305, %rd4281, 48;
	and.b64  	%rd4306, %rd4305, 255;
	xor.b64  	%rd4307, %rd4306, %rd4304;
	mul.lo.s64 	%rd4308, %rd4307, 1099511628211;
	shr.u64 	%rd4309, %rd4281, 56;
	xor.b64  	%rd4310, %rd4309, %rd4308;
	mul.lo.s64 	%rd38129, %rd4310, 1099511628211;
	add.s64 	%rd38127, %rd38127, 2;
	setp.ne.s64 	%p50, %rd38127, %rd38130;
	@%p50 bra 	$L__BB37_1191;
$L__BB37_1192:
	and.b64  	%rd4311, %rd4132, 1;
	setp.eq.b64 	%p51, %rd4311, 1;
	not.pred 	%p52, %p51;
	@%p52 bra 	$L__BB37_1194;
	shl.b64 	%rd4312, %rd38130, 3;
	add.s64 	%rd4313, %rd1945, %rd4312;
	ld.u64 	%rd4314, [%rd4313];
	and.b64  	%rd4315, %rd4314, 255;
	xor.b64  	%rd4316, %rd4315, %rd38129;
	mul.lo.s64 	%rd4317, %rd4316, 1099511628211;
	shr.u64 	%rd4318, %rd4314, 8;
	and.b64  	%rd4319, %rd4318, 255;
	xor.b64  	%rd4320, %rd4319, %rd4317;
	mul.lo.s64 	%rd4321, %rd4320, 1099511628211;
	shr.u64 	%rd4322, %rd4314, 16;
	and.b64  	%rd4323, %rd4322, 255;
	xor.b64  	%rd4324, %rd4323, %rd4321;
	mul.lo.s64 	%rd4325, %rd4324, 1099511628211;
	shr.u64 	%rd4326, %rd4314, 24;
	and.b64  	%rd4327, %rd4326, 255;
	xor.b64  	%rd4328, %rd4327, %rd4325;
	mul.lo.s64 	%rd4329, %rd4328, 1099511628211;
	shr.u64 	%rd4330, %rd4314, 32;
	and.b64  	%rd4331, %rd4330, 255;
	xor.b64  	%rd4332, %rd4331, %rd4329;
	mul.lo.s64 	%rd4333, %rd4332, 1099511628211;
	shr.u64 	%rd4334, %rd4314, 40;
	and.b64  	%rd4335, %rd4334, 255;
	xor.b64  	%rd4336, %rd4335, %rd4333;
	mul.lo.s64 	%rd4337, %rd4336, 1099511628211;
	shr.u64 	%rd4338, %rd4314, 48;
	and.b64  	%rd4339, %rd4338, 255;
	xor.b64  	%rd4340, %rd4339, %rd4337;
	mul.lo.s64 	%rd4341, %rd4340, 1099511628211;
	shr.u64 	%rd4342, %rd4314, 56;
	xor.b64  	%rd4343, %rd4342, %rd4341;
	mul.lo.s64 	%rd38129, %rd4343, 1099511628211;
$L__BB37_1194:
	setp.eq.s64 	%p53, %rd38123, %rd38129;
	@%p53 bra 	$L__BB37_1209;
	setp.eq.s64 	%p54, %rd4132, 0;
	mov.b64 	%rd38136, -3750763034362895579;
	@%p54 bra 	$L__BB37_1201;
	setp.eq.s64 	%p55, %rd1953, 0;
	mov.b64 	%rd38136, -3750763034362895579;
	mov.b64 	%rd38137, 0;
	@%p55 bra 	$L__BB37_1199;
	mov.b64 	%rd38136, -3750763034362895579;
	mov.b64 	%rd38134, 0;
	and.b64  	%rd38137, %rd4132, -2;
$L__BB37_1198:
	shl.b64 	%rd4350, %rd38134, 3;
	add.s64 	%rd4351, %rd38394, %rd4350;
	ld.u64 	%rd4352, [%rd4351];
	and.b64  	%rd4353, %rd4352, 255;
	xor.b64  	%rd4354, %rd4353, %rd38136;
	mul.lo.s64 	%rd4355, %rd4354, 1099511628211;
	shr.u64 	%rd4356, %rd4352, 8;
	and.b64  	%rd4357, %rd4356, 255;
	xor.b64  	%rd4358, %rd4357, %rd4355;
	mul.lo.s64 	%rd4359, %rd4358, 1099511628211;
	shr.u64 	%rd4360, %rd4352, 16;
	and.b64  	%rd4361, %rd4360, 255;
	xor.b64  	%rd4362, %rd4361, %rd4359;
	mul.lo.s64 	%rd4363, %rd4362, 1099511628211;
	shr.u64 	%rd4364, %rd4352, 24;
	and.b64  	%rd4365, %rd4364, 255;
	xor.b64  	%rd4366, %rd4365, %rd4363;
	mul.lo.s64 	%rd4367, %rd4366, 1099511628211;
	shr.u64 	%rd4368, %rd4352, 32;
	and.b64  	%rd4369, %rd4368, 255;
	xor.b64  	%rd4370, %rd4369, %rd4367;
	mul.lo.s64 	%rd4371, %rd4370, 1099511628211;
	shr.u64 	%rd4372, %rd4352, 40;
	and.b64  	%rd4373, %rd4372, 255;
	xor.b64  	%rd4374, %rd4373, %rd4371;
	mul.lo.s64 	%rd4375, %rd4374, 1099511628211;
	shr.u64 	%rd4376, %rd4352, 48;
	and.b64  	%rd4377, %rd4376, 255;
	xor.b64  	%rd4378, %rd4377, %rd4375;
	mul.lo.s64 	%rd4379, %rd4378, 1099511628211;
	shr.u64 	%rd4380, %rd4352, 56;
	xor.b64  	%rd4381, %rd4380, %rd4379;
	mul.lo.s64 	%rd4382, %rd4381, 1099511628211;
	ld.u64 	%rd4383, [%rd4351+8];
	and.b64  	%rd4384, %rd4383, 255;
	xor.b64  	%rd4385, %rd4384, %rd4382;
	mul.lo.s64 	%rd4386, %rd4385, 1099511628211;
	shr.u64 	%rd4387, %rd4383, 8;
	and.b64  	%rd4388, %rd4387, 255;
	xor.b64  	%rd4389, %rd4388, %rd4386;
	mul.lo.s64 	%rd4390, %rd4389, 1099511628211;
	shr.u64 	%rd4391, %rd4383, 16;
	and.b64  	%rd4392, %rd4391, 255;
	xor.b64  	%rd4393, %rd4392, %rd4390;
	mul.lo.s64 	%rd4394, %rd4393, 1099511628211;
	shr.u64 	%rd4395, %rd4383, 24;
	and.b64  	%rd4396, %rd4395, 255;
	xor.b64  	%rd4397, %rd4396, %rd4394;
	mul.lo.s64 	%rd4398, %rd4397, 1099511628211;
	shr.u64 	%rd4399, %rd4383, 32;
	and.b64  	%rd4400, %rd4399, 255;
	xor.b64  	%rd4401, %rd4400, %rd4398;
	mul.lo.s64 	%rd4402, %rd4401, 1099511628211;
	shr.u64 	%rd4403, %rd4383, 40;
	and.b64  	%rd4404, %rd4403, 255;
	xor.b64  	%rd4405, %rd4404, %rd4402;
	mul.lo.s64 	%rd4406, %rd4405, 1099511628211;
	shr.u64 	%rd4407, %rd4383, 48;
	and.b64  	%rd4408, %rd4407, 255;
	xor.b64  	%rd4409, %rd4408, %rd4406;
	mul.lo.s64 	%rd4410, %rd4409, 1099511628211;
	shr.u64 	%rd4411, %rd4383, 56;
	xor.b64  	%rd4412, %rd4411, %rd4410;
	mul.lo.s64 	%rd38136, %rd4412, 1099511628211;
	add.s64 	%rd38134, %rd38134, 2;
	setp.ne.s64 	%p56, %rd38134, %rd38137;
	@%p56 bra 	$L__BB37_1198;
$L__BB37_1199:
	and.b64  	%rd4413, %rd4132, 1;
	setp.eq.b64 	%p57, %rd4413, 1;
	not.pred 	%p58, %p57;
	@%p58 bra 	$L__BB37_1201;
	shl.b64 	%rd4414, %rd38137, 3;
	add.s64 	%rd4415, %rd38394, %rd4414;
	ld.u64 	%rd4416, [%rd4415];
	and.b64  	%rd4417, %rd4416, 255;
	xor.b64  	%rd4418, %rd4417, %rd38136;
	mul.lo.s64 	%rd4419, %rd4418, 1099511628211;
	shr.u64 	%rd4420, %rd4416, 8;
	and.b64  	%rd4421, %rd4420, 255;
	xor.b64  	%rd4422, %rd4421, %rd4419;
	mul.lo.s64 	%rd4423, %rd4422, 1099511628211;
	shr.u64 	%rd4424, %rd4416, 16;
	and.b64  	%rd4425, %rd4424, 255;
	xor.b64  	%rd4426, %rd4425, %rd4423;
	mul.lo.s64 	%rd4427, %rd4426, 1099511628211;
	shr.u64 	%rd4428, %rd4416, 24;
	and.b64  	%rd4429, %rd4428, 255;
	xor.b64  	%rd4430, %rd4429, %rd4427;
	mul.lo.s64 	%rd4431, %rd4430, 1099511628211;
	shr.u64 	%rd4432, %rd4416, 32;
	and.b64  	%rd4433, %rd4432, 255;
	xor.b64  	%rd4434, %rd4433, %rd4431;
	mul.lo.s64 	%rd4435, %rd4434, 1099511628211;
	shr.u64 	%rd4436, %rd4416, 40;
	and.b64  	%rd4437, %rd4436, 255;
	xor.b64  	%rd4438, %rd4437, %rd4435;
	mul.lo.s64 	%rd4439, %rd4438, 1099511628211;
	shr.u64 	%rd4440, %rd4416, 48;
	and.b64  	%rd4441, %rd4440, 255;
	xor.b64  	%rd4442, %rd4441, %rd4439;
	mul.lo.s64 	%rd4443, %rd4442, 1099511628211;
	shr.u64 	%rd4444, %rd4416, 56;
	xor.b64  	%rd4445, %rd4444, %rd4443;
	mul.lo.s64 	%rd38136, %rd4445, 1099511628211;
$L__BB37_1201:
	setp.eq.s64 	%p59, %rd4132, 0;
	mov.b64 	%rd38142, -3750763034362895579;
	@%p59 bra 	$L__BB37_1207;
	setp.eq.s64 	%p60, %rd1953, 0;
	mov.b64 	%rd38142, -3750763034362895579;
	mov.b64 	%rd38143, 0;
	@%p60 bra 	$L__BB37_1205;
	mov.b64 	%rd38142, -3750763034362895579;
	mov.b64 	%rd38140, 0;
	and.b64  	%rd38143, %rd4132, -2;
$L__BB37_1204:
	shl.b64 	%rd4452, %rd38140, 3;
	add.s64 	%rd4453, %rd1945, %rd4452;
	ld.u64 	%rd4454, [%rd4453];
	and.b64  	%rd4455, %rd4454, 255;
	xor.b64  	%rd4456, %rd4455, %rd38142;
	mul.lo.s64 	%rd4457, %rd4456, 1099511628211;
	shr.u64 	%rd4458, %rd4454, 8;
	and.b64  	%rd4459, %rd4458, 255;
	xor.b64  	%rd4460, %rd4459, %rd4457;
	mul.lo.s64 	%rd4461, %rd4460, 1099511628211;
	shr.u64 	%rd4462, %rd4454, 16;
	and.b64  	%rd4463, %rd4462, 255;
	xor.b64  	%rd4464, %rd4463, %rd4461;
	mul.lo.s64 	%rd4465, %rd4464, 1099511628211;
	shr.u64 	%rd4466, %rd4454, 24;
	and.b64  	%rd4467, %rd4466, 255;
	xor.b64  	%rd4468, %rd4467, %rd4465;
	mul.lo.s64 	%rd4469, %rd4468, 1099511628211;
	shr.u64 	%rd4470, %rd4454, 32;
	and.b64  	%rd4471, %rd4470, 255;
	xor.b64  	%rd4472, %rd4471, %rd4469;
	mul.lo.s64 	%rd4473, %rd4472, 1099511628211;
	shr.u64 	%rd4474, %rd4454, 40;
	and.b64  	%rd4475, %rd4474, 255;
	xor.b64  	%rd4476, %rd4475, %rd4473;
	mul.lo.s64 	%rd4477, %rd4476, 1099511628211;
	shr.u64 	%rd4478, %rd4454, 48;
	and.b64  	%rd4479, %rd4478, 255;
	xor.b64  	%rd4480, %rd4479, %rd4477;
	mul.lo.s64 	%rd4481, %rd4480, 1099511628211;
	shr.u64 	%rd4482, %rd4454, 56;
	xor.b64  	%rd4483, %rd4482, %rd4481;
	mul.lo.s64 	%rd4484, %rd4483, 1099511628211;
	ld.u64 	%rd4485, [%rd4453+8];
	and.b64  	%rd4486, %rd4485, 255;
	xor.b64  	%rd4487, %rd4486, %rd4484;
	mul.lo.s64 	%rd4488, %rd4487, 1099511628211;
	shr.u64 	%rd4489, %rd4485, 8;
	and.b64  	%rd4490, %rd4489, 255;
	xor.b64  	%rd4491, %rd4490, %rd4488;
	mul.lo.s64 	%rd4492, %rd4491, 1099511628211;
	shr.u64 	%rd4493, %rd4485, 16;
	and.b64  	%rd4494, %rd4493, 255;
	xor.b64  	%rd4495, %rd4494, %rd4492;
	mul.lo.s64 	%rd4496, %rd4495, 1099511628211;
	shr.u64 	%rd4497, %rd4485, 24;
	and.b64  	%rd4498, %rd4497, 255;
	xor.b64  	%rd4499, %rd4498, %rd4496;
	mul.lo.s64 	%rd4500, %rd4499, 1099511628211;
	shr.u64 	%rd4501, %rd4485, 32;
	and.b64  	%rd4502, %rd4501, 255;
	xor.b64  	%rd4503, %rd4502, %rd4500;
	mul.lo.s64 	%rd4504, %rd4503, 1099511628211;
	shr.u64 	%rd4505, %rd4485, 40;
	and.b64  	%rd4506, %rd4505, 255;
	xor.b64  	%rd4507, %rd4506, %rd4504;
	mul.lo.s64 	%rd4508, %rd4507, 1099511628211;
	shr.u64 	%rd4509, %rd4485, 48;
	and.b64  	%rd4510, %rd4509, 255;
	xor.b64  	%rd4511, %rd4510, %rd4508;
	mul.lo.s64 	%rd4512, %rd4511, 1099511628211;
	shr.u64 	%rd4513, %rd4485, 56;
	xor.b64  	%rd4514, %rd4513, %rd4512;
	mul.lo.s64 	%rd38142, %rd4514, 1099511628211;
	add.s64 	%rd38140, %rd38140, 2;
	setp.ne.s64 	%p61, %rd38140, %rd38143;
	@%p61 bra 	$L__BB37_1204;
$L__BB37_1205:
	and.b64  	%rd4515, %rd4132, 1;
	setp.eq.b64 	%p62, %rd4515, 1;
	not.pred 	%p63, %p62;
	@%p63 bra 	$L__BB37_1207;
	shl.b64 	%rd4516, %rd38143, 3;
	add.s64 	%rd4517, %rd1945, %rd4516;
	ld.u64 	%rd4518, [%rd4517];
	and.b64  	%rd4519, %rd4518, 255;
	xor.b64  	%rd4520, %rd4519, %rd38142;
	mul.lo.s64 	%rd4521, %rd4520, 1099511628211;
	shr.u64 	%rd4522, %rd4518, 8;
	and.b64  	%rd4523, %rd4522, 255;
	xor.b64  	%rd4524, %rd4523, %rd4521;
	mul.lo.s64 	%rd4525, %rd4524, 1099511628211;
	shr.u64 	%rd4526, %rd4518, 16;
	and.b64  	%rd4527, %rd4526, 255;
	xor.b64  	%rd4528, %rd4527, %rd4525;
	mul.lo.s64 	%rd4529, %rd4528, 1099511628211;
	shr.u64 	%rd4530, %rd4518, 24;
	and.b64  	%rd4531, %rd4530, 255;
	xor.b64  	%rd4532, %rd4531, %rd4529;
	mul.lo.s64 	%rd4533, %rd4532, 1099511628211;
	shr.u64 	%rd4534, %rd4518, 32;
	and.b64  	%rd4535, %rd4534, 255;
	xor.b64  	%rd4536, %rd4535, %rd4533;
	mul.lo.s64 	%rd4537, %rd4536, 1099511628211;
	shr.u64 	%rd4538, %rd4518, 40;
	and.b64  	%rd4539, %rd4538, 255;
	xor.b64  	%rd4540, %rd4539, %rd4537;
	mul.lo.s64 	%rd4541, %rd4540, 1099511628211;
	shr.u64 	%rd4542, %rd4518, 48;
	and.b64  	%rd4543, %rd4542, 255;
	xor.b64  	%rd4544, %rd4543, %rd4541;
	mul.lo.s64 	%rd4545, %rd4544, 1099511628211;
	shr.u64 	%rd4546, %rd4518, 56;
	xor.b64  	%rd4547, %rd4546, %rd4545;
	mul.lo.s64 	%rd38142, %rd4547, 1099511628211;
$L__BB37_1207:
	setp.ge.u64 	%p64, %rd38136, %rd38142;
	mov.u64 	%rd39128, %rd1945;
	mov.u64 	%rd38147, %rd38394;
	@%p64 bra 	$L__BB37_1213;
$L__BB37_1208:
	mov.u64 	%rd39128, %rd1945;
	mov.u64 	%rd38147, %rd1945;
	bra.uni 	$L__BB37_1213;
$L__BB37_1209:
	setp.eq.s32 	%p65, %r118, 0;
	mov.u64 	%rd39128, %rd1945;
	mov.u64 	%rd38147, %rd38394;
	@%p65 bra 	$L__BB37_1213;
	mov.b64 	%rd38133, 0;
$L__BB37_1211:
	shl.b64 	%rd4549, %rd38133, 3;
	add.s64 	%rd4550, %rd38394, %rd4549;
	ld.u64 	%rd1975, [%rd4550];
	add.s64 	%rd4551, %rd1945, %rd4549;
	ld.u64 	%rd1976, [%rd4551];
	setp.lt.u64 	%p66, %rd1975, %rd1976;
	@%p66 bra 	$L__BB37_1208;
	setp.le.u64 	%p67, %rd1975, %rd1976;
	add.s64 	%rd38133, %rd38133, 1;
	setp.lt.u64 	%p68, %rd38133, %rd1952;
	and.pred  	%p69, %p67, %p68;
	mov.u64 	%rd39128, %rd1945;
	mov.u64 	%rd38147, %rd38394;
	@%p69 bra 	$L__BB37_1211;
$L__BB37_1213:
	or.b32  	%r211, %r130, 2;
	setp.ge.u32 	%p70, %r211, %r53;
	mov.u64 	%rd39127, %rd38147;
	@%p70 bra 	$L__BB37_1245;
	setp.eq.s64 	%p71, %rd4132, 0;
	mov.b64 	%rd38150, -3750763034362895579;
	@%p71 bra 	$L__BB37_1220;
	setp.eq.s64 	%p72, %rd1953, 0;
	mov.b64 	%rd38150, -3750763034362895579;
	mov.b64 	%rd38151, 0;
	@%p72 bra 	$L__BB37_1218;
	mov.b64 	%rd38150, -3750763034362895579;
	mov.b64 	%rd38148, 0;
	and.b64  	%rd38151, %rd4132, -2;
$L__BB37_1217:
	shl.b64 	%rd4559, %rd38148, 3;
	add.s64 	%rd4560, %rd38147, %rd4559;
	ld.u64 	%rd4561, [%rd4560];
	and.b64  	%rd4562, %rd4561, 255;
	xor.b64  	%rd4563, %rd4562, %rd38150;
	mul.lo.s64 	%rd4564, %rd4563, 1099511628211;
	shr.u64 	%rd4565, %rd4561, 8;
	and.b64  	%rd4566, %rd4565, 255;
	xor.b64  	%rd4567, %rd4566, %rd4564;
	mul.lo.s64 	%rd4568, %rd4567, 1099511628211;
	shr.u64 	%rd4569, %rd4561, 16;
	and.b64  	%rd4570, %rd4569, 255;
	xor.b64  	%rd4571, %rd4570, %rd4568;
	mul.lo.s64 	%rd4572, %rd4571, 1099511628211;
	shr.u64 	%rd4573, %rd4561, 24;
	and.b64  	%rd4574, %rd4573, 255;
	xor.b64  	%rd4575, %rd4574, %rd4572;
	mul.lo.s64 	%rd4576, %rd4575, 1099511628211;
	shr.u64 	%rd4577, %rd4561, 32;
	and.b64  	%rd4578, %rd4577, 255;
	xor.b64  	%rd4579, %rd4578, %rd4576;
	mul.lo.s64 	%rd4580, %rd4579, 1099511628211;
	shr.u64 	%rd4581, %rd4561, 40;
	and.b64  	%rd4582, %rd4581, 255;
	xor.b64  	%rd4583, %rd4582, %rd4580;
	mul.lo.s64 	%rd4584, %rd4583, 1099511628211;
	shr.u64 	%rd4585, %rd4561, 48;
	and.b64  	%rd4586, %rd4585, 255;
	xor.b64  	%rd4587, %rd4586, %rd4584;
	mul.lo.s64 	%rd4588, %rd4587, 1099511628211;
	shr.u64 	%rd4589, %rd4561, 56;
	xor.b64  	%rd4590, %rd4589, %rd4588;
	mul.lo.s64 	%rd4591, %rd4590, 1099511628211;
	ld.u64 	%rd4592, [%rd4560+8];
	and.b64  	%rd4593, %rd4592, 255;
	xor.b64  	%rd4594, %rd4593, %rd4591;
	mul.lo.s64 	%rd4595, %rd4594, 1099511628211;
	shr.u64 	%rd4596, %rd4592, 8;
	and.b64  	%rd4597, %rd4596, 255;
	xor.b64  	%rd4598, %rd4597, %rd4595;
	mul.lo.s64 	%rd4599, %rd4598, 1099511628211;
	shr.u64 	%rd4600, %rd4592, 16;
	and.b64  	%rd4601, %rd4600, 255;
	xor.b64  	%rd4602, %rd4601, %rd4599;
	mul.lo.s64 	%rd4603, %rd4602, 1099511628211;
	shr.u64 	%rd4604, %rd4592, 24;
	and.b64  	%rd4605, %rd4604, 255;
	xor.b64  	%rd4606, %rd4605, %rd4603;
	mul.lo.s64 	%rd4607, %rd4606, 1099511628211;
	shr.u64 	%rd4608, %rd4592, 32;
	and.b64  	%rd4609, %rd4608, 255;
	xor.b64  	%rd4610, %rd4609, %rd4607;
	mul.lo.s64 	%rd4611, %rd4610, 1099511628211;
	shr.u64 	%rd4612, %rd4592, 40;
	and.b64  	%rd4613, %rd4612, 255;
	xor.b64  	%rd4614, %rd4613, %rd4611;
	mul.lo.s64 	%rd4615, %rd4614, 1099511628211;
	shr.u64 	%rd4616, %rd4592, 48;
	and.b64  	%rd4617, %rd4616, 255;
	xor.b64  	%rd4618, %rd4617, %rd4615;
	mul.lo.s64 	%rd4619, %rd4618, 1099511628211;
	shr.u64 	%rd4620, %rd4592, 56;
	xor.b64  	%rd4621, %rd4620, %rd4619;
	mul.lo.s64 	%rd38150, %rd4621, 1099511628211;
	add.s64 	%rd38148, %rd38148, 2;
	setp.ne.s64 	%p73, %rd38148, %rd38151;
	@%p73 bra 	$L__BB37_1217;
$L__BB37_1218:
	and.b64  	%rd4622, %rd4132, 1;
	setp.eq.b64 	%p74, %rd4622, 1;
	not.pred 	%p75, %p74;
	@%p75 bra 	$L__BB37_1220;
	shl.b64 	%rd4623, %rd38151, 3;
	add.s64 	%rd4624, %rd38147, %rd4623;
	ld.u64 	%rd4625, [%rd4624];
	and.b64  	%rd4626, %rd4625, 255;
	xor.b64  	%rd4627, %rd4626, %rd38150;
	mul.lo.s64 	%rd4628, %rd4627, 1099511628211;
	shr.u64 	%rd4629, %rd4625, 8;
	and.b64  	%rd4630, %rd4629, 255;
	xor.b64  	%rd4631, %rd4630, %rd4628;
	mul.lo.s64 	%rd4632, %rd4631, 1099511628211;
	shr.u64 	%rd4633, %rd4625, 16;
	and.b64  	%rd4634, %rd4633, 255;
	xor.b64  	%rd4635, %rd4634, %rd4632;
	mul.lo.s64 	%rd4636, %rd4635, 1099511628211;
	shr.u64 	%rd4637, %rd4625, 24;
	and.b64  	%rd4638, %rd4637, 255;
	xor.b64  	%rd4639, %rd4638, %rd4636;
	mul.lo.s64 	%rd4640, %rd4639, 1099511628211;
	shr.u64 	%rd4641, %rd4625, 32;
	and.b64  	%rd4642, %rd4641, 255;
	xor.b64  	%rd4643, %rd4642, %rd4640;
	mul.lo.s64 	%rd4644, %rd4643, 1099511628211;
	shr.u64 	%rd4645, %rd4625, 40;
	and.b64  	%rd4646, %rd4645, 255;
	xor.b64  	%rd4647, %rd4646, %rd4644;
	mul.lo.s64 	%rd4648, %rd4647, 1099511628211;
	shr.u64 	%rd4649, %rd4625, 48;
	and.b64  	%rd4650, %rd4649, 255;
	xor.b64  	%rd4651, %rd4650, %rd4648;
	mul.lo.s64 	%rd4652, %rd4651, 1099511628211;
	shr.u64 	%rd4653, %rd4625, 56;
	xor.b64  	%rd4654, %rd4653, %rd4652;
	mul.lo.s64 	%rd38150, %rd4654, 1099511628211;
$L__BB37_1220:
	setp.eq.s64 	%p76, %rd4132, 0;
	mov.b64 	%rd38156, -3750763034362895579;
	@%p76 bra 	$L__BB37_1226;
	setp.eq.s64 	%p77, %rd1953, 0;
	mov.b64 	%rd38156, -3750763034362895579;
	mov.b64 	%rd38157, 0;
	@%p77 bra 	$L__BB37_1224;
	mov.b64 	%rd38156, -3750763034362895579;
	mov.b64 	%rd38154, 0;
	and.b64  	%rd38157, %rd4132, -2;
$L__BB37_1223:
	shl.b64 	%rd4661, %rd38154, 3;
	add.s64 	%rd4662, %rd1946, %rd4661;
	ld.u64 	%rd4663, [%rd4662];
	and.b64  	%rd4664, %rd4663, 255;
	xor.b64  	%rd4665, %rd4664, %rd38156;
	mul.lo.s64 	%rd4666, %rd4665, 1099511628211;
	shr.u64 	%rd4667, %rd4663, 8;
	and.b64  	%rd4668, %rd4667, 255;
	xor.b64  	%rd4669, %rd4668, %rd4666;
	mul.lo.s64 	%rd4670, %rd4669, 1099511628211;
	shr.u64 	%rd4671, %rd4663, 16;
	and.b64  	%rd4672, %rd4671, 255;
	xor.b64  	%rd4673, %rd4672, %rd4670;
	mul.lo.s64 	%rd4674, %rd4673, 1099511628211;
	shr.u64 	%rd4675, %rd4663, 24;
	and.b64  	%rd4676, %rd4675, 255;
	xor.b64  	%rd4677, %rd4676, %rd4674;
	mul.lo.s64 	%rd4678, %rd4677, 1099511628211;
	shr.u64 	%rd4679, %rd4663, 32;
	and.b64  	%rd4680, %rd4679, 255;
	xor.b64  	%rd4681, %rd4680, %rd4678;
	mul.lo.s64 	%rd4682, %rd4681, 1099511628211;
	shr.u64 	%rd4683, %rd4663, 40;
	and.b64  	%rd4684, %rd4683, 255;
	xor.b64  	%rd4685, %rd4684, %rd4682;
	mul.lo.s64 	%rd4686, %rd4685, 1099511628211;
	shr.u64 	%rd4687, %rd4663, 48;
	and.b64  	%rd4688, %rd4687, 255;
	xor.b64  	%rd4689, %rd4688, %rd4686;
	mul.lo.s64 	%rd4690, %rd4689, 1099511628211;
	shr.u64 	%rd4691, %rd4663, 56;
	xor.b64  	%rd4692, %rd4691, %rd4690;
	mul.lo.s64 	%rd4693, %rd4692, 1099511628211;
	ld.u64 	%rd4694, [%rd4662+8];
	and.b64  	%rd4695, %rd4694, 255;
	xor.b64  	%rd4696, %rd4695, %rd4693;
	mul.lo.s64 	%rd4697, %rd4696, 1099511628211;
	shr.u64 	%rd4698, %rd4694, 8;
	and.b64  	%rd4699, %rd4698, 255;
	xor.b64  	%rd4700, %rd4699, %rd4697;
	mul.lo.s64 	%rd4701, %rd4700, 1099511628211;
	shr.u64 	%rd4702, %rd4694, 16;
	and.b64  	%rd4703, %rd4702, 255;
	xor.b64  	%rd4704, %rd4703, %rd4701;
	mul.lo.s64 	%rd4705, %rd4704, 1099511628211;
	shr.u64 	%rd4706, %rd4694, 24;
	and.b64  	%rd4707, %rd4706, 255;
	xor.b64  	%rd4708, %rd4707, %rd4705;
	mul.lo.s64 	%rd4709, %rd4708, 1099511628211;
	shr.u64 	%rd4710, %rd4694, 32;
	and.b64  	%rd4711, %rd4710, 255;
	xor.b64  	%rd4712, %rd4711, %rd4709;
	mul.lo.s64 	%rd4713, %rd4712, 1099511628211;
	shr.u64 	%rd4714, %rd4694, 40;
	and.b64  	%rd4715, %rd4714, 255;
	xor.b64  	%rd4716, %rd4715, %rd4713;
	mul.lo.s64 	%rd4717, %rd4716, 1099511628211;
	shr.u64 	%rd4718, %rd4694, 48;
	and.b64  	%rd4719, %rd4718, 255;
	xor.b64  	%rd4720, %rd4719, %rd4717;
	mul.lo.s64 	%rd4721, %rd4720, 1099511628211;
	shr.u64 	%rd4722, %rd4694, 56;
	xor.b64  	%rd4723, %rd4722, %rd4721;
	mul.lo.s64 	%rd38156, %rd4723, 1099511628211;
	add.s64 	%rd38154, %rd38154, 2;
	setp.ne.s64 	%p78, %rd38154, %rd38157;
	@%p78 bra 	$L__BB37_1223;
$L__BB37_1224:
	and.b64  	%rd4724, %rd4132, 1;
	setp.eq.b64 	%p79, %rd4724, 1;
	not.pred 	%p80, %p79;
	@%p80 bra 	$L__BB37_1226;
	shl.b64 	%rd4725, %rd38157, 3;
	add.s64 	%rd4726, %rd1946, %rd4725;
	ld.u64 	%rd4727, [%rd4726];
	and.b64  	%rd4728, %rd4727, 255;
	xor.b64  	%rd4729, %rd4728, %rd38156;
	mul.lo.s64 	%rd4730, %rd4729, 1099511628211;
	shr.u64 	%rd4731, %rd4727, 8;
	and.b64  	%rd4732, %rd4731, 255;
	xor.b64  	%rd4733, %rd4732, %rd4730;
	mul.lo.s64 	%rd4734, %rd4733, 1099511628211;
	shr.u64 	%rd4735, %rd4727, 16;
	and.b64  	%rd4736, %rd4735, 255;
	xor.b64  	%rd4737, %rd4736, %rd4734;
	mul.lo.s64 	%rd4738, %rd4737, 1099511628211;
	shr.u64 	%rd4739, %rd4727, 24;
	and.b64  	%rd4740, %rd4739, 255;
	xor.b64  	%rd4741, %rd4740, %rd4738;
	mul.lo.s64 	%rd4742, %rd4741, 1099511628211;
	shr.u64 	%rd4743, %rd4727, 32;
	and.b64  	%rd4744, %rd4743, 255;
	xor.b64  	%rd4745, %rd4744, %rd4742;
	mul.lo.s64 	%rd4746, %rd4745, 1099511628211;
	shr.u64 	%rd4747, %rd4727, 40;
	and.b64  	%rd4748, %rd4747, 255;
	xor.b64  	%rd4749, %rd4748, %rd4746;
	mul.lo.s64 	%rd4750, %rd4749, 1099511628211;
	shr.u64 	%rd4751, %rd4727, 48;
	and.b64  	%rd4752, %rd4751, 255;
	xor.b64  	%rd4753, %rd4752, %rd4750;
	mul.lo.s64 	%rd4754, %rd4753, 1099511628211;
	shr.u64 	%rd4755, %rd4727, 56;
	xor.b64  	%rd4756, %rd4755, %rd4754;
	mul.lo.s64 	%rd38156, %rd4756, 1099511628211;
$L__BB37_1226:
	setp.eq.s64 	%p81, %rd38150, %rd38156;
	@%p81 bra 	$L__BB37_1241;
	setp.eq.s64 	%p82, %rd4132, 0;
	mov.b64 	%rd38162, -3750763034362895579;
	@%p82 bra 	$L__BB37_1233;
	setp.eq.s64 	%p83, %rd1953, 0;
	mov.b64 	%rd38162, -3750763034362895579;
	mov.b64 	%rd38163, 0;
	@%p83 bra 	$L__BB37_1231;
	mov.b64 	%rd38162, -3750763034362895579;
	mov.b64 	%rd38160, 0;
	and.b64  	%rd38163, %rd4132, -2;
$L__BB37_1230:
	shl.b64 	%rd4763, %rd38160, 3;
	add.s64 	%rd4764, %rd38147, %rd4763;
	ld.u64 	%rd4765, [%rd4764];
	and.b64  	%rd4766, %rd4765, 255;
	xor.b64  	%rd4767, %rd4766, %rd38162;
	mul.lo.s64 	%rd4768, %rd4767, 1099511628211;
	shr.u64 	%rd4769, %rd4765, 8;
	and.b64  	%rd4770, %rd4769, 255;
	xor.b64  	%rd4771, %rd4770, %rd4768;
	mul.lo.s64 	%rd4772, %rd4771, 1099511628211;
	shr.u64 	%rd4773, %rd4765, 16;
	and.b64  	%rd4774, %rd4773, 255;
	xor.b64  	%rd4775, %rd4774, %rd4772;
	mul.lo.s64 	%rd4776, %rd4775, 1099511628211;
	shr.u64 	%rd4777, %rd4765, 24;
	and.b64  	%rd4778, %rd4777, 255;
	xor.b64  	%rd4779, %rd4778, %rd4776;
	mul.lo.s64 	%rd4780, %rd4779, 1099511628211;
	shr.u64 	%rd4781, %rd4765, 32;
	and.b64  	%rd4782, %rd4781, 255;
	xor.b64  	%rd4783, %rd4782, %rd4780;
	mul.lo.s64 	%rd4784, %rd4783, 1099511628211;
	shr.u64 	%rd4785, %rd4765, 40;
	and.b64  	%rd4786, %rd4785, 255;
	xor.b64  	%rd4787, %rd4786, %rd4784;
	mul.lo.s64 	%rd4788, %rd4787, 1099511628211;
	shr.u64 	%rd4789, %rd4765, 48;
	and.b64  	%rd4790, %rd4789, 255;
	xor.b64  	%rd4791, %rd4790, %rd4788;
	mul.lo.s64 	%rd4792, %rd4791, 1099511628211;
	shr.u64 	%rd4793, %rd4765, 56;
	xor.b64  	%rd4794, %rd4793, %rd4792;
	mul.lo.s64 	%rd4795, %rd4794, 1099511628211;
	ld.u64 	%rd4796, [%rd4764+8];
	and.b64  	%rd4797, %rd4796, 255;
	xor.b64  	%rd4798, %rd4797, %rd4795;
	mul.lo.s64 	%rd4799, %rd4798, 1099511628211;
	shr.u64 	%rd4800, %rd4796, 8;
	and.b64  	%rd4801, %rd4800, 255;
	xor.b64  	%rd4802, %rd4801, %rd4799;
	mul.lo.s64 	%rd4803, %rd4802, 1099511628211;
	shr.u64 	%rd4804, %rd4796, 16;
	and.b64  	%rd4805, %rd4804, 255;
	xor.b64  	%rd4806, %rd4805, %rd4803;
	mul.lo.s64 	%rd4807, %rd4806, 1099511628211;
	shr.u64 	%rd4808, %rd4796, 24;
	and.b64  	%rd4809, %rd4808, 255;
	xor.b64  	%rd4810, %rd4809, %rd4807;
	mul.lo.s64 	%rd4811, %rd4810, 1099511628211;
	shr.u64 	%rd4812, %rd4796, 32;
	and.b64  	%rd4813, %rd4812, 255;
	xor.b64  	%rd4814, %rd4813, %rd4811;
	mul.lo.s64 	%rd4815, %rd4814, 1099511628211;
	shr.u64 	%rd4816, %rd4796, 40;
	and.b64  	%rd4817, %rd4816, 255;
	xor.b64  	%rd4818, %rd4817, %rd4815;
	mul.lo.s64 	%rd4819, %rd4818, 1099511628211;
	shr.u64 	%rd4820, %rd4796, 48;
	and.b64  	%rd4821, %rd4820, 255;
	xor.b64  	%rd4822, %rd4821, %rd4819;
	mul.lo.s64 	%rd4823, %rd4822, 1099511628211;
	shr.u64 	%rd4824, %rd4796, 56;
	xor.b64  	%rd4825, %rd4824, %rd4823;
	mul.lo.s64 	%rd38162, %rd4825, 1099511628211;
	add.s64 	%rd38160, %rd38160, 2;
	setp.ne.s64 	%p84, %rd38160, %rd38163;
	@%p84 bra 	$L__BB37_1230;
$L__BB37_1231:
	and.b64  	%rd4826, %rd4132, 1;
	setp.eq.b64 	%p85, %rd4826, 1;
	not.pred 	%p86, %p85;
	@%p86 bra 	$L__BB37_1233;
	shl.b64 	%rd4827, %rd38163, 3;
	add.s64 	%rd4828, %rd38147, %rd4827;
	ld.u64 	%rd4829, [%rd4828];
	and.b64  	%rd4830, %rd4829, 255;
	xor.b64  	%rd4831, %rd4830, %rd38162;
	mul.lo.s64 	%rd4832, %rd4831, 1099511628211;
	shr.u64 	%rd4833, %rd4829, 8;
	and.b64  	%rd4834, %rd4833, 255;
	xor.b64  	%rd4835, %rd4834, %rd4832;
	mul.lo.s64 	%rd4836, %rd4835, 1099511628211;
	shr.u64 	%rd4837, %rd4829, 16;
	and.b64  	%rd4838, %rd4837, 255;
	xor.b64  	%rd4839, %rd4838, %rd4836;
	mul.lo.s64 	%rd4840, %rd4839, 1099511628211;
	shr.u64 	%rd4841, %rd4829, 24;
	and.b64  	%rd4842, %rd4841, 255;
	xor.b64  	%rd4843, %rd4842, %rd4840;
	mul.lo.s64 	%rd4844, %rd4843, 1099511628211;
	shr.u64 	%rd4845, %rd4829, 32;
	and.b64  	%rd4846, %rd4845, 255;
	xor.b64  	%rd4847, %rd4846, %rd4844;
	mul.lo.s64 	%rd4848, %rd4847, 1099511628211;
	shr.u64 	%rd4849, %rd4829, 40;
	and.b64  	%rd4850, %rd4849, 255;
	xor.b64  	%rd4851, %rd4850, %rd4848;
	mul.lo.s64 	%rd4852, %rd4851, 1099511628211;
	shr.u64 	%rd4853, %rd4829, 48;
	and.b64  	%rd4854, %rd4853, 255;
	xor.b64  	%rd4855, %rd4854, %rd4852;
	mul.lo.s64 	%rd4856, %rd4855, 1099511628211;
	shr.u64 	%rd4857, %rd4829, 56;
	xor.b64  	%rd4858, %rd4857, %rd4856;
	mul.lo.s64 	%rd38162, %rd4858, 1099511628211;
$L__BB37_1233:
	setp.eq.s64 	%p87, %rd4132, 0;
	mov.b64 	%rd38168, -3750763034362895579;
	@%p87 bra 	$L__BB37_1239;
	setp.eq.s64 	%p88, %rd1953, 0;
	mov.b64 	%rd38168, -3750763034362895579;
	mov.b64 	%rd38169, 0;
	@%p88 bra 	$L__BB37_1237;
	mov.b64 	%rd38168, -3750763034362895579;
	mov.b64 	%rd38166, 0;
	and.b64  	%rd38169, %rd4132, -2;
$L__BB37_1236:
	shl.b64 	%rd4865, %rd38166, 3;
	add.s64 	%rd4866, %rd1946, %rd4865;
	ld.u64 	%rd4867, [%rd4866];
	and.b64  	%rd4868, %rd4867, 255;
	xor.b64  	%rd4869, %rd4868, %rd38168;
	mul.lo.s64 	%rd4870, %rd4869, 1099511628211;
	shr.u64 	%rd4871, %rd4867, 8;
	and.b64  	%rd4872, %rd4871, 255;
	xor.b64  	%rd4873, %rd4872, %rd4870;
	mul.lo.s64 	%rd4874, %rd4873, 1099511628211;
	shr.u64 	%rd4875, %rd4867, 16;
	and.b64  	%rd4876, %rd4875, 255;
	xor.b64  	%rd4877, %rd4876, %rd4874;
	mul.lo.s64 	%rd4878, %rd4877, 1099511628211;
	shr.u64 	%rd4879, %rd4867, 24;
	and.b64  	%rd4880, %rd4879, 255;
	xor.b64  	%rd4881, %rd4880, %rd4878;
	mul.lo.s64 	%rd4882, %rd4881, 1099511628211;
	shr.u64 	%rd4883, %rd4867, 32;
	and.b64  	%rd4884, %rd4883, 255;
	xor.b64  	%rd4885, %rd4884, %rd4882;
	mul.lo.s64 	%rd4886, %rd4885, 1099511628211;
	shr.u64 	%rd4887, %rd4867, 40;
	and.b64  	%rd4888, %rd4887, 255;
	xor.b64  	%rd4889, %rd4888, %rd4886;
	mul.lo.s64 	%rd4890, %rd4889, 1099511628211;
	shr.u64 	%rd4891, %rd4867, 48;
	and.b64  	%rd4892, %rd4891, 255;
	xor.b64  	%rd4893, %rd4892, %rd4890;
	mul.lo.s64 	%rd4894, %rd4893, 1099511628211;
	shr.u64 	%rd4895, %rd4867, 56;
	xor.b64  	%rd4896, %rd4895, %rd4894;
	mul.lo.s64 	%rd4897, %rd4896, 1099511628211;
	ld.u64 	%rd4898, [%rd4866+8];
	and.b64  	%rd4899, %rd4898, 255;
	xor.b64  	%rd4900, %rd4899, %rd4897;
	mul.lo.s64 	%rd4901, %rd4900, 1099511628211;
	shr.u64 	%rd4902, %rd4898, 8;
	and.b64  	%rd4903, %rd4902, 255;
	xor.b64  	%rd4904, %rd4903, %rd4901;
	mul.lo.s64 	%rd4905, %rd4904, 1099511628211;
	shr.u64 	%rd4906, %rd4898, 16;
	and.b64  	%rd4907, %rd4906, 255;
	xor.b64  	%rd4908, %rd4907, %rd4905;
	mul.lo.s64 	%rd4909, %rd4908, 1099511628211;
	shr.u64 	%rd4910, %rd4898, 24;
	and.b64  	%rd4911, %rd4910, 255;
	xor.b64  	%rd4912, %rd4911, %rd4909;
	mul.lo.s64 	%rd4913, %rd4912, 1099511628211;
	shr.u64 	%rd4914, %rd4898, 32;
	and.b64  	%rd4915, %rd4914, 255;
	xor.b64  	%rd4916, %rd4915, %rd4913;
	mul.lo.s64 	%rd4917, %rd4916, 1099511628211;
	shr.u64 	%rd4918, %rd4898, 40;
	and.b64  	%rd4919, %rd4918, 255;
	xor.b64  	%rd4920, %rd4919, %rd4917;
	mul.lo.s64 	%rd4921, %rd4920, 1099511628211;
	shr.u64 	%rd4922, %rd4898, 48;
	and.b64  	%rd4923, %rd4922, 255;
	xor.b64  	%rd4924, %rd4923, %rd4921;
	mul.lo.s64 	%rd4925, %rd4924, 1099511628211;
	shr.u64 	%rd4926, %rd4898, 56;
	xor.b64  	%rd4927, %rd4926, %rd4925;
	mul.lo.s64 	%rd38168, %rd4927, 1099511628211;
	add.s64 	%rd38166, %rd38166, 2;
	setp.ne.s64 	%p89, %rd38166, %rd38169;
	@%p89 bra 	$L__BB37_1236;
$L__BB37_1237:
	and.b64  	%rd4928, %rd4132, 1;
	setp.eq.b64 	%p90, %rd4928, 1;
	not.pred 	%p91, %p90;
	@%p91 bra 	$L__BB37_1239;
	shl.b64 	%rd4929, %rd38169, 3;
	add.s64 	%rd4930, %rd1946, %rd4929;
	ld.u64 	%rd4931, [%rd4930];
	and.b64  	%rd4932, %rd4931, 255;
	xor.b64  	%rd4933, %rd4932, %rd38168;
	mul.lo.s64 	%rd4934, %rd4933, 1099511628211;
	shr.u64 	%rd4935, %rd4931, 8;
	and.b64  	%rd4936, %rd4935, 255;
	xor.b64  	%rd4937, %rd4936, %rd4934;
	mul.lo.s64 	%rd4938, %rd4937, 1099511628211;
	shr.u64 	%rd4939, %rd4931, 16;
	and.b64  	%rd4940, %rd4939, 255;
	xor.b64  	%rd4941, %rd4940, %rd4938;
	mul.lo.s64 	%rd4942, %rd4941, 1099511628211;
	shr.u64 	%rd4943, %rd4931, 24;
	and.b64  	%rd4944, %rd4943, 255;
	xor.b64  	%rd4945, %rd4944, %rd4942;
	mul.lo.s64 	%rd4946, %rd4945, 1099511628211;
	shr.u64 	%rd4947, %rd4931, 32;
	and.b64  	%rd4948, %rd4947, 255;
	xor.b64  	%rd4949, %rd4948, %rd4946;
	mul.lo.s64 	%rd4950, %rd4949, 1099511628211;
	shr.u64 	%rd4951, %rd4931, 40;
	and.b64  	%rd4952, %rd4951, 255;
	xor.b64  	%rd4953, %rd4952, %rd4950;
	mul.lo.s64 	%rd4954, %rd4953, 1099511628211;
	shr.u64 	%rd4955, %rd4931, 48;
	and.b64  	%rd4956, %rd4955, 255;
	xor.b64  	%rd4957, %rd4956, %rd4954;
	mul.lo.s64 	%rd4958, %rd4957, 1099511628211;
	shr.u64 	%rd4959, %rd4931, 56;
	xor.b64  	%rd4960, %rd4959, %rd4958;
	mul.lo.s64 	%rd38168, %rd4960, 1099511628211;
$L__BB37_1239:
	setp.lt.u64 	%p92, %rd38162, %rd38168;
	mov.u64 	%rd39127, %rd1946;
	@%p92 bra 	$L__BB37_1240;
	bra.uni 	$L__BB37_1245;
$L__BB37_1240:
	mov.u64 	%rd39127, %rd1946;
	mov.u64 	%rd38147, %rd1946;
	bra.uni 	$L__BB37_1245;
$L__BB37_1241:
	setp.eq.s32 	%p93, %r118, 0;
	mov.u64 	%rd39127, %rd1946;
	@%p93 bra 	$L__BB37_1245;
	mov.b64 	%rd38172, 0;
$L__BB37_1243:
	shl.b64 	%rd4962, %rd38172, 3;
	add.s64 	%rd4963, %rd38147, %rd4962;
	ld.u64 	%rd2041, [%rd4963];
	add.s64 	%rd4964, %rd1946, %rd4962;
	ld.u64 	%rd2042, [%rd4964];
	setp.lt.u64 	%p94, %rd2041, %rd2042;
	@%p94 bra 	$L__BB37_1240;
	setp.le.u64 	%p95, %rd2041, %rd2042;
	add.s64 	%rd38172, %rd38172, 1;
	setp.lt.u64 	%p96, %rd38172, %rd1952;
	and.pred  	%p97, %p95, %p96;
	mov.u64 	%rd39127, %rd1946;
	@%p97 bra 	$L__BB37_1243;
$L__BB37_1245:
	or.b32  	%r214, %r130, 3;
	setp.ge.u32 	%p98, %r214, %r53;
	mov.u64 	%rd39126, %rd38147;
	@%p98 bra 	$L__BB37_1277;
	setp.eq.s64 	%p99, %rd4132, 0;
	mov.b64 	%rd38177, -3750763034362895579;
	@%p99 bra 	$L__BB37_1252;
	setp.eq.s64 	%p100, %rd1953, 0;
	mov.b64 	%rd38177, -3750763034362895579;
	mov.b64 	%rd38178, 0;
	@%p100 bra 	$L__BB37_1250;
	mov.b64 	%rd38177, -3750763034362895579;
	mov.b64 	%rd38175, 0;
	and.b64  	%rd38178, %rd4132, -2;
$L__BB37_1249:
	shl.b64 	%rd4972, %rd38175, 3;
	add.s64 	%rd4973, %rd38147, %rd4972;
	ld.u64 	%rd4974, [%rd4973];
	and.b64  	%rd4975, %rd4974, 255;
	xor.b64  	%rd4976, %rd4975, %rd38177;
	mul.lo.s64 	%rd4977, %rd4976, 1099511628211;
	shr.u64 	%rd4978, %rd4974, 8;
	and.b64  	%rd4979, %rd4978, 255;
	xor.b64  	%rd4980, %rd4979, %rd4977;
	mul.lo.s64 	%rd4981, %rd4980, 1099511628211;
	shr.u64 	%rd4982, %rd4974, 16;
	and.b64  	%rd4983, %rd4982, 255;
	xor.b64  	%rd4984, %rd4983, %rd4981;
	mul.lo.s64 	%rd4985, %rd4984, 1099511628211;
	shr.u64 	%rd4986, %rd4974, 24;
	and.b64  	%rd4987, %rd4986, 255;
	xor.b64  	%rd4988, %rd4987, %rd4985;
	mul.lo.s64 	%rd4989, %rd4988, 1099511628211;
	shr.u64 	%rd4990, %rd4974, 32;
	and.b64  	%rd4991, %rd4990, 255;
	xor.b64  	%rd4992, %rd4991, %rd4989;
	mul.lo.s64 	%rd4993, %rd4992, 1099511628211;
	shr.u64 	%rd4994, %rd4974, 40;
	and.b64  	%rd4995, %rd4994, 255;
	xor.b64  	%rd4996, %rd4995, %rd4993;
	mul.lo.s64 	%rd4997, %rd4996, 1099511628211;
	shr.u64 	%rd4998, %rd4974, 48;
	and.b64  	%rd4999, %rd4998, 255;
	xor.b64  	%rd5000, %rd4999, %rd4997;
	mul.lo.s64 	%rd5001, %rd5000, 1099511628211;
	shr.u64 	%rd5002, %rd4974, 56;
	xor.b64  	%rd5003, %rd5002, %rd5001;
	mul.lo.s64 	%rd5004, %rd5003, 1099511628211;
	ld.u64 	%rd5005, [%rd4973+8];
	and.b64  	%rd5006, %rd5005, 255;
	xor.b64  	%rd5007, %rd5006, %rd5004;
	mul.lo.s64 	%rd5008, %rd5007, 1099511628211;
	shr.u64 	%rd5009, %rd5005, 8;
	and.b64  	%rd5010, %rd5009, 255;
	xor.b64  	%rd5011, %rd5010, %rd5008;
	mul.lo.s64 	%rd5012, %rd5011, 1099511628211;
	shr.u64 	%rd5013, %rd5005, 16;
	and.b64  	%rd5014, %rd5013, 255;
	xor.b64  	%rd5015, %rd5014, %rd5012;
	mul.lo.s64 	%rd5016, %rd5015, 1099511628211;
	shr.u64 	%rd5017, %rd5005, 24;
	and.b64  	%rd5018, %rd5017, 255;
	xor.b64  	%rd5019, %rd5018, %rd5016;
	mul.lo.s64 	%rd5020, %rd5019, 1099511628211;
	shr.u64 	%rd5021, %rd5005, 32;
	and.b64  	%rd5022, %rd5021, 255;
	xor.b64  	%rd5023, %rd5022, %rd5020;
	mul.lo.s64 	%rd5024, %rd5023, 1099511628211;
	shr.u64 	%rd5025, %rd5005, 40;
	and.b64  	%rd5026, %rd5025, 255;
	xor.b64  	%rd5027, %rd5026, %rd5024;
	mul.lo.s64 	%rd5028, %rd5027, 1099511628211;
	shr.u64 	%rd5029, %rd5005, 48;
	and.b64  	%rd5030, %rd5029, 255;
	xor.b64  	%rd5031, %rd5030, %rd5028;
	mul.lo.s64 	%rd5032, %rd5031, 1099511628211;
	shr.u64 	%rd5033, %rd5005, 56;
	xor.b64  	%rd5034, %rd5033, %rd5032;
	mul.lo.s64 	%rd38177, %rd5034, 1099511628211;
	add.s64 	%rd38175, %rd38175, 2;
	setp.ne.s64 	%p101, %rd38175, %rd38178;
	@%p101 bra 	$L__BB37_1249;
$L__BB37_1250:
	and.b64  	%rd5035, %rd4132, 1;
	setp.eq.b64 	%p102, %rd5035, 1;
	not.pred 	%p103, %p102;
	@%p103 bra 	$L__BB37_1252;
	shl.b64 	%rd5036, %rd38178, 3;
	add.s64 	%rd5037, %rd38147, %rd5036;
	ld.u64 	%rd5038, [%rd5037];
	and.b64  	%rd5039, %rd5038, 255;
	xor.b64  	%rd5040, %rd5039, %rd38177;
	mul.lo.s64 	%rd5041, %rd5040, 1099511628211;
	shr.u64 	%rd5042, %rd5038, 8;
	and.b64  	%rd5043, %rd5042, 255;
	xor.b64  	%rd5044, %rd5043, %rd5041;
	mul.lo.s64 	%rd5045, %rd5044, 1099511628211;
	shr.u64 	%rd5046, %rd5038, 16;
	and.b64  	%rd5047, %rd5046, 255;
	xor.b64  	%rd5048, %rd5047, %rd5045;
	mul.lo.s64 	%rd5049, %rd5048, 1099511628211;
	shr.u64 	%rd5050, %rd5038, 24;
	and.b64  	%rd5051, %rd5050, 255;
	xor.b64  	%rd5052, %rd5051, %rd5049;
	mul.lo.s64 	%rd5053, %rd5052, 1099511628211;
	shr.u64 	%rd5054, %rd5038, 32;
	and.b64  	%rd5055, %rd5054, 255;
	xor.b64  	%rd5056, %rd5055, %rd5053;
	mul.lo.s64 	%rd5057, %rd5056, 1099511628211;
	shr.u64 	%rd5058, %rd5038, 40;
	and.b64  	%rd5059, %rd5058, 255;
	xor.b64  	%rd5060, %rd5059, %rd5057;
	mul.lo.s64 	%rd5061, %rd5060, 1099511628211;
	shr.u64 	%rd5062, %rd5038, 48;
	and.b64  	%rd5063, %rd5062, 255;
	xor.b64  	%rd5064, %rd5063, %rd5061;
	mul.lo.s64 	%rd5065, %rd5064, 1099511628211;
	shr.u64 	%rd5066, %rd5038, 56;
	xor.b64  	%rd5067, %rd5066, %rd5065;
	mul.lo.s64 	%rd38177, %rd5067, 1099511628211;
$L__BB37_1252:
	setp.eq.s64 	%p104, %rd4132, 0;
	mov.b64 	%rd38183, -3750763034362895579;
	@%p104 bra 	$L__BB37_1258;
	setp.eq.s64 	%p105, %rd1953, 0;
	mov.b64 	%rd38183, -3750763034362895579;
	mov.b64 	%rd38184, 0;
	@%p105 bra 	$L__BB37_1256;
	mov.b64 	%rd38183, -3750763034362895579;
	mov.b64 	%rd38181, 0;
	and.b64  	%rd38184, %rd4132, -2;
$L__BB37_1255:
	shl.b64 	%rd5074, %rd38181, 3;
	add.s64 	%rd5075, %rd1947, %rd5074;
	ld.u64 	%rd5076, [%rd5075];
	and.b64  	%rd5077, %rd5076, 255;
	xor.b64  	%rd5078, %rd5077, %rd38183;
	mul.lo.s64 	%rd5079, %rd5078, 1099511628211;
	shr.u64 	%rd5080, %rd5076, 8;
	and.b64  	%rd5081, %rd5080, 255;
	xor.b64  	%rd5082, %rd5081, %rd5079;
	mul.lo.s64 	%rd5083, %rd5082, 1099511628211;
	shr.u64 	%rd5084, %rd5076, 16;
	and.b64  	%rd5085, %rd5084, 255;
	xor.b64  	%rd5086, %rd5085, %rd5083;
	mul.lo.s64 	%rd5087, %rd5086, 1099511628211;
	shr.u64 	%rd5088, %rd5076, 24;
	and.b64  	%rd5089, %rd5088, 255;
	xor.b64  	%rd5090, %rd5089, %rd5087;
	mul.lo.s64 	%rd5091, %rd5090, 1099511628211;
	shr.u64 	%rd5092, %rd5076, 32;
	and.b64  	%rd5093, %rd5092, 255;
	xor.b64  	%rd5094, %rd5093, %rd5091;
	mul.lo.s64 	%rd5095, %rd5094, 1099511628211;
	shr.u64 	%rd5096, %rd5076, 40;
	and.b64  	%rd5097, %rd5096, 255;
	xor.b64  	%rd5098, %rd5097, %rd5095;
	mul.lo.s64 	%rd5099, %rd5098, 1099511628211;
	shr.u64 	%rd5100, %rd5076, 48;
	and.b64  	%rd5101, %rd5100, 255;
	xor.b64  	%rd5102, %rd5101, %rd5099;
	mul.lo.s64 	%rd5103, %rd5102, 1099511628211;
	shr.u64 	%rd5104, %rd5076, 56;
	xor.b64  	%rd5105, %rd5104, %rd5103;
	mul.lo.s64 	%rd5106, %rd5105, 1099511628211;
	ld.u64 	%rd5107, [%rd5075+8];
	and.b64  	%rd5108, %rd5107, 255;
	xor.b64  	%rd5109, %rd5108, %rd5106;
	mul.lo.s64 	%rd5110, %rd5109, 1099511628211;
	shr.u64 	%rd5111, %rd5107, 8;
	and.b64  	%rd5112, %rd5111, 255;
	xor.b64  	%rd5113, %rd5112, %rd5110;
	mul.lo.s64 	%rd5114, %rd5113, 1099511628211;
	shr.u64 	%rd5115, %rd5107, 16;
	and.b64  	%rd5116, %rd5115, 255;
	xor.b64  	%rd5117, %rd5116, %rd5114;
	mul.lo.s64 	%rd5118, %rd5117, 1099511628211;
	shr.u64 	%rd5119, %rd5107, 24;
	and.b64  	%rd5120, %rd5119, 255;
	xor.b64  	%rd5121, %rd5120, %rd5118;
	mul.lo.s64 	%rd5122, %rd5121, 1099511628211;
	shr.u64 	%rd5123, %rd5107, 32;
	and.b64  	%rd5124, %rd5123, 255;
	xor.b64  	%rd5125, %rd5124, %rd5122;
	mul.lo.s64 	%rd5126, %rd5125, 1099511628211;
	shr.u64 	%rd5127, %rd5107, 40;
	and.b64  	%rd5128, %rd5127, 255;
	xor.b64  	%rd5129, %rd5128, %rd5126;
	mul.lo.s64 	%rd5130, %rd5129, 1099511628211;
	shr.u64 	%rd5131, %rd5107, 48;
	and.b64  	%rd5132, %rd5131, 255;
	xor.b64  	%rd5133, %rd5132, %rd5130;
	mul.lo.s64 	%rd5134, %rd5133, 1099511628211;
	shr.u64 	%rd5135, %rd5107, 56;
	xor.b64  	%rd5136, %rd5135, %rd5134;
	mul.lo.s64 	%rd38183, %rd5136, 1099511628211;
	add.s64 	%rd38181, %rd38181, 2;
	setp.ne.s64 	%p106, %rd38181, %rd38184;
	@%p106 bra 	$L__BB37_1255;
$L__BB37_1256:
	and.b64  	%rd5137, %rd4132, 1;
	setp.eq.b64 	%p107, %rd5137, 1;
	not.pred 	%p108, %p107;
	@%p108 bra 	$L__BB37_1258;
	shl.b64 	%rd5138, %rd38184, 3;
	add.s64 	%rd5139, %rd1947, %rd5138;
	ld.u64 	%rd5140, [%rd5139];
	and.b64  	%rd5141, %rd5140, 255;
	xor.b64  	%rd5142, %rd5141, %rd38183;
	mul.lo.s64 	%rd5143, %rd5142, 1099511628211;
	shr.u64 	%rd5144, %rd5140, 8;
	and.b64  	%rd5145, %rd5144, 255;
	xor.b64  	%rd5146, %rd5145, %rd5143;
	mul.lo.s64 	%rd5147, %rd5146, 1099511628211;
	shr.u64 	%rd5148, %rd5140, 16;
	and.b64  	%rd5149, %rd5148, 255;
	xor.b64  	%rd5150, %rd5149, %rd5147;
	mul.lo.s64 	%rd5151, %rd5150, 1099511628211;
	shr.u64 	%rd5152, %rd5140, 24;
	and.b64  	%rd5153, %rd5152, 255;
	xor.b64  	%rd5154, %rd5153, %rd5151;
	mul.lo.s64 	%rd5155, %rd5154, 1099511628211;
	shr.u64 	%rd5156, %rd5140, 32;
	and.b64  	%rd5157, %rd5156, 255;
	xor.b64  	%rd5158, %rd5157, %rd5155;
	mul.lo.s64 	%rd5159, %rd5158, 1099511628211;
	shr.u64 	%rd5160, %rd5140, 40;
	and.b64  	%rd5161, %rd5160, 255;
	xor.b64  	%rd5162, %rd5161, %rd5159;
	mul.lo.s64 	%rd5163, %rd5162, 1099511628211;
	shr.u64 	%rd5164, %rd5140, 48;
	and.b64  	%rd5165, %rd5164, 255;
	xor.b64  	%rd5166, %rd5165, %rd5163;
	mul.lo.s64 	%rd5167, %rd5166, 1099511628211;
	shr.u64 	%rd5168, %rd5140, 56;
	xor.b64  	%rd5169, %rd5168, %rd5167;
	mul.lo.s64 	%rd38183, %rd5169, 1099511628211;
$L__BB37_1258:
	setp.eq.s64 	%p109, %rd38177, %rd38183;
	@%p109 bra 	$L__BB37_1273;
	setp.eq.s64 	%p110, %rd4132, 0;
	mov.b64 	%rd38189, -3750763034362895579;
	@%p110 bra 	$L__BB37_1265;
	setp.eq.s64 	%p111, %rd1953, 0;
	mov.b64 	%rd38189, -3750763034362895579;
	mov.b64 	%rd38190, 0;
	@%p111 bra 	$L__BB37_1263;
	mov.b64 	%rd38189, -3750763034362895579;
	mov.b64 	%rd38187, 0;
	and.b64  	%rd38190, %rd4132, -2;
$L__BB37_1262:
	shl.b64 	%rd5176, %rd38187, 3;
	add.s64 	%rd5177, %rd38147, %rd5176;
	ld.u64 	%rd5178, [%rd5177];
	and.b64  	%rd5179, %rd5178, 255;
	xor.b64  	%rd5180, %rd5179, %rd38189;
	mul.lo.s64 	%rd5181, %rd5180, 1099511628211;
	shr.u64 	%rd5182, %rd5178, 8;
	and.b64  	%rd5183, %rd5182, 255;
	xor.b64  	%rd5184, %rd5183, %rd5181;
	mul.lo.s64 	%rd5185, %rd5184, 1099511628211;
	shr.u64 	%rd5186, %rd5178, 16;
	and.b64  	%rd5187, %rd5186, 255;
	xor.b64  	%rd5188, %rd5187, %rd5185;
	mul.lo.s64 	%rd5189, %rd5188, 1099511628211;
	shr.u64 	%rd5190, %rd5178, 24;
	and.b64  	%rd5191, %rd5190, 255;
	xor.b64  	%rd5192, %rd5191, %rd5189;
	mul.lo.s64 	%rd5193, %rd5192, 1099511628211;
	shr.u64 	%rd5194, %rd5178, 32;
	and.b64  	%rd5195, %rd5194, 255;
	xor.b64  	%rd5196, %rd5195, %rd5193;
	mul.lo.s64 	%rd5197, %rd5196, 1099511628211;
	shr.u64 	%rd5198, %rd5178, 40;
	and.b64  	%rd5199, %rd5198, 255;
	xor.b64  	%rd5200, %rd5199, %rd5197;
	mul.lo.s64 	%rd5201, %rd5200, 1099511628211;
	shr.u64 	%rd5202, %rd5178, 48;
	and.b64  	%rd5203, %rd5202, 255;
	xor.b64  	%rd5204, %rd5203, %rd5201;
	mul.lo.s64 	%rd5205, %rd5204, 1099511628211;
	shr.u64 	%rd5206, %rd5178, 56;
	xor.b64  	%rd5207, %rd5206, %rd5205;
	mul.lo.s64 	%rd5208, %rd5207, 1099511628211;
	ld.u64 	%rd5209, [%rd5177+8];
	and.b64  	%rd5210, %rd5209, 255;
	xor.b64  	%rd5211, %rd5210, %rd5208;
	mul.lo.s64 	%rd5212, %rd5211, 1099511628211;
	shr.u64 	%rd5213, %rd5209, 8;
	and.b64  	%rd5214, %rd5213, 255;
	xor.b64  	%rd5215, %rd5214, %rd5212;
	mul.lo.s64 	%rd5216, %rd5215, 1099511628211;
	shr.u64 	%rd5217, %rd5209, 16;
	and.b64  	%rd5218, %rd5217, 255;
	xor.b64  	%rd5219, %rd5218, %rd5216;
	mul.lo.s64 	%rd5220, %rd5219, 1099511628211;
	shr.u64 	%rd5221, %rd5209, 24;
	and.b64  	%rd5222, %rd5221, 255;
	xor.b64  	%rd5223, %rd5222, %rd5220;
	mul.lo.s64 	%rd5224, %rd5223, 1099511628211;
	shr.u64 	%rd5225, %rd5209, 32;
	and.b64  	%rd5226, %rd5225, 255;
	xor.b64  	%rd5227, %rd5226, %rd5224;
	mul.lo.s64 	%rd5228, %rd5227, 1099511628211;
	shr.u64 	%rd5229, %rd5209, 40;
	and.b64  	%rd5230, %rd5229, 255;
	xor.b64  	%rd5231, %rd5230, %rd5228;
	mul.lo.s64 	%rd5232, %rd5231, 1099511628211;
	shr.u64 	%rd5233, %rd5209, 48;
	and.b64  	%rd5234, %rd5233, 255;
	xor.b64  	%rd5235, %rd5234, %rd5232;
	mul.lo.s64 	%rd5236, %rd5235, 1099511628211;
	shr.u64 	%rd5237, %rd5209, 56;
	xor.b64  	%rd5238, %rd5237, %rd5236;
	mul.lo.s64 	%rd38189, %rd5238, 1099511628211;
	add.s64 	%rd38187, %rd38187, 2;
	setp.ne.s64 	%p112, %rd38187, %rd38190;
	@%p112 bra 	$L__BB37_1262;
$L__BB37_1263:
	and.b64  	%rd5239, %rd4132, 1;
	setp.eq.b64 	%p113, %rd5239, 1;
	not.pred 	%p114, %p113;
	@%p114 bra 	$L__BB37_1265;
	shl.b64 	%rd5240, %rd38190, 3;
	add.s64 	%rd5241, %rd38147, %rd5240;
	ld.u64 	%rd5242, [%rd5241];
	and.b64  	%rd5243, %rd5242, 255;
	xor.b64  	%rd5244, %rd5243, %rd38189;
	mul.lo.s64 	%rd5245, %rd5244, 1099511628211;
	shr.u64 	%rd5246, %rd5242, 8;
	and.b64  	%rd5247, %rd5246, 255;
	xor.b64  	%rd5248, %rd5247, %rd5245;
	mul.lo.s64 	%rd5249, %rd5248, 1099511628211;
	shr.u64 	%rd5250, %rd5242, 16;
	and.b64  	%rd5251, %rd5250, 255;
	xor.b64  	%rd5252, %rd5251, %rd5249;
	mul.lo.s64 	%rd5253, %rd5252, 1099511628211;
	shr.u64 	%rd5254, %rd5242, 24;
	and.b64  	%rd5255, %rd5254, 255;
	xor.b64  	%rd5256, %rd5255, %rd5253;
	mul.lo.s64 	%rd5257, %rd5256, 1099511628211;
	shr.u64 	%rd5258, %rd5242, 32;
	and.b64  	%rd5259, %rd5258, 255;
	xor.b64  	%rd5260, %rd5259, %rd5257;
	mul.lo.s64 	%rd5261, %rd5260, 1099511628211;
	shr.u64 	%rd5262, %rd5242, 40;
	and.b64  	%rd5263, %rd5262, 255;
	xor.b64  	%rd5264, %rd5263, %rd5261;
	mul.lo.s64 	%rd5265, %rd5264, 1099511628211;
	shr.u64 	%rd5266, %rd5242, 48;
	and.b64  	%rd5267, %rd5266, 255;
	xor.b64  	%rd5268, %rd5267, %rd5265;
	mul.lo.s64 	%rd5269, %rd5268, 1099511628211;
	shr.u64 	%rd5270, %rd5242, 56;
	xor.b64  	%rd5271, %rd5270, %rd5269;
	mul.lo.s64 	%rd38189, %rd5271, 1099511628211;
$L__BB37_1265:
	setp.eq.s64 	%p115, %rd4132, 0;
	mov.b64 	%rd38195, -3750763034362895579;
	@%p115 bra 	$L__BB37_1271;
	setp.eq.s64 	%p116, %rd1953, 0;
	mov.b64 	%rd38195, -3750763034362895579;
	mov.b64 	%rd38196, 0;
	@%p116 bra 	$L__BB37_1269;
	mov.b64 	%rd38195, -3750763034362895579;
	mov.b64 	%rd38193, 0;
	and.b64  	%rd38196, %rd4132, -2;
$L__BB37_1268:
	shl.b64 	%rd5278, %rd38193, 3;
	add.s64 	%rd5279, %rd1947, %rd5278;
	ld.u64 	%rd5280, [%rd5279];
	and.b64  	%rd5281, %rd5280, 255;
	xor.b64  	%rd5282, %rd5281, %rd38195;
	mul.lo.s64 	%rd5283, %rd5282, 1099511628211;
	shr.u64 	%rd5284, %rd5280, 8;
	and.b64  	%rd5285, %rd5284, 255;
	xor.b64  	%rd5286, %rd5285, %rd5283;
	mul.lo.s64 	%rd5287, %rd5286, 1099511628211;
	shr.u64 	%rd5288, %rd5280, 16;
	and.b64  	%rd5289, %rd5288, 255;
	xor.b64  	%rd5290, %rd5289, %rd5287;
	mul.lo.s64 	%rd5291, %rd5290, 1099511628211;
	shr.u64 	%rd5292, %rd5280, 24;
	and.b64  	%rd5293, %rd5292, 255;
	xor.b64  	%rd5294, %rd5293, %rd5291;
	mul.lo.s64 	%rd5295, %rd5294, 1099511628211;
	shr.u64 	%rd5296, %rd5280, 32;
	and.b64  	%rd5297, %rd5296, 255;
	xor.b64  	%rd5298, %rd5297, %rd5295;
	mul.lo.s64 	%rd5299, %rd5298, 1099511628211;
	shr.u64 	%rd5300, %rd5280, 40;
	and.b64  	%rd5301, %rd5300, 255;
	xor.b64  	%rd5302, %rd5301, %rd5299;
	mul.lo.s64 	%rd5303, %rd5302, 1099511628211;
	shr.u64 	%rd5304, %rd5280, 48;
	and.b64  	%rd5305, %rd5304, 255;
	xor.b64  	%rd5306, %rd5305, %rd5303;
	mul.lo.s64 	%rd5307, %rd5306, 1099511628211;
	shr.u64 	%rd5308, %rd5280, 56;
	xor.b64  	%rd5309, %rd5308, %rd5307;
	mul.lo.s64 	%rd5310, %rd5309, 1099511628211;
	ld.u64 	%rd5311, [%rd5279+8];
	and.b64  	%rd5312, %rd5311, 255;
	xor.b64  	%rd5313, %rd5312, %rd5310;
	mul.lo.s64 	%rd5314, %rd5313, 1099511628211;
	shr.u64 	%rd5315, %rd5311, 8;
	and.b64  	%rd5316, %rd5315, 255;
	xor.b64  	%rd5317, %rd5316, %rd5314;
	mul.lo.s64 	%rd5318, %rd5317, 1099511628211;
	shr.u64 	%rd5319, %rd5311, 16;
	and.b64  	%rd5320, %rd5319, 255;
	xor.b64  	%rd5321, %rd5320, %rd5318;
	mul.lo.s64 	%rd5322, %rd5321, 1099511628211;
	shr.u64 	%rd5323, %rd5311, 24;
	and.b64  	%rd5324, %rd5323, 255;
	xor.b64  	%rd5325, %rd5324, %rd5322;
	mul.lo.s64 	%rd5326, %rd5325, 1099511628211;
	shr.u64 	%rd5327, %rd5311, 32;
	and.b64  	%rd5328, %rd5327, 255;
	xor.b64  	%rd5329, %rd5328, %rd5326;
	mul.lo.s64 	%rd5330, %rd5329, 1099511628211;
	shr.u64 	%rd5331, %rd5311, 40;
	and.b64  	%rd5332, %rd5331, 255;
	xor.b64  	%rd5333, %rd5332, %rd5330;
	mul.lo.s64 	%rd5334, %rd5333, 1099511628211;
	shr.u64 	%rd5335, %rd5311, 48;
	and.b64  	%rd5336, %rd5335, 255;
	xor.b64  	%rd5337, %rd5336, %rd5334;
	mul.lo.s64 	%rd5338, %rd5337, 1099511628211;
	shr.u64 	%rd5339, %rd5311, 56;
	xor.b64  	%rd5340, %rd5339, %rd5338;
	mul.lo.s64 	%rd38195, %rd5340, 1099511628211;
	add.s64 	%rd38193, %rd38193, 2;
	setp.ne.s64 	%p117, %rd38193, %rd38196;
	@%p117 bra 	$L__BB37_1268;
$L__BB37_1269:
	and.b64  	%rd5341, %rd4132, 1;
	setp.eq.b64 	%p118, %rd5341, 1;
	not.pred 	%p119, %p118;
	@%p119 bra 	$L__BB37_1271;
	shl.b64 	%rd5342, %rd38196, 3;
	add.s64 	%rd5343, %rd1947, %rd5342;
	ld.u64 	%rd5344, [%rd5343];
	and.b64  	%rd5345, %rd5344, 255;
	xor.b64  	%rd5346, %rd5345, %rd38195;
	mul.lo.s64 	%rd5347, %rd5346, 1099511628211;
	shr.u64 	%rd5348, %rd5344, 8;
	and.b64  	%rd5349, %rd5348, 255;
	xor.b64  	%rd5350, %rd5349, %rd5347;
	mul.lo.s64 	%rd5351, %rd5350, 1099511628211;
	shr.u64 	%rd5352, %rd5344, 16;
	and.b64  	%rd5353, %rd5352, 255;
	xor.b64  	%rd5354, %rd5353, %rd5351;
	mul.lo.s64 	%rd5355, %rd5354, 1099511628211;
	shr.u64 	%rd5356, %rd5344, 24;
	and.b64  	%rd5357, %rd5356, 255;
	xor.b64  	%rd5358, %rd5357, %rd5355;
	mul.lo.s64 	%rd5359, %rd5358, 1099511628211;
	shr.u64 	%rd5360, %rd5344, 32;
	and.b64  	%rd5361, %rd5360, 255;
	xor.b64  	%rd5362, %rd5361, %rd5359;
	mul.lo.s64 	%rd5363, %rd5362, 1099511628211;
	shr.u64 	%rd5364, %rd5344, 40;
	and.b64  	%rd5365, %rd5364, 255;
	xor.b64  	%rd5366, %rd5365, %rd5363;
	mul.lo.s64 	%rd5367, %rd5366, 1099511628211;
	shr.u64 	%rd5368, %rd5344, 48;
	and.b64  	%rd5369, %rd5368, 255;
	xor.b64  	%rd5370, %rd5369, %rd5367;
	mul.lo.s64 	%rd5371, %rd5370, 1099511628211;
	shr.u64 	%rd5372, %rd5344, 56;
	xor.b64  	%rd5373, %rd5372, %rd5371;
	mul.lo.s64 	%rd38195, %rd5373, 1099511628211;
$L__BB37_1271:
	setp.lt.u64 	%p120, %rd38189, %rd38195;
	mov.u64 	%rd39126, %rd1947;
	@%p120 bra 	$L__BB37_1272;
	bra.uni 	$L__BB37_1277;
$L__BB37_1272:
	mov.u64 	%rd39126, %rd1947;
	mov.u64 	%rd38147, %rd1947;
	bra.uni 	$L__BB37_1277;
$L__BB37_1273:
	setp.eq.s32 	%p121, %r118, 0;
	mov.u64 	%rd39126, %rd1947;
	@%p121 bra 	$L__BB37_1277;
	mov.b64 	%rd38199, 0;
$L__BB37_1275:
	shl.b64 	%rd5375, %rd38199, 3;
	add.s64 	%rd5376, %rd38147, %rd5375;
	ld.u64 	%rd2087, [%rd5376];
	add.s64 	%rd5377, %rd1947, %rd5375;
	ld.u64 	%rd2088, [%rd5377];
	setp.lt.u64 	%p122, %rd2087, %rd2088;
	@%p122 bra 	$L__BB37_1272;
	setp.le.u64 	%p123, %rd2087, %rd2088;
	add.s64 	%rd38199, %rd38199, 1;
	setp.lt.u64 	%p124, %rd38199, %rd1952;
	and.pred  	%p125, %p123, %p124;
	mov.u64 	%rd39126, %rd1947;
	@%p125 bra 	$L__BB37_1275;
$L__BB37_1277:
	or.b32  	%r217, %r130, 4;
	setp.ge.u32 	%p126, %r217, %r53;
	mov.u64 	%rd39125, %rd38147;
	@%p126 bra 	$L__BB37_1309;
	setp.eq.s64 	%p127, %rd4132, 0;
	mov.b64 	%rd38204, -3750763034362895579;
	@%p127 bra 	$L__BB37_1284;
	setp.eq.s64 	%p128, %rd1953, 0;
	mov.b64 	%rd38204, -3750763034362895579;
	mov.b64 	%rd38205, 0;
	@%p128 bra 	$L__BB37_1282;
	mov.b64 	%rd38204, -3750763034362895579;
	mov.b64 	%rd38202, 0;
	and.b64  	%rd38205, %rd4132, -2;
$L__BB37_1281:
	shl.b64 	%rd5385, %rd38202, 3;
	add.s64 	%rd5386, %rd38147, %rd5385;
	ld.u64 	%rd5387, [%rd5386];
	and.b64  	%rd5388, %rd5387, 255;
	xor.b64  	%rd5389, %rd5388, %rd38204;
	mul.lo.s64 	%rd5390, %rd5389, 1099511628211;
	shr.u64 	%rd5391, %rd5387, 8;
	and.b64  	%rd5392, %rd5391, 255;
	xor.b64  	%rd5393, %rd5392, %rd5390;
	mul.lo.s64 	%rd5394, %rd5393, 1099511628211;
	shr.u64 	%rd5395, %rd5387, 16;
	and.b64  	%rd5396, %rd5395, 255;
	xor.b64  	%rd5397, %rd5396, %rd5394;
	mul.lo.s64 	%rd5398, %rd5397, 1099511628211;
	shr.u64 	%rd5399, %rd5387, 24;
	and.b64  	%rd5400, %rd5399, 255;
	xor.b64  	%rd5401, %rd5400, %rd5398;
	mul.lo.s64 	%rd5402, %rd5401, 1099511628211;
	shr.u64 	%rd5403, %rd5387, 32;
	and.b64  	%rd5404, %rd5403, 255;
	xor.b64  	%rd5405, %rd5404, %rd5402;
	mul.lo.s64 	%rd5406, %rd5405, 1099511628211;
	shr.u64 	%rd5407, %rd5387, 40;
	and.b64  	%rd5408, %rd5407, 255;
	xor.b64  	%rd5409, %rd5408, %rd5406;
	mul.lo.s64 	%rd5410, %rd5409, 1099511628211;
	shr.u64 	%rd5411, %rd5387, 48;
	and.b64  	%rd5412, %rd5411, 255;
	xor.b64  	%rd5413, %rd5412, %rd5410;
	mul.lo.s64 	%rd5414, %rd5413, 1099511628211;
	shr.u64 	%rd5415, %rd5387, 56;
	xor.b64  	%rd5416, %rd5415, %rd5414;
	mul.lo.s64 	%rd5417, %rd5416, 1099511628211;
	ld.u64 	%rd5418, [%rd5386+8];
	and.b64  	%rd5419, %rd5418, 255;
	xor.b64  	%rd5420, %rd5419, %rd5417;
	mul.lo.s64 	%rd5421, %rd5420, 1099511628211;
	shr.u64 	%rd5422, %rd5418, 8;
	and.b64  	%rd5423, %rd5422, 255;
	xor.b64  	%rd5424, %rd5423, %rd5421;
	mul.lo.s64 	%rd5425, %rd5424, 1099511628211;
	shr.u64 	%rd5426, %rd5418, 16;
	and.b64  	%rd5427, %rd5426, 255;
	xor.b64  	%rd5428, %rd5427, %rd5425;
	mul.lo.s64 	%rd5429, %rd5428, 1099511628211;
	shr.u64 	%rd5430, %rd5418, 24;
	and.b64  	%rd5431, %rd5430, 255;
	xor.b64  	%rd5432, %rd5431, %rd5429;
	mul.lo.s64 	%rd5433, %rd5432, 1099511628211;
	shr.u64 	%rd5434, %rd5418, 32;
	and.b64  	%rd5435, %rd5434, 255;
	xor.b64  	%rd5436, %rd5435, %rd5433;
	mul.lo.s64 	%rd5437, %rd5436, 1099511628211;
	shr.u64 	%rd5438, %rd5418, 40;
	and.b64  	%rd5439, %rd5438, 255;
	xor.b64  	%rd5440, %rd5439, %rd5437;
	mul.lo.s64 	%rd5441, %rd5440, 1099511628211;
	shr.u64 	%rd5442, %rd5418, 48;
	and.b64  	%rd5443, %rd5442, 255;
	xor.b64  	%rd5444, %rd5443, %rd5441;
	mul.lo.s64 	%rd5445, %rd5444, 1099511628211;
	shr.u64 	%rd5446, %rd5418, 56;
	xor.b64  	%rd5447, %rd5446, %rd5445;
	mul.lo.s64 	%rd38204, %rd5447, 1099511628211;
	add.s64 	%rd38202, %rd38202, 2;
	setp.ne.s64 	%p129, %rd38202, %rd38205;
	@%p129 bra 	$L__BB37_1281;
$L__BB37_1282:
	and.b64  	%rd5448, %rd4132, 1;
	setp.eq.b64 	%p130, %rd5448, 1;
	not.pred 	%p131, %p130;
	@%p131 bra 	$L__BB37_1284;
	shl.b64 	%rd5449, %rd38205, 3;
	add.s64 	%rd5450, %rd38147, %rd5449;
	ld.u64 	%rd5451, [%rd5450];
	and.b64  	%rd5452, %rd5451, 255;
	xor.b64  	%rd5453, %rd5452, %rd38204;
	mul.lo.s64 	%rd5454, %rd5453, 1099511628211;
	shr.u64 	%rd5455, %rd5451, 8;
	and.b64  	%rd5456, %rd5455, 255;
	xor.b64  	%rd5457, %rd5456, %rd5454;
	mul.lo.s64 	%rd5458, %rd5457, 1099511628211;
	shr.u64 	%rd5459, %rd5451, 16;
	and.b64  	%rd5460, %rd5459, 255;
	xor.b64  	%rd5461, %rd5460, %rd5458;
	mul.lo.s64 	%rd5462, %rd5461, 1099511628211;
	shr.u64 	%rd5463, %rd5451, 24;
	and.b64  	%rd5464, %rd5463, 255;
	xor.b64  	%rd5465, %rd5464, %rd5462;
	mul.lo.s64 	%rd5466, %rd5465, 1099511628211;
	shr.u64 	%rd5467, %rd5451, 32;
	and.b64  	%rd5468, %rd5467, 255;
	xor.b64  	%rd5469, %rd5468, %rd5466;
	mul.lo.s64 	%rd5470, %rd5469, 1099511628211;
	shr.u64 	%rd5471, %rd5451, 40;
	and.b64  	%rd5472, %rd5471, 255;
	xor.b64  	%rd5473, %rd5472, %rd5470;
	mul.lo.s64 	%rd5474, %rd5473, 1099511628211;
	shr.u64 	%rd5475, %rd5451, 48;
	and.b64  	%rd5476, %rd5475, 255;
	xor.b64  	%rd5477, %rd5476, %rd5474;
	mul.lo.s64 	%rd5478, %rd5477, 1099511628211;
	shr.u64 	%rd5479, %rd5451, 56;
	xor.b64  	%rd5480, %rd5479, %rd5478;
	mul.lo.s64 	%rd38204, %rd5480, 1099511628211;
$L__BB37_1284:
	setp.eq.s64 	%p132, %rd4132, 0;
	mov.b64 	%rd38210, -3750763034362895579;
	@%p132 bra 	$L__BB37_1290;
	setp.eq.s64 	%p133, %rd1953, 0;
	mov.b64 	%rd38210, -3750763034362895579;
	mov.b64 	%rd38211, 0;
	@%p133 bra 	$L__BB37_1288;
	mov.b64 	%rd38210, -3750763034362895579;
	mov.b64 	%rd38208, 0;
	and.b64  	%rd38211, %rd4132, -2;
$L__BB37_1287:
	shl.b64 	%rd5487, %rd38208, 3;
	add.s64 	%rd5488, %rd1948, %rd5487;
	ld.u64 	%rd5489, [%rd5488];
	and.b64  	%rd5490, %rd5489, 255;
	xor.b64  	%rd5491, %rd5490, %rd38210;
	mul.lo.s64 	%rd5492, %rd5491, 1099511628211;
	shr.u64 	%rd5493, %rd5489, 8;
	and.b64  	%rd5494, %rd5493, 255;
	xor.b64  	%rd5495, %rd5494, %rd5492;
	mul.lo.s64 	%rd5496, %rd5495, 1099511628211;
	shr.u64 	%rd5497, %rd5489, 16;
	and.b64  	%rd5498, %rd5497, 255;
	xor.b64  	%rd5499, %rd5498, %rd5496;
	mul.lo.s64 	%rd5500, %rd5499, 1099511628211;
	shr.u64 	%rd5501, %rd5489, 24;
	and.b64  	%rd5502, %rd5501, 255;
	xor.b64  	%rd5503, %rd5502, %rd5500;
	mul.lo.s64 	%rd5504, %rd5503, 1099511628211;
	shr.u64 	%rd5505, %rd5489, 32;
	and.b64  	%rd5506, %rd5505, 255;
	xor.b64  	%rd5507, %rd5506, %rd5504;
	mul.lo.s64 	%rd5508, %rd5507, 1099511628211;
	shr.u64 	%rd5509, %rd5489, 40;
	and.b64  	%rd5510, %rd5509, 255;
	xor.b64  	%rd5511, %rd5510, %rd5508;
	mul.lo.s64 	%rd5512, %rd5511, 1099511628211;
	shr.u64 	%rd5513, %rd5489, 48;
	and.b64  	%rd5514, %rd5513, 255;
	xor.b64  	%rd5515, %rd5514, %rd5512;
	mul.lo.s64 	%rd5516, %rd5515, 1099511628211;
	shr.u64 	%rd5517, %rd5489, 56;
	xor.b64  	%rd5518, %rd5517, %rd5516;
	mul.lo.s64 	%rd5519, %rd5518, 1099511628211;
	ld.u64 	%rd5520, [%rd5488+8];
	and.b64  	%rd5521, %rd5520, 255;
	xor.b64  	%rd5522, %rd5521, %rd5519;
	mul.lo.s64 	%rd5523, %rd5522, 1099511628211;
	shr.u64 	%rd5524, %rd5520, 8;
	and.b64  	%rd5525, %rd5524, 255;
	xor.b64  	%rd5526, %rd5525, %rd5523;
	mul.lo.s64 	%rd5527, %rd5526, 1099511628211;
	shr.u64 	%rd5528, %rd5520, 16;
	and.b64  	%rd5529, %rd5528, 255;
	xor.b64  	%rd5530, %rd5529, %rd5527;
	mul.lo.s64 	%rd5531, %rd5530, 1099511628211;
	shr.u64 	%rd5532, %rd5520, 24;
	and.b64  	%rd5533, %rd5532, 255;
	xor.b64  	%rd5534, %rd5533, %rd5531;
	mul.lo.s64 	%rd5535, %rd5534, 1099511628211;
	shr.u64 	%rd5536, %rd5520, 32;
	and.b64  	%rd5537, %rd5536, 255;
	xor.b64  	%rd5538, %rd5537, %rd5535;
	mul.lo.s64 	%rd5539, %rd5538, 1099511628211;
	shr.u64 	%rd5540, %rd5520, 40;
	and.b64  	%rd5541, %rd5540, 255;
	xor.b64  	%rd5542, %rd5541, %rd5539;
	mul.lo.s64 	%rd5543, %rd5542, 1099511628211;
	shr.u64 	%rd5544, %rd5520, 48;
	and.b64  	%rd5545, %rd5544, 255;
	xor.b64  	%rd5546, %rd5545, %rd5543;
	mul.lo.s64 	%rd5547, %rd5546, 1099511628211;
	shr.u64 	%rd5548, %rd5520, 56;
	xor.b64  	%rd5549, %rd5548, %rd5547;
	mul.lo.s64 	%rd38210, %rd5549, 1099511628211;
	add.s64 	%rd38208, %rd38208, 2;
	setp.ne.s64 	%p134, %rd38208, %rd38211;
	@%p134 bra 	$L__BB37_1287;
$L__BB37_1288:
	and.b64  	%rd5550, %rd4132, 1;
	setp.eq.b64 	%p135, %rd5550, 1;
	not.pred 	%p136, %p135;
	@%p136 bra 	$L__BB37_1290;
	shl.b64 	%rd5551, %rd38211, 3;
	add.s64 	%rd5552, %rd1948, %rd5551;
	ld.u64 	%rd5553, [%rd5552];
	and.b64  	%rd5554, %rd5553, 255;
	xor.b64  	%rd5555, %rd5554, %rd38210;
	mul.lo.s64 	%rd5556, %rd5555, 1099511628211;
	shr.u64 	%rd5557, %rd5553, 8;
	and.b64  	%rd5558, %rd5557, 255;
	xor.b64  	%rd5559, %rd5558, %rd5556;
	mul.lo.s64 	%rd5560, %rd5559, 1099511628211;
	shr.u64 	%rd5561, %rd5553, 16;
	and.b64  	%rd5562, %rd5561, 255;
	xor.b64  	%rd5563, %rd5562, %rd5560;
	mul.lo.s64 	%rd5564, %rd5563, 1099511628211;
	shr.u64 	%rd5565, %rd5553, 24;
	and.b64  	%rd5566, %rd5565, 255;
	xor.b64  	%rd5567, %rd5566, %rd5564;
	mul.lo.s64 	%rd5568, %rd5567, 1099511628211;
	shr.u64 	%rd5569, %rd5553, 32;
	and.b64  	%rd5570, %rd5569, 255;
	xor.b64  	%rd5571, %rd5570, %rd5568;
	mul.lo.s64 	%rd5572, %rd5571, 1099511628211;
	shr.u64 	%rd5573, %rd5553, 40;
	and.b64  	%rd5574, %rd5573, 255;
	xor.b64  	%rd5575, %rd5574, %rd5572;
	mul.lo.s64 	%rd5576, %rd5575, 1099511628211;
	shr.u64 	%rd5577, %rd5553, 48;
	and.b64  	%rd5578, %rd5577, 255;
	xor.b64  	%rd5579, %rd5578, %rd5576;
	mul.lo.s64 	%rd5580, %rd5579, 1099511628211;
	shr.u64 	%rd5581, %rd5553, 56;
	xor.b64  	%rd5582, %rd5581, %rd5580;
	mul.lo.s64 	%rd38210, %rd5582, 1099511628211;
$L__BB37_1290:
	setp.eq.s64 	%p137, %rd38204, %rd38210;
	@%p137 bra 	$L__BB37_1305;
	setp.eq.s64 	%p138, %rd4132, 0;
	mov.b64 	%rd38216, -3750763034362895579;
	@%p138 bra 	$L__BB37_1297;
	setp.eq.s64 	%p139, %rd1953, 0;
	mov.b64 	%rd38216, -3750763034362895579;
	mov.b64 	%rd38217, 0;
	@%p139 bra 	$L__BB37_1295;
	mov.b64 	%rd38216, -3750763034362895579;
	mov.b64 	%rd38214, 0;
	and.b64  	%rd38217, %rd4132, -2;
$L__BB37_1294:
	shl.b64 	%rd5589, %rd38214, 3;
	add.s64 	%rd5590, %rd38147, %rd5589;
	ld.u64 	%rd5591, [%rd5590];
	and.b64  	%rd5592, %rd5591, 255;
	xor.b64  	%rd5593, %rd5592, %rd38216;
	mul.lo.s64 	%rd5594, %rd5593, 1099511628211;
	shr.u64 	%rd5595, %rd5591, 8;
	and.b64  	%rd5596, %rd5595, 255;
	xor.b64  	%rd5597, %rd5596, %rd5594;
	mul.lo.s64 	%rd5598, %rd5597, 1099511628211;
	shr.u64 	%rd5599, %rd5591, 16;
	and.b64  	%rd5600, %rd5599, 255;
	xor.b64  	%rd5601, %rd5600, %rd5598;
	mul.lo.s64 	%rd5602, %rd5601, 1099511628211;
	shr.u64 	%rd5603, %rd5591, 24;
	and.b64  	%rd5604, %rd5603, 255;
	xor.b64  	%rd5605, %rd5604, %rd5602;
	mul.lo.s64 	%rd5606, %rd5605, 1099511628211;
	shr.u64 	%rd5607, %rd5591, 32;
	and.b64  	%rd5608, %rd5607, 255;
	xor.b64  	%rd5609, %rd5608, %rd5606;
	mul.lo.s64 	%rd5610, %rd5609, 1099511628211;
	shr.u64 	%rd5611, %rd5591, 40;
	and.b64  	%rd5612, %rd5611, 255;
	xor.b64  	%rd5613, %rd5612, %rd5610;
	mul.lo.s64 	%rd5614, %rd5613, 1099511628211;
	shr.u64 	%rd5615, %rd5591, 48;
	and.b64  	%rd5616, %rd5615, 255;
	xor.b64  	%rd5617, %rd5616, %rd5614;
	mul.lo.s64 	%rd5618, %rd5617, 1099511628211;
	shr.u64 	%rd5619, %rd5591, 56;
	xor.b64  	%rd5620, %rd5619, %rd5618;
	mul.lo.s64 	%rd5621, %rd5620, 1099511628211;
	ld.u64 	%rd5622, [%rd5590+8];
	and.b64  	%rd5623, %rd5622, 255;
	xor.b64  	%rd5624, %rd5623, %rd5621;
	mul.lo.s64 	%rd5625, %rd5624, 1099511628211;
	shr.u64 	%rd5626, %rd5622, 8;
	and.b64  	%rd5627, %rd5626, 255;
	xor.b64  	%rd5628, %rd5627, %rd5625;
	mul.lo.s64 	%rd5629, %rd5628, 1099511628211;
	shr.u64 	%rd5630, %rd5622, 16;
	and.b64  	%rd5631, %rd5630, 255;
	xor.b64  	%rd5632, %rd5631, %rd5629;
	mul.lo.s64 	%rd5633, %rd5632, 1099511628211;
	shr.u64 	%rd5634, %rd5622, 24;
	and.b64  	%rd5635, %rd5634, 255;
	xor.b64  	%rd5636, %rd5635, %rd5633;
	mul.lo.s64 	%rd5637, %rd5636, 1099511628211;
	shr.u64 	%rd5638, %rd5622, 32;
	and.b64  	%rd5639, %rd5638, 255;
	xor.b64  	%rd5640, %rd5639, %rd5637;
	mul.lo.s64 	%rd5641, %rd5640, 1099511628211;
	shr.u64 	%rd5642, %rd5622, 40;
	and.b64  	%rd5643, %rd5642, 255;
	xor.b64  	%rd5644, %rd5643, %rd5641;
	mul.lo.s64 	%rd5645, %rd5644, 1099511628211;
	shr.u64 	%rd5646, %rd5622, 48;
	and.b64  	%rd5647, %rd5646, 255;
	xor.b64  	%rd5648, %rd5647, %rd5645;
	mul.lo.s64 	%rd5649, %rd5648, 1099511628211;
	shr.u64 	%rd5650, %rd5622, 56;
	xor.b64  	%rd5651, %rd5650, %rd5649;
	mul.lo.s64 	%rd38216, %rd5651, 1099511628211;
	add.s64 	%rd38214, %rd38214, 2;
	setp.ne.s64 	%p140, %rd38214, %rd38217;
	@%p140 bra 	$L__BB37_1294;
$L__BB37_1295:
	and.b64  	%rd5652, %rd4132, 1;
	setp.eq.b64 	%p141, %rd5652, 1;
	not.pred 	%p142, %p141;
	@%p142 bra 	$L__BB37_1297;
	shl.b64 	%rd5653, %rd38217, 3;
	add.s64 	%rd5654, %rd38147, %rd5653;
	ld.u64 	%rd5655, [%rd5654];
	and.b64  	%rd5656, %rd5655, 255;
	xor.b64  	%rd5657, %rd5656, %rd38216;
	mul.lo.s64 	%rd5658, %rd5657, 1099511628211;
	shr.u64 	%rd5659, %rd5655, 8;
	and.b64  	%rd5660, %rd5659, 255;
	xor.b64  	%rd5661, %rd5660, %rd5658;
	mul.lo.s64 	%rd5662, %rd5661, 1099511628211;
	shr.u64 	%rd5663, %rd5655, 16;
	and.b64  	%rd5664, %rd5663, 255;
	xor.b64  	%rd5665, %rd5664, %rd5662;
	mul.lo.s64 	%rd5666, %rd5665, 1099511628211;
	shr.u64 	%rd5667, %rd5655, 24;
	and.b64  	%rd5668, %rd5667, 255;
	xor.b64  	%rd5669, %rd5668, %rd5666;
	mul.lo.s64 	%rd5670, %rd5669, 1099511628211;
	shr.u64 	%rd5671, %rd5655, 32;
	and.b64  	%rd5672, %rd5671, 255;
	xor.b64  	%rd5673, %rd5672, %rd5670;
	mul.lo.s64 	%rd5674, %rd5673, 1099511628211;
	shr.u64 	%rd5675, %rd5655, 40;
	and.b64  	%rd5676, %rd5675, 255;
	xor.b64  	%rd5677, %rd5676, %rd5674;
	mul.lo.s64 	%rd5678, %rd5677, 1099511628211;
	shr.u64 	%rd5679, %rd5655, 48;
	and.b64  	%rd5680, %rd5679, 255;
	xor.b64  	%rd5681, %rd5680, %rd5678;
	mul.lo.s64 	%rd5682, %rd5681, 1099511628211;
	shr.u64 	%rd5683, %rd5655, 56;
	xor.b64  	%rd5684, %rd5683, %rd5682;
	mul.lo.s64 	%rd38216, %rd5684, 1099511628211;
$L__BB37_1297:
	setp.eq.s64 	%p143, %rd4132, 0;
	mov.b64 	%rd38222, -3750763034362895579;
	@%p143 bra 	$L__BB37_1303;
	setp.eq.s64 	%p144, %rd1953, 0;
	mov.b64 	%rd38222, -3750763034362895579;
	mov.b64 	%rd38223, 0;
	@%p144 bra 	$L__BB37_1301;
	mov.b64 	%rd38222, -3750763034362895579;
	mov.b64 	%rd38220, 0;
	and.b64  	%rd38223, %rd4132, -2;
$L__BB37_1300:
	shl.b64 	%rd5691, %rd38220, 3;
	add.s64 	%rd5692, %rd1948, %rd5691;
	ld.u64 	%rd5693, [%rd5692];
	and.b64  	%rd5694, %rd5693, 255;
	xor.b64  	%rd5695, %rd5694, %rd38222;
	mul.lo.s64 	%rd5696, %rd5695, 1099511628211;
	shr.u64 	%rd5697, %rd5693, 8;
	and.b64  	%rd5698, %rd5697, 255;
	xor.b64  	%rd5699, %rd5698, %rd5696;
	mul.lo.s64 	%rd5700, %rd5699, 1099511628211;
	shr.u64 	%rd5701, %rd5693, 16;
	and.b64  	%rd5702, %rd5701, 255;
	xor.b64  	%rd5703, %rd5702, %rd5700;
	mul.lo.s64 	%rd5704, %rd5703, 1099511628211;
	shr.u64 	%rd5705, %rd5693, 24;
	and.b64  	%rd5706, %rd5705, 255;
	xor.b64  	%rd5707, %rd5706, %rd5704;
	mul.lo.s64 	%rd5708, %rd5707, 1099511628211;
	shr.u64 	%rd5709, %rd5693, 32;
	and.b64  	%rd5710, %rd5709, 255;
	xor.b64  	%rd5711, %rd5710, %rd5708;
	mul.lo.s64 	%rd5712, %rd5711, 1099511628211;
	shr.u64 	%rd5713, %rd5693, 40;
	and.b64  	%rd5714, %rd5713, 255;
	xor.b64  	%rd5715, %rd5714, %rd5712;
	mul.lo.s64 	%rd5716, %rd5715, 1099511628211;
	shr.u64 	%rd5717, %rd5693, 48;
	and.b64  	%rd5718, %rd5717, 255;
	xor.b64  	%rd5719, %rd5718, %rd5716;
	mul.lo.s64 	%rd5720, %rd5719, 1099511628211;
	shr.u64 	%rd5721, %rd5693, 56;
	xor.b64  	%rd5722, %rd5721, %rd5720;
	mul.lo.s64 	%rd5723, %rd5722, 1099511628211;
	ld.u64 	%rd5724, [%rd5692+8];
	and.b64  	%rd5725, %rd5724, 255;
	xor.b64  	%rd5726, %rd5725, %rd5723;
	mul.lo.s64 	%rd5727, %rd5726, 1099511628211;
	shr.u64 	%rd5728, %rd5724, 8;
	and.b64  	%rd5729, %rd5728, 255;
	xor.b64  	%rd5730, %rd5729, %rd5727;
	mul.lo.s64 	%rd5731, %rd5730, 1099511628211;
	shr.u64 	%rd5732, %rd5724, 16;
	and.b64  	%rd5733, %rd5732, 255;
	xor.b64  	%rd5734, %rd5733, %rd5731;
	mul.lo.s64 	%rd5735, %rd5734, 1099511628211;
	shr.u64 	%rd5736, %rd5724, 24;
	and.b64  	%rd5737, %rd5736, 255;
	xor.b64  	%rd5738, %rd5737, %rd5735;
	mul.lo.s64 	%rd5739, %rd5738, 1099511628211;
	shr.u64 	%rd5740, %rd5724, 32;
	and.b64  	%rd5741, %rd5740, 255;
	xor.b64  	%rd5742, %rd5741, %rd5739;
	mul.lo.s64 	%rd5743, %rd5742, 1099511628211;
	shr.u64 	%rd5744, %rd5724, 40;
	and.b64  	%rd5745, %rd5744, 255;
	xor.b64  	%rd5746, %rd5745, %rd5743;
	mul.lo.s64 	%rd5747, %rd5746, 1099511628211;
	shr.u64 	%rd5748, %rd5724, 48;
	and.b64  	%rd5749, %rd5748, 255;
	xor.b64  	%rd5750, %rd5749, %rd5747;
	mul.lo.s64 	%rd5751, %rd5750, 1099511628211;
	shr.u64 	%rd5752, %rd5724, 56;
	xor.b64  	%rd5753, %rd5752, %rd5751;
	mul.lo.s64 	%rd38222, %rd5753, 1099511628211;
	add.s64 	%rd38220, %rd38220, 2;
	setp.ne.s64 	%p145, %rd38220, %rd38223;
	@%p145 bra 	$L__BB37_1300;
$L__BB37_1301:
	and.b64  	%rd5754, %rd4132, 1;
	setp.eq.b64 	%p146, %rd5754, 1;
	not.pred 	%p147, %p146;
	@%p147 bra 	$L__BB37_1303;
	shl.b64 	%rd5755, %rd38223, 3;
	add.s64 	%rd5756, %rd1948, %rd5755;
	ld.u64 	%rd5757, [%rd5756];
	and.b64  	%rd5758, %rd5757, 255;
	xor.b64  	%rd5759, %rd5758, %rd38222;
	mul.lo.s64 	%rd5760, %rd5759, 1099511628211;
	shr.u64 	%rd5761, %rd5757, 8;
	and.b64  	%rd5762, %rd5761, 255;
	xor.b64  	%rd5763, %rd5762, %rd5760;
	mul.lo.s64 	%rd5764, %rd5763, 1099511628211;
	shr.u64 	%rd5765, %rd5757, 16;
	and.b64  	%rd5766, %rd5765, 255;
	xor.b64  	%rd5767, %rd5766, %rd5764;
	mul.lo.s64 	%rd5768, %rd5767, 1099511628211;
	shr.u64 	%rd5769, %rd5757, 24;
	and.b64  	%rd5770, %rd5769, 255;
	xor.b64  	%rd5771, %rd5770, %rd5768;
	mul.lo.s64 	%rd5772, %rd5771, 1099511628211;
	shr.u64 	%rd5773, %rd5757, 32;
	and.b64  	%rd5774, %rd5773, 255;
	xor.b64  	%rd5775, %rd5774, %rd5772;
	mul.lo.s64 	%rd5776, %rd5775, 1099511628211;
	shr.u64 	%rd5777, %rd5757, 40;
	and.b64  	%rd5778, %rd5777, 255;
	xor.b64  	%rd5779, %rd5778, %rd5776;
	mul.lo.s64 	%rd5780, %rd5779, 1099511628211;
	shr.u64 	%rd5781, %rd5757, 48;
	and.b64  	%rd5782, %rd5781, 255;
	xor.b64  	%rd5783, %rd5782, %rd5780;
	mul.lo.s64 	%rd5784, %rd5783, 1099511628211;
	shr.u64 	%rd5785, %rd5757, 56;
	xor.b64  	%rd5786, %rd5785, %rd5784;
	mul.lo.s64 	%rd38222, %rd5786, 1099511628211;
$L__BB37_1303:
	setp.lt.u64 	%p148, %rd38216, %rd38222;
	mov.u64 	%rd39125, %rd1948;
	@%p148 bra 	$L__BB37_1304;
	bra.uni 	$L__BB37_1309;
$L__BB37_1304:
	mov.u64 	%rd39125, %rd1948;
	mov.u64 	%rd38147, %rd1948;
	bra.uni 	$L__BB37_1309;
$L__BB37_1305:
	setp.eq.s32 	%p149, %r118, 0;
	mov.u64 	%rd39125, %rd1948;
	@%p149 bra 	$L__BB37_1309;
	mov.b64 	%rd38226, 0;
$L__BB37_1307:
	shl.b64 	%rd5788, %rd38226, 3;
	add.s64 	%rd5789, %rd38147, %rd5788;
	ld.u64 	%rd2133, [%rd5789];
	add.s64 	%rd5790, %rd1948, %rd5788;
	ld.u64 	%rd2134, [%rd5790];
	setp.lt.u64 	%p150, %rd2133, %rd2134;
	@%p150 bra 	$L__BB37_1304;
	setp.le.u64 	%p151, %rd2133, %rd2134;
	add.s64 	%rd38226, %rd38226, 1;
	setp.lt.u64 	%p152, %rd38226, %rd1952;
	and.pred  	%p153, %p151, %p152;
	mov.u64 	%rd39125, %rd1948;
	@%p153 bra 	$L__BB37_1307;
$L__BB37_1309:
	or.b32  	%r220, %r130, 5;
	setp.ge.u32 	%p154, %r220, %r53;
	mov.u64 	%rd39124, %rd38147;
	@%p154 bra 	$L__BB37_1341;
	setp.eq.s64 	%p155, %rd4132, 0;
	mov.b64 	%rd38231, -3750763034362895579;
	@%p155 bra 	$L__BB37_1316;
	setp.eq.s64 	%p156, %rd1953, 0;
	mov.b64 	%rd38231, -3750763034362895579;
	mov.b64 	%rd38232, 0;
	@%p156 bra 	$L__BB37_1314;
	mov.b64 	%rd38231, -3750763034362895579;
	mov.b64 	%rd38229, 0;
	and.b64  	%rd38232, %rd4132, -2;
$L__BB37_1313:
	shl.b64 	%rd5798, %rd38229, 3;
	add.s64 	%rd5799, %rd38147, %rd5798;
	ld.u64 	%rd5800, [%rd5799];
	and.b64  	%rd5801, %rd5800, 255;
	xor.b64  	%rd5802, %rd5801, %rd38231;
	mul.lo.s64 	%rd5803, %rd5802, 1099511628211;
	shr.u64 	%rd5804, %rd5800, 8;
	and.b64  	%rd5805, %rd5804, 255;
	xor.b64  	%rd5806, %rd5805, %rd5803;
	mul.lo.s64 	%rd5807, %rd5806, 1099511628211;
	shr.u64 	%rd5808, %rd5800, 16;
	and.b64  	%rd5809, %rd5808, 255;
	xor.b64  	%rd5810, %rd5809, %rd5807;
	mul.lo.s64 	%rd5811, %rd5810, 1099511628211;
	shr.u64 	%rd5812, %rd5800, 24;
	and.b64  	%rd5813, %rd5812, 255;
	xor.b64  	%rd5814, %rd5813, %rd5811;
	mul.lo.s64 	%rd5815, %rd5814, 1099511628211;
	shr.u64 	%rd5816, %rd5800, 32;
	and.b64  	%rd5817, %rd5816, 255;
	xor.b64  	%rd5818, %rd5817, %rd5815;
	mul.lo.s64 	%rd5819, %rd5818, 1099511628211;
	shr.u64 	%rd5820, %rd5800, 40;
	and.b64  	%rd5821, %rd5820, 255;
	xor.b64  	%rd5822, %rd5821, %rd5819;
	mul.lo.s64 	%rd5823, %rd5822, 1099511628211;
	shr.u64 	%rd5824, %rd5800, 48;
	and.b64  	%rd5825, %rd5824, 255;
	xor.b64  	%rd5826, %rd5825, %rd5823;
	mul.lo.s64 	%rd5827, %rd5826, 1099511628211;
	shr.u64 	%rd5828, %rd5800, 56;
	xor.b64  	%rd5829, %rd5828, %rd5827;
	mul.lo.s64 	%rd5830, %rd5829, 1099511628211;
	ld.u64 	%rd5831, [%rd5799+8];
	and.b64  	%rd5832, %rd5831, 255;
	xor.b64  	%rd5833, %rd5832, %rd5830;
	mul.lo.s64 	%rd5834, %rd5833, 1099511628211;
	shr.u64 	%rd5835, %rd5831, 8;
	and.b64  	%rd5836, %rd5835, 255;
	xor.b64  	%rd5837, %rd5836, %rd5834;
	mul.lo.s64 	%rd5838, %rd5837, 1099511628211;
	shr.u64 	%rd5839, %rd5831, 16;
	and.b64  	%rd5840, %rd5839, 255;
	xor.b64  	%rd5841, %rd5840, %rd5838;
	mul.lo.s64 	%rd5842, %rd5841, 1099511628211;
	shr.u64 	%rd5843, %rd5831, 24;
	and.b64  	%rd5844, %rd5843, 255;
	xor.b64  	%rd5845, %rd5844, %rd5842;
	mul.lo.s64 	%rd5846, %rd5845, 1099511628211;
	shr.u64 	%rd5847, %rd5831, 32;
	and.b64  	%rd5848, %rd5847, 255;
	xor.b64  	%rd5849, %rd5848, %rd5846;
	mul.lo.s64 	%rd5850, %rd5849, 1099511628211;
	shr.u64 	%rd5851, %rd5831, 40;
	and.b64  	%rd5852, %rd5851, 255;
	xor.b64  	%rd5853, %rd5852, %rd5850;
	mul.lo.s64 	%rd5854, %rd5853, 1099511628211;
	shr.u64 	%rd5855, %rd5831, 48;
	and.b64  	%rd5856, %rd5855, 255;
	xor.b64  	%rd5857, %rd5856, %rd5854;
	mul.lo.s64 	%rd5858, %rd5857, 1099511628211;
	shr.u64 	%rd5859, %rd5831, 56;
	xor.b64  	%rd5860, %rd5859, %rd5858;
	mul.lo.s64 	%rd38231, %rd5860, 1099511628211;
	add.s64 	%rd38229, %rd38229, 2;
	setp.ne.s64 	%p157, %rd38229, %rd38232;
	@%p157 bra 	$L__BB37_1313;
$L__BB37_1314:
	and.b64  	%rd5861, %rd4132, 1;
	setp.eq.b64 	%p158, %rd5861, 1;
	not.pred 	%p159, %p158;
	@%p159 bra 	$L__BB37_1316;
	shl.b64 	%rd5862, %rd38232, 3;
	add.s64 	%rd5863, %rd38147, %rd5862;
	ld.u64 	%rd5864, [%rd5863];
	and.b64  	%rd5865, %rd5864, 255;
	xor.b64  	%rd5866, %rd5865, %rd38231;
	mul.lo.s64 	%rd5867, %rd5866, 1099511628211;
	shr.u64 	%rd5868, %rd5864, 8;
	and.b64  	%rd5869, %rd5868, 255;
	xor.b64  	%rd5870, %rd5869, %rd5867;
	mul.lo.s64 	%rd5871, %rd5870, 1099511628211;
	shr.u64 	%rd5872, %rd5864, 16;
	and.b64  	%rd5873, %rd5872, 255;
	xor.b64  	%rd5874, %rd5873, %rd5871;
	mul.lo.s64 	%rd5875, %rd5874, 1099511628211;
	shr.u64 	%rd5876, %rd5864, 24;
	and.b64  	%rd5877, %rd5876, 255;
	xor.b64  	%rd5878, %rd5877, %rd5875;
	mul.lo.s64 	%rd5879, %rd5878, 1099511628211;
	shr.u64 	%rd5880, %rd5864, 32;
	and.b64  	%rd5881, %rd5880, 255;
	xor.b64  	%rd5882, %rd5881, %rd5879;
	mul.lo.s64 	%rd5883, %rd5882, 1099511628211;
	shr.u64 	%rd5884, %rd5864, 40;
	and.b64  	%rd5885, %rd5884, 255;
	xor.b64  	%rd5886, %rd5885, %rd5883;
	mul.lo.s64 	%rd5887, %rd5886, 1099511628211;
	shr.u64 	%rd5888, %rd5864, 48;
	and.b64  	%rd5889, %rd5888, 255;
	xor.b64  	%rd5890, %rd5889, %rd5887;
	mul.lo.s64 	%rd5891, %rd5890, 1099511628211;
	shr.u64 	%rd5892, %rd5864, 56;
	xor.b64  	%rd5893, %rd5892, %rd5891;
	mul.lo.s64 	%rd38231, %rd5893, 1099511628211;
$L__BB37_1316:
	setp.eq.s64 	%p160, %rd4132, 0;
	mov.b64 	%rd38237, -3750763034362895579;
	@%p160 bra 	$L__BB37_1322;
	setp.eq.s64 	%p161, %rd1953, 0;
	mov.b64 	%rd38237, -3750763034362895579;
	mov.b64 	%rd38238, 0;
	@%p161 bra 	$L__BB37_1320;
	mov.b64 	%rd38237, -3750763034362895579;
	mov.b64 	%rd38235, 0;
	and.b64  	%rd38238, %rd4132, -2;
$L__BB37_1319:
	shl.b64 	%rd5900, %rd38235, 3;
	add.s64 	%rd5901, %rd1949, %rd5900;
	ld.u64 	%rd5902, [%rd5901];
	and.b64  	%rd5903, %rd5902, 255;
	xor.b64  	%rd5904, %rd5903, %rd38237;
	mul.lo.s64 	%rd5905, %rd5904, 1099511628211;
	shr.u64 	%rd5906, %rd5902, 8;
	and.b64  	%rd5907, %rd5906, 255;
	xor.b64  	%rd5908, %rd5907, %rd5905;
	mul.lo.s64 	%rd5909, %rd5908, 1099511628211;
	shr.u64 	%rd5910, %rd5902, 16;
	and.b64  	%rd5911, %rd5910, 255;
	xor.b64  	%rd5912, %rd5911, %rd5909;
	mul.lo.s64 	%rd5913, %rd5912, 1099511628211;
	shr.u64 	%rd5914, %rd5902, 24;
	and.b64  	%rd5915, %rd5914, 255;
	xor.b64  	%rd5916, %rd5915, %rd5913;
	mul.lo.s64 	%rd5917, %rd5916, 1099511628211;
	shr.u64 	%rd5918, %rd5902, 32;
	and.b64  	%rd5919, %rd5918, 255;
	xor.b64  	%rd5920, %rd5919, %rd5917;
	mul.lo.s64 	%rd5921, %rd5920, 1099511628211;
	shr.u64 	%rd5922, %rd5902, 40;
	and.b64  	%rd5923, %rd5922, 255;
	xor.b64  	%rd5924, %rd5923, %rd5921;
	mul.lo.s64 	%rd5925, %rd5924, 1099511628211;
	shr.u64 	%rd5926, %rd5902, 48;
	and.b64  	%rd5927, %rd5926, 255;
	xor.b64  	%rd5928, %rd5927, %rd5925;
	mul.lo.s64 	%rd5929, %rd5928, 1099511628211;
	shr.u64 	%rd5930, %rd5902, 56;
	xor.b64  	%rd5931, %rd5930, %rd5929;
	mul.lo.s64 	%rd5932, %rd5931, 1099511628211;
	ld.u64 	%rd5933, [%rd5901+8];
	and.b64  	%rd5934, %rd5933, 255;
	xor.b64  	%rd5935, %rd5934, %rd5932;
	mul.lo.s64 	%rd5936, %rd5935, 1099511628211;
	shr.u64 	%rd5937, %rd5933, 8;
	and.b64  	%rd5938, %rd5937, 255;
	xor.b64  	%rd5939, %rd5938, %rd5936;
	mul.lo.s64 	%rd5940, %rd5939, 1099511628211;
	shr.u64 	%rd5941, %rd5933, 16;
	and.b64  	%rd5942, %rd5941, 255;
	xor.b64  	%rd5943, %rd5942, %rd5940;
	mul.lo.s64 	%rd5944, %rd5943, 1099511628211;
	shr.u64 	%rd5945, %rd5933, 24;
	and.b64  	%rd5946, %rd5945, 255;
	xor.b64  	%rd5947, %rd5946, %rd5944;
	mul.lo.s64 	%rd5948, %rd5947, 1099511628211;
	shr.u64 	%rd5949, %rd5933, 32;
	and.b64  	%rd5950, %rd5949, 255;
	xor.b64  	%rd5951, %rd5950, %rd5948;
	mul.lo.s64 	%rd5952, %rd5951, 1099511628211;
	shr.u64 	%rd5953, %rd5933, 40;
	and.b64  	%rd5954, %rd5953, 255;
	xor.b64  	%rd5955, %rd5954, %rd5952;
	mul.lo.s64 	%rd5956, %rd5955, 1099511628211;
	shr.u64 	%rd5957, %rd5933, 48;
	and.b64  	%rd5958, %rd5957, 255;
	xor.b64  	%rd5959, %rd5958, %rd5956;
	mul.lo.s64 	%rd5960, %rd5959, 1099511628211;
	shr.u64 	%rd5961, %rd5933, 56;
	xor.b64  	%rd5962, %rd5961, %rd5960;
	mul.lo.s64 	%rd38237, %rd5962, 1099511628211;
	add.s64 	%rd38235, %rd38235, 2;
	setp.ne.s64 	%p162, %rd38235, %rd38238;
	@%p162 bra 	$L__BB37_1319;
$L__BB37_1320:
	and.b64  	%rd5963, %rd4132, 1;
	setp.eq.b64 	%p163, %rd5963, 1;
	not.pred 	%p164, %p163;
	@%p164 bra 	$L__BB37_1322;
	shl.b64 	%rd5964, %rd38238, 3;
	add.s64 	%rd5965, %rd1949, %rd5964;
	ld.u64 	%rd5966, [%rd5965];
	and.b64  	%rd5967, %rd5966, 255;
	xor.b64  	%rd5968, %rd5967, %rd38237;
	mul.lo.s64 	%rd5969, %rd5968, 1099511628211;
	shr.u64 	%rd5970, %rd5966, 8;
	and.b64  	%rd5971, %rd5970, 255;
	xor.b64  	%rd5972, %rd5971, %rd5969;
	mul.lo.s64 	%rd5973, %rd5972, 1099511628211;
	shr.u64 	%rd5974, %rd5966, 16;
	and.b64  	%rd5975, %rd5974, 255;
	xor.b64  	%rd5976, %rd5975, %rd5973;
	mul.lo.s64 	%rd5977, %rd5976, 1099511628211;
	shr.u64 	%rd5978, %rd5966, 24;
	and.b64  	%rd5979, %rd5978, 255;
	xor.b64  	%rd5980, %rd5979, %rd5977;
	mul.lo.s64 	%rd5981, %rd5980, 1099511628211;
	shr.u64 	%rd5982, %rd5966, 32;
	and.b64  	%rd5983, %rd5982, 255;
	xor.b64  	%rd5984, %rd5983, %rd5981;
	mul.lo.s64 	%rd5985, %rd5984, 1099511628211;
	shr.u64 	%rd5986, %rd5966, 40;
	and.b64  	%rd5987, %rd5986, 255;
	xor.b64  	%rd5988, %rd5987, %rd5985;
	mul.lo.s64 	%rd5989, %rd5988, 1099511628211;
	shr.u64 	%rd5990, %rd5966, 48;
	and.b64  	%rd5991, %rd5990, 255;
	xor.b64  	%rd5992, %rd5991, %rd5989;
	mul.lo.s64 	%rd5993, %rd5992, 1099511628211;
	shr.u64 	%rd5994, %rd5966, 56;
	xor.b64  	%rd5995, %rd5994, %rd5993;
	mul.lo.s64 	%rd38237, %rd5995, 1099511628211;
$L__BB37_1322:
	setp.eq.s64 	%p165, %rd38231, %rd38237;
	@%p165 bra 	$L__BB37_1337;
	setp.eq.s64 	%p166, %rd4132, 0;
	mov.b64 	%rd38243, -3750763034362895579;
	@%p166 bra 	$L__BB37_1329;
	setp.eq.s64 	%p167, %rd1953, 0;
	mov.b64 	%rd38243, -3750763034362895579;
	mov.b64 	%rd38244, 0;
	@%p167 bra 	$L__BB37_1327;
	mov.b64 	%rd38243, -3750763034362895579;
	mov.b64 	%rd38241, 0;
	and.b64  	%rd38244, %rd4132, -2;
$L__BB37_1326:
	shl.b64 	%rd6002, %rd38241, 3;
	add.s64 	%rd6003, %rd38147, %rd6002;
	ld.u64 	%rd6004, [%rd6003];
	and.b64  	%rd6005, %rd6004, 255;
	xor.b64  	%rd6006, %rd6005, %rd38243;
	mul.lo.s64 	%rd6007, %rd6006, 1099511628211;
	shr.u64 	%rd6008, %rd6004, 8;
	and.b64  	%rd6009, %rd6008, 255;
	xor.b64  	%rd6010, %rd6009, %rd6007;
	mul.lo.s64 	%rd6011, %rd6010, 1099511628211;
	shr.u64 	%rd6012, %rd6004, 16;
	and.b64  	%rd6013, %rd6012, 255;
	xor.b64  	%rd6014, %rd6013, %rd6011;
	mul.lo.s64 	%rd6015, %rd6014, 1099511628211;
	shr.u64 	%rd6016, %rd6004, 24;
	and.b64  	%rd6017, %rd6016, 255;
	xor.b64  	%rd6018, %rd6017, %rd6015;
	mul.lo.s64 	%rd6019, %rd6018, 1099511628211;
	shr.u64 	%rd6020, %rd6004, 32;
	and.b64  	%rd6021, %rd6020, 255;
	xor.b64  	%rd6022, %rd6021, %rd6019;
	mul.lo.s64 	%rd6023, %rd6022, 1099511628211;
	shr.u64 	%rd6024, %rd6004, 40;
	and.b64  	%rd6025, %rd6024, 255;
	xor.b64  	%rd6026, %rd6025, %rd6023;
	mul.lo.s64 	%rd6027, %rd6026, 1099511628211;
	shr.u64 	%rd6028, %rd6004, 48;
	and.b64  	%rd6029, %rd6028, 255;
	xor.b64  	%rd6030, %rd6029, %rd6027;
	mul.lo.s64 	%rd6031, %rd6030, 1099511628211;
	shr.u64 	%rd6032, %rd6004, 56;
	xor.b64  	%rd6033, %rd6032, %rd6031;
	mul.lo.s64 	%rd6034, %rd6033, 1099511628211;
	ld.u64 	%rd6035, [%rd6003+8];
	and.b64  	%rd6036, %rd6035, 255;
	xor.b64  	%rd6037, %rd6036, %rd6034;
	mul.lo.s64 	%rd6038, %rd6037, 1099511628211;
	shr.u64 	%rd6039, %rd6035, 8;
	and.b64  	%rd6040, %rd6039, 255;
	xor.b64  	%rd6041, %rd6040, %rd6038;
	mul.lo.s64 	%rd6042, %rd6041, 1099511628211;
	shr.u64 	%rd6043, %rd6035, 16;
	and.b64  	%rd6044, %rd6043, 255;
	xor.b64  	%rd6045, %rd6044, %rd6042;
	mul.lo.s64 	%rd6046, %rd6045, 1099511628211;
	shr.u64 	%rd6047, %rd6035, 24;
	and.b64  	%rd6048, %rd6047, 255;
	xor.b64  	%rd6049, %rd6048, %rd6046;
	mul.lo.s64 	%rd6050, %rd6049, 1099511628211;
	shr.u64 	%rd6051, %rd6035, 32;
	and.b64  	%rd6052, %rd6051, 255;
	xor.b64  	%rd6053, %rd6052, %rd6050;
	mul.lo.s64 	%rd6054, %rd6053, 1099511628211;
	shr.u64 	%rd6055, %rd6035, 40;
	and.b64  	%rd6056, %rd6055, 255;
	xor.b64  	%rd6057, %rd6056, %rd6054;
	mul.lo.s64 	%rd6058, %rd6057, 1099511628211;
	shr.u64 	%rd6059, %rd6035, 48;
	and.b64  	%rd6060, %rd6059, 255;
	xor.b64  	%rd6061, %rd6060, %rd6058;
	mul.lo.s64 	%rd6062, %rd6061, 1099511628211;
	shr.u64 	%rd6063, %rd6035, 56;
	xor.b64  	%rd6064, %rd6063, %rd6062;
	mul.lo.s64 	%rd38243, %rd6064, 1099511628211;
	add.s64 	%rd38241, %rd38241, 2;
	setp.ne.s64 	%p168, %rd38241, %rd38244;
	@%p168 bra 	$L__BB37_1326;
$L__BB37_1327:
	and.b64  	%rd6065, %rd4132, 1;
	setp.eq.b64 	%p169, %rd6065, 1;
	not.pred 	%p170, %p169;
	@%p170 bra 	$L__BB37_1329;
	shl.b64 	%rd6066, %rd38244, 3;
	add.s64 	%rd6067, %rd38147, %rd6066;
	ld.u64 	%rd6068, [%rd6067];
	and.b64  	%rd6069, %rd6068, 255;
	xor.b64  	%rd6070, %rd6069, %rd38243;
	mul.lo.s64 	%rd6071, %rd6070, 1099511628211;
	shr.u64 	%rd6072, %rd6068, 8;
	and.b64  	%rd6073, %rd6072, 255;
	xor.b64  	%rd6074, %rd6073, %rd6071;
	mul.lo.s64 	%rd6075, %rd6074, 1099511628211;
	shr.u64 	%rd6076, %rd6068, 16;
	and.b64  	%rd6077, %rd6076, 255;
	xor.b64  	%rd6078, %rd6077, %rd6075;
	mul.lo.s64 	%rd6079, %rd6078, 1099511628211;
	shr.u64 	%rd6080, %rd6068, 24;
	and.b64  	%rd6081, %rd6080, 255;
	xor.b64  	%rd6082, %rd6081, %rd6079;
	mul.lo.s64 	%rd6083, %rd6082, 1099511628211;
	shr.u64 	%rd6084, %rd6068, 32;
	and.b64  	%rd6085, %rd6084, 255;
	xor.b64  	%rd6086, %rd6085, %rd6083;
	mul.lo.s64 	%rd6087, %rd6086, 1099511628211;
	shr.u64 	%rd6088, %rd6068, 40;
	and.b64  	%rd6089, %rd6088, 255;
	xor.b64  	%rd6090, %rd6089, %rd6087;
	mul.lo.s64 	%rd6091, %rd6090, 1099511628211;
	shr.u64 	%rd6092, %rd6068, 48;
	and.b64  	%rd6093, %rd6092, 255;
	xor.b64  	%rd6094, %rd6093, %rd6091;
	mul.lo.s64 	%rd6095, %rd6094, 1099511628211;
	shr.u64 	%rd6096, %rd6068, 56;
	xor.b64  	%rd6097, %rd6096, %rd6095;
	mul.lo.s64 	%rd38243, %rd6097, 1099511628211;
$L__BB37_1329:
	setp.eq.s64 	%p171, %rd4132, 0;
	mov.b64 	%rd38249, -3750763034362895579;
	@%p171 bra 	$L__BB37_1335;
	setp.eq.s64 	%p172, %rd1953, 0;
	mov.b64 	%rd38249, -3750763034362895579;
	mov.b64 	%rd38250, 0;
	@%p172 bra 	$L__BB37_1333;
	mov.b64 	%rd38249, -3750763034362895579;
	mov.b64 	%rd38247, 0;
	and.b64  	%rd38250, %rd4132, -2;
$L__BB37_1332:
	shl.b64 	%rd6104, %rd38247, 3;
	add.s64 	%rd6105, %rd1949, %rd6104;
	ld.u64 	%rd6106, [%rd6105];
	and.b64  	%rd6107, %rd6106, 255;
	xor.b64  	%rd6108, %rd6107, %rd38249;
	mul.lo.s64 	%rd6109, %rd6108, 1099511628211;
	shr.u64 	%rd6110, %rd6106, 8;
	and.b64  	%rd6111, %rd6110, 255;
	xor.b64  	%rd6112, %rd6111, %rd6109;
	mul.lo.s64 	%rd6113, %rd6112, 1099511628211;
	shr.u64 	%rd6114, %rd6106, 16;
	and.b64  	%rd6115, %rd6114, 255;
	xor.b64  	%rd6116, %rd6115, %rd6113;
	mul.lo.s64 	%rd6117, %rd6116, 1099511628211;
	shr.u64 	%rd6118, %rd6106, 24;
	and.b64  	%rd6119, %rd6118, 255;
	xor.b64  	%rd6120, %rd6119, %rd6117;
	mul.lo.s64 	%rd6121, %rd6120, 1099511628211;
	shr.u64 	%rd6122, %rd6106, 32;
	and.b64  	%rd6123, %rd6122, 255;
	xor.b64  	%rd6124, %rd6123, %rd6121;
	mul.lo.s64 	%rd6125, %rd6124, 1099511628211;
	shr.u64 	%rd6126, %rd6106, 40;
	and.b64  	%rd6127, %rd6126, 255;
	xor.b64  	%rd6128, %rd6127, %rd6125;
	mul.lo.s64 	%rd6129, %rd6128, 1099511628211;
	shr.u64 	%rd6130, %rd6106, 48;
	and.b64  	%rd6131, %rd6130, 255;
	xor.b64  	%rd6132, %rd6131, %rd6129;
	mul.lo.s64 	%rd6133, %rd6132, 1099511628211;
	shr.u64 	%rd6134, %rd6106, 56;
	xor.b64  	%rd6135, %rd6134, %rd6133;
	mul.lo.s64 	%rd6136, %rd6135, 1099511628211;
	ld.u64 	%rd6137, [%rd6105+8];
	and.b64  	%rd6138, %rd6137, 255;
	xor.b64  	%rd6139, %rd6138, %rd6136;
	mul.lo.s64 	%rd6140, %rd6139, 1099511628211;
	shr.u64 	%rd6141, %rd6137, 8;
	and.b64  	%rd6142, %rd6141, 255;
	xor.b64  	%rd6143, %rd6142, %rd6140;
	mul.lo.s64 	%rd6144, %rd6143, 1099511628211;
	shr.u64 	%rd6145, %rd6137, 16;
	and.b64  	%rd6146, %rd6145, 255;
	xor.b64  	%rd6147, %rd6146, %rd6144;
	mul.lo.s64 	%rd6148, %rd6147, 1099511628211;
	shr.u64 	%rd6149, %rd6137, 24;
	and.b64  	%rd6150, %rd6149, 255;
	xor.b64  	%rd6151, %rd6150, %rd6148;
	mul.lo.s64 	%rd6152, %rd6151, 1099511628211;
	shr.u64 	%rd6153, %rd6137, 32;
	and.b64  	%rd6154, %rd6153, 255;
	xor.b64  	%rd6155, %rd6154, %rd6152;
	mul.lo.s64 	%rd6156, %rd6155, 1099511628211;
	shr.u64 	%rd6157, %rd6137, 40;
	and.b64  	%rd6158, %rd6157, 255;
	xor.b64  	%rd6159, %rd6158, %rd6156;
	mul.lo.s64 	%rd6160, %rd6159, 1099511628211;
	shr.u64 	%rd6161, %rd6137, 48;
	and.b64  	%rd6162, %rd6161, 255;
	xor.b64  	%rd6163, %rd6162, %rd6160;
	mul.lo.s64 	%rd6164, %rd6163, 1099511628211;
	shr.u64 	%rd6165, %rd6137, 56;
	xor.b64  	%rd6166, %rd6165, %rd6164;
	mul.lo.s64 	%rd38249, %rd6166, 1099511628211;
	add.s64 	%rd38247, %rd38247, 2;
	setp.ne.s64 	%p173, %rd38247, %rd38250;
	@%p173 bra 	$L__BB37_1332;
$L__BB37_1333:
	and.b64  	%rd6167, %rd4132, 1;
	setp.eq.b64 	%p174, %rd6167, 1;
	not.pred 	%p175, %p174;
	@%p175 bra 	$L__BB37_1335;
	shl.b64 	%rd6168, %rd38250, 3;
	add.s64 	%rd6169, %rd1949, %rd6168;
	ld.u64 	%rd6170, [%rd6169];
	and.b64  	%rd6171, %rd6170, 255;
	xor.b64  	%rd6172, %rd6171, %rd38249;
	mul.lo.s64 	%rd6173, %rd6172, 1099511628211;
	shr.u64 	%rd6174, %rd6170, 8;
	and.b64  	%rd6175, %rd6174, 255;
	xor.b64  	%rd6176, %rd6175, %rd6173;
	mul.lo.s64 	%rd6177, %rd6176, 1099511628211;
	shr.u64 	%rd6178, %rd6170, 16;
	and.b64  	%rd6179, %rd6178, 255;
	xor.b64  	%rd6180, %rd6179, %rd6177;
	mul.lo.s64 	%rd6181, %rd6180, 1099511628211;
	shr.u64 	%rd6182, %rd6170, 24;
	and.b64  	%rd6183, %rd6182, 255;
	xor.b64  	%rd6184, %rd6183, %rd6181;
	mul.lo.s64 	%rd6185, %rd6184, 1099511628211;
	shr.u64 	%rd6186, %rd6170, 32;
	and.b64  	%rd6187, %rd6186, 255;
	xor.b64  	%rd6188, %rd6187, %rd6185;
	mul.lo.s64 	%rd6189, %rd6188, 1099511628211;
	shr.u64 	%rd6190, %rd6170, 40;
	and.b64  	%rd6191, %rd6190, 255;
	xor.b64  	%rd6192, %rd6191, %rd6189;
	mul.lo.s64 	%rd6193, %rd6192, 1099511628211;
	shr.u64 	%rd6194, %rd6170, 48;
	and.b64  	%rd6195, %rd6194, 255;
	xor.b64  	%rd6196, %rd6195, %rd6193;
	mul.lo.s64 	%rd6197, %rd6196, 1099511628211;
	shr.u64 	%rd6198, %rd6170, 56;
	xor.b64  	%rd6199, %rd6198, %rd6197;
	mul.lo.s64 	%rd38249, %rd6199, 1099511628211;
$L__BB37_1335:
	setp.lt.u64 	%p176, %rd38243, %rd38249;
	mov.u64 	%rd39124, %rd1949;
	@%p176 bra 	$L__BB37_1336;
	bra.uni 	$L__BB37_1341;
$L__BB37_1336:
	mov.u64 	%rd39124, %rd1949;
	mov.u64 	%rd38147, %rd1949;
	bra.uni 	$L__BB37_1341;
$L__BB37_1337:
	setp.eq.s32 	%p177, %r118, 0;
	mov.u64 	%rd39124, %rd1949;
	@%p177 bra 	$L__BB37_1341;
	mov.b64 	%rd38253, 0;
$L__BB37_1339:
	shl.b64 	%rd6201, %rd38253, 3;
	add.s64 	%rd6202, %rd38147, %rd6201;
	ld.u64 	%rd2179, [%rd6202];
	add.s64 	%rd6203, %rd1949, %rd6201;
	ld.u64 	%rd2180, [%rd6203];
	setp.lt.u64 	%p178, %rd2179, %rd2180;
	@%p178 bra 	$L__BB37_1336;
	setp.le.u64 	%p179, %rd2179, %rd2180;
	add.s64 	%rd38253, %rd38253, 1;
	setp.lt.u64 	%p180, %rd38253, %rd1952;
	and.pred  	%p181, %p179, %p180;
	mov.u64 	%rd39124, %rd1949;
	@%p181 bra 	$L__BB37_1339;
$L__BB37_1341:
	or.b32  	%r223, %r130, 6;
	setp.ge.u32 	%p182, %r223, %r53;
	mov.u64 	%rd39123, %rd38147;
	@%p182 bra 	$L__BB37_1373;
	setp.eq.s64 	%p183, %rd4132, 0;
	mov.b64 	%rd38258, -3750763034362895579;
	@%p183 bra 	$L__BB37_1348;
	setp.eq.s64 	%p184, %rd1953, 0;
	mov.b64 	%rd38258, -3750763034362895579;
	mov.b64 	%rd38259, 0;
	@%p184 bra 	$L__BB37_1346;
	mov.b64 	%rd38258, -3750763034362895579;
	mov.b64 	%rd38256, 0;
	and.b64  	%rd38259, %rd4132, -2;
$L__BB37_1345:
	shl.b64 	%rd6211, %rd38256, 3;
	add.s64 	%rd6212, %rd38147, %rd6211;
	ld.u64 	%rd6213, [%rd6212];
	and.b64  	%rd6214, %rd6213, 255;
	xor.b64  	%rd6215, %rd6214, %rd38258;
	mul.lo.s64 	%rd6216, %rd6215, 1099511628211;
	shr.u64 	%rd6217, %rd6213, 8;
	and.b64  	%rd6218, %rd6217, 255;
	xor.b64  	%rd6219, %rd6218, %rd6216;
	mul.lo.s64 	%rd6220, %rd6219, 1099511628211;
	shr.u64 	%rd6221, %rd6213, 16;
	and.b64  	%rd6222, %rd6221, 255;
	xor.b64  	%rd6223, %rd6222, %rd6220;
	mul.lo.s64 	%rd6224, %rd6223, 1099511628211;
	shr.u64 	%rd6225, %rd6213, 24;
	and.b64  	%rd6226, %rd6225, 255;
	xor.b64  	%rd6227, %rd6226, %rd6224;
	mul.lo.s64 	%rd6228, %rd6227, 1099511628211;
	shr.u64 	%rd6229, %rd6213, 32;
	and.b64  	%rd6230, %rd6229, 255;
	xor.b64  	%rd6231, %rd6230, %rd6228;
	mul.lo.s64 	%rd6232, %rd6231, 1099511628211;
	shr.u64 	%rd6233, %rd6213, 40;
	and.b64  	%rd6234, %rd6233, 255;
	xor.b64  	%rd6235, %rd6234, %rd6232;
	mul.lo.s64 	%rd6236, %rd6235, 1099511628211;
	shr.u64 	%rd6237, %rd6213, 48;
	and.b64  	%rd6238, %rd6237, 255;
	xor.b64  	%rd6239, %rd6238, %rd6236;
	mul.lo.s64 	%rd6240, %rd6239, 1099511628211;
	shr.u64 	%rd6241, %rd6213, 56;
	xor.b64  	%rd6242, %rd6241, %rd6240;
	mul.lo.s64 	%rd6243, %rd6242, 1099511628211;
	ld.u64 	%rd6244, [%rd6212+8];
	and.b64  	%rd6245, %rd6244, 255;
	xor.b64  	%rd6246, %rd6245, %rd6243;
	mul.lo.s64 	%rd6247, %rd6246, 1099511628211;
	shr.u64 	%rd6248, %rd6244, 8;
	and.b64  	%rd6249, %rd6248, 255;
	xor.b64  	%rd6250, %rd6249, %rd6247;
	mul.lo.s64 	%rd6251, %rd6250, 1099511628211;
	shr.u64 	%rd6252, %rd6244, 16;
	and.b64  	%rd6253, %rd6252, 255;
	xor.b64  	%rd6254, %rd6253, %rd6251;
	mul.lo.s64 	%rd6255, %rd6254, 1099511628211;
	shr.u64 	%rd6256, %rd6244, 24;
	and.b64  	%rd6257, %rd6256, 255;
	xor.b64  	%rd6258, %rd6257, %rd6255;
	mul.lo.s64 	%rd6259, %rd6258, 1099511628211;
	shr.u64 	%rd6260, %rd6244, 32;
	and.b64  	%rd6261, %rd6260, 255;
	xor.b64  	%rd6262, %rd6261, %rd6259;
	mul.lo.s64 	%rd6263, %rd6262, 1099511628211;
	shr.u64 	%rd6264, %rd6244, 40;
	and.b64  	%rd6265, %rd6264, 255;
	xor.b64  	%rd6266, %rd6265, %rd6263;
	mul.lo.s64 	%rd6267, %rd6266, 1099511628211;
	shr.u64 	%rd6268, %rd6244, 48;
	and.b64  	%rd6269, %rd6268, 255;
	xor.b64  	%rd6270, %rd6269, %rd6267;
	mul.lo.s64 	%rd6271, %rd6270, 1099511628211;
	shr.u64 	%rd6272, %rd6244, 56;
	xor.b64  	%rd6273, %rd6272, %rd6271;
	mul.lo.s64 	%rd38258, %rd6273, 1099511628211;
	add.s64 	%rd38256, %rd38256, 2;
	setp.ne.s64 	%p185, %rd38256, %rd38259;
	@%p185 bra 	$L__BB37_1345;
$L__BB37_1346:
	and.b64  	%rd6274, %rd4132, 1;
	setp.eq.b64 	%p186, %rd6274, 1;
	not.pred 	%p187, %p186;
	@%p187 bra 	$L__BB37_1348;
	shl.b64 	%rd6275, %rd38259, 3;
	add.s64 	%rd6276, %rd38147, %rd6275;
	ld.u64 	%rd6277, [%rd6276];
	and.b64  	%rd6278, %rd6277, 255;
	xor.b64  	%rd6279, %rd6278, %rd38258;
	mul.lo.s64 	%rd6280, %rd6279, 1099511628211;
	shr.u64 	%rd6281, %rd6277, 8;
	and.b64  	%rd6282, %rd6281, 255;
	xor.b64  	%rd6283, %rd6282, %rd6280;
	mul.lo.s64 	%rd6284, %rd6283, 1099511628211;
	shr.u64 	%rd6285, %rd6277, 16;
	and.b64  	%rd6286, %rd6285, 255;
	xor.b64  	%rd6287, %rd6286, %rd6284;
	mul.lo.s64 	%rd6288, %rd6287, 1099511628211;
	shr.u64 	%rd6289, %rd6277, 24;
	and.b64  	%rd6290, %rd6289, 255;
	xor.b64  	%rd6291, %rd6290, %rd6288;
	mul.lo.s64 	%rd6292, %rd6291, 1099511628211;
	shr.u64 	%rd6293, %rd6277, 32;
	and.b64  	%rd6294, %rd6293, 255;
	xor.b64  	%rd6295, %rd6294, %rd6292;
	mul.lo.s64 	%rd6296, %rd6295, 1099511628211;
	shr.u64 	%rd6297, %rd6277, 40;
	and.b64  	%rd6298, %rd6297, 255;
	xor.b64  	%rd6299, %rd6298, %rd6296;
	mul.lo.s64 	%rd6300, %rd6299, 1099511628211;
	shr.u64 	%rd6301, %rd6277, 48;
	and.b64  	%rd6302, %rd6301, 255;
	xor.b64  	%rd6303, %rd6302, %rd6300;
	mul.lo.s64 	%rd6304, %rd6303, 1099511628211;
	shr.u64 	%rd6305, %rd6277, 56;
	xor.b64  	%rd6306, %rd6305, %rd6304;
	mul.lo.s64 	%rd38258, %rd6306, 1099511628211;
$L__BB37_1348:
	setp.eq.s64 	%p188, %rd4132, 0;
	mov.b64 	%rd38264, -3750763034362895579;
	@%p188 bra 	$L__BB37_1354;
	setp.eq.s64 	%p189, %rd1953, 0;
	mov.b64 	%rd38264, -3750763034362895579;
	mov.b64 	%rd38265, 0;
	@%p189 bra 	$L__BB37_1352;
	mov.b64 	%rd38264, -3750763034362895579;
	mov.b64 	%rd38262, 0;
	and.b64  	%rd38265, %rd4132, -2;
$L__BB37_1351:
	shl.b64 	%rd6313, %rd38262, 3;
	add.s64 	%rd6314, %rd1950, %rd6313;
	ld.u64 	%rd6315, [%rd6314];
	and.b64  	%rd6316, %rd6315, 255;
	xor.b64  	%rd6317, %rd6316, %rd38264;
	mul.lo.s64 	%rd6318, %rd6317, 1099511628211;
	shr.u64 	%rd6319, %rd6315, 8;
	and.b64  	%rd6320, %rd6319, 255;
	xor.b64  	%rd6321, %rd6320, %rd6318;
	mul.lo.s64 	%rd6322, %rd6321, 1099511628211;
	shr.u64 	%rd6323, %rd6315, 16;
	and.b64  	%rd6324, %rd6323, 255;
	xor.b64  	%rd6325, %rd6324, %rd6322;
	mul.lo.s64 	%rd6326, %rd6325, 1099511628211;
	shr.u64 	%rd6327, %rd6315, 24;
	and.b64  	%rd6328, %rd6327, 255;
	xor.b64  	%rd6329, %rd6328, %rd6326;
	mul.lo.s64 	%rd6330, %rd6329, 1099511628211;
	shr.u64 	%rd6331, %rd6315, 32;
	and.b64  	%rd6332, %rd6331, 255;
	xor.b64  	%rd6333, %rd6332, %rd6330;
	mul.lo.s64 	%rd6334, %rd6333, 1099511628211;
	shr.u64 	%rd6335, %rd6315, 40;
	and.b64  	%rd6336, %rd6335, 255;
	xor.b64  	%rd6337, %rd6336, %rd6334;
	mul.lo.s64 	%rd6338, %rd6337, 1099511628211;
	shr.u64 	%rd6339, %rd6315, 48;
	and.b64  	%rd6340, %rd6339, 255;
	xor.b64  	%rd6341, %rd6340, %rd6338;
	mul.lo.s64 	%rd6342, %rd6341, 1099511628211;
	shr.u64 	%rd6343, %rd6315, 56;
	xor.b64  	%rd6344, %rd6343, %rd6342;
	mul.lo.s64 	%rd6345, %rd6344, 1099511628211;
	ld.u64 	%rd6346, [%rd6314+8];
	and.b64  	%rd6347, %rd6346, 255;
	xor.b64  	%rd6348, %rd6347, %rd6345;
	mul.lo.s64 	%rd6349, %rd6348, 1099511628211;
	shr.u64 	%rd6350, %rd6346, 8;
	and.b64  	%rd6351, %rd6350, 255;
	xor.b64  	%rd6352, %rd6351, %rd6349;
	mul.lo.s64 	%rd6353, %rd6352, 1099511628211;
	shr.u64 	%rd6354, %rd6346, 16;
	and.b64  	%rd6355, %rd6354, 255;
	xor.b64  	%rd6356, %rd6355, %rd6353;
	mul.lo.s64 	%rd6357, %rd6356, 1099511628211;
	shr.u64 	%rd6358, %rd6346, 24;
	and.b64  	%rd6359, %rd6358, 255;
	xor.b64  	%rd6360, %rd6359, %rd6357;
	mul.lo.s64 	%rd6361, %rd6360, 1099511628211;
	shr.u64 	%rd6362, %rd6346, 32;
	and.b64  	%rd6363, %rd6362, 255;
	xor.b64  	%rd6364, %rd6363, %rd6361;
	mul.lo.s64 	%rd6365, %rd6364, 1099511628211;
	shr.u64 	%rd6366, %rd6346, 40;
	and.b64  	%rd6367, %rd6366, 255;
	xor.b64  	%rd6368, %rd6367, %rd6365;
	mul.lo.s64 	%rd6369, %rd6368, 1099511628211;
	shr.u64 	%rd6370, %rd6346, 48;
	and.b64  	%rd6371, %rd6370, 255;
	xor.b64  	%rd6372, %rd6371, %rd6369;
	mul.lo.s64 	%rd6373, %rd6372, 1099511628211;
	shr.u64 	%rd6374, %rd6346, 56;
	xor.b64  	%rd6375, %rd6374, %rd6373;
	mul.lo.s64 	%rd38264, %rd6375, 1099511628211;
	add.s64 	%rd38262, %rd38262, 2;
	setp.ne.s64 	%p190, %rd38262, %rd38265;
	@%p190 bra 	$L__BB37_1351;
$L__BB37_1352:
	and.b64  	%rd6376, %rd4132, 1;
	setp.eq.b64 	%p191, %rd6376, 1;
	not.pred 	%p192, %p191;
	@%p192 bra 	$L__BB37_1354;
	shl.b64 	%rd6377, %rd38265, 3;
	add.s64 	%rd6378, %rd1950, %rd6377;
	ld.u64 	%rd6379, [%rd6378];
	and.b64  	%rd6380, %rd6379, 255;
	xor.b64  	%rd6381, %rd6380, %rd38264;
	mul.lo.s64 	%rd6382, %rd6381, 1099511628211;
	shr.u64 	%rd6383, %rd6379, 8;
	and.b64  	%rd6384, %rd6383, 255;
	xor.b64  	%rd6385, %rd6384, %rd6382;
	mul.lo.s64 	%rd6386, %rd6385, 1099511628211;
	shr.u64 	%rd6387, %rd6379, 16;
	and.b64  	%rd6388, %rd6387, 255;
	xor.b64  	%rd6389, %rd6388, %rd6386;
	mul.lo.s64 	%rd6390, %rd6389, 1099511628211;
	shr.u64 	%rd6391, %rd6379, 24;
	and.b64  	%rd6392, %rd6391, 255;
	xor.b64  	%rd6393, %rd6392, %rd6390;
	mul.lo.s64 	%rd6394, %rd6393, 1099511628211;
	shr.u64 	%rd6395, %rd6379, 32;
	and.b64  	%rd6396, %rd6395, 255;
	xor.b64  	%rd6397, %rd6396, %rd6394;
	mul.lo.s64 	%rd6398, %rd6397, 1099511628211;
	shr.u64 	%rd6399, %rd6379, 40;
	and.b64  	%rd6400, %rd6399, 255;
	xor.b64  	%rd6401, %rd6400, %rd6398;
	mul.lo.s64 	%rd6402, %rd6401, 1099511628211;
	shr.u64 	%rd6403, %rd6379, 48;
	and.b64  	%rd6404, %rd6403, 255;
	xor.b64  	%rd6405, %rd6404, %rd6402;
	mul.lo.s64 	%rd6406, %rd6405, 1099511628211;
	shr.u64 	%rd6407, %rd6379, 56;
	xor.b64  	%rd6408, %rd6407, %rd6406;
	mul.lo.s64 	%rd38264, %rd6408, 1099511628211;
$L__BB37_1354:
	setp.eq.s64 	%p193, %rd38258, %rd38264;
	@%p193 bra 	$L__BB37_1369;
	setp.eq.s64 	%p194, %rd4132, 0;
	mov.b64 	%rd38270, -3750763034362895579;
	@%p194 bra 	$L__BB37_1361;
	setp.eq.s64 	%p195, %rd1953, 0;
	mov.b64 	%rd38270, -3750763034362895579;
	mov.b64 	%rd38271, 0;
	@%p195 bra 	$L__BB37_1359;
	mov.b64 	%rd38270, -3750763034362895579;
	mov.b64 	%rd38268, 0;
	and.b64  	%rd38271, %rd4132, -2;
$L__BB37_1358:
	shl.b64 	%rd6415, %rd38268, 3;
	add.s64 	%rd6416, %rd38147, %rd6415;
	ld.u64 	%rd6417, [%rd6416];
	and.b64  	%rd6418, %rd6417, 255;
	xor.b64  	%rd6419, %rd6418, %rd38270;
	mul.lo.s64 	%rd6420, %rd6419, 1099511628211;
	shr.u64 	%rd6421, %rd6417, 8;
	and.b64  	%rd6422, %rd6421, 255;
	xor.b64  	%rd6423, %rd6422, %rd6420;
	mul.lo.s64 	%rd6424, %rd6423, 1099511628211;
	shr.u64 	%rd6425, %rd6417, 16;
	and.b64  	%rd6426, %rd6425, 255;
	xor.b64  	%rd6427, %rd6426, %rd6424;
	mul.lo.s64 	%rd6428, %rd6427, 1099511628211;
	shr.u64 	%rd6429, %rd6417, 24;
	and.b64  	%rd6430, %rd6429, 255;
	xor.b64  	%rd6431, %rd6430, %rd6428;
	mul.lo.s64 	%rd6432, %rd6431, 1099511628211;
	shr.u64 	%rd6433, %rd6417, 32;
	and.b64  	%rd6434, %rd6433, 255;
	xor.b64  	%rd6435, %rd6434, %rd6432;
	mul.lo.s64 	%rd6436, %rd6435, 1099511628211;
	shr.u64 	%rd6437, %rd6417, 40;
	and.b64  	%rd6438, %rd6437, 255;
	xor.b64  	%rd6439, %rd6438, %rd6436;
	mul.lo.s64 	%rd6440, %rd6439, 1099511628211;
	shr.u64 	%rd6441, %rd6417, 48;
	and.b64  	%rd6442, %rd6441, 255;
	xor.b64  	%rd6443, %rd6442, %rd6440;
	mul.lo.s64 	%rd6444, %rd6443, 1099511628211;
	shr.u64 	%rd6445, %rd6417, 56;
	xor.b64  	%rd6446, %rd6445, %rd6444;
	mul.lo.s64 	%rd6447, %rd6446, 1099511628211;
	ld.u64 	%rd6448, [%rd6416+8];
	and.b64  	%rd6449, %rd6448, 255;
	xor.b64  	%rd6450, %rd6449, %rd6447;
	mul.lo.s64 	%rd6451, %rd6450, 1099511628211;
	shr.u64 	%rd6452, %rd6448, 8;
	and.b64  	%rd6453, %rd6452, 255;
	xor.b64  	%rd6454, %rd6453, %rd6451;
	mul.lo.s64 	%rd6455, %rd6454, 1099511628211;
	shr.u64 	%rd6456, %rd6448, 16;
	and.b64  	%rd6457, %rd6456, 255;
	xor.b64  	%rd6458, %rd6457, %rd6455;
	mul.lo.s64 	%rd6459, %rd6458, 1099511628211;
	shr.u64 	%rd6460, %rd6448, 24;
	and.b64  	%rd6461, %rd6460, 255;
	xor.b64  	%rd6462, %rd6461, %rd6459;
	mul.lo.s64 	%rd6463, %rd6462, 1099511628211;
	shr.u64 	%rd6464, %rd6448, 32;
	and.b64  	%rd6465, %rd6464, 255;
	xor.b64  	%rd6466, %rd6465, %rd6463;
	mul.lo.s64 	%rd6467, %rd6466, 1099511628211;
	shr.u64 	%rd6468, %rd6448, 40;
	and.b64  	%rd6469, %rd6468, 255;
	xor.b64  	%rd6470, %rd6469, %rd6467;
	mul.lo.s64 	%rd6471, %rd6470, 1099511628211;
	shr.u64 	%rd6472, %rd6448, 48;
	and.b64  	%rd6473, %rd6472, 255;
	xor.b64  	%rd6474, %rd6473, %rd6471;
	mul.lo.s64 	%rd6475, %rd6474, 1099511628211;
	shr.u64 	%rd6476, %rd6448, 56;
	xor.b64  	%rd6477, %rd6476, %rd6475;
	mul.lo.s64 	%rd38270, %rd6477, 1099511628211;
	add.s64 	%rd38268, %rd38268, 2;
	setp.ne.s64 	%p196, %rd38268, %rd38271;
	@%p196 bra 	$L__BB37_1358;
$L__BB37_1359:
	and.b64  	%rd6478, %rd4132, 1;
	setp.eq.b64 	%p197, %rd6478, 1;
	not.pred 	%p198, %p197;
	@%p198 bra 	$L__BB37_1361;
	shl.b64 	%rd6479, %rd38271, 3;
	add.s64 	%rd6480, %rd38147, %rd6479;
	ld.u64 	%rd6481, [%rd6480];
	and.b64  	%rd6482, %rd6481, 255;
	xor.b64  	%rd6483, %rd6482, %rd38270;
	mul.lo.s64 	%rd6484, %rd6483, 1099511628211;
	shr.u64 	%rd6485, %rd6481, 8;
	and.b64  	%rd6486, %rd6485, 255;
	xor.b64  	%rd6487, %rd6486, %rd6484;
	mul.lo.s64 	%rd6488, %rd6487, 1099511628211;
	shr.u64 	%rd6489, %rd6481, 16;
	and.b64  	%rd6490, %rd6489, 255;
	xor.b64  	%rd6491, %rd6490, %rd6488;
	mul.lo.s64 	%rd6492, %rd6491, 1099511628211;
	shr.u64 	%rd6493, %rd6481, 24;
	and.b64  	%rd6494, %rd6493, 255;
	xor.b64  	%rd6495, %rd6494, %rd6492;
	mul.lo.s64 	%rd6496, %rd6495, 1099511628211;
	shr.u64 	%rd6497, %rd6481, 32;
	and.b64  	%rd6498, %rd6497, 255;
	xor.b64  	%rd6499, %rd6498, %rd6496;
	mul.lo.s64 	%rd6500, %rd6499, 1099511628211;
	shr.u64 	%rd6501, %rd6481, 40;
	and.b64  	%rd6502, %rd6501, 255;
	xor.b64  	%rd6503, %rd6502, %rd6500;
	mul.lo.s64 	%rd6504, %rd6503, 1099511628211;
	shr.u64 	%rd6505, %rd6481, 48;
	and.b64  	%rd6506, %rd6505, 255;
	xor.b64  	%rd6507, %rd6506, %rd6504;
	mul.lo.s64 	%rd6508, %rd6507, 1099511628211;
	shr.u64 	%rd6509, %rd6481, 56;
	xor.b64  	%rd6510, %rd6509, %rd6508;
	mul.lo.s64 	%rd38270, %rd6510, 1099511628211;
$L__BB37_1361:
	setp.eq.s64 	%p199, %rd4132, 0;
	mov.b64 	%rd38276, -3750763034362895579;
	@%p199 bra 	$L__BB37_1367;
	setp.eq.s64 	%p200, %rd1953, 0;
	mov.b64 	%rd38276, -3750763034362895579;
	mov.b64 	%rd38277, 0;
	@%p200 bra 	$L__BB37_1365;
	mov.b64 	%rd38276, -3750763034362895579;
	mov.b64 	%rd38274, 0;
	and.b64  	%rd38277, %rd4132, -2;
$L__BB37_1364:
	shl.b64 	%rd6517, %rd38274, 3;
	add.s64 	%rd6518, %rd1950, %rd6517;
	ld.u64 	%rd6519, [%rd6518];
	and.b64  	%rd6520, %rd6519, 255;
	xor.b64  	%rd6521, %rd6520, %rd38276;
	mul.lo.s64 	%rd6522, %rd6521, 1099511628211;
	shr.u64 	%rd6523, %rd6519, 8;
	and.b64  	%rd6524, %rd6523, 255;
	xor.b64  	%rd6525, %rd6524, %rd6522;
	mul.lo.s64 	%rd6526, %rd6525, 1099511628211;
	shr.u64 	%rd6527, %rd6519, 16;
	and.b64  	%rd6528, %rd6527, 255;
	xor.b64  	%rd6529, %rd6528, %rd6526;
	mul.lo.s64 	%rd6530, %rd6529, 1099511628211;
	shr.u64 	%rd6531, %rd6519, 24;
	and.b64  	%rd6532, %rd6531, 255;
	xor.b64  	%rd6533, %rd6532, %rd6530;
	mul.lo.s64 	%rd6534, %rd6533, 1099511628211;
	shr.u64 	%rd6535, %rd6519, 32;
	and.b64  	%rd6536, %rd6535, 255;
	xor.b64  	%rd6537, %rd6536, %rd6534;
	mul.lo.s64 	%rd6538, %rd6537, 1099511628211;
	shr.u64 	%rd6539, %rd6519, 40;
	and.b64  	%rd6540, %rd6539, 255;
	xor.b64  	%rd6541, %rd6540, %rd6538;
	mul.lo.s64 	%rd6542, %rd6541, 1099511628211;
	shr.u64 	%rd6543, %rd6519, 48;
	and.b64  	%rd6544, %rd6543, 255;
	xor.b64  	%rd6545, %rd6544, %rd6542;
	mul.lo.s64 	%rd6546, %rd6545, 1099511628211;
	shr.u64 	%rd6547, %rd6519, 56;
	xor.b64  	%rd6548, %rd6547, %rd6546;
	mul.lo.s64 	%rd6549, %rd6548, 1099511628211;
	ld.u64 	%rd6550, [%rd6518+8];
	and.b64  	%rd6551, %rd6550, 255;
	xor.b64  	%rd6552, %rd6551, %rd6549;
	mul.lo.s64 	%rd6553, %rd6552, 1099511628211;
	shr.u64 	%rd6554, %rd6550, 8;
	and.b64  	%rd6555, %rd6554, 255;
	xor.b64  	%rd6556, %rd6555, %rd6553;
	mul.lo.s64 	%rd6557, %rd6556, 1099511628211;
	shr.u64 	%rd6558, %rd6550, 16;
	and.b64  	%rd6559, %rd6558, 255;
	xor.b64  	%rd6560, %rd6559, %rd6557;
	mul.lo.s64 	%rd6561, %rd6560, 1099511628211;
	shr.u64 	%rd6562, %rd6550, 24;
	and.b64  	%rd6563, %rd6562, 255;
	xor.b64  	%rd6564, %rd6563, %rd6561;
	mul.lo.s64 	%rd6565, %rd6564, 1099511628211;
	shr.u64 	%rd6566, %rd6550, 32;
	and.b64  	%rd6567, %rd6566, 255;
	xor.b64  	%rd6568, %rd6567, %rd6565;
	mul.lo.s64 	%rd6569, %rd6568, 1099511628211;
	shr.u64 	%rd6570, %rd6550, 40;
	and.b64  	%rd6571, %rd6570, 255;
	xor.b64  	%rd6572, %rd6571, %rd6569;
	mul.lo.s64 	%rd6573, %rd6572, 1099511628211;
	shr.u64 	%rd6574, %rd6550, 48;
	and.b64  	%rd6575, %rd6574, 255;
	xor.b64  	%rd6576, %rd6575, %rd6573;
	mul.lo.s64 	%rd6577, %rd6576, 1099511628211;
	shr.u64 	%rd6578, %rd6550, 56;
	xor.b64  	%rd6579, %rd6578, %rd6577;
	mul.lo.s64 	%rd38276, %rd6579, 1099511628211;
	add.s64 	%rd38274, %rd38274, 2;
	setp.ne.s64 	%p201, %rd38274, %rd38277;
	@%p201 bra 	$L__BB37_1364;
$L__BB37_1365:
	and.b64  	%rd6580, %rd4132, 1;
	setp.eq.b64 	%p202, %rd6580, 1;
	not.pred 	%p203, %p202;
	@%p203 bra 	$L__BB37_1367;
	shl.b64 	%rd6581, %rd38277, 3;
	add.s64 	%rd6582, %rd1950, %rd6581;
	ld.u64 	%rd6583, [%rd6582];
	and.b64  	%rd6584, %rd6583, 255;
	xor.b64  	%rd6585, %rd6584, %rd38276;
	mul.lo.s64 	%rd6586, %rd6585, 1099511628211;
	shr.u64 	%rd6587, %rd6583, 8;
	and.b64  	%rd6588, %rd6587, 255;
	xor.b64  	%rd6589, %rd6588, %rd6586;
	mul.lo.s64 	%rd6590, %rd6589, 1099511628211;
	shr.u64 	%rd6591, %rd6583, 16;
	and.b64  	%rd6592, %rd6591, 255;
	xor.b64  	%rd6593, %rd6592, %rd6590;
	mul.lo.s64 	%rd6594, %rd6593, 1099511628211;
	shr.u64 	%rd6595, %rd6583, 24;
	and.b64  	%rd6596, %rd6595, 255;
	xor.b64  	%rd6597, %rd6596, %rd6594;
	mul.lo.s64 	%rd6598, %rd6597, 1099511628211;
	shr.u64 	%rd6599, %rd6583, 32;
	and.b64  	%rd6600, %rd6599, 255;
	xor.b64  	%rd6601, %rd6600, %rd6598;
	mul.lo.s64 	%rd6602, %rd6601, 1099511628211;
	shr.u64 	%rd6603, %rd6583, 40;
	and.b64  	%rd6604, %rd6603, 255;
	xor.b64  	%rd6605, %rd6604, %rd6602;
	mul.lo.s64 	%rd6606, %rd6605, 1099511628211;
	shr.u64 	%rd6607, %rd6583, 48;
	and.b64  	%rd6608, %rd6607, 255;
	xor.b64  	%rd6609, %rd6608, %rd6606;
	mul.lo.s64 	%rd6610, %rd6609, 1099511628211;
	shr.u64 	%rd6611, %rd6583, 56;
	xor.b64  	%rd6612, %rd6611, %rd6610;
	mul.lo.s64 	%rd38276, %rd6612, 1099511628211;
$L__BB37_1367:
	setp.lt.u64 	%p204, %rd38270, %rd38276;
	mov.u64 	%rd39123, %rd1950;
	@%p204 bra 	$L__BB37_1368;
	bra.uni 	$L__BB37_1373;
$L__BB37_1368:
	mov.u64 	%rd39123, %rd1950;
	mov.u64 	%rd38147, %rd1950;
	bra.uni 	$L__BB37_1373;
$L__BB37_1369:
	setp.eq.s32 	%p205, %r118, 0;
	mov.u64 	%rd39123, %rd1950;
	@%p205 bra 	$L__BB37_1373;
	mov.b64 	%rd38280, 0;
$L__BB37_1371:
	shl.b64 	%rd6614, %rd38280, 3;
	add.s64 	%rd6615, %rd38147, %rd6614;
	ld.u64 	%rd2225, [%rd6615];
	add.s64 	%rd6616, %rd1950, %rd6614;
	ld.u64 	%rd2226, [%rd6616];
	setp.lt.u64 	%p206, %rd2225, %rd2226;
	@%p206 bra 	$L__BB37_1368;
	setp.le.u64 	%p207, %rd2225, %rd2226;
	add.s64 	%rd38280, %rd38280, 1;
	setp.lt.u64 	%p208, %rd38280, %rd1952;
	and.pred  	%p209, %p207, %p208;
	mov.u64 	%rd39123, %rd1950;
	@%p209 bra 	$L__BB37_1371;
$L__BB37_1373:
	setp.eq.s64 	%p210, %rd4132, 0;
	or.b32  	%r225, %r130, 7;
	setp.ge.u32 	%p211, %r225, %r53;
	or.pred  	%p212, %p211, %p210;
	selp.b64 	%rd39377, %rd38147, %rd1951, %p211;
	@%p212 bra 	$L__BB37_1380;
	setp.eq.s64 	%p213, %rd1953, 0;
	@%p213 bra 	$L__BB37_1377;
	and.b64  	%rd2231, %rd4132, -2;
	mov.b64 	%rd38283, 0;
$L__BB37_1376:
	add.s64 	%rd38283, %rd38283, 2;
	setp.ne.s64 	%p214, %rd38283, %rd2231;
	@%p214 bra 	$L__BB37_1376;
$L__BB37_1377:
	setp.lt.u64 	%p215, %rd4132, 2;
	mov.u64 	%rd39377, %rd1951;
	@%p215 bra 	$L__BB37_1380;
	and.b64  	%rd2234, %rd4132, -2;
	mov.b64 	%rd38284, 0;
$L__BB37_1379:
	add.s64 	%rd38284, %rd38284, 2;
	setp.ne.s64 	%p216, %rd38284, %rd2234;
	mov.u64 	%rd39377, %rd1951;
	@%p216 bra 	$L__BB37_1379;
$L__BB37_1380:
	setp.ge.u32 	%p217, %r130, %r53;
	@%p217 bra 	$L__BB37_2223;
	setp.eq.s64 	%p218, %rd4132, 0;
	@%p218 bra 	$L__BB37_1382;
	bra.uni 	$L__BB37_1467;
$L__BB37_1382:
	setp.eq.s32 	%p751, %r118, 0;
	@%p751 bra 	$L__BB37_2223;
	mov.b64 	%rd38356, 0;
$L__BB37_1384:
	shl.b64 	%rd17961, %rd38356, 3;
	add.s64 	%rd17962, %rd39128, %rd17961;
	ld.u64 	%rd2381, [%rd17962];
	add.s64 	%rd17963, %rd38394, %rd17961;
	ld.u64 	%rd2382, [%rd17963];
	setp.lt.u64 	%p752, %rd2381, %rd2382;
	mov.u64 	%rd38357, %rd38394;
	mov.u64 	%rd38358, %rd39128;
	@%p752 bra 	$L__BB37_1386;
	setp.le.u64 	%p753, %rd2381, %rd2382;
	add.s64 	%rd38356, %rd38356, 1;
	setp.lt.u64 	%p754, %rd38356, %rd1952;
	and.pred  	%p755, %p753, %p754;
	mov.u64 	%rd38357, %rd39128;
	mov.u64 	%rd38358, %rd38394;
	@%p755 bra 	$L__BB37_1384;
$L__BB37_1386:
	mov.b64 	%rd38359, 0;
$L__BB37_1387:
	shl.b64 	%rd17966, %rd38359, 3;
	add.s64 	%rd17967, %rd39126, %rd17966;
	ld.u64 	%rd2387, [%rd17967];
	add.s64 	%rd17968, %rd39127, %rd17966;
	ld.u64 	%rd2388, [%rd17968];
	setp.lt.u64 	%p756, %rd2387, %rd2388;
	mov.u64 	%rd38360, %rd39127;
	mov.u64 	%rd38361, %rd39126;
	@%p756 bra 	$L__BB37_1389;
	setp.le.u64 	%p757, %rd2387, %rd2388;
	add.s64 	%rd38359, %rd38359, 1;
	setp.lt.u64 	%p758, %rd38359, %rd1952;
	and.pred  	%p759, %p757, %p758;
	mov.u64 	%rd38360, %rd39126;
	mov.u64 	%rd38361, %rd39127;
	@%p759 bra 	$L__BB37_1387;
$L__BB37_1389:
	mov.b64 	%rd38362, 0;
$L__BB37_1390:
	shl.b64 	%rd17971, %rd38362, 3;
	add.s64 	%rd17972, %rd39124, %rd17971;
	ld.u64 	%rd2393, [%rd17972];
	add.s64 	%rd17973, %rd39125, %rd17971;
	ld.u64 	%rd2394, [%rd17973];
	setp.lt.u64 	%p760, %rd2393, %rd2394;
	mov.u64 	%rd38363, %rd39125;
	mov.u64 	%rd38364, %rd39124;
	@%p760 bra 	$L__BB37_1392;
	setp.le.u64 	%p761, %rd2393, %rd2394;
	add.s64 	%rd38362, %rd38362, 1;
	setp.lt.u64 	%p762, %rd38362, %rd1952;
	and.pred  	%p763, %p761, %p762;
	mov.u64 	%rd38363, %rd39124;
	mov.u64 	%rd38364, %rd39125;
	@%p763 bra 	$L__BB37_1390;
$L__BB37_1392:
	mov.b64 	%rd38365, 0;
$L__BB37_1393:
	shl.b64 	%rd17976, %rd38365, 3;
	add.s64 	%rd17977, %rd39377, %rd17976;
	ld.u64 	%rd2399, [%rd17977];
	add.s64 	%rd17978, %rd39123, %rd17976;
	ld.u64 	%rd2400, [%rd17978];
	setp.lt.u64 	%p764, %rd2399, %rd2400;
	mov.u64 	%rd38366, %rd39123;
	mov.u64 	%rd38367, %rd39377;
	@%p764 bra 	$L__BB37_1395;
	setp.le.u64 	%p765, %rd2399, %rd2400;
	add.s64 	%rd38365, %rd38365, 1;
	setp.lt.u64 	%p766, %rd38365, %rd1952;
	and.pred  	%p767, %p765, %p766;
	mov.u64 	%rd38366, %rd39377;
	mov.u64 	%rd38367, %rd39123;
	@%p767 bra 	$L__BB37_1393;
$L__BB37_1395:
	mov.b64 	%rd38286, 0;
$L__BB37_1396:
	shl.b64 	%rd17981, %rd38286, 3;
	add.s64 	%rd17982, %rd38361, %rd17981;
	ld.u64 	%rd2239, [%rd17982];
	add.s64 	%rd17983, %rd38357, %rd17981;
	ld.u64 	%rd2240, [%rd17983];
	setp.lt.u64 	%p768, %rd2239, %rd2240;
	mov.u64 	%rd38287, %rd38357;
	mov.u64 	%rd38288, %rd38361;
	@%p768 bra 	$L__BB37_1398;
	setp.le.u64 	%p769, %rd2239, %rd2240;
	add.s64 	%rd38286, %rd38286, 1;
	setp.lt.u64 	%p770, %rd38286, %rd1952;
	and.pred  	%p771, %p769, %p770;
	mov.u64 	%rd38287, %rd38361;
	mov.u64 	%rd38288, %rd38357;
	@%p771 bra 	$L__BB37_1396;
$L__BB37_1398:
	mov.b64 	%rd38289, 0;
$L__BB37_1399:
	shl.b64 	%rd17986, %rd38289, 3;
	add.s64 	%rd17987, %rd38364, %rd17986;
	ld.u64 	%rd2245, [%rd17987];
	add.s64 	%rd17988, %rd38360, %rd17986;
	ld.u64 	%rd2246, [%rd17988];
	setp.lt.u64 	%p772, %rd2245, %rd2246;
	mov.u64 	%rd38290, %rd38360;
	mov.u64 	%rd38291, %rd38364;
	@%p772 bra 	$L__BB37_1401;
	setp.le.u64 	%p773, %rd2245, %rd2246;
	add.s64 	%rd38289, %rd38289, 1;
	setp.lt.u64 	%p774, %rd38289, %rd1952;
	and.pred  	%p775, %p773, %p774;
	mov.u64 	%rd38290, %rd38364;
	mov.u64 	%rd38291, %rd38360;
	@%p775 bra 	$L__BB37_1399;
$L__BB37_1401:
	mov.b64 	%rd38292, 0;
$L__BB37_1402:
	shl.b64 	%rd17991, %rd38292, 3;
	add.s64 	%rd17992, %rd38367, %rd17991;
	ld.u64 	%rd2251, [%rd17992];
	add.s64 	%rd17993, %rd38363, %rd17991;
	ld.u64 	%rd2252, [%rd17993];
	setp.lt.u64 	%p776, %rd2251, %rd2252;
	mov.u64 	%rd38293, %rd38363;
	mov.u64 	%rd38294, %rd38367;
	@%p776 bra 	$L__BB37_1404;
	setp.le.u64 	%p777, %rd2251, %rd2252;
	add.s64 	%rd38292, %rd38292, 1;
	setp.lt.u64 	%p778, %rd38292, %rd1952;
	and.pred  	%p779, %p777, %p778;
	mov.u64 	%rd38293, %rd38367;
	mov.u64 	%rd38294, %rd38363;
	@%p779 bra 	$L__BB37_1402;
$L__BB37_1404:
	mov.b64 	%rd38295, 0;
$L__BB37_1405:
	shl.b64 	%rd17996, %rd38295, 3;
	add.s64 	%rd17997, %rd38288, %rd17996;
	ld.u64 	%rd2257, [%rd17997];
	add.s64 	%rd17998, %rd38358, %rd17996;
	ld.u64 	%rd2258, [%rd17998];
	setp.lt.u64 	%p780, %rd2257, %rd2258;
	mov.u64 	%rd38296, %rd38358;
	mov.u64 	%rd38297, %rd38288;
	@%p780 bra 	$L__BB37_1407;
	setp.le.u64 	%p781, %rd2257, %rd2258;
	add.s64 	%rd38295, %rd38295, 1;
	setp.lt.u64 	%p782, %rd38295, %rd1952;
	and.pred  	%p783, %p781, %p782;
	mov.u64 	%rd38296, %rd38288;
	mov.u64 	%rd38297, %rd38358;
	@%p783 bra 	$L__BB37_1405;
$L__BB37_1407:
	mov.b64 	%rd38298, 0;
$L__BB37_1408:
	shl.b64 	%rd18001, %rd38298, 3;
	add.s64 	%rd18002, %rd38291, %rd18001;
	ld.u64 	%rd2263, [%rd18002];
	add.s64 	%rd18003, %rd38287, %rd18001;
	ld.u64 	%rd2264, [%rd18003];
	setp.lt.u64 	%p784, %rd2263, %rd2264;
	mov.u64 	%rd38299, %rd38287;
	mov.u64 	%rd38300, %rd38291;
	@%p784 bra 	$L__BB37_1410;
	setp.le.u64 	%p785, %rd2263, %rd2264;
	add.s64 	%rd38298, %rd38298, 1;
	setp.lt.u64 	%p786, %rd38298, %rd1952;
	and.pred  	%p787, %p785, %p786;
	mov.u64 	%rd38299, %rd38291;
	mov.u64 	%rd38300, %rd38287;
	@%p787 bra 	$L__BB37_1408;
$L__BB37_1410:
	mov.b64 	%rd38301, 0;
$L__BB37_1411:
	shl.b64 	%rd18006, %rd38301, 3;
	add.s64 	%rd18007, %rd38294, %rd18006;
	ld.u64 	%rd2269, [%rd18007];
	add.s64 	%rd18008, %rd38290, %rd18006;
	ld.u64 	%rd2270, [%rd18008];
	setp.lt.u64 	%p788, %rd2269, %rd2270;
	mov.u64 	%rd38302, %rd38290;
	mov.u64 	%rd38303, %rd38294;
	@%p788 bra 	$L__BB37_1413;
	setp.le.u64 	%p789, %rd2269, %rd2270;
	add.s64 	%rd38301, %rd38301, 1;
	setp.lt.u64 	%p790, %rd38301, %rd1952;
	and.pred  	%p791, %p789, %p790;
	mov.u64 	%rd38302, %rd38294;
	mov.u64 	%rd38303, %rd38290;
	@%p791 bra 	$L__BB37_1411;
$L__BB37_1413:
	mov.b64 	%rd38304, 0;
$L__BB37_1414:
	shl.b64 	%rd18011, %rd38304, 3;
	add.s64 	%rd18012, %rd38366, %rd18011;
	ld.u64 	%rd2275, [%rd18012];
	add.s64 	%rd18013, %rd38293, %rd18011;
	ld.u64 	%rd2276, [%rd18013];
	setp.lt.u64 	%p792, %rd2275, %rd2276;
	mov.u64 	%rd38305, %rd38293;
	mov.u64 	%rd38306, %rd38366;
	@%p792 bra 	$L__BB37_1416;
	setp.le.u64 	%p793, %rd2275, %rd2276;
	add.s64 	%rd38304, %rd38304, 1;
	setp.lt.u64 	%p794, %rd38304, %rd1952;
	and.pred  	%p795, %p793, %p794;
	mov.u64 	%rd38305, %rd38366;
	mov.u64 	%rd38306, %rd38293;
	@%p795 bra 	$L__BB37_1414;
$L__BB37_1416:
	mov.b64 	%rd38307, 0;
$L__BB37_1417:
	shl.b64 	%rd18016, %rd38307, 3;
	add.s64 	%rd18017, %rd38300, %rd18016;
	ld.u64 	%rd2281, [%rd18017];
	add.s64 	%rd18018, %rd38296, %rd18016;
	ld.u64 	%rd2282, [%rd18018];
	setp.lt.u64 	%p796, %rd2281, %rd2282;
	mov.u64 	%rd38308, %rd38296;
	mov.u64 	%rd38309, %rd38300;
	@%p796 bra 	$L__BB37_1419;
	setp.le.u64 	%p797, %rd2281, %rd2282;
	add.s64 	%rd38307, %rd38307, 1;
	setp.lt.u64 	%p798, %rd38307, %rd1952;
	and.pred  	%p799, %p797, %p798;
	mov.u64 	%rd38308, %rd38300;
	mov.u64 	%rd38309, %rd38296;
	@%p799 bra 	$L__BB37_1417;
$L__BB37_1419:
	mov.b64 	%rd38310, 0;
$L__BB37_1420:
	shl.b64 	%rd18021, %rd38310, 3;
	add.s64 	%rd18022, %rd38303, %rd18021;
	ld.u64 	%rd2287, [%rd18022];
	add.s64 	%rd18023, %rd38299, %rd18021;
	ld.u64 	%rd2288, [%rd18023];
	setp.lt.u64 	%p800, %rd2287, %rd2288;
	mov.u64 	%rd38311, %rd38299;
	mov.u64 	%rd38312, %rd38303;
	@%p800 bra 	$L__BB37_1422;
	setp.le.u64 	%p801, %rd2287, %rd2288;
	add.s64 	%rd38310, %rd38310, 1;
	setp.lt.u64 	%p802, %rd38310, %rd1952;
	and.pred  	%p803, %p801, %p802;
	mov.u64 	%rd38311, %rd38303;
	mov.u64 	%rd38312, %rd38299;
	@%p803 bra 	$L__BB37_1420;
$L__BB37_1422:
	mov.b64 	%rd38313, 0;
$L__BB37_1423:
	shl.b64 	%rd18026, %rd38313, 3;
	add.s64 	%rd18027, %rd38306, %rd18026;
	ld.u64 	%rd2293, [%rd18027];
	add.s64 	%rd18028, %rd38302, %rd18026;
	ld.u64 	%rd2294, [%rd18028];
	setp.lt.u64 	%p804, %rd2293, %rd2294;
	mov.u64 	%rd38314, %rd38302;
	mov.u64 	%rd38315, %rd38306;
	@%p804 bra 	$L__BB37_1425;
	setp.le.u64 	%p805, %rd2293, %rd2294;
	add.s64 	%rd38313, %rd38313, 1;
	setp.lt.u64 	%p806, %rd38313, %rd1952;
	and.pred  	%p807, %p805, %p806;
	mov.u64 	%rd38314, %rd38306;
	mov.u64 	%rd38315, %rd38302;
	@%p807 bra 	$L__BB37_1423;
$L__BB37_1425:
	mov.b64 	%rd38316, 0;
$L__BB37_1426:
	shl.b64 	%rd18031, %rd38316, 3;
	add.s64 	%rd18032, %rd38309, %rd18031;
	ld.u64 	%rd2299, [%rd18032];
	add.s64 	%rd18033, %rd38297, %rd18031;
	ld.u64 	%rd2300, [%rd18033];
	setp.lt.u64 	%p808, %rd2299, %rd2300;
	mov.u64 	%rd38317, %rd38297;
	mov.u64 	%rd38318, %rd38309;
	@%p808 bra 	$L__BB37_1428;
	setp.le.u64 	%p809, %rd2299, %rd2300;
	add.s64 	%rd38316, %rd38316, 1;
	setp.lt.u64 	%p810, %rd38316, %rd1952;
	and.pred  	%p811, %p809, %p810;
	mov.u64 	%rd38317, %rd38309;
	mov.u64 	%rd38318, %rd38297;
	@%p811 bra 	$L__BB37_1426;
$L__BB37_1428:
	mov.b64 	%rd38319, 0;
$L__BB37_1429:
	shl.b64 	%rd18036, %rd38319, 3;
	add.s64 	%rd18037, %rd38312, %rd18036;
	ld.u64 	%rd2305, [%rd18037];
	add.s64 	%rd18038, %rd38308, %rd18036;
	ld.u64 	%rd2306, [%rd18038];
	setp.lt.u64 	%p812, %rd2305, %rd2306;
	mov.u64 	%rd38320, %rd38308;
	mov.u64 	%rd38321, %rd38312;
	@%p812 bra 	$L__BB37_1431;
	setp.le.u64 	%p813, %rd2305, %rd2306;
	add.s64 	%rd38319, %rd38319, 1;
	setp.lt.u64 	%p814, %rd38319, %rd1952;
	and.pred  	%p815, %p813, %p814;
	mov.u64 	%rd38320, %rd38312;
	mov.u64 	%rd38321, %rd38308;
	@%p815 bra 	$L__BB37_1429;
$L__BB37_1431:
	mov.b64 	%rd38322, 0;
$L__BB37_1432:
	shl.b64 	%rd18041, %rd38322, 3;
	add.s64 	%rd18042, %rd38315, %rd18041;
	ld.u64 	%rd2311, [%rd18042];
	add.s64 	%rd18043, %rd38311, %rd18041;
	ld.u64 	%rd2312, [%rd18043];
	setp.lt.u64 	%p816, %rd2311, %rd2312;
	mov.u64 	%rd38323, %rd38311;
	mov.u64 	%rd38324, %rd38315;
	@%p816 bra 	$L__BB37_1434;
	setp.le.u64 	%p817, %rd2311, %rd2312;
	add.s64 	%rd38322, %rd38322, 1;
	setp.lt.u64 	%p818, %rd38322, %rd1952;
	and.pred  	%p819, %p817, %p818;
	mov.u64 	%rd38323, %rd38315;
	mov.u64 	%rd38324, %rd38311;
	@%p819 bra 	$L__BB37_1432;
$L__BB37_1434:
	mov.b64 	%rd38325, 0;
$L__BB37_1435:
	shl.b64 	%rd18046, %rd38325, 3;
	add.s64 	%rd18047, %rd38305, %rd18046;
	ld.u64 	%rd2317, [%rd18047];
	add.s64 	%rd18048, %rd38314, %rd18046;
	ld.u64 	%rd2318, [%rd18048];
	setp.lt.u64 	%p820, %rd2317, %rd2318;
	mov.u64 	%rd38326, %rd38314;
	mov.u64 	%rd38327, %rd38305;
	@%p820 bra 	$L__BB37_1437;
	setp.le.u64 	%p821, %rd2317, %rd2318;
	add.s64 	%rd38325, %rd38325, 1;
	setp.lt.u64 	%p822, %rd38325, %rd1952;
	and.pred  	%p823, %p821, %p822;
	mov.u64 	%rd38326, %rd38305;
	mov.u64 	%rd38327, %rd38314;
	@%p823 bra 	$L__BB37_1435;
$L__BB37_1437:
	mov.b64 	%rd38328, 0;
$L__BB37_1438:
	shl.b64 	%rd18051, %rd38328, 3;
	add.s64 	%rd18052, %rd38321, %rd18051;
	ld.u64 	%rd2323, [%rd18052];
	add.s64 	%rd18053, %rd38317, %rd18051;
	ld.u64 	%rd2324, [%rd18053];
	setp.lt.u64 	%p824, %rd2323, %rd2324;
	mov.u64 	%rd38329, %rd38317;
	mov.u64 	%rd38330, %rd38321;
	@%p824 bra 	$L__BB37_1440;
	setp.le.u64 	%p825, %rd2323, %rd2324;
	add.s64 	%rd38328, %rd38328, 1;
	setp.lt.u64 	%p826, %rd38328, %rd1952;
	and.pred  	%p827, %p825, %p826;
	mov.u64 	%rd38329, %rd38321;
	mov.u64 	%rd38330, %rd38317;
	@%p827 bra 	$L__BB37_1438;
$L__BB37_1440:
	mov.b64 	%rd38331, 0;
$L__BB37_1441:
	shl.b64 	%rd18056, %rd38331, 3;
	add.s64 	%rd18057, %rd38324, %rd18056;
	ld.u64 	%rd2329, [%rd18057];
	add.s64 	%rd18058, %rd38320, %rd18056;
	ld.u64 	%rd2330, [%rd18058];
	setp.lt.u64 	%p828, %rd2329, %rd2330;
	mov.u64 	%rd38332, %rd38320;
	mov.u64 	%rd38333, %rd38324;
	@%p828 bra 	$L__BB37_1443;
	setp.le.u64 	%p829, %rd2329, %rd2330;
	add.s64 	%rd38331, %rd38331, 1;
	setp.lt.u64 	%p830, %rd38331, %rd1952;
	and.pred  	%p831, %p829, %p830;
	mov.u64 	%rd38332, %rd38324;
	mov.u64 	%rd38333, %rd38320;
	@%p831 bra 	$L__BB37_1441;
$L__BB37_1443:
	mov.b64 	%rd38334, 0;
$L__BB37_1444:
	shl.b64 	%rd18061, %rd38334, 3;
	add.s64 	%rd18062, %rd38327, %rd18061;
	ld.u64 	%rd2335, [%rd18062];
	add.s64 	%rd18063, %rd38323, %rd18061;
	ld.u64 	%rd2336, [%rd18063];
	setp.lt.u64 	%p832, %rd2335, %rd2336;
	mov.u64 	%rd38335, %rd38323;
	mov.u64 	%rd38336, %rd38327;
	@%p832 bra 	$L__BB37_1446;
	setp.le.u64 	%p833, %rd2335, %rd2336;
	add.s64 	%rd38334, %rd38334, 1;
	setp.lt.u64 	%p834, %rd38334, %rd1952;
	and.pred  	%p835, %p833, %p834;
	mov.u64 	%rd38335, %rd38327;
	mov.u64 	%rd38336, %rd38323;
	@%p835 bra 	$L__BB37_1444;
$L__BB37_1446:
	mov.b64 	%rd38337, 0;
$L__BB37_1447:
	shl.b64 	%rd18066, %rd38337, 3;
	add.s64 	%rd18067, %rd38330, %rd18066;
	ld.u64 	%rd2341, [%rd18067];
	add.s64 	%rd18068, %rd38318, %rd18066;
	ld.u64 	%rd2342, [%rd18068];
	setp.lt.u64 	%p836, %rd2341, %rd2342;
	mov.u64 	%rd38338, %rd38318;
	mov.u64 	%rd38394, %rd38330;
	@%p836 bra 	$L__BB37_1449;
	setp.le.u64 	%p837, %rd2341, %rd2342;
	add.s64 	%rd38337, %rd38337, 1;
	setp.lt.u64 	%p838, %rd38337, %rd1952;
	and.pred  	%p839, %p837, %p838;
	mov.u64 	%rd38338, %rd38330;
	mov.u64 	%rd38394, %rd38318;
	@%p839 bra 	$L__BB37_1447;
$L__BB37_1449:
	mov.b64 	%rd38340, 0;
$L__BB37_1450:
	shl.b64 	%rd18071, %rd38340, 3;
	add.s64 	%rd18072, %rd38333, %rd18071;
	ld.u64 	%rd2347, [%rd18072];
	add.s64 	%rd18073, %rd38329, %rd18071;
	ld.u64 	%rd2348, [%rd18073];
	setp.lt.u64 	%p840, %rd2347, %rd2348;
	mov.u64 	%rd38341, %rd38329;
	mov.u64 	%rd38342, %rd38333;
	@%p840 bra 	$L__BB37_1452;
	setp.le.u64 	%p841, %rd2347, %rd2348;
	add.s64 	%rd38340, %rd38340, 1;
	setp.lt.u64 	%p842, %rd38340, %rd1952;
	and.pred  	%p843, %p841, %p842;
	mov.u64 	%rd38341, %rd38333;
	mov.u64 	%rd38342, %rd38329;
	@%p843 bra 	$L__BB37_1450;
$L__BB37_1452:
	mov.b64 	%rd38343, 0;
$L__BB37_1453:
	shl.b64 	%rd18076, %rd38343, 3;
	add.s64 	%rd18077, %rd38336, %rd18076;
	ld.u64 	%rd2353, [%rd18077];
	add.s64 	%rd18078, %rd38332, %rd18076;
	ld.u64 	%rd2354, [%rd18078];
	setp.lt.u64 	%p844, %rd2353, %rd2354;
	mov.u64 	%rd38344, %rd38332;
	mov.u64 	%rd38345, %rd38336;
	@%p844 bra 	$L__BB37_1455;
	setp.le.u64 	%p845, %rd2353, %rd2354;
	add.s64 	%rd38343, %rd38343, 1;
	setp.lt.u64 	%p846, %rd38343, %rd1952;
	and.pred  	%p847, %p845, %p846;
	mov.u64 	%rd38344, %rd38336;
	mov.u64 	%rd38345, %rd38332;
	@%p847 bra 	$L__BB37_1453;
$L__BB37_1455:
	mov.b64 	%rd38346, 0;
$L__BB37_1456:
	shl.b64 	%rd18081, %rd38346, 3;
	add.s64 	%rd18082, %rd38326, %rd18081;
	ld.u64 	%rd2359, [%rd18082];
	add.s64 	%rd18083, %rd38335, %rd18081;
	ld.u64 	%rd2360, [%rd18083];
	setp.lt.u64 	%p848, %rd2359, %rd2360;
	mov.u64 	%rd39377, %rd38335;
	mov.u64 	%rd38348, %rd38326;
	@%p848 bra 	$L__BB37_1458;
	setp.le.u64 	%p849, %rd2359, %rd2360;
	add.s64 	%rd38346, %rd38346, 1;
	setp.lt.u64 	%p850, %rd38346, %rd1952;
	and.pred  	%p851, %p849, %p850;
	mov.u64 	%rd39377, %rd38326;
	mov.u64 	%rd38348, %rd38335;
	@%p851 bra 	$L__BB37_1456;
$L__BB37_1458:
	mov.b64 	%rd38349, 0;
$L__BB37_1459:
	shl.b64 	%rd18086, %rd38349, 3;
	add.s64 	%rd18087, %rd38342, %rd18086;
	ld.u64 	%rd2365, [%rd18087];
	add.s64 	%rd18088, %rd38338, %rd18086;
	ld.u64 	%rd2366, [%rd18088];
	setp.lt.u64 	%p852, %rd2365, %rd2366;
	mov.u64 	%rd39127, %rd38338;
	mov.u64 	%rd39128, %rd38342;
	@%p852 bra 	$L__BB37_1461;
	setp.le.u64 	%p853, %rd2365, %rd2366;
	add.s64 	%rd38349, %rd38349, 1;
	setp.lt.u64 	%p854, %rd38349, %rd1952;
	and.pred  	%p855, %p853, %p854;
	mov.u64 	%rd39127, %rd38342;
	mov.u64 	%rd39128, %rd38338;
	@%p855 bra 	$L__BB37_1459;
$L__BB37_1461:
	mov.b64 	%rd38352, 0;
$L__BB37_1462:
	shl.b64 	%rd18091, %rd38352, 3;
	add.s64 	%rd18092, %rd38345, %rd18091;
	ld.u64 	%rd2371, [%rd18092];
	add.s64 	%rd18093, %rd38341, %rd18091;
	ld.u64 	%rd2372, [%rd18093];
	setp.lt.u64 	%p856, %rd2371, %rd2372;
	mov.u64 	%rd39125, %rd38341;
	mov.u64 	%rd39126, %rd38345;
	@%p856 bra 	$L__BB37_1464;
	setp.le.u64 	%p857, %rd2371, %rd2372;
	add.s64 	%rd38352, %rd38352, 1;
	setp.lt.u64 	%p858, %rd38352, %rd1952;
	and.pred  	%p859, %p857, %p858;
	mov.u64 	%rd39125, %rd38345;
	mov.u64 	%rd39126, %rd38341;
	@%p859 bra 	$L__BB37_1462;
$L__BB37_1464:
	mov.b64 	%rd38355, 0;
$L__BB37_1465:
	shl.b64 	%rd18096, %rd38355, 3;
	add.s64 	%rd18097, %rd38348, %rd18096;
	ld.u64 	%rd2377, [%rd18097];
	add.s64 	%rd18098, %rd38344, %rd18096;
	ld.u64 	%rd2378, [%rd18098];
	setp.lt.u64 	%p860, %rd2377, %rd2378;
	mov.u64 	%rd39123, %rd38344;
	mov.u64 	%rd39124, %rd38348;
	@%p860 bra 	$L__BB37_2223;
	setp.le.u64 	%p861, %rd2377, %rd2378;
	add.s64 	%rd38355, %rd38355, 1;
	setp.lt.u64 	%p862, %rd38355, %rd1952;
	and.pred  	%p863, %p861, %p862;
	mov.u64 	%rd39123, %rd38348;
	mov.u64 	%rd39124, %rd38344;
	@%p863 bra 	$L__BB37_1465;
	bra.uni 	$L__BB37_2223;
$L__BB37_1467:
	and.b64  	%rd2404, %rd4132, 1;
	setp.eq.s64 	%p219, %rd1953, 0;
	mov.b64 	%rd38370, -3750763034362895579;
	mov.b64 	%rd38371, 0;
	@%p219 bra 	$L__BB37_1470;
	mov.b64 	%rd38370, -3750763034362895579;
	mov.b64 	%rd38368, 0;
$L__BB37_1469:
	shl.b64 	%rd6625, %rd38368, 3;
	add.s64 	%rd6626, %rd39128, %rd6625;
	ld.u64 	%rd6627, [%rd6626];
	and.b64  	%rd6628, %rd6627, 255;
	xor.b64  	%rd6629, %rd6628, %rd38370;
	mul.lo.s64 	%rd6630, %rd6629, 1099511628211;
	shr.u64 	%rd6631, %rd6627, 8;
	and.b64  	%rd6632, %rd6631, 255;
	xor.b64  	%rd6633, %rd6632, %rd6630;
	mul.lo.s64 	%rd6634, %rd6633, 1099511628211;
	shr.u64 	%rd6635, %rd6627, 16;
	and.b64  	%rd6636, %rd6635, 255;
	xor.b64  	%rd6637, %rd6636, %rd6634;
	mul.lo.s64 	%rd6638, %rd6637, 1099511628211;
	shr.u64 	%rd6639, %rd6627, 24;
	and.b64  	%rd6640, %rd6639, 255;
	xor.b64  	%rd6641, %rd6640, %rd6638;
	mul.lo.s64 	%rd6642, %rd6641, 1099511628211;
	shr.u64 	%rd6643, %rd6627, 32;
	and.b64  	%rd6644, %rd6643, 255;
	xor.b64  	%rd6645, %rd6644, %rd6642;
	mul.lo.s64 	%rd6646, %rd6645, 1099511628211;
	shr.u64 	%rd6647, %rd6627, 40;
	and.b64  	%rd6648, %rd6647, 255;
	xor.b64  	%rd6649, %rd6648, %rd6646;
	mul.lo.s64 	%rd6650, %rd6649, 1099511628211;
	shr.u64 	%rd6651, %rd6627, 48;
	and.b64  	%rd6652, %rd6651, 255;
	xor.b64  	%rd6653, %rd6652, %rd6650;
	mul.lo.s64 	%rd6654, %rd6653, 1099511628211;
	shr.u64 	%rd6655, %rd6627, 56;
	xor.b64  	%rd6656, %rd6655, %rd6654;
	mul.lo.s64 	%rd6657, %rd6656, 1099511628211;
	ld.u64 	%rd6658, [%rd6626+8];
	and.b64  	%rd6659, %rd6658, 255;
	xor.b64  	%rd6660, %rd6659, %rd6657;
	mul.lo.s64 	%rd6661, %rd6660, 1099511628211;
	shr.u64 	%rd6662, %rd6658, 8;
	and.b64  	%rd6663, %rd6662, 255;
	xor.b64  	%rd6664, %rd6663, %rd6661;
	mul.lo.s64 	%rd6665, %rd6664, 1099511628211;
	shr.u64 	%rd6666, %rd6658, 16;
	and.b64  	%rd6667, %rd6666, 255;
	xor.b64  	%rd6668, %rd6667, %rd6665;
	mul.lo.s64 	%rd6669, %rd6668, 1099511628211;
	shr.u64 	%rd6670, %rd6658, 24;
	and.b64  	%rd6671, %rd6670, 255;
	xor.b64  	%rd6672, %rd6671, %rd6669;
	mul.lo.s64 	%rd6673, %rd6672, 1099511628211;
	shr.u64 	%rd6674, %rd6658, 32;
	and.b64  	%rd6675, %rd6674, 255;
	xor.b64  	%rd6676, %rd6675, %rd6673;
	mul.lo.s64 	%rd6677, %rd6676, 1099511628211;
	shr.u64 	%rd6678, %rd6658, 40;
	and.b64  	%rd6679, %rd6678, 255;
	xor.b64  	%rd6680, %rd6679, %rd6677;
	mul.lo.s64 	%rd6681, %rd6680, 1099511628211;
	shr.u64 	%rd6682, %rd6658, 48;
	and.b64  	%rd6683, %rd6682, 255;
	xor.b64  	%rd6684, %rd6683, %rd6681;
	mul.lo.s64 	%rd6685, %rd6684, 1099511628211;
	shr.u64 	%rd6686, %rd6658, 56;
	xor.b64  	%rd6687, %rd6686, %rd6685;
	mul.lo.s64 	%rd38370, %rd6687, 1099511628211;
	add.s64 	%rd38368, %rd38368, 2;
	and.b64  	%rd38371, %rd4132, -2;
	setp.ne.s64 	%p220, %rd38368, %rd38371;
	@%p220 bra 	$L__BB37_1469;
$L__BB37_1470:
	setp.eq.s64 	%p221, %rd2404, 0;
	@%p221 bra 	$L__BB37_1472;
	shl.b64 	%rd6688, %rd38371, 3;
	add.s64 	%rd6689, %rd39128, %rd6688;
	ld.u64 	%rd6690, [%rd6689];
	and.b64  	%rd6691, %rd6690, 255;
	xor.b64  	%rd6692, %rd6691, %rd38370;
	mul.lo.s64 	%rd6693, %rd6692, 1099511628211;
	shr.u64 	%rd6694, %rd6690, 8;
	and.b64  	%rd6695, %rd6694, 255;
	xor.b64  	%rd6696, %rd6695, %rd6693;
	mul.lo.s64 	%rd6697, %rd6696, 1099511628211;
	shr.u64 	%rd6698, %rd6690, 16;
	and.b64  	%rd6699, %rd6698, 255;
	xor.b64  	%rd6700, %rd6699, %rd6697;
	mul.lo.s64 	%rd6701, %rd6700, 1099511628211;
	shr.u64 	%rd6702, %rd6690, 24;
	and.b64  	%rd6703, %rd6702, 255;
	xor.b64  	%rd6704, %rd6703, %rd6701;
	mul.lo.s64 	%rd6705, %rd6704, 1099511628211;
	shr.u64 	%rd6706, %rd6690, 32;
	and.b64  	%rd6707, %rd6706, 255;
	xor.b64  	%rd6708, %rd6707, %rd6705;
	mul.lo.s64 	%rd6709, %rd6708, 1099511628211;
	shr.u64 	%rd6710, %rd6690, 40;
	and.b64  	%rd6711, %rd6710, 255;
	xor.b64  	%rd6712, %rd6711, %rd6709;
	mul.lo.s64 	%rd6713, %rd6712, 1099511628211;
	shr.u64 	%rd6714, %rd6690, 48;
	and.b64  	%rd6715, %rd6714, 255;
	xor.b64  	%rd6716, %rd6715, %rd6713;
	mul.lo.s64 	%rd6717, %rd6716, 1099511628211;
	shr.u64 	%rd6718, %rd6690, 56;
	xor.b64  	%rd6719, %rd6718, %rd6717;
	mul.lo.s64 	%rd38370, %rd6719, 1099511628211;
$L__BB37_1472:
	setp.eq.s64 	%p222, %rd1953, 0;
	mov.b64 	%rd38376, -3750763034362895579;
	mov.b64 	%rd38377, 0;
	@%p222 bra 	$L__BB37_1475;
	mov.b64 	%rd38376, -3750763034362895579;
	mov.b64 	%rd38374, 0;
$L__BB37_1474:
	shl.b64 	%rd6725, %rd38374, 3;
	add.s64 	%rd6726, %rd38394, %rd6725;
	ld.u64 	%rd6727, [%rd6726];
	and.b64  	%rd6728, %rd6727, 255;
	xor.b64  	%rd6729, %rd6728, %rd38376;
	mul.lo.s64 	%rd6730, %rd6729, 1099511628211;
	shr.u64 	%rd6731, %rd6727, 8;
	and.b64  	%rd6732, %rd6731, 255;
	xor.b64  	%rd6733, %rd6732, %rd6730;
	mul.lo.s64 	%rd6734, %rd6733, 1099511628211;
	shr.u64 	%rd6735, %rd6727, 16;
	and.b64  	%rd6736, %rd6735, 255;
	xor.b64  	%rd6737, %rd6736, %rd6734;
	mul.lo.s64 	%rd6738, %rd6737, 1099511628211;
	shr.u64 	%rd6739, %rd6727, 24;
	and.b64  	%rd6740, %rd6739, 255;
	xor.b64  	%rd6741, %rd6740, %rd6738;
	mul.lo.s64 	%rd6742, %rd6741, 1099511628211;
	shr.u64 	%rd6743, %rd6727, 32;
	and.b64  	%rd6744, %rd6743, 255;
	xor.b64  	%rd6745, %rd6744, %rd6742;
	mul.lo.s64 	%rd6746, %rd6745, 1099511628211;
	shr.u64 	%rd6747, %rd6727, 40;
	and.b64  	%rd6748, %rd6747, 255;
	xor.b64  	%rd6749, %rd6748, %rd6746;
	mul.lo.s64 	%rd6750, %rd6749, 1099511628211;
	shr.u64 	%rd6751, %rd6727, 48;
	and.b64  	%rd6752, %rd6751, 255;
	xor.b64  	%rd6753, %rd6752, %rd6750;
	mul.lo.s64 	%rd6754, %rd6753, 1099511628211;
	shr.u64 	%rd6755, %rd6727, 56;
	xor.b64  	%rd6756, %rd6755, %rd6754;
	mul.lo.s64 	%rd6757, %rd6756, 1099511628211;
	ld.u64 	%rd6758, [%rd6726+8];
	and.b64  	%rd6759, %rd6758, 255;
	xor.b64  	%rd6760, %rd6759, %rd6757;
	mul.lo.s64 	%rd6761, %rd6760, 1099511628211;
	shr.u64 	%rd6762, %rd6758, 8;
	and.b64  	%rd6763, %rd6762, 255;
	xor.b64  	%rd6764, %rd6763, %rd6761;
	mul.lo.s64 	%rd6765, %rd6764, 1099511628211;
	shr.u64 	%rd6766, %rd6758, 16;
	and.b64  	%rd6767, %rd6766, 255;
	xor.b64  	%rd6768, %rd6767, %rd6765;
	mul.lo.s64 	%rd6769, %rd6768, 1099511628211;
	shr.u64 	%rd6770, %rd6758, 24;
	and.b64  	%rd6771, %rd6770, 255;
	xor.b64  	%rd6772, %rd6771, %rd6769;
	mul.lo.s64 	%rd6773, %rd6772, 1099511628211;
	shr.u64 	%rd6774, %rd6758, 32;
	and.b64  	%rd6775, %rd6774, 255;
	xor.b64  	%rd6776, %rd6775, %rd6773;
	mul.lo.s64 	%rd6777, %rd6776, 1099511628211;
	shr.u64 	%rd6778, %rd6758, 40;
	and.b64  	%rd6779, %rd6778, 255;
	xor.b64  	%rd6780, %rd6779, %rd6777;
	mul.lo.s64 	%rd6781, %rd6780, 1099511628211;
	shr.u64 	%rd6782, %rd6758, 48;
	and.b64  	%rd6783, %rd6782, 255;
	xor.b64  	%rd6784, %rd6783, %rd6781;
	mul.lo.s64 	%rd6785, %rd6784, 1099511628211;
	shr.u64 	%rd6786, %rd6758, 56;
	xor.b64  	%rd6787, %rd6786, %rd6785;
	mul.lo.s64 	%rd38376, %rd6787, 1099511628211;
	add.s64 	%rd38374, %rd38374, 2;
	and.b64  	%rd38377, %rd4132, -2;
	setp.ne.s64 	%p223, %rd38374, %rd38377;
	@%p223 bra 	$L__BB37_1474;
$L__BB37_1475:
	setp.eq.s64 	%p224, %rd2404, 0;
	@%p224 bra 	$L__BB37_1477;
	shl.b64 	%rd6788, %rd38377, 3;
	add.s64 	%rd6789, %rd38394, %rd6788;
	ld.u64 	%rd6790, [%rd6789];
	and.b64  	%rd6791, %rd6790, 255;
	xor.b64  	%rd6792, %rd6791, %rd38376;
	mul.lo.s64 	%rd6793, %rd6792, 1099511628211;
	shr.u64 	%rd6794, %rd6790, 8;
	and.b64  	%rd6795, %rd6794, 255;
	xor.b64  	%rd6796, %rd6795, %rd6793;
	mul.lo.s64 	%rd6797, %rd6796, 1099511628211;
	shr.u64 	%rd6798, %rd6790, 16;
	and.b64  	%rd6799, %rd6798, 255;
	xor.b64  	%rd6800, %rd6799, %rd6797;
	mul.lo.s64 	%rd6801, %rd6800, 1099511628211;
	shr.u64 	%rd6802, %rd6790, 24;
	and.b64  	%rd6803, %rd6802, 255;
	xor.b64  	%rd6804, %rd6803, %rd6801;
	mul.lo.s64 	%rd6805, %rd6804, 1099511628211;
	shr.u64 	%rd6806, %rd6790, 32;
	and.b64  	%rd6807, %rd6806, 255;
	xor.b64  	%rd6808, %rd6807, %rd6805;
	mul.lo.s64 	%rd6809, %rd6808, 1099511628211;
	shr.u64 	%rd6810, %rd6790, 40;
	and.b64  	%rd6811, %rd6810, 255;
	xor.b64  	%rd6812, %rd6811, %rd6809;
	mul.lo.s64 	%rd6813, %rd6812, 1099511628211;
	shr.u64 	%rd6814, %rd6790, 48;
	and.b64  	%rd6815, %rd6814, 255;
	xor.b64  	%rd6816, %rd6815, %rd6813;
	mul.lo.s64 	%rd6817, %rd6816, 1099511628211;
	shr.u64 	%rd6818, %rd6790, 56;
	xor.b64  	%rd6819, %rd6818, %rd6817;
	mul.lo.s64 	%rd38376, %rd6819, 1099511628211;
$L__BB37_1477:
	setp.ne.s64 	%p225, %rd38370, %rd38376;
	@%p225 bra 	$L__BB37_1482;
	setp.eq.s32 	%p233, %r118, 0;
	mov.u64 	%rd38393, %rd39128;
	@%p233 bra 	$L__BB37_1494;
	mov.b64 	%rd38380, 0;
$L__BB37_1480:
	shl.b64 	%rd7021, %rd38380, 3;
	add.s64 	%rd7022, %rd39128, %rd7021;
	ld.u64 	%rd2426, [%rd7022];
	add.s64 	%rd7023, %rd38394, %rd7021;
	ld.u64 	%rd2427, [%rd7023];
	setp.lt.u64 	%p234, %rd2426, %rd2427;
	@%p234 bra 	$L__BB37_1493;
	setp.le.u64 	%p235, %rd2426, %rd2427;
	add.s64 	%rd38380, %rd38380, 1;
	setp.lt.u64 	%p236, %rd38380, %rd1952;
	and.pred  	%p237, %p235, %p236;
	mov.u64 	%rd38393, %rd39128;
	@%p237 bra 	$L__BB37_1480;
	bra.uni 	$L__BB37_1494;
$L__BB37_1482:
	setp.eq.s64 	%p226, %rd1953, 0;
	mov.b64 	%rd38383, -3750763034362895579;
	mov.b64 	%rd38384, 0;
	@%p226 bra 	$L__BB37_1485;
	mov.b64 	%rd38383, -3750763034362895579;
	mov.b64 	%rd38381, 0;
	and.b64  	%rd38384, %rd4132, -2;
$L__BB37_1484:
	shl.b64 	%rd6825, %rd38381, 3;
	add.s64 	%rd6826, %rd39128, %rd6825;
	ld.u64 	%rd6827, [%rd6826];
	and.b64  	%rd6828, %rd6827, 255;
	xor.b64  	%rd6829, %rd6828, %rd38383;
	mul.lo.s64 	%rd6830, %rd6829, 1099511628211;
	shr.u64 	%rd6831, %rd6827, 8;
	and.b64  	%rd6832, %rd6831, 255;
	xor.b64  	%rd6833, %rd6832, %rd6830;
	mul.lo.s64 	%rd6834, %rd6833, 1099511628211;
	shr.u64 	%rd6835, %rd6827, 16;
	and.b64  	%rd6836, %rd6835, 255;
	xor.b64  	%rd6837, %rd6836, %rd6834;
	mul.lo.s64 	%rd6838, %rd6837, 1099511628211;
	shr.u64 	%rd6839, %rd6827, 24;
	and.b64  	%rd6840, %rd6839, 255;
	xor.b64  	%rd6841, %rd6840, %rd6838;
	mul.lo.s64 	%rd6842, %rd6841, 1099511628211;
	shr.u64 	%rd6843, %rd6827, 32;
	and.b64  	%rd6844, %rd6843, 255;
	xor.b64  	%rd6845, %rd6844, %rd6842;
	mul.lo.s64 	%rd6846, %rd6845, 1099511628211;
	shr.u64 	%rd6847, %rd6827, 40;
	and.b64  	%rd6848, %rd6847, 255;
	xor.b64  	%rd6849, %rd6848, %rd6846;
	mul.lo.s64 	%rd6850, %rd6849, 1099511628211;
	shr.u64 	%rd6851, %rd6827, 48;
	and.b64  	%rd6852, %rd6851, 255;
	xor.b64  	%rd6853, %rd6852, %rd6850;
	mul.lo.s64 	%rd6854, %rd6853, 1099511628211;
	shr.u64 	%rd6855, %rd6827, 56;
	xor.b64  	%rd6856, %rd6855, %rd6854;
	mul.lo.s64 	%rd6857, %rd6856, 1099511628211;
	ld.u64 	%rd6858, [%rd6826+8];
	and.b64  	%rd6859, %rd6858, 255;
	xor.b64  	%rd6860, %rd6859, %rd6857;
	mul.lo.s64 	%rd6861, %rd6860, 1099511628211;
	shr.u64 	%rd6862, %rd6858, 8;
	and.b64  	%rd6863, %rd6862, 255;
	xor.b64  	%rd6864, %rd6863, %rd6861;
	mul.lo.s64 	%rd6865, %rd6864, 1099511628211;
	shr.u64 	%rd6866, %rd6858, 16;
	and.b64  	%rd6867, %rd6866, 255;
	xor.b64  	%rd6868, %rd6867, %rd6865;
	mul.lo.s64 	%rd6869, %rd6868, 1099511628211;
	shr.u64 	%rd6870, %rd6858, 24;
	and.b64  	%rd6871, %rd6870, 255;
	xor.b64  	%rd6872, %rd6871, %rd6869;
	mul.lo.s64 	%rd6873, %rd6872, 1099511628211;
	shr.u64 	%rd6874, %rd6858, 32;
	and.b64  	%rd6875, %rd6874, 255;
	xor.b64  	%rd6876, %rd6875, %rd6873;
	mul.lo.s64 	%rd6877, %rd6876, 1099511628211;
	shr.u64 	%rd6878, %rd6858, 40;
	and.b64  	%rd6879, %rd6878, 255;
	xor.b64  	%rd6880, %rd6879, %rd6877;
	mul.lo.s64 	%rd6881, %rd6880, 1099511628211;
	shr.u64 	%rd6882, %rd6858, 48;
	and.b64  	%rd6883, %rd6882, 255;
	xor.b64  	%rd6884, %rd6883, %rd6881;
	mul.lo.s64 	%rd6885, %rd6884, 1099511628211;
	shr.u64 	%rd6886, %rd6858, 56;
	xor.b64  	%rd6887, %rd6886, %rd6885;
	mul.lo.s64 	%rd38383, %rd6887, 1099511628211;
	add.s64 	%rd38381, %rd38381, 2;
	setp.ne.s64 	%p227, %rd38381, %rd38384;
	@%p227 bra 	$L__BB37_1484;
$L__BB37_1485:
	setp.eq.s64 	%p228, %rd2404, 0;
	@%p228 bra 	$L__BB37_1487;
	shl.b64 	%rd6888, %rd38384, 3;
	add.s64 	%rd6889, %rd39128, %rd6888;
	ld.u64 	%rd6890, [%rd6889];
	and.b64  	%rd6891, %rd6890, 255;
	xor.b64  	%rd6892, %rd6891, %rd38383;
	mul.lo.s64 	%rd6893, %rd6892, 1099511628211;
	shr.u64 	%rd6894, %rd6890, 8;
	and.b64  	%rd6895, %rd6894, 255;
	xor.b64  	%rd6896, %rd6895, %rd6893;
	mul.lo.s64 	%rd6897, %rd6896, 1099511628211;
	shr.u64 	%rd6898, %rd6890, 16;
	and.b64  	%rd6899, %rd6898, 255;
	xor.b64  	%rd6900, %rd6899, %rd6897;
	mul.lo.s64 	%rd6901, %rd6900, 1099511628211;
	shr.u64 	%rd6902, %rd6890, 24;
	and.b64  	%rd6903, %rd6902, 255;
	xor.b64  	%rd6904, %rd6903, %rd6901;
	mul.lo.s64 	%rd6905, %rd6904, 1099511628211;
	shr.u64 	%rd6906, %rd6890, 32;
	and.b64  	%rd6907, %rd6906, 255;
	xor.b64  	%rd6908, %rd6907, %rd6905;
	mul.lo.s64 	%rd6909, %rd6908, 1099511628211;
	shr.u64 	%rd6910, %rd6890, 40;
	and.b64  	%rd6911, %rd6910, 255;
	xor.b64  	%rd6912, %rd6911, %rd6909;
	mul.lo.s64 	%rd6913, %rd6912, 1099511628211;
	shr.u64 	%rd6914, %rd6890, 48;
	and.b64  	%rd6915, %rd6914, 255;
	xor.b64  	%rd6916, %rd6915, %rd6913;
	mul.lo.s64 	%rd6917, %rd6916, 1099511628211;
	shr.u64 	%rd6918, %rd6890, 56;
	xor.b64  	%rd6919, %rd6918, %rd6917;
	mul.lo.s64 	%rd38383, %rd6919, 1099511628211;
$L__BB37_1487:
	setp.eq.s64 	%p229, %rd1953, 0;
	mov.b64 	%rd38389, -3750763034362895579;
	mov.b64 	%rd38390, 0;
	@%p229 bra 	$L__BB37_1490;
	mov.b64 	%rd38389, -3750763034362895579;
	mov.b64 	%rd38387, 0;
$L__BB37_1489:
	shl.b64 	%rd6925, %rd38387, 3;
	add.s64 	%rd6926, %rd38394, %rd6925;
	ld.u64 	%rd6927, [%rd6926];
	and.b64  	%rd6928, %rd6927, 255;
	xor.b64  	%rd6929, %rd6928, %rd38389;
	mul.lo.s64 	%rd6930, %rd6929, 1099511628211;
	shr.u64 	%rd6931, %rd6927, 8;
	and.b64  	%rd6932, %rd6931, 255;
	xor.b64  	%rd6933, %rd6932, %rd6930;
	mul.lo.s64 	%rd6934, %rd6933, 1099511628211;
	shr.u64 	%rd6935, %rd6927, 16;
	and.b64  	%rd6936, %rd6935, 255;
	xor.b64  	%rd6937, %rd6936, %rd6934;
	mul.lo.s64 	%rd6938, %rd6937, 1099511628211;
	shr.u64 	%rd6939, %rd6927, 24;
	and.b64  	%rd6940, %rd6939, 255;
	xor.b64  	%rd6941, %rd6940, %rd6938;
	mul.lo.s64 	%rd6942, %rd6941, 1099511628211;
	shr.u64 	%rd6943, %rd6927, 32;
	and.b64  	%rd6944, %rd6943, 255;
	xor.b64  	%rd6945, %rd6944, %rd6942;
	mul.lo.s64 	%rd6946, %rd6945, 1099511628211;
	shr.u64 	%rd6947, %rd6927, 40;
	and.b64  	%rd6948, %rd6947, 255;
	xor.b64  	%rd6949, %rd6948, %rd6946;
	mul.lo.s64 	%rd6950, %rd6949, 1099511628211;
	shr.u64 	%rd6951, %rd6927, 48;
	and.b64  	%rd6952, %rd6951, 255;
	xor.b64  	%rd6953, %rd6952, %rd6950;
	mul.lo.s64 	%rd6954, %rd6953, 1099511628211;
	shr.u64 	%rd6955, %rd6927, 56;
	xor.b64  	%rd6956, %rd6955, %rd6954;
	mul.lo.s64 	%rd6957, %rd6956, 1099511628211;
	ld.u64 	%rd6958, [%rd6926+8];
	and.b64  	%rd6959, %rd6958, 255;
	xor.b64  	%rd6960, %rd6959, %rd6957;
	mul.lo.s64 	%rd6961, %rd6960, 1099511628211;
	shr.u64 	%rd6962, %rd6958, 8;
	and.b64  	%rd6963, %rd6962, 255;
	xor.b64  	%rd6964, %rd6963, %rd6961;
	mul.lo.s64 	%rd6965, %rd6964, 1099511628211;
	shr.u64 	%rd6966, %rd6958, 16;
	and.b64  	%rd6967, %rd6966, 255;
	xor.b64  	%rd6968, %rd6967, %rd6965;
	mul.lo.s64 	%rd6969, %rd6968, 1099511628211;
	shr.u64 	%rd6970, %rd6958, 24;
	and.b64  	%rd6971, %rd6970, 255;
	xor.b64  	%rd6972, %rd6971, %rd6969;
	mul.lo.s64 	%rd6973, %rd6972, 1099511628211;
	shr.u64 	%rd6974, %rd6958, 32;
	and.b64  	%rd6975, %rd6974, 255;
	xor.b64  	%rd6976, %rd6975, %rd6973;
	mul.lo.s64 	%rd6977, %rd6976, 1099511628211;
	shr.u64 	%rd6978, %rd6958, 40;
	and.b64  	%rd6979, %rd6978, 255;
	xor.b64  	%rd6980, %rd6979, %rd6977;
	mul.lo.s64 	%rd6981, %rd6980, 1099511628211;
	shr.u64 	%rd6982, %rd6958, 48;
	and.b64  	%rd6983, %rd6982, 255;
	xor.b64  	%rd6984, %rd6983, %rd6981;
	mul.lo.s64 	%rd6985, %rd6984, 1099511628211;
	shr.u64 	%rd6986, %rd6958, 56;
	xor.b64  	%rd6987, %rd6986, %rd6985;
	mul.lo.s64 	%rd38389, %rd6987, 1099511628211;
	add.s64 	%rd38387, %rd38387, 2;
	and.b64  	%rd38390, %rd4132, -2;
	setp.ne.s64 	%p230, %rd38387, %rd38390;
	@%p230 bra 	$L__BB37_1489;
$L__BB37_1490:
	setp.eq.s64 	%p231, %rd2404, 0;
	@%p231 bra 	$L__BB37_1492;
	shl.b64 	%rd6988, %rd38390, 3;
	add.s64 	%rd6989, %rd38394, %rd6988;
	ld.u64 	%rd6990, [%rd6989];
	and.b64  	%rd6991, %rd6990, 255;
	xor.b64  	%rd6992, %rd6991, %rd38389;
	mul.lo.s64 	%rd6993, %rd6992, 1099511628211;
	shr.u64 	%rd6994, %rd6990, 8;
	and.b64  	%rd6995, %rd6994, 255;
	xor.b64  	%rd6996, %rd6995, %rd6993;
	mul.lo.s64 	%rd6997, %rd6996, 1099511628211;
	shr.u64 	%rd6998, %rd6990, 16;
	and.b64  	%rd6999, %rd6998, 255;
	xor.b64  	%rd7000, %rd6999, %rd6997;
	mul.lo.s64 	%rd7001, %rd7000, 1099511628211;
	shr.u64 	%rd7002, %rd6990, 24;
	and.b64  	%rd7003, %rd7002, 255;
	xor.b64  	%rd7004, %rd7003, %rd7001;
	mul.lo.s64 	%rd7005, %rd7004, 1099511628211;
	shr.u64 	%rd7006, %rd6990, 32;
	and.b64  	%rd7007, %rd7006, 255;
	xor.b64  	%rd7008, %rd7007, %rd7005;
	mul.lo.s64 	%rd7009, %rd7008, 1099511628211;
	shr.u64 	%rd7010, %rd6990, 40;
	and.b64  	%rd7011, %rd7010, 255;
	xor.b64  	%rd7012, %rd7011, %rd7009;
	mul.lo.s64 	%rd7013, %rd7012, 1099511628211;
	shr.u64 	%rd7014, %rd6990, 48;
	and.b64  	%rd7015, %rd7014, 255;
	xor.b64  	%rd7016, %rd7015, %rd7013;
	mul.lo.s64 	%rd7017, %rd7016, 1099511628211;
	shr.u64 	%rd7018, %rd6990, 56;
	xor.b64  	%rd7019, %rd7018, %rd7017;
	mul.lo.s64 	%rd38389, %rd7019, 1099511628211;
$L__BB37_1492:
	setp.ge.u64 	%p232, %rd38383, %rd38389;
	mov.u64 	%rd38393, %rd39128;
	@%p232 bra 	$L__BB37_1494;
$L__BB37_1493:
	mov.u64 	%rd38393, %rd38394;
	mov.u64 	%rd38394, %rd39128;
$L__BB37_1494:
	setp.eq.s64 	%p238, %rd1953, 0;
	mov.b64 	%rd38397, -3750763034362895579;
	mov.b64 	%rd38398, 0;
	@%p238 bra 	$L__BB37_1497;
	mov.b64 	%rd38397, -3750763034362895579;
	mov.b64 	%rd38395, 0;
$L__BB37_1496:
	shl.b64 	%rd7030, %rd38395, 3;
	add.s64 	%rd7031, %rd39126, %rd7030;
	ld.u64 	%rd7032, [%rd7031];
	and.b64  	%rd7033, %rd7032, 255;
	xor.b64  	%rd7034, %rd7033, %rd38397;
	mul.lo.s64 	%rd7035, %rd7034, 1099511628211;
	shr.u64 	%rd7036, %rd7032, 8;
	and.b64  	%rd7037, %rd7036, 255;
	xor.b64  	%rd7038, %rd7037, %rd7035;
	mul.lo.s64 	%rd7039, %rd7038, 1099511628211;
	shr.u64 	%rd7040, %rd7032, 16;
	and.b64  	%rd7041, %rd7040, 255;
	xor.b64  	%rd7042, %rd7041, %rd7039;
	mul.lo.s64 	%rd7043, %rd7042, 1099511628211;
	shr.u64 	%rd7044, %rd7032, 24;
	and.b64  	%rd7045, %rd7044, 255;
	xor.b64  	%rd7046, %rd7045, %rd7043;
	mul.lo.s64 	%rd7047, %rd7046, 1099511628211;
	shr.u64 	%rd7048, %rd7032, 32;
	and.b64  	%rd7049, %rd7048, 255;
	xor.b64  	%rd7050, %rd7049, %rd7047;
	mul.lo.s64 	%rd7051, %rd7050, 1099511628211;
	shr.u64 	%rd7052, %rd7032, 40;
	and.b64  	%rd7053, %rd7052, 255;
	xor.b64  	%rd7054, %rd7053, %rd7051;
	mul.lo.s64 	%rd7055, %rd7054, 1099511628211;
	shr.u64 	%rd7056, %rd7032, 48;
	and.b64  	%rd7057, %rd7056, 255;
	xor.b64  	%rd7058, %rd7057, %rd7055;
	mul.lo.s64 	%rd7059, %rd7058, 1099511628211;
	shr.u64 	%rd7060, %rd7032, 56;
	xor.b64  	%rd7061, %rd7060, %rd7059;
	mul.lo.s64 	%rd7062, %rd7061, 1099511628211;
	ld.u64 	%rd7063, [%rd7031+8];
	and.b64  	%rd7064, %rd7063, 255;
	xor.b64  	%rd7065, %rd7064, %rd7062;
	mul.lo.s64 	%rd7066, %rd7065, 1099511628211;
	shr.u64 	%rd7067, %rd7063, 8;
	and.b64  	%rd7068, %rd7067, 255;
	xor.b64  	%rd7069, %rd7068, %rd7066;
	mul.lo.s64 	%rd7070, %rd7069, 1099511628211;
	shr.u64 	%rd7071, %rd7063, 16;
	and.b64  	%rd7072, %rd7071, 255;
	xor.b64  	%rd7073, %rd7072, %rd7070;
	mul.lo.s64 	%rd7074, %rd7073, 1099511628211;
	shr.u64 	%rd7075, %rd7063, 24;
	and.b64  	%rd7076, %rd7075, 255;
	xor.b64  	%rd7077, %rd7076, %rd7074;
	mul.lo.s64 	%rd7078, %rd7077, 1099511628211;
	shr.u64 	%rd7079, %rd7063, 32;
	and.b64  	%rd7080, %rd7079, 255;
	xor.b64  	%rd7081, %rd7080, %rd7078;
	mul.lo.s64 	%rd7082, %rd7081, 1099511628211;
	shr.u64 	%rd7083, %rd7063, 40;
	and.b64  	%rd7084, %rd7083, 255;
	xor.b64  	%rd7085, %rd7084, %rd7082;
	mul.lo.s64 	%rd7086, %rd7085, 1099511628211;
	shr.u64 	%rd7087, %rd7063, 48;
	and.b64  	%rd7088, %rd7087, 255;
	xor.b64  	%rd7089, %rd7088, %rd7086;
	mul.lo.s64 	%rd7090, %rd7089, 1099511628211;
	shr.u64 	%rd7091, %rd7063, 56;
	xor.b64  	%rd7092, %rd7091, %rd7090;
	mul.lo.s64 	%rd38397, %rd7092, 1099511628211;
	add.s64 	%rd38395, %rd38395, 2;
	and.b64  	%rd38398, %rd4132, -2;
	setp.ne.s64 	%p239, %rd38395, %rd38398;
	@%p239 bra 	$L__BB37_1496;
$L__BB37_1497:
	setp.eq.s64 	%p240, %rd2404, 0;
	@%p240 bra 	$L__BB37_1499;
	shl.b64 	%rd7093, %rd38398, 3;
	add.s64 	%rd7094, %rd39126, %rd7093;
	ld.u64 	%rd7095, [%rd7094];
	and.b64  	%rd7096, %rd7095, 255;
	xor.b64  	%rd7097, %rd7096, %rd38397;
	mul.lo.s64 	%rd7098, %rd7097, 1099511628211;
	shr.u64 	%rd7099, %rd7095, 8;
	and.b64  	%rd7100, %rd7099, 255;
	xor.b64  	%rd7101, %rd7100, %rd7098;
	mul.lo.s64 	%rd7102, %rd7101, 1099511628211;
	shr.u64 	%rd7103, %rd7095, 16;
	and.b64  	%rd7104, %rd7103, 255;
	xor.b64  	%rd7105, %rd7104, %rd7102;
	mul.lo.s64 	%rd7106, %rd7105, 1099511628211;
	shr.u64 	%rd7107, %rd7095, 24;
	and.b64  	%rd7108, %rd7107, 255;
	xor.b64  	%rd7109, %rd7108, %rd7106;
	mul.lo.s64 	%rd7110, %rd7109, 1099511628211;
	shr.u64 	%rd7111, %rd7095, 32;
	and.b64  	%rd7112, %rd7111, 255;
	xor.b64  	%rd7113, %rd7112, %rd7110;
	mul.lo.s64 	%rd7114, %rd7113, 1099511628211;
	shr.u64 	%rd7115, %rd7095, 40;
	and.b64  	%rd7116, %rd7115, 255;
	xor.b64  	%rd7117, %rd7116, %rd7114;
	mul.lo.s64 	%rd7118, %rd7117, 1099511628211;
	shr.u64 	%rd7119, %rd7095, 48;
	and.b64  	%rd7120, %rd7119, 255;
	xor.b64  	%rd7121, %rd7120, %rd7118;
	mul.lo.s64 	%rd7122, %rd7121, 1099511628211;
	shr.u64 	%rd7123, %rd7095, 56;
	xor.b64  	%rd7124, %rd7123, %rd7122;
	mul.lo.s64 	%rd38397, %rd7124, 1099511628211;
$L__BB37_1499:
	setp.eq.s64 	%p241, %rd1953, 0;
	mov.b64 	%rd38403, -3750763034362895579;
	mov.b64 	%rd38404, 0;
	@%p241 bra 	$L__BB37_1502;
	mov.b64 	%rd38403, -3750763034362895579;
	mov.b64 	%rd38401, 0;
$L__BB37_1501:
	shl.b64 	%rd7130, %rd38401, 3;
	add.s64 	%rd7131, %rd39127, %rd7130;
	ld.u64 	%rd7132, [%rd7131];
	and.b64  	%rd7133, %rd7132, 255;
	xor.b64  	%rd7134, %rd7133, %rd38403;
	mul.lo.s64 	%rd7135, %rd7134, 1099511628211;
	shr.u64 	%rd7136, %rd7132, 8;
	and.b64  	%rd7137, %rd7136, 255;
	xor.b64  	%rd7138, %rd7137, %rd7135;
	mul.lo.s64 	%rd7139, %rd7138, 1099511628211;
	shr.u64 	%rd7140, %rd7132, 16;
	and.b64  	%rd7141, %rd7140, 255;
	xor.b64  	%rd7142, %rd7141, %rd7139;
	mul.lo.s64 	%rd7143, %rd7142, 1099511628211;
	shr.u64 	%rd7144, %rd7132, 24;
	and.b64  	%rd7145, %rd7144, 255;
	xor.b64  	%rd7146, %rd7145, %rd7143;
	mul.lo.s64 	%rd7147, %rd7146, 1099511628211;
	shr.u64 	%rd7148, %rd7132, 32;
	and.b64  	%rd7149, %rd7148, 255;
	xor.b64  	%rd7150, %rd7149, %rd7147;
	mul.lo.s64 	%rd7151, %rd7150, 1099511628211;
	shr.u64 	%rd7152, %rd7132, 40;
	and.b64  	%rd7153, %rd7152, 255;
	xor.b64  	%rd7154, %rd7153, %rd7151;
	mul.lo.s64 	%rd7155, %rd7154, 1099511628211;
	shr.u64 	%rd7156, %rd7132, 48;
	and.b64  	%rd7157, %rd7156, 255;
	xor.b64  	%rd7158, %rd7157, %rd7155;
	mul.lo.s64 	%rd7159, %rd7158, 1099511628211;
	shr.u64 	%rd7160, %rd7132, 56;
	xor.b64  	%rd7161, %rd7160, %rd7159;
	mul.lo.s64 	%rd7162, %rd7161, 1099511628211;
	ld.u64 	%rd7163, [%rd7131+8];
	and.b64  	%rd7164, %rd7163, 255;
	xor.b64  	%rd7165, %rd7164, %rd7162;
	mul.lo.s64 	%rd7166, %rd7165, 1099511628211;
	shr.u64 	%rd7167, %rd7163, 8;
	and.b64  	%rd7168, %rd7167, 255;
	xor.b64  	%rd7169, %rd7168, %rd7166;
	mul.lo.s64 	%rd7170, %rd7169, 1099511628211;
	shr.u64 	%rd7171, %rd7163, 16;
	and.b64  	%rd7172, %rd7171, 255;
	xor.b64  	%rd7173, %rd7172, %rd7170;
	mul.lo.s64 	%rd7174, %rd7173, 1099511628211;
	shr.u64 	%rd7175, %rd7163, 24;
	and.b64  	%rd7176, %rd7175, 255;
	xor.b64  	%rd7177, %rd7176, %rd7174;
	mul.lo.s64 	%rd7178, %rd7177, 1099511628211;
	shr.u64 	%rd7179, %rd7163, 32;
	and.b64  	%rd7180, %rd7179, 255;
	xor.b64  	%rd7181, %rd7180, %rd7178;
	mul.lo.s64 	%rd7182, %rd7181, 1099511628211;
	shr.u64 	%rd7183, %rd7163, 40;
	and.b64  	%rd7184, %rd7183, 255;
	xor.b64  	%rd7185, %rd7184, %rd7182;
	mul.lo.s64 	%rd7186, %rd7185, 1099511628211;
	shr.u64 	%rd7187, %rd7163, 48;
	and.b64  	%rd7188, %rd7187, 255;
	xor.b64  	%rd7189, %rd7188, %rd7186;
	mul.lo.s64 	%rd7190, %rd7189, 1099511628211;
	shr.u64 	%rd7191, %rd7163, 56;
	xor.b64  	%rd7192, %rd7191, %rd7190;
	mul.lo.s64 	%rd38403, %rd7192, 1099511628211;
	add.s64 	%rd38401, %rd38401, 2;
	and.b64  	%rd38404, %rd4132, -2;
	setp.ne.s64 	%p242, %rd38401, %rd38404;
	@%p242 bra 	$L__BB37_1501;
$L__BB37_1502:
	setp.eq.s64 	%p243, %rd2404, 0;
	@%p243 bra 	$L__BB37_1504;
	shl.b64 	%rd7193, %rd38404, 3;
	add.s64 	%rd7194, %rd39127, %rd7193;
	ld.u64 	%rd7195, [%rd7194];
	and.b64  	%rd7196, %rd7195, 255;
	xor.b64  	%rd7197, %rd7196, %rd38403;
	mul.lo.s64 	%rd7198, %rd7197, 1099511628211;
	shr.u64 	%rd7199, %rd7195, 8;
	and.b64  	%rd7200, %rd7199, 255;
	xor.b64  	%rd7201, %rd7200, %rd7198;
	mul.lo.s64 	%rd7202, %rd7201, 1099511628211;
	shr.u64 	%rd7203, %rd7195, 16;
	and.b64  	%rd7204, %rd7203, 255;
	xor.b64  	%rd7205, %rd7204, %rd7202;
	mul.lo.s64 	%rd7206, %rd7205, 1099511628211;
	shr.u64 	%rd7207, %rd7195, 24;
	and.b64  	%rd7208, %rd7207, 255;
	xor.b64  	%rd7209, %rd7208, %rd7206;
	mul.lo.s64 	%rd7210, %rd7209, 1099511628211;
	shr.u64 	%rd7211, %rd7195, 32;
	and.b64  	%rd7212, %rd7211, 255;
	xor.b64  	%rd7213, %rd7212, %rd7210;
	mul.lo.s64 	%rd7214, %rd7213, 1099511628211;
	shr.u64 	%rd7215, %rd7195, 40;
	and.b64  	%rd7216, %rd7215, 255;
	xor.b64  	%rd7217, %rd7216, %rd7214;
	mul.lo.s64 	%rd7218, %rd7217, 1099511628211;
	shr.u64 	%rd7219, %rd7195, 48;
	and.b64  	%rd7220, %rd7219, 255;
	xor.b64  	%rd7221, %rd7220, %rd7218;
	mul.lo.s64 	%rd7222, %rd7221, 1099511628211;
	shr.u64 	%rd7223, %rd7195, 56;
	xor.b64  	%rd7224, %rd7223, %rd7222;
	mul.lo.s64 	%rd38403, %rd7224, 1099511628211;
$L__BB37_1504:
	setp.eq.s64 	%p244, %rd38397, %rd38403;
	@%p244 bra 	$L__BB37_1517;
	setp.eq.s64 	%p245, %rd1953, 0;
	mov.b64 	%rd38409, -3750763034362895579;
	mov.b64 	%rd38410, 0;
	@%p245 bra 	$L__BB37_1508;
	mov.b64 	%rd38409, -3750763034362895579;
	mov.b64 	%rd38407, 0;
	and.b64  	%rd38410, %rd4132, -2;
$L__BB37_1507:
	shl.b64 	%rd7230, %rd38407, 3;
	add.s64 	%rd7231, %rd39126, %rd7230;
	ld.u64 	%rd7232, [%rd7231];
	and.b64  	%rd7233, %rd7232, 255;
	xor.b64  	%rd7234, %rd7233, %rd38409;
	mul.lo.s64 	%rd7235, %rd7234, 1099511628211;
	shr.u64 	%rd7236, %rd7232, 8;
	and.b64  	%rd7237, %rd7236, 255;
	xor.b64  	%rd7238, %rd7237, %rd7235;
	mul.lo.s64 	%rd7239, %rd7238, 1099511628211;
	shr.u64 	%rd7240, %rd7232, 16;
	and.b64  	%rd7241, %rd7240, 255;
	xor.b64  	%rd7242, %rd7241, %rd7239;
	mul.lo.s64 	%rd7243, %rd7242, 1099511628211;
	shr.u64 	%rd7244, %rd7232, 24;
	and.b64  	%rd7245, %rd7244, 255;
	xor.b64  	%rd7246, %rd7245, %rd7243;
	mul.lo.s64 	%rd7247, %rd7246, 1099511628211;
	shr.u64 	%rd7248, %rd7232, 32;
	and.b64  	%rd7249, %rd7248, 255;
	xor.b64  	%rd7250, %rd7249, %rd7247;
	mul.lo.s64 	%rd7251, %rd7250, 1099511628211;
	shr.u64 	%rd7252, %rd7232, 40;
	and.b64  	%rd7253, %rd7252, 255;
	xor.b64  	%rd7254, %rd7253, %rd7251;
	mul.lo.s64 	%rd7255, %rd7254, 1099511628211;
	shr.u64 	%rd7256, %rd7232, 48;
	and.b64  	%rd7257, %rd7256, 255;
	xor.b64  	%rd7258, %rd7257, %rd7255;
	mul.lo.s64 	%rd7259, %rd7258, 1099511628211;
	shr.u64 	%rd7260, %rd7232, 56;
	xor.b64  	%rd7261, %rd7260, %rd7259;
	mul.lo.s64 	%rd7262, %rd7261, 1099511628211;
	ld.u64 	%rd7263, [%rd7231+8];
	and.b64  	%rd7264, %rd7263, 255;
	xor.b64  	%rd7265, %rd7264, %rd7262;
	mul.lo.s64 	%rd7266, %rd7265, 1099511628211;
	shr.u64 	%rd7267, %rd7263, 8;
	and.b64  	%rd7268, %rd7267, 255;
	xor.b64  	%rd7269, %rd7268, %rd7266;
	mul.lo.s64 	%rd7270, %rd7269, 1099511628211;
	shr.u64 	%rd7271, %rd7263, 16;
	and.b64  	%rd7272, %rd7271, 255;
	xor.b64  	%rd7273, %rd7272, %rd7270;
	mul.lo.s64 	%rd7274, %rd7273, 1099511628211;
	shr.u64 	%rd7275, %rd7263, 24;
	and.b64  	%rd7276, %rd7275, 255;
	xor.b64  	%rd7277, %rd7276, %rd7274;
	mul.lo.s64 	%rd7278, %rd7277, 1099511628211;
	shr.u64 	%rd7279, %rd7263, 32;
	and.b64  	%rd7280, %rd7279, 255;
	xor.b64  	%rd7281, %rd7280, %rd7278;
	mul.lo.s64 	%rd7282, %rd7281, 1099511628211;
	shr.u64 	%rd7283, %rd7263, 40;
	and.b64  	%rd7284, %rd7283, 255;
	xor.b64  	%rd7285, %rd7284, %rd7282;
	mul.lo.s64 	%rd7286, %rd7285, 1099511628211;
	shr.u64 	%rd7287, %rd7263, 48;
	and.b64  	%rd7288, %rd7287, 255;
	xor.b64  	%rd7289, %rd7288, %rd7286;
	mul.lo.s64 	%rd7290, %rd7289, 1099511628211;
	shr.u64 	%rd7291, %rd7263, 56;
	xor.b64  	%rd7292, %rd7291, %rd7290;
	mul.lo.s64 	%rd38409, %rd7292, 1099511628211;
	add.s64 	%rd38407, %rd38407, 2;
	setp.ne.s64 	%p246, %rd38407, %rd38410;
	@%p246 bra 	$L__BB37_1507;
$L__BB37_1508:
	setp.eq.s64 	%p247, %rd2404, 0;
	@%p247 bra 	$L__BB37_1510;
	shl.b64 	%rd7293, %rd38410, 3;
	add.s64 	%rd7294, %rd39126, %rd7293;
	ld.u64 	%rd7295, [%rd7294];
	and.b64  	%rd7296, %rd7295, 255;
	xor.b64  	%rd7297, %rd7296, %rd38409;
	mul.lo.s64 	%rd7298, %rd7297, 1099511628211;
	shr.u64 	%rd7299, %rd7295, 8;
	and.b64  	%rd7300, %rd7299, 255;
	xor.b64  	%rd7301, %rd7300, %rd7298;
	mul.lo.s64 	%rd7302, %rd7301, 1099511628211;
	shr.u64 	%rd7303, %rd7295, 16;
	and.b64  	%rd7304, %rd7303, 255;
	xor.b64  	%rd7305, %rd7304, %rd7302;
	mul.lo.s64 	%rd7306, %rd7305, 1099511628211;
	shr.u64 	%rd7307, %rd7295, 24;
	and.b64  	%rd7308, %rd7307, 255;
	xor.b64  	%rd7309, %rd7308, %rd7306;
	mul.lo.s64 	%rd7310, %rd7309, 1099511628211;
	shr.u64 	%rd7311, %rd7295, 32;
	and.b64  	%rd7312, %rd7311, 255;
	xor.b64  	%rd7313, %rd7312, %rd7310;
	mul.lo.s64 	%rd7314, %rd7313, 1099511628211;
	shr.u64 	%rd7315, %rd7295, 40;
	and.b64  	%rd7316, %rd7315, 255;
	xor.b64  	%rd7317, %rd7316, %rd7314;
	mul.lo.s64 	%rd7318, %rd7317, 1099511628211;
	shr.u64 	%rd7319, %rd7295, 48;
	and.b64  	%rd7320, %rd7319, 255;
	xor.b64  	%rd7321, %rd7320, %rd7318;
	mul.lo.s64 	%rd7322, %rd7321, 1099511628211;
	shr.u64 	%rd7323, %rd7295, 56;
	xor.b64  	%rd7324, %rd7323, %rd7322;
	mul.lo.s64 	%rd38409, %rd7324, 1099511628211;
$L__BB37_1510:
	setp.eq.s64 	%p248, %rd1953, 0;
	mov.b64 	%rd38415, -3750763034362895579;
	mov.b64 	%rd38416, 0;
	@%p248 bra 	$L__BB37_1513;
	mov.b64 	%rd38415, -3750763034362895579;
	mov.b64 	%rd38413, 0;
$L__BB37_1512:
	shl.b64 	%rd7330, %rd38413, 3;
	add.s64 	%rd7331, %rd39127, %rd7330;
	ld.u64 	%rd7332, [%rd7331];
	and.b64  	%rd7333, %rd7332, 255;
	xor.b64  	%rd7334, %rd7333, %rd38415;
	mul.lo.s64 	%rd7335, %rd7334, 1099511628211;
	shr.u64 	%rd7336, %rd7332, 8;
	and.b64  	%rd7337, %rd7336, 255;
	xor.b64  	%rd7338, %rd7337, %rd7335;
	mul.lo.s64 	%rd7339, %rd7338, 1099511628211;
	shr.u64 	%rd7340, %rd7332, 16;
	and.b64  	%rd7341, %rd7340, 255;
	xor.b64  	%rd7342, %rd7341, %rd7339;
	mul.lo.s64 	%rd7343, %rd7342, 1099511628211;
	shr.u64 	%rd7344, %rd7332, 24;
	and.b64  	%rd7345, %rd7344, 255;
	xor.b64  	%rd7346, %rd7345, %rd7343;
	mul.lo.s64 	%rd7347, %rd7346, 1099511628211;
	shr.u64 	%rd7348, %rd7332, 32;
	and.b64  	%rd7349, %rd7348, 255;
	xor.b64  	%rd7350, %rd7349, %rd7347;
	mul.lo.s64 	%rd7351, %rd7350, 1099511628211;
	shr.u64 	%rd7352, %rd7332, 40;
	and.b64  	%rd7353, %rd7352, 255;
	xor.b64  	%rd7354, %rd7353, %rd7351;
	mul.lo.s64 	%rd7355, %rd7354, 1099511628211;
	shr.u64 	%rd7356, %rd7332, 48;
	and.b64  	%rd7357, %rd7356, 255;
	xor.b64  	%rd7358, %rd7357, %rd7355;
	mul.lo.s64 	%rd7359, %rd7358, 1099511628211;
	shr.u64 	%rd7360, %rd7332, 56;
	xor.b64  	%rd7361, %rd7360, %rd7359;
	mul.lo.s64 	%rd7362, %rd7361, 1099511628211;
	ld.u64 	%rd7363, [%rd7331+8];
	and.b64  	%rd7364, %rd7363, 255;
	xor.b64  	%rd7365, %rd7364, %rd7362;
	mul.lo.s64 	%rd7366, %rd7365, 1099511628211;
	shr.u64 	%rd7367, %rd7363, 8;
	and.b64  	%rd7368, %rd7367, 255;
	xor.b64  	%rd7369, %rd7368, %rd7366;
	mul.lo.s64 	%rd7370, %rd7369, 1099511628211;
	shr.u64 	%rd7371, %rd7363, 16;
	and.b64  	%rd7372, %rd7371, 255;
	xor.b64  	%rd7373, %rd7372, %rd7370;
	mul.lo.s64 	%rd7374, %rd7373, 1099511628211;
	shr.u64 	%rd7375, %rd7363, 24;
	and.b64  	%rd7376, %rd7375, 255;
	xor.b64  	%rd7377, %rd7376, %rd7374;
	mul.lo.s64 	%rd7378, %rd7377, 1099511628211;
	shr.u64 	%rd7379, %rd7363, 32;
	and.b64  	%rd7380, %rd7379, 255;
	xor.b64  	%rd7381, %rd7380, %rd7378;
	mul.lo.s64 	%rd7382, %rd7381, 1099511628211;
	shr.u64 	%rd7383, %rd7363, 40;
	and.b64  	%rd7384, %rd7383, 255;
	xor.b64  	%rd7385, %rd7384, %rd7382;
	mul.lo.s64 	%rd7386, %rd7385, 1099511628211;
	shr.u64 	%rd7387, %rd7363, 48;
	and.b64  	%rd7388, %rd7387, 255;
	xor.b64  	%rd7389, %rd7388, %rd7386;
	mul.lo.s64 	%rd7390, %rd7389, 1099511628211;
	shr.u64 	%rd7391, %rd7363, 56;
	xor.b64  	%rd7392, %rd7391, %rd7390;
	mul.lo.s64 	%rd38415, %rd7392, 1099511628211;
	add.s64 	%rd38413, %rd38413, 2;
	and.b64  	%rd38416, %rd4132, -2;
	setp.ne.s64 	%p249, %rd38413, %rd38416;
	@%p249 bra 	$L__BB37_1512;
$L__BB37_1513:
	setp.eq.s64 	%p250, %rd2404, 0;
	@%p250 bra 	$L__BB37_1515;
	shl.b64 	%rd7393, %rd38416, 3;
	add.s64 	%rd7394, %rd39127, %rd7393;
	ld.u64 	%rd7395, [%rd7394];
	and.b64  	%rd7396, %rd7395, 255;
	xor.b64  	%rd7397, %rd7396, %rd38415;
	mul.lo.s64 	%rd7398, %rd7397, 1099511628211;
	shr.u64 	%rd7399, %rd7395, 8;
	and.b64  	%rd7400, %rd7399, 255;
	xor.b64  	%rd7401, %rd7400, %rd7398;
	mul.lo.s64 	%rd7402, %rd7401, 1099511628211;
	shr.u64 	%rd7403, %rd7395, 16;
	and.b64  	%rd7404, %rd7403, 255;
	xor.b64  	%rd7405, %rd7404, %rd7402;
	mul.lo.s64 	%rd7406, %rd7405, 1099511628211;
	shr.u64 	%rd7407, %rd7395, 24;
	and.b64  	%rd7408, %rd7407, 255;
	xor.b64  	%rd7409, %rd7408, %rd7406;
	mul.lo.s64 	%rd7410, %rd7409, 1099511628211;
	shr.u64 	%rd7411, %rd7395, 32;
	and.b64  	%rd7412, %rd7411, 255;
	xor.b64  	%rd7413, %rd7412, %rd7410;
	mul.lo.s64 	%rd7414, %rd7413, 1099511628211;
	shr.u64 	%rd7415, %rd7395, 40;
	and.b64  	%rd7416, %rd7415, 255;
	xor.b64  	%rd7417, %rd7416, %rd7414;
	mul.lo.s64 	%rd7418, %rd7417, 1099511628211;
	shr.u64 	%rd7419, %rd7395, 48;
	and.b64  	%rd7420, %rd7419, 255;
	xor.b64  	%rd7421, %rd7420, %rd7418;
	mul.lo.s64 	%rd7422, %rd7421, 1099511628211;
	shr.u64 	%rd7423, %rd7395, 56;
	xor.b64  	%rd7424, %rd7423, %rd7422;
	mul.lo.s64 	%rd38415, %rd7424, 1099511628211;
$L__BB37_1515:
	setp.lt.u64 	%p251, %rd38409, %rd38415;
	mov.u64 	%rd38420, %rd39126;
	@%p251 bra 	$L__BB37_1516;
	bra.uni 	$L__BB37_1521;
$L__BB37_1516:
	mov.u64 	%rd38420, %rd39127;
	mov.u64 	%rd39127, %rd39126;
	bra.uni 	$L__BB37_1521;
$L__BB37_1517:
	setp.eq.s32 	%p252, %r118, 0;
	mov.u64 	%rd38420, %rd39126;
	@%p252 bra 	$L__BB37_1521;
	mov.b64 	%rd38419, 0;
$L__BB37_1519:
	shl.b64 	%rd7426, %rd38419, 3;
	add.s64 	%rd7427, %rd39126, %rd7426;
	ld.u64 	%rd2492, [%rd7427];
	add.s64 	%rd7428, %rd39127, %rd7426;
	ld.u64 	%rd2493, [%rd7428];
	setp.lt.u64 	%p253, %rd2492, %rd2493;
	@%p253 bra 	$L__BB37_1516;
	setp.le.u64 	%p254, %rd2492, %rd2493;
	add.s64 	%rd38419, %rd38419, 1;
	setp.lt.u64 	%p255, %rd38419, %rd1952;
	and.pred  	%p256, %p254, %p255;
	mov.u64 	%rd38420, %rd39126;
	@%p256 bra 	$L__BB37_1519;
$L__BB37_1521:
	setp.eq.s64 	%p257, %rd1953, 0;
	mov.b64 	%rd38424, -3750763034362895579;
	mov.b64 	%rd38425, 0;
	@%p257 bra 	$L__BB37_1524;
	mov.b64 	%rd38424, -3750763034362895579;
	mov.b64 	%rd38422, 0;
$L__BB37_1523:
	shl.b64 	%rd7435, %rd38422, 3;
	add.s64 	%rd7436, %rd39124, %rd7435;
	ld.u64 	%rd7437, [%rd7436];
	and.b64  	%rd7438, %rd7437, 255;
	xor.b64  	%rd7439, %rd7438, %rd38424;
	mul.lo.s64 	%rd7440, %rd7439, 1099511628211;
	shr.u64 	%rd7441, %rd7437, 8;
	and.b64  	%rd7442, %rd7441, 255;
	xor.b64  	%rd7443, %rd7442, %rd7440;
	mul.lo.s64 	%rd7444, %rd7443, 1099511628211;
	shr.u64 	%rd7445, %rd7437, 16;
	and.b64  	%rd7446, %rd7445, 255;
	xor.b64  	%rd7447, %rd7446, %rd7444;
	mul.lo.s64 	%rd7448, %rd7447, 1099511628211;
	shr.u64 	%rd7449, %rd7437, 24;
	and.b64  	%rd7450, %rd7449, 255;
	xor.b64  	%rd7451, %rd7450, %rd7448;
	mul.lo.s64 	%rd7452, %rd7451, 1099511628211;
	shr.u64 	%rd7453, %rd7437, 32;
	and.b64  	%rd7454, %rd7453, 255;
	xor.b64  	%rd7455, %rd7454, %rd7452;
	mul.lo.s64 	%rd7456, %rd7455, 1099511628211;
	shr.u64 	%rd7457, %rd7437, 40;
	and.b64  	%rd7458, %rd7457, 255;
	xor.b64  	%rd7459, %rd7458, %rd7456;
	mul.lo.s64 	%rd7460, %rd7459, 1099511628211;
	shr.u64 	%rd7461, %rd7437, 48;
	and.b64  	%rd7462, %rd7461, 255;
	xor.b64  	%rd7463, %rd7462, %rd7460;
	mul.lo.s64 	%rd7464, %rd7463, 1099511628211;
	shr.u64 	%rd7465, %rd7437, 56;
	xor.b64  	%rd7466, %rd7465, %rd7464;
	mul.lo.s64 	%rd7467, %rd7466, 1099511628211;
	ld.u64 	%rd7468, [%rd7436+8];
	and.b64  	%rd7469, %rd7468, 255;
	xor.b64  	%rd7470, %rd7469, %rd7467;
	mul.lo.s64 	%rd7471, %rd7470, 1099511628211;
	shr.u64 	%rd7472, %rd7468, 8;
	and.b64  	%rd7473, %rd7472, 255;
	xor.b64  	%rd7474, %rd7473, %rd7471;
	mul.lo.s64 	%rd7475, %rd7474, 1099511628211;
	shr.u64 	%rd7476, %rd7468, 16;
	and.b64  	%rd7477, %rd7476, 255;
	xor.b64  	%rd7478, %rd7477, %rd7475;
	mul.lo.s64 	%rd7479, %rd7478, 1099511628211;
	shr.u64 	%rd7480, %rd7468, 24;
	and.b64  	%rd7481, %rd7480, 255;
	xor.b64  	%rd7482, %rd7481, %rd7479;
	mul.lo.s64 	%rd7483, %rd7482, 1099511628211;
	shr.u64 	%rd7484, %rd7468, 32;
	and.b64  	%rd7485, %rd7484, 255;
	xor.b64  	%rd7486, %rd7485, %rd7483;
	mul.lo.s64 	%rd7487, %rd7486, 1099511628211;
	shr.u64 	%rd7488, %rd7468, 40;
	and.b64  	%rd7489, %rd7488, 255;
	xor.b64  	%rd7490, %rd7489, %rd7487;
	mul.lo.s64 	%rd7491, %rd7490, 1099511628211;
	shr.u64 	%rd7492, %rd7468, 48;
	and.b64  	%rd7493, %rd7492, 255;
	xor.b64  	%rd7494, %rd7493, %rd7491;
	mul.lo.s64 	%rd7495, %rd7494, 1099511628211;
	shr.u64 	%rd7496, %rd7468, 56;
	xor.b64  	%rd7497, %rd7496, %rd7495;
	mul.lo.s64 	%rd38424, %rd7497, 1099511628211;
	add.s64 	%rd38422, %rd38422, 2;
	and.b64  	%rd38425, %rd4132, -2;
	setp.ne.s64 	%p258, %rd38422, %rd38425;
	@%p258 bra 	$L__BB37_1523;
$L__BB37_1524:
	setp.eq.s64 	%p259, %rd2404, 0;
	@%p259 bra 	$L__BB37_1526;
	shl.b64 	%rd7498, %rd38425, 3;
	add.s64 	%rd7499, %rd39124, %rd7498;
	ld.u64 	%rd7500, [%rd7499];
	and.b64  	%rd7501, %rd7500, 255;
	xor.b64  	%rd7502, %rd7501, %rd38424;
	mul.lo.s64 	%rd7503, %rd7502, 1099511628211;
	shr.u64 	%rd7504, %rd7500, 8;
	and.b64  	%rd7505, %rd7504, 255;
	xor.b64  	%rd7506, %rd7505, %rd7503;
	mul.lo.s64 	%rd7507, %rd7506, 1099511628211;
	shr.u64 	%rd7508, %rd7500, 16;
	and.b64  	%rd7509, %rd7508, 255;
	xor.b64  	%rd7510, %rd7509, %rd7507;
	mul.lo.s64 	%rd7511, %rd7510, 1099511628211;
	shr.u64 	%rd7512, %rd7500, 24;
	and.b64  	%rd7513, %rd7512, 255;
	xor.b64  	%rd7514, %rd7513, %rd7511;
	mul.lo.s64 	%rd7515, %rd7514, 1099511628211;
	shr.u64 	%rd7516, %rd7500, 32;
	and.b64  	%rd7517, %rd7516, 255;
	xor.b64  	%rd7518, %rd7517, %rd7515;
	mul.lo.s64 	%rd7519, %rd7518, 1099511628211;
	shr.u64 	%rd7520, %rd7500, 40;
	and.b64  	%rd7521, %rd7520, 255;
	xor.b64  	%rd7522, %rd7521, %rd7519;
	mul.lo.s64 	%rd7523, %rd7522, 1099511628211;
	shr.u64 	%rd7524, %rd7500, 48;
	and.b64  	%rd7525, %rd7524, 255;
	xor.b64  	%rd7526, %rd7525, %rd7523;
	mul.lo.s64 	%rd7527, %rd7526, 1099511628211;
	shr.u64 	%rd7528, %rd7500, 56;
	xor.b64  	%rd7529, %rd7528, %rd7527;
	mul.lo.s64 	%rd38424, %rd7529, 1099511628211;
$L__BB37_1526:
	setp.eq.s64 	%p260, %rd1953, 0;
	mov.b64 	%rd38430, -3750763034362895579;
	mov.b64 	%rd38431, 0;
	@%p260 bra 	$L__BB37_1529;
	mov.b64 	%rd38430, -3750763034362895579;
	mov.b64 	%rd38428, 0;
$L__BB37_1528:
	shl.b64 	%rd7535, %rd38428, 3;
	add.s64 	%rd7536, %rd39125, %rd7535;
	ld.u64 	%rd7537, [%rd7536];
	and.b64  	%rd7538, %rd7537, 255;
	xor.b64  	%rd7539, %rd7538, %rd38430;
	mul.lo.s64 	%rd7540, %rd7539, 1099511628211;
	shr.u64 	%rd7541, %rd7537, 8;
	and.b64  	%rd7542, %rd7541, 255;
	xor.b64  	%rd7543, %rd7542, %rd7540;
	mul.lo.s64 	%rd7544, %rd7543, 1099511628211;
	shr.u64 	%rd7545, %rd7537, 16;
	and.b64  	%rd7546, %rd7545, 255;
	xor.b64  	%rd7547, %rd7546, %rd7544;
	mul.lo.s64 	%rd7548, %rd7547, 1099511628211;
	shr.u64 	%rd7549, %rd7537, 24;
	and.b64  	%rd7550, %rd7549, 255;
	xor.b64  	%rd7551, %rd7550, %rd7548;
	mul.lo.s64 	%rd7552, %rd7551, 1099511628211;
	shr.u64 	%rd7553, %rd7537, 32;
	and.b64  	%rd7554, %rd7553, 255;
	xor.b64  	%rd7555, %rd7554, %rd7552;
	mul.lo.s64 	%rd7556, %rd7555, 1099511628211;
	shr.u64 	%rd7557, %rd7537, 40;
	and.b64  	%rd7558, %rd7557, 255;
	xor.b64  	%rd7559, %rd7558, %rd7556;
	mul.lo.s64 	%rd7560, %rd7559, 1099511628211;
	shr.u64 	%rd7561, %rd7537, 48;
	and.b64  	%rd7562, %rd7561, 255;
	xor.b64  	%rd7563, %rd7562, %rd7560;
	mul.lo.s64 	%rd7564, %rd7563, 1099511628211;
	shr.u64 	%rd7565, %rd7537, 56;
	xor.b64  	%rd7566, %rd7565, %rd7564;
	mul.lo.s64 	%rd7567, %rd7566, 1099511628211;
	ld.u64 	%rd7568, [%rd7536+8];
	and.b64  	%rd7569, %rd7568, 255;
	xor.b64  	%rd7570, %rd7569, %rd7567;
	mul.lo.s64 	%rd7571, %rd7570, 1099511628211;
	shr.u64 	%rd7572, %rd7568, 8;
	and.b64  	%rd7573, %rd7572, 255;
	xor.b64  	%rd7574, %rd7573, %rd7571;
	mul.lo.s64 	%rd7575, %rd7574, 1099511628211;
	shr.u64 	%rd7576, %rd7568, 16;
	and.b64  	%rd7577, %rd7576, 255;
	xor.b64  	%rd7578, %rd7577, %rd7575;
	mul.lo.s64 	%rd7579, %rd7578, 1099511628211;
	shr.u64 	%rd7580, %rd7568, 24;
	and.b64  	%rd7581, %rd7580, 255;
	xor.b64  	%rd7582, %rd7581, %rd7579;
	mul.lo.s64 	%rd7583, %rd7582, 1099511628211;
	shr.u64 	%rd7584, %rd7568, 32;
	and.b64  	%rd7585, %rd7584, 255;
	xor.b64  	%rd7586, %rd7585, %rd7583;
	mul.lo.s64 	%rd7587, %rd7586, 1099511628211;
	shr.u64 	%rd7588, %rd7568, 40;
	and.b64  	%rd7589, %rd7588, 255;
	xor.b64  	%rd7590, %rd7589, %rd7587;
	mul.lo.s64 	%rd7591, %rd7590, 1099511628211;
	shr.u64 	%rd7592, %rd7568, 48;
	and.b64  	%rd7593, %rd7592, 255;
	xor.b64  	%rd7594, %rd7593, %rd7591;
	mul.lo.s64 	%rd7595, %rd7594, 1099511628211;
	shr.u64 	%rd7596, %rd7568, 56;
	xor.b64  	%rd7597, %rd7596, %rd7595;
	mul.lo.s64 	%rd38430, %rd7597, 1099511628211;
	add.s64 	%rd38428, %rd38428, 2;
	and.b64  	%rd38431, %rd4132, -2;
	setp.ne.s64 	%p261, %rd38428, %rd38431;
	@%p261 bra 	$L__BB37_1528;
$L__BB37_1529:
	setp.eq.s64 	%p262, %rd2404, 0;
	@%p262 bra 	$L__BB37_1531;
	shl.b64 	%rd7598, %rd38431, 3;
	add.s64 	%rd7599, %rd39125, %rd7598;
	ld.u64 	%rd7600, [%rd7599];
	and.b64  	%rd7601, %rd7600, 255;
	xor.b64  	%rd7602, %rd7601, %rd38430;
	mul.lo.s64 	%rd7603, %rd7602, 1099511628211;
	shr.u64 	%rd7604, %rd7600, 8;
	and.b64  	%rd7605, %rd7604, 255;
	xor.b64  	%rd7606, %rd7605, %rd7603;
	mul.lo.s64 	%rd7607, %rd7606, 1099511628211;
	shr.u64 	%rd7608, %rd7600, 16;
	and.b64  	%rd7609, %rd7608, 255;
	xor.b64  	%rd7610, %rd7609, %rd7607;
	mul.lo.s64 	%rd7611, %rd7610, 1099511628211;
	shr.u64 	%rd7612, %rd7600, 24;
	and.b64  	%rd7613, %rd7612, 255;
	xor.b64  	%rd7614, %rd7613, %rd7611;
	mul.lo.s64 	%rd7615, %rd7614, 1099511628211;
	shr.u64 	%rd7616, %rd7600, 32;
	and.b64  	%rd7617, %rd7616, 255;
	xor.b64  	%rd7618, %rd7617, %rd7615;
	mul.lo.s64 	%rd7619, %rd7618, 1099511628211;
	shr.u64 	%rd7620, %rd7600, 40;
	and.b64  	%rd7621, %rd7620, 255;
	xor.b64  	%rd7622, %rd7621, %rd7619;
	mul.lo.s64 	%rd7623, %rd7622, 1099511628211;
	shr.u64 	%rd7624, %rd7600, 48;
	and.b64  	%rd7625, %rd7624, 255;
	xor.b64  	%rd7626, %rd7625, %rd7623;
	mul.lo.s64 	%rd7627, %rd7626, 1099511628211;
	shr.u64 	%rd7628, %rd7600, 56;
	xor.b64  	%rd7629, %rd7628, %rd7627;
	mul.lo.s64 	%rd38430, %rd7629, 1099511628211;
$L__BB37_1531:
	setp.eq.s64 	%p263, %rd38424, %rd38430;
	@%p263 bra 	$L__BB37_1544;
	setp.eq.s64 	%p264, %rd1953, 0;
	mov.b64 	%rd38436, -3750763034362895579;
	mov.b64 	%rd38437, 0;
	@%p264 bra 	$L__BB37_1535;
	mov.b64 	%rd38436, -3750763034362895579;
	mov.b64 	%rd38434, 0;
	and.b64  	%rd38437, %rd4132, -2;
$L__BB37_1534:
	shl.b64 	%rd7635, %rd38434, 3;
	add.s64 	%rd7636, %rd39124, %rd7635;
	ld.u64 	%rd7637, [%rd7636];
	and.b64  	%rd7638, %rd7637, 255;
	xor.b64  	%rd7639, %rd7638, %rd38436;
	mul.lo.s64 	%rd7640, %rd7639, 1099511628211;
	shr.u64 	%rd7641, %rd7637, 8;
	and.b64  	%rd7642, %rd7641, 255;
	xor.b64  	%rd7643, %rd7642, %rd7640;
	mul.lo.s64 	%rd7644, %rd7643, 1099511628211;
	shr.u64 	%rd7645, %rd7637, 16;
	and.b64  	%rd7646, %rd7645, 255;
	xor.b64  	%rd7647, %rd7646, %rd7644;
	mul.lo.s64 	%rd7648, %rd7647, 1099511628211;
	shr.u64 	%rd7649, %rd7637, 24;
	and.b64  	%rd7650, %rd7649, 255;
	xor.b64  	%rd7651, %rd7650, %rd7648;
	mul.lo.s64 	%rd7652, %rd7651, 1099511628211;
	shr.u64 	%rd7653, %rd7637, 32;
	and.b64  	%rd7654, %rd7653, 255;
	xor.b64  	%rd7655, %rd7654, %rd7652;
	mul.lo.s64 	%rd7656, %rd7655, 1099511628211;
	shr.u64 	%rd7657, %rd7637, 40;
	and.b64  	%rd7658, %rd7657, 255;
	xor.b64  	%rd7659, %rd7658, %rd7656;
	mul.lo.s64 	%rd7660, %rd7659, 1099511628211;
	shr.u64 	%rd7661, %rd7637, 48;
	and.b64  	%rd7662, %rd7661, 255;
	xor.b64  	%rd7663, %rd7662, %rd7660;
	mul.lo.s64 	%rd7664, %rd7663, 1099511628211;
	shr.u64 	%rd7665, %rd7637, 56;
	xor.b64  	%rd7666, %rd7665, %rd7664;
	mul.lo.s64 	%rd7667, %rd7666, 1099511628211;
	ld.u64 	%rd7668, [%rd7636+8];
	and.b64  	%rd7669, %rd7668, 255;
	xor.b64  	%rd7670, %rd7669, %rd7667;
	mul.lo.s64 	%rd7671, %rd7670, 1099511628211;
	shr.u64 	%rd7672, %rd7668, 8;
	and.b64  	%rd7673, %rd7672, 255;
	xor.b64  	%rd7674, %rd7673, %rd7671;
	mul.lo.s64 	%rd7675, %rd7674, 1099511628211;
	shr.u64 	%rd7676, %rd7668, 16;
	and.b64  	%rd7677, %rd7676, 255;
	xor.b64  	%rd7678, %rd7677, %rd7675;
	mul.lo.s64 	%rd7679, %rd7678, 1099511628211;
	shr.u64 	%rd7680, %rd7668, 24;
	and.b64  	%rd7681, %rd7680, 255;
	xor.b64  	%rd7682, %rd7681, %rd7679;
	mul.lo.s64 	%rd7683, %rd7682, 1099511628211;
	shr.u64 	%rd7684, %rd7668, 32;
	and.b64  	%rd7685, %rd7684, 255;
	xor.b64  	%rd7686, %rd7685, %rd7683;
	mul.lo.s64 	%rd7687, %rd7686, 1099511628211;
	shr.u64 	%rd7688, %rd7668, 40;
	and.b64  	%rd7689, %rd7688, 255;
	xor.b64  	%rd7690, %rd7689, %rd7687;
	mul.lo.s64 	%rd7691, %rd7690, 1099511628211;
	shr.u64 	%rd7692, %rd7668, 48;
	and.b64  	%rd7693, %rd7692, 255;
	xor.b64  	%rd7694, %rd7693, %rd7691;
	mul.lo.s64 	%rd7695, %rd7694, 1099511628211;
	shr.u64 	%rd7696, %rd7668, 56;
	xor.b64  	%rd7697, %rd7696, %rd7695;
	mul.lo.s64 	%rd38436, %rd7697, 1099511628211;
	add.s64 	%rd38434, %rd38434, 2;
	setp.ne.s64 	%p265, %rd38434, %rd38437;
	@%p265 bra 	$L__BB37_1534;
$L__BB37_1535:
	setp.eq.s64 	%p266, %rd2404, 0;
	@%p266 bra 	$L__BB37_1537;
	shl.b64 	%rd7698, %rd38437, 3;
	add.s64 	%rd7699, %rd39124, %rd7698;
	ld.u64 	%rd7700, [%rd7699];
	and.b64  	%rd7701, %rd7700, 255;
	xor.b64  	%rd7702, %rd7701, %rd38436;
	mul.lo.s64 	%rd7703, %rd7702, 1099511628211;
	shr.u64 	%rd7704, %rd7700, 8;
	and.b64  	%rd7705, %rd7704, 255;
	xor.b64  	%rd7706, %rd7705, %rd7703;
	mul.lo.s64 	%rd7707, %rd7706, 1099511628211;
	shr.u64 	%rd7708, %rd7700, 16;
	and.b64  	%rd7709, %rd7708, 255;
	xor.b64  	%rd7710, %rd7709, %rd7707;
	mul.lo.s64 	%rd7711, %rd7710, 1099511628211;
	shr.u64 	%rd7712, %rd7700, 24;
	and.b64  	%rd7713, %rd7712, 255;
	xor.b64  	%rd7714, %rd7713, %rd7711;
	mul.lo.s64 	%rd7715, %rd7714, 1099511628211;
	shr.u64 	%rd7716, %rd7700, 32;
	and.b64  	%rd7717, %rd7716, 255;
	xor.b64  	%rd7718, %rd7717, %rd7715;
	mul.lo.s64 	%rd7719, %rd7718, 1099511628211;
	shr.u64 	%rd7720, %rd7700, 40;
	and.b64  	%rd7721, %rd7720, 255;
	xor.b64  	%rd7722, %rd7721, %rd7719;
	mul.lo.s64 	%rd7723, %rd7722, 1099511628211;
	shr.u64 	%rd7724, %rd7700, 48;
	and.b64  	%rd7725, %rd7724, 255;
	xor.b64  	%rd7726, %rd7725, %rd7723;
	mul.lo.s64 	%rd7727, %rd7726, 1099511628211;
	shr.u64 	%rd7728, %rd7700, 56;
	xor.b64  	%rd7729, %rd7728, %rd7727;
	mul.lo.s64 	%rd38436, %rd7729, 1099511628211;
$L__BB37_1537:
	setp.eq.s64 	%p267, %rd1953, 0;
	mov.b64 	%rd38442, -3750763034362895579;
	mov.b64 	%rd38443, 0;
	@%p267 bra 	$L__BB37_1540;
	mov.b64 	%rd38442, -3750763034362895579;
	mov.b64 	%rd38440, 0;
$L__BB37_1539:
	shl.b64 	%rd7735, %rd38440, 3;
	add.s64 	%rd7736, %rd39125, %rd7735;
	ld.u64 	%rd7737, [%rd7736];
	and.b64  	%rd7738, %rd7737, 255;
	xor.b64  	%rd7739, %rd7738, %rd38442;
	mul.lo.s64 	%rd7740, %rd7739, 1099511628211;
	shr.u64 	%rd7741, %rd7737, 8;
	and.b64  	%rd7742, %rd7741, 255;
	xor.b64  	%rd7743, %rd7742, %rd7740;
	mul.lo.s64 	%rd7744, %rd7743, 1099511628211;
	shr.u64 	%rd7745, %rd7737, 16;
	and.b64  	%rd7746, %rd7745, 255;
	xor.b64  	%rd7747, %rd7746, %rd7744;
	mul.lo.s64 	%rd7748, %rd7747, 1099511628211;
	shr.u64 	%rd7749, %rd7737, 24;
	and.b64  	%rd7750, %rd7749, 255;
	xor.b64  	%rd7751, %rd7750, %rd7748;
	mul.lo.s64 	%rd7752, %rd7751, 1099511628211;
	shr.u64 	%rd7753, %rd7737, 32;
	and.b64  	%rd7754, %rd7753, 255;
	xor.b64  	%rd7755, %rd7754, %rd7752;
	mul.lo.s64 	%rd7756, %rd7755, 1099511628211;
	shr.u64 	%rd7757, %rd7737, 40;
	and.b64  	%rd7758, %rd7757, 255;
	xor.b64  	%rd7759, %rd7758, %rd7756;
	mul.lo.s64 	%rd7760, %rd7759, 1099511628211;
	shr.u64 	%rd7761, %rd7737, 48;
	and.b64  	%rd7762, %rd7761, 255;
	xor.b64  	%rd7763, %rd7762, %rd7760;
	mul.lo.s64 	%rd7764, %rd7763, 1099511628211;
	shr.u64 	%rd7765, %rd7737, 56;
	xor.b64  	%rd7766, %rd7765, %rd7764;
	mul.lo.s64 	%rd7767, %rd7766, 1099511628211;
	ld.u64 	%rd7768, [%rd7736+8];
	and.b64  	%rd7769, %rd7768, 255;
	xor.b64  	%rd7770, %rd7769, %rd7767;
	mul.lo.s64 	%rd7771, %rd7770, 1099511628211;
	shr.u64 	%rd7772, %rd7768, 8;
	and.b64  	%rd7773, %rd7772, 255;
	xor.b64  	%rd7774, %rd7773, %rd7771;
	mul.lo.s64 	%rd7775, %rd7774, 1099511628211;
	shr.u64 	%rd7776, %rd7768, 16;
	and.b64  	%rd7777, %rd7776, 255;
	xor.b64  	%rd7778, %rd7777, %rd7775;
	mul.lo.s64 	%rd7779, %rd7778, 1099511628211;
	shr.u64 	%rd7780, %rd7768, 24;
	and.b64  	%rd7781, %rd7780, 255;
	xor.b64  	%rd7782, %rd7781, %rd7779;
	mul.lo.s64 	%rd7783, %rd7782, 1099511628211;
	shr.u64 	%rd7784, %rd7768, 32;
	and.b64  	%rd7785, %rd7784, 255;
	xor.b64  	%rd7786, %rd7785, %rd7783;
	mul.lo.s64 	%rd7787, %rd7786, 1099511628211;
	shr.u64 	%rd7788, %rd7768, 40;
	and.b64  	%rd7789, %rd7788, 255;
	xor.b64  	%rd7790, %rd7789, %rd7787;
	mul.lo.s64 	%rd7791, %rd7790, 1099511628211;
	shr.u64 	%rd7792, %rd7768, 48;
	and.b64  	%rd7793, %rd7792, 255;
	xor.b64  	%rd7794, %rd7793, %rd7791;
	mul.lo.s64 	%rd7795, %rd7794, 1099511628211;
	shr.u64 	%rd7796, %rd7768, 56;
	xor.b64  	%rd7797, %rd7796, %rd7795;
	mul.lo.s64 	%rd38442, %rd7797, 1099511628211;
	add.s64 	%rd38440, %rd38440, 2;
	and.b64  	%rd38443, %rd4132, -2;
	setp.ne.s64 	%p268, %rd38440, %rd38443;
	@%p268 bra 	$L__BB37_1539;
$L__BB37_1540:
	setp.eq.s64 	%p269, %rd2404, 0;
	@%p269 bra 	$L__BB37_1542;
	shl.b64 	%rd7798, %rd38443, 3;
	add.s64 	%rd7799, %rd39125, %rd7798;
	ld.u64 	%rd7800, [%rd7799];
	and.b64  	%rd7801, %rd7800, 255;
	xor.b64  	%rd7802, %rd7801, %rd38442;
	mul.lo.s64 	%rd7803, %rd7802, 1099511628211;
	shr.u64 	%rd7804, %rd7800, 8;
	and.b64  	%rd7805, %rd7804, 255;
	xor.b64  	%rd7806, %rd7805, %rd7803;
	mul.lo.s64 	%rd7807, %rd7806, 1099511628211;
	shr.u64 	%rd7808, %rd7800, 16;
	and.b64  	%rd7809, %rd7808, 255;
	xor.b64  	%rd7810, %rd7809, %rd7807;
	mul.lo.s64 	%rd7811, %rd7810, 1099511628211;
	shr.u64 	%rd7812, %rd7800, 24;
	and.b64  	%rd7813, %rd7812, 255;
	xor.b64  	%rd7814, %rd7813, %rd7811;
	mul.lo.s64 	%rd7815, %rd7814, 1099511628211;
	shr.u64 	%rd7816, %rd7800, 32;
	and.b64  	%rd7817, %rd7816, 255;
	xor.b64  	%rd7818, %rd7817, %rd7815;
	mul.lo.s64 	%rd7819, %rd7818, 1099511628211;
	shr.u64 	%rd7820, %rd7800, 40;
	and.b64  	%rd7821, %rd7820, 255;
	xor.b64  	%rd7822, %rd7821, %rd7819;
	mul.lo.s64 	%rd7823, %rd7822, 1099511628211;
	shr.u64 	%rd7824, %rd7800, 48;
	and.b64  	%rd7825, %rd7824, 255;
	xor.b64  	%rd7826, %rd7825, %rd7823;
	mul.lo.s64 	%rd7827, %rd7826, 1099511628211;
	shr.u64 	%rd7828, %rd7800, 56;
	xor.b64  	%rd7829, %rd7828, %rd7827;
	mul.lo.s64 	%rd38442, %rd7829, 1099511628211;
$L__BB37_1542:
	setp.lt.u64 	%p270, %rd38436, %rd38442;
	mov.u64 	%rd38447, %rd39124;
	@%p270 bra 	$L__BB37_1543;
	bra.uni 	$L__BB37_1548;
$L__BB37_1543:
	mov.u64 	%rd38447, %rd39125;
	mov.u64 	%rd39125, %rd39124;
	bra.uni 	$L__BB37_1548;
$L__BB37_1544:
	setp.eq.s32 	%p271, %r118, 0;
	mov.u64 	%rd38447, %rd39124;
	@%p271 bra 	$L__BB37_1548;
	mov.b64 	%rd38446, 0;
$L__BB37_1546:
	shl.b64 	%rd7831, %rd38446, 3;
	add.s64 	%rd7832, %rd39124, %rd7831;
	ld.u64 	%rd2538, [%rd7832];
	add.s64 	%rd7833, %rd39125, %rd7831;
	ld.u64 	%rd2539, [%rd7833];
	setp.lt.u64 	%p272, %rd2538, %rd2539;
	@%p272 bra 	$L__BB37_1543;
	setp.le.u64 	%p273, %rd2538, %rd2539;
	add.s64 	%rd38446, %rd38446, 1;
	setp.lt.u64 	%p274, %rd38446, %rd1952;
	and.pred  	%p275, %p273, %p274;
	mov.u64 	%rd38447, %rd39124;
	@%p275 bra 	$L__BB37_1546;
$L__BB37_1548:
	setp.eq.s64 	%p276, %rd1953, 0;
	mov.b64 	%rd38451, -3750763034362895579;
	mov.b64 	%rd38452, 0;
	@%p276 bra 	$L__BB37_1551;
	mov.b64 	%rd38451, -3750763034362895579;
	mov.b64 	%rd38449, 0;
$L__BB37_1550:
	shl.b64 	%rd7840, %rd38449, 3;
	add.s64 	%rd7841, %rd39377, %rd7840;
	ld.u64 	%rd7842, [%rd7841];
	and.b64  	%rd7843, %rd7842, 255;
	xor.b64  	%rd7844, %rd7843, %rd38451;
	mul.lo.s64 	%rd7845, %rd7844, 1099511628211;
	shr.u64 	%rd7846, %rd7842, 8;
	and.b64  	%rd7847, %rd7846, 255;
	xor.b64  	%rd7848, %rd7847, %rd7845;
	mul.lo.s64 	%rd7849, %rd7848, 1099511628211;
	shr.u64 	%rd7850, %rd7842, 16;
	and.b64  	%rd7851, %rd7850, 255;
	xor.b64  	%rd7852, %rd7851, %rd7849;
	mul.lo.s64 	%rd7853, %rd7852, 1099511628211;
	shr.u64 	%rd7854, %rd7842, 24;
	and.b64  	%rd7855, %rd7854, 255;
	xor.b64  	%rd7856, %rd7855, %rd7853;
	mul.lo.s64 	%rd7857, %rd7856, 1099511628211;
	shr.u64 	%rd7858, %rd7842, 32;
	and.b64  	%rd7859, %rd7858, 255;
	xor.b64  	%rd7860, %rd7859, %rd7857;
	mul.lo.s64 	%rd7861, %rd7860, 1099511628211;
	shr.u64 	%rd7862, %rd7842, 40;
	and.b64  	%rd7863, %rd7862, 255;
	xor.b64  	%rd7864, %rd7863, %rd7861;
	mul.lo.s64 	%rd7865, %rd7864, 1099511628211;
	shr.u64 	%rd7866, %rd7842, 48;
	and.b64  	%rd7867, %rd7866, 255;
	xor.b64  	%rd7868, %rd7867, %rd7865;
	mul.lo.s64 	%rd7869, %rd7868, 1099511628211;
	shr.u64 	%rd7870, %rd7842, 56;
	xor.b64  	%rd7871, %rd7870, %rd7869;
	mul.lo.s64 	%rd7872, %rd7871, 1099511628211;
	ld.u64 	%rd7873, [%rd7841+8];
	and.b64  	%rd7874, %rd7873, 255;
	xor.b64  	%rd7875, %rd7874, %rd7872;
	mul.lo.s64 	%rd7876, %rd7875, 1099511628211;
	shr.u64 	%rd7877, %rd7873, 8;
	and.b64  	%rd7878, %rd7877, 255;
	xor.b64  	%rd7879, %rd7878, %rd7876;
	mul.lo.s64 	%rd7880, %rd7879, 1099511628211;
	shr.u64 	%rd7881, %rd7873, 16;
	and.b64  	%rd7882, %rd7881, 255;
	xor.b64  	%rd7883, %rd7882, %rd7880;
	mul.lo.s64 	%rd7884, %rd7883, 1099511628211;
	shr.u64 	%rd7885, %rd7873, 24;
	and.b64  	%rd7886, %rd7885, 255;
	xor.b64  	%rd7887, %rd7886, %rd7884;
	mul.lo.s64 	%rd7888, %rd7887, 1099511628211;
	shr.u64 	%rd7889, %rd7873, 32;
	and.b64  	%rd7890, %rd7889, 255;
	xor.b64  	%rd7891, %rd7890, %rd7888;
	mul.lo.s64 	%rd7892, %rd7891, 1099511628211;
	shr.u64 	%rd7893, %rd7873, 40;
	and.b64  	%rd7894, %rd7893, 255;
	xor.b64  	%rd7895, %rd7894, %rd7892;
	mul.lo.s64 	%rd7896, %rd7895, 1099511628211;
	shr.u64 	%rd7897, %rd7873, 48;
	and.b64  	%rd7898, %rd7897, 255;
	xor.b64  	%rd7899, %rd7898, %rd7896;
	mul.lo.s64 	%rd7900, %rd7899, 1099511628211;
	shr.u64 	%rd7901, %rd7873, 56;
	xor.b64  	%rd7902, %rd7901, %rd7900;
	mul.lo.s64 	%rd38451, %rd7902, 1099511628211;
	add.s64 	%rd38449, %rd38449, 2;
	and.b64  	%rd38452, %rd4132, -2;
	setp.ne.s64 	%p277, %rd38449, %rd38452;
	@%p277 bra 	$L__BB37_1550;
$L__BB37_1551:
	setp.eq.s64 	%p278, %rd2404, 0;
	@%p278 bra 	$L__BB37_1553;
	shl.b64 	%rd7903, %rd38452, 3;
	add.s64 	%rd7904, %rd39377, %rd7903;
	ld.u64 	%rd7905, [%rd7904];
	and.b64  	%rd7906, %rd7905, 255;
	xor.b64  	%rd7907, %rd7906, %rd38451;
	mul.lo.s64 	%rd7908, %rd7907, 1099511628211;
	shr.u64 	%rd7909, %rd7905, 8;
	and.b64  	%rd7910, %rd7909, 255;
	xor.b64  	%rd7911, %rd7910, %rd7908;
	mul.lo.s64 	%rd7912, %rd7911, 1099511628211;
	shr.u64 	%rd7913, %rd7905, 16;
	and.b64  	%rd7914, %rd7913, 255;
	xor.b64  	%rd7915, %rd7914, %rd7912;
	mul.lo.s64 	%rd7916, %rd7915, 1099511628211;
	shr.u64 	%rd7917, %rd7905, 24;
	and.b64  	%rd7918, %rd7917, 255;
	xor.b64  	%rd7919, %rd7918, %rd7916;
	mul.lo.s64 	%rd7920, %rd7919, 1099511628211;
	shr.u64 	%rd7921, %rd7905, 32;
	and.b64  	%rd7922, %rd7921, 255;
	xor.b64  	%rd7923, %rd7922, %rd7920;
	mul.lo.s64 	%rd7924, %rd7923, 1099511628211;
	shr.u64 	%rd7925, %rd7905, 40;
	and.b64  	%rd7926, %rd7925, 255;
	xor.b64  	%rd7927, %rd7926, %rd7924;
	mul.lo.s64 	%rd7928, %rd7927, 1099511628211;
	shr.u64 	%rd7929, %rd7905, 48;
	and.b64  	%rd7930, %rd7929, 255;
	xor.b64  	%rd7931, %rd7930, %rd7928;
	mul.lo.s64 	%rd7932, %rd7931, 1099511628211;
	shr.u64 	%rd7933, %rd7905, 56;
	xor.b64  	%rd7934, %rd7933, %rd7932;
	mul.lo.s64 	%rd38451, %rd7934, 1099511628211;
$L__BB37_1553:
	setp.eq.s64 	%p279, %rd1953, 0;
	mov.b64 	%rd38457, -3750763034362895579;
	mov.b64 	%rd38458, 0;
	@%p279 bra 	$L__BB37_1556;
	mov.b64 	%rd38457, -3750763034362895579;
	mov.b64 	%rd38455, 0;
$L__BB37_1555:
	shl.b64 	%rd7940, %rd38455, 3;
	add.s64 	%rd7941, %rd39123, %rd7940;
	ld.u64 	%rd7942, [%rd7941];
	and.b64  	%rd7943, %rd7942, 255;
	xor.b64  	%rd7944, %rd7943, %rd38457;
	mul.lo.s64 	%rd7945, %rd7944, 1099511628211;
	shr.u64 	%rd7946, %rd7942, 8;
	and.b64  	%rd7947, %rd7946, 255;
	xor.b64  	%rd7948, %rd7947, %rd7945;
	mul.lo.s64 	%rd7949, %rd7948, 1099511628211;
	shr.u64 	%rd7950, %rd7942, 16;
	and.b64  	%rd7951, %rd7950, 255;
	xor.b64  	%rd7952, %rd7951, %rd7949;
	mul.lo.s64 	%rd7953, %rd7952, 1099511628211;
	shr.u64 	%rd7954, %rd7942, 24;
	and.b64  	%rd7955, %rd7954, 255;
	xor.b64  	%rd7956, %rd7955, %rd7953;
	mul.lo.s64 	%rd7957, %rd7956, 1099511628211;
	shr.u64 	%rd7958, %rd7942, 32;
	and.b64  	%rd7959, %rd7958, 255;
	xor.b64  	%rd7960, %rd7959, %rd7957;
	mul.lo.s64 	%rd7961, %rd7960, 1099511628211;
	shr.u64 	%rd7962, %rd7942, 40;
	and.b64  	%rd7963, %rd7962, 255;
	xor.b64  	%rd7964, %rd7963, %rd7961;
	mul.lo.s64 	%rd7965, %rd7964, 1099511628211;
	shr.u64 	%rd7966, %rd7942, 48;
	and.b64  	%rd7967, %rd7966, 255;
	xor.b64  	%rd7968, %rd7967, %rd7965;
	mul.lo.s64 	%rd7969, %rd7968, 1099511628211;
	shr.u64 	%rd7970, %rd7942, 56;
	xor.b64  	%rd7971, %rd7970, %rd7969;
	mul.lo.s64 	%rd7972, %rd7971, 1099511628211;
	ld.u64 	%rd7973, [%rd7941+8];
	and.b64  	%rd7974, %rd7973, 255;
	xor.b64  	%rd7975, %rd7974, %rd7972;
	mul.lo.s64 	%rd7976, %rd7975, 1099511628211;
	shr.u64 	%rd7977, %rd7973, 8;
	and.b64  	%rd7978, %rd7977, 255;
	xor.b64  	%rd7979, %rd7978, %rd7976;
	mul.lo.s64 	%rd7980, %rd7979, 1099511628211;
	shr.u64 	%rd7981, %rd7973, 16;
	and.b64  	%rd7982, %rd7981, 255;
	xor.b64  	%rd7983, %rd7982, %rd7980;
	mul.lo.s64 	%rd7984, %rd7983, 1099511628211;
	shr.u64 	%rd7985, %rd7973, 24;
	and.b64  	%rd7986, %rd7985, 255;
	xor.b64  	%rd7987, %rd7986, %rd7984;
	mul.lo.s64 	%rd7988, %rd7987, 1099511628211;
	shr.u64 	%rd7989, %rd7973, 32;
	and.b64  	%rd7990, %rd7989, 255;
	xor.b64  	%rd7991, %rd7990, %rd7988;
	mul.lo.s64 	%rd7992, %rd7991, 1099511628211;
	shr.u64 	%rd7993, %rd7973, 40;
	and.b64  	%rd7994, %rd7993, 255;
	xor.b64  	%rd7995, %rd7994, %rd7992;
	mul.lo.s64 	%rd7996, %rd7995, 1099511628211;
	shr.u64 	%rd7997, %rd7973, 48;
	and.b64  	%rd7998, %rd7997, 255;
	xor.b64  	%rd7999, %rd7998, %rd7996;
	mul.lo.s64 	%rd8000, %rd7999, 1099511628211;
	shr.u64 	%rd8001, %rd7973, 56;
	xor.b64  	%rd8002, %rd8001, %rd8000;
	mul.lo.s64 	%rd38457, %rd8002, 1099511628211;
	add.s64 	%rd38455, %rd38455, 2;
	and.b64  	%rd38458, %rd4132, -2;
	setp.ne.s64 	%p280, %rd38455, %rd38458;
	@%p280 bra 	$L__BB37_1555;
$L__BB37_1556:
	setp.eq.s64 	%p281, %rd2404, 0;
	@%p281 bra 	$L__BB37_1558;
	shl.b64 	%rd8003, %rd38458, 3;
	add.s64 	%rd8004, %rd39123, %rd8003;
	ld.u64 	%rd8005, [%rd8004];
	and.b64  	%rd8006, %rd8005, 255;
	xor.b64  	%rd8007, %rd8006, %rd38457;
	mul.lo.s64 	%rd8008, %rd8007, 1099511628211;
	shr.u64 	%rd8009, %rd8005, 8;
	and.b64  	%rd8010, %rd8009, 255;
	xor.b64  	%rd8011, %rd8010, %rd8008;
	mul.lo.s64 	%rd8012, %rd8011, 1099511628211;
	shr.u64 	%rd8013, %rd8005, 16;
	and.b64  	%rd8014, %rd8013, 255;
	xor.b64  	%rd8015, %rd8014, %rd8012;
	mul.lo.s64 	%rd8016, %rd8015, 1099511628211;
	shr.u64 	%rd8017, %rd8005, 24;
	and.b64  	%rd8018, %rd8017, 255;
	xor.b64  	%rd8019, %rd8018, %rd8016;
	mul.lo.s64 	%rd8020, %rd8019, 1099511628211;
	shr.u64 	%rd8021, %rd8005, 32;
	and.b64  	%rd8022, %rd8021, 255;
	xor.b64  	%rd8023, %rd8022, %rd8020;
	mul.lo.s64 	%rd8024, %rd8023, 1099511628211;
	shr.u64 	%rd8025, %rd8005, 40;
	and.b64  	%rd8026, %rd8025, 255;
	xor.b64  	%rd8027, %rd8026, %rd8024;
	mul.lo.s64 	%rd8028, %rd8027, 1099511628211;
	shr.u64 	%rd8029, %rd8005, 48;
	and.b64  	%rd8030, %rd8029, 255;
	xor.b64  	%rd8031, %rd8030, %rd8028;
	mul.lo.s64 	%rd8032, %rd8031, 1099511628211;
	shr.u64 	%rd8033, %rd8005, 56;
	xor.b64  	%rd8034, %rd8033, %rd8032;
	mul.lo.s64 	%rd38457, %rd8034, 1099511628211;
$L__BB37_1558:
	setp.eq.s64 	%p282, %rd38451, %rd38457;
	@%p282 bra 	$L__BB37_1571;
	setp.eq.s64 	%p283, %rd1953, 0;
	mov.b64 	%rd38463, -3750763034362895579;
	mov.b64 	%rd38464, 0;
	@%p283 bra 	$L__BB37_1562;
	mov.b64 	%rd38463, -3750763034362895579;
	mov.b64 	%rd38461, 0;
	and.b64  	%rd38464, %rd4132, -2;
$L__BB37_1561:
	shl.b64 	%rd8040, %rd38461, 3;
	add.s64 	%rd8041, %rd39377, %rd8040;
	ld.u64 	%rd8042, [%rd8041];
	and.b64  	%rd8043, %rd8042, 255;
	xor.b64  	%rd8044, %rd8043, %rd38463;
	mul.lo.s64 	%rd8045, %rd8044, 1099511628211;
	shr.u64 	%rd8046, %rd8042, 8;
	and.b64  	%rd8047, %rd8046, 255;
	xor.b64  	%rd8048, %rd8047, %rd8045;
	mul.lo.s64 	%rd8049, %rd8048, 1099511628211;
	shr.u64 	%rd8050, %rd8042, 16;
	and.b64  	%rd8051, %rd8050, 255;
	xor.b64  	%rd8052, %rd8051, %rd8049;
	mul.lo.s64 	%rd8053, %rd8052, 1099511628211;
	shr.u64 	%rd8054, %rd8042, 24;
	and.b64  	%rd8055, %rd8054, 255;
	xor.b64  	%rd8056, %rd8055, %rd8053;
	mul.lo.s64 	%rd8057, %rd8056, 1099511628211;
	shr.u64 	%rd8058, %rd8042, 32;
	and.b64  	%rd8059, %rd8058, 255;
	xor.b64  	%rd8060, %rd8059, %rd8057;
	mul.lo.s64 	%rd8061, %rd8060, 1099511628211;
	shr.u64 	%rd8062, %rd8042, 40;
	and.b64  	%rd8063, %rd8062, 255;
	xor.b64  	%rd8064, %rd8063, %rd8061;
	mul.lo.s64 	%rd8065, %rd8064, 1099511628211;
	shr.u64 	%rd8066, %rd8042, 48;
	and.b64  	%rd8067, %rd8066, 255;
	xor.b64  	%rd8068, %rd8067, %rd8065;
	mul.lo.s64 	%rd8069, %rd8068, 1099511628211;
	shr.u64 	%rd8070, %rd8042, 56;
	xor.b64  	%rd8071, %rd8070, %rd8069;
	mul.lo.s64 	%rd8072, %rd8071, 1099511628211;
	ld.u64 	%rd8073, [%rd8041+8];
	and.b64  	%rd8074, %rd8073, 255;
	xor.b64  	%rd8075, %rd8074, %rd8072;
	mul.lo.s64 	%rd8076, %rd8075, 1099511628211;
	shr.u64 	%rd8077, %rd8073, 8;
	and.b64  	%rd8078, %rd8077, 255;
	xor.b64  	%rd8079, %rd8078, %rd8076;
	mul.lo.s64 	%rd8080, %rd8079, 1099511628211;
	shr.u64 	%rd8081, %rd8073, 16;
	and.b64  	%rd8082, %rd8081, 255;
	xor.b64  	%rd8083, %rd8082, %rd8080;
	mul.lo.s64 	%rd8084, %rd8083, 1099511628211;
	shr.u64 	%rd8085, %rd8073, 24;
	and.b64  	%rd8086, %rd8085, 255;
	xor.b64  	%rd8087, %rd8086, %rd8084;
	mul.lo.s64 	%rd8088, %rd8087, 1099511628211;
	shr.u64 	%rd8089, %rd8073, 32;
	and.b64  	%rd8090, %rd8089, 255;
	xor.b64  	%rd8091, %rd8090, %rd8088;
	mul.lo.s64 	%rd8092, %rd8091, 1099511628211;
	shr.u64 	%rd8093, %rd8073, 40;
	and.b64  	%rd8094, %rd8093, 255;
	xor.b64  	%rd8095, %rd8094, %rd8092;
	mul.lo.s64 	%rd8096, %rd8095, 1099511628211;
	shr.u64 	%rd8097, %rd8073, 48;
	and.b64  	%rd8098, %rd8097, 255;
	xor.b64  	%rd8099, %rd8098, %rd8096;
	mul.lo.s64 	%rd8100, %rd8099, 1099511628211;
	shr.u64 	%rd8101, %rd8073, 56;
	xor.b64  	%rd8102, %rd8101, %rd8100;
	mul.lo.s64 	%rd38463, %rd8102, 1099511628211;
	add.s64 	%rd38461, %rd38461, 2;
	setp.ne.s64 	%p284, %rd38461, %rd38464;
	@%p284 bra 	$L__BB37_1561;
$L__BB37_1562:
	setp.eq.s64 	%p285, %rd2404, 0;
	@%p285 bra 	$L__BB37_1564;
	shl.b64 	%rd8103, %rd38464, 3;
	add.s64 	%rd8104, %rd39377, %rd8103;
	ld.u64 	%rd8105, [%rd8104];
	and.b64  	%rd8106, %rd8105, 255;
	xor.b64  	%rd8107, %rd8106, %rd38463;
	mul.lo.s64 	%rd8108, %rd8107, 1099511628211;
	shr.u64 	%rd8109, %rd8105, 8;
	and.b64  	%rd8110, %rd8109, 255;
	xor.b64  	%rd8111, %rd8110, %rd8108;
	mul.lo.s64 	%rd8112, %rd8111, 1099511628211;
	shr.u64 	%rd8113, %rd8105, 16;
	and.b64  	%rd8114, %rd8113, 255;
	xor.b64  	%rd8115, %rd8114, %rd8112;
	mul.lo.s64 	%rd8116, %rd8115, 1099511628211;
	shr.u64 	%rd8117, %rd8105, 24;
	and.b64  	%rd8118, %rd8117, 255;
	xor.b64  	%rd8119, %rd8118, %rd8116;
	mul.lo.s64 	%rd8120, %rd8119, 1099511628211;
	shr.u64 	%rd8121, %rd8105, 32;
	and.b64  	%rd8122, %rd8121, 255;
	xor.b64  	%rd8123, %rd8122, %rd8120;
	mul.lo.s64 	%rd8124, %rd8123, 1099511628211;
	shr.u64 	%rd8125, %rd8105, 40;
	and.b64  	%rd8126, %rd8125, 255;
	xor.b64  	%rd8127, %rd8126, %rd8124;
	mul.lo.s64 	%rd8128, %rd8127, 1099511628211;
	shr.u64 	%rd8129, %rd8105, 48;
	and.b64  	%rd8130, %rd8129, 255;
	xor.b64  	%rd8131, %rd8130, %rd8128;
	mul.lo.s64 	%rd8132, %rd8131, 1099511628211;
	shr.u64 	%rd8133, %rd8105, 56;
	xor.b64  	%rd8134, %rd8133, %rd8132;
	mul.lo.s64 	%rd38463, %rd8134, 1099511628211;
$L__BB37_1564:
	setp.eq.s64 	%p286, %rd1953, 0;
	mov.b64 	%rd38469, -3750763034362895579;
	mov.b64 	%rd38470, 0;
	@%p286 bra 	$L__BB37_1567;
	mov.b64 	%rd38469, -3750763034362895579;
	mov.b64 	%rd38467, 0;
$L__BB37_1566:
	shl.b64 	%rd8140, %rd38467, 3;
	add.s64 	%rd8141, %rd39123, %rd8140;
	ld.u64 	%rd8142, [%rd8141];
	and.b64  	%rd8143, %rd8142, 255;
	xor.b64  	%rd8144, %rd8143, %rd38469;
	mul.lo.s64 	%rd8145, %rd8144, 1099511628211;
	shr.u64 	%rd8146, %rd8142, 8;
	and.b64  	%rd8147, %rd8146, 255;
	xor.b64  	%rd8148, %rd8147, %rd8145;
	mul.lo.s64 	%rd8149, %rd8148, 1099511628211;
	shr.u64 	%rd8150, %rd8142, 16;
	and.b64  	%rd8151, %rd8150, 255;
	xor.b64  	%rd8152, %rd8151, %rd8149;
	mul.lo.s64 	%rd8153, %rd8152, 1099511628211;
	shr.u64 	%rd8154, %rd8142, 24;
	and.b64  	%rd8155, %rd8154, 255;
	xor.b64  	%rd8156, %rd8155, %rd8153;
	mul.lo.s64 	%rd8157, %rd8156, 1099511628211;
	shr.u64 	%rd8158, %rd8142, 32;
	and.b64  	%rd8159, %rd8158, 255;
	xor.b64  	%rd8160, %rd8159, %rd8157;
	mul.lo.s64 	%rd8161, %rd8160, 1099511628211;
	shr.u64 	%rd8162, %rd8142, 40;
	and.b64  	%rd8163, %rd8162, 255;
	xor.b64  	%rd8164, %rd8163, %rd8161;
	mul.lo.s64 	%rd8165, %rd8164, 1099511628211;
	shr.u64 	%rd8166, %rd8142, 48;
	and.b64  	%rd8167, %rd8166, 255;
	xor.b64  	%rd8168, %rd8167, %rd8165;
	mul.lo.s64 	%rd8169, %rd8168, 1099511628211;
	shr.u64 	%rd8170, %rd8142, 56;
	xor.b64  	%rd8171, %rd8170, %rd8169;
	mul.lo.s64 	%rd8172, %rd8171, 1099511628211;
	ld.u64 	%rd8173, [%rd8141+8];
	and.b64  	%rd8174, %rd8173, 255;
	xor.b64  	%rd8175, %rd8174, %rd8172;
	mul.lo.s64 	%rd8176, %rd8175, 1099511628211;
	shr.u64 	%rd8177, %rd8173, 8;
	and.b64  	%rd8178, %rd8177, 255;
	xor.b64  	%rd8179, %rd8178, %rd8176;
	mul.lo.s64 	%rd8180, %rd8179, 1099511628211;
	shr.u64 	%rd8181, %rd8173, 16;
	and.b64  	%rd8182, %rd8181, 255;
	xor.b64  	%rd8183, %rd8182, %rd8180;
	mul.lo.s64 	%rd8184, %rd8183, 1099511628211;
	shr.u64 	%rd8185, %rd8173, 24;
	and.b64  	%rd8186, %rd8185, 255;
	xor.b64  	%rd8187, %rd8186, %rd8184;
	mul.lo.s64 	%rd8188, %rd8187, 1099511628211;
	shr.u64 	%rd8189, %rd8173, 32;
	and.b64  	%rd8190, %rd8189, 255;
	xor.b64  	%rd8191, %rd8190, %rd8188;
	mul.lo.s64 	%rd8192, %rd8191, 1099511628211;
	shr.u64 	%rd8193, %rd8173, 40;
	and.b64  	%rd8194, %rd8193, 255;
	xor.b64  	%rd8195, %rd8194, %rd8192;
	mul.lo.s64 	%rd8196, %rd8195, 1099511628211;
	shr.u64 	%rd8197, %rd8173, 48;
	and.b64  	%rd8198, %rd8197, 255;
	xor.b64  	%rd8199, %rd8198, %rd8196;
	mul.lo.s64 	%rd8200, %rd8199, 1099511628211;
	shr.u64 	%rd8201, %rd8173, 56;
	xor.b64  	%rd8202, %rd8201, %rd8200;
	mul.lo.s64 	%rd38469, %rd8202, 1099511628211;
	add.s64 	%rd38467, %rd38467, 2;
	and.b64  	%rd38470, %rd4132, -2;
	setp.ne.s64 	%p287, %rd38467, %rd38470;
	@%p287 bra 	$L__BB37_1566;
$L__BB37_1567:
	setp.eq.s64 	%p288, %rd2404, 0;
	@%p288 bra 	$L__BB37_1569;
	shl.b64 	%rd8203, %rd38470, 3;
	add.s64 	%rd8204, %rd39123, %rd8203;
	ld.u64 	%rd8205, [%rd8204];
	and.b64  	%rd8206, %rd8205, 255;
	xor.b64  	%rd8207, %rd8206, %rd38469;
	mul.lo.s64 	%rd8208, %rd8207, 1099511628211;
	shr.u64 	%rd8209, %rd8205, 8;
	and.b64  	%rd8210, %rd8209, 255;
	xor.b64  	%rd8211, %rd8210, %rd8208;
	mul.lo.s64 	%rd8212, %rd8211, 1099511628211;
	shr.u64 	%rd8213, %rd8205, 16;
	and.b64  	%rd8214, %rd8213, 255;
	xor.b64  	%rd8215, %rd8214, %rd8212;
	mul.lo.s64 	%rd8216, %rd8215, 1099511628211;
	shr.u64 	%rd8217, %rd8205, 24;
	and.b64  	%rd8218, %rd8217, 255;
	xor.b64  	%rd8219, %rd8218, %rd8216;
	mul.lo.s64 	%rd8220, %rd8219, 1099511628211;
	shr.u64 	%rd8221, %rd8205, 32;
	and.b64  	%rd8222, %rd8221, 255;
	xor.b64  	%rd8223, %rd8222, %rd8220;
	mul.lo.s64 	%rd8224, %rd8223, 1099511628211;
	shr.u64 	%rd8225, %rd8205, 40;
	and.b64  	%rd8226, %rd8225, 255;
	xor.b64  	%rd8227, %rd8226, %rd8224;
	mul.lo.s64 	%rd8228, %rd8227, 1099511628211;
	shr.u64 	%rd8229, %rd8205, 48;
	and.b64  	%rd8230, %rd8229, 255;
	xor.b64  	%rd8231, %rd8230, %rd8228;
	mul.lo.s64 	%rd8232, %rd8231, 1099511628211;
	shr.u64 	%rd8233, %rd8205, 56;
	xor.b64  	%rd8234, %rd8233, %rd8232;
	mul.lo.s64 	%rd38469, %rd8234, 1099511628211;
$L__BB37_1569:
	setp.lt.u64 	%p289, %rd38463, %rd38469;
	mov.u64 	%rd38474, %rd39377;
	@%p289 bra 	$L__BB37_1570;
	bra.uni 	$L__BB37_1575;
$L__BB37_1570:
	mov.u64 	%rd38474, %rd39123;
	mov.u64 	%rd39123, %rd39377;
	bra.uni 	$L__BB37_1575;
$L__BB37_1571:
	setp.eq.s32 	%p290, %r118, 0;
	mov.u64 	%rd38474, %rd39377;
	@%p290 bra 	$L__BB37_1575;
	mov.b64 	%rd38473, 0;
$L__BB37_1573:
	shl.b64 	%rd8236, %rd38473, 3;
	add.s64 	%rd8237, %rd39377, %rd8236;
	ld.u64 	%rd2584, [%rd8237];
	add.s64 	%rd8238, %rd39123, %rd8236;
	ld.u64 	%rd2585, [%rd8238];
	setp.lt.u64 	%p291, %rd2584, %rd2585;
	@%p291 bra 	$L__BB37_1570;
	setp.le.u64 	%p292, %rd2584, %rd2585;
	add.s64 	%rd38473, %rd38473, 1;
	setp.lt.u64 	%p293, %rd38473, %rd1952;
	and.pred  	%p294, %p292, %p293;
	mov.u64 	%rd38474, %rd39377;
	@%p294 bra 	$L__BB37_1573;
$L__BB37_1575:
	setp.eq.s64 	%p295, %rd1953, 0;
	mov.b64 	%rd38478, -3750763034362895579;
	mov.b64 	%rd38479, 0;
	@%p295 bra 	$L__BB37_1578;
	mov.b64 	%rd38478, -3750763034362895579;
	mov.b64 	%rd38476, 0;
$L__BB37_1577:
	shl.b64 	%rd8245, %rd38476, 3;
	add.s64 	%rd8246, %rd39127, %rd8245;
	ld.u64 	%rd8247, [%rd8246];
	and.b64  	%rd8248, %rd8247, 255;
	xor.b64  	%rd8249, %rd8248, %rd38478;
	mul.lo.s64 	%rd8250, %rd8249, 1099511628211;
	shr.u64 	%rd8251, %rd8247, 8;
	and.b64  	%rd8252, %rd8251, 255;
	xor.b64  	%rd8253, %rd8252, %rd8250;
	mul.lo.s64 	%rd8254, %rd8253, 1099511628211;
	shr.u64 	%rd8255, %rd8247, 16;
	and.b64  	%rd8256, %rd8255, 255;
	xor.b64  	%rd8257, %rd8256, %rd8254;
	mul.lo.s64 	%rd8258, %rd8257, 1099511628211;
	shr.u64 	%rd8259, %rd8247, 24;
	and.b64  	%rd8260, %rd8259, 255;
	xor.b64  	%rd8261, %rd8260, %rd8258;
	mul.lo.s64 	%rd8262, %rd8261, 1099511628211;
	shr.u64 	%rd8263, %rd8247, 32;
	and.b64  	%rd8264, %rd8263, 255;
	xor.b64  	%rd8265, %rd8264, %rd8262;
	mul.lo.s64 	%rd8266, %rd8265, 1099511628211;
	shr.u64 	%rd8267, %rd8247, 40;
	and.b64  	%rd8268, %rd8267, 255;
	xor.b64  	%rd8269, %rd8268, %rd8266;
	mul.lo.s64 	%rd8270, %rd8269, 1099511628211;
	shr.u64 	%rd8271, %rd8247, 48;
	and.b64  	%rd8272, %rd8271, 255;
	xor.b64  	%rd8273, %rd8272, %rd8270;
	mul.lo.s64 	%rd8274, %rd8273, 1099511628211;
	shr.u64 	%rd8275, %rd8247, 56;
	xor.b64  	%rd8276, %rd8275, %rd8274;
	mul.lo.s64 	%rd8277, %rd8276, 1099511628211;
	ld.u64 	%rd8278, [%rd8246+8];
	and.b64  	%rd8279, %rd8278, 255;
	xor.b64  	%rd8280, %rd8279, %rd8277;
	mul.lo.s64 	%rd8281, %rd8280, 1099511628211;
	shr.u64 	%rd8282, %rd8278, 8;
	and.b64  	%rd8283, %rd8282, 255;
	xor.b64  	%rd8284, %rd8283, %rd8281;
	mul.lo.s64 	%rd8285, %rd8284, 1099511628211;
	shr.u64 	%rd8286, %rd8278, 16;
	and.b64  	%rd8287, %rd8286, 255;
	xor.b64  	%rd8288, %rd8287, %rd8285;
	mul.lo.s64 	%rd8289, %rd8288, 1099511628211;
	shr.u64 	%rd8290, %rd8278, 24;
	and.b64  	%rd8291, %rd8290, 255;
	xor.b64  	%rd8292, %rd8291, %rd8289;
	mul.lo.s64 	%rd8293, %rd8292, 1099511628211;
	shr.u64 	%rd8294, %rd8278, 32;
	and.b64  	%rd8295, %rd8294, 255;
	xor.b64  	%rd8296, %rd8295, %rd8293;
	mul.lo.s64 	%rd8297, %rd8296, 1099511628211;
	shr.u64 	%rd8298, %rd8278, 40;
	and.b64  	%rd8299, %rd8298, 255;
	xor.b64  	%rd8300, %rd8299, %rd8297;
	mul.lo.s64 	%rd8301, %rd8300, 1099511628211;
	shr.u64 	%rd8302, %rd8278, 48;
	and.b64  	%rd8303, %rd8302, 255;
	xor.b64  	%rd8304, %rd8303, %rd8301;
	mul.lo.s64 	%rd8305, %rd8304, 1099511628211;
	shr.u64 	%rd8306, %rd8278, 56;
	xor.b64  	%rd8307, %rd8306, %rd8305;
	mul.lo.s64 	%rd38478, %rd8307, 1099511628211;
	add.s64 	%rd38476, %rd38476, 2;
	and.b64  	%rd38479, %rd4132, -2;
	setp.ne.s64 	%p296, %rd38476, %rd38479;
	@%p296 bra 	$L__BB37_1577;
$L__BB37_1578:
	setp.eq.s64 	%p297, %rd2404, 0;
	@%p297 bra 	$L__BB37_1580;
	shl.b64 	%rd8308, %rd38479, 3;
	add.s64 	%rd8309, %rd39127, %rd8308;
	ld.u64 	%rd8310, [%rd8309];
	and.b64  	%rd8311, %rd8310, 255;
	xor.b64  	%rd8312, %rd8311, %rd38478;
	mul.lo.s64 	%rd8313, %rd8312, 1099511628211;
	shr.u64 	%rd8314, %rd8310, 8;
	and.b64  	%rd8315, %rd8314, 255;
	xor.b64  	%rd8316, %rd8315, %rd8313;
	mul.lo.s64 	%rd8317, %rd8316, 1099511628211;
	shr.u64 	%rd8318, %rd8310, 16;
	and.b64  	%rd8319, %rd8318, 255;
	xor.b64  	%rd8320, %rd8319, %rd8317;
	mul.lo.s64 	%rd8321, %rd8320, 1099511628211;
	shr.u64 	%rd8322, %rd8310, 24;
	and.b64  	%rd8323, %rd8322, 255;
	xor.b64  	%rd8324, %rd8323, %rd8321;
	mul.lo.s64 	%rd8325, %rd8324, 1099511628211;
	shr.u64 	%rd8326, %rd8310, 32;
	and.b64  	%rd8327, %rd8326, 255;
	xor.b64  	%rd8328, %rd8327, %rd8325;
	mul.lo.s64 	%rd8329, %rd8328, 1099511628211;
	shr.u64 	%rd8330, %rd8310, 40;
	and.b64  	%rd8331, %rd8330, 255;
	xor.b64  	%rd8332, %rd8331, %rd8329;
	mul.lo.s64 	%rd8333, %rd8332, 1099511628211;
	shr.u64 	%rd8334, %rd8310, 48;
	and.b64  	%rd8335, %rd8334, 255;
	xor.b64  	%rd8336, %rd8335, %rd8333;
	mul.lo.s64 	%rd8337, %rd8336, 1099511628211;
	shr.u64 	%rd8338, %rd8310, 56;
	xor.b64  	%rd8339, %rd8338, %rd8337;
	mul.lo.s64 	%rd38478, %rd8339, 1099511628211;
$L__BB37_1580:
	setp.eq.s64 	%p298, %rd1953, 0;
	mov.b64 	%rd38484, -3750763034362895579;
	mov.b64 	%rd38485, 0;
	@%p298 bra 	$L__BB37_1583;
	mov.b64 	%rd38484, -3750763034362895579;
	mov.b64 	%rd38482, 0;
$L__BB37_1582:
	shl.b64 	%rd8345, %rd38482, 3;
	add.s64 	%rd8346, %rd38393, %rd8345;
	ld.u64 	%rd8347, [%rd8346];
	and.b64  	%rd8348, %rd8347, 255;
	xor.b64  	%rd8349, %rd8348, %rd38484;
	mul.lo.s64 	%rd8350, %rd8349, 1099511628211;
	shr.u64 	%rd8351, %rd8347, 8;
	and.b64  	%rd8352, %rd8351, 255;
	xor.b64  	%rd8353, %rd8352, %rd8350;
	mul.lo.s64 	%rd8354, %rd8353, 1099511628211;
	shr.u64 	%rd8355, %rd8347, 16;
	and.b64  	%rd8356, %rd8355, 255;
	xor.b64  	%rd8357, %rd8356, %rd8354;
	mul.lo.s64 	%rd8358, %rd8357, 1099511628211;
	shr.u64 	%rd8359, %rd8347, 24;
	and.b64  	%rd8360, %rd8359, 255;
	xor.b64  	%rd8361, %rd8360, %rd8358;
	mul.lo.s64 	%rd8362, %rd8361, 1099511628211;
	shr.u64 	%rd8363, %rd8347, 32;
	and.b64  	%rd8364, %rd8363, 255;
	xor.b64  	%rd8365, %rd8364, %rd8362;
	mul.lo.s64 	%rd8366, %rd8365, 1099511628211;
	shr.u64 	%rd8367, %rd8347, 40;
	and.b64  	%rd8368, %rd8367, 255;
	xor.b64  	%rd8369, %rd8368, %rd8366;
	mul.lo.s64 	%rd8370, %rd8369, 1099511628211;
	shr.u64 	%rd8371, %rd8347, 48;
	and.b64  	%rd8372, %rd8371, 255;
	xor.b64  	%rd8373, %rd8372, %rd8370;
	mul.lo.s64 	%rd8374, %rd8373, 1099511628211;
	shr.u64 	%rd8375, %rd8347, 56;
	xor.b64  	%rd8376, %rd8375, %rd8374;
	mul.lo.s64 	%rd8377, %rd8376, 1099511628211;
	ld.u64 	%rd8378, [%rd8346+8];
	and.b64  	%rd8379, %rd8378, 255;
	xor.b64  	%rd8380, %rd8379, %rd8377;
	mul.lo.s64 	%rd8381, %rd8380, 1099511628211;
	shr.u64 	%rd8382, %rd8378, 8;
	and.b64  	%rd8383, %rd8382, 255;
	xor.b64  	%rd8384, %rd8383, %rd8381;
	mul.lo.s64 	%rd8385, %rd8384, 1099511628211;
	shr.u64 	%rd8386, %rd8378, 16;
	and.b64  	%rd8387, %rd8386, 255;
	xor.b64  	%rd8388, %rd8387, %rd8385;
	mul.lo.s64 	%rd8389, %rd8388, 1099511628211;
	shr.u64 	%rd8390, %rd8378, 24;
	and.b64  	%rd8391, %rd8390, 255;
	xor.b64  	%rd8392, %rd8391, %rd8389;
	mul.lo.s64 	%rd8393, %rd8392, 1099511628211;
	shr.u64 	%rd8394, %rd8378, 32;
	and.b64  	%rd8395, %rd8394, 255;
	xor.b64  	%rd8396, %rd8395, %rd8393;
	mul.lo.s64 	%rd8397, %rd8396, 1099511628211;
	shr.u64 	%rd8398, %rd8378, 40;
	and.b64  	%rd8399, %rd8398, 255;
	xor.b64  	%rd8400, %rd8399, %rd8397;
	mul.lo.s64 	%rd8401, %rd8400, 1099511628211;
	shr.u64 	%rd8402, %rd8378, 48;
	and.b64  	%rd8403, %rd8402, 255;
	xor.b64  	%rd8404, %rd8403, %rd8401;
	mul.lo.s64 	%rd8405, %rd8404, 1099511628211;
	shr.u64 	%rd8406, %rd8378, 56;
	xor.b64  	%rd8407, %rd8406, %rd8405;
	mul.lo.s64 	%rd38484, %rd8407, 1099511628211;
	add.s64 	%rd38482, %rd38482, 2;
	and.b64  	%rd38485, %rd4132, -2;
	setp.ne.s64 	%p299, %rd38482, %rd38485;
	@%p299 bra 	$L__BB37_1582;
$L__BB37_1583:
	setp.eq.s64 	%p300, %rd2404, 0;
	@%p300 bra 	$L__BB37_1585;
	shl.b64 	%rd8408, %rd38485, 3;
	add.s64 	%rd8409, %rd38393, %rd8408;
	ld.u64 	%rd8410, [%rd8409];
	and.b64  	%rd8411, %rd8410, 255;
	xor.b64  	%rd8412, %rd8411, %rd38484;
	mul.lo.s64 	%rd8413, %rd8412, 1099511628211;
	shr.u64 	%rd8414, %rd8410, 8;
	and.b64  	%rd8415, %rd8414, 255;
	xor.b64  	%rd8416, %rd8415, %rd8413;
	mul.lo.s64 	%rd8417, %rd8416, 1099511628211;
	shr.u64 	%rd8418, %rd8410, 16;
	and.b64  	%rd8419, %rd8418, 255;
	xor.b64  	%rd8420, %rd8419, %rd8417;
	mul.lo.s64 	%rd8421, %rd8420, 1099511628211;
	shr.u64 	%rd8422, %rd8410, 24;
	and.b64  	%rd8423, %rd8422, 255;
	xor.b64  	%rd8424, %rd8423, %rd8421;
	mul.lo.s64 	%rd8425, %rd8424, 1099511628211;
	shr.u64 	%rd8426, %rd8410, 32;
	and.b64  	%rd8427, %rd8426, 255;
	xor.b64  	%rd8428, %rd8427, %rd8425;
	mul.lo.s64 	%rd8429, %rd8428, 1099511628211;
	shr.u64 	%rd8430, %rd8410, 40;
	and.b64  	%rd8431, %rd8430, 255;
	xor.b64  	%rd8432, %rd8431, %rd8429;
	mul.lo.s64 	%rd8433, %rd8432, 1099511628211;
	shr.u64 	%rd8434, %rd8410, 48;
	and.b64  	%rd8435, %rd8434, 255;
	xor.b64  	%rd8436, %rd8435, %rd8433;
	mul.lo.s64 	%rd8437, %rd8436, 1099511628211;
	shr.u64 	%rd8438, %rd8410, 56;
	xor.b64  	%rd8439, %rd8438, %rd8437;
	mul.lo.s64 	%rd38484, %rd8439, 1099511628211;
$L__BB37_1585:
	setp.eq.s64 	%p301, %rd38478, %rd38484;
	@%p301 bra 	$L__BB37_1598;
	setp.eq.s64 	%p302, %rd1953, 0;
	mov.b64 	%rd38490, -3750763034362895579;
	mov.b64 	%rd38491, 0;
	@%p302 bra 	$L__BB37_1589;
	mov.b64 	%rd38490, -3750763034362895579;
	mov.b64 	%rd38488, 0;
	and.b64  	%rd38491, %rd4132, -2;
$L__BB37_1588:
	shl.b64 	%rd8445, %rd38488, 3;
	add.s64 	%rd8446, %rd39127, %rd8445;
	ld.u64 	%rd8447, [%rd8446];
	and.b64  	%rd8448, %rd8447, 255;
	xor.b64  	%rd8449, %rd8448, %rd38490;
	mul.lo.s64 	%rd8450, %rd8449, 1099511628211;
	shr.u64 	%rd8451, %rd8447, 8;
	and.b64  	%rd8452, %rd8451, 255;
	xor.b64  	%rd8453, %rd8452, %rd8450;
	mul.lo.s64 	%rd8454, %rd8453, 1099511628211;
	shr.u64 	%rd8455, %rd8447, 16;
	and.b64  	%rd8456, %rd8455, 255;
	xor.b64  	%rd8457, %rd8456, %rd8454;
	mul.lo.s64 	%rd8458, %rd8457, 1099511628211;
	shr.u64 	%rd8459, %rd8447, 24;
	and.b64  	%rd8460, %rd8459, 255;
	xor.b64  	%rd8461, %rd8460, %rd8458;
	mul.lo.s64 	%rd8462, %rd8461, 1099511628211;
	shr.u64 	%rd8463, %rd8447, 32;
	and.b64  	%rd8464, %rd8463, 255;
	xor.b64  	%rd8465, %rd8464, %rd8462;
	mul.lo.s64 	%rd8466, %rd8465, 1099511628211;
	shr.u64 	%rd8467, %rd8447, 40;
	and.b64  	%rd8468, %rd8467, 255;
	xor.b64  	%rd8469, %rd8468, %rd8466;
	mul.lo.s64 	%rd8470, %rd8469, 1099511628211;
	shr.u64 	%rd8471, %rd8447, 48;
	and.b64  	%rd8472, %rd8471, 255;
	xor.b64  	%rd8473, %rd8472, %rd8470;
	mul.lo.s64 	%rd8474, %rd8473, 1099511628211;
	shr.u64 	%rd8475, %rd8447, 56;
	xor.b64  	%rd8476, %rd8475, %rd8474;
	mul.lo.s64 	%rd8477, %rd8476, 1099511628211;
	ld.u64 	%rd8478, [%rd8446+8];
	and.b64  	%rd8479, %rd8478, 255;
	xor.b64  	%rd8480, %rd8479, %rd8477;
	mul.lo.s64 	%rd8481, %rd8480, 1099511628211;
	shr.u64 	%rd8482, %rd8478, 8;
	and.b64  	%rd8483, %rd8482, 255;
	xor.b64  	%rd8484, %rd8483, %rd8481;
	mul.lo.s64 	%rd8485, %rd8484, 1099511628211;
	shr.u64 	%rd8486, %rd8478, 16;
	and.b64  	%rd8487, %rd8486, 255;
	xor.b64  	%rd8488, %rd8487, %rd8485;
	mul.lo.s64 	%rd8489, %rd8488, 1099511628211;
	shr.u64 	%rd8490, %rd8478, 24;
	and.b64  	%rd8491, %rd8490, 255;
	xor.b64  	%rd8492, %rd8491, %rd8489;
	mul.lo.s64 	%rd8493, %rd8492, 1099511628211;
	shr.u64 	%rd8494, %rd8478, 32;
	and.b64  	%rd8495, %rd8494, 255;
	xor.b64  	%rd8496, %rd8495, %rd8493;
	mul.lo.s64 	%rd8497, %rd8496, 1099511628211;
	shr.u64 	%rd8498, %rd8478, 40;
	and.b64  	%rd8499, %rd8498, 255;
	xor.b64  	%rd8500, %rd8499, %rd8497;
	mul.lo.s64 	%rd8501, %rd8500, 1099511628211;
	shr.u64 	%rd8502, %rd8478, 48;
	and.b64  	%rd8503, %rd8502, 255;
	xor.b64  	%rd8504, %rd8503, %rd8501;
	mul.lo.s64 	%rd8505, %rd8504, 1099511628211;
	shr.u64 	%rd8506, %rd8478, 56;
	xor.b64  	%rd8507, %rd8506, %rd8505;
	mul.lo.s64 	%rd38490, %rd8507, 1099511628211;
	add.s64 	%rd38488, %rd38488, 2;
	setp.ne.s64 	%p303, %rd38488, %rd38491;
	@%p303 bra 	$L__BB37_1588;
$L__BB37_1589:
	setp.eq.s64 	%p304, %rd2404, 0;
	@%p304 bra 	$L__BB37_1591;
	shl.b64 	%rd8508, %rd38491, 3;
	add.s64 	%rd8509, %rd39127, %rd8508;
	ld.u64 	%rd8510, [%rd8509];
	and.b64  	%rd8511, %rd8510, 255;
	xor.b64  	%rd8512, %rd8511, %rd38490;
	mul.lo.s64 	%rd8513, %rd8512, 1099511628211;
	shr.u64 	%rd8514, %rd8510, 8;
	and.b64  	%rd8515, %rd8514, 255;
	xor.b64  	%rd8516, %rd8515, %rd8513;
	mul.lo.s64 	%rd8517, %rd8516, 1099511628211;
	shr.u64 	%rd8518, %rd8510, 16;
	and.b64  	%rd8519, %rd8518, 255;
	xor.b64  	%rd8520, %rd8519, %rd8517;
	mul.lo.s64 	%rd8521, %rd8520, 1099511628211;
	shr.u64 	%rd8522, %rd8510, 24;
	and.b64  	%rd8523, %rd8522, 255;
	xor.b64  	%rd8524, %rd8523, %rd8521;
	mul.lo.s64 	%rd8525, %rd8524, 1099511628211;
	shr.u64 	%rd8526, %rd8510, 32;
	and.b64  	%rd8527, %rd8526, 255;
	xor.b64  	%rd8528, %rd8527, %rd8525;
	mul.lo.s64 	%rd8529, %rd8528, 1099511628211;
	shr.u64 	%rd8530, %rd8510, 40;
	and.b64  	%rd8531, %rd8530, 255;
	xor.b64  	%rd8532, %rd8531, %rd8529;
	mul.lo.s64 	%rd8533, %rd8532, 1099511628211;
	shr.u64 	%rd8534, %rd8510, 48;
	and.b64  	%rd8535, %rd8534, 255;
	xor.b64  	%rd8536, %rd8535, %rd8533;
	mul.lo.s64 	%rd8537, %rd8536, 1099511628211;
	shr.u64 	%rd8538, %rd8510, 56;
	xor.b64  	%rd8539, %rd8538, %rd8537;
	mul.lo.s64 	%rd38490, %rd8539, 1099511628211;
$L__BB37_1591:
	setp.eq.s64 	%p305, %rd1953, 0;
	mov.b64 	%rd38496, -3750763034362895579;
	mov.b64 	%rd38497, 0;
	@%p305 bra 	$L__BB37_1594;
	mov.b64 	%rd38496, -3750763034362895579;
	mov.b64 	%rd38494, 0;
$L__BB37_1593:
	shl.b64 	%rd8545, %rd38494, 3;
	add.s64 	%rd8546, %rd38393, %rd8545;
	ld.u64 	%rd8547, [%rd8546];
	and.b64  	%rd8548, %rd8547, 255;
	xor.b64  	%rd8549, %rd8548, %rd38496;
	mul.lo.s64 	%rd8550, %rd8549, 1099511628211;
	shr.u64 	%rd8551, %rd8547, 8;
	and.b64  	%rd8552, %rd8551, 255;
	xor.b64  	%rd8553, %rd8552, %rd8550;
	mul.lo.s64 	%rd8554, %rd8553, 1099511628211;
	shr.u64 	%rd8555, %rd8547, 16;
	and.b64  	%rd8556, %rd8555, 255;
	xor.b64  	%rd8557, %rd8556, %rd8554;
	mul.lo.s64 	%rd8558, %rd8557, 1099511628211;
	shr.u64 	%rd8559, %rd8547, 24;
	and.b64  	%rd8560, %rd8559, 255;
	xor.b64  	%rd8561, %rd8560, %rd8558;
	mul.lo.s64 	%rd8562, %rd8561, 1099511628211;
	shr.u64 	%rd8563, %rd8547, 32;
	and.b64  	%rd8564, %rd8563, 255;
	xor.b64  	%rd8565, %rd8564, %rd8562;
	mul.lo.s64 	%rd8566, %rd8565, 1099511628211;
	shr.u64 	%rd8567, %rd8547, 40;
	and.b64  	%rd8568, %rd8567, 255;
	xor.b64  	%rd8569, %rd8568, %rd8566;
	mul.lo.s64 	%rd8570, %rd8569, 1099511628211;
	shr.u64 	%rd8571, %rd8547, 48;
	and.b64  	%rd8572, %rd8571, 255;
	xor.b64  	%rd8573, %rd8572, %rd8570;
	mul.lo.s64 	%rd8574, %rd8573, 1099511628211;
	shr.u64 	%rd8575, %rd8547, 56;
	xor.b64  	%rd8576, %rd8575, %rd8574;
	mul.lo.s64 	%rd8577, %rd8576, 1099511628211;
	ld.u64 	%rd8578, [%rd8546+8];
	and.b64  	%rd8579, %rd8578, 255;
	xor.b64  	%rd8580, %rd8579, %rd8577;
	mul.lo.s64 	%rd8581, %rd8580, 1099511628211;
	shr.u64 	%rd8582, %rd8578, 8;
	and.b64  	%rd8583, %rd8582, 255;
	xor.b64  	%rd8584, %rd8583, %rd8581;
	mul.lo.s64 	%rd8585, %rd8584, 1099511628211;
	shr.u64 	%rd8586, %rd8578, 16;
	and.b64  	%rd8587, %rd8586, 255;
	xor.b64  	%rd8588, %rd8587, %rd8585;
	mul.lo.s64 	%rd8589, %rd8588, 1099511628211;
	shr.u64 	%rd8590, %rd8578, 24;
	and.b64  	%rd8591, %rd8590, 255;
	xor.b64  	%rd8592, %rd8591, %rd8589;
	mul.lo.s64 	%rd8593, %rd8592, 1099511628211;
	shr.u64 	%rd8594, %rd8578, 32;
	and.b64  	%rd8595, %rd8594, 255;
	xor.b64  	%rd8596, %rd8595, %rd8593;
	mul.lo.s64 	%rd8597, %rd8596, 1099511628211;
	shr.u64 	%rd8598, %rd8578, 40;
	and.b64  	%rd8599, %rd8598, 255;
	xor.b64  	%rd8600, %rd8599, %rd8597;
	mul.lo.s64 	%rd8601, %rd8600, 1099511628211;
	shr.u64 	%rd8602, %rd8578, 48;
	and.b64  	%rd8603, %rd8602, 255;
	xor.b64  	%rd8604, %rd8603, %rd8601;
	mul.lo.s64 	%rd8605, %rd8604, 1099511628211;
	shr.u64 	%rd8606, %rd8578, 56;
	xor.b64  	%rd8607, %rd8606, %rd8605;
	mul.lo.s64 	%rd38496, %rd8607, 1099511628211;
	add.s64 	%rd38494, %rd38494, 2;
	and.b64  	%rd38497, %rd4132, -2;
	setp.ne.s64 	%p306, %rd38494, %rd38497;
	@%p306 bra 	$L__BB37_1593;
$L__BB37_1594:
	setp.eq.s64 	%p307, %rd2404, 0;
	@%p307 bra 	$L__BB37_1596;
	shl.b64 	%rd8608, %rd38497, 3;
	add.s64 	%rd8609, %rd38393, %rd8608;
	ld.u64 	%rd8610, [%rd8609];
	and.b64  	%rd8611, %rd8610, 255;
	xor.b64  	%rd8612, %rd8611, %rd38496;
	mul.lo.s64 	%rd8613, %rd8612, 1099511628211;
	shr.u64 	%rd8614, %rd8610, 8;
	and.b64  	%rd8615, %rd8614, 255;
	xor.b64  	%rd8616, %rd8615, %rd8613;
	mul.lo.s64 	%rd8617, %rd8616, 1099511628211;
	shr.u64 	%rd8618, %rd8610, 16;
	and.b64  	%rd8619, %rd8618, 255;
	xor.b64  	%rd8620, %rd8619, %rd8617;
	mul.lo.s64 	%rd8621, %rd8620, 1099511628211;
	shr.u64 	%rd8622, %rd8610, 24;
	and.b64  	%rd8623, %rd8622, 255;
	xor.b64  	%rd8624, %rd8623, %rd8621;
	mul.lo.s64 	%rd8625, %rd8624, 1099511628211;
	shr.u64 	%rd8626, %rd8610, 32;
	and.b64  	%rd8627, %rd8626, 255;
	xor.b64  	%rd8628, %rd8627, %rd8625;
	mul.lo.s64 	%rd8629, %rd8628, 1099511628211;
	shr.u64 	%rd8630, %rd8610, 40;
	and.b64  	%rd8631, %rd8630, 255;
	xor.b64  	%rd8632, %rd8631, %rd8629;
	mul.lo.s64 	%rd8633, %rd8632, 1099511628211;
	shr.u64 	%rd8634, %rd8610, 48;
	and.b64  	%rd8635, %rd8634, 255;
	xor.b64  	%rd8636, %rd8635, %rd8633;
	mul.lo.s64 	%rd8637, %rd8636, 1099511628211;
	shr.u64 	%rd8638, %rd8610, 56;
	xor.b64  	%rd8639, %rd8638, %rd8637;
	mul.lo.s64 	%rd38496, %rd8639, 1099511628211;
$L__BB37_1596:
	setp.lt.u64 	%p308, %rd38490, %rd38496;
	mov.u64 	%rd38501, %rd39127;
	@%p308 bra 	$L__BB37_1597;
	bra.uni 	$L__BB37_1602;
$L__BB37_1597:
	mov.u64 	%rd38501, %rd38393;
	mov.u64 	%rd38393, %rd39127;
	bra.uni 	$L__BB37_1602;
$L__BB37_1598:
	setp.eq.s32 	%p309, %r118, 0;
	mov.u64 	%rd38501, %rd39127;
	@%p309 bra 	$L__BB37_1602;
	mov.b64 	%rd38500, 0;
$L__BB37_1600:
	shl.b64 	%rd8641, %rd38500, 3;
	add.s64 	%rd8642, %rd39127, %rd8641;
	ld.u64 	%rd2630, [%rd8642];
	add.s64 	%rd8643, %rd38393, %rd8641;
	ld.u64 	%rd2631, [%rd8643];
	setp.lt.u64 	%p310, %rd2630, %rd2631;
	@%p310 bra 	$L__BB37_1597;
	setp.le.u64 	%p311, %rd2630, %rd2631;
	add.s64 	%rd38500, %rd38500, 1;
	setp.lt.u64 	%p312, %rd38500, %rd1952;
	and.pred  	%p313, %p311, %p312;
	mov.u64 	%rd38501, %rd39127;
	@%p313 bra 	$L__BB37_1600;
$L__BB37_1602:
	setp.eq.s64 	%p314, %rd1953, 0;
	mov.b64 	%rd38505, -3750763034362895579;
	mov.b64 	%rd38506, 0;
	@%p314 bra 	$L__BB37_1605;
	mov.b64 	%rd38505, -3750763034362895579;
	mov.b64 	%rd38503, 0;
$L__BB37_1604:
	shl.b64 	%rd8650, %rd38503, 3;
	add.s64 	%rd8651, %rd39125, %rd8650;
	ld.u64 	%rd8652, [%rd8651];
	and.b64  	%rd8653, %rd8652, 255;
	xor.b64  	%rd8654, %rd8653, %rd38505;
	mul.lo.s64 	%rd8655, %rd8654, 1099511628211;
	shr.u64 	%rd8656, %rd8652, 8;
	and.b64  	%rd8657, %rd8656, 255;
	xor.b64  	%rd8658, %rd8657, %rd8655;
	mul.lo.s64 	%rd8659, %rd8658, 1099511628211;
	shr.u64 	%rd8660, %rd8652, 16;
	and.b64  	%rd8661, %rd8660, 255;
	xor.b64  	%rd8662, %rd8661, %rd8659;
	mul.lo.s64 	%rd8663, %rd8662, 1099511628211;
	shr.u64 	%rd8664, %rd8652, 24;
	and.b64  	%rd8665, %rd8664, 255;
	xor.b64  	%rd8666, %rd8665, %rd8663;
	mul.lo.s64 	%rd8667, %rd8666, 1099511628211;
	shr.u64 	%rd8668, %rd8652, 32;
	and.b64  	%rd8669, %rd8668, 255;
	xor.b64  	%rd8670, %rd8669, %rd8667;
	mul.lo.s64 	%rd8671, %rd8670, 1099511628211;
	shr.u64 	%rd8672, %rd8652, 40;
	and.b64  	%rd8673, %rd8672, 255;
	xor.b64  	%rd8674, %rd8673, %rd8671;
	mul.lo.s64 	%rd8675, %rd8674, 1099511628211;
	shr.u64 	%rd8676, %rd8652, 48;
	and.b64  	%rd8677, %rd8676, 255;
	xor.b64  	%rd8678, %rd8677, %rd8675;
	mul.lo.s64 	%rd8679, %rd8678, 1099511628211;
	shr.u64 	%rd8680, %rd8652, 56;
	xor.b64  	%rd8681, %rd8680, %rd8679;
	mul.lo.s64 	%rd8682, %rd8681, 1099511628211;
	ld.u64 	%rd8683, [%rd8651+8];
	and.b64  	%rd8684, %rd8683, 255;
	xor.b64  	%rd8685, %rd8684, %rd8682;
	mul.lo.s64 	%rd8686, %rd8685, 1099511628211;
	shr.u64 	%rd8687, %rd8683, 8;
	and.b64  	%rd8688, %rd8687, 255;
	xor.b64  	%rd8689, %rd8688, %rd8686;
	mul.lo.s64 	%rd8690, %rd8689, 1099511628211;
	shr.u64 	%rd8691, %rd8683, 16;
	and.b64  	%rd8692, %rd8691, 255;
	xor.b64  	%rd8693, %rd8692, %rd8690;
	mul.lo.s64 	%rd8694, %rd8693, 1099511628211;
	shr.u64 	%rd8695, %rd8683, 24;
	and.b64  	%rd8696, %rd8695, 255;
	xor.b64  	%rd8697, %rd8696, %rd8694;
	mul.lo.s64 	%rd8698, %rd8697, 1099511628211;
	shr.u64 	%rd8699, %rd8683, 32;
	and.b64  	%rd8700, %rd8699, 255;
	xor.b64  	%rd8701, %rd8700, %rd8698;
	mul.lo.s64 	%rd8702, %rd8701, 1099511628211;
	shr.u64 	%rd8703, %rd8683, 40;
	and.b64  	%rd8704, %rd8703, 255;
	xor.b64  	%rd8705, %rd8704, %rd8702;
	mul.lo.s64 	%rd8706, %rd8705, 1099511628211;
	shr.u64 	%rd8707, %rd8683, 48;
	and.b64  	%rd8708, %rd8707, 255;
	xor.b64  	%rd8709, %rd8708, %rd8706;
	mul.lo.s64 	%rd8710, %rd8709, 1099511628211;
	shr.u64 	%rd8711, %rd8683, 56;
	xor.b64  	%rd8712, %rd8711, %rd8710;
	mul.lo.s64 	%rd38505, %rd8712, 1099511628211;
	add.s64 	%rd38503, %rd38503, 2;
	and.b64  	%rd38506, %rd4132, -2;
	setp.ne.s64 	%p315, %rd38503, %rd38506;
	@%p315 bra 	$L__BB37_1604;
$L__BB37_1605:
	setp.eq.s64 	%p316, %rd2404, 0;
	@%p316 bra 	$L__BB37_1607;
	shl.b64 	%rd8713, %rd38506, 3;
	add.s64 	%rd8714, %rd39125, %rd8713;
	ld.u64 	%rd8715, [%rd8714];
	and.b64  	%rd8716, %rd8715, 255;
	xor.b64  	%rd8717, %rd8716, %rd38505;
	mul.lo.s64 	%rd8718, %rd8717, 1099511628211;
	shr.u64 	%rd8719, %rd8715, 8;
	and.b64  	%rd8720, %rd8719, 255;
	xor.b64  	%rd8721, %rd8720, %rd8718;
	mul.lo.s64 	%rd8722, %rd8721, 1099511628211;
	shr.u64 	%rd8723, %rd8715, 16;
	and.b64  	%rd8724, %rd8723, 255;
	xor.b64  	%rd8725, %rd8724, %rd8722;
	mul.lo.s64 	%rd8726, %rd8725, 1099511628211;
	shr.u64 	%rd8727, %rd8715, 24;
	and.b64  	%rd8728, %rd8727, 255;
	xor.b64  	%rd8729, %rd8728, %rd8726;
	mul.lo.s64 	%rd8730, %rd8729, 1099511628211;
	shr.u64 	%rd8731, %rd8715, 32;
	and.b64  	%rd8732, %rd8731, 255;
	xor.b64  	%rd8733, %rd8732, %rd8730;
	mul.lo.s64 	%rd8734, %rd8733, 1099511628211;
	shr.u64 	%rd8735, %rd8715, 40;
	and.b64  	%rd8736, %rd8735, 255;
	xor.b64  	%rd8737, %rd8736, %rd8734;
	mul.lo.s64 	%rd8738, %rd8737, 1099511628211;
	shr.u64 	%rd8739, %rd8715, 48;
	and.b64  	%rd8740, %rd8739, 255;
	xor.b64  	%rd8741, %rd8740, %rd8738;
	mul.lo.s64 	%rd8742, %rd8741, 1099511628211;
	shr.u64 	%rd8743, %rd8715, 56;
	xor.b64  	%rd8744, %rd8743, %rd8742;
	mul.lo.s64 	%rd38505, %rd8744, 1099511628211;
$L__BB37_1607:
	setp.eq.s64 	%p317, %rd1953, 0;
	mov.b64 	%rd38511, -3750763034362895579;
	mov.b64 	%rd38512, 0;
	@%p317 bra 	$L__BB37_1610;
	mov.b64 	%rd38511, -3750763034362895579;
	mov.b64 	%rd38509, 0;
$L__BB37_1609:
	shl.b64 	%rd8750, %rd38509, 3;
	add.s64 	%rd8751, %rd38420, %rd8750;
	ld.u64 	%rd8752, [%rd8751];
	and.b64  	%rd8753, %rd8752, 255;
	xor.b64  	%rd8754, %rd8753, %rd38511;
	mul.lo.s64 	%rd8755, %rd8754, 1099511628211;
	shr.u64 	%rd8756, %rd8752, 8;
	and.b64  	%rd8757, %rd8756, 255;
	xor.b64  	%rd8758, %rd8757, %rd8755;
	mul.lo.s64 	%rd8759, %rd8758, 1099511628211;
	shr.u64 	%rd8760, %rd8752, 16;
	and.b64  	%rd8761, %rd8760, 255;
	xor.b64  	%rd8762, %rd8761, %rd8759;
	mul.lo.s64 	%rd8763, %rd8762, 1099511628211;
	shr.u64 	%rd8764, %rd8752, 24;
	and.b64  	%rd8765, %rd8764, 255;
	xor.b64  	%rd8766, %rd8765, %rd8763;
	mul.lo.s64 	%rd8767, %rd8766, 1099511628211;
	shr.u64 	%rd8768, %rd8752, 32;
	and.b64  	%rd8769, %rd8768, 255;
	xor.b64  	%rd8770, %rd8769, %rd8767;
	mul.lo.s64 	%rd8771, %rd8770, 1099511628211;
	shr.u64 	%rd8772, %rd8752, 40;
	and.b64  	%rd8773, %rd8772, 255;
	xor.b64  	%rd8774, %rd8773, %rd8771;
	mul.lo.s64 	%rd8775, %rd8774, 1099511628211;
	shr.u64 	%rd8776, %rd8752, 48;
	and.b64  	%rd8777, %rd8776, 255;
	xor.b64  	%rd8778, %rd8777, %rd8775;
	mul.lo.s64 	%rd8779, %rd8778, 1099511628211;
	shr.u64 	%rd8780, %rd8752, 56;
	xor.b64  	%rd8781, %rd8780, %rd8779;
	mul.lo.s64 	%rd8782, %rd8781, 1099511628211;
	ld.u64 	%rd8783, [%rd8751+8];
	and.b64  	%rd8784, %rd8783, 255;
	xor.b64  	%rd8785, %rd8784, %rd8782;
	mul.lo.s64 	%rd8786, %rd8785, 1099511628211;
	shr.u64 	%rd8787, %rd8783, 8;
	and.b64  	%rd8788, %rd8787, 255;
	xor.b64  	%rd8789, %rd8788, %rd8786;
	mul.lo.s64 	%rd8790, %rd8789, 1099511628211;
	shr.u64 	%rd8791, %rd8783, 16;
	and.b64  	%rd8792, %rd8791, 255;
	xor.b64  	%rd8793, %rd8792, %rd8790;
	mul.lo.s64 	%rd8794, %rd8793, 1099511628211;
	shr.u64 	%rd8795, %rd8783, 24;
	and.b64  	%rd8796, %rd8795, 255;
	xor.b64  	%rd8797, %rd8796, %rd8794;
	mul.lo.s64 	%rd8798, %rd8797, 1099511628211;
	shr.u64 	%rd8799, %rd8783, 32;
	and.b64  	%rd8800, %rd8799, 255;
	xor.b64  	%rd8801, %rd8800, %rd8798;
	mul.lo.s64 	%rd8802, %rd8801, 1099511628211;
	shr.u64 	%rd8803, %rd8783, 40;
	and.b64  	%rd8804, %rd8803, 255;
	xor.b64  	%rd8805, %rd8804, %rd8802;
	mul.lo.s64 	%rd8806, %rd8805, 1099511628211;
	shr.u64 	%rd8807, %rd8783, 48;
	and.b64  	%rd8808, %rd8807, 255;
	xor.b64  	%rd8809, %rd8808, %rd8806;
	mul.lo.s64 	%rd8810, %rd8809, 1099511628211;
	shr.u64 	%rd8811, %rd8783, 56;
	xor.b64  	%rd8812, %rd8811, %rd8810;
	mul.lo.s64 	%rd38511, %rd8812, 1099511628211;
	add.s64 	%rd38509, %rd38509, 2;
	and.b64  	%rd38512, %rd4132, -2;
	setp.ne.s64 	%p318, %rd38509, %rd38512;
	@%p318 bra 	$L__BB37_1609;
$L__BB37_1610:
	setp.eq.s64 	%p319, %rd2404, 0;
	@%p319 bra 	$L__BB37_1612;
	shl.b64 	%rd8813, %rd38512, 3;
	add.s64 	%rd8814, %rd38420, %rd8813;
	ld.u64 	%rd8815, [%rd8814];
	and.b64  	%rd8816, %rd8815, 255;
	xor.b64  	%rd8817, %rd8816, %rd38511;
	mul.lo.s64 	%rd8818, %rd8817, 1099511628211;
	shr.u64 	%rd8819, %rd8815, 8;
	and.b64  	%rd8820, %rd8819, 255;
	xor.b64  	%rd8821, %rd8820, %rd8818;
	mul.lo.s64 	%rd8822, %rd8821, 1099511628211;
	shr.u64 	%rd8823, %rd8815, 16;
	and.b64  	%rd8824, %rd8823, 255;
	xor.b64  	%rd8825, %rd8824, %rd8822;
	mul.lo.s64 	%rd8826, %rd8825, 1099511628211;
	shr.u64 	%rd8827, %rd8815, 24;
	and.b64  	%rd8828, %rd8827, 255;
	xor.b64  	%rd8829, %rd8828, %rd8826;
	mul.lo.s64 	%rd8830, %rd8829, 1099511628211;
	shr.u64 	%rd8831, %rd8815, 32;
	and.b64  	%rd8832, %rd8831, 255;
	xor.b64  	%rd8833, %rd8832, %rd8830;
	mul.lo.s64 	%rd8834, %rd8833, 1099511628211;
	shr.u64 	%rd8835, %rd8815, 40;
	and.b64  	%rd8836, %rd8835, 255;
	xor.b64  	%rd8837, %rd8836, %rd8834;
	mul.lo.s64 	%rd8838, %rd8837, 1099511628211;
	shr.u64 	%rd8839, %rd8815, 48;
	and.b64  	%rd8840, %rd8839, 255;
	xor.b64  	%rd8841, %rd8840, %rd8838;
	mul.lo.s64 	%rd8842, %rd8841, 1099511628211;
	shr.u64 	%rd8843, %rd8815, 56;
	xor.b64  	%rd8844, %rd8843, %rd8842;
	mul.lo.s64 	%rd38511, %rd8844, 1099511628211;
$L__BB37_1612:
	setp.eq.s64 	%p320, %rd38505, %rd38511;
	@%p320 bra 	$L__BB37_1625;
	setp.eq.s64 	%p321, %rd1953, 0;
	mov.b64 	%rd38517, -3750763034362895579;
	mov.b64 	%rd38518, 0;
	@%p321 bra 	$L__BB37_1616;
	mov.b64 	%rd38517, -3750763034362895579;
	mov.b64 	%rd38515, 0;
	and.b64  	%rd38518, %rd4132, -2;
$L__BB37_1615:
	shl.b64 	%rd8850, %rd38515, 3;
	add.s64 	%rd8851, %rd39125, %rd8850;
	ld.u64 	%rd8852, [%rd8851];
	and.b64  	%rd8853, %rd8852, 255;
	xor.b64  	%rd8854, %rd8853, %rd38517;
	mul.lo.s64 	%rd8855, %rd8854, 1099511628211;
	shr.u64 	%rd8856, %rd8852, 8;
	and.b64  	%rd8857, %rd8856, 255;
	xor.b64  	%rd8858, %rd8857, %rd8855;
	mul.lo.s64 	%rd8859, %rd8858, 1099511628211;
	shr.u64 	%rd8860, %rd8852, 16;
	and.b64  	%rd8861, %rd8860, 255;
	xor.b64  	%rd8862, %rd8861, %rd8859;
	mul.lo.s64 	%rd8863, %rd8862, 1099511628211;
	shr.u64 	%rd8864, %rd8852, 24;
	and.b64  	%rd8865, %rd8864, 255;
	xor.b64  	%rd8866, %rd8865, %rd8863;
	mul.lo.s64 	%rd8867, %rd8866, 1099511628211;
	shr.u64 	%rd8868, %rd8852, 32;
	and.b64  	%rd8869, %rd8868, 255;
	xor.b64  	%rd8870, %rd8869, %rd8867;
	mul.lo.s64 	%rd8871, %rd8870, 1099511628211;
	shr.u64 	%rd8872, %rd8852, 40;
	and.b64  	%rd8873, %rd8872, 255;
	xor.b64  	%rd8874, %rd8873, %rd8871;
	mul.lo.s64 	%rd8875, %rd8874, 1099511628211;
	shr.u64 	%rd8876, %rd8852, 48;
	and.b64  	%rd8877, %rd8876, 255;
	xor.b64  	%rd8878, %rd8877, %rd8875;
	mul.lo.s64 	%rd8879, %rd8878, 1099511628211;
	shr.u64 	%rd8880, %rd8852, 56;
	xor.b64  	%rd8881, %rd8880, %rd8879;
	mul.lo.s64 	%rd8882, %rd8881, 1099511628211;
	ld.u64 	%rd8883, [%rd8851+8];
	and.b64  	%rd8884, %rd8883, 255;
	xor.b64  	%rd8885, %rd8884, %rd8882;
	mul.lo.s64 	%rd8886, %rd8885, 1099511628211;
	shr.u64 	%rd8887, %rd8883, 8;
	and.b64  	%rd8888, %rd8887, 255;
	xor.b64  	%rd8889, %rd8888, %rd8886;
	mul.lo.s64 	%rd8890, %rd8889, 1099511628211;
	shr.u64 	%rd8891, %rd8883, 16;
	and.b64  	%rd8892, %rd8891, 255;
	xor.b64  	%rd8893, %rd8892, %rd8890;
	mul.lo.s64 	%rd8894, %rd8893, 1099511628211;
	shr.u64 	%rd8895, %rd8883, 24;
	and.b64  	%rd8896, %rd8895, 255;
	xor.b64  	%rd8897, %rd8896, %rd8894;
	mul.lo.s64 	%rd8898, %rd8897, 1099511628211;
	shr.u64 	%rd8899, %rd8883, 32;
	and.b64  	%rd8900, %rd8899, 255;
	xor.b64  	%rd8901, %rd8900, %rd8898;
	mul.lo.s64 	%rd8902, %rd8901, 1099511628211;
	shr.u64 	%rd8903, %rd8883, 40;
	and.b64  	%rd8904, %rd8903, 255;
	xor.b64  	%rd8905, %rd8904, %rd8902;
	mul.lo.s64 	%rd8906, %rd8905, 1099511628211;
	shr.u64 	%rd8907, %rd8883, 48;
	and.b64  	%rd8908, %rd8907, 255;
	xor.b64  	%rd8909, %rd8908, %rd8906;
	mul.lo.s64 	%rd8910, %rd8909, 1099511628211;
	shr.u64 	%rd8911, %rd8883, 56;
	xor.b64  	%rd8912, %rd8911, %rd8910;
	mul.lo.s64 	%rd38517, %rd8912, 1099511628211;
	add.s64 	%rd38515, %rd38515, 2;
	setp.ne.s64 	%p322, %rd38515, %rd38518;
	@%p322 bra 	$L__BB37_1615;
$L__BB37_1616:
	setp.eq.s64 	%p323, %rd2404, 0;
	@%p323 bra 	$L__BB37_1618;
	shl.b64 	%rd8913, %rd38518, 3;
	add.s64 	%rd8914, %rd39125, %rd8913;
	ld.u64 	%rd8915, [%rd8914];
	and.b64  	%rd8916, %rd8915, 255;
	xor.b64  	%rd8917, %rd8916, %rd38517;
	mul.lo.s64 	%rd8918, %rd8917, 1099511628211;
	shr.u64 	%rd8919, %rd8915, 8;
	and.b64  	%rd8920, %rd8919, 255;
	xor.b64  	%rd8921, %rd8920, %rd8918;
	mul.lo.s64 	%rd8922, %rd8921, 1099511628211;
	shr.u64 	%rd8923, %rd8915, 16;
	and.b64  	%rd8924, %rd8923, 255;
	xor.b64  	%rd8925, %rd8924, %rd8922;
	mul.lo.s64 	%rd8926, %rd8925, 1099511628211;
	shr.u64 	%rd8927, %rd8915, 24;
	and.b64  	%rd8928, %rd8927, 255;
	xor.b64  	%rd8929, %rd8928, %rd8926;
	mul.lo.s64 	%rd8930, %rd8929, 1099511628211;
	shr.u64 	%rd8931, %rd8915, 32;
	and.b64  	%rd8932, %rd8931, 255;
	xor.b64  	%rd8933, %rd8932, %rd8930;
	mul.lo.s64 	%rd8934, %rd8933, 1099511628211;
	shr.u64 	%rd8935, %rd8915, 40;
	and.b64  	%rd8936, %rd8935, 255;
	xor.b64  	%rd8937, %rd8936, %rd8934;
	mul.lo.s64 	%rd8938, %rd8937, 1099511628211;
	shr.u64 	%rd8939, %rd8915, 48;
	and.b64  	%rd8940, %rd8939, 255;
	xor.b64  	%rd8941, %rd8940, %rd8938;
	mul.lo.s64 	%rd8942, %rd8941, 1099511628211;
	shr.u64 	%rd8943, %rd8915, 56;
	xor.b64  	%rd8944, %rd8943, %rd8942;
	mul.lo.s64 	%rd38517, %rd8944, 1099511628211;
$L__BB37_1618:
	setp.eq.s64 	%p324, %rd1953, 0;
	mov.b64 	%rd38523, -3750763034362895579;
	mov.b64 	%rd38524, 0;
	@%p324 bra 	$L__BB37_1621;
	mov.b64 	%rd38523, -3750763034362895579;
	mov.b64 	%rd38521, 0;
$L__BB37_1620:
	shl.b64 	%rd8950, %rd38521, 3;
	add.s64 	%rd8951, %rd38420, %rd8950;
	ld.u64 	%rd8952, [%rd8951];
	and.b64  	%rd8953, %rd8952, 255;
	xor.b64  	%rd8954, %rd8953, %rd38523;
	mul.lo.s64 	%rd8955, %rd8954, 1099511628211;
	shr.u64 	%rd8956, %rd8952, 8;
	and.b64  	%rd8957, %rd8956, 255;
	xor.b64  	%rd8958, %rd8957, %rd8955;
	mul.lo.s64 	%rd8959, %rd8958, 1099511628211;
	shr.u64 	%rd8960, %rd8952, 16;
	and.b64  	%rd8961, %rd8960, 255;
	xor.b64  	%rd8962, %rd8961, %rd8959;
	mul.lo.s64 	%rd8963, %rd8962, 1099511628211;
	shr.u64 	%rd8964, %rd8952, 24;
	and.b64  	%rd8965, %rd8964, 255;
	xor.b64  	%rd8966, %rd8965, %rd8963;
	mul.lo.s64 	%rd8967, %rd8966, 1099511628211;
	shr.u64 	%rd8968, %rd8952, 32;
	and.b64  	%rd8969, %rd8968, 255;
	xor.b64  	%rd8970, %rd8969, %rd8967;
	mul.lo.s64 	%rd8971, %rd8970, 1099511628211;
	shr.u64 	%rd8972, %rd8952, 40;
	and.b64  	%rd8973, %rd8972, 255;
	xor.b64  	%rd8974, %rd8973, %rd8971;
	mul.lo.s64 	%rd8975, %rd8974, 1099511628211;
	shr.u64 	%rd8976, %rd8952, 48;
	and.b64  	%rd8977, %rd8976, 255;
	xor.b64  	%rd8978, %rd8977, %rd8975;
	mul.lo.s64 	%rd8979, %rd8978, 1099511628211;
	shr.u64 	%rd8980, %rd8952, 56;
	xor.b64  	%rd8981, %rd8980, %rd8979;
	mul.lo.s64 	%rd8982, %rd8981, 1099511628211;
	ld.u64 	%rd8983, [%rd8951+8];
	and.b64  	%rd8984, %rd8983, 255;
	xor.b64  	%rd8985, %rd8984, %rd8982;
	mul.lo.s64 	%rd8986, %rd8985, 1099511628211;
	shr.u64 	%rd8987, %rd8983, 8;
	and.b64  	%rd8988, %rd8987, 255;
	xor.b64  	%rd8989, %rd8988, %rd8986;
	mul.lo.s64 	%rd8990, %rd8989, 1099511628211;
	shr.u64 	%rd8991, %rd8983, 16;
	and.b64  	%rd8992, %rd8991, 255;
	xor.b64  	%rd8993, %rd8992, %rd8990;
	mul.lo.s64 	%rd8994, %rd8993, 1099511628211;
	shr.u64 	%rd8995, %rd8983, 24;
	and.b64  	%rd8996, %rd8995, 255;
	xor.b64  	%rd8997, %rd8996, %rd8994;
	mul.lo.s64 	%rd8998, %rd8997, 1099511628211;
	shr.u64 	%rd8999, %rd8983, 32;
	and.b64  	%rd9000, %rd8999, 255;
	xor.b64  	%rd9001, %rd9000, %rd8998;
	mul.lo.s64 	%rd9002, %rd9001, 1099511628211;
	shr.u64 	%rd9003, %rd8983, 40;
	and.b64  	%rd9004, %rd9003, 255;
	xor.b64  	%rd9005, %rd9004, %rd9002;
	mul.lo.s64 	%rd9006, %rd9005, 1099511628211;
	shr.u64 	%rd9007, %rd8983, 48;
	and.b64  	%rd9008, %rd9007, 255;
	xor.b64  	%rd9009, %rd9008, %rd9006;
	mul.lo.s64 	%rd9010, %rd9009, 1099511628211;
	shr.u64 	%rd9011, %rd8983, 56;
	xor.b64  	%rd9012, %rd9011, %rd9010;
	mul.lo.s64 	%rd38523, %rd9012, 1099511628211;
	add.s64 	%rd38521, %rd38521, 2;
	and.b64  	%rd38524, %rd4132, -2;
	setp.ne.s64 	%p325, %rd38521, %rd38524;
	@%p325 bra 	$L__BB37_1620;
$L__BB37_1621:
	setp.eq.s64 	%p326, %rd2404, 0;
	@%p326 bra 	$L__BB37_1623;
	shl.b64 	%rd9013, %rd38524, 3;
	add.s64 	%rd9014, %rd38420, %rd9013;
	ld.u64 	%rd9015, [%rd9014];
	and.b64  	%rd9016, %rd9015, 255;
	xor.b64  	%rd9017, %rd9016, %rd38523;
	mul.lo.s64 	%rd9018, %rd9017, 1099511628211;
	shr.u64 	%rd9019, %rd9015, 8;
	and.b64  	%rd9020, %rd9019, 255;
	xor.b64  	%rd9021, %rd9020, %rd9018;
	mul.lo.s64 	%rd9022, %rd9021, 1099511628211;
	shr.u64 	%rd9023, %rd9015, 16;
	and.b64  	%rd9024, %rd9023, 255;
	xor.b64  	%rd9025, %rd9024, %rd9022;
	mul.lo.s64 	%rd9026, %rd9025, 1099511628211;
	shr.u64 	%rd9027, %rd9015, 24;
	and.b64  	%rd9028, %rd9027, 255;
	xor.b64  	%rd9029, %rd9028, %rd9026;
	mul.lo.s64 	%rd9030, %rd9029, 1099511628211;
	shr.u64 	%rd9031, %rd9015, 32;
	and.b64  	%rd9032, %rd9031, 255;
	xor.b64  	%rd9033, %rd9032, %rd9030;
	mul.lo.s64 	%rd9034, %rd9033, 1099511628211;
	shr.u64 	%rd9035, %rd9015, 40;
	and.b64  	%rd9036, %rd9035, 255;
	xor.b64  	%rd9037, %rd9036, %rd9034;
	mul.lo.s64 	%rd9038, %rd9037, 1099511628211;
	shr.u64 	%rd9039, %rd9015, 48;
	and.b64  	%rd9040, %rd9039, 255;
	xor.b64  	%rd9041, %rd9040, %rd9038;
	mul.lo.s64 	%rd9042, %rd9041, 1099511628211;
	shr.u64 	%rd9043, %rd9015, 56;
	xor.b64  	%rd9044, %rd9043, %rd9042;
	mul.lo.s64 	%rd38523, %rd9044, 1099511628211;
$L__BB37_1623:
	setp.lt.u64 	%p327, %rd38517, %rd38523;
	mov.u64 	%rd38528, %rd39125;
	@%p327 bra 	$L__BB37_1624;
	bra.uni 	$L__BB37_1629;
$L__BB37_1624:
	mov.u64 	%rd38528, %rd38420;
	mov.u64 	%rd38420, %rd39125;
	bra.uni 	$L__BB37_1629;
$L__BB37_1625:
	setp.eq.s32 	%p328, %r118, 0;
	mov.u64 	%rd38528, %rd39125;
	@%p328 bra 	$L__BB37_1629;
	mov.b64 	%rd38527, 0;
$L__BB37_1627:
	shl.b64 	%rd9046, %rd38527, 3;
	add.s64 	%rd9047, %rd39125, %rd9046;
	ld.u64 	%rd2676, [%rd9047];
	add.s64 	%rd9048, %rd38420, %rd9046;
	ld.u64 	%rd2677, [%rd9048];
	setp.lt.u64 	%p329, %rd2676, %rd2677;
	@%p329 bra 	$L__BB37_1624;
	setp.le.u64 	%p330, %rd2676, %rd2677;
	add.s64 	%rd38527, %rd38527, 1;
	setp.lt.u64 	%p331, %rd38527, %rd1952;
	and.pred  	%p332, %p330, %p331;
	mov.u64 	%rd38528, %rd39125;
	@%p332 bra 	$L__BB37_1627;
$L__BB37_1629:
	setp.eq.s64 	%p333, %rd1953, 0;
	mov.b64 	%rd38532, -3750763034362895579;
	mov.b64 	%rd38533, 0;
	@%p333 bra 	$L__BB37_1632;
	mov.b64 	%rd38532, -3750763034362895579;
	mov.b64 	%rd38530, 0;
$L__BB37_1631:
	shl.b64 	%rd9055, %rd38530, 3;
	add.s64 	%rd9056, %rd39123, %rd9055;
	ld.u64 	%rd9057, [%rd9056];
	and.b64  	%rd9058, %rd9057, 255;
	xor.b64  	%rd9059, %rd9058, %rd38532;
	mul.lo.s64 	%rd9060, %rd9059, 1099511628211;
	shr.u64 	%rd9061, %rd9057, 8;
	and.b64  	%rd9062, %rd9061, 255;
	xor.b64  	%rd9063, %rd9062, %rd9060;
	mul.lo.s64 	%rd9064, %rd9063, 1099511628211;
	shr.u64 	%rd9065, %rd9057, 16;
	and.b64  	%rd9066, %rd9065, 255;
	xor.b64  	%rd9067, %rd9066, %rd9064;
	mul.lo.s64 	%rd9068, %rd9067, 1099511628211;
	shr.u64 	%rd9069, %rd9057, 24;
	and.b64  	%rd9070, %rd9069, 255;
	xor.b64  	%rd9071, %rd9070, %rd9068;
	mul.lo.s64 	%rd9072, %rd9071, 1099511628211;
	shr.u64 	%rd9073, %rd9057, 32;
	and.b64  	%rd9074, %rd9073, 255;
	xor.b64  	%rd9075, %rd9074, %rd9072;
	mul.lo.s64 	%rd9076, %rd9075, 1099511628211;
	shr.u64 	%rd9077, %rd9057, 40;
	and.b64  	%rd9078, %rd9077, 255;
	xor.b64  	%rd9079, %rd9078, %rd9076;
	mul.lo.s64 	%rd9080, %rd9079, 1099511628211;
	shr.u64 	%rd9081, %rd9057, 48;
	and.b64  	%rd9082, %rd9081, 255;
	xor.b64  	%rd9083, %rd9082, %rd9080;
	mul.lo.s64 	%rd9084, %rd9083, 1099511628211;
	shr.u64 	%rd9085, %rd9057, 56;
	xor.b64  	%rd9086, %rd9085, %rd9084;
	mul.lo.s64 	%rd9087, %rd9086, 1099511628211;
	ld.u64 	%rd9088, [%rd9056+8];
	and.b64  	%rd9089, %rd9088, 255;
	xor.b64  	%rd9090, %rd9089, %rd9087;
	mul.lo.s64 	%rd9091, %rd9090, 1099511628211;
	shr.u64 	%rd9092, %rd9088, 8;
	and.b64  	%rd9093, %rd9092, 255;
	xor.b64  	%rd9094, %rd9093, %rd9091;
	mul.lo.s64 	%rd9095, %rd9094, 1099511628211;
	shr.u64 	%rd9096, %rd9088, 16;
	and.b64  	%rd9097, %rd9096, 255;
	xor.b64  	%rd9098, %rd9097, %rd9095;
	mul.lo.s64 	%rd9099, %rd9098, 1099511628211;
	shr.u64 	%rd9100, %rd9088, 24;
	and.b64  	%rd9101, %rd9100, 255;
	xor.b64  	%rd9102, %rd9101, %rd9099;
	mul.lo.s64 	%rd9103, %rd9102, 1099511628211;
	shr.u64 	%rd9104, %rd9088, 32;
	and.b64  	%rd9105, %rd9104, 255;
	xor.b64  	%rd9106, %rd9105, %rd9103;
	mul.lo.s64 	%rd9107, %rd9106, 1099511628211;
	shr.u64 	%rd9108, %rd9088, 40;
	and.b64  	%rd9109, %rd9108, 255;
	xor.b64  	%rd9110, %rd9109, %rd9107;
	mul.lo.s64 	%rd9111, %rd9110, 1099511628211;
	shr.u64 	%rd9112, %rd9088, 48;
	and.b64  	%rd9113, %rd9112, 255;
	xor.b64  	%rd9114, %rd9113, %rd9111;
	mul.lo.s64 	%rd9115, %rd9114, 1099511628211;
	shr.u64 	%rd9116, %rd9088, 56;
	xor.b64  	%rd9117, %rd9116, %rd9115;
	mul.lo.s64 	%rd38532, %rd9117, 1099511628211;
	add.s64 	%rd38530, %rd38530, 2;
	and.b64  	%rd38533, %rd4132, -2;
	setp.ne.s64 	%p334, %rd38530, %rd38533;
	@%p334 bra 	$L__BB37_1631;
$L__BB37_1632:
	setp.eq.s64 	%p335, %rd2404, 0;
	@%p335 bra 	$L__BB37_1634;
	shl.b64 	%rd9118, %rd38533, 3;
	add.s64 	%rd9119, %rd39123, %rd9118;
	ld.u64 	%rd9120, [%rd9119];
	and.b64  	%rd9121, %rd9120, 255;
	xor.b64  	%rd9122, %rd9121, %rd38532;
	mul.lo.s64 	%rd9123, %rd9122, 1099511628211;
	shr.u64 	%rd9124, %rd9120, 8;
	and.b64  	%rd9125, %rd9124, 255;
	xor.b64  	%rd9126, %rd9125, %rd9123;
	mul.lo.s64 	%rd9127, %rd9126, 1099511628211;
	shr.u64 	%rd9128, %rd9120, 16;
	and.b64  	%rd9129, %rd9128, 255;
	xor.b64  	%rd9130, %rd9129, %rd9127;
	mul.lo.s64 	%rd9131, %rd9130, 1099511628211;
	shr.u64 	%rd9132, %rd9120, 24;
	and.b64  	%rd9133, %rd9132, 255;
	xor.b64  	%rd9134, %rd9133, %rd9131;
	mul.lo.s64 	%rd9135, %rd9134, 1099511628211;
	shr.u64 	%rd9136, %rd9120, 32;
	and.b64  	%rd9137, %rd9136, 255;
	xor.b64  	%rd9138, %rd9137, %rd9135;
	mul.lo.s64 	%rd9139, %rd9138, 1099511628211;
	shr.u64 	%rd9140, %rd9120, 40;
	and.b64  	%rd9141, %rd9140, 255;
	xor.b64  	%rd9142, %rd9141, %rd9139;
	mul.lo.s64 	%rd9143, %rd9142, 1099511628211;
	shr.u64 	%rd9144, %rd9120, 48;
	and.b64  	%rd9145, %rd9144, 255;
	xor.b64  	%rd9146, %rd9145, %rd9143;
	mul.lo.s64 	%rd9147, %rd9146, 1099511628211;
	shr.u64 	%rd9148, %rd9120, 56;
	xor.b64  	%rd9149, %rd9148, %rd9147;
	mul.lo.s64 	%rd38532, %rd9149, 1099511628211;
$L__BB37_1634:
	setp.eq.s64 	%p336, %rd1953, 0;
	mov.b64 	%rd38538, -3750763034362895579;
	mov.b64 	%rd38539, 0;
	@%p336 bra 	$L__BB37_1637;
	mov.b64 	%rd38538, -3750763034362895579;
	mov.b64 	%rd38536, 0;
$L__BB37_1636:
	shl.b64 	%rd9155, %rd38536, 3;
	add.s64 	%rd9156, %rd38447, %rd9155;
	ld.u64 	%rd9157, [%rd9156];
	and.b64  	%rd9158, %rd9157, 255;
	xor.b64  	%rd9159, %rd9158, %rd38538;
	mul.lo.s64 	%rd9160, %rd9159, 1099511628211;
	shr.u64 	%rd9161, %rd9157, 8;
	and.b64  	%rd9162, %rd9161, 255;
	xor.b64  	%rd9163, %rd9162, %rd9160;
	mul.lo.s64 	%rd9164, %rd9163, 1099511628211;
	shr.u64 	%rd9165, %rd9157, 16;
	and.b64  	%rd9166, %rd9165, 255;
	xor.b64  	%rd9167, %rd9166, %rd9164;
	mul.lo.s64 	%rd9168, %rd9167, 1099511628211;
	shr.u64 	%rd9169, %rd9157, 24;
	and.b64  	%rd9170, %rd9169, 255;
	xor.b64  	%rd9171, %rd9170, %rd9168;
	mul.lo.s64 	%rd9172, %rd9171, 1099511628211;
	shr.u64 	%rd9173, %rd9157, 32;
	and.b64  	%rd9174, %rd9173, 255;
	xor.b64  	%rd9175, %rd9174, %rd9172;
	mul.lo.s64 	%rd9176, %rd9175, 1099511628211;
	shr.u64 	%rd9177, %rd9157, 40;
	and.b64  	%rd9178, %rd9177, 255;
	xor.b64  	%rd9179, %rd9178, %rd9176;
	mul.lo.s64 	%rd9180, %rd9179, 1099511628211;
	shr.u64 	%rd9181, %rd9157, 48;
	and.b64  	%rd9182, %rd9181, 255;
	xor.b64  	%rd9183, %rd9182, %rd9180;
	mul.lo.s64 	%rd9184, %rd9183, 1099511628211;
	shr.u64 	%rd9185, %rd9157, 56;
	xor.b64  	%rd9186, %rd9185, %rd9184;
	mul.lo.s64 	%rd9187, %rd9186, 1099511628211;
	ld.u64 	%rd9188, [%rd9156+8];
	and.b64  	%rd9189, %rd9188, 255;
	xor.b64  	%rd9190, %rd9189, %rd9187;
	mul.lo.s64 	%rd9191, %rd9190, 1099511628211;
	shr.u64 	%rd9192, %rd9188, 8;
	and.b64  	%rd9193, %rd9192, 255;
	xor.b64  	%rd9194, %rd9193, %rd9191;
	mul.lo.s64 	%rd9195, %rd9194, 1099511628211;
	shr.u64 	%rd9196, %rd9188, 16;
	and.b64  	%rd9197, %rd9196, 255;
	xor.b64  	%rd9198, %rd9197, %rd9195;
	mul.lo.s64 	%rd9199, %rd9198, 1099511628211;
	shr.u64 	%rd9200, %rd9188, 24;
	and.b64  	%rd9201, %rd9200, 255;
	xor.b64  	%rd9202, %rd9201, %rd9199;
	mul.lo.s64 	%rd9203, %rd9202, 1099511628211;
	shr.u64 	%rd9204, %rd9188, 32;
	and.b64  	%rd9205, %rd9204, 255;
	xor.b64  	%rd9206, %rd9205, %rd9203;
	mul.lo.s64 	%rd9207, %rd9206, 1099511628211;
	shr.u64 	%rd9208, %rd9188, 40;
	and.b64  	%rd9209, %rd9208, 255;
	xor.b64  	%rd9210, %rd9209, %rd9207;
	mul.lo.s64 	%rd9211, %rd9210, 1099511628211;
	shr.u64 	%rd9212, %rd9188, 48;
	and.b64  	%rd9213, %rd9212, 255;
	xor.b64  	%rd9214, %rd9213, %rd9211;
	mul.lo.s64 	%rd9215, %rd9214, 1099511628211;
	shr.u64 	%rd9216, %rd9188, 56;
	xor.b64  	%rd9217, %rd9216, %rd9215;
	mul.lo.s64 	%rd38538, %rd9217, 1099511628211;
	add.s64 	%rd38536, %rd38536, 2;
	and.b64  	%rd38539, %rd4132, -2;
	setp.ne.s64 	%p337, %rd38536, %rd38539;
	@%p337 bra 	$L__BB37_1636;
$L__BB37_1637:
	setp.eq.s64 	%p338, %rd2404, 0;
	@%p338 bra 	$L__BB37_1639;
	shl.b64 	%rd9218, %rd38539, 3;
	add.s64 	%rd9219, %rd38447, %rd9218;
	ld.u64 	%rd9220, [%rd9219];
	and.b64  	%rd9221, %rd9220, 255;
	xor.b64  	%rd9222, %rd9221, %rd38538;
	mul.lo.s64 	%rd9223, %rd9222, 1099511628211;
	shr.u64 	%rd9224, %rd9220, 8;
	and.b64  	%rd9225, %rd9224, 255;
	xor.b64  	%rd9226, %rd9225, %rd9223;
	mul.lo.s64 	%rd9227, %rd9226, 1099511628211;
	shr.u64 	%rd9228, %rd9220, 16;
	and.b64  	%rd9229, %rd9228, 255;
	xor.b64  	%rd9230, %rd9229, %rd9227;
	mul.lo.s64 	%rd9231, %rd9230, 1099511628211;
	shr.u64 	%rd9232, %rd9220, 24;
	and.b64  	%rd9233, %rd9232, 255;
	xor.b64  	%rd9234, %rd9233, %rd9231;
	mul.lo.s64 	%rd9235, %rd9234, 1099511628211;
	shr.u64 	%rd9236, %rd9220, 32;
	and.b64  	%rd9237, %rd9236, 255;
	xor.b64  	%rd9238, %rd9237, %rd9235;
	mul.lo.s64 	%rd9239, %rd9238, 1099511628211;
	shr.u64 	%rd9240, %rd9220, 40;
	and.b64  	%rd9241, %rd9240, 255;
	xor.b64  	%rd9242, %rd9241, %rd9239;
	mul.lo.s64 	%rd9243, %rd9242, 1099511628211;
	shr.u64 	%rd9244, %rd9220, 48;
	and.b64  	%rd9245, %rd9244, 255;
	xor.b64  	%rd9246, %rd9245, %rd9243;
	mul.lo.s64 	%rd9247, %rd9246, 1099511628211;
	shr.u64 	%rd9248, %rd9220, 56;
	xor.b64  	%rd9249, %rd9248, %rd9247;
	mul.lo.s64 	%rd38538, %rd9249, 1099511628211;
$L__BB37_1639:
	setp.eq.s64 	%p339, %rd38532, %rd38538;
	@%p339 bra 	$L__BB37_1652;
	setp.eq.s64 	%p340, %rd1953, 0;
	mov.b64 	%rd38544, -3750763034362895579;
	mov.b64 	%rd38545, 0;
	@%p340 bra 	$L__BB37_1643;
	mov.b64 	%rd38544, -3750763034362895579;
	mov.b64 	%rd38542, 0;
	and.b64  	%rd38545, %rd4132, -2;
$L__BB37_1642:
	shl.b64 	%rd9255, %rd38542, 3;
	add.s64 	%rd9256, %rd39123, %rd9255;
	ld.u64 	%rd9257, [%rd9256];
	and.b64  	%rd9258, %rd9257, 255;
	xor.b64  	%rd9259, %rd9258, %rd38544;
	mul.lo.s64 	%rd9260, %rd9259, 1099511628211;
	shr.u64 	%rd9261, %rd9257, 8;
	and.b64  	%rd9262, %rd9261, 255;
	xor.b64  	%rd9263, %rd9262, %rd9260;
	mul.lo.s64 	%rd9264, %rd9263, 1099511628211;
	shr.u64 	%rd9265, %rd9257, 16;
	and.b64  	%rd9266, %rd9265, 255;
	xor.b64  	%rd9267, %rd9266, %rd9264;
	mul.lo.s64 	%rd9268, %rd9267, 1099511628211;
	shr.u64 	%rd9269, %rd9257, 24;
	and.b64  	%rd9270, %rd9269, 255;
	xor.b64  	%rd9271, %rd9270, %rd9268;
	mul.lo.s64 	%rd9272, %rd9271, 1099511628211;
	shr.u64 	%rd9273, %rd9257, 32;
	and.b64  	%rd9274, %rd9273, 255;
	xor.b64  	%rd9275, %rd9274, %rd9272;
	mul.lo.s64 	%rd9276, %rd9275, 1099511628211;
	shr.u64 	%rd9277, %rd9257, 40;
	and.b64  	%rd9278, %rd9277, 255;
	xor.b64  	%rd9279, %rd9278, %rd9276;
	mul.lo.s64 	%rd9280, %rd9279, 1099511628211;
	shr.u64 	%rd9281, %rd9257, 48;
	and.b64  	%rd9282, %rd9281, 255;
	xor.b64  	%rd9283, %rd9282, %rd9280;
	mul.lo.s64 	%rd9284, %rd9283, 1099511628211;
	shr.u64 	%rd9285, %rd9257, 56;
	xor.b64  	%rd9286, %rd9285, %rd9284;
	mul.lo.s64 	%rd9287, %rd9286, 1099511628211;
	ld.u64 	%rd9288, [%rd9256+8];
	and.b64  	%rd9289, %rd9288, 255;
	xor.b64  	%rd9290, %rd9289, %rd9287;
	mul.lo.s64 	%rd9291, %rd9290, 1099511628211;
	shr.u64 	%rd9292, %rd9288, 8;
	and.b64  	%rd9293, %rd9292, 255;
	xor.b64  	%rd9294, %rd9293, %rd9291;
	mul.lo.s64 	%rd9295, %rd9294, 1099511628211;
	shr.u64 	%rd9296, %rd9288, 16;
	and.b64  	%rd9297, %rd9296, 255;
	xor.b64  	%rd9298, %rd9297, %rd9295;
	mul.lo.s64 	%rd9299, %rd9298, 1099511628211;
	shr.u64 	%rd9300, %rd9288, 24;
	and.b64  	%rd9301, %rd9300, 255;
	xor.b64  	%rd9302, %rd9301, %rd9299;
	mul.lo.s64 	%rd9303, %rd9302, 1099511628211;
	shr.u64 	%rd9304, %rd9288, 32;
	and.b64  	%rd9305, %rd9304, 255;
	xor.b64  	%rd9306, %rd9305, %rd9303;
	mul.lo.s64 	%rd9307, %rd9306, 1099511628211;
	shr.u64 	%rd9308, %rd9288, 40;
	and.b64  	%rd9309, %rd9308, 255;
	xor.b64  	%rd9310, %rd9309, %rd9307;
	mul.lo.s64 	%rd9311, %rd9310, 1099511628211;
	shr.u64 	%rd9312, %rd9288, 48;
	and.b64  	%rd9313, %rd9312, 255;
	xor.b64  	%rd9314, %rd9313, %rd9311;
	mul.lo.s64 	%rd9315, %rd9314, 1099511628211;
	shr.u64 	%rd9316, %rd9288, 56;
	xor.b64  	%rd9317, %rd9316, %rd9315;
	mul.lo.s64 	%rd38544, %rd9317, 1099511628211;
	add.s64 	%rd38542, %rd38542, 2;
	setp.ne.s64 	%p341, %rd38542, %rd38545;
	@%p341 bra 	$L__BB37_1642;
$L__BB37_1643:
	setp.eq.s64 	%p342, %rd2404, 0;
	@%p342 bra 	$L__BB37_1645;
	shl.b64 	%rd9318, %rd38545, 3;
	add.s64 	%rd9319, %rd39123, %rd9318;
	ld.u64 	%rd9320, [%rd9319];
	and.b64  	%rd9321, %rd9320, 255;
	xor.b64  	%rd9322, %rd9321, %rd38544;
	mul.lo.s64 	%rd9323, %rd9322, 1099511628211;
	shr.u64 	%rd9324, %rd9320, 8;
	and.b64  	%rd9325, %rd9324, 255;
	xor.b64  	%rd9326, %rd9325, %rd9323;
	mul.lo.s64 	%rd9327, %rd9326, 1099511628211;
	shr.u64 	%rd9328, %rd9320, 16;
	and.b64  	%rd9329, %rd9328, 255;
	xor.b64  	%rd9330, %rd9329, %rd9327;
	mul.lo.s64 	%rd9331, %rd9330, 1099511628211;
	shr.u64 	%rd9332, %rd9320, 24;
	and.b64  	%rd9333, %rd9332, 255;
	xor.b64  	%rd9334, %rd9333, %rd9331;
	mul.lo.s64 	%rd9335, %rd9334, 1099511628211;
	shr.u64 	%rd9336, %rd9320, 32;
	and.b64  	%rd9337, %rd9336, 255;
	xor.b64  	%rd9338, %rd9337, %rd9335;
	mul.lo.s64 	%rd9339, %rd9338, 1099511628211;
	shr.u64 	%rd9340, %rd9320, 40;
	and.b64  	%rd9341, %rd9340, 255;
	xor.b64  	%rd9342, %rd9341, %rd9339;
	mul.lo.s64 	%rd9343, %rd9342, 1099511628211;
	shr.u64 	%rd9344, %rd9320, 48;
	and.b64  	%rd9345, %rd9344, 255;
	xor.b64  	%rd9346, %rd9345, %rd9343;
	mul.lo.s64 	%rd9347, %rd9346, 1099511628211;
	shr.u64 	%rd9348, %rd9320, 56;
	xor.b64  	%rd9349, %rd9348, %rd9347;
	mul.lo.s64 	%rd38544, %rd9349, 1099511628211;
$L__BB37_1645:
	setp.eq.s64 	%p343, %rd1953, 0;
	mov.b64 	%rd38550, -3750763034362895579;
	mov.b64 	%rd38551, 0;
	@%p343 bra 	$L__BB37_1648;
	mov.b64 	%rd38550, -3750763034362895579;
	mov.b64 	%rd38548, 0;
$L__BB37_1647:
	shl.b64 	%rd9355, %rd38548, 3;
	add.s64 	%rd9356, %rd38447, %rd9355;
	ld.u64 	%rd9357, [%rd9356];
	and.b64  	%rd9358, %rd9357, 255;
	xor.b64  	%rd9359, %rd9358, %rd38550;
	mul.lo.s64 	%rd9360, %rd9359, 1099511628211;
	shr.u64 	%rd9361, %rd9357, 8;
	and.b64  	%rd9362, %rd9361, 255;
	xor.b64  	%rd9363, %rd9362, %rd9360;
	mul.lo.s64 	%rd9364, %rd9363, 1099511628211;
	shr.u64 	%rd9365, %rd9357, 16;
	and.b64  	%rd9366, %rd9365, 255;
	xor.b64  	%rd9367, %rd9366, %rd9364;
	mul.lo.s64 	%rd9368, %rd9367, 1099511628211;
	shr.u64 	%rd9369, %rd9357, 24;
	and.b64  	%rd9370, %rd9369, 255;
	xor.b64  	%rd9371, %rd9370, %rd9368;
	mul.lo.s64 	%rd9372, %rd9371, 1099511628211;
	shr.u64 	%rd9373, %rd9357, 32;
	and.b64  	%rd9374, %rd9373, 255;
	xor.b64  	%rd9375, %rd9374, %rd9372;
	mul.lo.s64 	%rd9376, %rd9375, 1099511628211;
	shr.u64 	%rd9377, %rd9357, 40;
	and.b64  	%rd9378, %rd9377, 255;
	xor.b64  	%rd9379, %rd9378, %rd9376;
	mul.lo.s64 	%rd9380, %rd9379, 1099511628211;
	shr.u64 	%rd9381, %rd9357, 48;
	and.b64  	%rd9382, %rd9381, 255;
	xor.b64  	%rd9383, %rd9382, %rd9380;
	mul.lo.s64 	%rd9384, %rd9383, 1099511628211;
	shr.u64 	%rd9385, %rd9357, 56;
	xor.b64  	%rd9386, %rd9385, %rd9384;
	mul.lo.s64 	%rd9387, %rd9386, 1099511628211;
	ld.u64 	%rd9388, [%rd9356+8];
	and.b64  	%rd9389, %rd9388, 255;
	xor.b64  	%rd9390, %rd9389, %rd9387;
	mul.lo.s64 	%rd9391, %rd9390, 1099511628211;
	shr.u64 	%rd9392, %rd9388, 8;
	and.b64  	%rd9393, %rd9392, 255;
	xor.b64  	%rd9394, %rd9393, %rd9391;
	mul.lo.s64 	%rd9395, %rd9394, 1099511628211;
	shr.u64 	%rd9396, %rd9388, 16;
	and.b64  	%rd9397, %rd9396, 255;
	xor.b64  	%rd9398, %rd9397, %rd9395;
	mul.lo.s64 	%rd9399, %rd9398, 1099511628211;
	shr.u64 	%rd9400, %rd9388, 24;
	and.b64  	%rd9401, %rd9400, 255;
	xor.b64  	%rd9402, %rd9401, %rd9399;
	mul.lo.s64 	%rd9403, %rd9402, 1099511628211;
	shr.u64 	%rd9404, %rd9388, 32;
	and.b64  	%rd9405, %rd9404, 255;
	xor.b64  	%rd9406, %rd9405, %rd9403;
	mul.lo.s64 	%rd9407, %rd9406, 1099511628211;
	shr.u64 	%rd9408, %rd9388, 40;
	and.b64  	%rd9409, %rd9408, 255;
	xor.b64  	%rd9410, %rd9409, %rd9407;
	mul.lo.s64 	%rd9411, %rd9410, 1099511628211;
	shr.u64 	%rd9412, %rd9388, 48;
	and.b64  	%rd9413, %rd9412, 255;
	xor.b64  	%rd9414, %rd9413, %rd9411;
	mul.lo.s64 	%rd9415, %rd9414, 1099511628211;
	shr.u64 	%rd9416, %rd9388, 56;
	xor.b64  	%rd9417, %rd9416, %rd9415;
	mul.lo.s64 	%rd38550, %rd9417, 1099511628211;
	add.s64 	%rd38548, %rd38548, 2;
	and.b64  	%rd38551, %rd4132, -2;
	setp.ne.s64 	%p344, %rd38548, %rd38551;
	@%p344 bra 	$L__BB37_1647;
$L__BB37_1648:
	setp.eq.s64 	%p345, %rd2404, 0;
	@%p345 bra 	$L__BB37_1650;
	shl.b64 	%rd9418, %rd38551, 3;
	add.s64 	%rd9419, %rd38447, %rd9418;
	ld.u64 	%rd9420, [%rd9419];
	and.b64  	%rd9421, %rd9420, 255;
	xor.b64  	%rd9422, %rd9421, %rd38550;
	mul.lo.s64 	%rd9423, %rd9422, 1099511628211;
	shr.u64 	%rd9424, %rd9420, 8;
	and.b64  	%rd9425, %rd9424, 255;
	xor.b64  	%rd9426, %rd9425, %rd9423;
	mul.lo.s64 	%rd9427, %rd9426, 1099511628211;
	shr.u64 	%rd9428, %rd9420, 16;
	and.b64  	%rd9429, %rd9428, 255;
	xor.b64  	%rd9430, %rd9429, %rd9427;
	mul.lo.s64 	%rd9431, %rd9430, 1099511628211;
	shr.u64 	%rd9432, %rd9420, 24;
	and.b64  	%rd9433, %rd9432, 255;
	xor.b64  	%rd9434, %rd9433, %rd9431;
	mul.lo.s64 	%rd9435, %rd9434, 1099511628211;
	shr.u64 	%rd9436, %rd9420, 32;
	and.b64  	%rd9437, %rd9436, 255;
	xor.b64  	%rd9438, %rd9437, %rd9435;
	mul.lo.s64 	%rd9439, %rd9438, 1099511628211;
	shr.u64 	%rd9440, %rd9420, 40;
	and.b64  	%rd9441, %rd9440, 255;
	xor.b64  	%rd9442, %rd9441, %rd9439;
	mul.lo.s64 	%rd9443, %rd9442, 1099511628211;
	shr.u64 	%rd9444, %rd9420, 48;
	and.b64  	%rd9445, %rd9444, 255;
	xor.b64  	%rd9446, %rd9445, %rd9443;
	mul.lo.s64 	%rd9447, %rd9446, 1099511628211;
	shr.u64 	%rd9448, %rd9420, 56;
	xor.b64  	%rd9449, %rd9448, %rd9447;
	mul.lo.s64 	%rd38550, %rd9449, 1099511628211;
$L__BB37_1650:
	setp.lt.u64 	%p346, %rd38544, %rd38550;
	mov.u64 	%rd38555, %rd39123;
	@%p346 bra 	$L__BB37_1651;
	bra.uni 	$L__BB37_1656;
$L__BB37_1651:
	mov.u64 	%rd38555, %rd38447;
	mov.u64 	%rd38447, %rd39123;
	bra.uni 	$L__BB37_1656;
$L__BB37_1652:
	setp.eq.s32 	%p347, %r118, 0;
	mov.u64 	%rd38555, %rd39123;
	@%p347 bra 	$L__BB37_1656;
	mov.b64 	%rd38554, 0;
$L__BB37_1654:
	shl.b64 	%rd9451, %rd38554, 3;
	add.s64 	%rd9452, %rd39123, %rd9451;
	ld.u64 	%rd2722, [%rd9452];
	add.s64 	%rd9453, %rd38447, %rd9451;
	ld.u64 	%rd2723, [%rd9453];
	setp.lt.u64 	%p348, %rd2722, %rd2723;
	@%p348 bra 	$L__BB37_1651;
	setp.le.u64 	%p349, %rd2722, %rd2723;
	add.s64 	%rd38554, %rd38554, 1;
	setp.lt.u64 	%p350, %rd38554, %rd1952;
	and.pred  	%p351, %p349, %p350;
	mov.u64 	%rd38555, %rd39123;
	@%p351 bra 	$L__BB37_1654;
$L__BB37_1656:
	setp.eq.s64 	%p352, %rd1953, 0;
	mov.b64 	%rd38559, -3750763034362895579;
	mov.b64 	%rd38560, 0;
	@%p352 bra 	$L__BB37_1659;
	mov.b64 	%rd38559, -3750763034362895579;
	mov.b64 	%rd38557, 0;
$L__BB37_1658:
	shl.b64 	%rd9460, %rd38557, 3;
	add.s64 	%rd9461, %rd38393, %rd9460;
	ld.u64 	%rd9462, [%rd9461];
	and.b64  	%rd9463, %rd9462, 255;
	xor.b64  	%rd9464, %rd9463, %rd38559;
	mul.lo.s64 	%rd9465, %rd9464, 1099511628211;
	shr.u64 	%rd9466, %rd9462, 8;
	and.b64  	%rd9467, %rd9466, 255;
	xor.b64  	%rd9468, %rd9467, %rd9465;
	mul.lo.s64 	%rd9469, %rd9468, 1099511628211;
	shr.u64 	%rd9470, %rd9462, 16;
	and.b64  	%rd9471, %rd9470, 255;
	xor.b64  	%rd9472, %rd9471, %rd9469;
	mul.lo.s64 	%rd9473, %rd9472, 1099511628211;
	shr.u64 	%rd9474, %rd9462, 24;
	and.b64  	%rd9475, %rd9474, 255;
	xor.b64  	%rd9476, %rd9475, %rd9473;
	mul.lo.s64 	%rd9477, %rd9476, 1099511628211;
	shr.u64 	%rd9478, %rd9462, 32;
	and.b64  	%rd9479, %rd9478, 255;
	xor.b64  	%rd9480, %rd9479, %rd9477;
	mul.lo.s64 	%rd9481, %rd9480, 1099511628211;
	shr.u64 	%rd9482, %rd9462, 40;
	and.b64  	%rd9483, %rd9482, 255;
	xor.b64  	%rd9484, %rd9483, %rd9481;
	mul.lo.s64 	%rd9485, %rd9484, 1099511628211;
	shr.u64 	%rd9486, %rd9462, 48;
	and.b64  	%rd9487, %rd9486, 255;
	xor.b64  	%rd9488, %rd9487, %rd9485;
	mul.lo.s64 	%rd9489, %rd9488, 1099511628211;
	shr.u64 	%rd9490, %rd9462, 56;
	xor.b64  	%rd9491, %rd9490, %rd9489;
	mul.lo.s64 	%rd9492, %rd9491, 1099511628211;
	ld.u64 	%rd9493, [%rd9461+8];
	and.b64  	%rd9494, %rd9493, 255;
	xor.b64  	%rd9495, %rd9494, %rd9492;
	mul.lo.s64 	%rd9496, %rd9495, 1099511628211;
	shr.u64 	%rd9497, %rd9493, 8;
	and.b64  	%rd9498, %rd9497, 255;
	xor.b64  	%rd9499, %rd9498, %rd9496;
	mul.lo.s64 	%rd9500, %rd9499, 1099511628211;
	shr.u64 	%rd9501, %rd9493, 16;
	and.b64  	%rd9502, %rd9501, 255;
	xor.b64  	%rd9503, %rd9502, %rd9500;
	mul.lo.s64 	%rd9504, %rd9503, 1099511628211;
	shr.u64 	%rd9505, %rd9493, 24;
	and.b64  	%rd9506, %rd9505, 255;
	xor.b64  	%rd9507, %rd9506, %rd9504;
	mul.lo.s64 	%rd9508, %rd9507, 1099511628211;
	shr.u64 	%rd9509, %rd9493, 32;
	and.b64  	%rd9510, %rd9509, 255;
	xor.b64  	%rd9511, %rd9510, %rd9508;
	mul.lo.s64 	%rd9512, %rd9511, 1099511628211;
	shr.u64 	%rd9513, %rd9493, 40;
	and.b64  	%rd9514, %rd9513, 255;
	xor.b64  	%rd9515, %rd9514, %rd9512;
	mul.lo.s64 	%rd9516, %rd9515, 1099511628211;
	shr.u64 	%rd9517, %rd9493, 48;
	and.b64  	%rd9518, %rd9517, 255;
	xor.b64  	%rd9519, %rd9518, %rd9516;
	mul.lo.s64 	%rd9520, %rd9519, 1099511628211;
	shr.u64 	%rd9521, %rd9493, 56;
	xor.b64  	%rd9522, %rd9521, %rd9520;
	mul.lo.s64 	%rd38559, %rd9522, 1099511628211;
	add.s64 	%rd38557, %rd38557, 2;
	and.b64  	%rd38560, %rd4132, -2;
	setp.ne.s64 	%p353, %rd38557, %rd38560;
	@%p353 bra 	$L__BB37_1658;
$L__BB37_1659:
	setp.eq.s64 	%p354, %rd2404, 0;
	@%p354 bra 	$L__BB37_1661;
	shl.b64 	%rd9523, %rd38560, 3;
	add.s64 	%rd9524, %rd38393, %rd9523;
	ld.u64 	%rd9525, [%rd9524];
	and.b64  	%rd9526, %rd9525, 255;
	xor.b64  	%rd9527, %rd9526, %rd38559;
	mul.lo.s64 	%rd9528, %rd9527, 1099511628211;
	shr.u64 	%rd9529, %rd9525, 8;
	and.b64  	%rd9530, %rd9529, 255;
	xor.b64  	%rd9531, %rd9530, %rd9528;
	mul.lo.s64 	%rd9532, %rd9531, 1099511628211;
	shr.u64 	%rd9533, %rd9525, 16;
	and.b64  	%rd9534, %rd9533, 255;
	xor.b64  	%rd9535, %rd9534, %rd9532;
	mul.lo.s64 	%rd9536, %rd9535, 1099511628211;
	shr.u64 	%rd9537, %rd9525, 24;
	and.b64  	%rd9538, %rd9537, 255;
	xor.b64  	%rd9539, %rd9538, %rd9536;
	mul.lo.s64 	%rd9540, %rd9539, 1099511628211;
	shr.u64 	%rd9541, %rd9525, 32;
	and.b64  	%rd9542, %rd9541, 255;
	xor.b64  	%rd9543, %rd9542, %rd9540;
	mul.lo.s64 	%rd9544, %rd9543, 1099511628211;
	shr.u64 	%rd9545, %rd9525, 40;
	and.b64  	%rd9546, %rd9545, 255;
	xor.b64  	%rd9547, %rd9546, %rd9544;
	mul.lo.s64 	%rd9548, %rd9547, 1099511628211;
	shr.u64 	%rd9549, %rd9525, 48;
	and.b64  	%rd9550, %rd9549, 255;
	xor.b64  	%rd9551, %rd9550, %rd9548;
	mul.lo.s64 	%rd9552, %rd9551, 1099511628211;
	shr.u64 	%rd9553, %rd9525, 56;
	xor.b64  	%rd9554, %rd9553, %rd9552;
	mul.lo.s64 	%rd38559, %rd9554, 1099511628211;
$L__BB37_1661:
	setp.eq.s64 	%p355, %rd1953, 0;
	mov.b64 	%rd38565, -3750763034362895579;
	mov.b64 	%rd38566, 0;
	@%p355 bra 	$L__BB37_1664;
	mov.b64 	%rd38565, -3750763034362895579;
	mov.b64 	%rd38563, 0;
$L__BB37_1663:
	shl.b64 	%rd9560, %rd38563, 3;
	add.s64 	%rd9561, %rd38394, %rd9560;
	ld.u64 	%rd9562, [%rd9561];
	and.b64  	%rd9563, %rd9562, 255;
	xor.b64  	%rd9564, %rd9563, %rd38565;
	mul.lo.s64 	%rd9565, %rd9564, 1099511628211;
	shr.u64 	%rd9566, %rd9562, 8;
	and.b64  	%rd9567, %rd9566, 255;
	xor.b64  	%rd9568, %rd9567, %rd9565;
	mul.lo.s64 	%rd9569, %rd9568, 1099511628211;
	shr.u64 	%rd9570, %rd9562, 16;
	and.b64  	%rd9571, %rd9570, 255;
	xor.b64  	%rd9572, %rd9571, %rd9569;
	mul.lo.s64 	%rd9573, %rd9572, 1099511628211;
	shr.u64 	%rd9574, %rd9562, 24;
	and.b64  	%rd9575, %rd9574, 255;
	xor.b64  	%rd9576, %rd9575, %rd9573;
	mul.lo.s64 	%rd9577, %rd9576, 1099511628211;
	shr.u64 	%rd9578, %rd9562, 32;
	and.b64  	%rd9579, %rd9578, 255;
	xor.b64  	%rd9580, %rd9579, %rd9577;
	mul.lo.s64 	%rd9581, %rd9580, 1099511628211;
	shr.u64 	%rd9582, %rd9562, 40;
	and.b64  	%rd9583, %rd9582, 255;
	xor.b64  	%rd9584, %rd9583, %rd9581;
	mul.lo.s64 	%rd9585, %rd9584, 1099511628211;
	shr.u64 	%rd9586, %rd9562, 48;
	and.b64  	%rd9587, %rd9586, 255;
	xor.b64  	%rd9588, %rd9587, %rd9585;
	mul.lo.s64 	%rd9589, %rd9588, 1099511628211;
	shr.u64 	%rd9590, %rd9562, 56;
	xor.b64  	%rd9591, %rd9590, %rd9589;
	mul.lo.s64 	%rd9592, %rd9591, 1099511628211;
	ld.u64 	%rd9593, [%rd9561+8];
	and.b64  	%rd9594, %rd9593, 255;
	xor.b64  	%rd9595, %rd9594, %rd9592;
	mul.lo.s64 	%rd9596, %rd9595, 1099511628211;
	shr.u64 	%rd9597, %rd9593, 8;
	and.b64  	%rd9598, %rd9597, 255;
	xor.b64  	%rd9599, %rd9598, %rd9596;
	mul.lo.s64 	%rd9600, %rd9599, 1099511628211;
	shr.u64 	%rd9601, %rd9593, 16;
	and.b64  	%rd9602, %rd9601, 255;
	xor.b64  	%rd9603, %rd9602, %rd9600;
	mul.lo.s64 	%rd9604, %rd9603, 1099511628211;
	shr.u64 	%rd9605, %rd9593, 24;
	and.b64  	%rd9606, %rd9605, 255;
	xor.b64  	%rd9607, %rd9606, %rd9604;
	mul.lo.s64 	%rd9608, %rd9607, 1099511628211;
	shr.u64 	%rd9609, %rd9593, 32;
	and.b64  	%rd9610, %rd9609, 255;
	xor.b64  	%rd9611, %rd9610, %rd9608;
	mul.lo.s64 	%rd9612, %rd9611, 1099511628211;
	shr.u64 	%rd9613, %rd9593, 40;
	and.b64  	%rd9614, %rd9613, 255;
	xor.b64  	%rd9615, %rd9614, %rd9612;
	mul.lo.s64 	%rd9616, %rd9615, 1099511628211;
	shr.u64 	%rd9617, %rd9593, 48;
	and.b64  	%rd9618, %rd9617, 255;
	xor.b64  	%rd9619, %rd9618, %rd9616;
	mul.lo.s64 	%rd9620, %rd9619, 1099511628211;
	shr.u64 	%rd9621, %rd9593, 56;
	xor.b64  	%rd9622, %rd9621, %rd9620;
	mul.lo.s64 	%rd38565, %rd9622, 1099511628211;
	add.s64 	%rd38563, %rd38563, 2;
	and.b64  	%rd38566, %rd4132, -2;
	setp.ne.s64 	%p356, %rd38563, %rd38566;
	@%p356 bra 	$L__BB37_1663;
$L__BB37_1664:
	setp.eq.s64 	%p357, %rd2404, 0;
	@%p357 bra 	$L__BB37_1666;
	shl.b64 	%rd9623, %rd38566, 3;
	add.s64 	%rd9624, %rd38394, %rd9623;
	ld.u64 	%rd9625, [%rd9624];
	and.b64  	%rd9626, %rd9625, 255;
	xor.b64  	%rd9627, %rd9626, %rd38565;
	mul.lo.s64 	%rd9628, %rd9627, 1099511628211;
	shr.u64 	%rd9629, %rd9625, 8;
	and.b64  	%rd9630, %rd9629, 255;
	xor.b64  	%rd9631, %rd9630, %rd9628;
	mul.lo.s64 	%rd9632, %rd9631, 1099511628211;
	shr.u64 	%rd9633, %rd9625, 16;
	and.b64  	%rd9634, %rd9633, 255;
	xor.b64  	%rd9635, %rd9634, %rd9632;
	mul.lo.s64 	%rd9636, %rd9635, 1099511628211;
	shr.u64 	%rd9637, %rd9625, 24;
	and.b64  	%rd9638, %rd9637, 255;
	xor.b64  	%rd9639, %rd9638, %rd9636;
	mul.lo.s64 	%rd9640, %rd9639, 1099511628211;
	shr.u64 	%rd9641, %rd9625, 32;
	and.b64  	%rd9642, %rd9641, 255;
	xor.b64  	%rd9643, %rd9642, %rd9640;
	mul.lo.s64 	%rd9644, %rd9643, 1099511628211;
	shr.u64 	%rd9645, %rd9625, 40;
	and.b64  	%rd9646, %rd9645, 255;
	xor.b64  	%rd9647, %rd9646, %rd9644;
	mul.lo.s64 	%rd9648, %rd9647, 1099511628211;
	shr.u64 	%rd9649, %rd9625, 48;
	and.b64  	%rd9650, %rd9649, 255;
	xor.b64  	%rd9651, %rd9650, %rd9648;
	mul.lo.s64 	%rd9652, %rd9651, 1099511628211;
	shr.u64 	%rd9653, %rd9625, 56;
	xor.b64  	%rd9654, %rd9653, %rd9652;
	mul.lo.s64 	%rd38565, %rd9654, 1099511628211;
$L__BB37_1666:
	setp.eq.s64 	%p358, %rd38559, %rd38565;
	@%p358 bra 	$L__BB37_1679;
	setp.eq.s64 	%p359, %rd1953, 0;
	mov.b64 	%rd38571, -3750763034362895579;
	mov.b64 	%rd38572, 0;
	@%p359 bra 	$L__BB37_1670;
	mov.b64 	%rd38571, -3750763034362895579;
	mov.b64 	%rd38569, 0;
	and.b64  	%rd38572, %rd4132, -2;
$L__BB37_1669:
	shl.b64 	%rd9660, %rd38569, 3;
	add.s64 	%rd9661, %rd38393, %rd9660;
	ld.u64 	%rd9662, [%rd9661];
	and.b64  	%rd9663, %rd9662, 255;
	xor.b64  	%rd9664, %rd9663, %rd38571;
	mul.lo.s64 	%rd9665, %rd9664, 1099511628211;
	shr.u64 	%rd9666, %rd9662, 8;
	and.b64  	%rd9667, %rd9666, 255;
	xor.b64  	%rd9668, %rd9667, %rd9665;
	mul.lo.s64 	%rd9669, %rd9668, 1099511628211;
	shr.u64 	%rd9670, %rd9662, 16;
	and.b64  	%rd9671, %rd9670, 255;
	xor.b64  	%rd9672, %rd9671, %rd9669;
	mul.lo.s64 	%rd9673, %rd9672, 1099511628211;
	shr.u64 	%rd9674, %rd9662, 24;
	and.b64  	%rd9675, %rd9674, 255;
	xor.b64  	%rd9676, %rd9675, %rd9673;
	mul.lo.s64 	%rd9677, %rd9676, 1099511628211;
	shr.u64 	%rd9678, %rd9662, 32;
	and.b64  	%rd9679, %rd9678, 255;
	xor.b64  	%rd9680, %rd9679, %rd9677;
	mul.lo.s64 	%rd9681, %rd9680, 1099511628211;
	shr.u64 	%rd9682, %rd9662, 40;
	and.b64  	%rd9683, %rd9682, 255;
	xor.b64  	%rd9684, %rd9683, %rd9681;
	mul.lo.s64 	%rd9685, %rd9684, 1099511628211;
	shr.u64 	%rd9686, %rd9662, 48;
	and.b64  	%rd9687, %rd9686, 255;
	xor.b64  	%rd9688, %rd9687, %rd9685;
	mul.lo.s64 	%rd9689, %rd9688, 1099511628211;
	shr.u64 	%rd9690, %rd9662, 56;
	xor.b64  	%rd9691, %rd9690, %rd9689;
	mul.lo.s64 	%rd9692, %rd9691, 1099511628211;
	ld.u64 	%rd9693, [%rd9661+8];
	and.b64  	%rd9694, %rd9693, 255;
	xor.b64  	%rd9695, %rd9694, %rd9692;
	mul.lo.s64 	%rd9696, %rd9695, 1099511628211;
	shr.u64 	%rd9697, %rd9693, 8;
	and.b64  	%rd9698, %rd9697, 255;
	xor.b64  	%rd9699, %rd9698, %rd9696;
	mul.lo.s64 	%rd9700, %rd9699, 1099511628211;
	shr.u64 	%rd9701, %rd9693, 16;
	and.b64  	%rd9702, %rd9701, 255;
	xor.b64  	%rd9703, %rd9702, %rd9700;
	mul.lo.s64 	%rd9704, %rd9703, 1099511628211;
	shr.u64 	%rd9705, %rd9693, 24;
	and.b64  	%rd9706, %rd9705, 255;
	xor.b64  	%rd9707, %rd9706, %rd9704;
	mul.lo.s64 	%rd9708, %rd9707, 1099511628211;
	shr.u64 	%rd9709, %rd9693, 32;
	and.b64  	%rd9710, %rd9709, 255;
	xor.b64  	%rd9711, %rd9710, %rd9708;
	mul.lo.s64 	%rd9712, %rd9711, 1099511628211;
	shr.u64 	%rd9713, %rd9693, 40;
	and.b64  	%rd9714, %rd9713, 255;
	xor.b64  	%rd9715, %rd9714, %rd9712;
	mul.lo.s64 	%rd9716, %rd9715, 1099511628211;
	shr.u64 	%rd9717, %rd9693, 48;
	and.b64  	%rd9718, %rd9717, 255;
	xor.b64  	%rd9719, %rd9718, %rd9716;
	mul.lo.s64 	%rd9720, %rd9719, 1099511628211;
	shr.u64 	%rd9721, %rd9693, 56;
	xor.b64  	%rd9722, %rd9721, %rd9720;
	mul.lo.s64 	%rd38571, %rd9722, 1099511628211;
	add.s64 	%rd38569, %rd38569, 2;
	setp.ne.s64 	%p360, %rd38569, %rd38572;
	@%p360 bra 	$L__BB37_1669;
$L__BB37_1670:
	setp.eq.s64 	%p361, %rd2404, 0;
	@%p361 bra 	$L__BB37_1672;
	shl.b64 	%rd9723, %rd38572, 3;
	add.s64 	%rd9724, %rd38393, %rd9723;
	ld.u64 	%rd9725, [%rd9724];
	and.b64  	%rd9726, %rd9725, 255;
	xor.b64  	%rd9727, %rd9726, %rd38571;
	mul.lo.s64 	%rd9728, %rd9727, 1099511628211;
	shr.u64 	%rd9729, %rd9725, 8;
	and.b64  	%rd9730, %rd9729, 255;
	xor.b64  	%rd9731, %rd9730, %rd9728;
	mul.lo.s64 	%rd9732, %rd9731, 1099511628211;
	shr.u64 	%rd9733, %rd9725, 16;
	and.b64  	%rd9734, %rd9733, 255;
	xor.b64  	%rd9735, %rd9734, %rd9732;
	mul.lo.s64 	%rd9736, %rd9735, 1099511628211;
	shr.u64 	%rd9737, %rd9725, 24;
	and.b64  	%rd9738, %rd9737, 255;
	xor.b64  	%rd9739, %rd9738, %rd9736;
	mul.lo.s64 	%rd9740, %rd9739, 1099511628211;
	shr.u64 	%rd9741, %rd9725, 32;
	and.b64  	%rd9742, %rd9741, 255;
	xor.b64  	%rd9743, %rd9742, %rd9740;
	mul.lo.s64 	%rd9744, %rd9743, 1099511628211;
	shr.u64 	%rd9745, %rd9725, 40;
	and.b64  	%rd9746, %rd9745, 255;
	xor.b64  	%rd9747, %rd9746, %rd9744;
	mul.lo.s64 	%rd9748, %rd9747, 1099511628211;
	shr.u64 	%rd9749, %rd9725, 48;
	and.b64  	%rd9750, %rd9749, 255;
	xor.b64  	%rd9751, %rd9750, %rd9748;
	mul.lo.s64 	%rd9752, %rd9751, 1099511628211;
	shr.u64 	%rd9753, %rd9725, 56;
	xor.b64  	%rd9754, %rd9753, %rd9752;
	mul.lo.s64 	%rd38571, %rd9754, 1099511628211;
$L__BB37_1672:
	setp.eq.s64 	%p362, %rd1953, 0;
	mov.b64 	%rd38577, -3750763034362895579;
	mov.b64 	%rd38578, 0;
	@%p362 bra 	$L__BB37_1675;
	mov.b64 	%rd38577, -3750763034362895579;
	mov.b64 	%rd38575, 0;
$L__BB37_1674:
	shl.b64 	%rd9760, %rd38575, 3;
	add.s64 	%rd9761, %rd38394, %rd9760;
	ld.u64 	%rd9762, [%rd9761];
	and.b64  	%rd9763, %rd9762, 255;
	xor.b64  	%rd9764, %rd9763, %rd38577;
	mul.lo.s64 	%rd9765, %rd9764, 1099511628211;
	shr.u64 	%rd9766, %rd9762, 8;
	and.b64  	%rd9767, %rd9766, 255;
	xor.b64  	%rd9768, %rd9767, %rd9765;
	mul.lo.s64 	%rd9769, %rd9768, 1099511628211;
	shr.u64 	%rd9770, %rd9762, 16;
	and.b64  	%rd9771, %rd9770, 255;
	xor.b64  	%rd9772, %rd9771, %rd9769;
	mul.lo.s64 	%rd9773, %rd9772, 1099511628211;
	shr.u64 	%rd9774, %rd9762, 24;
	and.b64  	%rd9775, %rd9774, 255;
	xor.b64  	%rd9776, %rd9775, %rd9773;
	mul.lo.s64 	%rd9777, %rd9776, 1099511628211;
	shr.u64 	%rd9778, %rd9762, 32;
	and.b64  	%rd9779, %rd9778, 255;
	xor.b64  	%rd9780, %rd9779, %rd9777;
	mul.lo.s64 	%rd9781, %rd9780, 1099511628211;
	shr.u64 	%rd9782, %rd9762, 40;
	and.b64  	%rd9783, %rd9782, 255;
	xor.b64  	%rd9784, %rd9783, %rd9781;
	mul.lo.s64 	%rd9785, %rd9784, 1099511628211;
	shr.u64 	%rd9786, %rd9762, 48;
	and.b64  	%rd9787, %rd9786, 255;
	xor.b64  	%rd9788, %rd9787, %rd9785;
	mul.lo.s64 	%rd9789, %rd9788, 1099511628211;
	shr.u64 	%rd9790, %rd9762, 56;
	xor.b64  	%rd9791, %rd9790, %rd9789;
	mul.lo.s64 	%rd9792, %rd9791, 1099511628211;
	ld.u64 	%rd9793, [%rd9761+8];
	and.b64  	%rd9794, %rd9793, 255;
	xor.b64  	%rd9795, %rd9794, %rd9792;
	mul.lo.s64 	%rd9796, %rd9795, 1099511628211;
	shr.u64 	%rd9797, %rd9793, 8;
	and.b64  	%rd9798, %rd9797, 255;
	xor.b64  	%rd9799, %rd9798, %rd9796;
	mul.lo.s64 	%rd9800, %rd9799, 1099511628211;
	shr.u64 	%rd9801, %rd9793, 16;
	and.b64  	%rd9802, %rd9801, 255;
	xor.b64  	%rd9803, %rd9802, %rd9800;
	mul.lo.s64 	%rd9804, %rd9803, 1099511628211;
	shr.u64 	%rd9805, %rd9793, 24;
	and.b64  	%rd9806, %rd9805, 255;
	xor.b64  	%rd9807, %rd9806, %rd9804;
	mul.lo.s64 	%rd9808, %rd9807, 1099511628211;
	shr.u64 	%rd9809, %rd9793, 32;
	and.b64  	%rd9810, %rd9809, 255;
	xor.b64  	%rd9811, %rd9810, %rd9808;
	mul.lo.s64 	%rd9812, %rd9811, 1099511628211;
	shr.u64 	%rd9813, %rd9793, 40;
	and.b64  	%rd9814, %rd9813, 255;
	xor.b64  	%rd9815, %rd9814, %rd9812;
	mul.lo.s64 	%rd9816, %rd9815, 1099511628211;
	shr.u64 	%rd9817, %rd9793, 48;
	and.b64  	%rd9818, %rd9817, 255;
	xor.b64  	%rd9819, %rd9818, %rd9816;
	mul.lo.s64 	%rd9820, %rd9819, 1099511628211;
	shr.u64 	%rd9821, %rd9793, 56;
	xor.b64  	%rd9822, %rd9821, %rd9820;
	mul.lo.s64 	%rd38577, %rd9822, 1099511628211;
	add.s64 	%rd38575, %rd38575, 2;
	and.b64  	%rd38578, %rd4132, -2;
	setp.ne.s64 	%p363, %rd38575, %rd38578;
	@%p363 bra 	$L__BB37_1674;
$L__BB37_1675:
	setp.eq.s64 	%p364, %rd2404, 0;
	@%p364 bra 	$L__BB37_1677;
	shl.b64 	%rd9823, %rd38578, 3;
	add.s64 	%rd9824, %rd38394, %rd9823;
	ld.u64 	%rd9825, [%rd9824];
	and.b64  	%rd9826, %rd9825, 255;
	xor.b64  	%rd9827, %rd9826, %rd38577;
	mul.lo.s64 	%rd9828, %rd9827, 1099511628211;
	shr.u64 	%rd9829, %rd9825, 8;
	and.b64  	%rd9830, %rd9829, 255;
	xor.b64  	%rd9831, %rd9830, %rd9828;
	mul.lo.s64 	%rd9832, %rd9831, 1099511628211;
	shr.u64 	%rd9833, %rd9825, 16;
	and.b64  	%rd9834, %rd9833, 255;
	xor.b64  	%rd9835, %rd9834, %rd9832;
	mul.lo.s64 	%rd9836, %rd9835, 1099511628211;
	shr.u64 	%rd9837, %rd9825, 24;
	and.b64  	%rd9838, %rd9837, 255;
	xor.b64  	%rd9839, %rd9838, %rd9836;
	mul.lo.s64 	%rd9840, %rd9839, 1099511628211;
	shr.u64 	%rd9841, %rd9825, 32;
	and.b64  	%rd9842, %rd9841, 255;
	xor.b64  	%rd9843, %rd9842, %rd9840;
	mul.lo.s64 	%rd9844, %rd9843, 1099511628211;
	shr.u64 	%rd9845, %rd9825, 40;
	and.b64  	%rd9846, %rd9845, 255;
	xor.b64  	%rd9847, %rd9846, %rd9844;
	mul.lo.s64 	%rd9848, %rd9847, 1099511628211;
	shr.u64 	%rd9849, %rd9825, 48;
	and.b64  	%rd9850, %rd9849, 255;
	xor.b64  	%rd9851, %rd9850, %rd9848;
	mul.lo.s64 	%rd9852, %rd9851, 1099511628211;
	shr.u64 	%rd9853, %rd9825, 56;
	xor.b64  	%rd9854, %rd9853, %rd9852;
	mul.lo.s64 	%rd38577, %rd9854, 1099511628211;
$L__BB37_1677:
	setp.lt.u64 	%p365, %rd38571, %rd38577;
	mov.u64 	%rd38582, %rd38393;
	@%p365 bra 	$L__BB37_1678;
	bra.uni 	$L__BB37_1683;
$L__BB37_1678:
	mov.u64 	%rd38582, %rd38394;
	mov.u64 	%rd38394, %rd38393;
	bra.uni 	$L__BB37_1683;
$L__BB37_1679:
	setp.eq.s32 	%p366, %r118, 0;
	mov.u64 	%rd38582, %rd38393;
	@%p366 bra 	$L__BB37_1683;
	mov.b64 	%rd38581, 0;
$L__BB37_1681:
	shl.b64 	%rd9856, %rd38581, 3;
	add.s64 	%rd9857, %rd38393, %rd9856;
	ld.u64 	%rd2768, [%rd9857];
	add.s64 	%rd9858, %rd38394, %rd9856;
	ld.u64 	%rd2769, [%rd9858];
	setp.lt.u64 	%p367, %rd2768, %rd2769;
	@%p367 bra 	$L__BB37_1678;
	setp.le.u64 	%p368, %rd2768, %rd2769;
	add.s64 	%rd38581, %rd38581, 1;
	setp.lt.u64 	%p369, %rd38581, %rd1952;
	and.pred  	%p370, %p368, %p369;
	mov.u64 	%rd38582, %rd38393;
	@%p370 bra 	$L__BB37_1681;
$L__BB37_1683:
	setp.eq.s64 	%p371, %rd1953, 0;
	mov.b64 	%rd38586, -3750763034362895579;
	mov.b64 	%rd38587, 0;
	@%p371 bra 	$L__BB37_1686;
	mov.b64 	%rd38586, -3750763034362895579;
	mov.b64 	%rd38584, 0;
$L__BB37_1685:
	shl.b64 	%rd9865, %rd38584, 3;
	add.s64 	%rd9866, %rd38420, %rd9865;
	ld.u64 	%rd9867, [%rd9866];
	and.b64  	%rd9868, %rd9867, 255;
	xor.b64  	%rd9869, %rd9868, %rd38586;
	mul.lo.s64 	%rd9870, %rd9869, 1099511628211;
	shr.u64 	%rd9871, %rd9867, 8;
	and.b64  	%rd9872, %rd9871, 255;
	xor.b64  	%rd9873, %rd9872, %rd9870;
	mul.lo.s64 	%rd9874, %rd9873, 1099511628211;
	shr.u64 	%rd9875, %rd9867, 16;
	and.b64  	%rd9876, %rd9875, 255;
	xor.b64  	%rd9877, %rd9876, %rd9874;
	mul.lo.s64 	%rd9878, %rd9877, 1099511628211;
	shr.u64 	%rd9879, %rd9867, 24;
	and.b64  	%rd9880, %rd9879, 255;
	xor.b64  	%rd9881, %rd9880, %rd9878;
	mul.lo.s64 	%rd9882, %rd9881, 1099511628211;
	shr.u64 	%rd9883, %rd9867, 32;
	and.b64  	%rd9884, %rd9883, 255;
	xor.b64  	%rd9885, %rd9884, %rd9882;
	mul.lo.s64 	%rd9886, %rd9885, 1099511628211;
	shr.u64 	%rd9887, %rd9867, 40;
	and.b64  	%rd9888, %rd9887, 255;
	xor.b64  	%rd9889, %rd9888, %rd9886;
	mul.lo.s64 	%rd9890, %rd9889, 1099511628211;
	shr.u64 	%rd9891, %rd9867, 48;
	and.b64  	%rd9892, %rd9891, 255;
	xor.b64  	%rd9893, %rd9892, %rd9890;
	mul.lo.s64 	%rd9894, %rd9893, 1099511628211;
	shr.u64 	%rd9895, %rd9867, 56;
	xor.b64  	%rd9896, %rd9895, %rd9894;
	mul.lo.s64 	%rd9897, %rd9896, 1099511628211;
	ld.u64 	%rd9898, [%rd9866+8];
	and.b64  	%rd9899, %rd9898, 255;
	xor.b64  	%rd9900, %rd9899, %rd9897;
	mul.lo.s64 	%rd9901, %rd9900, 1099511628211;
	shr.u64 	%rd9902, %rd9898, 8;
	and.b64  	%rd9903, %rd9902, 255;
	xor.b64  	%rd9904, %rd9903, %rd9901;
	mul.lo.s64 	%rd9905, %rd9904, 1099511628211;
	shr.u64 	%rd9906, %rd9898, 16;
	and.b64  	%rd9907, %rd9906, 255;
	xor.b64  	%rd9908, %rd9907, %rd9905;
	mul.lo.s64 	%rd9909, %rd9908, 1099511628211;
	shr.u64 	%rd9910, %rd9898, 24;
	and.b64  	%rd9911, %rd9910, 255;
	xor.b64  	%rd9912, %rd9911, %rd9909;
	mul.lo.s64 	%rd9913, %rd9912, 1099511628211;
	shr.u64 	%rd9914, %rd9898, 32;
	and.b64  	%rd9915, %rd9914, 255;
	xor.b64  	%rd9916, %rd9915, %rd9913;
	mul.lo.s64 	%rd9917, %rd9916, 1099511628211;
	shr.u64 	%rd9918, %rd9898, 40;
	and.b64  	%rd9919, %rd9918, 255;
	xor.b64  	%rd9920, %rd9919, %rd9917;
	mul.lo.s64 	%rd9921, %rd9920, 1099511628211;
	shr.u64 	%rd9922, %rd9898, 48;
	and.b64  	%rd9923, %rd9922, 255;
	xor.b64  	%rd9924, %rd9923, %rd9921;
	mul.lo.s64 	%rd9925, %rd9924, 1099511628211;
	shr.u64 	%rd9926, %rd9898, 56;
	xor.b64  	%rd9927, %rd9926, %rd9925;
	mul.lo.s64 	%rd38586, %rd9927, 1099511628211;
	add.s64 	%rd38584, %rd38584, 2;
	and.b64  	%rd38587, %rd4132, -2;
	setp.ne.s64 	%p372, %rd38584, %rd38587;
	@%p372 bra 	$L__BB37_1685;
$L__BB37_1686:
	setp.eq.s64 	%p373, %rd2404, 0;
	@%p373 bra 	$L__BB37_1688;
	shl.b64 	%rd9928, %rd38587, 3;
	add.s64 	%rd9929, %rd38420, %rd9928;
	ld.u64 	%rd9930, [%rd9929];
	and.b64  	%rd9931, %rd9930, 255;
	xor.b64  	%rd9932, %rd9931, %rd38586;
	mul.lo.s64 	%rd9933, %rd9932, 1099511628211;
	shr.u64 	%rd9934, %rd9930, 8;
	and.b64  	%rd9935, %rd9934, 255;
	xor.b64  	%rd9936, %rd9935, %rd9933;
	mul.lo.s64 	%rd9937, %rd9936, 1099511628211;
	shr.u64 	%rd9938, %rd9930, 16;
	and.b64  	%rd9939, %rd9938, 255;
	xor.b64  	%rd9940, %rd9939, %rd9937;
	mul.lo.s64 	%rd9941, %rd9940, 1099511628211;
	shr.u64 	%rd9942, %rd9930, 24;
	and.b64  	%rd9943, %rd9942, 255;
	xor.b64  	%rd9944, %rd9943, %rd9941;
	mul.lo.s64 	%rd9945, %rd9944, 1099511628211;
	shr.u64 	%rd9946, %rd9930, 32;
	and.b64  	%rd9947, %rd9946, 255;
	xor.b64  	%rd9948, %rd9947, %rd9945;
	mul.lo.s64 	%rd9949, %rd9948, 1099511628211;
	shr.u64 	%rd9950, %rd9930, 40;
	and.b64  	%rd9951, %rd9950, 255;
	xor.b64  	%rd9952, %rd9951, %rd9949;
	mul.lo.s64 	%rd9953, %rd9952, 1099511628211;
	shr.u64 	%rd9954, %rd9930, 48;
	and.b64  	%rd9955, %rd9954, 255;
	xor.b64  	%rd9956, %rd9955, %rd9953;
	mul.lo.s64 	%rd9957, %rd9956, 1099511628211;
	shr.u64 	%rd9958, %rd9930, 56;
	xor.b64  	%rd9959, %rd9958, %rd9957;
	mul.lo.s64 	%rd38586, %rd9959, 1099511628211;
$L__BB37_1688:
	setp.eq.s64 	%p374, %rd1953, 0;
	mov.b64 	%rd38592, -3750763034362895579;
	mov.b64 	%rd38593, 0;
	@%p374 bra 	$L__BB37_1691;
	mov.b64 	%rd38592, -3750763034362895579;
	mov.b64 	%rd38590, 0;
$L__BB37_1690:
	shl.b64 	%rd9965, %rd38590, 3;
	add.s64 	%rd9966, %rd38501, %rd9965;
	ld.u64 	%rd9967, [%rd9966];
	and.b64  	%rd9968, %rd9967, 255;
	xor.b64  	%rd9969, %rd9968, %rd38592;
	mul.lo.s64 	%rd9970, %rd9969, 1099511628211;
	shr.u64 	%rd9971, %rd9967, 8;
	and.b64  	%rd9972, %rd9971, 255;
	xor.b64  	%rd9973, %rd9972, %rd9970;
	mul.lo.s64 	%rd9974, %rd9973, 1099511628211;
	shr.u64 	%rd9975, %rd9967, 16;
	and.b64  	%rd9976, %rd9975, 255;
	xor.b64  	%rd9977, %rd9976, %rd9974;
	mul.lo.s64 	%rd9978, %rd9977, 1099511628211;
	shr.u64 	%rd9979, %rd9967, 24;
	and.b64  	%rd9980, %rd9979, 255;
	xor.b64  	%rd9981, %rd9980, %rd9978;
	mul.lo.s64 	%rd9982, %rd9981, 1099511628211;
	shr.u64 	%rd9983, %rd9967, 32;
	and.b64  	%rd9984, %rd9983, 255;
	xor.b64  	%rd9985, %rd9984, %rd9982;
	mul.lo.s64 	%rd9986, %rd9985, 1099511628211;
	shr.u64 	%rd9987, %rd9967, 40;
	and.b64  	%rd9988, %rd9987, 255;
	xor.b64  	%rd9989, %rd9988, %rd9986;
	mul.lo.s64 	%rd9990, %rd9989, 1099511628211;
	shr.u64 	%rd9991, %rd9967, 48;
	and.b64  	%rd9992, %rd9991, 255;
	xor.b64  	%rd9993, %rd9992, %rd9990;
	mul.lo.s64 	%rd9994, %rd9993, 1099511628211;
	shr.u64 	%rd9995, %rd9967, 56;
	xor.b64  	%rd9996, %rd9995, %rd9994;
	mul.lo.s64 	%rd9997, %rd9996, 1099511628211;
	ld.u64 	%rd9998, [%rd9966+8];
	and.b64  	%rd9999, %rd9998, 255;
	xor.b64  	%rd10000, %rd9999, %rd9997;
	mul.lo.s64 	%rd10001, %rd10000, 1099511628211;
	shr.u64 	%rd10002, %rd9998, 8;
	and.b64  	%rd10003, %rd10002, 255;
	xor.b64  	%rd10004, %rd10003, %rd10001;
	mul.lo.s64 	%rd10005, %rd10004, 1099511628211;
	shr.u64 	%rd10006, %rd9998, 16;
	and.b64  	%rd10007, %rd10006, 255;
	xor.b64  	%rd10008, %rd10007, %rd10005;
	mul.lo.s64 	%rd10009, %rd10008, 1099511628211;
	shr.u64 	%rd10010, %rd9998, 24;
	and.b64  	%rd10011, %rd10010, 255;
	xor.b64  	%rd10012, %rd10011, %rd10009;
	mul.lo.s64 	%rd10013, %rd10012, 1099511628211;
	shr.u64 	%rd10014, %rd9998, 32;
	and.b64  	%rd10015, %rd10014, 255;
	xor.b64  	%rd10016, %rd10015, %rd10013;
	mul.lo.s64 	%rd10017, %rd10016, 1099511628211;
	shr.u64 	%rd10018, %rd9998, 40;
	and.b64  	%rd10019, %rd10018, 255;
	xor.b64  	%rd10020, %rd10019, %rd10017;
	mul.lo.s64 	%rd10021, %rd10020, 1099511628211;
	shr.u64 	%rd10022, %rd9998, 48;
	and.b64  	%rd10023, %rd10022, 255;
	xor.b64  	%rd10024, %rd10023, %rd10021;
	mul.lo.s64 	%rd10025, %rd10024, 1099511628211;
	shr.u64 	%rd10026, %rd9998, 56;
	xor.b64  	%rd10027, %rd10026, %rd10025;
	mul.lo.s64 	%rd38592, %rd10027, 1099511628211;
	add.s64 	%rd38590, %rd38590, 2;
	and.b64  	%rd38593, %rd4132, -2;
	setp.ne.s64 	%p375, %rd38590, %rd38593;
	@%p375 bra 	$L__BB37_1690;
$L__BB37_1691:
	setp.eq.s64 	%p376, %rd2404, 0;
	@%p376 bra 	$L__BB37_1693;
	shl.b64 	%rd10028, %rd38593, 3;
	add.s64 	%rd10029, %rd38501, %rd10028;
	ld.u64 	%rd10030, [%rd10029];
	and.b64  	%rd10031, %rd10030, 255;
	xor.b64  	%rd10032, %rd10031, %rd38592;
	mul.lo.s64 	%rd10033, %rd10032, 1099511628211;
	shr.u64 	%rd10034, %rd10030, 8;
	and.b64  	%rd10035, %rd10034, 255;
	xor.b64  	%rd10036, %rd10035, %rd10033;
	mul.lo.s64 	%rd10037, %rd10036, 1099511628211;
	shr.u64 	%rd10038, %rd10030, 16;
	and.b64  	%rd10039, %rd10038, 255;
	xor.b64  	%rd10040, %rd10039, %rd10037;
	mul.lo.s64 	%rd10041, %rd10040, 1099511628211;
	shr.u64 	%rd10042, %rd10030, 24;
	and.b64  	%rd10043, %rd10042, 255;
	xor.b64  	%rd10044, %rd10043, %rd10041;
	mul.lo.s64 	%rd10045, %rd10044, 1099511628211;
	shr.u64 	%rd10046, %rd10030, 32;
	and.b64  	%rd10047, %rd10046, 255;
	xor.b64  	%rd10048, %rd10047, %rd10045;
	mul.lo.s64 	%rd10049, %rd10048, 1099511628211;
	shr.u64 	%rd10050, %rd10030, 40;
	and.b64  	%rd10051, %rd10050, 255;
	xor.b64  	%rd10052, %rd10051, %rd10049;
	mul.lo.s64 	%rd10053, %rd10052, 1099511628211;
	shr.u64 	%rd10054, %rd10030, 48;
	and.b64  	%rd10055, %rd10054, 255;
	xor.b64  	%rd10056, %rd10055, %rd10053;
	mul.lo.s64 	%rd10057, %rd10056, 1099511628211;
	shr.u64 	%rd10058, %rd10030, 56;
	xor.b64  	%rd10059, %rd10058, %rd10057;
	mul.lo.s64 	%rd38592, %rd10059, 1099511628211;
$L__BB37_1693:
	setp.eq.s64 	%p377, %rd38586, %rd38592;
	@%p377 bra 	$L__BB37_1706;
	setp.eq.s64 	%p378, %rd1953, 0;
	mov.b64 	%rd38598, -3750763034362895579;
	mov.b64 	%rd38599, 0;
	@%p378 bra 	$L__BB37_1697;
	mov.b64 	%rd38598, -3750763034362895579;
	mov.b64 	%rd38596, 0;
	and.b64  	%rd38599, %rd4132, -2;
$L__BB37_1696:
	shl.b64 	%rd10065, %rd38596, 3;
	add.s64 	%rd10066, %rd38420, %rd10065;
	ld.u64 	%rd10067, [%rd10066];
	and.b64  	%rd10068, %rd10067, 255;
	xor.b64  	%rd10069, %rd10068, %rd38598;
	mul.lo.s64 	%rd10070, %rd10069, 1099511628211;
	shr.u64 	%rd10071, %rd10067, 8;
	and.b64  	%rd10072, %rd10071, 255;
	xor.b64  	%rd10073, %rd10072, %rd10070;
	mul.lo.s64 	%rd10074, %rd10073, 1099511628211;
	shr.u64 	%rd10075, %rd10067, 16;
	and.b64  	%rd10076, %rd10075, 255;
	xor.b64  	%rd10077, %rd10076, %rd10074;
	mul.lo.s64 	%rd10078, %rd10077, 1099511628211;
	shr.u64 	%rd10079, %rd10067, 24;
	and.b64  	%rd10080, %rd10079, 255;
	xor.b64  	%rd10081, %rd10080, %rd10078;
	mul.lo.s64 	%rd10082, %rd10081, 1099511628211;
	shr.u64 	%rd10083, %rd10067, 32;
	and.b64  	%rd10084, %rd10083, 255;
	xor.b64  	%rd10085, %rd10084, %rd10082;
	mul.lo.s64 	%rd10086, %rd10085, 1099511628211;
	shr.u64 	%rd10087, %rd10067, 40;
	and.b64  	%rd10088, %rd10087, 255;
	xor.b64  	%rd10089, %rd10088, %rd10086;
	mul.lo.s64 	%rd10090, %rd10089, 1099511628211;
	shr.u64 	%rd10091, %rd10067, 48;
	and.b64  	%rd10092, %rd10091, 255;
	xor.b64  	%rd10093, %rd10092, %rd10090;
	mul.lo.s64 	%rd10094, %rd10093, 1099511628211;
	shr.u64 	%rd10095, %rd10067, 56;
	xor.b64  	%rd10096, %rd10095, %rd10094;
	mul.lo.s64 	%rd10097, %rd10096, 1099511628211;
	ld.u64 	%rd10098, [%rd10066+8];
	and.b64  	%rd10099, %rd10098, 255;
	xor.b64  	%rd10100, %rd10099, %rd10097;
	mul.lo.s64 	%rd10101, %rd10100, 1099511628211;
	shr.u64 	%rd10102, %rd10098, 8;
	and.b64  	%rd10103, %rd10102, 255;
	xor.b64  	%rd10104, %rd10103, %rd10101;
	mul.lo.s64 	%rd10105, %rd10104, 1099511628211;
	shr.u64 	%rd10106, %rd10098, 16;
	and.b64  	%rd10107, %rd10106, 255;
	xor.b64  	%rd10108, %rd10107, %rd10105;
	mul.lo.s64 	%rd10109, %rd10108, 1099511628211;
	shr.u64 	%rd10110, %rd10098, 24;
	and.b64  	%rd10111, %rd10110, 255;
	xor.b64  	%rd10112, %rd10111, %rd10109;
	mul.lo.s64 	%rd10113, %rd10112, 1099511628211;
	shr.u64 	%rd10114, %rd10098, 32;
	and.b64  	%rd10115, %rd10114, 255;
	xor.b64  	%rd10116, %rd10115, %rd10113;
	mul.lo.s64 	%rd10117, %rd10116, 1099511628211;
	shr.u64 	%rd10118, %rd10098, 40;
	and.b64  	%rd10119, %rd10118, 255;
	xor.b64  	%rd10120, %rd10119, %rd10117;
	mul.lo.s64 	%rd10121, %rd10120, 1099511628211;
	shr.u64 	%rd10122, %rd10098, 48;
	and.b64  	%rd10123, %rd10122, 255;
	xor.b64  	%rd10124, %rd10123, %rd10121;
	mul.lo.s64 	%rd10125, %rd10124, 1099511628211;
	shr.u64 	%rd10126, %rd10098, 56;
	xor.b64  	%rd10127, %rd10126, %rd10125;
	mul.lo.s64 	%rd38598, %rd10127, 1099511628211;
	add.s64 	%rd38596, %rd38596, 2;
	setp.ne.s64 	%p379, %rd38596, %rd38599;
	@%p379 bra 	$L__BB37_1696;
$L__BB37_1697:
	setp.eq.s64 	%p380, %rd2404, 0;
	@%p380 bra 	$L__BB37_1699;
	shl.b64 	%rd10128, %rd38599, 3;
	add.s64 	%rd10129, %rd38420, %rd10128;
	ld.u64 	%rd10130, [%rd10129];
	and.b64  	%rd10131, %rd10130, 255;
	xor.b64  	%rd10132, %rd10131, %rd38598;
	mul.lo.s64 	%rd10133, %rd10132, 1099511628211;
	shr.u64 	%rd10134, %rd10130, 8;
	and.b64  	%rd10135, %rd10134, 255;
	xor.b64  	%rd10136, %rd10135, %rd10133;
	mul.lo.s64 	%rd10137, %rd10136, 1099511628211;
	shr.u64 	%rd10138, %rd10130, 16;
	and.b64  	%rd10139, %rd10138, 255;
	xor.b64  	%rd10140, %rd10139, %rd10137;
	mul.lo.s64 	%rd10141, %rd10140, 1099511628211;
	shr.u64 	%rd10142, %rd10130, 24;
	and.b64  	%rd10143, %rd10142, 255;
	xor.b64  	%rd10144, %rd10143, %rd10141;
	mul.lo.s64 	%rd10145, %rd10144, 1099511628211;
	shr.u64 	%rd10146, %rd10130, 32;
	and.b64  	%rd10147, %rd10146, 255;
	xor.b64  	%rd10148, %rd10147, %rd10145;
	mul.lo.s64 	%rd10149, %rd10148, 1099511628211;
	shr.u64 	%rd10150, %rd10130, 40;
	and.b64  	%rd10151, %rd10150, 255;
	xor.b64  	%rd10152, %rd10151, %rd10149;
	mul.lo.s64 	%rd10153, %rd10152, 1099511628211;
	shr.u64 	%rd10154, %rd10130, 48;
	and.b64  	%rd10155, %rd10154, 255;
	xor.b64  	%rd10156, %rd10155, %rd10153;
	mul.lo.s64 	%rd10157, %rd10156, 1099511628211;
	shr.u64 	%rd10158, %rd10130, 56;
	xor.b64  	%rd10159, %rd10158, %rd10157;
	mul.lo.s64 	%rd38598, %rd10159, 1099511628211;
$L__BB37_1699:
	setp.eq.s64 	%p381, %rd1953, 0;
	mov.b64 	%rd38604, -3750763034362895579;
	mov.b64 	%rd38605, 0;
	@%p381 bra 	$L__BB37_1702;
	mov.b64 	%rd38604, -3750763034362895579;
	mov.b64 	%rd38602, 0;
$L__BB37_1701:
	shl.b64 	%rd10165, %rd38602, 3;
	add.s64 	%rd10166, %rd38501, %rd10165;
	ld.u64 	%rd10167, [%rd10166];
	and.b64  	%rd10168, %rd10167, 255;
	xor.b64  	%rd10169, %rd10168, %rd38604;
	mul.lo.s64 	%rd10170, %rd10169, 1099511628211;
	shr.u64 	%rd10171, %rd10167, 8;
	and.b64  	%rd10172, %rd10171, 255;
	xor.b64  	%rd10173, %rd10172, %rd10170;
	mul.lo.s64 	%rd10174, %rd10173, 1099511628211;
	shr.u64 	%rd10175, %rd10167, 16;
	and.b64  	%rd10176, %rd10175, 255;
	xor.b64  	%rd10177, %rd10176, %rd10174;
	mul.lo.s64 	%rd10178, %rd10177, 1099511628211;
	shr.u64 	%rd10179, %rd10167, 24;
	and.b64  	%rd10180, %rd10179, 255;
	xor.b64  	%rd10181, %rd10180, %rd10178;
	mul.lo.s64 	%rd10182, %rd10181, 1099511628211;
	shr.u64 	%rd10183, %rd10167, 32;
	and.b64  	%rd10184, %rd10183, 255;
	xor.b64  	%rd10185, %rd10184, %rd10182;
	mul.lo.s64 	%rd10186, %rd10185, 1099511628211;
	shr.u64 	%rd10187, %rd10167, 40;
	and.b64  	%rd10188, %rd10187, 255;
	xor.b64  	%rd10189, %rd10188, %rd10186;
	mul.lo.s64 	%rd10190, %rd10189, 1099511628211;
	shr.u64 	%rd10191, %rd10167, 48;
	and.b64  	%rd10192, %rd10191, 255;
	xor.b64  	%rd10193, %rd10192, %rd10190;
	mul.lo.s64 	%rd10194, %rd10193, 1099511628211;
	shr.u64 	%rd10195, %rd10167, 56;
	xor.b64  	%rd10196, %rd10195, %rd10194;
	mul.lo.s64 	%rd10197, %rd10196, 1099511628211;
	ld.u64 	%rd10198, [%rd10166+8];
	and.b64  	%rd10199, %rd10198, 255;
	xor.b64  	%rd10200, %rd10199, %rd10197;
	mul.lo.s64 	%rd10201, %rd10200, 1099511628211;
	shr.u64 	%rd10202, %rd10198, 8;
	and.b64  	%rd10203, %rd10202, 255;
	xor.b64  	%rd10204, %rd10203, %rd10201;
	mul.lo.s64 	%rd10205, %rd10204, 1099511628211;
	shr.u64 	%rd10206, %rd10198, 16;
	and.b64  	%rd10207, %rd10206, 255;
	xor.b64  	%rd10208, %rd10207, %rd10205;
	mul.lo.s64 	%rd10209, %rd10208, 1099511628211;
	shr.u64 	%rd10210, %rd10198, 24;
	and.b64  	%rd10211, %rd10210, 255;
	xor.b64  	%rd10212, %rd10211, %rd10209;
	mul.lo.s64 	%rd10213, %rd10212, 1099511628211;
	shr.u64 	%rd10214, %rd10198, 32;
	and.b64  	%rd10215, %rd10214, 255;
	xor.b64  	%rd10216, %rd10215, %rd10213;
	mul.lo.s64 	%rd10217, %rd10216, 1099511628211;
	shr.u64 	%rd10218, %rd10198, 40;
	and.b64  	%rd10219, %rd10218, 255;
	xor.b64  	%rd10220, %rd10219, %rd10217;
	mul.lo.s64 	%rd10221, %rd10220, 1099511628211;
	shr.u64 	%rd10222, %rd10198, 48;
	and.b64  	%rd10223, %rd10222, 255;
	xor.b64  	%rd10224, %rd10223, %rd10221;
	mul.lo.s64 	%rd10225, %rd10224, 1099511628211;
	shr.u64 	%rd10226, %rd10198, 56;
	xor.b64  	%rd10227, %rd10226, %rd10225;
	mul.lo.s64 	%rd38604, %rd10227, 1099511628211;
	add.s64 	%rd38602, %rd38602, 2;
	and.b64  	%rd38605, %rd4132, -2;
	setp.ne.s64 	%p382, %rd38602, %rd38605;
	@%p382 bra 	$L__BB37_1701;
$L__BB37_1702:
	setp.eq.s64 	%p383, %rd2404, 0;
	@%p383 bra 	$L__BB37_1704;
	shl.b64 	%rd10228, %rd38605, 3;
	add.s64 	%rd10229, %rd38501, %rd10228;
	ld.u64 	%rd10230, [%rd10229];
	and.b64  	%rd10231, %rd10230, 255;
	xor.b64  	%rd10232, %rd10231, %rd38604;
	mul.lo.s64 	%rd10233, %rd10232, 1099511628211;
	shr.u64 	%rd10234, %rd10230, 8;
	and.b64  	%rd10235, %rd10234, 255;
	xor.b64  	%rd10236, %rd10235, %rd10233;
	mul.lo.s64 	%rd10237, %rd10236, 1099511628211;
	shr.u64 	%rd10238, %rd10230, 16;
	and.b64  	%rd10239, %rd10238, 255;
	xor.b64  	%rd10240, %rd10239, %rd10237;
	mul.lo.s64 	%rd10241, %rd10240, 1099511628211;
	shr.u64 	%rd10242, %rd10230, 24;
	and.b64  	%rd10243, %rd10242, 255;
	xor.b64  	%rd10244, %rd10243, %rd10241;
	mul.lo.s64 	%rd10245, %rd10244, 1099511628211;
	shr.u64 	%rd10246, %rd10230, 32;
	and.b64  	%rd10247, %rd10246, 255;
	xor.b64  	%rd10248, %rd10247, %rd10245;
	mul.lo.s64 	%rd10249, %rd10248, 1099511628211;
	shr.u64 	%rd10250, %rd10230, 40;
	and.b64  	%rd10251, %rd10250, 255;
	xor.b64  	%rd10252, %rd10251, %rd10249;
	mul.lo.s64 	%rd10253, %rd10252, 1099511628211;
	shr.u64 	%rd10254, %rd10230, 48;
	and.b64  	%rd10255, %rd10254, 255;
	xor.b64  	%rd10256, %rd10255, %rd10253;
	mul.lo.s64 	%rd10257, %rd10256, 1099511628211;
	shr.u64 	%rd10258, %rd10230, 56;
	xor.b64  	%rd10259, %rd10258, %rd10257;
	mul.lo.s64 	%rd38604, %rd10259, 1099511628211;
$L__BB37_1704:
	setp.lt.u64 	%p384, %rd38598, %rd38604;
	mov.u64 	%rd38609, %rd38420;
	@%p384 bra 	$L__BB37_1705;
	bra.uni 	$L__BB37_1710;
$L__BB37_1705:
	mov.u64 	%rd38609, %rd38501;
	mov.u64 	%rd38501, %rd38420;
	bra.uni 	$L__BB37_1710;
$L__BB37_1706:
	setp.eq.s32 	%p385, %r118, 0;
	mov.u64 	%rd38609, %rd38420;
	@%p385 bra 	$L__BB37_1710;
	mov.b64 	%rd38608, 0;
$L__BB37_1708:
	shl.b64 	%rd10261, %rd38608, 3;
	add.s64 	%rd10262, %rd38420, %rd10261;
	ld.u64 	%rd2814, [%rd10262];
	add.s64 	%rd10263, %rd38501, %rd10261;
	ld.u64 	%rd2815, [%rd10263];
	setp.lt.u64 	%p386, %rd2814, %rd2815;
	@%p386 bra 	$L__BB37_1705;
	setp.le.u64 	%p387, %rd2814, %rd2815;
	add.s64 	%rd38608, %rd38608, 1;
	setp.lt.u64 	%p388, %rd38608, %rd1952;
	and.pred  	%p389, %p387, %p388;
	mov.u64 	%rd38609, %rd38420;
	@%p389 bra 	$L__BB37_1708;
$L__BB37_1710:
	setp.eq.s64 	%p390, %rd1953, 0;
	mov.b64 	%rd38613, -3750763034362895579;
	mov.b64 	%rd38614, 0;
	@%p390 bra 	$L__BB37_1713;
	mov.b64 	%rd38613, -3750763034362895579;
	mov.b64 	%rd38611, 0;
$L__BB37_1712:
	shl.b64 	%rd10270, %rd38611, 3;
	add.s64 	%rd10271, %rd38447, %rd10270;
	ld.u64 	%rd10272, [%rd10271];
	and.b64  	%rd10273, %rd10272, 255;
	xor.b64  	%rd10274, %rd10273, %rd38613;
	mul.lo.s64 	%rd10275, %rd10274, 1099511628211;
	shr.u64 	%rd10276, %rd10272, 8;
	and.b64  	%rd10277, %rd10276, 255;
	xor.b64  	%rd10278, %rd10277, %rd10275;
	mul.lo.s64 	%rd10279, %rd10278, 1099511628211;
	shr.u64 	%rd10280, %rd10272, 16;
	and.b64  	%rd10281, %rd10280, 255;
	xor.b64  	%rd10282, %rd10281, %rd10279;
	mul.lo.s64 	%rd10283, %rd10282, 1099511628211;
	shr.u64 	%rd10284, %rd10272, 24;
	and.b64  	%rd10285, %rd10284, 255;
	xor.b64  	%rd10286, %rd10285, %rd10283;
	mul.lo.s64 	%rd10287, %rd10286, 1099511628211;
	shr.u64 	%rd10288, %rd10272, 32;
	and.b64  	%rd10289, %rd10288, 255;
	xor.b64  	%rd10290, %rd10289, %rd10287;
	mul.lo.s64 	%rd10291, %rd10290, 1099511628211;
	shr.u64 	%rd10292, %rd10272, 40;
	and.b64  	%rd10293, %rd10292, 255;
	xor.b64  	%rd10294, %rd10293, %rd10291;
	mul.lo.s64 	%rd10295, %rd10294, 1099511628211;
	shr.u64 	%rd10296, %rd10272, 48;
	and.b64  	%rd10297, %rd10296, 255;
	xor.b64  	%rd10298, %rd10297, %rd10295;
	mul.lo.s64 	%rd10299, %rd10298, 1099511628211;
	shr.u64 	%rd10300, %rd10272, 56;
	xor.b64  	%rd10301, %rd10300, %rd10299;
	mul.lo.s64 	%rd10302, %rd10301, 1099511628211;
	ld.u64 	%rd10303, [%rd10271+8];
	and.b64  	%rd10304, %rd10303, 255;
	xor.b64  	%rd10305, %rd10304, %rd10302;
	mul.lo.s64 	%rd10306, %rd10305, 1099511628211;
	shr.u64 	%rd10307, %rd10303, 8;
	and.b64  	%rd10308, %rd10307, 255;
	xor.b64  	%rd10309, %rd10308, %rd10306;
	mul.lo.s64 	%rd10310, %rd10309, 1099511628211;
	shr.u64 	%rd10311, %rd10303, 16;
	and.b64  	%rd10312, %rd10311, 255;
	xor.b64  	%rd10313, %rd10312, %rd10310;
	mul.lo.s64 	%rd10314, %rd10313, 1099511628211;
	shr.u64 	%rd10315, %rd10303, 24;
	and.b64  	%rd10316, %rd10315, 255;
	xor.b64  	%rd10317, %rd10316, %rd10314;
	mul.lo.s64 	%rd10318, %rd10317, 1099511628211;
	shr.u64 	%rd10319, %rd10303, 32;
	and.b64  	%rd10320, %rd10319, 255;
	xor.b64  	%rd10321, %rd10320, %rd10318;
	mul.lo.s64 	%rd10322, %rd10321, 1099511628211;
	shr.u64 	%rd10323, %rd10303, 40;
	and.b64  	%rd10324, %rd10323, 255;
	xor.b64  	%rd10325, %rd10324, %rd10322;
	mul.lo.s64 	%rd10326, %rd10325, 1099511628211;
	shr.u64 	%rd10327, %rd10303, 48;
	and.b64  	%rd10328, %rd10327, 255;
	xor.b64  	%rd10329, %rd10328, %rd10326;
	mul.lo.s64 	%rd10330, %rd10329, 1099511628211;
	shr.u64 	%rd10331, %rd10303, 56;
	xor.b64  	%rd10332, %rd10331, %rd10330;
	mul.lo.s64 	%rd38613, %rd10332, 1099511628211;
	add.s64 	%rd38611, %rd38611, 2;
	and.b64  	%rd38614, %rd4132, -2;
	setp.ne.s64 	%p391, %rd38611, %rd38614;
	@%p391 bra 	$L__BB37_1712;
$L__BB37_1713:
	setp.eq.s64 	%p392, %rd2404, 0;
	@%p392 bra 	$L__BB37_1715;
	shl.b64 	%rd10333, %rd38614, 3;
	add.s64 	%rd10334, %rd38447, %rd10333;
	ld.u64 	%rd10335, [%rd10334];
	and.b64  	%rd10336, %rd10335, 255;
	xor.b64  	%rd10337, %rd10336, %rd38613;
	mul.lo.s64 	%rd10338, %rd10337, 1099511628211;
	shr.u64 	%rd10339, %rd10335, 8;
	and.b64  	%rd10340, %rd10339, 255;
	xor.b64  	%rd10341, %rd10340, %rd10338;
	mul.lo.s64 	%rd10342, %rd10341, 1099511628211;
	shr.u64 	%rd10343, %rd10335, 16;
	and.b64  	%rd10344, %rd10343, 255;
	xor.b64  	%rd10345, %rd10344, %rd10342;
	mul.lo.s64 	%rd10346, %rd10345, 1099511628211;
	shr.u64 	%rd10347, %rd10335, 24;
	and.b64  	%rd10348, %rd10347, 255;
	xor.b64  	%rd10349, %rd10348, %rd10346;
	mul.lo.s64 	%rd10350, %rd10349, 1099511628211;
	shr.u64 	%rd10351, %rd10335, 32;
	and.b64  	%rd10352, %rd10351, 255;
	xor.b64  	%rd10353, %rd10352, %rd10350;
	mul.lo.s64 	%rd10354, %rd10353, 1099511628211;
	shr.u64 	%rd10355, %rd10335, 40;
	and.b64  	%rd10356, %rd10355, 255;
	xor.b64  	%rd10357, %rd10356, %rd10354;
	mul.lo.s64 	%rd10358, %rd10357, 1099511628211;
	shr.u64 	%rd10359, %rd10335, 48;
	and.b64  	%rd10360, %rd10359, 255;
	xor.b64  	%rd10361, %rd10360, %rd10358;
	mul.lo.s64 	%rd10362, %rd10361, 1099511628211;
	shr.u64 	%rd10363, %rd10335, 56;
	xor.b64  	%rd10364, %rd10363, %rd10362;
	mul.lo.s64 	%rd38613, %rd10364, 1099511628211;
$L__BB37_1715:
	setp.eq.s64 	%p393, %rd1953, 0;
	mov.b64 	%rd38619, -3750763034362895579;
	mov.b64 	%rd38620, 0;
	@%p393 bra 	$L__BB37_1718;
	mov.b64 	%rd38619, -3750763034362895579;
	mov.b64 	%rd38617, 0;
$L__BB37_1717:
	shl.b64 	%rd10370, %rd38617, 3;
	add.s64 	%rd10371, %rd38528, %rd10370;
	ld.u64 	%rd10372, [%rd10371];
	and.b64  	%rd10373, %rd10372, 255;
	xor.b64  	%rd10374, %rd10373, %rd38619;
	mul.lo.s64 	%rd10375, %rd10374, 1099511628211;
	shr.u64 	%rd10376, %rd10372, 8;
	and.b64  	%rd10377, %rd10376, 255;
	xor.b64  	%rd10378, %rd10377, %rd10375;
	mul.lo.s64 	%rd10379, %rd10378, 1099511628211;
	shr.u64 	%rd10380, %rd10372, 16;
	and.b64  	%rd10381, %rd10380, 255;
	xor.b64  	%rd10382, %rd10381, %rd10379;
	mul.lo.s64 	%rd10383, %rd10382, 1099511628211;
	shr.u64 	%rd10384, %rd10372, 24;
	and.b64  	%rd10385, %rd10384, 255;
	xor.b64  	%rd10386, %rd10385, %rd10383;
	mul.lo.s64 	%rd10387, %rd10386, 1099511628211;
	shr.u64 	%rd10388, %rd10372, 32;
	and.b64  	%rd10389, %rd10388, 255;
	xor.b64  	%rd10390, %rd10389, %rd10387;
	mul.lo.s64 	%rd10391, %rd10390, 1099511628211;
	shr.u64 	%rd10392, %rd10372, 40;
	and.b64  	%rd10393, %rd10392, 255;
	xor.b64  	%rd10394, %rd10393, %rd10391;
	mul.lo.s64 	%rd10395, %rd10394, 1099511628211;
	shr.u64 	%rd10396, %rd10372, 48;
	and.b64  	%rd10397, %rd10396, 255;
	xor.b64  	%rd10398, %rd10397, %rd10395;
	mul.lo.s64 	%rd10399, %rd10398, 1099511628211;
	shr.u64 	%rd10400, %rd10372, 56;
	xor.b64  	%rd10401, %rd10400, %rd10399;
	mul.lo.s64 	%rd10402, %rd10401, 1099511628211;
	ld.u64 	%rd10403, [%rd10371+8];
	and.b64  	%rd10404, %rd10403, 255;
	xor.b64  	%rd10405, %rd10404, %rd10402;
	mul.lo.s64 	%rd10406, %rd10405, 1099511628211;
	shr.u64 	%rd10407, %rd10403, 8;
	and.b64  	%rd10408, %rd10407, 255;
	xor.b64  	%rd10409, %rd10408, %rd10406;
	mul.lo.s64 	%rd10410, %rd10409, 1099511628211;
	shr.u64 	%rd10411, %rd10403, 16;
	and.b64  	%rd10412, %rd10411, 255;
	xor.b64  	%rd10413, %rd10412, %rd10410;
	mul.lo.s64 	%rd10414, %rd10413, 1099511628211;
	shr.u64 	%rd10415, %rd10403, 24;
	and.b64  	%rd10416, %rd10415, 255;
	xor.b64  	%rd10417, %rd10416, %rd10414;
	mul.lo.s64 	%rd10418, %rd10417, 1099511628211;
	shr.u64 	%rd10419, %rd10403, 32;
	and.b64  	%rd10420, %rd10419, 255;
	xor.b64  	%rd10421, %rd10420, %rd10418;
	mul.lo.s64 	%rd10422, %rd10421, 1099511628211;
	shr.u64 	%rd10423, %rd10403, 40;
	and.b64  	%rd10424, %rd10423, 255;
	xor.b64  	%rd10425, %rd10424, %rd10422;
	mul.lo.s64 	%rd10426, %rd10425, 1099511628211;
	shr.u64 	%rd10427, %rd10403, 48;
	and.b64  	%rd10428, %rd10427, 255;
	xor.b64  	%rd10429, %rd10428, %rd10426;
	mul.lo.s64 	%rd10430, %rd10429, 1099511628211;
	shr.u64 	%rd10431, %rd10403, 56;
	xor.b64  	%rd10432, %rd10431, %rd10430;
	mul.lo.s64 	%rd38619, %rd10432, 1099511628211;
	add.s64 	%rd38617, %rd38617, 2;
	and.b64  	%rd38620, %rd4132, -2;
	setp.ne.s64 	%p394, %rd38617, %rd38620;
	@%p394 bra 	$L__BB37_1717;
$L__BB37_1718:
	setp.eq.s64 	%p395, %rd2404, 0;
	@%p395 bra 	$L__BB37_1720;
	shl.b64 	%rd10433, %rd38620, 3;
	add.s64 	%rd10434, %rd38528, %rd10433;
	ld.u64 	%rd10435, [%rd10434];
	and.b64  	%rd10436, %rd10435, 255;
	xor.b64  	%rd10437, %rd10436, %rd38619;
	mul.lo.s64 	%rd10438, %rd10437, 1099511628211;
	shr.u64 	%rd10439, %rd10435, 8;
	and.b64  	%rd10440, %rd10439, 255;
	xor.b64  	%rd10441, %rd10440, %rd10438;
	mul.lo.s64 	%rd10442, %rd10441, 1099511628211;
	shr.u64 	%rd10443, %rd10435, 16;
	and.b64  	%rd10444, %rd10443, 255;
	xor.b64  	%rd10445, %rd10444, %rd10442;
	mul.lo.s64 	%rd10446, %rd10445, 1099511628211;
	shr.u64 	%rd10447, %rd10435, 24;
	and.b64  	%rd10448, %rd10447, 255;
	xor.b64  	%rd10449, %rd10448, %rd10446;
	mul.lo.s64 	%rd10450, %rd10449, 1099511628211;
	shr.u64 	%rd10451, %rd10435, 32;
	and.b64  	%rd10452, %rd10451, 255;
	xor.b64  	%rd10453, %rd10452, %rd10450;
	mul.lo.s64 	%rd10454, %rd10453, 1099511628211;
	shr.u64 	%rd10455, %rd10435, 40;
	and.b64  	%rd10456, %rd10455, 255;
	xor.b64  	%rd10457, %rd10456, %rd10454;
	mul.lo.s64 	%rd10458, %rd10457, 1099511628211;
	shr.u64 	%rd10459, %rd10435, 48;
	and.b64  	%rd10460, %rd10459, 255;
	xor.b64  	%rd10461, %rd10460, %rd10458;
	mul.lo.s64 	%rd10462, %rd10461, 1099511628211;
	shr.u64 	%rd10463, %rd10435, 56;
	xor.b64  	%rd10464, %rd10463, %rd10462;
	mul.lo.s64 	%rd38619, %rd10464, 1099511628211;
$L__BB37_1720:
	setp.eq.s64 	%p396, %rd38613, %rd38619;
	@%p396 bra 	$L__BB37_1733;
	setp.eq.s64 	%p397, %rd1953, 0;
	mov.b64 	%rd38625, -3750763034362895579;
	mov.b64 	%rd38626, 0;
	@%p397 bra 	$L__BB37_1724;
	mov.b64 	%rd38625, -3750763034362895579;
	mov.b64 	%rd38623, 0;
	and.b64  	%rd38626, %rd4132, -2;
$L__BB37_1723:
	shl.b64 	%rd10470, %rd38623, 3;
	add.s64 	%rd10471, %rd38447, %rd10470;
	ld.u64 	%rd10472, [%rd10471];
	and.b64  	%rd10473, %rd10472, 255;
	xor.b64  	%rd10474, %rd10473, %rd38625;
	mul.lo.s64 	%rd10475, %rd10474, 1099511628211;
	shr.u64 	%rd10476, %rd10472, 8;
	and.b64  	%rd10477, %rd10476, 255;
	xor.b64  	%rd10478, %rd10477, %rd10475;
	mul.lo.s64 	%rd10479, %rd10478, 1099511628211;
	shr.u64 	%rd10480, %rd10472, 16;
	and.b64  	%rd10481, %rd10480, 255;
	xor.b64  	%rd10482, %rd10481, %rd10479;
	mul.lo.s64 	%rd10483, %rd10482, 1099511628211;
	shr.u64 	%rd10484, %rd10472, 24;
	and.b64  	%rd10485, %rd10484, 255;
	xor.b64  	%rd10486, %rd10485, %rd10483;
	mul.lo.s64 	%rd10487, %rd10486, 1099511628211;
	shr.u64 	%rd10488, %rd10472, 32;
	and.b64  	%rd10489, %rd10488, 255;
	xor.b64  	%rd10490, %rd10489, %rd10487;
	mul.lo.s64 	%rd10491, %rd10490, 1099511628211;
	shr.u64 	%rd10492, %rd10472, 40;
	and.b64  	%rd10493, %rd10492, 255;
	xor.b64  	%rd10494, %rd10493, %rd10491;
	mul.lo.s64 	%rd10495, %rd10494, 1099511628211;
	shr.u64 	%rd10496, %rd10472, 48;
	and.b64  	%rd10497, %rd10496, 255;
	xor.b64  	%rd10498, %rd10497, %rd10495;
	mul.lo.s64 	%rd10499, %rd10498, 1099511628211;
	shr.u64 	%rd10500, %rd10472, 56;
	xor.b64  	%rd10501, %rd10500, %rd10499;
	mul.lo.s64 	%rd10502, %rd10501, 1099511628211;
	ld.u64 	%rd10503, [%rd10471+8];
	and.b64  	%rd10504, %rd10503, 255;
	xor.b64  	%rd10505, %rd10504, %rd10502;
	mul.lo.s64 	%rd10506, %rd10505, 1099511628211;
	shr.u64 	%rd10507, %rd10503, 8;
	and.b64  	%rd10508, %rd10507, 255;
	xor.b64  	%rd10509, %rd10508, %rd10506;
	mul.lo.s64 	%rd10510, %rd10509, 1099511628211;
	shr.u64 	%rd10511, %rd10503, 16;
	and.b64  	%rd10512, %rd10511, 255;
	xor.b64  	%rd10513, %rd10512, %rd10510;
	mul.lo.s64 	%rd10514, %rd10513, 1099511628211;
	shr.u64 	%rd10515, %rd10503, 24;
	and.b64  	%rd10516, %rd10515, 255;
	xor.b64  	%rd10517, %rd10516, %rd10514;
	mul.lo.s64 	%rd10518, %rd10517, 1099511628211;
	shr.u64 	%rd10519, %rd10503, 32;
	and.b64  	%rd10520, %rd10519, 255;
	xor.b64  	%rd10521, %rd10520, %rd10518;
	mul.lo.s64 	%rd10522, %rd10521, 1099511628211;
	shr.u64 	%rd10523, %rd10503, 40;
	and.b64  	%rd10524, %rd10523, 255;
	xor.b64  	%rd10525, %rd10524, %rd10522;
	mul.lo.s64 	%rd10526, %rd10525, 1099511628211;
	shr.u64 	%rd10527, %rd10503, 48;
	and.b64  	%rd10528, %rd10527, 255;
	xor.b64  	%rd10529, %rd10528, %rd10526;
	mul.lo.s64 	%rd10530, %rd10529, 1099511628211;
	shr.u64 	%rd10531, %rd10503, 56;
	xor.b64  	%rd10532, %rd10531, %rd10530;
	mul.lo.s64 	%rd38625, %rd10532, 1099511628211;
	add.s64 	%rd38623, %rd38623, 2;
	setp.ne.s64 	%p398, %rd38623, %rd38626;
	@%p398 bra 	$L__BB37_1723;
$L__BB37_1724:
	setp.eq.s64 	%p399, %rd2404, 0;
	@%p399 bra 	$L__BB37_1726;
	shl.b64 	%rd10533, %rd38626, 3;
	add.s64 	%rd10534, %rd38447, %rd10533;
	ld.u64 	%rd10535, [%rd10534];
	and.b64  	%rd10536, %rd10535, 255;
	xor.b64  	%rd10537, %rd10536, %rd38625;
	mul.lo.s64 	%rd10538, %rd10537, 1099511628211;
	shr.u64 	%rd10539, %rd10535, 8;
	and.b64  	%rd10540, %rd10539, 255;
	xor.b64  	%rd10541, %rd10540, %rd10538;
	mul.lo.s64 	%rd10542, %rd10541, 1099511628211;
	shr.u64 	%rd10543, %rd10535, 16;
	and.b64  	%rd10544, %rd10543, 255;
	xor.b64  	%rd10545, %rd10544, %rd10542;
	mul.lo.s64 	%rd10546, %rd10545, 1099511628211;
	shr.u64 	%rd10547, %rd10535, 24;
	and.b64  	%rd10548, %rd10547, 255;
	xor.b64  	%rd10549, %rd10548, %rd10546;
	mul.lo.s64 	%rd10550, %rd10549, 1099511628211;
	shr.u64 	%rd10551, %rd10535, 32;
	and.b64  	%rd10552, %rd10551, 255;
	xor.b64  	%rd10553, %rd10552, %rd10550;
	mul.lo.s64 	%rd10554, %rd10553, 1099511628211;
	shr.u64 	%rd10555, %rd10535, 40;
	and.b64  	%rd10556, %rd10555, 255;
	xor.b64  	%rd10557, %rd10556, %rd10554;
	mul.lo.s64 	%rd10558, %rd10557, 1099511628211;
	shr.u64 	%rd10559, %rd10535, 48;
	and.b64  	%rd10560, %rd10559, 255;
	xor.b64  	%rd10561, %rd10560, %rd10558;
	mul.lo.s64 	%rd10562, %rd10561, 1099511628211;
	shr.u64 	%rd10563, %rd10535, 56;
	xor.b64  	%rd10564, %rd10563, %rd10562;
	mul.lo.s64 	%rd38625, %rd10564, 1099511628211;
$L__BB37_1726:
	setp.eq.s64 	%p400, %rd1953, 0;
	mov.b64 	%rd38631, -3750763034362895579;
	mov.b64 	%rd38632, 0;
	@%p400 bra 	$L__BB37_1729;
	mov.b64 	%rd38631, -3750763034362895579;
	mov.b64 	%rd38629, 0;
$L__BB37_1728:
	shl.b64 	%rd10570, %rd38629, 3;
	add.s64 	%rd10571, %rd38528, %rd10570;
	ld.u64 	%rd10572, [%rd10571];
	and.b64  	%rd10573, %rd10572, 255;
	xor.b64  	%rd10574, %rd10573, %rd38631;
	mul.lo.s64 	%rd10575, %rd10574, 1099511628211;
	shr.u64 	%rd10576, %rd10572, 8;
	and.b64  	%rd10577, %rd10576, 255;
	xor.b64  	%rd10578, %rd10577, %rd10575;
	mul.lo.s64 	%rd10579, %rd10578, 1099511628211;
	shr.u64 	%rd10580, %rd10572, 16;
	and.b64  	%rd10581, %rd10580, 255;
	xor.b64  	%rd10582, %rd10581, %rd10579;
	mul.lo.s64 	%rd10583, %rd10582, 1099511628211;
	shr.u64 	%rd10584, %rd10572, 24;
	and.b64  	%rd10585, %rd10584, 255;
	xor.b64  	%rd10586, %rd10585, %rd10583;
	mul.lo.s64 	%rd10587, %rd10586, 1099511628211;
	shr.u64 	%rd10588, %rd10572, 32;
	and.b64  	%rd10589, %rd10588, 255;
	xor.b64  	%rd10590, %rd10589, %rd10587;
	mul.lo.s64 	%rd10591, %rd10590, 1099511628211;
	shr.u64 	%rd10592, %rd10572, 40;
	and.b64  	%rd10593, %rd10592, 255;
	xor.b64  	%rd10594, %rd10593, %rd10591;
	mul.lo.s64 	%rd10595, %rd10594, 1099511628211;
	shr.u64 	%rd10596, %rd10572, 48;
	and.b64  	%rd10597, %rd10596, 255;
	xor.b64  	%rd10598, %rd10597, %rd10595;
	mul.lo.s64 	%rd10599, %rd10598, 1099511628211;
	shr.u64 	%rd10600, %rd10572, 56;
	xor.b64  	%rd10601, %rd10600, %rd10599;
	mul.lo.s64 	%rd10602, %rd10601, 1099511628211;
	ld.u64 	%rd10603, [%rd10571+8];
	and.b64  	%rd10604, %rd10603, 255;
	xor.b64  	%rd10605, %rd10604, %rd10602;
	mul.lo.s64 	%rd10606, %rd10605, 1099511628211;
	shr.u64 	%rd10607, %rd10603, 8;
	and.b64  	%rd10608, %rd10607, 255;
	xor.b64  	%rd10609, %rd10608, %rd10606;
	mul.lo.s64 	%rd10610, %rd10609, 1099511628211;
	shr.u64 	%rd10611, %rd10603, 16;
	and.b64  	%rd10612, %rd10611, 255;
	xor.b64  	%rd10613, %rd10612, %rd10610;
	mul.lo.s64 	%rd10614, %rd10613, 1099511628211;
	shr.u64 	%rd10615, %rd10603, 24;
	and.b64  	%rd10616, %rd10615, 255;
	xor.b64  	%rd10617, %rd10616, %rd10614;
	mul.lo.s64 	%rd10618, %rd10617, 1099511628211;
	shr.u64 	%rd10619, %rd10603, 32;
	and.b64  	%rd10620, %rd10619, 255;
	xor.b64  	%rd10621, %rd10620, %rd10618;
	mul.lo.s64 	%rd10622, %rd10621, 1099511628211;
	shr.u64 	%rd10623, %rd10603, 40;
	and.b64  	%rd10624, %rd10623, 255;
	xor.b64  	%rd10625, %rd10624, %rd10622;
	mul.lo.s64 	%rd10626, %rd10625, 1099511628211;
	shr.u64 	%rd10627, %rd10603, 48;
	and.b64  	%rd10628, %rd10627, 255;
	xor.b64  	%rd10629, %rd10628, %rd10626;
	mul.lo.s64 	%rd10630, %rd10629, 1099511628211;
	shr.u64 	%rd10631, %rd10603, 56;
	xor.b64  	%rd10632, %rd10631, %rd10630;
	mul.lo.s64 	%rd38631, %rd10632, 1099511628211;
	add.s64 	%rd38629, %rd38629, 2;
	and.b64  	%rd38632, %rd4132, -2;
	setp.ne.s64 	%p401, %rd38629, %rd38632;
	@%p401 bra 	$L__BB37_1728;
$L__BB37_1729:
	setp.eq.s64 	%p402, %rd2404, 0;
	@%p402 bra 	$L__BB37_1731;
	shl.b64 	%rd10633, %rd38632, 3;
	add.s64 	%rd10634, %rd38528, %rd10633;
	ld.u64 	%rd10635, [%rd10634];
	and.b64  	%rd10636, %rd10635, 255;
	xor.b64  	%rd10637, %rd10636, %rd38631;
	mul.lo.s64 	%rd10638, %rd10637, 1099511628211;
	shr.u64 	%rd10639, %rd10635, 8;
	and.b64  	%rd10640, %rd10639, 255;
	xor.b64  	%rd10641, %rd10640, %rd10638;
	mul.lo.s64 	%rd10642, %rd10641, 1099511628211;
	shr.u64 	%rd10643, %rd10635, 16;
	and.b64  	%rd10644, %rd10643, 255;
	xor.b64  	%rd10645, %rd10644, %rd10642;
	mul.lo.s64 	%rd10646, %rd10645, 1099511628211;
	shr.u64 	%rd10647, %rd10635, 24;
	and.b64  	%rd10648, %rd10647, 255;
	xor.b64  	%rd10649, %rd10648, %rd10646;
	mul.lo.s64 	%rd10650, %rd10649, 1099511628211;
	shr.u64 	%rd10651, %rd10635, 32;
	and.b64  	%rd10652, %rd10651, 255;
	xor.b64  	%rd10653, %rd10652, %rd10650;
	mul.lo.s64 	%rd10654, %rd10653, 1099511628211;
	shr.u64 	%rd10655, %rd10635, 40;
	and.b64  	%rd10656, %rd10655, 255;
	xor.b64  	%rd10657, %rd10656, %rd10654;
	mul.lo.s64 	%rd10658, %rd10657, 1099511628211;
	shr.u64 	%rd10659, %rd10635, 48;
	and.b64  	%rd10660, %rd10659, 255;
	xor.b64  	%rd10661, %rd10660, %rd10658;
	mul.lo.s64 	%rd10662, %rd10661, 1099511628211;
	shr.u64 	%rd10663, %rd10635, 56;
	xor.b64  	%rd10664, %rd10663, %rd10662;
	mul.lo.s64 	%rd38631, %rd10664, 1099511628211;
$L__BB37_1731:
	setp.lt.u64 	%p403, %rd38625, %rd38631;
	mov.u64 	%rd38636, %rd38447;
	@%p403 bra 	$L__BB37_1732;
	bra.uni 	$L__BB37_1737;
$L__BB37_1732:
	mov.u64 	%rd38636, %rd38528;
	mov.u64 	%rd38528, %rd38447;
	bra.uni 	$L__BB37_1737;
$L__BB37_1733:
	setp.eq.s32 	%p404, %r118, 0;
	mov.u64 	%rd38636, %rd38447;
	@%p404 bra 	$L__BB37_1737;
	mov.b64 	%rd38635, 0;
$L__BB37_1735:
	shl.b64 	%rd10666, %rd38635, 3;
	add.s64 	%rd10667, %rd38447, %rd10666;
	ld.u64 	%rd2860, [%rd10667];
	add.s64 	%rd10668, %rd38528, %rd10666;
	ld.u64 	%rd2861, [%rd10668];
	setp.lt.u64 	%p405, %rd2860, %rd2861;
	@%p405 bra 	$L__BB37_1732;
	setp.le.u64 	%p406, %rd2860, %rd2861;
	add.s64 	%rd38635, %rd38635, 1;
	setp.lt.u64 	%p407, %rd38635, %rd1952;
	and.pred  	%p408, %p406, %p407;
	mov.u64 	%rd38636, %rd38447;
	@%p408 bra 	$L__BB37_1735;
$L__BB37_1737:
	setp.eq.s64 	%p409, %rd1953, 0;
	mov.b64 	%rd38640, -3750763034362895579;
	mov.b64 	%rd38641, 0;
	@%p409 bra 	$L__BB37_1740;
	mov.b64 	%rd38640, -3750763034362895579;
	mov.b64 	%rd38638, 0;
$L__BB37_1739:
	shl.b64 	%rd10675, %rd38638, 3;
	add.s64 	%rd10676, %rd38474, %rd10675;
	ld.u64 	%rd10677, [%rd10676];
	and.b64  	%rd10678, %rd10677, 255;
	xor.b64  	%rd10679, %rd10678, %rd38640;
	mul.lo.s64 	%rd10680, %rd10679, 1099511628211;
	shr.u64 	%rd10681, %rd10677, 8;
	and.b64  	%rd10682, %rd10681, 255;
	xor.b64  	%rd10683, %rd10682, %rd10680;
	mul.lo.s64 	%rd10684, %rd10683, 1099511628211;
	shr.u64 	%rd10685, %rd10677, 16;
	and.b64  	%rd10686, %rd10685, 255;
	xor.b64  	%rd10687, %rd10686, %rd10684;
	mul.lo.s64 	%rd10688, %rd10687, 1099511628211;
	shr.u64 	%rd10689, %rd10677, 24;
	and.b64  	%rd10690, %rd10689, 255;
	xor.b64  	%rd10691, %rd10690, %rd10688;
	mul.lo.s64 	%rd10692, %rd10691, 1099511628211;
	shr.u64 	%rd10693, %rd10677, 32;
	and.b64  	%rd10694, %rd10693, 255;
	xor.b64  	%rd10695, %rd10694, %rd10692;
	mul.lo.s64 	%rd10696, %rd10695, 1099511628211;
	shr.u64 	%rd10697, %rd10677, 40;
	and.b64  	%rd10698, %rd10697, 255;
	xor.b64  	%rd10699, %rd10698, %rd10696;
	mul.lo.s64 	%rd10700, %rd10699, 1099511628211;
	shr.u64 	%rd10701, %rd10677, 48;
	and.b64  	%rd10702, %rd10701, 255;
	xor.b64  	%rd10703, %rd10702, %rd10700;
	mul.lo.s64 	%rd10704, %rd10703, 1099511628211;
	shr.u64 	%rd10705, %rd10677, 56;
	xor.b64  	%rd10706, %rd10705, %rd10704;
	mul.lo.s64 	%rd10707, %rd10706, 1099511628211;
	ld.u64 	%rd10708, [%rd10676+8];
	and.b64  	%rd10709, %rd10708, 255;
	xor.b64  	%rd10710, %rd10709, %rd10707;
	mul.lo.s64 	%rd10711, %rd10710, 1099511628211;
	shr.u64 	%rd10712, %rd10708, 8;
	and.b64  	%rd10713, %rd10712, 255;
	xor.b64  	%rd10714, %rd10713, %rd10711;
	mul.lo.s64 	%rd10715, %rd10714, 1099511628211;
	shr.u64 	%rd10716, %rd10708, 16;
	and.b64  	%rd10717, %rd10716, 255;
	xor.b64  	%rd10718, %rd10717, %rd10715;
	mul.lo.s64 	%rd10719, %rd10718, 1099511628211;
	shr.u64 	%rd10720, %rd10708, 24;
	and.b64  	%rd10721, %rd10720, 255;
	xor.b64  	%rd10722, %rd10721, %rd10719;
	mul.lo.s64 	%rd10723, %rd10722, 1099511628211;
	shr.u64 	%rd10724, %rd10708, 32;
	and.b64  	%rd10725, %rd10724, 255;
	xor.b64  	%rd10726, %rd10725, %rd10723;
	mul.lo.s64 	%rd10727, %rd10726, 1099511628211;
	shr.u64 	%rd10728, %rd10708, 40;
	and.b64  	%rd10729, %rd10728, 255;
	xor.b64  	%rd10730, %rd10729, %rd10727;
	mul.lo.s64 	%rd10731, %rd10730, 1099511628211;
	shr.u64 	%rd10732, %rd10708, 48;
	and.b64  	%rd10733, %rd10732, 255;
	xor.b64  	%rd10734, %rd10733, %rd10731;
	mul.lo.s64 	%rd10735, %rd10734, 1099511628211;
	shr.u64 	%rd10736, %rd10708, 56;
	xor.b64  	%rd10737, %rd10736, %rd10735;
	mul.lo.s64 	%rd38640, %rd10737, 1099511628211;
	add.s64 	%rd38638, %rd38638, 2;
	and.b64  	%rd38641, %rd4132, -2;
	setp.ne.s64 	%p410, %rd38638, %rd38641;
	@%p410 bra 	$L__BB37_1739;
$L__BB37_1740:
	setp.eq.s64 	%p411, %rd2404, 0;
	@%p411 bra 	$L__BB37_1742;
	shl.b64 	%rd10738, %rd38641, 3;
	add.s64 	%rd10739, %rd38474, %rd10738;
	ld.u64 	%rd10740, [%rd10739];
	and.b64  	%rd10741, %rd10740, 255;
	xor.b64  	%rd10742, %rd10741, %rd38640;
	mul.lo.s64 	%rd10743, %rd10742, 1099511628211;
	shr.u64 	%rd10744, %rd10740, 8;
	and.b64  	%rd10745, %rd10744, 255;
	xor.b64  	%rd10746, %rd10745, %rd10743;
	mul.lo.s64 	%rd10747, %rd10746, 1099511628211;
	shr.u64 	%rd10748, %rd10740, 16;
	and.b64  	%rd10749, %rd10748, 255;
	xor.b64  	%rd10750, %rd10749, %rd10747;
	mul.lo.s64 	%rd10751, %rd10750, 1099511628211;
	shr.u64 	%rd10752, %rd10740, 24;
	and.b64  	%rd10753, %rd10752, 255;
	xor.b64  	%rd10754, %rd10753, %rd10751;
	mul.lo.s64 	%rd10755, %rd10754, 1099511628211;
	shr.u64 	%rd10756, %rd10740, 32;
	and.b64  	%rd10757, %rd10756, 255;
	xor.b64  	%rd10758, %rd10757, %rd10755;
	mul.lo.s64 	%rd10759, %rd10758, 1099511628211;
	shr.u64 	%rd10760, %rd10740, 40;
	and.b64  	%rd10761, %rd10760, 255;
	xor.b64  	%rd10762, %rd10761, %rd10759;
	mul.lo.s64 	%rd10763, %rd10762, 1099511628211;
	shr.u64 	%rd10764, %rd10740, 48;
	and.b64  	%rd10765, %rd10764, 255;
	xor.b64  	%rd10766, %rd10765, %rd10763;
	mul.lo.s64 	%rd10767, %rd10766, 1099511628211;
	shr.u64 	%rd10768, %rd10740, 56;
	xor.b64  	%rd10769, %rd10768, %rd10767;
	mul.lo.s64 	%rd38640, %rd10769, 1099511628211;
$L__BB37_1742:
	setp.eq.s64 	%p412, %rd1953, 0;
	mov.b64 	%rd38646, -3750763034362895579;
	mov.b64 	%rd38647, 0;
	@%p412 bra 	$L__BB37_1745;
	mov.b64 	%rd38646, -3750763034362895579;
	mov.b64 	%rd38644, 0;
$L__BB37_1744:
	shl.b64 	%rd10775, %rd38644, 3;
	add.s64 	%rd10776, %rd38555, %rd10775;
	ld.u64 	%rd10777, [%rd10776];
	and.b64  	%rd10778, %rd10777, 255;
	xor.b64  	%rd10779, %rd10778, %rd38646;
	mul.lo.s64 	%rd10780, %rd10779, 1099511628211;
	shr.u64 	%rd10781, %rd10777, 8;
	and.b64  	%rd10782, %rd10781, 255;
	xor.b64  	%rd10783, %rd10782, %rd10780;
	mul.lo.s64 	%rd10784, %rd10783, 1099511628211;
	shr.u64 	%rd10785, %rd10777, 16;
	and.b64  	%rd10786, %rd10785, 255;
	xor.b64  	%rd10787, %rd10786, %rd10784;
	mul.lo.s64 	%rd10788, %rd10787, 1099511628211;
	shr.u64 	%rd10789, %rd10777, 24;
	and.b64  	%rd10790, %rd10789, 255;
	xor.b64  	%rd10791, %rd10790, %rd10788;
	mul.lo.s64 	%rd10792, %rd10791, 1099511628211;
	shr.u64 	%rd10793, %rd10777, 32;
	and.b64  	%rd10794, %rd10793, 255;
	xor.b64  	%rd10795, %rd10794, %rd10792;
	mul.lo.s64 	%rd10796, %rd10795, 1099511628211;
	shr.u64 	%rd10797, %rd10777, 40;
	and.b64  	%rd10798, %rd10797, 255;
	xor.b64  	%rd10799, %rd10798, %rd10796;
	mul.lo.s64 	%rd10800, %rd10799, 1099511628211;
	shr.u64 	%rd10801, %rd10777, 48;
	and.b64  	%rd10802, %rd10801, 255;
	xor.b64  	%rd10803, %rd10802, %rd10800;
	mul.lo.s64 	%rd10804, %rd10803, 1099511628211;
	shr.u64 	%rd10805, %rd10777, 56;
	xor.b64  	%rd10806, %rd10805, %rd10804;
	mul.lo.s64 	%rd10807, %rd10806, 1099511628211;
	ld.u64 	%rd10808, [%rd10776+8];
	and.b64  	%rd10809, %rd10808, 255;
	xor.b64  	%rd10810, %rd10809, %rd10807;
	mul.lo.s64 	%rd10811, %rd10810, 1099511628211;
	shr.u64 	%rd10812, %rd10808, 8;
	and.b64  	%rd10813, %rd10812, 255;
	xor.b64  	%rd10814, %rd10813, %rd10811;
	mul.lo.s64 	%rd10815, %rd10814, 1099511628211;
	shr.u64 	%rd10816, %rd10808, 16;
	and.b64  	%rd10817, %rd10816, 255;
	xor.b64  	%rd10818, %rd10817, %rd10815;
	mul.lo.s64 	%rd10819, %rd10818, 1099511628211;
	shr.u64 	%rd10820, %rd10808, 24;
	and.b64  	%rd10821, %rd10820, 255;
	xor.b64  	%rd10822, %rd10821, %rd10819;
	mul.lo.s64 	%rd10823, %rd10822, 1099511628211;
	shr.u64 	%rd10824, %rd10808, 32;
	and.b64  	%rd10825, %rd10824, 255;
	xor.b64  	%rd10826, %rd10825, %rd10823;
	mul.lo.s64 	%rd10827, %rd10826, 1099511628211;
	shr.u64 	%rd10828, %rd10808, 40;
	and.b64  	%rd10829, %rd10828, 255;
	xor.b64  	%rd10830, %rd10829, %rd10827;
	mul.lo.s64 	%rd10831, %rd10830, 1099511628211;
	shr.u64 	%rd10832, %rd10808, 48;
	and.b64  	%rd10833, %rd10832, 255;
	xor.b64  	%rd10834, %rd10833, %rd10831;
	mul.lo.s64 	%rd10835, %rd10834, 1099511628211;
	shr.u64 	%rd10836, %rd10808, 56;
	xor.b64  	%rd10837, %rd10836, %rd10835;
	mul.lo.s64 	%rd38646, %rd10837, 1099511628211;
	add.s64 	%rd38644, %rd38644, 2;
	and.b64  	%rd38647, %rd4132, -2;
	setp.ne.s64 	%p413, %rd38644, %rd38647;
	@%p413 bra 	$L__BB37_1744;
$L__BB37_1745:
	setp.eq.s64 	%p414, %rd2404, 0;
	@%p414 bra 	$L__BB37_1747;
	shl.b64 	%rd10838, %rd38647, 3;
	add.s64 	%rd10839, %rd38555, %rd10838;
	ld.u64 	%rd10840, [%rd10839];
	and.b64  	%rd10841, %rd10840, 255;
	xor.b64  	%rd10842, %rd10841, %rd38646;
	mul.lo.s64 	%rd10843, %rd10842, 1099511628211;
	shr.u64 	%rd10844, %rd10840, 8;
	and.b64  	%rd10845, %rd10844, 255;
	xor.b64  	%rd10846, %rd10845, %rd10843;
	mul.lo.s64 	%rd10847, %rd10846, 1099511628211;
	shr.u64 	%rd10848, %rd10840, 16;
	and.b64  	%rd10849, %rd10848, 255;
	xor.b64  	%rd10850, %rd10849, %rd10847;
	mul.lo.s64 	%rd10851, %rd10850, 1099511628211;
	shr.u64 	%rd10852, %rd10840, 24;
	and.b64  	%rd10853, %rd10852, 255;
	xor.b64  	%rd10854, %rd10853, %rd10851;
	mul.lo.s64 	%rd10855, %rd10854, 1099511628211;
	shr.u64 	%rd10856, %rd10840, 32;
	and.b64  	%rd10857, %rd10856, 255;
	xor.b64  	%rd10858, %rd10857, %rd10855;
	mul.lo.s64 	%rd10859, %rd10858, 1099511628211;
	shr.u64 	%rd10860, %rd10840, 40;
	and.b64  	%rd10861, %rd10860, 255;
	xor.b64  	%rd10862, %rd10861, %rd10859;
	mul.lo.s64 	%rd10863, %rd10862, 1099511628211;
	shr.u64 	%rd10864, %rd10840, 48;
	and.b64  	%rd10865, %rd10864, 255;
	xor.b64  	%rd10866, %rd10865, %rd10863;
	mul.lo.s64 	%rd10867, %rd10866, 1099511628211;
	shr.u64 	%rd10868, %rd10840, 56;
	xor.b64  	%rd10869, %rd10868, %rd10867;
	mul.lo.s64 	%rd38646, %rd10869, 1099511628211;
$L__BB37_1747:
	setp.eq.s64 	%p415, %rd38640, %rd38646;
	@%p415 bra 	$L__BB37_1760;
	setp.eq.s64 	%p416, %rd1953, 0;
	mov.b64 	%rd38652, -3750763034362895579;
	mov.b64 	%rd38653, 0;
	@%p416 bra 	$L__BB37_1751;
	mov.b64 	%rd38652, -3750763034362895579;
	mov.b64 	%rd38650, 0;
	and.b64  	%rd38653, %rd4132, -2;
$L__BB37_1750:
	shl.b64 	%rd10875, %rd38650, 3;
	add.s64 	%rd10876, %rd38474, %rd10875;
	ld.u64 	%rd10877, [%rd10876];
	and.b64  	%rd10878, %rd10877, 255;
	xor.b64  	%rd10879, %rd10878, %rd38652;
	mul.lo.s64 	%rd10880, %rd10879, 1099511628211;
	shr.u64 	%rd10881, %rd10877, 8;
	and.b64  	%rd10882, %rd10881, 255;
	xor.b64  	%rd10883, %rd10882, %rd10880;
	mul.lo.s64 	%rd10884, %rd10883, 1099511628211;
	shr.u64 	%rd10885, %rd10877, 16;
	and.b64  	%rd10886, %rd10885, 255;
	xor.b64  	%rd10887, %rd10886, %rd10884;
	mul.lo.s64 	%rd10888, %rd10887, 1099511628211;
	shr.u64 	%rd10889, %rd10877, 24;
	and.b64  	%rd10890, %rd10889, 255;
	xor.b64  	%rd10891, %rd10890, %rd10888;
	mul.lo.s64 	%rd10892, %rd10891, 1099511628211;
	shr.u64 	%rd10893, %rd10877, 32;
	and.b64  	%rd10894, %rd10893, 255;
	xor.b64  	%rd10895, %rd10894, %rd10892;
	mul.lo.s64 	%rd10896, %rd10895, 1099511628211;
	shr.u64 	%rd10897, %rd10877, 40;
	and.b64  	%rd10898, %rd10897, 255;
	xor.b64  	%rd10899, %rd10898, %rd10896;
	mul.lo.s64 	%rd10900, %rd10899, 1099511628211;
	shr.u64 	%rd10901, %rd10877, 48;
	and.b64  	%rd10902, %rd10901, 255;
	xor.b64  	%rd10903, %rd10902, %rd10900;
	mul.lo.s64 	%rd10904, %rd10903, 1099511628211;
	shr.u64 	%rd10905, %rd10877, 56;
	xor.b64  	%rd10906, %rd10905, %rd10904;
	mul.lo.s64 	%rd10907, %rd10906, 1099511628211;
	ld.u64 	%rd10908, [%rd10876+8];
	and.b64  	%rd10909, %rd10908, 255;
	xor.b64  	%rd10910, %rd10909, %rd10907;
	mul.lo.s64 	%rd10911, %rd10910, 1099511628211;
	shr.u64 	%rd10912, %rd10908, 8;
	and.b64  	%rd10913, %rd10912, 255;
	xor.b64  	%rd10914, %rd10913, %rd10911;
	mul.lo.s64 	%rd10915, %rd10914, 1099511628211;
	shr.u64 	%rd10916, %rd10908, 16;
	and.b64  	%rd10917, %rd10916, 255;
	xor.b64  	%rd10918, %rd10917, %rd10915;
	mul.lo.s64 	%rd10919, %rd10918, 1099511628211;
	shr.u64 	%rd10920, %rd10908, 24;
	and.b64  	%rd10921, %rd10920, 255;
	xor.b64  	%rd10922, %rd10921, %rd10919;
	mul.lo.s64 	%rd10923, %rd10922, 1099511628211;
	shr.u64 	%rd10924, %rd10908, 32;
	and.b64  	%rd10925, %rd10924, 255;
	xor.b64  	%rd10926, %rd10925, %rd10923;
	mul.lo.s64 	%rd10927, %rd10926, 1099511628211;
	shr.u64 	%rd10928, %rd10908, 40;
	and.b64  	%rd10929, %rd10928, 255;
	xor.b64  	%rd10930, %rd10929, %rd10927;
	mul.lo.s64 	%rd10931, %rd10930, 1099511628211;
	shr.u64 	%rd10932, %rd10908, 48;
	and.b64  	%rd10933, %rd10932, 255;
	xor.b64  	%rd10934, %rd10933, %rd10931;
	mul.lo.s64 	%rd10935, %rd10934, 1099511628211;
	shr.u64 	%rd10936, %rd10908, 56;
	xor.b64  	%rd10937, %rd10936, %rd10935;
	mul.lo.s64 	%rd38652, %rd10937, 1099511628211;
	add.s64 	%rd38650, %rd38650, 2;
	setp.ne.s64 	%p417, %rd38650, %rd38653;
	@%p417 bra 	$L__BB37_1750;
$L__BB37_1751:
	setp.eq.s64 	%p418, %rd2404, 0;
	@%p418 bra 	$L__BB37_1753;
	shl.b64 	%rd10938, %rd38653, 3;
	add.s64 	%rd10939, %rd38474, %rd10938;
	ld.u64 	%rd10940, [%rd10939];
	and.b64  	%rd10941, %rd10940, 255;
	xor.b64  	%rd10942, %rd10941, %rd38652;
	mul.lo.s64 	%rd10943, %rd10942, 1099511628211;
	shr.u64 	%rd10944, %rd10940, 8;
	and.b64  	%rd10945, %rd10944, 255;
	xor.b64  	%rd10946, %rd10945, %rd10943;
	mul.lo.s64 	%rd10947, %rd10946, 1099511628211;
	shr.u64 	%rd10948, %rd10940, 16;
	and.b64  	%rd10949, %rd10948, 255;
	xor.b64  	%rd10950, %rd10949, %rd10947;
	mul.lo.s64 	%rd10951, %rd10950, 1099511628211;
	shr.u64 	%rd10952, %rd10940, 24;
	and.b64  	%rd10953, %rd10952, 255;
	xor.b64  	%rd10954, %rd10953, %rd10951;
	mul.lo.s64 	%rd10955, %rd10954, 1099511628211;
	shr.u64 	%rd10956, %rd10940, 32;
	and.b64  	%rd10957, %rd10956, 255;
	xor.b64  	%rd10958, %rd10957, %rd10955;
	mul.lo.s64 	%rd10959, %rd10958, 1099511628211;
	shr.u64 	%rd10960, %rd10940, 40;
	and.b64  	%rd10961, %rd10960, 255;
	xor.b64  	%rd10962, %rd10961, %rd10959;
	mul.lo.s64 	%rd10963, %rd10962, 1099511628211;
	shr.u64 	%rd10964, %rd10940, 48;
	and.b64  	%rd10965, %rd10964, 255;
	xor.b64  	%rd10966, %rd10965, %rd10963;
	mul.lo.s64 	%rd10967, %rd10966, 1099511628211;
	shr.u64 	%rd10968, %rd10940, 56;
	xor.b64  	%rd10969, %rd10968, %rd10967;
	mul.lo.s64 	%rd38652, %rd10969, 1099511628211;
$L__BB37_1753:
	setp.eq.s64 	%p419, %rd1953, 0;
	mov.b64 	%rd38658, -3750763034362895579;
	mov.b64 	%rd38659, 0;
	@%p419 bra 	$L__BB37_1756;
	mov.b64 	%rd38658, -3750763034362895579;
	mov.b64 	%rd38656, 0;
$L__BB37_1755:
	shl.b64 	%rd10975, %rd38656, 3;
	add.s64 	%rd10976, %rd38555, %rd10975;
	ld.u64 	%rd10977, [%rd10976];
	and.b64  	%rd10978, %rd10977, 255;
	xor.b64  	%rd10979, %rd10978, %rd38658;
	mul.lo.s64 	%rd10980, %rd10979, 1099511628211;
	shr.u64 	%rd10981, %rd10977, 8;
	and.b64  	%rd10982, %rd10981, 255;
	xor.b64  	%rd10983, %rd10982, %rd10980;
	mul.lo.s64 	%rd10984, %rd10983, 1099511628211;
	shr.u64 	%rd10985, %rd10977, 16;
	and.b64  	%rd10986, %rd10985, 255;
	xor.b64  	%rd10987, %rd10986, %rd10984;
	mul.lo.s64 	%rd10988, %rd10987, 1099511628211;
	shr.u64 	%rd10989, %rd10977, 24;
	and.b64  	%rd10990, %rd10989, 255;
	xor.b64  	%rd10991, %rd10990, %rd10988;
	mul.lo.s64 	%rd10992, %rd10991, 1099511628211;
	shr.u64 	%rd10993, %rd10977, 32;
	and.b64  	%rd10994, %rd10993, 255;
	xor.b64  	%rd10995, %rd10994, %rd10992;
	mul.lo.s64 	%rd10996, %rd10995, 1099511628211;
	shr.u64 	%rd10997, %rd10977, 40;
	and.b64  	%rd10998, %rd10997, 255;
	xor.b64  	%rd10999, %rd10998, %rd10996;
	mul.lo.s64 	%rd11000, %rd10999, 1099511628211;
	shr.u64 	%rd11001, %rd10977, 48;
	and.b64  	%rd11002, %rd11001, 255;
	xor.b64  	%rd11003, %rd11002, %rd11000;
	mul.lo.s64 	%rd11004, %rd11003, 1099511628211;
	shr.u64 	%rd11005, %rd10977, 56;
	xor.b64  	%rd11006, %rd11005, %rd11004;
	mul.lo.s64 	%rd11007, %rd11006, 1099511628211;
	ld.u64 	%rd11008, [%rd10976+8];
	and.b64  	%rd11009, %rd11008, 255;
	xor.b64  	%rd11010, %rd11009, %rd11007;
	mul.lo.s64 	%rd11011, %rd11010, 1099511628211;
	shr.u64 	%rd11012, %rd11008, 8;
	and.b64  	%rd11013, %rd11012, 255;
	xor.b64  	%rd11014, %rd11013, %rd11011;
	mul.lo.s64 	%rd11015, %rd11014, 1099511628211;
	shr.u64 	%rd11016, %rd11008, 16;
	and.b64  	%rd11017, %rd11016, 255;
	xor.b64  	%rd11018, %rd11017, %rd11015;
	mul.lo.s64 	%rd11019, %rd11018, 1099511628211;
	shr.u64 	%rd11020, %rd11008, 24;
	and.b64  	%rd11021, %rd11020, 255;
	xor.b64  	%rd11022, %rd11021, %rd11019;
	mul.lo.s64 	%rd11023, %rd11022, 1099511628211;
	shr.u64 	%rd11024, %rd11008, 32;
	and.b64  	%rd11025, %rd11024, 255;
	xor.b64  	%rd11026, %rd11025, %rd11023;
	mul.lo.s64 	%rd11027, %rd11026, 1099511628211;
	shr.u64 	%rd11028, %rd11008, 40;
	and.b64  	%rd11029, %rd11028, 255;
	xor.b64  	%rd11030, %rd11029, %rd11027;
	mul.lo.s64 	%rd11031, %rd11030, 1099511628211;
	shr.u64 	%rd11032, %rd11008, 48;
	and.b64  	%rd11033, %rd11032, 255;
	xor.b64  	%rd11034, %rd11033, %rd11031;
	mul.lo.s64 	%rd11035, %rd11034, 1099511628211;
	shr.u64 	%rd11036, %rd11008, 56;
	xor.b64  	%rd11037, %rd11036, %rd11035;
	mul.lo.s64 	%rd38658, %rd11037, 1099511628211;
	add.s64 	%rd38656, %rd38656, 2;
	and.b64  	%rd38659, %rd4132, -2;
	setp.ne.s64 	%p420, %rd38656, %rd38659;
	@%p420 bra 	$L__BB37_1755;
$L__BB37_1756:
	setp.eq.s64 	%p421, %rd2404, 0;
	@%p421 bra 	$L__BB37_1758;
	shl.b64 	%rd11038, %rd38659, 3;
	add.s64 	%rd11039, %rd38555, %rd11038;
	ld.u64 	%rd11040, [%rd11039];
	and.b64  	%rd11041, %rd11040, 255;
	xor.b64  	%rd11042, %rd11041, %rd38658;
	mul.lo.s64 	%rd11043, %rd11042, 1099511628211;
	shr.u64 	%rd11044, %rd11040, 8;
	and.b64  	%rd11045, %rd11044, 255;
	xor.b64  	%rd11046, %rd11045, %rd11043;
	mul.lo.s64 	%rd11047, %rd11046, 1099511628211;
	shr.u64 	%rd11048, %rd11040, 16;
	and.b64  	%rd11049, %rd11048, 255;
	xor.b64  	%rd11050, %rd11049, %rd11047;
	mul.lo.s64 	%rd11051, %rd11050, 1099511628211;
	shr.u64 	%rd11052, %rd11040, 24;
	and.b64  	%rd11053, %rd11052, 255;
	xor.b64  	%rd11054, %rd11053, %rd11051;
	mul.lo.s64 	%rd11055, %rd11054, 1099511628211;
	shr.u64 	%rd11056, %rd11040, 32;
	and.b64  	%rd11057, %rd11056, 255;
	xor.b64  	%rd11058, %rd11057, %rd11055;
	mul.lo.s64 	%rd11059, %rd11058, 1099511628211;
	shr.u64 	%rd11060, %rd11040, 40;
	and.b64  	%rd11061, %rd11060, 255;
	xor.b64  	%rd11062, %rd11061, %rd11059;
	mul.lo.s64 	%rd11063, %rd11062, 1099511628211;
	shr.u64 	%rd11064, %rd11040, 48;
	and.b64  	%rd11065, %rd11064, 255;
	xor.b64  	%rd11066, %rd11065, %rd11063;
	mul.lo.s64 	%rd11067, %rd11066, 1099511628211;
	shr.u64 	%rd11068, %rd11040, 56;
	xor.b64  	%rd11069, %rd11068, %rd11067;
	mul.lo.s64 	%rd38658, %rd11069, 1099511628211;
$L__BB37_1758:
	setp.lt.u64 	%p422, %rd38652, %rd38658;
	mov.u64 	%rd38663, %rd38474;
	@%p422 bra 	$L__BB37_1759;
	bra.uni 	$L__BB37_1764;
$L__BB37_1759:
	mov.u64 	%rd38663, %rd38555;
	mov.u64 	%rd38555, %rd38474;
	bra.uni 	$L__BB37_1764;
$L__BB37_1760:
	setp.eq.s32 	%p423, %r118, 0;
	mov.u64 	%rd38663, %rd38474;
	@%p423 bra 	$L__BB37_1764;
	mov.b64 	%rd38662, 0;
$L__BB37_1762:
	shl.b64 	%rd11071, %rd38662, 3;
	add.s64 	%rd11072, %rd38474, %rd11071;
	ld.u64 	%rd2906, [%rd11072];
	add.s64 	%rd11073, %rd38555, %rd11071;
	ld.u64 	%rd2907, [%rd11073];
	setp.lt.u64 	%p424, %rd2906, %rd2907;
	@%p424 bra 	$L__BB37_1759;
	setp.le.u64 	%p425, %rd2906, %rd2907;
	add.s64 	%rd38662, %rd38662, 1;
	setp.lt.u64 	%p426, %rd38662, %rd1952;
	and.pred  	%p427, %p425, %p426;
	mov.u64 	%rd38663, %rd38474;
	@%p427 bra 	$L__BB37_1762;
$L__BB37_1764:
	setp.eq.s64 	%p428, %rd1953, 0;
	mov.b64 	%rd38667, -3750763034362895579;
	mov.b64 	%rd38668, 0;
	@%p428 bra 	$L__BB37_1767;
	mov.b64 	%rd38667, -3750763034362895579;
	mov.b64 	%rd38665, 0;
$L__BB37_1766:
	shl.b64 	%rd11080, %rd38665, 3;
	add.s64 	%rd11081, %rd38501, %rd11080;
	ld.u64 	%rd11082, [%rd11081];
	and.b64  	%rd11083, %rd11082, 255;
	xor.b64  	%rd11084, %rd11083, %rd38667;
	mul.lo.s64 	%rd11085, %rd11084, 1099511628211;
	shr.u64 	%rd11086, %rd11082, 8;
	and.b64  	%rd11087, %rd11086, 255;
	xor.b64  	%rd11088, %rd11087, %rd11085;
	mul.lo.s64 	%rd11089, %rd11088, 1099511628211;
	shr.u64 	%rd11090, %rd11082, 16;
	and.b64  	%rd11091, %rd11090, 255;
	xor.b64  	%rd11092, %rd11091, %rd11089;
	mul.lo.s64 	%rd11093, %rd11092, 1099511628211;
	shr.u64 	%rd11094, %rd11082, 24;
	and.b64  	%rd11095, %rd11094, 255;
	xor.b64  	%rd11096, %rd11095, %rd11093;
	mul.lo.s64 	%rd11097, %rd11096, 1099511628211;
	shr.u64 	%rd11098, %rd11082, 32;
	and.b64  	%rd11099, %rd11098, 255;
	xor.b64  	%rd11100, %rd11099, %rd11097;
	mul.lo.s64 	%rd11101, %rd11100, 1099511628211;
	shr.u64 	%rd11102, %rd11082, 40;
	and.b64  	%rd11103, %rd11102, 255;
	xor.b64  	%rd11104, %rd11103, %rd11101;
	mul.lo.s64 	%rd11105, %rd11104, 1099511628211;
	shr.u64 	%rd11106, %rd11082, 48;
	and.b64  	%rd11107, %rd11106, 255;
	xor.b64  	%rd11108, %rd11107, %rd11105;
	mul.lo.s64 	%rd11109, %rd11108, 1099511628211;
	shr.u64 	%rd11110, %rd11082, 56;
	xor.b64  	%rd11111, %rd11110, %rd11109;
	mul.lo.s64 	%rd11112, %rd11111, 1099511628211;
	ld.u64 	%rd11113, [%rd11081+8];
	and.b64  	%rd11114, %rd11113, 255;
	xor.b64  	%rd11115, %rd11114, %rd11112;
	mul.lo.s64 	%rd11116, %rd11115, 1099511628211;
	shr.u64 	%rd11117, %rd11113, 8;
	and.b64  	%rd11118, %rd11117, 255;
	xor.b64  	%rd11119, %rd11118, %rd11116;
	mul.lo.s64 	%rd11120, %rd11119, 1099511628211;
	shr.u64 	%rd11121, %rd11113, 16;
	and.b64  	%rd11122, %rd11121, 255;
	xor.b64  	%rd11123, %rd11122, %rd11120;
	mul.lo.s64 	%rd11124, %rd11123, 1099511628211;
	shr.u64 	%rd11125, %rd11113, 24;
	and.b64  	%rd11126, %rd11125, 255;
	xor.b64  	%rd11127, %rd11126, %rd11124;
	mul.lo.s64 	%rd11128, %rd11127, 1099511628211;
	shr.u64 	%rd11129, %rd11113, 32;
	and.b64  	%rd11130, %rd11129, 255;
	xor.b64  	%rd11131, %rd11130, %rd11128;
	mul.lo.s64 	%rd11132, %rd11131, 1099511628211;
	shr.u64 	%rd11133, %rd11113, 40;
	and.b64  	%rd11134, %rd11133, 255;
	xor.b64  	%rd11135, %rd11134, %rd11132;
	mul.lo.s64 	%rd11136, %rd11135, 1099511628211;
	shr.u64 	%rd11137, %rd11113, 48;
	and.b64  	%rd11138, %rd11137, 255;
	xor.b64  	%rd11139, %rd11138, %rd11136;
	mul.lo.s64 	%rd11140, %rd11139, 1099511628211;
	shr.u64 	%rd11141, %rd11113, 56;
	xor.b64  	%rd11142, %rd11141, %rd11140;
	mul.lo.s64 	%rd38667, %rd11142, 1099511628211;
	add.s64 	%rd38665, %rd38665, 2;
	and.b64  	%rd38668, %rd4132, -2;
	setp.ne.s64 	%p429, %rd38665, %rd38668;
	@%p429 bra 	$L__BB37_1766;
$L__BB37_1767:
	setp.eq.s64 	%p430, %rd2404, 0;
	@%p430 bra 	$L__BB37_1769;
	shl.b64 	%rd11143, %rd38668, 3;
	add.s64 	%rd11144, %rd38501, %rd11143;
	ld.u64 	%rd11145, [%rd11144];
	and.b64  	%rd11146, %rd11145, 255;
	xor.b64  	%rd11147, %rd11146, %rd38667;
	mul.lo.s64 	%rd11148, %rd11147, 1099511628211;
	shr.u64 	%rd11149, %rd11145, 8;
	and.b64  	%rd11150, %rd11149, 255;
	xor.b64  	%rd11151, %rd11150, %rd11148;
	mul.lo.s64 	%rd11152, %rd11151, 1099511628211;
	shr.u64 	%rd11153, %rd11145, 16;
	and.b64  	%rd11154, %rd11153, 255;
	xor.b64  	%rd11155, %rd11154, %rd11152;
	mul.lo.s64 	%rd11156, %rd11155, 1099511628211;
	shr.u64 	%rd11157, %rd11145, 24;
	and.b64  	%rd11158, %rd11157, 255;
	xor.b64  	%rd11159, %rd11158, %rd11156;
	mul.lo.s64 	%rd11160, %rd11159, 1099511628211;
	shr.u64 	%rd11161, %rd11145, 32;
	and.b64  	%rd11162, %rd11161, 255;
	xor.b64  	%rd11163, %rd11162, %rd11160;
	mul.lo.s64 	%rd11164, %rd11163, 1099511628211;
	shr.u64 	%rd11165, %rd11145, 40;
	and.b64  	%rd11166, %rd11165, 255;
	xor.b64  	%rd11167, %rd11166, %rd11164;
	mul.lo.s64 	%rd11168, %rd11167, 1099511628211;
	shr.u64 	%rd11169, %rd11145, 48;
	and.b64  	%rd11170, %rd11169, 255;
	xor.b64  	%rd11171, %rd11170, %rd11168;
	mul.lo.s64 	%rd11172, %rd11171, 1099511628211;
	shr.u64 	%rd11173, %rd11145, 56;
	xor.b64  	%rd11174, %rd11173, %rd11172;
	mul.lo.s64 	%rd38667, %rd11174, 1099511628211;
$L__BB37_1769:
	setp.eq.s64 	%p431, %rd1953, 0;
	mov.b64 	%rd38673, -3750763034362895579;
	mov.b64 	%rd38674, 0;
	@%p431 bra 	$L__BB37_1772;
	mov.b64 	%rd38673, -3750763034362895579;
	mov.b64 	%rd38671, 0;
$L__BB37_1771:
	shl.b64 	%rd11180, %rd38671, 3;
	add.s64 	%rd11181, %rd38582, %rd11180;
	ld.u64 	%rd11182, [%rd11181];
	and.b64  	%rd11183, %rd11182, 255;
	xor.b64  	%rd11184, %rd11183, %rd38673;
	mul.lo.s64 	%rd11185, %rd11184, 1099511628211;
	shr.u64 	%rd11186, %rd11182, 8;
	and.b64  	%rd11187, %rd11186, 255;
	xor.b64  	%rd11188, %rd11187, %rd11185;
	mul.lo.s64 	%rd11189, %rd11188, 1099511628211;
	shr.u64 	%rd11190, %rd11182, 16;
	and.b64  	%rd11191, %rd11190, 255;
	xor.b64  	%rd11192, %rd11191, %rd11189;
	mul.lo.s64 	%rd11193, %rd11192, 1099511628211;
	shr.u64 	%rd11194, %rd11182, 24;
	and.b64  	%rd11195, %rd11194, 255;
	xor.b64  	%rd11196, %rd11195, %rd11193;
	mul.lo.s64 	%rd11197, %rd11196, 1099511628211;
	shr.u64 	%rd11198, %rd11182, 32;
	and.b64  	%rd11199, %rd11198, 255;
	xor.b64  	%rd11200, %rd11199, %rd11197;
	mul.lo.s64 	%rd11201, %rd11200, 1099511628211;
	shr.u64 	%rd11202, %rd11182, 40;
	and.b64  	%rd11203, %rd11202, 255;
	xor.b64  	%rd11204, %rd11203, %rd11201;
	mul.lo.s64 	%rd11205, %rd11204, 1099511628211;
	shr.u64 	%rd11206, %rd11182, 48;
	and.b64  	%rd11207, %rd11206, 255;
	xor.b64  	%rd11208, %rd11207, %rd11205;
	mul.lo.s64 	%rd11209, %rd11208, 1099511628211;
	shr.u64 	%rd11210, %rd11182, 56;
	xor.b64  	%rd11211, %rd11210, %rd11209;
	mul.lo.s64 	%rd11212, %rd11211, 1099511628211;
	ld.u64 	%rd11213, [%rd11181+8];
	and.b64  	%rd11214, %rd11213, 255;
	xor.b64  	%rd11215, %rd11214, %rd11212;
	mul.lo.s64 	%rd11216, %rd11215, 1099511628211;
	shr.u64 	%rd11217, %rd11213, 8;
	and.b64  	%rd11218, %rd11217, 255;
	xor.b64  	%rd11219, %rd11218, %rd11216;
	mul.lo.s64 	%rd11220, %rd11219, 1099511628211;
	shr.u64 	%rd11221, %rd11213, 16;
	and.b64  	%rd11222, %rd11221, 255;
	xor.b64  	%rd11223, %rd11222, %rd11220;
	mul.lo.s64 	%rd11224, %rd11223, 1099511628211;
	shr.u64 	%rd11225, %rd11213, 24;
	and.b64  	%rd11226, %rd11225, 255;
	xor.b64  	%rd11227, %rd11226, %rd11224;
	mul.lo.s64 	%rd11228, %rd11227, 1099511628211;
	shr.u64 	%rd11229, %rd11213, 32;
	and.b64  	%rd11230, %rd11229, 255;
	xor.b64  	%rd11231, %rd11230, %rd11228;
	mul.lo.s64 	%rd11232, %rd11231, 1099511628211;
	shr.u64 	%rd11233, %rd11213, 40;
	and.b64  	%rd11234, %rd11233, 255;
	xor.b64  	%rd11235, %rd11234, %rd11232;
	mul.lo.s64 	%rd11236, %rd11235, 1099511628211;
	shr.u64 	%rd11237, %rd11213, 48;
	and.b64  	%rd11238, %rd11237, 255;
	xor.b64  	%rd11239, %rd11238, %rd11236;
	mul.lo.s64 	%rd11240, %rd11239, 1099511628211;
	shr.u64 	%rd11241, %rd11213, 56;
	xor.b64  	%rd11242, %rd11241, %rd11240;
	mul.lo.s64 	%rd38673, %rd11242, 1099511628211;
	add.s64 	%rd38671, %rd38671, 2;
	and.b64  	%rd38674, %rd4132, -2;
	setp.ne.s64 	%p432, %rd38671, %rd38674;
	@%p432 bra 	$L__BB37_1771;
$L__BB37_1772:
	setp.eq.s64 	%p433, %rd2404, 0;
	@%p433 bra 	$L__BB37_1774;
	shl.b64 	%rd11243, %rd38674, 3;
	add.s64 	%rd11244, %rd38582, %rd11243;
	ld.u64 	%rd11245, [%rd11244];
	and.b64  	%rd11246, %rd11245, 255;
	xor.b64  	%rd11247, %rd11246, %rd38673;
	mul.lo.s64 	%rd11248, %rd11247, 1099511628211;
	shr.u64 	%rd11249, %rd11245, 8;
	and.b64  	%rd11250, %rd11249, 255;
	xor.b64  	%rd11251, %rd11250, %rd11248;
	mul.lo.s64 	%rd11252, %rd11251, 1099511628211;
	shr.u64 	%rd11253, %rd11245, 16;
	and.b64  	%rd11254, %rd11253, 255;
	xor.b64  	%rd11255, %rd11254, %rd11252;
	mul.lo.s64 	%rd11256, %rd11255, 1099511628211;
	shr.u64 	%rd11257, %rd11245, 24;
	and.b64  	%rd11258, %rd11257, 255;
	xor.b64  	%rd11259, %rd11258, %rd11256;
	mul.lo.s64 	%rd11260, %rd11259, 1099511628211;
	shr.u64 	%rd11261, %rd11245, 32;
	and.b64  	%rd11262, %rd11261, 255;
	xor.b64  	%rd11263, %rd11262, %rd11260;
	mul.lo.s64 	%rd11264, %rd11263, 1099511628211;
	shr.u64 	%rd11265, %rd11245, 40;
	and.b64  	%rd11266, %rd11265, 255;
	xor.b64  	%rd11267, %rd11266, %rd11264;
	mul.lo.s64 	%rd11268, %rd11267, 1099511628211;
	shr.u64 	%rd11269, %rd11245, 48;
	and.b64  	%rd11270, %rd11269, 255;
	xor.b64  	%rd11271, %rd11270, %rd11268;
	mul.lo.s64 	%rd11272, %rd11271, 1099511628211;
	shr.u64 	%rd11273, %rd11245, 56;
	xor.b64  	%rd11274, %rd11273, %rd11272;
	mul.lo.s64 	%rd38673, %rd11274, 1099511628211;
$L__BB37_1774:
	setp.eq.s64 	%p434, %rd38667, %rd38673;
	@%p434 bra 	$L__BB37_1787;
	setp.eq.s64 	%p435, %rd1953, 0;
	mov.b64 	%rd38679, -3750763034362895579;
	mov.b64 	%rd38680, 0;
	@%p435 bra 	$L__BB37_1778;
	mov.b64 	%rd38679, -3750763034362895579;
	mov.b64 	%rd38677, 0;
	and.b64  	%rd38680, %rd4132, -2;
$L__BB37_1777:
	shl.b64 	%rd11280, %rd38677, 3;
	add.s64 	%rd11281, %rd38501, %rd11280;
	ld.u64 	%rd11282, [%rd11281];
	and.b64  	%rd11283, %rd11282, 255;
	xor.b64  	%rd11284, %rd11283, %rd38679;
	mul.lo.s64 	%rd11285, %rd11284, 1099511628211;
	shr.u64 	%rd11286, %rd11282, 8;
	and.b64  	%rd11287, %rd11286, 255;
	xor.b64  	%rd11288, %rd11287, %rd11285;
	mul.lo.s64 	%rd11289, %rd11288, 1099511628211;
	shr.u64 	%rd11290, %rd11282, 16;
	and.b64  	%rd11291, %rd11290, 255;
	xor.b64  	%rd11292, %rd11291, %rd11289;
	mul.lo.s64 	%rd11293, %rd11292, 1099511628211;
	shr.u64 	%rd11294, %rd11282, 24;
	and.b64  	%rd11295, %rd11294, 255;
	xor.b64  	%rd11296, %rd11295, %rd11293;
	mul.lo.s64 	%rd11297, %rd11296, 1099511628211;
	shr.u64 	%rd11298, %rd11282, 32;
	and.b64  	%rd11299, %rd11298, 255;
	xor.b64  	%rd11300, %rd11299, %rd11297;
	mul.lo.s64 	%rd11301, %rd11300, 1099511628211;
	shr.u64 	%rd11302, %rd11282, 40;
	and.b64  	%rd11303, %rd11302, 255;
	xor.b64  	%rd11304, %rd11303, %rd11301;
	mul.lo.s64 	%rd11305, %rd11304, 1099511628211;
	shr.u64 	%rd11306, %rd11282, 48;
	and.b64  	%rd11307, %rd11306, 255;
	xor.b64  	%rd11308, %rd11307, %rd11305;
	mul.lo.s64 	%rd11309, %rd11308, 1099511628211;
	shr.u64 	%rd11310, %rd11282, 56;
	xor.b64  	%rd11311, %rd11310, %rd11309;
	mul.lo.s64 	%rd11312, %rd11311, 1099511628211;
	ld.u64 	%rd11313, [%rd11281+8];
	and.b64  	%rd11314, %rd11313, 255;
	xor.b64  	%rd11315, %rd11314, %rd11312;
	mul.lo.s64 	%rd11316, %rd11315, 1099511628211;
	shr.u64 	%rd11317, %rd11313, 8;
	and.b64  	%rd11318, %rd11317, 255;
	xor.b64  	%rd11319, %rd11318, %rd11316;
	mul.lo.s64 	%rd11320, %rd11319, 1099511628211;
	shr.u64 	%rd11321, %rd11313, 16;
	and.b64  	%rd11322, %rd11321, 255;
	xor.b64  	%rd11323, %rd11322, %rd11320;
	mul.lo.s64 	%rd11324, %rd11323, 1099511628211;
	shr.u64 	%rd11325, %rd11313, 24;
	and.b64  	%rd11326, %rd11325, 255;
	xor.b64  	%rd11327, %rd11326, %rd11324;
	mul.lo.s64 	%rd11328, %rd11327, 1099511628211;
	shr.u64 	%rd11329, %rd11313, 32;
	and.b64  	%rd11330, %rd11329, 255;
	xor.b64  	%rd11331, %rd11330, %rd11328;
	mul.lo.s64 	%rd11332, %rd11331, 1099511628211;
	shr.u64 	%rd11333, %rd11313, 40;
	and.b64  	%rd11334, %rd11333, 255;
	xor.b64  	%rd11335, %rd11334, %rd11332;
	mul.lo.s64 	%rd11336, %rd11335, 1099511628211;
	shr.u64 	%rd11337, %rd11313, 48;
	and.b64  	%rd11338, %rd11337, 255;
	xor.b64  	%rd11339, %rd11338, %rd11336;
	mul.lo.s64 	%rd11340, %rd11339, 1099511628211;
	shr.u64 	%rd11341, %rd11313, 56;
	xor.b64  	%rd11342, %rd11341, %rd11340;
	mul.lo.s64 	%rd38679, %rd11342, 1099511628211;
	add.s64 	%rd38677, %rd38677, 2;
	setp.ne.s64 	%p436, %rd38677, %rd38680;
	@%p436 bra 	$L__BB37_1777;
$L__BB37_1778:
	setp.eq.s64 	%p437, %rd2404, 0;
	@%p437 bra 	$L__BB37_1780;
	shl.b64 	%rd11343, %rd38680, 3;
	add.s64 	%rd11344, %rd38501, %rd11343;
	ld.u64 	%rd11345, [%rd11344];
	and.b64  	%rd11346, %rd11345, 255;
	xor.b64  	%rd11347, %rd11346, %rd38679;
	mul.lo.s64 	%rd11348, %rd11347, 1099511628211;
	shr.u64 	%rd11349, %rd11345, 8;
	and.b64  	%rd11350, %rd11349, 255;
	xor.b64  	%rd11351, %rd11350, %rd11348;
	mul.lo.s64 	%rd11352, %rd11351, 1099511628211;
	shr.u64 	%rd11353, %rd11345, 16;
	and.b64  	%rd11354, %rd11353, 255;
	xor.b64  	%rd11355, %rd11354, %rd11352;
	mul.lo.s64 	%rd11356, %rd11355, 1099511628211;
	shr.u64 	%rd11357, %rd11345, 24;
	and.b64  	%rd11358, %rd11357, 255;
	xor.b64  	%rd11359, %rd11358, %rd11356;
	mul.lo.s64 	%rd11360, %rd11359, 1099511628211;
	shr.u64 	%rd11361, %rd11345, 32;
	and.b64  	%rd11362, %rd11361, 255;
	xor.b64  	%rd11363, %rd11362, %rd11360;
	mul.lo.s64 	%rd11364, %rd11363, 1099511628211;
	shr.u64 	%rd11365, %rd11345, 40;
	and.b64  	%rd11366, %rd11365, 255;
	xor.b64  	%rd11367, %rd11366, %rd11364;
	mul.lo.s64 	%rd11368, %rd11367, 1099511628211;
	shr.u64 	%rd11369, %rd11345, 48;
	and.b64  	%rd11370, %rd11369, 255;
	xor.b64  	%rd11371, %rd11370, %rd11368;
	mul.lo.s64 	%rd11372, %rd11371, 1099511628211;
	shr.u64 	%rd11373, %rd11345, 56;
	xor.b64  	%rd11374, %rd11373, %rd11372;
	mul.lo.s64 	%rd38679, %rd11374, 1099511628211;
$L__BB37_1780:
	setp.eq.s64 	%p438, %rd1953, 0;
	mov.b64 	%rd38685, -3750763034362895579;
	mov.b64 	%rd38686, 0;
	@%p438 bra 	$L__BB37_1783;
	mov.b64 	%rd38685, -3750763034362895579;
	mov.b64 	%rd38683, 0;
$L__BB37_1782:
	shl.b64 	%rd11380, %rd38683, 3;
	add.s64 	%rd11381, %rd38582, %rd11380;
	ld.u64 	%rd11382, [%rd11381];
	and.b64  	%rd11383, %rd11382, 255;
	xor.b64  	%rd11384, %rd11383, %rd38685;
	mul.lo.s64 	%rd11385, %rd11384, 1099511628211;
	shr.u64 	%rd11386, %rd11382, 8;
	and.b64  	%rd11387, %rd11386, 255;
	xor.b64  	%rd11388, %rd11387, %rd11385;
	mul.lo.s64 	%rd11389, %rd11388, 1099511628211;
	shr.u64 	%rd11390, %rd11382, 16;
	and.b64  	%rd11391, %rd11390, 255;
	xor.b64  	%rd11392, %rd11391, %rd11389;
	mul.lo.s64 	%rd11393, %rd11392, 1099511628211;
	shr.u64 	%rd11394, %rd11382, 24;
	and.b64  	%rd11395, %rd11394, 255;
	xor.b64  	%rd11396, %rd11395, %rd11393;
	mul.lo.s64 	%rd11397, %rd11396, 1099511628211;
	shr.u64 	%rd11398, %rd11382, 32;
	and.b64  	%rd11399, %rd11398, 255;
	xor.b64  	%rd11400, %rd11399, %rd11397;
	mul.lo.s64 	%rd11401, %rd11400, 1099511628211;
	shr.u64 	%rd11402, %rd11382, 40;
	and.b64  	%rd11403, %rd11402, 255;
	xor.b64  	%rd11404, %rd11403, %rd11401;
	mul.lo.s64 	%rd11405, %rd11404, 1099511628211;
	shr.u64 	%rd11406, %rd11382, 48;
	and.b64  	%rd11407, %rd11406, 255;
	xor.b64  	%rd11408, %rd11407, %rd11405;
	mul.lo.s64 	%rd11409, %rd11408, 1099511628211;
	shr.u64 	%rd11410, %rd11382, 56;
	xor.b64  	%rd11411, %rd11410, %rd11409;
	mul.lo.s64 	%rd11412, %rd11411, 1099511628211;
	ld.u64 	%rd11413, [%rd11381+8];
	and.b64  	%rd11414, %rd11413, 255;
	xor.b64  	%rd11415, %rd11414, %rd11412;
	mul.lo.s64 	%rd11416, %rd11415, 1099511628211;
	shr.u64 	%rd11417, %rd11413, 8;
	and.b64  	%rd11418, %rd11417, 255;
	xor.b64  	%rd11419, %rd11418, %rd11416;
	mul.lo.s64 	%rd11420, %rd11419, 1099511628211;
	shr.u64 	%rd11421, %rd11413, 16;
	and.b64  	%rd11422, %rd11421, 255;
	xor.b64  	%rd11423, %rd11422, %rd11420;
	mul.lo.s64 	%rd11424, %rd11423, 1099511628211;
	shr.u64 	%rd11425, %rd11413, 24;
	and.b64  	%rd11426, %rd11425, 255;
	xor.b64  	%rd11427, %rd11426, %rd11424;
	mul.lo.s64 	%rd11428, %rd11427, 1099511628211;
	shr.u64 	%rd11429, %rd11413, 32;
	and.b64  	%rd11430, %rd11429, 255;
	xor.b64  	%rd11431, %rd11430, %rd11428;
	mul.lo.s64 	%rd11432, %rd11431, 1099511628211;
	shr.u64 	%rd11433, %rd11413, 40;
	and.b64  	%rd11434, %rd11433, 255;
	xor.b64  	%rd11435, %rd11434, %rd11432;
	mul.lo.s64 	%rd11436, %rd11435, 1099511628211;
	shr.u64 	%rd11437, %rd11413, 48;
	and.b64  	%rd11438, %rd11437, 255;
	xor.b64  	%rd11439, %rd11438, %rd11436;
	mul.lo.s64 	%rd11440, %rd11439, 1099511628211;
	shr.u64 	%rd11441, %rd11413, 56;
	xor.b64  	%rd11442, %rd11441, %rd11440;
	mul.lo.s64 	%rd38685, %rd11442, 1099511628211;
	add.s64 	%rd38683, %rd38683, 2;
	and.b64  	%rd38686, %rd4132, -2;
	setp.ne.s64 	%p439, %rd38683, %rd38686;
	@%p439 bra 	$L__BB37_1782;
$L__BB37_1783:
	setp.eq.s64 	%p440, %rd2404, 0;
	@%p440 bra 	$L__BB37_1785;
	shl.b64 	%rd11443, %rd38686, 3;
	add.s64 	%rd11444, %rd38582, %rd11443;
	ld.u64 	%rd11445, [%rd11444];
	and.b64  	%rd11446, %rd11445, 255;
	xor.b64  	%rd11447, %rd11446, %rd38685;
	mul.lo.s64 	%rd11448, %rd11447, 1099511628211;
	shr.u64 	%rd11449, %rd11445, 8;
	and.b64  	%rd11450, %rd11449, 255;
	xor.b64  	%rd11451, %rd11450, %rd11448;
	mul.lo.s64 	%rd11452, %rd11451, 1099511628211;
	shr.u64 	%rd11453, %rd11445, 16;
	and.b64  	%rd11454, %rd11453, 255;
	xor.b64  	%rd11455, %rd11454, %rd11452;
	mul.lo.s64 	%rd11456, %rd11455, 1099511628211;
	shr.u64 	%rd11457, %rd11445, 24;
	and.b64  	%rd11458, %rd11457, 255;
	xor.b64  	%rd11459, %rd11458, %rd11456;
	mul.lo.s64 	%rd11460, %rd11459, 1099511628211;
	shr.u64 	%rd11461, %rd11445, 32;
	and.b64  	%rd11462, %rd11461, 255;
	xor.b64  	%rd11463, %rd11462, %rd11460;
	mul.lo.s64 	%rd11464, %rd11463, 1099511628211;
	shr.u64 	%rd11465, %rd11445, 40;
	and.b64  	%rd11466, %rd11465, 255;
	xor.b64  	%rd11467, %rd11466, %rd11464;
	mul.lo.s64 	%rd11468, %rd11467, 1099511628211;
	shr.u64 	%rd11469, %rd11445, 48;
	and.b64  	%rd11470, %rd11469, 255;
	xor.b64  	%rd11471, %rd11470, %rd11468;
	mul.lo.s64 	%rd11472, %rd11471, 1099511628211;
	shr.u64 	%rd11473, %rd11445, 56;
	xor.b64  	%rd11474, %rd11473, %rd11472;
	mul.lo.s64 	%rd38685, %rd11474, 1099511628211;
$L__BB37_1785:
	setp.lt.u64 	%p441, %rd38679, %rd38685;
	mov.u64 	%rd38690, %rd38501;
	@%p441 bra 	$L__BB37_1786;
	bra.uni 	$L__BB37_1791;
$L__BB37_1786:
	mov.u64 	%rd38690, %rd38582;
	mov.u64 	%rd38582, %rd38501;
	bra.uni 	$L__BB37_1791;
$L__BB37_1787:
	setp.eq.s32 	%p442, %r118, 0;
	mov.u64 	%rd38690, %rd38501;
	@%p442 bra 	$L__BB37_1791;
	mov.b64 	%rd38689, 0;
$L__BB37_1789:
	shl.b64 	%rd11476, %rd38689, 3;
	add.s64 	%rd11477, %rd38501, %rd11476;
	ld.u64 	%rd2952, [%rd11477];
	add.s64 	%rd11478, %rd38582, %rd11476;
	ld.u64 	%rd2953, [%rd11478];
	setp.lt.u64 	%p443, %rd2952, %rd2953;
	@%p443 bra 	$L__BB37_1786;
	setp.le.u64 	%p444, %rd2952, %rd2953;
	add.s64 	%rd38689, %rd38689, 1;
	setp.lt.u64 	%p445, %rd38689, %rd1952;
	and.pred  	%p446, %p444, %p445;
	mov.u64 	%rd38690, %rd38501;
	@%p446 bra 	$L__BB37_1789;
$L__BB37_1791:
	setp.eq.s64 	%p447, %rd1953, 0;
	mov.b64 	%rd38694, -3750763034362895579;
	mov.b64 	%rd38695, 0;
	@%p447 bra 	$L__BB37_1794;
	mov.b64 	%rd38694, -3750763034362895579;
	mov.b64 	%rd38692, 0;
$L__BB37_1793:
	shl.b64 	%rd11485, %rd38692, 3;
	add.s64 	%rd11486, %rd38528, %rd11485;
	ld.u64 	%rd11487, [%rd11486];
	and.b64  	%rd11488, %rd11487, 255;
	xor.b64  	%rd11489, %rd11488, %rd38694;
	mul.lo.s64 	%rd11490, %rd11489, 1099511628211;
	shr.u64 	%rd11491, %rd11487, 8;
	and.b64  	%rd11492, %rd11491, 255;
	xor.b64  	%rd11493, %rd11492, %rd11490;
	mul.lo.s64 	%rd11494, %rd11493, 1099511628211;
	shr.u64 	%rd11495, %rd11487, 16;
	and.b64  	%rd11496, %rd11495, 255;
	xor.b64  	%rd11497, %rd11496, %rd11494;
	mul.lo.s64 	%rd11498, %rd11497, 1099511628211;
	shr.u64 	%rd11499, %rd11487, 24;
	and.b64  	%rd11500, %rd11499, 255;
	xor.b64  	%rd11501, %rd11500, %rd11498;
	mul.lo.s64 	%rd11502, %rd11501, 1099511628211;
	shr.u64 	%rd11503, %rd11487, 32;
	and.b64  	%rd11504, %rd11503, 255;
	xor.b64  	%rd11505, %rd11504, %rd11502;
	mul.lo.s64 	%rd11506, %rd11505, 1099511628211;
	shr.u64 	%rd11507, %rd11487, 40;
	and.b64  	%rd11508, %rd11507, 255;
	xor.b64  	%rd11509, %rd11508, %rd11506;
	mul.lo.s64 	%rd11510, %rd11509, 1099511628211;
	shr.u64 	%rd11511, %rd11487, 48;
	and.b64  	%rd11512, %rd11511, 255;
	xor.b64  	%rd11513, %rd11512, %rd11510;
	mul.lo.s64 	%rd11514, %rd11513, 1099511628211;
	shr.u64 	%rd11515, %rd11487, 56;
	xor.b64  	%rd11516, %rd11515, %rd11514;
	mul.lo.s64 	%rd11517, %rd11516, 1099511628211;
	ld.u64 	%rd11518, [%rd11486+8];
	and.b64  	%rd11519, %rd11518, 255;
	xor.b64  	%rd11520, %rd11519, %rd11517;
	mul.lo.s64 	%rd11521, %rd11520, 1099511628211;
	shr.u64 	%rd11522, %rd11518, 8;
	and.b64  	%rd11523, %rd11522, 255;
	xor.b64  	%rd11524, %rd11523, %rd11521;
	mul.lo.s64 	%rd11525, %rd11524, 1099511628211;
	shr.u64 	%rd11526, %rd11518, 16;
	and.b64  	%rd11527, %rd11526, 255;
	xor.b64  	%rd11528, %rd11527, %rd11525;
	mul.lo.s64 	%rd11529, %rd11528, 1099511628211;
	shr.u64 	%rd11530, %rd11518, 24;
	and.b64  	%rd11531, %rd11530, 255;
	xor.b64  	%rd11532, %rd11531, %rd11529;
	mul.lo.s64 	%rd11533, %rd11532, 1099511628211;
	shr.u64 	%rd11534, %rd11518, 32;
	and.b64  	%rd11535, %rd11534, 255;
	xor.b64  	%rd11536, %rd11535, %rd11533;
	mul.lo.s64 	%rd11537, %rd11536, 1099511628211;
	shr.u64 	%rd11538, %rd11518, 40;
	and.b64  	%rd11539, %rd11538, 255;
	xor.b64  	%rd11540, %rd11539, %rd11537;
	mul.lo.s64 	%rd11541, %rd11540, 1099511628211;
	shr.u64 	%rd11542, %rd11518, 48;
	and.b64  	%rd11543, %rd11542, 255;
	xor.b64  	%rd11544, %rd11543, %rd11541;
	mul.lo.s64 	%rd11545, %rd11544, 1099511628211;
	shr.u64 	%rd11546, %rd11518, 56;
	xor.b64  	%rd11547, %rd11546, %rd11545;
	mul.lo.s64 	%rd38694, %rd11547, 1099511628211;
	add.s64 	%rd38692, %rd38692, 2;
	and.b64  	%rd38695, %rd4132, -2;
	setp.ne.s64 	%p448, %rd38692, %rd38695;
	@%p448 bra 	$L__BB37_1793;
$L__BB37_1794:
	setp.eq.s64 	%p449, %rd2404, 0;
	@%p449 bra 	$L__BB37_1796;
	shl.b64 	%rd11548, %rd38695, 3;
	add.s64 	%rd11549, %rd38528, %rd11548;
	ld.u64 	%rd11550, [%rd11549];
	and.b64  	%rd11551, %rd11550, 255;
	xor.b64  	%rd11552, %rd11551, %rd38694;
	mul.lo.s64 	%rd11553, %rd11552, 1099511628211;
	shr.u64 	%rd11554, %rd11550, 8;
	and.b64  	%rd11555, %rd11554, 255;
	xor.b64  	%rd11556, %rd11555, %rd11553;
	mul.lo.s64 	%rd11557, %rd11556, 1099511628211;
	shr.u64 	%rd11558, %rd11550, 16;
	and.b64  	%rd11559, %rd11558, 255;
	xor.b64  	%rd11560, %rd11559, %rd11557;
	mul.lo.s64 	%rd11561, %rd11560, 1099511628211;
	shr.u64 	%rd11562, %rd11550, 24;
	and.b64  	%rd11563, %rd11562, 255;
	xor.b64  	%rd11564, %rd11563, %rd11561;
	mul.lo.s64 	%rd11565, %rd11564, 1099511628211;
	shr.u64 	%rd11566, %rd11550, 32;
	and.b64  	%rd11567, %rd11566, 255;
	xor.b64  	%rd11568, %rd11567, %rd11565;
	mul.lo.s64 	%rd11569, %rd11568, 1099511628211;
	shr.u64 	%rd11570, %rd11550, 40;
	and.b64  	%rd11571, %rd11570, 255;
	xor.b64  	%rd11572, %rd11571, %rd11569;
	mul.lo.s64 	%rd11573, %rd11572, 1099511628211;
	shr.u64 	%rd11574, %rd11550, 48;
	and.b64  	%rd11575, %rd11574, 255;
	xor.b64  	%rd11576, %rd11575, %rd11573;
	mul.lo.s64 	%rd11577, %rd11576, 1099511628211;
	shr.u64 	%rd11578, %rd11550, 56;
	xor.b64  	%rd11579, %rd11578, %rd11577;
	mul.lo.s64 	%rd38694, %rd11579, 1099511628211;
$L__BB37_1796:
	setp.eq.s64 	%p450, %rd1953, 0;
	mov.b64 	%rd38700, -3750763034362895579;
	mov.b64 	%rd38701, 0;
	@%p450 bra 	$L__BB37_1799;
	mov.b64 	%rd38700, -3750763034362895579;
	mov.b64 	%rd38698, 0;
$L__BB37_1798:
	shl.b64 	%rd11585, %rd38698, 3;
	add.s64 	%rd11586, %rd38609, %rd11585;
	ld.u64 	%rd11587, [%rd11586];
	and.b64  	%rd11588, %rd11587, 255;
	xor.b64  	%rd11589, %rd11588, %rd38700;
	mul.lo.s64 	%rd11590, %rd11589, 1099511628211;
	shr.u64 	%rd11591, %rd11587, 8;
	and.b64  	%rd11592, %rd11591, 255;
	xor.b64  	%rd11593, %rd11592, %rd11590;
	mul.lo.s64 	%rd11594, %rd11593, 1099511628211;
	shr.u64 	%rd11595, %rd11587, 16;
	and.b64  	%rd11596, %rd11595, 255;
	xor.b64  	%rd11597, %rd11596, %rd11594;
	mul.lo.s64 	%rd11598, %rd11597, 1099511628211;
	shr.u64 	%rd11599, %rd11587, 24;
	and.b64  	%rd11600, %rd11599, 255;
	xor.b64  	%rd11601, %rd11600, %rd11598;
	mul.lo.s64 	%rd11602, %rd11601, 1099511628211;
	shr.u64 	%rd11603, %rd11587, 32;
	and.b64  	%rd11604, %rd11603, 255;
	xor.b64  	%rd11605, %rd11604, %rd11602;
	mul.lo.s64 	%rd11606, %rd11605, 1099511628211;
	shr.u64 	%rd11607, %rd11587, 40;
	and.b64  	%rd11608, %rd11607, 255;
	xor.b64  	%rd11609, %rd11608, %rd11606;
	mul.lo.s64 	%rd11610, %rd11609, 1099511628211;
	shr.u64 	%rd11611, %rd11587, 48;
	and.b64  	%rd11612, %rd11611, 255;
	xor.b64  	%rd11613, %rd11612, %rd11610;
	mul.lo.s64 	%rd11614, %rd11613, 1099511628211;
	shr.u64 	%rd11615, %rd11587, 56;
	xor.b64  	%rd11616, %rd11615, %rd11614;
	mul.lo.s64 	%rd11617, %rd11616, 1099511628211;
	ld.u64 	%rd11618, [%rd11586+8];
	and.b64  	%rd11619, %rd11618, 255;
	xor.b64  	%rd11620, %rd11619, %rd11617;
	mul.lo.s64 	%rd11621, %rd11620, 1099511628211;
	shr.u64 	%rd11622, %rd11618, 8;
	and.b64  	%rd11623, %rd11622, 255;
	xor.b64  	%rd11624, %rd11623, %rd11621;
	mul.lo.s64 	%rd11625, %rd11624, 1099511628211;
	shr.u64 	%rd11626, %rd11618, 16;
	and.b64  	%rd11627, %rd11626, 255;
	xor.b64  	%rd11628, %rd11627, %rd11625;
	mul.lo.s64 	%rd11629, %rd11628, 1099511628211;
	shr.u64 	%rd11630, %rd11618, 24;
	and.b64  	%rd11631, %rd11630, 255;
	xor.b64  	%rd11632, %rd11631, %rd11629;
	mul.lo.s64 	%rd11633, %rd11632, 1099511628211;
	shr.u64 	%rd11634, %rd11618, 32;
	and.b64  	%rd11635, %rd11634, 255;
	xor.b64  	%rd11636, %rd11635, %rd11633;
	mul.lo.s64 	%rd11637, %rd11636, 1099511628211;
	shr.u64 	%rd11638, %rd11618, 40;
	and.b64  	%rd11639, %rd11638, 255;
	xor.b64  	%rd11640, %rd11639, %rd11637;
	mul.lo.s64 	%rd11641, %rd11640, 1099511628211;
	shr.u64 	%rd11642, %rd11618, 48;
	and.b64  	%rd11643, %rd11642, 255;
	xor.b64  	%rd11644, %rd11643, %rd11641;
	mul.lo.s64 	%rd11645, %rd11644, 1099511628211;
	shr.u64 	%rd11646, %rd11618, 56;
	xor.b64  	%rd11647, %rd11646, %rd11645;
	mul.lo.s64 	%rd38700, %rd11647, 1099511628211;
	add.s64 	%rd38698, %rd38698, 2;
	and.b64  	%rd38701, %rd4132, -2;
	setp.ne.s64 	%p451, %rd38698, %rd38701;
	@%p451 bra 	$L__BB37_1798;
$L__BB37_1799:
	setp.eq.s64 	%p452, %rd2404, 0;
	@%p452 bra 	$L__BB37_1801;
	shl.b64 	%rd11648, %rd38701, 3;
	add.s64 	%rd11649, %rd38609, %rd11648;
	ld.u64 	%rd11650, [%rd11649];
	and.b64  	%rd11651, %rd11650, 255;
	xor.b64  	%rd11652, %rd11651, %rd38700;
	mul.lo.s64 	%rd11653, %rd11652, 1099511628211;
	shr.u64 	%rd11654, %rd11650, 8;
	and.b64  	%rd11655, %rd11654, 255;
	xor.b64  	%rd11656, %rd11655, %rd11653;
	mul.lo.s64 	%rd11657, %rd11656, 1099511628211;
	shr.u64 	%rd11658, %rd11650, 16;
	and.b64  	%rd11659, %rd11658, 255;
	xor.b64  	%rd11660, %rd11659, %rd11657;
	mul.lo.s64 	%rd11661, %rd11660, 1099511628211;
	shr.u64 	%rd11662, %rd11650, 24;
	and.b64  	%rd11663, %rd11662, 255;
	xor.b64  	%rd11664, %rd11663, %rd11661;
	mul.lo.s64 	%rd11665, %rd11664, 1099511628211;
	shr.u64 	%rd11666, %rd11650, 32;
	and.b64  	%rd11667, %rd11666, 255;
	xor.b64  	%rd11668, %rd11667, %rd11665;
	mul.lo.s64 	%rd11669, %rd11668, 1099511628211;
	shr.u64 	%rd11670, %rd11650, 40;
	and.b64  	%rd11671, %rd11670, 255;
	xor.b64  	%rd11672, %rd11671, %rd11669;
	mul.lo.s64 	%rd11673, %rd11672, 1099511628211;
	shr.u64 	%rd11674, %rd11650, 48;
	and.b64  	%rd11675, %rd11674, 255;
	xor.b64  	%rd11676, %rd11675, %rd11673;
	mul.lo.s64 	%rd11677, %rd11676, 1099511628211;
	shr.u64 	%rd11678, %rd11650, 56;
	xor.b64  	%rd11679, %rd11678, %rd11677;
	mul.lo.s64 	%rd38700, %rd11679, 1099511628211;
$L__BB37_1801:
	setp.eq.s64 	%p453, %rd38694, %rd38700;
	@%p453 bra 	$L__BB37_1814;
	setp.eq.s64 	%p454, %rd1953, 0;
	mov.b64 	%rd38706, -3750763034362895579;
	mov.b64 	%rd38707, 0;
	@%p454 bra 	$L__BB37_1805;
	mov.b64 	%rd38706, -3750763034362895579;
	mov.b64 	%rd38704, 0;
	and.b64  	%rd38707, %rd4132, -2;
$L__BB37_1804:
	shl.b64 	%rd11685, %rd38704, 3;
	add.s64 	%rd11686, %rd38528, %rd11685;
	ld.u64 	%rd11687, [%rd11686];
	and.b64  	%rd11688, %rd11687, 255;
	xor.b64  	%rd11689, %rd11688, %rd38706;
	mul.lo.s64 	%rd11690, %rd11689, 1099511628211;
	shr.u64 	%rd11691, %rd11687, 8;
	and.b64  	%rd11692, %rd11691, 255;
	xor.b64  	%rd11693, %rd11692, %rd11690;
	mul.lo.s64 	%rd11694, %rd11693, 1099511628211;
	shr.u64 	%rd11695, %rd11687, 16;
	and.b64  	%rd11696, %rd11695, 255;
	xor.b64  	%rd11697, %rd11696, %rd11694;
	mul.lo.s64 	%rd11698, %rd11697, 1099511628211;
	shr.u64 	%rd11699, %rd11687, 24;
	and.b64  	%rd11700, %rd11699, 255;
	xor.b64  	%rd11701, %rd11700, %rd11698;
	mul.lo.s64 	%rd11702, %rd11701, 1099511628211;
	shr.u64 	%rd11703, %rd11687, 32;
	and.b64  	%rd11704, %rd11703, 255;
	xor.b64  	%rd11705, %rd11704, %rd11702;
	mul.lo.s64 	%rd11706, %rd11705, 1099511628211;
	shr.u64 	%rd11707, %rd11687, 40;
	and.b64  	%rd11708, %rd11707, 255;
	xor.b64  	%rd11709, %rd11708, %rd11706;
	mul.lo.s64 	%rd11710, %rd11709, 1099511628211;
	shr.u64 	%rd11711, %rd11687, 48;
	and.b64  	%rd11712, %rd11711, 255;
	xor.b64  	%rd11713, %rd11712, %rd11710;
	mul.lo.s64 	%rd11714, %rd11713, 1099511628211;
	shr.u64 	%rd11715, %rd11687, 56;
	xor.b64  	%rd11716, %rd11715, %rd11714;
	mul.lo.s64 	%rd11717, %rd11716, 1099511628211;
	ld.u64 	%rd11718, [%rd11686+8];
	and.b64  	%rd11719, %rd11718, 255;
	xor.b64  	%rd11720, %rd11719, %rd11717;
	mul.lo.s64 	%rd11721, %rd11720, 1099511628211;
	shr.u64 	%rd11722, %rd11718, 8;
	and.b64  	%rd11723, %rd11722, 255;
	xor.b64  	%rd11724, %rd11723, %rd11721;
	mul.lo.s64 	%rd11725, %rd11724, 1099511628211;
	shr.u64 	%rd11726, %rd11718, 16;
	and.b64  	%rd11727, %rd11726, 255;
	xor.b64  	%rd11728, %rd11727, %rd11725;
	mul.lo.s64 	%rd11729, %rd11728, 1099511628211;
	shr.u64 	%rd11730, %rd11718, 24;
	and.b64  	%rd11731, %rd11730, 255;
	xor.b64  	%rd11732, %rd11731, %rd11729;
	mul.lo.s64 	%rd11733, %rd11732, 1099511628211;
	shr.u64 	%rd11734, %rd11718, 32;
	and.b64  	%rd11735, %rd11734, 255;
	xor.b64  	%rd11736, %rd11735, %rd11733;
	mul.lo.s64 	%rd11737, %rd11736, 1099511628211;
	shr.u64 	%rd11738, %rd11718, 40;
	and.b64  	%rd11739, %rd11738, 255;
	xor.b64  	%rd11740, %rd11739, %rd11737;
	mul.lo.s64 	%rd11741, %rd11740, 1099511628211;
	shr.u64 	%rd11742, %rd11718, 48;
	and.b64  	%rd11743, %rd11742, 255;
	xor.b64  	%rd11744, %rd11743, %rd11741;
	mul.lo.s64 	%rd11745, %rd11744, 1099511628211;
	shr.u64 	%rd11746, %rd11718, 56;
	xor.b64  	%rd11747, %rd11746, %rd11745;
	mul.lo.s64 	%rd38706, %rd11747, 1099511628211;
	add.s64 	%rd38704, %rd38704, 2;
	setp.ne.s64 	%p455, %rd38704, %rd38707;
	@%p455 bra 	$L__BB37_1804;
$L__BB37_1805:
	setp.eq.s64 	%p456, %rd2404, 0;
	@%p456 bra 	$L__BB37_1807;
	shl.b64 	%rd11748, %rd38707, 3;
	add.s64 	%rd11749, %rd38528, %rd11748;
	ld.u64 	%rd11750, [%rd11749];
	and.b64  	%rd11751, %rd11750, 255;
	xor.b64  	%rd11752, %rd11751, %rd38706;
	mul.lo.s64 	%rd11753, %rd11752, 1099511628211;
	shr.u64 	%rd11754, %rd11750, 8;
	and.b64  	%rd11755, %rd11754, 255;
	xor.b64  	%rd11756, %rd11755, %rd11753;
	mul.lo.s64 	%rd11757, %rd11756, 1099511628211;
	shr.u64 	%rd11758, %rd11750, 16;
	and.b64  	%rd11759, %rd11758, 255;
	xor.b64  	%rd11760, %rd11759, %rd11757;
	mul.lo.s64 	%rd11761, %rd11760, 1099511628211;
	shr.u64 	%rd11762, %rd11750, 24;
	and.b64  	%rd11763, %rd11762, 255;
	xor.b64  	%rd11764, %rd11763, %rd11761;
	mul.lo.s64 	%rd11765, %rd11764, 1099511628211;
	shr.u64 	%rd11766, %rd11750, 32;
	and.b64  	%rd11767, %rd11766, 255;
	xor.b64  	%rd11768, %rd11767, %rd11765;
	mul.lo.s64 	%rd11769, %rd11768, 1099511628211;
	shr.u64 	%rd11770, %rd11750, 40;
	and.b64  	%rd11771, %rd11770, 255;
	xor.b64  	%rd11772, %rd11771, %rd11769;
	mul.lo.s64 	%rd11773, %rd11772, 1099511628211;
	shr.u64 	%rd11774, %rd11750, 48;
	and.b64  	%rd11775, %rd11774, 255;
	xor.b64  	%rd11776, %rd11775, %rd11773;
	mul.lo.s64 	%rd11777, %rd11776, 1099511628211;
	shr.u64 	%rd11778, %rd11750, 56;
	xor.b64  	%rd11779, %rd11778, %rd11777;
	mul.lo.s64 	%rd38706, %rd11779, 1099511628211;
$L__BB37_1807:
	setp.eq.s64 	%p457, %rd1953, 0;
	mov.b64 	%rd38712, -3750763034362895579;
	mov.b64 	%rd38713, 0;
	@%p457 bra 	$L__BB37_1810;
	mov.b64 	%rd38712, -3750763034362895579;
	mov.b64 	%rd38710, 0;
$L__BB37_1809:
	shl.b64 	%rd11785, %rd38710, 3;
	add.s64 	%rd11786, %rd38609, %rd11785;
	ld.u64 	%rd11787, [%rd11786];
	and.b64  	%rd11788, %rd11787, 255;
	xor.b64  	%rd11789, %rd11788, %rd38712;
	mul.lo.s64 	%rd11790, %rd11789, 1099511628211;
	shr.u64 	%rd11791, %rd11787, 8;
	and.b64  	%rd11792, %rd11791, 255;
	xor.b64  	%rd11793, %rd11792, %rd11790;
	mul.lo.s64 	%rd11794, %rd11793, 1099511628211;
	shr.u64 	%rd11795, %rd11787, 16;
	and.b64  	%rd11796, %rd11795, 255;
	xor.b64  	%rd11797, %rd11796, %rd11794;
	mul.lo.s64 	%rd11798, %rd11797, 1099511628211;
	shr.u64 	%rd11799, %rd11787, 24;
	and.b64  	%rd11800, %rd11799, 255;
	xor.b64  	%rd11801, %rd11800, %rd11798;
	mul.lo.s64 	%rd11802, %rd11801, 1099511628211;
	shr.u64 	%rd11803, %rd11787, 32;
	and.b64  	%rd11804, %rd11803, 255;
	xor.b64  	%rd11805, %rd11804, %rd11802;
	mul.lo.s64 	%rd11806, %rd11805, 1099511628211;
	shr.u64 	%rd11807, %rd11787, 40;
	and.b64  	%rd11808, %rd11807, 255;
	xor.b64  	%rd11809, %rd11808, %rd11806;
	mul.lo.s64 	%rd11810, %rd11809, 1099511628211;
	shr.u64 	%rd11811, %rd11787, 48;
	and.b64  	%rd11812, %rd11811, 255;
	xor.b64  	%rd11813, %rd11812, %rd11810;
	mul.lo.s64 	%rd11814, %rd11813, 1099511628211;
	shr.u64 	%rd11815, %rd11787, 56;
	xor.b64  	%rd11816, %rd11815, %rd11814;
	mul.lo.s64 	%rd11817, %rd11816, 1099511628211;
	ld.u64 	%rd11818, [%rd11786+8];
	and.b64  	%rd11819, %rd11818, 255;
	xor.b64  	%rd11820, %rd11819, %rd11817;
	mul.lo.s64 	%rd11821, %rd11820, 1099511628211;
	shr.u64 	%rd11822, %rd11818, 8;
	and.b64  	%rd11823, %rd11822, 255;
	xor.b64  	%rd11824, %rd11823, %rd11821;
	mul.lo.s64 	%rd11825, %rd11824, 1099511628211;
	shr.u64 	%rd11826, %rd11818, 16;
	and.b64  	%rd11827, %rd11826, 255;
	xor.b64  	%rd11828, %rd11827, %rd11825;
	mul.lo.s64 	%rd11829, %rd11828, 1099511628211;
	shr.u64 	%rd11830, %rd11818, 24;
	and.b64  	%rd11831, %rd11830, 255;
	xor.b64  	%rd11832, %rd11831, %rd11829;
	mul.lo.s64 	%rd11833, %rd11832, 1099511628211;
	shr.u64 	%rd11834, %rd11818, 32;
	and.b64  	%rd11835, %rd11834, 255;
	xor.b64  	%rd11836, %rd11835, %rd11833;
	mul.lo.s64 	%rd11837, %rd11836, 1099511628211;
	shr.u64 	%rd11838, %rd11818, 40;
	and.b64  	%rd11839, %rd11838, 255;
	xor.b64  	%rd11840, %rd11839, %rd11837;
	mul.lo.s64 	%rd11841, %rd11840, 1099511628211;
	shr.u64 	%rd11842, %rd11818, 48;
	and.b64  	%rd11843, %rd11842, 255;
	xor.b64  	%rd11844, %rd11843, %rd11841;
	mul.lo.s64 	%rd11845, %rd11844, 1099511628211;
	shr.u64 	%rd11846, %rd11818, 56;
	xor.b64  	%rd11847, %rd11846, %rd11845;
	mul.lo.s64 	%rd38712, %rd11847, 1099511628211;
	add.s64 	%rd38710, %rd38710, 2;
	and.b64  	%rd38713, %rd4132, -2;
	setp.ne.s64 	%p458, %rd38710, %rd38713;
	@%p458 bra 	$L__BB37_1809;
$L__BB37_1810:
	setp.eq.s64 	%p459, %rd2404, 0;
	@%p459 bra 	$L__BB37_1812;
	shl.b64 	%rd11848, %rd38713, 3;
	add.s64 	%rd11849, %rd38609, %rd11848;
	ld.u64 	%rd11850, [%rd11849];
	and.b64  	%rd11851, %rd11850, 255;
	xor.b64  	%rd11852, %rd11851, %rd38712;
	mul.lo.s64 	%rd11853, %rd11852, 1099511628211;
	shr.u64 	%rd11854, %rd11850, 8;
	and.b64  	%rd11855, %rd11854, 255;
	xor.b64  	%rd11856, %rd11855, %rd11853;
	mul.lo.s64 	%rd11857, %rd11856, 1099511628211;
	shr.u64 	%rd11858, %rd11850, 16;
	and.b64  	%rd11859, %rd11858, 255;
	xor.b64  	%rd11860, %rd11859, %rd11857;
	mul.lo.s64 	%rd11861, %rd11860, 1099511628211;
	shr.u64 	%rd11862, %rd11850, 24;
	and.b64  	%rd11863, %rd11862, 255;
	xor.b64  	%rd11864, %rd11863, %rd11861;
	mul.lo.s64 	%rd11865, %rd11864, 1099511628211;
	shr.u64 	%rd11866, %rd11850, 32;
	and.b64  	%rd11867, %rd11866, 255;
	xor.b64  	%rd11868, %rd11867, %rd11865;
	mul.lo.s64 	%rd11869, %rd11868, 1099511628211;
	shr.u64 	%rd11870, %rd11850, 40;
	and.b64  	%rd11871, %rd11870, 255;
	xor.b64  	%rd11872, %rd11871, %rd11869;
	mul.lo.s64 	%rd11873, %rd11872, 1099511628211;
	shr.u64 	%rd11874, %rd11850, 48;
	and.b64  	%rd11875, %rd11874, 255;
	xor.b64  	%rd11876, %rd11875, %rd11873;
	mul.lo.s64 	%rd11877, %rd11876, 1099511628211;
	shr.u64 	%rd11878, %rd11850, 56;
	xor.b64  	%rd11879, %rd11878, %rd11877;
	mul.lo.s64 	%rd38712, %rd11879, 1099511628211;
$L__BB37_1812:
	setp.lt.u64 	%p460, %rd38706, %rd38712;
	mov.u64 	%rd38717, %rd38528;
	@%p460 bra 	$L__BB37_1813;
	bra.uni 	$L__BB37_1818;
$L__BB37_1813:
	mov.u64 	%rd38717, %rd38609;
	mov.u64 	%rd38609, %rd38528;
	bra.uni 	$L__BB37_1818;
$L__BB37_1814:
	setp.eq.s32 	%p461, %r118, 0;
	mov.u64 	%rd38717, %rd38528;
	@%p461 bra 	$L__BB37_1818;
	mov.b64 	%rd38716, 0;
$L__BB37_1816:
	shl.b64 	%rd11881, %rd38716, 3;
	add.s64 	%rd11882, %rd38528, %rd11881;
	ld.u64 	%rd2998, [%rd11882];
	add.s64 	%rd11883, %rd38609, %rd11881;
	ld.u64 	%rd2999, [%rd11883];
	setp.lt.u64 	%p462, %rd2998, %rd2999;
	@%p462 bra 	$L__BB37_1813;
	setp.le.u64 	%p463, %rd2998, %rd2999;
	add.s64 	%rd38716, %rd38716, 1;
	setp.lt.u64 	%p464, %rd38716, %rd1952;
	and.pred  	%p465, %p463, %p464;
	mov.u64 	%rd38717, %rd38528;
	@%p465 bra 	$L__BB37_1816;
$L__BB37_1818:
	setp.eq.s64 	%p466, %rd1953, 0;
	mov.b64 	%rd38721, -3750763034362895579;
	mov.b64 	%rd38722, 0;
	@%p466 bra 	$L__BB37_1821;
	mov.b64 	%rd38721, -3750763034362895579;
	mov.b64 	%rd38719, 0;
$L__BB37_1820:
	shl.b64 	%rd11890, %rd38719, 3;
	add.s64 	%rd11891, %rd38555, %rd11890;
	ld.u64 	%rd11892, [%rd11891];
	and.b64  	%rd11893, %rd11892, 255;
	xor.b64  	%rd11894, %rd11893, %rd38721;
	mul.lo.s64 	%rd11895, %rd11894, 1099511628211;
	shr.u64 	%rd11896, %rd11892, 8;
	and.b64  	%rd11897, %rd11896, 255;
	xor.b64  	%rd11898, %rd11897, %rd11895;
	mul.lo.s64 	%rd11899, %rd11898, 1099511628211;
	shr.u64 	%rd11900, %rd11892, 16;
	and.b64  	%rd11901, %rd11900, 255;
	xor.b64  	%rd11902, %rd11901, %rd11899;
	mul.lo.s64 	%rd11903, %rd11902, 1099511628211;
	shr.u64 	%rd11904, %rd11892, 24;
	and.b64  	%rd11905, %rd11904, 255;
	xor.b64  	%rd11906, %rd11905, %rd11903;
	mul.lo.s64 	%rd11907, %rd11906, 1099511628211;
	shr.u64 	%rd11908, %rd11892, 32;
	and.b64  	%rd11909, %rd11908, 255;
	xor.b64  	%rd11910, %rd11909, %rd11907;
	mul.lo.s64 	%rd11911, %rd11910, 1099511628211;
	shr.u64 	%rd11912, %rd11892, 40;
	and.b64  	%rd11913, %rd11912, 255;
	xor.b64  	%rd11914, %rd11913, %rd11911;
	mul.lo.s64 	%rd11915, %rd11914, 1099511628211;
	shr.u64 	%rd11916, %rd11892, 48;
	and.b64  	%rd11917, %rd11916, 255;
	xor.b64  	%rd11918, %rd11917, %rd11915;
	mul.lo.s64 	%rd11919, %rd11918, 1099511628211;
	shr.u64 	%rd11920, %rd11892, 56;
	xor.b64  	%rd11921, %rd11920, %rd11919;
	mul.lo.s64 	%rd11922, %rd11921, 1099511628211;
	ld.u64 	%rd11923, [%rd11891+8];
	and.b64  	%rd11924, %rd11923, 255;
	xor.b64  	%rd11925, %rd11924, %rd11922;
	mul.lo.s64 	%rd11926, %rd11925, 1099511628211;
	shr.u64 	%rd11927, %rd11923, 8;
	and.b64  	%rd11928, %rd11927, 255;
	xor.b64  	%rd11929, %rd11928, %rd11926;
	mul.lo.s64 	%rd11930, %rd11929, 1099511628211;
	shr.u64 	%rd11931, %rd11923, 16;
	and.b64  	%rd11932, %rd11931, 255;
	xor.b64  	%rd11933, %rd11932, %rd11930;
	mul.lo.s64 	%rd11934, %rd11933, 1099511628211;
	shr.u64 	%rd11935, %rd11923, 24;
	and.b64  	%rd11936, %rd11935, 255;
	xor.b64  	%rd11937, %rd11936, %rd11934;
	mul.lo.s64 	%rd11938, %rd11937, 1099511628211;
	shr.u64 	%rd11939, %rd11923, 32;
	and.b64  	%rd11940, %rd11939, 255;
	xor.b64  	%rd11941, %rd11940, %rd11938;
	mul.lo.s64 	%rd11942, %rd11941, 1099511628211;
	shr.u64 	%rd11943, %rd11923, 40;
	and.b64  	%rd11944, %rd11943, 255;
	xor.b64  	%rd11945, %rd11944, %rd11942;
	mul.lo.s64 	%rd11946, %rd11945, 1099511628211;
	shr.u64 	%rd11947, %rd11923, 48;
	and.b64  	%rd11948, %rd11947, 255;
	xor.b64  	%rd11949, %rd11948, %rd11946;
	mul.lo.s64 	%rd11950, %rd11949, 1099511628211;
	shr.u64 	%rd11951, %rd11923, 56;
	xor.b64  	%rd11952, %rd11951, %rd11950;
	mul.lo.s64 	%rd38721, %rd11952, 1099511628211;
	add.s64 	%rd38719, %rd38719, 2;
	and.b64  	%rd38722, %rd4132, -2;
	setp.ne.s64 	%p467, %rd38719, %rd38722;
	@%p467 bra 	$L__BB37_1820;
$L__BB37_1821:
	setp.eq.s64 	%p468, %rd2404, 0;
	@%p468 bra 	$L__BB37_1823;
	shl.b64 	%rd11953, %rd38722, 3;
	add.s64 	%rd11954, %rd38555, %rd11953;
	ld.u64 	%rd11955, [%rd11954];
	and.b64  	%rd11956, %rd11955, 255;
	xor.b64  	%rd11957, %rd11956, %rd38721;
	mul.lo.s64 	%rd11958, %rd11957, 1099511628211;
	shr.u64 	%rd11959, %rd11955, 8;
	and.b64  	%rd11960, %rd11959, 255;
	xor.b64  	%rd11961, %rd11960, %rd11958;
	mul.lo.s64 	%rd11962, %rd11961, 1099511628211;
	shr.u64 	%rd11963, %rd11955, 16;
	and.b64  	%rd11964, %rd11963, 255;
	xor.b64  	%rd11965, %rd11964, %rd11962;
	mul.lo.s64 	%rd11966, %rd11965, 1099511628211;
	shr.u64 	%rd11967, %rd11955, 24;
	and.b64  	%rd11968, %rd11967, 255;
	xor.b64  	%rd11969, %rd11968, %rd11966;
	mul.lo.s64 	%rd11970, %rd11969, 1099511628211;
	shr.u64 	%rd11971, %rd11955, 32;
	and.b64  	%rd11972, %rd11971, 255;
	xor.b64  	%rd11973, %rd11972, %rd11970;
	mul.lo.s64 	%rd11974, %rd11973, 1099511628211;
	shr.u64 	%rd11975, %rd11955, 40;
	and.b64  	%rd11976, %rd11975, 255;
	xor.b64  	%rd11977, %rd11976, %rd11974;
	mul.lo.s64 	%rd11978, %rd11977, 1099511628211;
	shr.u64 	%rd11979, %rd11955, 48;
	and.b64  	%rd11980, %rd11979, 255;
	xor.b64  	%rd11981, %rd11980, %rd11978;
	mul.lo.s64 	%rd11982, %rd11981, 1099511628211;
	shr.u64 	%rd11983, %rd11955, 56;
	xor.b64  	%rd11984, %rd11983, %rd11982;
	mul.lo.s64 	%rd38721, %rd11984, 1099511628211;
$L__BB37_1823:
	setp.eq.s64 	%p469, %rd1953, 0;
	mov.b64 	%rd38727, -3750763034362895579;
	mov.b64 	%rd38728, 0;
	@%p469 bra 	$L__BB37_1826;
	mov.b64 	%rd38727, -3750763034362895579;
	mov.b64 	%rd38725, 0;
$L__BB37_1825:
	shl.b64 	%rd11990, %rd38725, 3;
	add.s64 	%rd11991, %rd38636, %rd11990;
	ld.u64 	%rd11992, [%rd11991];
	and.b64  	%rd11993, %rd11992, 255;
	xor.b64  	%rd11994, %rd11993, %rd38727;
	mul.lo.s64 	%rd11995, %rd11994, 1099511628211;
	shr.u64 	%rd11996, %rd11992, 8;
	and.b64  	%rd11997, %rd11996, 255;
	xor.b64  	%rd11998, %rd11997, %rd11995;
	mul.lo.s64 	%rd11999, %rd11998, 1099511628211;
	shr.u64 	%rd12000, %rd11992, 16;
	and.b64  	%rd12001, %rd12000, 255;
	xor.b64  	%rd12002, %rd12001, %rd11999;
	mul.lo.s64 	%rd12003, %rd12002, 1099511628211;
	shr.u64 	%rd12004, %rd11992, 24;
	and.b64  	%rd12005, %rd12004, 255;
	xor.b64  	%rd12006, %rd12005, %rd12003;
	mul.lo.s64 	%rd12007, %rd12006, 1099511628211;
	shr.u64 	%rd12008, %rd11992, 32;
	and.b64  	%rd12009, %rd12008, 255;
	xor.b64  	%rd12010, %rd12009, %rd12007;
	mul.lo.s64 	%rd12011, %rd12010, 1099511628211;
	shr.u64 	%rd12012, %rd11992, 40;
	and.b64  	%rd12013, %rd12012, 255;
	xor.b64  	%rd12014, %rd12013, %rd12011;
	mul.lo.s64 	%rd12015, %rd12014, 1099511628211;
	shr.u64 	%rd12016, %rd11992, 48;
	and.b64  	%rd12017, %rd12016, 255;
	xor.b64  	%rd12018, %rd12017, %rd12015;
	mul.lo.s64 	%rd12019, %rd12018, 1099511628211;
	shr.u64 	%rd12020, %rd11992, 56;
	xor.b64  	%rd12021, %rd12020, %rd12019;
	mul.lo.s64 	%rd12022, %rd12021, 1099511628211;
	ld.u64 	%rd12023, [%rd11991+8];
	and.b64  	%rd12024, %rd12023, 255;
	xor.b64  	%rd12025, %rd12024, %rd12022;
	mul.lo.s64 	%rd12026, %rd12025, 1099511628211;
	shr.u64 	%rd12027, %rd12023, 8;
	and.b64  	%rd12028, %rd12027, 255;
	xor.b64  	%rd12029, %rd12028, %rd12026;
	mul.lo.s64 	%rd12030, %rd12029, 1099511628211;
	shr.u64 	%rd12031, %rd12023, 16;
	and.b64  	%rd12032, %rd12031, 255;
	xor.b64  	%rd12033, %rd12032, %rd12030;
	mul.lo.s64 	%rd12034, %rd12033, 1099511628211;
	shr.u64 	%rd12035, %rd12023, 24;
	and.b64  	%rd12036, %rd12035, 255;
	xor.b64  	%rd12037, %rd12036, %rd12034;
	mul.lo.s64 	%rd12038, %rd12037, 1099511628211;
	shr.u64 	%rd12039, %rd12023, 32;
	and.b64  	%rd12040, %rd12039, 255;
	xor.b64  	%rd12041, %rd12040, %rd12038;
	mul.lo.s64 	%rd12042, %rd12041, 1099511628211;
	shr.u64 	%rd12043, %rd12023, 40;
	and.b64  	%rd12044, %rd12043, 255;
	xor.b64  	%rd12045, %rd12044, %rd12042;
	mul.lo.s64 	%rd12046, %rd12045, 1099511628211;
	shr.u64 	%rd12047, %rd12023, 48;
	and.b64  	%rd12048, %rd12047, 255;
	xor.b64  	%rd12049, %rd12048, %rd12046;
	mul.lo.s64 	%rd12050, %rd12049, 1099511628211;
	shr.u64 	%rd12051, %rd12023, 56;
	xor.b64  	%rd12052, %rd12051, %rd12050;
	mul.lo.s64 	%rd38727, %rd12052, 1099511628211;
	add.s64 	%rd38725, %rd38725, 2;
	and.b64  	%rd38728, %rd4132, -2;
	setp.ne.s64 	%p470, %rd38725, %rd38728;
	@%p470 bra 	$L__BB37_1825;
$L__BB37_1826:
	setp.eq.s64 	%p471, %rd2404, 0;
	@%p471 bra 	$L__BB37_1828;
	shl.b64 	%rd12053, %rd38728, 3;
	add.s64 	%rd12054, %rd38636, %rd12053;
	ld.u64 	%rd12055, [%rd12054];
	and.b64  	%rd12056, %rd12055, 255;
	xor.b64  	%rd12057, %rd12056, %rd38727;
	mul.lo.s64 	%rd12058, %rd12057, 1099511628211;
	shr.u64 	%rd12059, %rd12055, 8;
	and.b64  	%rd12060, %rd12059, 255;
	xor.b64  	%rd12061, %rd12060, %rd12058;
	mul.lo.s64 	%rd12062, %rd12061, 1099511628211;
	shr.u64 	%rd12063, %rd12055, 16;
	and.b64  	%rd12064, %rd12063, 255;
	xor.b64  	%rd12065, %rd12064, %rd12062;
	mul.lo.s64 	%rd12066, %rd12065, 1099511628211;
	shr.u64 	%rd12067, %rd12055, 24;
	and.b64  	%rd12068, %rd12067, 255;
	xor.b64  	%rd12069, %rd12068, %rd12066;
	mul.lo.s64 	%rd12070, %rd12069, 1099511628211;
	shr.u64 	%rd12071, %rd12055, 32;
	and.b64  	%rd12072, %rd12071, 255;
	xor.b64  	%rd12073, %rd12072, %rd12070;
	mul.lo.s64 	%rd12074, %rd12073, 1099511628211;
	shr.u64 	%rd12075, %rd12055, 40;
	and.b64  	%rd12076, %rd12075, 255;
	xor.b64  	%rd12077, %rd12076, %rd12074;
	mul.lo.s64 	%rd12078, %rd12077, 1099511628211;
	shr.u64 	%rd12079, %rd12055, 48;
	and.b64  	%rd12080, %rd12079, 255;
	xor.b64  	%rd12081, %rd12080, %rd12078;
	mul.lo.s64 	%rd12082, %rd12081, 1099511628211;
	shr.u64 	%rd12083, %rd12055, 56;
	xor.b64  	%rd12084, %rd12083, %rd12082;
	mul.lo.s64 	%rd38727, %rd12084, 1099511628211;
$L__BB37_1828:
	setp.eq.s64 	%p472, %rd38721, %rd38727;
	@%p472 bra 	$L__BB37_1841;
	setp.eq.s64 	%p473, %rd1953, 0;
	mov.b64 	%rd38733, -3750763034362895579;
	mov.b64 	%rd38734, 0;
	@%p473 bra 	$L__BB37_1832;
	mov.b64 	%rd38733, -3750763034362895579;
	mov.b64 	%rd38731, 0;
	and.b64  	%rd38734, %rd4132, -2;
$L__BB37_1831:
	shl.b64 	%rd12090, %rd38731, 3;
	add.s64 	%rd12091, %rd38555, %rd12090;
	ld.u64 	%rd12092, [%rd12091];
	and.b64  	%rd12093, %rd12092, 255;
	xor.b64  	%rd12094, %rd12093, %rd38733;
	mul.lo.s64 	%rd12095, %rd12094, 1099511628211;
	shr.u64 	%rd12096, %rd12092, 8;
	and.b64  	%rd12097, %rd12096, 255;
	xor.b64  	%rd12098, %rd12097, %rd12095;
	mul.lo.s64 	%rd12099, %rd12098, 1099511628211;
	shr.u64 	%rd12100, %rd12092, 16;
	and.b64  	%rd12101, %rd12100, 255;
	xor.b64  	%rd12102, %rd12101, %rd12099;
	mul.lo.s64 	%rd12103, %rd12102, 1099511628211;
	shr.u64 	%rd12104, %rd12092, 24;
	and.b64  	%rd12105, %rd12104, 255;
	xor.b64  	%rd12106, %rd12105, %rd12103;
	mul.lo.s64 	%rd12107, %rd12106, 1099511628211;
	shr.u64 	%rd12108, %rd12092, 32;
	and.b64  	%rd12109, %rd12108, 255;
	xor.b64  	%rd12110, %rd12109, %rd12107;
	mul.lo.s64 	%rd12111, %rd12110, 1099511628211;
	shr.u64 	%rd12112, %rd12092, 40;
	and.b64  	%rd12113, %rd12112, 255;
	xor.b64  	%rd12114, %rd12113, %rd12111;
	mul.lo.s64 	%rd12115, %rd12114, 1099511628211;
	shr.u64 	%rd12116, %rd12092, 48;
	and.b64  	%rd12117, %rd12116, 255;
	xor.b64  	%rd12118, %rd12117, %rd12115;
	mul.lo.s64 	%rd12119, %rd12118, 1099511628211;
	shr.u64 	%rd12120, %rd12092, 56;
	xor.b64  	%rd12121, %rd12120, %rd12119;
	mul.lo.s64 	%rd12122, %rd12121, 1099511628211;
	ld.u64 	%rd12123, [%rd12091+8];
	and.b64  	%rd12124, %rd12123, 255;
	xor.b64  	%rd12125, %rd12124, %rd12122;
	mul.lo.s64 	%rd12126, %rd12125, 1099511628211;
	shr.u64 	%rd12127, %rd12123, 8;
	and.b64  	%rd12128, %rd12127, 255;
	xor.b64  	%rd12129, %rd12128, %rd12126;
	mul.lo.s64 	%rd12130, %rd12129, 1099511628211;
	shr.u64 	%rd12131, %rd12123, 16;
	and.b64  	%rd12132, %rd12131, 255;
	xor.b64  	%rd12133, %rd12132, %rd12130;
	mul.lo.s64 	%rd12134, %rd12133, 1099511628211;
	shr.u64 	%rd12135, %rd12123, 24;
	and.b64  	%rd12136, %rd12135, 255;
	xor.b64  	%rd12137, %rd12136, %rd12134;
	mul.lo.s64 	%rd12138, %rd12137, 1099511628211;
	shr.u64 	%rd12139, %rd12123, 32;
	and.b64  	%rd12140, %rd12139, 255;
	xor.b64  	%rd12141, %rd12140, %rd12138;
	mul.lo.s64 	%rd12142, %rd12141, 1099511628211;
	shr.u64 	%rd12143, %rd12123, 40;
	and.b64  	%rd12144, %rd12143, 255;
	xor.b64  	%rd12145, %rd12144, %rd12142;
	mul.lo.s64 	%rd12146, %rd12145, 1099511628211;
	shr.u64 	%rd12147, %rd12123, 48;
	and.b64  	%rd12148, %rd12147, 255;
	xor.b64  	%rd12149, %rd12148, %rd12146;
	mul.lo.s64 	%rd12150, %rd12149, 1099511628211;
	shr.u64 	%rd12151, %rd12123, 56;
	xor.b64  	%rd12152, %rd12151, %rd12150;
	mul.lo.s64 	%rd38733, %rd12152, 1099511628211;
	add.s64 	%rd38731, %rd38731, 2;
	setp.ne.s64 	%p474, %rd38731, %rd38734;
	@%p474 bra 	$L__BB37_1831;
$L__BB37_1832:
	setp.eq.s64 	%p475, %rd2404, 0;
	@%p475 bra 	$L__BB37_1834;
	shl.b64 	%rd12153, %rd38734, 3;
	add.s64 	%rd12154, %rd38555, %rd12153;
	ld.u64 	%rd12155, [%rd12154];
	and.b64  	%rd12156, %rd12155, 255;
	xor.b64  	%rd12157, %rd12156, %rd38733;
	mul.lo.s64 	%rd12158, %rd12157, 1099511628211;
	shr.u64 	%rd12159, %rd12155, 8;
	and.b64  	%rd12160, %rd12159, 255;
	xor.b64  	%rd12161, %rd12160, %rd12158;
	mul.lo.s64 	%rd12162, %rd12161, 1099511628211;
	shr.u64 	%rd12163, %rd12155, 16;
	and.b64  	%rd12164, %rd12163, 255;
	xor.b64  	%rd12165, %rd12164, %rd12162;
	mul.lo.s64 	%rd12166, %rd12165, 1099511628211;
	shr.u64 	%rd12167, %rd12155, 24;
	and.b64  	%rd12168, %rd12167, 255;
	xor.b64  	%rd12169, %rd12168, %rd12166;
	mul.lo.s64 	%rd12170, %rd12169, 1099511628211;
	shr.u64 	%rd12171, %rd12155, 32;
	and.b64  	%rd12172, %rd12171, 255;
	xor.b64  	%rd12173, %rd12172, %rd12170;
	mul.lo.s64 	%rd12174, %rd12173, 1099511628211;
	shr.u64 	%rd12175, %rd12155, 40;
	and.b64  	%rd12176, %rd12175, 255;
	xor.b64  	%rd12177, %rd12176, %rd12174;
	mul.lo.s64 	%rd12178, %rd12177, 1099511628211;
	shr.u64 	%rd12179, %rd12155, 48;
	and.b64  	%rd12180, %rd12179, 255;
	xor.b64  	%rd12181, %rd12180, %rd12178;
	mul.lo.s64 	%rd12182, %rd12181, 1099511628211;
	shr.u64 	%rd12183, %rd12155, 56;
	xor.b64  	%rd12184, %rd12183, %rd12182;
	mul.lo.s64 	%rd38733, %rd12184, 1099511628211;
$L__BB37_1834:
	setp.eq.s64 	%p476, %rd1953, 0;
	mov.b64 	%rd38739, -3750763034362895579;
	mov.b64 	%rd38740, 0;
	@%p476 bra 	$L__BB37_1837;
	mov.b64 	%rd38739, -3750763034362895579;
	mov.b64 	%rd38737, 0;
$L__BB37_1836:
	shl.b64 	%rd12190, %rd38737, 3;
	add.s64 	%rd12191, %rd38636, %rd12190;
	ld.u64 	%rd12192, [%rd12191];
	and.b64  	%rd12193, %rd12192, 255;
	xor.b64  	%rd12194, %rd12193, %rd38739;
	mul.lo.s64 	%rd12195, %rd12194, 1099511628211;
	shr.u64 	%rd12196, %rd12192, 8;
	and.b64  	%rd12197, %rd12196, 255;
	xor.b64  	%rd12198, %rd12197, %rd12195;
	mul.lo.s64 	%rd12199, %rd12198, 1099511628211;
	shr.u64 	%rd12200, %rd12192, 16;
	and.b64  	%rd12201, %rd12200, 255;
	xor.b64  	%rd12202, %rd12201, %rd12199;
	mul.lo.s64 	%rd12203, %rd12202, 1099511628211;
	shr.u64 	%rd12204, %rd12192, 24;
	and.b64  	%rd12205, %rd12204, 255;
	xor.b64  	%rd12206, %rd12205, %rd12203;
	mul.lo.s64 	%rd12207, %rd12206, 1099511628211;
	shr.u64 	%rd12208, %rd12192, 32;
	and.b64  	%rd12209, %rd12208, 255;
	xor.b64  	%rd12210, %rd12209, %rd12207;
	mul.lo.s64 	%rd12211, %rd12210, 1099511628211;
	shr.u64 	%rd12212, %rd12192, 40;
	and.b64  	%rd12213, %rd12212, 255;
	xor.b64  	%rd12214, %rd12213, %rd12211;
	mul.lo.s64 	%rd12215, %rd12214, 1099511628211;
	shr.u64 	%rd12216, %rd12192, 48;
	and.b64  	%rd12217, %rd12216, 255;
	xor.b64  	%rd12218, %rd12217, %rd12215;
	mul.lo.s64 	%rd12219, %rd12218, 1099511628211;
	shr.u64 	%rd12220, %rd12192, 56;
	xor.b64  	%rd12221, %rd12220, %rd12219;
	mul.lo.s64 	%rd12222, %rd12221, 1099511628211;
	ld.u64 	%rd12223, [%rd12191+8];
	and.b64  	%rd12224, %rd12223, 255;
	xor.b64  	%rd12225, %rd12224, %rd12222;
	mul.lo.s64 	%rd12226, %rd12225, 1099511628211;
	shr.u64 	%rd12227, %rd12223, 8;
	and.b64  	%rd12228, %rd12227, 255;
	xor.b64  	%rd12229, %rd12228, %rd12226;
	mul.lo.s64 	%rd12230, %rd12229, 1099511628211;
	shr.u64 	%rd12231, %rd12223, 16;
	and.b64  	%rd12232, %rd12231, 255;
	xor.b64  	%rd12233, %rd12232, %rd12230;
	mul.lo.s64 	%rd12234, %rd12233, 1099511628211;
	shr.u64 	%rd12235, %rd12223, 24;
	and.b64  	%rd12236, %rd12235, 255;
	xor.b64  	%rd12237, %rd12236, %rd12234;
	mul.lo.s64 	%rd12238, %rd12237, 1099511628211;
	shr.u64 	%rd12239, %rd12223, 32;
	and.b64  	%rd12240, %rd12239, 255;
	xor.b64  	%rd12241, %rd12240, %rd12238;
	mul.lo.s64 	%rd12242, %rd12241, 1099511628211;
	shr.u64 	%rd12243, %rd12223, 40;
	and.b64  	%rd12244, %rd12243, 255;
	xor.b64  	%rd12245, %rd12244, %rd12242;
	mul.lo.s64 	%rd12246, %rd12245, 1099511628211;
	shr.u64 	%rd12247, %rd12223, 48;
	and.b64  	%rd12248, %rd12247, 255;
	xor.b64  	%rd12249, %rd12248, %rd12246;
	mul.lo.s64 	%rd12250, %rd12249, 1099511628211;
	shr.u64 	%rd12251, %rd12223, 56;
	xor.b64  	%rd12252, %rd12251, %rd12250;
	mul.lo.s64 	%rd38739, %rd12252, 1099511628211;
	add.s64 	%rd38737, %rd38737, 2;
	and.b64  	%rd38740, %rd4132, -2;
	setp.ne.s64 	%p477, %rd38737, %rd38740;
	@%p477 bra 	$L__BB37_1836;
$L__BB37_1837:
	setp.eq.s64 	%p478, %rd2404, 0;
	@%p478 bra 	$L__BB37_1839;
	shl.b64 	%rd12253, %rd38740, 3;
	add.s64 	%rd12254, %rd38636, %rd12253;
	ld.u64 	%rd12255, [%rd12254];
	and.b64  	%rd12256, %rd12255, 255;
	xor.b64  	%rd12257, %rd12256, %rd38739;
	mul.lo.s64 	%rd12258, %rd12257, 1099511628211;
	shr.u64 	%rd12259, %rd12255, 8;
	and.b64  	%rd12260, %rd12259, 255;
	xor.b64  	%rd12261, %rd12260, %rd12258;
	mul.lo.s64 	%rd12262, %rd12261, 1099511628211;
	shr.u64 	%rd12263, %rd12255, 16;
	and.b64  	%rd12264, %rd12263, 255;
	xor.b64  	%rd12265, %rd12264, %rd12262;
	mul.lo.s64 	%rd12266, %rd12265, 1099511628211;
	shr.u64 	%rd12267, %rd12255, 24;
	and.b64  	%rd12268, %rd12267, 255;
	xor.b64  	%rd12269, %rd12268, %rd12266;
	mul.lo.s64 	%rd12270, %rd12269, 1099511628211;
	shr.u64 	%rd12271, %rd12255, 32;
	and.b64  	%rd12272, %rd12271, 255;
	xor.b64  	%rd12273, %rd12272, %rd12270;
	mul.lo.s64 	%rd12274, %rd12273, 1099511628211;
	shr.u64 	%rd12275, %rd12255, 40;
	and.b64  	%rd12276, %rd12275, 255;
	xor.b64  	%rd12277, %rd12276, %rd12274;
	mul.lo.s64 	%rd12278, %rd12277, 1099511628211;
	shr.u64 	%rd12279, %rd12255, 48;
	and.b64  	%rd12280, %rd12279, 255;
	xor.b64  	%rd12281, %rd12280, %rd12278;
	mul.lo.s64 	%rd12282, %rd12281, 1099511628211;
	shr.u64 	%rd12283, %rd12255, 56;
	xor.b64  	%rd12284, %rd12283, %rd12282;
	mul.lo.s64 	%rd38739, %rd12284, 1099511628211;
$L__BB37_1839:
	setp.lt.u64 	%p479, %rd38733, %rd38739;
	mov.u64 	%rd38744, %rd38555;
	@%p479 bra 	$L__BB37_1840;
	bra.uni 	$L__BB37_1845;
$L__BB37_1840:
	mov.u64 	%rd38744, %rd38636;
	mov.u64 	%rd38636, %rd38555;
	bra.uni 	$L__BB37_1845;
$L__BB37_1841:
	setp.eq.s32 	%p480, %r118, 0;
	mov.u64 	%rd38744, %rd38555;
	@%p480 bra 	$L__BB37_1845;
	mov.b64 	%rd38743, 0;
$L__BB37_1843:
	shl.b64 	%rd12286, %rd38743, 3;
	add.s64 	%rd12287, %rd38555, %rd12286;
	ld.u64 	%rd3044, [%rd12287];
	add.s64 	%rd12288, %rd38636, %rd12286;
	ld.u64 	%rd3045, [%rd12288];
	setp.lt.u64 	%p481, %rd3044, %rd3045;
	@%p481 bra 	$L__BB37_1840;
	setp.le.u64 	%p482, %rd3044, %rd3045;
	add.s64 	%rd38743, %rd38743, 1;
	setp.lt.u64 	%p483, %rd38743, %rd1952;
	and.pred  	%p484, %p482, %p483;
	mov.u64 	%rd38744, %rd38555;
	@%p484 bra 	$L__BB37_1843;
$L__BB37_1845:
	setp.eq.s64 	%p485, %rd1953, 0;
	mov.b64 	%rd38748, -3750763034362895579;
	mov.b64 	%rd38749, 0;
	@%p485 bra 	$L__BB37_1848;
	mov.b64 	%rd38748, -3750763034362895579;
	mov.b64 	%rd38746, 0;
$L__BB37_1847:
	shl.b64 	%rd12295, %rd38746, 3;
	add.s64 	%rd12296, %rd38582, %rd12295;
	ld.u64 	%rd12297, [%rd12296];
	and.b64  	%rd12298, %rd12297, 255;
	xor.b64  	%rd12299, %rd12298, %rd38748;
	mul.lo.s64 	%rd12300, %rd12299, 1099511628211;
	shr.u64 	%rd12301, %rd12297, 8;
	and.b64  	%rd12302, %rd12301, 255;
	xor.b64  	%rd12303, %rd12302, %rd12300;
	mul.lo.s64 	%rd12304, %rd12303, 1099511628211;
	shr.u64 	%rd12305, %rd12297, 16;
	and.b64  	%rd12306, %rd12305, 255;
	xor.b64  	%rd12307, %rd12306, %rd12304;
	mul.lo.s64 	%rd12308, %rd12307, 1099511628211;
	shr.u64 	%rd12309, %rd12297, 24;
	and.b64  	%rd12310, %rd12309, 255;
	xor.b64  	%rd12311, %rd12310, %rd12308;
	mul.lo.s64 	%rd12312, %rd12311, 1099511628211;
	shr.u64 	%rd12313, %rd12297, 32;
	and.b64  	%rd12314, %rd12313, 255;
	xor.b64  	%rd12315, %rd12314, %rd12312;
	mul.lo.s64 	%rd12316, %rd12315, 1099511628211;
	shr.u64 	%rd12317, %rd12297, 40;
	and.b64  	%rd12318, %rd12317, 255;
	xor.b64  	%rd12319, %rd12318, %rd12316;
	mul.lo.s64 	%rd12320, %rd12319, 1099511628211;
	shr.u64 	%rd12321, %rd12297, 48;
	and.b64  	%rd12322, %rd12321, 255;
	xor.b64  	%rd12323, %rd12322, %rd12320;
	mul.lo.s64 	%rd12324, %rd12323, 1099511628211;
	shr.u64 	%rd12325, %rd12297, 56;
	xor.b64  	%rd12326, %rd12325, %rd12324;
	mul.lo.s64 	%rd12327, %rd12326, 1099511628211;
	ld.u64 	%rd12328, [%rd12296+8];
	and.b64  	%rd12329, %rd12328, 255;
	xor.b64  	%rd12330, %rd12329, %rd12327;
	mul.lo.s64 	%rd12331, %rd12330, 1099511628211;
	shr.u64 	%rd12332, %rd12328, 8;
	and.b64  	%rd12333, %rd12332, 255;
	xor.b64  	%rd12334, %rd12333, %rd12331;
	mul.lo.s64 	%rd12335, %rd12334, 1099511628211;
	shr.u64 	%rd12336, %rd12328, 16;
	and.b64  	%rd12337, %rd12336, 255;
	xor.b64  	%rd12338, %rd12337, %rd12335;
	mul.lo.s64 	%rd12339, %rd12338, 1099511628211;
	shr.u64 	%rd12340, %rd12328, 24;
	and.b64  	%rd12341, %rd12340, 255;
	xor.b64  	%rd12342, %rd12341, %rd12339;
	mul.lo.s64 	%rd12343, %rd12342, 1099511628211;
	shr.u64 	%rd12344, %rd12328, 32;
	and.b64  	%rd12345, %rd12344, 255;
	xor.b64  	%rd12346, %rd12345, %rd12343;
	mul.lo.s64 	%rd12347, %rd12346, 1099511628211;
	shr.u64 	%rd12348, %rd12328, 40;
	and.b64  	%rd12349, %rd12348, 255;
	xor.b64  	%rd12350, %rd12349, %rd12347;
	mul.lo.s64 	%rd12351, %rd12350, 1099511628211;
	shr.u64 	%rd12352, %rd12328, 48;
	and.b64  	%rd12353, %rd12352, 255;
	xor.b64  	%rd12354, %rd12353, %rd12351;
	mul.lo.s64 	%rd12355, %rd12354, 1099511628211;
	shr.u64 	%rd12356, %rd12328, 56;
	xor.b64  	%rd12357, %rd12356, %rd12355;
	mul.lo.s64 	%rd38748, %rd12357, 1099511628211;
	add.s64 	%rd38746, %rd38746, 2;
	and.b64  	%rd38749, %rd4132, -2;
	setp.ne.s64 	%p486, %rd38746, %rd38749;
	@%p486 bra 	$L__BB37_1847;
$L__BB37_1848:
	setp.eq.s64 	%p487, %rd2404, 0;
	@%p487 bra 	$L__BB37_1850;
	shl.b64 	%rd12358, %rd38749, 3;
	add.s64 	%rd12359, %rd38582, %rd12358;
	ld.u64 	%rd12360, [%rd12359];
	and.b64  	%rd12361, %rd12360, 255;
	xor.b64  	%rd12362, %rd12361, %rd38748;
	mul.lo.s64 	%rd12363, %rd12362, 1099511628211;
	shr.u64 	%rd12364, %rd12360, 8;
	and.b64  	%rd12365, %rd12364, 255;
	xor.b64  	%rd12366, %rd12365, %rd12363;
	mul.lo.s64 	%rd12367, %rd12366, 1099511628211;
	shr.u64 	%rd12368, %rd12360, 16;
	and.b64  	%rd12369, %rd12368, 255;
	xor.b64  	%rd12370, %rd12369, %rd12367;
	mul.lo.s64 	%rd12371, %rd12370, 1099511628211;
	shr.u64 	%rd12372, %rd12360, 24;
	and.b64  	%rd12373, %rd12372, 255;
	xor.b64  	%rd12374, %rd12373, %rd12371;
	mul.lo.s64 	%rd12375, %rd12374, 1099511628211;
	shr.u64 	%rd12376, %rd12360, 32;
	and.b64  	%rd12377, %rd12376, 255;
	xor.b64  	%rd12378, %rd12377, %rd12375;
	mul.lo.s64 	%rd12379, %rd12378, 1099511628211;
	shr.u64 	%rd12380, %rd12360, 40;
	and.b64  	%rd12381, %rd12380, 255;
	xor.b64  	%rd12382, %rd12381, %rd12379;
	mul.lo.s64 	%rd12383, %rd12382, 1099511628211;
	shr.u64 	%rd12384, %rd12360, 48;
	and.b64  	%rd12385, %rd12384, 255;
	xor.b64  	%rd12386, %rd12385, %rd12383;
	mul.lo.s64 	%rd12387, %rd12386, 1099511628211;
	shr.u64 	%rd12388, %rd12360, 56;
	xor.b64  	%rd12389, %rd12388, %rd12387;
	mul.lo.s64 	%rd38748, %rd12389, 1099511628211;
$L__BB37_1850:
	setp.eq.s64 	%p488, %rd1953, 0;
	mov.b64 	%rd38754, -3750763034362895579;
	mov.b64 	%rd38755, 0;
	@%p488 bra 	$L__BB37_1853;
	mov.b64 	%rd38754, -3750763034362895579;
	mov.b64 	%rd38752, 0;
$L__BB37_1852:
	shl.b64 	%rd12395, %rd38752, 3;
	add.s64 	%rd12396, %rd38394, %rd12395;
	ld.u64 	%rd12397, [%rd12396];
	and.b64  	%rd12398, %rd12397, 255;
	xor.b64  	%rd12399, %rd12398, %rd38754;
	mul.lo.s64 	%rd12400, %rd12399, 1099511628211;
	shr.u64 	%rd12401, %rd12397, 8;
	and.b64  	%rd12402, %rd12401, 255;
	xor.b64  	%rd12403, %rd12402, %rd12400;
	mul.lo.s64 	%rd12404, %rd12403, 1099511628211;
	shr.u64 	%rd12405, %rd12397, 16;
	and.b64  	%rd12406, %rd12405, 255;
	xor.b64  	%rd12407, %rd12406, %rd12404;
	mul.lo.s64 	%rd12408, %rd12407, 1099511628211;
	shr.u64 	%rd12409, %rd12397, 24;
	and.b64  	%rd12410, %rd12409, 255;
	xor.b64  	%rd12411, %rd12410, %rd12408;
	mul.lo.s64 	%rd12412, %rd12411, 1099511628211;
	shr.u64 	%rd12413, %rd12397, 32;
	and.b64  	%rd12414, %rd12413, 255;
	xor.b64  	%rd12415, %rd12414, %rd12412;
	mul.lo.s64 	%rd12416, %rd12415, 1099511628211;
	shr.u64 	%rd12417, %rd12397, 40;
	and.b64  	%rd12418, %rd12417, 255;
	xor.b64  	%rd12419, %rd12418, %rd12416;
	mul.lo.s64 	%rd12420, %rd12419, 1099511628211;
	shr.u64 	%rd12421, %rd12397, 48;
	and.b64  	%rd12422, %rd12421, 255;
	xor.b64  	%rd12423, %rd12422, %rd12420;
	mul.lo.s64 	%rd12424, %rd12423, 1099511628211;
	shr.u64 	%rd12425, %rd12397, 56;
	xor.b64  	%rd12426, %rd12425, %rd12424;
	mul.lo.s64 	%rd12427, %rd12426, 1099511628211;
	ld.u64 	%rd12428, [%rd12396+8];
	and.b64  	%rd12429, %rd12428, 255;
	xor.b64  	%rd12430, %rd12429, %rd12427;
	mul.lo.s64 	%rd12431, %rd12430, 1099511628211;
	shr.u64 	%rd12432, %rd12428, 8;
	and.b64  	%rd12433, %rd12432, 255;
	xor.b64  	%rd12434, %rd12433, %rd12431;
	mul.lo.s64 	%rd12435, %rd12434, 1099511628211;
	shr.u64 	%rd12436, %rd12428, 16;
	and.b64  	%rd12437, %rd12436, 255;
	xor.b64  	%rd12438, %rd12437, %rd12435;
	mul.lo.s64 	%rd12439, %rd12438, 1099511628211;
	shr.u64 	%rd12440, %rd12428, 24;
	and.b64  	%rd12441, %rd12440, 255;
	xor.b64  	%rd12442, %rd12441, %rd12439;
	mul.lo.s64 	%rd12443, %rd12442, 1099511628211;
	shr.u64 	%rd12444, %rd12428, 32;
	and.b64  	%rd12445, %rd12444, 255;
	xor.b64  	%rd12446, %rd12445, %rd12443;
	mul.lo.s64 	%rd12447, %rd12446, 1099511628211;
	shr.u64 	%rd12448, %rd12428, 40;
	and.b64  	%rd12449, %rd12448, 255;
	xor.b64  	%rd12450, %rd12449, %rd12447;
	mul.lo.s64 	%rd12451, %rd12450, 1099511628211;
	shr.u64 	%rd12452, %rd12428, 48;
	and.b64  	%rd12453, %rd12452, 255;
	xor.b64  	%rd12454, %rd12453, %rd12451;
	mul.lo.s64 	%rd12455, %rd12454, 1099511628211;
	shr.u64 	%rd12456, %rd12428, 56;
	xor.b64  	%rd12457, %rd12456, %rd12455;
	mul.lo.s64 	%rd38754, %rd12457, 1099511628211;
	add.s64 	%rd38752, %rd38752, 2;
	and.b64  	%rd38755, %rd4132, -2;
	setp.ne.s64 	%p489, %rd38752, %rd38755;
	@%p489 bra 	$L__BB37_1852;
$L__BB37_1853:
	setp.eq.s64 	%p490, %rd2404, 0;
	@%p490 bra 	$L__BB37_1855;
	shl.b64 	%rd12458, %rd38755, 3;
	add.s64 	%rd12459, %rd38394, %rd12458;
	ld.u64 	%rd12460, [%rd12459];
	and.b64  	%rd12461, %rd12460, 255;
	xor.b64  	%rd12462, %rd12461, %rd38754;
	mul.lo.s64 	%rd12463, %rd12462, 1099511628211;
	shr.u64 	%rd12464, %rd12460, 8;
	and.b64  	%rd12465, %rd12464, 255;
	xor.b64  	%rd12466, %rd12465, %rd12463;
	mul.lo.s64 	%rd12467, %rd12466, 1099511628211;
	shr.u64 	%rd12468, %rd12460, 16;
	and.b64  	%rd12469, %rd12468, 255;
	xor.b64  	%rd12470, %rd12469, %rd12467;
	mul.lo.s64 	%rd12471, %rd12470, 1099511628211;
	shr.u64 	%rd12472, %rd12460, 24;
	and.b64  	%rd12473, %rd12472, 255;
	xor.b64  	%rd12474, %rd12473, %rd12471;
	mul.lo.s64 	%rd12475, %rd12474, 1099511628211;
	shr.u64 	%rd12476, %rd12460, 32;
	and.b64  	%rd12477, %rd12476, 255;
	xor.b64  	%rd12478, %rd12477, %rd12475;
	mul.lo.s64 	%rd12479, %rd12478, 1099511628211;
	shr.u64 	%rd12480, %rd12460, 40;
	and.b64  	%rd12481, %rd12480, 255;
	xor.b64  	%rd12482, %rd12481, %rd12479;
	mul.lo.s64 	%rd12483, %rd12482, 1099511628211;
	shr.u64 	%rd12484, %rd12460, 48;
	and.b64  	%rd12485, %rd12484, 255;
	xor.b64  	%rd12486, %rd12485, %rd12483;
	mul.lo.s64 	%rd12487, %rd12486, 1099511628211;
	shr.u64 	%rd12488, %rd12460, 56;
	xor.b64  	%rd12489, %rd12488, %rd12487;
	mul.lo.s64 	%rd38754, %rd12489, 1099511628211;
$L__BB37_1855:
	setp.eq.s64 	%p491, %rd38748, %rd38754;
	@%p491 bra 	$L__BB37_1868;
	setp.eq.s64 	%p492, %rd1953, 0;
	mov.b64 	%rd38760, -3750763034362895579;
	mov.b64 	%rd38761, 0;
	@%p492 bra 	$L__BB37_1859;
	mov.b64 	%rd38760, -3750763034362895579;
	mov.b64 	%rd38758, 0;
	and.b64  	%rd38761, %rd4132, -2;
$L__BB37_1858:
	shl.b64 	%rd12495, %rd38758, 3;
	add.s64 	%rd12496, %rd38582, %rd12495;
	ld.u64 	%rd12497, [%rd12496];
	and.b64  	%rd12498, %rd12497, 255;
	xor.b64  	%rd12499, %rd12498, %rd38760;
	mul.lo.s64 	%rd12500, %rd12499, 1099511628211;
	shr.u64 	%rd12501, %rd12497, 8;
	and.b64  	%rd12502, %rd12501, 255;
	xor.b64  	%rd12503, %rd12502, %rd12500;
	mul.lo.s64 	%rd12504, %rd12503, 1099511628211;
	shr.u64 	%rd12505, %rd12497, 16;
	and.b64  	%rd12506, %rd12505, 255;
	xor.b64  	%rd12507, %rd12506, %rd12504;
	mul.lo.s64 	%rd12508, %rd12507, 1099511628211;
	shr.u64 	%rd12509, %rd12497, 24;
	and.b64  	%rd12510, %rd12509, 255;
	xor.b64  	%rd12511, %rd12510, %rd12508;
	mul.lo.s64 	%rd12512, %rd12511, 1099511628211;
	shr.u64 	%rd12513, %rd12497, 32;
	and.b64  	%rd12514, %rd12513, 255;
	xor.b64  	%rd12515, %rd12514, %rd12512;
	mul.lo.s64 	%rd12516, %rd12515, 1099511628211;
	shr.u64 	%rd12517, %rd12497, 40;
	and.b64  	%rd12518, %rd12517, 255;
	xor.b64  	%rd12519, %rd12518, %rd12516;
	mul.lo.s64 	%rd12520, %rd12519, 1099511628211;
	shr.u64 	%rd12521, %rd12497, 48;
	and.b64  	%rd12522, %rd12521, 255;
	xor.b64  	%rd12523, %rd12522, %rd12520;
	mul.lo.s64 	%rd12524, %rd12523, 1099511628211;
	shr.u64 	%rd12525, %rd12497, 56;
	xor.b64  	%rd12526, %rd12525, %rd12524;
	mul.lo.s64 	%rd12527, %rd12526, 1099511628211;
	ld.u64 	%rd12528, [%rd12496+8];
	and.b64  	%rd12529, %rd12528, 255;
	xor.b64  	%rd12530, %rd12529, %rd12527;
	mul.lo.s64 	%rd12531, %rd12530, 1099511628211;
	shr.u64 	%rd12532, %rd12528, 8;
	and.b64  	%rd12533, %rd12532, 255;
	xor.b64  	%rd12534, %rd12533, %rd12531;
	mul.lo.s64 	%rd12535, %rd12534, 1099511628211;
	shr.u64 	%rd12536, %rd12528, 16;
	and.b64  	%rd12537, %rd12536, 255;
	xor.b64  	%rd12538, %rd12537, %rd12535;
	mul.lo.s64 	%rd12539, %rd12538, 1099511628211;
	shr.u64 	%rd12540, %rd12528, 24;
	and.b64  	%rd12541, %rd12540, 255;
	xor.b64  	%rd12542, %rd12541, %rd12539;
	mul.lo.s64 	%rd12543, %rd12542, 1099511628211;
	shr.u64 	%rd12544, %rd12528, 32;
	and.b64  	%rd12545, %rd12544, 255;
	xor.b64  	%rd12546, %rd12545, %rd12543;
	mul.lo.s64 	%rd12547, %rd12546, 1099511628211;
	shr.u64 	%rd12548, %rd12528, 40;
	and.b64  	%rd12549, %rd12548, 255;
	xor.b64  	%rd12550, %rd12549, %rd12547;
	mul.lo.s64 	%rd12551, %rd12550, 1099511628211;
	shr.u64 	%rd12552, %rd12528, 48;
	and.b64  	%rd12553, %rd12552, 255;
	xor.b64  	%rd12554, %rd12553, %rd12551;
	mul.lo.s64 	%rd12555, %rd12554, 1099511628211;
	shr.u64 	%rd12556, %rd12528, 56;
	xor.b64  	%rd12557, %rd12556, %rd12555;
	mul.lo.s64 	%rd38760, %rd12557, 1099511628211;
	add.s64 	%rd38758, %rd38758, 2;
	setp.ne.s64 	%p493, %rd38758, %rd38761;
	@%p493 bra 	$L__BB37_1858;
$L__BB37_1859:
	setp.eq.s64 	%p494, %rd2404, 0;
	@%p494 bra 	$L__BB37_1861;
	shl.b64 	%rd12558, %rd38761, 3;
	add.s64 	%rd12559, %rd38582, %rd12558;
	ld.u64 	%rd12560, [%rd12559];
	and.b64  	%rd12561, %rd12560, 255;
	xor.b64  	%rd12562, %rd12561, %rd38760;
	mul.lo.s64 	%rd12563, %rd12562, 1099511628211;
	shr.u64 	%rd12564, %rd12560, 8;
	and.b64  	%rd12565, %rd12564, 255;
	xor.b64  	%rd12566, %rd12565, %rd12563;
	mul.lo.s64 	%rd12567, %rd12566, 1099511628211;
	shr.u64 	%rd12568, %rd12560, 16;
	and.b64  	%rd12569, %rd12568, 255;
	xor.b64  	%rd12570, %rd12569, %rd12567;
	mul.lo.s64 	%rd12571, %rd12570, 1099511628211;
	shr.u64 	%rd12572, %rd12560, 24;
	and.b64  	%rd12573, %rd12572, 255;
	xor.b64  	%rd12574, %rd12573, %rd12571;
	mul.lo.s64 	%rd12575, %rd12574, 1099511628211;
	shr.u64 	%rd12576, %rd12560, 32;
	and.b64  	%rd12577, %rd12576, 255;
	xor.b64  	%rd12578, %rd12577, %rd12575;
	mul.lo.s64 	%rd12579, %rd12578, 1099511628211;
	shr.u64 	%rd12580, %rd12560, 40;
	and.b64  	%rd12581, %rd12580, 255;
	xor.b64  	%rd12582, %rd12581, %rd12579;
	mul.lo.s64 	%rd12583, %rd12582, 1099511628211;
	shr.u64 	%rd12584, %rd12560, 48;
	and.b64  	%rd12585, %rd12584, 255;
	xor.b64  	%rd12586, %rd12585, %rd12583;
	mul.lo.s64 	%rd12587, %rd12586, 1099511628211;
	shr.u64 	%rd12588, %rd12560, 56;
	xor.b64  	%rd12589, %rd12588, %rd12587;
	mul.lo.s64 	%rd38760, %rd12589, 1099511628211;
$L__BB37_1861:
	setp.eq.s64 	%p495, %rd1953, 0;
	mov.b64 	%rd38766, -3750763034362895579;
	mov.b64 	%rd38767, 0;
	@%p495 bra 	$L__BB37_1864;
	mov.b64 	%rd38766, -3750763034362895579;
	mov.b64 	%rd38764, 0;
$L__BB37_1863:
	shl.b64 	%rd12595, %rd38764, 3;
	add.s64 	%rd12596, %rd38394, %rd12595;
	ld.u64 	%rd12597, [%rd12596];
	and.b64  	%rd12598, %rd12597, 255;
	xor.b64  	%rd12599, %rd12598, %rd38766;
	mul.lo.s64 	%rd12600, %rd12599, 1099511628211;
	shr.u64 	%rd12601, %rd12597, 8;
	and.b64  	%rd12602, %rd12601, 255;
	xor.b64  	%rd12603, %rd12602, %rd12600;
	mul.lo.s64 	%rd12604, %rd12603, 1099511628211;
	shr.u64 	%rd12605, %rd12597, 16;
	and.b64  	%rd12606, %rd12605, 255;
	xor.b64  	%rd12607, %rd12606, %rd12604;
	mul.lo.s64 	%rd12608, %rd12607, 1099511628211;
	shr.u64 	%rd12609, %rd12597, 24;
	and.b64  	%rd12610, %rd12609, 255;
	xor.b64  	%rd12611, %rd12610, %rd12608;
	mul.lo.s64 	%rd12612, %rd12611, 1099511628211;
	shr.u64 	%rd12613, %rd12597, 32;
	and.b64  	%rd12614, %rd12613, 255;
	xor.b64  	%rd12615, %rd12614, %rd12612;
	mul.lo.s64 	%rd12616, %rd12615, 1099511628211;
	shr.u64 	%rd12617, %rd12597, 40;
	and.b64  	%rd12618, %rd12617, 255;
	xor.b64  	%rd12619, %rd12618, %rd12616;
	mul.lo.s64 	%rd12620, %rd12619, 1099511628211;
	shr.u64 	%rd12621, %rd12597, 48;
	and.b64  	%rd12622, %rd12621, 255;
	xor.b64  	%rd12623, %rd12622, %rd12620;
	mul.lo.s64 	%rd12624, %rd12623, 1099511628211;
	shr.u64 	%rd12625, %rd12597, 56;
	xor.b64  	%rd12626, %rd12625, %rd12624;
	mul.lo.s64 	%rd12627, %rd12626, 1099511628211;
	ld.u64 	%rd12628, [%rd12596+8];
	and.b64  	%rd12629, %rd12628, 255;
	xor.b64  	%rd12630, %rd12629, %rd12627;
	mul.lo.s64 	%rd12631, %rd12630, 1099511628211;
	shr.u64 	%rd12632, %rd12628, 8;
	and.b64  	%rd12633, %rd12632, 255;
	xor.b64  	%rd12634, %rd12633, %rd12631;
	mul.lo.s64 	%rd12635, %rd12634, 1099511628211;
	shr.u64 	%rd12636, %rd12628, 16;
	and.b64  	%rd12637, %rd12636, 255;
	xor.b64  	%rd12638, %rd12637, %rd12635;
	mul.lo.s64 	%rd12639, %rd12638, 1099511628211;
	shr.u64 	%rd12640, %rd12628, 24;
	and.b64  	%rd12641, %rd12640, 255;
	xor.b64  	%rd12642, %rd12641, %rd12639;
	mul.lo.s64 	%rd12643, %rd12642, 1099511628211;
	shr.u64 	%rd12644, %rd12628, 32;
	and.b64  	%rd12645, %rd12644, 255;
	xor.b64  	%rd12646, %rd12645, %rd12643;
	mul.lo.s64 	%rd12647, %rd12646, 1099511628211;
	shr.u64 	%rd12648, %rd12628, 40;
	and.b64  	%rd12649, %rd12648, 255;
	xor.b64  	%rd12650, %rd12649, %rd12647;
	mul.lo.s64 	%rd12651, %rd12650, 1099511628211;
	shr.u64 	%rd12652, %rd12628, 48;
	and.b64  	%rd12653, %rd12652, 255;
	xor.b64  	%rd12654, %rd12653, %rd12651;
	mul.lo.s64 	%rd12655, %rd12654, 1099511628211;
	shr.u64 	%rd12656, %rd12628, 56;
	xor.b64  	%rd12657, %rd12656, %rd12655;
	mul.lo.s64 	%rd38766, %rd12657, 1099511628211;
	add.s64 	%rd38764, %rd38764, 2;
	and.b64  	%rd38767, %rd4132, -2;
	setp.ne.s64 	%p496, %rd38764, %rd38767;
	@%p496 bra 	$L__BB37_1863;
$L__BB37_1864:
	setp.eq.s64 	%p497, %rd2404, 0;
	@%p497 bra 	$L__BB37_1866;
	shl.b64 	%rd12658, %rd38767, 3;
	add.s64 	%rd12659, %rd38394, %rd12658;
	ld.u64 	%rd12660, [%rd12659];
	and.b64  	%rd12661, %rd12660, 255;
	xor.b64  	%rd12662, %rd12661, %rd38766;
	mul.lo.s64 	%rd12663, %rd12662, 1099511628211;
	shr.u64 	%rd12664, %rd12660, 8;
	and.b64  	%rd12665, %rd12664, 255;
	xor.b64  	%rd12666, %rd12665, %rd12663;
	mul.lo.s64 	%rd12667, %rd12666, 1099511628211;
	shr.u64 	%rd12668, %rd12660, 16;
	and.b64  	%rd12669, %rd12668, 255;
	xor.b64  	%rd12670, %rd12669, %rd12667;
	mul.lo.s64 	%rd12671, %rd12670, 1099511628211;
	shr.u64 	%rd12672, %rd12660, 24;
	and.b64  	%rd12673, %rd12672, 255;
	xor.b64  	%rd12674, %rd12673, %rd12671;
	mul.lo.s64 	%rd12675, %rd12674, 1099511628211;
	shr.u64 	%rd12676, %rd12660, 32;
	and.b64  	%rd12677, %rd12676, 255;
	xor.b64  	%rd12678, %rd12677, %rd12675;
	mul.lo.s64 	%rd12679, %rd12678, 1099511628211;
	shr.u64 	%rd12680, %rd12660, 40;
	and.b64  	%rd12681, %rd12680, 255;
	xor.b64  	%rd12682, %rd12681, %rd12679;
	mul.lo.s64 	%rd12683, %rd12682, 1099511628211;
	shr.u64 	%rd12684, %rd12660, 48;
	and.b64  	%rd12685, %rd12684, 255;
	xor.b64  	%rd12686, %rd12685, %rd12683;
	mul.lo.s64 	%rd12687, %rd12686, 1099511628211;
	shr.u64 	%rd12688, %rd12660, 56;
	xor.b64  	%rd12689, %rd12688, %rd12687;
	mul.lo.s64 	%rd38766, %rd12689, 1099511628211;
$L__BB37_1866:
	setp.lt.u64 	%p498, %rd38760, %rd38766;
	mov.u64 	%rd38771, %rd38582;
	@%p498 bra 	$L__BB37_1867;
	bra.uni 	$L__BB37_1872;
$L__BB37_1867:
	mov.u64 	%rd38771, %rd38394;
	mov.u64 	%rd38394, %rd38582;
	bra.uni 	$L__BB37_1872;
$L__BB37_1868:
	setp.eq.s32 	%p499, %r118, 0;
	mov.u64 	%rd38771, %rd38582;
	@%p499 bra 	$L__BB37_1872;
	mov.b64 	%rd38770, 0;
$L__BB37_1870:
	shl.b64 	%rd12691, %rd38770, 3;
	add.s64 	%rd12692, %rd38582, %rd12691;
	ld.u64 	%rd3090, [%rd12692];
	add.s64 	%rd12693, %rd38394, %rd12691;
	ld.u64 	%rd3091, [%rd12693];
	setp.lt.u64 	%p500, %rd3090, %rd3091;
	@%p500 bra 	$L__BB37_1867;
	setp.le.u64 	%p501, %rd3090, %rd3091;
	add.s64 	%rd38770, %rd38770, 1;
	setp.lt.u64 	%p502, %rd38770, %rd1952;
	and.pred  	%p503, %p501, %p502;
	mov.u64 	%rd38771, %rd38582;
	@%p503 bra 	$L__BB37_1870;
$L__BB37_1872:
	setp.eq.s64 	%p504, %rd1953, 0;
	mov.b64 	%rd38775, -3750763034362895579;
	mov.b64 	%rd38776, 0;
	@%p504 bra 	$L__BB37_1875;
	mov.b64 	%rd38775, -3750763034362895579;
	mov.b64 	%rd38773, 0;
$L__BB37_1874:
	shl.b64 	%rd12700, %rd38773, 3;
	add.s64 	%rd12701, %rd38609, %rd12700;
	ld.u64 	%rd12702, [%rd12701];
	and.b64  	%rd12703, %rd12702, 255;
	xor.b64  	%rd12704, %rd12703, %rd38775;
	mul.lo.s64 	%rd12705, %rd12704, 1099511628211;
	shr.u64 	%rd12706, %rd12702, 8;
	and.b64  	%rd12707, %rd12706, 255;
	xor.b64  	%rd12708, %rd12707, %rd12705;
	mul.lo.s64 	%rd12709, %rd12708, 1099511628211;
	shr.u64 	%rd12710, %rd12702, 16;
	and.b64  	%rd12711, %rd12710, 255;
	xor.b64  	%rd12712, %rd12711, %rd12709;
	mul.lo.s64 	%rd12713, %rd12712, 1099511628211;
	shr.u64 	%rd12714, %rd12702, 24;
	and.b64  	%rd12715, %rd12714, 255;
	xor.b64  	%rd12716, %rd12715, %rd12713;
	mul.lo.s64 	%rd12717, %rd12716, 1099511628211;
	shr.u64 	%rd12718, %rd12702, 32;
	and.b64  	%rd12719, %rd12718, 255;
	xor.b64  	%rd12720, %rd12719, %rd12717;
	mul.lo.s64 	%rd12721, %rd12720, 1099511628211;
	shr.u64 	%rd12722, %rd12702, 40;
	and.b64  	%rd12723, %rd12722, 255;
	xor.b64  	%rd12724, %rd12723, %rd12721;
	mul.lo.s64 	%rd12725, %rd12724, 1099511628211;
	shr.u64 	%rd12726, %rd12702, 48;
	and.b64  	%rd12727, %rd12726, 255;
	xor.b64  	%rd12728, %rd12727, %rd12725;
	mul.lo.s64 	%rd12729, %rd12728, 1099511628211;
	shr.u64 	%rd12730, %rd12702, 56;
	xor.b64  	%rd12731, %rd12730, %rd12729;
	mul.lo.s64 	%rd12732, %rd12731, 1099511628211;
	ld.u64 	%rd12733, [%rd12701+8];
	and.b64  	%rd12734, %rd12733, 255;
	xor.b64  	%rd12735, %rd12734, %rd12732;
	mul.lo.s64 	%rd12736, %rd12735, 1099511628211;
	shr.u64 	%rd12737, %rd12733, 8;
	and.b64  	%rd12738, %rd12737, 255;
	xor.b64  	%rd12739, %rd12738, %rd12736;
	mul.lo.s64 	%rd12740, %rd12739, 1099511628211;
	shr.u64 	%rd12741, %rd12733, 16;
	and.b64  	%rd12742, %rd12741, 255;
	xor.b64  	%rd12743, %rd12742, %rd12740;
	mul.lo.s64 	%rd12744, %rd12743, 1099511628211;
	shr.u64 	%rd12745, %rd12733, 24;
	and.b64  	%rd12746, %rd12745, 255;
	xor.b64  	%rd12747, %rd12746, %rd12744;
	mul.lo.s64 	%rd12748, %rd12747, 1099511628211;
	shr.u64 	%rd12749, %rd12733, 32;
	and.b64  	%rd12750, %rd12749, 255;
	xor.b64  	%rd12751, %rd12750, %rd12748;
	mul.lo.s64 	%rd12752, %rd12751, 1099511628211;
	shr.u64 	%rd12753, %rd12733, 40;
	and.b64  	%rd12754, %rd12753, 255;
	xor.b64  	%rd12755, %rd12754, %rd12752;
	mul.lo.s64 	%rd12756, %rd12755, 1099511628211;
	shr.u64 	%rd12757, %rd12733, 48;
	and.b64  	%rd12758, %rd12757, 255;
	xor.b64  	%rd12759, %rd12758, %rd12756;
	mul.lo.s64 	%rd12760, %rd12759, 1099511628211;
	shr.u64 	%rd12761, %rd12733, 56;
	xor.b64  	%rd12762, %rd12761, %rd12760;
	mul.lo.s64 	%rd38775, %rd12762, 1099511628211;
	add.s64 	%rd38773, %rd38773, 2;
	and.b64  	%rd38776, %rd4132, -2;
	setp.ne.s64 	%p505, %rd38773, %rd38776;
	@%p505 bra 	$L__BB37_1874;
$L__BB37_1875:
	setp.eq.s64 	%p506, %rd2404, 0;
	@%p506 bra 	$L__BB37_1877;
	shl.b64 	%rd12763, %rd38776, 3;
	add.s64 	%rd12764, %rd38609, %rd12763;
	ld.u64 	%rd12765, [%rd12764];
	and.b64  	%rd12766, %rd12765, 255;
	xor.b64  	%rd12767, %rd12766, %rd38775;
	mul.lo.s64 	%rd12768, %rd12767, 1099511628211;
	shr.u64 	%rd12769, %rd12765, 8;
	and.b64  	%rd12770, %rd12769, 255;
	xor.b64  	%rd12771, %rd12770, %rd12768;
	mul.lo.s64 	%rd12772, %rd12771, 1099511628211;
	shr.u64 	%rd12773, %rd12765, 16;
	and.b64  	%rd12774, %rd12773, 255;
	xor.b64  	%rd12775, %rd12774, %rd12772;
	mul.lo.s64 	%rd12776, %rd12775, 1099511628211;
	shr.u64 	%rd12777, %rd12765, 24;
	and.b64  	%rd12778, %rd12777, 255;
	xor.b64  	%rd12779, %rd12778, %rd12776;
	mul.lo.s64 	%rd12780, %rd12779, 1099511628211;
	shr.u64 	%rd12781, %rd12765, 32;
	and.b64  	%rd12782, %rd12781, 255;
	xor.b64  	%rd12783, %rd12782, %rd12780;
	mul.lo.s64 	%rd12784, %rd12783, 1099511628211;
	shr.u64 	%rd12785, %rd12765, 40;
	and.b64  	%rd12786, %rd12785, 255;
	xor.b64  	%rd12787, %rd12786, %rd12784;
	mul.lo.s64 	%rd12788, %rd12787, 1099511628211;
	shr.u64 	%rd12789, %rd12765, 48;
	and.b64  	%rd12790, %rd12789, 255;
	xor.b64  	%rd12791, %rd12790, %rd12788;
	mul.lo.s64 	%rd12792, %rd12791, 1099511628211;
	shr.u64 	%rd12793, %rd12765, 56;
	xor.b64  	%rd12794, %rd12793, %rd12792;
	mul.lo.s64 	%rd38775, %rd12794, 1099511628211;
$L__BB37_1877:
	setp.eq.s64 	%p507, %rd1953, 0;
	mov.b64 	%rd38781, -3750763034362895579;
	mov.b64 	%rd38782, 0;
	@%p507 bra 	$L__BB37_1880;
	mov.b64 	%rd38781, -3750763034362895579;
	mov.b64 	%rd38779, 0;
$L__BB37_1879:
	shl.b64 	%rd12800, %rd38779, 3;
	add.s64 	%rd12801, %rd38690, %rd12800;
	ld.u64 	%rd12802, [%rd12801];
	and.b64  	%rd12803, %rd12802, 255;
	xor.b64  	%rd12804, %rd12803, %rd38781;
	mul.lo.s64 	%rd12805, %rd12804, 1099511628211;
	shr.u64 	%rd12806, %rd12802, 8;
	and.b64  	%rd12807, %rd12806, 255;
	xor.b64  	%rd12808, %rd12807, %rd12805;
	mul.lo.s64 	%rd12809, %rd12808, 1099511628211;
	shr.u64 	%rd12810, %rd12802, 16;
	and.b64  	%rd12811, %rd12810, 255;
	xor.b64  	%rd12812, %rd12811, %rd12809;
	mul.lo.s64 	%rd12813, %rd12812, 1099511628211;
	shr.u64 	%rd12814, %rd12802, 24;
	and.b64  	%rd12815, %rd12814, 255;
	xor.b64  	%rd12816, %rd12815, %rd12813;
	mul.lo.s64 	%rd12817, %rd12816, 1099511628211;
	shr.u64 	%rd12818, %rd12802, 32;
	and.b64  	%rd12819, %rd12818, 255;
	xor.b64  	%rd12820, %rd12819, %rd12817;
	mul.lo.s64 	%rd12821, %rd12820, 1099511628211;
	shr.u64 	%rd12822, %rd12802, 40;
	and.b64  	%rd12823, %rd12822, 255;
	xor.b64  	%rd12824, %rd12823, %rd12821;
	mul.lo.s64 	%rd12825, %rd12824, 1099511628211;
	shr.u64 	%rd12826, %rd12802, 48;
	and.b64  	%rd12827, %rd12826, 255;
	xor.b64  	%rd12828, %rd12827, %rd12825;
	mul.lo.s64 	%rd12829, %rd12828, 1099511628211;
	shr.u64 	%rd12830, %rd12802, 56;
	xor.b64  	%rd12831, %rd12830, %rd12829;
	mul.lo.s64 	%rd12832, %rd12831, 1099511628211;
	ld.u64 	%rd12833, [%rd12801+8];
	and.b64  	%rd12834, %rd12833, 255;
	xor.b64  	%rd12835, %rd12834, %rd12832;
	mul.lo.s64 	%rd12836, %rd12835, 1099511628211;
	shr.u64 	%rd12837, %rd12833, 8;
	and.b64  	%rd12838, %rd12837, 255;
	xor.b64  	%rd12839, %rd12838, %rd12836;
	mul.lo.s64 	%rd12840, %rd12839, 1099511628211;
	shr.u64 	%rd12841, %rd12833, 16;
	and.b64  	%rd12842, %rd12841, 255;
	xor.b64  	%rd12843, %rd12842, %rd12840;
	mul.lo.s64 	%rd12844, %rd12843, 1099511628211;
	shr.u64 	%rd12845, %rd12833, 24;
	and.b64  	%rd12846, %rd12845, 255;
	xor.b64  	%rd12847, %rd12846, %rd12844;
	mul.lo.s64 	%rd12848, %rd12847, 1099511628211;
	shr.u64 	%rd12849, %rd12833, 32;
	and.b64  	%rd12850, %rd12849, 255;
	xor.b64  	%rd12851, %rd12850, %rd12848;
	mul.lo.s64 	%rd12852, %rd12851, 1099511628211;
	shr.u64 	%rd12853, %rd12833, 40;
	and.b64  	%rd12854, %rd12853, 255;
	xor.b64  	%rd12855, %rd12854, %rd12852;
	mul.lo.s64 	%rd12856, %rd12855, 1099511628211;
	shr.u64 	%rd12857, %rd12833, 48;
	and.b64  	%rd12858, %rd12857, 255;
	xor.b64  	%rd12859, %rd12858, %rd12856;
	mul.lo.s64 	%rd12860, %rd12859, 1099511628211;
	shr.u64 	%rd12861, %rd12833, 56;
	xor.b64  	%rd12862, %rd12861, %rd12860;
	mul.lo.s64 	%rd38781, %rd12862, 1099511628211;
	add.s64 	%rd38779, %rd38779, 2;
	and.b64  	%rd38782, %rd4132, -2;
	setp.ne.s64 	%p508, %rd38779, %rd38782;
	@%p508 bra 	$L__BB37_1879;
$L__BB37_1880:
	setp.eq.s64 	%p509, %rd2404, 0;
	@%p509 bra 	$L__BB37_1882;
	shl.b64 	%rd12863, %rd38782, 3;
	add.s64 	%rd12864, %rd38690, %rd12863;
	ld.u64 	%rd12865, [%rd12864];
	and.b64  	%rd12866, %rd12865, 255;
	xor.b64  	%rd12867, %rd12866, %rd38781;
	mul.lo.s64 	%rd12868, %rd12867, 1099511628211;
	shr.u64 	%rd12869, %rd12865, 8;
	and.b64  	%rd12870, %rd12869, 255;
	xor.b64  	%rd12871, %rd12870, %rd12868;
	mul.lo.s64 	%rd12872, %rd12871, 1099511628211;
	shr.u64 	%rd12873, %rd12865, 16;
	and.b64  	%rd12874, %rd12873, 255;
	xor.b64  	%rd12875, %rd12874, %rd12872;
	mul.lo.s64 	%rd12876, %rd12875, 1099511628211;
	shr.u64 	%rd12877, %rd12865, 24;
	and.b64  	%rd12878, %rd12877, 255;
	xor.b64  	%rd12879, %rd12878, %rd12876;
	mul.lo.s64 	%rd12880, %rd12879, 1099511628211;
	shr.u64 	%rd12881, %rd12865, 32;
	and.b64  	%rd12882, %rd12881, 255;
	xor.b64  	%rd12883, %rd12882, %rd12880;
	mul.lo.s64 	%rd12884, %rd12883, 1099511628211;
	shr.u64 	%rd12885, %rd12865, 40;
	and.b64  	%rd12886, %rd12885, 255;
	xor.b64  	%rd12887, %rd12886, %rd12884;
	mul.lo.s64 	%rd12888, %rd12887, 1099511628211;
	shr.u64 	%rd12889, %rd12865, 48;
	and.b64  	%rd12890, %rd12889, 255;
	xor.b64  	%rd12891, %rd12890, %rd12888;
	mul.lo.s64 	%rd12892, %rd12891, 1099511628211;
	shr.u64 	%rd12893, %rd12865, 56;
	xor.b64  	%rd12894, %rd12893, %rd12892;
	mul.lo.s64 	%rd38781, %rd12894, 1099511628211;
$L__BB37_1882:
	setp.eq.s64 	%p510, %rd38775, %rd38781;
	@%p510 bra 	$L__BB37_1895;
	setp.eq.s64 	%p511, %rd1953, 0;
	mov.b64 	%rd38787, -3750763034362895579;
	mov.b64 	%rd38788, 0;
	@%p511 bra 	$L__BB37_1886;
	mov.b64 	%rd38787, -3750763034362895579;
	mov.b64 	%rd38785, 0;
	and.b64  	%rd38788, %rd4132, -2;
$L__BB37_1885:
	shl.b64 	%rd12900, %rd38785, 3;
	add.s64 	%rd12901, %rd38609, %rd12900;
	ld.u64 	%rd12902, [%rd12901];
	and.b64  	%rd12903, %rd12902, 255;
	xor.b64  	%rd12904, %rd12903, %rd38787;
	mul.lo.s64 	%rd12905, %rd12904, 1099511628211;
	shr.u64 	%rd12906, %rd12902, 8;
	and.b64  	%rd12907, %rd12906, 255;
	xor.b64  	%rd12908, %rd12907, %rd12905;
	mul.lo.s64 	%rd12909, %rd12908, 1099511628211;
	shr.u64 	%rd12910, %rd12902, 16;
	and.b64  	%rd12911, %rd12910, 255;
	xor.b64  	%rd12912, %rd12911, %rd12909;
	mul.lo.s64 	%rd12913, %rd12912, 1099511628211;
	shr.u64 	%rd12914, %rd12902, 24;
	and.b64  	%rd12915, %rd12914, 255;
	xor.b64  	%rd12916, %rd12915, %rd12913;
	mul.lo.s64 	%rd12917, %rd12916, 1099511628211;
	shr.u64 	%rd12918, %rd12902, 32;
	and.b64  	%rd12919, %rd12918, 255;
	xor.b64  	%rd12920, %rd12919, %rd12917;
	mul.lo.s64 	%rd12921, %rd12920, 1099511628211;
	shr.u64 	%rd12922, %rd12902, 40;
	and.b64  	%rd12923, %rd12922, 255;
	xor.b64  	%rd12924, %rd12923, %rd12921;
	mul.lo.s64 	%rd12925, %rd12924, 1099511628211;
	shr.u64 	%rd12926, %rd12902, 48;
	and.b64  	%rd12927, %rd12926, 255;
	xor.b64  	%rd12928, %rd12927, %rd12925;
	mul.lo.s64 	%rd12929, %rd12928, 1099511628211;
	shr.u64 	%rd12930, %rd12902, 56;
	xor.b64  	%rd12931, %rd12930, %rd12929;
	mul.lo.s64 	%rd12932, %rd12931, 1099511628211;
	ld.u64 	%rd12933, [%rd12901+8];
	and.b64  	%rd12934, %rd12933, 255;
	xor.b64  	%rd12935, %rd12934, %rd12932;
	mul.lo.s64 	%rd12936, %rd12935, 1099511628211;
	shr.u64 	%rd12937, %rd12933, 8;
	and.b64  	%rd12938, %rd12937, 255;
	xor.b64  	%rd12939, %rd12938, %rd12936;
	mul.lo.s64 	%rd12940, %rd12939, 1099511628211;
	shr.u64 	%rd12941, %rd12933, 16;
	and.b64  	%rd12942, %rd12941, 255;
	xor.b64  	%rd12943, %rd12942, %rd12940;
	mul.lo.s64 	%rd12944, %rd12943, 1099511628211;
	shr.u64 	%rd12945, %rd12933, 24;
	and.b64  	%rd12946, %rd12945, 255;
	xor.b64  	%rd12947, %rd12946, %rd12944;
	mul.lo.s64 	%rd12948, %rd12947, 1099511628211;
	shr.u64 	%rd12949, %rd12933, 32;
	and.b64  	%rd12950, %rd12949, 255;
	xor.b64  	%rd12951, %rd12950, %rd12948;
	mul.lo.s64 	%rd12952, %rd12951, 1099511628211;
	shr.u64 	%rd12953, %rd12933, 40;
	and.b64  	%rd12954, %rd12953, 255;
	xor.b64  	%rd12955, %rd12954, %rd12952;
	mul.lo.s64 	%rd12956, %rd12955, 1099511628211;
	shr.u64 	%rd12957, %rd12933, 48;
	and.b64  	%rd12958, %rd12957, 255;
	xor.b64  	%rd12959, %rd12958, %rd12956;
	mul.lo.s64 	%rd12960, %rd12959, 1099511628211;
	shr.u64 	%rd12961, %rd12933, 56;
	xor.b64  	%rd12962, %rd12961, %rd12960;
	mul.lo.s64 	%rd38787, %rd12962, 1099511628211;
	add.s64 	%rd38785, %rd38785, 2;
	setp.ne.s64 	%p512, %rd38785, %rd38788;
	@%p512 bra 	$L__BB37_1885;
$L__BB37_1886:
	setp.eq.s64 	%p513, %rd2404, 0;
	@%p513 bra 	$L__BB37_1888;
	shl.b64 	%rd12963, %rd38788, 3;
	add.s64 	%rd12964, %rd38609, %rd12963;
	ld.u64 	%rd12965, [%rd12964];
	and.b64  	%rd12966, %rd12965, 255;
	xor.b64  	%rd12967, %rd12966, %rd38787;
	mul.lo.s64 	%rd12968, %rd12967, 1099511628211;
	shr.u64 	%rd12969, %rd12965, 8;
	and.b64  	%rd12970, %rd12969, 255;
	xor.b64  	%rd12971, %rd12970, %rd12968;
	mul.lo.s64 	%rd12972, %rd12971, 1099511628211;
	shr.u64 	%rd12973, %rd12965, 16;
	and.b64  	%rd12974, %rd12973, 255;
	xor.b64  	%rd12975, %rd12974, %rd12972;
	mul.lo.s64 	%rd12976, %rd12975, 1099511628211;
	shr.u64 	%rd12977, %rd12965, 24;
	and.b64  	%rd12978, %rd12977, 255;
	xor.b64  	%rd12979, %rd12978, %rd12976;
	mul.lo.s64 	%rd12980, %rd12979, 1099511628211;
	shr.u64 	%rd12981, %rd12965, 32;
	and.b64  	%rd12982, %rd12981, 255;
	xor.b64  	%rd12983, %rd12982, %rd12980;
	mul.lo.s64 	%rd12984, %rd12983, 1099511628211;
	shr.u64 	%rd12985, %rd12965, 40;
	and.b64  	%rd12986, %rd12985, 255;
	xor.b64  	%rd12987, %rd12986, %rd12984;
	mul.lo.s64 	%rd12988, %rd12987, 1099511628211;
	shr.u64 	%rd12989, %rd12965, 48;
	and.b64  	%rd12990, %rd12989, 255;
	xor.b64  	%rd12991, %rd12990, %rd12988;
	mul.lo.s64 	%rd12992, %rd12991, 1099511628211;
	shr.u64 	%rd12993, %rd12965, 56;
	xor.b64  	%rd12994, %rd12993, %rd12992;
	mul.lo.s64 	%rd38787, %rd12994, 1099511628211;
$L__BB37_1888:
	setp.eq.s64 	%p514, %rd1953, 0;
	mov.b64 	%rd38793, -3750763034362895579;
	mov.b64 	%rd38794, 0;
	@%p514 bra 	$L__BB37_1891;
	mov.b64 	%rd38793, -3750763034362895579;
	mov.b64 	%rd38791, 0;
$L__BB37_1890:
	shl.b64 	%rd13000, %rd38791, 3;
	add.s64 	%rd13001, %rd38690, %rd13000;
	ld.u64 	%rd13002, [%rd13001];
	and.b64  	%rd13003, %rd13002, 255;
	xor.b64  	%rd13004, %rd13003, %rd38793;
	mul.lo.s64 	%rd13005, %rd13004, 1099511628211;
	shr.u64 	%rd13006, %rd13002, 8;
	and.b64  	%rd13007, %rd13006, 255;
	xor.b64  	%rd13008, %rd13007, %rd13005;
	mul.lo.s64 	%rd13009, %rd13008, 1099511628211;
	shr.u64 	%rd13010, %rd13002, 16;
	and.b64  	%rd13011, %rd13010, 255;
	xor.b64  	%rd13012, %rd13011, %rd13009;
	mul.lo.s64 	%rd13013, %rd13012, 1099511628211;
	shr.u64 	%rd13014, %rd13002, 24;
	and.b64  	%rd13015, %rd13014, 255;
	xor.b64  	%rd13016, %rd13015, %rd13013;
	mul.lo.s64 	%rd13017, %rd13016, 1099511628211;
	shr.u64 	%rd13018, %rd13002, 32;
	and.b64  	%rd13019, %rd13018, 255;
	xor.b64  	%rd13020, %rd13019, %rd13017;
	mul.lo.s64 	%rd13021, %rd13020, 1099511628211;
	shr.u64 	%rd13022, %rd13002, 40;
	and.b64  	%rd13023, %rd13022, 255;
	xor.b64  	%rd13024, %rd13023, %rd13021;
	mul.lo.s64 	%rd13025, %rd13024, 1099511628211;
	shr.u64 	%rd13026, %rd13002, 48;
	and.b64  	%rd13027, %rd13026, 255;
	xor.b64  	%rd13028, %rd13027, %rd13025;
	mul.lo.s64 	%rd13029, %rd13028, 1099511628211;
	shr.u64 	%rd13030, %rd13002, 56;
	xor.b64  	%rd13031, %rd13030, %rd13029;
	mul.lo.s64 	%rd13032, %rd13031, 1099511628211;
	ld.u64 	%rd13033, [%rd13001+8];
	and.b64  	%rd13034, %rd13033, 255;
	xor.b64  	%rd13035, %rd13034, %rd13032;
	mul.lo.s64 	%rd13036, %rd13035, 1099511628211;
	shr.u64 	%rd13037, %rd13033, 8;
	and.b64  	%rd13038, %rd13037, 255;
	xor.b64  	%rd13039, %rd13038, %rd13036;
	mul.lo.s64 	%rd13040, %rd13039, 1099511628211;
	shr.u64 	%rd13041, %rd13033, 16;
	and.b64  	%rd13042, %rd13041, 255;
	xor.b64  	%rd13043, %rd13042, %rd13040;
	mul.lo.s64 	%rd13044, %rd13043, 1099511628211;
	shr.u64 	%rd13045, %rd13033, 24;
	and.b64  	%rd13046, %rd13045, 255;
	xor.b64  	%rd13047, %rd13046, %rd13044;
	mul.lo.s64 	%rd13048, %rd13047, 1099511628211;
	shr.u64 	%rd13049, %rd13033, 32;
	and.b64  	%rd13050, %rd13049, 255;
	xor.b64  	%rd13051, %rd13050, %rd13048;
	mul.lo.s64 	%rd13052, %rd13051, 1099511628211;
	shr.u64 	%rd13053, %rd13033, 40;
	and.b64  	%rd13054, %rd13053, 255;
	xor.b64  	%rd13055, %rd13054, %rd13052;
	mul.lo.s64 	%rd13056, %rd13055, 1099511628211;
	shr.u64 	%rd13057, %rd13033, 48;
	and.b64  	%rd13058, %rd13057, 255;
	xor.b64  	%rd13059, %rd13058, %rd13056;
	mul.lo.s64 	%rd13060, %rd13059, 1099511628211;
	shr.u64 	%rd13061, %rd13033, 56;
	xor.b64  	%rd13062, %rd13061, %rd13060;
	mul.lo.s64 	%rd38793, %rd13062, 1099511628211;
	add.s64 	%rd38791, %rd38791, 2;
	and.b64  	%rd38794, %rd4132, -2;
	setp.ne.s64 	%p515, %rd38791, %rd38794;
	@%p515 bra 	$L__BB37_1890;
$L__BB37_1891:
	setp.eq.s64 	%p516, %rd2404, 0;
	@%p516 bra 	$L__BB37_1893;
	shl.b64 	%rd13063, %rd38794, 3;
	add.s64 	%rd13064, %rd38690, %rd13063;
	ld.u64 	%rd13065, [%rd13064];
	and.b64  	%rd13066, %rd13065, 255;
	xor.b64  	%rd13067, %rd13066, %rd38793;
	mul.lo.s64 	%rd13068, %rd13067, 1099511628211;
	shr.u64 	%rd13069, %rd13065, 8;
	and.b64  	%rd13070, %rd13069, 255;
	xor.b64  	%rd13071, %rd13070, %rd13068;
	mul.lo.s64 	%rd13072, %rd13071, 1099511628211;
	shr.u64 	%rd13073, %rd13065, 16;
	and.b64  	%rd13074, %rd13073, 255;
	xor.b64  	%rd13075, %rd13074, %rd13072;
	mul.lo.s64 	%rd13076, %rd13075, 1099511628211;
	shr.u64 	%rd13077, %rd13065, 24;
	and.b64  	%rd13078, %rd13077, 255;
	xor.b64  	%rd13079, %rd13078, %rd13076;
	mul.lo.s64 	%rd13080, %rd13079, 1099511628211;
	shr.u64 	%rd13081, %rd13065, 32;
	and.b64  	%rd13082, %rd13081, 255;
	xor.b64  	%rd13083, %rd13082, %rd13080;
	mul.lo.s64 	%rd13084, %rd13083, 1099511628211;
	shr.u64 	%rd13085, %rd13065, 40;
	and.b64  	%rd13086, %rd13085, 255;
	xor.b64  	%rd13087, %rd13086, %rd13084;
	mul.lo.s64 	%rd13088, %rd13087, 1099511628211;
	shr.u64 	%rd13089, %rd13065, 48;
	and.b64  	%rd13090, %rd13089, 255;
	xor.b64  	%rd13091, %rd13090, %rd13088;
	mul.lo.s64 	%rd13092, %rd13091, 1099511628211;
	shr.u64 	%rd13093, %rd13065, 56;
	xor.b64  	%rd13094, %rd13093, %rd13092;
	mul.lo.s64 	%rd38793, %rd13094, 1099511628211;
$L__BB37_1893:
	setp.lt.u64 	%p517, %rd38787, %rd38793;
	mov.u64 	%rd38798, %rd38609;
	@%p517 bra 	$L__BB37_1894;
	bra.uni 	$L__BB37_1899;
$L__BB37_1894:
	mov.u64 	%rd38798, %rd38690;
	mov.u64 	%rd38690, %rd38609;
	bra.uni 	$L__BB37_1899;
$L__BB37_1895:
	setp.eq.s32 	%p518, %r118, 0;
	mov.u64 	%rd38798, %rd38609;
	@%p518 bra 	$L__BB37_1899;
	mov.b64 	%rd38797, 0;
$L__BB37_1897:
	shl.b64 	%rd13096, %rd38797, 3;
	add.s64 	%rd13097, %rd38609, %rd13096;
	ld.u64 	%rd3136, [%rd13097];
	add.s64 	%rd13098, %rd38690, %rd13096;
	ld.u64 	%rd3137, [%rd13098];
	setp.lt.u64 	%p519, %rd3136, %rd3137;
	@%p519 bra 	$L__BB37_1894;
	setp.le.u64 	%p520, %rd3136, %rd3137;
	add.s64 	%rd38797, %rd38797, 1;
	setp.lt.u64 	%p521, %rd38797, %rd1952;
	and.pred  	%p522, %p520, %p521;
	mov.u64 	%rd38798, %rd38609;
	@%p522 bra 	$L__BB37_1897;
$L__BB37_1899:
	setp.eq.s64 	%p523, %rd1953, 0;
	mov.b64 	%rd38802, -3750763034362895579;
	mov.b64 	%rd38803, 0;
	@%p523 bra 	$L__BB37_1902;
	mov.b64 	%rd38802, -3750763034362895579;
	mov.b64 	%rd38800, 0;
$L__BB37_1901:
	shl.b64 	%rd13105, %rd38800, 3;
	add.s64 	%rd13106, %rd38636, %rd13105;
	ld.u64 	%rd13107, [%rd13106];
	and.b64  	%rd13108, %rd13107, 255;
	xor.b64  	%rd13109, %rd13108, %rd38802;
	mul.lo.s64 	%rd13110, %rd13109, 1099511628211;
	shr.u64 	%rd13111, %rd13107, 8;
	and.b64  	%rd13112, %rd13111, 255;
	xor.b64  	%rd13113, %rd13112, %rd13110;
	mul.lo.s64 	%rd13114, %rd13113, 1099511628211;
	shr.u64 	%rd13115, %rd13107, 16;
	and.b64  	%rd13116, %rd13115, 255;
	xor.b64  	%rd13117, %rd13116, %rd13114;
	mul.lo.s64 	%rd13118, %rd13117, 1099511628211;
	shr.u64 	%rd13119, %rd13107, 24;
	and.b64  	%rd13120, %rd13119, 255;
	xor.b64  	%rd13121, %rd13120, %rd13118;
	mul.lo.s64 	%rd13122, %rd13121, 1099511628211;
	shr.u64 	%rd13123, %rd13107, 32;
	and.b64  	%rd13124, %rd13123, 255;
	xor.b64  	%rd13125, %rd13124, %rd13122;
	mul.lo.s64 	%rd13126, %rd13125, 1099511628211;
	shr.u64 	%rd13127, %rd13107, 40;
	and.b64  	%rd13128, %rd13127, 255;
	xor.b64  	%rd13129, %rd13128, %rd13126;
	mul.lo.s64 	%rd13130, %rd13129, 1099511628211;
	shr.u64 	%rd13131, %rd13107, 48;
	and.b64  	%rd13132, %rd13131, 255;
	xor.b64  	%rd13133, %rd13132, %rd13130;
	mul.lo.s64 	%rd13134, %rd13133, 1099511628211;
	shr.u64 	%rd13135, %rd13107, 56;
	xor.b64  	%rd13136, %rd13135, %rd13134;
	mul.lo.s64 	%rd13137, %rd13136, 1099511628211;
	ld.u64 	%rd13138, [%rd13106+8];
	and.b64  	%rd13139, %rd13138, 255;
	xor.b64  	%rd13140, %rd13139, %rd13137;
	mul.lo.s64 	%rd13141, %rd13140, 1099511628211;
	shr.u64 	%rd13142, %rd13138, 8;
	and.b64  	%rd13143, %rd13142, 255;
	xor.b64  	%rd13144, %rd13143, %rd13141;
	mul.lo.s64 	%rd13145, %rd13144, 1099511628211;
	shr.u64 	%rd13146, %rd13138, 16;
	and.b64  	%rd13147, %rd13146, 255;
	xor.b64  	%rd13148, %rd13147, %rd13145;
	mul.lo.s64 	%rd13149, %rd13148, 1099511628211;
	shr.u64 	%rd13150, %rd13138, 24;
	and.b64  	%rd13151, %rd13150, 255;
	xor.b64  	%rd13152, %rd13151, %rd13149;
	mul.lo.s64 	%rd13153, %rd13152, 1099511628211;
	shr.u64 	%rd13154, %rd13138, 32;
	and.b64  	%rd13155, %rd13154, 255;
	xor.b64  	%rd13156, %rd13155, %rd13153;
	mul.lo.s64 	%rd13157, %rd13156, 1099511628211;
	shr.u64 	%rd13158, %rd13138, 40;
	and.b64  	%rd13159, %rd13158, 255;
	xor.b64  	%rd13160, %rd13159, %rd13157;
	mul.lo.s64 	%rd13161, %rd13160, 1099511628211;
	shr.u64 	%rd13162, %rd13138, 48;
	and.b64  	%rd13163, %rd13162, 255;
	xor.b64  	%rd13164, %rd13163, %rd13161;
	mul.lo.s64 	%rd13165, %rd13164, 1099511628211;
	shr.u64 	%rd13166, %rd13138, 56;
	xor.b64  	%rd13167, %rd13166, %rd13165;
	mul.lo.s64 	%rd38802, %rd13167, 1099511628211;
	add.s64 	%rd38800, %rd38800, 2;
	and.b64  	%rd38803, %rd4132, -2;
	setp.ne.s64 	%p524, %rd38800, %rd38803;
	@%p524 bra 	$L__BB37_1901;
$L__BB37_1902:
	setp.eq.s64 	%p525, %rd2404, 0;
	@%p525 bra 	$L__BB37_1904;
	shl.b64 	%rd13168, %rd38803, 3;
	add.s64 	%rd13169, %rd38636, %rd13168;
	ld.u64 	%rd13170, [%rd13169];
	and.b64  	%rd13171, %rd13170, 255;
	xor.b64  	%rd13172, %rd13171, %rd38802;
	mul.lo.s64 	%rd13173, %rd13172, 1099511628211;
	shr.u64 	%rd13174, %rd13170, 8;
	and.b64  	%rd13175, %rd13174, 255;
	xor.b64  	%rd13176, %rd13175, %rd13173;
	mul.lo.s64 	%rd13177, %rd13176, 1099511628211;
	shr.u64 	%rd13178, %rd13170, 16;
	and.b64  	%rd13179, %rd13178, 255;
	xor.b64  	%rd13180, %rd13179, %rd13177;
	mul.lo.s64 	%rd13181, %rd13180, 1099511628211;
	shr.u64 	%rd13182, %rd13170, 24;
	and.b64  	%rd13183, %rd13182, 255;
	xor.b64  	%rd13184, %rd13183, %rd13181;
	mul.lo.s64 	%rd13185, %rd13184, 1099511628211;
	shr.u64 	%rd13186, %rd13170, 32;
	and.b64  	%rd13187, %rd13186, 255;
	xor.b64  	%rd13188, %rd13187, %rd13185;
	mul.lo.s64 	%rd13189, %rd13188, 1099511628211;
	shr.u64 	%rd13190, %rd13170, 40;
	and.b64  	%rd13191, %rd13190, 255;
	xor.b64  	%rd13192, %rd13191, %rd13189;
	mul.lo.s64 	%rd13193, %rd13192, 1099511628211;
	shr.u64 	%rd13194, %rd13170, 48;
	and.b64  	%rd13195, %rd13194, 255;
	xor.b64  	%rd13196, %rd13195, %rd13193;
	mul.lo.s64 	%rd13197, %rd13196, 1099511628211;
	shr.u64 	%rd13198, %rd13170, 56;
	xor.b64  	%rd13199, %rd13198, %rd13197;
	mul.lo.s64 	%rd38802, %rd13199, 1099511628211;
$L__BB37_1904:
	setp.eq.s64 	%p526, %rd1953, 0;
	mov.b64 	%rd38808, -3750763034362895579;
	mov.b64 	%rd38809, 0;
	@%p526 bra 	$L__BB37_1907;
	mov.b64 	%rd38808, -3750763034362895579;
	mov.b64 	%rd38806, 0;
$L__BB37_1906:
	shl.b64 	%rd13205, %rd38806, 3;
	add.s64 	%rd13206, %rd38717, %rd13205;
	ld.u64 	%rd13207, [%rd13206];
	and.b64  	%rd13208, %rd13207, 255;
	xor.b64  	%rd13209, %rd13208, %rd38808;
	mul.lo.s64 	%rd13210, %rd13209, 1099511628211;
	shr.u64 	%rd13211, %rd13207, 8;
	and.b64  	%rd13212, %rd13211, 255;
	xor.b64  	%rd13213, %rd13212, %rd13210;
	mul.lo.s64 	%rd13214, %rd13213, 1099511628211;
	shr.u64 	%rd13215, %rd13207, 16;
	and.b64  	%rd13216, %rd13215, 255;
	xor.b64  	%rd13217, %rd13216, %rd13214;
	mul.lo.s64 	%rd13218, %rd13217, 1099511628211;
	shr.u64 	%rd13219, %rd13207, 24;
	and.b64  	%rd13220, %rd13219, 255;
	xor.b64  	%rd13221, %rd13220, %rd13218;
	mul.lo.s64 	%rd13222, %rd13221, 1099511628211;
	shr.u64 	%rd13223, %rd13207, 32;
	and.b64  	%rd13224, %rd13223, 255;
	xor.b64  	%rd13225, %rd13224, %rd13222;
	mul.lo.s64 	%rd13226, %rd13225, 1099511628211;
	shr.u64 	%rd13227, %rd13207, 40;
	and.b64  	%rd13228, %rd13227, 255;
	xor.b64  	%rd13229, %rd13228, %rd13226;
	mul.lo.s64 	%rd13230, %rd13229, 1099511628211;
	shr.u64 	%rd13231, %rd13207, 48;
	and.b64  	%rd13232, %rd13231, 255;
	xor.b64  	%rd13233, %rd13232, %rd13230;
	mul.lo.s64 	%rd13234, %rd13233, 1099511628211;
	shr.u64 	%rd13235, %rd13207, 56;
	xor.b64  	%rd13236, %rd13235, %rd13234;
	mul.lo.s64 	%rd13237, %rd13236, 1099511628211;
	ld.u64 	%rd13238, [%rd13206+8];
	and.b64  	%rd13239, %rd13238, 255;
	xor.b64  	%rd13240, %rd13239, %rd13237;
	mul.lo.s64 	%rd13241, %rd13240, 1099511628211;
	shr.u64 	%rd13242, %rd13238, 8;
	and.b64  	%rd13243, %rd13242, 255;
	xor.b64  	%rd13244, %rd13243, %rd13241;
	mul.lo.s64 	%rd13245, %rd13244, 1099511628211;
	shr.u64 	%rd13246, %rd13238, 16;
	and.b64  	%rd13247, %rd13246, 255;
	xor.b64  	%rd13248, %rd13247, %rd13245;
	mul.lo.s64 	%rd13249, %rd13248, 1099511628211;
	shr.u64 	%rd13250, %rd13238, 24;
	and.b64  	%rd13251, %rd13250, 255;
	xor.b64  	%rd13252, %rd13251, %rd13249;
	mul.lo.s64 	%rd13253, %rd13252, 1099511628211;
	shr.u64 	%rd13254, %rd13238, 32;
	and.b64  	%rd13255, %rd13254, 255;
	xor.b64  	%rd13256, %rd13255, %rd13253;
	mul.lo.s64 	%rd13257, %rd13256, 1099511628211;
	shr.u64 	%rd13258, %rd13238, 40;
	and.b64  	%rd13259, %rd13258, 255;
	xor.b64  	%rd13260, %rd13259, %rd13257;
	mul.lo.s64 	%rd13261, %rd13260, 1099511628211;
	shr.u64 	%rd13262, %rd13238, 48;
	and.b64  	%rd13263, %rd13262, 255;
	xor.b64  	%rd13264, %rd13263, %rd13261;
	mul.lo.s64 	%rd13265, %rd13264, 1099511628211;
	shr.u64 	%rd13266, %rd13238, 56;
	xor.b64  	%rd13267, %rd13266, %rd13265;
	mul.lo.s64 	%rd38808, %rd13267, 1099511628211;
	add.s64 	%rd38806, %rd38806, 2;
	and.b64  	%rd38809, %rd4132, -2;
	setp.ne.s64 	%p527, %rd38806, %rd38809;
	@%p527 bra 	$L__BB37_1906;
$L__BB37_1907:
	setp.eq.s64 	%p528, %rd2404, 0;
	@%p528 bra 	$L__BB37_1909;
	shl.b64 	%rd13268, %rd38809, 3;
	add.s64 	%rd13269, %rd38717, %rd13268;
	ld.u64 	%rd13270, [%rd13269];
	and.b64  	%rd13271, %rd13270, 255;
	xor.b64  	%rd13272, %rd13271, %rd38808;
	mul.lo.s64 	%rd13273, %rd13272, 1099511628211;
	shr.u64 	%rd13274, %rd13270, 8;
	and.b64  	%rd13275, %rd13274, 255;
	xor.b64  	%rd13276, %rd13275, %rd13273;
	mul.lo.s64 	%rd13277, %rd13276, 1099511628211;
	shr.u64 	%rd13278, %rd13270, 16;
	and.b64  	%rd13279, %rd13278, 255;
	xor.b64  	%rd13280, %rd13279, %rd13277;
	mul.lo.s64 	%rd13281, %rd13280, 1099511628211;
	shr.u64 	%rd13282, %rd13270, 24;
	and.b64  	%rd13283, %rd13282, 255;
	xor.b64  	%rd13284, %rd13283, %rd13281;
	mul.lo.s64 	%rd13285, %rd13284, 1099511628211;
	shr.u64 	%rd13286, %rd13270, 32;
	and.b64  	%rd13287, %rd13286, 255;
	xor.b64  	%rd13288, %rd13287, %rd13285;
	mul.lo.s64 	%rd13289, %rd13288, 1099511628211;
	shr.u64 	%rd13290, %rd13270, 40;
	and.b64  	%rd13291, %rd13290, 255;
	xor.b64  	%rd13292, %rd13291, %rd13289;
	mul.lo.s64 	%rd13293, %rd13292, 1099511628211;
	shr.u64 	%rd13294, %rd13270, 48;
	and.b64  	%rd13295, %rd13294, 255;
	xor.b64  	%rd13296, %rd13295, %rd13293;
	mul.lo.s64 	%rd13297, %rd13296, 1099511628211;
	shr.u64 	%rd13298, %rd13270, 56;
	xor.b64  	%rd13299, %rd13298, %rd13297;
	mul.lo.s64 	%rd38808, %rd13299, 1099511628211;
$L__BB37_1909:
	setp.eq.s64 	%p529, %rd38802, %rd38808;
	@%p529 bra 	$L__BB37_1922;
	setp.eq.s64 	%p530, %rd1953, 0;
	mov.b64 	%rd38814, -3750763034362895579;
	mov.b64 	%rd38815, 0;
	@%p530 bra 	$L__BB37_1913;
	mov.b64 	%rd38814, -3750763034362895579;
	mov.b64 	%rd38812, 0;
	and.b64  	%rd38815, %rd4132, -2;
$L__BB37_1912:
	shl.b64 	%rd13305, %rd38812, 3;
	add.s64 	%rd13306, %rd38636, %rd13305;
	ld.u64 	%rd13307, [%rd13306];
	and.b64  	%rd13308, %rd13307, 255;
	xor.b64  	%rd13309, %rd13308, %rd38814;
	mul.lo.s64 	%rd13310, %rd13309, 1099511628211;
	shr.u64 	%rd13311, %rd13307, 8;
	and.b64  	%rd13312, %rd13311, 255;
	xor.b64  	%rd13313, %rd13312, %rd13310;
	mul.lo.s64 	%rd13314, %rd13313, 1099511628211;
	shr.u64 	%rd13315, %rd13307, 16;
	and.b64  	%rd13316, %rd13315, 255;
	xor.b64  	%rd13317, %rd13316, %rd13314;
	mul.lo.s64 	%rd13318, %rd13317, 1099511628211;
	shr.u64 	%rd13319, %rd13307, 24;
	and.b64  	%rd13320, %rd13319, 255;
	xor.b64  	%rd13321, %rd13320, %rd13318;
	mul.lo.s64 	%rd13322, %rd13321, 1099511628211;
	shr.u64 	%rd13323, %rd13307, 32;
	and.b64  	%rd13324, %rd13323, 255;
	xor.b64  	%rd13325, %rd13324, %rd13322;
	mul.lo.s64 	%rd13326, %rd13325, 1099511628211;
	shr.u64 	%rd13327, %rd13307, 40;
	and.b64  	%rd13328, %rd13327, 255;
	xor.b64  	%rd13329, %rd13328, %rd13326;
	mul.lo.s64 	%rd13330, %rd13329, 1099511628211;
	shr.u64 	%rd13331, %rd13307, 48;
	and.b64  	%rd13332, %rd13331, 255;
	xor.b64  	%rd13333, %rd13332, %rd13330;
	mul.lo.s64 	%rd13334, %rd13333, 1099511628211;
	shr.u64 	%rd13335, %rd13307, 56;
	xor.b64  	%rd13336, %rd13335, %rd13334;
	mul.lo.s64 	%rd13337, %rd13336, 1099511628211;
	ld.u64 	%rd13338, [%rd13306+8];
	and.b64  	%rd13339, %rd13338, 255;
	xor.b64  	%rd13340, %rd13339, %rd13337;
	mul.lo.s64 	%rd13341, %rd13340, 1099511628211;
	shr.u64 	%rd13342, %rd13338, 8;
	and.b64  	%rd13343, %rd13342, 255;
	xor.b64  	%rd13344, %rd13343, %rd13341;
	mul.lo.s64 	%rd13345, %rd13344, 1099511628211;
	shr.u64 	%rd13346, %rd13338, 16;
	and.b64  	%rd13347, %rd13346, 255;
	xor.b64  	%rd13348, %rd13347, %rd13345;
	mul.lo.s64 	%rd13349, %rd13348, 1099511628211;
	shr.u64 	%rd13350, %rd13338, 24;
	and.b64  	%rd13351, %rd13350, 255;
	xor.b64  	%rd13352, %rd13351, %rd13349;
	mul.lo.s64 	%rd13353, %rd13352, 1099511628211;
	shr.u64 	%rd13354, %rd13338, 32;
	and.b64  	%rd13355, %rd13354, 255;
	xor.b64  	%rd13356, %rd13355, %rd13353;
	mul.lo.s64 	%rd13357, %rd13356, 1099511628211;
	shr.u64 	%rd13358, %rd13338, 40;
	and.b64  	%rd13359, %rd13358, 255;
	xor.b64  	%rd13360, %rd13359, %rd13357;
	mul.lo.s64 	%rd13361, %rd13360, 1099511628211;
	shr.u64 	%rd13362, %rd13338, 48;
	and.b64  	%rd13363, %rd13362, 255;
	xor.b64  	%rd13364, %rd13363, %rd13361;
	mul.lo.s64 	%rd13365, %rd13364, 1099511628211;
	shr.u64 	%rd13366, %rd13338, 56;
	xor.b64  	%rd13367, %rd13366, %rd13365;
	mul.lo.s64 	%rd38814, %rd13367, 1099511628211;
	add.s64 	%rd38812, %rd38812, 2;
	setp.ne.s64 	%p531, %rd38812, %rd38815;
	@%p531 bra 	$L__BB37_1912;
$L__BB37_1913:
	setp.eq.s64 	%p532, %rd2404, 0;
	@%p532 bra 	$L__BB37_1915;
	shl.b64 	%rd13368, %rd38815, 3;
	add.s64 	%rd13369, %rd38636, %rd13368;
	ld.u64 	%rd13370, [%rd13369];
	and.b64  	%rd13371, %rd13370, 255;
	xor.b64  	%rd13372, %rd13371, %rd38814;
	mul.lo.s64 	%rd13373, %rd13372, 1099511628211;
	shr.u64 	%rd13374, %rd13370, 8;
	and.b64  	%rd13375, %rd13374, 255;
	xor.b64  	%rd13376, %rd13375, %rd13373;
	mul.lo.s64 	%rd13377, %rd13376, 1099511628211;
	shr.u64 	%rd13378, %rd13370, 16;
	and.b64  	%rd13379, %rd13378, 255;
	xor.b64  	%rd13380, %rd13379, %rd13377;
	mul.lo.s64 	%rd13381, %rd13380, 1099511628211;
	shr.u64 	%rd13382, %rd13370, 24;
	and.b64  	%rd13383, %rd13382, 255;
	xor.b64  	%rd13384, %rd13383, %rd13381;
	mul.lo.s64 	%rd13385, %rd13384, 1099511628211;
	shr.u64 	%rd13386, %rd13370, 32;
	and.b64  	%rd13387, %rd13386, 255;
	xor.b64  	%rd13388, %rd13387, %rd13385;
	mul.lo.s64 	%rd13389, %rd13388, 1099511628211;
	shr.u64 	%rd13390, %rd13370, 40;
	and.b64  	%rd13391, %rd13390, 255;
	xor.b64  	%rd13392, %rd13391, %rd13389;
	mul.lo.s64 	%rd13393, %rd13392, 1099511628211;
	shr.u64 	%rd13394, %rd13370, 48;
	and.b64  	%rd13395, %rd13394, 255;
	xor.b64  	%rd13396, %rd13395, %rd13393;
	mul.lo.s64 	%rd13397, %rd13396, 1099511628211;
	shr.u64 	%rd13398, %rd13370, 56;
	xor.b64  	%rd13399, %rd13398, %rd13397;
	mul.lo.s64 	%rd38814, %rd13399, 1099511628211;
$L__BB37_1915:
	setp.eq.s64 	%p533, %rd1953, 0;
	mov.b64 	%rd38820, -3750763034362895579;
	mov.b64 	%rd38821, 0;
	@%p533 bra 	$L__BB37_1918;
	mov.b64 	%rd38820, -3750763034362895579;
	mov.b64 	%rd38818, 0;
$L__BB37_1917:
	shl.b64 	%rd13405, %rd38818, 3;
	add.s64 	%rd13406, %rd38717, %rd13405;
	ld.u64 	%rd13407, [%rd13406];
	and.b64  	%rd13408, %rd13407, 255;
	xor.b64  	%rd13409, %rd13408, %rd38820;
	mul.lo.s64 	%rd13410, %rd13409, 1099511628211;
	shr.u64 	%rd13411, %rd13407, 8;
	and.b64  	%rd13412, %rd13411, 255;
	xor.b64  	%rd13413, %rd13412, %rd13410;
	mul.lo.s64 	%rd13414, %rd13413, 1099511628211;
	shr.u64 	%rd13415, %rd13407, 16;
	and.b64  	%rd13416, %rd13415, 255;
	xor.b64  	%rd13417, %rd13416, %rd13414;
	mul.lo.s64 	%rd13418, %rd13417, 1099511628211;
	shr.u64 	%rd13419, %rd13407, 24;
	and.b64  	%rd13420, %rd13419, 255;
	xor.b64  	%rd13421, %rd13420, %rd13418;
	mul.lo.s64 	%rd13422, %rd13421, 1099511628211;
	shr.u64 	%rd13423, %rd13407, 32;
	and.b64  	%rd13424, %rd13423, 255;
	xor.b64  	%rd13425, %rd13424, %rd13422;
	mul.lo.s64 	%rd13426, %rd13425, 1099511628211;
	shr.u64 	%rd13427, %rd13407, 40;
	and.b64  	%rd13428, %rd13427, 255;
	xor.b64  	%rd13429, %rd13428, %rd13426;
	mul.lo.s64 	%rd13430, %rd13429, 1099511628211;
	shr.u64 	%rd13431, %rd13407, 48;
	and.b64  	%rd13432, %rd13431, 255;
	xor.b64  	%rd13433, %rd13432, %rd13430;
	mul.lo.s64 	%rd13434, %rd13433, 1099511628211;
	shr.u64 	%rd13435, %rd13407, 56;
	xor.b64  	%rd13436, %rd13435, %rd13434;
	mul.lo.s64 	%rd13437, %rd13436, 1099511628211;
	ld.u64 	%rd13438, [%rd13406+8];
	and.b64  	%rd13439, %rd13438, 255;
	xor.b64  	%rd13440, %rd13439, %rd13437;
	mul.lo.s64 	%rd13441, %rd13440, 1099511628211;
	shr.u64 	%rd13442, %rd13438, 8;
	and.b64  	%rd13443, %rd13442, 255;
	xor.b64  	%rd13444, %rd13443, %rd13441;
	mul.lo.s64 	%rd13445, %rd13444, 1099511628211;
	shr.u64 	%rd13446, %rd13438, 16;
	and.b64  	%rd13447, %rd13446, 255;
	xor.b64  	%rd13448, %rd13447, %rd13445;
	mul.lo.s64 	%rd13449, %rd13448, 1099511628211;
	shr.u64 	%rd13450, %rd13438, 24;
	and.b64  	%rd13451, %rd13450, 255;
	xor.b64  	%rd13452, %rd13451, %rd13449;
	mul.lo.s64 	%rd13453, %rd13452, 1099511628211;
	shr.u64 	%rd13454, %rd13438, 32;
	and.b64  	%rd13455, %rd13454, 255;
	xor.b64  	%rd13456, %rd13455, %rd13453;
	mul.lo.s64 	%rd13457, %rd13456, 1099511628211;
	shr.u64 	%rd13458, %rd13438, 40;
	and.b64  	%rd13459, %rd13458, 255;
	xor.b64  	%rd13460, %rd13459, %rd13457;
	mul.lo.s64 	%rd13461, %rd13460, 1099511628211;
	shr.u64 	%rd13462, %rd13438, 48;
	and.b64  	%rd13463, %rd13462, 255;
	xor.b64  	%rd13464, %rd13463, %rd13461;
	mul.lo.s64 	%rd13465, %rd13464, 1099511628211;
	shr.u64 	%rd13466, %rd13438, 56;
	xor.b64  	%rd13467, %rd13466, %rd13465;
	mul.lo.s64 	%rd38820, %rd13467, 1099511628211;
	add.s64 	%rd38818, %rd38818, 2;
	and.b64  	%rd38821, %rd4132, -2;
	setp.ne.s64 	%p534, %rd38818, %rd38821;
	@%p534 bra 	$L__BB37_1917;
$L__BB37_1918:
	setp.eq.s64 	%p535, %rd2404, 0;
	@%p535 bra 	$L__BB37_1920;
	shl.b64 	%rd13468, %rd38821, 3;
	add.s64 	%rd13469, %rd38717, %rd13468;
	ld.u64 	%rd13470, [%rd13469];
	and.b64  	%rd13471, %rd13470, 255;
	xor.b64  	%rd13472, %rd13471, %rd38820;
	mul.lo.s64 	%rd13473, %rd13472, 1099511628211;
	shr.u64 	%rd13474, %rd13470, 8;
	and.b64  	%rd13475, %rd13474, 255;
	xor.b64  	%rd13476, %rd13475, %rd13473;
	mul.lo.s64 	%rd13477, %rd13476, 1099511628211;
	shr.u64 	%rd13478, %rd13470, 16;
	and.b64  	%rd13479, %rd13478, 255;
	xor.b64  	%rd13480, %rd13479, %rd13477;
	mul.lo.s64 	%rd13481, %rd13480, 1099511628211;
	shr.u64 	%rd13482, %rd13470, 24;
	and.b64  	%rd13483, %rd13482, 255;
	xor.b64  	%rd13484, %rd13483, %rd13481;
	mul.lo.s64 	%rd13485, %rd13484, 1099511628211;
	shr.u64 	%rd13486, %rd13470, 32;
	and.b64  	%rd13487, %rd13486, 255;
	xor.b64  	%rd13488, %rd13487, %rd13485;
	mul.lo.s64 	%rd13489, %rd13488, 1099511628211;
	shr.u64 	%rd13490, %rd13470, 40;
	and.b64  	%rd13491, %rd13490, 255;
	xor.b64  	%rd13492, %rd13491, %rd13489;
	mul.lo.s64 	%rd13493, %rd13492, 1099511628211;
	shr.u64 	%rd13494, %rd13470, 48;
	and.b64  	%rd13495, %rd13494, 255;
	xor.b64  	%rd13496, %rd13495, %rd13493;
	mul.lo.s64 	%rd13497, %rd13496, 1099511628211;
	shr.u64 	%rd13498, %rd13470, 56;
	xor.b64  	%rd13499, %rd13498, %rd13497;
	mul.lo.s64 	%rd38820, %rd13499, 1099511628211;
$L__BB37_1920:
	setp.lt.u64 	%p536, %rd38814, %rd38820;
	mov.u64 	%rd38825, %rd38636;
	@%p536 bra 	$L__BB37_1921;
	bra.uni 	$L__BB37_1926;
$L__BB37_1921:
	mov.u64 	%rd38825, %rd38717;
	mov.u64 	%rd38717, %rd38636;
	bra.uni 	$L__BB37_1926;
$L__BB37_1922:
	setp.eq.s32 	%p537, %r118, 0;
	mov.u64 	%rd38825, %rd38636;
	@%p537 bra 	$L__BB37_1926;
	mov.b64 	%rd38824, 0;
$L__BB37_1924:
	shl.b64 	%rd13501, %rd38824, 3;
	add.s64 	%rd13502, %rd38636, %rd13501;
	ld.u64 	%rd3182, [%rd13502];
	add.s64 	%rd13503, %rd38717, %rd13501;
	ld.u64 	%rd3183, [%rd13503];
	setp.lt.u64 	%p538, %rd3182, %rd3183;
	@%p538 bra 	$L__BB37_1921;
	setp.le.u64 	%p539, %rd3182, %rd3183;
	add.s64 	%rd38824, %rd38824, 1;
	setp.lt.u64 	%p540, %rd38824, %rd1952;
	and.pred  	%p541, %p539, %p540;
	mov.u64 	%rd38825, %rd38636;
	@%p541 bra 	$L__BB37_1924;
$L__BB37_1926:
	setp.eq.s64 	%p542, %rd1953, 0;
	mov.b64 	%rd38829, -3750763034362895579;
	mov.b64 	%rd38830, 0;
	@%p542 bra 	$L__BB37_1929;
	mov.b64 	%rd38829, -3750763034362895579;
	mov.b64 	%rd38827, 0;
$L__BB37_1928:
	shl.b64 	%rd13510, %rd38827, 3;
	add.s64 	%rd13511, %rd38663, %rd13510;
	ld.u64 	%rd13512, [%rd13511];
	and.b64  	%rd13513, %rd13512, 255;
	xor.b64  	%rd13514, %rd13513, %rd38829;
	mul.lo.s64 	%rd13515, %rd13514, 1099511628211;
	shr.u64 	%rd13516, %rd13512, 8;
	and.b64  	%rd13517, %rd13516, 255;
	xor.b64  	%rd13518, %rd13517, %rd13515;
	mul.lo.s64 	%rd13519, %rd13518, 1099511628211;
	shr.u64 	%rd13520, %rd13512, 16;
	and.b64  	%rd13521, %rd13520, 255;
	xor.b64  	%rd13522, %rd13521, %rd13519;
	mul.lo.s64 	%rd13523, %rd13522, 1099511628211;
	shr.u64 	%rd13524, %rd13512, 24;
	and.b64  	%rd13525, %rd13524, 255;
	xor.b64  	%rd13526, %rd13525, %rd13523;
	mul.lo.s64 	%rd13527, %rd13526, 1099511628211;
	shr.u64 	%rd13528, %rd13512, 32;
	and.b64  	%rd13529, %rd13528, 255;
	xor.b64  	%rd13530, %rd13529, %rd13527;
	mul.lo.s64 	%rd13531, %rd13530, 1099511628211;
	shr.u64 	%rd13532, %rd13512, 40;
	and.b64  	%rd13533, %rd13532, 255;
	xor.b64  	%rd13534, %rd13533, %rd13531;
	mul.lo.s64 	%rd13535, %rd13534, 1099511628211;
	shr.u64 	%rd13536, %rd13512, 48;
	and.b64  	%rd13537, %rd13536, 255;
	xor.b64  	%rd13538, %rd13537, %rd13535;
	mul.lo.s64 	%rd13539, %rd13538, 1099511628211;
	shr.u64 	%rd13540, %rd13512, 56;
	xor.b64  	%rd13541, %rd13540, %rd13539;
	mul.lo.s64 	%rd13542, %rd13541, 1099511628211;
	ld.u64 	%rd13543, [%rd13511+8];
	and.b64  	%rd13544, %rd13543, 255;
	xor.b64  	%rd13545, %rd13544, %rd13542;
	mul.lo.s64 	%rd13546, %rd13545, 1099511628211;
	shr.u64 	%rd13547, %rd13543, 8;
	and.b64  	%rd13548, %rd13547, 255;
	xor.b64  	%rd13549, %rd13548, %rd13546;
	mul.lo.s64 	%rd13550, %rd13549, 1099511628211;
	shr.u64 	%rd13551, %rd13543, 16;
	and.b64  	%rd13552, %rd13551, 255;
	xor.b64  	%rd13553, %rd13552, %rd13550;
	mul.lo.s64 	%rd13554, %rd13553, 1099511628211;
	shr.u64 	%rd13555, %rd13543, 24;
	and.b64  	%rd13556, %rd13555, 255;
	xor.b64  	%rd13557, %rd13556, %rd13554;
	mul.lo.s64 	%rd13558, %rd13557, 1099511628211;
	shr.u64 	%rd13559, %rd13543, 32;
	and.b64  	%rd13560, %rd13559, 255;
	xor.b64  	%rd13561, %rd13560, %rd13558;
	mul.lo.s64 	%rd13562, %rd13561, 1099511628211;
	shr.u64 	%rd13563, %rd13543, 40;
	and.b64  	%rd13564, %rd13563, 255;
	xor.b64  	%rd13565, %rd13564, %rd13562;
	mul.lo.s64 	%rd13566, %rd13565, 1099511628211;
	shr.u64 	%rd13567, %rd13543, 48;
	and.b64  	%rd13568, %rd13567, 255;
	xor.b64  	%rd13569, %rd13568, %rd13566;
	mul.lo.s64 	%rd13570, %rd13569, 1099511628211;
	shr.u64 	%rd13571, %rd13543, 56;
	xor.b64  	%rd13572, %rd13571, %rd13570;
	mul.lo.s64 	%rd38829, %rd13572, 1099511628211;
	add.s64 	%rd38827, %rd38827, 2;
	and.b64  	%rd38830, %rd4132, -2;
	setp.ne.s64 	%p543, %rd38827, %rd38830;
	@%p543 bra 	$L__BB37_1928;
$L__BB37_1929:
	setp.eq.s64 	%p544, %rd2404, 0;
	@%p544 bra 	$L__BB37_1931;
	shl.b64 	%rd13573, %rd38830, 3;
	add.s64 	%rd13574, %rd38663, %rd13573;
	ld.u64 	%rd13575, [%rd13574];
	and.b64  	%rd13576, %rd13575, 255;
	xor.b64  	%rd13577, %rd13576, %rd38829;
	mul.lo.s64 	%rd13578, %rd13577, 1099511628211;
	shr.u64 	%rd13579, %rd13575, 8;
	and.b64  	%rd13580, %rd13579, 255;
	xor.b64  	%rd13581, %rd13580, %rd13578;
	mul.lo.s64 	%rd13582, %rd13581, 1099511628211;
	shr.u64 	%rd13583, %rd13575, 16;
	and.b64  	%rd13584, %rd13583, 255;
	xor.b64  	%rd13585, %rd13584, %rd13582;
	mul.lo.s64 	%rd13586, %rd13585, 1099511628211;
	shr.u64 	%rd13587, %rd13575, 24;
	and.b64  	%rd13588, %rd13587, 255;
	xor.b64  	%rd13589, %rd13588, %rd13586;
	mul.lo.s64 	%rd13590, %rd13589, 1099511628211;
	shr.u64 	%rd13591, %rd13575, 32;
	and.b64  	%rd13592, %rd13591, 255;
	xor.b64  	%rd13593, %rd13592, %rd13590;
	mul.lo.s64 	%rd13594, %rd13593, 1099511628211;
	shr.u64 	%rd13595, %rd13575, 40;
	and.b64  	%rd13596, %rd13595, 255;
	xor.b64  	%rd13597, %rd13596, %rd13594;
	mul.lo.s64 	%rd13598, %rd13597, 1099511628211;
	shr.u64 	%rd13599, %rd13575, 48;
	and.b64  	%rd13600, %rd13599, 255;
	xor.b64  	%rd13601, %rd13600, %rd13598;
	mul.lo.s64 	%rd13602, %rd13601, 1099511628211;
	shr.u64 	%rd13603, %rd13575, 56;
	xor.b64  	%rd13604, %rd13603, %rd13602;
	mul.lo.s64 	%rd38829, %rd13604, 1099511628211;
$L__BB37_1931:
	setp.eq.s64 	%p545, %rd1953, 0;
	mov.b64 	%rd38835, -3750763034362895579;
	mov.b64 	%rd38836, 0;
	@%p545 bra 	$L__BB37_1934;
	mov.b64 	%rd38835, -3750763034362895579;
	mov.b64 	%rd38833, 0;
$L__BB37_1933:
	shl.b64 	%rd13610, %rd38833, 3;
	add.s64 	%rd13611, %rd38744, %rd13610;
	ld.u64 	%rd13612, [%rd13611];
	and.b64  	%rd13613, %rd13612, 255;
	xor.b64  	%rd13614, %rd13613, %rd38835;
	mul.lo.s64 	%rd13615, %rd13614, 1099511628211;
	shr.u64 	%rd13616, %rd13612, 8;
	and.b64  	%rd13617, %rd13616, 255;
	xor.b64  	%rd13618, %rd13617, %rd13615;
	mul.lo.s64 	%rd13619, %rd13618, 1099511628211;
	shr.u64 	%rd13620, %rd13612, 16;
	and.b64  	%rd13621, %rd13620, 255;
	xor.b64  	%rd13622, %rd13621, %rd13619;
	mul.lo.s64 	%rd13623, %rd13622, 1099511628211;
	shr.u64 	%rd13624, %rd13612, 24;
	and.b64  	%rd13625, %rd13624, 255;
	xor.b64  	%rd13626, %rd13625, %rd13623;
	mul.lo.s64 	%rd13627, %rd13626, 1099511628211;
	shr.u64 	%rd13628, %rd13612, 32;
	and.b64  	%rd13629, %rd13628, 255;
	xor.b64  	%rd13630, %rd13629, %rd13627;
	mul.lo.s64 	%rd13631, %rd13630, 1099511628211;
	shr.u64 	%rd13632, %rd13612, 40;
	and.b64  	%rd13633, %rd13632, 255;
	xor.b64  	%rd13634, %rd13633, %rd13631;
	mul.lo.s64 	%rd13635, %rd13634, 1099511628211;
	shr.u64 	%rd13636, %rd13612, 48;
	and.b64  	%rd13637, %rd13636, 255;
	xor.b64  	%rd13638, %rd13637, %rd13635;
	mul.lo.s64 	%rd13639, %rd13638, 1099511628211;
	shr.u64 	%rd13640, %rd13612, 56;
	xor.b64  	%rd13641, %rd13640, %rd13639;
	mul.lo.s64 	%rd13642, %rd13641, 1099511628211;
	ld.u64 	%rd13643, [%rd13611+8];
	and.b64  	%rd13644, %rd13643, 255;
	xor.b64  	%rd13645, %rd13644, %rd13642;
	mul.lo.s64 	%rd13646, %rd13645, 1099511628211;
	shr.u64 	%rd13647, %rd13643, 8;
	and.b64  	%rd13648, %rd13647, 255;
	xor.b64  	%rd13649, %rd13648, %rd13646;
	mul.lo.s64 	%rd13650, %rd13649, 1099511628211;
	shr.u64 	%rd13651, %rd13643, 16;
	and.b64  	%rd13652, %rd13651, 255;
	xor.b64  	%rd13653, %rd13652, %rd13650;
	mul.lo.s64 	%rd13654, %rd13653, 1099511628211;
	shr.u64 	%rd13655, %rd13643, 24;
	and.b64  	%rd13656, %rd13655, 255;
	xor.b64  	%rd13657, %rd13656, %rd13654;
	mul.lo.s64 	%rd13658, %rd13657, 1099511628211;
	shr.u64 	%rd13659, %rd13643, 32;
	and.b64  	%rd13660, %rd13659, 255;
	xor.b64  	%rd13661, %rd13660, %rd13658;
	mul.lo.s64 	%rd13662, %rd13661, 1099511628211;
	shr.u64 	%rd13663, %rd13643, 40;
	and.b64  	%rd13664, %rd13663, 255;
	xor.b64  	%rd13665, %rd13664, %rd13662;
	mul.lo.s64 	%rd13666, %rd13665, 1099511628211;
	shr.u64 	%rd13667, %rd13643, 48;
	and.b64  	%rd13668, %rd13667, 255;
	xor.b64  	%rd13669, %rd13668, %rd13666;
	mul.lo.s64 	%rd13670, %rd13669, 1099511628211;
	shr.u64 	%rd13671, %rd13643, 56;
	xor.b64  	%rd13672, %rd13671, %rd13670;
	mul.lo.s64 	%rd38835, %rd13672, 1099511628211;
	add.s64 	%rd38833, %rd38833, 2;
	and.b64  	%rd38836, %rd4132, -2;
	setp.ne.s64 	%p546, %rd38833, %rd38836;
	@%p546 bra 	$L__BB37_1933;
$L__BB37_1934:
	setp.eq.s64 	%p547, %rd2404, 0;
	@%p547 bra 	$L__BB37_1936;
	shl.b64 	%rd13673, %rd38836, 3;
	add.s64 	%rd13674, %rd38744, %rd13673;
	ld.u64 	%rd13675, [%rd13674];
	and.b64  	%rd13676, %rd13675, 255;
	xor.b64  	%rd13677, %rd13676, %rd38835;
	mul.lo.s64 	%rd13678, %rd13677, 1099511628211;
	shr.u64 	%rd13679, %rd13675, 8;
	and.b64  	%rd13680, %rd13679, 255;
	xor.b64  	%rd13681, %rd13680, %rd13678;
	mul.lo.s64 	%rd13682, %rd13681, 1099511628211;
	shr.u64 	%rd13683, %rd13675, 16;
	and.b64  	%rd13684, %rd13683, 255;
	xor.b64  	%rd13685, %rd13684, %rd13682;
	mul.lo.s64 	%rd13686, %rd13685, 1099511628211;
	shr.u64 	%rd13687, %rd13675, 24;
	and.b64  	%rd13688, %rd13687, 255;
	xor.b64  	%rd13689, %rd13688, %rd13686;
	mul.lo.s64 	%rd13690, %rd13689, 1099511628211;
	shr.u64 	%rd13691, %rd13675, 32;
	and.b64  	%rd13692, %rd13691, 255;
	xor.b64  	%rd13693, %rd13692, %rd13690;
	mul.lo.s64 	%rd13694, %rd13693, 1099511628211;
	shr.u64 	%rd13695, %rd13675, 40;
	and.b64  	%rd13696, %rd13695, 255;
	xor.b64  	%rd13697, %rd13696, %rd13694;
	mul.lo.s64 	%rd13698, %rd13697, 1099511628211;
	shr.u64 	%rd13699, %rd13675, 48;
	and.b64  	%rd13700, %rd13699, 255;
	xor.b64  	%rd13701, %rd13700, %rd13698;
	mul.lo.s64 	%rd13702, %rd13701, 1099511628211;
	shr.u64 	%rd13703, %rd13675, 56;
	xor.b64  	%rd13704, %rd13703, %rd13702;
	mul.lo.s64 	%rd38835, %rd13704, 1099511628211;
$L__BB37_1936:
	setp.eq.s64 	%p548, %rd38829, %rd38835;
	@%p548 bra 	$L__BB37_1949;
	setp.eq.s64 	%p549, %rd1953, 0;
	mov.b64 	%rd38841, -3750763034362895579;
	mov.b64 	%rd38842, 0;
	@%p549 bra 	$L__BB37_1940;
	mov.b64 	%rd38841, -3750763034362895579;
	mov.b64 	%rd38839, 0;
	and.b64  	%rd38842, %rd4132, -2;
$L__BB37_1939:
	shl.b64 	%rd13710, %rd38839, 3;
	add.s64 	%rd13711, %rd38663, %rd13710;
	ld.u64 	%rd13712, [%rd13711];
	and.b64  	%rd13713, %rd13712, 255;
	xor.b64  	%rd13714, %rd13713, %rd38841;
	mul.lo.s64 	%rd13715, %rd13714, 1099511628211;
	shr.u64 	%rd13716, %rd13712, 8;
	and.b64  	%rd13717, %rd13716, 255;
	xor.b64  	%rd13718, %rd13717, %rd13715;
	mul.lo.s64 	%rd13719, %rd13718, 1099511628211;
	shr.u64 	%rd13720, %rd13712, 16;
	and.b64  	%rd13721, %rd13720, 255;
	xor.b64  	%rd13722, %rd13721, %rd13719;
	mul.lo.s64 	%rd13723, %rd13722, 1099511628211;
	shr.u64 	%rd13724, %rd13712, 24;
	and.b64  	%rd13725, %rd13724, 255;
	xor.b64  	%rd13726, %rd13725, %rd13723;
	mul.lo.s64 	%rd13727, %rd13726, 1099511628211;
	shr.u64 	%rd13728, %rd13712, 32;
	and.b64  	%rd13729, %rd13728, 255;
	xor.b64  	%rd13730, %rd13729, %rd13727;
	mul.lo.s64 	%rd13731, %rd13730, 1099511628211;
	shr.u64 	%rd13732, %rd13712, 40;
	and.b64  	%rd13733, %rd13732, 255;
	xor.b64  	%rd13734, %rd13733, %rd13731;
	mul.lo.s64 	%rd13735, %rd13734, 1099511628211;
	shr.u64 	%rd13736, %rd13712, 48;
	and.b64  	%rd13737, %rd13736, 255;
	xor.b64  	%rd13738, %rd13737, %rd13735;
	mul.lo.s64 	%rd13739, %rd13738, 1099511628211;
	shr.u64 	%rd13740, %rd13712, 56;
	xor.b64  	%rd13741, %rd13740, %rd13739;
	mul.lo.s64 	%rd13742, %rd13741, 1099511628211;
	ld.u64 	%rd13743, [%rd13711+8];
	and.b64  	%rd13744, %rd13743, 255;
	xor.b64  	%rd13745, %rd13744, %rd13742;
	mul.lo.s64 	%rd13746, %rd13745, 1099511628211;
	shr.u64 	%rd13747, %rd13743, 8;
	and.b64  	%rd13748, %rd13747, 255;
	xor.b64  	%rd13749, %rd13748, %rd13746;
	mul.lo.s64 	%rd13750, %rd13749, 1099511628211;
	shr.u64 	%rd13751, %rd13743, 16;
	and.b64  	%rd13752, %rd13751, 255;
	xor.b64  	%rd13753, %rd13752, %rd13750;
	mul.lo.s64 	%rd13754, %rd13753, 1099511628211;
	shr.u64 	%rd13755, %rd13743, 24;
	and.b64  	%rd13756, %rd13755, 255;
	xor.b64  	%rd13757, %rd13756, %rd13754;
	mul.lo.s64 	%rd13758, %rd13757, 1099511628211;
	shr.u64 	%rd13759, %rd13743, 32;
	and.b64  	%rd13760, %rd13759, 255;
	xor.b64  	%rd13761, %rd13760, %rd13758;
	mul.lo.s64 	%rd13762, %rd13761, 1099511628211;
	shr.u64 	%rd13763, %rd13743, 40;
	and.b64  	%rd13764, %rd13763, 255;
	xor.b64  	%rd13765, %rd13764, %rd13762;
	mul.lo.s64 	%rd13766, %rd13765, 1099511628211;
	shr.u64 	%rd13767, %rd13743, 48;
	and.b64  	%rd13768, %rd13767, 255;
	xor.b64  	%rd13769, %rd13768, %rd13766;
	mul.lo.s64 	%rd13770, %rd13769, 1099511628211;
	shr.u64 	%rd13771, %rd13743, 56;
	xor.b64  	%rd13772, %rd13771, %rd13770;
	mul.lo.s64 	%rd38841, %rd13772, 1099511628211;
	add.s64 	%rd38839, %rd38839, 2;
	setp.ne.s64 	%p550, %rd38839, %rd38842;
	@%p550 bra 	$L__BB37_1939;
$L__BB37_1940:
	setp.eq.s64 	%p551, %rd2404, 0;
	@%p551 bra 	$L__BB37_1942;
	shl.b64 	%rd13773, %rd38842, 3;
	add.s64 	%rd13774, %rd38663, %rd13773;
	ld.u64 	%rd13775, [%rd13774];
	and.b64  	%rd13776, %rd13775, 255;
	xor.b64  	%rd13777, %rd13776, %rd38841;
	mul.lo.s64 	%rd13778, %rd13777, 1099511628211;
	shr.u64 	%rd13779, %rd13775, 8;
	and.b64  	%rd13780, %rd13779, 255;
	xor.b64  	%rd13781, %rd13780, %rd13778;
	mul.lo.s64 	%rd13782, %rd13781, 1099511628211;
	shr.u64 	%rd13783, %rd13775, 16;
	and.b64  	%rd13784, %rd13783, 255;
	xor.b64  	%rd13785, %rd13784, %rd13782;
	mul.lo.s64 	%rd13786, %rd13785, 1099511628211;
	shr.u64 	%rd13787, %rd13775, 24;
	and.b64  	%rd13788, %rd13787, 255;
	xor.b64  	%rd13789, %rd13788, %rd13786;
	mul.lo.s64 	%rd13790, %rd13789, 1099511628211;
	shr.u64 	%rd13791, %rd13775, 32;
	and.b64  	%rd13792, %rd13791, 255;
	xor.b64  	%rd13793, %rd13792, %rd13790;
	mul.lo.s64 	%rd13794, %rd13793, 1099511628211;
	shr.u64 	%rd13795, %rd13775, 40;
	and.b64  	%rd13796, %rd13795, 255;
	xor.b64  	%rd13797, %rd13796, %rd13794;
	mul.lo.s64 	%rd13798, %rd13797, 1099511628211;
	shr.u64 	%rd13799, %rd13775, 48;
	and.b64  	%rd13800, %rd13799, 255;
	xor.b64  	%rd13801, %rd13800, %rd13798;
	mul.lo.s64 	%rd13802, %rd13801, 1099511628211;
	shr.u64 	%rd13803, %rd13775, 56;
	xor.b64  	%rd13804, %rd13803, %rd13802;
	mul.lo.s64 	%rd38841, %rd13804, 1099511628211;
$L__BB37_1942:
	setp.eq.s64 	%p552, %rd1953, 0;
	mov.b64 	%rd38847, -3750763034362895579;
	mov.b64 	%rd38848, 0;
	@%p552 bra 	$L__BB37_1945;
	mov.b64 	%rd38847, -3750763034362895579;
	mov.b64 	%rd38845, 0;
$L__BB37_1944:
	shl.b64 	%rd13810, %rd38845, 3;
	add.s64 	%rd13811, %rd38744, %rd13810;
	ld.u64 	%rd13812, [%rd13811];
	and.b64  	%rd13813, %rd13812, 255;
	xor.b64  	%rd13814, %rd13813, %rd38847;
	mul.lo.s64 	%rd13815, %rd13814, 1099511628211;
	shr.u64 	%rd13816, %rd13812, 8;
	and.b64  	%rd13817, %rd13816, 255;
	xor.b64  	%rd13818, %rd13817, %rd13815;
	mul.lo.s64 	%rd13819, %rd13818, 1099511628211;
	shr.u64 	%rd13820, %rd13812, 16;
	and.b64  	%rd13821, %rd13820, 255;
	xor.b64  	%rd13822, %rd13821, %rd13819;
	mul.lo.s64 	%rd13823, %rd13822, 1099511628211;
	shr.u64 	%rd13824, %rd13812, 24;
	and.b64  	%rd13825, %rd13824, 255;
	xor.b64  	%rd13826, %rd13825, %rd13823;
	mul.lo.s64 	%rd13827, %rd13826, 1099511628211;
	shr.u64 	%rd13828, %rd13812, 32;
	and.b64  	%rd13829, %rd13828, 255;
	xor.b64  	%rd13830, %rd13829, %rd13827;
	mul.lo.s64 	%rd13831, %rd13830, 1099511628211;
	shr.u64 	%rd13832, %rd13812, 40;
	and.b64  	%rd13833, %rd13832, 255;
	xor.b64  	%rd13834, %rd13833, %rd13831;
	mul.lo.s64 	%rd13835, %rd13834, 1099511628211;
	shr.u64 	%rd13836, %rd13812, 48;
	and.b64  	%rd13837, %rd13836, 255;
	xor.b64  	%rd13838, %rd13837, %rd13835;
	mul.lo.s64 	%rd13839, %rd13838, 1099511628211;
	shr.u64 	%rd13840, %rd13812, 56;
	xor.b64  	%rd13841, %rd13840, %rd13839;
	mul.lo.s64 	%rd13842, %rd13841, 1099511628211;
	ld.u64 	%rd13843, [%rd13811+8];
	and.b64  	%rd13844, %rd13843, 255;
	xor.b64  	%rd13845, %rd13844, %rd13842;
	mul.lo.s64 	%rd13846, %rd13845, 1099511628211;
	shr.u64 	%rd13847, %rd13843, 8;
	and.b64  	%rd13848, %rd13847, 255;
	xor.b64  	%rd13849, %rd13848, %rd13846;
	mul.lo.s64 	%rd13850, %rd13849, 1099511628211;
	shr.u64 	%rd13851, %rd13843, 16;
	and.b64  	%rd13852, %rd13851, 255;
	xor.b64  	%rd13853, %rd13852, %rd13850;
	mul.lo.s64 	%rd13854, %rd13853, 1099511628211;
	shr.u64 	%rd13855, %rd13843, 24;
	and.b64  	%rd13856, %rd13855, 255;
	xor.b64  	%rd13857, %rd13856, %rd13854;
	mul.lo.s64 	%rd13858, %rd13857, 1099511628211;
	shr.u64 	%rd13859, %rd13843, 32;
	and.b64  	%rd13860, %rd13859, 255;
	xor.b64  	%rd13861, %rd13860, %rd13858;
	mul.lo.s64 	%rd13862, %rd13861, 1099511628211;
	shr.u64 	%rd13863, %rd13843, 40;
	and.b64  	%rd13864, %rd13863, 255;
	xor.b64  	%rd13865, %rd13864, %rd13862;
	mul.lo.s64 	%rd13866, %rd13865, 1099511628211;
	shr.u64 	%rd13867, %rd13843, 48;
	and.b64  	%rd13868, %rd13867, 255;
	xor.b64  	%rd13869, %rd13868, %rd13866;
	mul.lo.s64 	%rd13870, %rd13869, 1099511628211;
	shr.u64 	%rd13871, %rd13843, 56;
	xor.b64  	%rd13872, %rd13871, %rd13870;
	mul.lo.s64 	%rd38847, %rd13872, 1099511628211;
	add.s64 	%rd38845, %rd38845, 2;
	and.b64  	%rd38848, %rd4132, -2;
	setp.ne.s64 	%p553, %rd38845, %rd38848;
	@%p553 bra 	$L__BB37_1944;
$L__BB37_1945:
	setp.eq.s64 	%p554, %rd2404, 0;
	@%p554 bra 	$L__BB37_1947;
	shl.b64 	%rd13873, %rd38848, 3;
	add.s64 	%rd13874, %rd38744, %rd13873;
	ld.u64 	%rd13875, [%rd13874];
	and.b64  	%rd13876, %rd13875, 255;
	xor.b64  	%rd13877, %rd13876, %rd38847;
	mul.lo.s64 	%rd13878, %rd13877, 1099511628211;
	shr.u64 	%rd13879, %rd13875, 8;
	and.b64  	%rd13880, %rd13879, 255;
	xor.b64  	%rd13881, %rd13880, %rd13878;
	mul.lo.s64 	%rd13882, %rd13881, 1099511628211;
	shr.u64 	%rd13883, %rd13875, 16;
	and.b64  	%rd13884, %rd13883, 255;
	xor.b64  	%rd13885, %rd13884, %rd13882;
	mul.lo.s64 	%rd13886, %rd13885, 1099511628211;
	shr.u64 	%rd13887, %rd13875, 24;
	and.b64  	%rd13888, %rd13887, 255;
	xor.b64  	%rd13889, %rd13888, %rd13886;
	mul.lo.s64 	%rd13890, %rd13889, 1099511628211;
	shr.u64 	%rd13891, %rd13875, 32;
	and.b64  	%rd13892, %rd13891, 255;
	xor.b64  	%rd13893, %rd13892, %rd13890;
	mul.lo.s64 	%rd13894, %rd13893, 1099511628211;
	shr.u64 	%rd13895, %rd13875, 40;
	and.b64  	%rd13896, %rd13895, 255;
	xor.b64  	%rd13897, %rd13896, %rd13894;
	mul.lo.s64 	%rd13898, %rd13897, 1099511628211;
	shr.u64 	%rd13899, %rd13875, 48;
	and.b64  	%rd13900, %rd13899, 255;
	xor.b64  	%rd13901, %rd13900, %rd13898;
	mul.lo.s64 	%rd13902, %rd13901, 1099511628211;
	shr.u64 	%rd13903, %rd13875, 56;
	xor.b64  	%rd13904, %rd13903, %rd13902;
	mul.lo.s64 	%rd38847, %rd13904, 1099511628211;
$L__BB37_1947:
	setp.lt.u64 	%p555, %rd38841, %rd38847;
	mov.u64 	%rd38852, %rd38663;
	@%p555 bra 	$L__BB37_1948;
	bra.uni 	$L__BB37_1953;
$L__BB37_1948:
	mov.u64 	%rd38852, %rd38744;
	mov.u64 	%rd38744, %rd38663;
	bra.uni 	$L__BB37_1953;
$L__BB37_1949:
	setp.eq.s32 	%p556, %r118, 0;
	mov.u64 	%rd38852, %rd38663;
	@%p556 bra 	$L__BB37_1953;
	mov.b64 	%rd38851, 0;
$L__BB37_1951:
	shl.b64 	%rd13906, %rd38851, 3;
	add.s64 	%rd13907, %rd38663, %rd13906;
	ld.u64 	%rd3228, [%rd13907];
	add.s64 	%rd13908, %rd38744, %rd13906;
	ld.u64 	%rd3229, [%rd13908];
	setp.lt.u64 	%p557, %rd3228, %rd3229;
	@%p557 bra 	$L__BB37_1948;
	setp.le.u64 	%p558, %rd3228, %rd3229;
	add.s64 	%rd38851, %rd38851, 1;
	setp.lt.u64 	%p559, %rd38851, %rd1952;
	and.pred  	%p560, %p558, %p559;
	mov.u64 	%rd38852, %rd38663;
	@%p560 bra 	$L__BB37_1951;
$L__BB37_1953:
	setp.eq.s64 	%p561, %rd1953, 0;
	mov.b64 	%rd38856, -3750763034362895579;
	mov.b64 	%rd38857, 0;
	@%p561 bra 	$L__BB37_1956;
	mov.b64 	%rd38856, -3750763034362895579;
	mov.b64 	%rd38854, 0;
$L__BB37_1955:
	shl.b64 	%rd13915, %rd38854, 3;
	add.s64 	%rd13916, %rd38690, %rd13915;
	ld.u64 	%rd13917, [%rd13916];
	and.b64  	%rd13918, %rd13917, 255;
	xor.b64  	%rd13919, %rd13918, %rd38856;
	mul.lo.s64 	%rd13920, %rd13919, 1099511628211;
	shr.u64 	%rd13921, %rd13917, 8;
	and.b64  	%rd13922, %rd13921, 255;
	xor.b64  	%rd13923, %rd13922, %rd13920;
	mul.lo.s64 	%rd13924, %rd13923, 1099511628211;
	shr.u64 	%rd13925, %rd13917, 16;
	and.b64  	%rd13926, %rd13925, 255;
	xor.b64  	%rd13927, %rd13926, %rd13924;
	mul.lo.s64 	%rd13928, %rd13927, 1099511628211;
	shr.u64 	%rd13929, %rd13917, 24;
	and.b64  	%rd13930, %rd13929, 255;
	xor.b64  	%rd13931, %rd13930, %rd13928;
	mul.lo.s64 	%rd13932, %rd13931, 1099511628211;
	shr.u64 	%rd13933, %rd13917, 32;
	and.b64  	%rd13934, %rd13933, 255;
	xor.b64  	%rd13935, %rd13934, %rd13932;
	mul.lo.s64 	%rd13936, %rd13935, 1099511628211;
	shr.u64 	%rd13937, %rd13917, 40;
	and.b64  	%rd13938, %rd13937, 255;
	xor.b64  	%rd13939, %rd13938, %rd13936;
	mul.lo.s64 	%rd13940, %rd13939, 1099511628211;
	shr.u64 	%rd13941, %rd13917, 48;
	and.b64  	%rd13942, %rd13941, 255;
	xor.b64  	%rd13943, %rd13942, %rd13940;
	mul.lo.s64 	%rd13944, %rd13943, 1099511628211;
	shr.u64 	%rd13945, %rd13917, 56;
	xor.b64  	%rd13946, %rd13945, %rd13944;
	mul.lo.s64 	%rd13947, %rd13946, 1099511628211;
	ld.u64 	%rd13948, [%rd13916+8];
	and.b64  	%rd13949, %rd13948, 255;
	xor.b64  	%rd13950, %rd13949, %rd13947;
	mul.lo.s64 	%rd13951, %rd13950, 1099511628211;
	shr.u64 	%rd13952, %rd13948, 8;
	and.b64  	%rd13953, %rd13952, 255;
	xor.b64  	%rd13954, %rd13953, %rd13951;
	mul.lo.s64 	%rd13955, %rd13954, 1099511628211;
	shr.u64 	%rd13956, %rd13948, 16;
	and.b64  	%rd13957, %rd13956, 255;
	xor.b64  	%rd13958, %rd13957, %rd13955;
	mul.lo.s64 	%rd13959, %rd13958, 1099511628211;
	shr.u64 	%rd13960, %rd13948, 24;
	and.b64  	%rd13961, %rd13960, 255;
	xor.b64  	%rd13962, %rd13961, %rd13959;
	mul.lo.s64 	%rd13963, %rd13962, 1099511628211;
	shr.u64 	%rd13964, %rd13948, 32;
	and.b64  	%rd13965, %rd13964, 255;
	xor.b64  	%rd13966, %rd13965, %rd13963;
	mul.lo.s64 	%rd13967, %rd13966, 1099511628211;
	shr.u64 	%rd13968, %rd13948, 40;
	and.b64  	%rd13969, %rd13968, 255;
	xor.b64  	%rd13970, %rd13969, %rd13967;
	mul.lo.s64 	%rd13971, %rd13970, 1099511628211;
	shr.u64 	%rd13972, %rd13948, 48;
	and.b64  	%rd13973, %rd13972, 255;
	xor.b64  	%rd13974, %rd13973, %rd13971;
	mul.lo.s64 	%rd13975, %rd13974, 1099511628211;
	shr.u64 	%rd13976, %rd13948, 56;
	xor.b64  	%rd13977, %rd13976, %rd13975;
	mul.lo.s64 	%rd38856, %rd13977, 1099511628211;
	add.s64 	%rd38854, %rd38854, 2;
	and.b64  	%rd38857, %rd4132, -2;
	setp.ne.s64 	%p562, %rd38854, %rd38857;
	@%p562 bra 	$L__BB37_1955;
$L__BB37_1956:
	setp.eq.s64 	%p563, %rd2404, 0;
	@%p563 bra 	$L__BB37_1958;
	shl.b64 	%rd13978, %rd38857, 3;
	add.s64 	%rd13979, %rd38690, %rd13978;
	ld.u64 	%rd13980, [%rd13979];
	and.b64  	%rd13981, %rd13980, 255;
	xor.b64  	%rd13982, %rd13981, %rd38856;
	mul.lo.s64 	%rd13983, %rd13982, 1099511628211;
	shr.u64 	%rd13984, %rd13980, 8;
	and.b64  	%rd13985, %rd13984, 255;
	xor.b64  	%rd13986, %rd13985, %rd13983;
	mul.lo.s64 	%rd13987, %rd13986, 1099511628211;
	shr.u64 	%rd13988, %rd13980, 16;
	and.b64  	%rd13989, %rd13988, 255;
	xor.b64  	%rd13990, %rd13989, %rd13987;
	mul.lo.s64 	%rd13991, %rd13990, 1099511628211;
	shr.u64 	%rd13992, %rd13980, 24;
	and.b64  	%rd13993, %rd13992, 255;
	xor.b64  	%rd13994, %rd13993, %rd13991;
	mul.lo.s64 	%rd13995, %rd13994, 1099511628211;
	shr.u64 	%rd13996, %rd13980, 32;
	and.b64  	%rd13997, %rd13996, 255;
	xor.b64  	%rd13998, %rd13997, %rd13995;
	mul.lo.s64 	%rd13999, %rd13998, 1099511628211;
	shr.u64 	%rd14000, %rd13980, 40;
	and.b64  	%rd14001, %rd14000, 255;
	xor.b64  	%rd14002, %rd14001, %rd13999;
	mul.lo.s64 	%rd14003, %rd14002, 1099511628211;
	shr.u64 	%rd14004, %rd13980, 48;
	and.b64  	%rd14005, %rd14004, 255;
	xor.b64  	%rd14006, %rd14005, %rd14003;
	mul.lo.s64 	%rd14007, %rd14006, 1099511628211;
	shr.u64 	%rd14008, %rd13980, 56;
	xor.b64  	%rd14009, %rd14008, %rd14007;
	mul.lo.s64 	%rd38856, %rd14009, 1099511628211;
$L__BB37_1958:
	setp.eq.s64 	%p564, %rd1953, 0;
	mov.b64 	%rd38862, -3750763034362895579;
	mov.b64 	%rd38863, 0;
	@%p564 bra 	$L__BB37_1961;
	mov.b64 	%rd38862, -3750763034362895579;
	mov.b64 	%rd38860, 0;
$L__BB37_1960:
	shl.b64 	%rd14015, %rd38860, 3;
	add.s64 	%rd14016, %rd38771, %rd14015;
	ld.u64 	%rd14017, [%rd14016];
	and.b64  	%rd14018, %rd14017, 255;
	xor.b64  	%rd14019, %rd14018, %rd38862;
	mul.lo.s64 	%rd14020, %rd14019, 1099511628211;
	shr.u64 	%rd14021, %rd14017, 8;
	and.b64  	%rd14022, %rd14021, 255;
	xor.b64  	%rd14023, %rd14022, %rd14020;
	mul.lo.s64 	%rd14024, %rd14023, 1099511628211;
	shr.u64 	%rd14025, %rd14017, 16;
	and.b64  	%rd14026, %rd14025, 255;
	xor.b64  	%rd14027, %rd14026, %rd14024;
	mul.lo.s64 	%rd14028, %rd14027, 1099511628211;
	shr.u64 	%rd14029, %rd14017, 24;
	and.b64  	%rd14030, %rd14029, 255;
	xor.b64  	%rd14031, %rd14030, %rd14028;
	mul.lo.s64 	%rd14032, %rd14031, 1099511628211;
	shr.u64 	%rd14033, %rd14017, 32;
	and.b64  	%rd14034, %rd14033, 255;
	xor.b64  	%rd14035, %rd14034, %rd14032;
	mul.lo.s64 	%rd14036, %rd14035, 1099511628211;
	shr.u64 	%rd14037, %rd14017, 40;
	and.b64  	%rd14038, %rd14037, 255;
	xor.b64  	%rd14039, %rd14038, %rd14036;
	mul.lo.s64 	%rd14040, %rd14039, 1099511628211;
	shr.u64 	%rd14041, %rd14017, 48;
	and.b64  	%rd14042, %rd14041, 255;
	xor.b64  	%rd14043, %rd14042, %rd14040;
	mul.lo.s64 	%rd14044, %rd14043, 1099511628211;
	shr.u64 	%rd14045, %rd14017, 56;
	xor.b64  	%rd14046, %rd14045, %rd14044;
	mul.lo.s64 	%rd14047, %rd14046, 1099511628211;
	ld.u64 	%rd14048, [%rd14016+8];
	and.b64  	%rd14049, %rd14048, 255;
	xor.b64  	%rd14050, %rd14049, %rd14047;
	mul.lo.s64 	%rd14051, %rd14050, 1099511628211;
	shr.u64 	%rd14052, %rd14048, 8;
	and.b64  	%rd14053, %rd14052, 255;
	xor.b64  	%rd14054, %rd14053, %rd14051;
	mul.lo.s64 	%rd14055, %rd14054, 1099511628211;
	shr.u64 	%rd14056, %rd14048, 16;
	and.b64  	%rd14057, %rd14056, 255;
	xor.b64  	%rd14058, %rd14057, %rd14055;
	mul.lo.s64 	%rd14059, %rd14058, 1099511628211;
	shr.u64 	%rd14060, %rd14048, 24;
	and.b64  	%rd14061, %rd14060, 255;
	xor.b64  	%rd14062, %rd14061, %rd14059;
	mul.lo.s64 	%rd14063, %rd14062, 1099511628211;
	shr.u64 	%rd14064, %rd14048, 32;
	and.b64  	%rd14065, %rd14064, 255;
	xor.b64  	%rd14066, %rd14065, %rd14063;
	mul.lo.s64 	%rd14067, %rd14066, 1099511628211;
	shr.u64 	%rd14068, %rd14048, 40;
	and.b64  	%rd14069, %rd14068, 255;
	xor.b64  	%rd14070, %rd14069, %rd14067;
	mul.lo.s64 	%rd14071, %rd14070, 1099511628211;
	shr.u64 	%rd14072, %rd14048, 48;
	and.b64  	%rd14073, %rd14072, 255;
	xor.b64  	%rd14074, %rd14073, %rd14071;
	mul.lo.s64 	%rd14075, %rd14074, 1099511628211;
	shr.u64 	%rd14076, %rd14048, 56;
	xor.b64  	%rd14077, %rd14076, %rd14075;
	mul.lo.s64 	%rd38862, %rd14077, 1099511628211;
	add.s64 	%rd38860, %rd38860, 2;
	and.b64  	%rd38863, %rd4132, -2;
	setp.ne.s64 	%p565, %rd38860, %rd38863;
	@%p565 bra 	$L__BB37_1960;
$L__BB37_1961:
	setp.eq.s64 	%p566, %rd2404, 0;
	@%p566 bra 	$L__BB37_1963;
	shl.b64 	%rd14078, %rd38863, 3;
	add.s64 	%rd14079, %rd38771, %rd14078;
	ld.u64 	%rd14080, [%rd14079];
	and.b64  	%rd14081, %rd14080, 255;
	xor.b64  	%rd14082, %rd14081, %rd38862;
	mul.lo.s64 	%rd14083, %rd14082, 1099511628211;
	shr.u64 	%rd14084, %rd14080, 8;
	and.b64  	%rd14085, %rd14084, 255;
	xor.b64  	%rd14086, %rd14085, %rd14083;
	mul.lo.s64 	%rd14087, %rd14086, 1099511628211;
	shr.u64 	%rd14088, %rd14080, 16;
	and.b64  	%rd14089, %rd14088, 255;
	xor.b64  	%rd14090, %rd14089, %rd14087;
	mul.lo.s64 	%rd14091, %rd14090, 1099511628211;
	shr.u64 	%rd14092, %rd14080, 24;
	and.b64  	%rd14093, %rd14092, 255;
	xor.b64  	%rd14094, %rd14093, %rd14091;
	mul.lo.s64 	%rd14095, %rd14094, 1099511628211;
	shr.u64 	%rd14096, %rd14080, 32;
	and.b64  	%rd14097, %rd14096, 255;
	xor.b64  	%rd14098, %rd14097, %rd14095;
	mul.lo.s64 	%rd14099, %rd14098, 1099511628211;
	shr.u64 	%rd14100, %rd14080, 40;
	and.b64  	%rd14101, %rd14100, 255;
	xor.b64  	%rd14102, %rd14101, %rd14099;
	mul.lo.s64 	%rd14103, %rd14102, 1099511628211;
	shr.u64 	%rd14104, %rd14080, 48;
	and.b64  	%rd14105, %rd14104, 255;
	xor.b64  	%rd14106, %rd14105, %rd14103;
	mul.lo.s64 	%rd14107, %rd14106, 1099511628211;
	shr.u64 	%rd14108, %rd14080, 56;
	xor.b64  	%rd14109, %rd14108, %rd14107;
	mul.lo.s64 	%rd38862, %rd14109, 1099511628211;
$L__BB37_1963:
	setp.eq.s64 	%p567, %rd38856, %rd38862;
	@%p567 bra 	$L__BB37_1976;
	setp.eq.s64 	%p568, %rd1953, 0;
	mov.b64 	%rd38868, -3750763034362895579;
	mov.b64 	%rd38869, 0;
	@%p568 bra 	$L__BB37_1967;
	mov.b64 	%rd38868, -3750763034362895579;
	mov.b64 	%rd38866, 0;
	and.b64  	%rd38869, %rd4132, -2;
$L__BB37_1966:
	shl.b64 	%rd14115, %rd38866, 3;
	add.s64 	%rd14116, %rd38690, %rd14115;
	ld.u64 	%rd14117, [%rd14116];
	and.b64  	%rd14118, %rd14117, 255;
	xor.b64  	%rd14119, %rd14118, %rd38868;
	mul.lo.s64 	%rd14120, %rd14119, 1099511628211;
	shr.u64 	%rd14121, %rd14117, 8;
	and.b64  	%rd14122, %rd14121, 255;
	xor.b64  	%rd14123, %rd14122, %rd14120;
	mul.lo.s64 	%rd14124, %rd14123, 1099511628211;
	shr.u64 	%rd14125, %rd14117, 16;
	and.b64  	%rd14126, %rd14125, 255;
	xor.b64  	%rd14127, %rd14126, %rd14124;
	mul.lo.s64 	%rd14128, %rd14127, 1099511628211;
	shr.u64 	%rd14129, %rd14117, 24;
	and.b64  	%rd14130, %rd14129, 255;
	xor.b64  	%rd14131, %rd14130, %rd14128;
	mul.lo.s64 	%rd14132, %rd14131, 1099511628211;
	shr.u64 	%rd14133, %rd14117, 32;
	and.b64  	%rd14134, %rd14133, 255;
	xor.b64  	%rd14135, %rd14134, %rd14132;
	mul.lo.s64 	%rd14136, %rd14135, 1099511628211;
	shr.u64 	%rd14137, %rd14117, 40;
	and.b64  	%rd14138, %rd14137, 255;
	xor.b64  	%rd14139, %rd14138, %rd14136;
	mul.lo.s64 	%rd14140, %rd14139, 1099511628211;
	shr.u64 	%rd14141, %rd14117, 48;
	and.b64  	%rd14142, %rd14141, 255;
	xor.b64  	%rd14143, %rd14142, %rd14140;
	mul.lo.s64 	%rd14144, %rd14143, 1099511628211;
	shr.u64 	%rd14145, %rd14117, 56;
	xor.b64  	%rd14146, %rd14145, %rd14144;
	mul.lo.s64 	%rd14147, %rd14146, 1099511628211;
	ld.u64 	%rd14148, [%rd14116+8];
	and.b64  	%rd14149, %rd14148, 255;
	xor.b64  	%rd14150, %rd14149, %rd14147;
	mul.lo.s64 	%rd14151, %rd14150, 1099511628211;
	shr.u64 	%rd14152, %rd14148, 8;
	and.b64  	%rd14153, %rd14152, 255;
	xor.b64  	%rd14154, %rd14153, %rd14151;
	mul.lo.s64 	%rd14155, %rd14154, 1099511628211;
	shr.u64 	%rd14156, %rd14148, 16;
	and.b64  	%rd14157, %rd14156, 255;
	xor.b64  	%rd14158, %rd14157, %rd14155;
	mul.lo.s64 	%rd14159, %rd14158, 1099511628211;
	shr.u64 	%rd14160, %rd14148, 24;
	and.b64  	%rd14161, %rd14160, 255;
	xor.b64  	%rd14162, %rd14161, %rd14159;
	mul.lo.s64 	%rd14163, %rd14162, 1099511628211;
	shr.u64 	%rd14164, %rd14148, 32;
	and.b64  	%rd14165, %rd14164, 255;
	xor.b64  	%rd14166, %rd14165, %rd14163;
	mul.lo.s64 	%rd14167, %rd14166, 1099511628211;
	shr.u64 	%rd14168, %rd14148, 40;
	and.b64  	%rd14169, %rd14168, 255;
	xor.b64  	%rd14170, %rd14169, %rd14167;
	mul.lo.s64 	%rd14171, %rd14170, 1099511628211;
	shr.u64 	%rd14172, %rd14148, 48;
	and.b64  	%rd14173, %rd14172, 255;
	xor.b64  	%rd14174, %rd14173, %rd14171;
	mul.lo.s64 	%rd14175, %rd14174, 1099511628211;
	shr.u64 	%rd14176, %rd14148, 56;
	xor.b64  	%rd14177, %rd14176, %rd14175;
	mul.lo.s64 	%rd38868, %rd14177, 1099511628211;
	add.s64 	%rd38866, %rd38866, 2;
	setp.ne.s64 	%p569, %rd38866, %rd38869;
	@%p569 bra 	$L__BB37_1966;
$L__BB37_1967:
	setp.eq.s64 	%p570, %rd2404, 0;
	@%p570 bra 	$L__BB37_1969;
	shl.b64 	%rd14178, %rd38869, 3;
	add.s64 	%rd14179, %rd38690, %rd14178;
	ld.u64 	%rd14180, [%rd14179];
	and.b64  	%rd14181, %rd14180, 255;
	xor.b64  	%rd14182, %rd14181, %rd38868;
	mul.lo.s64 	%rd14183, %rd14182, 1099511628211;
	shr.u64 	%rd14184, %rd14180, 8;
	and.b64  	%rd14185, %rd14184, 255;
	xor.b64  	%rd14186, %rd14185, %rd14183;
	mul.lo.s64 	%rd14187, %rd14186, 1099511628211;
	shr.u64 	%rd14188, %rd14180, 16;
	and.b64  	%rd14189, %rd14188, 255;
	xor.b64  	%rd14190, %rd14189, %rd14187;
	mul.lo.s64 	%rd14191, %rd14190, 1099511628211;
	shr.u64 	%rd14192, %rd14180, 24;
	and.b64  	%rd14193, %rd14192, 255;
	xor.b64  	%rd14194, %rd14193, %rd14191;
	mul.lo.s64 	%rd14195, %rd14194, 1099511628211;
	shr.u64 	%rd14196, %rd14180, 32;
	and.b64  	%rd14197, %rd14196, 255;
	xor.b64  	%rd14198, %rd14197, %rd14195;
	mul.lo.s64 	%rd14199, %rd14198, 1099511628211;
	shr.u64 	%rd14200, %rd14180, 40;
	and.b64  	%rd14201, %rd14200, 255;
	xor.b64  	%rd14202, %rd14201, %rd14199;
	mul.lo.s64 	%rd14203, %rd14202, 1099511628211;
	shr.u64 	%rd14204, %rd14180, 48;
	and.b64  	%rd14205, %rd14204, 255;
	xor.b64  	%rd14206, %rd14205, %rd14203;
	mul.lo.s64 	%rd14207, %rd14206, 1099511628211;
	shr.u64 	%rd14208, %rd14180, 56;
	xor.b64  	%rd14209, %rd14208, %rd14207;
	mul.lo.s64 	%rd38868, %rd14209, 1099511628211;
$L__BB37_1969:
	setp.eq.s64 	%p571, %rd1953, 0;
	mov.b64 	%rd38874, -3750763034362895579;
	mov.b64 	%rd38875, 0;
	@%p571 bra 	$L__BB37_1972;
	mov.b64 	%rd38874, -3750763034362895579;
	mov.b64 	%rd38872, 0;
$L__BB37_1971:
	shl.b64 	%rd14215, %rd38872, 3;
	add.s64 	%rd14216, %rd38771, %rd14215;
	ld.u64 	%rd14217, [%rd14216];
	and.b64  	%rd14218, %rd14217, 255;
	xor.b64  	%rd14219, %rd14218, %rd38874;
	mul.lo.s64 	%rd14220, %rd14219, 1099511628211;
	shr.u64 	%rd14221, %rd14217, 8;
	and.b64  	%rd14222, %rd14221, 255;
	xor.b64  	%rd14223, %rd14222, %rd14220;
	mul.lo.s64 	%rd14224, %rd14223, 1099511628211;
	shr.u64 	%rd14225, %rd14217, 16;
	and.b64  	%rd14226, %rd14225, 255;
	xor.b64  	%rd14227, %rd14226, %rd14224;
	mul.lo.s64 	%rd14228, %rd14227, 1099511628211;
	shr.u64 	%rd14229, %rd14217, 24;
	and.b64  	%rd14230, %rd14229, 255;
	xor.b64  	%rd14231, %rd14230, %rd14228;
	mul.lo.s64 	%rd14232, %rd14231, 1099511628211;
	shr.u64 	%rd14233, %rd14217, 32;
	and.b64  	%rd14234, %rd14233, 255;
	xor.b64  	%rd14235, %rd14234, %rd14232;
	mul.lo.s64 	%rd14236, %rd14235, 1099511628211;
	shr.u64 	%rd14237, %rd14217, 40;
	and.b64  	%rd14238, %rd14237, 255;
	xor.b64  	%rd14239, %rd14238, %rd14236;
	mul.lo.s64 	%rd14240, %rd14239, 1099511628211;
	shr.u64 	%rd14241, %rd14217, 48;
	and.b64  	%rd14242, %rd14241, 255;
	xor.b64  	%rd14243, %rd14242, %rd14240;
	mul.lo.s64 	%rd14244, %rd14243, 1099511628211;
	shr.u64 	%rd14245, %rd14217, 56;
	xor.b64  	%rd14246, %rd14245, %rd14244;
	mul.lo.s64 	%rd14247, %rd14246, 1099511628211;
	ld.u64 	%rd14248, [%rd14216+8];
	and.b64  	%rd14249, %rd14248, 255;
	xor.b64  	%rd14250, %rd14249, %rd14247;
	mul.lo.s64 	%rd14251, %rd14250, 1099511628211;
	shr.u64 	%rd14252, %rd14248, 8;
	and.b64  	%rd14253, %rd14252, 255;
	xor.b64  	%rd14254, %rd14253, %rd14251;
	mul.lo.s64 	%rd14255, %rd14254, 1099511628211;
	shr.u64 	%rd14256, %rd14248, 16;
	and.b64  	%rd14257, %rd14256, 255;
	xor.b64  	%rd14258, %rd14257, %rd14255;
	mul.lo.s64 	%rd14259, %rd14258, 1099511628211;
	shr.u64 	%rd14260, %rd14248, 24;
	and.b64  	%rd14261, %rd14260, 255;
	xor.b64  	%rd14262, %rd14261, %rd14259;
	mul.lo.s64 	%rd14263, %rd14262, 1099511628211;
	shr.u64 	%rd14264, %rd14248, 32;
	and.b64  	%rd14265, %rd14264, 255;
	xor.b64  	%rd14266, %rd14265, %rd14263;
	mul.lo.s64 	%rd14267, %rd14266, 1099511628211;
	shr.u64 	%rd14268, %rd14248, 40;
	and.b64  	%rd14269, %rd14268, 255;
	xor.b64  	%rd14270, %rd14269, %rd14267;
	mul.lo.s64 	%rd14271, %rd14270, 1099511628211;
	shr.u64 	%rd14272, %rd14248, 48;
	and.b64  	%rd14273, %rd14272, 255;
	xor.b64  	%rd14274, %rd14273, %rd14271;
	mul.lo.s64 	%rd14275, %rd14274, 1099511628211;
	shr.u64 	%rd14276, %rd14248, 56;
	xor.b64  	%rd14277, %rd14276, %rd14275;
	mul.lo.s64 	%rd38874, %rd14277, 1099511628211;
	add.s64 	%rd38872, %rd38872, 2;
	and.b64  	%rd38875, %rd4132, -2;
	setp.ne.s64 	%p572, %rd38872, %rd38875;
	@%p572 bra 	$L__BB37_1971;
$L__BB37_1972:
	setp.eq.s64 	%p573, %rd2404, 0;
	@%p573 bra 	$L__BB37_1974;
	shl.b64 	%rd14278, %rd38875, 3;
	add.s64 	%rd14279, %rd38771, %rd14278;
	ld.u64 	%rd14280, [%rd14279];
	and.b64  	%rd14281, %rd14280, 255;
	xor.b64  	%rd14282, %rd14281, %rd38874;
	mul.lo.s64 	%rd14283, %rd14282, 1099511628211;
	shr.u64 	%rd14284, %rd14280, 8;
	and.b64  	%rd14285, %rd14284, 255;
	xor.b64  	%rd14286, %rd14285, %rd14283;
	mul.lo.s64 	%rd14287, %rd14286, 1099511628211;
	shr.u64 	%rd14288, %rd14280, 16;
	and.b64  	%rd14289, %rd14288, 255;
	xor.b64  	%rd14290, %rd14289, %rd14287;
	mul.lo.s64 	%rd14291, %rd14290, 1099511628211;
	shr.u64 	%rd14292, %rd14280, 24;
	and.b64  	%rd14293, %rd14292, 255;
	xor.b64  	%rd14294, %rd14293, %rd14291;
	mul.lo.s64 	%rd14295, %rd14294, 1099511628211;
	shr.u64 	%rd14296, %rd14280, 32;
	and.b64  	%rd14297, %rd14296, 255;
	xor.b64  	%rd14298, %rd14297, %rd14295;
	mul.lo.s64 	%rd14299, %rd14298, 1099511628211;
	shr.u64 	%rd14300, %rd14280, 40;
	and.b64  	%rd14301, %rd14300, 255;
	xor.b64  	%rd14302, %rd14301, %rd14299;
	mul.lo.s64 	%rd14303, %rd14302, 1099511628211;
	shr.u64 	%rd14304, %rd14280, 48;
	and.b64  	%rd14305, %rd14304, 255;
	xor.b64  	%rd14306, %rd14305, %rd14303;
	mul.lo.s64 	%rd14307, %rd14306, 1099511628211;
	shr.u64 	%rd14308, %rd14280, 56;
	xor.b64  	%rd14309, %rd14308, %rd14307;
	mul.lo.s64 	%rd38874, %rd14309, 1099511628211;
$L__BB37_1974:
	setp.lt.u64 	%p574, %rd38868, %rd38874;
	mov.u64 	%rd38879, %rd38690;
	@%p574 bra 	$L__BB37_1975;
	bra.uni 	$L__BB37_1980;
$L__BB37_1975:
	mov.u64 	%rd38879, %rd38771;
	mov.u64 	%rd38771, %rd38690;
	bra.uni 	$L__BB37_1980;
$L__BB37_1976:
	setp.eq.s32 	%p575, %r118, 0;
	mov.u64 	%rd38879, %rd38690;
	@%p575 bra 	$L__BB37_1980;
	mov.b64 	%rd38878, 0;
$L__BB37_1978:
	shl.b64 	%rd14311, %rd38878, 3;
	add.s64 	%rd14312, %rd38690, %rd14311;
	ld.u64 	%rd3274, [%rd14312];
	add.s64 	%rd14313, %rd38771, %rd14311;
	ld.u64 	%rd3275, [%rd14313];
	setp.lt.u64 	%p576, %rd3274, %rd3275;
	@%p576 bra 	$L__BB37_1975;
	setp.le.u64 	%p577, %rd3274, %rd3275;
	add.s64 	%rd38878, %rd38878, 1;
	setp.lt.u64 	%p578, %rd38878, %rd1952;
	and.pred  	%p579, %p577, %p578;
	mov.u64 	%rd38879, %rd38690;
	@%p579 bra 	$L__BB37_1978;
$L__BB37_1980:
	setp.eq.s64 	%p580, %rd1953, 0;
	mov.b64 	%rd38883, -3750763034362895579;
	mov.b64 	%rd38884, 0;
	@%p580 bra 	$L__BB37_1983;
	mov.b64 	%rd38883, -3750763034362895579;
	mov.b64 	%rd38881, 0;
$L__BB37_1982:
	shl.b64 	%rd14320, %rd38881, 3;
	add.s64 	%rd14321, %rd38717, %rd14320;
	ld.u64 	%rd14322, [%rd14321];
	and.b64  	%rd14323, %rd14322, 255;
	xor.b64  	%rd14324, %rd14323, %rd38883;
	mul.lo.s64 	%rd14325, %rd14324, 1099511628211;
	shr.u64 	%rd14326, %rd14322, 8;
	and.b64  	%rd14327, %rd14326, 255;
	xor.b64  	%rd14328, %rd14327, %rd14325;
	mul.lo.s64 	%rd14329, %rd14328, 1099511628211;
	shr.u64 	%rd14330, %rd14322, 16;
	and.b64  	%rd14331, %rd14330, 255;
	xor.b64  	%rd14332, %rd14331, %rd14329;
	mul.lo.s64 	%rd14333, %rd14332, 1099511628211;
	shr.u64 	%rd14334, %rd14322, 24;
	and.b64  	%rd14335, %rd14334, 255;
	xor.b64  	%rd14336, %rd14335, %rd14333;
	mul.lo.s64 	%rd14337, %rd14336, 1099511628211;
	shr.u64 	%rd14338, %rd14322, 32;
	and.b64  	%rd14339, %rd14338, 255;
	xor.b64  	%rd14340, %rd14339, %rd14337;
	mul.lo.s64 	%rd14341, %rd14340, 1099511628211;
	shr.u64 	%rd14342, %rd14322, 40;
	and.b64  	%rd14343, %rd14342, 255;
	xor.b64  	%rd14344, %rd14343, %rd14341;
	mul.lo.s64 	%rd14345, %rd14344, 1099511628211;
	shr.u64 	%rd14346, %rd14322, 48;
	and.b64  	%rd14347, %rd14346, 255;
	xor.b64  	%rd14348, %rd14347, %rd14345;
	mul.lo.s64 	%rd14349, %rd14348, 1099511628211;
	shr.u64 	%rd14350, %rd14322, 56;
	xor.b64  	%rd14351, %rd14350, %rd14349;
	mul.lo.s64 	%rd14352, %rd14351, 1099511628211;
	ld.u64 	%rd14353, [%rd14321+8];
	and.b64  	%rd14354, %rd14353, 255;
	xor.b64  	%rd14355, %rd14354, %rd14352;
	mul.lo.s64 	%rd14356, %rd14355, 1099511628211;
	shr.u64 	%rd14357, %rd14353, 8;
	and.b64  	%rd14358, %rd14357, 255;
	xor.b64  	%rd14359, %rd14358, %rd14356;
	mul.lo.s64 	%rd14360, %rd14359, 1099511628211;
	shr.u64 	%rd14361, %rd14353, 16;
	and.b64  	%rd14362, %rd14361, 255;
	xor.b64  	%rd14363, %rd14362, %rd14360;
	mul.lo.s64 	%rd14364, %rd14363, 1099511628211;
	shr.u64 	%rd14365, %rd14353, 24;
	and.b64  	%rd14366, %rd14365, 255;
	xor.b64  	%rd14367, %rd14366, %rd14364;
	mul.lo.s64 	%rd14368, %rd14367, 1099511628211;
	shr.u64 	%rd14369, %rd14353, 32;
	and.b64  	%rd14370, %rd14369, 255;
	xor.b64  	%rd14371, %rd14370, %rd14368;
	mul.lo.s64 	%rd14372, %rd14371, 1099511628211;
	shr.u64 	%rd14373, %rd14353, 40;
	and.b64  	%rd14374, %rd14373, 255;
	xor.b64  	%rd14375, %rd14374, %rd14372;
	mul.lo.s64 	%rd14376, %rd14375, 1099511628211;
	shr.u64 	%rd14377, %rd14353, 48;
	and.b64  	%rd14378, %rd14377, 255;
	xor.b64  	%rd14379, %rd14378, %rd14376;
	mul.lo.s64 	%rd14380, %rd14379, 1099511628211;
	shr.u64 	%rd14381, %rd14353, 56;
	xor.b64  	%rd14382, %rd14381, %rd14380;
	mul.lo.s64 	%rd38883, %rd14382, 1099511628211;
	add.s64 	%rd38881, %rd38881, 2;
	and.b64  	%rd38884, %rd4132, -2;
	setp.ne.s64 	%p581, %rd38881, %rd38884;
	@%p581 bra 	$L__BB37_1982;
$L__BB37_1983:
	setp.eq.s64 	%p582, %rd2404, 0;
	@%p582 bra 	$L__BB37_1985;
	shl.b64 	%rd14383, %rd38884, 3;
	add.s64 	%rd14384, %rd38717, %rd14383;
	ld.u64 	%rd14385, [%rd14384];
	and.b64  	%rd14386, %rd14385, 255;
	xor.b64  	%rd14387, %rd14386, %rd38883;
	mul.lo.s64 	%rd14388, %rd14387, 1099511628211;
	shr.u64 	%rd14389, %rd14385, 8;
	and.b64  	%rd14390, %rd14389, 255;
	xor.b64  	%rd14391, %rd14390, %rd14388;
	mul.lo.s64 	%rd14392, %rd14391, 1099511628211;
	shr.u64 	%rd14393, %rd14385, 16;
	and.b64  	%rd14394, %rd14393, 255;
	xor.b64  	%rd14395, %rd14394, %rd14392;
	mul.lo.s64 	%rd14396, %rd14395, 1099511628211;
	shr.u64 	%rd14397, %rd14385, 24;
	and.b64  	%rd14398, %rd14397, 255;
	xor.b64  	%rd14399, %rd14398, %rd14396;
	mul.lo.s64 	%rd14400, %rd14399, 1099511628211;
	shr.u64 	%rd14401, %rd14385, 32;
	and.b64  	%rd14402, %rd14401, 255;
	xor.b64  	%rd14403, %rd14402, %rd14400;
	mul.lo.s64 	%rd14404, %rd14403, 1099511628211;
	shr.u64 	%rd14405, %rd14385, 40;
	and.b64  	%rd14406, %rd14405, 255;
	xor.b64  	%rd14407, %rd14406, %rd14404;
	mul.lo.s64 	%rd14408, %rd14407, 1099511628211;
	shr.u64 	%rd14409, %rd14385, 48;
	and.b64  	%rd14410, %rd14409, 255;
	xor.b64  	%rd14411, %rd14410, %rd14408;
	mul.lo.s64 	%rd14412, %rd14411, 1099511628211;
	shr.u64 	%rd14413, %rd14385, 56;
	xor.b64  	%rd14414, %rd14413, %rd14412;
	mul.lo.s64 	%rd38883, %rd14414, 1099511628211;
$L__BB37_1985:
	setp.eq.s64 	%p583, %rd1953, 0;
	mov.b64 	%rd38889, -3750763034362895579;
	mov.b64 	%rd38890, 0;
	@%p583 bra 	$L__BB37_1988;
	mov.b64 	%rd38889, -3750763034362895579;
	mov.b64 	%rd38887, 0;
$L__BB37_1987:
	shl.b64 	%rd14420, %rd38887, 3;
	add.s64 	%rd14421, %rd38798, %rd14420;
	ld.u64 	%rd14422, [%rd14421];
	and.b64  	%rd14423, %rd14422, 255;
	xor.b64  	%rd14424, %rd14423, %rd38889;
	mul.lo.s64 	%rd14425, %rd14424, 1099511628211;
	shr.u64 	%rd14426, %rd14422, 8;
	and.b64  	%rd14427, %rd14426, 255;
	xor.b64  	%rd14428, %rd14427, %rd14425;
	mul.lo.s64 	%rd14429, %rd14428, 1099511628211;
	shr.u64 	%rd14430, %rd14422, 16;
	and.b64  	%rd14431, %rd14430, 255;
	xor.b64  	%rd14432, %rd14431, %rd14429;
	mul.lo.s64 	%rd14433, %rd14432, 1099511628211;
	shr.u64 	%rd14434, %rd14422, 24;
	and.b64  	%rd14435, %rd14434, 255;
	xor.b64  	%rd14436, %rd14435, %rd14433;
	mul.lo.s64 	%rd14437, %rd14436, 1099511628211;
	shr.u64 	%rd14438, %rd14422, 32;
	and.b64  	%rd14439, %rd14438, 255;
	xor.b64  	%rd14440, %rd14439, %rd14437;
	mul.lo.s64 	%rd14441, %rd14440, 1099511628211;
	shr.u64 	%rd14442, %rd14422, 40;
	and.b64  	%rd14443, %rd14442, 255;
	xor.b64  	%rd14444, %rd14443, %rd14441;
	mul.lo.s64 	%rd14445, %rd14444, 1099511628211;
	shr.u64 	%rd14446, %rd14422, 48;
	and.b64  	%rd14447, %rd14446, 255;
	xor.b64  	%rd14448, %rd14447, %rd14445;
	mul.lo.s64 	%rd14449, %rd14448, 1099511628211;
	shr.u64 	%rd14450, %rd14422, 56;
	xor.b64  	%rd14451, %rd14450, %rd14449;
	mul.lo.s64 	%rd14452, %rd14451, 1099511628211;
	ld.u64 	%rd14453, [%rd14421+8];
	and.b64  	%rd14454, %rd14453, 255;
	xor.b64  	%rd14455, %rd14454, %rd14452;
	mul.lo.s64 	%rd14456, %rd14455, 1099511628211;
	shr.u64 	%rd14457, %rd14453, 8;
	and.b64  	%rd14458, %rd14457, 255;
	xor.b64  	%rd14459, %rd14458, %rd14456;
	mul.lo.s64 	%rd14460, %rd14459, 1099511628211;
	shr.u64 	%rd14461, %rd14453, 16;
	and.b64  	%rd14462, %rd14461, 255;
	xor.b64  	%rd14463, %rd14462, %rd14460;
	mul.lo.s64 	%rd14464, %rd14463, 1099511628211;
	shr.u64 	%rd14465, %rd14453, 24;
	and.b64  	%rd14466, %rd14465, 255;
	xor.b64  	%rd14467, %rd14466, %rd14464;
	mul.lo.s64 	%rd14468, %rd14467, 1099511628211;
	shr.u64 	%rd14469, %rd14453, 32;
	and.b64  	%rd14470, %rd14469, 255;
	xor.b64  	%rd14471, %rd14470, %rd14468;
	mul.lo.s64 	%rd14472, %rd14471, 1099511628211;
	shr.u64 	%rd14473, %rd14453, 40;
	and.b64  	%rd14474, %rd14473, 255;
	xor.b64  	%rd14475, %rd14474, %rd14472;
	mul.lo.s64 	%rd14476, %rd14475, 1099511628211;
	shr.u64 	%rd14477, %rd14453, 48;
	and.b64  	%rd14478, %rd14477, 255;
	xor.b64  	%rd14479, %rd14478, %rd14476;
	mul.lo.s64 	%rd14480, %rd14479, 1099511628211;
	shr.u64 	%rd14481, %rd14453, 56;
	xor.b64  	%rd14482, %rd14481, %rd14480;
	mul.lo.s64 	%rd38889, %rd14482, 1099511628211;
	add.s64 	%rd38887, %rd38887, 2;
	and.b64  	%rd38890, %rd4132, -2;
	setp.ne.s64 	%p584, %rd38887, %rd38890;
	@%p584 bra 	$L__BB37_1987;
$L__BB37_1988:
	setp.eq.s64 	%p585, %rd2404, 0;
	@%p585 bra 	$L__BB37_1990;
	shl.b64 	%rd14483, %rd38890, 3;
	add.s64 	%rd14484, %rd38798, %rd14483;
	ld.u64 	%rd14485, [%rd14484];
	and.b64  	%rd14486, %rd14485, 255;
	xor.b64  	%rd14487, %rd14486, %rd38889;
	mul.lo.s64 	%rd14488, %rd14487, 1099511628211;
	shr.u64 	%rd14489, %rd14485, 8;
	and.b64  	%rd14490, %rd14489, 255;
	xor.b64  	%rd14491, %rd14490, %rd14488;
	mul.lo.s64 	%rd14492, %rd14491, 1099511628211;
	shr.u64 	%rd14493, %rd14485, 16;
	and.b64  	%rd14494, %rd14493, 255;
	xor.b64  	%rd14495, %rd14494, %rd14492;
	mul.lo.s64 	%rd14496, %rd14495, 1099511628211;
	shr.u64 	%rd14497, %rd14485, 24;
	and.b64  	%rd14498, %rd14497, 255;
	xor.b64  	%rd14499, %rd14498, %rd14496;
	mul.lo.s64 	%rd14500, %rd14499, 1099511628211;
	shr.u64 	%rd14501, %rd14485, 32;
	and.b64  	%rd14502, %rd14501, 255;
	xor.b64  	%rd14503, %rd14502, %rd14500;
	mul.lo.s64 	%rd14504, %rd14503, 1099511628211;
	shr.u64 	%rd14505, %rd14485, 40;
	and.b64  	%rd14506, %rd14505, 255;
	xor.b64  	%rd14507, %rd14506, %rd14504;
	mul.lo.s64 	%rd14508, %rd14507, 1099511628211;
	shr.u64 	%rd14509, %rd14485, 48;
	and.b64  	%rd14510, %rd14509, 255;
	xor.b64  	%rd14511, %rd14510, %rd14508;
	mul.lo.s64 	%rd14512, %rd14511, 1099511628211;
	shr.u64 	%rd14513, %rd14485, 56;
	xor.b64  	%rd14514, %rd14513, %rd14512;
	mul.lo.s64 	%rd38889, %rd14514, 1099511628211;
$L__BB37_1990:
	setp.eq.s64 	%p586, %rd38883, %rd38889;
	@%p586 bra 	$L__BB37_2003;
	setp.eq.s64 	%p587, %rd1953, 0;
	mov.b64 	%rd38895, -3750763034362895579;
	mov.b64 	%rd38896, 0;
	@%p587 bra 	$L__BB37_1994;
	mov.b64 	%rd38895, -3750763034362895579;
	mov.b64 	%rd38893, 0;
	and.b64  	%rd38896, %rd4132, -2;
$L__BB37_1993:
	shl.b64 	%rd14520, %rd38893, 3;
	add.s64 	%rd14521, %rd38717, %rd14520;
	ld.u64 	%rd14522, [%rd14521];
	and.b64  	%rd14523, %rd14522, 255;
	xor.b64  	%rd14524, %rd14523, %rd38895;
	mul.lo.s64 	%rd14525, %rd14524, 1099511628211;
	shr.u64 	%rd14526, %rd14522, 8;
	and.b64  	%rd14527, %rd14526, 255;
	xor.b64  	%rd14528, %rd14527, %rd14525;
	mul.lo.s64 	%rd14529, %rd14528, 1099511628211;
	shr.u64 	%rd14530, %rd14522, 16;
	and.b64  	%rd14531, %rd14530, 255;
	xor.b64  	%rd14532, %rd14531, %rd14529;
	mul.lo.s64 	%rd14533, %rd14532, 1099511628211;
	shr.u64 	%rd14534, %rd14522, 24;
	and.b64  	%rd14535, %rd14534, 255;
	xor.b64  	%rd14536, %rd14535, %rd14533;
	mul.lo.s64 	%rd14537, %rd14536, 1099511628211;
	shr.u64 	%rd14538, %rd14522, 32;
	and.b64  	%rd14539, %rd14538, 255;
	xor.b64  	%rd14540, %rd14539, %rd14537;
	mul.lo.s64 	%rd14541, %rd14540, 1099511628211;
	shr.u64 	%rd14542, %rd14522, 40;
	and.b64  	%rd14543, %rd14542, 255;
	xor.b64  	%rd14544, %rd14543, %rd14541;
	mul.lo.s64 	%rd14545, %rd14544, 1099511628211;
	shr.u64 	%rd14546, %rd14522, 48;
	and.b64  	%rd14547, %rd14546, 255;
	xor.b64  	%rd14548, %rd14547, %rd14545;
	mul.lo.s64 	%rd14549, %rd14548, 1099511628211;
	shr.u64 	%rd14550, %rd14522, 56;
	xor.b64  	%rd14551, %rd14550, %rd14549;
	mul.lo.s64 	%rd14552, %rd14551, 1099511628211;
	ld.u64 	%rd14553, [%rd14521+8];
	and.b64  	%rd14554, %rd14553, 255;
	xor.b64  	%rd14555, %rd14554, %rd14552;
	mul.lo.s64 	%rd14556, %rd14555, 1099511628211;
	shr.u64 	%rd14557, %rd14553, 8;
	and.b64  	%rd14558, %rd14557, 255;
	xor.b64  	%rd14559, %rd14558, %rd14556;
	mul.lo.s64 	%rd14560, %rd14559, 1099511628211;
	shr.u64 	%rd14561, %rd14553, 16;
	and.b64  	%rd14562, %rd14561, 255;
	xor.b64  	%rd14563, %rd14562, %rd14560;
	mul.lo.s64 	%rd14564, %rd14563, 1099511628211;
	shr.u64 	%rd14565, %rd14553, 24;
	and.b64  	%rd14566, %rd14565, 255;
	xor.b64  	%rd14567, %rd14566, %rd14564;
	mul.lo.s64 	%rd14568, %rd14567, 1099511628211;
	shr.u64 	%rd14569, %rd14553, 32;
	and.b64  	%rd14570, %rd14569, 255;
	xor.b64  	%rd14571, %rd14570, %rd14568;
	mul.lo.s64 	%rd14572, %rd14571, 1099511628211;
	shr.u64 	%rd14573, %rd14553, 40;
	and.b64  	%rd14574, %rd14573, 255;
	xor.b64  	%rd14575, %rd14574, %rd14572;
	mul.lo.s64 	%rd14576, %rd14575, 1099511628211;
	shr.u64 	%rd14577, %rd14553, 48;
	and.b64  	%rd14578, %rd14577, 255;
	xor.b64  	%rd14579, %rd14578, %rd14576;
	mul.lo.s64 	%rd14580, %rd14579, 1099511628211;
	shr.u64 	%rd14581, %rd14553, 56;
	xor.b64  	%rd14582, %rd14581, %rd14580;
	mul.lo.s64 	%rd38895, %rd14582, 1099511628211;
	add.s64 	%rd38893, %rd38893, 2;
	setp.ne.s64 	%p588, %rd38893, %rd38896;
	@%p588 bra 	$L__BB37_1993;
$L__BB37_1994:
	setp.eq.s64 	%p589, %rd2404, 0;
	@%p589 bra 	$L__BB37_1996;
	shl.b64 	%rd14583, %rd38896, 3;
	add.s64 	%rd14584, %rd38717, %rd14583;
	ld.u64 	%rd14585, [%rd14584];
	and.b64  	%rd14586, %rd14585, 255;
	xor.b64  	%rd14587, %rd14586, %rd38895;
	mul.lo.s64 	%rd14588, %rd14587, 1099511628211;
	shr.u64 	%rd14589, %rd14585, 8;
	and.b64  	%rd14590, %rd14589, 255;
	xor.b64  	%rd14591, %rd14590, %rd14588;
	mul.lo.s64 	%rd14592, %rd14591, 1099511628211;
	shr.u64 	%rd14593, %rd14585, 16;
	and.b64  	%rd14594, %rd14593, 255;
	xor.b64  	%rd14595, %rd14594, %rd14592;
	mul.lo.s64 	%rd14596, %rd14595, 1099511628211;
	shr.u64 	%rd14597, %rd14585, 24;
	and.b64  	%rd14598, %rd14597, 255;
	xor.b64  	%rd14599, %rd14598, %rd14596;
	mul.lo.s64 	%rd14600, %rd14599, 1099511628211;
	shr.u64 	%rd14601, %rd14585, 32;
	and.b64  	%rd14602, %rd14601, 255;
	xor.b64  	%rd14603, %rd14602, %rd14600;
	mul.lo.s64 	%rd14604, %rd14603, 1099511628211;
	shr.u64 	%rd14605, %rd14585, 40;
	and.b64  	%rd14606, %rd14605, 255;
	xor.b64  	%rd14607, %rd14606, %rd14604;
	mul.lo.s64 	%rd14608, %rd14607, 1099511628211;
	shr.u64 	%rd14609, %rd14585, 48;
	and.b64  	%rd14610, %rd14609, 255;
	xor.b64  	%rd14611, %rd14610, %rd14608;
	mul.lo.s64 	%rd14612, %rd14611, 1099511628211;
	shr.u64 	%rd14613, %rd14585, 56;
	xor.b64  	%rd14614, %rd14613, %rd14612;
	mul.lo.s64 	%rd38895, %rd14614, 1099511628211;
$L__BB37_1996:
	setp.eq.s64 	%p590, %rd1953, 0;
	mov.b64 	%rd38901, -3750763034362895579;
	mov.b64 	%rd38902, 0;
	@%p590 bra 	$L__BB37_1999;
	mov.b64 	%rd38901, -3750763034362895579;
	mov.b64 	%rd38899, 0;
$L__BB37_1998:
	shl.b64 	%rd14620, %rd38899, 3;
	add.s64 	%rd14621, %rd38798, %rd14620;
	ld.u64 	%rd14622, [%rd14621];
	and.b64  	%rd14623, %rd14622, 255;
	xor.b64  	%rd14624, %rd14623, %rd38901;
	mul.lo.s64 	%rd14625, %rd14624, 1099511628211;
	shr.u64 	%rd14626, %rd14622, 8;
	and.b64  	%rd14627, %rd14626, 255;
	xor.b64  	%rd14628, %rd14627, %rd14625;
	mul.lo.s64 	%rd14629, %rd14628, 1099511628211;
	shr.u64 	%rd14630, %rd14622, 16;
	and.b64  	%rd14631, %rd14630, 255;
	xor.b64  	%rd14632, %rd14631, %rd14629;
	mul.lo.s64 	%rd14633, %rd14632, 1099511628211;
	shr.u64 	%rd14634, %rd14622, 24;
	and.b64  	%rd14635, %rd14634, 255;
	xor.b64  	%rd14636, %rd14635, %rd14633;
	mul.lo.s64 	%rd14637, %rd14636, 1099511628211;
	shr.u64 	%rd14638, %rd14622, 32;
	and.b64  	%rd14639, %rd14638, 255;
	xor.b64  	%rd14640, %rd14639, %rd14637;
	mul.lo.s64 	%rd14641, %rd14640, 1099511628211;
	shr.u64 	%rd14642, %rd14622, 40;
	and.b64  	%rd14643, %rd14642, 255;
	xor.b64  	%rd14644, %rd14643, %rd14641;
	mul.lo.s64 	%rd14645, %rd14644, 1099511628211;
	shr.u64 	%rd14646, %rd14622, 48;
	and.b64  	%rd14647, %rd14646, 255;
	xor.b64  	%rd14648, %rd14647, %rd14645;
	mul.lo.s64 	%rd14649, %rd14648, 1099511628211;
	shr.u64 	%rd14650, %rd14622, 56;
	xor.b64  	%rd14651, %rd14650, %rd14649;
	mul.lo.s64 	%rd14652, %rd14651, 1099511628211;
	ld.u64 	%rd14653, [%rd14621+8];
	and.b64  	%rd14654, %rd14653, 255;
	xor.b64  	%rd14655, %rd14654, %rd14652;
	mul.lo.s64 	%rd14656, %rd14655, 1099511628211;
	shr.u64 	%rd14657, %rd14653, 8;
	and.b64  	%rd14658, %rd14657, 255;
	xor.b64  	%rd14659, %rd14658, %rd14656;
	mul.lo.s64 	%rd14660, %rd14659, 1099511628211;
	shr.u64 	%rd14661, %rd14653, 16;
	and.b64  	%rd14662, %rd14661, 255;
	xor.b64  	%rd14663, %rd14662, %rd14660;
	mul.lo.s64 	%rd14664, %rd14663, 1099511628211;
	shr.u64 	%rd14665, %rd14653, 24;
	and.b64  	%rd14666, %rd14665, 255;
	xor.b64  	%rd14667, %rd14666, %rd14664;
	mul.lo.s64 	%rd14668, %rd14667, 1099511628211;
	shr.u64 	%rd14669, %rd14653, 32;
	and.b64  	%rd14670, %rd14669, 255;
	xor.b64  	%rd14671, %rd14670, %rd14668;
	mul.lo.s64 	%rd14672, %rd14671, 1099511628211;
	shr.u64 	%rd14673, %rd14653, 40;
	and.b64  	%rd14674, %rd14673, 255;
	xor.b64  	%rd14675, %rd14674, %rd14672;
	mul.lo.s64 	%rd14676, %rd14675, 1099511628211;
	shr.u64 	%rd14677, %rd14653, 48;
	and.b64  	%rd14678, %rd14677, 255;
	xor.b64  	%rd14679, %rd14678, %rd14676;
	mul.lo.s64 	%rd14680, %rd14679, 1099511628211;
	shr.u64 	%rd14681, %rd14653, 56;
	xor.b64  	%rd14682, %rd14681, %rd14680;
	mul.lo.s64 	%rd38901, %rd14682, 1099511628211;
	add.s64 	%rd38899, %rd38899, 2;
	and.b64  	%rd38902, %rd4132, -2;
	setp.ne.s64 	%p591, %rd38899, %rd38902;
	@%p591 bra 	$L__BB37_1998;
$L__BB37_1999:
	setp.eq.s64 	%p592, %rd2404, 0;
	@%p592 bra 	$L__BB37_2001;
	shl.b64 	%rd14683, %rd38902, 3;
	add.s64 	%rd14684, %rd38798, %rd14683;
	ld.u64 	%rd14685, [%rd14684];
	and.b64  	%rd14686, %rd14685, 255;
	xor.b64  	%rd14687, %rd14686, %rd38901;
	mul.lo.s64 	%rd14688, %rd14687, 1099511628211;
	shr.u64 	%rd14689, %rd14685, 8;
	and.b64  	%rd14690, %rd14689, 255;
	xor.b64  	%rd14691, %rd14690, %rd14688;
	mul.lo.s64 	%rd14692, %rd14691, 1099511628211;
	shr.u64 	%rd14693, %rd14685, 16;
	and.b64  	%rd14694, %rd14693, 255;
	xor.b64  	%rd14695, %rd14694, %rd14692;
	mul.lo.s64 	%rd14696, %rd14695, 1099511628211;
	shr.u64 	%rd14697, %rd14685, 24;
	and.b64  	%rd14698, %rd14697, 255;
	xor.b64  	%rd14699, %rd14698, %rd14696;
	mul.lo.s64 	%rd14700, %rd14699, 1099511628211;
	shr.u64 	%rd14701, %rd14685, 32;
	and.b64  	%rd14702, %rd14701, 255;
	xor.b64  	%rd14703, %rd14702, %rd14700;
	mul.lo.s64 	%rd14704, %rd14703, 1099511628211;
	shr.u64 	%rd14705, %rd14685, 40;
	and.b64  	%rd14706, %rd14705, 255;
	xor.b64  	%rd14707, %rd14706, %rd14704;
	mul.lo.s64 	%rd14708, %rd14707, 1099511628211;
	shr.u64 	%rd14709, %rd14685, 48;
	and.b64  	%rd14710, %rd14709, 255;
	xor.b64  	%rd14711, %rd14710, %rd14708;
	mul.lo.s64 	%rd14712, %rd14711, 1099511628211;
	shr.u64 	%rd14713, %rd14685, 56;
	xor.b64  	%rd14714, %rd14713, %rd14712;
	mul.lo.s64 	%rd38901, %rd14714, 1099511628211;
$L__BB37_2001:
	setp.lt.u64 	%p593, %rd38895, %rd38901;
	mov.u64 	%rd38906, %rd38717;
	@%p593 bra 	$L__BB37_2002;
	bra.uni 	$L__BB37_2007;
$L__BB37_2002:
	mov.u64 	%rd38906, %rd38798;
	mov.u64 	%rd38798, %rd38717;
	bra.uni 	$L__BB37_2007;
$L__BB37_2003:
	setp.eq.s32 	%p594, %r118, 0;
	mov.u64 	%rd38906, %rd38717;
	@%p594 bra 	$L__BB37_2007;
	mov.b64 	%rd38905, 0;
$L__BB37_2005:
	shl.b64 	%rd14716, %rd38905, 3;
	add.s64 	%rd14717, %rd38717, %rd14716;
	ld.u64 	%rd3320, [%rd14717];
	add.s64 	%rd14718, %rd38798, %rd14716;
	ld.u64 	%rd3321, [%rd14718];
	setp.lt.u64 	%p595, %rd3320, %rd3321;
	@%p595 bra 	$L__BB37_2002;
	setp.le.u64 	%p596, %rd3320, %rd3321;
	add.s64 	%rd38905, %rd38905, 1;
	setp.lt.u64 	%p597, %rd38905, %rd1952;
	and.pred  	%p598, %p596, %p597;
	mov.u64 	%rd38906, %rd38717;
	@%p598 bra 	$L__BB37_2005;
$L__BB37_2007:
	setp.eq.s64 	%p599, %rd1953, 0;
	mov.b64 	%rd38910, -3750763034362895579;
	mov.b64 	%rd38911, 0;
	@%p599 bra 	$L__BB37_2010;
	mov.b64 	%rd38910, -3750763034362895579;
	mov.b64 	%rd38908, 0;
$L__BB37_2009:
	shl.b64 	%rd14725, %rd38908, 3;
	add.s64 	%rd14726, %rd38744, %rd14725;
	ld.u64 	%rd14727, [%rd14726];
	and.b64  	%rd14728, %rd14727, 255;
	xor.b64  	%rd14729, %rd14728, %rd38910;
	mul.lo.s64 	%rd14730, %rd14729, 1099511628211;
	shr.u64 	%rd14731, %rd14727, 8;
	and.b64  	%rd14732, %rd14731, 255;
	xor.b64  	%rd14733, %rd14732, %rd14730;
	mul.lo.s64 	%rd14734, %rd14733, 1099511628211;
	shr.u64 	%rd14735, %rd14727, 16;
	and.b64  	%rd14736, %rd14735, 255;
	xor.b64  	%rd14737, %rd14736, %rd14734;
	mul.lo.s64 	%rd14738, %rd14737, 1099511628211;
	shr.u64 	%rd14739, %rd14727, 24;
	and.b64  	%rd14740, %rd14739, 255;
	xor.b64  	%rd14741, %rd14740, %rd14738;
	mul.lo.s64 	%rd14742, %rd14741, 1099511628211;
	shr.u64 	%rd14743, %rd14727, 32;
	and.b64  	%rd14744, %rd14743, 255;
	xor.b64  	%rd14745, %rd14744, %rd14742;
	mul.lo.s64 	%rd14746, %rd14745, 1099511628211;
	shr.u64 	%rd14747, %rd14727, 40;
	and.b64  	%rd14748, %rd14747, 255;
	xor.b64  	%rd14749, %rd14748, %rd14746;
	mul.lo.s64 	%rd14750, %rd14749, 1099511628211;
	shr.u64 	%rd14751, %rd14727, 48;
	and.b64  	%rd14752, %rd14751, 255;
	xor.b64  	%rd14753, %rd14752, %rd14750;
	mul.lo.s64 	%rd14754, %rd14753, 1099511628211;
	shr.u64 	%rd14755, %rd14727, 56;
	xor.b64  	%rd14756, %rd14755, %rd14754;
	mul.lo.s64 	%rd14757, %rd14756, 1099511628211;
	ld.u64 	%rd14758, [%rd14726+8];
	and.b64  	%rd14759, %rd14758, 255;
	xor.b64  	%rd14760, %rd14759, %rd14757;
	mul.lo.s64 	%rd14761, %rd14760, 1099511628211;
	shr.u64 	%rd14762, %rd14758, 8;
	and.b64  	%rd14763, %rd14762, 255;
	xor.b64  	%rd14764, %rd14763, %rd14761;
	mul.lo.s64 	%rd14765, %rd14764, 1099511628211;
	shr.u64 	%rd14766, %rd14758, 16;
	and.b64  	%rd14767, %rd14766, 255;
	xor.b64  	%rd14768, %rd14767, %rd14765;
	mul.lo.s64 	%rd14769, %rd14768, 1099511628211;
	shr.u64 	%rd14770, %rd14758, 24;
	and.b64  	%rd14771, %rd14770, 255;
	xor.b64  	%rd14772, %rd14771, %rd14769;
	mul.lo.s64 	%rd14773, %rd14772, 1099511628211;
	shr.u64 	%rd14774, %rd14758, 32;
	and.b64  	%rd14775, %rd14774, 255;
	xor.b64  	%rd14776, %rd14775, %rd14773;
	mul.lo.s64 	%rd14777, %rd14776, 1099511628211;
	shr.u64 	%rd14778, %rd14758, 40;
	and.b64  	%rd14779, %rd14778, 255;
	xor.b64  	%rd14780, %rd14779, %rd14777;
	mul.lo.s64 	%rd14781, %rd14780, 1099511628211;
	shr.u64 	%rd14782, %rd14758, 48;
	and.b64  	%rd14783, %rd14782, 255;
	xor.b64  	%rd14784, %rd14783, %rd14781;
	mul.lo.s64 	%rd14785, %rd14784, 1099511628211;
	shr.u64 	%rd14786, %rd14758, 56;
	xor.b64  	%rd14787, %rd14786, %rd14785;
	mul.lo.s64 	%rd38910, %rd14787, 1099511628211;
	add.s64 	%rd38908, %rd38908, 2;
	and.b64  	%rd38911, %rd4132, -2;
	setp.ne.s64 	%p600, %rd38908, %rd38911;
	@%p600 bra 	$L__BB37_2009;
$L__BB37_2010:
	setp.eq.s64 	%p601, %rd2404, 0;
	@%p601 bra 	$L__BB37_2012;
	shl.b64 	%rd14788, %rd38911, 3;
	add.s64 	%rd14789, %rd38744, %rd14788;
	ld.u64 	%rd14790, [%rd14789];
	and.b64  	%rd14791, %rd14790, 255;
	xor.b64  	%rd14792, %rd14791, %rd38910;
	mul.lo.s64 	%rd14793, %rd14792, 1099511628211;
	shr.u64 	%rd14794, %rd14790, 8;
	and.b64  	%rd14795, %rd14794, 255;
	xor.b64  	%rd14796, %rd14795, %rd14793;
	mul.lo.s64 	%rd14797, %rd14796, 1099511628211;
	shr.u64 	%rd14798, %rd14790, 16;
	and.b64  	%rd14799, %rd14798, 255;
	xor.b64  	%rd14800, %rd14799, %rd14797;
	mul.lo.s64 	%rd14801, %rd14800, 1099511628211;
	shr.u64 	%rd14802, %rd14790, 24;
	and.b64  	%rd14803, %rd14802, 255;
	xor.b64  	%rd14804, %rd14803, %rd14801;
	mul.lo.s64 	%rd14805, %rd14804, 1099511628211;
	shr.u64 	%rd14806, %rd14790, 32;
	and.b64  	%rd14807, %rd14806, 255;
	xor.b64  	%rd14808, %rd14807, %rd14805;
	mul.lo.s64 	%rd14809, %rd14808, 1099511628211;
	shr.u64 	%rd14810, %rd14790, 40;
	and.b64  	%rd14811, %rd14810, 255;
	xor.b64  	%rd14812, %rd14811, %rd14809;
	mul.lo.s64 	%rd14813, %rd14812, 1099511628211;
	shr.u64 	%rd14814, %rd14790, 48;
	and.b64  	%rd14815, %rd14814, 255;
	xor.b64  	%rd14816, %rd14815, %rd14813;
	mul.lo.s64 	%rd14817, %rd14816, 1099511628211;
	shr.u64 	%rd14818, %rd14790, 56;
	xor.b64  	%rd14819, %rd14818, %rd14817;
	mul.lo.s64 	%rd38910, %rd14819, 1099511628211;
$L__BB37_2012:
	setp.eq.s64 	%p602, %rd1953, 0;
	mov.b64 	%rd38916, -3750763034362895579;
	mov.b64 	%rd38917, 0;
	@%p602 bra 	$L__BB37_2015;
	mov.b64 	%rd38916, -3750763034362895579;
	mov.b64 	%rd38914, 0;
$L__BB37_2014:
	shl.b64 	%rd14825, %rd38914, 3;
	add.s64 	%rd14826, %rd38825, %rd14825;
	ld.u64 	%rd14827, [%rd14826];
	and.b64  	%rd14828, %rd14827, 255;
	xor.b64  	%rd14829, %rd14828, %rd38916;
	mul.lo.s64 	%rd14830, %rd14829, 1099511628211;
	shr.u64 	%rd14831, %rd14827, 8;
	and.b64  	%rd14832, %rd14831, 255;
	xor.b64  	%rd14833, %rd14832, %rd14830;
	mul.lo.s64 	%rd14834, %rd14833, 1099511628211;
	shr.u64 	%rd14835, %rd14827, 16;
	and.b64  	%rd14836, %rd14835, 255;
	xor.b64  	%rd14837, %rd14836, %rd14834;
	mul.lo.s64 	%rd14838, %rd14837, 1099511628211;
	shr.u64 	%rd14839, %rd14827, 24;
	and.b64  	%rd14840, %rd14839, 255;
	xor.b64  	%rd14841, %rd14840, %rd14838;
	mul.lo.s64 	%rd14842, %rd14841, 1099511628211;
	shr.u64 	%rd14843, %rd14827, 32;
	and.b64  	%rd14844, %rd14843, 255;
	xor.b64  	%rd14845, %rd14844, %rd14842;
	mul.lo.s64 	%rd14846, %rd14845, 1099511628211;
	shr.u64 	%rd14847, %rd14827, 40;
	and.b64  	%rd14848, %rd14847, 255;
	xor.b64  	%rd14849, %rd14848, %rd14846;
	mul.lo.s64 	%rd14850, %rd14849, 1099511628211;
	shr.u64 	%rd14851, %rd14827, 48;
	and.b64  	%rd14852, %rd14851, 255;
	xor.b64  	%rd14853, %rd14852, %rd14850;
	mul.lo.s64 	%rd14854, %rd14853, 1099511628211;
	shr.u64 	%rd14855, %rd14827, 56;
	xor.b64  	%rd14856, %rd14855, %rd14854;
	mul.lo.s64 	%rd14857, %rd14856, 1099511628211;
	ld.u64 	%rd14858, [%rd14826+8];
	and.b64  	%rd14859, %rd14858, 255;
	xor.b64  	%rd14860, %rd14859, %rd14857;
	mul.lo.s64 	%rd14861, %rd14860, 1099511628211;
	shr.u64 	%rd14862, %rd14858, 8;
	and.b64  	%rd14863, %rd14862, 255;
	xor.b64  	%rd14864, %rd14863, %rd14861;
	mul.lo.s64 	%rd14865, %rd14864, 1099511628211;
	shr.u64 	%rd14866, %rd14858, 16;
	and.b64  	%rd14867, %rd14866, 255;
	xor.b64  	%rd14868, %rd14867, %rd14865;
	mul.lo.s64 	%rd14869, %rd14868, 1099511628211;
	shr.u64 	%rd14870, %rd14858, 24;
	and.b64  	%rd14871, %rd14870, 255;
	xor.b64  	%rd14872, %rd14871, %rd14869;
	mul.lo.s64 	%rd14873, %rd14872, 1099511628211;
	shr.u64 	%rd14874, %rd14858, 32;
	and.b64  	%rd14875, %rd14874, 255;
	xor.b64  	%rd14876, %rd14875, %rd14873;
	mul.lo.s64 	%rd14877, %rd14876, 1099511628211;
	shr.u64 	%rd14878, %rd14858, 40;
	and.b64  	%rd14879, %rd14878, 255;
	xor.b64  	%rd14880, %rd14879, %rd14877;
	mul.lo.s64 	%rd14881, %rd14880, 1099511628211;
	shr.u64 	%rd14882, %rd14858, 48;
	and.b64  	%rd14883, %rd14882, 255;
	xor.b64  	%rd14884, %rd14883, %rd14881;
	mul.lo.s64 	%rd14885, %rd14884, 1099511628211;
	shr.u64 	%rd14886, %rd14858, 56;
	xor.b64  	%rd14887, %rd14886, %rd14885;
	mul.lo.s64 	%rd38916, %rd14887, 1099511628211;
	add.s64 	%rd38914, %rd38914, 2;
	and.b64  	%rd38917, %rd4132, -2;
	setp.ne.s64 	%p603, %rd38914, %rd38917;
	@%p603 bra 	$L__BB37_2014;
$L__BB37_2015:
	setp.eq.s64 	%p604, %rd2404, 0;
	@%p604 bra 	$L__BB37_2017;
	shl.b64 	%rd14888, %rd38917, 3;
	add.s64 	%rd14889, %rd38825, %rd14888;
	ld.u64 	%rd14890, [%rd14889];
	and.b64  	%rd14891, %rd14890, 255;
	xor.b64  	%rd14892, %rd14891, %rd38916;
	mul.lo.s64 	%rd14893, %rd14892, 1099511628211;
	shr.u64 	%rd14894, %rd14890, 8;
	and.b64  	%rd14895, %rd14894, 255;
	xor.b64  	%rd14896, %rd14895, %rd14893;
	mul.lo.s64 	%rd14897, %rd14896, 1099511628211;
	shr.u64 	%rd14898, %rd14890, 16;
	and.b64  	%rd14899, %rd14898, 255;
	xor.b64  	%rd14900, %rd14899, %rd14897;
	mul.lo.s64 	%rd14901, %rd14900, 1099511628211;
	shr.u64 	%rd14902, %rd14890, 24;
	and.b64  	%rd14903, %rd14902, 255;
	xor.b64  	%rd14904, %rd14903, %rd14901;
	mul.lo.s64 	%rd14905, %rd14904, 1099511628211;
	shr.u64 	%rd14906, %rd14890, 32;
	and.b64  	%rd14907, %rd14906, 255;
	xor.b64  	%rd14908, %rd14907, %rd14905;
	mul.lo.s64 	%rd14909, %rd14908, 1099511628211;
	shr.u64 	%rd14910, %rd14890, 40;
	and.b64  	%rd14911, %rd14910, 255;
	xor.b64  	%rd14912, %rd14911, %rd14909;
	mul.lo.s64 	%rd14913, %rd14912, 1099511628211;
	shr.u64 	%rd14914, %rd14890, 48;
	and.b64  	%rd14915, %rd14914, 255;
	xor.b64  	%rd14916, %rd14915, %rd14913;
	mul.lo.s64 	%rd14917, %rd14916, 1099511628211;
	shr.u64 	%rd14918, %rd14890, 56;
	xor.b64  	%rd14919, %rd14918, %rd14917;
	mul.lo.s64 	%rd38916, %rd14919, 1099511628211;
$L__BB37_2017:
	setp.eq.s64 	%p605, %rd38910, %rd38916;
	@%p605 bra 	$L__BB37_2030;
	setp.eq.s64 	%p606, %rd1953, 0;
	mov.b64 	%rd38922, -3750763034362895579;
	mov.b64 	%rd38923, 0;
	@%p606 bra 	$L__BB37_2021;
	mov.b64 	%rd38922, -3750763034362895579;
	mov.b64 	%rd38920, 0;
	and.b64  	%rd38923, %rd4132, -2;
$L__BB37_2020:
	shl.b64 	%rd14925, %rd38920, 3;
	add.s64 	%rd14926, %rd38744, %rd14925;
	ld.u64 	%rd14927, [%rd14926];
	and.b64  	%rd14928, %rd14927, 255;
	xor.b64  	%rd14929, %rd14928, %rd38922;
	mul.lo.s64 	%rd14930, %rd14929, 1099511628211;
	shr.u64 	%rd14931, %rd14927, 8;
	and.b64  	%rd14932, %rd14931, 255;
	xor.b64  	%rd14933, %rd14932, %rd14930;
	mul.lo.s64 	%rd14934, %rd14933, 1099511628211;
	shr.u64 	%rd14935, %rd14927, 16;
	and.b64  	%rd14936, %rd14935, 255;
	xor.b64  	%rd14937, %rd14936, %rd14934;
	mul.lo.s64 	%rd14938, %rd14937, 1099511628211;
	shr.u64 	%rd14939, %rd14927, 24;
	and.b64  	%rd14940, %rd14939, 255;
	xor.b64  	%rd14941, %rd14940, %rd14938;
	mul.lo.s64 	%rd14942, %rd14941, 1099511628211;
	shr.u64 	%rd14943, %rd14927, 32;
	and.b64  	%rd14944, %rd14943, 255;
	xor.b64  	%rd14945, %rd14944, %rd14942;
	mul.lo.s64 	%rd14946, %rd14945, 1099511628211;
	shr.u64 	%rd14947, %rd14927, 40;
	and.b64  	%rd14948, %rd14947, 255;
	xor.b64  	%rd14949, %rd14948, %rd14946;
	mul.lo.s64 	%rd14950, %rd14949, 1099511628211;
	shr.u64 	%rd14951, %rd14927, 48;
	and.b64  	%rd14952, %rd14951, 255;
	xor.b64  	%rd14953, %rd14952, %rd14950;
	mul.lo.s64 	%rd14954, %rd14953, 1099511628211;
	shr.u64 	%rd14955, %rd14927, 56;
	xor.b64  	%rd14956, %rd14955, %rd14954;
	mul.lo.s64 	%rd14957, %rd14956, 1099511628211;
	ld.u64 	%rd14958, [%rd14926+8];
	and.b64  	%rd14959, %rd14958, 255;
	xor.b64  	%rd14960, %rd14959, %rd14957;
	mul.lo.s64 	%rd14961, %rd14960, 1099511628211;
	shr.u64 	%rd14962, %rd14958, 8;
	and.b64  	%rd14963, %rd14962, 255;
	xor.b64  	%rd14964, %rd14963, %rd14961;
	mul.lo.s64 	%rd14965, %rd14964, 1099511628211;
	shr.u64 	%rd14966, %rd14958, 16;
	and.b64  	%rd14967, %rd14966, 255;
	xor.b64  	%rd14968, %rd14967, %rd14965;
	mul.lo.s64 	%rd14969, %rd14968, 1099511628211;
	shr.u64 	%rd14970, %rd14958, 24;
	and.b64  	%rd14971, %rd14970, 255;
	xor.b64  	%rd14972, %rd14971, %rd14969;
	mul.lo.s64 	%rd14973, %rd14972, 1099511628211;
	shr.u64 	%rd14974, %rd14958, 32;
	and.b64  	%rd14975, %rd14974, 255;
	xor.b64  	%rd14976, %rd14975, %rd14973;
	mul.lo.s64 	%rd14977, %rd14976, 1099511628211;
	shr.u64 	%rd14978, %rd14958, 40;
	and.b64  	%rd14979, %rd14978, 255;
	xor.b64  	%rd14980, %rd14979, %rd14977;
	mul.lo.s64 	%rd14981, %rd14980, 1099511628211;
	shr.u64 	%rd14982, %rd14958, 48;
	and.b64  	%rd14983, %rd14982, 255;
	xor.b64  	%rd14984, %rd14983, %rd14981;
	mul.lo.s64 	%rd14985, %rd14984, 1099511628211;
	shr.u64 	%rd14986, %rd14958, 56;
	xor.b64  	%rd14987, %rd14986, %rd14985;
	mul.lo.s64 	%rd38922, %rd14987, 1099511628211;
	add.s64 	%rd38920, %rd38920, 2;
	setp.ne.s64 	%p607, %rd38920, %rd38923;
	@%p607 bra 	$L__BB37_2020;
$L__BB37_2021:
	setp.eq.s64 	%p608, %rd2404, 0;
	@%p608 bra 	$L__BB37_2023;
	shl.b64 	%rd14988, %rd38923, 3;
	add.s64 	%rd14989, %rd38744, %rd14988;
	ld.u64 	%rd14990, [%rd14989];
	and.b64  	%rd14991, %rd14990, 255;
	xor.b64  	%rd14992, %rd14991, %rd38922;
	mul.lo.s64 	%rd14993, %rd14992, 1099511628211;
	shr.u64 	%rd14994, %rd14990, 8;
	and.b64  	%rd14995, %rd14994, 255;
	xor.b64  	%rd14996, %rd14995, %rd14993;
	mul.lo.s64 	%rd14997, %rd14996, 1099511628211;
	shr.u64 	%rd14998, %rd14990, 16;
	and.b64  	%rd14999, %rd14998, 255;
	xor.b64  	%rd15000, %rd14999, %rd14997;
	mul.lo.s64 	%rd15001, %rd15000, 1099511628211;
	shr.u64 	%rd15002, %rd14990, 24;
	and.b64  	%rd15003, %rd15002, 255;
	xor.b64  	%rd15004, %rd15003, %rd15001;
	mul.lo.s64 	%rd15005, %rd15004, 1099511628211;
	shr.u64 	%rd15006, %rd14990, 32;
	and.b64  	%rd15007, %rd15006, 255;
	xor.b64  	%rd15008, %rd15007, %rd15005;
	mul.lo.s64 	%rd15009, %rd15008, 1099511628211;
	shr.u64 	%rd15010, %rd14990, 40;
	and.b64  	%rd15011, %rd15010, 255;
	xor.b64  	%rd15012, %rd15011, %rd15009;
	mul.lo.s64 	%rd15013, %rd15012, 1099511628211;
	shr.u64 	%rd15014, %rd14990, 48;
	and.b64  	%rd15015, %rd15014, 255;
	xor.b64  	%rd15016, %rd15015, %rd15013;
	mul.lo.s64 	%rd15017, %rd15016, 1099511628211;
	shr.u64 	%rd15018, %rd14990, 56;
	xor.b64  	%rd15019, %rd15018, %rd15017;
	mul.lo.s64 	%rd38922, %rd15019, 1099511628211;
$L__BB37_2023:
	setp.eq.s64 	%p609, %rd1953, 0;
	mov.b64 	%rd38928, -3750763034362895579;
	mov.b64 	%rd38929, 0;
	@%p609 bra 	$L__BB37_2026;
	mov.b64 	%rd38928, -3750763034362895579;
	mov.b64 	%rd38926, 0;
$L__BB37_2025:
	shl.b64 	%rd15025, %rd38926, 3;
	add.s64 	%rd15026, %rd38825, %rd15025;
	ld.u64 	%rd15027, [%rd15026];
	and.b64  	%rd15028, %rd15027, 255;
	xor.b64  	%rd15029, %rd15028, %rd38928;
	mul.lo.s64 	%rd15030, %rd15029, 1099511628211;
	shr.u64 	%rd15031, %rd15027, 8;
	and.b64  	%rd15032, %rd15031, 255;
	xor.b64  	%rd15033, %rd15032, %rd15030;
	mul.lo.s64 	%rd15034, %rd15033, 1099511628211;
	shr.u64 	%rd15035, %rd15027, 16;
	and.b64  	%rd15036, %rd15035, 255;
	xor.b64  	%rd15037, %rd15036, %rd15034;
	mul.lo.s64 	%rd15038, %rd15037, 1099511628211;
	shr.u64 	%rd15039, %rd15027, 24;
	and.b64  	%rd15040, %rd15039, 255;
	xor.b64  	%rd15041, %rd15040, %rd15038;
	mul.lo.s64 	%rd15042, %rd15041, 1099511628211;
	shr.u64 	%rd15043, %rd15027, 32;
	and.b64  	%rd15044, %rd15043, 255;
	xor.b64  	%rd15045, %rd15044, %rd15042;
	mul.lo.s64 	%rd15046, %rd15045, 1099511628211;
	shr.u64 	%rd15047, %rd15027, 40;
	and.b64  	%rd15048, %rd15047, 255;
	xor.b64  	%rd15049, %rd15048, %rd15046;
	mul.lo.s64 	%rd15050, %rd15049, 1099511628211;
	shr.u64 	%rd15051, %rd15027, 48;
	and.b64  	%rd15052, %rd15051, 255;
	xor.b64  	%rd15053, %rd15052, %rd15050;
	mul.lo.s64 	%rd15054, %rd15053, 1099511628211;
	shr.u64 	%rd15055, %rd15027, 56;
	xor.b64  	%rd15056, %rd15055, %rd15054;
	mul.lo.s64 	%rd15057, %rd15056, 1099511628211;
	ld.u64 	%rd15058, [%rd15026+8];
	and.b64  	%rd15059, %rd15058, 255;
	xor.b64  	%rd15060, %rd15059, %rd15057;
	mul.lo.s64 	%rd15061, %rd15060, 1099511628211;
	shr.u64 	%rd15062, %rd15058, 8;
	and.b64  	%rd15063, %rd15062, 255;
	xor.b64  	%rd15064, %rd15063, %rd15061;
	mul.lo.s64 	%rd15065, %rd15064, 1099511628211;
	shr.u64 	%rd15066, %rd15058, 16;
	and.b64  	%rd15067, %rd15066, 255;
	xor.b64  	%rd15068, %rd15067, %rd15065;
	mul.lo.s64 	%rd15069, %rd15068, 1099511628211;
	shr.u64 	%rd15070, %rd15058, 24;
	and.b64  	%rd15071, %rd15070, 255;
	xor.b64  	%rd15072, %rd15071, %rd15069;
	mul.lo.s64 	%rd15073, %rd15072, 1099511628211;
	shr.u64 	%rd15074, %rd15058, 32;
	and.b64  	%rd15075, %rd15074, 255;
	xor.b64  	%rd15076, %rd15075, %rd15073;
	mul.lo.s64 	%rd15077, %rd15076, 1099511628211;
	shr.u64 	%rd15078, %rd15058, 40;
	and.b64  	%rd15079, %rd15078, 255;
	xor.b64  	%rd15080, %rd15079, %rd15077;
	mul.lo.s64 	%rd15081, %rd15080, 1099511628211;
	shr.u64 	%rd15082, %rd15058, 48;
	and.b64  	%rd15083, %rd15082, 255;
	xor.b64  	%rd15084, %rd15083, %rd15081;
	mul.lo.s64 	%rd15085, %rd15084, 1099511628211;
	shr.u64 	%rd15086, %rd15058, 56;
	xor.b64  	%rd15087, %rd15086, %rd15085;
	mul.lo.s64 	%rd38928, %rd15087, 1099511628211;
	add.s64 	%rd38926, %rd38926, 2;
	and.b64  	%rd38929, %rd4132, -2;
	setp.ne.s64 	%p610, %rd38926, %rd38929;
	@%p610 bra 	$L__BB37_2025;
$L__BB37_2026:
	setp.eq.s64 	%p611, %rd2404, 0;
	@%p611 bra 	$L__BB37_2028;
	shl.b64 	%rd15088, %rd38929, 3;
	add.s64 	%rd15089, %rd38825, %rd15088;
	ld.u64 	%rd15090, [%rd15089];
	and.b64  	%rd15091, %rd15090, 255;
	xor.b64  	%rd15092, %rd15091, %rd38928;
	mul.lo.s64 	%rd15093, %rd15092, 1099511628211;
	shr.u64 	%rd15094, %rd15090, 8;
	and.b64  	%rd15095, %rd15094, 255;
	xor.b64  	%rd15096, %rd15095, %rd15093;
	mul.lo.s64 	%rd15097, %rd15096, 1099511628211;
	shr.u64 	%rd15098, %rd15090, 16;
	and.b64  	%rd15099, %rd15098, 255;
	xor.b64  	%rd15100, %rd15099, %rd15097;
	mul.lo.s64 	%rd15101, %rd15100, 1099511628211;
	shr.u64 	%rd15102, %rd15090, 24;
	and.b64  	%rd15103, %rd15102, 255;
	xor.b64  	%rd15104, %rd15103, %rd15101;
	mul.lo.s64 	%rd15105, %rd15104, 1099511628211;
	shr.u64 	%rd15106, %rd15090, 32;
	and.b64  	%rd15107, %rd15106, 255;
	xor.b64  	%rd15108, %rd15107, %rd15105;
	mul.lo.s64 	%rd15109, %rd15108, 1099511628211;
	shr.u64 	%rd15110, %rd15090, 40;
	and.b64  	%rd15111, %rd15110, 255;
	xor.b64  	%rd15112, %rd15111, %rd15109;
	mul.lo.s64 	%rd15113, %rd15112, 1099511628211;
	shr.u64 	%rd15114, %rd15090, 48;
	and.b64  	%rd15115, %rd15114, 255;
	xor.b64  	%rd15116, %rd15115, %rd15113;
	mul.lo.s64 	%rd15117, %rd15116, 1099511628211;
	shr.u64 	%rd15118, %rd15090, 56;
	xor.b64  	%rd15119, %rd15118, %rd15117;
	mul.lo.s64 	%rd38928, %rd15119, 1099511628211;
$L__BB37_2028:
	setp.lt.u64 	%p612, %rd38922, %rd38928;
	mov.u64 	%rd38933, %rd38744;
	@%p612 bra 	$L__BB37_2029;
	bra.uni 	$L__BB37_2034;
$L__BB37_2029:
	mov.u64 	%rd38933, %rd38825;
	mov.u64 	%rd38825, %rd38744;
	bra.uni 	$L__BB37_2034;
$L__BB37_2030:
	setp.eq.s32 	%p613, %r118, 0;
	mov.u64 	%rd38933, %rd38744;
	@%p613 bra 	$L__BB37_2034;
	mov.b64 	%rd38932, 0;
$L__BB37_2032:
	shl.b64 	%rd15121, %rd38932, 3;
	add.s64 	%rd15122, %rd38744, %rd15121;
	ld.u64 	%rd3366, [%rd15122];
	add.s64 	%rd15123, %rd38825, %rd15121;
	ld.u64 	%rd3367, [%rd15123];
	setp.lt.u64 	%p614, %rd3366, %rd3367;
	@%p614 bra 	$L__BB37_2029;
	setp.le.u64 	%p615, %rd3366, %rd3367;
	add.s64 	%rd38932, %rd38932, 1;
	setp.lt.u64 	%p616, %rd38932, %rd1952;
	and.pred  	%p617, %p615, %p616;
	mov.u64 	%rd38933, %rd38744;
	@%p617 bra 	$L__BB37_2032;
$L__BB37_2034:
	setp.eq.s64 	%p618, %rd1953, 0;
	mov.b64 	%rd38937, -3750763034362895579;
	mov.b64 	%rd38938, 0;
	@%p618 bra 	$L__BB37_2037;
	mov.b64 	%rd38937, -3750763034362895579;
	mov.b64 	%rd38935, 0;
$L__BB37_2036:
	shl.b64 	%rd15130, %rd38935, 3;
	add.s64 	%rd15131, %rd38771, %rd15130;
	ld.u64 	%rd15132, [%rd15131];
	and.b64  	%rd15133, %rd15132, 255;
	xor.b64  	%rd15134, %rd15133, %rd38937;
	mul.lo.s64 	%rd15135, %rd15134, 1099511628211;
	shr.u64 	%rd15136, %rd15132, 8;
	and.b64  	%rd15137, %rd15136, 255;
	xor.b64  	%rd15138, %rd15137, %rd15135;
	mul.lo.s64 	%rd15139, %rd15138, 1099511628211;
	shr.u64 	%rd15140, %rd15132, 16;
	and.b64  	%rd15141, %rd15140, 255;
	xor.b64  	%rd15142, %rd15141, %rd15139;
	mul.lo.s64 	%rd15143, %rd15142, 1099511628211;
	shr.u64 	%rd15144, %rd15132, 24;
	and.b64  	%rd15145, %rd15144, 255;
	xor.b64  	%rd15146, %rd15145, %rd15143;
	mul.lo.s64 	%rd15147, %rd15146, 1099511628211;
	shr.u64 	%rd15148, %rd15132, 32;
	and.b64  	%rd15149, %rd15148, 255;
	xor.b64  	%rd15150, %rd15149, %rd15147;
	mul.lo.s64 	%rd15151, %rd15150, 1099511628211;
	shr.u64 	%rd15152, %rd15132, 40;
	and.b64  	%rd15153, %rd15152, 255;
	xor.b64  	%rd15154, %rd15153, %rd15151;
	mul.lo.s64 	%rd15155, %rd15154, 1099511628211;
	shr.u64 	%rd15156, %rd15132, 48;
	and.b64  	%rd15157, %rd15156, 255;
	xor.b64  	%rd15158, %rd15157, %rd15155;
	mul.lo.s64 	%rd15159, %rd15158, 1099511628211;
	shr.u64 	%rd15160, %rd15132, 56;
	xor.b64  	%rd15161, %rd15160, %rd15159;
	mul.lo.s64 	%rd15162, %rd15161, 1099511628211;
	ld.u64 	%rd15163, [%rd15131+8];
	and.b64  	%rd15164, %rd15163, 255;
	xor.b64  	%rd15165, %rd15164, %rd15162;
	mul.lo.s64 	%rd15166, %rd15165, 1099511628211;
	shr.u64 	%rd15167, %rd15163, 8;
	and.b64  	%rd15168, %rd15167, 255;
	xor.b64  	%rd15169, %rd15168, %rd15166;
	mul.lo.s64 	%rd15170, %rd15169, 1099511628211;
	shr.u64 	%rd15171, %rd15163, 16;
	and.b64  	%rd15172, %rd15171, 255;
	xor.b64  	%rd15173, %rd15172, %rd15170;
	mul.lo.s64 	%rd15174, %rd15173, 1099511628211;
	shr.u64 	%rd15175, %rd15163, 24;
	and.b64  	%rd15176, %rd15175, 255;
	xor.b64  	%rd15177, %rd15176, %rd15174;
	mul.lo.s64 	%rd15178, %rd15177, 1099511628211;
	shr.u64 	%rd15179, %rd15163, 32;
	and.b64  	%rd15180, %rd15179, 255;
	xor.b64  	%rd15181, %rd15180, %rd15178;
	mul.lo.s64 	%rd15182, %rd15181, 1099511628211;
	shr.u64 	%rd15183, %rd15163, 40;
	and.b64  	%rd15184, %rd15183, 255;
	xor.b64  	%rd15185, %rd15184, %rd15182;
	mul.lo.s64 	%rd15186, %rd15185, 1099511628211;
	shr.u64 	%rd15187, %rd15163, 48;
	and.b64  	%rd15188, %rd15187, 255;
	xor.b64  	%rd15189, %rd15188, %rd15186;
	mul.lo.s64 	%rd15190, %rd15189, 1099511628211;
	shr.u64 	%rd15191, %rd15163, 56;
	xor.b64  	%rd15192, %rd15191, %rd15190;
	mul.lo.s64 	%rd38937, %rd15192, 1099511628211;
	add.s64 	%rd38935, %rd38935, 2;
	and.b64  	%rd38938, %rd4132, -2;
	setp.ne.s64 	%p619, %rd38935, %rd38938;
	@%p619 bra 	$L__BB37_2036;
$L__BB37_2037:
	setp.eq.s64 	%p620, %rd2404, 0;
	@%p620 bra 	$L__BB37_2039;
	shl.b64 	%rd15193, %rd38938, 3;
	add.s64 	%rd15194, %rd38771, %rd15193;
	ld.u64 	%rd15195, [%rd15194];
	and.b64  	%rd15196, %rd15195, 255;
	xor.b64  	%rd15197, %rd15196, %rd38937;
	mul.lo.s64 	%rd15198, %rd15197, 1099511628211;
	shr.u64 	%rd15199, %rd15195, 8;
	and.b64  	%rd15200, %rd15199, 255;
	xor.b64  	%rd15201, %rd15200, %rd15198;
	mul.lo.s64 	%rd15202, %rd15201, 1099511628211;
	shr.u64 	%rd15203, %rd15195, 16;
	and.b64  	%rd15204, %rd15203, 255;
	xor.b64  	%rd15205, %rd15204, %rd15202;
	mul.lo.s64 	%rd15206, %rd15205, 1099511628211;
	shr.u64 	%rd15207, %rd15195, 24;
	and.b64  	%rd15208, %rd15207, 255;
	xor.b64  	%rd15209, %rd15208, %rd15206;
	mul.lo.s64 	%rd15210, %rd15209, 1099511628211;
	shr.u64 	%rd15211, %rd15195, 32;
	and.b64  	%rd15212, %rd15211, 255;
	xor.b64  	%rd15213, %rd15212, %rd15210;
	mul.lo.s64 	%rd15214, %rd15213, 1099511628211;
	shr.u64 	%rd15215, %rd15195, 40;
	and.b64  	%rd15216, %rd15215, 255;
	xor.b64  	%rd15217, %rd15216, %rd15214;
	mul.lo.s64 	%rd15218, %rd15217, 1099511628211;
	shr.u64 	%rd15219, %rd15195, 48;
	and.b64  	%rd15220, %rd15219, 255;
	xor.b64  	%rd15221, %rd15220, %rd15218;
	mul.lo.s64 	%rd15222, %rd15221, 1099511628211;
	shr.u64 	%rd15223, %rd15195, 56;
	xor.b64  	%rd15224, %rd15223, %rd15222;
	mul.lo.s64 	%rd38937, %rd15224, 1099511628211;
$L__BB37_2039:
	setp.eq.s64 	%p621, %rd1953, 0;
	mov.b64 	%rd38943, -3750763034362895579;
	mov.b64 	%rd38944, 0;
	@%p621 bra 	$L__BB37_2042;
	mov.b64 	%rd38943, -3750763034362895579;
	mov.b64 	%rd38941, 0;
$L__BB37_2041:
	shl.b64 	%rd15230, %rd38941, 3;
	add.s64 	%rd15231, %rd38394, %rd15230;
	ld.u64 	%rd15232, [%rd15231];
	and.b64  	%rd15233, %rd15232, 255;
	xor.b64  	%rd15234, %rd15233, %rd38943;
	mul.lo.s64 	%rd15235, %rd15234, 1099511628211;
	shr.u64 	%rd15236, %rd15232, 8;
	and.b64  	%rd15237, %rd15236, 255;
	xor.b64  	%rd15238, %rd15237, %rd15235;
	mul.lo.s64 	%rd15239, %rd15238, 1099511628211;
	shr.u64 	%rd15240, %rd15232, 16;
	and.b64  	%rd15241, %rd15240, 255;
	xor.b64  	%rd15242, %rd15241, %rd15239;
	mul.lo.s64 	%rd15243, %rd15242, 1099511628211;
	shr.u64 	%rd15244, %rd15232, 24;
	and.b64  	%rd15245, %rd15244, 255;
	xor.b64  	%rd15246, %rd15245, %rd15243;
	mul.lo.s64 	%rd15247, %rd15246, 1099511628211;
	shr.u64 	%rd15248, %rd15232, 32;
	and.b64  	%rd15249, %rd15248, 255;
	xor.b64  	%rd15250, %rd15249, %rd15247;
	mul.lo.s64 	%rd15251, %rd15250, 1099511628211;
	shr.u64 	%rd15252, %rd15232, 40;
	and.b64  	%rd15253, %rd15252, 255;
	xor.b64  	%rd15254, %rd15253, %rd15251;
	mul.lo.s64 	%rd15255, %rd15254, 1099511628211;
	shr.u64 	%rd15256, %rd15232, 48;
	and.b64  	%rd15257, %rd15256, 255;
	xor.b64  	%rd15258, %rd15257, %rd15255;
	mul.lo.s64 	%rd15259, %rd15258, 1099511628211;
	shr.u64 	%rd15260, %rd15232, 56;
	xor.b64  	%rd15261, %rd15260, %rd15259;
	mul.lo.s64 	%rd15262, %rd15261, 1099511628211;
	ld.u64 	%rd15263, [%rd15231+8];
	and.b64  	%rd15264, %rd15263, 255;
	xor.b64  	%rd15265, %rd15264, %rd15262;
	mul.lo.s64 	%rd15266, %rd15265, 1099511628211;
	shr.u64 	%rd15267, %rd15263, 8;
	and.b64  	%rd15268, %rd15267, 255;
	xor.b64  	%rd15269, %rd15268, %rd15266;
	mul.lo.s64 	%rd15270, %rd15269, 1099511628211;
	shr.u64 	%rd15271, %rd15263, 16;
	and.b64  	%rd15272, %rd15271, 255;
	xor.b64  	%rd15273, %rd15272, %rd15270;
	mul.lo.s64 	%rd15274, %rd15273, 1099511628211;
	shr.u64 	%rd15275, %rd15263, 24;
	and.b64  	%rd15276, %rd15275, 255;
	xor.b64  	%rd15277, %rd15276, %rd15274;
	mul.lo.s64 	%rd15278, %rd15277, 1099511628211;
	shr.u64 	%rd15279, %rd15263, 32;
	and.b64  	%rd15280, %rd15279, 255;
	xor.b64  	%rd15281, %rd15280, %rd15278;
	mul.lo.s64 	%rd15282, %rd15281, 1099511628211;
	shr.u64 	%rd15283, %rd15263, 40;
	and.b64  	%rd15284, %rd15283, 255;
	xor.b64  	%rd15285, %rd15284, %rd15282;
	mul.lo.s64 	%rd15286, %rd15285, 1099511628211;
	shr.u64 	%rd15287, %rd15263, 48;
	and.b64  	%rd15288, %rd15287, 255;
	xor.b64  	%rd15289, %rd15288, %rd15286;
	mul.lo.s64 	%rd15290, %rd15289, 1099511628211;
	shr.u64 	%rd15291, %rd15263, 56;
	xor.b64  	%rd15292, %rd15291, %rd15290;
	mul.lo.s64 	%rd38943, %rd15292, 1099511628211;
	add.s64 	%rd38941, %rd38941, 2;
	and.b64  	%rd38944, %rd4132, -2;
	setp.ne.s64 	%p622, %rd38941, %rd38944;
	@%p622 bra 	$L__BB37_2041;
$L__BB37_2042:
	setp.eq.s64 	%p623, %rd2404, 0;
	@%p623 bra 	$L__BB37_2044;
	shl.b64 	%rd15293, %rd38944, 3;
	add.s64 	%rd15294, %rd38394, %rd15293;
	ld.u64 	%rd15295, [%rd15294];
	and.b64  	%rd15296, %rd15295, 255;
	xor.b64  	%rd15297, %rd15296, %rd38943;
	mul.lo.s64 	%rd15298, %rd15297, 1099511628211;
	shr.u64 	%rd15299, %rd15295, 8;
	and.b64  	%rd15300, %rd15299, 255;
	xor.b64  	%rd15301, %rd15300, %rd15298;
	mul.lo.s64 	%rd15302, %rd15301, 1099511628211;
	shr.u64 	%rd15303, %rd15295, 16;
	and.b64  	%rd15304, %rd15303, 255;
	xor.b64  	%rd15305, %rd15304, %rd15302;
	mul.lo.s64 	%rd15306, %rd15305, 1099511628211;
	shr.u64 	%rd15307, %rd15295, 24;
	and.b64  	%rd15308, %rd15307, 255;
	xor.b64  	%rd15309, %rd15308, %rd15306;
	mul.lo.s64 	%rd15310, %rd15309, 1099511628211;
	shr.u64 	%rd15311, %rd15295, 32;
	and.b64  	%rd15312, %rd15311, 255;
	xor.b64  	%rd15313, %rd15312, %rd15310;
	mul.lo.s64 	%rd15314, %rd15313, 1099511628211;
	shr.u64 	%rd15315, %rd15295, 40;
	and.b64  	%rd15316, %rd15315, 255;
	xor.b64  	%rd15317, %rd15316, %rd15314;
	mul.lo.s64 	%rd15318, %rd15317, 1099511628211;
	shr.u64 	%rd15319, %rd15295, 48;
	and.b64  	%rd15320, %rd15319, 255;
	xor.b64  	%rd15321, %rd15320, %rd15318;
	mul.lo.s64 	%rd15322, %rd15321, 1099511628211;
	shr.u64 	%rd15323, %rd15295, 56;
	xor.b64  	%rd15324, %rd15323, %rd15322;
	mul.lo.s64 	%rd38943, %rd15324, 1099511628211;
$L__BB37_2044:
	setp.eq.s64 	%p624, %rd38937, %rd38943;
	@%p624 bra 	$L__BB37_2057;
	setp.eq.s64 	%p625, %rd1953, 0;
	mov.b64 	%rd38949, -3750763034362895579;
	mov.b64 	%rd38950, 0;
	@%p625 bra 	$L__BB37_2048;
	mov.b64 	%rd38949, -3750763034362895579;
	mov.b64 	%rd38947, 0;
	and.b64  	%rd38950, %rd4132, -2;
$L__BB37_2047:
	shl.b64 	%rd15330, %rd38947, 3;
	add.s64 	%rd15331, %rd38771, %rd15330;
	ld.u64 	%rd15332, [%rd15331];
	and.b64  	%rd15333, %rd15332, 255;
	xor.b64  	%rd15334, %rd15333, %rd38949;
	mul.lo.s64 	%rd15335, %rd15334, 1099511628211;
	shr.u64 	%rd15336, %rd15332, 8;
	and.b64  	%rd15337, %rd15336, 255;
	xor.b64  	%rd15338, %rd15337, %rd15335;
	mul.lo.s64 	%rd15339, %rd15338, 1099511628211;
	shr.u64 	%rd15340, %rd15332, 16;
	and.b64  	%rd15341, %rd15340, 255;
	xor.b64  	%rd15342, %rd15341, %rd15339;
	mul.lo.s64 	%rd15343, %rd15342, 1099511628211;
	shr.u64 	%rd15344, %rd15332, 24;
	and.b64  	%rd15345, %rd15344, 255;
	xor.b64  	%rd15346, %rd15345, %rd15343;
	mul.lo.s64 	%rd15347, %rd15346, 1099511628211;
	shr.u64 	%rd15348, %rd15332, 32;
	and.b64  	%rd15349, %rd15348, 255;
	xor.b64  	%rd15350, %rd15349, %rd15347;
	mul.lo.s64 	%rd15351, %rd15350, 1099511628211;
	shr.u64 	%rd15352, %rd15332, 40;
	and.b64  	%rd15353, %rd15352, 255;
	xor.b64  	%rd15354, %rd15353, %rd15351;
	mul.lo.s64 	%rd15355, %rd15354, 1099511628211;
	shr.u64 	%rd15356, %rd15332, 48;
	and.b64  	%rd15357, %rd15356, 255;
	xor.b64  	%rd15358, %rd15357, %rd15355;
	mul.lo.s64 	%rd15359, %rd15358, 1099511628211;
	shr.u64 	%rd15360, %rd15332, 56;
	xor.b64  	%rd15361, %rd15360, %rd15359;
	mul.lo.s64 	%rd15362, %rd15361, 1099511628211;
	ld.u64 	%rd15363, [%rd15331+8];
	and.b64  	%rd15364, %rd15363, 255;
	xor.b64  	%rd15365, %rd15364, %rd15362;
	mul.lo.s64 	%rd15366, %rd15365, 1099511628211;
	shr.u64 	%rd15367, %rd15363, 8;
	and.b64  	%rd15368, %rd15367, 255;
	xor.b64  	%rd15369, %rd15368, %rd15366;
	mul.lo.s64 	%rd15370, %rd15369, 1099511628211;
	shr.u64 	%rd15371, %rd15363, 16;
	and.b64  	%rd15372, %rd15371, 255;
	xor.b64  	%rd15373, %rd15372, %rd15370;
	mul.lo.s64 	%rd15374, %rd15373, 1099511628211;
	shr.u64 	%rd15375, %rd15363, 24;
	and.b64  	%rd15376, %rd15375, 255;
	xor.b64  	%rd15377, %rd15376, %rd15374;
	mul.lo.s64 	%rd15378, %rd15377, 1099511628211;
	shr.u64 	%rd15379, %rd15363, 32;
	and.b64  	%rd15380, %rd15379, 255;
	xor.b64  	%rd15381, %rd15380, %rd15378;
	mul.lo.s64 	%rd15382, %rd15381, 1099511628211;
	shr.u64 	%rd15383, %rd15363, 40;
	and.b64  	%rd15384, %rd15383, 255;
	xor.b64  	%rd15385, %rd15384, %rd15382;
	mul.lo.s64 	%rd15386, %rd15385, 1099511628211;
	shr.u64 	%rd15387, %rd15363, 48;
	and.b64  	%rd15388, %rd15387, 255;
	xor.b64  	%rd15389, %rd15388, %rd15386;
	mul.lo.s64 	%rd15390, %rd15389, 1099511628211;
	shr.u64 	%rd15391, %rd15363, 56;
	xor.b64  	%rd15392, %rd15391, %rd15390;
	mul.lo.s64 	%rd38949, %rd15392, 1099511628211;
	add.s64 	%rd38947, %rd38947, 2;
	setp.ne.s64 	%p626, %rd38947, %rd38950;
	@%p626 bra 	$L__BB37_2047;
$L__BB37_2048:
	setp.eq.s64 	%p627, %rd2404, 0;
	@%p627 bra 	$L__BB37_2050;
	shl.b64 	%rd15393, %rd38950, 3;
	add.s64 	%rd15394, %rd38771, %rd15393;
	ld.u64 	%rd15395, [%rd15394];
	and.b64  	%rd15396, %rd15395, 255;
	xor.b64  	%rd15397, %rd15396, %rd38949;
	mul.lo.s64 	%rd15398, %rd15397, 1099511628211;
	shr.u64 	%rd15399, %rd15395, 8;
	and.b64  	%rd15400, %rd15399, 255;
	xor.b64  	%rd15401, %rd15400, %rd15398;
	mul.lo.s64 	%rd15402, %rd15401, 1099511628211;
	shr.u64 	%rd15403, %rd15395, 16;
	and.b64  	%rd15404, %rd15403, 255;
	xor.b64  	%rd15405, %rd15404, %rd15402;
	mul.lo.s64 	%rd15406, %rd15405, 1099511628211;
	shr.u64 	%rd15407, %rd15395, 24;
	and.b64  	%rd15408, %rd15407, 255;
	xor.b64  	%rd15409, %rd15408, %rd15406;
	mul.lo.s64 	%rd15410, %rd15409, 1099511628211;
	shr.u64 	%rd15411, %rd15395, 32;
	and.b64  	%rd15412, %rd15411, 255;
	xor.b64  	%rd15413, %rd15412, %rd15410;
	mul.lo.s64 	%rd15414, %rd15413, 1099511628211;
	shr.u64 	%rd15415, %rd15395, 40;
	and.b64  	%rd15416, %rd15415, 255;
	xor.b64  	%rd15417, %rd15416, %rd15414;
	mul.lo.s64 	%rd15418, %rd15417, 1099511628211;
	shr.u64 	%rd15419, %rd15395, 48;
	and.b64  	%rd15420, %rd15419, 255;
	xor.b64  	%rd15421, %rd15420, %rd15418;
	mul.lo.s64 	%rd15422, %rd15421, 1099511628211;
	shr.u64 	%rd15423, %rd15395, 56;
	xor.b64  	%rd15424, %rd15423, %rd15422;
	mul.lo.s64 	%rd38949, %rd15424, 1099511628211;
$L__BB37_2050:
	setp.eq.s64 	%p628, %rd1953, 0;
	mov.b64 	%rd38955, -3750763034362895579;
	mov.b64 	%rd38956, 0;
	@%p628 bra 	$L__BB37_2053;
	mov.b64 	%rd38955, -3750763034362895579;
	mov.b64 	%rd38953, 0;
$L__BB37_2052:
	shl.b64 	%rd15430, %rd38953, 3;
	add.s64 	%rd15431, %rd38394, %rd15430;
	ld.u64 	%rd15432, [%rd15431];
	and.b64  	%rd15433, %rd15432, 255;
	xor.b64  	%rd15434, %rd15433, %rd38955;
	mul.lo.s64 	%rd15435, %rd15434, 1099511628211;
	shr.u64 	%rd15436, %rd15432, 8;
	and.b64  	%rd15437, %rd15436, 255;
	xor.b64  	%rd15438, %rd15437, %rd15435;
	mul.lo.s64 	%rd15439, %rd15438, 1099511628211;
	shr.u64 	%rd15440, %rd15432, 16;
	and.b64  	%rd15441, %rd15440, 255;
	xor.b64  	%rd15442, %rd15441, %rd15439;
	mul.lo.s64 	%rd15443, %rd15442, 1099511628211;
	shr.u64 	%rd15444, %rd15432, 24;
	and.b64  	%rd15445, %rd15444, 255;
	xor.b64  	%rd15446, %rd15445, %rd15443;
	mul.lo.s64 	%rd15447, %rd15446, 1099511628211;
	shr.u64 	%rd15448, %rd15432, 32;
	and.b64  	%rd15449, %rd15448, 255;
	xor.b64  	%rd15450, %rd15449, %rd15447;
	mul.lo.s64 	%rd15451, %rd15450, 1099511628211;
	shr.u64 	%rd15452, %rd15432, 40;
	and.b64  	%rd15453, %rd15452, 255;
	xor.b64  	%rd15454, %rd15453, %rd15451;
	mul.lo.s64 	%rd15455, %rd15454, 1099511628211;
	shr.u64 	%rd15456, %rd15432, 48;
	and.b64  	%rd15457, %rd15456, 255;
	xor.b64  	%rd15458, %rd15457, %rd15455;
	mul.lo.s64 	%rd15459, %rd15458, 1099511628211;
	shr.u64 	%rd15460, %rd15432, 56;
	xor.b64  	%rd15461, %rd15460, %rd15459;
	mul.lo.s64 	%rd15462, %rd15461, 1099511628211;
	ld.u64 	%rd15463, [%rd15431+8];
	and.b64  	%rd15464, %rd15463, 255;
	xor.b64  	%rd15465, %rd15464, %rd15462;
	mul.lo.s64 	%rd15466, %rd15465, 1099511628211;
	shr.u64 	%rd15467, %rd15463, 8;
	and.b64  	%rd15468, %rd15467, 255;
	xor.b64  	%rd15469, %rd15468, %rd15466;
	mul.lo.s64 	%rd15470, %rd15469, 1099511628211;
	shr.u64 	%rd15471, %rd15463, 16;
	and.b64  	%rd15472, %rd15471, 255;
	xor.b64  	%rd15473, %rd15472, %rd15470;
	mul.lo.s64 	%rd15474, %rd15473, 1099511628211;
	shr.u64 	%rd15475, %rd15463, 24;
	and.b64  	%rd15476, %rd15475, 255;
	xor.b64  	%rd15477, %rd15476, %rd15474;
	mul.lo.s64 	%rd15478, %rd15477, 1099511628211;
	shr.u64 	%rd15479, %rd15463, 32;
	and.b64  	%rd15480, %rd15479, 255;
	xor.b64  	%rd15481, %rd15480, %rd15478;
	mul.lo.s64 	%rd15482, %rd15481, 1099511628211;
	shr.u64 	%rd15483, %rd15463, 40;
	and.b64  	%rd15484, %rd15483, 255;
	xor.b64  	%rd15485, %rd15484, %rd15482;
	mul.lo.s64 	%rd15486, %rd15485, 1099511628211;
	shr.u64 	%rd15487, %rd15463, 48;
	and.b64  	%rd15488, %rd15487, 255;
	xor.b64  	%rd15489, %rd15488, %rd15486;
	mul.lo.s64 	%rd15490, %rd15489, 1099511628211;
	shr.u64 	%rd15491, %rd15463, 56;
	xor.b64  	%rd15492, %rd15491, %rd15490;
	mul.lo.s64 	%rd38955, %rd15492, 1099511628211;
	add.s64 	%rd38953, %rd38953, 2;
	and.b64  	%rd38956, %rd4132, -2;
	setp.ne.s64 	%p629, %rd38953, %rd38956;
	@%p629 bra 	$L__BB37_2052;
$L__BB37_2053:
	setp.eq.s64 	%p630, %rd2404, 0;
	@%p630 bra 	$L__BB37_2055;
	shl.b64 	%rd15493, %rd38956, 3;
	add.s64 	%rd15494, %rd38394, %rd15493;
	ld.u64 	%rd15495, [%rd15494];
	and.b64  	%rd15496, %rd15495, 255;
	xor.b64  	%rd15497, %rd15496, %rd38955;
	mul.lo.s64 	%rd15498, %rd15497, 1099511628211;
	shr.u64 	%rd15499, %rd15495, 8;
	and.b64  	%rd15500, %rd15499, 255;
	xor.b64  	%rd15501, %rd15500, %rd15498;
	mul.lo.s64 	%rd15502, %rd15501, 1099511628211;
	shr.u64 	%rd15503, %rd15495, 16;
	and.b64  	%rd15504, %rd15503, 255;
	xor.b64  	%rd15505, %rd15504, %rd15502;
	mul.lo.s64 	%rd15506, %rd15505, 1099511628211;
	shr.u64 	%rd15507, %rd15495, 24;
	and.b64  	%rd15508, %rd15507, 255;
	xor.b64  	%rd15509, %rd15508, %rd15506;
	mul.lo.s64 	%rd15510, %rd15509, 1099511628211;
	shr.u64 	%rd15511, %rd15495, 32;
	and.b64  	%rd15512, %rd15511, 255;
	xor.b64  	%rd15513, %rd15512, %rd15510;
	mul.lo.s64 	%rd15514, %rd15513, 1099511628211;
	shr.u64 	%rd15515, %rd15495, 40;
	and.b64  	%rd15516, %rd15515, 255;
	xor.b64  	%rd15517, %rd15516, %rd15514;
	mul.lo.s64 	%rd15518, %rd15517, 1099511628211;
	shr.u64 	%rd15519, %rd15495, 48;
	and.b64  	%rd15520, %rd15519, 255;
	xor.b64  	%rd15521, %rd15520, %rd15518;
	mul.lo.s64 	%rd15522, %rd15521, 1099511628211;
	shr.u64 	%rd15523, %rd15495, 56;
	xor.b64  	%rd15524, %rd15523, %rd15522;
	mul.lo.s64 	%rd38955, %rd15524, 1099511628211;
$L__BB37_2055:
	setp.lt.u64 	%p631, %rd38949, %rd38955;
	mov.u64 	%rd39128, %rd38771;
	@%p631 bra 	$L__BB37_2056;
	bra.uni 	$L__BB37_2061;
$L__BB37_2056:
	mov.u64 	%rd39128, %rd38394;
	mov.u64 	%rd38394, %rd38771;
	bra.uni 	$L__BB37_2061;
$L__BB37_2057:
	setp.eq.s32 	%p632, %r118, 0;
	mov.u64 	%rd39128, %rd38771;
	@%p632 bra 	$L__BB37_2061;
	mov.b64 	%rd38959, 0;
$L__BB37_2059:
	shl.b64 	%rd15526, %rd38959, 3;
	add.s64 	%rd15527, %rd38771, %rd15526;
	ld.u64 	%rd3412, [%rd15527];
	add.s64 	%rd15528, %rd38394, %rd15526;
	ld.u64 	%rd3413, [%rd15528];
	setp.lt.u64 	%p633, %rd3412, %rd3413;
	@%p633 bra 	$L__BB37_2056;
	setp.le.u64 	%p634, %rd3412, %rd3413;
	add.s64 	%rd38959, %rd38959, 1;
	setp.lt.u64 	%p635, %rd38959, %rd1952;
	and.pred  	%p636, %p634, %p635;
	mov.u64 	%rd39128, %rd38771;
	@%p636 bra 	$L__BB37_2059;
$L__BB37_2061:
	setp.eq.s64 	%p637, %rd1953, 0;
	mov.b64 	%rd38964, -3750763034362895579;
	mov.b64 	%rd38965, 0;
	@%p637 bra 	$L__BB37_2064;
	mov.b64 	%rd38964, -3750763034362895579;
	mov.b64 	%rd38962, 0;
$L__BB37_2063:
	shl.b64 	%rd15535, %rd38962, 3;
	add.s64 	%rd15536, %rd38798, %rd15535;
	ld.u64 	%rd15537, [%rd15536];
	and.b64  	%rd15538, %rd15537, 255;
	xor.b64  	%rd15539, %rd15538, %rd38964;
	mul.lo.s64 	%rd15540, %rd15539, 1099511628211;
	shr.u64 	%rd15541, %rd15537, 8;
	and.b64  	%rd15542, %rd15541, 255;
	xor.b64  	%rd15543, %rd15542, %rd15540;
	mul.lo.s64 	%rd15544, %rd15543, 1099511628211;
	shr.u64 	%rd15545, %rd15537, 16;
	and.b64  	%rd15546, %rd15545, 255;
	xor.b64  	%rd15547, %rd15546, %rd15544;
	mul.lo.s64 	%rd15548, %rd15547, 1099511628211;
	shr.u64 	%rd15549, %rd15537, 24;
	and.b64  	%rd15550, %rd15549, 255;
	xor.b64  	%rd15551, %rd15550, %rd15548;
	mul.lo.s64 	%rd15552, %rd15551, 1099511628211;
	shr.u64 	%rd15553, %rd15537, 32;
	and.b64  	%rd15554, %rd15553, 255;
	xor.b64  	%rd15555, %rd15554, %rd15552;
	mul.lo.s64 	%rd15556, %rd15555, 1099511628211;
	shr.u64 	%rd15557, %rd15537, 40;
	and.b64  	%rd15558, %rd15557, 255;
	xor.b64  	%rd15559, %rd15558, %rd15556;
	mul.lo.s64 	%rd15560, %rd15559, 1099511628211;
	shr.u64 	%rd15561, %rd15537, 48;
	and.b64  	%rd15562, %rd15561, 255;
	xor.b64  	%rd15563, %rd15562, %rd15560;
	mul.lo.s64 	%rd15564, %rd15563, 1099511628211;
	shr.u64 	%rd15565, %rd15537, 56;
	xor.b64  	%rd15566, %rd15565, %rd15564;
	mul.lo.s64 	%rd15567, %rd15566, 1099511628211;
	ld.u64 	%rd15568, [%rd15536+8];
	and.b64  	%rd15569, %rd15568, 255;
	xor.b64  	%rd15570, %rd15569, %rd15567;
	mul.lo.s64 	%rd15571, %rd15570, 1099511628211;
	shr.u64 	%rd15572, %rd15568, 8;
	and.b64  	%rd15573, %rd15572, 255;
	xor.b64  	%rd15574, %rd15573, %rd15571;
	mul.lo.s64 	%rd15575, %rd15574, 1099511628211;
	shr.u64 	%rd15576, %rd15568, 16;
	and.b64  	%rd15577, %rd15576, 255;
	xor.b64  	%rd15578, %rd15577, %rd15575;
	mul.lo.s64 	%rd15579, %rd15578, 1099511628211;
	shr.u64 	%rd15580, %rd15568, 24;
	and.b64  	%rd15581, %rd15580, 255;
	xor.b64  	%rd15582, %rd15581, %rd15579;
	mul.lo.s64 	%rd15583, %rd15582, 1099511628211;
	shr.u64 	%rd15584, %rd15568, 32;
	and.b64  	%rd15585, %rd15584, 255;
	xor.b64  	%rd15586, %rd15585, %rd15583;
	mul.lo.s64 	%rd15587, %rd15586, 1099511628211;
	shr.u64 	%rd15588, %rd15568, 40;
	and.b64  	%rd15589, %rd15588, 255;
	xor.b64  	%rd15590, %rd15589, %rd15587;
	mul.lo.s64 	%rd15591, %rd15590, 1099511628211;
	shr.u64 	%rd15592, %rd15568, 48;
	and.b64  	%rd15593, %rd15592, 255;
	xor.b64  	%rd15594, %rd15593, %rd15591;
	mul.lo.s64 	%rd15595, %rd15594, 1099511628211;
	shr.u64 	%rd15596, %rd15568, 56;
	xor.b64  	%rd15597, %rd15596, %rd15595;
	mul.lo.s64 	%rd38964, %rd15597, 1099511628211;
	add.s64 	%rd38962, %rd38962, 2;
	and.b64  	%rd38965, %rd4132, -2;
	setp.ne.s64 	%p638, %rd38962, %rd38965;
	@%p638 bra 	$L__BB37_2063;
$L__BB37_2064:
	setp.eq.s64 	%p639, %rd2404, 0;
	@%p639 bra 	$L__BB37_2066;
	shl.b64 	%rd15598, %rd38965, 3;
	add.s64 	%rd15599, %rd38798, %rd15598;
	ld.u64 	%rd15600, [%rd15599];
	and.b64  	%rd15601, %rd15600, 255;
	xor.b64  	%rd15602, %rd15601, %rd38964;
	mul.lo.s64 	%rd15603, %rd15602, 1099511628211;
	shr.u64 	%rd15604, %rd15600, 8;
	and.b64  	%rd15605, %rd15604, 255;
	xor.b64  	%rd15606, %rd15605, %rd15603;
	mul.lo.s64 	%rd15607, %rd15606, 1099511628211;
	shr.u64 	%rd15608, %rd15600, 16;
	and.b64  	%rd15609, %rd15608, 255;
	xor.b64  	%rd15610, %rd15609, %rd15607;
	mul.lo.s64 	%rd15611, %rd15610, 1099511628211;
	shr.u64 	%rd15612, %rd15600, 24;
	and.b64  	%rd15613, %rd15612, 255;
	xor.b64  	%rd15614, %rd15613, %rd15611;
	mul.lo.s64 	%rd15615, %rd15614, 1099511628211;
	shr.u64 	%rd15616, %rd15600, 32;
	and.b64  	%rd15617, %rd15616, 255;
	xor.b64  	%rd15618, %rd15617, %rd15615;
	mul.lo.s64 	%rd15619, %rd15618, 1099511628211;
	shr.u64 	%rd15620, %rd15600, 40;
	and.b64  	%rd15621, %rd15620, 255;
	xor.b64  	%rd15622, %rd15621, %rd15619;
	mul.lo.s64 	%rd15623, %rd15622, 1099511628211;
	shr.u64 	%rd15624, %rd15600, 48;
	and.b64  	%rd15625, %rd15624, 255;
	xor.b64  	%rd15626, %rd15625, %rd15623;
	mul.lo.s64 	%rd15627, %rd15626, 1099511628211;
	shr.u64 	%rd15628, %rd15600, 56;
	xor.b64  	%rd15629, %rd15628, %rd15627;
	mul.lo.s64 	%rd38964, %rd15629, 1099511628211;
$L__BB37_2066:
	setp.eq.s64 	%p640, %rd1953, 0;
	mov.b64 	%rd38970, -3750763034362895579;
	mov.b64 	%rd38971, 0;
	@%p640 bra 	$L__BB37_2069;
	mov.b64 	%rd38970, -3750763034362895579;
	mov.b64 	%rd38968, 0;
$L__BB37_2068:
	shl.b64 	%rd15635, %rd38968, 3;
	add.s64 	%rd15636, %rd38879, %rd15635;
	ld.u64 	%rd15637, [%rd15636];
	and.b64  	%rd15638, %rd15637, 255;
	xor.b64  	%rd15639, %rd15638, %rd38970;
	mul.lo.s64 	%rd15640, %rd15639, 1099511628211;
	shr.u64 	%rd15641, %rd15637, 8;
	and.b64  	%rd15642, %rd15641, 255;
	xor.b64  	%rd15643, %rd15642, %rd15640;
	mul.lo.s64 	%rd15644, %rd15643, 1099511628211;
	shr.u64 	%rd15645, %rd15637, 16;
	and.b64  	%rd15646, %rd15645, 255;
	xor.b64  	%rd15647, %rd15646, %rd15644;
	mul.lo.s64 	%rd15648, %rd15647, 1099511628211;
	shr.u64 	%rd15649, %rd15637, 24;
	and.b64  	%rd15650, %rd15649, 255;
	xor.b64  	%rd15651, %rd15650, %rd15648;
	mul.lo.s64 	%rd15652, %rd15651, 1099511628211;
	shr.u64 	%rd15653, %rd15637, 32;
	and.b64  	%rd15654, %rd15653, 255;
	xor.b64  	%rd15655, %rd15654, %rd15652;
	mul.lo.s64 	%rd15656, %rd15655, 1099511628211;
	shr.u64 	%rd15657, %rd15637, 40;
	and.b64  	%rd15658, %rd15657, 255;
	xor.b64  	%rd15659, %rd15658, %rd15656;
	mul.lo.s64 	%rd15660, %rd15659, 1099511628211;
	shr.u64 	%rd15661, %rd15637, 48;
	and.b64  	%rd15662, %rd15661, 255;
	xor.b64  	%rd15663, %rd15662, %rd15660;
	mul.lo.s64 	%rd15664, %rd15663, 1099511628211;
	shr.u64 	%rd15665, %rd15637, 56;
	xor.b64  	%rd15666, %rd15665, %rd15664;
	mul.lo.s64 	%rd15667, %rd15666, 1099511628211;
	ld.u64 	%rd15668, [%rd15636+8];
	and.b64  	%rd15669, %rd15668, 255;
	xor.b64  	%rd15670, %rd15669, %rd15667;
	mul.lo.s64 	%rd15671, %rd15670, 1099511628211;
	shr.u64 	%rd15672, %rd15668, 8;
	and.b64  	%rd15673, %rd15672, 255;
	xor.b64  	%rd15674, %rd15673, %rd15671;
	mul.lo.s64 	%rd15675, %rd15674, 1099511628211;
	shr.u64 	%rd15676, %rd15668, 16;
	and.b64  	%rd15677, %rd15676, 255;
	xor.b64  	%rd15678, %rd15677, %rd15675;
	mul.lo.s64 	%rd15679, %rd15678, 1099511628211;
	shr.u64 	%rd15680, %rd15668, 24;
	and.b64  	%rd15681, %rd15680, 255;
	xor.b64  	%rd15682, %rd15681, %rd15679;
	mul.lo.s64 	%rd15683, %rd15682, 1099511628211;
	shr.u64 	%rd15684, %rd15668, 32;
	and.b64  	%rd15685, %rd15684, 255;
	xor.b64  	%rd15686, %rd15685, %rd15683;
	mul.lo.s64 	%rd15687, %rd15686, 1099511628211;
	shr.u64 	%rd15688, %rd15668, 40;
	and.b64  	%rd15689, %rd15688, 255;
	xor.b64  	%rd15690, %rd15689, %rd15687;
	mul.lo.s64 	%rd15691, %rd15690, 1099511628211;
	shr.u64 	%rd15692, %rd15668, 48;
	and.b64  	%rd15693, %rd15692, 255;
	xor.b64  	%rd15694, %rd15693, %rd15691;
	mul.lo.s64 	%rd15695, %rd15694, 1099511628211;
	shr.u64 	%rd15696, %rd15668, 56;
	xor.b64  	%rd15697, %rd15696, %rd15695;
	mul.lo.s64 	%rd38970, %rd15697, 1099511628211;
	add.s64 	%rd38968, %rd38968, 2;
	and.b64  	%rd38971, %rd4132, -2;
	setp.ne.s64 	%p641, %rd38968, %rd38971;
	@%p641 bra 	$L__BB37_2068;
$L__BB37_2069:
	setp.eq.s64 	%p642, %rd2404, 0;
	@%p642 bra 	$L__BB37_2071;
	shl.b64 	%rd15698, %rd38971, 3;
	add.s64 	%rd15699, %rd38879, %rd15698;
	ld.u64 	%rd15700, [%rd15699];
	and.b64  	%rd15701, %rd15700, 255;
	xor.b64  	%rd15702, %rd15701, %rd38970;
	mul.lo.s64 	%rd15703, %rd15702, 1099511628211;
	shr.u64 	%rd15704, %rd15700, 8;
	and.b64  	%rd15705, %rd15704, 255;
	xor.b64  	%rd15706, %rd15705, %rd15703;
	mul.lo.s64 	%rd15707, %rd15706, 1099511628211;
	shr.u64 	%rd15708, %rd15700, 16;
	and.b64  	%rd15709, %rd15708, 255;
	xor.b64  	%rd15710, %rd15709, %rd15707;
	mul.lo.s64 	%rd15711, %rd15710, 1099511628211;
	shr.u64 	%rd15712, %rd15700, 24;
	and.b64  	%rd15713, %rd15712, 255;
	xor.b64  	%rd15714, %rd15713, %rd15711;
	mul.lo.s64 	%rd15715, %rd15714, 1099511628211;
	shr.u64 	%rd15716, %rd15700, 32;
	and.b64  	%rd15717, %rd15716, 255;
	xor.b64  	%rd15718, %rd15717, %rd15715;
	mul.lo.s64 	%rd15719, %rd15718, 1099511628211;
	shr.u64 	%rd15720, %rd15700, 40;
	and.b64  	%rd15721, %rd15720, 255;
	xor.b64  	%rd15722, %rd15721, %rd15719;
	mul.lo.s64 	%rd15723, %rd15722, 1099511628211;
	shr.u64 	%rd15724, %rd15700, 48;
	and.b64  	%rd15725, %rd15724, 255;
	xor.b64  	%rd15726, %rd15725, %rd15723;
	mul.lo.s64 	%rd15727, %rd15726, 1099511628211;
	shr.u64 	%rd15728, %rd15700, 56;
	xor.b64  	%rd15729, %rd15728, %rd15727;
	mul.lo.s64 	%rd38970, %rd15729, 1099511628211;
$L__BB37_2071:
	setp.eq.s64 	%p643, %rd38964, %rd38970;
	@%p643 bra 	$L__BB37_2084;
	setp.eq.s64 	%p644, %rd1953, 0;
	mov.b64 	%rd38976, -3750763034362895579;
	mov.b64 	%rd38977, 0;
	@%p644 bra 	$L__BB37_2075;
	mov.b64 	%rd38976, -3750763034362895579;
	mov.b64 	%rd38974, 0;
	and.b64  	%rd38977, %rd4132, -2;
$L__BB37_2074:
	shl.b64 	%rd15735, %rd38974, 3;
	add.s64 	%rd15736, %rd38798, %rd15735;
	ld.u64 	%rd15737, [%rd15736];
	and.b64  	%rd15738, %rd15737, 255;
	xor.b64  	%rd15739, %rd15738, %rd38976;
	mul.lo.s64 	%rd15740, %rd15739, 1099511628211;
	shr.u64 	%rd15741, %rd15737, 8;
	and.b64  	%rd15742, %rd15741, 255;
	xor.b64  	%rd15743, %rd15742, %rd15740;
	mul.lo.s64 	%rd15744, %rd15743, 1099511628211;
	shr.u64 	%rd15745, %rd15737, 16;
	and.b64  	%rd15746, %rd15745, 255;
	xor.b64  	%rd15747, %rd15746, %rd15744;
	mul.lo.s64 	%rd15748, %rd15747, 1099511628211;
	shr.u64 	%rd15749, %rd15737, 24;
	and.b64  	%rd15750, %rd15749, 255;
	xor.b64  	%rd15751, %rd15750, %rd15748;
	mul.lo.s64 	%rd15752, %rd15751, 1099511628211;
	shr.u64 	%rd15753, %rd15737, 32;
	and.b64  	%rd15754, %rd15753, 255;
	xor.b64  	%rd15755, %rd15754, %rd15752;
	mul.lo.s64 	%rd15756, %rd15755, 1099511628211;
	shr.u64 	%rd15757, %rd15737, 40;
	and.b64  	%rd15758, %rd15757, 255;
	xor.b64  	%rd15759, %rd15758, %rd15756;
	mul.lo.s64 	%rd15760, %rd15759, 1099511628211;
	shr.u64 	%rd15761, %rd15737, 48;
	and.b64  	%rd15762, %rd15761, 255;
	xor.b64  	%rd15763, %rd15762, %rd15760;
	mul.lo.s64 	%rd15764, %rd15763, 1099511628211;
	shr.u64 	%rd15765, %rd15737, 56;
	xor.b64  	%rd15766, %rd15765, %rd15764;
	mul.lo.s64 	%rd15767, %rd15766, 1099511628211;
	ld.u64 	%rd15768, [%rd15736+8];
	and.b64  	%rd15769, %rd15768, 255;
	xor.b64  	%rd15770, %rd15769, %rd15767;
	mul.lo.s64 	%rd15771, %rd15770, 1099511628211;
	shr.u64 	%rd15772, %rd15768, 8;
	and.b64  	%rd15773, %rd15772, 255;
	xor.b64  	%rd15774, %rd15773, %rd15771;
	mul.lo.s64 	%rd15775, %rd15774, 1099511628211;
	shr.u64 	%rd15776, %rd15768, 16;
	and.b64  	%rd15777, %rd15776, 255;
	xor.b64  	%rd15778, %rd15777, %rd15775;
	mul.lo.s64 	%rd15779, %rd15778, 1099511628211;
	shr.u64 	%rd15780, %rd15768, 24;
	and.b64  	%rd15781, %rd15780, 255;
	xor.b64  	%rd15782, %rd15781, %rd15779;
	mul.lo.s64 	%rd15783, %rd15782, 1099511628211;
	shr.u64 	%rd15784, %rd15768, 32;
	and.b64  	%rd15785, %rd15784, 255;
	xor.b64  	%rd15786, %rd15785, %rd15783;
	mul.lo.s64 	%rd15787, %rd15786, 1099511628211;
	shr.u64 	%rd15788, %rd15768, 40;
	and.b64  	%rd15789, %rd15788, 255;
	xor.b64  	%rd15790, %rd15789, %rd15787;
	mul.lo.s64 	%rd15791, %rd15790, 1099511628211;
	shr.u64 	%rd15792, %rd15768, 48;
	and.b64  	%rd15793, %rd15792, 255;
	xor.b64  	%rd15794, %rd15793, %rd15791;
	mul.lo.s64 	%rd15795, %rd15794, 1099511628211;
	shr.u64 	%rd15796, %rd15768, 56;
	xor.b64  	%rd15797, %rd15796, %rd15795;
	mul.lo.s64 	%rd38976, %rd15797, 1099511628211;
	add.s64 	%rd38974, %rd38974, 2;
	setp.ne.s64 	%p645, %rd38974, %rd38977;
	@%p645 bra 	$L__BB37_2074;
$L__BB37_2075:
	setp.eq.s64 	%p646, %rd2404, 0;
	@%p646 bra 	$L__BB37_2077;
	shl.b64 	%rd15798, %rd38977, 3;
	add.s64 	%rd15799, %rd38798, %rd15798;
	ld.u64 	%rd15800, [%rd15799];
	and.b64  	%rd15801, %rd15800, 255;
	xor.b64  	%rd15802, %rd15801, %rd38976;
	mul.lo.s64 	%rd15803, %rd15802, 1099511628211;
	shr.u64 	%rd15804, %rd15800, 8;
	and.b64  	%rd15805, %rd15804, 255;
	xor.b64  	%rd15806, %rd15805, %rd15803;
	mul.lo.s64 	%rd15807, %rd15806, 1099511628211;
	shr.u64 	%rd15808, %rd15800, 16;
	and.b64  	%rd15809, %rd15808, 255;
	xor.b64  	%rd15810, %rd15809, %rd15807;
	mul.lo.s64 	%rd15811, %rd15810, 1099511628211;
	shr.u64 	%rd15812, %rd15800, 24;
	and.b64  	%rd15813, %rd15812, 255;
	xor.b64  	%rd15814, %rd15813, %rd15811;
	mul.lo.s64 	%rd15815, %rd15814, 1099511628211;
	shr.u64 	%rd15816, %rd15800, 32;
	and.b64  	%rd15817, %rd15816, 255;
	xor.b64  	%rd15818, %rd15817, %rd15815;
	mul.lo.s64 	%rd15819, %rd15818, 1099511628211;
	shr.u64 	%rd15820, %rd15800, 40;
	and.b64  	%rd15821, %rd15820, 255;
	xor.b64  	%rd15822, %rd15821, %rd15819;
	mul.lo.s64 	%rd15823, %rd15822, 1099511628211;
	shr.u64 	%rd15824, %rd15800, 48;
	and.b64  	%rd15825, %rd15824, 255;
	xor.b64  	%rd15826, %rd15825, %rd15823;
	mul.lo.s64 	%rd15827, %rd15826, 1099511628211;
	shr.u64 	%rd15828, %rd15800, 56;
	xor.b64  	%rd15829, %rd15828, %rd15827;
	mul.lo.s64 	%rd38976, %rd15829, 1099511628211;
$L__BB37_2077:
	setp.eq.s64 	%p647, %rd1953, 0;
	mov.b64 	%rd38982, -3750763034362895579;
	mov.b64 	%rd38983, 0;
	@%p647 bra 	$L__BB37_2080;
	mov.b64 	%rd38982, -3750763034362895579;
	mov.b64 	%rd38980, 0;
$L__BB37_2079:
	shl.b64 	%rd15835, %rd38980, 3;
	add.s64 	%rd15836, %rd38879, %rd15835;
	ld.u64 	%rd15837, [%rd15836];
	and.b64  	%rd15838, %rd15837, 255;
	xor.b64  	%rd15839, %rd15838, %rd38982;
	mul.lo.s64 	%rd15840, %rd15839, 1099511628211;
	shr.u64 	%rd15841, %rd15837, 8;
	and.b64  	%rd15842, %rd15841, 255;
	xor.b64  	%rd15843, %rd15842, %rd15840;
	mul.lo.s64 	%rd15844, %rd15843, 1099511628211;
	shr.u64 	%rd15845, %rd15837, 16;
	and.b64  	%rd15846, %rd15845, 255;
	xor.b64  	%rd15847, %rd15846, %rd15844;
	mul.lo.s64 	%rd15848, %rd15847, 1099511628211;
	shr.u64 	%rd15849, %rd15837, 24;
	and.b64  	%rd15850, %rd15849, 255;
	xor.b64  	%rd15851, %rd15850, %rd15848;
	mul.lo.s64 	%rd15852, %rd15851, 1099511628211;
	shr.u64 	%rd15853, %rd15837, 32;
	and.b64  	%rd15854, %rd15853, 255;
	xor.b64  	%rd15855, %rd15854, %rd15852;
	mul.lo.s64 	%rd15856, %rd15855, 1099511628211;
	shr.u64 	%rd15857, %rd15837, 40;
	and.b64  	%rd15858, %rd15857, 255;
	xor.b64  	%rd15859, %rd15858, %rd15856;
	mul.lo.s64 	%rd15860, %rd15859, 1099511628211;
	shr.u64 	%rd15861, %rd15837, 48;
	and.b64  	%rd15862, %rd15861, 255;
	xor.b64  	%rd15863, %rd15862, %rd15860;
	mul.lo.s64 	%rd15864, %rd15863, 1099511628211;
	shr.u64 	%rd15865, %rd15837, 56;
	xor.b64  	%rd15866, %rd15865, %rd15864;
	mul.lo.s64 	%rd15867, %rd15866, 1099511628211;
	ld.u64 	%rd15868, [%rd15836+8];
	and.b64  	%rd15869, %rd15868, 255;
	xor.b64  	%rd15870, %rd15869, %rd15867;
	mul.lo.s64 	%rd15871, %rd15870, 1099511628211;
	shr.u64 	%rd15872, %rd15868, 8;
	and.b64  	%rd15873, %rd15872, 255;
	xor.b64  	%rd15874, %rd15873, %rd15871;
	mul.lo.s64 	%rd15875, %rd15874, 1099511628211;
	shr.u64 	%rd15876, %rd15868, 16;
	and.b64  	%rd15877, %rd15876, 255;
	xor.b64  	%rd15878, %rd15877, %rd15875;
	mul.lo.s64 	%rd15879, %rd15878, 1099511628211;
	shr.u64 	%rd15880, %rd15868, 24;
	and.b64  	%rd15881, %rd15880, 255;
	xor.b64  	%rd15882, %rd15881, %rd15879;
	mul.lo.s64 	%rd15883, %rd15882, 1099511628211;
	shr.u64 	%rd15884, %rd15868, 32;
	and.b64  	%rd15885, %rd15884, 255;
	xor.b64  	%rd15886, %rd15885, %rd15883;
	mul.lo.s64 	%rd15887, %rd15886, 1099511628211;
	shr.u64 	%rd15888, %rd15868, 40;
	and.b64  	%rd15889, %rd15888, 255;
	xor.b64  	%rd15890, %rd15889, %rd15887;
	mul.lo.s64 	%rd15891, %rd15890, 1099511628211;
	shr.u64 	%rd15892, %rd15868, 48;
	and.b64  	%rd15893, %rd15892, 255;
	xor.b64  	%rd15894, %rd15893, %rd15891;
	mul.lo.s64 	%rd15895, %rd15894, 1099511628211;
	shr.u64 	%rd15896, %rd15868, 56;
	xor.b64  	%rd15897, %rd15896, %rd15895;
	mul.lo.s64 	%rd38982, %rd15897, 1099511628211;
	add.s64 	%rd38980, %rd38980, 2;
	and.b64  	%rd38983, %rd4132, -2;
	setp.ne.s64 	%p648, %rd38980, %rd38983;
	@%p648 bra 	$L__BB37_2079;
$L__BB37_2080:
	setp.eq.s64 	%p649, %rd2404, 0;
	@%p649 bra 	$L__BB37_2082;
	shl.b64 	%rd15898, %rd38983, 3;
	add.s64 	%rd15899, %rd38879, %rd15898;
	ld.u64 	%rd15900, [%rd15899];
	and.b64  	%rd15901, %rd15900, 255;
	xor.b64  	%rd15902, %rd15901, %rd38982;
	mul.lo.s64 	%rd15903, %rd15902, 1099511628211;
	shr.u64 	%rd15904, %rd15900, 8;
	and.b64  	%rd15905, %rd15904, 255;
	xor.b64  	%rd15906, %rd15905, %rd15903;
	mul.lo.s64 	%rd15907, %rd15906, 1099511628211;
	shr.u64 	%rd15908, %rd15900, 16;
	and.b64  	%rd15909, %rd15908, 255;
	xor.b64  	%rd15910, %rd15909, %rd15907;
	mul.lo.s64 	%rd15911, %rd15910, 1099511628211;
	shr.u64 	%rd15912, %rd15900, 24;
	and.b64  	%rd15913, %rd15912, 255;
	xor.b64  	%rd15914, %rd15913, %rd15911;
	mul.lo.s64 	%rd15915, %rd15914, 1099511628211;
	shr.u64 	%rd15916, %rd15900, 32;
	and.b64  	%rd15917, %rd15916, 255;
	xor.b64  	%rd15918, %rd15917, %rd15915;
	mul.lo.s64 	%rd15919, %rd15918, 1099511628211;
	shr.u64 	%rd15920, %rd15900, 40;
	and.b64  	%rd15921, %rd15920, 255;
	xor.b64  	%rd15922, %rd15921, %rd15919;
	mul.lo.s64 	%rd15923, %rd15922, 1099511628211;
	shr.u64 	%rd15924, %rd15900, 48;
	and.b64  	%rd15925, %rd15924, 255;
	xor.b64  	%rd15926, %rd15925, %rd15923;
	mul.lo.s64 	%rd15927, %rd15926, 1099511628211;
	shr.u64 	%rd15928, %rd15900, 56;
	xor.b64  	%rd15929, %rd15928, %rd15927;
	mul.lo.s64 	%rd38982, %rd15929, 1099511628211;
$L__BB37_2082:
	setp.lt.u64 	%p650, %rd38976, %rd38982;
	mov.u64 	%rd39126, %rd38798;
	@%p650 bra 	$L__BB37_2083;
	bra.uni 	$L__BB37_2088;
$L__BB37_2083:
	mov.u64 	%rd39126, %rd38879;
	mov.u64 	%rd38879, %rd38798;
	bra.uni 	$L__BB37_2088;
$L__BB37_2084:
	setp.eq.s32 	%p651, %r118, 0;
	mov.u64 	%rd39126, %rd38798;
	@%p651 bra 	$L__BB37_2088;
	mov.b64 	%rd38986, 0;
$L__BB37_2086:
	shl.b64 	%rd15931, %rd38986, 3;
	add.s64 	%rd15932, %rd38798, %rd15931;
	ld.u64 	%rd3458, [%rd15932];
	add.s64 	%rd15933, %rd38879, %rd15931;
	ld.u64 	%rd3459, [%rd15933];
	setp.lt.u64 	%p652, %rd3458, %rd3459;
	@%p652 bra 	$L__BB37_2083;
	setp.le.u64 	%p653, %rd3458, %rd3459;
	add.s64 	%rd38986, %rd38986, 1;
	setp.lt.u64 	%p654, %rd38986, %rd1952;
	and.pred  	%p655, %p653, %p654;
	mov.u64 	%rd39126, %rd38798;
	@%p655 bra 	$L__BB37_2086;
$L__BB37_2088:
	setp.eq.s64 	%p656, %rd1953, 0;
	mov.b64 	%rd38991, -3750763034362895579;
	mov.b64 	%rd38992, 0;
	@%p656 bra 	$L__BB37_2091;
	mov.b64 	%rd38991, -3750763034362895579;
	mov.b64 	%rd38989, 0;
$L__BB37_2090:
	shl.b64 	%rd15940, %rd38989, 3;
	add.s64 	%rd15941, %rd38825, %rd15940;
	ld.u64 	%rd15942, [%rd15941];
	and.b64  	%rd15943, %rd15942, 255;
	xor.b64  	%rd15944, %rd15943, %rd38991;
	mul.lo.s64 	%rd15945, %rd15944, 1099511628211;
	shr.u64 	%rd15946, %rd15942, 8;
	and.b64  	%rd15947, %rd15946, 255;
	xor.b64  	%rd15948, %rd15947, %rd15945;
	mul.lo.s64 	%rd15949, %rd15948, 1099511628211;
	shr.u64 	%rd15950, %rd15942, 16;
	and.b64  	%rd15951, %rd15950, 255;
	xor.b64  	%rd15952, %rd15951, %rd15949;
	mul.lo.s64 	%rd15953, %rd15952, 1099511628211;
	shr.u64 	%rd15954, %rd15942, 24;
	and.b64  	%rd15955, %rd15954, 255;
	xor.b64  	%rd15956, %rd15955, %rd15953;
	mul.lo.s64 	%rd15957, %rd15956, 1099511628211;
	shr.u64 	%rd15958, %rd15942, 32;
	and.b64  	%rd15959, %rd15958, 255;
	xor.b64  	%rd15960, %rd15959, %rd15957;
	mul.lo.s64 	%rd15961, %rd15960, 1099511628211;
	shr.u64 	%rd15962, %rd15942, 40;
	and.b64  	%rd15963, %rd15962, 255;
	xor.b64  	%rd15964, %rd15963, %rd15961;
	mul.lo.s64 	%rd15965, %rd15964, 1099511628211;
	shr.u64 	%rd15966, %rd15942, 48;
	and.b64  	%rd15967, %rd15966, 255;
	xor.b64  	%rd15968, %rd15967, %rd15965;
	mul.lo.s64 	%rd15969, %rd15968, 1099511628211;
	shr.u64 	%rd15970, %rd15942, 56;
	xor.b64  	%rd15971, %rd15970, %rd15969;
	mul.lo.s64 	%rd15972, %rd15971, 1099511628211;
	ld.u64 	%rd15973, [%rd15941+8];
	and.b64  	%rd15974, %rd15973, 255;
	xor.b64  	%rd15975, %rd15974, %rd15972;
	mul.lo.s64 	%rd15976, %rd15975, 1099511628211;
	shr.u64 	%rd15977, %rd15973, 8;
	and.b64  	%rd15978, %rd15977, 255;
	xor.b64  	%rd15979, %rd15978, %rd15976;
	mul.lo.s64 	%rd15980, %rd15979, 1099511628211;
	shr.u64 	%rd15981, %rd15973, 16;
	and.b64  	%rd15982, %rd15981, 255;
	xor.b64  	%rd15983, %rd15982, %rd15980;
	mul.lo.s64 	%rd15984, %rd15983, 1099511628211;
	shr.u64 	%rd15985, %rd15973, 24;
	and.b64  	%rd15986, %rd15985, 255;
	xor.b64  	%rd15987, %rd15986, %rd15984;
	mul.lo.s64 	%rd15988, %rd15987, 1099511628211;
	shr.u64 	%rd15989, %rd15973, 32;
	and.b64  	%rd15990, %rd15989, 255;
	xor.b64  	%rd15991, %rd15990, %rd15988;
	mul.lo.s64 	%rd15992, %rd15991, 1099511628211;
	shr.u64 	%rd15993, %rd15973, 40;
	and.b64  	%rd15994, %rd15993, 255;
	xor.b64  	%rd15995, %rd15994, %rd15992;
	mul.lo.s64 	%rd15996, %rd15995, 1099511628211;
	shr.u64 	%rd15997, %rd15973, 48;
	and.b64  	%rd15998, %rd15997, 255;
	xor.b64  	%rd15999, %rd15998, %rd15996;
	mul.lo.s64 	%rd16000, %rd15999, 1099511628211;
	shr.u64 	%rd16001, %rd15973, 56;
	xor.b64  	%rd16002, %rd16001, %rd16000;
	mul.lo.s64 	%rd38991, %rd16002, 1099511628211;
	add.s64 	%rd38989, %rd38989, 2;
	and.b64  	%rd38992, %rd4132, -2;
	setp.ne.s64 	%p657, %rd38989, %rd38992;
	@%p657 bra 	$L__BB37_2090;
$L__BB37_2091:
	setp.eq.s64 	%p658, %rd2404, 0;
	@%p658 bra 	$L__BB37_2093;
	shl.b64 	%rd16003, %rd38992, 3;
	add.s64 	%rd16004, %rd38825, %rd16003;
	ld.u64 	%rd16005, [%rd16004];
	and.b64  	%rd16006, %rd16005, 255;
	xor.b64  	%rd16007, %rd16006, %rd38991;
	mul.lo.s64 	%rd16008, %rd16007, 1099511628211;
	shr.u64 	%rd16009, %rd16005, 8;
	and.b64  	%rd16010, %rd16009, 255;
	xor.b64  	%rd16011, %rd16010, %rd16008;
	mul.lo.s64 	%rd16012, %rd16011, 1099511628211;
	shr.u64 	%rd16013, %rd16005, 16;
	and.b64  	%rd16014, %rd16013, 255;
	xor.b64  	%rd16015, %rd16014, %rd16012;
	mul.lo.s64 	%rd16016, %rd16015, 1099511628211;
	shr.u64 	%rd16017, %rd16005, 24;
	and.b64  	%rd16018, %rd16017, 255;
	xor.b64  	%rd16019, %rd16018, %rd16016;
	mul.lo.s64 	%rd16020, %rd16019, 1099511628211;
	shr.u64 	%rd16021, %rd16005, 32;
	and.b64  	%rd16022, %rd16021, 255;
	xor.b64  	%rd16023, %rd16022, %rd16020;
	mul.lo.s64 	%rd16024, %rd16023, 1099511628211;
	shr.u64 	%rd16025, %rd16005, 40;
	and.b64  	%rd16026, %rd16025, 255;
	xor.b64  	%rd16027, %rd16026, %rd16024;
	mul.lo.s64 	%rd16028, %rd16027, 1099511628211;
	shr.u64 	%rd16029, %rd16005, 48;
	and.b64  	%rd16030, %rd16029, 255;
	xor.b64  	%rd16031, %rd16030, %rd16028;
	mul.lo.s64 	%rd16032, %rd16031, 1099511628211;
	shr.u64 	%rd16033, %rd16005, 56;
	xor.b64  	%rd16034, %rd16033, %rd16032;
	mul.lo.s64 	%rd38991, %rd16034, 1099511628211;
$L__BB37_2093:
	setp.eq.s64 	%p659, %rd1953, 0;
	mov.b64 	%rd38997, -3750763034362895579;
	mov.b64 	%rd38998, 0;
	@%p659 bra 	$L__BB37_2096;
	mov.b64 	%rd38997, -3750763034362895579;
	mov.b64 	%rd38995, 0;
$L__BB37_2095:
	shl.b64 	%rd16040, %rd38995, 3;
	add.s64 	%rd16041, %rd38906, %rd16040;
	ld.u64 	%rd16042, [%rd16041];
	and.b64  	%rd16043, %rd16042, 255;
	xor.b64  	%rd16044, %rd16043, %rd38997;
	mul.lo.s64 	%rd16045, %rd16044, 1099511628211;
	shr.u64 	%rd16046, %rd16042, 8;
	and.b64  	%rd16047, %rd16046, 255;
	xor.b64  	%rd16048, %rd16047, %rd16045;
	mul.lo.s64 	%rd16049, %rd16048, 1099511628211;
	shr.u64 	%rd16050, %rd16042, 16;
	and.b64  	%rd16051, %rd16050, 255;
	xor.b64  	%rd16052, %rd16051, %rd16049;
	mul.lo.s64 	%rd16053, %rd16052, 1099511628211;
	shr.u64 	%rd16054, %rd16042, 24;
	and.b64  	%rd16055, %rd16054, 255;
	xor.b64  	%rd16056, %rd16055, %rd16053;
	mul.lo.s64 	%rd16057, %rd16056, 1099511628211;
	shr.u64 	%rd16058, %rd16042, 32;
	and.b64  	%rd16059, %rd16058, 255;
	xor.b64  	%rd16060, %rd16059, %rd16057;
	mul.lo.s64 	%rd16061, %rd16060, 1099511628211;
	shr.u64 	%rd16062, %rd16042, 40;
	and.b64  	%rd16063, %rd16062, 255;
	xor.b64  	%rd16064, %rd16063, %rd16061;
	mul.lo.s64 	%rd16065, %rd16064, 1099511628211;
	shr.u64 	%rd16066, %rd16042, 48;
	and.b64  	%rd16067, %rd16066, 255;
	xor.b64  	%rd16068, %rd16067, %rd16065;
	mul.lo.s64 	%rd16069, %rd16068, 1099511628211;
	shr.u64 	%rd16070, %rd16042, 56;
	xor.b64  	%rd16071, %rd16070, %rd16069;
	mul.lo.s64 	%rd16072, %rd16071, 1099511628211;
	ld.u64 	%rd16073, [%rd16041+8];
	and.b64  	%rd16074, %rd16073, 255;
	xor.b64  	%rd16075, %rd16074, %rd16072;
	mul.lo.s64 	%rd16076, %rd16075, 1099511628211;
	shr.u64 	%rd16077, %rd16073, 8;
	and.b64  	%rd16078, %rd16077, 255;
	xor.b64  	%rd16079, %rd16078, %rd16076;
	mul.lo.s64 	%rd16080, %rd16079, 1099511628211;
	shr.u64 	%rd16081, %rd16073, 16;
	and.b64  	%rd16082, %rd16081, 255;
	xor.b64  	%rd16083, %rd16082, %rd16080;
	mul.lo.s64 	%rd16084, %rd16083, 1099511628211;
	shr.u64 	%rd16085, %rd16073, 24;
	and.b64  	%rd16086, %rd16085, 255;
	xor.b64  	%rd16087, %rd16086, %rd16084;
	mul.lo.s64 	%rd16088, %rd16087, 1099511628211;
	shr.u64 	%rd16089, %rd16073, 32;
	and.b64  	%rd16090, %rd16089, 255;
	xor.b64  	%rd16091, %rd16090, %rd16088;
	mul.lo.s64 	%rd16092, %rd16091, 1099511628211;
	shr.u64 	%rd16093, %rd16073, 40;
	and.b64  	%rd16094, %rd16093, 255;
	xor.b64  	%rd16095, %rd16094, %rd16092;
	mul.lo.s64 	%rd16096, %rd16095, 1099511628211;
	shr.u64 	%rd16097, %rd16073, 48;
	and.b64  	%rd16098, %rd16097, 255;
	xor.b64  	%rd16099, %rd16098, %rd16096;
	mul.lo.s64 	%rd16100, %rd16099, 1099511628211;
	shr.u64 	%rd16101, %rd16073, 56;
	xor.b64  	%rd16102, %rd16101, %rd16100;
	mul.lo.s64 	%rd38997, %rd16102, 1099511628211;
	add.s64 	%rd38995, %rd38995, 2;
	and.b64  	%rd38998, %rd4132, -2;
	setp.ne.s64 	%p660, %rd38995, %rd38998;
	@%p660 bra 	$L__BB37_2095;
$L__BB37_2096:
	setp.eq.s64 	%p661, %rd2404, 0;
	@%p661 bra 	$L__BB37_2098;
	shl.b64 	%rd16103, %rd38998, 3;
	add.s64 	%rd16104, %rd38906, %rd16103;
	ld.u64 	%rd16105, [%rd16104];
	and.b64  	%rd16106, %rd16105, 255;
	xor.b64  	%rd16107, %rd16106, %rd38997;
	mul.lo.s64 	%rd16108, %rd16107, 1099511628211;
	shr.u64 	%rd16109, %rd16105, 8;
	and.b64  	%rd16110, %rd16109, 255;
	xor.b64  	%rd16111, %rd16110, %rd16108;
	mul.lo.s64 	%rd16112, %rd16111, 1099511628211;
	shr.u64 	%rd16113, %rd16105, 16;
	and.b64  	%rd16114, %rd16113, 255;
	xor.b64  	%rd16115, %rd16114, %rd16112;
	mul.lo.s64 	%rd16116, %rd16115, 1099511628211;
	shr.u64 	%rd16117, %rd16105, 24;
	and.b64  	%rd16118, %rd16117, 255;
	xor.b64  	%rd16119, %rd16118, %rd16116;
	mul.lo.s64 	%rd16120, %rd16119, 1099511628211;
	shr.u64 	%rd16121, %rd16105, 32;
	and.b64  	%rd16122, %rd16121, 255;
	xor.b64  	%rd16123, %rd16122, %rd16120;
	mul.lo.s64 	%rd16124, %rd16123, 1099511628211;
	shr.u64 	%rd16125, %rd16105, 40;
	and.b64  	%rd16126, %rd16125, 255;
	xor.b64  	%rd16127, %rd16126, %rd16124;
	mul.lo.s64 	%rd16128, %rd16127, 1099511628211;
	shr.u64 	%rd16129, %rd16105, 48;
	and.b64  	%rd16130, %rd16129, 255;
	xor.b64  	%rd16131, %rd16130, %rd16128;
	mul.lo.s64 	%rd16132, %rd16131, 1099511628211;
	shr.u64 	%rd16133, %rd16105, 56;
	xor.b64  	%rd16134, %rd16133, %rd16132;
	mul.lo.s64 	%rd38997, %rd16134, 1099511628211;
$L__BB37_2098:
	setp.eq.s64 	%p662, %rd38991, %rd38997;
	@%p662 bra 	$L__BB37_2111;
	setp.eq.s64 	%p663, %rd1953, 0;
	mov.b64 	%rd39003, -3750763034362895579;
	mov.b64 	%rd39004, 0;
	@%p663 bra 	$L__BB37_2102;
	mov.b64 	%rd39003, -3750763034362895579;
	mov.b64 	%rd39001, 0;
	and.b64  	%rd39004, %rd4132, -2;
$L__BB37_2101:
	shl.b64 	%rd16140, %rd39001, 3;
	add.s64 	%rd16141, %rd38825, %rd16140;
	ld.u64 	%rd16142, [%rd16141];
	and.b64  	%rd16143, %rd16142, 255;
	xor.b64  	%rd16144, %rd16143, %rd39003;
	mul.lo.s64 	%rd16145, %rd16144, 1099511628211;
	shr.u64 	%rd16146, %rd16142, 8;
	and.b64  	%rd16147, %rd16146, 255;
	xor.b64  	%rd16148, %rd16147, %rd16145;
	mul.lo.s64 	%rd16149, %rd16148, 1099511628211;
	shr.u64 	%rd16150, %rd16142, 16;
	and.b64  	%rd16151, %rd16150, 255;
	xor.b64  	%rd16152, %rd16151, %rd16149;
	mul.lo.s64 	%rd16153, %rd16152, 1099511628211;
	shr.u64 	%rd16154, %rd16142, 24;
	and.b64  	%rd16155, %rd16154, 255;
	xor.b64  	%rd16156, %rd16155, %rd16153;
	mul.lo.s64 	%rd16157, %rd16156, 1099511628211;
	shr.u64 	%rd16158, %rd16142, 32;
	and.b64  	%rd16159, %rd16158, 255;
	xor.b64  	%rd16160, %rd16159, %rd16157;
	mul.lo.s64 	%rd16161, %rd16160, 1099511628211;
	shr.u64 	%rd16162, %rd16142, 40;
	and.b64  	%rd16163, %rd16162, 255;
	xor.b64  	%rd16164, %rd16163, %rd16161;
	mul.lo.s64 	%rd16165, %rd16164, 1099511628211;
	shr.u64 	%rd16166, %rd16142, 48;
	and.b64  	%rd16167, %rd16166, 255;
	xor.b64  	%rd16168, %rd16167, %rd16165;
	mul.lo.s64 	%rd16169, %rd16168, 1099511628211;
	shr.u64 	%rd16170, %rd16142, 56;
	xor.b64  	%rd16171, %rd16170, %rd16169;
	mul.lo.s64 	%rd16172, %rd16171, 1099511628211;
	ld.u64 	%rd16173, [%rd16141+8];
	and.b64  	%rd16174, %rd16173, 255;
	xor.b64  	%rd16175, %rd16174, %rd16172;
	mul.lo.s64 	%rd16176, %rd16175, 1099511628211;
	shr.u64 	%rd16177, %rd16173, 8;
	and.b64  	%rd16178, %rd16177, 255;
	xor.b64  	%rd16179, %rd16178, %rd16176;
	mul.lo.s64 	%rd16180, %rd16179, 1099511628211;
	shr.u64 	%rd16181, %rd16173, 16;
	and.b64  	%rd16182, %rd16181, 255;
	xor.b64  	%rd16183, %rd16182, %rd16180;
	mul.lo.s64 	%rd16184, %rd16183, 1099511628211;
	shr.u64 	%rd16185, %rd16173, 24;
	and.b64  	%rd16186, %rd16185, 255;
	xor.b64  	%rd16187, %rd16186, %rd16184;
	mul.lo.s64 	%rd16188, %rd16187, 1099511628211;
	shr.u64 	%rd16189, %rd16173, 32;
	and.b64  	%rd16190, %rd16189, 255;
	xor.b64  	%rd16191, %rd16190, %rd16188;
	mul.lo.s64 	%rd16192, %rd16191, 1099511628211;
	shr.u64 	%rd16193, %rd16173, 40;
	and.b64  	%rd16194, %rd16193, 255;
	xor.b64  	%rd16195, %rd16194, %rd16192;
	mul.lo.s64 	%rd16196, %rd16195, 1099511628211;
	shr.u64 	%rd16197, %rd16173, 48;
	and.b64  	%rd16198, %rd16197, 255;
	xor.b64  	%rd16199, %rd16198, %rd16196;
	mul.lo.s64 	%rd16200, %rd16199, 1099511628211;
	shr.u64 	%rd16201, %rd16173, 56;
	xor.b64  	%rd16202, %rd16201, %rd16200;
	mul.lo.s64 	%rd39003, %rd16202, 1099511628211;
	add.s64 	%rd39001, %rd39001, 2;
	setp.ne.s64 	%p664, %rd39001, %rd39004;
	@%p664 bra 	$L__BB37_2101;
$L__BB37_2102:
	setp.eq.s64 	%p665, %rd2404, 0;
	@%p665 bra 	$L__BB37_2104;
	shl.b64 	%rd16203, %rd39004, 3;
	add.s64 	%rd16204, %rd38825, %rd16203;
	ld.u64 	%rd16205, [%rd16204];
	and.b64  	%rd16206, %rd16205, 255;
	xor.b64  	%rd16207, %rd16206, %rd39003;
	mul.lo.s64 	%rd16208, %rd16207, 1099511628211;
	shr.u64 	%rd16209, %rd16205, 8;
	and.b64  	%rd16210, %rd16209, 255;
	xor.b64  	%rd16211, %rd16210, %rd16208;
	mul.lo.s64 	%rd16212, %rd16211, 1099511628211;
	shr.u64 	%rd16213, %rd16205, 16;
	and.b64  	%rd16214, %rd16213, 255;
	xor.b64  	%rd16215, %rd16214, %rd16212;
	mul.lo.s64 	%rd16216, %rd16215, 1099511628211;
	shr.u64 	%rd16217, %rd16205, 24;
	and.b64  	%rd16218, %rd16217, 255;
	xor.b64  	%rd16219, %rd16218, %rd16216;
	mul.lo.s64 	%rd16220, %rd16219, 1099511628211;
	shr.u64 	%rd16221, %rd16205, 32;
	and.b64  	%rd16222, %rd16221, 255;
	xor.b64  	%rd16223, %rd16222, %rd16220;
	mul.lo.s64 	%rd16224, %rd16223, 1099511628211;
	shr.u64 	%rd16225, %rd16205, 40;
	and.b64  	%rd16226, %rd16225, 255;
	xor.b64  	%rd16227, %rd16226, %rd16224;
	mul.lo.s64 	%rd16228, %rd16227, 1099511628211;
	shr.u64 	%rd16229, %rd16205, 48;
	and.b64  	%rd16230, %rd16229, 255;
	xor.b64  	%rd16231, %rd16230, %rd16228;
	mul.lo.s64 	%rd16232, %rd16231, 1099511628211;
	shr.u64 	%rd16233, %rd16205, 56;
	xor.b64  	%rd16234, %rd16233, %rd16232;
	mul.lo.s64 	%rd39003, %rd16234, 1099511628211;
$L__BB37_2104:
	setp.eq.s64 	%p666, %rd1953, 0;
	mov.b64 	%rd39009, -3750763034362895579;
	mov.b64 	%rd39010, 0;
	@%p666 bra 	$L__BB37_2107;
	mov.b64 	%rd39009, -3750763034362895579;
	mov.b64 	%rd39007, 0;
$L__BB37_2106:
	shl.b64 	%rd16240, %rd39007, 3;
	add.s64 	%rd16241, %rd38906, %rd16240;
	ld.u64 	%rd16242, [%rd16241];
	and.b64  	%rd16243, %rd16242, 255;
	xor.b64  	%rd16244, %rd16243, %rd39009;
	mul.lo.s64 	%rd16245, %rd16244, 1099511628211;
	shr.u64 	%rd16246, %rd16242, 8;
	and.b64  	%rd16247, %rd16246, 255;
	xor.b64  	%rd16248, %rd16247, %rd16245;
	mul.lo.s64 	%rd16249, %rd16248, 1099511628211;
	shr.u64 	%rd16250, %rd16242, 16;
	and.b64  	%rd16251, %rd16250, 255;
	xor.b64  	%rd16252, %rd16251, %rd16249;
	mul.lo.s64 	%rd16253, %rd16252, 1099511628211;
	shr.u64 	%rd16254, %rd16242, 24;
	and.b64  	%rd16255, %rd16254, 255;
	xor.b64  	%rd16256, %rd16255, %rd16253;
	mul.lo.s64 	%rd16257, %rd16256, 1099511628211;
	shr.u64 	%rd16258, %rd16242, 32;
	and.b64  	%rd16259, %rd16258, 255;
	xor.b64  	%rd16260, %rd16259, %rd16257;
	mul.lo.s64 	%rd16261, %rd16260, 1099511628211;
	shr.u64 	%rd16262, %rd16242, 40;
	and.b64  	%rd16263, %rd16262, 255;
	xor.b64  	%rd16264, %rd16263, %rd16261;
	mul.lo.s64 	%rd16265, %rd16264, 1099511628211;
	shr.u64 	%rd16266, %rd16242, 48;
	and.b64  	%rd16267, %rd16266, 255;
	xor.b64  	%rd16268, %rd16267, %rd16265;
	mul.lo.s64 	%rd16269, %rd16268, 1099511628211;
	shr.u64 	%rd16270, %rd16242, 56;
	xor.b64  	%rd16271, %rd16270, %rd16269;
	mul.lo.s64 	%rd16272, %rd16271, 1099511628211;
	ld.u64 	%rd16273, [%rd16241+8];
	and.b64  	%rd16274, %rd16273, 255;
	xor.b64  	%rd16275, %rd16274, %rd16272;
	mul.lo.s64 	%rd16276, %rd16275, 1099511628211;
	shr.u64 	%rd16277, %rd16273, 8;
	and.b64  	%rd16278, %rd16277, 255;
	xor.b64  	%rd16279, %rd16278, %rd16276;
	mul.lo.s64 	%rd16280, %rd16279, 1099511628211;
	shr.u64 	%rd16281, %rd16273, 16;
	and.b64  	%rd16282, %rd16281, 255;
	xor.b64  	%rd16283, %rd16282, %rd16280;
	mul.lo.s64 	%rd16284, %rd16283, 1099511628211;
	shr.u64 	%rd16285, %rd16273, 24;
	and.b64  	%rd16286, %rd16285, 255;
	xor.b64  	%rd16287, %rd16286, %rd16284;
	mul.lo.s64 	%rd16288, %rd16287, 1099511628211;
	shr.u64 	%rd16289, %rd16273, 32;
	and.b64  	%rd16290, %rd16289, 255;
	xor.b64  	%rd16291, %rd16290, %rd16288;
	mul.lo.s64 	%rd16292, %rd16291, 1099511628211;
	shr.u64 	%rd16293, %rd16273, 40;
	and.b64  	%rd16294, %rd16293, 255;
	xor.b64  	%rd16295, %rd16294, %rd16292;
	mul.lo.s64 	%rd16296, %rd16295, 1099511628211;
	shr.u64 	%rd16297, %rd16273, 48;
	and.b64  	%rd16298, %rd16297, 255;
	xor.b64  	%rd16299, %rd16298, %rd16296;
	mul.lo.s64 	%rd16300, %rd16299, 1099511628211;
	shr.u64 	%rd16301, %rd16273, 56;
	xor.b64  	%rd16302, %rd16301, %rd16300;
	mul.lo.s64 	%rd39009, %rd16302, 1099511628211;
	add.s64 	%rd39007, %rd39007, 2;
	and.b64  	%rd39010, %rd4132, -2;
	setp.ne.s64 	%p667, %rd39007, %rd39010;
	@%p667 bra 	$L__BB37_2106;
$L__BB37_2107:
	setp.eq.s64 	%p668, %rd2404, 0;
	@%p668 bra 	$L__BB37_2109;
	shl.b64 	%rd16303, %rd39010, 3;
	add.s64 	%rd16304, %rd38906, %rd16303;
	ld.u64 	%rd16305, [%rd16304];
	and.b64  	%rd16306, %rd16305, 255;
	xor.b64  	%rd16307, %rd16306, %rd39009;
	mul.lo.s64 	%rd16308, %rd16307, 1099511628211;
	shr.u64 	%rd16309, %rd16305, 8;
	and.b64  	%rd16310, %rd16309, 255;
	xor.b64  	%rd16311, %rd16310, %rd16308;
	mul.lo.s64 	%rd16312, %rd16311, 1099511628211;
	shr.u64 	%rd16313, %rd16305, 16;
	and.b64  	%rd16314, %rd16313, 255;
	xor.b64  	%rd16315, %rd16314, %rd16312;
	mul.lo.s64 	%rd16316, %rd16315, 1099511628211;
	shr.u64 	%rd16317, %rd16305, 24;
	and.b64  	%rd16318, %rd16317, 255;
	xor.b64  	%rd16319, %rd16318, %rd16316;
	mul.lo.s64 	%rd16320, %rd16319, 1099511628211;
	shr.u64 	%rd16321, %rd16305, 32;
	and.b64  	%rd16322, %rd16321, 255;
	xor.b64  	%rd16323, %rd16322, %rd16320;
	mul.lo.s64 	%rd16324, %rd16323, 1099511628211;
	shr.u64 	%rd16325, %rd16305, 40;
	and.b64  	%rd16326, %rd16325, 255;
	xor.b64  	%rd16327, %rd16326, %rd16324;
	mul.lo.s64 	%rd16328, %rd16327, 1099511628211;
	shr.u64 	%rd16329, %rd16305, 48;
	and.b64  	%rd16330, %rd16329, 255;
	xor.b64  	%rd16331, %rd16330, %rd16328;
	mul.lo.s64 	%rd16332, %rd16331, 1099511628211;
	shr.u64 	%rd16333, %rd16305, 56;
	xor.b64  	%rd16334, %rd16333, %rd16332;
	mul.lo.s64 	%rd39009, %rd16334, 1099511628211;
$L__BB37_2109:
	setp.lt.u64 	%p669, %rd39003, %rd39009;
	mov.u64 	%rd39124, %rd38825;
	@%p669 bra 	$L__BB37_2110;
	bra.uni 	$L__BB37_2115;
$L__BB37_2110:
	mov.u64 	%rd39124, %rd38906;
	mov.u64 	%rd38906, %rd38825;
	bra.uni 	$L__BB37_2115;
$L__BB37_2111:
	setp.eq.s32 	%p670, %r118, 0;
	mov.u64 	%rd39124, %rd38825;
	@%p670 bra 	$L__BB37_2115;
	mov.b64 	%rd39013, 0;
$L__BB37_2113:
	shl.b64 	%rd16336, %rd39013, 3;
	add.s64 	%rd16337, %rd38825, %rd16336;
	ld.u64 	%rd3504, [%rd16337];
	add.s64 	%rd16338, %rd38906, %rd16336;
	ld.u64 	%rd3505, [%rd16338];
	setp.lt.u64 	%p671, %rd3504, %rd3505;
	@%p671 bra 	$L__BB37_2110;
	setp.le.u64 	%p672, %rd3504, %rd3505;
	add.s64 	%rd39013, %rd39013, 1;
	setp.lt.u64 	%p673, %rd39013, %rd1952;
	and.pred  	%p674, %p672, %p673;
	mov.u64 	%rd39124, %rd38825;
	@%p674 bra 	$L__BB37_2113;
$L__BB37_2115:
	setp.eq.s64 	%p675, %rd1953, 0;
	mov.b64 	%rd39018, -3750763034362895579;
	mov.b64 	%rd39019, 0;
	@%p675 bra 	$L__BB37_2118;
	mov.b64 	%rd39018, -3750763034362895579;
	mov.b64 	%rd39016, 0;
$L__BB37_2117:
	shl.b64 	%rd16345, %rd39016, 3;
	add.s64 	%rd16346, %rd38852, %rd16345;
	ld.u64 	%rd16347, [%rd16346];
	and.b64  	%rd16348, %rd16347, 255;
	xor.b64  	%rd16349, %rd16348, %rd39018;
	mul.lo.s64 	%rd16350, %rd16349, 1099511628211;
	shr.u64 	%rd16351, %rd16347, 8;
	and.b64  	%rd16352, %rd16351, 255;
	xor.b64  	%rd16353, %rd16352, %rd16350;
	mul.lo.s64 	%rd16354, %rd16353, 1099511628211;
	shr.u64 	%rd16355, %rd16347, 16;
	and.b64  	%rd16356, %rd16355, 255;
	xor.b64  	%rd16357, %rd16356, %rd16354;
	mul.lo.s64 	%rd16358, %rd16357, 1099511628211;
	shr.u64 	%rd16359, %rd16347, 24;
	and.b64  	%rd16360, %rd16359, 255;
	xor.b64  	%rd16361, %rd16360, %rd16358;
	mul.lo.s64 	%rd16362, %rd16361, 1099511628211;
	shr.u64 	%rd16363, %rd16347, 32;
	and.b64  	%rd16364, %rd16363, 255;
	xor.b64  	%rd16365, %rd16364, %rd16362;
	mul.lo.s64 	%rd16366, %rd16365, 1099511628211;
	shr.u64 	%rd16367, %rd16347, 40;
	and.b64  	%rd16368, %rd16367, 255;
	xor.b64  	%rd16369, %rd16368, %rd16366;
	mul.lo.s64 	%rd16370, %rd16369, 1099511628211;
	shr.u64 	%rd16371, %rd16347, 48;
	and.b64  	%rd16372, %rd16371, 255;
	xor.b64  	%rd16373, %rd16372, %rd16370;
	mul.lo.s64 	%rd16374, %rd16373, 1099511628211;
	shr.u64 	%rd16375, %rd16347, 56;
	xor.b64  	%rd16376, %rd16375, %rd16374;
	mul.lo.s64 	%rd16377, %rd16376, 1099511628211;
	ld.u64 	%rd16378, [%rd16346+8];
	and.b64  	%rd16379, %rd16378, 255;
	xor.b64  	%rd16380, %rd16379, %rd16377;
	mul.lo.s64 	%rd16381, %rd16380, 1099511628211;
	shr.u64 	%rd16382, %rd16378, 8;
	and.b64  	%rd16383, %rd16382, 255;
	xor.b64  	%rd16384, %rd16383, %rd16381;
	mul.lo.s64 	%rd16385, %rd16384, 1099511628211;
	shr.u64 	%rd16386, %rd16378, 16;
	and.b64  	%rd16387, %rd16386, 255;
	xor.b64  	%rd16388, %rd16387, %rd16385;
	mul.lo.s64 	%rd16389, %rd16388, 1099511628211;
	shr.u64 	%rd16390, %rd16378, 24;
	and.b64  	%rd16391, %rd16390, 255;
	xor.b64  	%rd16392, %rd16391, %rd16389;
	mul.lo.s64 	%rd16393, %rd16392, 1099511628211;
	shr.u64 	%rd16394, %rd16378, 32;
	and.b64  	%rd16395, %rd16394, 255;
	xor.b64  	%rd16396, %rd16395, %rd16393;
	mul.lo.s64 	%rd16397, %rd16396, 1099511628211;
	shr.u64 	%rd16398, %rd16378, 40;
	and.b64  	%rd16399, %rd16398, 255;
	xor.b64  	%rd16400, %rd16399, %rd16397;
	mul.lo.s64 	%rd16401, %rd16400, 1099511628211;
	shr.u64 	%rd16402, %rd16378, 48;
	and.b64  	%rd16403, %rd16402, 255;
	xor.b64  	%rd16404, %rd16403, %rd16401;
	mul.lo.s64 	%rd16405, %rd16404, 1099511628211;
	shr.u64 	%rd16406, %rd16378, 56;
	xor.b64  	%rd16407, %rd16406, %rd16405;
	mul.lo.s64 	%rd39018, %rd16407, 1099511628211;
	add.s64 	%rd39016, %rd39016, 2;
	and.b64  	%rd39019, %rd4132, -2;
	setp.ne.s64 	%p676, %rd39016, %rd39019;
	@%p676 bra 	$L__BB37_2117;
$L__BB37_2118:
	setp.eq.s64 	%p677, %rd2404, 0;
	@%p677 bra 	$L__BB37_2120;
	shl.b64 	%rd16408, %rd39019, 3;
	add.s64 	%rd16409, %rd38852, %rd16408;
	ld.u64 	%rd16410, [%rd16409];
	and.b64  	%rd16411, %rd16410, 255;
	xor.b64  	%rd16412, %rd16411, %rd39018;
	mul.lo.s64 	%rd16413, %rd16412, 1099511628211;
	shr.u64 	%rd16414, %rd16410, 8;
	and.b64  	%rd16415, %rd16414, 255;
	xor.b64  	%rd16416, %rd16415, %rd16413;
	mul.lo.s64 	%rd16417, %rd16416, 1099511628211;
	shr.u64 	%rd16418, %rd16410, 16;
	and.b64  	%rd16419, %rd16418, 255;
	xor.b64  	%rd16420, %rd16419, %rd16417;
	mul.lo.s64 	%rd16421, %rd16420, 1099511628211;
	shr.u64 	%rd16422, %rd16410, 24;
	and.b64  	%rd16423, %rd16422, 255;
	xor.b64  	%rd16424, %rd16423, %rd16421;
	mul.lo.s64 	%rd16425, %rd16424, 1099511628211;
	shr.u64 	%rd16426, %rd16410, 32;
	and.b64  	%rd16427, %rd16426, 255;
	xor.b64  	%rd16428, %rd16427, %rd16425;
	mul.lo.s64 	%rd16429, %rd16428, 1099511628211;
	shr.u64 	%rd16430, %rd16410, 40;
	and.b64  	%rd16431, %rd16430, 255;
	xor.b64  	%rd16432, %rd16431, %rd16429;
	mul.lo.s64 	%rd16433, %rd16432, 1099511628211;
	shr.u64 	%rd16434, %rd16410, 48;
	and.b64  	%rd16435, %rd16434, 255;
	xor.b64  	%rd16436, %rd16435, %rd16433;
	mul.lo.s64 	%rd16437, %rd16436, 1099511628211;
	shr.u64 	%rd16438, %rd16410, 56;
	xor.b64  	%rd16439, %rd16438, %rd16437;
	mul.lo.s64 	%rd39018, %rd16439, 1099511628211;
$L__BB37_2120:
	setp.eq.s64 	%p678, %rd1953, 0;
	mov.b64 	%rd39024, -3750763034362895579;
	mov.b64 	%rd39025, 0;
	@%p678 bra 	$L__BB37_2123;
	mov.b64 	%rd39024, -3750763034362895579;
	mov.b64 	%rd39022, 0;
$L__BB37_2122:
	shl.b64 	%rd16445, %rd39022, 3;
	add.s64 	%rd16446, %rd38933, %rd16445;
	ld.u64 	%rd16447, [%rd16446];
	and.b64  	%rd16448, %rd16447, 255;
	xor.b64  	%rd16449, %rd16448, %rd39024;
	mul.lo.s64 	%rd16450, %rd16449, 1099511628211;
	shr.u64 	%rd16451, %rd16447, 8;
	and.b64  	%rd16452, %rd16451, 255;
	xor.b64  	%rd16453, %rd16452, %rd16450;
	mul.lo.s64 	%rd16454, %rd16453, 1099511628211;
	shr.u64 	%rd16455, %rd16447, 16;
	and.b64  	%rd16456, %rd16455, 255;
	xor.b64  	%rd16457, %rd16456, %rd16454;
	mul.lo.s64 	%rd16458, %rd16457, 1099511628211;
	shr.u64 	%rd16459, %rd16447, 24;
	and.b64  	%rd16460, %rd16459, 255;
	xor.b64  	%rd16461, %rd16460, %rd16458;
	mul.lo.s64 	%rd16462, %rd16461, 1099511628211;
	shr.u64 	%rd16463, %rd16447, 32;
	and.b64  	%rd16464, %rd16463, 255;
	xor.b64  	%rd16465, %rd16464, %rd16462;
	mul.lo.s64 	%rd16466, %rd16465, 1099511628211;
	shr.u64 	%rd16467, %rd16447, 40;
	and.b64  	%rd16468, %rd16467, 255;
	xor.b64  	%rd16469, %rd16468, %rd16466;
	mul.lo.s64 	%rd16470, %rd16469, 1099511628211;
	shr.u64 	%rd16471, %rd16447, 48;
	and.b64  	%rd16472, %rd16471, 255;
	xor.b64  	%rd16473, %rd16472, %rd16470;
	mul.lo.s64 	%rd16474, %rd16473, 1099511628211;
	shr.u64 	%rd16475, %rd16447, 56;
	xor.b64  	%rd16476, %rd16475, %rd16474;
	mul.lo.s64 	%rd16477, %rd16476, 1099511628211;
	ld.u64 	%rd16478, [%rd16446+8];
	and.b64  	%rd16479, %rd16478, 255;
	xor.b64  	%rd16480, %rd16479, %rd16477;
	mul.lo.s64 	%rd16481, %rd16480, 1099511628211;
	shr.u64 	%rd16482, %rd16478, 8;
	and.b64  	%rd16483, %rd16482, 255;
	xor.b64  	%rd16484, %rd16483, %rd16481;
	mul.lo.s64 	%rd16485, %rd16484, 1099511628211;
	shr.u64 	%rd16486, %rd16478, 16;
	and.b64  	%rd16487, %rd16486, 255;
	xor.b64  	%rd16488, %rd16487, %rd16485;
	mul.lo.s64 	%rd16489, %rd16488, 1099511628211;
	shr.u64 	%rd16490, %rd16478, 24;
	and.b64  	%rd16491, %rd16490, 255;
	xor.b64  	%rd16492, %rd16491, %rd16489;
	mul.lo.s64 	%rd16493, %rd16492, 1099511628211;
	shr.u64 	%rd16494, %rd16478, 32;
	and.b64  	%rd16495, %rd16494, 255;
	xor.b64  	%rd16496, %rd16495, %rd16493;
	mul.lo.s64 	%rd16497, %rd16496, 1099511628211;
	shr.u64 	%rd16498, %rd16478, 40;
	and.b64  	%rd16499, %rd16498, 255;
	xor.b64  	%rd16500, %rd16499, %rd16497;
	mul.lo.s64 	%rd16501, %rd16500, 1099511628211;
	shr.u64 	%rd16502, %rd16478, 48;
	and.b64  	%rd16503, %rd16502, 255;
	xor.b64  	%rd16504, %rd16503, %rd16501;
	mul.lo.s64 	%rd16505, %rd16504, 1099511628211;
	shr.u64 	%rd16506, %rd16478, 56;
	xor.b64  	%rd16507, %rd16506, %rd16505;
	mul.lo.s64 	%rd39024, %rd16507, 1099511628211;
	add.s64 	%rd39022, %rd39022, 2;
	and.b64  	%rd39025, %rd4132, -2;
	setp.ne.s64 	%p679, %rd39022, %rd39025;
	@%p679 bra 	$L__BB37_2122;
$L__BB37_2123:
	setp.eq.s64 	%p680, %rd2404, 0;
	@%p680 bra 	$L__BB37_2125;
	shl.b64 	%rd16508, %rd39025, 3;
	add.s64 	%rd16509, %rd38933, %rd16508;
	ld.u64 	%rd16510, [%rd16509];
	and.b64  	%rd16511, %rd16510, 255;
	xor.b64  	%rd16512, %rd16511, %rd39024;
	mul.lo.s64 	%rd16513, %rd16512, 1099511628211;
	shr.u64 	%rd16514, %rd16510, 8;
	and.b64  	%rd16515, %rd16514, 255;
	xor.b64  	%rd16516, %rd16515, %rd16513;
	mul.lo.s64 	%rd16517, %rd16516, 1099511628211;
	shr.u64 	%rd16518, %rd16510, 16;
	and.b64  	%rd16519, %rd16518, 255;
	xor.b64  	%rd16520, %rd16519, %rd16517;
	mul.lo.s64 	%rd16521, %rd16520, 1099511628211;
	shr.u64 	%rd16522, %rd16510, 24;
	and.b64  	%rd16523, %rd16522, 255;
	xor.b64  	%rd16524, %rd16523, %rd16521;
	mul.lo.s64 	%rd16525, %rd16524, 1099511628211;
	shr.u64 	%rd16526, %rd16510, 32;
	and.b64  	%rd16527, %rd16526, 255;
	xor.b64  	%rd16528, %rd16527, %rd16525;
	mul.lo.s64 	%rd16529, %rd16528, 1099511628211;
	shr.u64 	%rd16530, %rd16510, 40;
	and.b64  	%rd16531, %rd16530, 255;
	xor.b64  	%rd16532, %rd16531, %rd16529;
	mul.lo.s64 	%rd16533, %rd16532, 1099511628211;
	shr.u64 	%rd16534, %rd16510, 48;
	and.b64  	%rd16535, %rd16534, 255;
	xor.b64  	%rd16536, %rd16535, %rd16533;
	mul.lo.s64 	%rd16537, %rd16536, 1099511628211;
	shr.u64 	%rd16538, %rd16510, 56;
	xor.b64  	%rd16539, %rd16538, %rd16537;
	mul.lo.s64 	%rd39024, %rd16539, 1099511628211;
$L__BB37_2125:
	setp.eq.s64 	%p681, %rd39018, %rd39024;
	@%p681 bra 	$L__BB37_2138;
	setp.eq.s64 	%p682, %rd1953, 0;
	mov.b64 	%rd39030, -3750763034362895579;
	mov.b64 	%rd39031, 0;
	@%p682 bra 	$L__BB37_2129;
	mov.b64 	%rd39030, -3750763034362895579;
	mov.b64 	%rd39028, 0;
	and.b64  	%rd39031, %rd4132, -2;
$L__BB37_2128:
	shl.b64 	%rd16545, %rd39028, 3;
	add.s64 	%rd16546, %rd38852, %rd16545;
	ld.u64 	%rd16547, [%rd16546];
	and.b64  	%rd16548, %rd16547, 255;
	xor.b64  	%rd16549, %rd16548, %rd39030;
	mul.lo.s64 	%rd16550, %rd16549, 1099511628211;
	shr.u64 	%rd16551, %rd16547, 8;
	and.b64  	%rd16552, %rd16551, 255;
	xor.b64  	%rd16553, %rd16552, %rd16550;
	mul.lo.s64 	%rd16554, %rd16553, 1099511628211;
	shr.u64 	%rd16555, %rd16547, 16;
	and.b64  	%rd16556, %rd16555, 255;
	xor.b64  	%rd16557, %rd16556, %rd16554;
	mul.lo.s64 	%rd16558, %rd16557, 1099511628211;
	shr.u64 	%rd16559, %rd16547, 24;
	and.b64  	%rd16560, %rd16559, 255;
	xor.b64  	%rd16561, %rd16560, %rd16558;
	mul.lo.s64 	%rd16562, %rd16561, 1099511628211;
	shr.u64 	%rd16563, %rd16547, 32;
	and.b64  	%rd16564, %rd16563, 255;
	xor.b64  	%rd16565, %rd16564, %rd16562;
	mul.lo.s64 	%rd16566, %rd16565, 1099511628211;
	shr.u64 	%rd16567, %rd16547, 40;
	and.b64  	%rd16568, %rd16567, 255;
	xor.b64  	%rd16569, %rd16568, %rd16566;
	mul.lo.s64 	%rd16570, %rd16569, 1099511628211;
	shr.u64 	%rd16571, %rd16547, 48;
	and.b64  	%rd16572, %rd16571, 255;
	xor.b64  	%rd16573, %rd16572, %rd16570;
	mul.lo.s64 	%rd16574, %rd16573, 1099511628211;
	shr.u64 	%rd16575, %rd16547, 56;
	xor.b64  	%rd16576, %rd16575, %rd16574;
	mul.lo.s64 	%rd16577, %rd16576, 1099511628211;
	ld.u64 	%rd16578, [%rd16546+8];
	and.b64  	%rd16579, %rd16578, 255;
	xor.b64  	%rd16580, %rd16579, %rd16577;
	mul.lo.s64 	%rd16581, %rd16580, 1099511628211;
	shr.u64 	%rd16582, %rd16578, 8;
	and.b64  	%rd16583, %rd16582, 255;
	xor.b64  	%rd16584, %rd16583, %rd16581;
	mul.lo.s64 	%rd16585, %rd16584, 1099511628211;
	shr.u64 	%rd16586, %rd16578, 16;
	and.b64  	%rd16587, %rd16586, 255;
	xor.b64  	%rd16588, %rd16587, %rd16585;
	mul.lo.s64 	%rd16589, %rd16588, 1099511628211;
	shr.u64 	%rd16590, %rd16578, 24;
	and.b64  	%rd16591, %rd16590, 255;
	xor.b64  	%rd16592, %rd16591, %rd16589;
	mul.lo.s64 	%rd16593, %rd16592, 1099511628211;
	shr.u64 	%rd16594, %rd16578, 32;
	and.b64  	%rd16595, %rd16594, 255;
	xor.b64  	%rd16596, %rd16595, %rd16593;
	mul.lo.s64 	%rd16597, %rd16596, 1099511628211;
	shr.u64 	%rd16598, %rd16578, 40;
	and.b64  	%rd16599, %rd16598, 255;
	xor.b64  	%rd16600, %rd16599, %rd16597;
	mul.lo.s64 	%rd16601, %rd16600, 1099511628211;
	shr.u64 	%rd16602, %rd16578, 48;
	and.b64  	%rd16603, %rd16602, 255;
	xor.b64  	%rd16604, %rd16603, %rd16601;
	mul.lo.s64 	%rd16605, %rd16604, 1099511628211;
	shr.u64 	%rd16606, %rd16578, 56;
	xor.b64  	%rd16607, %rd16606, %rd16605;
	mul.lo.s64 	%rd39030, %rd16607, 1099511628211;
	add.s64 	%rd39028, %rd39028, 2;
	setp.ne.s64 	%p683, %rd39028, %rd39031;
	@%p683 bra 	$L__BB37_2128;
$L__BB37_2129:
	setp.eq.s64 	%p684, %rd2404, 0;
	@%p684 bra 	$L__BB37_2131;
	shl.b64 	%rd16608, %rd39031, 3;
	add.s64 	%rd16609, %rd38852, %rd16608;
	ld.u64 	%rd16610, [%rd16609];
	and.b64  	%rd16611, %rd16610, 255;
	xor.b64  	%rd16612, %rd16611, %rd39030;
	mul.lo.s64 	%rd16613, %rd16612, 1099511628211;
	shr.u64 	%rd16614, %rd16610, 8;
	and.b64  	%rd16615, %rd16614, 255;
	xor.b64  	%rd16616, %rd16615, %rd16613;
	mul.lo.s64 	%rd16617, %rd16616, 1099511628211;
	shr.u64 	%rd16618, %rd16610, 16;
	and.b64  	%rd16619, %rd16618, 255;
	xor.b64  	%rd16620, %rd16619, %rd16617;
	mul.lo.s64 	%rd16621, %rd16620, 1099511628211;
	shr.u64 	%rd16622, %rd16610, 24;
	and.b64  	%rd16623, %rd16622, 255;
	xor.b64  	%rd16624, %rd16623, %rd16621;
	mul.lo.s64 	%rd16625, %rd16624, 1099511628211;
	shr.u64 	%rd16626, %rd16610, 32;
	and.b64  	%rd16627, %rd16626, 255;
	xor.b64  	%rd16628, %rd16627, %rd16625;
	mul.lo.s64 	%rd16629, %rd16628, 1099511628211;
	shr.u64 	%rd16630, %rd16610, 40;
	and.b64  	%rd16631, %rd16630, 255;
	xor.b64  	%rd16632, %rd16631, %rd16629;
	mul.lo.s64 	%rd16633, %rd16632, 1099511628211;
	shr.u64 	%rd16634, %rd16610, 48;
	and.b64  	%rd16635, %rd16634, 255;
	xor.b64  	%rd16636, %rd16635, %rd16633;
	mul.lo.s64 	%rd16637, %rd16636, 1099511628211;
	shr.u64 	%rd16638, %rd16610, 56;
	xor.b64  	%rd16639, %rd16638, %rd16637;
	mul.lo.s64 	%rd39030, %rd16639, 1099511628211;
$L__BB37_2131:
	setp.eq.s64 	%p685, %rd1953, 0;
	mov.b64 	%rd39036, -3750763034362895579;
	mov.b64 	%rd39037, 0;
	@%p685 bra 	$L__BB37_2134;
	mov.b64 	%rd39036, -3750763034362895579;
	mov.b64 	%rd39034, 0;
$L__BB37_2133:
	shl.b64 	%rd16645, %rd39034, 3;
	add.s64 	%rd16646, %rd38933, %rd16645;
	ld.u64 	%rd16647, [%rd16646];
	and.b64  	%rd16648, %rd16647, 255;
	xor.b64  	%rd16649, %rd16648, %rd39036;
	mul.lo.s64 	%rd16650, %rd16649, 1099511628211;
	shr.u64 	%rd16651, %rd16647, 8;
	and.b64  	%rd16652, %rd16651, 255;
	xor.b64  	%rd16653, %rd16652, %rd16650;
	mul.lo.s64 	%rd16654, %rd16653, 1099511628211;
	shr.u64 	%rd16655, %rd16647, 16;
	and.b64  	%rd16656, %rd16655, 255;
	xor.b64  	%rd16657, %rd16656, %rd16654;
	mul.lo.s64 	%rd16658, %rd16657, 1099511628211;
	shr.u64 	%rd16659, %rd16647, 24;
	and.b64  	%rd16660, %rd16659, 255;
	xor.b64  	%rd16661, %rd16660, %rd16658;
	mul.lo.s64 	%rd16662, %rd16661, 1099511628211;
	shr.u64 	%rd16663, %rd16647, 32;
	and.b64  	%rd16664, %rd16663, 255;
	xor.b64  	%rd16665, %rd16664, %rd16662;
	mul.lo.s64 	%rd16666, %rd16665, 1099511628211;
	shr.u64 	%rd16667, %rd16647, 40;
	and.b64  	%rd16668, %rd16667, 255;
	xor.b64  	%rd16669, %rd16668, %rd16666;
	mul.lo.s64 	%rd16670, %rd16669, 1099511628211;
	shr.u64 	%rd16671, %rd16647, 48;
	and.b64  	%rd16672, %rd16671, 255;
	xor.b64  	%rd16673, %rd16672, %rd16670;
	mul.lo.s64 	%rd16674, %rd16673, 1099511628211;
	shr.u64 	%rd16675, %rd16647, 56;
	xor.b64  	%rd16676, %rd16675, %rd16674;
	mul.lo.s64 	%rd16677, %rd16676, 1099511628211;
	ld.u64 	%rd16678, [%rd16646+8];
	and.b64  	%rd16679, %rd16678, 255;
	xor.b64  	%rd16680, %rd16679, %rd16677;
	mul.lo.s64 	%rd16681, %rd16680, 1099511628211;
	shr.u64 	%rd16682, %rd16678, 8;
	and.b64  	%rd16683, %rd16682, 255;
	xor.b64  	%rd16684, %rd16683, %rd16681;
	mul.lo.s64 	%rd16685, %rd16684, 1099511628211;
	shr.u64 	%rd16686, %rd16678, 16;
	and.b64  	%rd16687, %rd16686, 255;
	xor.b64  	%rd16688, %rd16687, %rd16685;
	mul.lo.s64 	%rd16689, %rd16688, 1099511628211;
	shr.u64 	%rd16690, %rd16678, 24;
	and.b64  	%rd16691, %rd16690, 255;
	xor.b64  	%rd16692, %rd16691, %rd16689;
	mul.lo.s64 	%rd16693, %rd16692, 1099511628211;
	shr.u64 	%rd16694, %rd16678, 32;
	and.b64  	%rd16695, %rd16694, 255;
	xor.b64  	%rd16696, %rd16695, %rd16693;
	mul.lo.s64 	%rd16697, %rd16696, 1099511628211;
	shr.u64 	%rd16698, %rd16678, 40;
	and.b64  	%rd16699, %rd16698, 255;
	xor.b64  	%rd16700, %rd16699, %rd16697;
	mul.lo.s64 	%rd16701, %rd16700, 1099511628211;
	shr.u64 	%rd16702, %rd16678, 48;
	and.b64  	%rd16703, %rd16702, 255;
	xor.b64  	%rd16704, %rd16703, %rd16701;
	mul.lo.s64 	%rd16705, %rd16704, 1099511628211;
	shr.u64 	%rd16706, %rd16678, 56;
	xor.b64  	%rd16707, %rd16706, %rd16705;
	mul.lo.s64 	%rd39036, %rd16707, 1099511628211;
	add.s64 	%rd39034, %rd39034, 2;
	and.b64  	%rd39037, %rd4132, -2;
	setp.ne.s64 	%p686, %rd39034, %rd39037;
	@%p686 bra 	$L__BB37_2133;
$L__BB37_2134:
	setp.eq.s64 	%p687, %rd2404, 0;
	@%p687 bra 	$L__BB37_2136;
	shl.b64 	%rd16708, %rd39037, 3;
	add.s64 	%rd16709, %rd38933, %rd16708;
	ld.u64 	%rd16710, [%rd16709];
	and.b64  	%rd16711, %rd16710, 255;
	xor.b64  	%rd16712, %rd16711, %rd39036;
	mul.lo.s64 	%rd16713, %rd16712, 1099511628211;
	shr.u64 	%rd16714, %rd16710, 8;
	and.b64  	%rd16715, %rd16714, 255;
	xor.b64  	%rd16716, %rd16715, %rd16713;
	mul.lo.s64 	%rd16717, %rd16716, 1099511628211;
	shr.u64 	%rd16718, %rd16710, 16;
	and.b64  	%rd16719, %rd16718, 255;
	xor.b64  	%rd16720, %rd16719, %rd16717;
	mul.lo.s64 	%rd16721, %rd16720, 1099511628211;
	shr.u64 	%rd16722, %rd16710, 24;
	and.b64  	%rd16723, %rd16722, 255;
	xor.b64  	%rd16724, %rd16723, %rd16721;
	mul.lo.s64 	%rd16725, %rd16724, 1099511628211;
	shr.u64 	%rd16726, %rd16710, 32;
	and.b64  	%rd16727, %rd16726, 255;
	xor.b64  	%rd16728, %rd16727, %rd16725;
	mul.lo.s64 	%rd16729, %rd16728, 1099511628211;
	shr.u64 	%rd16730, %rd16710, 40;
	and.b64  	%rd16731, %rd16730, 255;
	xor.b64  	%rd16732, %rd16731, %rd16729;
	mul.lo.s64 	%rd16733, %rd16732, 1099511628211;
	shr.u64 	%rd16734, %rd16710, 48;
	and.b64  	%rd16735, %rd16734, 255;
	xor.b64  	%rd16736, %rd16735, %rd16733;
	mul.lo.s64 	%rd16737, %rd16736, 1099511628211;
	shr.u64 	%rd16738, %rd16710, 56;
	xor.b64  	%rd16739, %rd16738, %rd16737;
	mul.lo.s64 	%rd39036, %rd16739, 1099511628211;
$L__BB37_2136:
	setp.lt.u64 	%p688, %rd39030, %rd39036;
	mov.u64 	%rd39377, %rd38852;
	@%p688 bra 	$L__BB37_2137;
	bra.uni 	$L__BB37_2142;
$L__BB37_2137:
	mov.u64 	%rd39377, %rd38933;
	mov.u64 	%rd38933, %rd38852;
	bra.uni 	$L__BB37_2142;
$L__BB37_2138:
	setp.eq.s32 	%p689, %r118, 0;
	mov.u64 	%rd39377, %rd38852;
	@%p689 bra 	$L__BB37_2142;
	mov.b64 	%rd39040, 0;
$L__BB37_2140:
	shl.b64 	%rd16741, %rd39040, 3;
	add.s64 	%rd16742, %rd38852, %rd16741;
	ld.u64 	%rd3550, [%rd16742];
	add.s64 	%rd16743, %rd38933, %rd16741;
	ld.u64 	%rd3551, [%rd16743];
	setp.lt.u64 	%p690, %rd3550, %rd3551;
	@%p690 bra 	$L__BB37_2137;
	setp.le.u64 	%p691, %rd3550, %rd3551;
	add.s64 	%rd39040, %rd39040, 1;
	setp.lt.u64 	%p692, %rd39040, %rd1952;
	and.pred  	%p693, %p691, %p692;
	mov.u64 	%rd39377, %rd38852;
	@%p693 bra 	$L__BB37_2140;
$L__BB37_2142:
	setp.eq.s64 	%p694, %rd1953, 0;
	mov.b64 	%rd39045, -3750763034362895579;
	mov.b64 	%rd39046, 0;
	@%p694 bra 	$L__BB37_2145;
	mov.b64 	%rd39045, -3750763034362895579;
	mov.b64 	%rd39043, 0;
$L__BB37_2144:
	shl.b64 	%rd16750, %rd39043, 3;
	add.s64 	%rd16751, %rd38879, %rd16750;
	ld.u64 	%rd16752, [%rd16751];
	and.b64  	%rd16753, %rd16752, 255;
	xor.b64  	%rd16754, %rd16753, %rd39045;
	mul.lo.s64 	%rd16755, %rd16754, 1099511628211;
	shr.u64 	%rd16756, %rd16752, 8;
	and.b64  	%rd16757, %rd16756, 255;
	xor.b64  	%rd16758, %rd16757, %rd16755;
	mul.lo.s64 	%rd16759, %rd16758, 1099511628211;
	shr.u64 	%rd16760, %rd16752, 16;
	and.b64  	%rd16761, %rd16760, 255;
	xor.b64  	%rd16762, %rd16761, %rd16759;
	mul.lo.s64 	%rd16763, %rd16762, 1099511628211;
	shr.u64 	%rd16764, %rd16752, 24;
	and.b64  	%rd16765, %rd16764, 255;
	xor.b64  	%rd16766, %rd16765, %rd16763;
	mul.lo.s64 	%rd16767, %rd16766, 1099511628211;
	shr.u64 	%rd16768, %rd16752, 32;
	and.b64  	%rd16769, %rd16768, 255;
	xor.b64  	%rd16770, %rd16769, %rd16767;
	mul.lo.s64 	%rd16771, %rd16770, 1099511628211;
	shr.u64 	%rd16772, %rd16752, 40;
	and.b64  	%rd16773, %rd16772, 255;
	xor.b64  	%rd16774, %rd16773, %rd16771;
	mul.lo.s64 	%rd16775, %rd16774, 1099511628211;
	shr.u64 	%rd16776, %rd16752, 48;
	and.b64  	%rd16777, %rd16776, 255;
	xor.b64  	%rd16778, %rd16777, %rd16775;
	mul.lo.s64 	%rd16779, %rd16778, 1099511628211;
	shr.u64 	%rd16780, %rd16752, 56;
	xor.b64  	%rd16781, %rd16780, %rd16779;
	mul.lo.s64 	%rd16782, %rd16781, 1099511628211;
	ld.u64 	%rd16783, [%rd16751+8];
	and.b64  	%rd16784, %rd16783, 255;
	xor.b64  	%rd16785, %rd16784, %rd16782;
	mul.lo.s64 	%rd16786, %rd16785, 1099511628211;
	shr.u64 	%rd16787, %rd16783, 8;
	and.b64  	%rd16788, %rd16787, 255;
	xor.b64  	%rd16789, %rd16788, %rd16786;
	mul.lo.s64 	%rd16790, %rd16789, 1099511628211;
	shr.u64 	%rd16791, %rd16783, 16;
	and.b64  	%rd16792, %rd16791, 255;
	xor.b64  	%rd16793, %rd16792, %rd16790;
	mul.lo.s64 	%rd16794, %rd16793, 1099511628211;
	shr.u64 	%rd16795, %rd16783, 24;
	and.b64  	%rd16796, %rd16795, 255;
	xor.b64  	%rd16797, %rd16796, %rd16794;
	mul.lo.s64 	%rd16798, %rd16797, 1099511628211;
	shr.u64 	%rd16799, %rd16783, 32;
	and.b64  	%rd16800, %rd16799, 255;
	xor.b64  	%rd16801, %rd16800, %rd16798;
	mul.lo.s64 	%rd16802, %rd16801, 1099511628211;
	shr.u64 	%rd16803, %rd16783, 40;
	and.b64  	%rd16804, %rd16803, 255;
	xor.b64  	%rd16805, %rd16804, %rd16802;
	mul.lo.s64 	%rd16806, %rd16805, 1099511628211;
	shr.u64 	%rd16807, %rd16783, 48;
	and.b64  	%rd16808, %rd16807, 255;
	xor.b64  	%rd16809, %rd16808, %rd16806;
	mul.lo.s64 	%rd16810, %rd16809, 1099511628211;
	shr.u64 	%rd16811, %rd16783, 56;
	xor.b64  	%rd16812, %rd16811, %rd16810;
	mul.lo.s64 	%rd39045, %rd16812, 1099511628211;
	add.s64 	%rd39043, %rd39043, 2;
	and.b64  	%rd39046, %rd4132, -2;
	setp.ne.s64 	%p695, %rd39043, %rd39046;
	@%p695 bra 	$L__BB37_2144;
$L__BB37_2145:
	setp.eq.s64 	%p696, %rd2404, 0;
	@%p696 bra 	$L__BB37_2147;
	shl.b64 	%rd16813, %rd39046, 3;
	add.s64 	%rd16814, %rd38879, %rd16813;
	ld.u64 	%rd16815, [%rd16814];
	and.b64  	%rd16816, %rd16815, 255;
	xor.b64  	%rd16817, %rd16816, %rd39045;
	mul.lo.s64 	%rd16818, %rd16817, 1099511628211;
	shr.u64 	%rd16819, %rd16815, 8;
	and.b64  	%rd16820, %rd16819, 255;
	xor.b64  	%rd16821, %rd16820, %rd16818;
	mul.lo.s64 	%rd16822, %rd16821, 1099511628211;
	shr.u64 	%rd16823, %rd16815, 16;
	and.b64  	%rd16824, %rd16823, 255;
	xor.b64  	%rd16825, %rd16824, %rd16822;
	mul.lo.s64 	%rd16826, %rd16825, 1099511628211;
	shr.u64 	%rd16827, %rd16815, 24;
	and.b64  	%rd16828, %rd16827, 255;
	xor.b64  	%rd16829, %rd16828, %rd16826;
	mul.lo.s64 	%rd16830, %rd16829, 1099511628211;
	shr.u64 	%rd16831, %rd16815, 32;
	and.b64  	%rd16832, %rd16831, 255;
	xor.b64  	%rd16833, %rd16832, %rd16830;
	mul.lo.s64 	%rd16834, %rd16833, 1099511628211;
	shr.u64 	%rd16835, %rd16815, 40;
	and.b64  	%rd16836, %rd16835, 255;
	xor.b64  	%rd16837, %rd16836, %rd16834;
	mul.lo.s64 	%rd16838, %rd16837, 1099511628211;
	shr.u64 	%rd16839, %rd16815, 48;
	and.b64  	%rd16840, %rd16839, 255;
	xor.b64  	%rd16841, %rd16840, %rd16838;
	mul.lo.s64 	%rd16842, %rd16841, 1099511628211;
	shr.u64 	%rd16843, %rd16815, 56;
	xor.b64  	%rd16844, %rd16843, %rd16842;
	mul.lo.s64 	%rd39045, %rd16844, 1099511628211;
$L__BB37_2147:
	setp.eq.s64 	%p697, %rd1953, 0;
	mov.b64 	%rd39051, -3750763034362895579;
	mov.b64 	%rd39052, 0;
	@%p697 bra 	$L__BB37_2150;
	mov.b64 	%rd39051, -3750763034362895579;
	mov.b64 	%rd39049, 0;
$L__BB37_2149:
	shl.b64 	%rd16850, %rd39049, 3;
	add.s64 	%rd16851, %rd39128, %rd16850;
	ld.u64 	%rd16852, [%rd16851];
	and.b64  	%rd16853, %rd16852, 255;
	xor.b64  	%rd16854, %rd16853, %rd39051;
	mul.lo.s64 	%rd16855, %rd16854, 1099511628211;
	shr.u64 	%rd16856, %rd16852, 8;
	and.b64  	%rd16857, %rd16856, 255;
	xor.b64  	%rd16858, %rd16857, %rd16855;
	mul.lo.s64 	%rd16859, %rd16858, 1099511628211;
	shr.u64 	%rd16860, %rd16852, 16;
	and.b64  	%rd16861, %rd16860, 255;
	xor.b64  	%rd16862, %rd16861, %rd16859;
	mul.lo.s64 	%rd16863, %rd16862, 1099511628211;
	shr.u64 	%rd16864, %rd16852, 24;
	and.b64  	%rd16865, %rd16864, 255;
	xor.b64  	%rd16866, %rd16865, %rd16863;
	mul.lo.s64 	%rd16867, %rd16866, 1099511628211;
	shr.u64 	%rd16868, %rd16852, 32;
	and.b64  	%rd16869, %rd16868, 255;
	xor.b64  	%rd16870, %rd16869, %rd16867;
	mul.lo.s64 	%rd16871, %rd16870, 1099511628211;
	shr.u64 	%rd16872, %rd16852, 40;
	and.b64  	%rd16873, %rd16872, 255;
	xor.b64  	%rd16874, %rd16873, %rd16871;
	mul.lo.s64 	%rd16875, %rd16874, 1099511628211;
	shr.u64 	%rd16876, %rd16852, 48;
	and.b64  	%rd16877, %rd16876, 255;
	xor.b64  	%rd16878, %rd16877, %rd16875;
	mul.lo.s64 	%rd16879, %rd16878, 1099511628211;
	shr.u64 	%rd16880, %rd16852, 56;
	xor.b64  	%rd16881, %rd16880, %rd16879;
	mul.lo.s64 	%rd16882, %rd16881, 1099511628211;
	ld.u64 	%rd16883, [%rd16851+8];
	and.b64  	%rd16884, %rd16883, 255;
	xor.b64  	%rd16885, %rd16884, %rd16882;
	mul.lo.s64 	%rd16886, %rd16885, 1099511628211;
	shr.u64 	%rd16887, %rd16883, 8;
	and.b64  	%rd16888, %rd16887, 255;
	xor.b64  	%rd16889, %rd16888, %rd16886;
	mul.lo.s64 	%rd16890, %rd16889, 1099511628211;
	shr.u64 	%rd16891, %rd16883, 16;
	and.b64  	%rd16892, %rd16891, 255;
	xor.b64  	%rd16893, %rd16892, %rd16890;
	mul.lo.s64 	%rd16894, %rd16893, 1099511628211;
	shr.u64 	%rd16895, %rd16883, 24;
	and.b64  	%rd16896, %rd16895, 255;
	xor.b64  	%rd16897, %rd16896, %rd16894;
	mul.lo.s64 	%rd16898, %rd16897, 1099511628211;
	shr.u64 	%rd16899, %rd16883, 32;
	and.b64  	%rd16900, %rd16899, 255;
	xor.b64  	%rd16901, %rd16900, %rd16898;
	mul.lo.s64 	%rd16902, %rd16901, 1099511628211;
	shr.u64 	%rd16903, %rd16883, 40;
	and.b64  	%rd16904, %rd16903, 255;
	xor.b64  	%rd16905, %rd16904, %rd16902;
	mul.lo.s64 	%rd16906, %rd16905, 1099511628211;
	shr.u64 	%rd16907, %rd16883, 48;
	and.b64  	%rd16908, %rd16907, 255;
	xor.b64  	%rd16909, %rd16908, %rd16906;
	mul.lo.s64 	%rd16910, %rd16909, 1099511628211;
	shr.u64 	%rd16911, %rd16883, 56;
	xor.b64  	%rd16912, %rd16911, %rd16910;
	mul.lo.s64 	%rd39051, %rd16912, 1099511628211;
	add.s64 	%rd39049, %rd39049, 2;
	and.b64  	%rd39052, %rd4132, -2;
	setp.ne.s64 	%p698, %rd39049, %rd39052;
	@%p698 bra 	$L__BB37_2149;
$L__BB37_2150:
	setp.eq.s64 	%p699, %rd2404, 0;
	@%p699 bra 	$L__BB37_2152;
	shl.b64 	%rd16913, %rd39052, 3;
	add.s64 	%rd16914, %rd39128, %rd16913;
	ld.u64 	%rd16915, [%rd16914];
	and.b64  	%rd16916, %rd16915, 255;
	xor.b64  	%rd16917, %rd16916, %rd39051;
	mul.lo.s64 	%rd16918, %rd16917, 1099511628211;
	shr.u64 	%rd16919, %rd16915, 8;
	and.b64  	%rd16920, %rd16919, 255;
	xor.b64  	%rd16921, %rd16920, %rd16918;
	mul.lo.s64 	%rd16922, %rd16921, 1099511628211;
	shr.u64 	%rd16923, %rd16915, 16;
	and.b64  	%rd16924, %rd16923, 255;
	xor.b64  	%rd16925, %rd16924, %rd16922;
	mul.lo.s64 	%rd16926, %rd16925, 1099511628211;
	shr.u64 	%rd16927, %rd16915, 24;
	and.b64  	%rd16928, %rd16927, 255;
	xor.b64  	%rd16929, %rd16928, %rd16926;
	mul.lo.s64 	%rd16930, %rd16929, 1099511628211;
	shr.u64 	%rd16931, %rd16915, 32;
	and.b64  	%rd16932, %rd16931, 255;
	xor.b64  	%rd16933, %rd16932, %rd16930;
	mul.lo.s64 	%rd16934, %rd16933, 1099511628211;
	shr.u64 	%rd16935, %rd16915, 40;
	and.b64  	%rd16936, %rd16935, 255;
	xor.b64  	%rd16937, %rd16936, %rd16934;
	mul.lo.s64 	%rd16938, %rd16937, 1099511628211;
	shr.u64 	%rd16939, %rd16915, 48;
	and.b64  	%rd16940, %rd16939, 255;
	xor.b64  	%rd16941, %rd16940, %rd16938;
	mul.lo.s64 	%rd16942, %rd16941, 1099511628211;
	shr.u64 	%rd16943, %rd16915, 56;
	xor.b64  	%rd16944, %rd16943, %rd16942;
	mul.lo.s64 	%rd39051, %rd16944, 1099511628211;
$L__BB37_2152:
	setp.eq.s64 	%p700, %rd39045, %rd39051;
	@%p700 bra 	$L__BB37_2165;
	setp.eq.s64 	%p701, %rd1953, 0;
	mov.b64 	%rd39057, -3750763034362895579;
	mov.b64 	%rd39058, 0;
	@%p701 bra 	$L__BB37_2156;
	mov.b64 	%rd39057, -3750763034362895579;
	mov.b64 	%rd39055, 0;
	and.b64  	%rd39058, %rd4132, -2;
$L__BB37_2155:
	shl.b64 	%rd16950, %rd39055, 3;
	add.s64 	%rd16951, %rd38879, %rd16950;
	ld.u64 	%rd16952, [%rd16951];
	and.b64  	%rd16953, %rd16952, 255;
	xor.b64  	%rd16954, %rd16953, %rd39057;
	mul.lo.s64 	%rd16955, %rd16954, 1099511628211;
	shr.u64 	%rd16956, %rd16952, 8;
	and.b64  	%rd16957, %rd16956, 255;
	xor.b64  	%rd16958, %rd16957, %rd16955;
	mul.lo.s64 	%rd16959, %rd16958, 1099511628211;
	shr.u64 	%rd16960, %rd16952, 16;
	and.b64  	%rd16961, %rd16960, 255;
	xor.b64  	%rd16962, %rd16961, %rd16959;
	mul.lo.s64 	%rd16963, %rd16962, 1099511628211;
	shr.u64 	%rd16964, %rd16952, 24;
	and.b64  	%rd16965, %rd16964, 255;
	xor.b64  	%rd16966, %rd16965, %rd16963;
	mul.lo.s64 	%rd16967, %rd16966, 1099511628211;
	shr.u64 	%rd16968, %rd16952, 32;
	and.b64  	%rd16969, %rd16968, 255;
	xor.b64  	%rd16970, %rd16969, %rd16967;
	mul.lo.s64 	%rd16971, %rd16970, 1099511628211;
	shr.u64 	%rd16972, %rd16952, 40;
	and.b64  	%rd16973, %rd16972, 255;
	xor.b64  	%rd16974, %rd16973, %rd16971;
	mul.lo.s64 	%rd16975, %rd16974, 1099511628211;
	shr.u64 	%rd16976, %rd16952, 48;
	and.b64  	%rd16977, %rd16976, 255;
	xor.b64  	%rd16978, %rd16977, %rd16975;
	mul.lo.s64 	%rd16979, %rd16978, 1099511628211;
	shr.u64 	%rd16980, %rd16952, 56;
	xor.b64  	%rd16981, %rd16980, %rd16979;
	mul.lo.s64 	%rd16982, %rd16981, 1099511628211;
	ld.u64 	%rd16983, [%rd16951+8];
	and.b64  	%rd16984, %rd16983, 255;
	xor.b64  	%rd16985, %rd16984, %rd16982;
	mul.lo.s64 	%rd16986, %rd16985, 1099511628211;
	shr.u64 	%rd16987, %rd16983, 8;
	and.b64  	%rd16988, %rd16987, 255;
	xor.b64  	%rd16989, %rd16988, %rd16986;
	mul.lo.s64 	%rd16990, %rd16989, 1099511628211;
	shr.u64 	%rd16991, %rd16983, 16;
	and.b64  	%rd16992, %rd16991, 255;
	xor.b64  	%rd16993, %rd16992, %rd16990;
	mul.lo.s64 	%rd16994, %rd16993, 1099511628211;
	shr.u64 	%rd16995, %rd16983, 24;
	and.b64  	%rd16996, %rd16995, 255;
	xor.b64  	%rd16997, %rd16996, %rd16994;
	mul.lo.s64 	%rd16998, %rd16997, 1099511628211;
	shr.u64 	%rd16999, %rd16983, 32;
	and.b64  	%rd17000, %rd16999, 255;
	xor.b64  	%rd17001, %rd17000, %rd16998;
	mul.lo.s64 	%rd17002, %rd17001, 1099511628211;
	shr.u64 	%rd17003, %rd16983, 40;
	and.b64  	%rd17004, %rd17003, 255;
	xor.b64  	%rd17005, %rd17004, %rd17002;
	mul.lo.s64 	%rd17006, %rd17005, 1099511628211;
	shr.u64 	%rd17007, %rd16983, 48;
	and.b64  	%rd17008, %rd17007, 255;
	xor.b64  	%rd17009, %rd17008, %rd17006;
	mul.lo.s64 	%rd17010, %rd17009, 1099511628211;
	shr.u64 	%rd17011, %rd16983, 56;
	xor.b64  	%rd17012, %rd17011, %rd17010;
	mul.lo.s64 	%rd39057, %rd17012, 1099511628211;
	add.s64 	%rd39055, %rd39055, 2;
	setp.ne.s64 	%p702, %rd39055, %rd39058;
	@%p702 bra 	$L__BB37_2155;
$L__BB37_2156:
	setp.eq.s64 	%p703, %rd2404, 0;
	@%p703 bra 	$L__BB37_2158;
	shl.b64 	%rd17013, %rd39058, 3;
	add.s64 	%rd17014, %rd38879, %rd17013;
	ld.u64 	%rd17015, [%rd17014];
	and.b64  	%rd17016, %rd17015, 255;
	xor.b64  	%rd17017, %rd17016, %rd39057;
	mul.lo.s64 	%rd17018, %rd17017, 1099511628211;
	shr.u64 	%rd17019, %rd17015, 8;
	and.b64  	%rd17020, %rd17019, 255;
	xor.b64  	%rd17021, %rd17020, %rd17018;
	mul.lo.s64 	%rd17022, %rd17021, 1099511628211;
	shr.u64 	%rd17023, %rd17015, 16;
	and.b64  	%rd17024, %rd17023, 255;
	xor.b64  	%rd17025, %rd17024, %rd17022;
	mul.lo.s64 	%rd17026, %rd17025, 1099511628211;
	shr.u64 	%rd17027, %rd17015, 24;
	and.b64  	%rd17028, %rd17027, 255;
	xor.b64  	%rd17029, %rd17028, %rd17026;
	mul.lo.s64 	%rd17030, %rd17029, 1099511628211;
	shr.u64 	%rd17031, %rd17015, 32;
	and.b64  	%rd17032, %rd17031, 255;
	xor.b64  	%rd17033, %rd17032, %rd17030;
	mul.lo.s64 	%rd17034, %rd17033, 1099511628211;
	shr.u64 	%rd17035, %rd17015, 40;
	and.b64  	%rd17036, %rd17035, 255;
	xor.b64  	%rd17037, %rd17036, %rd17034;
	mul.lo.s64 	%rd17038, %rd17037, 1099511628211;
	shr.u64 	%rd17039, %rd17015, 48;
	and.b64  	%rd17040, %rd17039, 255;
	xor.b64  	%rd17041, %rd17040, %rd17038;
	mul.lo.s64 	%rd17042, %rd17041, 1099511628211;
	shr.u64 	%rd17043, %rd17015, 56;
	xor.b64  	%rd17044, %rd17043, %rd17042;
	mul.lo.s64 	%rd39057, %rd17044, 1099511628211;
$L__BB37_2158:
	setp.eq.s64 	%p704, %rd1953, 0;
	mov.b64 	%rd39063, -3750763034362895579;
	mov.b64 	%rd39064, 0;
	@%p704 bra 	$L__BB37_2161;
	mov.b64 	%rd39063, -3750763034362895579;
	mov.b64 	%rd39061, 0;
$L__BB37_2160:
	shl.b64 	%rd17050, %rd39061, 3;
	add.s64 	%rd17051, %rd39128, %rd17050;
	ld.u64 	%rd17052, [%rd17051];
	and.b64  	%rd17053, %rd17052, 255;
	xor.b64  	%rd17054, %rd17053, %rd39063;
	mul.lo.s64 	%rd17055, %rd17054, 1099511628211;
	shr.u64 	%rd17056, %rd17052, 8;
	and.b64  	%rd17057, %rd17056, 255;
	xor.b64  	%rd17058, %rd17057, %rd17055;
	mul.lo.s64 	%rd17059, %rd17058, 1099511628211;
	shr.u64 	%rd17060, %rd17052, 16;
	and.b64  	%rd17061, %rd17060, 255;
	xor.b64  	%rd17062, %rd17061, %rd17059;
	mul.lo.s64 	%rd17063, %rd17062, 1099511628211;
	shr.u64 	%rd17064, %rd17052, 24;
	and.b64  	%rd17065, %rd17064, 255;
	xor.b64  	%rd17066, %rd17065, %rd17063;
	mul.lo.s64 	%rd17067, %rd17066, 1099511628211;
	shr.u64 	%rd17068, %rd17052, 32;
	and.b64  	%rd17069, %rd17068, 255;
	xor.b64  	%rd17070, %rd17069, %rd17067;
	mul.lo.s64 	%rd17071, %rd17070, 1099511628211;
	shr.u64 	%rd17072, %rd17052, 40;
	and.b64  	%rd17073, %rd17072, 255;
	xor.b64  	%rd17074, %rd17073, %rd17071;
	mul.lo.s64 	%rd17075, %rd17074, 1099511628211;
	shr.u64 	%rd17076, %rd17052, 48;
	and.b64  	%rd17077, %rd17076, 255;
	xor.b64  	%rd17078, %rd17077, %rd17075;
	mul.lo.s64 	%rd17079, %rd17078, 1099511628211;
	shr.u64 	%rd17080, %rd17052, 56;
	xor.b64  	%rd17081, %rd17080, %rd17079;
	mul.lo.s64 	%rd17082, %rd17081, 1099511628211;
	ld.u64 	%rd17083, [%rd17051+8];
	and.b64  	%rd17084, %rd17083, 255;
	xor.b64  	%rd17085, %rd17084, %rd17082;
	mul.lo.s64 	%rd17086, %rd17085, 1099511628211;
	shr.u64 	%rd17087, %rd17083, 8;
	and.b64  	%rd17088, %rd17087, 255;
	xor.b64  	%rd17089, %rd17088, %rd17086;
	mul.lo.s64 	%rd17090, %rd17089, 1099511628211;
	shr.u64 	%rd17091, %rd17083, 16;
	and.b64  	%rd17092, %rd17091, 255;
	xor.b64  	%rd17093, %rd17092, %rd17090;
	mul.lo.s64 	%rd17094, %rd17093, 1099511628211;
	shr.u64 	%rd17095, %rd17083, 24;
	and.b64  	%rd17096, %rd17095, 255;
	xor.b64  	%rd17097, %rd17096, %rd17094;
	mul.lo.s64 	%rd17098, %rd17097, 1099511628211;
	shr.u64 	%rd17099, %rd17083, 32;
	and.b64  	%rd17100, %rd17099, 255;
	xor.b64  	%rd17101, %rd17100, %rd17098;
	mul.lo.s64 	%rd17102, %rd17101, 1099511628211;
	shr.u64 	%rd17103, %rd17083, 40;
	and.b64  	%rd17104, %rd17103, 255;
	xor.b64  	%rd17105, %rd17104, %rd17102;
	mul.lo.s64 	%rd17106, %rd17105, 1099511628211;
	shr.u64 	%rd17107, %rd17083, 48;
	and.b64  	%rd17108, %rd17107, 255;
	xor.b64  	%rd17109, %rd17108, %rd17106;
	mul.lo.s64 	%rd17110, %rd17109, 1099511628211;
	shr.u64 	%rd17111, %rd17083, 56;
	xor.b64  	%rd17112, %rd17111, %rd17110;
	mul.lo.s64 	%rd39063, %rd17112, 1099511628211;
	add.s64 	%rd39061, %rd39061, 2;
	and.b64  	%rd39064, %rd4132, -2;
	setp.ne.s64 	%p705, %rd39061, %rd39064;
	@%p705 bra 	$L__BB37_2160;
$L__BB37_2161:
	setp.eq.s64 	%p706, %rd2404, 0;
	@%p706 bra 	$L__BB37_2163;
	shl.b64 	%rd17113, %rd39064, 3;
	add.s64 	%rd17114, %rd39128, %rd17113;
	ld.u64 	%rd17115, [%rd17114];
	and.b64  	%rd17116, %rd17115, 255;
	xor.b64  	%rd17117, %rd17116, %rd39063;
	mul.lo.s64 	%rd17118, %rd17117, 1099511628211;
	shr.u64 	%rd17119, %rd17115, 8;
	and.b64  	%rd17120, %rd17119, 255;
	xor.b64  	%rd17121, %rd17120, %rd17118;
	mul.lo.s64 	%rd17122, %rd17121, 1099511628211;
	shr.u64 	%rd17123, %rd17115, 16;
	and.b64  	%rd17124, %rd17123, 255;
	xor.b64  	%rd17125, %rd17124, %rd17122;
	mul.lo.s64 	%rd17126, %rd17125, 1099511628211;
	shr.u64 	%rd17127, %rd17115, 24;
	and.b64  	%rd17128, %rd17127, 255;
	xor.b64  	%rd17129, %rd17128, %rd17126;
	mul.lo.s64 	%rd17130, %rd17129, 1099511628211;
	shr.u64 	%rd17131, %rd17115, 32;
	and.b64  	%rd17132, %rd17131, 255;
	xor.b64  	%rd17133, %rd17132, %rd17130;
	mul.lo.s64 	%rd17134, %rd17133, 1099511628211;
	shr.u64 	%rd17135, %rd17115, 40;
	and.b64  	%rd17136, %rd17135, 255;
	xor.b64  	%rd17137, %rd17136, %rd17134;
	mul.lo.s64 	%rd17138, %rd17137, 1099511628211;
	shr.u64 	%rd17139, %rd17115, 48;
	and.b64  	%rd17140, %rd17139, 255;
	xor.b64  	%rd17141, %rd17140, %rd17138;
	mul.lo.s64 	%rd17142, %rd17141, 1099511628211;
	shr.u64 	%rd17143, %rd17115, 56;
	xor.b64  	%rd17144, %rd17143, %rd17142;
	mul.lo.s64 	%rd39063, %rd17144, 1099511628211;
$L__BB37_2163:
	setp.lt.u64 	%p707, %rd39057, %rd39063;
	mov.u64 	%rd39127, %rd38879;
	@%p707 bra 	$L__BB37_2164;
	bra.uni 	$L__BB37_2169;
$L__BB37_2164:
	mov.u64 	%rd39127, %rd39128;
	mov.u64 	%rd39128, %rd38879;
	bra.uni 	$L__BB37_2169;
$L__BB37_2165:
	setp.eq.s32 	%p708, %r118, 0;
	mov.u64 	%rd39127, %rd38879;
	@%p708 bra 	$L__BB37_2169;
	mov.b64 	%rd39067, 0;
$L__BB37_2167:
	shl.b64 	%rd17146, %rd39067, 3;
	add.s64 	%rd17147, %rd38879, %rd17146;
	ld.u64 	%rd3596, [%rd17147];
	add.s64 	%rd17148, %rd39128, %rd17146;
	ld.u64 	%rd3597, [%rd17148];
	setp.lt.u64 	%p709, %rd3596, %rd3597;
	@%p709 bra 	$L__BB37_2164;
	setp.le.u64 	%p710, %rd3596, %rd3597;
	add.s64 	%rd39067, %rd39067, 1;
	setp.lt.u64 	%p711, %rd39067, %rd1952;
	and.pred  	%p712, %p710, %p711;
	mov.u64 	%rd39127, %rd38879;
	@%p712 bra 	$L__BB37_2167;
$L__BB37_2169:
	setp.eq.s64 	%p713, %rd1953, 0;
	mov.b64 	%rd39072, -3750763034362895579;
	mov.b64 	%rd39073, 0;
	@%p713 bra 	$L__BB37_2172;
	mov.b64 	%rd39072, -3750763034362895579;
	mov.b64 	%rd39070, 0;
$L__BB37_2171:
	shl.b64 	%rd17155, %rd39070, 3;
	add.s64 	%rd17156, %rd38906, %rd17155;
	ld.u64 	%rd17157, [%rd17156];
	and.b64  	%rd17158, %rd17157, 255;
	xor.b64  	%rd17159, %rd17158, %rd39072;
	mul.lo.s64 	%rd17160, %rd17159, 1099511628211;
	shr.u64 	%rd17161, %rd17157, 8;
	and.b64  	%rd17162, %rd17161, 255;
	xor.b64  	%rd17163, %rd17162, %rd17160;
	mul.lo.s64 	%rd17164, %rd17163, 1099511628211;
	shr.u64 	%rd17165, %rd17157, 16;
	and.b64  	%rd17166, %rd17165, 255;
	xor.b64  	%rd17167, %rd17166, %rd17164;
	mul.lo.s64 	%rd17168, %rd17167, 1099511628211;
	shr.u64 	%rd17169, %rd17157, 24;
	and.b64  	%rd17170, %rd17169, 255;
	xor.b64  	%rd17171, %rd17170, %rd17168;
	mul.lo.s64 	%rd17172, %rd17171, 1099511628211;
	shr.u64 	%rd17173, %rd17157, 32;
	and.b64  	%rd17174, %rd17173, 255;
	xor.b64  	%rd17175, %rd17174, %rd17172;
	mul.lo.s64 	%rd17176, %rd17175, 1099511628211;
	shr.u64 	%rd17177, %rd17157, 40;
	and.b64  	%rd17178, %rd17177, 255;
	xor.b64  	%rd17179, %rd17178, %rd17176;
	mul.lo.s64 	%rd17180, %rd17179, 1099511628211;
	shr.u64 	%rd17181, %rd17157, 48;
	and.b64  	%rd17182, %rd17181, 255;
	xor.b64  	%rd17183, %rd17182, %rd17180;
	mul.lo.s64 	%rd17184, %rd17183, 1099511628211;
	shr.u64 	%rd17185, %rd17157, 56;
	xor.b64  	%rd17186, %rd17185, %rd17184;
	mul.lo.s64 	%rd17187, %rd17186, 1099511628211;
	ld.u64 	%rd17188, [%rd17156+8];
	and.b64  	%rd17189, %rd17188, 255;
	xor.b64  	%rd17190, %rd17189, %rd17187;
	mul.lo.s64 	%rd17191, %rd17190, 1099511628211;
	shr.u64 	%rd17192, %rd17188, 8;
	and.b64  	%rd17193, %rd17192, 255;
	xor.b64  	%rd17194, %rd17193, %rd17191;
	mul.lo.s64 	%rd17195, %rd17194, 1099511628211;
	shr.u64 	%rd17196, %rd17188, 16;
	and.b64  	%rd17197, %rd17196, 255;
	xor.b64  	%rd17198, %rd17197, %rd17195;
	mul.lo.s64 	%rd17199, %rd17198, 1099511628211;
	shr.u64 	%rd17200, %rd17188, 24;
	and.b64  	%rd17201, %rd17200, 255;
	xor.b64  	%rd17202, %rd17201, %rd17199;
	mul.lo.s64 	%rd17203, %rd17202, 1099511628211;
	shr.u64 	%rd17204, %rd17188, 32;
	and.b64  	%rd17205, %rd17204, 255;
	xor.b64  	%rd17206, %rd17205, %rd17203;
	mul.lo.s64 	%rd17207, %rd17206, 1099511628211;
	shr.u64 	%rd17208, %rd17188, 40;
	and.b64  	%rd17209, %rd17208, 255;
	xor.b64  	%rd17210, %rd17209, %rd17207;
	mul.lo.s64 	%rd17211, %rd17210, 1099511628211;
	shr.u64 	%rd17212, %rd17188, 48;
	and.b64  	%rd17213, %rd17212, 255;
	xor.b64  	%rd17214, %rd17213, %rd17211;
	mul.lo.s64 	%rd17215, %rd17214, 1099511628211;
	shr.u64 	%rd17216, %rd17188, 56;
	xor.b64  	%rd17217, %rd17216, %rd17215;
	mul.lo.s64 	%rd39072, %rd17217, 1099511628211;
	add.s64 	%rd39070, %rd39070, 2;
	and.b64  	%rd39073, %rd4132, -2;
	setp.ne.s64 	%p714, %rd39070, %rd39073;
	@%p714 bra 	$L__BB37_2171;
$L__BB37_2172:
	setp.eq.s64 	%p715, %rd2404, 0;
	@%p715 bra 	$L__BB37_2174;
	shl.b64 	%rd17218, %rd39073, 3;
	add.s64 	%rd17219, %rd38906, %rd17218;
	ld.u64 	%rd17220, [%rd17219];
	and.b64  	%rd17221, %rd17220, 255;
	xor.b64  	%rd17222, %rd17221, %rd39072;
	mul.lo.s64 	%rd17223, %rd17222, 1099511628211;
	shr.u64 	%rd17224, %rd17220, 8;
	and.b64  	%rd17225, %rd17224, 255;
	xor.b64  	%rd17226, %rd17225, %rd17223;
	mul.lo.s64 	%rd17227, %rd17226, 1099511628211;
	shr.u64 	%rd17228, %rd17220, 16;
	and.b64  	%rd17229, %rd17228, 255;
	xor.b64  	%rd17230, %rd17229, %rd17227;
	mul.lo.s64 	%rd17231, %rd17230, 1099511628211;
	shr.u64 	%rd17232, %rd17220, 24;
	and.b64  	%rd17233, %rd17232, 255;
	xor.b64  	%rd17234, %rd17233, %rd17231;
	mul.lo.s64 	%rd17235, %rd17234, 1099511628211;
	shr.u64 	%rd17236, %rd17220, 32;
	and.b64  	%rd17237, %rd17236, 255;
	xor.b64  	%rd17238, %rd17237, %rd17235;
	mul.lo.s64 	%rd17239, %rd17238, 1099511628211;
	shr.u64 	%rd17240, %rd17220, 40;
	and.b64  	%rd17241, %rd17240, 255;
	xor.b64  	%rd17242, %rd17241, %rd17239;
	mul.lo.s64 	%rd17243, %rd17242, 1099511628211;
	shr.u64 	%rd17244, %rd17220, 48;
	and.b64  	%rd17245, %rd17244, 255;
	xor.b64  	%rd17246, %rd17245, %rd17243;
	mul.lo.s64 	%rd17247, %rd17246, 1099511628211;
	shr.u64 	%rd17248, %rd17220, 56;
	xor.b64  	%rd17249, %rd17248, %rd17247;
	mul.lo.s64 	%rd39072, %rd17249, 1099511628211;
$L__BB37_2174:
	setp.eq.s64 	%p716, %rd1953, 0;
	mov.b64 	%rd39078, -3750763034362895579;
	mov.b64 	%rd39079, 0;
	@%p716 bra 	$L__BB37_2177;
	mov.b64 	%rd39078, -3750763034362895579;
	mov.b64 	%rd39076, 0;
$L__BB37_2176:
	shl.b64 	%rd17255, %rd39076, 3;
	add.s64 	%rd17256, %rd39126, %rd17255;
	ld.u64 	%rd17257, [%rd17256];
	and.b64  	%rd17258, %rd17257, 255;
	xor.b64  	%rd17259, %rd17258, %rd39078;
	mul.lo.s64 	%rd17260, %rd17259, 1099511628211;
	shr.u64 	%rd17261, %rd17257, 8;
	and.b64  	%rd17262, %rd17261, 255;
	xor.b64  	%rd17263, %rd17262, %rd17260;
	mul.lo.s64 	%rd17264, %rd17263, 1099511628211;
	shr.u64 	%rd17265, %rd17257, 16;
	and.b64  	%rd17266, %rd17265, 255;
	xor.b64  	%rd17267, %rd17266, %rd17264;
	mul.lo.s64 	%rd17268, %rd17267, 1099511628211;
	shr.u64 	%rd17269, %rd17257, 24;
	and.b64  	%rd17270, %rd17269, 255;
	xor.b64  	%rd17271, %rd17270, %rd17268;
	mul.lo.s64 	%rd17272, %rd17271, 1099511628211;
	shr.u64 	%rd17273, %rd17257, 32;
	and.b64  	%rd17274, %rd17273, 255;
	xor.b64  	%rd17275, %rd17274, %rd17272;
	mul.lo.s64 	%rd17276, %rd17275, 1099511628211;
	shr.u64 	%rd17277, %rd17257, 40;
	and.b64  	%rd17278, %rd17277, 255;
	xor.b64  	%rd17279, %rd17278, %rd17276;
	mul.lo.s64 	%rd17280, %rd17279, 1099511628211;
	shr.u64 	%rd17281, %rd17257, 48;
	and.b64  	%rd17282, %rd17281, 255;
	xor.b64  	%rd17283, %rd17282, %rd17280;
	mul.lo.s64 	%rd17284, %rd17283, 1099511628211;
	shr.u64 	%rd17285, %rd17257, 56;
	xor.b64  	%rd17286, %rd17285, %rd17284;
	mul.lo.s64 	%rd17287, %rd17286, 1099511628211;
	ld.u64 	%rd17288, [%rd17256+8];
	and.b64  	%rd17289, %rd17288, 255;
	xor.b64  	%rd17290, %rd17289, %rd17287;
	mul.lo.s64 	%rd17291, %rd17290, 1099511628211;
	shr.u64 	%rd17292, %rd17288, 8;
	and.b64  	%rd17293, %rd17292, 255;
	xor.b64  	%rd17294, %rd17293, %rd17291;
	mul.lo.s64 	%rd17295, %rd17294, 1099511628211;
	shr.u64 	%rd17296, %rd17288, 16;
	and.b64  	%rd17297, %rd17296, 255;
	xor.b64  	%rd17298, %rd17297, %rd17295;
	mul.lo.s64 	%rd17299, %rd17298, 1099511628211;
	shr.u64 	%rd17300, %rd17288, 24;
	and.b64  	%rd17301, %rd17300, 255;
	xor.b64  	%rd17302, %rd17301, %rd17299;
	mul.lo.s64 	%rd17303, %rd17302, 1099511628211;
	shr.u64 	%rd17304, %rd17288, 32;
	and.b64  	%rd17305, %rd17304, 255;
	xor.b64  	%rd17306, %rd17305, %rd17303;
	mul.lo.s64 	%rd17307, %rd17306, 1099511628211;
	shr.u64 	%rd17308, %rd17288, 40;
	and.b64  	%rd17309, %rd17308, 255;
	xor.b64  	%rd17310, %rd17309, %rd17307;
	mul.lo.s64 	%rd17311, %rd17310, 1099511628211;
	shr.u64 	%rd17312, %rd17288, 48;
	and.b64  	%rd17313, %rd17312, 255;
	xor.b64  	%rd17314, %rd17313, %rd17311;
	mul.lo.s64 	%rd17315, %rd17314, 1099511628211;
	shr.u64 	%rd17316, %rd17288, 56;
	xor.b64  	%rd17317, %rd17316, %rd17315;
	mul.lo.s64 	%rd39078, %rd17317, 1099511628211;
	add.s64 	%rd39076, %rd39076, 2;
	and.b64  	%rd39079, %rd4132, -2;
	setp.ne.s64 	%p717, %rd39076, %rd39079;
	@%p717 bra 	$L__BB37_2176;
$L__BB37_2177:
	setp.eq.s64 	%p718, %rd2404, 0;
	@%p718 bra 	$L__BB37_2179;
	shl.b64 	%rd17318, %rd39079, 3;
	add.s64 	%rd17319, %rd39126, %rd17318;
	ld.u64 	%rd17320, [%rd17319];
	and.b64  	%rd17321, %rd17320, 255;
	xor.b64  	%rd17322, %rd17321, %rd39078;
	mul.lo.s64 	%rd17323, %rd17322, 1099511628211;
	shr.u64 	%rd17324, %rd17320, 8;
	and.b64  	%rd17325, %rd17324, 255;
	xor.b64  	%rd17326, %rd17325, %rd17323;
	mul.lo.s64 	%rd17327, %rd17326, 1099511628211;
	shr.u64 	%rd17328, %rd17320, 16;
	and.b64  	%rd17329, %rd17328, 255;
	xor.b64  	%rd17330, %rd17329, %rd17327;
	mul.lo.s64 	%rd17331, %rd17330, 1099511628211;
	shr.u64 	%rd17332, %rd17320, 24;
	and.b64  	%rd17333, %rd17332, 255;
	xor.b64  	%rd17334, %rd17333, %rd17331;
	mul.lo.s64 	%rd17335, %rd17334, 1099511628211;
	shr.u64 	%rd17336, %rd17320, 32;
	and.b64  	%rd17337, %rd17336, 255;
	xor.b64  	%rd17338, %rd17337, %rd17335;
	mul.lo.s64 	%rd17339, %rd17338, 1099511628211;
	shr.u64 	%rd17340, %rd17320, 40;
	and.b64  	%rd17341, %rd17340, 255;
	xor.b64  	%rd17342, %rd17341, %rd17339;
	mul.lo.s64 	%rd17343, %rd17342, 1099511628211;
	shr.u64 	%rd17344, %rd17320, 48;
	and.b64  	%rd17345, %rd17344, 255;
	xor.b64  	%rd17346, %rd17345, %rd17343;
	mul.lo.s64 	%rd17347, %rd17346, 1099511628211;
	shr.u64 	%rd17348, %rd17320, 56;
	xor.b64  	%rd17349, %rd17348, %rd17347;
	mul.lo.s64 	%rd39078, %rd17349, 1099511628211;
$L__BB37_2179:
	setp.eq.s64 	%p719, %rd39072, %rd39078;
	@%p719 bra 	$L__BB37_2192;
	setp.eq.s64 	%p720, %rd1953, 0;
	mov.b64 	%rd39084, -3750763034362895579;
	mov.b64 	%rd39085, 0;
	@%p720 bra 	$L__BB37_2183;
	mov.b64 	%rd39084, -3750763034362895579;
	mov.b64 	%rd39082, 0;
	and.b64  	%rd39085, %rd4132, -2;
$L__BB37_2182:
	shl.b64 	%rd17355, %rd39082, 3;
	add.s64 	%rd17356, %rd38906, %rd17355;
	ld.u64 	%rd17357, [%rd17356];
	and.b64  	%rd17358, %rd17357, 255;
	xor.b64  	%rd17359, %rd17358, %rd39084;
	mul.lo.s64 	%rd17360, %rd17359, 1099511628211;
	shr.u64 	%rd17361, %rd17357, 8;
	and.b64  	%rd17362, %rd17361, 255;
	xor.b64  	%rd17363, %rd17362, %rd17360;
	mul.lo.s64 	%rd17364, %rd17363, 1099511628211;
	shr.u64 	%rd17365, %rd17357, 16;
	and.b64  	%rd17366, %rd17365, 255;
	xor.b64  	%rd17367, %rd17366, %rd17364;
	mul.lo.s64 	%rd17368, %rd17367, 1099511628211;
	shr.u64 	%rd17369, %rd17357, 24;
	and.b64  	%rd17370, %rd17369, 255;
	xor.b64  	%rd17371, %rd17370, %rd17368;
	mul.lo.s64 	%rd17372, %rd17371, 1099511628211;
	shr.u64 	%rd17373, %rd17357, 32;
	and.b64  	%rd17374, %rd17373, 255;
	xor.b64  	%rd17375, %rd17374, %rd17372;
	mul.lo.s64 	%rd17376, %rd17375, 1099511628211;
	shr.u64 	%rd17377, %rd17357, 40;
	and.b64  	%rd17378, %rd17377, 255;
	xor.b64  	%rd17379, %rd17378, %rd17376;
	mul.lo.s64 	%rd17380, %rd17379, 1099511628211;
	shr.u64 	%rd17381, %rd17357, 48;
	and.b64  	%rd17382, %rd17381, 255;
	xor.b64  	%rd17383, %rd17382, %rd17380;
	mul.lo.s64 	%rd17384, %rd17383, 1099511628211;
	shr.u64 	%rd17385, %rd17357, 56;
	xor.b64  	%rd17386, %rd17385, %rd17384;
	mul.lo.s64 	%rd17387, %rd17386, 1099511628211;
	ld.u64 	%rd17388, [%rd17356+8];
	and.b64  	%rd17389, %rd17388, 255;
	xor.b64  	%rd17390, %rd17389, %rd17387;
	mul.lo.s64 	%rd17391, %rd17390, 1099511628211;
	shr.u64 	%rd17392, %rd17388, 8;
	and.b64  	%rd17393, %rd17392, 255;
	xor.b64  	%rd17394, %rd17393, %rd17391;
	mul.lo.s64 	%rd17395, %rd17394, 1099511628211;
	shr.u64 	%rd17396, %rd17388, 16;
	and.b64  	%rd17397, %rd17396, 255;
	xor.b64  	%rd17398, %rd17397, %rd17395;
	mul.lo.s64 	%rd17399, %rd17398, 1099511628211;
	shr.u64 	%rd17400, %rd17388, 24;
	and.b64  	%rd17401, %rd17400, 255;
	xor.b64  	%rd17402, %rd17401, %rd17399;
	mul.lo.s64 	%rd17403, %rd17402, 1099511628211;
	shr.u64 	%rd17404, %rd17388, 32;
	and.b64  	%rd17405, %rd17404, 255;
	xor.b64  	%rd17406, %rd17405, %rd17403;
	mul.lo.s64 	%rd17407, %rd17406, 1099511628211;
	shr.u64 	%rd17408, %rd17388, 40;
	and.b64  	%rd17409, %rd17408, 255;
	xor.b64  	%rd17410, %rd17409, %rd17407;
	mul.lo.s64 	%rd17411, %rd17410, 1099511628211;
	shr.u64 	%rd17412, %rd17388, 48;
	and.b64  	%rd17413, %rd17412, 255;
	xor.b64  	%rd17414, %rd17413, %rd17411;
	mul.lo.s64 	%rd17415, %rd17414, 1099511628211;
	shr.u64 	%rd17416, %rd17388, 56;
	xor.b64  	%rd17417, %rd17416, %rd17415;
	mul.lo.s64 	%rd39084, %rd17417, 1099511628211;
	add.s64 	%rd39082, %rd39082, 2;
	setp.ne.s64 	%p721, %rd39082, %rd39085;
	@%p721 bra 	$L__BB37_2182;
$L__BB37_2183:
	setp.eq.s64 	%p722, %rd2404, 0;
	@%p722 bra 	$L__BB37_2185;
	shl.b64 	%rd17418, %rd39085, 3;
	add.s64 	%rd17419, %rd38906, %rd17418;
	ld.u64 	%rd17420, [%rd17419];
	and.b64  	%rd17421, %rd17420, 255;
	xor.b64  	%rd17422, %rd17421, %rd39084;
	mul.lo.s64 	%rd17423, %rd17422, 1099511628211;
	shr.u64 	%rd17424, %rd17420, 8;
	and.b64  	%rd17425, %rd17424, 255;
	xor.b64  	%rd17426, %rd17425, %rd17423;
	mul.lo.s64 	%rd17427, %rd17426, 1099511628211;
	shr.u64 	%rd17428, %rd17420, 16;
	and.b64  	%rd17429, %rd17428, 255;
	xor.b64  	%rd17430, %rd17429, %rd17427;
	mul.lo.s64 	%rd17431, %rd17430, 1099511628211;
	shr.u64 	%rd17432, %rd17420, 24;
	and.b64  	%rd17433, %rd17432, 255;
	xor.b64  	%rd17434, %rd17433, %rd17431;
	mul.lo.s64 	%rd17435, %rd17434, 1099511628211;
	shr.u64 	%rd17436, %rd17420, 32;
	and.b64  	%rd17437, %rd17436, 255;
	xor.b64  	%rd17438, %rd17437, %rd17435;
	mul.lo.s64 	%rd17439, %rd17438, 1099511628211;
	shr.u64 	%rd17440, %rd17420, 40;
	and.b64  	%rd17441, %rd17440, 255;
	xor.b64  	%rd17442, %rd17441, %rd17439;
	mul.lo.s64 	%rd17443, %rd17442, 1099511628211;
	shr.u64 	%rd17444, %rd17420, 48;
	and.b64  	%rd17445, %rd17444, 255;
	xor.b64  	%rd17446, %rd17445, %rd17443;
	mul.lo.s64 	%rd17447, %rd17446, 1099511628211;
	shr.u64 	%rd17448, %rd17420, 56;
	xor.b64  	%rd17449, %rd17448, %rd17447;
	mul.lo.s64 	%rd39084, %rd17449, 1099511628211;
$L__BB37_2185:
	setp.eq.s64 	%p723, %rd1953, 0;
	mov.b64 	%rd39090, -3750763034362895579;
	mov.b64 	%rd39091, 0;
	@%p723 bra 	$L__BB37_2188;
	mov.b64 	%rd39090, -3750763034362895579;
	mov.b64 	%rd39088, 0;
$L__BB37_2187:
	shl.b64 	%rd17455, %rd39088, 3;
	add.s64 	%rd17456, %rd39126, %rd17455;
	ld.u64 	%rd17457, [%rd17456];
	and.b64  	%rd17458, %rd17457, 255;
	xor.b64  	%rd17459, %rd17458, %rd39090;
	mul.lo.s64 	%rd17460, %rd17459, 1099511628211;
	shr.u64 	%rd17461, %rd17457, 8;
	and.b64  	%rd17462, %rd17461, 255;
	xor.b64  	%rd17463, %rd17462, %rd17460;
	mul.lo.s64 	%rd17464, %rd17463, 1099511628211;
	shr.u64 	%rd17465, %rd17457, 16;
	and.b64  	%rd17466, %rd17465, 255;
	xor.b64  	%rd17467, %rd17466, %rd17464;
	mul.lo.s64 	%rd17468, %rd17467, 1099511628211;
	shr.u64 	%rd17469, %rd17457, 24;
	and.b64  	%rd17470, %rd17469, 255;
	xor.b64  	%rd17471, %rd17470, %rd17468;
	mul.lo.s64 	%rd17472, %rd17471, 1099511628211;
	shr.u64 	%rd17473, %rd17457, 32;
	and.b64  	%rd17474, %rd17473, 255;
	xor.b64  	%rd17475, %rd17474, %rd17472;
	mul.lo.s64 	%rd17476, %rd17475, 1099511628211;
	shr.u64 	%rd17477, %rd17457, 40;
	and.b64  	%rd17478, %rd17477, 255;
	xor.b64  	%rd17479, %rd17478, %rd17476;
	mul.lo.s64 	%rd17480, %rd17479, 1099511628211;
	shr.u64 	%rd17481, %rd17457, 48;
	and.b64  	%rd17482, %rd17481, 255;
	xor.b64  	%rd17483, %rd17482, %rd17480;
	mul.lo.s64 	%rd17484, %rd17483, 1099511628211;
	shr.u64 	%rd17485, %rd17457, 56;
	xor.b64  	%rd17486, %rd17485, %rd17484;
	mul.lo.s64 	%rd17487, %rd17486, 1099511628211;
	ld.u64 	%rd17488, [%rd17456+8];
	and.b64  	%rd17489, %rd17488, 255;
	xor.b64  	%rd17490, %rd17489, %rd17487;
	mul.lo.s64 	%rd17491, %rd17490, 1099511628211;
	shr.u64 	%rd17492, %rd17488, 8;
	and.b64  	%rd17493, %rd17492, 255;
	xor.b64  	%rd17494, %rd17493, %rd17491;
	mul.lo.s64 	%rd17495, %rd17494, 1099511628211;
	shr.u64 	%rd17496, %rd17488, 16;
	and.b64  	%rd17497, %rd17496, 255;
	xor.b64  	%rd17498, %rd17497, %rd17495;
	mul.lo.s64 	%rd17499, %rd17498, 1099511628211;
	shr.u64 	%rd17500, %rd17488, 24;
	and.b64  	%rd17501, %rd17500, 255;
	xor.b64  	%rd17502, %rd17501, %rd17499;
	mul.lo.s64 	%rd17503, %rd17502, 1099511628211;
	shr.u64 	%rd17504, %rd17488, 32;
	and.b64  	%rd17505, %rd17504, 255;
	xor.b64  	%rd17506, %rd17505, %rd17503;
	mul.lo.s64 	%rd17507, %rd17506, 1099511628211;
	shr.u64 	%rd17508, %rd17488, 40;
	and.b64  	%rd17509, %rd17508, 255;
	xor.b64  	%rd17510, %rd17509, %rd17507;
	mul.lo.s64 	%rd17511, %rd17510, 1099511628211;
	shr.u64 	%rd17512, %rd17488, 48;
	and.b64  	%rd17513, %rd17512, 255;
	xor.b64  	%rd17514, %rd17513, %rd17511;
	mul.lo.s64 	%rd17515, %rd17514, 1099511628211;
	shr.u64 	%rd17516, %rd17488, 56;
	xor.b64  	%rd17517, %rd17516, %rd17515;
	mul.lo.s64 	%rd39090, %rd17517, 1099511628211;
	add.s64 	%rd39088, %rd39088, 2;
	and.b64  	%rd39091, %rd4132, -2;
	setp.ne.s64 	%p724, %rd39088, %rd39091;
	@%p724 bra 	$L__BB37_2187;
$L__BB37_2188:
	setp.eq.s64 	%p725, %rd2404, 0;
	@%p725 bra 	$L__BB37_2190;
	shl.b64 	%rd17518, %rd39091, 3;
	add.s64 	%rd17519, %rd39126, %rd17518;
	ld.u64 	%rd17520, [%rd17519];
	and.b64  	%rd17521, %rd17520, 255;
	xor.b64  	%rd17522, %rd17521, %rd39090;
	mul.lo.s64 	%rd17523, %rd17522, 1099511628211;
	shr.u64 	%rd17524, %rd17520, 8;
	and.b64  	%rd17525, %rd17524, 255;
	xor.b64  	%rd17526, %rd17525, %rd17523;
	mul.lo.s64 	%rd17527, %rd17526, 1099511628211;
	shr.u64 	%rd17528, %rd17520, 16;
	and.b64  	%rd17529, %rd17528, 255;
	xor.b64  	%rd17530, %rd17529, %rd17527;
	mul.lo.s64 	%rd17531, %rd17530, 1099511628211;
	shr.u64 	%rd17532, %rd17520, 24;
	and.b64  	%rd17533, %rd17532, 255;
	xor.b64  	%rd17534, %rd17533, %rd17531;
	mul.lo.s64 	%rd17535, %rd17534, 1099511628211;
	shr.u64 	%rd17536, %rd17520, 32;
	and.b64  	%rd17537, %rd17536, 255;
	xor.b64  	%rd17538, %rd17537, %rd17535;
	mul.lo.s64 	%rd17539, %rd17538, 1099511628211;
	shr.u64 	%rd17540, %rd17520, 40;
	and.b64  	%rd17541, %rd17540, 255;
	xor.b64  	%rd17542, %rd17541, %rd17539;
	mul.lo.s64 	%rd17543, %rd17542, 1099511628211;
	shr.u64 	%rd17544, %rd17520, 48;
	and.b64  	%rd17545, %rd17544, 255;
	xor.b64  	%rd17546, %rd17545, %rd17543;
	mul.lo.s64 	%rd17547, %rd17546, 1099511628211;
	shr.u64 	%rd17548, %rd17520, 56;
	xor.b64  	%rd17549, %rd17548, %rd17547;
	mul.lo.s64 	%rd39090, %rd17549, 1099511628211;
$L__BB37_2190:
	setp.lt.u64 	%p726, %rd39084, %rd39090;
	mov.u64 	%rd39125, %rd38906;
	@%p726 bra 	$L__BB37_2191;
	bra.uni 	$L__BB37_2196;
$L__BB37_2191:
	mov.u64 	%rd39125, %rd39126;
	mov.u64 	%rd39126, %rd38906;
	bra.uni 	$L__BB37_2196;
$L__BB37_2192:
	setp.eq.s32 	%p727, %r118, 0;
	mov.u64 	%rd39125, %rd38906;
	@%p727 bra 	$L__BB37_2196;
	mov.b64 	%rd39094, 0;
$L__BB37_2194:
	shl.b64 	%rd17551, %rd39094, 3;
	add.s64 	%rd17552, %rd38906, %rd17551;
	ld.u64 	%rd3642, [%rd17552];
	add.s64 	%rd17553, %rd39126, %rd17551;
	ld.u64 	%rd3643, [%rd17553];
	setp.lt.u64 	%p728, %rd3642, %rd3643;
	@%p728 bra 	$L__BB37_2191;
	setp.le.u64 	%p729, %rd3642, %rd3643;
	add.s64 	%rd39094, %rd39094, 1;
	setp.lt.u64 	%p730, %rd39094, %rd1952;
	and.pred  	%p731, %p729, %p730;
	mov.u64 	%rd39125, %rd38906;
	@%p731 bra 	$L__BB37_2194;
$L__BB37_2196:
	setp.eq.s64 	%p732, %rd1953, 0;
	mov.b64 	%rd39099, -3750763034362895579;
	mov.b64 	%rd39100, 0;
	@%p732 bra 	$L__BB37_2199;
	mov.b64 	%rd39099, -3750763034362895579;
	mov.b64 	%rd39097, 0;
$L__BB37_2198:
	shl.b64 	%rd17560, %rd39097, 3;
	add.s64 	%rd17561, %rd38933, %rd17560;
	ld.u64 	%rd17562, [%rd17561];
	and.b64  	%rd17563, %rd17562, 255;
	xor.b64  	%rd17564, %rd17563, %rd39099;
	mul.lo.s64 	%rd17565, %rd17564, 1099511628211;
	shr.u64 	%rd17566, %rd17562, 8;
	and.b64  	%rd17567, %rd17566, 255;
	xor.b64  	%rd17568, %rd17567, %rd17565;
	mul.lo.s64 	%rd17569, %rd17568, 1099511628211;
	shr.u64 	%rd17570, %rd17562, 16;
	and.b64  	%rd17571, %rd17570, 255;
	xor.b64  	%rd17572, %rd17571, %rd17569;
	mul.lo.s64 	%rd17573, %rd17572, 1099511628211;
	shr.u64 	%rd17574, %rd17562, 24;
	and.b64  	%rd17575, %rd17574, 255;
	xor.b64  	%rd17576, %rd17575, %rd17573;
	mul.lo.s64 	%rd17577, %rd17576, 1099511628211;
	shr.u64 	%rd17578, %rd17562, 32;
	and.b64  	%rd17579, %rd17578, 255;
	xor.b64  	%rd17580, %rd17579, %rd17577;
	mul.lo.s64 	%rd17581, %rd17580, 1099511628211;
	shr.u64 	%rd17582, %rd17562, 40;
	and.b64  	%rd17583, %rd17582, 255;
	xor.b64  	%rd17584, %rd17583, %rd17581;
	mul.lo.s64 	%rd17585, %rd17584, 1099511628211;
	shr.u64 	%rd17586, %rd17562, 48;
	and.b64  	%rd17587, %rd17586, 255;
	xor.b64  	%rd17588, %rd17587, %rd17585;
	mul.lo.s64 	%rd17589, %rd17588, 1099511628211;
	shr.u64 	%rd17590, %rd17562, 56;
	xor.b64  	%rd17591, %rd17590, %rd17589;
	mul.lo.s64 	%rd17592, %rd17591, 1099511628211;
	ld.u64 	%rd17593, [%rd17561+8];
	and.b64  	%rd17594, %rd17593, 255;
	xor.b64  	%rd17595, %rd17594, %rd17592;
	mul.lo.s64 	%rd17596, %rd17595, 1099511628211;
	shr.u64 	%rd17597, %rd17593, 8;
	and.b64  	%rd17598, %rd17597, 255;
	xor.b64  	%rd17599, %rd17598, %rd17596;
	mul.lo.s64 	%rd17600, %rd17599, 1099511628211;
	shr.u64 	%rd17601, %rd17593, 16;
	and.b64  	%rd17602, %rd17601, 255;
	xor.b64  	%rd17603, %rd17602, %rd17600;
	mul.lo.s64 	%rd17604, %rd17603, 1099511628211;
	shr.u64 	%rd17605, %rd17593, 24;
	and.b64  	%rd17606, %rd17605, 255;
	xor.b64  	%rd17607, %rd17606, %rd17604;
	mul.lo.s64 	%rd17608, %rd17607, 1099511628211;
	shr.u64 	%rd17609, %rd17593, 32;
	and.b64  	%rd17610, %rd17609, 255;
	xor.b64  	%rd17611, %rd17610, %rd17608;
	mul.lo.s64 	%rd17612, %rd17611, 1099511628211;
	shr.u64 	%rd17613, %rd17593, 40;
	and.b64  	%rd17614, %rd17613, 255;
	xor.b64  	%rd17615, %rd17614, %rd17612;
	mul.lo.s64 	%rd17616, %rd17615, 1099511628211;
	shr.u64 	%rd17617, %rd17593, 48;
	and.b64  	%rd17618, %rd17617, 255;
	xor.b64  	%rd17619, %rd17618, %rd17616;
	mul.lo.s64 	%rd17620, %rd17619, 1099511628211;
	shr.u64 	%rd17621, %rd17593, 56;
	xor.b64  	%rd17622, %rd17621, %rd17620;
	mul.lo.s64 	%rd39099, %rd17622, 1099511628211;
	add.s64 	%rd39097, %rd39097, 2;
	and.b64  	%rd39100, %rd4132, -2;
	setp.ne.s64 	%p733, %rd39097, %rd39100;
	@%p733 bra 	$L__BB37_2198;
$L__BB37_2199:
	setp.eq.s64 	%p734, %rd2404, 0;
	@%p734 bra 	$L__BB37_2201;
	shl.b64 	%rd17623, %rd39100, 3;
	add.s64 	%rd17624, %rd38933, %rd17623;
	ld.u64 	%rd17625, [%rd17624];
	and.b64  	%rd17626, %rd17625, 255;
	xor.b64  	%rd17627, %rd17626, %rd39099;
	mul.lo.s64 	%rd17628, %rd17627, 1099511628211;
	shr.u64 	%rd17629, %rd17625, 8;
	and.b64  	%rd17630, %rd17629, 255;
	xor.b64  	%rd17631, %rd17630, %rd17628;
	mul.lo.s64 	%rd17632, %rd17631, 1099511628211;
	shr.u64 	%rd17633, %rd17625, 16;
	and.b64  	%rd17634, %rd17633, 255;
	xor.b64  	%rd17635, %rd17634, %rd17632;
	mul.lo.s64 	%rd17636, %rd17635, 1099511628211;
	shr.u64 	%rd17637, %rd17625, 24;
	and.b64  	%rd17638, %rd17637, 255;
	xor.b64  	%rd17639, %rd17638, %rd17636;
	mul.lo.s64 	%rd17640, %rd17639, 1099511628211;
	shr.u64 	%rd17641, %rd17625, 32;
	and.b64  	%rd17642, %rd17641, 255;
	xor.b64  	%rd17643, %rd17642, %rd17640;
	mul.lo.s64 	%rd17644, %rd17643, 1099511628211;
	shr.u64 	%rd17645, %rd17625, 40;
	and.b64  	%rd17646, %rd17645, 255;
	xor.b64  	%rd17647, %rd17646, %rd17644;
	mul.lo.s64 	%rd17648, %rd17647, 1099511628211;
	shr.u64 	%rd17649, %rd17625, 48;
	and.b64  	%rd17650, %rd17649, 255;
	xor.b64  	%rd17651, %rd17650, %rd17648;
	mul.lo.s64 	%rd17652, %rd17651, 1099511628211;
	shr.u64 	%rd17653, %rd17625, 56;
	xor.b64  	%rd17654, %rd17653, %rd17652;
	mul.lo.s64 	%rd39099, %rd17654, 1099511628211;
$L__BB37_2201:
	setp.eq.s64 	%p735, %rd1953, 0;
	mov.b64 	%rd39105, -3750763034362895579;
	mov.b64 	%rd39106, 0;
	@%p735 bra 	$L__BB37_2204;
	mov.b64 	%rd39105, -3750763034362895579;
	mov.b64 	%rd39103, 0;
$L__BB37_2203:
	shl.b64 	%rd17660, %rd39103, 3;
	add.s64 	%rd17661, %rd39124, %rd17660;
	ld.u64 	%rd17662, [%rd17661];
	and.b64  	%rd17663, %rd17662, 255;
	xor.b64  	%rd17664, %rd17663, %rd39105;
	mul.lo.s64 	%rd17665, %rd17664, 1099511628211;
	shr.u64 	%rd17666, %rd17662, 8;
	and.b64  	%rd17667, %rd17666, 255;
	xor.b64  	%rd17668, %rd17667, %rd17665;
	mul.lo.s64 	%rd17669, %rd17668, 1099511628211;
	shr.u64 	%rd17670, %rd17662, 16;
	and.b64  	%rd17671, %rd17670, 255;
	xor.b64  	%rd17672, %rd17671, %rd17669;
	mul.lo.s64 	%rd17673, %rd17672, 1099511628211;
	shr.u64 	%rd17674, %rd17662, 24;
	and.b64  	%rd17675, %rd17674, 255;
	xor.b64  	%rd17676, %rd17675, %rd17673;
	mul.lo.s64 	%rd17677, %rd17676, 1099511628211;
	shr.u64 	%rd17678, %rd17662, 32;
	and.b64  	%rd17679, %rd17678, 255;
	xor.b64  	%rd17680, %rd17679, %rd17677;
	mul.lo.s64 	%rd17681, %rd17680, 1099511628211;
	shr.u64 	%rd17682, %rd17662, 40;
	and.b64  	%rd17683, %rd17682, 255;
	xor.b64  	%rd17684, %rd17683, %rd17681;
	mul.lo.s64 	%rd17685, %rd17684, 1099511628211;
	shr.u64 	%rd17686, %rd17662, 48;
	and.b64  	%rd17687, %rd17686, 255;
	xor.b64  	%rd17688, %rd17687, %rd17685;
	mul.lo.s64 	%rd17689, %rd17688, 1099511628211;
	shr.u64 	%rd17690, %rd17662, 56;
	xor.b64  	%rd17691, %rd17690, %rd17689;
	mul.lo.s64 	%rd17692, %rd17691, 1099511628211;
	ld.u64 	%rd17693, [%rd17661+8];
	and.b64  	%rd17694, %rd17693, 255;
	xor.b64  	%rd17695, %rd17694, %rd17692;
	mul.lo.s64 	%rd17696, %rd17695, 1099511628211;
	shr.u64 	%rd17697, %rd17693, 8;
	and.b64  	%rd17698, %rd17697, 255;
	xor.b64  	%rd17699, %rd17698, %rd17696;
	mul.lo.s64 	%rd17700, %rd17699, 1099511628211;
	shr.u64 	%rd17701, %rd17693, 16;
	and.b64  	%rd17702, %rd17701, 255;
	xor.b64  	%rd17703, %rd17702, %rd17700;
	mul.lo.s64 	%rd17704, %rd17703, 1099511628211;
	shr.u64 	%rd17705, %rd17693, 24;
	and.b64  	%rd17706, %rd17705, 255;
	xor.b64  	%rd17707, %rd17706, %rd17704;
	mul.lo.s64 	%rd17708, %rd17707, 1099511628211;
	shr.u64 	%rd17709, %rd17693, 32;
	and.b64  	%rd17710, %rd17709, 255;
	xor.b64  	%rd17711, %rd17710, %rd17708;
	mul.lo.s64 	%rd17712, %rd17711, 1099511628211;
	shr.u64 	%rd17713, %rd17693, 40;
	and.b64  	%rd17714, %rd17713, 255;
	xor.b64  	%rd17715, %rd17714, %rd17712;
	mul.lo.s64 	%rd17716, %rd17715, 1099511628211;
	shr.u64 	%rd17717, %rd17693, 48;
	and.b64  	%rd17718, %rd17717, 255;
	xor.b64  	%rd17719, %rd17718, %rd17716;
	mul.lo.s64 	%rd17720, %rd17719, 1099511628211;
	shr.u64 	%rd17721, %rd17693, 56;
	xor.b64  	%rd17722, %rd17721, %rd17720;
	mul.lo.s64 	%rd39105, %rd17722, 1099511628211;
	add.s64 	%rd39103, %rd39103, 2;
	and.b64  	%rd39106, %rd4132, -2;
	setp.ne.s64 	%p736, %rd39103, %rd39106;
	@%p736 bra 	$L__BB37_2203;
$L__BB37_2204:
	setp.eq.s64 	%p737, %rd2404, 0;
	@%p737 bra 	$L__BB37_2206;
	shl.b64 	%rd17723, %rd39106, 3;
	add.s64 	%rd17724, %rd39124, %rd17723;
	ld.u64 	%rd17725, [%rd17724];
	and.b64  	%rd17726, %rd17725, 255;
	xor.b64  	%rd17727, %rd17726, %rd39105;
	mul.lo.s64 	%rd17728, %rd17727, 1099511628211;
	shr.u64 	%rd17729, %rd17725, 8;
	and.b64  	%rd17730, %rd17729, 255;
	xor.b64  	%rd17731, %rd17730, %rd17728;
	mul.lo.s64 	%rd17732, %rd17731, 1099511628211;
	shr.u64 	%rd17733, %rd17725, 16;
	and.b64  	%rd17734, %rd17733, 255;
	xor.b64  	%rd17735, %rd17734, %rd17732;
	mul.lo.s64 	%rd17736, %rd17735, 1099511628211;
	shr.u64 	%rd17737, %rd17725, 24;
	and.b64  	%rd17738, %rd17737, 255;
	xor.b64  	%rd17739, %rd17738, %rd17736;
	mul.lo.s64 	%rd17740, %rd17739, 1099511628211;
	shr.u64 	%rd17741, %rd17725, 32;
	and.b64  	%rd17742, %rd17741, 255;
	xor.b64  	%rd17743, %rd17742, %rd17740;
	mul.lo.s64 	%rd17744, %rd17743, 1099511628211;
	shr.u64 	%rd17745, %rd17725, 40;
	and.b64  	%rd17746, %rd17745, 255;
	xor.b64  	%rd17747, %rd17746, %rd17744;
	mul.lo.s64 	%rd17748, %rd17747, 1099511628211;
	shr.u64 	%rd17749, %rd17725, 48;
	and.b64  	%rd17750, %rd17749, 255;
	xor.b64  	%rd17751, %rd17750, %rd17748;
	mul.lo.s64 	%rd17752, %rd17751, 1099511628211;
	shr.u64 	%rd17753, %rd17725, 56;
	xor.b64  	%rd17754, %rd17753, %rd17752;
	mul.lo.s64 	%rd39105, %rd17754, 1099511628211;
$L__BB37_2206:
	setp.eq.s64 	%p738, %rd39099, %rd39105;
	@%p738 bra 	$L__BB37_2219;
	setp.eq.s64 	%p739, %rd1953, 0;
	mov.b64 	%rd39111, -3750763034362895579;
	mov.b64 	%rd39112, 0;
	@%p739 bra 	$L__BB37_2210;
	mov.b64 	%rd39111, -3750763034362895579;
	mov.b64 	%rd39109, 0;
	and.b64  	%rd39112, %rd4132, -2;
$L__BB37_2209:
	shl.b64 	%rd17760, %rd39109, 3;
	add.s64 	%rd17761, %rd38933, %rd17760;
	ld.u64 	%rd17762, [%rd17761];
	and.b64  	%rd17763, %rd17762, 255;
	xor.b64  	%rd17764, %rd17763, %rd39111;
	mul.lo.s64 	%rd17765, %rd17764, 1099511628211;
	shr.u64 	%rd17766, %rd17762, 8;
	and.b64  	%rd17767, %rd17766, 255;
	xor.b64  	%rd17768, %rd17767, %rd17765;
	mul.lo.s64 	%rd17769, %rd17768, 1099511628211;
	shr.u64 	%rd17770, %rd17762, 16;
	and.b64  	%rd17771, %rd17770, 255;
	xor.b64  	%rd17772, %rd17771, %rd17769;
	mul.lo.s64 	%rd17773, %rd17772, 1099511628211;
	shr.u64 	%rd17774, %rd17762, 24;
	and.b64  	%rd17775, %rd17774, 255;
	xor.b64  	%rd17776, %rd17775, %rd17773;
	mul.lo.s64 	%rd17777, %rd17776, 1099511628211;
	shr.u64 	%rd17778, %rd17762, 32;
	and.b64  	%rd17779, %rd17778, 255;
	xor.b64  	%rd17780, %rd17779, %rd17777;
	mul.lo.s64 	%rd17781, %rd17780, 1099511628211;
	shr.u64 	%rd17782, %rd17762, 40;
	and.b64  	%rd17783, %rd17782, 255;
	xor.b64  	%rd17784, %rd17783, %rd17781;
	mul.lo.s64 	%rd17785, %rd17784, 1099511628211;
	shr.u64 	%rd17786, %rd17762, 48;
	and.b64  	%rd17787, %rd17786, 255;
	xor.b64  	%rd17788, %rd17787, %rd17785;
	mul.lo.s64 	%rd17789, %rd17788, 1099511628211;
	shr.u64 	%rd17790, %rd17762, 56;
	xor.b64  	%rd17791, %rd17790, %rd17789;
	mul.lo.s64 	%rd17792, %rd17791, 1099511628211;
	ld.u64 	%rd17793, [%rd17761+8];
	and.b64  	%rd17794, %rd17793, 255;
	xor.b64  	%rd17795, %rd17794, %rd17792;
	mul.lo.s64 	%rd17796, %rd17795, 1099511628211;
	shr.u64 	%rd17797, %rd17793, 8;
	and.b64  	%rd17798, %rd17797, 255;
	xor.b64  	%rd17799, %rd17798, %rd17796;
	mul.lo.s64 	%rd17800, %rd17799, 1099511628211;
	shr.u64 	%rd17801, %rd17793, 16;
	and.b64  	%rd17802, %rd17801, 255;
	xor.b64  	%rd17803, %rd17802, %rd17800;
	mul.lo.s64 	%rd17804, %rd17803, 1099511628211;
	shr.u64 	%rd17805, %rd17793, 24;
	and.b64  	%rd17806, %rd17805, 255;
	xor.b64  	%rd17807, %rd17806, %rd17804;
	mul.lo.s64 	%rd17808, %rd17807, 1099511628211;
	shr.u64 	%rd17809, %rd17793, 32;
	and.b64  	%rd17810, %rd17809, 255;
	xor.b64  	%rd17811, %rd17810, %rd17808;
	mul.lo.s64 	%rd17812, %rd17811, 1099511628211;
	shr.u64 	%rd17813, %rd17793, 40;
	and.b64  	%rd17814, %rd17813, 255;
	xor.b64  	%rd17815, %rd17814, %rd17812;
	mul.lo.s64 	%rd17816, %rd17815, 1099511628211;
	shr.u64 	%rd17817, %rd17793, 48;
	and.b64  	%rd17818, %rd17817, 255;
	xor.b64  	%rd17819, %rd17818, %rd17816;
	mul.lo.s64 	%rd17820, %rd17819, 1099511628211;
	shr.u64 	%rd17821, %rd17793, 56;
	xor.b64  	%rd17822, %rd17821, %rd17820;
	mul.lo.s64 	%rd39111, %rd17822, 1099511628211;
	add.s64 	%rd39109, %rd39109, 2;
	setp.ne.s64 	%p740, %rd39109, %rd39112;
	@%p740 bra 	$L__BB37_2209;
$L__BB37_2210:
	setp.eq.s64 	%p741, %rd2404, 0;
	@%p741 bra 	$L__BB37_2212;
	shl.b64 	%rd17823, %rd39112, 3;
	add.s64 	%rd17824, %rd38933, %rd17823;
	ld.u64 	%rd17825, [%rd17824];
	and.b64  	%rd17826, %rd17825, 255;
	xor.b64  	%rd17827, %rd17826, %rd39111;
	mul.lo.s64 	%rd17828, %rd17827, 1099511628211;
	shr.u64 	%rd17829, %rd17825, 8;
	and.b64  	%rd17830, %rd17829, 255;
	xor.b64  	%rd17831, %rd17830, %rd17828;
	mul.lo.s64 	%rd17832, %rd17831, 1099511628211;
	shr.u64 	%rd17833, %rd17825, 16;
	and.b64  	%rd17834, %rd17833, 255;
	xor.b64  	%rd17835, %rd17834, %rd17832;
	mul.lo.s64 	%rd17836, %rd17835, 1099511628211;
	shr.u64 	%rd17837, %rd17825, 24;
	and.b64  	%rd17838, %rd17837, 255;
	xor.b64  	%rd17839, %rd17838, %rd17836;
	mul.lo.s64 	%rd17840, %rd17839, 1099511628211;
	shr.u64 	%rd17841, %rd17825, 32;
	and.b64  	%rd17842, %rd17841, 255;
	xor.b64  	%rd17843, %rd17842, %rd17840;
	mul.lo.s64 	%rd17844, %rd17843, 1099511628211;
	shr.u64 	%rd17845, %rd17825, 40;
	and.b64  	%rd17846, %rd17845, 255;
	xor.b64  	%rd17847, %rd17846, %rd17844;
	mul.lo.s64 	%rd17848, %rd17847, 1099511628211;
	shr.u64 	%rd17849, %rd17825, 48;
	and.b64  	%rd17850, %rd17849, 255;
	xor.b64  	%rd17851, %rd17850, %rd17848;
	mul.lo.s64 	%rd17852, %rd17851, 1099511628211;
	shr.u64 	%rd17853, %rd17825, 56;
	xor.b64  	%rd17854, %rd17853, %rd17852;
	mul.lo.s64 	%rd39111, %rd17854, 1099511628211;
$L__BB37_2212:
	setp.eq.s64 	%p742, %rd1953, 0;
	mov.b64 	%rd39117, -3750763034362895579;
	mov.b64 	%rd39118, 0;
	@%p742 bra 	$L__BB37_2215;
	mov.b64 	%rd39117, -3750763034362895579;
	mov.b64 	%rd39115, 0;
$L__BB37_2214:
	shl.b64 	%rd17860, %rd39115, 3;
	add.s64 	%rd17861, %rd39124, %rd17860;
	ld.u64 	%rd17862, [%rd17861];
	and.b64  	%rd17863, %rd17862, 255;
	xor.b64  	%rd17864, %rd17863, %rd39117;
	mul.lo.s64 	%rd17865, %rd17864, 1099511628211;
	shr.u64 	%rd17866, %rd17862, 8;
	and.b64  	%rd17867, %rd17866, 255;
	xor.b64  	%rd17868, %rd17867, %rd17865;
	mul.lo.s64 	%rd17869, %rd17868, 1099511628211;
	shr.u64 	%rd17870, %rd17862, 16;
	and.b64  	%rd17871, %rd17870, 255;
	xor.b64  	%rd17872, %rd17871, %rd17869;
	mul.lo.s64 	%rd17873, %rd17872, 1099511628211;
	shr.u64 	%rd17874, %rd17862, 24;
	and.b64  	%rd17875, %rd17874, 255;
	xor.b64  	%rd17876, %rd17875, %rd17873;
	mul.lo.s64 	%rd17877, %rd17876, 1099511628211;
	shr.u64 	%rd17878, %rd17862, 32;
	and.b64  	%rd17879, %rd17878, 255;
	xor.b64  	%rd17880, %rd17879, %rd17877;
	mul.lo.s64 	%rd17881, %rd17880, 1099511628211;
	shr.u64 	%rd17882, %rd17862, 40;
	and.b64  	%rd17883, %rd17882, 255;
	xor.b64  	%rd17884, %rd17883, %rd17881;
	mul.lo.s64 	%rd17885, %rd17884, 1099511628211;
	shr.u64 	%rd17886, %rd17862, 48;
	and.b64  	%rd17887, %rd17886, 255;
	xor.b64  	%rd17888, %rd17887, %rd17885;
	mul.lo.s64 	%rd17889, %rd17888, 1099511628211;
	shr.u64 	%rd17890, %rd17862, 56;
	xor.b64  	%rd17891, %rd17890, %rd17889;
	mul.lo.s64 	%rd17892, %rd17891, 1099511628211;
	ld.u64 	%rd17893, [%rd17861+8];
	and.b64  	%rd17894, %rd17893, 255;
	xor.b64  	%rd17895, %rd17894, %rd17892;
	mul.lo.s64 	%rd17896, %rd17895, 1099511628211;
	shr.u64 	%rd17897, %rd17893, 8;
	and.b64  	%rd17898, %rd17897, 255;
	xor.b64  	%rd17899, %rd17898, %rd17896;
	mul.lo.s64 	%rd17900, %rd17899, 1099511628211;
	shr.u64 	%rd17901, %rd17893, 16;
	and.b64  	%rd17902, %rd17901, 255;
	xor.b64  	%rd17903, %rd17902, %rd17900;
	mul.lo.s64 	%rd17904, %rd17903, 1099511628211;
	shr.u64 	%rd17905, %rd17893, 24;
	and.b64  	%rd17906, %rd17905, 255;
	xor.b64  	%rd17907, %rd17906, %rd17904;
	mul.lo.s64 	%rd17908, %rd17907, 1099511628211;
	shr.u64 	%rd17909, %rd17893, 32;
	and.b64  	%rd17910, %rd17909, 255;
	xor.b64  	%rd17911, %rd17910, %rd17908;
	mul.lo.s64 	%rd17912, %rd17911, 1099511628211;
	shr.u64 	%rd17913, %rd17893, 40;
	and.b64  	%rd17914, %rd17913, 255;
	xor.b64  	%rd17915, %rd17914, %rd17912;
	mul.lo.s64 	%rd17916, %rd17915, 1099511628211;
	shr.u64 	%rd17917, %rd17893, 48;
	and.b64  	%rd17918, %rd17917, 255;
	xor.b64  	%rd17919, %rd17918, %rd17916;
	mul.lo.s64 	%rd17920, %rd17919, 1099511628211;
	shr.u64 	%rd17921, %rd17893, 56;
	xor.b64  	%rd17922, %rd17921, %rd17920;
	mul.lo.s64 	%rd39117, %rd17922, 1099511628211;
	add.s64 	%rd39115, %rd39115, 2;
	and.b64  	%rd39118, %rd4132, -2;
	setp.ne.s64 	%p743, %rd39115, %rd39118;
	@%p743 bra 	$L__BB37_2214;
$L__BB37_2215:
	setp.eq.s64 	%p744, %rd2404, 0;
	@%p744 bra 	$L__BB37_2217;
	shl.b64 	%rd17923, %rd39118, 3;
	add.s64 	%rd17924, %rd39124, %rd17923;
	ld.u64 	%rd17925, [%rd17924];
	and.b64  	%rd17926, %rd17925, 255;
	xor.b64  	%rd17927, %rd17926, %rd39117;
	mul.lo.s64 	%rd17928, %rd17927, 1099511628211;
	shr.u64 	%rd17929, %rd17925, 8;
	and.b64  	%rd17930, %rd17929, 255;
	xor.b64  	%rd17931, %rd17930, %rd17928;
	mul.lo.s64 	%rd17932, %rd17931, 1099511628211;
	shr.u64 	%rd17933, %rd17925, 16;
	and.b64  	%rd17934, %rd17933, 255;
	xor.b64  	%rd17935, %rd17934, %rd17932;
	mul.lo.s64 	%rd17936, %rd17935, 1099511628211;
	shr.u64 	%rd17937, %rd17925, 24;
	and.b64  	%rd17938, %rd17937, 255;
	xor.b64  	%rd17939, %rd17938, %rd17936;
	mul.lo.s64 	%rd17940, %rd17939, 1099511628211;
	shr.u64 	%rd17941, %rd17925, 32;
	and.b64  	%rd17942, %rd17941, 255;
	xor.b64  	%rd17943, %rd17942, %rd17940;
	mul.lo.s64 	%rd17944, %rd17943, 1099511628211;
	shr.u64 	%rd17945, %rd17925, 40;
	and.b64  	%rd17946, %rd17945, 255;
	xor.b64  	%rd17947, %rd17946, %rd17944;
	mul.lo.s64 	%rd17948, %rd17947, 1099511628211;
	shr.u64 	%rd17949, %rd17925, 48;
	and.b64  	%rd17950, %rd17949, 255;
	xor.b64  	%rd17951, %rd17950, %rd17948;
	mul.lo.s64 	%rd17952, %rd17951, 1099511628211;
	shr.u64 	%rd17953, %rd17925, 56;
	xor.b64  	%rd17954, %rd17953, %rd17952;
	mul.lo.s64 	%rd39117, %rd17954, 1099511628211;
$L__BB37_2217:
	setp.lt.u64 	%p745, %rd39111, %rd39117;
	mov.u64 	%rd39123, %rd38933;
	@%p745 bra 	$L__BB37_2218;
	bra.uni 	$L__BB37_2223;
$L__BB37_2218:
	mov.u64 	%rd39123, %rd39124;
	mov.u64 	%rd39124, %rd38933;
	bra.uni 	$L__BB37_2223;
$L__BB37_2219:
	setp.eq.s32 	%p746, %r118, 0;
	mov.u64 	%rd39123, %rd38933;
	@%p746 bra 	$L__BB37_2223;
	mov.b64 	%rd39121, 0;
$L__BB37_2221:
	shl.b64 	%rd17956, %rd39121, 3;
	add.s64 	%rd17957, %rd38933, %rd17956;
	ld.u64 	%rd3688, [%rd17957];
	add.s64 	%rd17958, %rd39124, %rd17956;
	ld.u64 	%rd3689, [%rd17958];
	setp.lt.u64 	%p747, %rd3688, %rd3689;
	@%p747 bra 	$L__BB37_2218;
	setp.le.u64 	%p748, %rd3688, %rd3689;
	add.s64 	%rd39121, %rd39121, 1;
	setp.lt.u64 	%p749, %rd39121, %rd1952;
	and.pred  	%p750, %p748, %p749;
	mov.u64 	%rd39123, %rd38933;
	@%p750 bra 	$L__BB37_2221;
$L__BB37_2223:
	and.b64  	%rd3699, %rd4132, 1;
	and.b64  	%rd3700, %rd4132, -2;
	mov.b32 	%r472, 2;
	shl.b32 	%r230, %r54, 6;
	add.s32 	%r232, %r147, %r230;
$L__BB37_2224:
	mov.u32 	%r73, %r472;
	bar.sync 	0;
	add.s32 	%r228, %r73, -1;
	st.shared.v2.u64 	[%r232], {%rd38394, %rd39128};
	st.shared.v2.u64 	[%r232+16], {%rd39127, %rd39126};
	st.shared.v2.u64 	[%r232+32], {%rd39125, %rd39124};
	st.shared.v2.u64 	[%r232+48], {%rd39123, %rd39377};
	bar.sync 	0;
	neg.s32 	%r233, %r73;
	and.b32  	%r234, %r54, %r233;
	shl.b32 	%r235, %r234, 3;
	shl.b32 	%r236, %r73, 2;
	and.b32  	%r237, %r228, %r54;
	shl.b32 	%r238, %r237, 3;
	min.s32 	%r75, %r238, %r53;
	min.s32 	%r76, %r235, %r53;
	add.s32 	%r239, %r76, %r236;
	min.s32 	%r77, %r239, %r53;
	add.s32 	%r240, %r77, %r236;
	min.s32 	%r78, %r240, %r53;
	sub.s32 	%r241, %r77, %r76;
	sub.s32 	%r242, %r78, %r77;
	setp.lt.s32 	%p864, %r75, %r242;
	sub.s32 	%r243, %r75, %r242;
	selp.b32 	%r475, 0, %r243, %p864;
	min.s32 	%r473, %r241, %r75;
	setp.ge.s32 	%p865, %r475, %r473;
	@%p865 bra 	$L__BB37_2257;
	add.s32 	%r81, %r77, %r75;
$L__BB37_2226:
	setp.eq.s64 	%p866, %rd4132, 0;
	sub.s32 	%r244, %r473, %r475;
	shr.u32 	%r245, %r244, 31;
	add.s32 	%r246, %r244, %r245;
	shr.s32 	%r247, %r246, 1;
	add.s32 	%r84, %r247, %r475;
	add.s32 	%r248, %r84, %r76;
	shl.b32 	%r249, %r248, 3;
	mov.u32 	%r250, _ZZN3cub18CUB_300001_SM_10006detail10merge_sort30DeviceMergeSortBlockSortKernelINS2_10policy_hubIPPyE9Policy600ES6_PNS0_8NullTypeES6_SA_m18tuple_indexed_lessS5_S9_EEvbT0_T1_T2_T3_T4_PT6_PT7_T5_NS1_7vsmem_tEE19static_temp_storage;
	add.s32 	%r251, %r250, %r249;
	ld.shared.u64 	%rd3709, [%r251];
	not.b32 	%r252, %r84;
	add.s32 	%r253, %r81, %r252;
	shl.b32 	%r254, %r253, 3;
	add.s32 	%r255, %r250, %r254;
	ld.shared.u64 	%rd3710, [%r255];
	mov.b64 	%rd39141, -3750763034362895579;
	@%p866 bra 	$L__BB37_2232;
	setp.eq.s64 	%p867, %rd1953, 0;
	mov.b64 	%rd39141, -3750763034362895579;
	mov.b64 	%rd39139, 0;
	@%p867 bra 	$L__BB37_2230;
	mov.b64 	%rd39141, -3750763034362895579;
	mov.b64 	%rd39142, 0;
$L__BB37_2229:
	shl.b64 	%rd18106, %rd39142, 3;
	add.s64 	%rd18107, %rd3710, %rd18106;
	ld.u64 	%rd18108, [%rd18107];
	and.b64  	%rd18109, %rd18108, 255;
	xor.b64  	%rd18110, %rd18109, %rd39141;
	mul.lo.s64 	%rd18111, %rd18110, 1099511628211;
	shr.u64 	%rd18112, %rd18108, 8;
	and.b64  	%rd18113, %rd18112, 255;
	xor.b64  	%rd18114, %rd18113, %rd18111;
	mul.lo.s64 	%rd18115, %rd18114, 1099511628211;
	shr.u64 	%rd18116, %rd18108, 16;
	and.b64  	%rd18117, %rd18116, 255;
	xor.b64  	%rd18118, %rd18117, %rd18115;
	mul.lo.s64 	%rd18119, %rd18118, 1099511628211;
	shr.u64 	%rd18120, %rd18108, 24;
	and.b64  	%rd18121, %rd18120, 255;
	xor.b64  	%rd18122, %rd18121, %rd18119;
	mul.lo.s64 	%rd18123, %rd18122, 1099511628211;
	shr.u64 	%rd18124, %rd18108, 32;
	and.b64  	%rd18125, %rd18124, 255;
	xor.b64  	%rd18126, %rd18125, %rd18123;
	mul.lo.s64 	%rd18127, %rd18126, 1099511628211;
	shr.u64 	%rd18128, %rd18108, 40;
	and.b64  	%rd18129, %rd18128, 255;
	xor.b64  	%rd18130, %rd18129, %rd18127;
	mul.lo.s64 	%rd18131, %rd18130, 1099511628211;
	shr.u64 	%rd18132, %rd18108, 48;
	and.b64  	%rd18133, %rd18132, 255;
	xor.b64  	%rd18134, %rd18133, %rd18131;
	mul.lo.s64 	%rd18135, %rd18134, 1099511628211;
	shr.u64 	%rd18136, %rd18108, 56;
	xor.b64  	%rd18137, %rd18136, %rd18135;
	mul.lo.s64 	%rd18138, %rd18137, 1099511628211;
	ld.u64 	%rd18139, [%rd18107+8];
	and.b64  	%rd18140, %rd18139, 255;
	xor.b64  	%rd18141, %rd18140, %rd18138;
	mul.lo.s64 	%rd18142, %rd18141, 1099511628211;
	shr.u64 	%rd18143, %rd18139, 8;
	and.b64  	%rd18144, %rd18143, 255;
	xor.b64  	%rd18145, %rd18144, %rd18142;
	mul.lo.s64 	%rd18146, %rd18145, 1099511628211;
	shr.u64 	%rd18147, %rd18139, 16;
	and.b64  	%rd18148, %rd18147, 255;
	xor.b64  	%rd18149, %rd18148, %rd18146;
	mul.lo.s64 	%rd18150, %rd18149, 1099511628211;
	shr.u64 	%rd18151, %rd18139, 24;
	and.b64  	%rd18152, %rd18151, 255;
	xor.b64  	%rd18153, %rd18152, %rd18150;
	mul.lo.s64 	%rd18154, %rd18153, 1099511628211;
	shr.u64 	%rd18155, %rd18139, 32;
	and.b64  	%rd18156, %rd18155, 255;
	xor.b64  	%rd18157, %rd18156, %rd18154;
	mul.lo.s64 	%rd18158, %rd18157, 1099511628211;
	shr.u64 	%rd18159, %rd18139, 40;
	and.b64  	%rd18160, %rd18159, 255;
	xor.b64  	%rd18161, %rd18160, %rd18158;
	mul.lo.s64 	%rd18162, %rd18161, 1099511628211;
	shr.u64 	%rd18163, %rd18139, 48;
	and.b64  	%rd18164, %rd18163, 255;
	xor.b64  	%rd18165, %rd18164, %rd18162;
	mul.lo.s64 	%rd18166, %rd18165, 1099511628211;
	shr.u64 	%rd18167, %rd18139, 56;
	xor.b64  	%rd18168, %rd18167, %rd18166;
	mul.lo.s64 	%rd39141, %rd18168, 1099511628211;
	add.s64 	%rd39142, %rd39142, 2;
	setp.eq.s64 	%p868, %rd39142, %rd3700;
	mov.u64 	%rd39139, %rd3700;
	@%p868 bra 	$L__BB37_2230;
	bra.uni 	$L__BB37_2229;
$L__BB37_2230:
	setp.eq.s64 	%p869, %rd3699, 0;
	@%p869 bra 	$L__BB37_2232;
	shl.b64 	%rd18169, %rd39139, 3;
	add.s64 	%rd18170, %rd3710, %rd18169;
	ld.u64 	%rd18171, [%rd18170];
	and.b64  	%rd18172, %rd18171, 255;
	xor.b64  	%rd18173, %rd18172, %rd39141;
	mul.lo.s64 	%rd18174, %rd18173, 1099511628211;
	shr.u64 	%rd18175, %rd18171, 8;
	and.b64  	%rd18176, %rd18175, 255;
	xor.b64  	%rd18177, %rd18176, %rd18174;
	mul.lo.s64 	%rd18178, %rd18177, 1099511628211;
	shr.u64 	%rd18179, %rd18171, 16;
	and.b64  	%rd18180, %rd18179, 255;
	xor.b64  	%rd18181, %rd18180, %rd18178;
	mul.lo.s64 	%rd18182, %rd18181, 1099511628211;
	shr.u64 	%rd18183, %rd18171, 24;
	and.b64  	%rd18184, %rd18183, 255;
	xor.b64  	%rd18185, %rd18184, %rd18182;
	mul.lo.s64 	%rd18186, %rd18185, 1099511628211;
	shr.u64 	%rd18187, %rd18171, 32;
	and.b64  	%rd18188, %rd18187, 255;
	xor.b64  	%rd18189, %rd18188, %rd18186;
	mul.lo.s64 	%rd18190, %rd18189, 1099511628211;
	shr.u64 	%rd18191, %rd18171, 40;
	and.b64  	%rd18192, %rd18191, 255;
	xor.b64  	%rd18193, %rd18192, %rd18190;
	mul.lo.s64 	%rd18194, %rd18193, 1099511628211;
	shr.u64 	%rd18195, %rd18171, 48;
	and.b64  	%rd18196, %rd18195, 255;
	xor.b64  	%rd18197, %rd18196, %rd18194;
	mul.lo.s64 	%rd18198, %rd18197, 1099511628211;
	shr.u64 	%rd18199, %rd18171, 56;
	xor.b64  	%rd18200, %rd18199, %rd18198;
	mul.lo.s64 	%rd39141, %rd18200, 1099511628211;
$L__BB37_2232:
	setp.eq.s64 	%p870, %rd4132, 0;
	mov.b64 	%rd39146, -3750763034362895579;
	@%p870 bra 	$L__BB37_2238;
	setp.eq.s64 	%p871, %rd1953, 0;
	mov.b64 	%rd39146, -3750763034362895579;
	mov.b64 	%rd39147, 0;
	@%p871 bra 	$L__BB37_2236;
	mov.b64 	%rd39146, -3750763034362895579;
	mov.b64 	%rd39144, 0;
$L__BB37_2235:
	shl.b64 	%rd18207, %rd39144, 3;
	add.s64 	%rd18208, %rd3709, %rd18207;
	ld.u64 	%rd18209, [%rd18208];
	and.b64  	%rd18210, %rd18209, 255;
	xor.b64  	%rd18211, %rd18210, %rd39146;
	mul.lo.s64 	%rd18212, %rd18211, 1099511628211;
	shr.u64 	%rd18213, %rd18209, 8;
	and.b64  	%rd18214, %rd18213, 255;
	xor.b64  	%rd18215, %rd18214, %rd18212;
	mul.lo.s64 	%rd18216, %rd18215, 1099511628211;
	shr.u64 	%rd18217, %rd18209, 16;
	and.b64  	%rd18218, %rd18217, 255;
	xor.b64  	%rd18219, %rd18218, %rd18216;
	mul.lo.s64 	%rd18220, %rd18219, 1099511628211;
	shr.u64 	%rd18221, %rd18209, 24;
	and.b64  	%rd18222, %rd18221, 255;
	xor.b64  	%rd18223, %rd18222, %rd18220;
	mul.lo.s64 	%rd18224, %rd18223, 1099511628211;
	shr.u64 	%rd18225, %rd18209, 32;
	and.b64  	%rd18226, %rd18225, 255;
	xor.b64  	%rd18227, %rd18226, %rd18224;
	mul.lo.s64 	%rd18228, %rd18227, 1099511628211;
	shr.u64 	%rd18229, %rd18209, 40;
	and.b64  	%rd18230, %rd18229, 255;
	xor.b64  	%rd18231, %rd18230, %rd18228;
	mul.lo.s64 	%rd18232, %rd18231, 1099511628211;
	shr.u64 	%rd18233, %rd18209, 48;
	and.b64  	%rd18234, %rd18233, 255;
	xor.b64  	%rd18235, %rd18234, %rd18232;
	mul.lo.s64 	%rd18236, %rd18235, 1099511628211;
	shr.u64 	%rd18237, %rd18209, 56;
	xor.b64  	%rd18238, %rd18237, %rd18236;
	mul.lo.s64 	%rd18239, %rd18238, 1099511628211;
	ld.u64 	%rd18240, [%rd18208+8];
	and.b64  	%rd18241, %rd18240, 255;
	xor.b64  	%rd18242, %rd18241, %rd18239;
	mul.lo.s64 	%rd18243, %rd18242, 1099511628211;
	shr.u64 	%rd18244, %rd18240, 8;
	and.b64  	%rd18245, %rd18244, 255;
	xor.b64  	%rd18246, %rd18245, %rd18243;
	mul.lo.s64 	%rd18247, %rd18246, 1099511628211;
	shr.u64 	%rd18248, %rd18240, 16;
	and.b64  	%rd18249, %rd18248, 255;
	xor.b64  	%rd18250, %rd18249, %rd18247;
	mul.lo.s64 	%rd18251, %rd18250, 1099511628211;
	shr.u64 	%rd18252, %rd18240, 24;
	and.b64  	%rd18253, %rd18252, 255;
	xor.b64  	%rd18254, %rd18253, %rd18251;
	mul.lo.s64 	%rd18255, %rd18254, 1099511628211;
	shr.u64 	%rd18256, %rd18240, 32;
	and.b64  	%rd18257, %rd18256, 255;
	xor.b64  	%rd18258, %rd18257, %rd18255;
	mul.lo.s64 	%rd18259, %rd18258, 1099511628211;
	shr.u64 	%rd18260, %rd18240, 40;
	and.b64  	%rd18261, %rd18260, 255;
	xor.b64  	%rd18262, %rd18261, %rd18259;
	mul.lo.s64 	%rd18263, %rd18262, 1099511628211;
	shr.u64 	%rd18264, %rd18240, 48;
	and.b64  	%rd18265, %rd18264, 255;
	xor.b64  	%rd18266, %rd18265, %rd18263;
	mul.lo.s64 	%rd18267, %rd18266, 1099511628211;
	shr.u64 	%rd18268, %rd18240, 56;
	xor.b64  	%rd18269, %rd18268, %rd18267;
	mul.lo.s64 	%rd39146, %rd18269, 1099511628211;
	add.s64 	%rd39144, %rd39144, 2;
	setp.ne.s64 	%p872, %rd39144, %rd3700;
	mov.u64 	%rd39147, %rd3700;
	@%p872 bra 	$L__BB37_2235;
$L__BB37_2236:
	setp.eq.s64 	%p873, %rd3699, 0;
	@%p873 bra 	$L__BB37_2238;
	shl.b64 	%rd18270, %rd39147, 3;
	add.s64 	%rd18271, %rd3709, %rd18270;
	ld.u64 	%rd18272, [%rd18271];
	and.b64  	%rd18273, %rd18272, 255;
	xor.b64  	%rd18274, %rd18273, %rd39146;
	mul.lo.s64 	%rd18275, %rd18274, 1099511628211;
	shr.u64 	%rd18276, %rd18272, 8;
	and.b64  	%rd18277, %rd18276, 255;
	xor.b64  	%rd18278, %rd18277, %rd18275;
	mul.lo.s64 	%rd18279, %rd18278, 1099511628211;
	shr.u64 	%rd18280, %rd18272, 16;
	and.b64  	%rd18281, %rd18280, 255;
	xor.b64  	%rd18282, %rd18281, %rd18279;
	mul.lo.s64 	%rd18283, %rd18282, 1099511628211;
	shr.u64 	%rd18284, %rd18272, 24;
	and.b64  	%rd18285, %rd18284, 255;
	xor.b64  	%rd18286, %rd18285, %rd18283;
	mul.lo.s64 	%rd18287, %rd18286, 1099511628211;
	shr.u64 	%rd18288, %rd18272, 32;
	and.b64  	%rd18289, %rd18288, 255;
	xor.b64  	%rd18290, %rd18289, %rd18287;
	mul.lo.s64 	%rd18291, %rd18290, 1099511628211;
	shr.u64 	%rd18292, %rd18272, 40;
	and.b64  	%rd18293, %rd18292, 255;
	xor.b64  	%rd18294, %rd18293, %rd18291;
	mul.lo.s64 	%rd18295, %rd18294, 1099511628211;
	shr.u64 	%rd18296, %rd18272, 48;
	and.b64  	%rd18297, %rd18296, 255;
	xor.b64  	%rd18298, %rd18297, %rd18295;
	mul.lo.s64 	%rd18299, %rd18298, 1099511628211;
	shr.u64 	%rd18300, %rd18272, 56;
	xor.b64  	%rd18301, %rd18300, %rd18299;
	mul.lo.s64 	%rd39146, %rd18301, 1099511628211;
$L__BB37_2238:
	setp.eq.s64 	%p874, %rd39141, %rd39146;
	@%p874 bra 	$L__BB37_2252;
	setp.eq.s64 	%p875, %rd4132, 0;
	mov.b64 	%rd39154, -3750763034362895579;
	@%p875 bra 	$L__BB37_2245;
	setp.eq.s64 	%p876, %rd1953, 0;
	mov.b64 	%rd39154, -3750763034362895579;
	mov.b64 	%rd39152, 0;
	@%p876 bra 	$L__BB37_2243;
	mov.b64 	%rd39154, -3750763034362895579;
	mov.b64 	%rd39155, 0;
$L__BB37_2242:
	shl.b64 	%rd18308, %rd39155, 3;
	add.s64 	%rd18309, %rd3710, %rd18308;
	ld.u64 	%rd18310, [%rd18309];
	and.b64  	%rd18311, %rd18310, 255;
	xor.b64  	%rd18312, %rd18311, %rd39154;
	mul.lo.s64 	%rd18313, %rd18312, 1099511628211;
	shr.u64 	%rd18314, %rd18310, 8;
	and.b64  	%rd18315, %rd18314, 255;
	xor.b64  	%rd18316, %rd18315, %rd18313;
	mul.lo.s64 	%rd18317, %rd18316, 1099511628211;
	shr.u64 	%rd18318, %rd18310, 16;
	and.b64  	%rd18319, %rd18318, 255;
	xor.b64  	%rd18320, %rd18319, %rd18317;
	mul.lo.s64 	%rd18321, %rd18320, 1099511628211;
	shr.u64 	%rd18322, %rd18310, 24;
	and.b64  	%rd18323, %rd18322, 255;
	xor.b64  	%rd18324, %rd18323, %rd18321;
	mul.lo.s64 	%rd18325, %rd18324, 1099511628211;
	shr.u64 	%rd18326, %rd18310, 32;
	and.b64  	%rd18327, %rd18326, 255;
	xor.b64  	%rd18328, %rd18327, %rd18325;
	mul.lo.s64 	%rd18329, %rd18328, 1099511628211;
	shr.u64 	%rd18330, %rd18310, 40;
	and.b64  	%rd18331, %rd18330, 255;
	xor.b64  	%rd18332, %rd18331, %rd18329;
	mul.lo.s64 	%rd18333, %rd18332, 1099511628211;
	shr.u64 	%rd18334, %rd18310, 48;
	and.b64  	%rd18335, %rd18334, 255;
	xor.b64  	%rd18336, %rd18335, %rd18333;
	mul.lo.s64 	%rd18337, %rd18336, 1099511628211;
	shr.u64 	%rd18338, %rd18310, 56;
	xor.b64  	%rd18339, %rd18338, %rd18337;
	mul.lo.s64 	%rd18340, %rd18339, 1099511628211;
	ld.u64 	%rd18341, [%rd18309+8];
	and.b64  	%rd18342, %rd18341, 255;
	xor.b64  	%rd18343, %rd18342, %rd18340;
	mul.lo.s64 	%rd18344, %rd18343, 1099511628211;
	shr.u64 	%rd18345, %rd18341, 8;
	and.b64  	%rd18346, %rd18345, 255;
	xor.b64  	%rd18347, %rd18346, %rd18344;
	mul.lo.s64 	%rd18348, %rd18347, 1099511628211;
	shr.u64 	%rd18349, %rd18341, 16;
	and.b64  	%rd18350, %rd18349, 255;
	xor.b64  	%rd18351, %rd18350, %rd18348;
	mul.lo.s64 	%rd18352, %rd18351, 1099511628211;
	shr.u64 	%rd18353, %rd18341, 24;
	and.b64  	%rd18354, %rd18353, 255;
	xor.b64  	%rd18355, %rd18354, %rd18352;
	mul.lo.s64 	%rd18356, %rd18355, 1099511628211;
	shr.u64 	%rd18357, %rd18341, 32;
	and.b64  	%rd18358, %rd18357, 255;
	xor.b64  	%rd18359, %rd18358, %rd18356;
	mul.lo.s64 	%rd18360, %rd18359, 1099511628211;
	shr.u64 	%rd18361, %rd18341, 40;
	and.b64  	%rd18362, %rd18361, 255;
	xor.b64  	%rd18363, %rd18362, %rd18360;
	mul.lo.s64 	%rd18364, %rd18363, 1099511628211;
	shr.u64 	%rd18365, %rd18341, 48;
	and.b64  	%rd18366, %rd18365, 255;
	xor.b64  	%rd18367, %rd18366, %rd18364;
	mul.lo.s64 	%rd18368, %rd18367, 1099511628211;
	shr.u64 	%rd18369, %rd18341, 56;
	xor.b64  	%rd18370, %rd18369, %rd18368;
	mul.lo.s64 	%rd39154, %rd18370, 1099511628211;
	add.s64 	%rd39155, %rd39155, 2;
	setp.eq.s64 	%p877, %rd39155, %rd3700;
	mov.u64 	%rd39152, %rd3700;
	@%p877 bra 	$L__BB37_2243;
	bra.uni 	$L__BB37_2242;
$L__BB37_2243:
	setp.eq.s64 	%p878, %rd3699, 0;
	@%p878 bra 	$L__BB37_2245;
	shl.b64 	%rd18371, %rd39152, 3;
	add.s64 	%rd18372, %rd3710, %rd18371;
	ld.u64 	%rd18373, [%rd18372];
	and.b64  	%rd18374, %rd18373, 255;
	xor.b64  	%rd18375, %rd18374, %rd39154;
	mul.lo.s64 	%rd18376, %rd18375, 1099511628211;
	shr.u64 	%rd18377, %rd18373, 8;
	and.b64  	%rd18378, %rd18377, 255;
	xor.b64  	%rd18379, %rd18378, %rd18376;
	mul.lo.s64 	%rd18380, %rd18379, 1099511628211;
	shr.u64 	%rd18381, %rd18373, 16;
	and.b64  	%rd18382, %rd18381, 255;
	xor.b64  	%rd18383, %rd18382, %rd18380;
	mul.lo.s64 	%rd18384, %rd18383, 1099511628211;
	shr.u64 	%rd18385, %rd18373, 24;
	and.b64  	%rd18386, %rd18385, 255;
	xor.b64  	%rd18387, %rd18386, %rd18384;
	mul.lo.s64 	%rd18388, %rd18387, 1099511628211;
	shr.u64 	%rd18389, %rd18373, 32;
	and.b64  	%rd18390, %rd18389, 255;
	xor.b64  	%rd18391, %rd18390, %rd18388;
	mul.lo.s64 	%rd18392, %rd18391, 1099511628211;
	shr.u64 	%rd18393, %rd18373, 40;
	and.b64  	%rd18394, %rd18393, 255;
	xor.b64  	%rd18395, %rd18394, %rd18392;
	mul.lo.s64 	%rd18396, %rd18395, 1099511628211;
	shr.u64 	%rd18397, %rd18373, 48;
	and.b64  	%rd18398, %rd18397, 255;
	xor.b64  	%rd18399, %rd18398, %rd18396;
	mul.lo.s64 	%rd18400, %rd18399, 1099511628211;
	shr.u64 	%rd18401, %rd18373, 56;
	xor.b64  	%rd18402, %rd18401, %rd18400;
	mul.lo.s64 	%rd39154, %rd18402, 1099511628211;
$L__BB37_2245:
	setp.eq.s64 	%p879, %rd4132, 0;
	mov.b64 	%rd39159, -3750763034362895579;
	@%p879 bra 	$L__BB37_2251;
	setp.eq.s64 	%p880, %rd1953, 0;
	mov.b64 	%rd39159, -3750763034362895579;
	mov.b64 	%rd39160, 0;
	@%p880 bra 	$L__BB37_2249;
	mov.b64 	%rd39159, -3750763034362895579;
	mov.b64 	%rd39157, 0;
$L__BB37_2248:
	shl.b64 	%rd18409, %rd39157, 3;
	add.s64 	%rd18410, %rd3709, %rd18409;
	ld.u64 	%rd18411, [%rd18410];
	and.b64  	%rd18412, %rd18411, 255;
	xor.b64  	%rd18413, %rd18412, %rd39159;
	mul.lo.s64 	%rd18414, %rd18413, 1099511628211;
	shr.u64 	%rd18415, %rd18411, 8;
	and.b64  	%rd18416, %rd18415, 255;
	xor.b64  	%rd18417, %rd18416, %rd18414;
	mul.lo.s64 	%rd18418, %rd18417, 1099511628211;
	shr.u64 	%rd18419, %rd18411, 16;
	and.b64  	%rd18420, %rd18419, 255;
	xor.b64  	%rd18421, %rd18420, %rd18418;
	mul.lo.s64 	%rd18422, %rd18421, 1099511628211;
	shr.u64 	%rd18423, %rd18411, 24;
	and.b64  	%rd18424, %rd18423, 255;
	xor.b64  	%rd18425, %rd18424, %rd18422;
	mul.lo.s64 	%rd18426, %rd18425, 1099511628211;
	shr.u64 	%rd18427, %rd18411, 32;
	and.b64  	%rd18428, %rd18427, 255;
	xor.b64  	%rd18429, %rd18428, %rd18426;
	mul.lo.s64 	%rd18430, %rd18429, 1099511628211;
	shr.u64 	%rd18431, %rd18411, 40;
	and.b64  	%rd18432, %rd18431, 255;
	xor.b64  	%rd18433, %rd18432, %rd18430;
	mul.lo.s64 	%rd18434, %rd18433, 1099511628211;
	shr.u64 	%rd18435, %rd18411, 48;
	and.b64  	%rd18436, %rd18435, 255;
	xor.b64  	%rd18437, %rd18436, %rd18434;
	mul.lo.s64 	%rd18438, %rd18437, 1099511628211;
	shr.u64 	%rd18439, %rd18411, 56;
	xor.b64  	%rd18440, %rd18439, %rd18438;
	mul.lo.s64 	%rd18441, %rd18440, 1099511628211;
	ld.u64 	%rd18442, [%rd18410+8];
	and.b64  	%rd18443, %rd18442, 255;
	xor.b64  	%rd18444, %rd18443, %rd18441;
	mul.lo.s64 	%rd18445, %rd18444, 1099511628211;
	shr.u64 	%rd18446, %rd18442, 8;
	and.b64  	%rd18447, %rd18446, 255;
	xor.b64  	%rd18448, %rd18447, %rd18445;
	mul.lo.s64 	%rd18449, %rd18448, 1099511628211;
	shr.u64 	%rd18450, %rd18442, 16;
	and.b64  	%rd18451, %rd18450, 255;
	xor.b64  	%rd18452, %rd18451, %rd18449;
	mul.lo.s64 	%rd18453, %rd18452, 1099511628211;
	shr.u64 	%rd18454, %rd18442, 24;
	and.b64  	%rd18455, %rd18454, 255;
	xor.b64  	%rd18456, %rd18455, %rd18453;
	mul.lo.s64 	%rd18457, %rd18456, 1099511628211;
	shr.u64 	%rd18458, %rd18442, 32;
	and.b64  	%rd18459, %rd18458, 255;
	xor.b64  	%rd18460, %rd18459, %rd18457;
	mul.lo.s64 	%rd18461, %rd18460, 1099511628211;
	shr.u64 	%rd18462, %rd18442, 40;
	and.b64  	%rd18463, %rd18462, 255;
	xor.b64  	%rd18464, %rd18463, %rd18461;
	mul.lo.s64 	%rd18465, %rd18464, 1099511628211;
	shr.u64 	%rd18466, %rd18442, 48;
	and.b64  	%rd18467, %rd18466, 255;
	xor.b64  	%rd18468, %rd18467, %rd18465;
	mul.lo.s64 	%rd18469, %rd18468, 1099511628211;
	shr.u64 	%rd18470, %rd18442, 56;
	xor.b64  	%rd18471, %rd18470, %rd18469;
	mul.lo.s64 	%rd39159, %rd18471, 1099511628211;
	add.s64 	%rd39157, %rd39157, 2;
	setp.ne.s64 	%p881, %rd39157, %rd3700;
	mov.u64 	%rd39160, %rd3700;
	@%p881 bra 	$L__BB37_2248;
$L__BB37_2249:
	setp.eq.s64 	%p882, %rd3699, 0;
	@%p882 bra 	$L__BB37_2251;
	shl.b64 	%rd18472, %rd39160, 3;
	add.s64 	%rd18473, %rd3709, %rd18472;
	ld.u64 	%rd18474, [%rd18473];
	and.b64  	%rd18475, %rd18474, 255;
	xor.b64  	%rd18476, %rd18475, %rd39159;
	mul.lo.s64 	%rd18477, %rd18476, 1099511628211;
	shr.u64 	%rd18478, %rd18474, 8;
	and.b64  	%rd18479, %rd18478, 255;
	xor.b64  	%rd18480, %rd18479, %rd18477;
	mul.lo.s64 	%rd18481, %rd18480, 1099511628211;
	shr.u64 	%rd18482, %rd18474, 16;
	and.b64  	%rd18483, %rd18482, 255;
	xor.b64  	%rd18484, %rd18483, %rd18481;
	mul.lo.s64 	%rd18485, %rd18484, 1099511628211;
	shr.u64 	%rd18486, %rd18474, 24;
	and.b64  	%rd18487, %rd18486, 255;
	xor.b64  	%rd18488, %rd18487, %rd18485;
	mul.lo.s64 	%rd18489, %rd18488, 1099511628211;
	shr.u64 	%rd18490, %rd18474, 32;
	and.b64  	%rd18491, %rd18490, 255;
	xor.b64  	%rd18492, %rd18491, %rd18489;
	mul.lo.s64 	%rd18493, %rd18492, 1099511628211;
	shr.u64 	%rd18494, %rd18474, 40;
	and.b64  	%rd18495, %rd18494, 255;
	xor.b64  	%rd18496, %rd18495, %rd18493;
	mul.lo.s64 	%rd18497, %rd18496, 1099511628211;
	shr.u64 	%rd18498, %rd18474, 48;
	and.b64  	%rd18499, %rd18498, 255;
	xor.b64  	%rd18500, %rd18499, %rd18497;
	mul.lo.s64 	%rd18501, %rd18500, 1099511628211;
	shr.u64 	%rd18502, %rd18474, 56;
	xor.b64  	%rd18503, %rd18502, %rd18501;
	mul.lo.s64 	%rd39159, %rd18503, 1099511628211;
$L__BB37_2251:
	setp.ge.u64 	%p2073, %rd39154, %rd39159;
	bra.uni 	$L__BB37_2256;
$L__BB37_2252:
	setp.eq.s32 	%p884, %r118, 0;
	mov.pred 	%p883, -1;
	mov.pred 	%p2073, %p883;
	@%p884 bra 	$L__BB37_2256;
	mov.b64 	%rd39150, 0;
$L__BB37_2254:
	shl.b64 	%rd18505, %rd39150, 3;
	add.s64 	%rd18506, %rd3710, %rd18505;
	ld.u64 	%rd3730, [%rd18506];
	add.s64 	%rd18507, %rd3709, %rd18505;
	ld.u64 	%rd3731, [%rd18507];
	setp.lt.u64 	%p886, %rd3730, %rd3731;
	mov.pred 	%p2073, 0;
	@%p886 bra 	$L__BB37_2256;
	setp.le.u64 	%p888, %rd3730, %rd3731;
	add.s64 	%rd39150, %rd39150, 1;
	setp.lt.u64 	%p889, %rd39150, %rd1952;
	and.pred  	%p890, %p888, %p889;
	mov.pred 	%p2073, %p883;
	@%p890 bra 	$L__BB37_2254;
$L__BB37_2256:
	add.s32 	%r256, %r84, 1;
	selp.b32 	%r475, %r256, %r475, %p2073;
	selp.b32 	%r473, %r473, %r84, %p2073;
	setp.lt.s32 	%p891, %r475, %r473;
	@%p891 bra 	$L__BB37_2226;
$L__BB37_2257:
	add.s32 	%r88, %r475, %r76;
	add.s32 	%r257, %r77, %r75;
	sub.s32 	%r89, %r257, %r475;
	shl.b32 	%r258, %r88, 3;
	mov.u32 	%r259, _ZZN3cub18CUB_300001_SM_10006detail10merge_sort30DeviceMergeSortBlockSortKernelINS2_10policy_hubIPPyE9Policy600ES6_PNS0_8NullTypeES6_SA_m18tuple_indexed_lessS5_S9_EEvbT0_T1_T2_T3_T4_PT6_PT7_T5_NS1_7vsmem_tEE19static_temp_storage;
	add.s32 	%r90, %r259, %r258;
	ld.shared.u64 	%rd39216, [%r90];
	shl.b32 	%r260, %r89, 3;
	add.s32 	%r91, %r259, %r260;
	ld.shared.u64 	%rd39188, [%r91];
	setp.ge.s32 	%p893, %r89, %r78;
	mov.pred 	%p892, 0;
	mov.pred 	%p2074, %p892;
	@%p893 bra 	$L__BB37_2289;
	setp.ge.s32 	%p895, %r88, %r77;
	mov.pred 	%p894, -1;
	mov.pred 	%p2074, %p894;
	@%p895 bra 	$L__BB37_2289;
	setp.eq.s64 	%p896, %rd4132, 0;
	mov.b64 	%rd39166, -3750763034362895579;
	@%p896 bra 	$L__BB37_2265;
	setp.eq.s64 	%p897, %rd1953, 0;
	mov.b64 	%rd39166, -3750763034362895579;
	mov.b64 	%rd39164, 0;
	@%p897 bra 	$L__BB37_2263;
	mov.b64 	%rd39166, -3750763034362895579;
	mov.b64 	%rd39167, 0;
$L__BB37_2262:
	shl.b64 	%rd18515, %rd39167, 3;
	add.s64 	%rd18516, %rd39188, %rd18515;
	ld.u64 	%rd18517, [%rd18516];
	and.b64  	%rd18518, %rd18517, 255;
	xor.b64  	%rd18519, %rd18518, %rd39166;
	mul.lo.s64 	%rd18520, %rd18519, 1099511628211;
	shr.u64 	%rd18521, %rd18517, 8;
	and.b64  	%rd18522, %rd18521, 255;
	xor.b64  	%rd18523, %rd18522, %rd18520;
	mul.lo.s64 	%rd18524, %rd18523, 1099511628211;
	shr.u64 	%rd18525, %rd18517, 16;
	and.b64  	%rd18526, %rd18525, 255;
	xor.b64  	%rd18527, %rd18526, %rd18524;
	mul.lo.s64 	%rd18528, %rd18527, 1099511628211;
	shr.u64 	%rd18529, %rd18517, 24;
	and.b64  	%rd18530, %rd18529, 255;
	xor.b64  	%rd18531, %rd18530, %rd18528;
	mul.lo.s64 	%rd18532, %rd18531, 1099511628211;
	shr.u64 	%rd18533, %rd18517, 32;
	and.b64  	%rd18534, %rd18533, 255;
	xor.b64  	%rd18535, %rd18534, %rd18532;
	mul.lo.s64 	%rd18536, %rd18535, 1099511628211;
	shr.u64 	%rd18537, %rd18517, 40;
	and.b64  	%rd18538, %rd18537, 255;
	xor.b64  	%rd18539, %rd18538, %rd18536;
	mul.lo.s64 	%rd18540, %rd18539, 1099511628211;
	shr.u64 	%rd18541, %rd18517, 48;
	and.b64  	%rd18542, %rd18541, 255;
	xor.b64  	%rd18543, %rd18542, %rd18540;
	mul.lo.s64 	%rd18544, %rd18543, 1099511628211;
	shr.u64 	%rd18545, %rd18517, 56;
	xor.b64  	%rd18546, %rd18545, %rd18544;
	mul.lo.s64 	%rd18547, %rd18546, 1099511628211;
	ld.u64 	%rd18548, [%rd18516+8];
	and.b64  	%rd18549, %rd18548, 255;
	xor.b64  	%rd18550, %rd18549, %rd18547;
	mul.lo.s64 	%rd18551, %rd18550, 1099511628211;
	shr.u64 	%rd18552, %rd18548, 8;
	and.b64  	%rd18553, %rd18552, 255;
	xor.b64  	%rd18554, %rd18553, %rd18551;
	mul.lo.s64 	%rd18555, %rd18554, 1099511628211;
	shr.u64 	%rd18556, %rd18548, 16;
	and.b64  	%rd18557, %rd18556, 255;
	xor.b64  	%rd18558, %rd18557, %rd18555;
	mul.lo.s64 	%rd18559, %rd18558, 1099511628211;
	shr.u64 	%rd18560, %rd18548, 24;
	and.b64  	%rd18561, %rd18560, 255;
	xor.b64  	%rd18562, %rd18561, %rd18559;
	mul.lo.s64 	%rd18563, %rd18562, 1099511628211;
	shr.u64 	%rd18564, %rd18548, 32;
	and.b64  	%rd18565, %rd18564, 255;
	xor.b64  	%rd18566, %rd18565, %rd18563;
	mul.lo.s64 	%rd18567, %rd18566, 1099511628211;
	shr.u64 	%rd18568, %rd18548, 40;
	and.b64  	%rd18569, %rd18568, 255;
	xor.b64  	%rd18570, %rd18569, %rd18567;
	mul.lo.s64 	%rd18571, %rd18570, 1099511628211;
	shr.u64 	%rd18572, %rd18548, 48;
	and.b64  	%rd18573, %rd18572, 255;
	xor.b64  	%rd18574, %rd18573, %rd18571;
	mul.lo.s64 	%rd18575, %rd18574, 1099511628211;
	shr.u64 	%rd18576, %rd18548, 56;
	xor.b64  	%rd18577, %rd18576, %rd18575;
	mul.lo.s64 	%rd39166, %rd18577, 1099511628211;
	add.s64 	%rd39167, %rd39167, 2;
	setp.eq.s64 	%p898, %rd39167, %rd3700;
	mov.u64 	%rd39164, %rd3700;
	@%p898 bra 	$L__BB37_2263;
	bra.uni 	$L__BB37_2262;
$L__BB37_2263:
	setp.eq.s64 	%p899, %rd3699, 0;
	@%p899 bra 	$L__BB37_2265;
	shl.b64 	%rd18578, %rd39164, 3;
	add.s64 	%rd18579, %rd39188, %rd18578;
	ld.u64 	%rd18580, [%rd18579];
	and.b64  	%rd18581, %rd18580, 255;
	xor.b64  	%rd18582, %rd18581, %rd39166;
	mul.lo.s64 	%rd18583, %rd18582, 1099511628211;
	shr.u64 	%rd18584, %rd18580, 8;
	and.b64  	%rd18585, %rd18584, 255;
	xor.b64  	%rd18586, %rd18585, %rd18583;
	mul.lo.s64 	%rd18587, %rd18586, 1099511628211;
	shr.u64 	%rd18588, %rd18580, 16;
	and.b64  	%rd18589, %rd18588, 255;
	xor.b64  	%rd18590, %rd18589, %rd18587;
	mul.lo.s64 	%rd18591, %rd18590, 1099511628211;
	shr.u64 	%rd18592, %rd18580, 24;
	and.b64  	%rd18593, %rd18592, 255;
	xor.b64  	%rd18594, %rd18593, %rd18591;
	mul.lo.s64 	%rd18595, %rd18594, 1099511628211;
	shr.u64 	%rd18596, %rd18580, 32;
	and.b64  	%rd18597, %rd18596, 255;
	xor.b64  	%rd18598, %rd18597, %rd18595;
	mul.lo.s64 	%rd18599, %rd18598, 1099511628211;
	shr.u64 	%rd18600, %rd18580, 40;
	and.b64  	%rd18601, %rd18600, 255;
	xor.b64  	%rd18602, %rd18601, %rd18599;
	mul.lo.s64 	%rd18603, %rd18602, 1099511628211;
	shr.u64 	%rd18604, %rd18580, 48;
	and.b64  	%rd18605, %rd18604, 255;
	xor.b64  	%rd18606, %rd18605, %rd18603;
	mul.lo.s64 	%rd18607, %rd18606, 1099511628211;
	shr.u64 	%rd18608, %rd18580, 56;
	xor.b64  	%rd18609, %rd18608, %rd18607;
	mul.lo.s64 	%rd39166, %rd18609, 1099511628211;
$L__BB37_2265:
	setp.eq.s64 	%p900, %rd4132, 0;
	mov.b64 	%rd39171, -3750763034362895579;
	@%p900 bra 	$L__BB37_2271;
	setp.eq.s64 	%p901, %rd1953, 0;
	mov.b64 	%rd39171, -3750763034362895579;
	mov.b64 	%rd39172, 0;
	@%p901 bra 	$L__BB37_2269;
	mov.b64 	%rd39171, -3750763034362895579;
	mov.b64 	%rd39169, 0;
$L__BB37_2268:
	shl.b64 	%rd18616, %rd39169, 3;
	add.s64 	%rd18617, %rd39216, %rd18616;
	ld.u64 	%rd18618, [%rd18617];
	and.b64  	%rd18619, %rd18618, 255;
	xor.b64  	%rd18620, %rd18619, %rd39171;
	mul.lo.s64 	%rd18621, %rd18620, 1099511628211;
	shr.u64 	%rd18622, %rd18618, 8;
	and.b64  	%rd18623, %rd18622, 255;
	xor.b64  	%rd18624, %rd18623, %rd18621;
	mul.lo.s64 	%rd18625, %rd18624, 1099511628211;
	shr.u64 	%rd18626, %rd18618, 16;
	and.b64  	%rd18627, %rd18626, 255;
	xor.b64  	%rd18628, %rd18627, %rd18625;
	mul.lo.s64 	%rd18629, %rd18628, 1099511628211;
	shr.u64 	%rd18630, %rd18618, 24;
	and.b64  	%rd18631, %rd18630, 255;
	xor.b64  	%rd18632, %rd18631, %rd18629;
	mul.lo.s64 	%rd18633, %rd18632, 1099511628211;
	shr.u64 	%rd18634, %rd18618, 32;
	and.b64  	%rd18635, %rd18634, 255;
	xor.b64  	%rd18636, %rd18635, %rd18633;
	mul.lo.s64 	%rd18637, %rd18636, 1099511628211;
	shr.u64 	%rd18638, %rd18618, 40;
	and.b64  	%rd18639, %rd18638, 255;
	xor.b64  	%rd18640, %rd18639, %rd18637;
	mul.lo.s64 	%rd18641, %rd18640, 1099511628211;
	shr.u64 	%rd18642, %rd18618, 48;
	and.b64  	%rd18643, %rd18642, 255;
	xor.b64  	%rd18644, %rd18643, %rd18641;
	mul.lo.s64 	%rd18645, %rd18644, 1099511628211;
	shr.u64 	%rd18646, %rd18618, 56;
	xor.b64  	%rd18647, %rd18646, %rd18645;
	mul.lo.s64 	%rd18648, %rd18647, 1099511628211;
	ld.u64 	%rd18649, [%rd18617+8];
	and.b64  	%rd18650, %rd18649, 255;
	xor.b64  	%rd18651, %rd18650, %rd18648;
	mul.lo.s64 	%rd18652, %rd18651, 1099511628211;
	shr.u64 	%rd18653, %rd18649, 8;
	and.b64  	%rd18654, %rd18653, 255;
	xor.b64  	%rd18655, %rd18654, %rd18652;
	mul.lo.s64 	%rd18656, %rd18655, 1099511628211;
	shr.u64 	%rd18657, %rd18649, 16;
	and.b64  	%rd18658, %rd18657, 255;
	xor.b64  	%rd18659, %rd18658, %rd18656;
	mul.lo.s64 	%rd18660, %rd18659, 1099511628211;
	shr.u64 	%rd18661, %rd18649, 24;
	and.b64  	%rd18662, %rd18661, 255;
	xor.b64  	%rd18663, %rd18662, %rd18660;
	mul.lo.s64 	%rd18664, %rd18663, 1099511628211;
	shr.u64 	%rd18665, %rd18649, 32;
	and.b64  	%rd18666, %rd18665, 255;
	xor.b64  	%rd18667, %rd18666, %rd18664;
	mul.lo.s64 	%rd18668, %rd18667, 1099511628211;
	shr.u64 	%rd18669, %rd18649, 40;
	and.b64  	%rd18670, %rd18669, 255;
	xor.b64  	%rd18671, %rd18670, %rd18668;
	mul.lo.s64 	%rd18672, %rd18671, 1099511628211;
	shr.u64 	%rd18673, %rd18649, 48;
	and.b64  	%rd18674, %rd18673, 255;
	xor.b64  	%rd18675, %rd18674, %rd18672;
	mul.lo.s64 	%rd18676, %rd18675, 1099511628211;
	shr.u64 	%rd18677, %rd18649, 56;
	xor.b64  	%rd18678, %rd18677, %rd18676;
	mul.lo.s64 	%rd39171, %rd18678, 1099511628211;
	add.s64 	%rd39169, %rd39169, 2;
	setp.ne.s64 	%p902, %rd39169, %rd3700;
	mov.u64 	%rd39172, %rd3700;
	@%p902 bra 	$L__BB37_2268;
$L__BB37_2269:
	setp.eq.s64 	%p903, %rd3699, 0;
	@%p903 bra 	$L__BB37_2271;
	shl.b64 	%rd18679, %rd39172, 3;
	add.s64 	%rd18680, %rd39216, %rd18679;
	ld.u64 	%rd18681, [%rd18680];
	and.b64  	%rd18682, %rd18681, 255;
	xor.b64  	%rd18683, %rd18682, %rd39171;
	mul.lo.s64 	%rd18684, %rd18683, 1099511628211;
	shr.u64 	%rd18685, %rd18681, 8;
	and.b64  	%rd18686, %rd18685, 255;
	xor.b64  	%rd18687, %rd18686, %rd18684;
	mul.lo.s64 	%rd18688, %rd18687, 1099511628211;
	shr.u64 	%rd18689, %rd18681, 16;
	and.b64  	%rd18690, %rd18689, 255;
	xor.b64  	%rd18691, %rd18690, %rd18688;
	mul.lo.s64 	%rd18692, %rd18691, 1099511628211;
	shr.u64 	%rd18693, %rd18681, 24;
	and.b64  	%rd18694, %rd18693, 255;
	xor.b64  	%rd18695, %rd18694, %rd18692;
	mul.lo.s64 	%rd18696, %rd18695, 1099511628211;
	shr.u64 	%rd18697, %rd18681, 32;
	and.b64  	%rd18698, %rd18697, 255;
	xor.b64  	%rd18699, %rd18698, %rd18696;
	mul.lo.s64 	%rd18700, %rd18699, 1099511628211;
	shr.u64 	%rd18701, %rd18681, 40;
	and.b64  	%rd18702, %rd18701, 255;
	xor.b64  	%rd18703, %rd18702, %rd18700;
	mul.lo.s64 	%rd18704, %rd18703, 1099511628211;
	shr.u64 	%rd18705, %rd18681, 48;
	and.b64  	%rd18706, %rd18705, 255;
	xor.b64  	%rd18707, %rd18706, %rd18704;
	mul.lo.s64 	%rd18708, %rd18707, 1099511628211;
	shr.u64 	%rd18709, %rd18681, 56;
	xor.b64  	%rd18710, %rd18709, %rd18708;
	mul.lo.s64 	%rd39171, %rd18710, 1099511628211;
$L__BB37_2271:
	setp.eq.s64 	%p904, %rd39166, %rd39171;
	@%p904 bra 	$L__BB37_2285;
	setp.eq.s64 	%p905, %rd4132, 0;
	mov.b64 	%rd39179, -3750763034362895579;
	@%p905 bra 	$L__BB37_2278;
	setp.eq.s64 	%p906, %rd1953, 0;
	mov.b64 	%rd39179, -3750763034362895579;
	mov.b64 	%rd39177, 0;
	@%p906 bra 	$L__BB37_2276;
	mov.b64 	%rd39179, -3750763034362895579;
	mov.b64 	%rd39180, 0;
$L__BB37_2275:
	shl.b64 	%rd18717, %rd39180, 3;
	add.s64 	%rd18718, %rd39188, %rd18717;
	ld.u64 	%rd18719, [%rd18718];
	and.b64  	%rd18720, %rd18719, 255;
	xor.b64  	%rd18721, %rd18720, %rd39179;
	mul.lo.s64 	%rd18722, %rd18721, 1099511628211;
	shr.u64 	%rd18723, %rd18719, 8;
	and.b64  	%rd18724, %rd18723, 255;
	xor.b64  	%rd18725, %rd18724, %rd18722;
	mul.lo.s64 	%rd18726, %rd18725, 1099511628211;
	shr.u64 	%rd18727, %rd18719, 16;
	and.b64  	%rd18728, %rd18727, 255;
	xor.b64  	%rd18729, %rd18728, %rd18726;
	mul.lo.s64 	%rd18730, %rd18729, 1099511628211;
	shr.u64 	%rd18731, %rd18719, 24;
	and.b64  	%rd18732, %rd18731, 255;
	xor.b64  	%rd18733, %rd18732, %rd18730;
	mul.lo.s64 	%rd18734, %rd18733, 1099511628211;
	shr.u64 	%rd18735, %rd18719, 32;
	and.b64  	%rd18736, %rd18735, 255;
	xor.b64  	%rd18737, %rd18736, %rd18734;
	mul.lo.s64 	%rd18738, %rd18737, 1099511628211;
	shr.u64 	%rd18739, %rd18719, 40;
	and.b64  	%rd18740, %rd18739, 255;
	xor.b64  	%rd18741, %rd18740, %rd18738;
	mul.lo.s64 	%rd18742, %rd18741, 1099511628211;
	shr.u64 	%rd18743, %rd18719, 48;
	and.b64  	%rd18744, %rd18743, 255;
	xor.b64  	%rd18745, %rd18744, %rd18742;
	mul.lo.s64 	%rd18746, %rd18745, 1099511628211;
	shr.u64 	%rd18747, %rd18719, 56;
	xor.b64  	%rd18748, %rd18747, %rd18746;
	mul.lo.s64 	%rd18749, %rd18748, 1099511628211;
	ld.u64 	%rd18750, [%rd18718+8];
	and.b64  	%rd18751, %rd18750, 255;
	xor.b64  	%rd18752, %rd18751, %rd18749;
	mul.lo.s64 	%rd18753, %rd18752, 1099511628211;
	shr.u64 	%rd18754, %rd18750, 8;
	and.b64  	%rd18755, %rd18754, 255;
	xor.b64  	%rd18756, %rd18755, %rd18753;
	mul.lo.s64 	%rd18757, %rd18756, 1099511628211;
	shr.u64 	%rd18758, %rd18750, 16;
	and.b64  	%rd18759, %rd18758, 255;
	xor.b64  	%rd18760, %rd18759, %rd18757;
	mul.lo.s64 	%rd18761, %rd18760, 1099511628211;
	shr.u64 	%rd18762, %rd18750, 24;
	and.b64  	%rd18763, %rd18762, 255;
	xor.b64  	%rd18764, %rd18763, %rd18761;
	mul.lo.s64 	%rd18765, %rd18764, 1099511628211;
	shr.u64 	%rd18766, %rd18750, 32;
	and.b64  	%rd18767, %rd18766, 255;
	xor.b64  	%rd18768, %rd18767, %rd18765;
	mul.lo.s64 	%rd18769, %rd18768, 1099511628211;
	shr.u64 	%rd18770, %rd18750, 40;
	and.b64  	%rd18771, %rd18770, 255;
	xor.b64  	%rd18772, %rd18771, %rd18769;
	mul.lo.s64 	%rd18773, %rd18772, 1099511628211;
	shr.u64 	%rd18774, %rd18750, 48;
	and.b64  	%rd18775, %rd18774, 255;
	xor.b64  	%rd18776, %rd18775, %rd18773;
	mul.lo.s64 	%rd18777, %rd18776, 1099511628211;
	shr.u64 	%rd18778, %rd18750, 56;
	xor.b64  	%rd18779, %rd18778, %rd18777;
	mul.lo.s64 	%rd39179, %rd18779, 1099511628211;
	add.s64 	%rd39180, %rd39180, 2;
	setp.eq.s64 	%p907, %rd39180, %rd3700;
	mov.u64 	%rd39177, %rd3700;
	@%p907 bra 	$L__BB37_2276;
	bra.uni 	$L__BB37_2275;
$L__BB37_2276:
	setp.eq.s64 	%p908, %rd3699, 0;
	@%p908 bra 	$L__BB37_2278;
	shl.b64 	%rd18780, %rd39177, 3;
	add.s64 	%rd18781, %rd39188, %rd18780;
	ld.u64 	%rd18782, [%rd18781];
	and.b64  	%rd18783, %rd18782, 255;
	xor.b64  	%rd18784, %rd18783, %rd39179;
	mul.lo.s64 	%rd18785, %rd18784, 1099511628211;
	shr.u64 	%rd18786, %rd18782, 8;
	and.b64  	%rd18787, %rd18786, 255;
	xor.b64  	%rd18788, %rd18787, %rd18785;
	mul.lo.s64 	%rd18789, %rd18788, 1099511628211;
	shr.u64 	%rd18790, %rd18782, 16;
	and.b64  	%rd18791, %rd18790, 255;
	xor.b64  	%rd18792, %rd18791, %rd18789;
	mul.lo.s64 	%rd18793, %rd18792, 1099511628211;
	shr.u64 	%rd18794, %rd18782, 24;
	and.b64  	%rd18795, %rd18794, 255;
	xor.b64  	%rd18796, %rd18795, %rd18793;
	mul.lo.s64 	%rd18797, %rd18796, 1099511628211;
	shr.u64 	%rd18798, %rd18782, 32;
	and.b64  	%rd18799, %rd18798, 255;
	xor.b64  	%rd18800, %rd18799, %rd18797;
	mul.lo.s64 	%rd18801, %rd18800, 1099511628211;
	shr.u64 	%rd18802, %rd18782, 40;
	and.b64  	%rd18803, %rd18802, 255;
	xor.b64  	%rd18804, %rd18803, %rd18801;
	mul.lo.s64 	%rd18805, %rd18804, 1099511628211;
	shr.u64 	%rd18806, %rd18782, 48;
	and.b64  	%rd18807, %rd18806, 255;
	xor.b64  	%rd18808, %rd18807, %rd18805;
	mul.lo.s64 	%rd18809, %rd18808, 1099511628211;
	shr.u64 	%rd18810, %rd18782, 56;
	xor.b64  	%rd18811, %rd18810, %rd18809;
	mul.lo.s64 	%rd39179, %rd18811, 1099511628211;
$L__BB37_2278:
	setp.eq.s64 	%p909, %rd4132, 0;
	mov.b64 	%rd39184, -3750763034362895579;
	@%p909 bra 	$L__BB37_2284;
	setp.eq.s64 	%p910, %rd1953, 0;
	mov.b64 	%rd39184, -3750763034362895579;
	mov.b64 	%rd39185, 0;
	@%p910 bra 	$L__BB37_2282;
	mov.b64 	%rd39184, -3750763034362895579;
	mov.b64 	%rd39182, 0;
$L__BB37_2281:
	shl.b64 	%rd18818, %rd39182, 3;
	add.s64 	%rd18819, %rd39216, %rd18818;
	ld.u64 	%rd18820, [%rd18819];
	and.b64  	%rd18821, %rd18820, 255;
	xor.b64  	%rd18822, %rd18821, %rd39184;
	mul.lo.s64 	%rd18823, %rd18822, 1099511628211;
	shr.u64 	%rd18824, %rd18820, 8;
	and.b64  	%rd18825, %rd18824, 255;
	xor.b64  	%rd18826, %rd18825, %rd18823;
	mul.lo.s64 	%rd18827, %rd18826, 1099511628211;
	shr.u64 	%rd18828, %rd18820, 16;
	and.b64  	%rd18829, %rd18828, 255;
	xor.b64  	%rd18830, %rd18829, %rd18827;
	mul.lo.s64 	%rd18831, %rd18830, 1099511628211;
	shr.u64 	%rd18832, %rd18820, 24;
	and.b64  	%rd18833, %rd18832, 255;
	xor.b64  	%rd18834, %rd18833, %rd18831;
	mul.lo.s64 	%rd18835, %rd18834, 1099511628211;
	shr.u64 	%rd18836, %rd18820, 32;
	and.b64  	%rd18837, %rd18836, 255;
	xor.b64  	%rd18838, %rd18837, %rd18835;
	mul.lo.s64 	%rd18839, %rd18838, 1099511628211;
	shr.u64 	%rd18840, %rd18820, 40;
	and.b64  	%rd18841, %rd18840, 255;
	xor.b64  	%rd18842, %rd18841, %rd18839;
	mul.lo.s64 	%rd18843, %rd18842, 1099511628211;
	shr.u64 	%rd18844, %rd18820, 48;
	and.b64  	%rd18845, %rd18844, 255;
	xor.b64  	%rd18846, %rd18845, %rd18843;
	mul.lo.s64 	%rd18847, %rd18846, 1099511628211;
	shr.u64 	%rd18848, %rd18820, 56;
	xor.b64  	%rd18849, %rd18848, %rd18847;
	mul.lo.s64 	%rd18850, %rd18849, 1099511628211;
	ld.u64 	%rd18851, [%rd18819+8];
	and.b64  	%rd18852, %rd18851, 255;
	xor.b64  	%rd18853, %rd18852, %rd18850;
	mul.lo.s64 	%rd18854, %rd18853, 1099511628211;
	shr.u64 	%rd18855, %rd18851, 8;
	and.b64  	%rd18856, %rd18855, 255;
	xor.b64  	%rd18857, %rd18856, %rd18854;
	mul.lo.s64 	%rd18858, %rd18857, 1099511628211;
	shr.u64 	%rd18859, %rd18851, 16;
	and.b64  	%rd18860, %rd18859, 255;
	xor.b64  	%rd18861, %rd18860, %rd18858;
	mul.lo.s64 	%rd18862, %rd18861, 1099511628211;
	shr.u64 	%rd18863, %rd18851, 24;
	and.b64  	%rd18864, %rd18863, 255;
	xor.b64  	%rd18865, %rd18864, %rd18862;
	mul.lo.s64 	%rd18866, %rd18865, 1099511628211;
	shr.u64 	%rd18867, %rd18851, 32;
	and.b64  	%rd18868, %rd18867, 255;
	xor.b64  	%rd18869, %rd18868, %rd18866;
	mul.lo.s64 	%rd18870, %rd18869, 1099511628211;
	shr.u64 	%rd18871, %rd18851, 40;
	and.b64  	%rd18872, %rd18871, 255;
	xor.b64  	%rd18873, %rd18872, %rd18870;
	mul.lo.s64 	%rd18874, %rd18873, 1099511628211;
	shr.u64 	%rd18875, %rd18851, 48;
	and.b64  	%rd18876, %rd18875, 255;
	xor.b64  	%rd18877, %rd18876, %rd18874;
	mul.lo.s64 	%rd18878, %rd18877, 1099511628211;
	shr.u64 	%rd18879, %rd18851, 56;
	xor.b64  	%rd18880, %rd18879, %rd18878;
	mul.lo.s64 	%rd39184, %rd18880, 1099511628211;
	add.s64 	%rd39182, %rd39182, 2;
	setp.ne.s64 	%p911, %rd39182, %rd3700;
	mov.u64 	%rd39185, %rd3700;
	@%p911 bra 	$L__BB37_2281;
$L__BB37_2282:
	setp.eq.s64 	%p912, %rd3699, 0;
	@%p912 bra 	$L__BB37_2284;
	shl.b64 	%rd18881, %rd39185, 3;
	add.s64 	%rd18882, %rd39216, %rd18881;
	ld.u64 	%rd18883, [%rd18882];
	and.b64  	%rd18884, %rd18883, 255;
	xor.b64  	%rd18885, %rd18884, %rd39184;
	mul.lo.s64 	%rd18886, %rd18885, 1099511628211;
	shr.u64 	%rd18887, %rd18883, 8;
	and.b64  	%rd18888, %rd18887, 255;
	xor.b64  	%rd18889, %rd18888, %rd18886;
	mul.lo.s64 	%rd18890, %rd18889, 1099511628211;
	shr.u64 	%rd18891, %rd18883, 16;
	and.b64  	%rd18892, %rd18891, 255;
	xor.b64  	%rd18893, %rd18892, %rd18890;
	mul.lo.s64 	%rd18894, %rd18893, 1099511628211;
	shr.u64 	%rd18895, %rd18883, 24;
	and.b64  	%rd18896, %rd18895, 255;
	xor.b64  	%rd18897, %rd18896, %rd18894;
	mul.lo.s64 	%rd18898, %rd18897, 1099511628211;
	shr.u64 	%rd18899, %rd18883, 32;
	and.b64  	%rd18900, %rd18899, 255;
	xor.b64  	%rd18901, %rd18900, %rd18898;
	mul.lo.s64 	%rd18902, %rd18901, 1099511628211;
	shr.u64 	%rd18903, %rd18883, 40;
	and.b64  	%rd18904, %rd18903, 255;
	xor.b64  	%rd18905, %rd18904, %rd18902;
	mul.lo.s64 	%rd18906, %rd18905, 1099511628211;
	shr.u64 	%rd18907, %rd18883, 48;
	and.b64  	%rd18908, %rd18907, 255;
	xor.b64  	%rd18909, %rd18908, %rd18906;
	mul.lo.s64 	%rd18910, %rd18909, 1099511628211;
	shr.u64 	%rd18911, %rd18883, 56;
	xor.b64  	%rd18912, %rd18911, %rd18910;
	mul.lo.s64 	%rd39184, %rd18912, 1099511628211;
$L__BB37_2284:
	setp.lt.u64 	%p2074, %rd39179, %rd39184;
	bra.uni 	$L__BB37_2289;
$L__BB37_2285:
	setp.eq.s32 	%p914, %r118, 0;
	mov.pred 	%p2074, %p892;
	@%p914 bra 	$L__BB37_2289;
	mov.b64 	%rd39175, 0;
$L__BB37_2287:
	shl.b64 	%rd18914, %rd39175, 3;
	add.s64 	%rd18915, %rd39188, %rd18914;
	ld.u64 	%rd3772, [%rd18915];
	add.s64 	%rd18916, %rd39216, %rd18914;
	ld.u64 	%rd3773, [%rd18916];
	setp.lt.u64 	%p916, %rd3772, %rd3773;
	mov.pred 	%p2074, %p894;
	@%p916 bra 	$L__BB37_2289;
	setp.le.u64 	%p918, %rd3772, %rd3773;
	add.s64 	%rd39175, %rd39175, 1;
	setp.lt.u64 	%p919, %rd39175, %rd1952;
	and.pred  	%p920, %p918, %p919;
	mov.pred 	%p2074, %p892;
	@%p920 bra 	$L__BB37_2287;
$L__BB37_2289:
	selp.b64 	%rd38394, %rd39188, %rd39216, %p2074;
	selp.u32 	%r261, 1, 0, %p2074;
	add.s32 	%r92, %r89, %r261;
	not.pred 	%p921, %p2074;
	selp.u32 	%r262, 1, 0, %p921;
	add.s32 	%r93, %r88, %r262;
	@%p921 bra 	$L__BB37_2291;
	ld.shared.u64 	%rd39188, [%r91+8];
	bra.uni 	$L__BB37_2292;
$L__BB37_2291:
	ld.shared.u64 	%rd39216, [%r90+8];
$L__BB37_2292:
	setp.ge.s32 	%p923, %r92, %r78;
	mov.pred 	%p922, 0;
	mov.pred 	%p2075, %p922;
	@%p923 bra 	$L__BB37_2324;
	setp.ge.s32 	%p925, %r93, %r77;
	mov.pred 	%p924, -1;
	mov.pred 	%p2075, %p924;
	@%p925 bra 	$L__BB37_2324;
	setp.eq.s64 	%p926, %rd4132, 0;
	mov.b64 	%rd39192, -3750763034362895579;
	@%p926 bra 	$L__BB37_2300;
	setp.eq.s64 	%p927, %rd1953, 0;
	mov.b64 	%rd39192, -3750763034362895579;
	mov.b64 	%rd39193, 0;
	@%p927 bra 	$L__BB37_2298;
	mov.b64 	%rd39192, -3750763034362895579;
	mov.b64 	%rd39190, 0;
$L__BB37_2297:
	shl.b64 	%rd18924, %rd39190, 3;
	add.s64 	%rd18925, %rd39188, %rd18924;
	ld.u64 	%rd18926, [%rd18925];
	and.b64  	%rd18927, %rd18926, 255;
	xor.b64  	%rd18928, %rd18927, %rd39192;
	mul.lo.s64 	%rd18929, %rd18928, 1099511628211;
	shr.u64 	%rd18930, %rd18926, 8;
	and.b64  	%rd18931, %rd18930, 255;
	xor.b64  	%rd18932, %rd18931, %rd18929;
	mul.lo.s64 	%rd18933, %rd18932, 1099511628211;
	shr.u64 	%rd18934, %rd18926, 16;
	and.b64  	%rd18935, %rd18934, 255;
	xor.b64  	%rd18936, %rd18935, %rd18933;
	mul.lo.s64 	%rd18937, %rd18936, 1099511628211;
	shr.u64 	%rd18938, %rd18926, 24;
	and.b64  	%rd18939, %rd18938, 255;
	xor.b64  	%rd18940, %rd18939, %rd18937;
	mul.lo.s64 	%rd18941, %rd18940, 1099511628211;
	shr.u64 	%rd18942, %rd18926, 32;
	and.b64  	%rd18943, %rd18942, 255;
	xor.b64  	%rd18944, %rd18943, %rd18941;
	mul.lo.s64 	%rd18945, %rd18944, 1099511628211;
	shr.u64 	%rd18946, %rd18926, 40;
	and.b64  	%rd18947, %rd18946, 255;
	xor.b64  	%rd18948, %rd18947, %rd18945;
	mul.lo.s64 	%rd18949, %rd18948, 1099511628211;
	shr.u64 	%rd18950, %rd18926, 48;
	and.b64  	%rd18951, %rd18950, 255;
	xor.b64  	%rd18952, %rd18951, %rd18949;
	mul.lo.s64 	%rd18953, %rd18952, 1099511628211;
	shr.u64 	%rd18954, %rd18926, 56;
	xor.b64  	%rd18955, %rd18954, %rd18953;
	mul.lo.s64 	%rd18956, %rd18955, 1099511628211;
	ld.u64 	%rd18957, [%rd18925+8];
	and.b64  	%rd18958, %rd18957, 255;
	xor.b64  	%rd18959, %rd18958, %rd18956;
	mul.lo.s64 	%rd18960, %rd18959, 1099511628211;
	shr.u64 	%rd18961, %rd18957, 8;
	and.b64  	%rd18962, %rd18961, 255;
	xor.b64  	%rd18963, %rd18962, %rd18960;
	mul.lo.s64 	%rd18964, %rd18963, 1099511628211;
	shr.u64 	%rd18965, %rd18957, 16;
	and.b64  	%rd18966, %rd18965, 255;
	xor.b64  	%rd18967, %rd18966, %rd18964;
	mul.lo.s64 	%rd18968, %rd18967, 1099511628211;
	shr.u64 	%rd18969, %rd18957, 24;
	and.b64  	%rd18970, %rd18969, 255;
	xor.b64  	%rd18971, %rd18970, %rd18968;
	mul.lo.s64 	%rd18972, %rd18971, 1099511628211;
	shr.u64 	%rd18973, %rd18957, 32;
	and.b64  	%rd18974, %rd18973, 255;
	xor.b64  	%rd18975, %rd18974, %rd18972;
	mul.lo.s64 	%rd18976, %rd18975, 1099511628211;
	shr.u64 	%rd18977, %rd18957, 40;
	and.b64  	%rd18978, %rd18977, 255;
	xor.b64  	%rd18979, %rd18978, %rd18976;
	mul.lo.s64 	%rd18980, %rd18979, 1099511628211;
	shr.u64 	%rd18981, %rd18957, 48;
	and.b64  	%rd18982, %rd18981, 255;
	xor.b64  	%rd18983, %rd18982, %rd18980;
	mul.lo.s64 	%rd18984, %rd18983, 1099511628211;
	shr.u64 	%rd18985, %rd18957, 56;
	xor.b64  	%rd18986, %rd18985, %rd18984;
	mul.lo.s64 	%rd39192, %rd18986, 1099511628211;
	add.s64 	%rd39190, %rd39190, 2;
	setp.ne.s64 	%p928, %rd39190, %rd3700;
	mov.u64 	%rd39193, %rd3700;
	@%p928 bra 	$L__BB37_2297;
$L__BB37_2298:
	setp.eq.s64 	%p929, %rd3699, 0;
	@%p929 bra 	$L__BB37_2300;
	shl.b64 	%rd18987, %rd39193, 3;
	add.s64 	%rd18988, %rd39188, %rd18987;
	ld.u64 	%rd18989, [%rd18988];
	and.b64  	%rd18990, %rd18989, 255;
	xor.b64  	%rd18991, %rd18990, %rd39192;
	mul.lo.s64 	%rd18992, %rd18991, 1099511628211;
	shr.u64 	%rd18993, %rd18989, 8;
	and.b64  	%rd18994, %rd18993, 255;
	xor.b64  	%rd18995, %rd18994, %rd18992;
	mul.lo.s64 	%rd18996, %rd18995, 1099511628211;
	shr.u64 	%rd18997, %rd18989, 16;
	and.b64  	%rd18998, %rd18997, 255;
	xor.b64  	%rd18999, %rd18998, %rd18996;
	mul.lo.s64 	%rd19000, %rd18999, 1099511628211;
	shr.u64 	%rd19001, %rd18989, 24;
	and.b64  	%rd19002, %rd19001, 255;
	xor.b64  	%rd19003, %rd19002, %rd19000;
	mul.lo.s64 	%rd19004, %rd19003, 1099511628211;
	shr.u64 	%rd19005, %rd18989, 32;
	and.b64  	%rd19006, %rd19005, 255;
	xor.b64  	%rd19007, %rd19006, %rd19004;
	mul.lo.s64 	%rd19008, %rd19007, 1099511628211;
	shr.u64 	%rd19009, %rd18989, 40;
	and.b64  	%rd19010, %rd19009, 255;
	xor.b64  	%rd19011, %rd19010, %rd19008;
	mul.lo.s64 	%rd19012, %rd19011, 1099511628211;
	shr.u64 	%rd19013, %rd18989, 48;
	and.b64  	%rd19014, %rd19013, 255;
	xor.b64  	%rd19015, %rd19014, %rd19012;
	mul.lo.s64 	%rd19016, %rd19015, 1099511628211;
	shr.u64 	%rd19017, %rd18989, 56;
	xor.b64  	%rd19018, %rd19017, %rd19016;
	mul.lo.s64 	%rd39192, %rd19018, 1099511628211;
$L__BB37_2300:
	setp.eq.s64 	%p930, %rd4132, 0;
	mov.b64 	%rd39198, -3750763034362895579;
	@%p930 bra 	$L__BB37_2306;
	setp.eq.s64 	%p931, %rd1953, 0;
	mov.b64 	%rd39198, -3750763034362895579;
	mov.b64 	%rd39199, 0;
	@%p931 bra 	$L__BB37_2304;
	mov.b64 	%rd39198, -3750763034362895579;
	mov.b64 	%rd39196, 0;
$L__BB37_2303:
	shl.b64 	%rd19025, %rd39196, 3;
	add.s64 	%rd19026, %rd39216, %rd19025;
	ld.u64 	%rd19027, [%rd19026];
	and.b64  	%rd19028, %rd19027, 255;
	xor.b64  	%rd19029, %rd19028, %rd39198;
	mul.lo.s64 	%rd19030, %rd19029, 1099511628211;
	shr.u64 	%rd19031, %rd19027, 8;
	and.b64  	%rd19032, %rd19031, 255;
	xor.b64  	%rd19033, %rd19032, %rd19030;
	mul.lo.s64 	%rd19034, %rd19033, 1099511628211;
	shr.u64 	%rd19035, %rd19027, 16;
	and.b64  	%rd19036, %rd19035, 255;
	xor.b64  	%rd19037, %rd19036, %rd19034;
	mul.lo.s64 	%rd19038, %rd19037, 1099511628211;
	shr.u64 	%rd19039, %rd19027, 24;
	and.b64  	%rd19040, %rd19039, 255;
	xor.b64  	%rd19041, %rd19040, %rd19038;
	mul.lo.s64 	%rd19042, %rd19041, 1099511628211;
	shr.u64 	%rd19043, %rd19027, 32;
	and.b64  	%rd19044, %rd19043, 255;
	xor.b64  	%rd19045, %rd19044, %rd19042;
	mul.lo.s64 	%rd19046, %rd19045, 1099511628211;
	shr.u64 	%rd19047, %rd19027, 40;
	and.b64  	%rd19048, %rd19047, 255;
	xor.b64  	%rd19049, %rd19048, %rd19046;
	mul.lo.s64 	%rd19050, %rd19049, 1099511628211;
	shr.u64 	%rd19051, %rd19027, 48;
	and.b64  	%rd19052, %rd19051, 255;
	xor.b64  	%rd19053, %rd19052, %rd19050;
	mul.lo.s64 	%rd19054, %rd19053, 1099511628211;
	shr.u64 	%rd19055, %rd19027, 56;
	xor.b64  	%rd19056, %rd19055, %rd19054;
	mul.lo.s64 	%rd19057, %rd19056, 1099511628211;
	ld.u64 	%rd19058, [%rd19026+8];
	and.b64  	%rd19059, %rd19058, 255;
	xor.b64  	%rd19060, %rd19059, %rd19057;
	mul.lo.s64 	%rd19061, %rd19060, 1099511628211;
	shr.u64 	%rd19062, %rd19058, 8;
	and.b64  	%rd19063, %rd19062, 255;
	xor.b64  	%rd19064, %rd19063, %rd19061;
	mul.lo.s64 	%rd19065, %rd19064, 1099511628211;
	shr.u64 	%rd19066, %rd19058, 16;
	and.b64  	%rd19067, %rd19066, 255;
	xor.b64  	%rd19068, %rd19067, %rd19065;
	mul.lo.s64 	%rd19069, %rd19068, 1099511628211;
	shr.u64 	%rd19070, %rd19058, 24;
	and.b64  	%rd19071, %rd19070, 255;
	xor.b64  	%rd19072, %rd19071, %rd19069;
	mul.lo.s64 	%rd19073, %rd19072, 1099511628211;
	shr.u64 	%rd19074, %rd19058, 32;
	and.b64  	%rd19075, %rd19074, 255;
	xor.b64  	%rd19076, %rd19075, %rd19073;
	mul.lo.s64 	%rd19077, %rd19076, 1099511628211;
	shr.u64 	%rd19078, %rd19058, 40;
	and.b64  	%rd19079, %rd19078, 255;
	xor.b64  	%rd19080, %rd19079, %rd19077;
	mul.lo.s64 	%rd19081, %rd19080, 1099511628211;
	shr.u64 	%rd19082, %rd19058, 48;
	and.b64  	%rd19083, %rd19082, 255;
	xor.b64  	%rd19084, %rd19083, %rd19081;
	mul.lo.s64 	%rd19085, %rd19084, 1099511628211;
	shr.u64 	%rd19086, %rd19058, 56;
	xor.b64  	%rd19087, %rd19086, %rd19085;
	mul.lo.s64 	%rd39198, %rd19087, 1099511628211;
	add.s64 	%rd39196, %rd39196, 2;
	setp.ne.s64 	%p932, %rd39196, %rd3700;
	mov.u64 	%rd39199, %rd3700;
	@%p932 bra 	$L__BB37_2303;
$L__BB37_2304:
	setp.eq.s64 	%p933, %rd3699, 0;
	@%p933 bra 	$L__BB37_2306;
	shl.b64 	%rd19088, %rd39199, 3;
	add.s64 	%rd19089, %rd39216, %rd19088;
	ld.u64 	%rd19090, [%rd19089];
	and.b64  	%rd19091, %rd19090, 255;
	xor.b64  	%rd19092, %rd19091, %rd39198;
	mul.lo.s64 	%rd19093, %rd19092, 1099511628211;
	shr.u64 	%rd19094, %rd19090, 8;
	and.b64  	%rd19095, %rd19094, 255;
	xor.b64  	%rd19096, %rd19095, %rd19093;
	mul.lo.s64 	%rd19097, %rd19096, 1099511628211;
	shr.u64 	%rd19098, %rd19090, 16;
	and.b64  	%rd19099, %rd19098, 255;
	xor.b64  	%rd19100, %rd19099, %rd19097;
	mul.lo.s64 	%rd19101, %rd19100, 1099511628211;
	shr.u64 	%rd19102, %rd19090, 24;
	and.b64  	%rd19103, %rd19102, 255;
	xor.b64  	%rd19104, %rd19103, %rd19101;
	mul.lo.s64 	%rd19105, %rd19104, 1099511628211;
	shr.u64 	%rd19106, %rd19090, 32;
	and.b64  	%rd19107, %rd19106, 255;
	xor.b64  	%rd19108, %rd19107, %rd19105;
	mul.lo.s64 	%rd19109, %rd19108, 1099511628211;
	shr.u64 	%rd19110, %rd19090, 40;
	and.b64  	%rd19111, %rd19110, 255;
	xor.b64  	%rd19112, %rd19111, %rd19109;
	mul.lo.s64 	%rd19113, %rd19112, 1099511628211;
	shr.u64 	%rd19114, %rd19090, 48;
	and.b64  	%rd19115, %rd19114, 255;
	xor.b64  	%rd19116, %rd19115, %rd19113;
	mul.lo.s64 	%rd19117, %rd19116, 1099511628211;
	shr.u64 	%rd19118, %rd19090, 56;
	xor.b64  	%rd19119, %rd19118, %rd19117;
	mul.lo.s64 	%rd39198, %rd19119, 1099511628211;
$L__BB37_2306:
	setp.eq.s64 	%p934, %rd39192, %rd39198;
	@%p934 bra 	$L__BB37_2320;
	setp.eq.s64 	%p935, %rd4132, 0;
	mov.b64 	%rd39204, -3750763034362895579;
	@%p935 bra 	$L__BB37_2313;
	setp.eq.s64 	%p936, %rd1953, 0;
	mov.b64 	%rd39204, -3750763034362895579;
	mov.b64 	%rd39205, 0;
	@%p936 bra 	$L__BB37_2311;
	mov.b64 	%rd39204, -3750763034362895579;
	mov.b64 	%rd39202, 0;
$L__BB37_2310:
	shl.b64 	%rd19126, %rd39202, 3;
	add.s64 	%rd19127, %rd39188, %rd19126;
	ld.u64 	%rd19128, [%rd19127];
	and.b64  	%rd19129, %rd19128, 255;
	xor.b64  	%rd19130, %rd19129, %rd39204;
	mul.lo.s64 	%rd19131, %rd19130, 1099511628211;
	shr.u64 	%rd19132, %rd19128, 8;
	and.b64  	%rd19133, %rd19132, 255;
	xor.b64  	%rd19134, %rd19133, %rd19131;
	mul.lo.s64 	%rd19135, %rd19134, 1099511628211;
	shr.u64 	%rd19136, %rd19128, 16;
	and.b64  	%rd19137, %rd19136, 255;
	xor.b64  	%rd19138, %rd19137, %rd19135;
	mul.lo.s64 	%rd19139, %rd19138, 1099511628211;
	shr.u64 	%rd19140, %rd19128, 24;
	and.b64  	%rd19141, %rd19140, 255;
	xor.b64  	%rd19142, %rd19141, %rd19139;
	mul.lo.s64 	%rd19143, %rd19142, 1099511628211;
	shr.u64 	%rd19144, %rd19128, 32;
	and.b64  	%rd19145, %rd19144, 255;
	xor.b64  	%rd19146, %rd19145, %rd19143;
	mul.lo.s64 	%rd19147, %rd19146, 1099511628211;
	shr.u64 	%rd19148, %rd19128, 40;
	and.b64  	%rd19149, %rd19148, 255;
	xor.b64  	%rd19150, %rd19149, %rd19147;
	mul.lo.s64 	%rd19151, %rd19150, 1099511628211;
	shr.u64 	%rd19152, %rd19128, 48;
	and.b64  	%rd19153, %rd19152, 255;
	xor.b64  	%rd19154, %rd19153, %rd19151;
	mul.lo.s64 	%rd19155, %rd19154, 1099511628211;
	shr.u64 	%rd19156, %rd19128, 56;
	xor.b64  	%rd19157, %rd19156, %rd19155;
	mul.lo.s64 	%rd19158, %rd19157, 1099511628211;
	ld.u64 	%rd19159, [%rd19127+8];
	and.b64  	%rd19160, %rd19159, 255;
	xor.b64  	%rd19161, %rd19160, %rd19158;
	mul.lo.s64 	%rd19162, %rd19161, 1099511628211;
	shr.u64 	%rd19163, %rd19159, 8;
	and.b64  	%rd19164, %rd19163, 255;
	xor.b64  	%rd19165, %rd19164, %rd19162;
	mul.lo.s64 	%rd19166, %rd19165, 1099511628211;
	shr.u64 	%rd19167, %rd19159, 16;
	and.b64  	%rd19168, %rd19167, 255;
	xor.b64  	%rd19169, %rd19168, %rd19166;
	mul.lo.s64 	%rd19170, %rd19169, 1099511628211;
	shr.u64 	%rd19171, %rd19159, 24;
	and.b64  	%rd19172, %rd19171, 255;
	xor.b64  	%rd19173, %rd19172, %rd19170;
	mul.lo.s64 	%rd19174, %rd19173, 1099511628211;
	shr.u64 	%rd19175, %rd19159, 32;
	and.b64  	%rd19176, %rd19175, 255;
	xor.b64  	%rd19177, %rd19176, %rd19174;
	mul.lo.s64 	%rd19178, %rd19177, 1099511628211;
	shr.u64 	%rd19179, %rd19159, 40;
	and.b64  	%rd19180, %rd19179, 255;
	xor.b64  	%rd19181, %rd19180, %rd19178;
	mul.lo.s64 	%rd19182, %rd19181, 1099511628211;
	shr.u64 	%rd19183, %rd19159, 48;
	and.b64  	%rd19184, %rd19183, 255;
	xor.b64  	%rd19185, %rd19184, %rd19182;
	mul.lo.s64 	%rd19186, %rd19185, 1099511628211;
	shr.u64 	%rd19187, %rd19159, 56;
	xor.b64  	%rd19188, %rd19187, %rd19186;
	mul.lo.s64 	%rd39204, %rd19188, 1099511628211;
	add.s64 	%rd39202, %rd39202, 2;
	setp.ne.s64 	%p937, %rd39202, %rd3700;
	mov.u64 	%rd39205, %rd3700;
	@%p937 bra 	$L__BB37_2310;
$L__BB37_2311:
	setp.eq.s64 	%p938, %rd3699, 0;
	@%p938 bra 	$L__BB37_2313;
	shl.b64 	%rd19189, %rd39205, 3;
	add.s64 	%rd19190, %rd39188, %rd19189;
	ld.u64 	%rd19191, [%rd19190];
	and.b64  	%rd19192, %rd19191, 255;
	xor.b64  	%rd19193, %rd19192, %rd39204;
	mul.lo.s64 	%rd19194, %rd19193, 1099511628211;
	shr.u64 	%rd19195, %rd19191, 8;
	and.b64  	%rd19196, %rd19195, 255;
	xor.b64  	%rd19197, %rd19196, %rd19194;
	mul.lo.s64 	%rd19198, %rd19197, 1099511628211;
	shr.u64 	%rd19199, %rd19191, 16;
	and.b64  	%rd19200, %rd19199, 255;
	xor.b64  	%rd19201, %rd19200, %rd19198;
	mul.lo.s64 	%rd19202, %rd19201, 1099511628211;
	shr.u64 	%rd19203, %rd19191, 24;
	and.b64  	%rd19204, %rd19203, 255;
	xor.b64  	%rd19205, %rd19204, %rd19202;
	mul.lo.s64 	%rd19206, %rd19205, 1099511628211;
	shr.u64 	%rd19207, %rd19191, 32;
	and.b64  	%rd19208, %rd19207, 255;
	xor.b64  	%rd19209, %rd19208, %rd19206;
	mul.lo.s64 	%rd19210, %rd19209, 1099511628211;
	shr.u64 	%rd19211, %rd19191, 40;
	and.b64  	%rd19212, %rd19211, 255;
	xor.b64  	%rd19213, %rd19212, %rd19210;
	mul.lo.s64 	%rd19214, %rd19213, 1099511628211;
	shr.u64 	%rd19215, %rd19191, 48;
	and.b64  	%rd19216, %rd19215, 255;
	xor.b64  	%rd19217, %rd19216, %rd19214;
	mul.lo.s64 	%rd19218, %rd19217, 1099511628211;
	shr.u64 	%rd19219, %rd19191, 56;
	xor.b64  	%rd19220, %rd19219, %rd19218;
	mul.lo.s64 	%rd39204, %rd19220, 1099511628211;
$L__BB37_2313:
	setp.eq.s64 	%p939, %rd4132, 0;
	mov.b64 	%rd39210, -3750763034362895579;
	@%p939 bra 	$L__BB37_2319;
	setp.eq.s64 	%p940, %rd1953, 0;
	mov.b64 	%rd39210, -3750763034362895579;
	mov.b64 	%rd39211, 0;
	@%p940 bra 	$L__BB37_2317;
	mov.b64 	%rd39210, -3750763034362895579;
	mov.b64 	%rd39208, 0;
$L__BB37_2316:
	shl.b64 	%rd19227, %rd39208, 3;
	add.s64 	%rd19228, %rd39216, %rd19227;
	ld.u64 	%rd19229, [%rd19228];
	and.b64  	%rd19230, %rd19229, 255;
	xor.b64  	%rd19231, %rd19230, %rd39210;
	mul.lo.s64 	%rd19232, %rd19231, 1099511628211;
	shr.u64 	%rd19233, %rd19229, 8;
	and.b64  	%rd19234, %rd19233, 255;
	xor.b64  	%rd19235, %rd19234, %rd19232;
	mul.lo.s64 	%rd19236, %rd19235, 1099511628211;
	shr.u64 	%rd19237, %rd19229, 16;
	and.b64  	%rd19238, %rd19237, 255;
	xor.b64  	%rd19239, %rd19238, %rd19236;
	mul.lo.s64 	%rd19240, %rd19239, 1099511628211;
	shr.u64 	%rd19241, %rd19229, 24;
	and.b64  	%rd19242, %rd19241, 255;
	xor.b64  	%rd19243, %rd19242, %rd19240;
	mul.lo.s64 	%rd19244, %rd19243, 1099511628211;
	shr.u64 	%rd19245, %rd19229, 32;
	and.b64  	%rd19246, %rd19245, 255;
	xor.b64  	%rd19247, %rd19246, %rd19244;
	mul.lo.s64 	%rd19248, %rd19247, 1099511628211;
	shr.u64 	%rd19249, %rd19229, 40;
	and.b64  	%rd19250, %rd19249, 255;
	xor.b64  	%rd19251, %rd19250, %rd19248;
	mul.lo.s64 	%rd19252, %rd19251, 1099511628211;
	shr.u64 	%rd19253, %rd19229, 48;
	and.b64  	%rd19254, %rd19253, 255;
	xor.b64  	%rd19255, %rd19254, %rd19252;
	mul.lo.s64 	%rd19256, %rd19255, 1099511628211;
	shr.u64 	%rd19257, %rd19229, 56;
	xor.b64  	%rd19258, %rd19257, %rd19256;
	mul.lo.s64 	%rd19259, %rd19258, 1099511628211;
	ld.u64 	%rd19260, [%rd19228+8];
	and.b64  	%rd19261, %rd19260, 255;
	xor.b64  	%rd19262, %rd19261, %rd19259;
	mul.lo.s64 	%rd19263, %rd19262, 1099511628211;
	shr.u64 	%rd19264, %rd19260, 8;
	and.b64  	%rd19265, %rd19264, 255;
	xor.b64  	%rd19266, %rd19265, %rd19263;
	mul.lo.s64 	%rd19267, %rd19266, 1099511628211;
	shr.u64 	%rd19268, %rd19260, 16;
	and.b64  	%rd19269, %rd19268, 255;
	xor.b64  	%rd19270, %rd19269, %rd19267;
	mul.lo.s64 	%rd19271, %rd19270, 1099511628211;
	shr.u64 	%rd19272, %rd19260, 24;
	and.b64  	%rd19273, %rd19272, 255;
	xor.b64  	%rd19274, %rd19273, %rd19271;
	mul.lo.s64 	%rd19275, %rd19274, 1099511628211;
	shr.u64 	%rd19276, %rd19260, 32;
	and.b64  	%rd19277, %rd19276, 255;
	xor.b64  	%rd19278, %rd19277, %rd19275;
	mul.lo.s64 	%rd19279, %rd19278, 1099511628211;
	shr.u64 	%rd19280, %rd19260, 40;
	and.b64  	%rd19281, %rd19280, 255;
	xor.b64  	%rd19282, %rd19281, %rd19279;
	mul.lo.s64 	%rd19283, %rd19282, 1099511628211;
	shr.u64 	%rd19284, %rd19260, 48;
	and.b64  	%rd19285, %rd19284, 255;
	xor.b64  	%rd19286, %rd19285, %rd19283;
	mul.lo.s64 	%rd19287, %rd19286, 1099511628211;
	shr.u64 	%rd19288, %rd19260, 56;
	xor.b64  	%rd19289, %rd19288, %rd19287;
	mul.lo.s64 	%rd39210, %rd19289, 1099511628211;
	add.s64 	%rd39208, %rd39208, 2;
	setp.ne.s64 	%p941, %rd39208, %rd3700;
	mov.u64 	%rd39211, %rd3700;
	@%p941 bra 	$L__BB37_2316;
$L__BB37_2317:
	setp.eq.s64 	%p942, %rd3699, 0;
	@%p942 bra 	$L__BB37_2319;
	shl.b64 	%rd19290, %rd39211, 3;
	add.s64 	%rd19291, %rd39216, %rd19290;
	ld.u64 	%rd19292, [%rd19291];
	and.b64  	%rd19293, %rd19292, 255;
	xor.b64  	%rd19294, %rd19293, %rd39210;
	mul.lo.s64 	%rd19295, %rd19294, 1099511628211;
	shr.u64 	%rd19296, %rd19292, 8;
	and.b64  	%rd19297, %rd19296, 255;
	xor.b64  	%rd19298, %rd19297, %rd19295;
	mul.lo.s64 	%rd19299, %rd19298, 1099511628211;
	shr.u64 	%rd19300, %rd19292, 16;
	and.b64  	%rd19301, %rd19300, 255;
	xor.b64  	%rd19302, %rd19301, %rd19299;
	mul.lo.s64 	%rd19303, %rd19302, 1099511628211;
	shr.u64 	%rd19304, %rd19292, 24;
	and.b64  	%rd19305, %rd19304, 255;
	xor.b64  	%rd19306, %rd19305, %rd19303;
	mul.lo.s64 	%rd19307, %rd19306, 1099511628211;
	shr.u64 	%rd19308, %rd19292, 32;
	and.b64  	%rd19309, %rd19308, 255;
	xor.b64  	%rd19310, %rd19309, %rd19307;
	mul.lo.s64 	%rd19311, %rd19310, 1099511628211;
	shr.u64 	%rd19312, %rd19292, 40;
	and.b64  	%rd19313, %rd19312, 255;
	xor.b64  	%rd19314, %rd19313, %rd19311;
	mul.lo.s64 	%rd19315, %rd19314, 1099511628211;
	shr.u64 	%rd19316, %rd19292, 48;
	and.b64  	%rd19317, %rd19316, 255;
	xor.b64  	%rd19318, %rd19317, %rd19315;
	mul.lo.s64 	%rd19319, %rd19318, 1099511628211;
	shr.u64 	%rd19320, %rd19292, 56;
	xor.b64  	%rd19321, %rd19320, %rd19319;
	mul.lo.s64 	%rd39210, %rd19321, 1099511628211;
$L__BB37_2319:
	setp.lt.u64 	%p2075, %rd39204, %rd39210;
	bra.uni 	$L__BB37_2324;
$L__BB37_2320:
	setp.eq.s32 	%p944, %r118, 0;
	mov.pred 	%p2075, %p922;
	@%p944 bra 	$L__BB37_2324;
	mov.b64 	%rd39214, 0;
$L__BB37_2322:
	shl.b64 	%rd19323, %rd39214, 3;
	add.s64 	%rd19324, %rd39188, %rd19323;
	ld.u64 	%rd3835, [%rd19324];
	add.s64 	%rd19325, %rd39216, %rd19323;
	ld.u64 	%rd3836, [%rd19325];
	setp.lt.u64 	%p946, %rd3835, %rd3836;
	mov.pred 	%p2075, %p924;
	@%p946 bra 	$L__BB37_2324;
	setp.le.u64 	%p948, %rd3835, %rd3836;
	add.s64 	%rd39214, %rd39214, 1;
	setp.lt.u64 	%p949, %rd39214, %rd1952;
	and.pred  	%p950, %p948, %p949;
	mov.pred 	%p2075, %p922;
	@%p950 bra 	$L__BB37_2322;
$L__BB37_2324:
	selp.b64 	%rd39128, %rd39188, %rd39216, %p2075;
	selp.u32 	%r263, 1, 0, %p2075;
	add.s32 	%r94, %r92, %r263;
	not.pred 	%p951, %p2075;
	selp.u32 	%r264, 1, 0, %p951;
	add.s32 	%r95, %r93, %r264;
	@%p2075 bra 	$L__BB37_2326;
	shl.b32 	%r265, %r95, 3;
	add.s32 	%r267, %r259, %r265;
	ld.shared.u64 	%rd39216, [%r267];
	bra.uni 	$L__BB37_2327;
$L__BB37_2326:
	shl.b32 	%r268, %r94, 3;
	add.s32 	%r270, %r259, %r268;
	ld.shared.u64 	%rd39188, [%r270];
$L__BB37_2327:
	setp.ge.s32 	%p953, %r94, %r78;
	mov.pred 	%p952, 0;
	mov.pred 	%p2076, %p952;
	@%p953 bra 	$L__BB37_2359;
	setp.ge.s32 	%p955, %r95, %r77;
	mov.pred 	%p954, -1;
	mov.pred 	%p2076, %p954;
	@%p955 bra 	$L__BB37_2359;
	setp.eq.s64 	%p956, %rd4132, 0;
	mov.b64 	%rd39219, -3750763034362895579;
	@%p956 bra 	$L__BB37_2335;
	setp.eq.s64 	%p957, %rd1953, 0;
	mov.b64 	%rd39219, -3750763034362895579;
	mov.b64 	%rd39220, 0;
	@%p957 bra 	$L__BB37_2333;
	mov.b64 	%rd39219, -3750763034362895579;
	mov.b64 	%rd39217, 0;
$L__BB37_2332:
	shl.b64 	%rd19333, %rd39217, 3;
	add.s64 	%rd19334, %rd39188, %rd19333;
	ld.u64 	%rd19335, [%rd19334];
	and.b64  	%rd19336, %rd19335, 255;
	xor.b64  	%rd19337, %rd19336, %rd39219;
	mul.lo.s64 	%rd19338, %rd19337, 1099511628211;
	shr.u64 	%rd19339, %rd19335, 8;
	and.b64  	%rd19340, %rd19339, 255;
	xor.b64  	%rd19341, %rd19340, %rd19338;
	mul.lo.s64 	%rd19342, %rd19341, 1099511628211;
	shr.u64 	%rd19343, %rd19335, 16;
	and.b64  	%rd19344, %rd19343, 255;
	xor.b64  	%rd19345, %rd19344, %rd19342;
	mul.lo.s64 	%rd19346, %rd19345, 1099511628211;
	shr.u64 	%rd19347, %rd19335, 24;
	and.b64  	%rd19348, %rd19347, 255;
	xor.b64  	%rd19349, %rd19348, %rd19346;
	mul.lo.s64 	%rd19350, %rd19349, 1099511628211;
	shr.u64 	%rd19351, %rd19335, 32;
	and.b64  	%rd19352, %rd19351, 255;
	xor.b64  	%rd19353, %rd19352, %rd19350;
	mul.lo.s64 	%rd19354, %rd19353, 1099511628211;
	shr.u64 	%rd19355, %rd19335, 40;
	and.b64  	%rd19356, %rd19355, 255;
	xor.b64  	%rd19357, %rd19356, %rd19354;
	mul.lo.s64 	%rd19358, %rd19357, 1099511628211;
	shr.u64 	%rd19359, %rd19335, 48;
	and.b64  	%rd19360, %rd19359, 255;
	xor.b64  	%rd19361, %rd19360, %rd19358;
	mul.lo.s64 	%rd19362, %rd19361, 1099511628211;
	shr.u64 	%rd19363, %rd19335, 56;
	xor.b64  	%rd19364, %rd19363, %rd19362;
	mul.lo.s64 	%rd19365, %rd19364, 1099511628211;
	ld.u64 	%rd19366, [%rd19334+8];
	and.b64  	%rd19367, %rd19366, 255;
	xor.b64  	%rd19368, %rd19367, %rd19365;
	mul.lo.s64 	%rd19369, %rd19368, 1099511628211;
	shr.u64 	%rd19370, %rd19366, 8;
	and.b64  	%rd19371, %rd19370, 255;
	xor.b64  	%rd19372, %rd19371, %rd19369;
	mul.lo.s64 	%rd19373, %rd19372, 1099511628211;
	shr.u64 	%rd19374, %rd19366, 16;
	and.b64  	%rd19375, %rd19374, 255;
	xor.b64  	%rd19376, %rd19375, %rd19373;
	mul.lo.s64 	%rd19377, %rd19376, 1099511628211;
	shr.u64 	%rd19378, %rd19366, 24;
	and.b64  	%rd19379, %rd19378, 255;
	xor.b64  	%rd19380, %rd19379, %rd19377;
	mul.lo.s64 	%rd19381, %rd19380, 1099511628211;
	shr.u64 	%rd19382, %rd19366, 32;
	and.b64  	%rd19383, %rd19382, 255;
	xor.b64  	%rd19384, %rd19383, %rd19381;
	mul.lo.s64 	%rd19385, %rd19384, 1099511628211;
	shr.u64 	%rd19386, %rd19366, 40;
	and.b64  	%rd19387, %rd19386, 255;
	xor.b64  	%rd19388, %rd19387, %rd19385;
	mul.lo.s64 	%rd19389, %rd19388, 1099511628211;
	shr.u64 	%rd19390, %rd19366, 48;
	and.b64  	%rd19391, %rd19390, 255;
	xor.b64  	%rd19392, %rd19391, %rd19389;
	mul.lo.s64 	%rd19393, %rd19392, 1099511628211;
	shr.u64 	%rd19394, %rd19366, 56;
	xor.b64  	%rd19395, %rd19394, %rd19393;
	mul.lo.s64 	%rd39219, %rd19395, 1099511628211;
	add.s64 	%rd39217, %rd39217, 2;
	setp.ne.s64 	%p958, %rd39217, %rd3700;
	mov.u64 	%rd39220, %rd3700;
	@%p958 bra 	$L__BB37_2332;
$L__BB37_2333:
	setp.eq.s64 	%p959, %rd3699, 0;
	@%p959 bra 	$L__BB37_2335;
	shl.b64 	%rd19396, %rd39220, 3;
	add.s64 	%rd19397, %rd39188, %rd19396;
	ld.u64 	%rd19398, [%rd19397];
	and.b64  	%rd19399, %rd19398, 255;
	xor.b64  	%rd19400, %rd19399, %rd39219;
	mul.lo.s64 	%rd19401, %rd19400, 1099511628211;
	shr.u64 	%rd19402, %rd19398, 8;
	and.b64  	%rd19403, %rd19402, 255;
	xor.b64  	%rd19404, %rd19403, %rd19401;
	mul.lo.s64 	%rd19405, %rd19404, 1099511628211;
	shr.u64 	%rd19406, %rd19398, 16;
	and.b64  	%rd19407, %rd19406, 255;
	xor.b64  	%rd19408, %rd19407, %rd19405;
	mul.lo.s64 	%rd19409, %rd19408, 1099511628211;
	shr.u64 	%rd19410, %rd19398, 24;
	and.b64  	%rd19411, %rd19410, 255;
	xor.b64  	%rd19412, %rd19411, %rd19409;
	mul.lo.s64 	%rd19413, %rd19412, 1099511628211;
	shr.u64 	%rd19414, %rd19398, 32;
	and.b64  	%rd19415, %rd19414, 255;
	xor.b64  	%rd19416, %rd19415, %rd19413;
	mul.lo.s64 	%rd19417, %rd19416, 1099511628211;
	shr.u64 	%rd19418, %rd19398, 40;
	and.b64  	%rd19419, %rd19418, 255;
	xor.b64  	%rd19420, %rd19419, %rd19417;
	mul.lo.s64 	%rd19421, %rd19420, 1099511628211;
	shr.u64 	%rd19422, %rd19398, 48;
	and.b64  	%rd19423, %rd19422, 255;
	xor.b64  	%rd19424, %rd19423, %rd19421;
	mul.lo.s64 	%rd19425, %rd19424, 1099511628211;
	shr.u64 	%rd19426, %rd19398, 56;
	xor.b64  	%rd19427, %rd19426, %rd19425;
	mul.lo.s64 	%rd39219, %rd19427, 1099511628211;
$L__BB37_2335:
	setp.eq.s64 	%p960, %rd4132, 0;
	mov.b64 	%rd39225, -3750763034362895579;
	@%p960 bra 	$L__BB37_2341;
	setp.eq.s64 	%p961, %rd1953, 0;
	mov.b64 	%rd39225, -3750763034362895579;
	mov.b64 	%rd39226, 0;
	@%p961 bra 	$L__BB37_2339;
	mov.b64 	%rd39225, -3750763034362895579;
	mov.b64 	%rd39223, 0;
$L__BB37_2338:
	shl.b64 	%rd19434, %rd39223, 3;
	add.s64 	%rd19435, %rd39216, %rd19434;
	ld.u64 	%rd19436, [%rd19435];
	and.b64  	%rd19437, %rd19436, 255;
	xor.b64  	%rd19438, %rd19437, %rd39225;
	mul.lo.s64 	%rd19439, %rd19438, 1099511628211;
	shr.u64 	%rd19440, %rd19436, 8;
	and.b64  	%rd19441, %rd19440, 255;
	xor.b64  	%rd19442, %rd19441, %rd19439;
	mul.lo.s64 	%rd19443, %rd19442, 1099511628211;
	shr.u64 	%rd19444, %rd19436, 16;
	and.b64  	%rd19445, %rd19444, 255;
	xor.b64  	%rd19446, %rd19445, %rd19443;
	mul.lo.s64 	%rd19447, %rd19446, 1099511628211;
	shr.u64 	%rd19448, %rd19436, 24;
	and.b64  	%rd19449, %rd19448, 255;
	xor.b64  	%rd19450, %rd19449, %rd19447;
	mul.lo.s64 	%rd19451, %rd19450, 1099511628211;
	shr.u64 	%rd19452, %rd19436, 32;
	and.b64  	%rd19453, %rd19452, 255;
	xor.b64  	%rd19454, %rd19453, %rd19451;
	mul.lo.s64 	%rd19455, %rd19454, 1099511628211;
	shr.u64 	%rd19456, %rd19436, 40;
	and.b64  	%rd19457, %rd19456, 255;
	xor.b64  	%rd19458, %rd19457, %rd19455;
	mul.lo.s64 	%rd19459, %rd19458, 1099511628211;
	shr.u64 	%rd19460, %rd19436, 48;
	and.b64  	%rd19461, %rd19460, 255;
	xor.b64  	%rd19462, %rd19461, %rd19459;
	mul.lo.s64 	%rd19463, %rd19462, 1099511628211;
	shr.u64 	%rd19464, %rd19436, 56;
	xor.b64  	%rd19465, %rd19464, %rd19463;
	mul.lo.s64 	%rd19466, %rd19465, 1099511628211;
	ld.u64 	%rd19467, [%rd19435+8];
	and.b64  	%rd19468, %rd19467, 255;
	xor.b64  	%rd19469, %rd19468, %rd19466;
	mul.lo.s64 	%rd19470, %rd19469, 1099511628211;
	shr.u64 	%rd19471, %rd19467, 8;
	and.b64  	%rd19472, %rd19471, 255;
	xor.b64  	%rd19473, %rd19472, %rd19470;
	mul.lo.s64 	%rd19474, %rd19473, 1099511628211;
	shr.u64 	%rd19475, %rd19467, 16;
	and.b64  	%rd19476, %rd19475, 255;
	xor.b64  	%rd19477, %rd19476, %rd19474;
	mul.lo.s64 	%rd19478, %rd19477, 1099511628211;
	shr.u64 	%rd19479, %rd19467, 24;
	and.b64  	%rd19480, %rd19479, 255;
	xor.b64  	%rd19481, %rd19480, %rd19478;
	mul.lo.s64 	%rd19482, %rd19481, 1099511628211;
	shr.u64 	%rd19483, %rd19467, 32;
	and.b64  	%rd19484, %rd19483, 255;
	xor.b64  	%rd19485, %rd19484, %rd19482;
	mul.lo.s64 	%rd19486, %rd19485, 1099511628211;
	shr.u64 	%rd19487, %rd19467, 40;
	and.b64  	%rd19488, %rd19487, 255;
	xor.b64  	%rd19489, %rd19488, %rd19486;
	mul.lo.s64 	%rd19490, %rd19489, 1099511628211;
	shr.u64 	%rd19491, %rd19467, 48;
	and.b64  	%rd19492, %rd19491, 255;
	xor.b64  	%rd19493, %rd19492, %rd19490;
	mul.lo.s64 	%rd19494, %rd19493, 1099511628211;
	shr.u64 	%rd19495, %rd19467, 56;
	xor.b64  	%rd19496, %rd19495, %rd19494;
	mul.lo.s64 	%rd39225, %rd19496, 1099511628211;
	add.s64 	%rd39223, %rd39223, 2;
	setp.ne.s64 	%p962, %rd39223, %rd3700;
	mov.u64 	%rd39226, %rd3700;
	@%p962 bra 	$L__BB37_2338;
$L__BB37_2339:
	setp.eq.s64 	%p963, %rd3699, 0;
	@%p963 bra 	$L__BB37_2341;
	shl.b64 	%rd19497, %rd39226, 3;
	add.s64 	%rd19498, %rd39216, %rd19497;
	ld.u64 	%rd19499, [%rd19498];
	and.b64  	%rd19500, %rd19499, 255;
	xor.b64  	%rd19501, %rd19500, %rd39225;
	mul.lo.s64 	%rd19502, %rd19501, 1099511628211;
	shr.u64 	%rd19503, %rd19499, 8;
	and.b64  	%rd19504, %rd19503, 255;
	xor.b64  	%rd19505, %rd19504, %rd19502;
	mul.lo.s64 	%rd19506, %rd19505, 1099511628211;
	shr.u64 	%rd19507, %rd19499, 16;
	and.b64  	%rd19508, %rd19507, 255;
	xor.b64  	%rd19509, %rd19508, %rd19506;
	mul.lo.s64 	%rd19510, %rd19509, 1099511628211;
	shr.u64 	%rd19511, %rd19499, 24;
	and.b64  	%rd19512, %rd19511, 255;
	xor.b64  	%rd19513, %rd19512, %rd19510;
	mul.lo.s64 	%rd19514, %rd19513, 1099511628211;
	shr.u64 	%rd19515, %rd19499, 32;
	and.b64  	%rd19516, %rd19515, 255;
	xor.b64  	%rd19517, %rd19516, %rd19514;
	mul.lo.s64 	%rd19518, %rd19517, 1099511628211;
	shr.u64 	%rd19519, %rd19499, 40;
	and.b64  	%rd19520, %rd19519, 255;
	xor.b64  	%rd19521, %rd19520, %rd19518;
	mul.lo.s64 	%rd19522, %rd19521, 1099511628211;
	shr.u64 	%rd19523, %rd19499, 48;
	and.b64  	%rd19524, %rd19523, 255;
	xor.b64  	%rd19525, %rd19524, %rd19522;
	mul.lo.s64 	%rd19526, %rd19525, 1099511628211;
	shr.u64 	%rd19527, %rd19499, 56;
	xor.b64  	%rd19528, %rd19527, %rd19526;
	mul.lo.s64 	%rd39225, %rd19528, 1099511628211;
$L__BB37_2341:
	setp.eq.s64 	%p964, %rd39219, %rd39225;
	@%p964 bra 	$L__BB37_2355;
	setp.eq.s64 	%p965, %rd4132, 0;
	mov.b64 	%rd39231, -3750763034362895579;
	@%p965 bra 	$L__BB37_2348;
	setp.eq.s64 	%p966, %rd1953, 0;
	mov.b64 	%rd39231, -3750763034362895579;
	mov.b64 	%rd39232, 0;
	@%p966 bra 	$L__BB37_2346;
	mov.b64 	%rd39231, -3750763034362895579;
	mov.b64 	%rd39229, 0;
$L__BB37_2345:
	shl.b64 	%rd19535, %rd39229, 3;
	add.s64 	%rd19536, %rd39188, %rd19535;
	ld.u64 	%rd19537, [%rd19536];
	and.b64  	%rd19538, %rd19537, 255;
	xor.b64  	%rd19539, %rd19538, %rd39231;
	mul.lo.s64 	%rd19540, %rd19539, 1099511628211;
	shr.u64 	%rd19541, %rd19537, 8;
	and.b64  	%rd19542, %rd19541, 255;
	xor.b64  	%rd19543, %rd19542, %rd19540;
	mul.lo.s64 	%rd19544, %rd19543, 1099511628211;
	shr.u64 	%rd19545, %rd19537, 16;
	and.b64  	%rd19546, %rd19545, 255;
	xor.b64  	%rd19547, %rd19546, %rd19544;
	mul.lo.s64 	%rd19548, %rd19547, 1099511628211;
	shr.u64 	%rd19549, %rd19537, 24;
	and.b64  	%rd19550, %rd19549, 255;
	xor.b64  	%rd19551, %rd19550, %rd19548;
	mul.lo.s64 	%rd19552, %rd19551, 1099511628211;
	shr.u64 	%rd19553, %rd19537, 32;
	and.b64  	%rd19554, %rd19553, 255;
	xor.b64  	%rd19555, %rd19554, %rd19552;
	mul.lo.s64 	%rd19556, %rd19555, 1099511628211;
	shr.u64 	%rd19557, %rd19537, 40;
	and.b64  	%rd19558, %rd19557, 255;
	xor.b64  	%rd19559, %rd19558, %rd19556;
	mul.lo.s64 	%rd19560, %rd19559, 1099511628211;
	shr.u64 	%rd19561, %rd19537, 48;
	and.b64  	%rd19562, %rd19561, 255;
	xor.b64  	%rd19563, %rd19562, %rd19560;
	mul.lo.s64 	%rd19564, %rd19563, 1099511628211;
	shr.u64 	%rd19565, %rd19537, 56;
	xor.b64  	%rd19566, %rd19565, %rd19564;
	mul.lo.s64 	%rd19567, %rd19566, 1099511628211;
	ld.u64 	%rd19568, [%rd19536+8];
	and.b64  	%rd19569, %rd19568, 255;
	xor.b64  	%rd19570, %rd19569, %rd19567;
	mul.lo.s64 	%rd19571, %rd19570, 1099511628211;
	shr.u64 	%rd19572, %rd19568, 8;
	and.b64  	%rd19573, %rd19572, 255;
	xor.b64  	%rd19574, %rd19573, %rd19571;
	mul.lo.s64 	%rd19575, %rd19574, 1099511628211;
	shr.u64 	%rd19576, %rd19568, 16;
	and.b64  	%rd19577, %rd19576, 255;
	xor.b64  	%rd19578, %rd19577, %rd19575;
	mul.lo.s64 	%rd19579, %rd19578, 1099511628211;
	shr.u64 	%rd19580, %rd19568, 24;
	and.b64  	%rd19581, %rd19580, 255;
	xor.b64  	%rd19582, %rd19581, %rd19579;
	mul.lo.s64 	%rd19583, %rd19582, 1099511628211;
	shr.u64 	%rd19584, %rd19568, 32;
	and.b64  	%rd19585, %rd19584, 255;
	xor.b64  	%rd19586, %rd19585, %rd19583;
	mul.lo.s64 	%rd19587, %rd19586, 1099511628211;
	shr.u64 	%rd19588, %rd19568, 40;
	and.b64  	%rd19589, %rd19588, 255;
	xor.b64  	%rd19590, %rd19589, %rd19587;
	mul.lo.s64 	%rd19591, %rd19590, 1099511628211;
	shr.u64 	%rd19592, %rd19568, 48;
	and.b64  	%rd19593, %rd19592, 255;
	xor.b64  	%rd19594, %rd19593, %rd19591;
	mul.lo.s64 	%rd19595, %rd19594, 1099511628211;
	shr.u64 	%rd19596, %rd19568, 56;
	xor.b64  	%rd19597, %rd19596, %rd19595;
	mul.lo.s64 	%rd39231, %rd19597, 1099511628211;
	add.s64 	%rd39229, %rd39229, 2;
	setp.ne.s64 	%p967, %rd39229, %rd3700;
	mov.u64 	%rd39232, %rd3700;
	@%p967 bra 	$L__BB37_2345;
$L__BB37_2346:
	setp.eq.s64 	%p968, %rd3699, 0;
	@%p968 bra 	$L__BB37_2348;
	shl.b64 	%rd19598, %rd39232, 3;
	add.s64 	%rd19599, %rd39188, %rd19598;
	ld.u64 	%rd19600, [%rd19599];
	and.b64  	%rd19601, %rd19600, 255;
	xor.b64  	%rd19602, %rd19601, %rd39231;
	mul.lo.s64 	%rd19603, %rd19602, 1099511628211;
	shr.u64 	%rd19604, %rd19600, 8;
	and.b64  	%rd19605, %rd19604, 255;
	xor.b64  	%rd19606, %rd19605, %rd19603;
	mul.lo.s64 	%rd19607, %rd19606, 1099511628211;
	shr.u64 	%rd19608, %rd19600, 16;
	and.b64  	%rd19609, %rd19608, 255;
	xor.b64  	%rd19610, %rd19609, %rd19607;
	mul.lo.s64 	%rd19611, %rd19610, 1099511628211;
	shr.u64 	%rd19612, %rd19600, 24;
	and.b64  	%rd19613, %rd19612, 255;
	xor.b64  	%rd19614, %rd19613, %rd19611;
	mul.lo.s64 	%rd19615, %rd19614, 1099511628211;
	shr.u64 	%rd19616, %rd19600, 32;
	and.b64  	%rd19617, %rd19616, 255;
	xor.b64  	%rd19618, %rd19617, %rd19615;
	mul.lo.s64 	%rd19619, %rd19618, 1099511628211;
	shr.u64 	%rd19620, %rd19600, 40;
	and.b64  	%rd19621, %rd19620, 255;
	xor.b64  	%rd19622, %rd19621, %rd19619;
	mul.lo.s64 	%rd19623, %rd19622, 1099511628211;
	shr.u64 	%rd19624, %rd19600, 48;
	and.b64  	%rd19625, %rd19624, 255;
	xor.b64  	%rd19626, %rd19625, %rd19623;
	mul.lo.s64 	%rd19627, %rd19626, 1099511628211;
	shr.u64 	%rd19628, %rd19600, 56;
	xor.b64  	%rd19629, %rd19628, %rd19627;
	mul.lo.s64 	%rd39231, %rd19629, 1099511628211;
$L__BB37_2348:
	setp.eq.s64 	%p969, %rd4132, 0;
	mov.b64 	%rd39237, -3750763034362895579;
	@%p969 bra 	$L__BB37_2354;
	setp.eq.s64 	%p970, %rd1953, 0;
	mov.b64 	%rd39237, -3750763034362895579;
	mov.b64 	%rd39238, 0;
	@%p970 bra 	$L__BB37_2352;
	mov.b64 	%rd39237, -3750763034362895579;
	mov.b64 	%rd39235, 0;
$L__BB37_2351:
	shl.b64 	%rd19636, %rd39235, 3;
	add.s64 	%rd19637, %rd39216, %rd19636;
	ld.u64 	%rd19638, [%rd19637];
	and.b64  	%rd19639, %rd19638, 255;
	xor.b64  	%rd19640, %rd19639, %rd39237;
	mul.lo.s64 	%rd19641, %rd19640, 1099511628211;
	shr.u64 	%rd19642, %rd19638, 8;
	and.b64  	%rd19643, %rd19642, 255;
	xor.b64  	%rd19644, %rd19643, %rd19641;
	mul.lo.s64 	%rd19645, %rd19644, 1099511628211;
	shr.u64 	%rd19646, %rd19638, 16;
	and.b64  	%rd19647, %rd19646, 255;
	xor.b64  	%rd19648, %rd19647, %rd19645;
	mul.lo.s64 	%rd19649, %rd19648, 1099511628211;
	shr.u64 	%rd19650, %rd19638, 24;
	and.b64  	%rd19651, %rd19650, 255;
	xor.b64  	%rd19652, %rd19651, %rd19649;
	mul.lo.s64 	%rd19653, %rd19652, 1099511628211;
	shr.u64 	%rd19654, %rd19638, 32;
	and.b64  	%rd19655, %rd19654, 255;
	xor.b64  	%rd19656, %rd19655, %rd19653;
	mul.lo.s64 	%rd19657, %rd19656, 1099511628211;
	shr.u64 	%rd19658, %rd19638, 40;
	and.b64  	%rd19659, %rd19658, 255;
	xor.b64  	%rd19660, %rd19659, %rd19657;
	mul.lo.s64 	%rd19661, %rd19660, 1099511628211;
	shr.u64 	%rd19662, %rd19638, 48;
	and.b64  	%rd19663, %rd19662, 255;
	xor.b64  	%rd19664, %rd19663, %rd19661;
	mul.lo.s64 	%rd19665, %rd19664, 1099511628211;
	shr.u64 	%rd19666, %rd19638, 56;
	xor.b64  	%rd19667, %rd19666, %rd19665;
	mul.lo.s64 	%rd19668, %rd19667, 1099511628211;
	ld.u64 	%rd19669, [%rd19637+8];
	and.b64  	%rd19670, %rd19669, 255;
	xor.b64  	%rd19671, %rd19670, %rd19668;
	mul.lo.s64 	%rd19672, %rd19671, 1099511628211;
	shr.u64 	%rd19673, %rd19669, 8;
	and.b64  	%rd19674, %rd19673, 255;
	xor.b64  	%rd19675, %rd19674, %rd19672;
	mul.lo.s64 	%rd19676, %rd19675, 1099511628211;
	shr.u64 	%rd19677, %rd19669, 16;
	and.b64  	%rd19678, %rd19677, 255;
	xor.b64  	%rd19679, %rd19678, %rd19676;
	mul.lo.s64 	%rd19680, %rd19679, 1099511628211;
	shr.u64 	%rd19681, %rd19669, 24;
	and.b64  	%rd19682, %rd19681, 255;
	xor.b64  	%rd19683, %rd19682, %rd19680;
	mul.lo.s64 	%rd19684, %rd19683, 1099511628211;
	shr.u64 	%rd19685, %rd19669, 32;
	and.b64  	%rd19686, %rd19685, 255;
	xor.b64  	%rd19687, %rd19686, %rd19684;
	mul.lo.s64 	%rd19688, %rd19687, 1099511628211;
	shr.u64 	%rd19689, %rd19669, 40;
	and.b64  	%rd19690, %rd19689, 255;
	xor.b64  	%rd19691, %rd19690, %rd19688;
	mul.lo.s64 	%rd19692, %rd19691, 1099511628211;
	shr.u64 	%rd19693, %rd19669, 48;
	and.b64  	%rd19694, %rd19693, 255;
	xor.b64  	%rd19695, %rd19694, %rd19692;
	mul.lo.s64 	%rd19696, %rd19695, 1099511628211;
	shr.u64 	%rd19697, %rd19669, 56;
	xor.b64  	%rd19698, %rd19697, %rd19696;
	mul.lo.s64 	%rd39237, %rd19698, 1099511628211;
	add.s64 	%rd39235, %rd39235, 2;
	setp.ne.s64 	%p971, %rd39235, %rd3700;
	mov.u64 	%rd39238, %rd3700;
	@%p971 bra 	$L__BB37_2351;
$L__BB37_2352:
	setp.eq.s64 	%p972, %rd3699, 0;
	@%p972 bra 	$L__BB37_2354;
	shl.b64 	%rd19699, %rd39238, 3;
	add.s64 	%rd19700, %rd39216, %rd19699;
	ld.u64 	%rd19701, [%rd19700];
	and.b64  	%rd19702, %rd19701, 255;
	xor.b64  	%rd19703, %rd19702, %rd39237;
	mul.lo.s64 	%rd19704, %rd19703, 1099511628211;
	shr.u64 	%rd19705, %rd19701, 8;
	and.b64  	%rd19706, %rd19705, 255;
	xor.b64  	%rd19707, %rd19706, %rd19704;
	mul.lo.s64 	%rd19708, %rd19707, 1099511628211;
	shr.u64 	%rd19709, %rd19701, 16;
	and.b64  	%rd19710, %rd19709, 255;
	xor.b64  	%rd19711, %rd19710, %rd19708;
	mul.lo.s64 	%rd19712, %rd19711, 1099511628211;
	shr.u64 	%rd19713, %rd19701, 24;
	and.b64  	%rd19714, %rd19713, 255;
	xor.b64  	%rd19715, %rd19714, %rd19712;
	mul.lo.s64 	%rd19716, %rd19715, 1099511628211;
	shr.u64 	%rd19717, %rd19701, 32;
	and.b64  	%rd19718, %rd19717, 255;
	xor.b64  	%rd19719, %rd19718, %rd19716;
	mul.lo.s64 	%rd19720, %rd19719, 1099511628211;
	shr.u64 	%rd19721, %rd19701, 40;
	and.b64  	%rd19722, %rd19721, 255;
	xor.b64  	%rd19723, %rd19722, %rd19720;
	mul.lo.s64 	%rd19724, %rd19723, 1099511628211;
	shr.u64 	%rd19725, %rd19701, 48;
	and.b64  	%rd19726, %rd19725, 255;
	xor.b64  	%rd19727, %rd19726, %rd19724;
	mul.lo.s64 	%rd19728, %rd19727, 1099511628211;
	shr.u64 	%rd19729, %rd19701, 56;
	xor.b64  	%rd19730, %rd19729, %rd19728;
	mul.lo.s64 	%rd39237, %rd19730, 1099511628211;
$L__BB37_2354:
	setp.lt.u64 	%p2076, %rd39231, %rd39237;
	bra.uni 	$L__BB37_2359;
$L__BB37_2355:
	setp.eq.s32 	%p974, %r118, 0;
	mov.pred 	%p2076, %p952;
	@%p974 bra 	$L__BB37_2359;
	mov.b64 	%rd39241, 0;
$L__BB37_2357:
	shl.b64 	%rd19732, %rd39241, 3;
	add.s64 	%rd19733, %rd39188, %rd19732;
	ld.u64 	%rd3880, [%rd19733];
	add.s64 	%rd19734, %rd39216, %rd19732;
	ld.u64 	%rd3881, [%rd19734];
	setp.lt.u64 	%p976, %rd3880, %rd3881;
	mov.pred 	%p2076, %p954;
	@%p976 bra 	$L__BB37_2359;
	setp.le.u64 	%p978, %rd3880, %rd3881;
	add.s64 	%rd39241, %rd39241, 1;
	setp.lt.u64 	%p979, %rd39241, %rd1952;
	and.pred  	%p980, %p978, %p979;
	mov.pred 	%p2076, %p952;
	@%p980 bra 	$L__BB37_2357;
$L__BB37_2359:
	selp.b64 	%rd39127, %rd39188, %rd39216, %p2076;
	selp.u32 	%r271, 1, 0, %p2076;
	add.s32 	%r96, %r94, %r271;
	not.pred 	%p981, %p2076;
	selp.u32 	%r272, 1, 0, %p981;
	add.s32 	%r97, %r95, %r272;
	@%p2076 bra 	$L__BB37_2361;
	shl.b32 	%r273, %r97, 3;
	add.s32 	%r275, %r259, %r273;
	ld.shared.u64 	%rd39216, [%r275];
	bra.uni 	$L__BB37_2362;
$L__BB37_2361:
	shl.b32 	%r276, %r96, 3;
	add.s32 	%r278, %r259, %r276;
	ld.shared.u64 	%rd39188, [%r278];
$L__BB37_2362:
	setp.ge.s32 	%p983, %r96, %r78;
	mov.pred 	%p982, 0;
	mov.pred 	%p2077, %p982;
	@%p983 bra 	$L__BB37_2394;
	setp.ge.s32 	%p985, %r97, %r77;
	mov.pred 	%p984, -1;
	mov.pred 	%p2077, %p984;
	@%p985 bra 	$L__BB37_2394;
	setp.eq.s64 	%p986, %rd4132, 0;
	mov.b64 	%rd39246, -3750763034362895579;
	@%p986 bra 	$L__BB37_2370;
	setp.eq.s64 	%p987, %rd1953, 0;
	mov.b64 	%rd39246, -3750763034362895579;
	mov.b64 	%rd39247, 0;
	@%p987 bra 	$L__BB37_2368;
	mov.b64 	%rd39246, -3750763034362895579;
	mov.b64 	%rd39244, 0;
$L__BB37_2367:
	shl.b64 	%rd19742, %rd39244, 3;
	add.s64 	%rd19743, %rd39188, %rd19742;
	ld.u64 	%rd19744, [%rd19743];
	and.b64  	%rd19745, %rd19744, 255;
	xor.b64  	%rd19746, %rd19745, %rd39246;
	mul.lo.s64 	%rd19747, %rd19746, 1099511628211;
	shr.u64 	%rd19748, %rd19744, 8;
	and.b64  	%rd19749, %rd19748, 255;
	xor.b64  	%rd19750, %rd19749, %rd19747;
	mul.lo.s64 	%rd19751, %rd19750, 1099511628211;
	shr.u64 	%rd19752, %rd19744, 16;
	and.b64  	%rd19753, %rd19752, 255;
	xor.b64  	%rd19754, %rd19753, %rd19751;
	mul.lo.s64 	%rd19755, %rd19754, 1099511628211;
	shr.u64 	%rd19756, %rd19744, 24;
	and.b64  	%rd19757, %rd19756, 255;
	xor.b64  	%rd19758, %rd19757, %rd19755;
	mul.lo.s64 	%rd19759, %rd19758, 1099511628211;
	shr.u64 	%rd19760, %rd19744, 32;
	and.b64  	%rd19761, %rd19760, 255;
	xor.b64  	%rd19762, %rd19761, %rd19759;
	mul.lo.s64 	%rd19763, %rd19762, 1099511628211;
	shr.u64 	%rd19764, %rd19744, 40;
	and.b64  	%rd19765, %rd19764, 255;
	xor.b64  	%rd19766, %rd19765, %rd19763;
	mul.lo.s64 	%rd19767, %rd19766, 1099511628211;
	shr.u64 	%rd19768, %rd19744, 48;
	and.b64  	%rd19769, %rd19768, 255;
	xor.b64  	%rd19770, %rd19769, %rd19767;
	mul.lo.s64 	%rd19771, %rd19770, 1099511628211;
	shr.u64 	%rd19772, %rd19744, 56;
	xor.b64  	%rd19773, %rd19772, %rd19771;
	mul.lo.s64 	%rd19774, %rd19773, 1099511628211;
	ld.u64 	%rd19775, [%rd19743+8];
	and.b64  	%rd19776, %rd19775, 255;
	xor.b64  	%rd19777, %rd19776, %rd19774;
	mul.lo.s64 	%rd19778, %rd19777, 1099511628211;
	shr.u64 	%rd19779, %rd19775, 8;
	and.b64  	%rd19780, %rd19779, 255;
	xor.b64  	%rd19781, %rd19780, %rd19778;
	mul.lo.s64 	%rd19782, %rd19781, 1099511628211;
	shr.u64 	%rd19783, %rd19775, 16;
	and.b64  	%rd19784, %rd19783, 255;
	xor.b64  	%rd19785, %rd19784, %rd19782;
	mul.lo.s64 	%rd19786, %rd19785, 1099511628211;
	shr.u64 	%rd19787, %rd19775, 24;
	and.b64  	%rd19788, %rd19787, 255;
	xor.b64  	%rd19789, %rd19788, %rd19786;
	mul.lo.s64 	%rd19790, %rd19789, 1099511628211;
	shr.u64 	%rd19791, %rd19775, 32;
	and.b64  	%rd19792, %rd19791, 255;
	xor.b64  	%rd19793, %rd19792, %rd19790;
	mul.lo.s64 	%rd19794, %rd19793, 1099511628211;
	shr.u64 	%rd19795, %rd19775, 40;
	and.b64  	%rd19796, %rd19795, 255;
	xor.b64  	%rd19797, %rd19796, %rd19794;
	mul.lo.s64 	%rd19798, %rd19797, 1099511628211;
	shr.u64 	%rd19799, %rd19775, 48;
	and.b64  	%rd19800, %rd19799, 255;
	xor.b64  	%rd19801, %rd19800, %rd19798;
	mul.lo.s64 	%rd19802, %rd19801, 1099511628211;
	shr.u64 	%rd19803, %rd19775, 56;
	xor.b64  	%rd19804, %rd19803, %rd19802;
	mul.lo.s64 	%rd39246, %rd19804, 1099511628211;
	add.s64 	%rd39244, %rd39244, 2;
	setp.ne.s64 	%p988, %rd39244, %rd3700;
	mov.u64 	%rd39247, %rd3700;
	@%p988 bra 	$L__BB37_2367;
$L__BB37_2368:
	setp.eq.s64 	%p989, %rd3699, 0;
	@%p989 bra 	$L__BB37_2370;
	shl.b64 	%rd19805, %rd39247, 3;
	add.s64 	%rd19806, %rd39188, %rd19805;
	ld.u64 	%rd19807, [%rd19806];
	and.b64  	%rd19808, %rd19807, 255;
	xor.b64  	%rd19809, %rd19808, %rd39246;
	mul.lo.s64 	%rd19810, %rd19809, 1099511628211;
	shr.u64 	%rd19811, %rd19807, 8;
	and.b64  	%rd19812, %rd19811, 255;
	xor.b64  	%rd19813, %rd19812, %rd19810;
	mul.lo.s64 	%rd19814, %rd19813, 1099511628211;
	shr.u64 	%rd19815, %rd19807, 16;
	and.b64  	%rd19816, %rd19815, 255;
	xor.b64  	%rd19817, %rd19816, %rd19814;
	mul.lo.s64 	%rd19818, %rd19817, 1099511628211;
	shr.u64 	%rd19819, %rd19807, 24;
	and.b64  	%rd19820, %rd19819, 255;
	xor.b64  	%rd19821, %rd19820, %rd19818;
	mul.lo.s64 	%rd19822, %rd19821, 1099511628211;
	shr.u64 	%rd19823, %rd19807, 32;
	and.b64  	%rd19824, %rd19823, 255;
	xor.b64  	%rd19825, %rd19824, %rd19822;
	mul.lo.s64 	%rd19826, %rd19825, 1099511628211;
	shr.u64 	%rd19827, %rd19807, 40;
	and.b64  	%rd19828, %rd19827, 255;
	xor.b64  	%rd19829, %rd19828, %rd19826;
	mul.lo.s64 	%rd19830, %rd19829, 1099511628211;
	shr.u64 	%rd19831, %rd19807, 48;
	and.b64  	%rd19832, %rd19831, 255;
	xor.b64  	%rd19833, %rd19832, %rd19830;
	mul.lo.s64 	%rd19834, %rd19833, 1099511628211;
	shr.u64 	%rd19835, %rd19807, 56;
	xor.b64  	%rd19836, %rd19835, %rd19834;
	mul.lo.s64 	%rd39246, %rd19836, 1099511628211;
$L__BB37_2370:
	setp.eq.s64 	%p990, %rd4132, 0;
	mov.b64 	%rd39252, -3750763034362895579;
	@%p990 bra 	$L__BB37_2376;
	setp.eq.s64 	%p991, %rd1953, 0;
	mov.b64 	%rd39252, -3750763034362895579;
	mov.b64 	%rd39253, 0;
	@%p991 bra 	$L__BB37_2374;
	mov.b64 	%rd39252, -3750763034362895579;
	mov.b64 	%rd39250, 0;
$L__BB37_2373:
	shl.b64 	%rd19843, %rd39250, 3;
	add.s64 	%rd19844, %rd39216, %rd19843;
	ld.u64 	%rd19845, [%rd19844];
	and.b64  	%rd19846, %rd19845, 255;
	xor.b64  	%rd19847, %rd19846, %rd39252;
	mul.lo.s64 	%rd19848, %rd19847, 1099511628211;
	shr.u64 	%rd19849, %rd19845, 8;
	and.b64  	%rd19850, %rd19849, 255;
	xor.b64  	%rd19851, %rd19850, %rd19848;
	mul.lo.s64 	%rd19852, %rd19851, 1099511628211;
	shr.u64 	%rd19853, %rd19845, 16;
	and.b64  	%rd19854, %rd19853, 255;
	xor.b64  	%rd19855, %rd19854, %rd19852;
	mul.lo.s64 	%rd19856, %rd19855, 1099511628211;
	shr.u64 	%rd19857, %rd19845, 24;
	and.b64  	%rd19858, %rd19857, 255;
	xor.b64  	%rd19859, %rd19858, %rd19856;
	mul.lo.s64 	%rd19860, %rd19859, 1099511628211;
	shr.u64 	%rd19861, %rd19845, 32;
	and.b64  	%rd19862, %rd19861, 255;
	xor.b64  	%rd19863, %rd19862, %rd19860;
	mul.lo.s64 	%rd19864, %rd19863, 1099511628211;
	shr.u64 	%rd19865, %rd19845, 40;
	and.b64  	%rd19866, %rd19865, 255;
	xor.b64  	%rd19867, %rd19866, %rd19864;
	mul.lo.s64 	%rd19868, %rd19867, 1099511628211;
	shr.u64 	%rd19869, %rd19845, 48;
	and.b64  	%rd19870, %rd19869, 255;
	xor.b64  	%rd19871, %rd19870, %rd19868;
	mul.lo.s64 	%rd19872, %rd19871, 1099511628211;
	shr.u64 	%rd19873, %rd19845, 56;
	xor.b64  	%rd19874, %rd19873, %rd19872;
	mul.lo.s64 	%rd19875, %rd19874, 1099511628211;
	ld.u64 	%rd19876, [%rd19844+8];
	and.b64  	%rd19877, %rd19876, 255;
	xor.b64  	%rd19878, %rd19877, %rd19875;
	mul.lo.s64 	%rd19879, %rd19878, 1099511628211;
	shr.u64 	%rd19880, %rd19876, 8;
	and.b64  	%rd19881, %rd19880, 255;
	xor.b64  	%rd19882, %rd19881, %rd19879;
	mul.lo.s64 	%rd19883, %rd19882, 1099511628211;
	shr.u64 	%rd19884, %rd19876, 16;
	and.b64  	%rd19885, %rd19884, 255;
	xor.b64  	%rd19886, %rd19885, %rd19883;
	mul.lo.s64 	%rd19887, %rd19886, 1099511628211;
	shr.u64 	%rd19888, %rd19876, 24;
	and.b64  	%rd19889, %rd19888, 255;
	xor.b64  	%rd19890, %rd19889, %rd19887;
	mul.lo.s64 	%rd19891, %rd19890, 1099511628211;
	shr.u64 	%rd19892, %rd19876, 32;
	and.b64  	%rd19893, %rd19892, 255;
	xor.b64  	%rd19894, %rd19893, %rd19891;
	mul.lo.s64 	%rd19895, %rd19894, 1099511628211;
	shr.u64 	%rd19896, %rd19876, 40;
	and.b64  	%rd19897, %rd19896, 255;
	xor.b64  	%rd19898, %rd19897, %rd19895;
	mul.lo.s64 	%rd19899, %rd19898, 1099511628211;
	shr.u64 	%rd19900, %rd19876, 48;
	and.b64  	%rd19901, %rd19900, 255;
	xor.b64  	%rd19902, %rd19901, %rd19899;
	mul.lo.s64 	%rd19903, %rd19902, 1099511628211;
	shr.u64 	%rd19904, %rd19876, 56;
	xor.b64  	%rd19905, %rd19904, %rd19903;
	mul.lo.s64 	%rd39252, %rd19905, 1099511628211;
	add.s64 	%rd39250, %rd39250, 2;
	setp.ne.s64 	%p992, %rd39250, %rd3700;
	mov.u64 	%rd39253, %rd3700;
	@%p992 bra 	$L__BB37_2373;
$L__BB37_2374:
	setp.eq.s64 	%p993, %rd3699, 0;
	@%p993 bra 	$L__BB37_2376;
	shl.b64 	%rd19906, %rd39253, 3;
	add.s64 	%rd19907, %rd39216, %rd19906;
	ld.u64 	%rd19908, [%rd19907];
	and.b64  	%rd19909, %rd19908, 255;
	xor.b64  	%rd19910, %rd19909, %rd39252;
	mul.lo.s64 	%rd19911, %rd19910, 1099511628211;
	shr.u64 	%rd19912, %rd19908, 8;
	and.b64  	%rd19913, %rd19912, 255;
	xor.b64  	%rd19914, %rd19913, %rd19911;
	mul.lo.s64 	%rd19915, %rd19914, 1099511628211;
	shr.u64 	%rd19916, %rd19908, 16;
	and.b64  	%rd19917, %rd19916, 255;
	xor.b64  	%rd19918, %rd19917, %rd19915;
	mul.lo.s64 	%rd19919, %rd19918, 1099511628211;
	shr.u64 	%rd19920, %rd19908, 24;
	and.b64  	%rd19921, %rd19920, 255;
	xor.b64  	%rd19922, %rd19921, %rd19919;
	mul.lo.s64 	%rd19923, %rd19922, 1099511628211;
	shr.u64 	%rd19924, %rd19908, 32;
	and.b64  	%rd19925, %rd19924, 255;
	xor.b64  	%rd19926, %rd19925, %rd19923;
	mul.lo.s64 	%rd19927, %rd19926, 1099511628211;
	shr.u64 	%rd19928, %rd19908, 40;
	and.b64  	%rd19929, %rd19928, 255;
	xor.b64  	%rd19930, %rd19929, %rd19927;
	mul.lo.s64 	%rd19931, %rd19930, 1099511628211;
	shr.u64 	%rd19932, %rd19908, 48;
	and.b64  	%rd19933, %rd19932, 255;
	xor.b64  	%rd19934, %rd19933, %rd19931;
	mul.lo.s64 	%rd19935, %rd19934, 1099511628211;
	shr.u64 	%rd19936, %rd19908, 56;
	xor.b64  	%rd19937, %rd19936, %rd19935;
	mul.lo.s64 	%rd39252, %rd19937, 1099511628211;
$L__BB37_2376:
	setp.eq.s64 	%p994, %rd39246, %rd39252;
	@%p994 bra 	$L__BB37_2390;
	setp.eq.s64 	%p995, %rd4132, 0;
	mov.b64 	%rd39258, -3750763034362895579;
	@%p995 bra 	$L__BB37_2383;
	setp.eq.s64 	%p996, %rd1953, 0;
	mov.b64 	%rd39258, -3750763034362895579;
	mov.b64 	%rd39259, 0;
	@%p996 bra 	$L__BB37_2381;
	mov.b64 	%rd39258, -3750763034362895579;
	mov.b64 	%rd39256, 0;
$L__BB37_2380:
	shl.b64 	%rd19944, %rd39256, 3;
	add.s64 	%rd19945, %rd39188, %rd19944;
	ld.u64 	%rd19946, [%rd19945];
	and.b64  	%rd19947, %rd19946, 255;
	xor.b64  	%rd19948, %rd19947, %rd39258;
	mul.lo.s64 	%rd19949, %rd19948, 1099511628211;
	shr.u64 	%rd19950, %rd19946, 8;
	and.b64  	%rd19951, %rd19950, 255;
	xor.b64  	%rd19952, %rd19951, %rd19949;
	mul.lo.s64 	%rd19953, %rd19952, 1099511628211;
	shr.u64 	%rd19954, %rd19946, 16;
	and.b64  	%rd19955, %rd19954, 255;
	xor.b64  	%rd19956, %rd19955, %rd19953;
	mul.lo.s64 	%rd19957, %rd19956, 1099511628211;
	shr.u64 	%rd19958, %rd19946, 24;
	and.b64  	%rd19959, %rd19958, 255;
	xor.b64  	%rd19960, %rd19959, %rd19957;
	mul.lo.s64 	%rd19961, %rd19960, 1099511628211;
	shr.u64 	%rd19962, %rd19946, 32;
	and.b64  	%rd19963, %rd19962, 255;
	xor.b64  	%rd19964, %rd19963, %rd19961;
	mul.lo.s64 	%rd19965, %rd19964, 1099511628211;
	shr.u64 	%rd19966, %rd19946, 40;
	and.b64  	%rd19967, %rd19966, 255;
	xor.b64  	%rd19968, %rd19967, %rd19965;
	mul.lo.s64 	%rd19969, %rd19968, 1099511628211;
	shr.u64 	%rd19970, %rd19946, 48;
	and.b64  	%rd19971, %rd19970, 255;
	xor.b64  	%rd19972, %rd19971, %rd19969;
	mul.lo.s64 	%rd19973, %rd19972, 1099511628211;
	shr.u64 	%rd19974, %rd19946, 56;
	xor.b64  	%rd19975, %rd19974, %rd19973;
	mul.lo.s64 	%rd19976, %rd19975, 1099511628211;
	ld.u64 	%rd19977, [%rd19945+8];
	and.b64  	%rd19978, %rd19977, 255;
	xor.b64  	%rd19979, %rd19978, %rd19976;
	mul.lo.s64 	%rd19980, %rd19979, 1099511628211;
	shr.u64 	%rd19981, %rd19977, 8;
	and.b64  	%rd19982, %rd19981, 255;
	xor.b64  	%rd19983, %rd19982, %rd19980;
	mul.lo.s64 	%rd19984, %rd19983, 1099511628211;
	shr.u64 	%rd19985, %rd19977, 16;
	and.b64  	%rd19986, %rd19985, 255;
	xor.b64  	%rd19987, %rd19986, %rd19984;
	mul.lo.s64 	%rd19988, %rd19987, 1099511628211;
	shr.u64 	%rd19989, %rd19977, 24;
	and.b64  	%rd19990, %rd19989, 255;
	xor.b64  	%rd19991, %rd19990, %rd19988;
	mul.lo.s64 	%rd19992, %rd19991, 1099511628211;
	shr.u64 	%rd19993, %rd19977, 32;
	and.b64  	%rd19994, %rd19993, 255;
	xor.b64  	%rd19995, %rd19994, %rd19992;
	mul.lo.s64 	%rd19996, %rd19995, 1099511628211;
	shr.u64 	%rd19997, %rd19977, 40;
	and.b64  	%rd19998, %rd19997, 255;
	xor.b64  	%rd19999, %rd19998, %rd19996;
	mul.lo.s64 	%rd20000, %rd19999, 1099511628211;
	shr.u64 	%rd20001, %rd19977, 48;
	and.b64  	%rd20002, %rd20001, 255;
	xor.b64  	%rd20003, %rd20002, %rd20000;
	mul.lo.s64 	%rd20004, %rd20003, 1099511628211;
	shr.u64 	%rd20005, %rd19977, 56;
	xor.b64  	%rd20006, %rd20005, %rd20004;
	mul.lo.s64 	%rd39258, %rd20006, 1099511628211;
	add.s64 	%rd39256, %rd39256, 2;
	setp.ne.s64 	%p997, %rd39256, %rd3700;
	mov.u64 	%rd39259, %rd3700;
	@%p997 bra 	$L__BB37_2380;
$L__BB37_2381:
	setp.eq.s64 	%p998, %rd3699, 0;
	@%p998 bra 	$L__BB37_2383;
	shl.b64 	%rd20007, %rd39259, 3;
	add.s64 	%rd20008, %rd39188, %rd20007;
	ld.u64 	%rd20009, [%rd20008];
	and.b64  	%rd20010, %rd20009, 255;
	xor.b64  	%rd20011, %rd20010, %rd39258;
	mul.lo.s64 	%rd20012, %rd20011, 1099511628211;
	shr.u64 	%rd20013, %rd20009, 8;
	and.b64  	%rd20014, %rd20013, 255;
	xor.b64  	%rd20015, %rd20014, %rd20012;
	mul.lo.s64 	%rd20016, %rd20015, 1099511628211;
	shr.u64 	%rd20017, %rd20009, 16;
	and.b64  	%rd20018, %rd20017, 255;
	xor.b64  	%rd20019, %rd20018, %rd20016;
	mul.lo.s64 	%rd20020, %rd20019, 1099511628211;
	shr.u64 	%rd20021, %rd20009, 24;
	and.b64  	%rd20022, %rd20021, 255;
	xor.b64  	%rd20023, %rd20022, %rd20020;
	mul.lo.s64 	%rd20024, %rd20023, 1099511628211;
	shr.u64 	%rd20025, %rd20009, 32;
	and.b64  	%rd20026, %rd20025, 255;
	xor.b64  	%rd20027, %rd20026, %rd20024;
	mul.lo.s64 	%rd20028, %rd20027, 1099511628211;
	shr.u64 	%rd20029, %rd20009, 40;
	and.b64  	%rd20030, %rd20029, 255;
	xor.b64  	%rd20031, %rd20030, %rd20028;
	mul.lo.s64 	%rd20032, %rd20031, 1099511628211;
	shr.u64 	%rd20033, %rd20009, 48;
	and.b64  	%rd20034, %rd20033, 255;
	xor.b64  	%rd20035, %rd20034, %rd20032;
	mul.lo.s64 	%rd20036, %rd20035, 1099511628211;
	shr.u64 	%rd20037, %rd20009, 56;
	xor.b64  	%rd20038, %rd20037, %rd20036;
	mul.lo.s64 	%rd39258, %rd20038, 1099511628211;
$L__BB37_2383:
	setp.eq.s64 	%p999, %rd4132, 0;
	mov.b64 	%rd39264, -3750763034362895579;
	@%p999 bra 	$L__BB37_2389;
	setp.eq.s64 	%p1000, %rd1953, 0;
	mov.b64 	%rd39264, -3750763034362895579;
	mov.b64 	%rd39265, 0;
	@%p1000 bra 	$L__BB37_2387;
	mov.b64 	%rd39264, -3750763034362895579;
	mov.b64 	%rd39262, 0;
$L__BB37_2386:
	shl.b64 	%rd20045, %rd39262, 3;
	add.s64 	%rd20046, %rd39216, %rd20045;
	ld.u64 	%rd20047, [%rd20046];
	and.b64  	%rd20048, %rd20047, 255;
	xor.b64  	%rd20049, %rd20048, %rd39264;
	mul.lo.s64 	%rd20050, %rd20049, 1099511628211;
	shr.u64 	%rd20051, %rd20047, 8;
	and.b64  	%rd20052, %rd20051, 255;
	xor.b64  	%rd20053, %rd20052, %rd20050;
	mul.lo.s64 	%rd20054, %rd20053, 1099511628211;
	shr.u64 	%rd20055, %rd20047, 16;
	and.b64  	%rd20056, %rd20055, 255;
	xor.b64  	%rd20057, %rd20056, %rd20054;
	mul.lo.s64 	%rd20058, %rd20057, 1099511628211;
	shr.u64 	%rd20059, %rd20047, 24;
	and.b64  	%rd20060, %rd20059, 255;
	xor.b64  	%rd20061, %rd20060, %rd20058;
	mul.lo.s64 	%rd20062, %rd20061, 1099511628211;
	shr.u64 	%rd20063, %rd20047, 32;
	and.b64  	%rd20064, %rd20063, 255;
	xor.b64  	%rd20065, %rd20064, %rd20062;
	mul.lo.s64 	%rd20066, %rd20065, 1099511628211;
	shr.u64 	%rd20067, %rd20047, 40;
	and.b64  	%rd20068, %rd20067, 255;
	xor.b64  	%rd20069, %rd20068, %rd20066;
	mul.lo.s64 	%rd20070, %rd20069, 1099511628211;
	shr.u64 	%rd20071, %rd20047, 48;
	and.b64  	%rd20072, %rd20071, 255;
	xor.b64  	%rd20073, %rd20072, %rd20070;
	mul.lo.s64 	%rd20074, %rd20073, 1099511628211;
	shr.u64 	%rd20075, %rd20047, 56;
	xor.b64  	%rd20076, %rd20075, %rd20074;
	mul.lo.s64 	%rd20077, %rd20076, 1099511628211;
	ld.u64 	%rd20078, [%rd20046+8];
	and.b64  	%rd20079, %rd20078, 255;
	xor.b64  	%rd20080, %rd20079, %rd20077;
	mul.lo.s64 	%rd20081, %rd20080, 1099511628211;
	shr.u64 	%rd20082, %rd20078, 8;
	and.b64  	%rd20083, %rd20082, 255;
	xor.b64  	%rd20084, %rd20083, %rd20081;
	mul.lo.s64 	%rd20085, %rd20084, 1099511628211;
	shr.u64 	%rd20086, %rd20078, 16;
	and.b64  	%rd20087, %rd20086, 255;
	xor.b64  	%rd20088, %rd20087, %rd20085;
	mul.lo.s64 	%rd20089, %rd20088, 1099511628211;
	shr.u64 	%rd20090, %rd20078, 24;
	and.b64  	%rd20091, %rd20090, 255;
	xor.b64  	%rd20092, %rd20091, %rd20089;
	mul.lo.s64 	%rd20093, %rd20092, 1099511628211;
	shr.u64 	%rd20094, %rd20078, 32;
	and.b64  	%rd20095, %rd20094, 255;
	xor.b64  	%rd20096, %rd20095, %rd20093;
	mul.lo.s64 	%rd20097, %rd20096, 1099511628211;
	shr.u64 	%rd20098, %rd20078, 40;
	and.b64  	%rd20099, %rd20098, 255;
	xor.b64  	%rd20100, %rd20099, %rd20097;
	mul.lo.s64 	%rd20101, %rd20100, 1099511628211;
	shr.u64 	%rd20102, %rd20078, 48;
	and.b64  	%rd20103, %rd20102, 255;
	xor.b64  	%rd20104, %rd20103, %rd20101;
	mul.lo.s64 	%rd20105, %rd20104, 1099511628211;
	shr.u64 	%rd20106, %rd20078, 56;
	xor.b64  	%rd20107, %rd20106, %rd20105;
	mul.lo.s64 	%rd39264, %rd20107, 1099511628211;
	add.s64 	%rd39262, %rd39262, 2;
	setp.ne.s64 	%p1001, %rd39262, %rd3700;
	mov.u64 	%rd39265, %rd3700;
	@%p1001 bra 	$L__BB37_2386;
$L__BB37_2387:
	setp.eq.s64 	%p1002, %rd3699, 0;
	@%p1002 bra 	$L__BB37_2389;
	shl.b64 	%rd20108, %rd39265, 3;
	add.s64 	%rd20109, %rd39216, %rd20108;
	ld.u64 	%rd20110, [%rd20109];
	and.b64  	%rd20111, %rd20110, 255;
	xor.b64  	%rd20112, %rd20111, %rd39264;
	mul.lo.s64 	%rd20113, %rd20112, 1099511628211;
	shr.u64 	%rd20114, %rd20110, 8;
	and.b64  	%rd20115, %rd20114, 255;
	xor.b64  	%rd20116, %rd20115, %rd20113;
	mul.lo.s64 	%rd20117, %rd20116, 1099511628211;
	shr.u64 	%rd20118, %rd20110, 16;
	and.b64  	%rd20119, %rd20118, 255;
	xor.b64  	%rd20120, %rd20119, %rd20117;
	mul.lo.s64 	%rd20121, %rd20120, 1099511628211;
	shr.u64 	%rd20122, %rd20110, 24;
	and.b64  	%rd20123, %rd20122, 255;
	xor.b64  	%rd20124, %rd20123, %rd20121;
	mul.lo.s64 	%rd20125, %rd20124, 1099511628211;
	shr.u64 	%rd20126, %rd20110, 32;
	and.b64  	%rd20127, %rd20126, 255;
	xor.b64  	%rd20128, %rd20127, %rd20125;
	mul.lo.s64 	%rd20129, %rd20128, 1099511628211;
	shr.u64 	%rd20130, %rd20110, 40;
	and.b64  	%rd20131, %rd20130, 255;
	xor.b64  	%rd20132, %rd20131, %rd20129;
	mul.lo.s64 	%rd20133, %rd20132, 1099511628211;
	shr.u64 	%rd20134, %rd20110, 48;
	and.b64  	%rd20135, %rd20134, 255;
	xor.b64  	%rd20136, %rd20135, %rd20133;
	mul.lo.s64 	%rd20137, %rd20136, 1099511628211;
	shr.u64 	%rd20138, %rd20110, 56;
	xor.b64  	%rd20139, %rd20138, %rd20137;
	mul.lo.s64 	%rd39264, %rd20139, 1099511628211;
$L__BB37_2389:
	setp.lt.u64 	%p2077, %rd39258, %rd39264;
	bra.uni 	$L__BB37_2394;
$L__BB37_2390:
	setp.eq.s32 	%p1004, %r118, 0;
	mov.pred 	%p2077, %p982;
	@%p1004 bra 	$L__BB37_2394;
	mov.b64 	%rd39268, 0;
$L__BB37_2392:
	shl.b64 	%rd20141, %rd39268, 3;
	add.s64 	%rd20142, %rd39188, %rd20141;
	ld.u64 	%rd3925, [%rd20142];
	add.s64 	%rd20143, %rd39216, %rd20141;
	ld.u64 	%rd3926, [%rd20143];
	setp.lt.u64 	%p1006, %rd3925, %rd3926;
	mov.pred 	%p2077, %p984;
	@%p1006 bra 	$L__BB37_2394;
	setp.le.u64 	%p1008, %rd3925, %rd3926;
	add.s64 	%rd39268, %rd39268, 1;
	setp.lt.u64 	%p1009, %rd39268, %rd1952;
	and.pred  	%p1010, %p1008, %p1009;
	mov.pred 	%p2077, %p982;
	@%p1010 bra 	$L__BB37_2392;
$L__BB37_2394:
	selp.b64 	%rd39126, %rd39188, %rd39216, %p2077;
	selp.u32 	%r279, 1, 0, %p2077;
	add.s32 	%r98, %r96, %r279;
	not.pred 	%p1011, %p2077;
	selp.u32 	%r280, 1, 0, %p1011;
	add.s32 	%r99, %r97, %r280;
	@%p2077 bra 	$L__BB37_2396;
	shl.b32 	%r281, %r99, 3;
	add.s32 	%r283, %r259, %r281;
	ld.shared.u64 	%rd39216, [%r283];
	bra.uni 	$L__BB37_2397;
$L__BB37_2396:
	shl.b32 	%r284, %r98, 3;
	add.s32 	%r286, %r259, %r284;
	ld.shared.u64 	%rd39188, [%r286];
$L__BB37_2397:
	setp.ge.s32 	%p1013, %r98, %r78;
	mov.pred 	%p1012, 0;
	mov.pred 	%p2078, %p1012;
	@%p1013 bra 	$L__BB37_2429;
	setp.ge.s32 	%p1015, %r99, %r77;
	mov.pred 	%p1014, -1;
	mov.pred 	%p2078, %p1014;
	@%p1015 bra 	$L__BB37_2429;
	setp.eq.s64 	%p1016, %rd4132, 0;
	mov.b64 	%rd39273, -3750763034362895579;
	@%p1016 bra 	$L__BB37_2405;
	setp.eq.s64 	%p1017, %rd1953, 0;
	mov.b64 	%rd39273, -3750763034362895579;
	mov.b64 	%rd39274, 0;
	@%p1017 bra 	$L__BB37_2403;
	mov.b64 	%rd39273, -3750763034362895579;
	mov.b64 	%rd39271, 0;
$L__BB37_2402:
	shl.b64 	%rd20151, %rd39271, 3;
	add.s64 	%rd20152, %rd39188, %rd20151;
	ld.u64 	%rd20153, [%rd20152];
	and.b64  	%rd20154, %rd20153, 255;
	xor.b64  	%rd20155, %rd20154, %rd39273;
	mul.lo.s64 	%rd20156, %rd20155, 1099511628211;
	shr.u64 	%rd20157, %rd20153, 8;
	and.b64  	%rd20158, %rd20157, 255;
	xor.b64  	%rd20159, %rd20158, %rd20156;
	mul.lo.s64 	%rd20160, %rd20159, 1099511628211;
	shr.u64 	%rd20161, %rd20153, 16;
	and.b64  	%rd20162, %rd20161, 255;
	xor.b64  	%rd20163, %rd20162, %rd20160;
	mul.lo.s64 	%rd20164, %rd20163, 1099511628211;
	shr.u64 	%rd20165, %rd20153, 24;
	and.b64  	%rd20166, %rd20165, 255;
	xor.b64  	%rd20167, %rd20166, %rd20164;
	mul.lo.s64 	%rd20168, %rd20167, 1099511628211;
	shr.u64 	%rd20169, %rd20153, 32;
	and.b64  	%rd20170, %rd20169, 255;
	xor.b64  	%rd20171, %rd20170, %rd20168;
	mul.lo.s64 	%rd20172, %rd20171, 1099511628211;
	shr.u64 	%rd20173, %rd20153, 40;
	and.b64  	%rd20174, %rd20173, 255;
	xor.b64  	%rd20175, %rd20174, %rd20172;
	mul.lo.s64 	%rd20176, %rd20175, 1099511628211;
	shr.u64 	%rd20177, %rd20153, 48;
	and.b64  	%rd20178, %rd20177, 255;
	xor.b64  	%rd20179, %rd20178, %rd20176;
	mul.lo.s64 	%rd20180, %rd20179, 1099511628211;
	shr.u64 	%rd20181, %rd20153, 56;
	xor.b64  	%rd20182, %rd20181, %rd20180;
	mul.lo.s64 	%rd20183, %rd20182, 1099511628211;
	ld.u64 	%rd20184, [%rd20152+8];
	and.b64  	%rd20185, %rd20184, 255;
	xor.b64  	%rd20186, %rd20185, %rd20183;
	mul.lo.s64 	%rd20187, %rd20186, 1099511628211;
	shr.u64 	%rd20188, %rd20184, 8;
	and.b64  	%rd20189, %rd20188, 255;
	xor.b64  	%rd20190, %rd20189, %rd20187;
	mul.lo.s64 	%rd20191, %rd20190, 1099511628211;
	shr.u64 	%rd20192, %rd20184, 16;
	and.b64  	%rd20193, %rd20192, 255;
	xor.b64  	%rd20194, %rd20193, %rd20191;
	mul.lo.s64 	%rd20195, %rd20194, 1099511628211;
	shr.u64 	%rd20196, %rd20184, 24;
	and.b64  	%rd20197, %rd20196, 255;
	xor.b64  	%rd20198, %rd20197, %rd20195;
	mul.lo.s64 	%rd20199, %rd20198, 1099511628211;
	shr.u64 	%rd20200, %rd20184, 32;
	and.b64  	%rd20201, %rd20200, 255;
	xor.b64  	%rd20202, %rd20201, %rd20199;
	mul.lo.s64 	%rd20203, %rd20202, 1099511628211;
	shr.u64 	%rd20204, %rd20184, 40;
	and.b64  	%rd20205, %rd20204, 255;
	xor.b64  	%rd20206, %rd20205, %rd20203;
	mul.lo.s64 	%rd20207, %rd20206, 1099511628211;
	shr.u64 	%rd20208, %rd20184, 48;
	and.b64  	%rd20209, %rd20208, 255;
	xor.b64  	%rd20210, %rd20209, %rd20207;
	mul.lo.s64 	%rd20211, %rd20210, 1099511628211;
	shr.u64 	%rd20212, %rd20184, 56;
	xor.b64  	%rd20213, %rd20212, %rd20211;
	mul.lo.s64 	%rd39273, %rd20213, 1099511628211;
	add.s64 	%rd39271, %rd39271, 2;
	setp.ne.s64 	%p1018, %rd39271, %rd3700;
	mov.u64 	%rd39274, %rd3700;
	@%p1018 bra 	$L__BB37_2402;
$L__BB37_2403:
	setp.eq.s64 	%p1019, %rd3699, 0;
	@%p1019 bra 	$L__BB37_2405;
	shl.b64 	%rd20214, %rd39274, 3;
	add.s64 	%rd20215, %rd39188, %rd20214;
	ld.u64 	%rd20216, [%rd20215];
	and.b64  	%rd20217, %rd20216, 255;
	xor.b64  	%rd20218, %rd20217, %rd39273;
	mul.lo.s64 	%rd20219, %rd20218, 1099511628211;
	shr.u64 	%rd20220, %rd20216, 8;
	and.b64  	%rd20221, %rd20220, 255;
	xor.b64  	%rd20222, %rd20221, %rd20219;
	mul.lo.s64 	%rd20223, %rd20222, 1099511628211;
	shr.u64 	%rd20224, %rd20216, 16;
	and.b64  	%rd20225, %rd20224, 255;
	xor.b64  	%rd20226, %rd20225, %rd20223;
	mul.lo.s64 	%rd20227, %rd20226, 1099511628211;
	shr.u64 	%rd20228, %rd20216, 24;
	and.b64  	%rd20229, %rd20228, 255;
	xor.b64  	%rd20230, %rd20229, %rd20227;
	mul.lo.s64 	%rd20231, %rd20230, 1099511628211;
	shr.u64 	%rd20232, %rd20216, 32;
	and.b64  	%rd20233, %rd20232, 255;
	xor.b64  	%rd20234, %rd20233, %rd20231;
	mul.lo.s64 	%rd20235, %rd20234, 1099511628211;
	shr.u64 	%rd20236, %rd20216, 40;
	and.b64  	%rd20237, %rd20236, 255;
	xor.b64  	%rd20238, %rd20237, %rd20235;
	mul.lo.s64 	%rd20239, %rd20238, 1099511628211;
	shr.u64 	%rd20240, %rd20216, 48;
	and.b64  	%rd20241, %rd20240, 255;
	xor.b64  	%rd20242, %rd20241, %rd20239;
	mul.lo.s64 	%rd20243, %rd20242, 1099511628211;
	shr.u64 	%rd20244, %rd20216, 56;
	xor.b64  	%rd20245, %rd20244, %rd20243;
	mul.lo.s64 	%rd39273, %rd20245, 1099511628211;
$L__BB37_2405:
	mov.b64 	%rd39279, -3750763034362895579;
	@%p1016 bra 	$L__BB37_2411;
	setp.eq.s64 	%p1021, %rd1953, 0;
	mov.b64 	%rd39279, -3750763034362895579;
	mov.b64 	%rd39280, 0;
	@%p1021 bra 	$L__BB37_2409;
	mov.b64 	%rd39279, -3750763034362895579;
	mov.b64 	%rd39277, 0;
$L__BB37_2408:
	shl.b64 	%rd20252, %rd39277, 3;
	add.s64 	%rd20253, %rd39216, %rd20252;
	ld.u64 	%rd20254, [%rd20253];
	and.b64  	%rd20255, %rd20254, 255;
	xor.b64  	%rd20256, %rd20255, %rd39279;
	mul.lo.s64 	%rd20257, %rd20256, 1099511628211;
	shr.u64 	%rd20258, %rd20254, 8;
	and.b64  	%rd20259, %rd20258, 255;
	xor.b64  	%rd20260, %rd20259, %rd20257;
	mul.lo.s64 	%rd20261, %rd20260, 1099511628211;
	shr.u64 	%rd20262, %rd20254, 16;
	and.b64  	%rd20263, %rd20262, 255;
	xor.b64  	%rd20264, %rd20263, %rd20261;
	mul.lo.s64 	%rd20265, %rd20264, 1099511628211;
	shr.u64 	%rd20266, %rd20254, 24;
	and.b64  	%rd20267, %rd20266, 255;
	xor.b64  	%rd20268, %rd20267, %rd20265;
	mul.lo.s64 	%rd20269, %rd20268, 1099511628211;
	shr.u64 	%rd20270, %rd20254, 32;
	and.b64  	%rd20271, %rd20270, 255;
	xor.b64  	%rd20272, %rd20271, %rd20269;
	mul.lo.s64 	%rd20273, %rd20272, 1099511628211;
	shr.u64 	%rd20274, %rd20254, 40;
	and.b64  	%rd20275, %rd20274, 255;
	xor.b64  	%rd20276, %rd20275, %rd20273;
	mul.lo.s64 	%rd20277, %rd20276, 1099511628211;
	shr.u64 	%rd20278, %rd20254, 48;
	and.b64  	%rd20279, %rd20278, 255;
	xor.b64  	%rd20280, %rd20279, %rd20277;
	mul.lo.s64 	%rd20281, %rd20280, 1099511628211;
	shr.u64 	%rd20282, %rd20254, 56;
	xor.b64  	%rd20283, %rd20282, %rd20281;
	mul.lo.s64 	%rd20284, %rd20283, 1099511628211;
	ld.u64 	%rd20285, [%rd20253+8];
	and.b64  	%rd20286, %rd20285, 255;
	xor.b64  	%rd20287, %rd20286, %rd20284;
	mul.lo.s64 	%rd20288, %rd20287, 1099511628211;
	shr.u64 	%rd20289, %rd20285, 8;
	and.b64  	%rd20290, %rd20289, 255;
	xor.b64  	%rd20291, %rd20290, %rd20288;
	mul.lo.s64 	%rd20292, %rd20291, 1099511628211;
	shr.u64 	%rd20293, %rd20285, 16;
	and.b64  	%rd20294, %rd20293, 255;
	xor.b64  	%rd20295, %rd20294, %rd20292;
	mul.lo.s64 	%rd20296, %rd20295, 1099511628211;
	shr.u64 	%rd20297, %rd20285, 24;
	and.b64  	%rd20298, %rd20297, 255;
	xor.b64  	%rd20299, %rd20298, %rd20296;
	mul.lo.s64 	%rd20300, %rd20299, 1099511628211;
	shr.u64 	%rd20301, %rd20285, 32;
	and.b64  	%rd20302, %rd20301, 255;
	xor.b64  	%rd20303, %rd20302, %rd20300;
	mul.lo.s64 	%rd20304, %rd20303, 1099511628211;
	shr.u64 	%rd20305, %rd20285, 40;
	and.b64  	%rd20306, %rd20305, 255;
	xor.b64  	%rd20307, %rd20306, %rd20304;
	mul.lo.s64 	%rd20308, %rd20307, 1099511628211;
	shr.u64 	%rd20309, %rd20285, 48;
	and.b64  	%rd20310, %rd20309, 255;
	xor.b64  	%rd20311, %rd20310, %rd20308;
	mul.lo.s64 	%rd20312, %rd20311, 1099511628211;
	shr.u64 	%rd20313, %rd20285, 56;
	xor.b64  	%rd20314, %rd20313, %rd20312;
	mul.lo.s64 	%rd39279, %rd20314, 1099511628211;
	add.s64 	%rd39277, %rd39277, 2;
	setp.ne.s64 	%p1022, %rd39277, %rd3700;
	mov.u64 	%rd39280, %rd3700;
	@%p1022 bra 	$L__BB37_2408;
$L__BB37_2409:
	setp.eq.s64 	%p1023, %rd3699, 0;
	@%p1023 bra 	$L__BB37_2411;
	shl.b64 	%rd20315, %rd39280, 3;
	add.s64 	%rd20316, %rd39216, %rd20315;
	ld.u64 	%rd20317, [%rd20316];
	and.b64  	%rd20318, %rd20317, 255;
	xor.b64  	%rd20319, %rd20318, %rd39279;
	mul.lo.s64 	%rd20320, %rd20319, 1099511628211;
	shr.u64 	%rd20321, %rd20317, 8;
	and.b64  	%rd20322, %rd20321, 255;
	xor.b64  	%rd20323, %rd20322, %rd20320;
	mul.lo.s64 	%rd20324, %rd20323, 1099511628211;
	shr.u64 	%rd20325, %rd20317, 16;
	and.b64  	%rd20326, %rd20325, 255;
	xor.b64  	%rd20327, %rd20326, %rd20324;
	mul.lo.s64 	%rd20328, %rd20327, 1099511628211;
	shr.u64 	%rd20329, %rd20317, 24;
	and.b64  	%rd20330, %rd20329, 255;
	xor.b64  	%rd20331, %rd20330, %rd20328;
	mul.lo.s64 	%rd20332, %rd20331, 1099511628211;
	shr.u64 	%rd20333, %rd20317, 32;
	and.b64  	%rd20334, %rd20333, 255;
	xor.b64  	%rd20335, %rd20334, %rd20332;
	mul.lo.s64 	%rd20336, %rd20335, 1099511628211;
	shr.u64 	%rd20337, %rd20317, 40;
	and.b64  	%rd20338, %rd20337, 255;
	xor.b64  	%rd20339, %rd20338, %rd20336;
	mul.lo.s64 	%rd20340, %rd20339, 1099511628211;
	shr.u64 	%rd20341, %rd20317, 48;
	and.b64  	%rd20342, %rd20341, 255;
	xor.b64  	%rd20343, %rd20342, %rd20340;
	mul.lo.s64 	%rd20344, %rd20343, 1099511628211;
	shr.u64 	%rd20345, %rd20317, 56;
	xor.b64  	%rd20346, %rd20345, %rd20344;
	mul.lo.s64 	%rd39279, %rd20346, 1099511628211;
$L__BB37_2411:
	setp.eq.s64 	%p1024, %rd39273, %rd39279;
	@%p1024 bra 	$L__BB37_2425;
	setp.eq.s64 	%p1025, %rd4132, 0;
	mov.b64 	%rd39285, -3750763034362895579;
	@%p1025 bra 	$L__BB37_2418;
	setp.eq.s64 	%p1026, %rd1953, 0;
	mov.b64 	%rd39285, -3750763034362895579;
	mov.b64 	%rd39286, 0;
	@%p1026 bra 	$L__BB37_2416;
	mov.b64 	%rd39285, -3750763034362895579;
	mov.b64 	%rd39283, 0;
$L__BB37_2415:
	shl.b64 	%rd20353, %rd39283, 3;
	add.s64 	%rd20354, %rd39188, %rd20353;
	ld.u64 	%rd20355, [%rd20354];
	and.b64  	%rd20356, %rd20355, 255;
	xor.b64  	%rd20357, %rd20356, %rd39285;
	mul.lo.s64 	%rd20358, %rd20357, 1099511628211;
	shr.u64 	%rd20359, %rd20355, 8;
	and.b64  	%rd20360, %rd20359, 255;
	xor.b64  	%rd20361, %rd20360, %rd20358;
	mul.lo.s64 	%rd20362, %rd20361, 1099511628211;
	shr.u64 	%rd20363, %rd20355, 16;
	and.b64  	%rd20364, %rd20363, 255;
	xor.b64  	%rd20365, %rd20364, %rd20362;
	mul.lo.s64 	%rd20366, %rd20365, 1099511628211;
	shr.u64 	%rd20367, %rd20355, 24;
	and.b64  	%rd20368, %rd20367, 255;
	xor.b64  	%rd20369, %rd20368, %rd20366;
	mul.lo.s64 	%rd20370, %rd20369, 1099511628211;
	shr.u64 	%rd20371, %rd20355, 32;
	and.b64  	%rd20372, %rd20371, 255;
	xor.b64  	%rd20373, %rd20372, %rd20370;
	mul.lo.s64 	%rd20374, %rd20373, 1099511628211;
	shr.u64 	%rd20375, %rd20355, 40;
	and.b64  	%rd20376, %rd20375, 255;
	xor.b64  	%rd20377, %rd20376, %rd20374;
	mul.lo.s64 	%rd20378, %rd20377, 1099511628211;
	shr.u64 	%rd20379, %rd20355, 48;
	and.b64  	%rd20380, %rd20379, 255;
	xor.b64  	%rd20381, %rd20380, %rd20378;
	mul.lo.s64 	%rd20382, %rd20381, 1099511628211;
	shr.u64 	%rd20383, %rd20355, 56;
	xor.b64  	%rd20384, %rd20383, %rd20382;
	mul.lo.s64 	%rd20385, %rd20384, 1099511628211;
	ld.u64 	%rd20386, [%rd20354+8];
	and.b64  	%rd20387, %rd20386, 255;
	xor.b64  	%rd20388, %rd20387, %rd20385;
	mul.lo.s64 	%rd20389, %rd20388, 1099511628211;
	shr.u64 	%rd20390, %rd20386, 8;
	and.b64  	%rd20391, %rd20390, 255;
	xor.b64  	%rd20392, %rd20391, %rd20389;
	mul.lo.s64 	%rd20393, %rd20392, 1099511628211;
	shr.u64 	%rd20394, %rd20386, 16;
	and.b64  	%rd20395, %rd20394, 255;
	xor.b64  	%rd20396, %rd20395, %rd20393;
	mul.lo.s64 	%rd20397, %rd20396, 1099511628211;
	shr.u64 	%rd20398, %rd20386, 24;
	and.b64  	%rd20399, %rd20398, 255;
	xor.b64  	%rd20400, %rd20399, %rd20397;
	mul.lo.s64 	%rd20401, %rd20400, 1099511628211;
	shr.u64 	%rd20402, %rd20386, 32;
	and.b64  	%rd20403, %rd20402, 255;
	xor.b64  	%rd20404, %rd20403, %rd20401;
	mul.lo.s64 	%rd20405, %rd20404, 1099511628211;
	shr.u64 	%rd20406, %rd20386, 40;
	and.b64  	%rd20407, %rd20406, 255;
	xor.b64  	%rd20408, %rd20407, %rd20405;
	mul.lo.s64 	%rd20409, %rd20408, 1099511628211;
	shr.u64 	%rd20410, %rd20386, 48;
	and.b64  	%rd20411, %rd20410, 255;
	xor.b64  	%rd20412, %rd20411, %rd20409;
	mul.lo.s64 	%rd20413, %rd20412, 1099511628211;
	shr.u64 	%rd20414, %rd20386, 56;
	xor.b64  	%rd20415, %rd20414, %rd20413;
	mul.lo.s64 	%rd39285, %rd20415, 1099511628211;
	add.s64 	%rd39283, %rd39283, 2;
	setp.ne.s64 	%p1027, %rd39283, %rd3700;
	mov.u64 	%rd39286, %rd3700;
	@%p1027 bra 	$L__BB37_2415;
$L__BB37_2416:
	setp.eq.s64 	%p1028, %rd3699, 0;
	@%p1028 bra 	$L__BB37_2418;
	shl.b64 	%rd20416, %rd39286, 3;
	add.s64 	%rd20417, %rd39188, %rd20416;
	ld.u64 	%rd20418, [%rd20417];
	and.b64  	%rd20419, %rd20418, 255;
	xor.b64  	%rd20420, %rd20419, %rd39285;
	mul.lo.s64 	%rd20421, %rd20420, 1099511628211;
	shr.u64 	%rd20422, %rd20418, 8;
	and.b64  	%rd20423, %rd20422, 255;
	xor.b64  	%rd20424, %rd20423, %rd20421;
	mul.lo.s64 	%rd20425, %rd20424, 1099511628211;
	shr.u64 	%rd20426, %rd20418, 16;
	and.b64  	%rd20427, %rd20426, 255;
	xor.b64  	%rd20428, %rd20427, %rd20425;
	mul.lo.s64 	%rd20429, %rd20428, 1099511628211;
	shr.u64 	%rd20430, %rd20418, 24;
	and.b64  	%rd20431, %rd20430, 255;
	xor.b64  	%rd20432, %rd20431, %rd20429;
	mul.lo.s64 	%rd20433, %rd20432, 1099511628211;
	shr.u64 	%rd20434, %rd20418, 32;
	and.b64  	%rd20435, %rd20434, 255;
	xor.b64  	%rd20436, %rd20435, %rd20433;
	mul.lo.s64 	%rd20437, %rd20436, 1099511628211;
	shr.u64 	%rd20438, %rd20418, 40;
	and.b64  	%rd20439, %rd20438, 255;
	xor.b64  	%rd20440, %rd20439, %rd20437;
	mul.lo.s64 	%rd20441, %rd20440, 1099511628211;
	shr.u64 	%rd20442, %rd20418, 48;
	and.b64  	%rd20443, %rd20442, 255;
	xor.b64  	%rd20444, %rd20443, %rd20441;
	mul.lo.s64 	%rd20445, %rd20444, 1099511628211;
	shr.u64 	%rd20446, %rd20418, 56;
	xor.b64  	%rd20447, %rd20446, %rd20445;
	mul.lo.s64 	%rd39285, %rd20447, 1099511628211;
$L__BB37_2418:
	mov.b64 	%rd39291, -3750763034362895579;
	@%p1025 bra 	$L__BB37_2424;
	setp.eq.s64 	%p1030, %rd1953, 0;
	mov.b64 	%rd39291, -3750763034362895579;
	mov.b64 	%rd39292, 0;
	@%p1030 bra 	$L__BB37_2422;
	mov.b64 	%rd39291, -3750763034362895579;
	mov.b64 	%rd39289, 0;
$L__BB37_2421:
	shl.b64 	%rd20454, %rd39289, 3;
	add.s64 	%rd20455, %rd39216, %rd20454;
	ld.u64 	%rd20456, [%rd20455];
	and.b64  	%rd20457, %rd20456, 255;
	xor.b64  	%rd20458, %rd20457, %rd39291;
	mul.lo.s64 	%rd20459, %rd20458, 1099511628211;
	shr.u64 	%rd20460, %rd20456, 8;
	and.b64  	%rd20461, %rd20460, 255;
	xor.b64  	%rd20462, %rd20461, %rd20459;
	mul.lo.s64 	%rd20463, %rd20462, 1099511628211;
	shr.u64 	%rd20464, %rd20456, 16;
	and.b64  	%rd20465, %rd20464, 255;
	xor.b64  	%rd20466, %rd20465, %rd20463;
	mul.lo.s64 	%rd20467, %rd20466, 1099511628211;
	shr.u64 	%rd20468, %rd20456, 24;
	and.b64  	%rd20469, %rd20468, 255;
	xor.b64  	%rd20470, %rd20469, %rd20467;
	mul.lo.s64 	%rd20471, %rd20470, 1099511628211;
	shr.u64 	%rd20472, %rd20456, 32;
	and.b64  	%rd20473, %rd20472, 255;
	xor.b64  	%rd20474, %rd20473, %rd20471;
	mul.lo.s64 	%rd20475, %rd20474, 1099511628211;
	shr.u64 	%rd20476, %rd20456, 40;
	and.b64  	%rd20477, %rd20476, 255;
	xor.b64  	%rd20478, %rd20477, %rd20475;
	mul.lo.s64 	%rd20479, %rd20478, 1099511628211;
	shr.u64 	%rd20480, %rd20456, 48;
	and.b64  	%rd20481, %rd20480, 255;
	xor.b64  	%rd20482, %rd20481, %rd20479;
	mul.lo.s64 	%rd20483, %rd20482, 1099511628211;
	shr.u64 	%rd20484, %rd20456, 56;
	xor.b64  	%rd20485, %rd20484, %rd20483;
	mul.lo.s64 	%rd20486, %rd20485, 1099511628211;
	ld.u64 	%rd20487, [%rd20455+8];
	and.b64  	%rd20488, %rd20487, 255;
	xor.b64  	%rd20489, %rd20488, %rd20486;
	mul.lo.s64 	%rd20490, %rd20489, 1099511628211;
	shr.u64 	%rd20491, %rd20487, 8;
	and.b64  	%rd20492, %rd20491, 255;
	xor.b64  	%rd20493, %rd20492, %rd20490;
	mul.lo.s64 	%rd20494, %rd20493, 1099511628211;
	shr.u64 	%rd20495, %rd20487, 16;
	and.b64  	%rd20496, %rd20495, 255;
	xor.b64  	%rd20497, %rd20496, %rd20494;
	mul.lo.s64 	%rd20498, %rd20497, 1099511628211;
	shr.u64 	%rd20499, %rd20487, 24;
	and.b64  	%rd20500, %rd20499, 255;
	xor.b64  	%rd20501, %rd20500, %rd20498;
	mul.lo.s64 	%rd20502, %rd20501, 1099511628211;
	shr.u64 	%rd20503, %rd20487, 32;
	and.b64  	%rd20504, %rd20503, 255;
	xor.b64  	%rd20505, %rd20504, %rd20502;
	mul.lo.s64 	%rd20506, %rd20505, 1099511628211;
	shr.u64 	%rd20507, %rd20487, 40;
	and.b64  	%rd20508, %rd20507, 255;
	xor.b64  	%rd20509, %rd20508, %rd20506;
	mul.lo.s64 	%rd20510, %rd20509, 1099511628211;
	shr.u64 	%rd20511, %rd20487, 48;
	and.b64  	%rd20512, %rd20511, 255;
	xor.b64  	%rd20513, %rd20512, %rd20510;
	mul.lo.s64 	%rd20514, %rd20513, 1099511628211;
	shr.u64 	%rd20515, %rd20487, 56;
	xor.b64  	%rd20516, %rd20515, %rd20514;
	mul.lo.s64 	%rd39291, %rd20516, 1099511628211;
	add.s64 	%rd39289, %rd39289, 2;
	setp.ne.s64 	%p1031, %rd39289, %rd3700;
	mov.u64 	%rd39292, %rd3700;
	@%p1031 bra 	$L__BB37_2421;
$L__BB37_2422:
	setp.eq.s64 	%p1032, %rd3699, 0;
	@%p1032 bra 	$L__BB37_2424;
	shl.b64 	%rd20517, %rd39292, 3;
	add.s64 	%rd20518, %rd39216, %rd20517;
	ld.u64 	%rd20519, [%rd20518];
	and.b64  	%rd20520, %rd20519, 255;
	xor.b64  	%rd20521, %rd20520, %rd39291;
	mul.lo.s64 	%rd20522, %rd20521, 1099511628211;
	shr.u64 	%rd20523, %rd20519, 8;
	and.b64  	%rd20524, %rd20523, 255;
	xor.b64  	%rd20525, %rd20524, %rd20522;
	mul.lo.s64 	%rd20526, %rd20525, 1099511628211;
	shr.u64 	%rd20527, %rd20519, 16;
	and.b64  	%rd20528, %rd20527, 255;
	xor.b64  	%rd20529, %rd20528, %rd20526;
	mul.lo.s64 	%rd20530, %rd20529, 1099511628211;
	shr.u64 	%rd20531, %rd20519, 24;
	and.b64  	%rd20532, %rd20531, 255;
	xor.b64  	%rd20533, %rd20532, %rd20530;
	mul.lo.s64 	%rd20534, %rd20533, 1099511628211;
	shr.u64 	%rd20535, %rd20519, 32;
	and.b64  	%rd20536, %rd20535, 255;
	xor.b64  	%rd20537, %rd20536, %rd20534;
	mul.lo.s64 	%rd20538, %rd20537, 1099511628211;
	shr.u64 	%rd20539, %rd20519, 40;
	and.b64  	%rd20540, %rd20539, 255;
	xor.b64  	%rd20541, %rd20540, %rd20538;
	mul.lo.s64 	%rd20542, %rd20541, 1099511628211;
	shr.u64 	%rd20543, %rd20519, 48;
	and.b64  	%rd20544, %rd20543, 255;
	xor.b64  	%rd20545, %rd20544, %rd20542;
	mul.lo.s64 	%rd20546, %rd20545, 1099511628211;
	shr.u64 	%rd20547, %rd20519, 56;
	xor.b64  	%rd20548, %rd20547, %rd20546;
	mul.lo.s64 	%rd39291, %rd20548, 1099511628211;
$L__BB37_2424:
	setp.lt.u64 	%p2078, %rd39285, %rd39291;
	bra.uni 	$L__BB37_2429;
$L__BB37_2425:
	setp.eq.s32 	%p1034, %r118, 0;
	mov.pred 	%p2078, %p1012;
	@%p1034 bra 	$L__BB37_2429;
	mov.b64 	%rd39295, 0;
$L__BB37_2427:
	shl.b64 	%rd20550, %rd39295, 3;
	add.s64 	%rd20551, %rd39188, %rd20550;
	ld.u64 	%rd3970, [%rd20551];
	add.s64 	%rd20552, %rd39216, %rd20550;
	ld.u64 	%rd3971, [%rd20552];
	setp.lt.u64 	%p1036, %rd3970, %rd3971;
	mov.pred 	%p2078, %p1014;
	@%p1036 bra 	$L__BB37_2429;
	setp.le.u64 	%p1038, %rd3970, %rd3971;
	add.s64 	%rd39295, %rd39295, 1;
	setp.lt.u64 	%p1039, %rd39295, %rd1952;
	and.pred  	%p1040, %p1038, %p1039;
	mov.pred 	%p2078, %p1012;
	@%p1040 bra 	$L__BB37_2427;
$L__BB37_2429:
	selp.b64 	%rd39125, %rd39188, %rd39216, %p2078;
	selp.u32 	%r287, 1, 0, %p2078;
	add.s32 	%r100, %r98, %r287;
	not.pred 	%p1041, %p2078;
	selp.u32 	%r288, 1, 0, %p1041;
	add.s32 	%r101, %r99, %r288;
	@%p2078 bra 	$L__BB37_2431;
	shl.b32 	%r289, %r101, 3;
	add.s32 	%r291, %r259, %r289;
	ld.shared.u64 	%rd39216, [%r291];
	bra.uni 	$L__BB37_2432;
$L__BB37_2431:
	shl.b32 	%r292, %r100, 3;
	add.s32 	%r294, %r259, %r292;
	ld.shared.u64 	%rd39188, [%r294];
$L__BB37_2432:
	setp.ge.s32 	%p1043, %r100, %r78;
	mov.pred 	%p1042, 0;
	mov.pred 	%p2079, %p1042;
	@%p1043 bra 	$L__BB37_2464;
	setp.ge.s32 	%p1045, %r101, %r77;
	mov.pred 	%p1044, -1;
	mov.pred 	%p2079, %p1044;
	@%p1045 bra 	$L__BB37_2464;
	setp.eq.s64 	%p1046, %rd4132, 0;
	mov.b64 	%rd39300, -3750763034362895579;
	@%p1046 bra 	$L__BB37_2440;
	setp.eq.s64 	%p1047, %rd1953, 0;
	mov.b64 	%rd39300, -3750763034362895579;
	mov.b64 	%rd39301, 0;
	@%p1047 bra 	$L__BB37_2438;
	mov.b64 	%rd39300, -3750763034362895579;
	mov.b64 	%rd39298, 0;
$L__BB37_2437:
	shl.b64 	%rd20560, %rd39298, 3;
	add.s64 	%rd20561, %rd39188, %rd20560;
	ld.u64 	%rd20562, [%rd20561];
	and.b64  	%rd20563, %rd20562, 255;
	xor.b64  	%rd20564, %rd20563, %rd39300;
	mul.lo.s64 	%rd20565, %rd20564, 1099511628211;
	shr.u64 	%rd20566, %rd20562, 8;
	and.b64  	%rd20567, %rd20566, 255;
	xor.b64  	%rd20568, %rd20567, %rd20565;
	mul.lo.s64 	%rd20569, %rd20568, 1099511628211;
	shr.u64 	%rd20570, %rd20562, 16;
	and.b64  	%rd20571, %rd20570, 255;
	xor.b64  	%rd20572, %rd20571, %rd20569;
	mul.lo.s64 	%rd20573, %rd20572, 1099511628211;
	shr.u64 	%rd20574, %rd20562, 24;
	and.b64  	%rd20575, %rd20574, 255;
	xor.b64  	%rd20576, %rd20575, %rd20573;
	mul.lo.s64 	%rd20577, %rd20576, 1099511628211;
	shr.u64 	%rd20578, %rd20562, 32;
	and.b64  	%rd20579, %rd20578, 255;
	xor.b64  	%rd20580, %rd20579, %rd20577;
	mul.lo.s64 	%rd20581, %rd20580, 1099511628211;
	shr.u64 	%rd20582, %rd20562, 40;
	and.b64  	%rd20583, %rd20582, 255;
	xor.b64  	%rd20584, %rd20583, %rd20581;
	mul.lo.s64 	%rd20585, %rd20584, 1099511628211;
	shr.u64 	%rd20586, %rd20562, 48;
	and.b64  	%rd20587, %rd20586, 255;
	xor.b64  	%rd20588, %rd20587, %rd20585;
	mul.lo.s64 	%rd20589, %rd20588, 1099511628211;
	shr.u64 	%rd20590, %rd20562, 56;
	xor.b64  	%rd20591, %rd20590, %rd20589;
	mul.lo.s64 	%rd20592, %rd20591, 1099511628211;
	ld.u64 	%rd20593, [%rd20561+8];
	and.b64  	%rd20594, %rd20593, 255;
	xor.b64  	%rd20595, %rd20594, %rd20592;
	mul.lo.s64 	%rd20596, %rd20595, 1099511628211;
	shr.u64 	%rd20597, %rd20593, 8;
	and.b64  	%rd20598, %rd20597, 255;
	xor.b64  	%rd20599, %rd20598, %rd20596;
	mul.lo.s64 	%rd20600, %rd20599, 1099511628211;
	shr.u64 	%rd20601, %rd20593, 16;
	and.b64  	%rd20602, %rd20601, 255;
	xor.b64  	%rd20603, %rd20602, %rd20600;
	mul.lo.s64 	%rd20604, %rd20603, 1099511628211;
	shr.u64 	%rd20605, %rd20593, 24;
	and.b64  	%rd20606, %rd20605, 255;
	xor.b64  	%rd20607, %rd20606, %rd20604;
	mul.lo.s64 	%rd20608, %rd20607, 1099511628211;
	shr.u64 	%rd20609, %rd20593, 32;
	and.b64  	%rd20610, %rd20609, 255;
	xor.b64  	%rd20611, %rd20610, %rd20608;
	mul.lo.s64 	%rd20612, %rd20611, 1099511628211;
	shr.u64 	%rd20613, %rd20593, 40;
	and.b64  	%rd20614, %rd20613, 255;
	xor.b64  	%rd20615, %rd20614, %rd20612;
	mul.lo.s64 	%rd20616, %rd20615, 1099511628211;
	shr.u64 	%rd20617, %rd20593, 48;
	and.b64  	%rd20618, %rd20617, 255;
	xor.b64  	%rd20619, %rd20618, %rd20616;
	mul.lo.s64 	%rd20620, %rd20619, 1099511628211;
	shr.u64 	%rd20621, %rd20593, 56;
	xor.b64  	%rd20622, %rd20621, %rd20620;
	mul.lo.s64 	%rd39300, %rd20622, 1099511628211;
	add.s64 	%rd39298, %rd39298, 2;
	setp.ne.s64 	%p1048, %rd39298, %rd3700;
	mov.u64 	%rd39301, %rd3700;
	@%p1048 bra 	$L__BB37_2437;
$L__BB37_2438:
	setp.eq.s64 	%p1049, %rd3699, 0;
	@%p1049 bra 	$L__BB37_2440;
	shl.b64 	%rd20623, %rd39301, 3;
	add.s64 	%rd20624, %rd39188, %rd20623;
	ld.u64 	%rd20625, [%rd20624];
	and.b64  	%rd20626, %rd20625, 255;
	xor.b64  	%rd20627, %rd20626, %rd39300;
	mul.lo.s64 	%rd20628, %rd20627, 1099511628211;
	shr.u64 	%rd20629, %rd20625, 8;
	and.b64  	%rd20630, %rd20629, 255;
	xor.b64  	%rd20631, %rd20630, %rd20628;
	mul.lo.s64 	%rd20632, %rd20631, 1099511628211;
	shr.u64 	%rd20633, %rd20625, 16;
	and.b64  	%rd20634, %rd20633, 255;
	xor.b64  	%rd20635, %rd20634, %rd20632;
	mul.lo.s64 	%rd20636, %rd20635, 1099511628211;
	shr.u64 	%rd20637, %rd20625, 24;
	and.b64  	%rd20638, %rd20637, 255;
	xor.b64  	%rd20639, %rd20638, %rd20636;
	mul.lo.s64 	%rd20640, %rd20639, 1099511628211;
	shr.u64 	%rd20641, %rd20625, 32;
	and.b64  	%rd20642, %rd20641, 255;
	xor.b64  	%rd20643, %rd20642, %rd20640;
	mul.lo.s64 	%rd20644, %rd20643, 1099511628211;
	shr.u64 	%rd20645, %rd20625, 40;
	and.b64  	%rd20646, %rd20645, 255;
	xor.b64  	%rd20647, %rd20646, %rd20644;
	mul.lo.s64 	%rd20648, %rd20647, 1099511628211;
	shr.u64 	%rd20649, %rd20625, 48;
	and.b64  	%rd20650, %rd20649, 255;
	xor.b64  	%rd20651, %rd20650, %rd20648;
	mul.lo.s64 	%rd20652, %rd20651, 1099511628211;
	shr.u64 	%rd20653, %rd20625, 56;
	xor.b64  	%rd20654, %rd20653, %rd20652;
	mul.lo.s64 	%rd39300, %rd20654, 1099511628211;
$L__BB37_2440:
	mov.b64 	%rd39306, -3750763034362895579;
	@%p1046 bra 	$L__BB37_2446;
	setp.eq.s64 	%p1051, %rd1953, 0;
	mov.b64 	%rd39306, -3750763034362895579;
	mov.b64 	%rd39307, 0;
	@%p1051 bra 	$L__BB37_2444;
	mov.b64 	%rd39306, -3750763034362895579;
	mov.b64 	%rd39304, 0;
$L__BB37_2443:
	shl.b64 	%rd20661, %rd39304, 3;
	add.s64 	%rd20662, %rd39216, %rd20661;
	ld.u64 	%rd20663, [%rd20662];
	and.b64  	%rd20664, %rd20663, 255;
	xor.b64  	%rd20665, %rd20664, %rd39306;
	mul.lo.s64 	%rd20666, %rd20665, 1099511628211;
	shr.u64 	%rd20667, %rd20663, 8;
	and.b64  	%rd20668, %rd20667, 255;
	xor.b64  	%rd20669, %rd20668, %rd20666;
	mul.lo.s64 	%rd20670, %rd20669, 1099511628211;
	shr.u64 	%rd20671, %rd20663, 16;
	and.b64  	%rd20672, %rd20671, 255;
	xor.b64  	%rd20673, %rd20672, %rd20670;
	mul.lo.s64 	%rd20674, %rd20673, 1099511628211;
	shr.u64 	%rd20675, %rd20663, 24;
	and.b64  	%rd20676, %rd20675, 255;
	xor.b64  	%rd20677, %rd20676, %rd20674;
	mul.lo.s64 	%rd20678, %rd20677, 1099511628211;
	shr.u64 	%rd20679, %rd20663, 32;
	and.b64  	%rd20680, %rd20679, 255;
	xor.b64  	%rd20681, %rd20680, %rd20678;
	mul.lo.s64 	%rd20682, %rd20681, 1099511628211;
	shr.u64 	%rd20683, %rd20663, 40;
	and.b64  	%rd20684, %rd20683, 255;
	xor.b64  	%rd20685, %rd20684, %rd20682;
	mul.lo.s64 	%rd20686, %rd20685, 1099511628211;
	shr.u64 	%rd20687, %rd20663, 48;
	and.b64  	%rd20688, %rd20687, 255;
	xor.b64  	%rd20689, %rd20688, %rd20686;
	mul.lo.s64 	%rd20690, %rd20689, 1099511628211;
	shr.u64 	%rd20691, %rd20663, 56;
	xor.b64  	%rd20692, %rd20691, %rd20690;
	mul.lo.s64 	%rd20693, %rd20692, 1099511628211;
	ld.u64 	%rd20694, [%rd20662+8];
	and.b64  	%rd20695, %rd20694, 255;
	xor.b64  	%rd20696, %rd20695, %rd20693;
	mul.lo.s64 	%rd20697, %rd20696, 1099511628211;
	shr.u64 	%rd20698, %rd20694, 8;
	and.b64  	%rd20699, %rd20698, 255;
	xor.b64  	%rd20700, %rd20699, %rd20697;
	mul.lo.s64 	%rd20701, %rd20700, 1099511628211;
	shr.u64 	%rd20702, %rd20694, 16;
	and.b64  	%rd20703, %rd20702, 255;
	xor.b64  	%rd20704, %rd20703, %rd20701;
	mul.lo.s64 	%rd20705, %rd20704, 1099511628211;
	shr.u64 	%rd20706, %rd20694, 24;
	and.b64  	%rd20707, %rd20706, 255;
	xor.b64  	%rd20708, %rd20707, %rd20705;
	mul.lo.s64 	%rd20709, %rd20708, 1099511628211;
	shr.u64 	%rd20710, %rd20694, 32;
	and.b64  	%rd20711, %rd20710, 255;
	xor.b64  	%rd20712, %rd20711, %rd20709;
	mul.lo.s64 	%rd20713, %rd20712, 1099511628211;
	shr.u64 	%rd20714, %rd20694, 40;
	and.b64  	%rd20715, %rd20714, 255;
	xor.b64  	%rd20716, %rd20715, %rd20713;
	mul.lo.s64 	%rd20717, %rd20716, 1099511628211;
	shr.u64 	%rd20718, %rd20694, 48;
	and.b64  	%rd20719, %rd20718, 255;
	xor.b64  	%rd20720, %rd20719, %rd20717;
	mul.lo.s64 	%rd20721, %rd20720, 1099511628211;
	shr.u64 	%rd20722, %rd20694, 56;
	xor.b64  	%rd20723, %rd20722, %rd20721;
	mul.lo.s64 	%rd39306, %rd20723, 1099511628211;
	add.s64 	%rd39304, %rd39304, 2;
	setp.ne.s64 	%p1052, %rd39304, %rd3700;
	mov.u64 	%rd39307, %rd3700;
	@%p1052 bra 	$L__BB37_2443;
$L__BB37_2444:
	setp.eq.s64 	%p1053, %rd3699, 0;
	@%p1053 bra 	$L__BB37_2446;
	shl.b64 	%rd20724, %rd39307, 3;
	add.s64 	%rd20725, %rd39216, %rd20724;
	ld.u64 	%rd20726, [%rd20725];
	and.b64  	%rd20727, %rd20726, 255;
	xor.b64  	%rd20728, %rd20727, %rd39306;
	mul.lo.s64 	%rd20729, %rd20728, 1099511628211;
	shr.u64 	%rd20730, %rd20726, 8;
	and.b64  	%rd20731, %rd20730, 255;
	xor.b64  	%rd20732, %rd20731, %rd20729;
	mul.lo.s64 	%rd20733, %rd20732, 1099511628211;
	shr.u64 	%rd20734, %rd20726, 16;
	and.b64  	%rd20735, %rd20734, 255;
	xor.b64  	%rd20736, %rd20735, %rd20733;
	mul.lo.s64 	%rd20737, %rd20736, 1099511628211;
	shr.u64 	%rd20738, %rd20726, 24;
	and.b64  	%rd20739, %rd20738, 255;
	xor.b64  	%rd20740, %rd20739, %rd20737;
	mul.lo.s64 	%rd20741, %rd20740, 1099511628211;
	shr.u64 	%rd20742, %rd20726, 32;
	and.b64  	%rd20743, %rd20742, 255;
	xor.b64  	%rd20744, %rd20743, %rd20741;
	mul.lo.s64 	%rd20745, %rd20744, 1099511628211;
	shr.u64 	%rd20746, %rd20726, 40;
	and.b64  	%rd20747, %rd20746, 255;
	xor.b64  	%rd20748, %rd20747, %rd20745;
	mul.lo.s64 	%rd20749, %rd20748, 1099511628211;
	shr.u64 	%rd20750, %rd20726, 48;
	and.b64  	%rd20751, %rd20750, 255;
	xor.b64  	%rd20752, %rd20751, %rd20749;
	mul.lo.s64 	%rd20753, %rd20752, 1099511628211;
	shr.u64 	%rd20754, %rd20726, 56;
	xor.b64  	%rd20755, %rd20754, %rd20753;
	mul.lo.s64 	%rd39306, %rd20755, 1099511628211;
$L__BB37_2446:
	setp.eq.s64 	%p1054, %rd39300, %rd39306;
	@%p1054 bra 	$L__BB37_2460;
	mov.b64 	%rd39312, -3750763034362895579;
	@%p1046 bra 	$L__BB37_2453;
	setp.eq.s64 	%p1056, %rd1953, 0;
	mov.b64 	%rd39312, -3750763034362895579;
	mov.b64 	%rd39313, 0;
	@%p1056 bra 	$L__BB37_2451;
	mov.b64 	%rd39312, -3750763034362895579;
	mov.b64 	%rd39310, 0;
$L__BB37_2450:
	shl.b64 	%rd20762, %rd39310, 3;
	add.s64 	%rd20763, %rd39188, %rd20762;
	ld.u64 	%rd20764, [%rd20763];
	and.b64  	%rd20765, %rd20764, 255;
	xor.b64  	%rd20766, %rd20765, %rd39312;
	mul.lo.s64 	%rd20767, %rd20766, 1099511628211;
	shr.u64 	%rd20768, %rd20764, 8;
	and.b64  	%rd20769, %rd20768, 255;
	xor.b64  	%rd20770, %rd20769, %rd20767;
	mul.lo.s64 	%rd20771, %rd20770, 1099511628211;
	shr.u64 	%rd20772, %rd20764, 16;
	and.b64  	%rd20773, %rd20772, 255;
	xor.b64  	%rd20774, %rd20773, %rd20771;
	mul.lo.s64 	%rd20775, %rd20774, 1099511628211;
	shr.u64 	%rd20776, %rd20764, 24;
	and.b64  	%rd20777, %rd20776, 255;
	xor.b64  	%rd20778, %rd20777, %rd20775;
	mul.lo.s64 	%rd20779, %rd20778, 1099511628211;
	shr.u64 	%rd20780, %rd20764, 32;
	and.b64  	%rd20781, %rd20780, 255;
	xor.b64  	%rd20782, %rd20781, %rd20779;
	mul.lo.s64 	%rd20783, %rd20782, 1099511628211;
	shr.u64 	%rd20784, %rd20764, 40;
	and.b64  	%rd20785, %rd20784, 255;
	xor.b64  	%rd20786, %rd20785, %rd20783;
	mul.lo.s64 	%rd20787, %rd20786, 1099511628211;
	shr.u64 	%rd20788, %rd20764, 48;
	and.b64  	%rd20789, %rd20788, 255;
	xor.b64  	%rd20790, %rd20789, %rd20787;
	mul.lo.s64 	%rd20791, %rd20790, 1099511628211;
	shr.u64 	%rd20792, %rd20764, 56;
	xor.b64  	%rd20793, %rd20792, %rd20791;
	mul.lo.s64 	%rd20794, %rd20793, 1099511628211;
	ld.u64 	%rd20795, [%rd20763+8];
	and.b64  	%rd20796, %rd20795, 255;
	xor.b64  	%rd20797, %rd20796, %rd20794;
	mul.lo.s64 	%rd20798, %rd20797, 1099511628211;
	shr.u64 	%rd20799, %rd20795, 8;
	and.b64  	%rd20800, %rd20799, 255;
	xor.b64  	%rd20801, %rd20800, %rd20798;
	mul.lo.s64 	%rd20802, %rd20801, 1099511628211;
	shr.u64 	%rd20803, %rd20795, 16;
	and.b64  	%rd20804, %rd20803, 255;
	xor.b64  	%rd20805, %rd20804, %rd20802;
	mul.lo.s64 	%rd20806, %rd20805, 1099511628211;
	shr.u64 	%rd20807, %rd20795, 24;
	and.b64  	%rd20808, %rd20807, 255;
	xor.b64  	%rd20809, %rd20808, %rd20806;
	mul.lo.s64 	%rd20810, %rd20809, 1099511628211;
	shr.u64 	%rd20811, %rd20795, 32;
	and.b64  	%rd20812, %rd20811, 255;
	xor.b64  	%rd20813, %rd20812, %rd20810;
	mul.lo.s64 	%rd20814, %rd20813, 1099511628211;
	shr.u64 	%rd20815, %rd20795, 40;
	and.b64  	%rd20816, %rd20815, 255;
	xor.b64  	%rd20817, %rd20816, %rd20814;
	mul.lo.s64 	%rd20818, %rd20817, 1099511628211;
	shr.u64 	%rd20819, %rd20795, 48;
	and.b64  	%rd20820, %rd20819, 255;
	xor.b64  	%rd20821, %rd20820, %rd20818;
	mul.lo.s64 	%rd20822, %rd20821, 1099511628211;
	shr.u64 	%rd20823, %rd20795, 56;
	xor.b64  	%rd20824, %rd20823, %rd20822;
	mul.lo.s64 	%rd39312, %rd20824, 1099511628211;
	add.s64 	%rd39310, %rd39310, 2;
	setp.ne.s64 	%p1057, %rd39310, %rd3700;
	mov.u64 	%rd39313, %rd3700;
	@%p1057 bra 	$L__BB37_2450;
$L__BB37_2451:
	setp.eq.s64 	%p1058, %rd3699, 0;
	@%p1058 bra 	$L__BB37_2453;
	shl.b64 	%rd20825, %rd39313, 3;
	add.s64 	%rd20826, %rd39188, %rd20825;
	ld.u64 	%rd20827, [%rd20826];
	and.b64  	%rd20828, %rd20827, 255;
	xor.b64  	%rd20829, %rd20828, %rd39312;
	mul.lo.s64 	%rd20830, %rd20829, 1099511628211;
	shr.u64 	%rd20831, %rd20827, 8;
	and.b64  	%rd20832, %rd20831, 255;
	xor.b64  	%rd20833, %rd20832, %rd20830;
	mul.lo.s64 	%rd20834, %rd20833, 1099511628211;
	shr.u64 	%rd20835, %rd20827, 16;
	and.b64  	%rd20836, %rd20835, 255;
	xor.b64  	%rd20837, %rd20836, %rd20834;
	mul.lo.s64 	%rd20838, %rd20837, 1099511628211;
	shr.u64 	%rd20839, %rd20827, 24;
	and.b64  	%rd20840, %rd20839, 255;
	xor.b64  	%rd20841, %rd20840, %rd20838;
	mul.lo.s64 	%rd20842, %rd20841, 1099511628211;
	shr.u64 	%rd20843, %rd20827, 32;
	and.b64  	%rd20844, %rd20843, 255;
	xor.b64  	%rd20845, %rd20844, %rd20842;
	mul.lo.s64 	%rd20846, %rd20845, 1099511628211;
	shr.u64 	%rd20847, %rd20827, 40;
	and.b64  	%rd20848, %rd20847, 255;
	xor.b64  	%rd20849, %rd20848, %rd20846;
	mul.lo.s64 	%rd20850, %rd20849, 1099511628211;
	shr.u64 	%rd20851, %rd20827, 48;
	and.b64  	%rd20852, %rd20851, 255;
	xor.b64  	%rd20853, %rd20852, %rd20850;
	mul.lo.s64 	%rd20854, %rd20853, 1099511628211;
	shr.u64 	%rd20855, %rd20827, 56;
	xor.b64  	%rd20856, %rd20855, %rd20854;
	mul.lo.s64 	%rd39312, %rd20856, 1099511628211;
$L__BB37_2453:
	mov.b64 	%rd39318, -3750763034362895579;
	@%p1046 bra 	$L__BB37_2459;
	setp.eq.s64 	%p1060, %rd1953, 0;
	mov.b64 	%rd39318, -3750763034362895579;
	mov.b64 	%rd39319, 0;
	@%p1060 bra 	$L__BB37_2457;
	mov.b64 	%rd39318, -3750763034362895579;
	mov.b64 	%rd39316, 0;
$L__BB37_2456:
	shl.b64 	%rd20863, %rd39316, 3;
	add.s64 	%rd20864, %rd39216, %rd20863;
	ld.u64 	%rd20865, [%rd20864];
	and.b64  	%rd20866, %rd20865, 255;
	xor.b64  	%rd20867, %rd20866, %rd39318;
	mul.lo.s64 	%rd20868, %rd20867, 1099511628211;
	shr.u64 	%rd20869, %rd20865, 8;
	and.b64  	%rd20870, %rd20869, 255;
	xor.b64  	%rd20871, %rd20870, %rd20868;
	mul.lo.s64 	%rd20872, %rd20871, 1099511628211;
	shr.u64 	%rd20873, %rd20865, 16;
	and.b64  	%rd20874, %rd20873, 255;
	xor.b64  	%rd20875, %rd20874, %rd20872;
	mul.lo.s64 	%rd20876, %rd20875, 1099511628211;
	shr.u64 	%rd20877, %rd20865, 24;
	and.b64  	%rd20878, %rd20877, 255;
	xor.b64  	%rd20879, %rd20878, %rd20876;
	mul.lo.s64 	%rd20880, %rd20879, 1099511628211;
	shr.u64 	%rd20881, %rd20865, 32;
	and.b64  	%rd20882, %rd20881, 255;
	xor.b64  	%rd20883, %rd20882, %rd20880;
	mul.lo.s64 	%rd20884, %rd20883, 1099511628211;
	shr.u64 	%rd20885, %rd20865, 40;
	and.b64  	%rd20886, %rd20885, 255;
	xor.b64  	%rd20887, %rd20886, %rd20884;
	mul.lo.s64 	%rd20888, %rd20887, 1099511628211;
	shr.u64 	%rd20889, %rd20865, 48;
	and.b64  	%rd20890, %rd20889, 255;
	xor.b64  	%rd20891, %rd20890, %rd20888;
	mul.lo.s64 	%rd20892, %rd20891, 1099511628211;
	shr.u64 	%rd20893, %rd20865, 56;
	xor.b64  	%rd20894, %rd20893, %rd20892;
	mul.lo.s64 	%rd20895, %rd20894, 1099511628211;
	ld.u64 	%rd20896, [%rd20864+8];
	and.b64  	%rd20897, %rd20896, 255;
	xor.b64  	%rd20898, %rd20897, %rd20895;
	mul.lo.s64 	%rd20899, %rd20898, 1099511628211;
	shr.u64 	%rd20900, %rd20896, 8;
	and.b64  	%rd20901, %rd20900, 255;
	xor.b64  	%rd20902, %rd20901, %rd20899;
	mul.lo.s64 	%rd20903, %rd20902, 1099511628211;
	shr.u64 	%rd20904, %rd20896, 16;
	and.b64  	%rd20905, %rd20904, 255;
	xor.b64  	%rd20906, %rd20905, %rd20903;
	mul.lo.s64 	%rd20907, %rd20906, 1099511628211;
	shr.u64 	%rd20908, %rd20896, 24;
	and.b64  	%rd20909, %rd20908, 255;
	xor.b64  	%rd20910, %rd20909, %rd20907;
	mul.lo.s64 	%rd20911, %rd20910, 1099511628211;
	shr.u64 	%rd20912, %rd20896, 32;
	and.b64  	%rd20913, %rd20912, 255;
	xor.b64  	%rd20914, %rd20913, %rd20911;
	mul.lo.s64 	%rd20915, %rd20914, 1099511628211;
	shr.u64 	%rd20916, %rd20896, 40;
	and.b64  	%rd20917, %rd20916, 255;
	xor.b64  	%rd20918, %rd20917, %rd20915;
	mul.lo.s64 	%rd20919, %rd20918, 1099511628211;
	shr.u64 	%rd20920, %rd20896, 48;
	and.b64  	%rd20921, %rd20920, 255;
	xor.b64  	%rd20922, %rd20921, %rd20919;
	mul.lo.s64 	%rd20923, %rd20922, 1099511628211;
	shr.u64 	%rd20924, %rd20896, 56;
	xor.b64  	%rd20925, %rd20924, %rd20923;
	mul.lo.s64 	%rd39318, %rd20925, 1099511628211;
	add.s64 	%rd39316, %rd39316, 2;
	setp.ne.s64 	%p1061, %rd39316, %rd3700;
	mov.u64 	%rd39319, %rd3700;
	@%p1061 bra 	$L__BB37_2456;
$L__BB37_2457:
	setp.eq.s64 	%p1062, %rd3699, 0;
	@%p1062 bra 	$L__BB37_2459;
	shl.b64 	%rd20926, %rd39319, 3;
	add.s64 	%rd20927, %rd39216, %rd20926;
	ld.u64 	%rd20928, [%rd20927];
	and.b64  	%rd20929, %rd20928, 255;
	xor.b64  	%rd20930, %rd20929, %rd39318;
	mul.lo.s64 	%rd20931, %rd20930, 1099511628211;
	shr.u64 	%rd20932, %rd20928, 8;
	and.b64  	%rd20933, %rd20932, 255;
	xor.b64  	%rd20934, %rd20933, %rd20931;
	mul.lo.s64 	%rd20935, %rd20934, 1099511628211;
	shr.u64 	%rd20936, %rd20928, 16;
	and.b64  	%rd20937, %rd20936, 255;
	xor.b64  	%rd20938, %rd20937, %rd20935;
	mul.lo.s64 	%rd20939, %rd20938, 1099511628211;
	shr.u64 	%rd20940, %rd20928, 24;
	and.b64  	%rd20941, %rd20940, 255;
	xor.b64  	%rd20942, %rd20941, %rd20939;
	mul.lo.s64 	%rd20943, %rd20942, 1099511628211;
	shr.u64 	%rd20944, %rd20928, 32;
	and.b64  	%rd20945, %rd20944, 255;
	xor.b64  	%rd20946, %rd20945, %rd20943;
	mul.lo.s64 	%rd20947, %rd20946, 1099511628211;
	shr.u64 	%rd20948, %rd20928, 40;
	and.b64  	%rd20949, %rd20948, 255;
	xor.b64  	%rd20950, %rd20949, %rd20947;
	mul.lo.s64 	%rd20951, %rd20950, 1099511628211;
	shr.u64 	%rd20952, %rd20928, 48;
	and.b64  	%rd20953, %rd20952, 255;
	xor.b64  	%rd20954, %rd20953, %rd20951;
	mul.lo.s64 	%rd20955, %rd20954, 1099511628211;
	shr.u64 	%rd20956, %rd20928, 56;
	xor.b64  	%rd20957, %rd20956, %rd20955;
	mul.lo.s64 	%rd39318, %rd20957, 1099511628211;
$L__BB37_2459:
	setp.lt.u64 	%p2079, %rd39312, %rd39318;
	bra.uni 	$L__BB37_2464;
$L__BB37_2460:
	setp.eq.s32 	%p1064, %r118, 0;
	mov.pred 	%p2079, %p1042;
	@%p1064 bra 	$L__BB37_2464;
	mov.b64 	%rd39322, 0;
$L__BB37_2462:
	shl.b64 	%rd20959, %rd39322, 3;
	add.s64 	%rd20960, %rd39188, %rd20959;
	ld.u64 	%rd4015, [%rd20960];
	add.s64 	%rd20961, %rd39216, %rd20959;
	ld.u64 	%rd4016, [%rd20961];
	setp.lt.u64 	%p1066, %rd4015, %rd4016;
	mov.pred 	%p2079, %p1044;
	@%p1066 bra 	$L__BB37_2464;
	setp.le.u64 	%p1068, %rd4015, %rd4016;
	add.s64 	%rd39322, %rd39322, 1;
	setp.lt.u64 	%p1069, %rd39322, %rd1952;
	and.pred  	%p1070, %p1068, %p1069;
	mov.pred 	%p2079, %p1042;
	@%p1070 bra 	$L__BB37_2462;
$L__BB37_2464:
	selp.b64 	%rd39124, %rd39188, %rd39216, %p2079;
	selp.u32 	%r295, 1, 0, %p2079;
	add.s32 	%r102, %r100, %r295;
	not.pred 	%p1071, %p2079;
	selp.u32 	%r296, 1, 0, %p1071;
	add.s32 	%r103, %r101, %r296;
	@%p2079 bra 	$L__BB37_2466;
	shl.b32 	%r297, %r103, 3;
	add.s32 	%r299, %r259, %r297;
	ld.shared.u64 	%rd39216, [%r299];
	bra.uni 	$L__BB37_2467;
$L__BB37_2466:
	shl.b32 	%r300, %r102, 3;
	add.s32 	%r302, %r259, %r300;
	ld.shared.u64 	%rd39188, [%r302];
$L__BB37_2467:
	setp.ge.s32 	%p1073, %r102, %r78;
	mov.pred 	%p1072, 0;
	mov.pred 	%p2080, %p1072;
	@%p1073 bra 	$L__BB37_2499;
	setp.ge.s32 	%p1075, %r103, %r77;
	mov.pred 	%p1074, -1;
	mov.pred 	%p2080, %p1074;
	@%p1075 bra 	$L__BB37_2499;
	setp.eq.s64 	%p1076, %rd4132, 0;
	mov.b64 	%rd39327, -3750763034362895579;
	@%p1076 bra 	$L__BB37_2475;
	setp.eq.s64 	%p1077, %rd1953, 0;
	mov.b64 	%rd39327, -3750763034362895579;
	mov.b64 	%rd39328, 0;
	@%p1077 bra 	$L__BB37_2473;
	mov.b64 	%rd39327, -3750763034362895579;
	mov.b64 	%rd39325, 0;
$L__BB37_2472:
	shl.b64 	%rd20969, %rd39325, 3;
	add.s64 	%rd20970, %rd39188, %rd20969;
	ld.u64 	%rd20971, [%rd20970];
	and.b64  	%rd20972, %rd20971, 255;
	xor.b64  	%rd20973, %rd20972, %rd39327;
	mul.lo.s64 	%rd20974, %rd20973, 1099511628211;
	shr.u64 	%rd20975, %rd20971, 8;
	and.b64  	%rd20976, %rd20975, 255;
	xor.b64  	%rd20977, %rd20976, %rd20974;
	mul.lo.s64 	%rd20978, %rd20977, 1099511628211;
	shr.u64 	%rd20979, %rd20971, 16;
	and.b64  	%rd20980, %rd20979, 255;
	xor.b64  	%rd20981, %rd20980, %rd20978;
	mul.lo.s64 	%rd20982, %rd20981, 1099511628211;
	shr.u64 	%rd20983, %rd20971, 24;
	and.b64  	%rd20984, %rd20983, 255;
	xor.b64  	%rd20985, %rd20984, %rd20982;
	mul.lo.s64 	%rd20986, %rd20985, 1099511628211;
	shr.u64 	%rd20987, %rd20971, 32;
	and.b64  	%rd20988, %rd20987, 255;
	xor.b64  	%rd20989, %rd20988, %rd20986;
	mul.lo.s64 	%rd20990, %rd20989, 1099511628211;
	shr.u64 	%rd20991, %rd20971, 40;
	and.b64  	%rd20992, %rd20991, 255;
	xor.b64  	%rd20993, %rd20992, %rd20990;
	mul.lo.s64 	%rd20994, %rd20993, 1099511628211;
	shr.u64 	%rd20995, %rd20971, 48;
	and.b64  	%rd20996, %rd20995, 255;
	xor.b64  	%rd20997, %rd20996, %rd20994;
	mul.lo.s64 	%rd20998, %rd20997, 1099511628211;
	shr.u64 	%rd20999, %rd20971, 56;
	xor.b64  	%rd21000, %rd20999, %rd20998;
	mul.lo.s64 	%rd21001, %rd21000, 1099511628211;
	ld.u64 	%rd21002, [%rd20970+8];
	and.b64  	%rd21003, %rd21002, 255;
	xor.b64  	%rd21004, %rd21003, %rd21001;
	mul.lo.s64 	%rd21005, %rd21004, 1099511628211;
	shr.u64 	%rd21006, %rd21002, 8;
	and.b64  	%rd21007, %rd21006, 255;
	xor.b64  	%rd21008, %rd21007, %rd21005;
	mul.lo.s64 	%rd21009, %rd21008, 1099511628211;
	shr.u64 	%rd21010, %rd21002, 16;
	and.b64  	%rd21011, %rd21010, 255;
	xor.b64  	%rd21012, %rd21011, %rd21009;
	mul.lo.s64 	%rd21013, %rd21012, 1099511628211;
	shr.u64 	%rd21014, %rd21002, 24;
	and.b64  	%rd21015, %rd21014, 255;
	xor.b64  	%rd21016, %rd21015, %rd21013;
	mul.lo.s64 	%rd21017, %rd21016, 1099511628211;
	shr.u64 	%rd21018, %rd21002, 32;
	and.b64  	%rd21019, %rd21018, 255;
	xor.b64  	%rd21020, %rd21019, %rd21017;
	mul.lo.s64 	%rd21021, %rd21020, 1099511628211;
	shr.u64 	%rd21022, %rd21002, 40;
	and.b64  	%rd21023, %rd21022, 255;
	xor.b64  	%rd21024, %rd21023, %rd21021;
	mul.lo.s64 	%rd21025, %rd21024, 1099511628211;
	shr.u64 	%rd21026, %rd21002, 48;
	and.b64  	%rd21027, %rd21026, 255;
	xor.b64  	%rd21028, %rd21027, %rd21025;
	mul.lo.s64 	%rd21029, %rd21028, 1099511628211;
	shr.u64 	%rd21030, %rd21002, 56;
	xor.b64  	%rd21031, %rd21030, %rd21029;
	mul.lo.s64 	%rd39327, %rd21031, 1099511628211;
	add.s64 	%rd39325, %rd39325, 2;
	setp.ne.s64 	%p1078, %rd39325, %rd3700;
	mov.u64 	%rd39328, %rd3700;
	@%p1078 bra 	$L__BB37_2472;
$L__BB37_2473:
	setp.eq.s64 	%p1079, %rd3699, 0;
	@%p1079 bra 	$L__BB37_2475;
	shl.b64 	%rd21032, %rd39328, 3;
	add.s64 	%rd21033, %rd39188, %rd21032;
	ld.u64 	%rd21034, [%rd21033];
	and.b64  	%rd21035, %rd21034, 255;
	xor.b64  	%rd21036, %rd21035, %rd39327;
	mul.lo.s64 	%rd21037, %rd21036, 1099511628211;
	shr.u64 	%rd21038, %rd21034, 8;
	and.b64  	%rd21039, %rd21038, 255;
	xor.b64  	%rd21040, %rd21039, %rd21037;
	mul.lo.s64 	%rd21041, %rd21040, 1099511628211;
	shr.u64 	%rd21042, %rd21034, 16;
	and.b64  	%rd21043, %rd21042, 255;
	xor.b64  	%rd21044, %rd21043, %rd21041;
	mul.lo.s64 	%rd21045, %rd21044, 1099511628211;
	shr.u64 	%rd21046, %rd21034, 24;
	and.b64  	%rd21047, %rd21046, 255;
	xor.b64  	%rd21048, %rd21047, %rd21045;
	mul.lo.s64 	%rd21049, %rd21048, 1099511628211;
	shr.u64 	%rd21050, %rd21034, 32;
	and.b64  	%rd21051, %rd21050, 255;
	xor.b64  	%rd21052, %rd21051, %rd21049;
	mul.lo.s64 	%rd21053, %rd21052, 1099511628211;
	shr.u64 	%rd21054, %rd21034, 40;
	and.b64  	%rd21055, %rd21054, 255;
	xor.b64  	%rd21056, %rd21055, %rd21053;
	mul.lo.s64 	%rd21057, %rd21056, 1099511628211;
	shr.u64 	%rd21058, %rd21034, 48;
	and.b64  	%rd21059, %rd21058, 255;
	xor.b64  	%rd21060, %rd21059, %rd21057;
	mul.lo.s64 	%rd21061, %rd21060, 1099511628211;
	shr.u64 	%rd21062, %rd21034, 56;
	xor.b64  	%rd21063, %rd21062, %rd21061;
	mul.lo.s64 	%rd39327, %rd21063, 1099511628211;
$L__BB37_2475:
	mov.b64 	%rd39333, -3750763034362895579;
	@%p1076 bra 	$L__BB37_2481;
	setp.eq.s64 	%p1081, %rd1953, 0;
	mov.b64 	%rd39333, -3750763034362895579;
	mov.b64 	%rd39334, 0;
	@%p1081 bra 	$L__BB37_2479;
	mov.b64 	%rd39333, -3750763034362895579;
	mov.b64 	%rd39331, 0;
$L__BB37_2478:
	shl.b64 	%rd21070, %rd39331, 3;
	add.s64 	%rd21071, %rd39216, %rd21070;
	ld.u64 	%rd21072, [%rd21071];
	and.b64  	%rd21073, %rd21072, 255;
	xor.b64  	%rd21074, %rd21073, %rd39333;
	mul.lo.s64 	%rd21075, %rd21074, 1099511628211;
	shr.u64 	%rd21076, %rd21072, 8;
	and.b64  	%rd21077, %rd21076, 255;
	xor.b64  	%rd21078, %rd21077, %rd21075;
	mul.lo.s64 	%rd21079, %rd21078, 1099511628211;
	shr.u64 	%rd21080, %rd21072, 16;
	and.b64  	%rd21081, %rd21080, 255;
	xor.b64  	%rd21082, %rd21081, %rd21079;
	mul.lo.s64 	%rd21083, %rd21082, 1099511628211;
	shr.u64 	%rd21084, %rd21072, 24;
	and.b64  	%rd21085, %rd21084, 255;
	xor.b64  	%rd21086, %rd21085, %rd21083;
	mul.lo.s64 	%rd21087, %rd21086, 1099511628211;
	shr.u64 	%rd21088, %rd21072, 32;
	and.b64  	%rd21089, %rd21088, 255;
	xor.b64  	%rd21090, %rd21089, %rd21087;
	mul.lo.s64 	%rd21091, %rd21090, 1099511628211;
	shr.u64 	%rd21092, %rd21072, 40;
	and.b64  	%rd21093, %rd21092, 255;
	xor.b64  	%rd21094, %rd21093, %rd21091;
	mul.lo.s64 	%rd21095, %rd21094, 1099511628211;
	shr.u64 	%rd21096, %rd21072, 48;
	and.b64  	%rd21097, %rd21096, 255;
	xor.b64  	%rd21098, %rd21097, %rd21095;
	mul.lo.s64 	%rd21099, %rd21098, 1099511628211;
	shr.u64 	%rd21100, %rd21072, 56;
	xor.b64  	%rd21101, %rd21100, %rd21099;
	mul.lo.s64 	%rd21102, %rd21101, 1099511628211;
	ld.u64 	%rd21103, [%rd21071+8];
	and.b64  	%rd21104, %rd21103, 255;
	xor.b64  	%rd21105, %rd21104, %rd21102;
	mul.lo.s64 	%rd21106, %rd21105, 1099511628211;
	shr.u64 	%rd21107, %rd21103, 8;
	and.b64  	%rd21108, %rd21107, 255;
	xor.b64  	%rd21109, %rd21108, %rd21106;
	mul.lo.s64 	%rd21110, %rd21109, 1099511628211;
	shr.u64 	%rd21111, %rd21103, 16;
	and.b64  	%rd21112, %rd21111, 255;
	xor.b64  	%rd21113, %rd21112, %rd21110;
	mul.lo.s64 	%rd21114, %rd21113, 1099511628211;
	shr.u64 	%rd21115, %rd21103, 24;
	and.b64  	%rd21116, %rd21115, 255;
	xor.b64  	%rd21117, %rd21116, %rd21114;
	mul.lo.s64 	%rd21118, %rd21117, 1099511628211;
	shr.u64 	%rd21119, %rd21103, 32;
	and.b64  	%rd21120, %rd21119, 255;
	xor.b64  	%rd21121, %rd21120, %rd21118;
	mul.lo.s64 	%rd21122, %rd21121, 1099511628211;
	shr.u64 	%rd21123, %rd21103, 40;
	and.b64  	%rd21124, %rd21123, 255;
	xor.b64  	%rd21125, %rd21124, %rd21122;
	mul.lo.s64 	%rd21126, %rd21125, 1099511628211;
	shr.u64 	%rd21127, %rd21103, 48;
	and.b64  	%rd21128, %rd21127, 255;
	xor.b64  	%rd21129, %rd21128, %rd21126;
	mul.lo.s64 	%rd21130, %rd21129, 1099511628211;
	shr.u64 	%rd21131, %rd21103, 56;
	xor.b64  	%rd21132, %rd21131, %rd21130;
	mul.lo.s64 	%rd39333, %rd21132, 1099511628211;
	add.s64 	%rd39331, %rd39331, 2;
	setp.ne.s64 	%p1082, %rd39331, %rd3700;
	mov.u64 	%rd39334, %rd3700;
	@%p1082 bra 	$L__BB37_2478;
$L__BB37_2479:
	setp.eq.s64 	%p1083, %rd3699, 0;
	@%p1083 bra 	$L__BB37_2481;
	shl.b64 	%rd21133, %rd39334, 3;
	add.s64 	%rd21134, %rd39216, %rd21133;
	ld.u64 	%rd21135, [%rd21134];
	and.b64  	%rd21136, %rd21135, 255;
	xor.b64  	%rd21137, %rd21136, %rd39333;
	mul.lo.s64 	%rd21138, %rd21137, 1099511628211;
	shr.u64 	%rd21139, %rd21135, 8;
	and.b64  	%rd21140, %rd21139, 255;
	xor.b64  	%rd21141, %rd21140, %rd21138;
	mul.lo.s64 	%rd21142, %rd21141, 1099511628211;
	shr.u64 	%rd21143, %rd21135, 16;
	and.b64  	%rd21144, %rd21143, 255;
	xor.b64  	%rd21145, %rd21144, %rd21142;
	mul.lo.s64 	%rd21146, %rd21145, 1099511628211;
	shr.u64 	%rd21147, %rd21135, 24;
	and.b64  	%rd21148, %rd21147, 255;
	xor.b64  	%rd21149, %rd21148, %rd21146;
	mul.lo.s64 	%rd21150, %rd21149, 1099511628211;
	shr.u64 	%rd21151, %rd21135, 32;
	and.b64  	%rd21152, %rd21151, 255;
	xor.b64  	%rd21153, %rd21152, %rd21150;
	mul.lo.s64 	%rd21154, %rd21153, 1099511628211;
	shr.u64 	%rd21155, %rd21135, 40;
	and.b64  	%rd21156, %rd21155, 255;
	xor.b64  	%rd21157, %rd21156, %rd21154;
	mul.lo.s64 	%rd21158, %rd21157, 1099511628211;
	shr.u64 	%rd21159, %rd21135, 48;
	and.b64  	%rd21160, %rd21159, 255;
	xor.b64  	%rd21161, %rd21160, %rd21158;
	mul.lo.s64 	%rd21162, %rd21161, 1099511628211;
	shr.u64 	%rd21163, %rd21135, 56;
	xor.b64  	%rd21164, %rd21163, %rd21162;
	mul.lo.s64 	%rd39333, %rd21164, 1099511628211;
$L__BB37_2481:
	setp.eq.s64 	%p1084, %rd39327, %rd39333;
	@%p1084 bra 	$L__BB37_2495;
	mov.b64 	%rd39339, -3750763034362895579;
	@%p1076 bra 	$L__BB37_2488;
	setp.eq.s64 	%p1086, %rd1953, 0;
	mov.b64 	%rd39339, -3750763034362895579;
	mov.b64 	%rd39340, 0;
	@%p1086 bra 	$L__BB37_2486;
	mov.b64 	%rd39339, -3750763034362895579;
	mov.b64 	%rd39337, 0;
$L__BB37_2485:
	shl.b64 	%rd21171, %rd39337, 3;
	add.s64 	%rd21172, %rd39188, %rd21171;
	ld.u64 	%rd21173, [%rd21172];
	and.b64  	%rd21174, %rd21173, 255;
	xor.b64  	%rd21175, %rd21174, %rd39339;
	mul.lo.s64 	%rd21176, %rd21175, 1099511628211;
	shr.u64 	%rd21177, %rd21173, 8;
	and.b64  	%rd21178, %rd21177, 255;
	xor.b64  	%rd21179, %rd21178, %rd21176;
	mul.lo.s64 	%rd21180, %rd21179, 1099511628211;
	shr.u64 	%rd21181, %rd21173, 16;
	and.b64  	%rd21182, %rd21181, 255;
	xor.b64  	%rd21183, %rd21182, %rd21180;
	mul.lo.s64 	%rd21184, %rd21183, 1099511628211;
	shr.u64 	%rd21185, %rd21173, 24;
	and.b64  	%rd21186, %rd21185, 255;
	xor.b64  	%rd21187, %rd21186, %rd21184;
	mul.lo.s64 	%rd21188, %rd21187, 1099511628211;
	shr.u64 	%rd21189, %rd21173, 32;
	and.b64  	%rd21190, %rd21189, 255;
	xor.b64  	%rd21191, %rd21190, %rd21188;
	mul.lo.s64 	%rd21192, %rd21191, 1099511628211;
	shr.u64 	%rd21193, %rd21173, 40;
	and.b64  	%rd21194, %rd21193, 255;
	xor.b64  	%rd21195, %rd21194, %rd21192;
	mul.lo.s64 	%rd21196, %rd21195, 1099511628211;
	shr.u64 	%rd21197, %rd21173, 48;
	and.b64  	%rd21198, %rd21197, 255;
	xor.b64  	%rd21199, %rd21198, %rd21196;
	mul.lo.s64 	%rd21200, %rd21199, 1099511628211;
	shr.u64 	%rd21201, %rd21173, 56;
	xor.b64  	%rd21202, %rd21201, %rd21200;
	mul.lo.s64 	%rd21203, %rd21202, 1099511628211;
	ld.u64 	%rd21204, [%rd21172+8];
	and.b64  	%rd21205, %rd21204, 255;
	xor.b64  	%rd21206, %rd21205, %rd21203;
	mul.lo.s64 	%rd21207, %rd21206, 1099511628211;
	shr.u64 	%rd21208, %rd21204, 8;
	and.b64  	%rd21209, %rd21208, 255;
	xor.b64  	%rd21210, %rd21209, %rd21207;
	mul.lo.s64 	%rd21211, %rd21210, 1099511628211;
	shr.u64 	%rd21212, %rd21204, 16;
	and.b64  	%rd21213, %rd21212, 255;
	xor.b64  	%rd21214, %rd21213, %rd21211;
	mul.lo.s64 	%rd21215, %rd21214, 1099511628211;
	shr.u64 	%rd21216, %rd21204, 24;
	and.b64  	%rd21217, %rd21216, 255;
	xor.b64  	%rd21218, %rd21217, %rd21215;
	mul.lo.s64 	%rd21219, %rd21218, 1099511628211;
	shr.u64 	%rd21220, %rd21204, 32;
	and.b64  	%rd21221, %rd21220, 255;
	xor.b64  	%rd21222, %rd21221, %rd21219;
	mul.lo.s64 	%rd21223, %rd21222, 1099511628211;
	shr.u64 	%rd21224, %rd21204, 40;
	and.b64  	%rd21225, %rd21224, 255;
	xor.b64  	%rd21226, %rd21225, %rd21223;
	mul.lo.s64 	%rd21227, %rd21226, 1099511628211;
	shr.u64 	%rd21228, %rd21204, 48;
	and.b64  	%rd21229, %rd21228, 255;
	xor.b64  	%rd21230, %rd21229, %rd21227;
	mul.lo.s64 	%rd21231, %rd21230, 1099511628211;
	shr.u64 	%rd21232, %rd21204, 56;
	xor.b64  	%rd21233, %rd21232, %rd21231;
	mul.lo.s64 	%rd39339, %rd21233, 1099511628211;
	add.s64 	%rd39337, %rd39337, 2;
	setp.ne.s64 	%p1087, %rd39337, %rd3700;
	mov.u64 	%rd39340, %rd3700;
	@%p1087 bra 	$L__BB37_2485;
$L__BB37_2486:
	setp.eq.s64 	%p1088, %rd3699, 0;
	@%p1088 bra 	$L__BB37_2488;
	shl.b64 	%rd21234, %rd39340, 3;
	add.s64 	%rd21235, %rd39188, %rd21234;
	ld.u64 	%rd21236, [%rd21235];
	and.b64  	%rd21237, %rd21236, 255;
	xor.b64  	%rd21238, %rd21237, %rd39339;
	mul.lo.s64 	%rd21239, %rd21238, 1099511628211;
	shr.u64 	%rd21240, %rd21236, 8;
	and.b64  	%rd21241, %rd21240, 255;
	xor.b64  	%rd21242, %rd21241, %rd21239;
	mul.lo.s64 	%rd21243, %rd21242, 1099511628211;
	shr.u64 	%rd21244, %rd21236, 16;
	and.b64  	%rd21245, %rd21244, 255;
	xor.b64  	%rd21246, %rd21245, %rd21243;
	mul.lo.s64 	%rd21247, %rd21246, 1099511628211;
	shr.u64 	%rd21248, %rd21236, 24;
	and.b64  	%rd21249, %rd21248, 255;
	xor.b64  	%rd21250, %rd21249, %rd21247;
	mul.lo.s64 	%rd21251, %rd21250, 1099511628211;
	shr.u64 	%rd21252, %rd21236, 32;
	and.b64  	%rd21253, %rd21252, 255;
	xor.b64  	%rd21254, %rd21253, %rd21251;
	mul.lo.s64 	%rd21255, %rd21254, 1099511628211;
	shr.u64 	%rd21256, %rd21236, 40;
	and.b64  	%rd21257, %rd21256, 255;
	xor.b64  	%rd21258, %rd21257, %rd21255;
	mul.lo.s64 	%rd21259, %rd21258, 1099511628211;
	shr.u64 	%rd21260, %rd21236, 48;
	and.b64  	%rd21261, %rd21260, 255;
	xor.b64  	%rd21262, %rd21261, %rd21259;
	mul.lo.s64 	%rd21263, %rd21262, 1099511628211;
	shr.u64 	%rd21264, %rd21236, 56;
	xor.b64  	%rd21265, %rd21264, %rd21263;
	mul.lo.s64 	%rd39339, %rd21265, 1099511628211;
$L__BB37_2488:
	mov.b64 	%rd39345, -3750763034362895579;
	@%p1076 bra 	$L__BB37_2494;
	setp.eq.s64 	%p1090, %rd1953, 0;
	mov.b64 	%rd39345, -3750763034362895579;
	mov.b64 	%rd39346, 0;
	@%p1090 bra 	$L__BB37_2492;
	mov.b64 	%rd39345, -3750763034362895579;
	mov.b64 	%rd39343, 0;
$L__BB37_2491:
	shl.b64 	%rd21272, %rd39343, 3;
	add.s64 	%rd21273, %rd39216, %rd21272;
	ld.u64 	%rd21274, [%rd21273];
	and.b64  	%rd21275, %rd21274, 255;
	xor.b64  	%rd21276, %rd21275, %rd39345;
	mul.lo.s64 	%rd21277, %rd21276, 1099511628211;
	shr.u64 	%rd21278, %rd21274, 8;
	and.b64  	%rd21279, %rd21278, 255;
	xor.b64  	%rd21280, %rd21279, %rd21277;
	mul.lo.s64 	%rd21281, %rd21280, 1099511628211;
	shr.u64 	%rd21282, %rd21274, 16;
	and.b64  	%rd21283, %rd21282, 255;
	xor.b64  	%rd21284, %rd21283, %rd21281;
	mul.lo.s64 	%rd21285, %rd21284, 1099511628211;
	shr.u64 	%rd21286, %rd21274, 24;
	and.b64  	%rd21287, %rd21286, 255;
	xor.b64  	%rd21288, %rd21287, %rd21285;
	mul.lo.s64 	%rd21289, %rd21288, 1099511628211;
	shr.u64 	%rd21290, %rd21274, 32;
	and.b64  	%rd21291, %rd21290, 255;
	xor.b64  	%rd21292, %rd21291, %rd21289;
	mul.lo.s64 	%rd21293, %rd21292, 1099511628211;
	shr.u64 	%rd21294, %rd21274, 40;
	and.b64  	%rd21295, %rd21294, 255;
	xor.b64  	%rd21296, %rd21295, %rd21293;
	mul.lo.s64 	%rd21297, %rd21296, 1099511628211;
	shr.u64 	%rd21298, %rd21274, 48;
	and.b64  	%rd21299, %rd21298, 255;
	xor.b64  	%rd21300, %rd21299, %rd21297;
	mul.lo.s64 	%rd21301, %rd21300, 1099511628211;
	shr.u64 	%rd21302, %rd21274, 56;
	xor.b64  	%rd21303, %rd21302, %rd21301;
	mul.lo.s64 	%rd21304, %rd21303, 1099511628211;
	ld.u64 	%rd21305, [%rd21273+8];
	and.b64  	%rd21306, %rd21305, 255;
	xor.b64  	%rd21307, %rd21306, %rd21304;
	mul.lo.s64 	%rd21308, %rd21307, 1099511628211;
	shr.u64 	%rd21309, %rd21305, 8;
	and.b64  	%rd21310, %rd21309, 255;
	xor.b64  	%rd21311, %rd21310, %rd21308;
	mul.lo.s64 	%rd21312, %rd21311, 1099511628211;
	shr.u64 	%rd21313, %rd21305, 16;
	and.b64  	%rd21314, %rd21313, 255;
	xor.b64  	%rd21315, %rd21314, %rd21312;
	mul.lo.s64 	%rd21316, %rd21315, 1099511628211;
	shr.u64 	%rd21317, %rd21305, 24;
	and.b64  	%rd21318, %rd21317, 255;
	xor.b64  	%rd21319, %rd21318, %rd21316;
	mul.lo.s64 	%rd21320, %rd21319, 1099511628211;
	shr.u64 	%rd21321, %rd21305, 32;
	and.b64  	%rd21322, %rd21321, 255;
	xor.b64  	%rd21323, %rd21322, %rd21320;
	mul.lo.s64 	%rd21324, %rd21323, 1099511628211;
	shr.u64 	%rd21325, %rd21305, 40;
	and.b64  	%rd21326, %rd21325, 255;
	xor.b64  	%rd21327, %rd21326, %rd21324;
	mul.lo.s64 	%rd21328, %rd21327, 1099511628211;
	shr.u64 	%rd21329, %rd21305, 48;
	and.b64  	%rd21330, %rd21329, 255;
	xor.b64  	%rd21331, %rd21330, %rd21328;
	mul.lo.s64 	%rd21332, %rd21331, 1099511628211;
	shr.u64 	%rd21333, %rd21305, 56;
	xor.b64  	%rd21334, %rd21333, %rd21332;
	mul.lo.s64 	%rd39345, %rd21334, 1099511628211;
	add.s64 	%rd39343, %rd39343, 2;
	setp.ne.s64 	%p1091, %rd39343, %rd3700;
	mov.u64 	%rd39346, %rd3700;
	@%p1091 bra 	$L__BB37_2491;
$L__BB37_2492:
	setp.eq.s64 	%p1092, %rd3699, 0;
	@%p1092 bra 	$L__BB37_2494;
	shl.b64 	%rd21335, %rd39346, 3;
	add.s64 	%rd21336, %rd39216, %rd21335;
	ld.u64 	%rd21337, [%rd21336];
	and.b64  	%rd21338, %rd21337, 255;
	xor.b64  	%rd21339, %rd21338, %rd39345;
	mul.lo.s64 	%rd21340, %rd21339, 1099511628211;
	shr.u64 	%rd21341, %rd21337, 8;
	and.b64  	%rd21342, %rd21341, 255;
	xor.b64  	%rd21343, %rd21342, %rd21340;
	mul.lo.s64 	%rd21344, %rd21343, 1099511628211;
	shr.u64 	%rd21345, %rd21337, 16;
	and.b64  	%rd21346, %rd21345, 255;
	xor.b64  	%rd21347, %rd21346, %rd21344;
	mul.lo.s64 	%rd21348, %rd21347, 1099511628211;
	shr.u64 	%rd21349, %rd21337, 24;
	and.b64  	%rd21350, %rd21349, 255;
	xor.b64  	%rd21351, %rd21350, %rd21348;
	mul.lo.s64 	%rd21352, %rd21351, 1099511628211;
	shr.u64 	%rd21353, %rd21337, 32;
	and.b64  	%rd21354, %rd21353, 255;
	xor.b64  	%rd21355, %rd21354, %rd21352;
	mul.lo.s64 	%rd21356, %rd21355, 1099511628211;
	shr.u64 	%rd21357, %rd21337, 40;
	and.b64  	%rd21358, %rd21357, 255;
	xor.b64  	%rd21359, %rd21358, %rd21356;
	mul.lo.s64 	%rd21360, %rd21359, 1099511628211;
	shr.u64 	%rd21361, %rd21337, 48;
	and.b64  	%rd21362, %rd21361, 255;
	xor.b64  	%rd21363, %rd21362, %rd21360;
	mul.lo.s64 	%rd21364, %rd21363, 1099511628211;
	shr.u64 	%rd21365, %rd21337, 56;
	xor.b64  	%rd21366, %rd21365, %rd21364;
	mul.lo.s64 	%rd39345, %rd21366, 1099511628211;
$L__BB37_2494:
	setp.lt.u64 	%p2080, %rd39339, %rd39345;
	bra.uni 	$L__BB37_2499;
$L__BB37_2495:
	setp.eq.s32 	%p1094, %r118, 0;
	mov.pred 	%p2080, %p1072;
	@%p1094 bra 	$L__BB37_2499;
	mov.b64 	%rd39349, 0;
$L__BB37_2497:
	shl.b64 	%rd21368, %rd39349, 3;
	add.s64 	%rd21369, %rd39188, %rd21368;
	ld.u64 	%rd4060, [%rd21369];
	add.s64 	%rd21370, %rd39216, %rd21368;
	ld.u64 	%rd4061, [%rd21370];
	setp.lt.u64 	%p1096, %rd4060, %rd4061;
	mov.pred 	%p2080, %p1074;
	@%p1096 bra 	$L__BB37_2499;
	setp.le.u64 	%p1098, %rd4060, %rd4061;
	add.s64 	%rd39349, %rd39349, 1;
	setp.lt.u64 	%p1099, %rd39349, %rd1952;
	and.pred  	%p1100, %p1098, %p1099;
	mov.pred 	%p2080, %p1072;
	@%p1100 bra 	$L__BB37_2497;
$L__BB37_2499:
	selp.b64 	%rd39123, %rd39188, %rd39216, %p2080;
	selp.u32 	%r303, 1, 0, %p2080;
	add.s32 	%r104, %r102, %r303;
	not.pred 	%p1101, %p2080;
	selp.u32 	%r304, 1, 0, %p1101;
	add.s32 	%r105, %r103, %r304;
	@%p2080 bra 	$L__BB37_2501;
	shl.b32 	%r305, %r105, 3;
	mov.u32 	%r306, _ZZN3cub18CUB_300001_SM_10006detail10merge_sort30DeviceMergeSortBlockSortKernelINS2_10policy_hubIPPyE9Policy600ES6_PNS0_8NullTypeES6_SA_m18tuple_indexed_lessS5_S9_EEvbT0_T1_T2_T3_T4_PT6_PT7_T5_NS1_7vsmem_tEE19static_temp_storage;
	add.s32 	%r307, %r306, %r305;
	ld.shared.u64 	%rd39216, [%r307];
	bra.uni 	$L__BB37_2502;
$L__BB37_2501:
	shl.b32 	%r308, %r104, 3;
	mov.u32 	%r309, _ZZN3cub18CUB_300001_SM_10006detail10merge_sort30DeviceMergeSortBlockSortKernelINS2_10policy_hubIPPyE9Policy600ES6_PNS0_8NullTypeES6_SA_m18tuple_indexed_lessS5_S9_EEvbT0_T1_T2_T3_T4_PT6_PT7_T5_NS1_7vsmem_tEE19static_temp_storage;
	add.s32 	%r310, %r309, %r308;
	ld.shared.u64 	%rd39188, [%r310];
$L__BB37_2502:
	setp.ge.s32 	%p1102, %r104, %r78;
	mov.u64 	%rd39377, %rd39216;
	@%p1102 bra 	$L__BB37_2534;
	setp.ge.s32 	%p1103, %r105, %r77;
	mov.u64 	%rd39377, %rd39188;
	@%p1103 bra 	$L__BB37_2534;
	setp.eq.s64 	%p1104, %rd4132, 0;
	mov.b64 	%rd39354, -3750763034362895579;
	@%p1104 bra 	$L__BB37_2510;
	setp.eq.s64 	%p1105, %rd1953, 0;
	mov.b64 	%rd39354, -3750763034362895579;
	mov.b64 	%rd39355, 0;
	@%p1105 bra 	$L__BB37_2508;
	mov.b64 	%rd39354, -3750763034362895579;
	mov.b64 	%rd39352, 0;
$L__BB37_2507:
	shl.b64 	%rd21378, %rd39352, 3;
	add.s64 	%rd21379, %rd39188, %rd21378;
	ld.u64 	%rd21380, [%rd21379];
	and.b64  	%rd21381, %rd21380, 255;
	xor.b64  	%rd21382, %rd21381, %rd39354;
	mul.lo.s64 	%rd21383, %rd21382, 1099511628211;
	shr.u64 	%rd21384, %rd21380, 8;
	and.b64  	%rd21385, %rd21384, 255;
	xor.b64  	%rd21386, %rd21385, %rd21383;
	mul.lo.s64 	%rd21387, %rd21386, 1099511628211;
	shr.u64 	%rd21388, %rd21380, 16;
	and.b64  	%rd21389, %rd21388, 255;
	xor.b64  	%rd21390, %rd21389, %rd21387;
	mul.lo.s64 	%rd21391, %rd21390, 1099511628211;
	shr.u64 	%rd21392, %rd21380, 24;
	and.b64  	%rd21393, %rd21392, 255;
	xor.b64  	%rd21394, %rd21393, %rd21391;
	mul.lo.s64 	%rd21395, %rd21394, 1099511628211;
	shr.u64 	%rd21396, %rd21380, 32;
	and.b64  	%rd21397, %rd21396, 255;
	xor.b64  	%rd21398, %rd21397, %rd21395;
	mul.lo.s64 	%rd21399, %rd21398, 1099511628211;
	shr.u64 	%rd21400, %rd21380, 40;
	and.b64  	%rd21401, %rd21400, 255;
	xor.b64  	%rd21402, %rd21401, %rd21399;
	mul.lo.s64 	%rd21403, %rd21402, 1099511628211;
	shr.u64 	%rd21404, %rd21380, 48;
	and.b64  	%rd21405, %rd21404, 255;
	xor.b64  	%rd21406, %rd21405, %rd21403;
	mul.lo.s64 	%rd21407, %rd21406, 1099511628211;
	shr.u64 	%rd21408, %rd21380, 56;
	xor.b64  	%rd21409, %rd21408, %rd21407;
	mul.lo.s64 	%rd21410, %rd21409, 1099511628211;
	ld.u64 	%rd21411, [%rd21379+8];
	and.b64  	%rd21412, %rd21411, 255;
	xor.b64  	%rd21413, %rd21412, %rd21410;
	mul.lo.s64 	%rd21414, %rd21413, 1099511628211;
	shr.u64 	%rd21415, %rd21411, 8;
	and.b64  	%rd21416, %rd21415, 255;
	xor.b64  	%rd21417, %rd21416, %rd21414;
	mul.lo.s64 	%rd21418, %rd21417, 1099511628211;
	shr.u64 	%rd21419, %rd21411, 16;
	and.b64  	%rd21420, %rd21419, 255;
	xor.b64  	%rd21421, %rd21420, %rd21418;
	mul.lo.s64 	%rd21422, %rd21421, 1099511628211;
	shr.u64 	%rd21423, %rd21411, 24;
	and.b64  	%rd21424, %rd21423, 255;
	xor.b64  	%rd21425, %rd21424, %rd21422;
	mul.lo.s64 	%rd21426, %rd21425, 1099511628211;
	shr.u64 	%rd21427, %rd21411, 32;
	and.b64  	%rd21428, %rd21427, 255;
	xor.b64  	%rd21429, %rd21428, %rd21426;
	mul.lo.s64 	%rd21430, %rd21429, 1099511628211;
	shr.u64 	%rd21431, %rd21411, 40;
	and.b64  	%rd21432, %rd21431, 255;
	xor.b64  	%rd21433, %rd21432, %rd21430;
	mul.lo.s64 	%rd21434, %rd21433, 1099511628211;
	shr.u64 	%rd21435, %rd21411, 48;
	and.b64  	%rd21436, %rd21435, 255;
	xor.b64  	%rd21437, %rd21436, %rd21434;
	mul.lo.s64 	%rd21438, %rd21437, 1099511628211;
	shr.u64 	%rd21439, %rd21411, 56;
	xor.b64  	%rd21440, %rd21439, %rd21438;
	mul.lo.s64 	%rd39354, %rd21440, 1099511628211;
	add.s64 	%rd39352, %rd39352, 2;
	setp.ne.s64 	%p1106, %rd39352, %rd3700;
	mov.u64 	%rd39355, %rd3700;
	@%p1106 bra 	$L__BB37_2507;
$L__BB37_2508:
	setp.eq.s64 	%p1107, %rd3699, 0;
	@%p1107 bra 	$L__BB37_2510;
	shl.b64 	%rd21441, %rd39355, 3;
	add.s64 	%rd21442, %rd39188, %rd21441;
	ld.u64 	%rd21443, [%rd21442];
	and.b64  	%rd21444, %rd21443, 255;
	xor.b64  	%rd21445, %rd21444, %rd39354;
	mul.lo.s64 	%rd21446, %rd21445, 1099511628211;
	shr.u64 	%rd21447, %rd21443, 8;
	and.b64  	%rd21448, %rd21447, 255;
	xor.b64  	%rd21449, %rd21448, %rd21446;
	mul.lo.s64 	%rd21450, %rd21449, 1099511628211;
	shr.u64 	%rd21451, %rd21443, 16;
	and.b64  	%rd21452, %rd21451, 255;
	xor.b64  	%rd21453, %rd21452, %rd21450;
	mul.lo.s64 	%rd21454, %rd21453, 1099511628211;
	shr.u64 	%rd21455, %rd21443, 24;
	and.b64  	%rd21456, %rd21455, 255;
	xor.b64  	%rd21457, %rd21456, %rd21454;
	mul.lo.s64 	%rd21458, %rd21457, 1099511628211;
	shr.u64 	%rd21459, %rd21443, 32;
	and.b64  	%rd21460, %rd21459, 255;
	xor.b64  	%rd21461, %rd21460, %rd21458;
	mul.lo.s64 	%rd21462, %rd21461, 1099511628211;
	shr.u64 	%rd21463, %rd21443, 40;
	and.b64  	%rd21464, %rd21463, 255;
	xor.b64  	%rd21465, %rd21464, %rd21462;
	mul.lo.s64 	%rd21466, %rd21465, 1099511628211;
	shr.u64 	%rd21467, %rd21443, 48;
	and.b64  	%rd21468, %rd21467, 255;
	xor.b64  	%rd21469, %rd21468, %rd21466;
	mul.lo.s64 	%rd21470, %rd21469, 1099511628211;
	shr.u64 	%rd21471, %rd21443, 56;
	xor.b64  	%rd21472, %rd21471, %rd21470;
	mul.lo.s64 	%rd39354, %rd21472, 1099511628211;
$L__BB37_2510:
	mov.b64 	%rd39360, -3750763034362895579;
	@%p1104 bra 	$L__BB37_2516;
	setp.eq.s64 	%p1109, %rd1953, 0;
	mov.b64 	%rd39360, -3750763034362895579;
	mov.b64 	%rd39361, 0;
	@%p1109 bra 	$L__BB37_2514;
	mov.b64 	%rd39360, -3750763034362895579;
	mov.b64 	%rd39358, 0;
$L__BB37_2513:
	shl.b64 	%rd21479, %rd39358, 3;
	add.s64 	%rd21480, %rd39216, %rd21479;
	ld.u64 	%rd21481, [%rd21480];
	and.b64  	%rd21482, %rd21481, 255;
	xor.b64  	%rd21483, %rd21482, %rd39360;
	mul.lo.s64 	%rd21484, %rd21483, 1099511628211;
	shr.u64 	%rd21485, %rd21481, 8;
	and.b64  	%rd21486, %rd21485, 255;
	xor.b64  	%rd21487, %rd21486, %rd21484;
	mul.lo.s64 	%rd21488, %rd21487, 1099511628211;
	shr.u64 	%rd21489, %rd21481, 16;
	and.b64  	%rd21490, %rd21489, 255;
	xor.b64  	%rd21491, %rd21490, %rd21488;
	mul.lo.s64 	%rd21492, %rd21491, 1099511628211;
	shr.u64 	%rd21493, %rd21481, 24;
	and.b64  	%rd21494, %rd21493, 255;
	xor.b64  	%rd21495, %rd21494, %rd21492;
	mul.lo.s64 	%rd21496, %rd21495, 1099511628211;
	shr.u64 	%rd21497, %rd21481, 32;
	and.b64  	%rd21498, %rd21497, 255;
	xor.b64  	%rd21499, %rd21498, %rd21496;
	mul.lo.s64 	%rd21500, %rd21499, 1099511628211;
	shr.u64 	%rd21501, %rd21481, 40;
	and.b64  	%rd21502, %rd21501, 255;
	xor.b64  	%rd21503, %rd21502, %rd21500;
	mul.lo.s64 	%rd21504, %rd21503, 1099511628211;
	shr.u64 	%rd21505, %rd21481, 48;
	and.b64  	%rd21506, %rd21505, 255;
	xor.b64  	%rd21507, %rd21506, %rd21504;
	mul.lo.s64 	%rd21508, %rd21507, 1099511628211;
	shr.u64 	%rd21509, %rd21481, 56;
	xor.b64  	%rd21510, %rd21509, %rd21508;
	mul.lo.s64 	%rd21511, %rd21510, 1099511628211;
	ld.u64 	%rd21512, [%rd21480+8];
	and.b64  	%rd21513, %rd21512, 255;
	xor.b64  	%rd21514, %rd21513, %rd21511;
	mul.lo.s64 	%rd21515, %rd21514, 1099511628211;
	shr.u64 	%rd21516, %rd21512, 8;
	and.b64  	%rd21517, %rd21516, 255;
	xor.b64  	%rd21518, %rd21517, %rd21515;
	mul.lo.s64 	%rd21519, %rd21518, 1099511628211;
	shr.u64 	%rd21520, %rd21512, 16;
	and.b64  	%rd21521, %rd21520, 255;
	xor.b64  	%rd21522, %rd21521, %rd21519;
	mul.lo.s64 	%rd21523, %rd21522, 1099511628211;
	shr.u64 	%rd21524, %rd21512, 24;
	and.b64  	%rd21525, %rd21524, 255;
	xor.b64  	%rd21526, %rd21525, %rd21523;
	mul.lo.s64 	%rd21527, %rd21526, 1099511628211;
	shr.u64 	%rd21528, %rd21512, 32;
	and.b64  	%rd21529, %rd21528, 255;
	xor.b64  	%rd21530, %rd21529, %rd21527;
	mul.lo.s64 	%rd21531, %rd21530, 1099511628211;
	shr.u64 	%rd21532, %rd21512, 40;
	and.b64  	%rd21533, %rd21532, 255;
	xor.b64  	%rd21534, %rd21533, %rd21531;
	mul.lo.s64 	%rd21535, %rd21534, 1099511628211;
	shr.u64 	%rd21536, %rd21512, 48;
	and.b64  	%rd21537, %rd21536, 255;
	xor.b64  	%rd21538, %rd21537, %rd21535;
	mul.lo.s64 	%rd21539, %rd21538, 1099511628211;
	shr.u64 	%rd21540, %rd21512, 56;
	xor.b64  	%rd21541, %rd21540, %rd21539;
	mul.lo.s64 	%rd39360, %rd21541, 1099511628211;
	add.s64 	%rd39358, %rd39358, 2;
	setp.ne.s64 	%p1110, %rd39358, %rd3700;
	mov.u64 	%rd39361, %rd3700;
	@%p1110 bra 	$L__BB37_2513;
$L__BB37_2514:
	setp.eq.s64 	%p1111, %rd3699, 0;
	@%p1111 bra 	$L__BB37_2516;
	shl.b64 	%rd21542, %rd39361, 3;
	add.s64 	%rd21543, %rd39216, %rd21542;
	ld.u64 	%rd21544, [%rd21543];
	and.b64  	%rd21545, %rd21544, 255;
	xor.b64  	%rd21546, %rd21545, %rd39360;
	mul.lo.s64 	%rd21547, %rd21546, 1099511628211;
	shr.u64 	%rd21548, %rd21544, 8;
	and.b64  	%rd21549, %rd21548, 255;
	xor.b64  	%rd21550, %rd21549, %rd21547;
	mul.lo.s64 	%rd21551, %rd21550, 1099511628211;
	shr.u64 	%rd21552, %rd21544, 16;
	and.b64  	%rd21553, %rd21552, 255;
	xor.b64  	%rd21554, %rd21553, %rd21551;
	mul.lo.s64 	%rd21555, %rd21554, 1099511628211;
	shr.u64 	%rd21556, %rd21544, 24;
	and.b64  	%rd21557, %rd21556, 255;
	xor.b64  	%rd21558, %rd21557, %rd21555;
	mul.lo.s64 	%rd21559, %rd21558, 1099511628211;
	shr.u64 	%rd21560, %rd21544, 32;
	and.b64  	%rd21561, %rd21560, 255;
	xor.b64  	%rd21562, %rd21561, %rd21559;
	mul.lo.s64 	%rd21563, %rd21562, 1099511628211;
	shr.u64 	%rd21564, %rd21544, 40;
	and.b64  	%rd21565, %rd21564, 255;
	xor.b64  	%rd21566, %rd21565, %rd21563;
	mul.lo.s64 	%rd21567, %rd21566, 1099511628211;
	shr.u64 	%rd21568, %rd21544, 48;
	and.b64  	%rd21569, %rd21568, 255;
	xor.b64  	%rd21570, %rd21569, %rd21567;
	mul.lo.s64 	%rd21571, %rd21570, 1099511628211;
	shr.u64 	%rd21572, %rd21544, 56;
	xor.b64  	%rd21573, %rd21572, %rd21571;
	mul.lo.s64 	%rd39360, %rd21573, 1099511628211;
$L__BB37_2516:
	setp.eq.s64 	%p1112, %rd39354, %rd39360;
	@%p1112 bra 	$L__BB37_2530;
	setp.eq.s64 	%p1113, %rd4132, 0;
	mov.b64 	%rd39366, -3750763034362895579;
	@%p1113 bra 	$L__BB37_2523;
	setp.eq.s64 	%p1114, %rd1953, 0;
	mov.b64 	%rd39366, -3750763034362895579;
	mov.b64 	%rd39367, 0;
	@%p1114 bra 	$L__BB37_2521;
	mov.b64 	%rd39366, -3750763034362895579;
	mov.b64 	%rd39364, 0;
$L__BB37_2520:
	shl.b64 	%rd21580, %rd39364, 3;
	add.s64 	%rd21581, %rd39188, %rd21580;
	ld.u64 	%rd21582, [%rd21581];
	and.b64  	%rd21583, %rd21582, 255;
	xor.b64  	%rd21584, %rd21583, %rd39366;
	mul.lo.s64 	%rd21585, %rd21584, 1099511628211;
	shr.u64 	%rd21586, %rd21582, 8;
	and.b64  	%rd21587, %rd21586, 255;
	xor.b64  	%rd21588, %rd21587, %rd21585;
	mul.lo.s64 	%rd21589, %rd21588, 1099511628211;
	shr.u64 	%rd21590, %rd21582, 16;
	and.b64  	%rd21591, %rd21590, 255;
	xor.b64  	%rd21592, %rd21591, %rd21589;
	mul.lo.s64 	%rd21593, %rd21592, 1099511628211;
	shr.u64 	%rd21594, %rd21582, 24;
	and.b64  	%rd21595, %rd21594, 255;
	xor.b64  	%rd21596, %rd21595, %rd21593;
	mul.lo.s64 	%rd21597, %rd21596, 1099511628211;
	shr.u64 	%rd21598, %rd21582, 32;
	and.b64  	%rd21599, %rd21598, 255;
	xor.b64  	%rd21600, %rd21599, %rd21597;
	mul.lo.s64 	%rd21601, %rd21600, 1099511628211;
	shr.u64 	%rd21602, %rd21582, 40;
	and.b64  	%rd21603, %rd21602, 255;
	xor.b64  	%rd21604, %rd21603, %rd21601;
	mul.lo.s64 	%rd21605, %rd21604, 1099511628211;
	shr.u64 	%rd21606, %rd21582, 48;
	and.b64  	%rd21607, %rd21606, 255;
	xor.b64  	%rd21608, %rd21607, %rd21605;
	mul.lo.s64 	%rd21609, %rd21608, 1099511628211;
	shr.u64 	%rd21610, %rd21582, 56;
	xor.b64  	%rd21611, %rd21610, %rd21609;
	mul.lo.s64 	%rd21612, %rd21611, 1099511628211;
	ld.u64 	%rd21613, [%rd21581+8];
	and.b64  	%rd21614, %rd21613, 255;
	xor.b64  	%rd21615, %rd21614, %rd21612;
	mul.lo.s64 	%rd21616, %rd21615, 1099511628211;
	shr.u64 	%rd21617, %rd21613, 8;
	and.b64  	%rd21618, %rd21617, 255;
	xor.b64  	%rd21619, %rd21618, %rd21616;
	mul.lo.s64 	%rd21620, %rd21619, 1099511628211;
	shr.u64 	%rd21621, %rd21613, 16;
	and.b64  	%rd21622, %rd21621, 255;
	xor.b64  	%rd21623, %rd21622, %rd21620;
	mul.lo.s64 	%rd21624, %rd21623, 1099511628211;
	shr.u64 	%rd21625, %rd21613, 24;
	and.b64  	%rd21626, %rd21625, 255;
	xor.b64  	%rd21627, %rd21626, %rd21624;
	mul.lo.s64 	%rd21628, %rd21627, 1099511628211;
	shr.u64 	%rd21629, %rd21613, 32;
	and.b64  	%rd21630, %rd21629, 255;
	xor.b64  	%rd21631, %rd21630, %rd21628;
	mul.lo.s64 	%rd21632, %rd21631, 1099511628211;
	shr.u64 	%rd21633, %rd21613, 40;
	and.b64  	%rd21634, %rd21633, 255;
	xor.b64  	%rd21635, %rd21634, %rd21632;
	mul.lo.s64 	%rd21636, %rd21635, 1099511628211;
	shr.u64 	%rd21637, %rd21613, 48;
	and.b64  	%rd21638, %rd21637, 255;
	xor.b64  	%rd21639, %rd21638, %rd21636;
	mul.lo.s64 	%rd21640, %rd21639, 1099511628211;
	shr.u64 	%rd21641, %rd21613, 56;
	xor.b64  	%rd21642, %rd21641, %rd21640;
	mul.lo.s64 	%rd39366, %rd21642, 1099511628211;
	add.s64 	%rd39364, %rd39364, 2;
	setp.ne.s64 	%p1115, %rd39364, %rd3700;
	mov.u64 	%rd39367, %rd3700;
	@%p1115 bra 	$L__BB37_2520;
$L__BB37_2521:
	setp.eq.s64 	%p1116, %rd3699, 0;
	@%p1116 bra 	$L__BB37_2523;
	shl.b64 	%rd21643, %rd39367, 3;
	add.s64 	%rd21644, %rd39188, %rd21643;
	ld.u64 	%rd21645, [%rd21644];
	and.b64  	%rd21646, %rd21645, 255;
	xor.b64  	%rd21647, %rd21646, %rd39366;
	mul.lo.s64 	%rd21648, %rd21647, 1099511628211;
	shr.u64 	%rd21649, %rd21645, 8;
	and.b64  	%rd21650, %rd21649, 255;
	xor.b64  	%rd21651, %rd21650, %rd21648;
	mul.lo.s64 	%rd21652, %rd21651, 1099511628211;
	shr.u64 	%rd21653, %rd21645, 16;
	and.b64  	%rd21654, %rd21653, 255;
	xor.b64  	%rd21655, %rd21654, %rd21652;
	mul.lo.s64 	%rd21656, %rd21655, 1099511628211;
	shr.u64 	%rd21657, %rd21645, 24;
	and.b64  	%rd21658, %rd21657, 255;
	xor.b64  	%rd21659, %rd21658, %rd21656;
	mul.lo.s64 	%rd21660, %rd21659, 1099511628211;
	shr.u64 	%rd21661, %rd21645, 32;
	and.b64  	%rd21662, %rd21661, 255;
	xor.b64  	%rd21663, %rd21662, %rd21660;
	mul.lo.s64 	%rd21664, %rd21663, 1099511628211;
	shr.u64 	%rd21665, %rd21645, 40;
	and.b64  	%rd21666, %rd21665, 255;
	xor.b64  	%rd21667, %rd21666, %rd21664;
	mul.lo.s64 	%rd21668, %rd21667, 1099511628211;
	shr.u64 	%rd21669, %rd21645, 48;
	and.b64  	%rd21670, %rd21669, 255;
	xor.b64  	%rd21671, %rd21670, %rd21668;
	mul.lo.s64 	%rd21672, %rd21671, 1099511628211;
	shr.u64 	%rd21673, %rd21645, 56;
	xor.b64  	%rd21674, %rd21673, %rd21672;
	mul.lo.s64 	%rd39366, %rd21674, 1099511628211;
$L__BB37_2523:
	mov.b64 	%rd39372, -3750763034362895579;
	@%p1113 bra 	$L__BB37_2529;
	setp.eq.s64 	%p1118, %rd1953, 0;
	mov.b64 	%rd39372, -3750763034362895579;
	mov.b64 	%rd39373, 0;
	@%p1118 bra 	$L__BB37_2527;
	mov.b64 	%rd39372, -3750763034362895579;
	mov.b64 	%rd39370, 0;
$L__BB37_2526:
	shl.b64 	%rd21681, %rd39370, 3;
	add.s64 	%rd21682, %rd39216, %rd21681;
	ld.u64 	%rd21683, [%rd21682];
	and.b64  	%rd21684, %rd21683, 255;
	xor.b64  	%rd21685, %rd21684, %rd39372;
	mul.lo.s64 	%rd21686, %rd21685, 1099511628211;
	shr.u64 	%rd21687, %rd21683, 8;
	and.b64  	%rd21688, %rd21687, 255;
	xor.b64  	%rd21689, %rd21688, %rd21686;
	mul.lo.s64 	%rd21690, %rd21689, 1099511628211;
	shr.u64 	%rd21691, %rd21683, 16;
	and.b64  	%rd21692, %rd21691, 255;
	xor.b64  	%rd21693, %rd21692, %rd21690;
	mul.lo.s64 	%rd21694, %rd21693, 1099511628211;
	shr.u64 	%rd21695, %rd21683, 24;
	and.b64  	%rd21696, %rd21695, 255;
	xor.b64  	%rd21697, %rd21696, %rd21694;
	mul.lo.s64 	%rd21698, %rd21697, 1099511628211;
	shr.u64 	%rd21699, %rd21683, 32;
	and.b64  	%rd21700, %rd21699, 255;
	xor.b64  	%rd21701, %rd21700, %rd21698;
	mul.lo.s64 	%rd21702, %rd21701, 1099511628211;
	shr.u64 	%rd21703, %rd21683, 40;
	and.b64  	%rd21704, %rd21703, 255;
	xor.b64  	%rd21705, %rd21704, %rd21702;
	mul.lo.s64 	%rd21706, %rd21705, 1099511628211;
	shr.u64 	%rd21707, %rd21683, 48;
	and.b64  	%rd21708, %rd21707, 255;
	xor.b64  	%rd21709, %rd21708, %rd21706;
	mul.lo.s64 	%rd21710, %rd21709, 1099511628211;
	shr.u64 	%rd21711, %rd21683, 56;
	xor.b64  	%rd21712, %rd21711, %rd21710;
	mul.lo.s64 	%rd21713, %rd21712, 1099511628211;
	ld.u64 	%rd21714, [%rd21682+8];
	and.b64  	%rd21715, %rd21714, 255;
	xor.b64  	%rd21716, %rd21715, %rd21713;
	mul.lo.s64 	%rd21717, %rd21716, 1099511628211;
	shr.u64 	%rd21718, %rd21714, 8;
	and.b64  	%rd21719, %rd21718, 255;
	xor.b64  	%rd21720, %rd21719, %rd21717;
	mul.lo.s64 	%rd21721, %rd21720, 1099511628211;
	shr.u64 	%rd21722, %rd21714, 16;
	and.b64  	%rd21723, %rd21722, 255;
	xor.b64  	%rd21724, %rd21723, %rd21721;
	mul.lo.s64 	%rd21725, %rd21724, 1099511628211;
	shr.u64 	%rd21726, %rd21714, 24;
	and.b64  	%rd21727, %rd21726, 255;
	xor.b64  	%rd21728, %rd21727, %rd21725;
	mul.lo.s64 	%rd21729, %rd21728, 1099511628211;
	shr.u64 	%rd21730, %rd21714, 32;
	and.b64  	%rd21731, %rd21730, 255;
	xor.b64  	%rd21732, %rd21731, %rd21729;
	mul.lo.s64 	%rd21733, %rd21732, 1099511628211;
	shr.u64 	%rd21734, %rd21714, 40;
	and.b64  	%rd21735, %rd21734, 255;
	xor.b64  	%rd21736, %rd21735, %rd21733;
	mul.lo.s64 	%rd21737, %rd21736, 1099511628211;
	shr.u64 	%rd21738, %rd21714, 48;
	and.b64  	%rd21739, %rd21738, 255;
	xor.b64  	%rd21740, %rd21739, %rd21737;
	mul.lo.s64 	%rd21741, %rd21740, 1099511628211;
	shr.u64 	%rd21742, %rd21714, 56;
	xor.b64  	%rd21743, %rd21742, %rd21741;
	mul.lo.s64 	%rd39372, %rd21743, 1099511628211;
	add.s64 	%rd39370, %rd39370, 2;
	setp.ne.s64 	%p1119, %rd39370, %rd3700;
	mov.u64 	%rd39373, %rd3700;
	@%p1119 bra 	$L__BB37_2526;
$L__BB37_2527:
	setp.eq.s64 	%p1120, %rd3699, 0;
	@%p1120 bra 	$L__BB37_2529;
	shl.b64 	%rd21744, %rd39373, 3;
	add.s64 	%rd21745, %rd39216, %rd21744;
	ld.u64 	%rd21746, [%rd21745];
	and.b64  	%rd21747, %rd21746, 255;
	xor.b64  	%rd21748, %rd21747, %rd39372;
	mul.lo.s64 	%rd21749, %rd21748, 1099511628211;
	shr.u64 	%rd21750, %rd21746, 8;
	and.b64  	%rd21751, %rd21750, 255;
	xor.b64  	%rd21752, %rd21751, %rd21749;
	mul.lo.s64 	%rd21753, %rd21752, 1099511628211;
	shr.u64 	%rd21754, %rd21746, 16;
	and.b64  	%rd21755, %rd21754, 255;
	xor.b64  	%rd21756, %rd21755, %rd21753;
	mul.lo.s64 	%rd21757, %rd21756, 1099511628211;
	shr.u64 	%rd21758, %rd21746, 24;
	and.b64  	%rd21759, %rd21758, 255;
	xor.b64  	%rd21760, %rd21759, %rd21757;
	mul.lo.s64 	%rd21761, %rd21760, 1099511628211;
	shr.u64 	%rd21762, %rd21746, 32;
	and.b64  	%rd21763, %rd21762, 255;
	xor.b64  	%rd21764, %rd21763, %rd21761;
	mul.lo.s64 	%rd21765, %rd21764, 1099511628211;
	shr.u64 	%rd21766, %rd21746, 40;
	and.b64  	%rd21767, %rd21766, 255;
	xor.b64  	%rd21768, %rd21767, %rd21765;
	mul.lo.s64 	%rd21769, %rd21768, 1099511628211;
	shr.u64 	%rd21770, %rd21746, 48;
	and.b64  	%rd21771, %rd21770, 255;
	xor.b64  	%rd21772, %rd21771, %rd21769;
	mul.lo.s64 	%rd21773, %rd21772, 1099511628211;
	shr.u64 	%rd21774, %rd21746, 56;
	xor.b64  	%rd21775, %rd21774, %rd21773;
	mul.lo.s64 	%rd39372, %rd21775, 1099511628211;
$L__BB37_2529:
	setp.lt.u64 	%p1121, %rd39366, %rd39372;
	selp.b64 	%rd39377, %rd39188, %rd39216, %p1121;
	bra.uni 	$L__BB37_2534;
$L__BB37_2530:
	setp.eq.s32 	%p1122, %r118, 0;
	mov.u64 	%rd39377, %rd39216;
	@%p1122 bra 	$L__BB37_2534;
	mov.b64 	%rd39376, 0;
$L__BB37_2532:
	shl.b64 	%rd21777, %rd39376, 3;
	add.s64 	%rd21778, %rd39188, %rd21777;
	ld.u64 	%rd4106, [%rd21778];
	add.s64 	%rd21779, %rd39216, %rd21777;
	ld.u64 	%rd4107, [%rd21779];
	setp.lt.u64 	%p1123, %rd4106, %rd4107;
	mov.u64 	%rd39377, %rd39188;
	@%p1123 bra 	$L__BB37_2534;
	setp.le.u64 	%p1124, %rd4106, %rd4107;
	add.s64 	%rd39376, %rd39376, 1;
	setp.lt.u64 	%p1125, %rd39376, %rd1952;
	and.pred  	%p1126, %p1124, %p1125;
	mov.u64 	%rd39377, %rd39216;
	@%p1126 bra 	$L__BB37_2532;
$L__BB37_2534:
	shl.b32 	%r472, %r73, 1;
	setp.lt.u32 	%p1127, %r73, 129;
	@%p1127 bra 	$L__BB37_2224;
	ld.param.s8 	%rs6, [_ZN3cub18CUB_300001_SM_10006detail10merge_sort30DeviceMergeSortBlockSortKernelINS2_10policy_hubIPPyE9Policy600ES6_PNS0_8NullTypeES6_SA_m18tuple_indexed_lessS5_S9_EEvbT0_T1_T2_T3_T4_PT6_PT7_T5_NS1_7vsmem_tE_param_0];
	mov.u32 	%r311, %ctaid.x;
	mul.wide.u32 	%rd4110, %r311, 2048;
	mov.u32 	%r107, %tid.x;
	shl.b32 	%r312, %r107, 3;
	and.b32  	%r313, %r312, 7936;
	and.b32  	%r314, %r107, 31;
	or.b32  	%r108, %r313, %r314;
	or.b32  	%r109, %r108, 64;
	or.b32  	%r110, %r108, 32;
	or.b32  	%r111, %r108, 96;
	or.b32  	%r112, %r108, 128;
	or.b32  	%r113, %r108, 160;
	or.b32  	%r114, %r108, 192;
	or.b32  	%r115, %r108, 224;
	bar.sync 	0;
	setp.eq.s16 	%p1128, %rs6, 0;
	@%p1128 bra 	$L__BB37_2554;
	st.shared.u64 	[%r64], %rd38394;
	st.shared.u64 	[%r65+8], %rd39128;
	st.shared.u64 	[%r66+16], %rd39127;
	st.shared.u64 	[%r67+24], %rd39126;
	st.shared.u64 	[%r68+32], %rd39125;
	st.shared.u64 	[%r69+40], %rd39124;
	st.shared.u64 	[%r70+48], %rd39123;
	st.shared.u64 	[%r71+56], %rd39377;
	bar.warp.sync 	-1;
	ld.shared.u64 	%rd4111, [%r56];
	ld.shared.u64 	%rd4112, [%r57+256];
	ld.shared.u64 	%rd4113, [%r58+512];
	ld.shared.u64 	%rd4114, [%r59+768];
	ld.shared.u64 	%rd4115, [%r60+1024];
	ld.shared.u64 	%rd4116, [%r61+1280];
	ld.shared.u64 	%rd4117, [%r62+1536];
	ld.shared.u64 	%rd4118, [%r63+1792];
	setp.eq.s32 	%p1129, %r107, 0;
	@%p1129 bra 	$L__BB37_2537;
	bra.uni 	$L__BB37_2538;
$L__BB37_2537:
	st.volatile.shared.u32 	[_ZZN3cub18CUB_300001_SM_10006detail10merge_sort30DeviceMergeSortBlockSortKernelINS2_10policy_hubIPPyE9Policy600ES6_PNS0_8NullTypeES6_SA_m18tuple_indexed_lessS5_S9_EEvbT0_T1_T2_T3_T4_PT6_PT7_T5_NS1_7vsmem_tEE19static_temp_storage+16896], %r53;
$L__BB37_2538:
	ld.param.u64 	%rd36980, [_ZN3cub18CUB_300001_SM_10006detail10merge_sort30DeviceMergeSortBlockSortKernelINS2_10policy_hubIPPyE9Policy600ES6_PNS0_8NullTypeES6_SA_m18tuple_indexed_lessS5_S9_EEvbT0_T1_T2_T3_T4_PT6_PT7_T5_NS1_7vsmem_tE_param_3];
	bar.sync 	0;
	ld.volatile.shared.u32 	%r116, [_ZZN3cub18CUB_300001_SM_10006detail10merge_sort30DeviceMergeSortBlockSortKernelINS2_10policy_hubIPPyE9Policy600ES6_PNS0_8NullTypeES6_SA_m18tuple_indexed_lessS5_S9_EEvbT0_T1_T2_T3_T4_PT6_PT7_T5_NS1_7vsmem_tEE19static_temp_storage+16896];
	setp.ge.s32 	%p1130, %r108, %r116;
	cvt.u64.u32 	%rd21781, %r108;
	add.s64 	%rd21782, %rd4110, %rd21781;
	cvta.to.global.u64 	%rd21783, %rd36980;
	shl.b64 	%rd21784, %rd21782, 3;
	add.s64 	%rd4127, %rd21783, %rd21784;
	@%p1130 bra 	$L__BB37_2540;
	st.global.u64 	[%rd4127], %rd4111;
$L__BB37_2540:
	setp.ge.s32 	%p1131, %r110, %r116;
	@%p1131 bra 	$L__BB37_2542;
	st.global.u64 	[%rd4127+256], %rd4112;
$L__BB37_2542:
	setp.ge.s32 	%p1132, %r109, %r116;
	@%p1132 bra 	$L__BB37_2544;
	st.global.u64 	[%rd4127+512], %rd4113;
$L__BB37_2544:
	setp.ge.s32 	%p1133, %r111, %r116;
	@%p1133 bra 	$L__BB37_2546;
	st.global.u64 	[%rd4127+768], %rd4114;
$L__BB37_2546:
	setp.ge.s32 	%p1134, %r112, %r116;
	@%p1134 bra 	$L__BB37_2548;
	st.global.u64 	[%rd4127+1024], %rd4115;
$L__BB37_2548:
	setp.ge.s32 	%p1135, %r113, %r116;
	@%p1135 bra 	$L__BB37_2550;
	st.global.u64 	[%rd4127+1280], %rd4116;
$L__BB37_2550:
	setp.ge.s32 	%p1136, %r114, %r116;
	@%p1136 bra 	$L__BB37_2552;
	st.global.u64 	[%rd4127+1536], %rd4117;
$L__BB37_2552:
	setp.ge.s32 	%p1137, %r115, %r116;
	@%p1137 bra 	$L__BB37_2572;
	st.global.u64 	[%rd4127+1792], %rd4118;
	bra.uni 	$L__BB37_2572;
$L__BB37_2554:
	st.shared.u64 	[%r64], %rd38394;
	st.shared.u64 	[%r65+8], %rd39128;
	st.shared.u64 	[%r66+16], %rd39127;
	st.shared.u64 	[%r67+24], %rd39126;
	st.shared.u64 	[%r68+32], %rd39125;
	st.shared.u64 	[%r69+40], %rd39124;
	st.shared.u64 	[%r70+48], %rd39123;
	st.shared.u64 	[%r71+56], %rd39377;
	bar.warp.sync 	-1;
	ld.shared.u64 	%rd4119, [%r56];
	ld.shared.u64 	%rd4120, [%r57+256];
	ld.shared.u64 	%rd4121, [%r58+512];
	ld.shared.u64 	%rd4122, [%r59+768];
	ld.shared.u64 	%rd4123, [%r60+1024];
	ld.shared.u64 	%rd4124, [%r61+1280];
	ld.shared.u64 	%rd4125, [%r62+1536];
	ld.shared.u64 	%rd4126, [%r63+1792];
	setp.eq.s32 	%p1138, %r107, 0;
	@%p1138 bra 	$L__BB37_2555;
	bra.uni 	$L__BB37_2556;
$L__BB37_2555:
	st.volatile.shared.u32 	[_ZZN3cub18CUB_300001_SM_10006detail10merge_sort30DeviceMergeSortBlockSortKernelINS2_10policy_hubIPPyE9Policy600ES6_PNS0_8NullTypeES6_SA_m18tuple_indexed_lessS5_S9_EEvbT0_T1_T2_T3_T4_PT6_PT7_T5_NS1_7vsmem_tEE19static_temp_storage+16896], %r53;
$L__BB37_2556:
	ld.param.u64 	%rd36982, [_ZN3cub18CUB_300001_SM_10006detail10merge_sort30DeviceMergeSortBlockSortKernelINS2_10policy_hubIPPyE9Policy600ES6_PNS0_8NullTypeES6_SA_m18tuple_indexed_lessS5_S9_EEvbT0_T1_T2_T3_T4_PT6_PT7_T5_NS1_7vsmem_tE_param_6];
	bar.sync 	0;
	ld.volatile.shared.u32 	%r117, [_ZZN3cub18CUB_300001_SM_10006detail10merge_sort30DeviceMergeSortBlockSortKernelINS2_10policy_hubIPPyE9Policy600ES6_PNS0_8NullTypeES6_SA_m18tuple_indexed_lessS5_S9_EEvbT0_T1_T2_T3_T4_PT6_PT7_T5_NS1_7vsmem_tEE19static_temp_storage+16896];
	setp.ge.s32 	%p1139, %r108, %r117;
	cvt.u64.u32 	%rd21785, %r108;
	add.s64 	%rd21786, %rd4110, %rd21785;
	cvta.to.global.u64 	%rd21787, %rd36982;
	shl.b64 	%rd21788, %rd21786, 3;
	add.s64 	%rd4128, %rd21787, %rd21788;
	@%p1139 bra 	$L__BB37_2558;
	st.global.u64 	[%rd4128], %rd4119;
$L__BB37_2558:
	setp.ge.s32 	%p1140, %r110, %r117;
	@%p1140 bra 	$L__BB37_2560;
	st.global.u64 	[%rd4128+256], %rd4120;
$L__BB37_2560:
	setp.ge.s32 	%p1141, %r109, %r117;
	@%p1141 bra 	$L__BB37_2562;
	st.global.u64 	[%rd4128+512], %rd4121;
$L__BB37_2562:
	setp.ge.s32 	%p1142, %r111, %r117;
	@%p1142 bra 	$L__BB37_2564;
	st.global.u64 	[%rd4128+768], %rd4122;
$L__BB37_2564:
	setp.ge.s32 	%p1143, %r112, %r117;
	@%p1143 bra 	$L__BB37_2566;
	st.global.u64 	[%rd4128+1024], %rd4123;
$L__BB37_2566:
	setp.ge.s32 	%p1144, %r113, %r117;
	@%p1144 bra 	$L__BB37_2568;
	st.global.u64 	[%rd4128+1280], %rd4124;
$L__BB37_2568:
	setp.ge.s32 	%p1145, %r114, %r117;
	@%p1145 bra 	$L__BB37_2570;
	st.global.u64 	[%rd4128+1536], %rd4125;
$L__BB37_2570:
	setp.ge.s32 	%p1146, %r115, %r117;
	@%p1146 bra 	$L__BB37_2572;
	st.global.u64 	[%rd4128+1792], %rd4126;
$L__BB37_2572:
	ret;

}
	// .globl	_ZN3cub18CUB_300001_SM_10006detail10merge_sort30DeviceMergeSortPartitionKernelIPPym18tuple_indexed_lessS4_EEvbT_PT2_T0_SA_PSA_T1_SA_i
.visible .entry _ZN3cub18CUB_300001_SM_10006detail10merge_sort30DeviceMergeSortPartitionKernelIPPym18tuple_indexed_lessS4_EEvbT_PT2_T0_SA_PSA_T1_SA_i(
	.param .u8 _ZN3cub18CUB_300001_SM_10006detail10merge_sort30DeviceMergeSortPartitionKernelIPPym18tuple_indexed_lessS4_EEvbT_PT2_T0_SA_PSA_T1_SA_i_param_0,
	.param .u64 .ptr .align 1 _ZN3cub18CUB_300001_SM_10006detail10merge_sort30DeviceMergeSortPartitionKernelIPPym18tuple_indexed_lessS4_EEvbT_PT2_T0_SA_PSA_T1_SA_i_param_1,
	.param .u64 .ptr .align 1 _ZN3cub18CUB_300001_SM_10006detail10merge_sort30DeviceMergeSortPartitionKernelIPPym18tuple_indexed_lessS4_EEvbT_PT2_T0_SA_PSA_T1_SA_i_param_2,
	.param .u64 _ZN3cub18CUB_300001_SM_10006detail10merge_sort30DeviceMergeSortPartitionKernelIPPym18tuple_indexed_lessS4_EEvbT_PT2_T0_SA_PSA_T1_SA_i_param_3,
	.param .u64 _ZN3cub18CUB_300001_SM_10006detail10merge_sort30DeviceMergeSortPartitionKernelIPPym18tuple_indexed_lessS4_EEvbT_PT2_T0_SA_PSA_T1_SA_i_param_4,
	.param .u64 .ptr .align 1 _ZN3cub18CUB_300001_SM_10006detail10merge_sort30DeviceMergeSortPartitionKernelIPPym18tuple_indexed_lessS4_EEvbT_PT2_T0_SA_PSA_T1_SA_i_param_5,
	.param .align 8 .b8 _ZN3cub18CUB_300001_SM_10006detail10merge_sort30DeviceMergeSortPartitionKernelIPPym18tuple_indexed_lessS4_EEvbT_PT2_T0_SA_PSA_T1_SA_i_param_6[16],
	.param .u64 _ZN3cub18CUB_300001_SM_10006detail10merge_sort30DeviceMergeSortPartitionKernelIPPym18tuple_indexed_lessS4_EEvbT_PT2_T0_SA_PSA_T1_SA_i_param_7,
	.param .u32 _ZN3cub18CUB_300001_SM_10006detail10merge_sort30DeviceMergeSortPartitionKernelIPPym18tuple_indexed_lessS4_EEvbT_PT2_T0_SA_PSA_T1_SA_i_param_8
)
{
	.reg .pred 	%p<72>;
	.reg .b16 	%rs<6>;
	.reg .b32 	%r<14>;
	.reg .b64 	%rd<1070>;

	ld.param.u32 	%r3, [_ZN3cub18CUB_300001_SM_10006detail10merge_sort30DeviceMergeSortPartitionKernelIPPym18tuple_indexed_lessS4_EEvbT_PT2_T0_SA_PSA_T1_SA_i_param_6+8];
	ld.param.u64 	%rd139, [_ZN3cub18CUB_300001_SM_10006detail10merge_sort30DeviceMergeSortPartitionKernelIPPym18tuple_indexed_lessS4_EEvbT_PT2_T0_SA_PSA_T1_SA_i_param_6];
	ld.param.s8 	%rs1, [_ZN3cub18CUB_300001_SM_10006detail10merge_sort30DeviceMergeSortPartitionKernelIPPym18tuple_indexed_lessS4_EEvbT_PT2_T0_SA_PSA_T1_SA_i_param_0];
	ld.param.u64 	%rd141, [_ZN3cub18CUB_300001_SM_10006detail10merge_sort30DeviceMergeSortPartitionKernelIPPym18tuple_indexed_lessS4_EEvbT_PT2_T0_SA_PSA_T1_SA_i_param_1];
	ld.param.u64 	%rd137, [_ZN3cub18CUB_300001_SM_10006detail10merge_sort30DeviceMergeSortPartitionKernelIPPym18tuple_indexed_lessS4_EEvbT_PT2_T0_SA_PSA_T1_SA_i_param_3];
	ld.param.u64 	%rd138, [_ZN3cub18CUB_300001_SM_10006detail10merge_sort30DeviceMergeSortPartitionKernelIPPym18tuple_indexed_lessS4_EEvbT_PT2_T0_SA_PSA_T1_SA_i_param_4];
	ld.param.u64 	%rd142, [_ZN3cub18CUB_300001_SM_10006detail10merge_sort30DeviceMergeSortPartitionKernelIPPym18tuple_indexed_lessS4_EEvbT_PT2_T0_SA_PSA_T1_SA_i_param_5];
	ld.param.u64 	%rd140, [_ZN3cub18CUB_300001_SM_10006detail10merge_sort30DeviceMergeSortPartitionKernelIPPym18tuple_indexed_lessS4_EEvbT_PT2_T0_SA_PSA_T1_SA_i_param_7];
	ld.param.u32 	%r4, [_ZN3cub18CUB_300001_SM_10006detail10merge_sort30DeviceMergeSortPartitionKernelIPPym18tuple_indexed_lessS4_EEvbT_PT2_T0_SA_PSA_T1_SA_i_param_8];
	cvta.to.global.u64 	%rd1, %rd142;
	cvta.to.global.u64 	%rd2, %rd141;
	mov.u32 	%r10, %ntid.x;
	mov.u32 	%r11, %ctaid.x;
	mov.u32 	%r12, %tid.x;
	mad.lo.s32 	%r13, %r10, %r11, %r12;
	cvt.u64.u32 	%rd3, %r13;
	setp.le.u64 	%p6, %rd138, %rd3;
	@%p6 bra 	$L__BB38_73;
	shr.u64 	%rd143, %rd140, 1;
	add.s64 	%rd5, %rd140, 4294967295;
	neg.s64 	%rd144, %rd140;
	and.b64  	%rd145, %rd144, %rd3;
	cvt.s64.s32 	%rd6, %r4;
	mul.lo.s64 	%rd146, %rd145, %rd6;
	mul.lo.s64 	%rd147, %rd143, %rd6;
	min.u64 	%rd7, %rd146, %rd137;
	not.b64 	%rd148, %rd146;
	min.u64 	%rd149, %rd147, %rd148;
	add.s64 	%rd150, %rd149, %rd146;
	min.u64 	%rd8, %rd150, %rd137;
	not.b64 	%rd151, %rd8;
	min.u64 	%rd152, %rd147, %rd151;
	add.s64 	%rd153, %rd152, %rd8;
	min.u64 	%rd9, %rd153, %rd137;
	// begin inline asm
	griddepcontrol.wait;
	// end inline asm
	add.s64 	%rd154, %rd3, 1;
	setp.ne.s64 	%p7, %rd154, %rd138;
	@%p7 bra 	$L__BB38_3;
	shl.b64 	%rd1008, %rd3, 3;
	add.s64 	%rd1009, %rd1, %rd1008;
	st.global.u64 	[%rd1009], %rd8;
	bra.uni 	$L__BB38_73;
$L__BB38_3:
	sub.s64 	%rd155, %rd9, %rd7;
	and.b64  	%rd156, %rd5, %rd3;
	mul.lo.s64 	%rd157, %rd156, %rd6;
	min.u64 	%rd10, %rd157, %rd155;
	setp.eq.s16 	%p8, %rs1, 0;
	@%p8 bra 	$L__BB38_39;
	sub.s64 	%rd158, %rd8, %rd7;
	sub.s64 	%rd159, %rd9, %rd8;
	max.u64 	%rd160, %rd10, %rd159;
	sub.s64 	%rd1069, %rd160, %rd159;
	min.u64 	%rd1011, %rd158, %rd10;
	setp.ge.u64 	%p9, %rd1069, %rd1011;
	@%p9 bra 	$L__BB38_72;
	add.s64 	%rd13, %rd10, %rd8;
	setp.ne.s64 	%p10, %rd139, 0;
	cvt.s64.s32 	%rd14, %r3;
	@%p10 bra 	$L__BB38_11;
$L__BB38_6:
	setp.eq.s32 	%p34, %r3, 0;
	sub.s64 	%rd572, %rd1011, %rd1069;
	shr.u64 	%rd573, %rd572, 1;
	add.s64 	%rd17, %rd573, %rd1069;
	add.s64 	%rd574, %rd17, %rd7;
	shl.b64 	%rd575, %rd574, 3;
	add.s64 	%rd18, %rd2, %rd575;
	not.b64 	%rd576, %rd17;
	add.s64 	%rd577, %rd13, %rd576;
	shl.b64 	%rd578, %rd577, 3;
	add.s64 	%rd19, %rd2, %rd578;
	mov.pred 	%p33, -1;
	mov.pred 	%p69, %p33;
	@%p34 bra 	$L__BB38_10;
	ld.global.u64 	%rd20, [%rd18];
	ld.global.u64 	%rd21, [%rd19];
	mov.b64 	%rd1013, 0;
$L__BB38_8:
	shl.b64 	%rd580, %rd1013, 3;
	add.s64 	%rd581, %rd21, %rd580;
	ld.u64 	%rd23, [%rd581];
	add.s64 	%rd582, %rd20, %rd580;
	ld.u64 	%rd24, [%rd582];
	setp.lt.u64 	%p36, %rd23, %rd24;
	mov.pred 	%p69, 0;
	@%p36 bra 	$L__BB38_10;
	setp.le.u64 	%p38, %rd23, %rd24;
	add.s64 	%rd1013, %rd1013, 1;
	setp.lt.u64 	%p39, %rd1013, %rd14;
	and.pred  	%p40, %p38, %p39;
	mov.pred 	%p69, %p33;
	@%p40 bra 	$L__BB38_8;
$L__BB38_10:
	add.s64 	%rd584, %rd17, 1;
	selp.b64 	%rd1069, %rd584, %rd1069, %p69;
	selp.b64 	%rd1011, %rd1011, %rd17, %p69;
	setp.lt.u64 	%p41, %rd1069, %rd1011;
	@%p41 bra 	$L__BB38_6;
	bra.uni 	$L__BB38_72;
$L__BB38_11:
	and.b64  	%rd28, %rd139, 1;
	and.b64  	%rd29, %rd139, -2;
$L__BB38_12:
	setp.eq.s64 	%p11, %rd139, 1;
	sub.s64 	%rd164, %rd1011, %rd1069;
	shr.u64 	%rd165, %rd164, 1;
	add.s64 	%rd32, %rd165, %rd1069;
	add.s64 	%rd166, %rd32, %rd7;
	shl.b64 	%rd167, %rd166, 3;
	add.s64 	%rd168, %rd2, %rd167;
	ld.global.u64 	%rd33, [%rd168];
	not.b64 	%rd169, %rd32;
	add.s64 	%rd170, %rd13, %rd169;
	shl.b64 	%rd171, %rd170, 3;
	add.s64 	%rd172, %rd2, %rd171;
	ld.global.u64 	%rd34, [%rd172];
	mov.b64 	%rd1021, -3750763034362895579;
	mov.b64 	%rd1017, 0;
	@%p11 bra 	$L__BB38_15;
	mov.b64 	%rd1021, -3750763034362895579;
	mov.b64 	%rd1020, 0;
$L__BB38_14:
	shl.b64 	%rd175, %rd1020, 3;
	add.s64 	%rd176, %rd34, %rd175;
	ld.u64 	%rd177, [%rd176];
	and.b64  	%rd178, %rd177, 255;
	xor.b64  	%rd179, %rd178, %rd1021;
	mul.lo.s64 	%rd180, %rd179, 1099511628211;
	shr.u64 	%rd181, %rd177, 8;
	and.b64  	%rd182, %rd181, 255;
	xor.b64  	%rd183, %rd182, %rd180;
	mul.lo.s64 	%rd184, %rd183, 1099511628211;
	shr.u64 	%rd185, %rd177, 16;
	and.b64  	%rd186, %rd185, 255;
	xor.b64  	%rd187, %rd186, %rd184;
	mul.lo.s64 	%rd188, %rd187, 1099511628211;
	shr.u64 	%rd189, %rd177, 24;
	and.b64  	%rd190, %rd189, 255;
	xor.b64  	%rd191, %rd190, %rd188;
	mul.lo.s64 	%rd192, %rd191, 1099511628211;
	shr.u64 	%rd193, %rd177, 32;
	and.b64  	%rd194, %rd193, 255;
	xor.b64  	%rd195, %rd194, %rd192;
	mul.lo.s64 	%rd196, %rd195, 1099511628211;
	shr.u64 	%rd197, %rd177, 40;
	and.b64  	%rd198, %rd197, 255;
	xor.b64  	%rd199, %rd198, %rd196;
	mul.lo.s64 	%rd200, %rd199, 1099511628211;
	shr.u64 	%rd201, %rd177, 48;
	and.b64  	%rd202, %rd201, 255;
	xor.b64  	%rd203, %rd202, %rd200;
	mul.lo.s64 	%rd204, %rd203, 1099511628211;
	shr.u64 	%rd205, %rd177, 56;
	xor.b64  	%rd206, %rd205, %rd204;
	mul.lo.s64 	%rd207, %rd206, 1099511628211;
	ld.u64 	%rd208, [%rd176+8];
	and.b64  	%rd209, %rd208, 255;
	xor.b64  	%rd210, %rd209, %rd207;
	mul.lo.s64 	%rd211, %rd210, 1099511628211;
	shr.u64 	%rd212, %rd208, 8;
	and.b64  	%rd213, %rd212, 255;
	xor.b64  	%rd214, %rd213, %rd211;
	mul.lo.s64 	%rd215, %rd214, 1099511628211;
	shr.u64 	%rd216, %rd208, 16;
	and.b64  	%rd217, %rd216, 255;
	xor.b64  	%rd218, %rd217, %rd215;
	mul.lo.s64 	%rd219, %rd218, 1099511628211;
	shr.u64 	%rd220, %rd208, 24;
	and.b64  	%rd221, %rd220, 255;
	xor.b64  	%rd222, %rd221, %rd219;
	mul.lo.s64 	%rd223, %rd222, 1099511628211;
	shr.u64 	%rd224, %rd208, 32;
	and.b64  	%rd225, %rd224, 255;
	xor.b64  	%rd226, %rd225, %rd223;
	mul.lo.s64 	%rd227, %rd226, 1099511628211;
	shr.u64 	%rd228, %rd208, 40;
	and.b64  	%rd229, %rd228, 255;
	xor.b64  	%rd230, %rd229, %rd227;
	mul.lo.s64 	%rd231, %rd230, 1099511628211;
	shr.u64 	%rd232, %rd208, 48;
	and.b64  	%rd233, %rd232, 255;
	xor.b64  	%rd234, %rd233, %rd231;
	mul.lo.s64 	%rd235, %rd234, 1099511628211;
	shr.u64 	%rd236, %rd208, 56;
	xor.b64  	%rd1019, %rd236, %rd235;
	mul.lo.s64 	%rd1021, %rd1019, 1099511628211;
	add.s64 	%rd1020, %rd1020, 2;
	setp.eq.s64 	%p12, %rd1020, %rd29;
	mov.u64 	%rd1017, %rd29;
	@%p12 bra 	$L__BB38_15;
	bra.uni 	$L__BB38_14;
$L__BB38_15:
	setp.eq.s64 	%p13, %rd28, 0;
	@%p13 bra 	$L__BB38_17;
	shl.b64 	%rd237, %rd1017, 3;
	add.s64 	%rd238, %rd34, %rd237;
	ld.u64 	%rd239, [%rd238];
	and.b64  	%rd240, %rd239, 255;
	xor.b64  	%rd241, %rd240, %rd1021;
	mul.lo.s64 	%rd242, %rd241, 1099511628211;
	shr.u64 	%rd243, %rd239, 8;
	and.b64  	%rd244, %rd243, 255;
	xor.b64  	%rd245, %rd244, %rd242;
	mul.lo.s64 	%rd246, %rd245, 1099511628211;
	shr.u64 	%rd247, %rd239, 16;
	and.b64  	%rd248, %rd247, 255;
	xor.b64  	%rd249, %rd248, %rd246;
	mul.lo.s64 	%rd250, %rd249, 1099511628211;
	shr.u64 	%rd251, %rd239, 24;
	and.b64  	%rd252, %rd251, 255;
	xor.b64  	%rd253, %rd252, %rd250;
	mul.lo.s64 	%rd254, %rd253, 1099511628211;
	shr.u64 	%rd255, %rd239, 32;
	and.b64  	%rd256, %rd255, 255;
	xor.b64  	%rd257, %rd256, %rd254;
	mul.lo.s64 	%rd258, %rd257, 1099511628211;
	shr.u64 	%rd259, %rd239, 40;
	and.b64  	%rd260, %rd259, 255;
	xor.b64  	%rd261, %rd260, %rd258;
	mul.lo.s64 	%rd262, %rd261, 1099511628211;
	shr.u64 	%rd263, %rd239, 48;
	and.b64  	%rd264, %rd263, 255;
	xor.b64  	%rd265, %rd264, %rd262;
	mul.lo.s64 	%rd266, %rd265, 1099511628211;
	shr.u64 	%rd267, %rd239, 56;
	xor.b64  	%rd1019, %rd267, %rd266;
$L__BB38_17:
	mov.b64 	%rd1026, -3750763034362895579;
	mov.b64 	%rd1025, 0;
	@%p11 bra 	$L__BB38_20;
	mov.b64 	%rd1026, -3750763034362895579;
	mov.b64 	%rd1022, 0;
$L__BB38_19:
	shl.b64 	%rd273, %rd1022, 3;
	add.s64 	%rd274, %rd33, %rd273;
	ld.u64 	%rd275, [%rd274];
	and.b64  	%rd276, %rd275, 255;
	xor.b64  	%rd277, %rd276, %rd1026;
	mul.lo.s64 	%rd278, %rd277, 1099511628211;
	shr.u64 	%rd279, %rd275, 8;
	and.b64  	%rd280, %rd279, 255;
	xor.b64  	%rd281, %rd280, %rd278;
	mul.lo.s64 	%rd282, %rd281, 1099511628211;
	shr.u64 	%rd283, %rd275, 16;
	and.b64  	%rd284, %rd283, 255;
	xor.b64  	%rd285, %rd284, %rd282;
	mul.lo.s64 	%rd286, %rd285, 1099511628211;
	shr.u64 	%rd287, %rd275, 24;
	and.b64  	%rd288, %rd287, 255;
	xor.b64  	%rd289, %rd288, %rd286;
	mul.lo.s64 	%rd290, %rd289, 1099511628211;
	shr.u64 	%rd291, %rd275, 32;
	and.b64  	%rd292, %rd291, 255;
	xor.b64  	%rd293, %rd292, %rd290;
	mul.lo.s64 	%rd294, %rd293, 1099511628211;
	shr.u64 	%rd295, %rd275, 40;
	and.b64  	%rd296, %rd295, 255;
	xor.b64  	%rd297, %rd296, %rd294;
	mul.lo.s64 	%rd298, %rd297, 1099511628211;
	shr.u64 	%rd299, %rd275, 48;
	and.b64  	%rd300, %rd299, 255;
	xor.b64  	%rd301, %rd300, %rd298;
	mul.lo.s64 	%rd302, %rd301, 1099511628211;
	shr.u64 	%rd303, %rd275, 56;
	xor.b64  	%rd304, %rd303, %rd302;
	mul.lo.s64 	%rd305, %rd304, 1099511628211;
	ld.u64 	%rd306, [%rd274+8];
	and.b64  	%rd307, %rd306, 255;
	xor.b64  	%rd308, %rd307, %rd305;
	mul.lo.s64 	%rd309, %rd308, 1099511628211;
	shr.u64 	%rd310, %rd306, 8;
	and.b64  	%rd311, %rd310, 255;
	xor.b64  	%rd312, %rd311, %rd309;
	mul.lo.s64 	%rd313, %rd312, 1099511628211;
	shr.u64 	%rd314, %rd306, 16;
	and.b64  	%rd315, %rd314, 255;
	xor.b64  	%rd316, %rd315, %rd313;
	mul.lo.s64 	%rd317, %rd316, 1099511628211;
	shr.u64 	%rd318, %rd306, 24;
	and.b64  	%rd319, %rd318, 255;
	xor.b64  	%rd320, %rd319, %rd317;
	mul.lo.s64 	%rd321, %rd320, 1099511628211;
	shr.u64 	%rd322, %rd306, 32;
	and.b64  	%rd323, %rd322, 255;
	xor.b64  	%rd324, %rd323, %rd321;
	mul.lo.s64 	%rd325, %rd324, 1099511628211;
	shr.u64 	%rd326, %rd306, 40;
	and.b64  	%rd327, %rd326, 255;
	xor.b64  	%rd328, %rd327, %rd325;
	mul.lo.s64 	%rd329, %rd328, 1099511628211;
	shr.u64 	%rd330, %rd306, 48;
	and.b64  	%rd331, %rd330, 255;
	xor.b64  	%rd332, %rd331, %rd329;
	mul.lo.s64 	%rd333, %rd332, 1099511628211;
	shr.u64 	%rd334, %rd306, 56;
	xor.b64  	%rd1027, %rd334, %rd333;
	mul.lo.s64 	%rd1026, %rd1027, 1099511628211;
	add.s64 	%rd1022, %rd1022, 2;
	setp.ne.s64 	%p15, %rd1022, %rd29;
	mov.u64 	%rd1025, %rd29;
	@%p15 bra 	$L__BB38_19;
$L__BB38_20:
	@%p13 bra 	$L__BB38_22;
	shl.b64 	%rd335, %rd1025, 3;
	add.s64 	%rd336, %rd33, %rd335;
	ld.u64 	%rd337, [%rd336];
	and.b64  	%rd338, %rd337, 255;
	xor.b64  	%rd339, %rd338, %rd1026;
	mul.lo.s64 	%rd340, %rd339, 1099511628211;
	shr.u64 	%rd341, %rd337, 8;
	and.b64  	%rd342, %rd341, 255;
	xor.b64  	%rd343, %rd342, %rd340;
	mul.lo.s64 	%rd344, %rd343, 1099511628211;
	shr.u64 	%rd345, %rd337, 16;
	and.b64  	%rd346, %rd345, 255;
	xor.b64  	%rd347, %rd346, %rd344;
	mul.lo.s64 	%rd348, %rd347, 1099511628211;
	shr.u64 	%rd349, %rd337, 24;
	and.b64  	%rd350, %rd349, 255;
	xor.b64  	%rd351, %rd350, %rd348;
	mul.lo.s64 	%rd352, %rd351, 1099511628211;
	shr.u64 	%rd353, %rd337, 32;
	and.b64  	%rd354, %rd353, 255;
	xor.b64  	%rd355, %rd354, %rd352;
	mul.lo.s64 	%rd356, %rd355, 1099511628211;
	shr.u64 	%rd357, %rd337, 40;
	and.b64  	%rd358, %rd357, 255;
	xor.b64  	%rd359, %rd358, %rd356;
	mul.lo.s64 	%rd360, %rd359, 1099511628211;
	shr.u64 	%rd361, %rd337, 48;
	and.b64  	%rd362, %rd361, 255;
	xor.b64  	%rd363, %rd362, %rd360;
	mul.lo.s64 	%rd364, %rd363, 1099511628211;
	shr.u64 	%rd365, %rd337, 56;
	xor.b64  	%rd1027, %rd365, %rd364;
$L__BB38_22:
	setp.eq.s64 	%p17, %rd1019, %rd1027;
	@%p17 bra 	$L__BB38_34;
	mov.b64 	%rd1034, -3750763034362895579;
	mov.b64 	%rd1030, 0;
	@%p11 bra 	$L__BB38_26;
	mov.b64 	%rd1034, -3750763034362895579;
	mov.b64 	%rd1033, 0;
$L__BB38_25:
	shl.b64 	%rd371, %rd1033, 3;
	add.s64 	%rd372, %rd34, %rd371;
	ld.u64 	%rd373, [%rd372];
	and.b64  	%rd374, %rd373, 255;
	xor.b64  	%rd375, %rd374, %rd1034;
	mul.lo.s64 	%rd376, %rd375, 1099511628211;
	shr.u64 	%rd377, %rd373, 8;
	and.b64  	%rd378, %rd377, 255;
	xor.b64  	%rd379, %rd378, %rd376;
	mul.lo.s64 	%rd380, %rd379, 1099511628211;
	shr.u64 	%rd381, %rd373, 16;
	and.b64  	%rd382, %rd381, 255;
	xor.b64  	%rd383, %rd382, %rd380;
	mul.lo.s64 	%rd384, %rd383, 1099511628211;
	shr.u64 	%rd385, %rd373, 24;
	and.b64  	%rd386, %rd385, 255;
	xor.b64  	%rd387, %rd386, %rd384;
	mul.lo.s64 	%rd388, %rd387, 1099511628211;
	shr.u64 	%rd389, %rd373, 32;
	and.b64  	%rd390, %rd389, 255;
	xor.b64  	%rd391, %rd390, %rd388;
	mul.lo.s64 	%rd392, %rd391, 1099511628211;
	shr.u64 	%rd393, %rd373, 40;
	and.b64  	%rd394, %rd393, 255;
	xor.b64  	%rd395, %rd394, %rd392;
	mul.lo.s64 	%rd396, %rd395, 1099511628211;
	shr.u64 	%rd397, %rd373, 48;
	and.b64  	%rd398, %rd397, 255;
	xor.b64  	%rd399, %rd398, %rd396;
	mul.lo.s64 	%rd400, %rd399, 1099511628211;
	shr.u64 	%rd401, %rd373, 56;
	xor.b64  	%rd402, %rd401, %rd400;
	mul.lo.s64 	%rd403, %rd402, 1099511628211;
	ld.u64 	%rd404, [%rd372+8];
	and.b64  	%rd405, %rd404, 255;
	xor.b64  	%rd406, %rd405, %rd403;
	mul.lo.s64 	%rd407, %rd406, 1099511628211;
	shr.u64 	%rd408, %rd404, 8;
	and.b64  	%rd409, %rd408, 255;
	xor.b64  	%rd410, %rd409, %rd407;
	mul.lo.s64 	%rd411, %rd410, 1099511628211;
	shr.u64 	%rd412, %rd404, 16;
	and.b64  	%rd413, %rd412, 255;
	xor.b64  	%rd414, %rd413, %rd411;
	mul.lo.s64 	%rd415, %rd414, 1099511628211;
	shr.u64 	%rd416, %rd404, 24;
	and.b64  	%rd417, %rd416, 255;
	xor.b64  	%rd418, %rd417, %rd415;
	mul.lo.s64 	%rd419, %rd418, 1099511628211;
	shr.u64 	%rd420, %rd404, 32;
	and.b64  	%rd421, %rd420, 255;
	xor.b64  	%rd422, %rd421, %rd419;
	mul.lo.s64 	%rd423, %rd422, 1099511628211;
	shr.u64 	%rd424, %rd404, 40;
	and.b64  	%rd425, %rd424, 255;
	xor.b64  	%rd426, %rd425, %rd423;
	mul.lo.s64 	%rd427, %rd426, 1099511628211;
	shr.u64 	%rd428, %rd404, 48;
	and.b64  	%rd429, %rd428, 255;
	xor.b64  	%rd430, %rd429, %rd427;
	mul.lo.s64 	%rd431, %rd430, 1099511628211;
	shr.u64 	%rd432, %rd404, 56;
	xor.b64  	%rd433, %rd432, %rd431;
	mul.lo.s64 	%rd1034, %rd433, 1099511628211;
	add.s64 	%rd1033, %rd1033, 2;
	setp.eq.s64 	%p19, %rd1033, %rd29;
	mov.u64 	%rd1030, %rd29;
	@%p19 bra 	$L__BB38_26;
	bra.uni 	$L__BB38_25;
$L__BB38_26:
	@%p13 bra 	$L__BB38_28;
	shl.b64 	%rd434, %rd1030, 3;
	add.s64 	%rd435, %rd34, %rd434;
	ld.u64 	%rd436, [%rd435];
	and.b64  	%rd437, %rd436, 255;
	xor.b64  	%rd438, %rd437, %rd1034;
	mul.lo.s64 	%rd439, %rd438, 1099511628211;
	shr.u64 	%rd440, %rd436, 8;
	and.b64  	%rd441, %rd440, 255;
	xor.b64  	%rd442, %rd441, %rd439;
	mul.lo.s64 	%rd443, %rd442, 1099511628211;
	shr.u64 	%rd444, %rd436, 16;
	and.b64  	%rd445, %rd444, 255;
	xor.b64  	%rd446, %rd445, %rd443;
	mul.lo.s64 	%rd447, %rd446, 1099511628211;
	shr.u64 	%rd448, %rd436, 24;
	and.b64  	%rd449, %rd448, 255;
	xor.b64  	%rd450, %rd449, %rd447;
	mul.lo.s64 	%rd451, %rd450, 1099511628211;
	shr.u64 	%rd452, %rd436, 32;
	and.b64  	%rd453, %rd452, 255;
	xor.b64  	%rd454, %rd453, %rd451;
	mul.lo.s64 	%rd455, %rd454, 1099511628211;
	shr.u64 	%rd456, %rd436, 40;
	and.b64  	%rd457, %rd456, 255;
	xor.b64  	%rd458, %rd457, %rd455;
	mul.lo.s64 	%rd459, %rd458, 1099511628211;
	shr.u64 	%rd460, %rd436, 48;
	and.b64  	%rd461, %rd460, 255;
	xor.b64  	%rd462, %rd461, %rd459;
	mul.lo.s64 	%rd463, %rd462, 1099511628211;
	shr.u64 	%rd464, %rd436, 56;
	xor.b64  	%rd465, %rd464, %rd463;
	mul.lo.s64 	%rd1034, %rd465, 1099511628211;
$L__BB38_28:
	mov.b64 	%rd1037, -3750763034362895579;
	mov.b64 	%rd1038, 0;
	@%p11 bra 	$L__BB38_31;
	mov.b64 	%rd1037, -3750763034362895579;
	mov.b64 	%rd1035, 0;
$L__BB38_30:
	shl.b64 	%rd471, %rd1035, 3;
	add.s64 	%rd472, %rd33, %rd471;
	ld.u64 	%rd473, [%rd472];
	and.b64  	%rd474, %rd473, 255;
	xor.b64  	%rd475, %rd474, %rd1037;
	mul.lo.s64 	%rd476, %rd475, 1099511628211;
	shr.u64 	%rd477, %rd473, 8;
	and.b64  	%rd478, %rd477, 255;
	xor.b64  	%rd479, %rd478, %rd476;
	mul.lo.s64 	%rd480, %rd479, 1099511628211;
	shr.u64 	%rd481, %rd473, 16;
	and.b64  	%rd482, %rd481, 255;
	xor.b64  	%rd483, %rd482, %rd480;
	mul.lo.s64 	%rd484, %rd483, 1099511628211;
	shr.u64 	%rd485, %rd473, 24;
	and.b64  	%rd486, %rd485, 255;
	xor.b64  	%rd487, %rd486, %rd484;
	mul.lo.s64 	%rd488, %rd487, 1099511628211;
	shr.u64 	%rd489, %rd473, 32;
	and.b64  	%rd490, %rd489, 255;
	xor.b64  	%rd491, %rd490, %rd488;
	mul.lo.s64 	%rd492, %rd491, 1099511628211;
	shr.u64 	%rd493, %rd473, 40;
	and.b64  	%rd494, %rd493, 255;
	xor.b64  	%rd495, %rd494, %rd492;
	mul.lo.s64 	%rd496, %rd495, 1099511628211;
	shr.u64 	%rd497, %rd473, 48;
	and.b64  	%rd498, %rd497, 255;
	xor.b64  	%rd499, %rd498, %rd496;
	mul.lo.s64 	%rd500, %rd499, 1099511628211;
	shr.u64 	%rd501, %rd473, 56;
	xor.b64  	%rd502, %rd501, %rd500;
	mul.lo.s64 	%rd503, %rd502, 1099511628211;
	ld.u64 	%rd504, [%rd472+8];
	and.b64  	%rd505, %rd504, 255;
	xor.b64  	%rd506, %rd505, %rd503;
	mul.lo.s64 	%rd507, %rd506, 1099511628211;
	shr.u64 	%rd508, %rd504, 8;
	and.b64  	%rd509, %rd508, 255;
	xor.b64  	%rd510, %rd509, %rd507;
	mul.lo.s64 	%rd511, %rd510, 1099511628211;
	shr.u64 	%rd512, %rd504, 16;
	and.b64  	%rd513, %rd512, 255;
	xor.b64  	%rd514, %rd513, %rd511;
	mul.lo.s64 	%rd515, %rd514, 1099511628211;
	shr.u64 	%rd516, %rd504, 24;
	and.b64  	%rd517, %rd516, 255;
	xor.b64  	%rd518, %rd517, %rd515;
	mul.lo.s64 	%rd519, %rd518, 1099511628211;
	shr.u64 	%rd520, %rd504, 32;
	and.b64  	%rd521, %rd520, 255;
	xor.b64  	%rd522, %rd521, %rd519;
	mul.lo.s64 	%rd523, %rd522, 1099511628211;
	shr.u64 	%rd524, %rd504, 40;
	and.b64  	%rd525, %rd524, 255;
	xor.b64  	%rd526, %rd525, %rd523;
	mul.lo.s64 	%rd527, %rd526, 1099511628211;
	shr.u64 	%rd528, %rd504, 48;
	and.b64  	%rd529, %rd528, 255;
	xor.b64  	%rd530, %rd529, %rd527;
	mul.lo.s64 	%rd531, %rd530, 1099511628211;
	shr.u64 	%rd532, %rd504, 56;
	xor.b64  	%rd533, %rd532, %rd531;
	mul.lo.s64 	%rd1037, %rd533, 1099511628211;
	add.s64 	%rd1035, %rd1035, 2;
	setp.ne.s64 	%p22, %rd1035, %rd29;
	mov.u64 	%rd1038, %rd29;
	@%p22 bra 	$L__BB38_30;
$L__BB38_31:
	@%p13 bra 	$L__BB38_33;
	shl.b64 	%rd534, %rd1038, 3;
	add.s64 	%rd535, %rd33, %rd534;
	ld.u64 	%rd536, [%rd535];
	and.b64  	%rd537, %rd536, 255;
	xor.b64  	%rd538, %rd537, %rd1037;
	mul.lo.s64 	%rd539, %rd538, 1099511628211;
	shr.u64 	%rd540, %rd536, 8;
	and.b64  	%rd541, %rd540, 255;
	xor.b64  	%rd542, %rd541, %rd539;
	mul.lo.s64 	%rd543, %rd542, 1099511628211;
	shr.u64 	%rd544, %rd536, 16;
	and.b64  	%rd545, %rd544, 255;
	xor.b64  	%rd546, %rd545, %rd543;
	mul.lo.s64 	%rd547, %rd546, 1099511628211;
	shr.u64 	%rd548, %rd536, 24;
	and.b64  	%rd549, %rd548, 255;
	xor.b64  	%rd550, %rd549, %rd547;
	mul.lo.s64 	%rd551, %rd550, 1099511628211;
	shr.u64 	%rd552, %rd536, 32;
	and.b64  	%rd553, %rd552, 255;
	xor.b64  	%rd554, %rd553, %rd551;
	mul.lo.s64 	%rd555, %rd554, 1099511628211;
	shr.u64 	%rd556, %rd536, 40;
	and.b64  	%rd557, %rd556, 255;
	xor.b64  	%rd558, %rd557, %rd555;
	mul.lo.s64 	%rd559, %rd558, 1099511628211;
	shr.u64 	%rd560, %rd536, 48;
	and.b64  	%rd561, %rd560, 255;
	xor.b64  	%rd562, %rd561, %rd559;
	mul.lo.s64 	%rd563, %rd562, 1099511628211;
	shr.u64 	%rd564, %rd536, 56;
	xor.b64  	%rd565, %rd564, %rd563;
	mul.lo.s64 	%rd1037, %rd565, 1099511628211;
$L__BB38_33:
	setp.ge.u64 	%p70, %rd1034, %rd1037;
	bra.uni 	$L__BB38_38;
$L__BB38_34:
	setp.eq.s32 	%p25, %r3, 0;
	mov.pred 	%p24, -1;
	mov.pred 	%p70, %p24;
	@%p25 bra 	$L__BB38_38;
	mov.b64 	%rd1028, 0;
$L__BB38_36:
	shl.b64 	%rd567, %rd1028, 3;
	add.s64 	%rd568, %rd34, %rd567;
	ld.u64 	%rd56, [%rd568];
	add.s64 	%rd569, %rd33, %rd567;
	ld.u64 	%rd57, [%rd569];
	setp.lt.u64 	%p27, %rd56, %rd57;
	mov.pred 	%p70, 0;
	@%p27 bra 	$L__BB38_38;
	setp.le.u64 	%p29, %rd56, %rd57;
	add.s64 	%rd1028, %rd1028, 1;
	cvt.s64.s32 	%rd570, %r3;
	setp.lt.u64 	%p30, %rd1028, %rd570;
	and.pred  	%p31, %p29, %p30;
	mov.pred 	%p70, %p24;
	@%p31 bra 	$L__BB38_36;
$L__BB38_38:
	add.s64 	%rd571, %rd32, 1;
	selp.b64 	%rd1069, %rd571, %rd1069, %p70;
	selp.b64 	%rd1011, %rd1011, %rd32, %p70;
	setp.lt.u64 	%p32, %rd1069, %rd1011;
	@%p32 bra 	$L__BB38_12;
	bra.uni 	$L__BB38_72;
$L__BB38_39:
	sub.s64 	%rd585, %rd8, %rd7;
	sub.s64 	%rd586, %rd9, %rd8;
	max.u64 	%rd587, %rd10, %rd586;
	sub.s64 	%rd1069, %rd587, %rd586;
	min.u64 	%rd1041, %rd585, %rd10;
	setp.ge.u64 	%p42, %rd1069, %rd1041;
	@%p42 bra 	$L__BB38_72;
	add.s64 	%rd81, %rd10, %rd8;
	add.s64 	%rd82, %rd139, -1;
	and.b64  	%rd83, %rd139, 1;
	and.b64  	%rd84, %rd139, -2;
$L__BB38_41:
	ld.param.u64 	%rd1010, [_ZN3cub18CUB_300001_SM_10006detail10merge_sort30DeviceMergeSortPartitionKernelIPPym18tuple_indexed_lessS4_EEvbT_PT2_T0_SA_PSA_T1_SA_i_param_2];
	setp.eq.s64 	%p43, %rd139, 0;
	sub.s64 	%rd589, %rd1041, %rd1069;
	shr.u64 	%rd590, %rd589, 1;
	add.s64 	%rd87, %rd590, %rd1069;
	add.s64 	%rd591, %rd87, %rd7;
	cvta.to.global.u64 	%rd592, %rd1010;
	shl.b64 	%rd593, %rd591, 3;
	add.s64 	%rd594, %rd592, %rd593;
	ld.global.u64 	%rd88, [%rd594];
	not.b64 	%rd595, %rd87;
	add.s64 	%rd596, %rd81, %rd595;
	shl.b64 	%rd597, %rd596, 3;
	add.s64 	%rd598, %rd592, %rd597;
	ld.global.u64 	%rd89, [%rd598];
	mov.b64 	%rd1046, -3750763034362895579;
	@%p43 bra 	$L__BB38_47;
	setp.eq.s64 	%p44, %rd82, 0;
	mov.b64 	%rd1046, -3750763034362895579;
	mov.b64 	%rd1044, 0;
	@%p44 bra 	$L__BB38_45;
	add.s64 	%rd1047, %rd89, 8;
	mov.b64 	%rd1046, -3750763034362895579;
	mov.u64 	%rd1048, %rd84;
$L__BB38_44:
	ld.u64 	%rd603, [%rd1047+-8];
	and.b64  	%rd604, %rd603, 255;
	xor.b64  	%rd605, %rd604, %rd1046;
	mul.lo.s64 	%rd606, %rd605, 1099511628211;
	shr.u64 	%rd607, %rd603, 8;
	and.b64  	%rd608, %rd607, 255;
	xor.b64  	%rd609, %rd608, %rd606;
	mul.lo.s64 	%rd610, %rd609, 1099511628211;
	shr.u64 	%rd611, %rd603, 16;
	and.b64  	%rd612, %rd611, 255;
	xor.b64  	%rd613, %rd612, %rd610;
	mul.lo.s64 	%rd614, %rd613, 1099511628211;
	shr.u64 	%rd615, %rd603, 24;
	and.b64  	%rd616, %rd615, 255;
	xor.b64  	%rd617, %rd616, %rd614;
	mul.lo.s64 	%rd618, %rd617, 1099511628211;
	shr.u64 	%rd619, %rd603, 32;
	and.b64  	%rd620, %rd619, 255;
	xor.b64  	%rd621, %rd620, %rd618;
	mul.lo.s64 	%rd622, %rd621, 1099511628211;
	shr.u64 	%rd623, %rd603, 40;
	and.b64  	%rd624, %rd623, 255;
	xor.b64  	%rd625, %rd624, %rd622;
	mul.lo.s64 	%rd626, %rd625, 1099511628211;
	shr.u64 	%rd627, %rd603, 48;
	and.b64  	%rd628, %rd627, 255;
	xor.b64  	%rd629, %rd628, %rd626;
	mul.lo.s64 	%rd630, %rd629, 1099511628211;
	shr.u64 	%rd631, %rd603, 56;
	xor.b64  	%rd632, %rd631, %rd630;
	mul.lo.s64 	%rd633, %rd632, 1099511628211;
	ld.u64 	%rd634, [%rd1047];
	and.b64  	%rd635, %rd634, 255;
	xor.b64  	%rd636, %rd635, %rd633;
	mul.lo.s64 	%rd637, %rd636, 1099511628211;
	shr.u64 	%rd638, %rd634, 8;
	and.b64  	%rd639, %rd638, 255;
	xor.b64  	%rd640, %rd639, %rd637;
	mul.lo.s64 	%rd641, %rd640, 1099511628211;
	shr.u64 	%rd642, %rd634, 16;
	and.b64  	%rd643, %rd642, 255;
	xor.b64  	%rd644, %rd643, %rd641;
	mul.lo.s64 	%rd645, %rd644, 1099511628211;
	shr.u64 	%rd646, %rd634, 24;
	and.b64  	%rd647, %rd646, 255;
	xor.b64  	%rd648, %rd647, %rd645;
	mul.lo.s64 	%rd649, %rd648, 1099511628211;
	shr.u64 	%rd650, %rd634, 32;
	and.b64  	%rd651, %rd650, 255;
	xor.b64  	%rd652, %rd651, %rd649;
	mul.lo.s64 	%rd653, %rd652, 1099511628211;
	shr.u64 	%rd654, %rd634, 40;
	and.b64  	%rd655, %rd654, 255;
	xor.b64  	%rd656, %rd655, %rd653;
	mul.lo.s64 	%rd657, %rd656, 1099511628211;
	shr.u64 	%rd658, %rd634, 48;
	and.b64  	%rd659, %rd658, 255;
	xor.b64  	%rd660, %rd659, %rd657;
	mul.lo.s64 	%rd661, %rd660, 1099511628211;
	shr.u64 	%rd662, %rd634, 56;
	xor.b64  	%rd663, %rd662, %rd661;
	mul.lo.s64 	%rd1046, %rd663, 1099511628211;
	add.s64 	%rd1048, %rd1048, -2;
	add.s64 	%rd1047, %rd1047, 16;
	setp.eq.s64 	%p45, %rd1048, 0;
	mov.u64 	%rd1044, %rd84;
	@%p45 bra 	$L__BB38_45;
	bra.uni 	$L__BB38_44;
$L__BB38_45:
	setp.eq.s64 	%p46, %rd83, 0;
	@%p46 bra 	$L__BB38_47;
	shl.b64 	%rd664, %rd1044, 3;
	add.s64 	%rd665, %rd89, %rd664;
	ld.u64 	%rd666, [%rd665];
	and.b64  	%rd667, %rd666, 255;
	xor.b64  	%rd668, %rd667, %rd1046;
	mul.lo.s64 	%rd669, %rd668, 1099511628211;
	shr.u64 	%rd670, %rd666, 8;
	and.b64  	%rd671, %rd670, 255;
	xor.b64  	%rd672, %rd671, %rd669;
	mul.lo.s64 	%rd673, %rd672, 1099511628211;
	shr.u64 	%rd674, %rd666, 16;
	and.b64  	%rd675, %rd674, 255;
	xor.b64  	%rd676, %rd675, %rd673;
	mul.lo.s64 	%rd677, %rd676, 1099511628211;
	shr.u64 	%rd678, %rd666, 24;
	and.b64  	%rd679, %rd678, 255;
	xor.b64  	%rd680, %rd679, %rd677;
	mul.lo.s64 	%rd681, %rd680, 1099511628211;
	shr.u64 	%rd682, %rd666, 32;
	and.b64  	%rd683, %rd682, 255;
	xor.b64  	%rd684, %rd683, %rd681;
	mul.lo.s64 	%rd685, %rd684, 1099511628211;
	shr.u64 	%rd686, %rd666, 40;
	and.b64  	%rd687, %rd686, 255;
	xor.b64  	%rd688, %rd687, %rd685;
	mul.lo.s64 	%rd689, %rd688, 1099511628211;
	shr.u64 	%rd690, %rd666, 48;
	and.b64  	%rd691, %rd690, 255;
	xor.b64  	%rd692, %rd691, %rd689;
	mul.lo.s64 	%rd693, %rd692, 1099511628211;
	shr.u64 	%rd694, %rd666, 56;
	xor.b64  	%rd695, %rd694, %rd693;
	mul.lo.s64 	%rd1046, %rd695, 1099511628211;
$L__BB38_47:
	mov.b64 	%rd1052, -3750763034362895579;
	@%p43 bra 	$L__BB38_53;
	setp.eq.s64 	%p48, %rd82, 0;
	mov.b64 	%rd1052, -3750763034362895579;
	mov.b64 	%rd1053, 0;
	@%p48 bra 	$L__BB38_51;
	mov.b64 	%rd1052, -3750763034362895579;
	mov.b64 	%rd1050, 0;
$L__BB38_50:
	shl.b64 	%rd702, %rd1050, 3;
	add.s64 	%rd703, %rd88, %rd702;
	ld.u64 	%rd704, [%rd703];
	and.b64  	%rd705, %rd704, 255;
	xor.b64  	%rd706, %rd705, %rd1052;
	mul.lo.s64 	%rd707, %rd706, 1099511628211;
	shr.u64 	%rd708, %rd704, 8;
	and.b64  	%rd709, %rd708, 255;
	xor.b64  	%rd710, %rd709, %rd707;
	mul.lo.s64 	%rd711, %rd710, 1099511628211;
	shr.u64 	%rd712, %rd704, 16;
	and.b64  	%rd713, %rd712, 255;
	xor.b64  	%rd714, %rd713, %rd711;
	mul.lo.s64 	%rd715, %rd714, 1099511628211;
	shr.u64 	%rd716, %rd704, 24;
	and.b64  	%rd717, %rd716, 255;
	xor.b64  	%rd718, %rd717, %rd715;
	mul.lo.s64 	%rd719, %rd718, 1099511628211;
	shr.u64 	%rd720, %rd704, 32;
	and.b64  	%rd721, %rd720, 255;
	xor.b64  	%rd722, %rd721, %rd719;
	mul.lo.s64 	%rd723, %rd722, 1099511628211;
	shr.u64 	%rd724, %rd704, 40;
	and.b64  	%rd725, %rd724, 255;
	xor.b64  	%rd726, %rd725, %rd723;
	mul.lo.s64 	%rd727, %rd726, 1099511628211;
	shr.u64 	%rd728, %rd704, 48;
	and.b64  	%rd729, %rd728, 255;
	xor.b64  	%rd730, %rd729, %rd727;
	mul.lo.s64 	%rd731, %rd730, 1099511628211;
	shr.u64 	%rd732, %rd704, 56;
	xor.b64  	%rd733, %rd732, %rd731;
	mul.lo.s64 	%rd734, %rd733, 1099511628211;
	ld.u64 	%rd735, [%rd703+8];
	and.b64  	%rd736, %rd735, 255;
	xor.b64  	%rd737, %rd736, %rd734;
	mul.lo.s64 	%rd738, %rd737, 1099511628211;
	shr.u64 	%rd739, %rd735, 8;
	and.b64  	%rd740, %rd739, 255;
	xor.b64  	%rd741, %rd740, %rd738;
	mul.lo.s64 	%rd742, %rd741, 1099511628211;
	shr.u64 	%rd743, %rd735, 16;
	and.b64  	%rd744, %rd743, 255;
	xor.b64  	%rd745, %rd744, %rd742;
	mul.lo.s64 	%rd746, %rd745, 1099511628211;
	shr.u64 	%rd747, %rd735, 24;
	and.b64  	%rd748, %rd747, 255;
	xor.b64  	%rd749, %rd748, %rd746;
	mul.lo.s64 	%rd750, %rd749, 1099511628211;
	shr.u64 	%rd751, %rd735, 32;
	and.b64  	%rd752, %rd751, 255;
	xor.b64  	%rd753, %rd752, %rd750;
	mul.lo.s64 	%rd754, %rd753, 1099511628211;
	shr.u64 	%rd755, %rd735, 40;
	and.b64  	%rd756, %rd755, 255;
	xor.b64  	%rd757, %rd756, %rd754;
	mul.lo.s64 	%rd758, %rd757, 1099511628211;
	shr.u64 	%rd759, %rd735, 48;
	and.b64  	%rd760, %rd759, 255;
	xor.b64  	%rd761, %rd760, %rd758;
	mul.lo.s64 	%rd762, %rd761, 1099511628211;
	shr.u64 	%rd763, %rd735, 56;
	xor.b64  	%rd764, %rd763, %rd762;
	mul.lo.s64 	%rd1052, %rd764, 1099511628211;
	add.s64 	%rd1050, %rd1050, 2;
	setp.ne.s64 	%p49, %rd1050, %rd84;
	mov.u64 	%rd1053, %rd84;
	@%p49 bra 	$L__BB38_50;
$L__BB38_51:
	setp.eq.s64 	%p50, %rd83, 0;
	@%p50 bra 	$L__BB38_53;
	shl.b64 	%rd765, %rd1053, 3;
	add.s64 	%rd766, %rd88, %rd765;
	ld.u64 	%rd767, [%rd766];
	and.b64  	%rd768, %rd767, 255;
	xor.b64  	%rd769, %rd768, %rd1052;
	mul.lo.s64 	%rd770, %rd769, 1099511628211;
	shr.u64 	%rd771, %rd767, 8;
	and.b64  	%rd772, %rd771, 255;
	xor.b64  	%rd773, %rd772, %rd770;
	mul.lo.s64 	%rd774, %rd773, 1099511628211;
	shr.u64 	%rd775, %rd767, 16;
	and.b64  	%rd776, %rd775, 255;
	xor.b64  	%rd777, %rd776, %rd774;
	mul.lo.s64 	%rd778, %rd777, 1099511628211;
	shr.u64 	%rd779, %rd767, 24;
	and.b64  	%rd780, %rd779, 255;
	xor.b64  	%rd781, %rd780, %rd778;
	mul.lo.s64 	%rd782, %rd781, 1099511628211;
	shr.u64 	%rd783, %rd767, 32;
	and.b64  	%rd784, %rd783, 255;
	xor.b64  	%rd785, %rd784, %rd782;
	mul.lo.s64 	%rd786, %rd785, 1099511628211;
	shr.u64 	%rd787, %rd767, 40;
	and.b64  	%rd788, %rd787, 255;
	xor.b64  	%rd789, %rd788, %rd786;
	mul.lo.s64 	%rd790, %rd789, 1099511628211;
	shr.u64 	%rd791, %rd767, 48;
	and.b64  	%rd792, %rd791, 255;
	xor.b64  	%rd793, %rd792, %rd790;
	mul.lo.s64 	%rd794, %rd793, 1099511628211;
	shr.u64 	%rd795, %rd767, 56;
	xor.b64  	%rd796, %rd795, %rd794;
	mul.lo.s64 	%rd1052, %rd796, 1099511628211;
$L__BB38_53:
	setp.eq.s64 	%p51, %rd1046, %rd1052;
	@%p51 bra 	$L__BB38_67;
	mov.b64 	%rd1060, -3750763034362895579;
	@%p43 bra 	$L__BB38_60;
	setp.eq.s64 	%p53, %rd82, 0;
	mov.b64 	%rd1060, -3750763034362895579;
	mov.b64 	%rd1058, 0;
	@%p53 bra 	$L__BB38_58;
	mov.b64 	%rd1060, -3750763034362895579;
	mov.b64 	%rd1061, 0;
$L__BB38_57:
	shl.b64 	%rd803, %rd1061, 3;
	add.s64 	%rd804, %rd89, %rd803;
	ld.u64 	%rd805, [%rd804];
	and.b64  	%rd806, %rd805, 255;
	xor.b64  	%rd807, %rd806, %rd1060;
	mul.lo.s64 	%rd808, %rd807, 1099511628211;
	shr.u64 	%rd809, %rd805, 8;
	and.b64  	%rd810, %rd809, 255;
	xor.b64  	%rd811, %rd810, %rd808;
	mul.lo.s64 	%rd812, %rd811, 1099511628211;
	shr.u64 	%rd813, %rd805, 16;
	and.b64  	%rd814, %rd813, 255;
	xor.b64  	%rd815, %rd814, %rd812;
	mul.lo.s64 	%rd816, %rd815, 1099511628211;
	shr.u64 	%rd817, %rd805, 24;
	and.b64  	%rd818, %rd817, 255;
	xor.b64  	%rd819, %rd818, %rd816;
	mul.lo.s64 	%rd820, %rd819, 1099511628211;
	shr.u64 	%rd821, %rd805, 32;
	and.b64  	%rd822, %rd821, 255;
	xor.b64  	%rd823, %rd822, %rd820;
	mul.lo.s64 	%rd824, %rd823, 1099511628211;
	shr.u64 	%rd825, %rd805, 40;
	and.b64  	%rd826, %rd825, 255;
	xor.b64  	%rd827, %rd826, %rd824;
	mul.lo.s64 	%rd828, %rd827, 1099511628211;
	shr.u64 	%rd829, %rd805, 48;
	and.b64  	%rd830, %rd829, 255;
	xor.b64  	%rd831, %rd830, %rd828;
	mul.lo.s64 	%rd832, %rd831, 1099511628211;
	shr.u64 	%rd833, %rd805, 56;
	xor.b64  	%rd834, %rd833, %rd832;
	mul.lo.s64 	%rd835, %rd834, 1099511628211;
	ld.u64 	%rd836, [%rd804+8];
	and.b64  	%rd837, %rd836, 255;
	xor.b64  	%rd838, %rd837, %rd835;
	mul.lo.s64 	%rd839, %rd838, 1099511628211;
	shr.u64 	%rd840, %rd836, 8;
	and.b64  	%rd841, %rd840, 255;
	xor.b64  	%rd842, %rd841, %rd839;
	mul.lo.s64 	%rd843, %rd842, 1099511628211;
	shr.u64 	%rd844, %rd836, 16;
	and.b64  	%rd845, %rd844, 255;
	xor.b64  	%rd846, %rd845, %rd843;
	mul.lo.s64 	%rd847, %rd846, 1099511628211;
	shr.u64 	%rd848, %rd836, 24;
	and.b64  	%rd849, %rd848, 255;
	xor.b64  	%rd850, %rd849, %rd847;
	mul.lo.s64 	%rd851, %rd850, 1099511628211;
	shr.u64 	%rd852, %rd836, 32;
	and.b64  	%rd853, %rd852, 255;
	xor.b64  	%rd854, %rd853, %rd851;
	mul.lo.s64 	%rd855, %rd854, 1099511628211;
	shr.u64 	%rd856, %rd836, 40;
	and.b64  	%rd857, %rd856, 255;
	xor.b64  	%rd858, %rd857, %rd855;
	mul.lo.s64 	%rd859, %rd858, 1099511628211;
	shr.u64 	%rd860, %rd836, 48;
	and.b64  	%rd861, %rd860, 255;
	xor.b64  	%rd862, %rd861, %rd859;
	mul.lo.s64 	%rd863, %rd862, 1099511628211;
	shr.u64 	%rd864, %rd836, 56;
	xor.b64  	%rd865, %rd864, %rd863;
	mul.lo.s64 	%rd1060, %rd865, 1099511628211;
	add.s64 	%rd1061, %rd1061, 2;
	setp.eq.s64 	%p54, %rd1061, %rd84;
	mov.u64 	%rd1058, %rd84;
	@%p54 bra 	$L__BB38_58;
	bra.uni 	$L__BB38_57;
$L__BB38_58:
	setp.eq.s64 	%p55, %rd83, 0;
	@%p55 bra 	$L__BB38_60;
	shl.b64 	%rd866, %rd1058, 3;
	add.s64 	%rd867, %rd89, %rd866;
	ld.u64 	%rd868, [%rd867];
	and.b64  	%rd869, %rd868, 255;
	xor.b64  	%rd870, %rd869, %rd1060;
	mul.lo.s64 	%rd871, %rd870, 1099511628211;
	shr.u64 	%rd872, %rd868, 8;
	and.b64  	%rd873, %rd872, 255;
	xor.b64  	%rd874, %rd873, %rd871;
	mul.lo.s64 	%rd875, %rd874, 1099511628211;
	shr.u64 	%rd876, %rd868, 16;
	and.b64  	%rd877, %rd876, 255;
	xor.b64  	%rd878, %rd877, %rd875;
	mul.lo.s64 	%rd879, %rd878, 1099511628211;
	shr.u64 	%rd880, %rd868, 24;
	and.b64  	%rd881, %rd880, 255;
	xor.b64  	%rd882, %rd881, %rd879;
	mul.lo.s64 	%rd883, %rd882, 1099511628211;
	shr.u64 	%rd884, %rd868, 32;
	and.b64  	%rd885, %rd884, 255;
	xor.b64  	%rd886, %rd885, %rd883;
	mul.lo.s64 	%rd887, %rd886, 1099511628211;
	shr.u64 	%rd888, %rd868, 40;
	and.b64  	%rd889, %rd888, 255;
	xor.b64  	%rd890, %rd889, %rd887;
	mul.lo.s64 	%rd891, %rd890, 1099511628211;
	shr.u64 	%rd892, %rd868, 48;
	and.b64  	%rd893, %rd892, 255;
	xor.b64  	%rd894, %rd893, %rd891;
	mul.lo.s64 	%rd895, %rd894, 1099511628211;
	shr.u64 	%rd896, %rd868, 56;
	xor.b64  	%rd897, %rd896, %rd895;
	mul.lo.s64 	%rd1060, %rd897, 1099511628211;
$L__BB38_60:
	mov.b64 	%rd1065, -3750763034362895579;
	@%p43 bra 	$L__BB38_66;
	setp.eq.s64 	%p57, %rd82, 0;
	mov.b64 	%rd1065, -3750763034362895579;
	mov.b64 	%rd1066, 0;
	@%p57 bra 	$L__BB38_64;
	mov.b64 	%rd1065, -3750763034362895579;
	mov.b64 	%rd1063, 0;
$L__BB38_63:
	shl.b64 	%rd904, %rd1063, 3;
	add.s64 	%rd905, %rd88, %rd904;
	ld.u64 	%rd906, [%rd905];
	and.b64  	%rd907, %rd906, 255;
	xor.b64  	%rd908, %rd907, %rd1065;
	mul.lo.s64 	%rd909, %rd908, 1099511628211;
	shr.u64 	%rd910, %rd906, 8;
	and.b64  	%rd911, %rd910, 255;
	xor.b64  	%rd912, %rd911, %rd909;
	mul.lo.s64 	%rd913, %rd912, 1099511628211;
	shr.u64 	%rd914, %rd906, 16;
	and.b64  	%rd915, %rd914, 255;
	xor.b64  	%rd916, %rd915, %rd913;
	mul.lo.s64 	%rd917, %rd916, 1099511628211;
	shr.u64 	%rd918, %rd906, 24;
	and.b64  	%rd919, %rd918, 255;
	xor.b64  	%rd920, %rd919, %rd917;
	mul.lo.s64 	%rd921, %rd920, 1099511628211;
	shr.u64 	%rd922, %rd906, 32;
	and.b64  	%rd923, %rd922, 255;
	xor.b64  	%rd924, %rd923, %rd921;
	mul.lo.s64 	%rd925, %rd924, 1099511628211;
	shr.u64 	%rd926, %rd906, 40;
	and.b64  	%rd927, %rd926, 255;
	xor.b64  	%rd928, %rd927, %rd925;
	mul.lo.s64 	%rd929, %rd928, 1099511628211;
	shr.u64 	%rd930, %rd906, 48;
	and.b64  	%rd931, %rd930, 255;
	xor.b64  	%rd932, %rd931, %rd929;
	mul.lo.s64 	%rd933, %rd932, 1099511628211;
	shr.u64 	%rd934, %rd906, 56;
	xor.b64  	%rd935, %rd934, %rd933;
	mul.lo.s64 	%rd936, %rd935, 1099511628211;
	ld.u64 	%rd937, [%rd905+8];
	and.b64  	%rd938, %rd937, 255;
	xor.b64  	%rd939, %rd938, %rd936;
	mul.lo.s64 	%rd940, %rd939, 1099511628211;
	shr.u64 	%rd941, %rd937, 8;
	and.b64  	%rd942, %rd941, 255;
	xor.b64  	%rd943, %rd942, %rd940;
	mul.lo.s64 	%rd944, %rd943, 1099511628211;
	shr.u64 	%rd945, %rd937, 16;
	and.b64  	%rd946, %rd945, 255;
	xor.b64  	%rd947, %rd946, %rd944;
	mul.lo.s64 	%rd948, %rd947, 1099511628211;
	shr.u64 	%rd949, %rd937, 24;
	and.b64  	%rd950, %rd949, 255;
	xor.b64  	%rd951, %rd950, %rd948;
	mul.lo.s64 	%rd952, %rd951, 1099511628211;
	shr.u64 	%rd953, %rd937, 32;
	and.b64  	%rd954, %rd953, 255;
	xor.b64  	%rd955, %rd954, %rd952;
	mul.lo.s64 	%rd956, %rd955, 1099511628211;
	shr.u64 	%rd957, %rd937, 40;
	and.b64  	%rd958, %rd957, 255;
	xor.b64  	%rd959, %rd958, %rd956;
	mul.lo.s64 	%rd960, %rd959, 1099511628211;
	shr.u64 	%rd961, %rd937, 48;
	and.b64  	%rd962, %rd961, 255;
	xor.b64  	%rd963, %rd962, %rd960;
	mul.lo.s64 	%rd964, %rd963, 1099511628211;
	shr.u64 	%rd965, %rd937, 56;
	xor.b64  	%rd966, %rd965, %rd964;
	mul.lo.s64 	%rd1065, %rd966, 1099511628211;
	add.s64 	%rd1063, %rd1063, 2;
	setp.ne.s64 	%p58, %rd1063, %rd84;
	mov.u64 	%rd1066, %rd84;
	@%p58 bra 	$L__BB38_63;
$L__BB38_64:
	setp.eq.s64 	%p59, %rd83, 0;
	@%p59 bra 	$L__BB38_66;
	shl.b64 	%rd967, %rd1066, 3;
	add.s64 	%rd968, %rd88, %rd967;
	ld.u64 	%rd969, [%rd968];
	and.b64  	%rd970, %rd969, 255;
	xor.b64  	%rd971, %rd970, %rd1065;
	mul.lo.s64 	%rd972, %rd971, 1099511628211;
	shr.u64 	%rd973, %rd969, 8;
	and.b64  	%rd974, %rd973, 255;
	xor.b64  	%rd975, %rd974, %rd972;
	mul.lo.s64 	%rd976, %rd975, 1099511628211;
	shr.u64 	%rd977, %rd969, 16;
	and.b64  	%rd978, %rd977, 255;
	xor.b64  	%rd979, %rd978, %rd976;
	mul.lo.s64 	%rd980, %rd979, 1099511628211;
	shr.u64 	%rd981, %rd969, 24;
	and.b64  	%rd982, %rd981, 255;
	xor.b64  	%rd983, %rd982, %rd980;
	mul.lo.s64 	%rd984, %rd983, 1099511628211;
	shr.u64 	%rd985, %rd969, 32;
	and.b64  	%rd986, %rd985, 255;
	xor.b64  	%rd987, %rd986, %rd984;
	mul.lo.s64 	%rd988, %rd987, 1099511628211;
	shr.u64 	%rd989, %rd969, 40;
	and.b64  	%rd990, %rd989, 255;
	xor.b64  	%rd991, %rd990, %rd988;
	mul.lo.s64 	%rd992, %rd991, 1099511628211;
	shr.u64 	%rd993, %rd969, 48;
	and.b64  	%rd994, %rd993, 255;
	xor.b64  	%rd995, %rd994, %rd992;
	mul.lo.s64 	%rd996, %rd995, 1099511628211;
	shr.u64 	%rd997, %rd969, 56;
	xor.b64  	%rd998, %rd997, %rd996;
	mul.lo.s64 	%rd1065, %rd998, 1099511628211;
$L__BB38_66:
	setp.ge.u64 	%p71, %rd1060, %rd1065;
	bra.uni 	$L__BB38_71;
$L__BB38_67:
	setp.eq.s32 	%p61, %r3, 0;
	mov.pred 	%p60, -1;
	mov.pred 	%p71, %p60;
	@%p61 bra 	$L__BB38_71;
	mov.b64 	%rd1056, 0;
$L__BB38_69:
	shl.b64 	%rd1000, %rd1056, 3;
	add.s64 	%rd1001, %rd89, %rd1000;
	ld.u64 	%rd112, [%rd1001];
	add.s64 	%rd1002, %rd88, %rd1000;
	ld.u64 	%rd113, [%rd1002];
	setp.lt.u64 	%p63, %rd112, %rd113;
	mov.pred 	%p71, 0;
	@%p63 bra 	$L__BB38_71;
	setp.le.u64 	%p65, %rd112, %rd113;
	add.s64 	%rd1056, %rd1056, 1;
	cvt.s64.s32 	%rd1003, %r3;
	setp.lt.u64 	%p66, %rd1056, %rd1003;
	and.pred  	%p67, %p65, %p66;
	mov.pred 	%p71, %p60;
	@%p67 bra 	$L__BB38_69;
$L__BB38_71:
	add.s64 	%rd1004, %rd87, 1;
	selp.b64 	%rd1069, %rd1004, %rd1069, %p71;
	selp.b64 	%rd1041, %rd1041, %rd87, %p71;
	setp.lt.u64 	%p68, %rd1069, %rd1041;
	@%p68 bra 	$L__BB38_41;
$L__BB38_72:
	add.s64 	%rd1005, %rd1069, %rd7;
	shl.b64 	%rd1006, %rd3, 3;
	add.s64 	%rd1007, %rd1, %rd1006;
	st.global.u64 	[%rd1007], %rd1005;
$L__BB38_73:
	ret;

}
	// .globl	_ZN3cub18CUB_300001_SM_10006detail10merge_sort26DeviceMergeSortMergeKernelINS2_10policy_hubIPPyE9Policy600ES6_PNS0_8NullTypeES6_SA_m18tuple_indexed_lessS5_S9_EEvbT2_T3_T4_PT6_PT7_T5_PSE_SE_NS1_7vsmem_tE
.visible .entry _ZN3cub18CUB_300001_SM_10006detail10merge_sort26DeviceMergeSortMergeKernelINS2_10policy_hubIPPyE9Policy600ES6_PNS0_8NullTypeES6_SA_m18tuple_indexed_lessS5_S9_EEvbT2_T3_T4_PT6_PT7_T5_PSE_SE_NS1_7vsmem_tE(
	.param .u8 _ZN3cub18CUB_300001_SM_10006detail10merge_sort26DeviceMergeSortMergeKernelINS2_10policy_hubIPPyE9Policy600ES6_PNS0_8NullTypeES6_SA_m18tuple_indexed_lessS5_S9_EEvbT2_T3_T4_PT6_PT7_T5_PSE_SE_NS1_7vsmem_tE_param_0,
	.param .u64 .ptr .align 1 _ZN3cub18CUB_300001_SM_10006detail10merge_sort26DeviceMergeSortMergeKernelINS2_10policy_hubIPPyE9Policy600ES6_PNS0_8NullTypeES6_SA_m18tuple_indexed_lessS5_S9_EEvbT2_T3_T4_PT6_PT7_T5_PSE_SE_NS1_7vsmem_tE_param_1,
	.param .u64 .ptr .align 1 _ZN3cub18CUB_300001_SM_10006detail10merge_sort26DeviceMergeSortMergeKernelINS2_10policy_hubIPPyE9Policy600ES6_PNS0_8NullTypeES6_SA_m18tuple_indexed_lessS5_S9_EEvbT2_T3_T4_PT6_PT7_T5_PSE_SE_NS1_7vsmem_tE_param_2,
	.param .u64 _ZN3cub18CUB_300001_SM_10006detail10merge_sort26DeviceMergeSortMergeKernelINS2_10policy_hubIPPyE9Policy600ES6_PNS0_8NullTypeES6_SA_m18tuple_indexed_lessS5_S9_EEvbT2_T3_T4_PT6_PT7_T5_PSE_SE_NS1_7vsmem_tE_param_3,
	.param .u64 .ptr .align 1 _ZN3cub18CUB_300001_SM_10006detail10merge_sort26DeviceMergeSortMergeKernelINS2_10policy_hubIPPyE9Policy600ES6_PNS0_8NullTypeES6_SA_m18tuple_indexed_lessS5_S9_EEvbT2_T3_T4_PT6_PT7_T5_PSE_SE_NS1_7vsmem_tE_param_4,
	.param .u64 .ptr .align 1 _ZN3cub18CUB_300001_SM_10006detail10merge_sort26DeviceMergeSortMergeKernelINS2_10policy_hubIPPyE9Policy600ES6_PNS0_8NullTypeES6_SA_m18tuple_indexed_lessS5_S9_EEvbT2_T3_T4_PT6_PT7_T5_PSE_SE_NS1_7vsmem_tE_param_5,
	.param .align 8 .b8 _ZN3cub18CUB_300001_SM_10006detail10merge_sort26DeviceMergeSortMergeKernelINS2_10policy_hubIPPyE9Policy600ES6_PNS0_8NullTypeES6_SA_m18tuple_indexed_lessS5_S9_EEvbT2_T3_T4_PT6_PT7_T5_PSE_SE_NS1_7vsmem_tE_param_6[16],
	.param .u64 .ptr .align 1 _ZN3cub18CUB_300001_SM_10006detail10merge_sort26DeviceMergeSortMergeKernelINS2_10policy_hubIPPyE9Policy600ES6_PNS0_8NullTypeES6_SA_m18tuple_indexed_lessS5_S9_EEvbT2_T3_T4_PT6_PT7_T5_PSE_SE_NS1_7vsmem_tE_param_7,
	.param .u64 _ZN3cub18CUB_300001_SM_10006detail10merge_sort26DeviceMergeSortMergeKernelINS2_10policy_hubIPPyE9Policy600ES6_PNS0_8NullTypeES6_SA_m18tuple_indexed_lessS5_S9_EEvbT2_T3_T4_PT6_PT7_T5_PSE_SE_NS1_7vsmem_tE_param_8,
	.param .align 8 .b8 _ZN3cub18CUB_300001_SM_10006detail10merge_sort26DeviceMergeSortMergeKernelINS2_10policy_hubIPPyE9Policy600ES6_PNS0_8NullTypeES6_SA_m18tuple_indexed_lessS5_S9_EEvbT2_T3_T4_PT6_PT7_T5_PSE_SE_NS1_7vsmem_tE_param_9[8]
)
.maxntid 256
{
	.reg .pred 	%p<714>;
	.reg .b16 	%rs<10>;
	.reg .b32 	%r<520>;
	.reg .b64 	%rd<9270>;
	// demoted variable
	.shared .align 16 .b8 _ZZN3cub18CUB_300001_SM_10006detail10merge_sort26DeviceMergeSortMergeKernelINS2_10policy_hubIPPyE9Policy600ES6_PNS0_8NullTypeES6_SA_m18tuple_indexed_lessS5_S9_EEvbT2_T3_T4_PT6_PT7_T5_PSE_SE_NS1_7vsmem_tEE19static_temp_storage[16912];
	ld.param.u32 	%r97, [_ZN3cub18CUB_300001_SM_10006detail10merge_sort26DeviceMergeSortMergeKernelINS2_10policy_hubIPPyE9Policy600ES6_PNS0_8NullTypeES6_SA_m18tuple_indexed_lessS5_S9_EEvbT2_T3_T4_PT6_PT7_T5_PSE_SE_NS1_7vsmem_tE_param_6+8];
	ld.param.u64 	%rd1075, [_ZN3cub18CUB_300001_SM_10006detail10merge_sort26DeviceMergeSortMergeKernelINS2_10policy_hubIPPyE9Policy600ES6_PNS0_8NullTypeES6_SA_m18tuple_indexed_lessS5_S9_EEvbT2_T3_T4_PT6_PT7_T5_PSE_SE_NS1_7vsmem_tE_param_6];
	ld.param.u64 	%rd1077, [_ZN3cub18CUB_300001_SM_10006detail10merge_sort26DeviceMergeSortMergeKernelINS2_10policy_hubIPPyE9Policy600ES6_PNS0_8NullTypeES6_SA_m18tuple_indexed_lessS5_S9_EEvbT2_T3_T4_PT6_PT7_T5_PSE_SE_NS1_7vsmem_tE_param_1];
	ld.param.u64 	%rd1074, [_ZN3cub18CUB_300001_SM_10006detail10merge_sort26DeviceMergeSortMergeKernelINS2_10policy_hubIPPyE9Policy600ES6_PNS0_8NullTypeES6_SA_m18tuple_indexed_lessS5_S9_EEvbT2_T3_T4_PT6_PT7_T5_PSE_SE_NS1_7vsmem_tE_param_3];
	ld.param.u64 	%rd1078, [_ZN3cub18CUB_300001_SM_10006detail10merge_sort26DeviceMergeSortMergeKernelINS2_10policy_hubIPPyE9Policy600ES6_PNS0_8NullTypeES6_SA_m18tuple_indexed_lessS5_S9_EEvbT2_T3_T4_PT6_PT7_T5_PSE_SE_NS1_7vsmem_tE_param_4];
	ld.param.u64 	%rd1079, [_ZN3cub18CUB_300001_SM_10006detail10merge_sort26DeviceMergeSortMergeKernelINS2_10policy_hubIPPyE9Policy600ES6_PNS0_8NullTypeES6_SA_m18tuple_indexed_lessS5_S9_EEvbT2_T3_T4_PT6_PT7_T5_PSE_SE_NS1_7vsmem_tE_param_7];
	ld.param.u64 	%rd1076, [_ZN3cub18CUB_300001_SM_10006detail10merge_sort26DeviceMergeSortMergeKernelINS2_10policy_hubIPPyE9Policy600ES6_PNS0_8NullTypeES6_SA_m18tuple_indexed_lessS5_S9_EEvbT2_T3_T4_PT6_PT7_T5_PSE_SE_NS1_7vsmem_tE_param_8];
	cvta.to.global.u64 	%rd1, %rd1078;
	cvta.to.global.u64 	%rd2, %rd1077;
	cvta.to.global.u64 	%rd3, %rd1079;
	mov.u32 	%r103, %ctaid.x;
	mov.u32 	%r104, %nctaid.x;
	cvt.u64.u32 	%rd5, %r103;
	mul.wide.u32 	%rd6, %r103, 2048;
	mov.u32 	%r2, %tid.x;
	add.s32 	%r105, %r104, -1;
	setp.ge.u32 	%p33, %r103, %r105;
	@%p33 bra 	$L__BB39_317;
	ld.param.s8 	%rs8, [_ZN3cub18CUB_300001_SM_10006detail10merge_sort26DeviceMergeSortMergeKernelINS2_10policy_hubIPPyE9Policy600ES6_PNS0_8NullTypeES6_SA_m18tuple_indexed_lessS5_S9_EEvbT2_T3_T4_PT6_PT7_T5_PSE_SE_NS1_7vsmem_tE_param_0];
	shl.b64 	%rd4951, %rd5, 3;
	add.s64 	%rd4952, %rd3, %rd4951;
	ld.global.u64 	%rd7, [%rd4952];
	ld.global.u64 	%rd4953, [%rd4952+8];
	neg.s64 	%rd4954, %rd1076;
	and.b64  	%rd4955, %rd4954, %rd5;
	shl.b64 	%rd8, %rd4955, 11;
	shl.b64 	%rd4956, %rd1076, 10;
	and.b64  	%rd9, %rd4956, -2048;
	sub.s64 	%rd4957, %rd5, %rd4955;
	shl.b64 	%rd4958, %rd4957, 11;
	sub.s64 	%rd4959, %rd7, %rd8;
	sub.s64 	%rd4960, %rd4953, %rd8;
	sub.s64 	%rd4961, %rd1074, %rd8;
	max.u64 	%rd4962, %rd4961, %rd9;
	sub.s64 	%rd4963, %rd4962, %rd9;
	sub.s64 	%rd4964, %rd4958, %rd4959;
	min.u64 	%rd10, %rd4964, %rd4963;
	setp.eq.s64 	%p383, %rd4957, -1;
	selp.b64 	%rd4965, 2047, 2048, %p383;
	add.s64 	%rd4966, %rd4965, %rd4958;
	sub.s64 	%rd4967, %rd4966, %rd4960;
	or.b64  	%rd4968, %rd4954, %rd5;
	setp.eq.s64 	%p384, %rd4968, -1;
	min.u64 	%rd4969, %rd9, %rd4961;
	selp.b64 	%rd4970, %rd4969, %rd4960, %p384;
	selp.b64 	%rd4971, %rd9, %rd4967, %p384;
	min.u64 	%rd4972, %rd4971, %rd4963;
	cvt.u32.u64 	%r308, %rd4959;
	cvt.u32.u64 	%r309, %rd4970;
	sub.s32 	%r3, %r309, %r308;
	cvt.u32.u64 	%r310, %rd4972;
	cvt.u32.u64 	%r311, %rd10;
	sub.s32 	%r4, %r310, %r311;
	// begin inline asm
	griddepcontrol.wait;
	// end inline asm
	setp.eq.s16 	%p385, %rs8, 0;
	@%p385 bra 	$L__BB39_3;
	add.s64 	%rd4973, %rd8, %rd9;
	add.s64 	%rd4974, %rd4973, %rd10;
	setp.lt.s32 	%p386, %r2, %r3;
	sub.s32 	%r312, %r2, %r3;
	cvt.s64.s32 	%rd4975, %r312;
	cvt.u64.u32 	%rd4976, %r2;
	selp.b64 	%rd4977, %rd7, %rd4974, %p386;
	selp.b64 	%rd4978, %rd4976, %rd4975, %p386;
	add.s64 	%rd4979, %rd4978, %rd4977;
	shl.b64 	%rd4980, %rd4979, 3;
	add.s64 	%rd4981, %rd2, %rd4980;
	ld.global.u64 	%rd8734, [%rd4981];
	add.s32 	%r313, %r2, 256;
	setp.lt.s32 	%p387, %r313, %r3;
	sub.s32 	%r314, %r313, %r3;
	cvt.s64.s32 	%rd4982, %r314;
	cvt.u64.u32 	%rd4983, %r313;
	selp.b64 	%rd4984, %rd7, %rd4974, %p387;
	selp.b64 	%rd4985, %rd4983, %rd4982, %p387;
	add.s64 	%rd4986, %rd4985, %rd4984;
	shl.b64 	%rd4987, %rd4986, 3;
	add.s64 	%rd4988, %rd2, %rd4987;
	ld.global.u64 	%rd8733, [%rd4988];
	add.s32 	%r315, %r2, 512;
	setp.lt.s32 	%p388, %r315, %r3;
	sub.s32 	%r316, %r315, %r3;
	cvt.s64.s32 	%rd4989, %r316;
	cvt.u64.u32 	%rd4990, %r315;
	selp.b64 	%rd4991, %rd7, %rd4974, %p388;
	selp.b64 	%rd4992, %rd4990, %rd4989, %p388;
	add.s64 	%rd4993, %rd4992, %rd4991;
	shl.b64 	%rd4994, %rd4993, 3;
	add.s64 	%rd4995, %rd2, %rd4994;
	ld.global.u64 	%rd8732, [%rd4995];
	add.s32 	%r317, %r2, 768;
	setp.lt.s32 	%p389, %r317, %r3;
	sub.s32 	%r318, %r317, %r3;
	cvt.s64.s32 	%rd4996, %r318;
	cvt.u64.u32 	%rd4997, %r317;
	selp.b64 	%rd4998, %rd7, %rd4974, %p389;
	selp.b64 	%rd4999, %rd4997, %rd4996, %p389;
	add.s64 	%rd5000, %rd4999, %rd4998;
	shl.b64 	%rd5001, %rd5000, 3;
	add.s64 	%rd5002, %rd2, %rd5001;
	ld.global.u64 	%rd8731, [%rd5002];
	or.b32  	%r319, %r2, 1024;
	setp.lt.s32 	%p390, %r319, %r3;
	sub.s32 	%r320, %r319, %r3;
	cvt.s64.s32 	%rd5003, %r320;
	cvt.u64.u32 	%rd5004, %r319;
	selp.b64 	%rd5005, %rd7, %rd4974, %p390;
	selp.b64 	%rd5006, %rd5004, %rd5003, %p390;
	add.s64 	%rd5007, %rd5006, %rd5005;
	shl.b64 	%rd5008, %rd5007, 3;
	add.s64 	%rd5009, %rd2, %rd5008;
	ld.global.u64 	%rd8730, [%rd5009];
	add.s32 	%r321, %r2, 1280;
	setp.lt.s32 	%p391, %r321, %r3;
	sub.s32 	%r322, %r321, %r3;
	cvt.s64.s32 	%rd5010, %r322;
	cvt.u64.u32 	%rd5011, %r321;
	selp.b64 	%rd5012, %rd7, %rd4974, %p391;
	selp.b64 	%rd5013, %rd5011, %rd5010, %p391;
	add.s64 	%rd5014, %rd5013, %rd5012;
	shl.b64 	%rd5015, %rd5014, 3;
	add.s64 	%rd5016, %rd2, %rd5015;
	ld.global.u64 	%rd8729, [%rd5016];
	add.s32 	%r323, %r2, 1536;
	setp.lt.s32 	%p392, %r323, %r3;
	sub.s32 	%r324, %r323, %r3;
	cvt.s64.s32 	%rd5017, %r324;
	cvt.u64.u32 	%rd5018, %r323;
	selp.b64 	%rd5019, %rd7, %rd4974, %p392;
	selp.b64 	%rd5020, %rd5018, %rd5017, %p392;
	add.s64 	%rd5021, %rd5020, %rd5019;
	shl.b64 	%rd5022, %rd5021, 3;
	add.s64 	%rd5023, %rd2, %rd5022;
	ld.global.u64 	%rd8728, [%rd5023];
	add.s32 	%r325, %r2, 1792;
	setp.lt.s32 	%p393, %r325, %r3;
	sub.s32 	%r326, %r325, %r3;
	cvt.s64.s32 	%rd5024, %r326;
	cvt.u64.u32 	%rd5025, %r325;
	selp.b64 	%rd5026, %rd7, %rd4974, %p393;
	selp.b64 	%rd5027, %rd5025, %rd5024, %p393;
	add.s64 	%rd5028, %rd5027, %rd5026;
	shl.b64 	%rd5029, %rd5028, 3;
	add.s64 	%rd5030, %rd2, %rd5029;
	ld.global.u64 	%rd8727, [%rd5030];
	bra.uni 	$L__BB39_4;
$L__BB39_3:
	add.s64 	%rd5031, %rd8, %rd9;
	add.s64 	%rd5032, %rd5031, %rd10;
	setp.lt.s32 	%p394, %r2, %r3;
	sub.s32 	%r327, %r2, %r3;
	cvt.s64.s32 	%rd5033, %r327;
	cvt.u64.u32 	%rd5034, %r2;
	selp.b64 	%rd5035, %rd7, %rd5032, %p394;
	selp.b64 	%rd5036, %rd5034, %rd5033, %p394;
	add.s64 	%rd5037, %rd5036, %rd5035;
	shl.b64 	%rd5038, %rd5037, 3;
	add.s64 	%rd5039, %rd1, %rd5038;
	ld.global.u64 	%rd8734, [%rd5039];
	add.s32 	%r328, %r2, 256;
	setp.lt.s32 	%p395, %r328, %r3;
	sub.s32 	%r329, %r328, %r3;
	cvt.s64.s32 	%rd5040, %r329;
	cvt.u64.u32 	%rd5041, %r328;
	selp.b64 	%rd5042, %rd7, %rd5032, %p395;
	selp.b64 	%rd5043, %rd5041, %rd5040, %p395;
	add.s64 	%rd5044, %rd5043, %rd5042;
	shl.b64 	%rd5045, %rd5044, 3;
	add.s64 	%rd5046, %rd1, %rd5045;
	ld.global.u64 	%rd8733, [%rd5046];
	add.s32 	%r330, %r2, 512;
	setp.lt.s32 	%p396, %r330, %r3;
	sub.s32 	%r331, %r330, %r3;
	cvt.s64.s32 	%rd5047, %r331;
	cvt.u64.u32 	%rd5048, %r330;
	selp.b64 	%rd5049, %rd7, %rd5032, %p396;
	selp.b64 	%rd5050, %rd5048, %rd5047, %p396;
	add.s64 	%rd5051, %rd5050, %rd5049;
	shl.b64 	%rd5052, %rd5051, 3;
	add.s64 	%rd5053, %rd1, %rd5052;
	ld.global.u64 	%rd8732, [%rd5053];
	add.s32 	%r332, %r2, 768;
	setp.lt.s32 	%p397, %r332, %r3;
	sub.s32 	%r333, %r332, %r3;
	cvt.s64.s32 	%rd5054, %r333;
	cvt.u64.u32 	%rd5055, %r332;
	selp.b64 	%rd5056, %rd7, %rd5032, %p397;
	selp.b64 	%rd5057, %rd5055, %rd5054, %p397;
	add.s64 	%rd5058, %rd5057, %rd5056;
	shl.b64 	%rd5059, %rd5058, 3;
	add.s64 	%rd5060, %rd1, %rd5059;
	ld.global.u64 	%rd8731, [%rd5060];
	or.b32  	%r334, %r2, 1024;
	setp.lt.s32 	%p398, %r334, %r3;
	sub.s32 	%r335, %r334, %r3;
	cvt.s64.s32 	%rd5061, %r335;
	cvt.u64.u32 	%rd5062, %r334;
	selp.b64 	%rd5063, %rd7, %rd5032, %p398;
	selp.b64 	%rd5064, %rd5062, %rd5061, %p398;
	add.s64 	%rd5065, %rd5064, %rd5063;
	shl.b64 	%rd5066, %rd5065, 3;
	add.s64 	%rd5067, %rd1, %rd5066;
	ld.global.u64 	%rd8730, [%rd5067];
	add.s32 	%r336, %r2, 1280;
	setp.lt.s32 	%p399, %r336, %r3;
	sub.s32 	%r337, %r336, %r3;
	cvt.s64.s32 	%rd5068, %r337;
	cvt.u64.u32 	%rd5069, %r336;
	selp.b64 	%rd5070, %rd7, %rd5032, %p399;
	selp.b64 	%rd5071, %rd5069, %rd5068, %p399;
	add.s64 	%rd5072, %rd5071, %rd5070;
	shl.b64 	%rd5073, %rd5072, 3;
	add.s64 	%rd5074, %rd1, %rd5073;
	ld.global.u64 	%rd8729, [%rd5074];
	add.s32 	%r338, %r2, 1536;
	setp.lt.s32 	%p400, %r338, %r3;
	sub.s32 	%r339, %r338, %r3;
	cvt.s64.s32 	%rd5075, %r339;
	cvt.u64.u32 	%rd5076, %r338;
	selp.b64 	%rd5077, %rd7, %rd5032, %p400;
	selp.b64 	%rd5078, %rd5076, %rd5075, %p400;
	add.s64 	%rd5079, %rd5078, %rd5077;
	shl.b64 	%rd5080, %rd5079, 3;
	add.s64 	%rd5081, %rd1, %rd5080;
	ld.global.u64 	%rd8728, [%rd5081];
	add.s32 	%r340, %r2, 1792;
	setp.lt.s32 	%p401, %r340, %r3;
	sub.s32 	%r341, %r340, %r3;
	cvt.s64.s32 	%rd5082, %r341;
	cvt.u64.u32 	%rd5083, %r340;
	selp.b64 	%rd5084, %rd7, %rd5032, %p401;
	selp.b64 	%rd5085, %rd5083, %rd5082, %p401;
	add.s64 	%rd5086, %rd5085, %rd5084;
	shl.b64 	%rd5087, %rd5086, 3;
	add.s64 	%rd5088, %rd1, %rd5087;
	ld.global.u64 	%rd8727, [%rd5088];
$L__BB39_4:
	shl.b32 	%r6, %r2, 3;
	mov.u32 	%r342, _ZZN3cub18CUB_300001_SM_10006detail10merge_sort26DeviceMergeSortMergeKernelINS2_10policy_hubIPPyE9Policy600ES6_PNS0_8NullTypeES6_SA_m18tuple_indexed_lessS5_S9_EEvbT2_T3_T4_PT6_PT7_T5_PSE_SE_NS1_7vsmem_tEE19static_temp_storage;
	add.s32 	%r343, %r342, %r6;
	st.shared.u64 	[%r343], %rd8734;
	st.shared.u64 	[%r343+2048], %rd8733;
	st.shared.u64 	[%r343+4096], %rd8732;
	st.shared.u64 	[%r343+6144], %rd8731;
	st.shared.u64 	[%r343+8192], %rd8730;
	st.shared.u64 	[%r343+10240], %rd8729;
	st.shared.u64 	[%r343+12288], %rd8728;
	st.shared.u64 	[%r343+14336], %rd8727;
	bar.sync 	0;
	// begin inline asm
	griddepcontrol.launch_dependents;
	// end inline asm
	add.s32 	%r5, %r4, %r3;
	min.s32 	%r7, %r6, %r5;
	shl.b32 	%r344, %r3, 3;
	add.s32 	%r8, %r342, %r344;
	setp.lt.s32 	%p402, %r7, %r4;
	sub.s32 	%r345, %r7, %r4;
	selp.b32 	%r516, 0, %r345, %p402;
	min.s32 	%r514, %r7, %r3;
	setp.ge.s32 	%p403, %r516, %r514;
	@%p403 bra 	$L__BB39_37;
	cvt.s64.s32 	%rd35, %r97;
	add.s64 	%rd36, %rd1075, -1;
	and.b64  	%rd37, %rd1075, 1;
	and.b64  	%rd38, %rd1075, -2;
$L__BB39_6:
	setp.eq.s64 	%p404, %rd1075, 0;
	sub.s32 	%r346, %r514, %r516;
	shr.u32 	%r347, %r346, 31;
	add.s32 	%r348, %r346, %r347;
	shr.s32 	%r349, %r348, 1;
	add.s32 	%r13, %r349, %r516;
	shl.b32 	%r350, %r13, 3;
	mov.u32 	%r351, _ZZN3cub18CUB_300001_SM_10006detail10merge_sort26DeviceMergeSortMergeKernelINS2_10policy_hubIPPyE9Policy600ES6_PNS0_8NullTypeES6_SA_m18tuple_indexed_lessS5_S9_EEvbT2_T3_T4_PT6_PT7_T5_PSE_SE_NS1_7vsmem_tEE19static_temp_storage;
	add.s32 	%r352, %r351, %r350;
	ld.shared.u64 	%rd39, [%r352];
	not.b32 	%r353, %r13;
	add.s32 	%r354, %r7, %r353;
	shl.b32 	%r355, %r354, 3;
	add.s32 	%r356, %r8, %r355;
	ld.shared.u64 	%rd40, [%r356];
	mov.b64 	%rd8738, -3750763034362895579;
	@%p404 bra 	$L__BB39_12;
	setp.eq.s64 	%p405, %rd36, 0;
	mov.b64 	%rd8738, -3750763034362895579;
	mov.b64 	%rd8736, 0;
	@%p405 bra 	$L__BB39_10;
	add.s64 	%rd8739, %rd40, 8;
	mov.b64 	%rd8738, -3750763034362895579;
	mov.u64 	%rd8740, %rd38;
$L__BB39_9:
	ld.u64 	%rd5094, [%rd8739+-8];
	and.b64  	%rd5095, %rd5094, 255;
	xor.b64  	%rd5096, %rd5095, %rd8738;
	mul.lo.s64 	%rd5097, %rd5096, 1099511628211;
	shr.u64 	%rd5098, %rd5094, 8;
	and.b64  	%rd5099, %rd5098, 255;
	xor.b64  	%rd5100, %rd5099, %rd5097;
	mul.lo.s64 	%rd5101, %rd5100, 1099511628211;
	shr.u64 	%rd5102, %rd5094, 16;
	and.b64  	%rd5103, %rd5102, 255;
	xor.b64  	%rd5104, %rd5103, %rd5101;
	mul.lo.s64 	%rd5105, %rd5104, 1099511628211;
	shr.u64 	%rd5106, %rd5094, 24;
	and.b64  	%rd5107, %rd5106, 255;
	xor.b64  	%rd5108, %rd5107, %rd5105;
	mul.lo.s64 	%rd5109, %rd5108, 1099511628211;
	shr.u64 	%rd5110, %rd5094, 32;
	and.b64  	%rd5111, %rd5110, 255;
	xor.b64  	%rd5112, %rd5111, %rd5109;
	mul.lo.s64 	%rd5113, %rd5112, 1099511628211;
	shr.u64 	%rd5114, %rd5094, 40;
	and.b64  	%rd5115, %rd5114, 255;
	xor.b64  	%rd5116, %rd5115, %rd5113;
	mul.lo.s64 	%rd5117, %rd5116, 1099511628211;
	shr.u64 	%rd5118, %rd5094, 48;
	and.b64  	%rd5119, %rd5118, 255;
	xor.b64  	%rd5120, %rd5119, %rd5117;
	mul.lo.s64 	%rd5121, %rd5120, 1099511628211;
	shr.u64 	%rd5122, %rd5094, 56;
	xor.b64  	%rd5123, %rd5122, %rd5121;
	mul.lo.s64 	%rd5124, %rd5123, 1099511628211;
	ld.u64 	%rd5125, [%rd8739];
	and.b64  	%rd5126, %rd5125, 255;
	xor.b64  	%rd5127, %rd5126, %rd5124;
	mul.lo.s64 	%rd5128, %rd5127, 1099511628211;
	shr.u64 	%rd5129, %rd5125, 8;
	and.b64  	%rd5130, %rd5129, 255;
	xor.b64  	%rd5131, %rd5130, %rd5128;
	mul.lo.s64 	%rd5132, %rd5131, 1099511628211;
	shr.u64 	%rd5133, %rd5125, 16;
	and.b64  	%rd5134, %rd5133, 255;
	xor.b64  	%rd5135, %rd5134, %rd5132;
	mul.lo.s64 	%rd5136, %rd5135, 1099511628211;
	shr.u64 	%rd5137, %rd5125, 24;
	and.b64  	%rd5138, %rd5137, 255;
	xor.b64  	%rd5139, %rd5138, %rd5136;
	mul.lo.s64 	%rd5140, %rd5139, 1099511628211;
	shr.u64 	%rd5141, %rd5125, 32;
	and.b64  	%rd5142, %rd5141, 255;
	xor.b64  	%rd5143, %rd5142, %rd5140;
	mul.lo.s64 	%rd5144, %rd5143, 1099511628211;
	shr.u64 	%rd5145, %rd5125, 40;
	and.b64  	%rd5146, %rd5145, 255;
	xor.b64  	%rd5147, %rd5146, %rd5144;
	mul.lo.s64 	%rd5148, %rd5147, 1099511628211;
	shr.u64 	%rd5149, %rd5125, 48;
	and.b64  	%rd5150, %rd5149, 255;
	xor.b64  	%rd5151, %rd5150, %rd5148;
	mul.lo.s64 	%rd5152, %rd5151, 1099511628211;
	shr.u64 	%rd5153, %rd5125, 56;
	xor.b64  	%rd5154, %rd5153, %rd5152;
	mul.lo.s64 	%rd8738, %rd5154, 1099511628211;
	add.s64 	%rd8740, %rd8740, -2;
	add.s64 	%rd8739, %rd8739, 16;
	setp.eq.s64 	%p406, %rd8740, 0;
	mov.u64 	%rd8736, %rd38;
	@%p406 bra 	$L__BB39_10;
	bra.uni 	$L__BB39_9;
$L__BB39_10:
	setp.eq.s64 	%p407, %rd37, 0;
	@%p407 bra 	$L__BB39_12;
	shl.b64 	%rd5155, %rd8736, 3;
	add.s64 	%rd5156, %rd40, %rd5155;
	ld.u64 	%rd5157, [%rd5156];
	and.b64  	%rd5158, %rd5157, 255;
	xor.b64  	%rd5159, %rd5158, %rd8738;
	mul.lo.s64 	%rd5160, %rd5159, 1099511628211;
	shr.u64 	%rd5161, %rd5157, 8;
	and.b64  	%rd5162, %rd5161, 255;
	xor.b64  	%rd5163, %rd5162, %rd5160;
	mul.lo.s64 	%rd5164, %rd5163, 1099511628211;
	shr.u64 	%rd5165, %rd5157, 16;
	and.b64  	%rd5166, %rd5165, 255;
	xor.b64  	%rd5167, %rd5166, %rd5164;
	mul.lo.s64 	%rd5168, %rd5167, 1099511628211;
	shr.u64 	%rd5169, %rd5157, 24;
	and.b64  	%rd5170, %rd5169, 255;
	xor.b64  	%rd5171, %rd5170, %rd5168;
	mul.lo.s64 	%rd5172, %rd5171, 1099511628211;
	shr.u64 	%rd5173, %rd5157, 32;
	and.b64  	%rd5174, %rd5173, 255;
	xor.b64  	%rd5175, %rd5174, %rd5172;
	mul.lo.s64 	%rd5176, %rd5175, 1099511628211;
	shr.u64 	%rd5177, %rd5157, 40;
	and.b64  	%rd5178, %rd5177, 255;
	xor.b64  	%rd5179, %rd5178, %rd5176;
	mul.lo.s64 	%rd5180, %rd5179, 1099511628211;
	shr.u64 	%rd5181, %rd5157, 48;
	and.b64  	%rd5182, %rd5181, 255;
	xor.b64  	%rd5183, %rd5182, %rd5180;
	mul.lo.s64 	%rd5184, %rd5183, 1099511628211;
	shr.u64 	%rd5185, %rd5157, 56;
	xor.b64  	%rd5186, %rd5185, %rd5184;
	mul.lo.s64 	%rd8738, %rd5186, 1099511628211;
$L__BB39_12:
	mov.b64 	%rd8744, -3750763034362895579;
	@%p404 bra 	$L__BB39_18;
	setp.eq.s64 	%p409, %rd36, 0;
	mov.b64 	%rd8744, -3750763034362895579;
	mov.b64 	%rd8745, 0;
	@%p409 bra 	$L__BB39_16;
	mov.b64 	%rd8744, -3750763034362895579;
	mov.b64 	%rd8742, 0;
$L__BB39_15:
	shl.b64 	%rd5193, %rd8742, 3;
	add.s64 	%rd5194, %rd39, %rd5193;
	ld.u64 	%rd5195, [%rd5194];
	and.b64  	%rd5196, %rd5195, 255;
	xor.b64  	%rd5197, %rd5196, %rd8744;
	mul.lo.s64 	%rd5198, %rd5197, 1099511628211;
	shr.u64 	%rd5199, %rd5195, 8;
	and.b64  	%rd5200, %rd5199, 255;
	xor.b64  	%rd5201, %rd5200, %rd5198;
	mul.lo.s64 	%rd5202, %rd5201, 1099511628211;
	shr.u64 	%rd5203, %rd5195, 16;
	and.b64  	%rd5204, %rd5203, 255;
	xor.b64  	%rd5205, %rd5204, %rd5202;
	mul.lo.s64 	%rd5206, %rd5205, 1099511628211;
	shr.u64 	%rd5207, %rd5195, 24;
	and.b64  	%rd5208, %rd5207, 255;
	xor.b64  	%rd5209, %rd5208, %rd5206;
	mul.lo.s64 	%rd5210, %rd5209, 1099511628211;
	shr.u64 	%rd5211, %rd5195, 32;
	and.b64  	%rd5212, %rd5211, 255;
	xor.b64  	%rd5213, %rd5212, %rd5210;
	mul.lo.s64 	%rd5214, %rd5213, 1099511628211;
	shr.u64 	%rd5215, %rd5195, 40;
	and.b64  	%rd5216, %rd5215, 255;
	xor.b64  	%rd5217, %rd5216, %rd5214;
	mul.lo.s64 	%rd5218, %rd5217, 1099511628211;
	shr.u64 	%rd5219, %rd5195, 48;
	and.b64  	%rd5220, %rd5219, 255;
	xor.b64  	%rd5221, %rd5220, %rd5218;
	mul.lo.s64 	%rd5222, %rd5221, 1099511628211;
	shr.u64 	%rd5223, %rd5195, 56;
	xor.b64  	%rd5224, %rd5223, %rd5222;
	mul.lo.s64 	%rd5225, %rd5224, 1099511628211;
	ld.u64 	%rd5226, [%rd5194+8];
	and.b64  	%rd5227, %rd5226, 255;
	xor.b64  	%rd5228, %rd5227, %rd5225;
	mul.lo.s64 	%rd5229, %rd5228, 1099511628211;
	shr.u64 	%rd5230, %rd5226, 8;
	and.b64  	%rd5231, %rd5230, 255;
	xor.b64  	%rd5232, %rd5231, %rd5229;
	mul.lo.s64 	%rd5233, %rd5232, 1099511628211;
	shr.u64 	%rd5234, %rd5226, 16;
	and.b64  	%rd5235, %rd5234, 255;
	xor.b64  	%rd5236, %rd5235, %rd5233;
	mul.lo.s64 	%rd5237, %rd5236, 1099511628211;
	shr.u64 	%rd5238, %rd5226, 24;
	and.b64  	%rd5239, %rd5238, 255;
	xor.b64  	%rd5240, %rd5239, %rd5237;
	mul.lo.s64 	%rd5241, %rd5240, 1099511628211;
	shr.u64 	%rd5242, %rd5226, 32;
	and.b64  	%rd5243, %rd5242, 255;
	xor.b64  	%rd5244, %rd5243, %rd5241;
	mul.lo.s64 	%rd5245, %rd5244, 1099511628211;
	shr.u64 	%rd5246, %rd5226, 40;
	and.b64  	%rd5247, %rd5246, 255;
	xor.b64  	%rd5248, %rd5247, %rd5245;
	mul.lo.s64 	%rd5249, %rd5248, 1099511628211;
	shr.u64 	%rd5250, %rd5226, 48;
	and.b64  	%rd5251, %rd5250, 255;
	xor.b64  	%rd5252, %rd5251, %rd5249;
	mul.lo.s64 	%rd5253, %rd5252, 1099511628211;
	shr.u64 	%rd5254, %rd5226, 56;
	xor.b64  	%rd5255, %rd5254, %rd5253;
	mul.lo.s64 	%rd8744, %rd5255, 1099511628211;
	add.s64 	%rd8742, %rd8742, 2;
	setp.ne.s64 	%p410, %rd8742, %rd38;
	mov.u64 	%rd8745, %rd38;
	@%p410 bra 	$L__BB39_15;
$L__BB39_16:
	setp.eq.s64 	%p411, %rd37, 0;
	@%p411 bra 	$L__BB39_18;
	shl.b64 	%rd5256, %rd8745, 3;
	add.s64 	%rd5257, %rd39, %rd5256;
	ld.u64 	%rd5258, [%rd5257];
	and.b64  	%rd5259, %rd5258, 255;
	xor.b64  	%rd5260, %rd5259, %rd8744;
	mul.lo.s64 	%rd5261, %rd5260, 1099511628211;
	shr.u64 	%rd5262, %rd5258, 8;
	and.b64  	%rd5263, %rd5262, 255;
	xor.b64  	%rd5264, %rd5263, %rd5261;
	mul.lo.s64 	%rd5265, %rd5264, 1099511628211;
	shr.u64 	%rd5266, %rd5258, 16;
	and.b64  	%rd5267, %rd5266, 255;
	xor.b64  	%rd5268, %rd5267, %rd5265;
	mul.lo.s64 	%rd5269, %rd5268, 1099511628211;
	shr.u64 	%rd5270, %rd5258, 24;
	and.b64  	%rd5271, %rd5270, 255;
	xor.b64  	%rd5272, %rd5271, %rd5269;
	mul.lo.s64 	%rd5273, %rd5272, 1099511628211;
	shr.u64 	%rd5274, %rd5258, 32;
	and.b64  	%rd5275, %rd5274, 255;
	xor.b64  	%rd5276, %rd5275, %rd5273;
	mul.lo.s64 	%rd5277, %rd5276, 1099511628211;
	shr.u64 	%rd5278, %rd5258, 40;
	and.b64  	%rd5279, %rd5278, 255;
	xor.b64  	%rd5280, %rd5279, %rd5277;
	mul.lo.s64 	%rd5281, %rd5280, 1099511628211;
	shr.u64 	%rd5282, %rd5258, 48;
	and.b64  	%rd5283, %rd5282, 255;
	xor.b64  	%rd5284, %rd5283, %rd5281;
	mul.lo.s64 	%rd5285, %rd5284, 1099511628211;
	shr.u64 	%rd5286, %rd5258, 56;
	xor.b64  	%rd5287, %rd5286, %rd5285;
	mul.lo.s64 	%rd8744, %rd5287, 1099511628211;
$L__BB39_18:
	setp.eq.s64 	%p412, %rd8738, %rd8744;
	@%p412 bra 	$L__BB39_32;
	mov.b64 	%rd8752, -3750763034362895579;
	@%p404 bra 	$L__BB39_25;
	setp.eq.s64 	%p414, %rd36, 0;
	mov.b64 	%rd8752, -3750763034362895579;
	mov.b64 	%rd8750, 0;
	@%p414 bra 	$L__BB39_23;
	mov.b64 	%rd8752, -3750763034362895579;
	mov.b64 	%rd8753, 0;
$L__BB39_22:
	shl.b64 	%rd5294, %rd8753, 3;
	add.s64 	%rd5295, %rd40, %rd5294;
	ld.u64 	%rd5296, [%rd5295];
	and.b64  	%rd5297, %rd5296, 255;
	xor.b64  	%rd5298, %rd5297, %rd8752;
	mul.lo.s64 	%rd5299, %rd5298, 1099511628211;
	shr.u64 	%rd5300, %rd5296, 8;
	and.b64  	%rd5301, %rd5300, 255;
	xor.b64  	%rd5302, %rd5301, %rd5299;
	mul.lo.s64 	%rd5303, %rd5302, 1099511628211;
	shr.u64 	%rd5304, %rd5296, 16;
	and.b64  	%rd5305, %rd5304, 255;
	xor.b64  	%rd5306, %rd5305, %rd5303;
	mul.lo.s64 	%rd5307, %rd5306, 1099511628211;
	shr.u64 	%rd5308, %rd5296, 24;
	and.b64  	%rd5309, %rd5308, 255;
	xor.b64  	%rd5310, %rd5309, %rd5307;
	mul.lo.s64 	%rd5311, %rd5310, 1099511628211;
	shr.u64 	%rd5312, %rd5296, 32;
	and.b64  	%rd5313, %rd5312, 255;
	xor.b64  	%rd5314, %rd5313, %rd5311;
	mul.lo.s64 	%rd5315, %rd5314, 1099511628211;
	shr.u64 	%rd5316, %rd5296, 40;
	and.b64  	%rd5317, %rd5316, 255;
	xor.b64  	%rd5318, %rd5317, %rd5315;
	mul.lo.s64 	%rd5319, %rd5318, 1099511628211;
	shr.u64 	%rd5320, %rd5296, 48;
	and.b64  	%rd5321, %rd5320, 255;
	xor.b64  	%rd5322, %rd5321, %rd5319;
	mul.lo.s64 	%rd5323, %rd5322, 1099511628211;
	shr.u64 	%rd5324, %rd5296, 56;
	xor.b64  	%rd5325, %rd5324, %rd5323;
	mul.lo.s64 	%rd5326, %rd5325, 1099511628211;
	ld.u64 	%rd5327, [%rd5295+8];
	and.b64  	%rd5328, %rd5327, 255;
	xor.b64  	%rd5329, %rd5328, %rd5326;
	mul.lo.s64 	%rd5330, %rd5329, 1099511628211;
	shr.u64 	%rd5331, %rd5327, 8;
	and.b64  	%rd5332, %rd5331, 255;
	xor.b64  	%rd5333, %rd5332, %rd5330;
	mul.lo.s64 	%rd5334, %rd5333, 1099511628211;
	shr.u64 	%rd5335, %rd5327, 16;
	and.b64  	%rd5336, %rd5335, 255;
	xor.b64  	%rd5337, %rd5336, %rd5334;
	mul.lo.s64 	%rd5338, %rd5337, 1099511628211;
	shr.u64 	%rd5339, %rd5327, 24;
	and.b64  	%rd5340, %rd5339, 255;
	xor.b64  	%rd5341, %rd5340, %rd5338;
	mul.lo.s64 	%rd5342, %rd5341, 1099511628211;
	shr.u64 	%rd5343, %rd5327, 32;
	and.b64  	%rd5344, %rd5343, 255;
	xor.b64  	%rd5345, %rd5344, %rd5342;
	mul.lo.s64 	%rd5346, %rd5345, 1099511628211;
	shr.u64 	%rd5347, %rd5327, 40;
	and.b64  	%rd5348, %rd5347, 255;
	xor.b64  	%rd5349, %rd5348, %rd5346;
	mul.lo.s64 	%rd5350, %rd5349, 1099511628211;
	shr.u64 	%rd5351, %rd5327, 48;
	and.b64  	%rd5352, %rd5351, 255;
	xor.b64  	%rd5353, %rd5352, %rd5350;
	mul.lo.s64 	%rd5354, %rd5353, 1099511628211;
	shr.u64 	%rd5355, %rd5327, 56;
	xor.b64  	%rd5356, %rd5355, %rd5354;
	mul.lo.s64 	%rd8752, %rd5356, 1099511628211;
	add.s64 	%rd8753, %rd8753, 2;
	setp.eq.s64 	%p415, %rd8753, %rd38;
	mov.u64 	%rd8750, %rd38;
	@%p415 bra 	$L__BB39_23;
	bra.uni 	$L__BB39_22;
$L__BB39_23:
	setp.eq.s64 	%p416, %rd37, 0;
	@%p416 bra 	$L__BB39_25;
	shl.b64 	%rd5357, %rd8750, 3;
	add.s64 	%rd5358, %rd40, %rd5357;
	ld.u64 	%rd5359, [%rd5358];
	and.b64  	%rd5360, %rd5359, 255;
	xor.b64  	%rd5361, %rd5360, %rd8752;
	mul.lo.s64 	%rd5362, %rd5361, 1099511628211;
	shr.u64 	%rd5363, %rd5359, 8;
	and.b64  	%rd5364, %rd5363, 255;
	xor.b64  	%rd5365, %rd5364, %rd5362;
	mul.lo.s64 	%rd5366, %rd5365, 1099511628211;
	shr.u64 	%rd5367, %rd5359, 16;
	and.b64  	%rd5368, %rd5367, 255;
	xor.b64  	%rd5369, %rd5368, %rd5366;
	mul.lo.s64 	%rd5370, %rd5369, 1099511628211;
	shr.u64 	%rd5371, %rd5359, 24;
	and.b64  	%rd5372, %rd5371, 255;
	xor.b64  	%rd5373, %rd5372, %rd5370;
	mul.lo.s64 	%rd5374, %rd5373, 1099511628211;
	shr.u64 	%rd5375, %rd5359, 32;
	and.b64  	%rd5376, %rd5375, 255;
	xor.b64  	%rd5377, %rd5376, %rd5374;
	mul.lo.s64 	%rd5378, %rd5377, 1099511628211;
	shr.u64 	%rd5379, %rd5359, 40;
	and.b64  	%rd5380, %rd5379, 255;
	xor.b64  	%rd5381, %rd5380, %rd5378;
	mul.lo.s64 	%rd5382, %rd5381, 1099511628211;
	shr.u64 	%rd5383, %rd5359, 48;
	and.b64  	%rd5384, %rd5383, 255;
	xor.b64  	%rd5385, %rd5384, %rd5382;
	mul.lo.s64 	%rd5386, %rd5385, 1099511628211;
	shr.u64 	%rd5387, %rd5359, 56;
	xor.b64  	%rd5388, %rd5387, %rd5386;
	mul.lo.s64 	%rd8752, %rd5388, 1099511628211;
$L__BB39_25:
	mov.b64 	%rd8757, -3750763034362895579;
	@%p404 bra 	$L__BB39_31;
	setp.eq.s64 	%p418, %rd36, 0;
	mov.b64 	%rd8757, -3750763034362895579;
	mov.b64 	%rd8758, 0;
	@%p418 bra 	$L__BB39_29;
	mov.b64 	%rd8757, -3750763034362895579;
	mov.b64 	%rd8755, 0;
$L__BB39_28:
	shl.b64 	%rd5395, %rd8755, 3;
	add.s64 	%rd5396, %rd39, %rd5395;
	ld.u64 	%rd5397, [%rd5396];
	and.b64  	%rd5398, %rd5397, 255;
	xor.b64  	%rd5399, %rd5398, %rd8757;
	mul.lo.s64 	%rd5400, %rd5399, 1099511628211;
	shr.u64 	%rd5401, %rd5397, 8;
	and.b64  	%rd5402, %rd5401, 255;
	xor.b64  	%rd5403, %rd5402, %rd5400;
	mul.lo.s64 	%rd5404, %rd5403, 1099511628211;
	shr.u64 	%rd5405, %rd5397, 16;
	and.b64  	%rd5406, %rd5405, 255;
	xor.b64  	%rd5407, %rd5406, %rd5404;
	mul.lo.s64 	%rd5408, %rd5407, 1099511628211;
	shr.u64 	%rd5409, %rd5397, 24;
	and.b64  	%rd5410, %rd5409, 255;
	xor.b64  	%rd5411, %rd5410, %rd5408;
	mul.lo.s64 	%rd5412, %rd5411, 1099511628211;
	shr.u64 	%rd5413, %rd5397, 32;
	and.b64  	%rd5414, %rd5413, 255;
	xor.b64  	%rd5415, %rd5414, %rd5412;
	mul.lo.s64 	%rd5416, %rd5415, 1099511628211;
	shr.u64 	%rd5417, %rd5397, 40;
	and.b64  	%rd5418, %rd5417, 255;
	xor.b64  	%rd5419, %rd5418, %rd5416;
	mul.lo.s64 	%rd5420, %rd5419, 1099511628211;
	shr.u64 	%rd5421, %rd5397, 48;
	and.b64  	%rd5422, %rd5421, 255;
	xor.b64  	%rd5423, %rd5422, %rd5420;
	mul.lo.s64 	%rd5424, %rd5423, 1099511628211;
	shr.u64 	%rd5425, %rd5397, 56;
	xor.b64  	%rd5426, %rd5425, %rd5424;
	mul.lo.s64 	%rd5427, %rd5426, 1099511628211;
	ld.u64 	%rd5428, [%rd5396+8];
	and.b64  	%rd5429, %rd5428, 255;
	xor.b64  	%rd5430, %rd5429, %rd5427;
	mul.lo.s64 	%rd5431, %rd5430, 1099511628211;
	shr.u64 	%rd5432, %rd5428, 8;
	and.b64  	%rd5433, %rd5432, 255;
	xor.b64  	%rd5434, %rd5433, %rd5431;
	mul.lo.s64 	%rd5435, %rd5434, 1099511628211;
	shr.u64 	%rd5436, %rd5428, 16;
	and.b64  	%rd5437, %rd5436, 255;
	xor.b64  	%rd5438, %rd5437, %rd5435;
	mul.lo.s64 	%rd5439, %rd5438, 1099511628211;
	shr.u64 	%rd5440, %rd5428, 24;
	and.b64  	%rd5441, %rd5440, 255;
	xor.b64  	%rd5442, %rd5441, %rd5439;
	mul.lo.s64 	%rd5443, %rd5442, 1099511628211;
	shr.u64 	%rd5444, %rd5428, 32;
	and.b64  	%rd5445, %rd5444, 255;
	xor.b64  	%rd5446, %rd5445, %rd5443;
	mul.lo.s64 	%rd5447, %rd5446, 1099511628211;
	shr.u64 	%rd5448, %rd5428, 40;
	and.b64  	%rd5449, %rd5448, 255;
	xor.b64  	%rd5450, %rd5449, %rd5447;
	mul.lo.s64 	%rd5451, %rd5450, 1099511628211;
	shr.u64 	%rd5452, %rd5428, 48;
	and.b64  	%rd5453, %rd5452, 255;
	xor.b64  	%rd5454, %rd5453, %rd5451;
	mul.lo.s64 	%rd5455, %rd5454, 1099511628211;
	shr.u64 	%rd5456, %rd5428, 56;
	xor.b64  	%rd5457, %rd5456, %rd5455;
	mul.lo.s64 	%rd8757, %rd5457, 1099511628211;
	add.s64 	%rd8755, %rd8755, 2;
	setp.ne.s64 	%p419, %rd8755, %rd38;
	mov.u64 	%rd8758, %rd38;
	@%p419 bra 	$L__BB39_28;
$L__BB39_29:
	setp.eq.s64 	%p420, %rd37, 0;
	@%p420 bra 	$L__BB39_31;
	shl.b64 	%rd5458, %rd8758, 3;
	add.s64 	%rd5459, %rd39, %rd5458;
	ld.u64 	%rd5460, [%rd5459];
	and.b64  	%rd5461, %rd5460, 255;
	xor.b64  	%rd5462, %rd5461, %rd8757;
	mul.lo.s64 	%rd5463, %rd5462, 1099511628211;
	shr.u64 	%rd5464, %rd5460, 8;
	and.b64  	%rd5465, %rd5464, 255;
	xor.b64  	%rd5466, %rd5465, %rd5463;
	mul.lo.s64 	%rd5467, %rd5466, 1099511628211;
	shr.u64 	%rd5468, %rd5460, 16;
	and.b64  	%rd5469, %rd5468, 255;
	xor.b64  	%rd5470, %rd5469, %rd5467;
	mul.lo.s64 	%rd5471, %rd5470, 1099511628211;
	shr.u64 	%rd5472, %rd5460, 24;
	and.b64  	%rd5473, %rd5472, 255;
	xor.b64  	%rd5474, %rd5473, %rd5471;
	mul.lo.s64 	%rd5475, %rd5474, 1099511628211;
	shr.u64 	%rd5476, %rd5460, 32;
	and.b64  	%rd5477, %rd5476, 255;
	xor.b64  	%rd5478, %rd5477, %rd5475;
	mul.lo.s64 	%rd5479, %rd5478, 1099511628211;
	shr.u64 	%rd5480, %rd5460, 40;
	and.b64  	%rd5481, %rd5480, 255;
	xor.b64  	%rd5482, %rd5481, %rd5479;
	mul.lo.s64 	%rd5483, %rd5482, 1099511628211;
	shr.u64 	%rd5484, %rd5460, 48;
	and.b64  	%rd5485, %rd5484, 255;
	xor.b64  	%rd5486, %rd5485, %rd5483;
	mul.lo.s64 	%rd5487, %rd5486, 1099511628211;
	shr.u64 	%rd5488, %rd5460, 56;
	xor.b64  	%rd5489, %rd5488, %rd5487;
	mul.lo.s64 	%rd8757, %rd5489, 1099511628211;
$L__BB39_31:
	setp.ge.u64 	%p698, %rd8752, %rd8757;
	bra.uni 	$L__BB39_36;
$L__BB39_32:
	setp.eq.s32 	%p422, %r97, 0;
	mov.pred 	%p421, -1;
	mov.pred 	%p698, %p421;
	@%p422 bra 	$L__BB39_36;
	mov.b64 	%rd8748, 0;
$L__BB39_34:
	shl.b64 	%rd5491, %rd8748, 3;
	add.s64 	%rd5492, %rd40, %rd5491;
	ld.u64 	%rd63, [%rd5492];
	add.s64 	%rd5493, %rd39, %rd5491;
	ld.u64 	%rd64, [%rd5493];
	setp.lt.u64 	%p424, %rd63, %rd64;
	mov.pred 	%p698, 0;
	@%p424 bra 	$L__BB39_36;
	setp.le.u64 	%p426, %rd63, %rd64;
	add.s64 	%rd8748, %rd8748, 1;
	setp.lt.u64 	%p427, %rd8748, %rd35;
	and.pred  	%p428, %p426, %p427;
	mov.pred 	%p698, %p421;
	@%p428 bra 	$L__BB39_34;
$L__BB39_36:
	add.s32 	%r357, %r13, 1;
	selp.b32 	%r516, %r357, %r516, %p698;
	selp.b32 	%r514, %r514, %r13, %p698;
	setp.lt.s32 	%p429, %r516, %r514;
	@%p429 bra 	$L__BB39_6;
$L__BB39_37:
	sub.s32 	%r358, %r7, %r516;
	add.s32 	%r17, %r358, %r3;
	shl.b32 	%r359, %r516, 3;
	mov.u32 	%r360, _ZZN3cub18CUB_300001_SM_10006detail10merge_sort26DeviceMergeSortMergeKernelINS2_10policy_hubIPPyE9Policy600ES6_PNS0_8NullTypeES6_SA_m18tuple_indexed_lessS5_S9_EEvbT2_T3_T4_PT6_PT7_T5_PSE_SE_NS1_7vsmem_tEE19static_temp_storage;
	add.s32 	%r18, %r360, %r359;
	ld.shared.u64 	%rd8822, [%r18];
	shl.b32 	%r361, %r358, 3;
	add.s32 	%r19, %r8, %r361;
	ld.shared.u64 	%rd8790, [%r19];
	cvt.s64.s32 	%rd86, %r97;
	add.s64 	%rd87, %rd1075, -1;
	setp.ge.s32 	%p431, %r17, %r5;
	mov.pred 	%p430, 0;
	mov.pred 	%p699, %p430;
	@%p431 bra 	$L__BB39_69;
	setp.ge.s32 	%p433, %r516, %r3;
	mov.pred 	%p432, -1;
	mov.pred 	%p699, %p432;
	@%p433 bra 	$L__BB39_69;
	setp.eq.s64 	%p434, %rd1075, 0;
	mov.b64 	%rd8764, -3750763034362895579;
	@%p434 bra 	$L__BB39_45;
	setp.eq.s64 	%p435, %rd87, 0;
	mov.b64 	%rd8764, -3750763034362895579;
	mov.b64 	%rd8762, 0;
	@%p435 bra 	$L__BB39_43;
	and.b64  	%rd8762, %rd1075, -2;
	add.s64 	%rd8765, %rd8790, 8;
	mov.b64 	%rd8764, -3750763034362895579;
	mov.u64 	%rd8766, %rd8762;
$L__BB39_42:
	ld.u64 	%rd5500, [%rd8765+-8];
	and.b64  	%rd5501, %rd5500, 255;
	xor.b64  	%rd5502, %rd5501, %rd8764;
	mul.lo.s64 	%rd5503, %rd5502, 1099511628211;
	shr.u64 	%rd5504, %rd5500, 8;
	and.b64  	%rd5505, %rd5504, 255;
	xor.b64  	%rd5506, %rd5505, %rd5503;
	mul.lo.s64 	%rd5507, %rd5506, 1099511628211;
	shr.u64 	%rd5508, %rd5500, 16;
	and.b64  	%rd5509, %rd5508, 255;
	xor.b64  	%rd5510, %rd5509, %rd5507;
	mul.lo.s64 	%rd5511, %rd5510, 1099511628211;
	shr.u64 	%rd5512, %rd5500, 24;
	and.b64  	%rd5513, %rd5512, 255;
	xor.b64  	%rd5514, %rd5513, %rd5511;
	mul.lo.s64 	%rd5515, %rd5514, 1099511628211;
	shr.u64 	%rd5516, %rd5500, 32;
	and.b64  	%rd5517, %rd5516, 255;
	xor.b64  	%rd5518, %rd5517, %rd5515;
	mul.lo.s64 	%rd5519, %rd5518, 1099511628211;
	shr.u64 	%rd5520, %rd5500, 40;
	and.b64  	%rd5521, %rd5520, 255;
	xor.b64  	%rd5522, %rd5521, %rd5519;
	mul.lo.s64 	%rd5523, %rd5522, 1099511628211;
	shr.u64 	%rd5524, %rd5500, 48;
	and.b64  	%rd5525, %rd5524, 255;
	xor.b64  	%rd5526, %rd5525, %rd5523;
	mul.lo.s64 	%rd5527, %rd5526, 1099511628211;
	shr.u64 	%rd5528, %rd5500, 56;
	xor.b64  	%rd5529, %rd5528, %rd5527;
	mul.lo.s64 	%rd5530, %rd5529, 1099511628211;
	ld.u64 	%rd5531, [%rd8765];
	and.b64  	%rd5532, %rd5531, 255;
	xor.b64  	%rd5533, %rd5532, %rd5530;
	mul.lo.s64 	%rd5534, %rd5533, 1099511628211;
	shr.u64 	%rd5535, %rd5531, 8;
	and.b64  	%rd5536, %rd5535, 255;
	xor.b64  	%rd5537, %rd5536, %rd5534;
	mul.lo.s64 	%rd5538, %rd5537, 1099511628211;
	shr.u64 	%rd5539, %rd5531, 16;
	and.b64  	%rd5540, %rd5539, 255;
	xor.b64  	%rd5541, %rd5540, %rd5538;
	mul.lo.s64 	%rd5542, %rd5541, 1099511628211;
	shr.u64 	%rd5543, %rd5531, 24;
	and.b64  	%rd5544, %rd5543, 255;
	xor.b64  	%rd5545, %rd5544, %rd5542;
	mul.lo.s64 	%rd5546, %rd5545, 1099511628211;
	shr.u64 	%rd5547, %rd5531, 32;
	and.b64  	%rd5548, %rd5547, 255;
	xor.b64  	%rd5549, %rd5548, %rd5546;
	mul.lo.s64 	%rd5550, %rd5549, 1099511628211;
	shr.u64 	%rd5551, %rd5531, 40;
	and.b64  	%rd5552, %rd5551, 255;
	xor.b64  	%rd5553, %rd5552, %rd5550;
	mul.lo.s64 	%rd5554, %rd5553, 1099511628211;
	shr.u64 	%rd5555, %rd5531, 48;
	and.b64  	%rd5556, %rd5555, 255;
	xor.b64  	%rd5557, %rd5556, %rd5554;
	mul.lo.s64 	%rd5558, %rd5557, 1099511628211;
	shr.u64 	%rd5559, %rd5531, 56;
	xor.b64  	%rd5560, %rd5559, %rd5558;
	mul.lo.s64 	%rd8764, %rd5560, 1099511628211;
	add.s64 	%rd8766, %rd8766, -2;
	add.s64 	%rd8765, %rd8765, 16;
	setp.eq.s64 	%p436, %rd8766, 0;
	@%p436 bra 	$L__BB39_43;
	bra.uni 	$L__BB39_42;
$L__BB39_43:
	and.b64  	%rd5561, %rd1075, 1;
	setp.eq.b64 	%p437, %rd5561, 1;
	not.pred 	%p438, %p437;
	@%p438 bra 	$L__BB39_45;
	shl.b64 	%rd5562, %rd8762, 3;
	add.s64 	%rd5563, %rd8790, %rd5562;
	ld.u64 	%rd5564, [%rd5563];
	and.b64  	%rd5565, %rd5564, 255;
	xor.b64  	%rd5566, %rd5565, %rd8764;
	mul.lo.s64 	%rd5567, %rd5566, 1099511628211;
	shr.u64 	%rd5568, %rd5564, 8;
	and.b64  	%rd5569, %rd5568, 255;
	xor.b64  	%rd5570, %rd5569, %rd5567;
	mul.lo.s64 	%rd5571, %rd5570, 1099511628211;
	shr.u64 	%rd5572, %rd5564, 16;
	and.b64  	%rd5573, %rd5572, 255;
	xor.b64  	%rd5574, %rd5573, %rd5571;
	mul.lo.s64 	%rd5575, %rd5574, 1099511628211;
	shr.u64 	%rd5576, %rd5564, 24;
	and.b64  	%rd5577, %rd5576, 255;
	xor.b64  	%rd5578, %rd5577, %rd5575;
	mul.lo.s64 	%rd5579, %rd5578, 1099511628211;
	shr.u64 	%rd5580, %rd5564, 32;
	and.b64  	%rd5581, %rd5580, 255;
	xor.b64  	%rd5582, %rd5581, %rd5579;
	mul.lo.s64 	%rd5583, %rd5582, 1099511628211;
	shr.u64 	%rd5584, %rd5564, 40;
	and.b64  	%rd5585, %rd5584, 255;
	xor.b64  	%rd5586, %rd5585, %rd5583;
	mul.lo.s64 	%rd5587, %rd5586, 1099511628211;
	shr.u64 	%rd5588, %rd5564, 48;
	and.b64  	%rd5589, %rd5588, 255;
	xor.b64  	%rd5590, %rd5589, %rd5587;
	mul.lo.s64 	%rd5591, %rd5590, 1099511628211;
	shr.u64 	%rd5592, %rd5564, 56;
	xor.b64  	%rd5593, %rd5592, %rd5591;
	mul.lo.s64 	%rd8764, %rd5593, 1099511628211;
$L__BB39_45:
	setp.eq.s64 	%p439, %rd1075, 0;
	mov.b64 	%rd8771, -3750763034362895579;
	@%p439 bra 	$L__BB39_51;
	setp.eq.s64 	%p440, %rd87, 0;
	mov.b64 	%rd8771, -3750763034362895579;
	mov.b64 	%rd8772, 0;
	@%p440 bra 	$L__BB39_49;
	and.b64  	%rd8772, %rd1075, -2;
	add.s64 	%rd8768, %rd8822, 8;
	mov.b64 	%rd8771, -3750763034362895579;
	mov.u64 	%rd8769, %rd8772;
$L__BB39_48:
	ld.u64 	%rd5599, [%rd8768+-8];
	and.b64  	%rd5600, %rd5599, 255;
	xor.b64  	%rd5601, %rd5600, %rd8771;
	mul.lo.s64 	%rd5602, %rd5601, 1099511628211;
	shr.u64 	%rd5603, %rd5599, 8;
	and.b64  	%rd5604, %rd5603, 255;
	xor.b64  	%rd5605, %rd5604, %rd5602;
	mul.lo.s64 	%rd5606, %rd5605, 1099511628211;
	shr.u64 	%rd5607, %rd5599, 16;
	and.b64  	%rd5608, %rd5607, 255;
	xor.b64  	%rd5609, %rd5608, %rd5606;
	mul.lo.s64 	%rd5610, %rd5609, 1099511628211;
	shr.u64 	%rd5611, %rd5599, 24;
	and.b64  	%rd5612, %rd5611, 255;
	xor.b64  	%rd5613, %rd5612, %rd5610;
	mul.lo.s64 	%rd5614, %rd5613, 1099511628211;
	shr.u64 	%rd5615, %rd5599, 32;
	and.b64  	%rd5616, %rd5615, 255;
	xor.b64  	%rd5617, %rd5616, %rd5614;
	mul.lo.s64 	%rd5618, %rd5617, 1099511628211;
	shr.u64 	%rd5619, %rd5599, 40;
	and.b64  	%rd5620, %rd5619, 255;
	xor.b64  	%rd5621, %rd5620, %rd5618;
	mul.lo.s64 	%rd5622, %rd5621, 1099511628211;
	shr.u64 	%rd5623, %rd5599, 48;
	and.b64  	%rd5624, %rd5623, 255;
	xor.b64  	%rd5625, %rd5624, %rd5622;
	mul.lo.s64 	%rd5626, %rd5625, 1099511628211;
	shr.u64 	%rd5627, %rd5599, 56;
	xor.b64  	%rd5628, %rd5627, %rd5626;
	mul.lo.s64 	%rd5629, %rd5628, 1099511628211;
	ld.u64 	%rd5630, [%rd8768];
	and.b64  	%rd5631, %rd5630, 255;
	xor.b64  	%rd5632, %rd5631, %rd5629;
	mul.lo.s64 	%rd5633, %rd5632, 1099511628211;
	shr.u64 	%rd5634, %rd5630, 8;
	and.b64  	%rd5635, %rd5634, 255;
	xor.b64  	%rd5636, %rd5635, %rd5633;
	mul.lo.s64 	%rd5637, %rd5636, 1099511628211;
	shr.u64 	%rd5638, %rd5630, 16;
	and.b64  	%rd5639, %rd5638, 255;
	xor.b64  	%rd5640, %rd5639, %rd5637;
	mul.lo.s64 	%rd5641, %rd5640, 1099511628211;
	shr.u64 	%rd5642, %rd5630, 24;
	and.b64  	%rd5643, %rd5642, 255;
	xor.b64  	%rd5644, %rd5643, %rd5641;
	mul.lo.s64 	%rd5645, %rd5644, 1099511628211;
	shr.u64 	%rd5646, %rd5630, 32;
	and.b64  	%rd5647, %rd5646, 255;
	xor.b64  	%rd5648, %rd5647, %rd5645;
	mul.lo.s64 	%rd5649, %rd5648, 1099511628211;
	shr.u64 	%rd5650, %rd5630, 40;
	and.b64  	%rd5651, %rd5650, 255;
	xor.b64  	%rd5652, %rd5651, %rd5649;
	mul.lo.s64 	%rd5653, %rd5652, 1099511628211;
	shr.u64 	%rd5654, %rd5630, 48;
	and.b64  	%rd5655, %rd5654, 255;
	xor.b64  	%rd5656, %rd5655, %rd5653;
	mul.lo.s64 	%rd5657, %rd5656, 1099511628211;
	shr.u64 	%rd5658, %rd5630, 56;
	xor.b64  	%rd5659, %rd5658, %rd5657;
	mul.lo.s64 	%rd8771, %rd5659, 1099511628211;
	add.s64 	%rd8769, %rd8769, -2;
	add.s64 	%rd8768, %rd8768, 16;
	setp.ne.s64 	%p441, %rd8769, 0;
	@%p441 bra 	$L__BB39_48;
$L__BB39_49:
	and.b64  	%rd5660, %rd1075, 1;
	setp.eq.b64 	%p442, %rd5660, 1;
	not.pred 	%p443, %p442;
	@%p443 bra 	$L__BB39_51;
	shl.b64 	%rd5661, %rd8772, 3;
	add.s64 	%rd5662, %rd8822, %rd5661;
	ld.u64 	%rd5663, [%rd5662];
	and.b64  	%rd5664, %rd5663, 255;
	xor.b64  	%rd5665, %rd5664, %rd8771;
	mul.lo.s64 	%rd5666, %rd5665, 1099511628211;
	shr.u64 	%rd5667, %rd5663, 8;
	and.b64  	%rd5668, %rd5667, 255;
	xor.b64  	%rd5669, %rd5668, %rd5666;
	mul.lo.s64 	%rd5670, %rd5669, 1099511628211;
	shr.u64 	%rd5671, %rd5663, 16;
	and.b64  	%rd5672, %rd5671, 255;
	xor.b64  	%rd5673, %rd5672, %rd5670;
	mul.lo.s64 	%rd5674, %rd5673, 1099511628211;
	shr.u64 	%rd5675, %rd5663, 24;
	and.b64  	%rd5676, %rd5675, 255;
	xor.b64  	%rd5677, %rd5676, %rd5674;
	mul.lo.s64 	%rd5678, %rd5677, 1099511628211;
	shr.u64 	%rd5679, %rd5663, 32;
	and.b64  	%rd5680, %rd5679, 255;
	xor.b64  	%rd5681, %rd5680, %rd5678;
	mul.lo.s64 	%rd5682, %rd5681, 1099511628211;
	shr.u64 	%rd5683, %rd5663, 40;
	and.b64  	%rd5684, %rd5683, 255;
	xor.b64  	%rd5685, %rd5684, %rd5682;
	mul.lo.s64 	%rd5686, %rd5685, 1099511628211;
	shr.u64 	%rd5687, %rd5663, 48;
	and.b64  	%rd5688, %rd5687, 255;
	xor.b64  	%rd5689, %rd5688, %rd5686;
	mul.lo.s64 	%rd5690, %rd5689, 1099511628211;
	shr.u64 	%rd5691, %rd5663, 56;
	xor.b64  	%rd5692, %rd5691, %rd5690;
	mul.lo.s64 	%rd8771, %rd5692, 1099511628211;
$L__BB39_51:
	setp.eq.s64 	%p444, %rd8764, %rd8771;
	@%p444 bra 	$L__BB39_65;
	setp.eq.s64 	%p445, %rd1075, 0;
	mov.b64 	%rd8779, -3750763034362895579;
	@%p445 bra 	$L__BB39_58;
	setp.eq.s64 	%p446, %rd87, 0;
	mov.b64 	%rd8779, -3750763034362895579;
	mov.b64 	%rd8777, 0;
	@%p446 bra 	$L__BB39_56;
	and.b64  	%rd8777, %rd1075, -2;
	add.s64 	%rd8780, %rd8790, 8;
	mov.b64 	%rd8779, -3750763034362895579;
	mov.u64 	%rd8781, %rd8777;
$L__BB39_55:
	ld.u64 	%rd5698, [%rd8780+-8];
	and.b64  	%rd5699, %rd5698, 255;
	xor.b64  	%rd5700, %rd5699, %rd8779;
	mul.lo.s64 	%rd5701, %rd5700, 1099511628211;
	shr.u64 	%rd5702, %rd5698, 8;
	and.b64  	%rd5703, %rd5702, 255;
	xor.b64  	%rd5704, %rd5703, %rd5701;
	mul.lo.s64 	%rd5705, %rd5704, 1099511628211;
	shr.u64 	%rd5706, %rd5698, 16;
	and.b64  	%rd5707, %rd5706, 255;
	xor.b64  	%rd5708, %rd5707, %rd5705;
	mul.lo.s64 	%rd5709, %rd5708, 1099511628211;
	shr.u64 	%rd5710, %rd5698, 24;
	and.b64  	%rd5711, %rd5710, 255;
	xor.b64  	%rd5712, %rd5711, %rd5709;
	mul.lo.s64 	%rd5713, %rd5712, 1099511628211;
	shr.u64 	%rd5714, %rd5698, 32;
	and.b64  	%rd5715, %rd5714, 255;
	xor.b64  	%rd5716, %rd5715, %rd5713;
	mul.lo.s64 	%rd5717, %rd5716, 1099511628211;
	shr.u64 	%rd5718, %rd5698, 40;
	and.b64  	%rd5719, %rd5718, 255;
	xor.b64  	%rd5720, %rd5719, %rd5717;
	mul.lo.s64 	%rd5721, %rd5720, 1099511628211;
	shr.u64 	%rd5722, %rd5698, 48;
	and.b64  	%rd5723, %rd5722, 255;
	xor.b64  	%rd5724, %rd5723, %rd5721;
	mul.lo.s64 	%rd5725, %rd5724, 1099511628211;
	shr.u64 	%rd5726, %rd5698, 56;
	xor.b64  	%rd5727, %rd5726, %rd5725;
	mul.lo.s64 	%rd5728, %rd5727, 1099511628211;
	ld.u64 	%rd5729, [%rd8780];
	and.b64  	%rd5730, %rd5729, 255;
	xor.b64  	%rd5731, %rd5730, %rd5728;
	mul.lo.s64 	%rd5732, %rd5731, 1099511628211;
	shr.u64 	%rd5733, %rd5729, 8;
	and.b64  	%rd5734, %rd5733, 255;
	xor.b64  	%rd5735, %rd5734, %rd5732;
	mul.lo.s64 	%rd5736, %rd5735, 1099511628211;
	shr.u64 	%rd5737, %rd5729, 16;
	and.b64  	%rd5738, %rd5737, 255;
	xor.b64  	%rd5739, %rd5738, %rd5736;
	mul.lo.s64 	%rd5740, %rd5739, 1099511628211;
	shr.u64 	%rd5741, %rd5729, 24;
	and.b64  	%rd5742, %rd5741, 255;
	xor.b64  	%rd5743, %rd5742, %rd5740;
	mul.lo.s64 	%rd5744, %rd5743, 1099511628211;
	shr.u64 	%rd5745, %rd5729, 32;
	and.b64  	%rd5746, %rd5745, 255;
	xor.b64  	%rd5747, %rd5746, %rd5744;
	mul.lo.s64 	%rd5748, %rd5747, 1099511628211;
	shr.u64 	%rd5749, %rd5729, 40;
	and.b64  	%rd5750, %rd5749, 255;
	xor.b64  	%rd5751, %rd5750, %rd5748;
	mul.lo.s64 	%rd5752, %rd5751, 1099511628211;
	shr.u64 	%rd5753, %rd5729, 48;
	and.b64  	%rd5754, %rd5753, 255;
	xor.b64  	%rd5755, %rd5754, %rd5752;
	mul.lo.s64 	%rd5756, %rd5755, 1099511628211;
	shr.u64 	%rd5757, %rd5729, 56;
	xor.b64  	%rd5758, %rd5757, %rd5756;
	mul.lo.s64 	%rd8779, %rd5758, 1099511628211;
	add.s64 	%rd8781, %rd8781, -2;
	add.s64 	%rd8780, %rd8780, 16;
	setp.eq.s64 	%p447, %rd8781, 0;
	@%p447 bra 	$L__BB39_56;
	bra.uni 	$L__BB39_55;
$L__BB39_56:
	and.b64  	%rd5759, %rd1075, 1;
	setp.eq.b64 	%p448, %rd5759, 1;
	not.pred 	%p449, %p448;
	@%p449 bra 	$L__BB39_58;
	shl.b64 	%rd5760, %rd8777, 3;
	add.s64 	%rd5761, %rd8790, %rd5760;
	ld.u64 	%rd5762, [%rd5761];
	and.b64  	%rd5763, %rd5762, 255;
	xor.b64  	%rd5764, %rd5763, %rd8779;
	mul.lo.s64 	%rd5765, %rd5764, 1099511628211;
	shr.u64 	%rd5766, %rd5762, 8;
	and.b64  	%rd5767, %rd5766, 255;
	xor.b64  	%rd5768, %rd5767, %rd5765;
	mul.lo.s64 	%rd5769, %rd5768, 1099511628211;
	shr.u64 	%rd5770, %rd5762, 16;
	and.b64  	%rd5771, %rd5770, 255;
	xor.b64  	%rd5772, %rd5771, %rd5769;
	mul.lo.s64 	%rd5773, %rd5772, 1099511628211;
	shr.u64 	%rd5774, %rd5762, 24;
	and.b64  	%rd5775, %rd5774, 255;
	xor.b64  	%rd5776, %rd5775, %rd5773;
	mul.lo.s64 	%rd5777, %rd5776, 1099511628211;
	shr.u64 	%rd5778, %rd5762, 32;
	and.b64  	%rd5779, %rd5778, 255;
	xor.b64  	%rd5780, %rd5779, %rd5777;
	mul.lo.s64 	%rd5781, %rd5780, 1099511628211;
	shr.u64 	%rd5782, %rd5762, 40;
	and.b64  	%rd5783, %rd5782, 255;
	xor.b64  	%rd5784, %rd5783, %rd5781;
	mul.lo.s64 	%rd5785, %rd5784, 1099511628211;
	shr.u64 	%rd5786, %rd5762, 48;
	and.b64  	%rd5787, %rd5786, 255;
	xor.b64  	%rd5788, %rd5787, %rd5785;
	mul.lo.s64 	%rd5789, %rd5788, 1099511628211;
	shr.u64 	%rd5790, %rd5762, 56;
	xor.b64  	%rd5791, %rd5790, %rd5789;
	mul.lo.s64 	%rd8779, %rd5791, 1099511628211;
$L__BB39_58:
	setp.eq.s64 	%p450, %rd1075, 0;
	mov.b64 	%rd8786, -3750763034362895579;
	@%p450 bra 	$L__BB39_64;
	setp.eq.s64 	%p451, %rd87, 0;
	mov.b64 	%rd8786, -3750763034362895579;
	mov.b64 	%rd8787, 0;
	@%p451 bra 	$L__BB39_62;
	and.b64  	%rd8787, %rd1075, -2;
	add.s64 	%rd8783, %rd8822, 8;
	mov.b64 	%rd8786, -3750763034362895579;
	mov.u64 	%rd8784, %rd8787;
$L__BB39_61:
	ld.u64 	%rd5797, [%rd8783+-8];
	and.b64  	%rd5798, %rd5797, 255;
	xor.b64  	%rd5799, %rd5798, %rd8786;
	mul.lo.s64 	%rd5800, %rd5799, 1099511628211;
	shr.u64 	%rd5801, %rd5797, 8;
	and.b64  	%rd5802, %rd5801, 255;
	xor.b64  	%rd5803, %rd5802, %rd5800;
	mul.lo.s64 	%rd5804, %rd5803, 1099511628211;
	shr.u64 	%rd5805, %rd5797, 16;
	and.b64  	%rd5806, %rd5805, 255;
	xor.b64  	%rd5807, %rd5806, %rd5804;
	mul.lo.s64 	%rd5808, %rd5807, 1099511628211;
	shr.u64 	%rd5809, %rd5797, 24;
	and.b64  	%rd5810, %rd5809, 255;
	xor.b64  	%rd5811, %rd5810, %rd5808;
	mul.lo.s64 	%rd5812, %rd5811, 1099511628211;
	shr.u64 	%rd5813, %rd5797, 32;
	and.b64  	%rd5814, %rd5813, 255;
	xor.b64  	%rd5815, %rd5814, %rd5812;
	mul.lo.s64 	%rd5816, %rd5815, 1099511628211;
	shr.u64 	%rd5817, %rd5797, 40;
	and.b64  	%rd5818, %rd5817, 255;
	xor.b64  	%rd5819, %rd5818, %rd5816;
	mul.lo.s64 	%rd5820, %rd5819, 1099511628211;
	shr.u64 	%rd5821, %rd5797, 48;
	and.b64  	%rd5822, %rd5821, 255;
	xor.b64  	%rd5823, %rd5822, %rd5820;
	mul.lo.s64 	%rd5824, %rd5823, 1099511628211;
	shr.u64 	%rd5825, %rd5797, 56;
	xor.b64  	%rd5826, %rd5825, %rd5824;
	mul.lo.s64 	%rd5827, %rd5826, 1099511628211;
	ld.u64 	%rd5828, [%rd8783];
	and.b64  	%rd5829, %rd5828, 255;
	xor.b64  	%rd5830, %rd5829, %rd5827;
	mul.lo.s64 	%rd5831, %rd5830, 1099511628211;
	shr.u64 	%rd5832, %rd5828, 8;
	and.b64  	%rd5833, %rd5832, 255;
	xor.b64  	%rd5834, %rd5833, %rd5831;
	mul.lo.s64 	%rd5835, %rd5834, 1099511628211;
	shr.u64 	%rd5836, %rd5828, 16;
	and.b64  	%rd5837, %rd5836, 255;
	xor.b64  	%rd5838, %rd5837, %rd5835;
	mul.lo.s64 	%rd5839, %rd5838, 1099511628211;
	shr.u64 	%rd5840, %rd5828, 24;
	and.b64  	%rd5841, %rd5840, 255;
	xor.b64  	%rd5842, %rd5841, %rd5839;
	mul.lo.s64 	%rd5843, %rd5842, 1099511628211;
	shr.u64 	%rd5844, %rd5828, 32;
	and.b64  	%rd5845, %rd5844, 255;
	xor.b64  	%rd5846, %rd5845, %rd5843;
	mul.lo.s64 	%rd5847, %rd5846, 1099511628211;
	shr.u64 	%rd5848, %rd5828, 40;
	and.b64  	%rd5849, %rd5848, 255;
	xor.b64  	%rd5850, %rd5849, %rd5847;
	mul.lo.s64 	%rd5851, %rd5850, 1099511628211;
	shr.u64 	%rd5852, %rd5828, 48;
	and.b64  	%rd5853, %rd5852, 255;
	xor.b64  	%rd5854, %rd5853, %rd5851;
	mul.lo.s64 	%rd5855, %rd5854, 1099511628211;
	shr.u64 	%rd5856, %rd5828, 56;
	xor.b64  	%rd5857, %rd5856, %rd5855;
	mul.lo.s64 	%rd8786, %rd5857, 1099511628211;
	add.s64 	%rd8784, %rd8784, -2;
	add.s64 	%rd8783, %rd8783, 16;
	setp.ne.s64 	%p452, %rd8784, 0;
	@%p452 bra 	$L__BB39_61;
$L__BB39_62:
	and.b64  	%rd5858, %rd1075, 1;
	setp.eq.b64 	%p453, %rd5858, 1;
	not.pred 	%p454, %p453;
	@%p454 bra 	$L__BB39_64;
	shl.b64 	%rd5859, %rd8787, 3;
	add.s64 	%rd5860, %rd8822, %rd5859;
	ld.u64 	%rd5861, [%rd5860];
	and.b64  	%rd5862, %rd5861, 255;
	xor.b64  	%rd5863, %rd5862, %rd8786;
	mul.lo.s64 	%rd5864, %rd5863, 1099511628211;
	shr.u64 	%rd5865, %rd5861, 8;
	and.b64  	%rd5866, %rd5865, 255;
	xor.b64  	%rd5867, %rd5866, %rd5864;
	mul.lo.s64 	%rd5868, %rd5867, 1099511628211;
	shr.u64 	%rd5869, %rd5861, 16;
	and.b64  	%rd5870, %rd5869, 255;
	xor.b64  	%rd5871, %rd5870, %rd5868;
	mul.lo.s64 	%rd5872, %rd5871, 1099511628211;
	shr.u64 	%rd5873, %rd5861, 24;
	and.b64  	%rd5874, %rd5873, 255;
	xor.b64  	%rd5875, %rd5874, %rd5872;
	mul.lo.s64 	%rd5876, %rd5875, 1099511628211;
	shr.u64 	%rd5877, %rd5861, 32;
	and.b64  	%rd5878, %rd5877, 255;
	xor.b64  	%rd5879, %rd5878, %rd5876;
	mul.lo.s64 	%rd5880, %rd5879, 1099511628211;
	shr.u64 	%rd5881, %rd5861, 40;
	and.b64  	%rd5882, %rd5881, 255;
	xor.b64  	%rd5883, %rd5882, %rd5880;
	mul.lo.s64 	%rd5884, %rd5883, 1099511628211;
	shr.u64 	%rd5885, %rd5861, 48;
	and.b64  	%rd5886, %rd5885, 255;
	xor.b64  	%rd5887, %rd5886, %rd5884;
	mul.lo.s64 	%rd5888, %rd5887, 1099511628211;
	shr.u64 	%rd5889, %rd5861, 56;
	xor.b64  	%rd5890, %rd5889, %rd5888;
	mul.lo.s64 	%rd8786, %rd5890, 1099511628211;
$L__BB39_64:
	setp.lt.u64 	%p699, %rd8779, %rd8786;
	bra.uni 	$L__BB39_69;
$L__BB39_65:
	setp.eq.s32 	%p456, %r97, 0;
	mov.pred 	%p699, %p430;
	@%p456 bra 	$L__BB39_69;
	mov.b64 	%rd8775, 0;
$L__BB39_67:
	shl.b64 	%rd5892, %rd8775, 3;
	add.s64 	%rd5893, %rd8790, %rd5892;
	ld.u64 	%rd117, [%rd5893];
	add.s64 	%rd5894, %rd8822, %rd5892;
	ld.u64 	%rd118, [%rd5894];
	setp.lt.u64 	%p458, %rd117, %rd118;
	mov.pred 	%p699, %p432;
	@%p458 bra 	$L__BB39_69;
	setp.le.u64 	%p460, %rd117, %rd118;
	add.s64 	%rd8775, %rd8775, 1;
	setp.lt.u64 	%p461, %rd8775, %rd86;
	and.pred  	%p462, %p460, %p461;
	mov.pred 	%p699, %p430;
	@%p462 bra 	$L__BB39_67;
$L__BB39_69:
	selp.b64 	%rd144, %rd8790, %rd8822, %p699;
	selp.u32 	%r362, 1, 0, %p699;
	add.s32 	%r21, %r17, %r362;
	not.pred 	%p463, %p699;
	selp.u32 	%r363, 1, 0, %p463;
	add.s32 	%r22, %r516, %r363;
	@%p463 bra 	$L__BB39_71;
	ld.shared.u64 	%rd8790, [%r19+8];
	bra.uni 	$L__BB39_72;
$L__BB39_71:
	ld.shared.u64 	%rd8822, [%r18+8];
$L__BB39_72:
	setp.ge.s32 	%p465, %r21, %r5;
	mov.pred 	%p464, 0;
	mov.pred 	%p700, %p464;
	@%p465 bra 	$L__BB39_104;
	setp.ge.s32 	%p467, %r22, %r3;
	mov.pred 	%p466, -1;
	mov.pred 	%p700, %p466;
	@%p467 bra 	$L__BB39_104;
	setp.eq.s64 	%p468, %rd1075, 0;
	mov.b64 	%rd8795, -3750763034362895579;
	@%p468 bra 	$L__BB39_80;
	setp.eq.s64 	%p469, %rd87, 0;
	mov.b64 	%rd8795, -3750763034362895579;
	mov.b64 	%rd8796, 0;
	@%p469 bra 	$L__BB39_78;
	and.b64  	%rd8796, %rd1075, -2;
	add.s64 	%rd8792, %rd8790, 8;
	mov.b64 	%rd8795, -3750763034362895579;
	mov.u64 	%rd8793, %rd8796;
$L__BB39_77:
	ld.u64 	%rd5901, [%rd8792+-8];
	and.b64  	%rd5902, %rd5901, 255;
	xor.b64  	%rd5903, %rd5902, %rd8795;
	mul.lo.s64 	%rd5904, %rd5903, 1099511628211;
	shr.u64 	%rd5905, %rd5901, 8;
	and.b64  	%rd5906, %rd5905, 255;
	xor.b64  	%rd5907, %rd5906, %rd5904;
	mul.lo.s64 	%rd5908, %rd5907, 1099511628211;
	shr.u64 	%rd5909, %rd5901, 16;
	and.b64  	%rd5910, %rd5909, 255;
	xor.b64  	%rd5911, %rd5910, %rd5908;
	mul.lo.s64 	%rd5912, %rd5911, 1099511628211;
	shr.u64 	%rd5913, %rd5901, 24;
	and.b64  	%rd5914, %rd5913, 255;
	xor.b64  	%rd5915, %rd5914, %rd5912;
	mul.lo.s64 	%rd5916, %rd5915, 1099511628211;
	shr.u64 	%rd5917, %rd5901, 32;
	and.b64  	%rd5918, %rd5917, 255;
	xor.b64  	%rd5919, %rd5918, %rd5916;
	mul.lo.s64 	%rd5920, %rd5919, 1099511628211;
	shr.u64 	%rd5921, %rd5901, 40;
	and.b64  	%rd5922, %rd5921, 255;
	xor.b64  	%rd5923, %rd5922, %rd5920;
	mul.lo.s64 	%rd5924, %rd5923, 1099511628211;
	shr.u64 	%rd5925, %rd5901, 48;
	and.b64  	%rd5926, %rd5925, 255;
	xor.b64  	%rd5927, %rd5926, %rd5924;
	mul.lo.s64 	%rd5928, %rd5927, 1099511628211;
	shr.u64 	%rd5929, %rd5901, 56;
	xor.b64  	%rd5930, %rd5929, %rd5928;
	mul.lo.s64 	%rd5931, %rd5930, 1099511628211;
	ld.u64 	%rd5932, [%rd8792];
	and.b64  	%rd5933, %rd5932, 255;
	xor.b64  	%rd5934, %rd5933, %rd5931;
	mul.lo.s64 	%rd5935, %rd5934, 1099511628211;
	shr.u64 	%rd5936, %rd5932, 8;
	and.b64  	%rd5937, %rd5936, 255;
	xor.b64  	%rd5938, %rd5937, %rd5935;
	mul.lo.s64 	%rd5939, %rd5938, 1099511628211;
	shr.u64 	%rd5940, %rd5932, 16;
	and.b64  	%rd5941, %rd5940, 255;
	xor.b64  	%rd5942, %rd5941, %rd5939;
	mul.lo.s64 	%rd5943, %rd5942, 1099511628211;
	shr.u64 	%rd5944, %rd5932, 24;
	and.b64  	%rd5945, %rd5944, 255;
	xor.b64  	%rd5946, %rd5945, %rd5943;
	mul.lo.s64 	%rd5947, %rd5946, 1099511628211;
	shr.u64 	%rd5948, %rd5932, 32;
	and.b64  	%rd5949, %rd5948, 255;
	xor.b64  	%rd5950, %rd5949, %rd5947;
	mul.lo.s64 	%rd5951, %rd5950, 1099511628211;
	shr.u64 	%rd5952, %rd5932, 40;
	and.b64  	%rd5953, %rd5952, 255;
	xor.b64  	%rd5954, %rd5953, %rd5951;
	mul.lo.s64 	%rd5955, %rd5954, 1099511628211;
	shr.u64 	%rd5956, %rd5932, 48;
	and.b64  	%rd5957, %rd5956, 255;
	xor.b64  	%rd5958, %rd5957, %rd5955;
	mul.lo.s64 	%rd5959, %rd5958, 1099511628211;
	shr.u64 	%rd5960, %rd5932, 56;
	xor.b64  	%rd5961, %rd5960, %rd5959;
	mul.lo.s64 	%rd8795, %rd5961, 1099511628211;
	add.s64 	%rd8793, %rd8793, -2;
	add.s64 	%rd8792, %rd8792, 16;
	setp.ne.s64 	%p470, %rd8793, 0;
	@%p470 bra 	$L__BB39_77;
$L__BB39_78:
	and.b64  	%rd5962, %rd1075, 1;
	setp.eq.b64 	%p471, %rd5962, 1;
	not.pred 	%p472, %p471;
	@%p472 bra 	$L__BB39_80;
	shl.b64 	%rd5963, %rd8796, 3;
	add.s64 	%rd5964, %rd8790, %rd5963;
	ld.u64 	%rd5965, [%rd5964];
	and.b64  	%rd5966, %rd5965, 255;
	xor.b64  	%rd5967, %rd5966, %rd8795;
	mul.lo.s64 	%rd5968, %rd5967, 1099511628211;
	shr.u64 	%rd5969, %rd5965, 8;
	and.b64  	%rd5970, %rd5969, 255;
	xor.b64  	%rd5971, %rd5970, %rd5968;
	mul.lo.s64 	%rd5972, %rd5971, 1099511628211;
	shr.u64 	%rd5973, %rd5965, 16;
	and.b64  	%rd5974, %rd5973, 255;
	xor.b64  	%rd5975, %rd5974, %rd5972;
	mul.lo.s64 	%rd5976, %rd5975, 1099511628211;
	shr.u64 	%rd5977, %rd5965, 24;
	and.b64  	%rd5978, %rd5977, 255;
	xor.b64  	%rd5979, %rd5978, %rd5976;
	mul.lo.s64 	%rd5980, %rd5979, 1099511628211;
	shr.u64 	%rd5981, %rd5965, 32;
	and.b64  	%rd5982, %rd5981, 255;
	xor.b64  	%rd5983, %rd5982, %rd5980;
	mul.lo.s64 	%rd5984, %rd5983, 1099511628211;
	shr.u64 	%rd5985, %rd5965, 40;
	and.b64  	%rd5986, %rd5985, 255;
	xor.b64  	%rd5987, %rd5986, %rd5984;
	mul.lo.s64 	%rd5988, %rd5987, 1099511628211;
	shr.u64 	%rd5989, %rd5965, 48;
	and.b64  	%rd5990, %rd5989, 255;
	xor.b64  	%rd5991, %rd5990, %rd5988;
	mul.lo.s64 	%rd5992, %rd5991, 1099511628211;
	shr.u64 	%rd5993, %rd5965, 56;
	xor.b64  	%rd5994, %rd5993, %rd5992;
	mul.lo.s64 	%rd8795, %rd5994, 1099511628211;
$L__BB39_80:
	setp.eq.s64 	%p473, %rd1075, 0;
	mov.b64 	%rd8802, -3750763034362895579;
	@%p473 bra 	$L__BB39_86;
	setp.eq.s64 	%p474, %rd87, 0;
	mov.b64 	%rd8802, -3750763034362895579;
	mov.b64 	%rd8803, 0;
	@%p474 bra 	$L__BB39_84;
	and.b64  	%rd8803, %rd1075, -2;
	add.s64 	%rd8799, %rd8822, 8;
	mov.b64 	%rd8802, -3750763034362895579;
	mov.u64 	%rd8800, %rd8803;
$L__BB39_83:
	ld.u64 	%rd6000, [%rd8799+-8];
	and.b64  	%rd6001, %rd6000, 255;
	xor.b64  	%rd6002, %rd6001, %rd8802;
	mul.lo.s64 	%rd6003, %rd6002, 1099511628211;
	shr.u64 	%rd6004, %rd6000, 8;
	and.b64  	%rd6005, %rd6004, 255;
	xor.b64  	%rd6006, %rd6005, %rd6003;
	mul.lo.s64 	%rd6007, %rd6006, 1099511628211;
	shr.u64 	%rd6008, %rd6000, 16;
	and.b64  	%rd6009, %rd6008, 255;
	xor.b64  	%rd6010, %rd6009, %rd6007;
	mul.lo.s64 	%rd6011, %rd6010, 1099511628211;
	shr.u64 	%rd6012, %rd6000, 24;
	and.b64  	%rd6013, %rd6012, 255;
	xor.b64  	%rd6014, %rd6013, %rd6011;
	mul.lo.s64 	%rd6015, %rd6014, 1099511628211;
	shr.u64 	%rd6016, %rd6000, 32;
	and.b64  	%rd6017, %rd6016, 255;
	xor.b64  	%rd6018, %rd6017, %rd6015;
	mul.lo.s64 	%rd6019, %rd6018, 1099511628211;
	shr.u64 	%rd6020, %rd6000, 40;
	and.b64  	%rd6021, %rd6020, 255;
	xor.b64  	%rd6022, %rd6021, %rd6019;
	mul.lo.s64 	%rd6023, %rd6022, 1099511628211;
	shr.u64 	%rd6024, %rd6000, 48;
	and.b64  	%rd6025, %rd6024, 255;
	xor.b64  	%rd6026, %rd6025, %rd6023;
	mul.lo.s64 	%rd6027, %rd6026, 1099511628211;
	shr.u64 	%rd6028, %rd6000, 56;
	xor.b64  	%rd6029, %rd6028, %rd6027;
	mul.lo.s64 	%rd6030, %rd6029, 1099511628211;
	ld.u64 	%rd6031, [%rd8799];
	and.b64  	%rd6032, %rd6031, 255;
	xor.b64  	%rd6033, %rd6032, %rd6030;
	mul.lo.s64 	%rd6034, %rd6033, 1099511628211;
	shr.u64 	%rd6035, %rd6031, 8;
	and.b64  	%rd6036, %rd6035, 255;
	xor.b64  	%rd6037, %rd6036, %rd6034;
	mul.lo.s64 	%rd6038, %rd6037, 1099511628211;
	shr.u64 	%rd6039, %rd6031, 16;
	and.b64  	%rd6040, %rd6039, 255;
	xor.b64  	%rd6041, %rd6040, %rd6038;
	mul.lo.s64 	%rd6042, %rd6041, 1099511628211;
	shr.u64 	%rd6043, %rd6031, 24;
	and.b64  	%rd6044, %rd6043, 255;
	xor.b64  	%rd6045, %rd6044, %rd6042;
	mul.lo.s64 	%rd6046, %rd6045, 1099511628211;
	shr.u64 	%rd6047, %rd6031, 32;
	and.b64  	%rd6048, %rd6047, 255;
	xor.b64  	%rd6049, %rd6048, %rd6046;
	mul.lo.s64 	%rd6050, %rd6049, 1099511628211;
	shr.u64 	%rd6051, %rd6031, 40;
	and.b64  	%rd6052, %rd6051, 255;
	xor.b64  	%rd6053, %rd6052, %rd6050;
	mul.lo.s64 	%rd6054, %rd6053, 1099511628211;
	shr.u64 	%rd6055, %rd6031, 48;
	and.b64  	%rd6056, %rd6055, 255;
	xor.b64  	%rd6057, %rd6056, %rd6054;
	mul.lo.s64 	%rd6058, %rd6057, 1099511628211;
	shr.u64 	%rd6059, %rd6031, 56;
	xor.b64  	%rd6060, %rd6059, %rd6058;
	mul.lo.s64 	%rd8802, %rd6060, 1099511628211;
	add.s64 	%rd8800, %rd8800, -2;
	add.s64 	%rd8799, %rd8799, 16;
	setp.ne.s64 	%p475, %rd8800, 0;
	@%p475 bra 	$L__BB39_83;
$L__BB39_84:
	and.b64  	%rd6061, %rd1075, 1;
	setp.eq.b64 	%p476, %rd6061, 1;
	not.pred 	%p477, %p476;
	@%p477 bra 	$L__BB39_86;
	shl.b64 	%rd6062, %rd8803, 3;
	add.s64 	%rd6063, %rd8822, %rd6062;
	ld.u64 	%rd6064, [%rd6063];
	and.b64  	%rd6065, %rd6064, 255;
	xor.b64  	%rd6066, %rd6065, %rd8802;
	mul.lo.s64 	%rd6067, %rd6066, 1099511628211;
	shr.u64 	%rd6068, %rd6064, 8;
	and.b64  	%rd6069, %rd6068, 255;
	xor.b64  	%rd6070, %rd6069, %rd6067;
	mul.lo.s64 	%rd6071, %rd6070, 1099511628211;
	shr.u64 	%rd6072, %rd6064, 16;
	and.b64  	%rd6073, %rd6072, 255;
	xor.b64  	%rd6074, %rd6073, %rd6071;
	mul.lo.s64 	%rd6075, %rd6074, 1099511628211;
	shr.u64 	%rd6076, %rd6064, 24;
	and.b64  	%rd6077, %rd6076, 255;
	xor.b64  	%rd6078, %rd6077, %rd6075;
	mul.lo.s64 	%rd6079, %rd6078, 1099511628211;
	shr.u64 	%rd6080, %rd6064, 32;
	and.b64  	%rd6081, %rd6080, 255;
	xor.b64  	%rd6082, %rd6081, %rd6079;
	mul.lo.s64 	%rd6083, %rd6082, 1099511628211;
	shr.u64 	%rd6084, %rd6064, 40;
	and.b64  	%rd6085, %rd6084, 255;
	xor.b64  	%rd6086, %rd6085, %rd6083;
	mul.lo.s64 	%rd6087, %rd6086, 1099511628211;
	shr.u64 	%rd6088, %rd6064, 48;
	and.b64  	%rd6089, %rd6088, 255;
	xor.b64  	%rd6090, %rd6089, %rd6087;
	mul.lo.s64 	%rd6091, %rd6090, 1099511628211;
	shr.u64 	%rd6092, %rd6064, 56;
	xor.b64  	%rd6093, %rd6092, %rd6091;
	mul.lo.s64 	%rd8802, %rd6093, 1099511628211;
$L__BB39_86:
	setp.eq.s64 	%p478, %rd8795, %rd8802;
	@%p478 bra 	$L__BB39_100;
	setp.eq.s64 	%p479, %rd1075, 0;
	mov.b64 	%rd8809, -3750763034362895579;
	@%p479 bra 	$L__BB39_93;
	setp.eq.s64 	%p480, %rd87, 0;
	mov.b64 	%rd8809, -3750763034362895579;
	mov.b64 	%rd8810, 0;
	@%p480 bra 	$L__BB39_91;
	and.b64  	%rd8810, %rd1075, -2;
	add.s64 	%rd8806, %rd8790, 8;
	mov.b64 	%rd8809, -3750763034362895579;
	mov.u64 	%rd8807, %rd8810;
$L__BB39_90:
	ld.u64 	%rd6099, [%rd8806+-8];
	and.b64  	%rd6100, %rd6099, 255;
	xor.b64  	%rd6101, %rd6100, %rd8809;
	mul.lo.s64 	%rd6102, %rd6101, 1099511628211;
	shr.u64 	%rd6103, %rd6099, 8;
	and.b64  	%rd6104, %rd6103, 255;
	xor.b64  	%rd6105, %rd6104, %rd6102;
	mul.lo.s64 	%rd6106, %rd6105, 1099511628211;
	shr.u64 	%rd6107, %rd6099, 16;
	and.b64  	%rd6108, %rd6107, 255;
	xor.b64  	%rd6109, %rd6108, %rd6106;
	mul.lo.s64 	%rd6110, %rd6109, 1099511628211;
	shr.u64 	%rd6111, %rd6099, 24;
	and.b64  	%rd6112, %rd6111, 255;
	xor.b64  	%rd6113, %rd6112, %rd6110;
	mul.lo.s64 	%rd6114, %rd6113, 1099511628211;
	shr.u64 	%rd6115, %rd6099, 32;
	and.b64  	%rd6116, %rd6115, 255;
	xor.b64  	%rd6117, %rd6116, %rd6114;
	mul.lo.s64 	%rd6118, %rd6117, 1099511628211;
	shr.u64 	%rd6119, %rd6099, 40;
	and.b64  	%rd6120, %rd6119, 255;
	xor.b64  	%rd6121, %rd6120, %rd6118;
	mul.lo.s64 	%rd6122, %rd6121, 1099511628211;
	shr.u64 	%rd6123, %rd6099, 48;
	and.b64  	%rd6124, %rd6123, 255;
	xor.b64  	%rd6125, %rd6124, %rd6122;
	mul.lo.s64 	%rd6126, %rd6125, 1099511628211;
	shr.u64 	%rd6127, %rd6099, 56;
	xor.b64  	%rd6128, %rd6127, %rd6126;
	mul.lo.s64 	%rd6129, %rd6128, 1099511628211;
	ld.u64 	%rd6130, [%rd8806];
	and.b64  	%rd6131, %rd6130, 255;
	xor.b64  	%rd6132, %rd6131, %rd6129;
	mul.lo.s64 	%rd6133, %rd6132, 1099511628211;
	shr.u64 	%rd6134, %rd6130, 8;
	and.b64  	%rd6135, %rd6134, 255;
	xor.b64  	%rd6136, %rd6135, %rd6133;
	mul.lo.s64 	%rd6137, %rd6136, 1099511628211;
	shr.u64 	%rd6138, %rd6130, 16;
	and.b64  	%rd6139, %rd6138, 255;
	xor.b64  	%rd6140, %rd6139, %rd6137;
	mul.lo.s64 	%rd6141, %rd6140, 1099511628211;
	shr.u64 	%rd6142, %rd6130, 24;
	and.b64  	%rd6143, %rd6142, 255;
	xor.b64  	%rd6144, %rd6143, %rd6141;
	mul.lo.s64 	%rd6145, %rd6144, 1099511628211;
	shr.u64 	%rd6146, %rd6130, 32;
	and.b64  	%rd6147, %rd6146, 255;
	xor.b64  	%rd6148, %rd6147, %rd6145;
	mul.lo.s64 	%rd6149, %rd6148, 1099511628211;
	shr.u64 	%rd6150, %rd6130, 40;
	and.b64  	%rd6151, %rd6150, 255;
	xor.b64  	%rd6152, %rd6151, %rd6149;
	mul.lo.s64 	%rd6153, %rd6152, 1099511628211;
	shr.u64 	%rd6154, %rd6130, 48;
	and.b64  	%rd6155, %rd6154, 255;
	xor.b64  	%rd6156, %rd6155, %rd6153;
	mul.lo.s64 	%rd6157, %rd6156, 1099511628211;
	shr.u64 	%rd6158, %rd6130, 56;
	xor.b64  	%rd6159, %rd6158, %rd6157;
	mul.lo.s64 	%rd8809, %rd6159, 1099511628211;
	add.s64 	%rd8807, %rd8807, -2;
	add.s64 	%rd8806, %rd8806, 16;
	setp.ne.s64 	%p481, %rd8807, 0;
	@%p481 bra 	$L__BB39_90;
$L__BB39_91:
	and.b64  	%rd6160, %rd1075, 1;
	setp.eq.b64 	%p482, %rd6160, 1;
	not.pred 	%p483, %p482;
	@%p483 bra 	$L__BB39_93;
	shl.b64 	%rd6161, %rd8810, 3;
	add.s64 	%rd6162, %rd8790, %rd6161;
	ld.u64 	%rd6163, [%rd6162];
	and.b64  	%rd6164, %rd6163, 255;
	xor.b64  	%rd6165, %rd6164, %rd8809;
	mul.lo.s64 	%rd6166, %rd6165, 1099511628211;
	shr.u64 	%rd6167, %rd6163, 8;
	and.b64  	%rd6168, %rd6167, 255;
	xor.b64  	%rd6169, %rd6168, %rd6166;
	mul.lo.s64 	%rd6170, %rd6169, 1099511628211;
	shr.u64 	%rd6171, %rd6163, 16;
	and.b64  	%rd6172, %rd6171, 255;
	xor.b64  	%rd6173, %rd6172, %rd6170;
	mul.lo.s64 	%rd6174, %rd6173, 1099511628211;
	shr.u64 	%rd6175, %rd6163, 24;
	and.b64  	%rd6176, %rd6175, 255;
	xor.b64  	%rd6177, %rd6176, %rd6174;
	mul.lo.s64 	%rd6178, %rd6177, 1099511628211;
	shr.u64 	%rd6179, %rd6163, 32;
	and.b64  	%rd6180, %rd6179, 255;
	xor.b64  	%rd6181, %rd6180, %rd6178;
	mul.lo.s64 	%rd6182, %rd6181, 1099511628211;
	shr.u64 	%rd6183, %rd6163, 40;
	and.b64  	%rd6184, %rd6183, 255;
	xor.b64  	%rd6185, %rd6184, %rd6182;
	mul.lo.s64 	%rd6186, %rd6185, 1099511628211;
	shr.u64 	%rd6187, %rd6163, 48;
	and.b64  	%rd6188, %rd6187, 255;
	xor.b64  	%rd6189, %rd6188, %rd6186;
	mul.lo.s64 	%rd6190, %rd6189, 1099511628211;
	shr.u64 	%rd6191, %rd6163, 56;
	xor.b64  	%rd6192, %rd6191, %rd6190;
	mul.lo.s64 	%rd8809, %rd6192, 1099511628211;
$L__BB39_93:
	setp.eq.s64 	%p484, %rd1075, 0;
	mov.b64 	%rd8816, -3750763034362895579;
	@%p484 bra 	$L__BB39_99;
	setp.eq.s64 	%p485, %rd87, 0;
	mov.b64 	%rd8816, -3750763034362895579;
	mov.b64 	%rd8817, 0;
	@%p485 bra 	$L__BB39_97;
	and.b64  	%rd8817, %rd1075, -2;
	add.s64 	%rd8813, %rd8822, 8;
	mov.b64 	%rd8816, -3750763034362895579;
	mov.u64 	%rd8814, %rd8817;
$L__BB39_96:
	ld.u64 	%rd6198, [%rd8813+-8];
	and.b64  	%rd6199, %rd6198, 255;
	xor.b64  	%rd6200, %rd6199, %rd8816;
	mul.lo.s64 	%rd6201, %rd6200, 1099511628211;
	shr.u64 	%rd6202, %rd6198, 8;
	and.b64  	%rd6203, %rd6202, 255;
	xor.b64  	%rd6204, %rd6203, %rd6201;
	mul.lo.s64 	%rd6205, %rd6204, 1099511628211;
	shr.u64 	%rd6206, %rd6198, 16;
	and.b64  	%rd6207, %rd6206, 255;
	xor.b64  	%rd6208, %rd6207, %rd6205;
	mul.lo.s64 	%rd6209, %rd6208, 1099511628211;
	shr.u64 	%rd6210, %rd6198, 24;
	and.b64  	%rd6211, %rd6210, 255;
	xor.b64  	%rd6212, %rd6211, %rd6209;
	mul.lo.s64 	%rd6213, %rd6212, 1099511628211;
	shr.u64 	%rd6214, %rd6198, 32;
	and.b64  	%rd6215, %rd6214, 255;
	xor.b64  	%rd6216, %rd6215, %rd6213;
	mul.lo.s64 	%rd6217, %rd6216, 1099511628211;
	shr.u64 	%rd6218, %rd6198, 40;
	and.b64  	%rd6219, %rd6218, 255;
	xor.b64  	%rd6220, %rd6219, %rd6217;
	mul.lo.s64 	%rd6221, %rd6220, 1099511628211;
	shr.u64 	%rd6222, %rd6198, 48;
	and.b64  	%rd6223, %rd6222, 255;
	xor.b64  	%rd6224, %rd6223, %rd6221;
	mul.lo.s64 	%rd6225, %rd6224, 1099511628211;
	shr.u64 	%rd6226, %rd6198, 56;
	xor.b64  	%rd6227, %rd6226, %rd6225;
	mul.lo.s64 	%rd6228, %rd6227, 1099511628211;
	ld.u64 	%rd6229, [%rd8813];
	and.b64  	%rd6230, %rd6229, 255;
	xor.b64  	%rd6231, %rd6230, %rd6228;
	mul.lo.s64 	%rd6232, %rd6231, 1099511628211;
	shr.u64 	%rd6233, %rd6229, 8;
	and.b64  	%rd6234, %rd6233, 255;
	xor.b64  	%rd6235, %rd6234, %rd6232;
	mul.lo.s64 	%rd6236, %rd6235, 1099511628211;
	shr.u64 	%rd6237, %rd6229, 16;
	and.b64  	%rd6238, %rd6237, 255;
	xor.b64  	%rd6239, %rd6238, %rd6236;
	mul.lo.s64 	%rd6240, %rd6239, 1099511628211;
	shr.u64 	%rd6241, %rd6229, 24;
	and.b64  	%rd6242, %rd6241, 255;
	xor.b64  	%rd6243, %rd6242, %rd6240;
	mul.lo.s64 	%rd6244, %rd6243, 1099511628211;
	shr.u64 	%rd6245, %rd6229, 32;
	and.b64  	%rd6246, %rd6245, 255;
	xor.b64  	%rd6247, %rd6246, %rd6244;
	mul.lo.s64 	%rd6248, %rd6247, 1099511628211;
	shr.u64 	%rd6249, %rd6229, 40;
	and.b64  	%rd6250, %rd6249, 255;
	xor.b64  	%rd6251, %rd6250, %rd6248;
	mul.lo.s64 	%rd6252, %rd6251, 1099511628211;
	shr.u64 	%rd6253, %rd6229, 48;
	and.b64  	%rd6254, %rd6253, 255;
	xor.b64  	%rd6255, %rd6254, %rd6252;
	mul.lo.s64 	%rd6256, %rd6255, 1099511628211;
	shr.u64 	%rd6257, %rd6229, 56;
	xor.b64  	%rd6258, %rd6257, %rd6256;
	mul.lo.s64 	%rd8816, %rd6258, 1099511628211;
	add.s64 	%rd8814, %rd8814, -2;
	add.s64 	%rd8813, %rd8813, 16;
	setp.ne.s64 	%p486, %rd8814, 0;
	@%p486 bra 	$L__BB39_96;
$L__BB39_97:
	and.b64  	%rd6259, %rd1075, 1;
	setp.eq.b64 	%p487, %rd6259, 1;
	not.pred 	%p488, %p487;
	@%p488 bra 	$L__BB39_99;
	shl.b64 	%rd6260, %rd8817, 3;
	add.s64 	%rd6261, %rd8822, %rd6260;
	ld.u64 	%rd6262, [%rd6261];
	and.b64  	%rd6263, %rd6262, 255;
	xor.b64  	%rd6264, %rd6263, %rd8816;
	mul.lo.s64 	%rd6265, %rd6264, 1099511628211;
	shr.u64 	%rd6266, %rd6262, 8;
	and.b64  	%rd6267, %rd6266, 255;
	xor.b64  	%rd6268, %rd6267, %rd6265;
	mul.lo.s64 	%rd6269, %rd6268, 1099511628211;
	shr.u64 	%rd6270, %rd6262, 16;
	and.b64  	%rd6271, %rd6270, 255;
	xor.b64  	%rd6272, %rd6271, %rd6269;
	mul.lo.s64 	%rd6273, %rd6272, 1099511628211;
	shr.u64 	%rd6274, %rd6262, 24;
	and.b64  	%rd6275, %rd6274, 255;
	xor.b64  	%rd6276, %rd6275, %rd6273;
	mul.lo.s64 	%rd6277, %rd6276, 1099511628211;
	shr.u64 	%rd6278, %rd6262, 32;
	and.b64  	%rd6279, %rd6278, 255;
	xor.b64  	%rd6280, %rd6279, %rd6277;
	mul.lo.s64 	%rd6281, %rd6280, 1099511628211;
	shr.u64 	%rd6282, %rd6262, 40;
	and.b64  	%rd6283, %rd6282, 255;
	xor.b64  	%rd6284, %rd6283, %rd6281;
	mul.lo.s64 	%rd6285, %rd6284, 1099511628211;
	shr.u64 	%rd6286, %rd6262, 48;
	and.b64  	%rd6287, %rd6286, 255;
	xor.b64  	%rd6288, %rd6287, %rd6285;
	mul.lo.s64 	%rd6289, %rd6288, 1099511628211;
	shr.u64 	%rd6290, %rd6262, 56;
	xor.b64  	%rd6291, %rd6290, %rd6289;
	mul.lo.s64 	%rd8816, %rd6291, 1099511628211;
$L__BB39_99:
	setp.lt.u64 	%p700, %rd8809, %rd8816;
	bra.uni 	$L__BB39_104;
$L__BB39_100:
	setp.eq.s32 	%p490, %r97, 0;
	mov.pred 	%p700, %p464;
	@%p490 bra 	$L__BB39_104;
	mov.b64 	%rd8820, 0;
$L__BB39_102:
	shl.b64 	%rd6293, %rd8820, 3;
	add.s64 	%rd6294, %rd8790, %rd6293;
	ld.u64 	%rd202, [%rd6294];
	add.s64 	%rd6295, %rd8822, %rd6293;
	ld.u64 	%rd203, [%rd6295];
	setp.lt.u64 	%p492, %rd202, %rd203;
	mov.pred 	%p700, %p466;
	@%p492 bra 	$L__BB39_104;
	setp.le.u64 	%p494, %rd202, %rd203;
	add.s64 	%rd8820, %rd8820, 1;
	setp.lt.u64 	%p495, %rd8820, %rd86;
	and.pred  	%p496, %p494, %p495;
	mov.pred 	%p700, %p464;
	@%p496 bra 	$L__BB39_102;
$L__BB39_104:
	selp.b64 	%rd205, %rd8790, %rd8822, %p700;
	selp.u32 	%r364, 1, 0, %p700;
	add.s32 	%r23, %r21, %r364;
	not.pred 	%p497, %p700;
	selp.u32 	%r365, 1, 0, %p497;
	add.s32 	%r24, %r22, %r365;
	@%p700 bra 	$L__BB39_106;
	shl.b32 	%r366, %r24, 3;
	mov.u32 	%r367, _ZZN3cub18CUB_300001_SM_10006detail10merge_sort26DeviceMergeSortMergeKernelINS2_10policy_hubIPPyE9Policy600ES6_PNS0_8NullTypeES6_SA_m18tuple_indexed_lessS5_S9_EEvbT2_T3_T4_PT6_PT7_T5_PSE_SE_NS1_7vsmem_tEE19static_temp_storage;
	add.s32 	%r368, %r367, %r366;
	ld.shared.u64 	%rd8822, [%r368];
	bra.uni 	$L__BB39_107;
$L__BB39_106:
	shl.b32 	%r369, %r23, 3;
	mov.u32 	%r370, _ZZN3cub18CUB_300001_SM_10006detail10merge_sort26DeviceMergeSortMergeKernelINS2_10policy_hubIPPyE9Policy600ES6_PNS0_8NullTypeES6_SA_m18tuple_indexed_lessS5_S9_EEvbT2_T3_T4_PT6_PT7_T5_PSE_SE_NS1_7vsmem_tEE19static_temp_storage;
	add.s32 	%r371, %r370, %r369;
	ld.shared.u64 	%rd8790, [%r371];
$L__BB39_107:
	setp.ge.s32 	%p499, %r23, %r5;
	mov.pred 	%p498, 0;
	mov.pred 	%p701, %p498;
	@%p499 bra 	$L__BB39_139;
	setp.ge.s32 	%p501, %r24, %r3;
	mov.pred 	%p500, -1;
	mov.pred 	%p701, %p500;
	@%p501 bra 	$L__BB39_139;
	setp.eq.s64 	%p502, %rd1075, 0;
	mov.b64 	%rd8826, -3750763034362895579;
	@%p502 bra 	$L__BB39_115;
	setp.eq.s64 	%p503, %rd87, 0;
	mov.b64 	%rd8826, -3750763034362895579;
	mov.b64 	%rd8827, 0;
	@%p503 bra 	$L__BB39_113;
	and.b64  	%rd8827, %rd1075, -2;
	add.s64 	%rd8823, %rd8790, 8;
	mov.b64 	%rd8826, -3750763034362895579;
	mov.u64 	%rd8824, %rd8827;
$L__BB39_112:
	ld.u64 	%rd6302, [%rd8823+-8];
	and.b64  	%rd6303, %rd6302, 255;
	xor.b64  	%rd6304, %rd6303, %rd8826;
	mul.lo.s64 	%rd6305, %rd6304, 1099511628211;
	shr.u64 	%rd6306, %rd6302, 8;
	and.b64  	%rd6307, %rd6306, 255;
	xor.b64  	%rd6308, %rd6307, %rd6305;
	mul.lo.s64 	%rd6309, %rd6308, 1099511628211;
	shr.u64 	%rd6310, %rd6302, 16;
	and.b64  	%rd6311, %rd6310, 255;
	xor.b64  	%rd6312, %rd6311, %rd6309;
	mul.lo.s64 	%rd6313, %rd6312, 1099511628211;
	shr.u64 	%rd6314, %rd6302, 24;
	and.b64  	%rd6315, %rd6314, 255;
	xor.b64  	%rd6316, %rd6315, %rd6313;
	mul.lo.s64 	%rd6317, %rd6316, 1099511628211;
	shr.u64 	%rd6318, %rd6302, 32;
	and.b64  	%rd6319, %rd6318, 255;
	xor.b64  	%rd6320, %rd6319, %rd6317;
	mul.lo.s64 	%rd6321, %rd6320, 1099511628211;
	shr.u64 	%rd6322, %rd6302, 40;
	and.b64  	%rd6323, %rd6322, 255;
	xor.b64  	%rd6324, %rd6323, %rd6321;
	mul.lo.s64 	%rd6325, %rd6324, 1099511628211;
	shr.u64 	%rd6326, %rd6302, 48;
	and.b64  	%rd6327, %rd6326, 255;
	xor.b64  	%rd6328, %rd6327, %rd6325;
	mul.lo.s64 	%rd6329, %rd6328, 1099511628211;
	shr.u64 	%rd6330, %rd6302, 56;
	xor.b64  	%rd6331, %rd6330, %rd6329;
	mul.lo.s64 	%rd6332, %rd6331, 1099511628211;
	ld.u64 	%rd6333, [%rd8823];
	and.b64  	%rd6334, %rd6333, 255;
	xor.b64  	%rd6335, %rd6334, %rd6332;
	mul.lo.s64 	%rd6336, %rd6335, 1099511628211;
	shr.u64 	%rd6337, %rd6333, 8;
	and.b64  	%rd6338, %rd6337, 255;
	xor.b64  	%rd6339, %rd6338, %rd6336;
	mul.lo.s64 	%rd6340, %rd6339, 1099511628211;
	shr.u64 	%rd6341, %rd6333, 16;
	and.b64  	%rd6342, %rd6341, 255;
	xor.b64  	%rd6343, %rd6342, %rd6340;
	mul.lo.s64 	%rd6344, %rd6343, 1099511628211;
	shr.u64 	%rd6345, %rd6333, 24;
	and.b64  	%rd6346, %rd6345, 255;
	xor.b64  	%rd6347, %rd6346, %rd6344;
	mul.lo.s64 	%rd6348, %rd6347, 1099511628211;
	shr.u64 	%rd6349, %rd6333, 32;
	and.b64  	%rd6350, %rd6349, 255;
	xor.b64  	%rd6351, %rd6350, %rd6348;
	mul.lo.s64 	%rd6352, %rd6351, 1099511628211;
	shr.u64 	%rd6353, %rd6333, 40;
	and.b64  	%rd6354, %rd6353, 255;
	xor.b64  	%rd6355, %rd6354, %rd6352;
	mul.lo.s64 	%rd6356, %rd6355, 1099511628211;
	shr.u64 	%rd6357, %rd6333, 48;
	and.b64  	%rd6358, %rd6357, 255;
	xor.b64  	%rd6359, %rd6358, %rd6356;
	mul.lo.s64 	%rd6360, %rd6359, 1099511628211;
	shr.u64 	%rd6361, %rd6333, 56;
	xor.b64  	%rd6362, %rd6361, %rd6360;
	mul.lo.s64 	%rd8826, %rd6362, 1099511628211;
	add.s64 	%rd8824, %rd8824, -2;
	add.s64 	%rd8823, %rd8823, 16;
	setp.ne.s64 	%p504, %rd8824, 0;
	@%p504 bra 	$L__BB39_112;
$L__BB39_113:
	and.b64  	%rd6363, %rd1075, 1;
	setp.eq.b64 	%p505, %rd6363, 1;
	not.pred 	%p506, %p505;
	@%p506 bra 	$L__BB39_115;
	shl.b64 	%rd6364, %rd8827, 3;
	add.s64 	%rd6365, %rd8790, %rd6364;
	ld.u64 	%rd6366, [%rd6365];
	and.b64  	%rd6367, %rd6366, 255;
	xor.b64  	%rd6368, %rd6367, %rd8826;
	mul.lo.s64 	%rd6369, %rd6368, 1099511628211;
	shr.u64 	%rd6370, %rd6366, 8;
	and.b64  	%rd6371, %rd6370, 255;
	xor.b64  	%rd6372, %rd6371, %rd6369;
	mul.lo.s64 	%rd6373, %rd6372, 1099511628211;
	shr.u64 	%rd6374, %rd6366, 16;
	and.b64  	%rd6375, %rd6374, 255;
	xor.b64  	%rd6376, %rd6375, %rd6373;
	mul.lo.s64 	%rd6377, %rd6376, 1099511628211;
	shr.u64 	%rd6378, %rd6366, 24;
	and.b64  	%rd6379, %rd6378, 255;
	xor.b64  	%rd6380, %rd6379, %rd6377;
	mul.lo.s64 	%rd6381, %rd6380, 1099511628211;
	shr.u64 	%rd6382, %rd6366, 32;
	and.b64  	%rd6383, %rd6382, 255;
	xor.b64  	%rd6384, %rd6383, %rd6381;
	mul.lo.s64 	%rd6385, %rd6384, 1099511628211;
	shr.u64 	%rd6386, %rd6366, 40;
	and.b64  	%rd6387, %rd6386, 255;
	xor.b64  	%rd6388, %rd6387, %rd6385;
	mul.lo.s64 	%rd6389, %rd6388, 1099511628211;
	shr.u64 	%rd6390, %rd6366, 48;
	and.b64  	%rd6391, %rd6390, 255;
	xor.b64  	%rd6392, %rd6391, %rd6389;
	mul.lo.s64 	%rd6393, %rd6392, 1099511628211;
	shr.u64 	%rd6394, %rd6366, 56;
	xor.b64  	%rd6395, %rd6394, %rd6393;
	mul.lo.s64 	%rd8826, %rd6395, 1099511628211;
$L__BB39_115:
	setp.eq.s64 	%p507, %rd1075, 0;
	mov.b64 	%rd8833, -3750763034362895579;
	@%p507 bra 	$L__BB39_121;
	setp.eq.s64 	%p508, %rd87, 0;
	mov.b64 	%rd8833, -3750763034362895579;
	mov.b64 	%rd8834, 0;
	@%p508 bra 	$L__BB39_119;
	and.b64  	%rd8834, %rd1075, -2;
	add.s64 	%rd8830, %rd8822, 8;
	mov.b64 	%rd8833, -3750763034362895579;
	mov.u64 	%rd8831, %rd8834;
$L__BB39_118:
	ld.u64 	%rd6401, [%rd8830+-8];
	and.b64  	%rd6402, %rd6401, 255;
	xor.b64  	%rd6403, %rd6402, %rd8833;
	mul.lo.s64 	%rd6404, %rd6403, 1099511628211;
	shr.u64 	%rd6405, %rd6401, 8;
	and.b64  	%rd6406, %rd6405, 255;
	xor.b64  	%rd6407, %rd6406, %rd6404;
	mul.lo.s64 	%rd6408, %rd6407, 1099511628211;
	shr.u64 	%rd6409, %rd6401, 16;
	and.b64  	%rd6410, %rd6409, 255;
	xor.b64  	%rd6411, %rd6410, %rd6408;
	mul.lo.s64 	%rd6412, %rd6411, 1099511628211;
	shr.u64 	%rd6413, %rd6401, 24;
	and.b64  	%rd6414, %rd6413, 255;
	xor.b64  	%rd6415, %rd6414, %rd6412;
	mul.lo.s64 	%rd6416, %rd6415, 1099511628211;
	shr.u64 	%rd6417, %rd6401, 32;
	and.b64  	%rd6418, %rd6417, 255;
	xor.b64  	%rd6419, %rd6418, %rd6416;
	mul.lo.s64 	%rd6420, %rd6419, 1099511628211;
	shr.u64 	%rd6421, %rd6401, 40;
	and.b64  	%rd6422, %rd6421, 255;
	xor.b64  	%rd6423, %rd6422, %rd6420;
	mul.lo.s64 	%rd6424, %rd6423, 1099511628211;
	shr.u64 	%rd6425, %rd6401, 48;
	and.b64  	%rd6426, %rd6425, 255;
	xor.b64  	%rd6427, %rd6426, %rd6424;
	mul.lo.s64 	%rd6428, %rd6427, 1099511628211;
	shr.u64 	%rd6429, %rd6401, 56;
	xor.b64  	%rd6430, %rd6429, %rd6428;
	mul.lo.s64 	%rd6431, %rd6430, 1099511628211;
	ld.u64 	%rd6432, [%rd8830];
	and.b64  	%rd6433, %rd6432, 255;
	xor.b64  	%rd6434, %rd6433, %rd6431;
	mul.lo.s64 	%rd6435, %rd6434, 1099511628211;
	shr.u64 	%rd6436, %rd6432, 8;
	and.b64  	%rd6437, %rd6436, 255;
	xor.b64  	%rd6438, %rd6437, %rd6435;
	mul.lo.s64 	%rd6439, %rd6438, 1099511628211;
	shr.u64 	%rd6440, %rd6432, 16;
	and.b64  	%rd6441, %rd6440, 255;
	xor.b64  	%rd6442, %rd6441, %rd6439;
	mul.lo.s64 	%rd6443, %rd6442, 1099511628211;
	shr.u64 	%rd6444, %rd6432, 24;
	and.b64  	%rd6445, %rd6444, 255;
	xor.b64  	%rd6446, %rd6445, %rd6443;
	mul.lo.s64 	%rd6447, %rd6446, 1099511628211;
	shr.u64 	%rd6448, %rd6432, 32;
	and.b64  	%rd6449, %rd6448, 255;
	xor.b64  	%rd6450, %rd6449, %rd6447;
	mul.lo.s64 	%rd6451, %rd6450, 1099511628211;
	shr.u64 	%rd6452, %rd6432, 40;
	and.b64  	%rd6453, %rd6452, 255;
	xor.b64  	%rd6454, %rd6453, %rd6451;
	mul.lo.s64 	%rd6455, %rd6454, 1099511628211;
	shr.u64 	%rd6456, %rd6432, 48;
	and.b64  	%rd6457, %rd6456, 255;
	xor.b64  	%rd6458, %rd6457, %rd6455;
	mul.lo.s64 	%rd6459, %rd6458, 1099511628211;
	shr.u64 	%rd6460, %rd6432, 56;
	xor.b64  	%rd6461, %rd6460, %rd6459;
	mul.lo.s64 	%rd8833, %rd6461, 1099511628211;
	add.s64 	%rd8831, %rd8831, -2;
	add.s64 	%rd8830, %rd8830, 16;
	setp.ne.s64 	%p509, %rd8831, 0;
	@%p509 bra 	$L__BB39_118;
$L__BB39_119:
	and.b64  	%rd6462, %rd1075, 1;
	setp.eq.b64 	%p510, %rd6462, 1;
	not.pred 	%p511, %p510;
	@%p511 bra 	$L__BB39_121;
	shl.b64 	%rd6463, %rd8834, 3;
	add.s64 	%rd6464, %rd8822, %rd6463;
	ld.u64 	%rd6465, [%rd6464];
	and.b64  	%rd6466, %rd6465, 255;
	xor.b64  	%rd6467, %rd6466, %rd8833;
	mul.lo.s64 	%rd6468, %rd6467, 1099511628211;
	shr.u64 	%rd6469, %rd6465, 8;
	and.b64  	%rd6470, %rd6469, 255;
	xor.b64  	%rd6471, %rd6470, %rd6468;
	mul.lo.s64 	%rd6472, %rd6471, 1099511628211;
	shr.u64 	%rd6473, %rd6465, 16;
	and.b64  	%rd6474, %rd6473, 255;
	xor.b64  	%rd6475, %rd6474, %rd6472;
	mul.lo.s64 	%rd6476, %rd6475, 1099511628211;
	shr.u64 	%rd6477, %rd6465, 24;
	and.b64  	%rd6478, %rd6477, 255;
	xor.b64  	%rd6479, %rd6478, %rd6476;
	mul.lo.s64 	%rd6480, %rd6479, 1099511628211;
	shr.u64 	%rd6481, %rd6465, 32;
	and.b64  	%rd6482, %rd6481, 255;
	xor.b64  	%rd6483, %rd6482, %rd6480;
	mul.lo.s64 	%rd6484, %rd6483, 1099511628211;
	shr.u64 	%rd6485, %rd6465, 40;
	and.b64  	%rd6486, %rd6485, 255;
	xor.b64  	%rd6487, %rd6486, %rd6484;
	mul.lo.s64 	%rd6488, %rd6487, 1099511628211;
	shr.u64 	%rd6489, %rd6465, 48;
	and.b64  	%rd6490, %rd6489, 255;
	xor.b64  	%rd6491, %rd6490, %rd6488;
	mul.lo.s64 	%rd6492, %rd6491, 1099511628211;
	shr.u64 	%rd6493, %rd6465, 56;
	xor.b64  	%rd6494, %rd6493, %rd6492;
	mul.lo.s64 	%rd8833, %rd6494, 1099511628211;
$L__BB39_121:
	setp.eq.s64 	%p512, %rd8826, %rd8833;
	@%p512 bra 	$L__BB39_135;
	setp.eq.s64 	%p513, %rd1075, 0;
	mov.b64 	%rd8840, -3750763034362895579;
	@%p513 bra 	$L__BB39_128;
	setp.eq.s64 	%p514, %rd87, 0;
	mov.b64 	%rd8840, -3750763034362895579;
	mov.b64 	%rd8841, 0;
	@%p514 bra 	$L__BB39_126;
	and.b64  	%rd8841, %rd1075, -2;
	add.s64 	%rd8837, %rd8790, 8;
	mov.b64 	%rd8840, -3750763034362895579;
	mov.u64 	%rd8838, %rd8841;
$L__BB39_125:
	ld.u64 	%rd6500, [%rd8837+-8];
	and.b64  	%rd6501, %rd6500, 255;
	xor.b64  	%rd6502, %rd6501, %rd8840;
	mul.lo.s64 	%rd6503, %rd6502, 1099511628211;
	shr.u64 	%rd6504, %rd6500, 8;
	and.b64  	%rd6505, %rd6504, 255;
	xor.b64  	%rd6506, %rd6505, %rd6503;
	mul.lo.s64 	%rd6507, %rd6506, 1099511628211;
	shr.u64 	%rd6508, %rd6500, 16;
	and.b64  	%rd6509, %rd6508, 255;
	xor.b64  	%rd6510, %rd6509, %rd6507;
	mul.lo.s64 	%rd6511, %rd6510, 1099511628211;
	shr.u64 	%rd6512, %rd6500, 24;
	and.b64  	%rd6513, %rd6512, 255;
	xor.b64  	%rd6514, %rd6513, %rd6511;
	mul.lo.s64 	%rd6515, %rd6514, 1099511628211;
	shr.u64 	%rd6516, %rd6500, 32;
	and.b64  	%rd6517, %rd6516, 255;
	xor.b64  	%rd6518, %rd6517, %rd6515;
	mul.lo.s64 	%rd6519, %rd6518, 1099511628211;
	shr.u64 	%rd6520, %rd6500, 40;
	and.b64  	%rd6521, %rd6520, 255;
	xor.b64  	%rd6522, %rd6521, %rd6519;
	mul.lo.s64 	%rd6523, %rd6522, 1099511628211;
	shr.u64 	%rd6524, %rd6500, 48;
	and.b64  	%rd6525, %rd6524, 255;
	xor.b64  	%rd6526, %rd6525, %rd6523;
	mul.lo.s64 	%rd6527, %rd6526, 1099511628211;
	shr.u64 	%rd6528, %rd6500, 56;
	xor.b64  	%rd6529, %rd6528, %rd6527;
	mul.lo.s64 	%rd6530, %rd6529, 1099511628211;
	ld.u64 	%rd6531, [%rd8837];
	and.b64  	%rd6532, %rd6531, 255;
	xor.b64  	%rd6533, %rd6532, %rd6530;
	mul.lo.s64 	%rd6534, %rd6533, 1099511628211;
	shr.u64 	%rd6535, %rd6531, 8;
	and.b64  	%rd6536, %rd6535, 255;
	xor.b64  	%rd6537, %rd6536, %rd6534;
	mul.lo.s64 	%rd6538, %rd6537, 1099511628211;
	shr.u64 	%rd6539, %rd6531, 16;
	and.b64  	%rd6540, %rd6539, 255;
	xor.b64  	%rd6541, %rd6540, %rd6538;
	mul.lo.s64 	%rd6542, %rd6541, 1099511628211;
	shr.u64 	%rd6543, %rd6531, 24;
	and.b64  	%rd6544, %rd6543, 255;
	xor.b64  	%rd6545, %rd6544, %rd6542;
	mul.lo.s64 	%rd6546, %rd6545, 1099511628211;
	shr.u64 	%rd6547, %rd6531, 32;
	and.b64  	%rd6548, %rd6547, 255;
	xor.b64  	%rd6549, %rd6548, %rd6546;
	mul.lo.s64 	%rd6550, %rd6549, 1099511628211;
	shr.u64 	%rd6551, %rd6531, 40;
	and.b64  	%rd6552, %rd6551, 255;
	xor.b64  	%rd6553, %rd6552, %rd6550;
	mul.lo.s64 	%rd6554, %rd6553, 1099511628211;
	shr.u64 	%rd6555, %rd6531, 48;
	and.b64  	%rd6556, %rd6555, 255;
	xor.b64  	%rd6557, %rd6556, %rd6554;
	mul.lo.s64 	%rd6558, %rd6557, 1099511628211;
	shr.u64 	%rd6559, %rd6531, 56;
	xor.b64  	%rd6560, %rd6559, %rd6558;
	mul.lo.s64 	%rd8840, %rd6560, 1099511628211;
	add.s64 	%rd8838, %rd8838, -2;
	add.s64 	%rd8837, %rd8837, 16;
	setp.ne.s64 	%p515, %rd8838, 0;
	@%p515 bra 	$L__BB39_125;
$L__BB39_126:
	and.b64  	%rd6561, %rd1075, 1;
	setp.eq.b64 	%p516, %rd6561, 1;
	not.pred 	%p517, %p516;
	@%p517 bra 	$L__BB39_128;
	shl.b64 	%rd6562, %rd8841, 3;
	add.s64 	%rd6563, %rd8790, %rd6562;
	ld.u64 	%rd6564, [%rd6563];
	and.b64  	%rd6565, %rd6564, 255;
	xor.b64  	%rd6566, %rd6565, %rd8840;
	mul.lo.s64 	%rd6567, %rd6566, 1099511628211;
	shr.u64 	%rd6568, %rd6564, 8;
	and.b64  	%rd6569, %rd6568, 255;
	xor.b64  	%rd6570, %rd6569, %rd6567;
	mul.lo.s64 	%rd6571, %rd6570, 1099511628211;
	shr.u64 	%rd6572, %rd6564, 16;
	and.b64  	%rd6573, %rd6572, 255;
	xor.b64  	%rd6574, %rd6573, %rd6571;
	mul.lo.s64 	%rd6575, %rd6574, 1099511628211;
	shr.u64 	%rd6576, %rd6564, 24;
	and.b64  	%rd6577, %rd6576, 255;
	xor.b64  	%rd6578, %rd6577, %rd6575;
	mul.lo.s64 	%rd6579, %rd6578, 1099511628211;
	shr.u64 	%rd6580, %rd6564, 32;
	and.b64  	%rd6581, %rd6580, 255;
	xor.b64  	%rd6582, %rd6581, %rd6579;
	mul.lo.s64 	%rd6583, %rd6582, 1099511628211;
	shr.u64 	%rd6584, %rd6564, 40;
	and.b64  	%rd6585, %rd6584, 255;
	xor.b64  	%rd6586, %rd6585, %rd6583;
	mul.lo.s64 	%rd6587, %rd6586, 1099511628211;
	shr.u64 	%rd6588, %rd6564, 48;
	and.b64  	%rd6589, %rd6588, 255;
	xor.b64  	%rd6590, %rd6589, %rd6587;
	mul.lo.s64 	%rd6591, %rd6590, 1099511628211;
	shr.u64 	%rd6592, %rd6564, 56;
	xor.b64  	%rd6593, %rd6592, %rd6591;
	mul.lo.s64 	%rd8840, %rd6593, 1099511628211;
$L__BB39_128:
	setp.eq.s64 	%p518, %rd1075, 0;
	mov.b64 	%rd8847, -3750763034362895579;
	@%p518 bra 	$L__BB39_134;
	setp.eq.s64 	%p519, %rd87, 0;
	mov.b64 	%rd8847, -3750763034362895579;
	mov.b64 	%rd8848, 0;
	@%p519 bra 	$L__BB39_132;
	and.b64  	%rd8848, %rd1075, -2;
	add.s64 	%rd8844, %rd8822, 8;
	mov.b64 	%rd8847, -3750763034362895579;
	mov.u64 	%rd8845, %rd8848;
$L__BB39_131:
	ld.u64 	%rd6599, [%rd8844+-8];
	and.b64  	%rd6600, %rd6599, 255;
	xor.b64  	%rd6601, %rd6600, %rd8847;
	mul.lo.s64 	%rd6602, %rd6601, 1099511628211;
	shr.u64 	%rd6603, %rd6599, 8;
	and.b64  	%rd6604, %rd6603, 255;
	xor.b64  	%rd6605, %rd6604, %rd6602;
	mul.lo.s64 	%rd6606, %rd6605, 1099511628211;
	shr.u64 	%rd6607, %rd6599, 16;
	and.b64  	%rd6608, %rd6607, 255;
	xor.b64  	%rd6609, %rd6608, %rd6606;
	mul.lo.s64 	%rd6610, %rd6609, 1099511628211;
	shr.u64 	%rd6611, %rd6599, 24;
	and.b64  	%rd6612, %rd6611, 255;
	xor.b64  	%rd6613, %rd6612, %rd6610;
	mul.lo.s64 	%rd6614, %rd6613, 1099511628211;
	shr.u64 	%rd6615, %rd6599, 32;
	and.b64  	%rd6616, %rd6615, 255;
	xor.b64  	%rd6617, %rd6616, %rd6614;
	mul.lo.s64 	%rd6618, %rd6617, 1099511628211;
	shr.u64 	%rd6619, %rd6599, 40;
	and.b64  	%rd6620, %rd6619, 255;
	xor.b64  	%rd6621, %rd6620, %rd6618;
	mul.lo.s64 	%rd6622, %rd6621, 1099511628211;
	shr.u64 	%rd6623, %rd6599, 48;
	and.b64  	%rd6624, %rd6623, 255;
	xor.b64  	%rd6625, %rd6624, %rd6622;
	mul.lo.s64 	%rd6626, %rd6625, 1099511628211;
	shr.u64 	%rd6627, %rd6599, 56;
	xor.b64  	%rd6628, %rd6627, %rd6626;
	mul.lo.s64 	%rd6629, %rd6628, 1099511628211;
	ld.u64 	%rd6630, [%rd8844];
	and.b64  	%rd6631, %rd6630, 255;
	xor.b64  	%rd6632, %rd6631, %rd6629;
	mul.lo.s64 	%rd6633, %rd6632, 1099511628211;
	shr.u64 	%rd6634, %rd6630, 8;
	and.b64  	%rd6635, %rd6634, 255;
	xor.b64  	%rd6636, %rd6635, %rd6633;
	mul.lo.s64 	%rd6637, %rd6636, 1099511628211;
	shr.u64 	%rd6638, %rd6630, 16;
	and.b64  	%rd6639, %rd6638, 255;
	xor.b64  	%rd6640, %rd6639, %rd6637;
	mul.lo.s64 	%rd6641, %rd6640, 1099511628211;
	shr.u64 	%rd6642, %rd6630, 24;
	and.b64  	%rd6643, %rd6642, 255;
	xor.b64  	%rd6644, %rd6643, %rd6641;
	mul.lo.s64 	%rd6645, %rd6644, 1099511628211;
	shr.u64 	%rd6646, %rd6630, 32;
	and.b64  	%rd6647, %rd6646, 255;
	xor.b64  	%rd6648, %rd6647, %rd6645;
	mul.lo.s64 	%rd6649, %rd6648, 1099511628211;
	shr.u64 	%rd6650, %rd6630, 40;
	and.b64  	%rd6651, %rd6650, 255;
	xor.b64  	%rd6652, %rd6651, %rd6649;
	mul.lo.s64 	%rd6653, %rd6652, 1099511628211;
	shr.u64 	%rd6654, %rd6630, 48;
	and.b64  	%rd6655, %rd6654, 255;
	xor.b64  	%rd6656, %rd6655, %rd6653;
	mul.lo.s64 	%rd6657, %rd6656, 1099511628211;
	shr.u64 	%rd6658, %rd6630, 56;
	xor.b64  	%rd6659, %rd6658, %rd6657;
	mul.lo.s64 	%rd8847, %rd6659, 1099511628211;
	add.s64 	%rd8845, %rd8845, -2;
	add.s64 	%rd8844, %rd8844, 16;
	setp.ne.s64 	%p520, %rd8845, 0;
	@%p520 bra 	$L__BB39_131;
$L__BB39_132:
	and.b64  	%rd6660, %rd1075, 1;
	setp.eq.b64 	%p521, %rd6660, 1;
	not.pred 	%p522, %p521;
	@%p522 bra 	$L__BB39_134;
	shl.b64 	%rd6661, %rd8848, 3;
	add.s64 	%rd6662, %rd8822, %rd6661;
	ld.u64 	%rd6663, [%rd6662];
	and.b64  	%rd6664, %rd6663, 255;
	xor.b64  	%rd6665, %rd6664, %rd8847;
	mul.lo.s64 	%rd6666, %rd6665, 1099511628211;
	shr.u64 	%rd6667, %rd6663, 8;
	and.b64  	%rd6668, %rd6667, 255;
	xor.b64  	%rd6669, %rd6668, %rd6666;
	mul.lo.s64 	%rd6670, %rd6669, 1099511628211;
	shr.u64 	%rd6671, %rd6663, 16;
	and.b64  	%rd6672, %rd6671, 255;
	xor.b64  	%rd6673, %rd6672, %rd6670;
	mul.lo.s64 	%rd6674, %rd6673, 1099511628211;
	shr.u64 	%rd6675, %rd6663, 24;
	and.b64  	%rd6676, %rd6675, 255;
	xor.b64  	%rd6677, %rd6676, %rd6674;
	mul.lo.s64 	%rd6678, %rd6677, 1099511628211;
	shr.u64 	%rd6679, %rd6663, 32;
	and.b64  	%rd6680, %rd6679, 255;
	xor.b64  	%rd6681, %rd6680, %rd6678;
	mul.lo.s64 	%rd6682, %rd6681, 1099511628211;
	shr.u64 	%rd6683, %rd6663, 40;
	and.b64  	%rd6684, %rd6683, 255;
	xor.b64  	%rd6685, %rd6684, %rd6682;
	mul.lo.s64 	%rd6686, %rd6685, 1099511628211;
	shr.u64 	%rd6687, %rd6663, 48;
	and.b64  	%rd6688, %rd6687, 255;
	xor.b64  	%rd6689, %rd6688, %rd6686;
	mul.lo.s64 	%rd6690, %rd6689, 1099511628211;
	shr.u64 	%rd6691, %rd6663, 56;
	xor.b64  	%rd6692, %rd6691, %rd6690;
	mul.lo.s64 	%rd8847, %rd6692, 1099511628211;
$L__BB39_134:
	setp.lt.u64 	%p701, %rd8840, %rd8847;
	bra.uni 	$L__BB39_139;
$L__BB39_135:
	setp.eq.s32 	%p524, %r97, 0;
	mov.pred 	%p701, %p498;
	@%p524 bra 	$L__BB39_139;
	mov.b64 	%rd8851, 0;
	cvt.s64.s32 	%rd6697, %r97;
$L__BB39_137:
	shl.b64 	%rd6694, %rd8851, 3;
	add.s64 	%rd6695, %rd8790, %rd6694;
	ld.u64 	%rd263, [%rd6695];
	add.s64 	%rd6696, %rd8822, %rd6694;
	ld.u64 	%rd264, [%rd6696];
	setp.lt.u64 	%p526, %rd263, %rd264;
	mov.pred 	%p701, %p500;
	@%p526 bra 	$L__BB39_139;
	setp.le.u64 	%p528, %rd263, %rd264;
	add.s64 	%rd8851, %rd8851, 1;
	setp.lt.u64 	%p529, %rd8851, %rd6697;
	and.pred  	%p530, %p528, %p529;
	mov.pred 	%p701, %p498;
	@%p530 bra 	$L__BB39_137;
$L__BB39_139:
	selp.b64 	%rd266, %rd8790, %rd8822, %p701;
	selp.u32 	%r372, 1, 0, %p701;
	add.s32 	%r25, %r23, %r372;
	not.pred 	%p531, %p701;
	selp.u32 	%r373, 1, 0, %p531;
	add.s32 	%r26, %r24, %r373;
	@%p701 bra 	$L__BB39_141;
	shl.b32 	%r374, %r26, 3;
	mov.u32 	%r375, _ZZN3cub18CUB_300001_SM_10006detail10merge_sort26DeviceMergeSortMergeKernelINS2_10policy_hubIPPyE9Policy600ES6_PNS0_8NullTypeES6_SA_m18tuple_indexed_lessS5_S9_EEvbT2_T3_T4_PT6_PT7_T5_PSE_SE_NS1_7vsmem_tEE19static_temp_storage;
	add.s32 	%r376, %r375, %r374;
	ld.shared.u64 	%rd8822, [%r376];
	bra.uni 	$L__BB39_142;
$L__BB39_141:
	shl.b32 	%r377, %r25, 3;
	mov.u32 	%r378, _ZZN3cub18CUB_300001_SM_10006detail10merge_sort26DeviceMergeSortMergeKernelINS2_10policy_hubIPPyE9Policy600ES6_PNS0_8NullTypeES6_SA_m18tuple_indexed_lessS5_S9_EEvbT2_T3_T4_PT6_PT7_T5_PSE_SE_NS1_7vsmem_tEE19static_temp_storage;
	add.s32 	%r379, %r378, %r377;
	ld.shared.u64 	%rd8790, [%r379];
$L__BB39_142:
	setp.ge.s32 	%p533, %r25, %r5;
	mov.pred 	%p532, 0;
	mov.pred 	%p702, %p532;
	@%p533 bra 	$L__BB39_174;
	setp.ge.s32 	%p535, %r26, %r3;
	mov.pred 	%p534, -1;
	mov.pred 	%p702, %p534;
	@%p535 bra 	$L__BB39_174;
	setp.eq.s64 	%p536, %rd1075, 0;
	mov.b64 	%rd8857, -3750763034362895579;
	@%p536 bra 	$L__BB39_150;
	setp.eq.s64 	%p537, %rd87, 0;
	mov.b64 	%rd8857, -3750763034362895579;
	mov.b64 	%rd8858, 0;
	@%p537 bra 	$L__BB39_148;
	and.b64  	%rd8858, %rd1075, -2;
	add.s64 	%rd8854, %rd8790, 8;
	mov.b64 	%rd8857, -3750763034362895579;
	mov.u64 	%rd8855, %rd8858;
$L__BB39_147:
	ld.u64 	%rd6703, [%rd8854+-8];
	and.b64  	%rd6704, %rd6703, 255;
	xor.b64  	%rd6705, %rd6704, %rd8857;
	mul.lo.s64 	%rd6706, %rd6705, 1099511628211;
	shr.u64 	%rd6707, %rd6703, 8;
	and.b64  	%rd6708, %rd6707, 255;
	xor.b64  	%rd6709, %rd6708, %rd6706;
	mul.lo.s64 	%rd6710, %rd6709, 1099511628211;
	shr.u64 	%rd6711, %rd6703, 16;
	and.b64  	%rd6712, %rd6711, 255;
	xor.b64  	%rd6713, %rd6712, %rd6710;
	mul.lo.s64 	%rd6714, %rd6713, 1099511628211;
	shr.u64 	%rd6715, %rd6703, 24;
	and.b64  	%rd6716, %rd6715, 255;
	xor.b64  	%rd6717, %rd6716, %rd6714;
	mul.lo.s64 	%rd6718, %rd6717, 1099511628211;
	shr.u64 	%rd6719, %rd6703, 32;
	and.b64  	%rd6720, %rd6719, 255;
	xor.b64  	%rd6721, %rd6720, %rd6718;
	mul.lo.s64 	%rd6722, %rd6721, 1099511628211;
	shr.u64 	%rd6723, %rd6703, 40;
	and.b64  	%rd6724, %rd6723, 255;
	xor.b64  	%rd6725, %rd6724, %rd6722;
	mul.lo.s64 	%rd6726, %rd6725, 1099511628211;
	shr.u64 	%rd6727, %rd6703, 48;
	and.b64  	%rd6728, %rd6727, 255;
	xor.b64  	%rd6729, %rd6728, %rd6726;
	mul.lo.s64 	%rd6730, %rd6729, 1099511628211;
	shr.u64 	%rd6731, %rd6703, 56;
	xor.b64  	%rd6732, %rd6731, %rd6730;
	mul.lo.s64 	%rd6733, %rd6732, 1099511628211;
	ld.u64 	%rd6734, [%rd8854];
	and.b64  	%rd6735, %rd6734, 255;
	xor.b64  	%rd6736, %rd6735, %rd6733;
	mul.lo.s64 	%rd6737, %rd6736, 1099511628211;
	shr.u64 	%rd6738, %rd6734, 8;
	and.b64  	%rd6739, %rd6738, 255;
	xor.b64  	%rd6740, %rd6739, %rd6737;
	mul.lo.s64 	%rd6741, %rd6740, 1099511628211;
	shr.u64 	%rd6742, %rd6734, 16;
	and.b64  	%rd6743, %rd6742, 255;
	xor.b64  	%rd6744, %rd6743, %rd6741;
	mul.lo.s64 	%rd6745, %rd6744, 1099511628211;
	shr.u64 	%rd6746, %rd6734, 24;
	and.b64  	%rd6747, %rd6746, 255;
	xor.b64  	%rd6748, %rd6747, %rd6745;
	mul.lo.s64 	%rd6749, %rd6748, 1099511628211;
	shr.u64 	%rd6750, %rd6734, 32;
	and.b64  	%rd6751, %rd6750, 255;
	xor.b64  	%rd6752, %rd6751, %rd6749;
	mul.lo.s64 	%rd6753, %rd6752, 1099511628211;
	shr.u64 	%rd6754, %rd6734, 40;
	and.b64  	%rd6755, %rd6754, 255;
	xor.b64  	%rd6756, %rd6755, %rd6753;
	mul.lo.s64 	%rd6757, %rd6756, 1099511628211;
	shr.u64 	%rd6758, %rd6734, 48;
	and.b64  	%rd6759, %rd6758, 255;
	xor.b64  	%rd6760, %rd6759, %rd6757;
	mul.lo.s64 	%rd6761, %rd6760, 1099511628211;
	shr.u64 	%rd6762, %rd6734, 56;
	xor.b64  	%rd6763, %rd6762, %rd6761;
	mul.lo.s64 	%rd8857, %rd6763, 1099511628211;
	add.s64 	%rd8855, %rd8855, -2;
	add.s64 	%rd8854, %rd8854, 16;
	setp.ne.s64 	%p538, %rd8855, 0;
	@%p538 bra 	$L__BB39_147;
$L__BB39_148:
	and.b64  	%rd6764, %rd1075, 1;
	setp.eq.b64 	%p539, %rd6764, 1;
	not.pred 	%p540, %p539;
	@%p540 bra 	$L__BB39_150;
	shl.b64 	%rd6765, %rd8858, 3;
	add.s64 	%rd6766, %rd8790, %rd6765;
	ld.u64 	%rd6767, [%rd6766];
	and.b64  	%rd6768, %rd6767, 255;
	xor.b64  	%rd6769, %rd6768, %rd8857;
	mul.lo.s64 	%rd6770, %rd6769, 1099511628211;
	shr.u64 	%rd6771, %rd6767, 8;
	and.b64  	%rd6772, %rd6771, 255;
	xor.b64  	%rd6773, %rd6772, %rd6770;
	mul.lo.s64 	%rd6774, %rd6773, 1099511628211;
	shr.u64 	%rd6775, %rd6767, 16;
	and.b64  	%rd6776, %rd6775, 255;
	xor.b64  	%rd6777, %rd6776, %rd6774;
	mul.lo.s64 	%rd6778, %rd6777, 1099511628211;
	shr.u64 	%rd6779, %rd6767, 24;
	and.b64  	%rd6780, %rd6779, 255;
	xor.b64  	%rd6781, %rd6780, %rd6778;
	mul.lo.s64 	%rd6782, %rd6781, 1099511628211;
	shr.u64 	%rd6783, %rd6767, 32;
	and.b64  	%rd6784, %rd6783, 255;
	xor.b64  	%rd6785, %rd6784, %rd6782;
	mul.lo.s64 	%rd6786, %rd6785, 1099511628211;
	shr.u64 	%rd6787, %rd6767, 40;
	and.b64  	%rd6788, %rd6787, 255;
	xor.b64  	%rd6789, %rd6788, %rd6786;
	mul.lo.s64 	%rd6790, %rd6789, 1099511628211;
	shr.u64 	%rd6791, %rd6767, 48;
	and.b64  	%rd6792, %rd6791, 255;
	xor.b64  	%rd6793, %rd6792, %rd6790;
	mul.lo.s64 	%rd6794, %rd6793, 1099511628211;
	shr.u64 	%rd6795, %rd6767, 56;
	xor.b64  	%rd6796, %rd6795, %rd6794;
	mul.lo.s64 	%rd8857, %rd6796, 1099511628211;
$L__BB39_150:
	setp.eq.s64 	%p541, %rd1075, 0;
	mov.b64 	%rd8864, -3750763034362895579;
	@%p541 bra 	$L__BB39_156;
	setp.eq.s64 	%p542, %rd87, 0;
	mov.b64 	%rd8864, -3750763034362895579;
	mov.b64 	%rd8865, 0;
	@%p542 bra 	$L__BB39_154;
	and.b64  	%rd8865, %rd1075, -2;
	add.s64 	%rd8861, %rd8822, 8;
	mov.b64 	%rd8864, -3750763034362895579;
	mov.u64 	%rd8862, %rd8865;
$L__BB39_153:
	ld.u64 	%rd6802, [%rd8861+-8];
	and.b64  	%rd6803, %rd6802, 255;
	xor.b64  	%rd6804, %rd6803, %rd8864;
	mul.lo.s64 	%rd6805, %rd6804, 1099511628211;
	shr.u64 	%rd6806, %rd6802, 8;
	and.b64  	%rd6807, %rd6806, 255;
	xor.b64  	%rd6808, %rd6807, %rd6805;
	mul.lo.s64 	%rd6809, %rd6808, 1099511628211;
	shr.u64 	%rd6810, %rd6802, 16;
	and.b64  	%rd6811, %rd6810, 255;
	xor.b64  	%rd6812, %rd6811, %rd6809;
	mul.lo.s64 	%rd6813, %rd6812, 1099511628211;
	shr.u64 	%rd6814, %rd6802, 24;
	and.b64  	%rd6815, %rd6814, 255;
	xor.b64  	%rd6816, %rd6815, %rd6813;
	mul.lo.s64 	%rd6817, %rd6816, 1099511628211;
	shr.u64 	%rd6818, %rd6802, 32;
	and.b64  	%rd6819, %rd6818, 255;
	xor.b64  	%rd6820, %rd6819, %rd6817;
	mul.lo.s64 	%rd6821, %rd6820, 1099511628211;
	shr.u64 	%rd6822, %rd6802, 40;
	and.b64  	%rd6823, %rd6822, 255;
	xor.b64  	%rd6824, %rd6823, %rd6821;
	mul.lo.s64 	%rd6825, %rd6824, 1099511628211;
	shr.u64 	%rd6826, %rd6802, 48;
	and.b64  	%rd6827, %rd6826, 255;
	xor.b64  	%rd6828, %rd6827, %rd6825;
	mul.lo.s64 	%rd6829, %rd6828, 1099511628211;
	shr.u64 	%rd6830, %rd6802, 56;
	xor.b64  	%rd6831, %rd6830, %rd6829;
	mul.lo.s64 	%rd6832, %rd6831, 1099511628211;
	ld.u64 	%rd6833, [%rd8861];
	and.b64  	%rd6834, %rd6833, 255;
	xor.b64  	%rd6835, %rd6834, %rd6832;
	mul.lo.s64 	%rd6836, %rd6835, 1099511628211;
	shr.u64 	%rd6837, %rd6833, 8;
	and.b64  	%rd6838, %rd6837, 255;
	xor.b64  	%rd6839, %rd6838, %rd6836;
	mul.lo.s64 	%rd6840, %rd6839, 1099511628211;
	shr.u64 	%rd6841, %rd6833, 16;
	and.b64  	%rd6842, %rd6841, 255;
	xor.b64  	%rd6843, %rd6842, %rd6840;
	mul.lo.s64 	%rd6844, %rd6843, 1099511628211;
	shr.u64 	%rd6845, %rd6833, 24;
	and.b64  	%rd6846, %rd6845, 255;
	xor.b64  	%rd6847, %rd6846, %rd6844;
	mul.lo.s64 	%rd6848, %rd6847, 1099511628211;
	shr.u64 	%rd6849, %rd6833, 32;
	and.b64  	%rd6850, %rd6849, 255;
	xor.b64  	%rd6851, %rd6850, %rd6848;
	mul.lo.s64 	%rd6852, %rd6851, 1099511628211;
	shr.u64 	%rd6853, %rd6833, 40;
	and.b64  	%rd6854, %rd6853, 255;
	xor.b64  	%rd6855, %rd6854, %rd6852;
	mul.lo.s64 	%rd6856, %rd6855, 1099511628211;
	shr.u64 	%rd6857, %rd6833, 48;
	and.b64  	%rd6858, %rd6857, 255;
	xor.b64  	%rd6859, %rd6858, %rd6856;
	mul.lo.s64 	%rd6860, %rd6859, 1099511628211;
	shr.u64 	%rd6861, %rd6833, 56;
	xor.b64  	%rd6862, %rd6861, %rd6860;
	mul.lo.s64 	%rd8864, %rd6862, 1099511628211;
	add.s64 	%rd8862, %rd8862, -2;
	add.s64 	%rd8861, %rd8861, 16;
	setp.ne.s64 	%p543, %rd8862, 0;
	@%p543 bra 	$L__BB39_153;
$L__BB39_154:
	and.b64  	%rd6863, %rd1075, 1;
	setp.eq.b64 	%p544, %rd6863, 1;
	not.pred 	%p545, %p544;
	@%p545 bra 	$L__BB39_156;
	shl.b64 	%rd6864, %rd8865, 3;
	add.s64 	%rd6865, %rd8822, %rd6864;
	ld.u64 	%rd6866, [%rd6865];
	and.b64  	%rd6867, %rd6866, 255;
	xor.b64  	%rd6868, %rd6867, %rd8864;
	mul.lo.s64 	%rd6869, %rd6868, 1099511628211;
	shr.u64 	%rd6870, %rd6866, 8;
	and.b64  	%rd6871, %rd6870, 255;
	xor.b64  	%rd6872, %rd6871, %rd6869;
	mul.lo.s64 	%rd6873, %rd6872, 1099511628211;
	shr.u64 	%rd6874, %rd6866, 16;
	and.b64  	%rd6875, %rd6874, 255;
	xor.b64  	%rd6876, %rd6875, %rd6873;
	mul.lo.s64 	%rd6877, %rd6876, 1099511628211;
	shr.u64 	%rd6878, %rd6866, 24;
	and.b64  	%rd6879, %rd6878, 255;
	xor.b64  	%rd6880, %rd6879, %rd6877;
	mul.lo.s64 	%rd6881, %rd6880, 1099511628211;
	shr.u64 	%rd6882, %rd6866, 32;
	and.b64  	%rd6883, %rd6882, 255;
	xor.b64  	%rd6884, %rd6883, %rd6881;
	mul.lo.s64 	%rd6885, %rd6884, 1099511628211;
	shr.u64 	%rd6886, %rd6866, 40;
	and.b64  	%rd6887, %rd6886, 255;
	xor.b64  	%rd6888, %rd6887, %rd6885;
	mul.lo.s64 	%rd6889, %rd6888, 1099511628211;
	shr.u64 	%rd6890, %rd6866, 48;
	and.b64  	%rd6891, %rd6890, 255;
	xor.b64  	%rd6892, %rd6891, %rd6889;
	mul.lo.s64 	%rd6893, %rd6892, 1099511628211;
	shr.u64 	%rd6894, %rd6866, 56;
	xor.b64  	%rd6895, %rd6894, %rd6893;
	mul.lo.s64 	%rd8864, %rd6895, 1099511628211;
$L__BB39_156:
	setp.eq.s64 	%p546, %rd8857, %rd8864;
	@%p546 bra 	$L__BB39_170;
	setp.eq.s64 	%p547, %rd1075, 0;
	mov.b64 	%rd8871, -3750763034362895579;
	@%p547 bra 	$L__BB39_163;
	setp.eq.s64 	%p548, %rd87, 0;
	mov.b64 	%rd8871, -3750763034362895579;
	mov.b64 	%rd8872, 0;
	@%p548 bra 	$L__BB39_161;
	and.b64  	%rd8872, %rd1075, -2;
	add.s64 	%rd8868, %rd8790, 8;
	mov.b64 	%rd8871, -3750763034362895579;
	mov.u64 	%rd8869, %rd8872;
$L__BB39_160:
	ld.u64 	%rd6901, [%rd8868+-8];
	and.b64  	%rd6902, %rd6901, 255;
	xor.b64  	%rd6903, %rd6902, %rd8871;
	mul.lo.s64 	%rd6904, %rd6903, 1099511628211;
	shr.u64 	%rd6905, %rd6901, 8;
	and.b64  	%rd6906, %rd6905, 255;
	xor.b64  	%rd6907, %rd6906, %rd6904;
	mul.lo.s64 	%rd6908, %rd6907, 1099511628211;
	shr.u64 	%rd6909, %rd6901, 16;
	and.b64  	%rd6910, %rd6909, 255;
	xor.b64  	%rd6911, %rd6910, %rd6908;
	mul.lo.s64 	%rd6912, %rd6911, 1099511628211;
	shr.u64 	%rd6913, %rd6901, 24;
	and.b64  	%rd6914, %rd6913, 255;
	xor.b64  	%rd6915, %rd6914, %rd6912;
	mul.lo.s64 	%rd6916, %rd6915, 1099511628211;
	shr.u64 	%rd6917, %rd6901, 32;
	and.b64  	%rd6918, %rd6917, 255;
	xor.b64  	%rd6919, %rd6918, %rd6916;
	mul.lo.s64 	%rd6920, %rd6919, 1099511628211;
	shr.u64 	%rd6921, %rd6901, 40;
	and.b64  	%rd6922, %rd6921, 255;
	xor.b64  	%rd6923, %rd6922, %rd6920;
	mul.lo.s64 	%rd6924, %rd6923, 1099511628211;
	shr.u64 	%rd6925, %rd6901, 48;
	and.b64  	%rd6926, %rd6925, 255;
	xor.b64  	%rd6927, %rd6926, %rd6924;
	mul.lo.s64 	%rd6928, %rd6927, 1099511628211;
	shr.u64 	%rd6929, %rd6901, 56;
	xor.b64  	%rd6930, %rd6929, %rd6928;
	mul.lo.s64 	%rd6931, %rd6930, 1099511628211;
	ld.u64 	%rd6932, [%rd8868];
	and.b64  	%rd6933, %rd6932, 255;
	xor.b64  	%rd6934, %rd6933, %rd6931;
	mul.lo.s64 	%rd6935, %rd6934, 1099511628211;
	shr.u64 	%rd6936, %rd6932, 8;
	and.b64  	%rd6937, %rd6936, 255;
	xor.b64  	%rd6938, %rd6937, %rd6935;
	mul.lo.s64 	%rd6939, %rd6938, 1099511628211;
	shr.u64 	%rd6940, %rd6932, 16;
	and.b64  	%rd6941, %rd6940, 255;
	xor.b64  	%rd6942, %rd6941, %rd6939;
	mul.lo.s64 	%rd6943, %rd6942, 1099511628211;
	shr.u64 	%rd6944, %rd6932, 24;
	and.b64  	%rd6945, %rd6944, 255;
	xor.b64  	%rd6946, %rd6945, %rd6943;
	mul.lo.s64 	%rd6947, %rd6946, 1099511628211;
	shr.u64 	%rd6948, %rd6932, 32;
	and.b64  	%rd6949, %rd6948, 255;
	xor.b64  	%rd6950, %rd6949, %rd6947;
	mul.lo.s64 	%rd6951, %rd6950, 1099511628211;
	shr.u64 	%rd6952, %rd6932, 40;
	and.b64  	%rd6953, %rd6952, 255;
	xor.b64  	%rd6954, %rd6953, %rd6951;
	mul.lo.s64 	%rd6955, %rd6954, 1099511628211;
	shr.u64 	%rd6956, %rd6932, 48;
	and.b64  	%rd6957, %rd6956, 255;
	xor.b64  	%rd6958, %rd6957, %rd6955;
	mul.lo.s64 	%rd6959, %rd6958, 1099511628211;
	shr.u64 	%rd6960, %rd6932, 56;
	xor.b64  	%rd6961, %rd6960, %rd6959;
	mul.lo.s64 	%rd8871, %rd6961, 1099511628211;
	add.s64 	%rd8869, %rd8869, -2;
	add.s64 	%rd8868, %rd8868, 16;
	setp.ne.s64 	%p549, %rd8869, 0;
	@%p549 bra 	$L__BB39_160;
$L__BB39_161:
	and.b64  	%rd6962, %rd1075, 1;
	setp.eq.b64 	%p550, %rd6962, 1;
	not.pred 	%p551, %p550;
	@%p551 bra 	$L__BB39_163;
	shl.b64 	%rd6963, %rd8872, 3;
	add.s64 	%rd6964, %rd8790, %rd6963;
	ld.u64 	%rd6965, [%rd6964];
	and.b64  	%rd6966, %rd6965, 255;
	xor.b64  	%rd6967, %rd6966, %rd8871;
	mul.lo.s64 	%rd6968, %rd6967, 1099511628211;
	shr.u64 	%rd6969, %rd6965, 8;
	and.b64  	%rd6970, %rd6969, 255;
	xor.b64  	%rd6971, %rd6970, %rd6968;
	mul.lo.s64 	%rd6972, %rd6971, 1099511628211;
	shr.u64 	%rd6973, %rd6965, 16;
	and.b64  	%rd6974, %rd6973, 255;
	xor.b64  	%rd6975, %rd6974, %rd6972;
	mul.lo.s64 	%rd6976, %rd6975, 1099511628211;
	shr.u64 	%rd6977, %rd6965, 24;
	and.b64  	%rd6978, %rd6977, 255;
	xor.b64  	%rd6979, %rd6978, %rd6976;
	mul.lo.s64 	%rd6980, %rd6979, 1099511628211;
	shr.u64 	%rd6981, %rd6965, 32;
	and.b64  	%rd6982, %rd6981, 255;
	xor.b64  	%rd6983, %rd6982, %rd6980;
	mul.lo.s64 	%rd6984, %rd6983, 1099511628211;
	shr.u64 	%rd6985, %rd6965, 40;
	and.b64  	%rd6986, %rd6985, 255;
	xor.b64  	%rd6987, %rd6986, %rd6984;
	mul.lo.s64 	%rd6988, %rd6987, 1099511628211;
	shr.u64 	%rd6989, %rd6965, 48;
	and.b64  	%rd6990, %rd6989, 255;
	xor.b64  	%rd6991, %rd6990, %rd6988;
	mul.lo.s64 	%rd6992, %rd6991, 1099511628211;
	shr.u64 	%rd6993, %rd6965, 56;
	xor.b64  	%rd6994, %rd6993, %rd6992;
	mul.lo.s64 	%rd8871, %rd6994, 1099511628211;
$L__BB39_163:
	setp.eq.s64 	%p552, %rd1075, 0;
	mov.b64 	%rd8878, -3750763034362895579;
	@%p552 bra 	$L__BB39_169;
	setp.eq.s64 	%p553, %rd87, 0;
	mov.b64 	%rd8878, -3750763034362895579;
	mov.b64 	%rd8879, 0;
	@%p553 bra 	$L__BB39_167;
	and.b64  	%rd8879, %rd1075, -2;
	add.s64 	%rd8875, %rd8822, 8;
	mov.b64 	%rd8878, -3750763034362895579;
	mov.u64 	%rd8876, %rd8879;
$L__BB39_166:
	ld.u64 	%rd7000, [%rd8875+-8];
	and.b64  	%rd7001, %rd7000, 255;
	xor.b64  	%rd7002, %rd7001, %rd8878;
	mul.lo.s64 	%rd7003, %rd7002, 1099511628211;
	shr.u64 	%rd7004, %rd7000, 8;
	and.b64  	%rd7005, %rd7004, 255;
	xor.b64  	%rd7006, %rd7005, %rd7003;
	mul.lo.s64 	%rd7007, %rd7006, 1099511628211;
	shr.u64 	%rd7008, %rd7000, 16;
	and.b64  	%rd7009, %rd7008, 255;
	xor.b64  	%rd7010, %rd7009, %rd7007;
	mul.lo.s64 	%rd7011, %rd7010, 1099511628211;
	shr.u64 	%rd7012, %rd7000, 24;
	and.b64  	%rd7013, %rd7012, 255;
	xor.b64  	%rd7014, %rd7013, %rd7011;
	mul.lo.s64 	%rd7015, %rd7014, 1099511628211;
	shr.u64 	%rd7016, %rd7000, 32;
	and.b64  	%rd7017, %rd7016, 255;
	xor.b64  	%rd7018, %rd7017, %rd7015;
	mul.lo.s64 	%rd7019, %rd7018, 1099511628211;
	shr.u64 	%rd7020, %rd7000, 40;
	and.b64  	%rd7021, %rd7020, 255;
	xor.b64  	%rd7022, %rd7021, %rd7019;
	mul.lo.s64 	%rd7023, %rd7022, 1099511628211;
	shr.u64 	%rd7024, %rd7000, 48;
	and.b64  	%rd7025, %rd7024, 255;
	xor.b64  	%rd7026, %rd7025, %rd7023;
	mul.lo.s64 	%rd7027, %rd7026, 1099511628211;
	shr.u64 	%rd7028, %rd7000, 56;
	xor.b64  	%rd7029, %rd7028, %rd7027;
	mul.lo.s64 	%rd7030, %rd7029, 1099511628211;
	ld.u64 	%rd7031, [%rd8875];
	and.b64  	%rd7032, %rd7031, 255;
	xor.b64  	%rd7033, %rd7032, %rd7030;
	mul.lo.s64 	%rd7034, %rd7033, 1099511628211;
	shr.u64 	%rd7035, %rd7031, 8;
	and.b64  	%rd7036, %rd7035, 255;
	xor.b64  	%rd7037, %rd7036, %rd7034;
	mul.lo.s64 	%rd7038, %rd7037, 1099511628211;
	shr.u64 	%rd7039, %rd7031, 16;
	and.b64  	%rd7040, %rd7039, 255;
	xor.b64  	%rd7041, %rd7040, %rd7038;
	mul.lo.s64 	%rd7042, %rd7041, 1099511628211;
	shr.u64 	%rd7043, %rd7031, 24;
	and.b64  	%rd7044, %rd7043, 255;
	xor.b64  	%rd7045, %rd7044, %rd7042;
	mul.lo.s64 	%rd7046, %rd7045, 1099511628211;
	shr.u64 	%rd7047, %rd7031, 32;
	and.b64  	%rd7048, %rd7047, 255;
	xor.b64  	%rd7049, %rd7048, %rd7046;
	mul.lo.s64 	%rd7050, %rd7049, 1099511628211;
	shr.u64 	%rd7051, %rd7031, 40;
	and.b64  	%rd7052, %rd7051, 255;
	xor.b64  	%rd7053, %rd7052, %rd7050;
	mul.lo.s64 	%rd7054, %rd7053, 1099511628211;
	shr.u64 	%rd7055, %rd7031, 48;
	and.b64  	%rd7056, %rd7055, 255;
	xor.b64  	%rd7057, %rd7056, %rd7054;
	mul.lo.s64 	%rd7058, %rd7057, 1099511628211;
	shr.u64 	%rd7059, %rd7031, 56;
	xor.b64  	%rd7060, %rd7059, %rd7058;
	mul.lo.s64 	%rd8878, %rd7060, 1099511628211;
	add.s64 	%rd8876, %rd8876, -2;
	add.s64 	%rd8875, %rd8875, 16;
	setp.ne.s64 	%p554, %rd8876, 0;
	@%p554 bra 	$L__BB39_166;
$L__BB39_167:
	and.b64  	%rd7061, %rd1075, 1;
	setp.eq.b64 	%p555, %rd7061, 1;
	not.pred 	%p556, %p555;
	@%p556 bra 	$L__BB39_169;
	shl.b64 	%rd7062, %rd8879, 3;
	add.s64 	%rd7063, %rd8822, %rd7062;
	ld.u64 	%rd7064, [%rd7063];
	and.b64  	%rd7065, %rd7064, 255;
	xor.b64  	%rd7066, %rd7065, %rd8878;
	mul.lo.s64 	%rd7067, %rd7066, 1099511628211;
	shr.u64 	%rd7068, %rd7064, 8;
	and.b64  	%rd7069, %rd7068, 255;
	xor.b64  	%rd7070, %rd7069, %rd7067;
	mul.lo.s64 	%rd7071, %rd7070, 1099511628211;
	shr.u64 	%rd7072, %rd7064, 16;
	and.b64  	%rd7073, %rd7072, 255;
	xor.b64  	%rd7074, %rd7073, %rd7071;
	mul.lo.s64 	%rd7075, %rd7074, 1099511628211;
	shr.u64 	%rd7076, %rd7064, 24;
	and.b64  	%rd7077, %rd7076, 255;
	xor.b64  	%rd7078, %rd7077, %rd7075;
	mul.lo.s64 	%rd7079, %rd7078, 1099511628211;
	shr.u64 	%rd7080, %rd7064, 32;
	and.b64  	%rd7081, %rd7080, 255;
	xor.b64  	%rd7082, %rd7081, %rd7079;
	mul.lo.s64 	%rd7083, %rd7082, 1099511628211;
	shr.u64 	%rd7084, %rd7064, 40;
	and.b64  	%rd7085, %rd7084, 255;
	xor.b64  	%rd7086, %rd7085, %rd7083;
	mul.lo.s64 	%rd7087, %rd7086, 1099511628211;
	shr.u64 	%rd7088, %rd7064, 48;
	and.b64  	%rd7089, %rd7088, 255;
	xor.b64  	%rd7090, %rd7089, %rd7087;
	mul.lo.s64 	%rd7091, %rd7090, 1099511628211;
	shr.u64 	%rd7092, %rd7064, 56;
	xor.b64  	%rd7093, %rd7092, %rd7091;
	mul.lo.s64 	%rd8878, %rd7093, 1099511628211;
$L__BB39_169:
	setp.lt.u64 	%p702, %rd8871, %rd8878;
	bra.uni 	$L__BB39_174;
$L__BB39_170:
	setp.eq.s32 	%p558, %r97, 0;
	mov.pred 	%p702, %p532;
	@%p558 bra 	$L__BB39_174;
	mov.b64 	%rd8882, 0;
	cvt.s64.s32 	%rd7098, %r97;
$L__BB39_172:
	shl.b64 	%rd7095, %rd8882, 3;
	add.s64 	%rd7096, %rd8790, %rd7095;
	ld.u64 	%rd324, [%rd7096];
	add.s64 	%rd7097, %rd8822, %rd7095;
	ld.u64 	%rd325, [%rd7097];
	setp.lt.u64 	%p560, %rd324, %rd325;
	mov.pred 	%p702, %p534;
	@%p560 bra 	$L__BB39_174;
	setp.le.u64 	%p562, %rd324, %rd325;
	add.s64 	%rd8882, %rd8882, 1;
	setp.lt.u64 	%p563, %rd8882, %rd7098;
	and.pred  	%p564, %p562, %p563;
	mov.pred 	%p702, %p532;
	@%p564 bra 	$L__BB39_172;
$L__BB39_174:
	selp.b64 	%rd327, %rd8790, %rd8822, %p702;
	selp.u32 	%r380, 1, 0, %p702;
	add.s32 	%r28, %r25, %r380;
	not.pred 	%p565, %p702;
	selp.u32 	%r381, 1, 0, %p565;
	add.s32 	%r29, %r26, %r381;
	@%p702 bra 	$L__BB39_176;
	shl.b32 	%r382, %r29, 3;
	mov.u32 	%r383, _ZZN3cub18CUB_300001_SM_10006detail10merge_sort26DeviceMergeSortMergeKernelINS2_10policy_hubIPPyE9Policy600ES6_PNS0_8NullTypeES6_SA_m18tuple_indexed_lessS5_S9_EEvbT2_T3_T4_PT6_PT7_T5_PSE_SE_NS1_7vsmem_tEE19static_temp_storage;
	add.s32 	%r384, %r383, %r382;
	ld.shared.u64 	%rd8822, [%r384];
	bra.uni 	$L__BB39_177;
$L__BB39_176:
	shl.b32 	%r385, %r28, 3;
	mov.u32 	%r386, _ZZN3cub18CUB_300001_SM_10006detail10merge_sort26DeviceMergeSortMergeKernelINS2_10policy_hubIPPyE9Policy600ES6_PNS0_8NullTypeES6_SA_m18tuple_indexed_lessS5_S9_EEvbT2_T3_T4_PT6_PT7_T5_PSE_SE_NS1_7vsmem_tEE19static_temp_storage;
	add.s32 	%r387, %r386, %r385;
	ld.shared.u64 	%rd8790, [%r387];
$L__BB39_177:
	setp.ge.s32 	%p567, %r28, %r5;
	mov.pred 	%p566, 0;
	mov.pred 	%p703, %p566;
	@%p567 bra 	$L__BB39_209;
	setp.ge.s32 	%p569, %r29, %r3;
	mov.pred 	%p568, -1;
	mov.pred 	%p703, %p568;
	@%p569 bra 	$L__BB39_209;
	setp.eq.s64 	%p570, %rd1075, 0;
	mov.b64 	%rd8888, -3750763034362895579;
	@%p570 bra 	$L__BB39_185;
	setp.eq.s64 	%p571, %rd87, 0;
	mov.b64 	%rd8888, -3750763034362895579;
	mov.b64 	%rd8889, 0;
	@%p571 bra 	$L__BB39_183;
	and.b64  	%rd8889, %rd1075, -2;
	add.s64 	%rd8885, %rd8790, 8;
	mov.b64 	%rd8888, -3750763034362895579;
	mov.u64 	%rd8886, %rd8889;
$L__BB39_182:
	ld.u64 	%rd7104, [%rd8885+-8];
	and.b64  	%rd7105, %rd7104, 255;
	xor.b64  	%rd7106, %rd7105, %rd8888;
	mul.lo.s64 	%rd7107, %rd7106, 1099511628211;
	shr.u64 	%rd7108, %rd7104, 8;
	and.b64  	%rd7109, %rd7108, 255;
	xor.b64  	%rd7110, %rd7109, %rd7107;
	mul.lo.s64 	%rd7111, %rd7110, 1099511628211;
	shr.u64 	%rd7112, %rd7104, 16;
	and.b64  	%rd7113, %rd7112, 255;
	xor.b64  	%rd7114, %rd7113, %rd7111;
	mul.lo.s64 	%rd7115, %rd7114, 1099511628211;
	shr.u64 	%rd7116, %rd7104, 24;
	and.b64  	%rd7117, %rd7116, 255;
	xor.b64  	%rd7118, %rd7117, %rd7115;
	mul.lo.s64 	%rd7119, %rd7118, 1099511628211;
	shr.u64 	%rd7120, %rd7104, 32;
	and.b64  	%rd7121, %rd7120, 255;
	xor.b64  	%rd7122, %rd7121, %rd7119;
	mul.lo.s64 	%rd7123, %rd7122, 1099511628211;
	shr.u64 	%rd7124, %rd7104, 40;
	and.b64  	%rd7125, %rd7124, 255;
	xor.b64  	%rd7126, %rd7125, %rd7123;
	mul.lo.s64 	%rd7127, %rd7126, 1099511628211;
	shr.u64 	%rd7128, %rd7104, 48;
	and.b64  	%rd7129, %rd7128, 255;
	xor.b64  	%rd7130, %rd7129, %rd7127;
	mul.lo.s64 	%rd7131, %rd7130, 1099511628211;
	shr.u64 	%rd7132, %rd7104, 56;
	xor.b64  	%rd7133, %rd7132, %rd7131;
	mul.lo.s64 	%rd7134, %rd7133, 1099511628211;
	ld.u64 	%rd7135, [%rd8885];
	and.b64  	%rd7136, %rd7135, 255;
	xor.b64  	%rd7137, %rd7136, %rd7134;
	mul.lo.s64 	%rd7138, %rd7137, 1099511628211;
	shr.u64 	%rd7139, %rd7135, 8;
	and.b64  	%rd7140, %rd7139, 255;
	xor.b64  	%rd7141, %rd7140, %rd7138;
	mul.lo.s64 	%rd7142, %rd7141, 1099511628211;
	shr.u64 	%rd7143, %rd7135, 16;
	and.b64  	%rd7144, %rd7143, 255;
	xor.b64  	%rd7145, %rd7144, %rd7142;
	mul.lo.s64 	%rd7146, %rd7145, 1099511628211;
	shr.u64 	%rd7147, %rd7135, 24;
	and.b64  	%rd7148, %rd7147, 255;
	xor.b64  	%rd7149, %rd7148, %rd7146;
	mul.lo.s64 	%rd7150, %rd7149, 1099511628211;
	shr.u64 	%rd7151, %rd7135, 32;
	and.b64  	%rd7152, %rd7151, 255;
	xor.b64  	%rd7153, %rd7152, %rd7150;
	mul.lo.s64 	%rd7154, %rd7153, 1099511628211;
	shr.u64 	%rd7155, %rd7135, 40;
	and.b64  	%rd7156, %rd7155, 255;
	xor.b64  	%rd7157, %rd7156, %rd7154;
	mul.lo.s64 	%rd7158, %rd7157, 1099511628211;
	shr.u64 	%rd7159, %rd7135, 48;
	and.b64  	%rd7160, %rd7159, 255;
	xor.b64  	%rd7161, %rd7160, %rd7158;
	mul.lo.s64 	%rd7162, %rd7161, 1099511628211;
	shr.u64 	%rd7163, %rd7135, 56;
	xor.b64  	%rd7164, %rd7163, %rd7162;
	mul.lo.s64 	%rd8888, %rd7164, 1099511628211;
	add.s64 	%rd8886, %rd8886, -2;
	add.s64 	%rd8885, %rd8885, 16;
	setp.ne.s64 	%p572, %rd8886, 0;
	@%p572 bra 	$L__BB39_182;
$L__BB39_183:
	and.b64  	%rd7165, %rd1075, 1;
	setp.eq.b64 	%p573, %rd7165, 1;
	not.pred 	%p574, %p573;
	@%p574 bra 	$L__BB39_185;
	shl.b64 	%rd7166, %rd8889, 3;
	add.s64 	%rd7167, %rd8790, %rd7166;
	ld.u64 	%rd7168, [%rd7167];
	and.b64  	%rd7169, %rd7168, 255;
	xor.b64  	%rd7170, %rd7169, %rd8888;
	mul.lo.s64 	%rd7171, %rd7170, 1099511628211;
	shr.u64 	%rd7172, %rd7168, 8;
	and.b64  	%rd7173, %rd7172, 255;
	xor.b64  	%rd7174, %rd7173, %rd7171;
	mul.lo.s64 	%rd7175, %rd7174, 1099511628211;
	shr.u64 	%rd7176, %rd7168, 16;
	and.b64  	%rd7177, %rd7176, 255;
	xor.b64  	%rd7178, %rd7177, %rd7175;
	mul.lo.s64 	%rd7179, %rd7178, 1099511628211;
	shr.u64 	%rd7180, %rd7168, 24;
	and.b64  	%rd7181, %rd7180, 255;
	xor.b64  	%rd7182, %rd7181, %rd7179;
	mul.lo.s64 	%rd7183, %rd7182, 1099511628211;
	shr.u64 	%rd7184, %rd7168, 32;
	and.b64  	%rd7185, %rd7184, 255;
	xor.b64  	%rd7186, %rd7185, %rd7183;
	mul.lo.s64 	%rd7187, %rd7186, 1099511628211;
	shr.u64 	%rd7188, %rd7168, 40;
	and.b64  	%rd7189, %rd7188, 255;
	xor.b64  	%rd7190, %rd7189, %rd7187;
	mul.lo.s64 	%rd7191, %rd7190, 1099511628211;
	shr.u64 	%rd7192, %rd7168, 48;
	and.b64  	%rd7193, %rd7192, 255;
	xor.b64  	%rd7194, %rd7193, %rd7191;
	mul.lo.s64 	%rd7195, %rd7194, 1099511628211;
	shr.u64 	%rd7196, %rd7168, 56;
	xor.b64  	%rd7197, %rd7196, %rd7195;
	mul.lo.s64 	%rd8888, %rd7197, 1099511628211;
$L__BB39_185:
	mov.b64 	%rd8895, -3750763034362895579;
	@%p570 bra 	$L__BB39_191;
	setp.eq.s64 	%p576, %rd87, 0;
	mov.b64 	%rd8895, -3750763034362895579;
	mov.b64 	%rd8896, 0;
	@%p576 bra 	$L__BB39_189;
	and.b64  	%rd8896, %rd1075, -2;
	add.s64 	%rd8892, %rd8822, 8;
	mov.b64 	%rd8895, -3750763034362895579;
	mov.u64 	%rd8893, %rd8896;
$L__BB39_188:
	ld.u64 	%rd7203, [%rd8892+-8];
	and.b64  	%rd7204, %rd7203, 255;
	xor.b64  	%rd7205, %rd7204, %rd8895;
	mul.lo.s64 	%rd7206, %rd7205, 1099511628211;
	shr.u64 	%rd7207, %rd7203, 8;
	and.b64  	%rd7208, %rd7207, 255;
	xor.b64  	%rd7209, %rd7208, %rd7206;
	mul.lo.s64 	%rd7210, %rd7209, 1099511628211;
	shr.u64 	%rd7211, %rd7203, 16;
	and.b64  	%rd7212, %rd7211, 255;
	xor.b64  	%rd7213, %rd7212, %rd7210;
	mul.lo.s64 	%rd7214, %rd7213, 1099511628211;
	shr.u64 	%rd7215, %rd7203, 24;
	and.b64  	%rd7216, %rd7215, 255;
	xor.b64  	%rd7217, %rd7216, %rd7214;
	mul.lo.s64 	%rd7218, %rd7217, 1099511628211;
	shr.u64 	%rd7219, %rd7203, 32;
	and.b64  	%rd7220, %rd7219, 255;
	xor.b64  	%rd7221, %rd7220, %rd7218;
	mul.lo.s64 	%rd7222, %rd7221, 1099511628211;
	shr.u64 	%rd7223, %rd7203, 40;
	and.b64  	%rd7224, %rd7223, 255;
	xor.b64  	%rd7225, %rd7224, %rd7222;
	mul.lo.s64 	%rd7226, %rd7225, 1099511628211;
	shr.u64 	%rd7227, %rd7203, 48;
	and.b64  	%rd7228, %rd7227, 255;
	xor.b64  	%rd7229, %rd7228, %rd7226;
	mul.lo.s64 	%rd7230, %rd7229, 1099511628211;
	shr.u64 	%rd7231, %rd7203, 56;
	xor.b64  	%rd7232, %rd7231, %rd7230;
	mul.lo.s64 	%rd7233, %rd7232, 1099511628211;
	ld.u64 	%rd7234, [%rd8892];
	and.b64  	%rd7235, %rd7234, 255;
	xor.b64  	%rd7236, %rd7235, %rd7233;
	mul.lo.s64 	%rd7237, %rd7236, 1099511628211;
	shr.u64 	%rd7238, %rd7234, 8;
	and.b64  	%rd7239, %rd7238, 255;
	xor.b64  	%rd7240, %rd7239, %rd7237;
	mul.lo.s64 	%rd7241, %rd7240, 1099511628211;
	shr.u64 	%rd7242, %rd7234, 16;
	and.b64  	%rd7243, %rd7242, 255;
	xor.b64  	%rd7244, %rd7243, %rd7241;
	mul.lo.s64 	%rd7245, %rd7244, 1099511628211;
	shr.u64 	%rd7246, %rd7234, 24;
	and.b64  	%rd7247, %rd7246, 255;
	xor.b64  	%rd7248, %rd7247, %rd7245;
	mul.lo.s64 	%rd7249, %rd7248, 1099511628211;
	shr.u64 	%rd7250, %rd7234, 32;
	and.b64  	%rd7251, %rd7250, 255;
	xor.b64  	%rd7252, %rd7251, %rd7249;
	mul.lo.s64 	%rd7253, %rd7252, 1099511628211;
	shr.u64 	%rd7254, %rd7234, 40;
	and.b64  	%rd7255, %rd7254, 255;
	xor.b64  	%rd7256, %rd7255, %rd7253;
	mul.lo.s64 	%rd7257, %rd7256, 1099511628211;
	shr.u64 	%rd7258, %rd7234, 48;
	and.b64  	%rd7259, %rd7258, 255;
	xor.b64  	%rd7260, %rd7259, %rd7257;
	mul.lo.s64 	%rd7261, %rd7260, 1099511628211;
	shr.u64 	%rd7262, %rd7234, 56;
	xor.b64  	%rd7263, %rd7262, %rd7261;
	mul.lo.s64 	%rd8895, %rd7263, 1099511628211;
	add.s64 	%rd8893, %rd8893, -2;
	add.s64 	%rd8892, %rd8892, 16;
	setp.ne.s64 	%p577, %rd8893, 0;
	@%p577 bra 	$L__BB39_188;
$L__BB39_189:
	and.b64  	%rd7264, %rd1075, 1;
	setp.eq.b64 	%p578, %rd7264, 1;
	not.pred 	%p579, %p578;
	@%p579 bra 	$L__BB39_191;
	shl.b64 	%rd7265, %rd8896, 3;
	add.s64 	%rd7266, %rd8822, %rd7265;
	ld.u64 	%rd7267, [%rd7266];
	and.b64  	%rd7268, %rd7267, 255;
	xor.b64  	%rd7269, %rd7268, %rd8895;
	mul.lo.s64 	%rd7270, %rd7269, 1099511628211;
	shr.u64 	%rd7271, %rd7267, 8;
	and.b64  	%rd7272, %rd7271, 255;
	xor.b64  	%rd7273, %rd7272, %rd7270;
	mul.lo.s64 	%rd7274, %rd7273, 1099511628211;
	shr.u64 	%rd7275, %rd7267, 16;
	and.b64  	%rd7276, %rd7275, 255;
	xor.b64  	%rd7277, %rd7276, %rd7274;
	mul.lo.s64 	%rd7278, %rd7277, 1099511628211;
	shr.u64 	%rd7279, %rd7267, 24;
	and.b64  	%rd7280, %rd7279, 255;
	xor.b64  	%rd7281, %rd7280, %rd7278;
	mul.lo.s64 	%rd7282, %rd7281, 1099511628211;
	shr.u64 	%rd7283, %rd7267, 32;
	and.b64  	%rd7284, %rd7283, 255;
	xor.b64  	%rd7285, %rd7284, %rd7282;
	mul.lo.s64 	%rd7286, %rd7285, 1099511628211;
	shr.u64 	%rd7287, %rd7267, 40;
	and.b64  	%rd7288, %rd7287, 255;
	xor.b64  	%rd7289, %rd7288, %rd7286;
	mul.lo.s64 	%rd7290, %rd7289, 1099511628211;
	shr.u64 	%rd7291, %rd7267, 48;
	and.b64  	%rd7292, %rd7291, 255;
	xor.b64  	%rd7293, %rd7292, %rd7290;
	mul.lo.s64 	%rd7294, %rd7293, 1099511628211;
	shr.u64 	%rd7295, %rd7267, 56;
	xor.b64  	%rd7296, %rd7295, %rd7294;
	mul.lo.s64 	%rd8895, %rd7296, 1099511628211;
$L__BB39_191:
	setp.eq.s64 	%p580, %rd8888, %rd8895;
	@%p580 bra 	$L__BB39_205;
	setp.eq.s64 	%p581, %rd1075, 0;
	mov.b64 	%rd8902, -3750763034362895579;
	@%p581 bra 	$L__BB39_198;
	setp.eq.s64 	%p582, %rd87, 0;
	mov.b64 	%rd8902, -3750763034362895579;
	mov.b64 	%rd8903, 0;
	@%p582 bra 	$L__BB39_196;
	and.b64  	%rd8903, %rd1075, -2;
	add.s64 	%rd8899, %rd8790, 8;
	mov.b64 	%rd8902, -3750763034362895579;
	mov.u64 	%rd8900, %rd8903;
$L__BB39_195:
	ld.u64 	%rd7302, [%rd8899+-8];
	and.b64  	%rd7303, %rd7302, 255;
	xor.b64  	%rd7304, %rd7303, %rd8902;
	mul.lo.s64 	%rd7305, %rd7304, 1099511628211;
	shr.u64 	%rd7306, %rd7302, 8;
	and.b64  	%rd7307, %rd7306, 255;
	xor.b64  	%rd7308, %rd7307, %rd7305;
	mul.lo.s64 	%rd7309, %rd7308, 1099511628211;
	shr.u64 	%rd7310, %rd7302, 16;
	and.b64  	%rd7311, %rd7310, 255;
	xor.b64  	%rd7312, %rd7311, %rd7309;
	mul.lo.s64 	%rd7313, %rd7312, 1099511628211;
	shr.u64 	%rd7314, %rd7302, 24;
	and.b64  	%rd7315, %rd7314, 255;
	xor.b64  	%rd7316, %rd7315, %rd7313;
	mul.lo.s64 	%rd7317, %rd7316, 1099511628211;
	shr.u64 	%rd7318, %rd7302, 32;
	and.b64  	%rd7319, %rd7318, 255;
	xor.b64  	%rd7320, %rd7319, %rd7317;
	mul.lo.s64 	%rd7321, %rd7320, 1099511628211;
	shr.u64 	%rd7322, %rd7302, 40;
	and.b64  	%rd7323, %rd7322, 255;
	xor.b64  	%rd7324, %rd7323, %rd7321;
	mul.lo.s64 	%rd7325, %rd7324, 1099511628211;
	shr.u64 	%rd7326, %rd7302, 48;
	and.b64  	%rd7327, %rd7326, 255;
	xor.b64  	%rd7328, %rd7327, %rd7325;
	mul.lo.s64 	%rd7329, %rd7328, 1099511628211;
	shr.u64 	%rd7330, %rd7302, 56;
	xor.b64  	%rd7331, %rd7330, %rd7329;
	mul.lo.s64 	%rd7332, %rd7331, 1099511628211;
	ld.u64 	%rd7333, [%rd8899];
	and.b64  	%rd7334, %rd7333, 255;
	xor.b64  	%rd7335, %rd7334, %rd7332;
	mul.lo.s64 	%rd7336, %rd7335, 1099511628211;
	shr.u64 	%rd7337, %rd7333, 8;
	and.b64  	%rd7338, %rd7337, 255;
	xor.b64  	%rd7339, %rd7338, %rd7336;
	mul.lo.s64 	%rd7340, %rd7339, 1099511628211;
	shr.u64 	%rd7341, %rd7333, 16;
	and.b64  	%rd7342, %rd7341, 255;
	xor.b64  	%rd7343, %rd7342, %rd7340;
	mul.lo.s64 	%rd7344, %rd7343, 1099511628211;
	shr.u64 	%rd7345, %rd7333, 24;
	and.b64  	%rd7346, %rd7345, 255;
	xor.b64  	%rd7347, %rd7346, %rd7344;
	mul.lo.s64 	%rd7348, %rd7347, 1099511628211;
	shr.u64 	%rd7349, %rd7333, 32;
	and.b64  	%rd7350, %rd7349, 255;
	xor.b64  	%rd7351, %rd7350, %rd7348;
	mul.lo.s64 	%rd7352, %rd7351, 1099511628211;
	shr.u64 	%rd7353, %rd7333, 40;
	and.b64  	%rd7354, %rd7353, 255;
	xor.b64  	%rd7355, %rd7354, %rd7352;
	mul.lo.s64 	%rd7356, %rd7355, 1099511628211;
	shr.u64 	%rd7357, %rd7333, 48;
	and.b64  	%rd7358, %rd7357, 255;
	xor.b64  	%rd7359, %rd7358, %rd7356;
	mul.lo.s64 	%rd7360, %rd7359, 1099511628211;
	shr.u64 	%rd7361, %rd7333, 56;
	xor.b64  	%rd7362, %rd7361, %rd7360;
	mul.lo.s64 	%rd8902, %rd7362, 1099511628211;
	add.s64 	%rd8900, %rd8900, -2;
	add.s64 	%rd8899, %rd8899, 16;
	setp.ne.s64 	%p583, %rd8900, 0;
	@%p583 bra 	$L__BB39_195;
$L__BB39_196:
	and.b64  	%rd7363, %rd1075, 1;
	setp.eq.b64 	%p584, %rd7363, 1;
	not.pred 	%p585, %p584;
	@%p585 bra 	$L__BB39_198;
	shl.b64 	%rd7364, %rd8903, 3;
	add.s64 	%rd7365, %rd8790, %rd7364;
	ld.u64 	%rd7366, [%rd7365];
	and.b64  	%rd7367, %rd7366, 255;
	xor.b64  	%rd7368, %rd7367, %rd8902;
	mul.lo.s64 	%rd7369, %rd7368, 1099511628211;
	shr.u64 	%rd7370, %rd7366, 8;
	and.b64  	%rd7371, %rd7370, 255;
	xor.b64  	%rd7372, %rd7371, %rd7369;
	mul.lo.s64 	%rd7373, %rd7372, 1099511628211;
	shr.u64 	%rd7374, %rd7366, 16;
	and.b64  	%rd7375, %rd7374, 255;
	xor.b64  	%rd7376, %rd7375, %rd7373;
	mul.lo.s64 	%rd7377, %rd7376, 1099511628211;
	shr.u64 	%rd7378, %rd7366, 24;
	and.b64  	%rd7379, %rd7378, 255;
	xor.b64  	%rd7380, %rd7379, %rd7377;
	mul.lo.s64 	%rd7381, %rd7380, 1099511628211;
	shr.u64 	%rd7382, %rd7366, 32;
	and.b64  	%rd7383, %rd7382, 255;
	xor.b64  	%rd7384, %rd7383, %rd7381;
	mul.lo.s64 	%rd7385, %rd7384, 1099511628211;
	shr.u64 	%rd7386, %rd7366, 40;
	and.b64  	%rd7387, %rd7386, 255;
	xor.b64  	%rd7388, %rd7387, %rd7385;
	mul.lo.s64 	%rd7389, %rd7388, 1099511628211;
	shr.u64 	%rd7390, %rd7366, 48;
	and.b64  	%rd7391, %rd7390, 255;
	xor.b64  	%rd7392, %rd7391, %rd7389;
	mul.lo.s64 	%rd7393, %rd7392, 1099511628211;
	shr.u64 	%rd7394, %rd7366, 56;
	xor.b64  	%rd7395, %rd7394, %rd7393;
	mul.lo.s64 	%rd8902, %rd7395, 1099511628211;
$L__BB39_198:
	mov.b64 	%rd8909, -3750763034362895579;
	@%p581 bra 	$L__BB39_204;
	setp.eq.s64 	%p587, %rd87, 0;
	mov.b64 	%rd8909, -3750763034362895579;
	mov.b64 	%rd8910, 0;
	@%p587 bra 	$L__BB39_202;
	and.b64  	%rd8910, %rd1075, -2;
	add.s64 	%rd8906, %rd8822, 8;
	mov.b64 	%rd8909, -3750763034362895579;
	mov.u64 	%rd8907, %rd8910;
$L__BB39_201:
	ld.u64 	%rd7401, [%rd8906+-8];
	and.b64  	%rd7402, %rd7401, 255;
	xor.b64  	%rd7403, %rd7402, %rd8909;
	mul.lo.s64 	%rd7404, %rd7403, 1099511628211;
	shr.u64 	%rd7405, %rd7401, 8;
	and.b64  	%rd7406, %rd7405, 255;
	xor.b64  	%rd7407, %rd7406, %rd7404;
	mul.lo.s64 	%rd7408, %rd7407, 1099511628211;
	shr.u64 	%rd7409, %rd7401, 16;
	and.b64  	%rd7410, %rd7409, 255;
	xor.b64  	%rd7411, %rd7410, %rd7408;
	mul.lo.s64 	%rd7412, %rd7411, 1099511628211;
	shr.u64 	%rd7413, %rd7401, 24;
	and.b64  	%rd7414, %rd7413, 255;
	xor.b64  	%rd7415, %rd7414, %rd7412;
	mul.lo.s64 	%rd7416, %rd7415, 1099511628211;
	shr.u64 	%rd7417, %rd7401, 32;
	and.b64  	%rd7418, %rd7417, 255;
	xor.b64  	%rd7419, %rd7418, %rd7416;
	mul.lo.s64 	%rd7420, %rd7419, 1099511628211;
	shr.u64 	%rd7421, %rd7401, 40;
	and.b64  	%rd7422, %rd7421, 255;
	xor.b64  	%rd7423, %rd7422, %rd7420;
	mul.lo.s64 	%rd7424, %rd7423, 1099511628211;
	shr.u64 	%rd7425, %rd7401, 48;
	and.b64  	%rd7426, %rd7425, 255;
	xor.b64  	%rd7427, %rd7426, %rd7424;
	mul.lo.s64 	%rd7428, %rd7427, 1099511628211;
	shr.u64 	%rd7429, %rd7401, 56;
	xor.b64  	%rd7430, %rd7429, %rd7428;
	mul.lo.s64 	%rd7431, %rd7430, 1099511628211;
	ld.u64 	%rd7432, [%rd8906];
	and.b64  	%rd7433, %rd7432, 255;
	xor.b64  	%rd7434, %rd7433, %rd7431;
	mul.lo.s64 	%rd7435, %rd7434, 1099511628211;
	shr.u64 	%rd7436, %rd7432, 8;
	and.b64  	%rd7437, %rd7436, 255;
	xor.b64  	%rd7438, %rd7437, %rd7435;
	mul.lo.s64 	%rd7439, %rd7438, 1099511628211;
	shr.u64 	%rd7440, %rd7432, 16;
	and.b64  	%rd7441, %rd7440, 255;
	xor.b64  	%rd7442, %rd7441, %rd7439;
	mul.lo.s64 	%rd7443, %rd7442, 1099511628211;
	shr.u64 	%rd7444, %rd7432, 24;
	and.b64  	%rd7445, %rd7444, 255;
	xor.b64  	%rd7446, %rd7445, %rd7443;
	mul.lo.s64 	%rd7447, %rd7446, 1099511628211;
	shr.u64 	%rd7448, %rd7432, 32;
	and.b64  	%rd7449, %rd7448, 255;
	xor.b64  	%rd7450, %rd7449, %rd7447;
	mul.lo.s64 	%rd7451, %rd7450, 1099511628211;
	shr.u64 	%rd7452, %rd7432, 40;
	and.b64  	%rd7453, %rd7452, 255;
	xor.b64  	%rd7454, %rd7453, %rd7451;
	mul.lo.s64 	%rd7455, %rd7454, 1099511628211;
	shr.u64 	%rd7456, %rd7432, 48;
	and.b64  	%rd7457, %rd7456, 255;
	xor.b64  	%rd7458, %rd7457, %rd7455;
	mul.lo.s64 	%rd7459, %rd7458, 1099511628211;
	shr.u64 	%rd7460, %rd7432, 56;
	xor.b64  	%rd7461, %rd7460, %rd7459;
	mul.lo.s64 	%rd8909, %rd7461, 1099511628211;
	add.s64 	%rd8907, %rd8907, -2;
	add.s64 	%rd8906, %rd8906, 16;
	setp.ne.s64 	%p588, %rd8907, 0;
	@%p588 bra 	$L__BB39_201;
$L__BB39_202:
	and.b64  	%rd7462, %rd1075, 1;
	setp.eq.b64 	%p589, %rd7462, 1;
	not.pred 	%p590, %p589;
	@%p590 bra 	$L__BB39_204;
	shl.b64 	%rd7463, %rd8910, 3;
	add.s64 	%rd7464, %rd8822, %rd7463;
	ld.u64 	%rd7465, [%rd7464];
	and.b64  	%rd7466, %rd7465, 255;
	xor.b64  	%rd7467, %rd7466, %rd8909;
	mul.lo.s64 	%rd7468, %rd7467, 1099511628211;
	shr.u64 	%rd7469, %rd7465, 8;
	and.b64  	%rd7470, %rd7469, 255;
	xor.b64  	%rd7471, %rd7470, %rd7468;
	mul.lo.s64 	%rd7472, %rd7471, 1099511628211;
	shr.u64 	%rd7473, %rd7465, 16;
	and.b64  	%rd7474, %rd7473, 255;
	xor.b64  	%rd7475, %rd7474, %rd7472;
	mul.lo.s64 	%rd7476, %rd7475, 1099511628211;
	shr.u64 	%rd7477, %rd7465, 24;
	and.b64  	%rd7478, %rd7477, 255;
	xor.b64  	%rd7479, %rd7478, %rd7476;
	mul.lo.s64 	%rd7480, %rd7479, 1099511628211;
	shr.u64 	%rd7481, %rd7465, 32;
	and.b64  	%rd7482, %rd7481, 255;
	xor.b64  	%rd7483, %rd7482, %rd7480;
	mul.lo.s64 	%rd7484, %rd7483, 1099511628211;
	shr.u64 	%rd7485, %rd7465, 40;
	and.b64  	%rd7486, %rd7485, 255;
	xor.b64  	%rd7487, %rd7486, %rd7484;
	mul.lo.s64 	%rd7488, %rd7487, 1099511628211;
	shr.u64 	%rd7489, %rd7465, 48;
	and.b64  	%rd7490, %rd7489, 255;
	xor.b64  	%rd7491, %rd7490, %rd7488;
	mul.lo.s64 	%rd7492, %rd7491, 1099511628211;
	shr.u64 	%rd7493, %rd7465, 56;
	xor.b64  	%rd7494, %rd7493, %rd7492;
	mul.lo.s64 	%rd8909, %rd7494, 1099511628211;
$L__BB39_204:
	setp.lt.u64 	%p703, %rd8902, %rd8909;
	bra.uni 	$L__BB39_209;
$L__BB39_205:
	setp.eq.s32 	%p592, %r97, 0;
	mov.pred 	%p703, %p566;
	@%p592 bra 	$L__BB39_209;
	mov.b64 	%rd8913, 0;
	cvt.s64.s32 	%rd7499, %r97;
$L__BB39_207:
	shl.b64 	%rd7496, %rd8913, 3;
	add.s64 	%rd7497, %rd8790, %rd7496;
	ld.u64 	%rd385, [%rd7497];
	add.s64 	%rd7498, %rd8822, %rd7496;
	ld.u64 	%rd386, [%rd7498];
	setp.lt.u64 	%p594, %rd385, %rd386;
	mov.pred 	%p703, %p568;
	@%p594 bra 	$L__BB39_209;
	setp.le.u64 	%p596, %rd385, %rd386;
	add.s64 	%rd8913, %rd8913, 1;
	setp.lt.u64 	%p597, %rd8913, %rd7499;
	and.pred  	%p598, %p596, %p597;
	mov.pred 	%p703, %p566;
	@%p598 bra 	$L__BB39_207;
$L__BB39_209:
	selp.b64 	%rd388, %rd8790, %rd8822, %p703;
	selp.u32 	%r388, 1, 0, %p703;
	add.s32 	%r31, %r28, %r388;
	not.pred 	%p599, %p703;
	selp.u32 	%r389, 1, 0, %p599;
	add.s32 	%r32, %r29, %r389;
	@%p703 bra 	$L__BB39_211;
	shl.b32 	%r390, %r32, 3;
	mov.u32 	%r391, _ZZN3cub18CUB_300001_SM_10006detail10merge_sort26DeviceMergeSortMergeKernelINS2_10policy_hubIPPyE9Policy600ES6_PNS0_8NullTypeES6_SA_m18tuple_indexed_lessS5_S9_EEvbT2_T3_T4_PT6_PT7_T5_PSE_SE_NS1_7vsmem_tEE19static_temp_storage;
	add.s32 	%r392, %r391, %r390;
	ld.shared.u64 	%rd8822, [%r392];
	bra.uni 	$L__BB39_212;
$L__BB39_211:
	shl.b32 	%r393, %r31, 3;
	mov.u32 	%r394, _ZZN3cub18CUB_300001_SM_10006detail10merge_sort26DeviceMergeSortMergeKernelINS2_10policy_hubIPPyE9Policy600ES6_PNS0_8NullTypeES6_SA_m18tuple_indexed_lessS5_S9_EEvbT2_T3_T4_PT6_PT7_T5_PSE_SE_NS1_7vsmem_tEE19static_temp_storage;
	add.s32 	%r395, %r394, %r393;
	ld.shared.u64 	%rd8790, [%r395];
$L__BB39_212:
	setp.ge.s32 	%p601, %r31, %r5;
	mov.pred 	%p600, 0;
	mov.pred 	%p704, %p600;
	@%p601 bra 	$L__BB39_244;
	setp.ge.s32 	%p603, %r32, %r3;
	mov.pred 	%p602, -1;
	mov.pred 	%p704, %p602;
	@%p603 bra 	$L__BB39_244;
	setp.eq.s64 	%p604, %rd1075, 0;
	mov.b64 	%rd8919, -3750763034362895579;
	@%p604 bra 	$L__BB39_220;
	setp.eq.s64 	%p605, %rd87, 0;
	mov.b64 	%rd8919, -3750763034362895579;
	mov.b64 	%rd8920, 0;
	@%p605 bra 	$L__BB39_218;
	and.b64  	%rd8920, %rd1075, -2;
	add.s64 	%rd8916, %rd8790, 8;
	mov.b64 	%rd8919, -3750763034362895579;
	mov.u64 	%rd8917, %rd8920;
$L__BB39_217:
	ld.u64 	%rd7505, [%rd8916+-8];
	and.b64  	%rd7506, %rd7505, 255;
	xor.b64  	%rd7507, %rd7506, %rd8919;
	mul.lo.s64 	%rd7508, %rd7507, 1099511628211;
	shr.u64 	%rd7509, %rd7505, 8;
	and.b64  	%rd7510, %rd7509, 255;
	xor.b64  	%rd7511, %rd7510, %rd7508;
	mul.lo.s64 	%rd7512, %rd7511, 1099511628211;
	shr.u64 	%rd7513, %rd7505, 16;
	and.b64  	%rd7514, %rd7513, 255;
	xor.b64  	%rd7515, %rd7514, %rd7512;
	mul.lo.s64 	%rd7516, %rd7515, 1099511628211;
	shr.u64 	%rd7517, %rd7505, 24;
	and.b64  	%rd7518, %rd7517, 255;
	xor.b64  	%rd7519, %rd7518, %rd7516;
	mul.lo.s64 	%rd7520, %rd7519, 1099511628211;
	shr.u64 	%rd7521, %rd7505, 32;
	and.b64  	%rd7522, %rd7521, 255;
	xor.b64  	%rd7523, %rd7522, %rd7520;
	mul.lo.s64 	%rd7524, %rd7523, 1099511628211;
	shr.u64 	%rd7525, %rd7505, 40;
	and.b64  	%rd7526, %rd7525, 255;
	xor.b64  	%rd7527, %rd7526, %rd7524;
	mul.lo.s64 	%rd7528, %rd7527, 1099511628211;
	shr.u64 	%rd7529, %rd7505, 48;
	and.b64  	%rd7530, %rd7529, 255;
	xor.b64  	%rd7531, %rd7530, %rd7528;
	mul.lo.s64 	%rd7532, %rd7531, 1099511628211;
	shr.u64 	%rd7533, %rd7505, 56;
	xor.b64  	%rd7534, %rd7533, %rd7532;
	mul.lo.s64 	%rd7535, %rd7534, 1099511628211;
	ld.u64 	%rd7536, [%rd8916];
	and.b64  	%rd7537, %rd7536, 255;
	xor.b64  	%rd7538, %rd7537, %rd7535;
	mul.lo.s64 	%rd7539, %rd7538, 1099511628211;
	shr.u64 	%rd7540, %rd7536, 8;
	and.b64  	%rd7541, %rd7540, 255;
	xor.b64  	%rd7542, %rd7541, %rd7539;
	mul.lo.s64 	%rd7543, %rd7542, 1099511628211;
	shr.u64 	%rd7544, %rd7536, 16;
	and.b64  	%rd7545, %rd7544, 255;
	xor.b64  	%rd7546, %rd7545, %rd7543;
	mul.lo.s64 	%rd7547, %rd7546, 1099511628211;
	shr.u64 	%rd7548, %rd7536, 24;
	and.b64  	%rd7549, %rd7548, 255;
	xor.b64  	%rd7550, %rd7549, %rd7547;
	mul.lo.s64 	%rd7551, %rd7550, 1099511628211;
	shr.u64 	%rd7552, %rd7536, 32;
	and.b64  	%rd7553, %rd7552, 255;
	xor.b64  	%rd7554, %rd7553, %rd7551;
	mul.lo.s64 	%rd7555, %rd7554, 1099511628211;
	shr.u64 	%rd7556, %rd7536, 40;
	and.b64  	%rd7557, %rd7556, 255;
	xor.b64  	%rd7558, %rd7557, %rd7555;
	mul.lo.s64 	%rd7559, %rd7558, 1099511628211;
	shr.u64 	%rd7560, %rd7536, 48;
	and.b64  	%rd7561, %rd7560, 255;
	xor.b64  	%rd7562, %rd7561, %rd7559;
	mul.lo.s64 	%rd7563, %rd7562, 1099511628211;
	shr.u64 	%rd7564, %rd7536, 56;
	xor.b64  	%rd7565, %rd7564, %rd7563;
	mul.lo.s64 	%rd8919, %rd7565, 1099511628211;
	add.s64 	%rd8917, %rd8917, -2;
	add.s64 	%rd8916, %rd8916, 16;
	setp.ne.s64 	%p606, %rd8917, 0;
	@%p606 bra 	$L__BB39_217;
$L__BB39_218:
	and.b64  	%rd7566, %rd1075, 1;
	setp.eq.b64 	%p607, %rd7566, 1;
	not.pred 	%p608, %p607;
	@%p608 bra 	$L__BB39_220;
	shl.b64 	%rd7567, %rd8920, 3;
	add.s64 	%rd7568, %rd8790, %rd7567;
	ld.u64 	%rd7569, [%rd7568];
	and.b64  	%rd7570, %rd7569, 255;
	xor.b64  	%rd7571, %rd7570, %rd8919;
	mul.lo.s64 	%rd7572, %rd7571, 1099511628211;
	shr.u64 	%rd7573, %rd7569, 8;
	and.b64  	%rd7574, %rd7573, 255;
	xor.b64  	%rd7575, %rd7574, %rd7572;
	mul.lo.s64 	%rd7576, %rd7575, 1099511628211;
	shr.u64 	%rd7577, %rd7569, 16;
	and.b64  	%rd7578, %rd7577, 255;
	xor.b64  	%rd7579, %rd7578, %rd7576;
	mul.lo.s64 	%rd7580, %rd7579, 1099511628211;
	shr.u64 	%rd7581, %rd7569, 24;
	and.b64  	%rd7582, %rd7581, 255;
	xor.b64  	%rd7583, %rd7582, %rd7580;
	mul.lo.s64 	%rd7584, %rd7583, 1099511628211;
	shr.u64 	%rd7585, %rd7569, 32;
	and.b64  	%rd7586, %rd7585, 255;
	xor.b64  	%rd7587, %rd7586, %rd7584;
	mul.lo.s64 	%rd7588, %rd7587, 1099511628211;
	shr.u64 	%rd7589, %rd7569, 40;
	and.b64  	%rd7590, %rd7589, 255;
	xor.b64  	%rd7591, %rd7590, %rd7588;
	mul.lo.s64 	%rd7592, %rd7591, 1099511628211;
	shr.u64 	%rd7593, %rd7569, 48;
	and.b64  	%rd7594, %rd7593, 255;
	xor.b64  	%rd7595, %rd7594, %rd7592;
	mul.lo.s64 	%rd7596, %rd7595, 1099511628211;
	shr.u64 	%rd7597, %rd7569, 56;
	xor.b64  	%rd7598, %rd7597, %rd7596;
	mul.lo.s64 	%rd8919, %rd7598, 1099511628211;
$L__BB39_220:
	mov.b64 	%rd8926, -3750763034362895579;
	@%p604 bra 	$L__BB39_226;
	setp.eq.s64 	%p610, %rd87, 0;
	mov.b64 	%rd8926, -3750763034362895579;
	mov.b64 	%rd8927, 0;
	@%p610 bra 	$L__BB39_224;
	and.b64  	%rd8927, %rd1075, -2;
	add.s64 	%rd8923, %rd8822, 8;
	mov.b64 	%rd8926, -3750763034362895579;
	mov.u64 	%rd8924, %rd8927;
$L__BB39_223:
	ld.u64 	%rd7604, [%rd8923+-8];
	and.b64  	%rd7605, %rd7604, 255;
	xor.b64  	%rd7606, %rd7605, %rd8926;
	mul.lo.s64 	%rd7607, %rd7606, 1099511628211;
	shr.u64 	%rd7608, %rd7604, 8;
	and.b64  	%rd7609, %rd7608, 255;
	xor.b64  	%rd7610, %rd7609, %rd7607;
	mul.lo.s64 	%rd7611, %rd7610, 1099511628211;
	shr.u64 	%rd7612, %rd7604, 16;
	and.b64  	%rd7613, %rd7612, 255;
	xor.b64  	%rd7614, %rd7613, %rd7611;
	mul.lo.s64 	%rd7615, %rd7614, 1099511628211;
	shr.u64 	%rd7616, %rd7604, 24;
	and.b64  	%rd7617, %rd7616, 255;
	xor.b64  	%rd7618, %rd7617, %rd7615;
	mul.lo.s64 	%rd7619, %rd7618, 1099511628211;
	shr.u64 	%rd7620, %rd7604, 32;
	and.b64  	%rd7621, %rd7620, 255;
	xor.b64  	%rd7622, %rd7621, %rd7619;
	mul.lo.s64 	%rd7623, %rd7622, 1099511628211;
	shr.u64 	%rd7624, %rd7604, 40;
	and.b64  	%rd7625, %rd7624, 255;
	xor.b64  	%rd7626, %rd7625, %rd7623;
	mul.lo.s64 	%rd7627, %rd7626, 1099511628211;
	shr.u64 	%rd7628, %rd7604, 48;
	and.b64  	%rd7629, %rd7628, 255;
	xor.b64  	%rd7630, %rd7629, %rd7627;
	mul.lo.s64 	%rd7631, %rd7630, 1099511628211;
	shr.u64 	%rd7632, %rd7604, 56;
	xor.b64  	%rd7633, %rd7632, %rd7631;
	mul.lo.s64 	%rd7634, %rd7633, 1099511628211;
	ld.u64 	%rd7635, [%rd8923];
	and.b64  	%rd7636, %rd7635, 255;
	xor.b64  	%rd7637, %rd7636, %rd7634;
	mul.lo.s64 	%rd7638, %rd7637, 1099511628211;
	shr.u64 	%rd7639, %rd7635, 8;
	and.b64  	%rd7640, %rd7639, 255;
	xor.b64  	%rd7641, %rd7640, %rd7638;
	mul.lo.s64 	%rd7642, %rd7641, 1099511628211;
	shr.u64 	%rd7643, %rd7635, 16;
	and.b64  	%rd7644, %rd7643, 255;
	xor.b64  	%rd7645, %rd7644, %rd7642;
	mul.lo.s64 	%rd7646, %rd7645, 1099511628211;
	shr.u64 	%rd7647, %rd7635, 24;
	and.b64  	%rd7648, %rd7647, 255;
	xor.b64  	%rd7649, %rd7648, %rd7646;
	mul.lo.s64 	%rd7650, %rd7649, 1099511628211;
	shr.u64 	%rd7651, %rd7635, 32;
	and.b64  	%rd7652, %rd7651, 255;
	xor.b64  	%rd7653, %rd7652, %rd7650;
	mul.lo.s64 	%rd7654, %rd7653, 1099511628211;
	shr.u64 	%rd7655, %rd7635, 40;
	and.b64  	%rd7656, %rd7655, 255;
	xor.b64  	%rd7657, %rd7656, %rd7654;
	mul.lo.s64 	%rd7658, %rd7657, 1099511628211;
	shr.u64 	%rd7659, %rd7635, 48;
	and.b64  	%rd7660, %rd7659, 255;
	xor.b64  	%rd7661, %rd7660, %rd7658;
	mul.lo.s64 	%rd7662, %rd7661, 1099511628211;
	shr.u64 	%rd7663, %rd7635, 56;
	xor.b64  	%rd7664, %rd7663, %rd7662;
	mul.lo.s64 	%rd8926, %rd7664, 1099511628211;
	add.s64 	%rd8924, %rd8924, -2;
	add.s64 	%rd8923, %rd8923, 16;
	setp.ne.s64 	%p611, %rd8924, 0;
	@%p611 bra 	$L__BB39_223;
$L__BB39_224:
	and.b64  	%rd7665, %rd1075, 1;
	setp.eq.b64 	%p612, %rd7665, 1;
	not.pred 	%p613, %p612;
	@%p613 bra 	$L__BB39_226;
	shl.b64 	%rd7666, %rd8927, 3;
	add.s64 	%rd7667, %rd8822, %rd7666;
	ld.u64 	%rd7668, [%rd7667];
	and.b64  	%rd7669, %rd7668, 255;
	xor.b64  	%rd7670, %rd7669, %rd8926;
	mul.lo.s64 	%rd7671, %rd7670, 1099511628211;
	shr.u64 	%rd7672, %rd7668, 8;
	and.b64  	%rd7673, %rd7672, 255;
	xor.b64  	%rd7674, %rd7673, %rd7671;
	mul.lo.s64 	%rd7675, %rd7674, 1099511628211;
	shr.u64 	%rd7676, %rd7668, 16;
	and.b64  	%rd7677, %rd7676, 255;
	xor.b64  	%rd7678, %rd7677, %rd7675;
	mul.lo.s64 	%rd7679, %rd7678, 1099511628211;
	shr.u64 	%rd7680, %rd7668, 24;
	and.b64  	%rd7681, %rd7680, 255;
	xor.b64  	%rd7682, %rd7681, %rd7679;
	mul.lo.s64 	%rd7683, %rd7682, 1099511628211;
	shr.u64 	%rd7684, %rd7668, 32;
	and.b64  	%rd7685, %rd7684, 255;
	xor.b64  	%rd7686, %rd7685, %rd7683;
	mul.lo.s64 	%rd7687, %rd7686, 1099511628211;
	shr.u64 	%rd7688, %rd7668, 40;
	and.b64  	%rd7689, %rd7688, 255;
	xor.b64  	%rd7690, %rd7689, %rd7687;
	mul.lo.s64 	%rd7691, %rd7690, 1099511628211;
	shr.u64 	%rd7692, %rd7668, 48;
	and.b64  	%rd7693, %rd7692, 255;
	xor.b64  	%rd7694, %rd7693, %rd7691;
	mul.lo.s64 	%rd7695, %rd7694, 1099511628211;
	shr.u64 	%rd7696, %rd7668, 56;
	xor.b64  	%rd7697, %rd7696, %rd7695;
	mul.lo.s64 	%rd8926, %rd7697, 1099511628211;
$L__BB39_226:
	setp.eq.s64 	%p614, %rd8919, %rd8926;
	@%p614 bra 	$L__BB39_240;
	mov.b64 	%rd8933, -3750763034362895579;
	@%p604 bra 	$L__BB39_233;
	setp.eq.s64 	%p616, %rd87, 0;
	mov.b64 	%rd8933, -3750763034362895579;
	mov.b64 	%rd8934, 0;
	@%p616 bra 	$L__BB39_231;
	and.b64  	%rd8934, %rd1075, -2;
	add.s64 	%rd8930, %rd8790, 8;
	mov.b64 	%rd8933, -3750763034362895579;
	mov.u64 	%rd8931, %rd8934;
$L__BB39_230:
	ld.u64 	%rd7703, [%rd8930+-8];
	and.b64  	%rd7704, %rd7703, 255;
	xor.b64  	%rd7705, %rd7704, %rd8933;
	mul.lo.s64 	%rd7706, %rd7705, 1099511628211;
	shr.u64 	%rd7707, %rd7703, 8;
	and.b64  	%rd7708, %rd7707, 255;
	xor.b64  	%rd7709, %rd7708, %rd7706;
	mul.lo.s64 	%rd7710, %rd7709, 1099511628211;
	shr.u64 	%rd7711, %rd7703, 16;
	and.b64  	%rd7712, %rd7711, 255;
	xor.b64  	%rd7713, %rd7712, %rd7710;
	mul.lo.s64 	%rd7714, %rd7713, 1099511628211;
	shr.u64 	%rd7715, %rd7703, 24;
	and.b64  	%rd7716, %rd7715, 255;
	xor.b64  	%rd7717, %rd7716, %rd7714;
	mul.lo.s64 	%rd7718, %rd7717, 1099511628211;
	shr.u64 	%rd7719, %rd7703, 32;
	and.b64  	%rd7720, %rd7719, 255;
	xor.b64  	%rd7721, %rd7720, %rd7718;
	mul.lo.s64 	%rd7722, %rd7721, 1099511628211;
	shr.u64 	%rd7723, %rd7703, 40;
	and.b64  	%rd7724, %rd7723, 255;
	xor.b64  	%rd7725, %rd7724, %rd7722;
	mul.lo.s64 	%rd7726, %rd7725, 1099511628211;
	shr.u64 	%rd7727, %rd7703, 48;
	and.b64  	%rd7728, %rd7727, 255;
	xor.b64  	%rd7729, %rd7728, %rd7726;
	mul.lo.s64 	%rd7730, %rd7729, 1099511628211;
	shr.u64 	%rd7731, %rd7703, 56;
	xor.b64  	%rd7732, %rd7731, %rd7730;
	mul.lo.s64 	%rd7733, %rd7732, 1099511628211;
	ld.u64 	%rd7734, [%rd8930];
	and.b64  	%rd7735, %rd7734, 255;
	xor.b64  	%rd7736, %rd7735, %rd7733;
	mul.lo.s64 	%rd7737, %rd7736, 1099511628211;
	shr.u64 	%rd7738, %rd7734, 8;
	and.b64  	%rd7739, %rd7738, 255;
	xor.b64  	%rd7740, %rd7739, %rd7737;
	mul.lo.s64 	%rd7741, %rd7740, 1099511628211;
	shr.u64 	%rd7742, %rd7734, 16;
	and.b64  	%rd7743, %rd7742, 255;
	xor.b64  	%rd7744, %rd7743, %rd7741;
	mul.lo.s64 	%rd7745, %rd7744, 1099511628211;
	shr.u64 	%rd7746, %rd7734, 24;
	and.b64  	%rd7747, %rd7746, 255;
	xor.b64  	%rd7748, %rd7747, %rd7745;
	mul.lo.s64 	%rd7749, %rd7748, 1099511628211;
	shr.u64 	%rd7750, %rd7734, 32;
	and.b64  	%rd7751, %rd7750, 255;
	xor.b64  	%rd7752, %rd7751, %rd7749;
	mul.lo.s64 	%rd7753, %rd7752, 1099511628211;
	shr.u64 	%rd7754, %rd7734, 40;
	and.b64  	%rd7755, %rd7754, 255;
	xor.b64  	%rd7756, %rd7755, %rd7753;
	mul.lo.s64 	%rd7757, %rd7756, 1099511628211;
	shr.u64 	%rd7758, %rd7734, 48;
	and.b64  	%rd7759, %rd7758, 255;
	xor.b64  	%rd7760, %rd7759, %rd7757;
	mul.lo.s64 	%rd7761, %rd7760, 1099511628211;
	shr.u64 	%rd7762, %rd7734, 56;
	xor.b64  	%rd7763, %rd7762, %rd7761;
	mul.lo.s64 	%rd8933, %rd7763, 1099511628211;
	add.s64 	%rd8931, %rd8931, -2;
	add.s64 	%rd8930, %rd8930, 16;
	setp.ne.s64 	%p617, %rd8931, 0;
	@%p617 bra 	$L__BB39_230;
$L__BB39_231:
	and.b64  	%rd7764, %rd1075, 1;
	setp.eq.b64 	%p618, %rd7764, 1;
	not.pred 	%p619, %p618;
	@%p619 bra 	$L__BB39_233;
	shl.b64 	%rd7765, %rd8934, 3;
	add.s64 	%rd7766, %rd8790, %rd7765;
	ld.u64 	%rd7767, [%rd7766];
	and.b64  	%rd7768, %rd7767, 255;
	xor.b64  	%rd7769, %rd7768, %rd8933;
	mul.lo.s64 	%rd7770, %rd7769, 1099511628211;
	shr.u64 	%rd7771, %rd7767, 8;
	and.b64  	%rd7772, %rd7771, 255;
	xor.b64  	%rd7773, %rd7772, %rd7770;
	mul.lo.s64 	%rd7774, %rd7773, 1099511628211;
	shr.u64 	%rd7775, %rd7767, 16;
	and.b64  	%rd7776, %rd7775, 255;
	xor.b64  	%rd7777, %rd7776, %rd7774;
	mul.lo.s64 	%rd7778, %rd7777, 1099511628211;
	shr.u64 	%rd7779, %rd7767, 24;
	and.b64  	%rd7780, %rd7779, 255;
	xor.b64  	%rd7781, %rd7780, %rd7778;
	mul.lo.s64 	%rd7782, %rd7781, 1099511628211;
	shr.u64 	%rd7783, %rd7767, 32;
	and.b64  	%rd7784, %rd7783, 255;
	xor.b64  	%rd7785, %rd7784, %rd7782;
	mul.lo.s64 	%rd7786, %rd7785, 1099511628211;
	shr.u64 	%rd7787, %rd7767, 40;
	and.b64  	%rd7788, %rd7787, 255;
	xor.b64  	%rd7789, %rd7788, %rd7786;
	mul.lo.s64 	%rd7790, %rd7789, 1099511628211;
	shr.u64 	%rd7791, %rd7767, 48;
	and.b64  	%rd7792, %rd7791, 255;
	xor.b64  	%rd7793, %rd7792, %rd7790;
	mul.lo.s64 	%rd7794, %rd7793, 1099511628211;
	shr.u64 	%rd7795, %rd7767, 56;
	xor.b64  	%rd7796, %rd7795, %rd7794;
	mul.lo.s64 	%rd8933, %rd7796, 1099511628211;
$L__BB39_233:
	mov.b64 	%rd8940, -3750763034362895579;
	@%p604 bra 	$L__BB39_239;
	setp.eq.s64 	%p621, %rd87, 0;
	mov.b64 	%rd8940, -3750763034362895579;
	mov.b64 	%rd8941, 0;
	@%p621 bra 	$L__BB39_237;
	and.b64  	%rd8941, %rd1075, -2;
	add.s64 	%rd8937, %rd8822, 8;
	mov.b64 	%rd8940, -3750763034362895579;
	mov.u64 	%rd8938, %rd8941;
$L__BB39_236:
	ld.u64 	%rd7802, [%rd8937+-8];
	and.b64  	%rd7803, %rd7802, 255;
	xor.b64  	%rd7804, %rd7803, %rd8940;
	mul.lo.s64 	%rd7805, %rd7804, 1099511628211;
	shr.u64 	%rd7806, %rd7802, 8;
	and.b64  	%rd7807, %rd7806, 255;
	xor.b64  	%rd7808, %rd7807, %rd7805;
	mul.lo.s64 	%rd7809, %rd7808, 1099511628211;
	shr.u64 	%rd7810, %rd7802, 16;
	and.b64  	%rd7811, %rd7810, 255;
	xor.b64  	%rd7812, %rd7811, %rd7809;
	mul.lo.s64 	%rd7813, %rd7812, 1099511628211;
	shr.u64 	%rd7814, %rd7802, 24;
	and.b64  	%rd7815, %rd7814, 255;
	xor.b64  	%rd7816, %rd7815, %rd7813;
	mul.lo.s64 	%rd7817, %rd7816, 1099511628211;
	shr.u64 	%rd7818, %rd7802, 32;
	and.b64  	%rd7819, %rd7818, 255;
	xor.b64  	%rd7820, %rd7819, %rd7817;
	mul.lo.s64 	%rd7821, %rd7820, 1099511628211;
	shr.u64 	%rd7822, %rd7802, 40;
	and.b64  	%rd7823, %rd7822, 255;
	xor.b64  	%rd7824, %rd7823, %rd7821;
	mul.lo.s64 	%rd7825, %rd7824, 1099511628211;
	shr.u64 	%rd7826, %rd7802, 48;
	and.b64  	%rd7827, %rd7826, 255;
	xor.b64  	%rd7828, %rd7827, %rd7825;
	mul.lo.s64 	%rd7829, %rd7828, 1099511628211;
	shr.u64 	%rd7830, %rd7802, 56;
	xor.b64  	%rd7831, %rd7830, %rd7829;
	mul.lo.s64 	%rd7832, %rd7831, 1099511628211;
	ld.u64 	%rd7833, [%rd8937];
	and.b64  	%rd7834, %rd7833, 255;
	xor.b64  	%rd7835, %rd7834, %rd7832;
	mul.lo.s64 	%rd7836, %rd7835, 1099511628211;
	shr.u64 	%rd7837, %rd7833, 8;
	and.b64  	%rd7838, %rd7837, 255;
	xor.b64  	%rd7839, %rd7838, %rd7836;
	mul.lo.s64 	%rd7840, %rd7839, 1099511628211;
	shr.u64 	%rd7841, %rd7833, 16;
	and.b64  	%rd7842, %rd7841, 255;
	xor.b64  	%rd7843, %rd7842, %rd7840;
	mul.lo.s64 	%rd7844, %rd7843, 1099511628211;
	shr.u64 	%rd7845, %rd7833, 24;
	and.b64  	%rd7846, %rd7845, 255;
	xor.b64  	%rd7847, %rd7846, %rd7844;
	mul.lo.s64 	%rd7848, %rd7847, 1099511628211;
	shr.u64 	%rd7849, %rd7833, 32;
	and.b64  	%rd7850, %rd7849, 255;
	xor.b64  	%rd7851, %rd7850, %rd7848;
	mul.lo.s64 	%rd7852, %rd7851, 1099511628211;
	shr.u64 	%rd7853, %rd7833, 40;
	and.b64  	%rd7854, %rd7853, 255;
	xor.b64  	%rd7855, %rd7854, %rd7852;
	mul.lo.s64 	%rd7856, %rd7855, 1099511628211;
	shr.u64 	%rd7857, %rd7833, 48;
	and.b64  	%rd7858, %rd7857, 255;
	xor.b64  	%rd7859, %rd7858, %rd7856;
	mul.lo.s64 	%rd7860, %rd7859, 1099511628211;
	shr.u64 	%rd7861, %rd7833, 56;
	xor.b64  	%rd7862, %rd7861, %rd7860;
	mul.lo.s64 	%rd8940, %rd7862, 1099511628211;
	add.s64 	%rd8938, %rd8938, -2;
	add.s64 	%rd8937, %rd8937, 16;
	setp.ne.s64 	%p622, %rd8938, 0;
	@%p622 bra 	$L__BB39_236;
$L__BB39_237:
	and.b64  	%rd7863, %rd1075, 1;
	setp.eq.b64 	%p623, %rd7863, 1;
	not.pred 	%p624, %p623;
	@%p624 bra 	$L__BB39_239;
	shl.b64 	%rd7864, %rd8941, 3;
	add.s64 	%rd7865, %rd8822, %rd7864;
	ld.u64 	%rd7866, [%rd7865];
	and.b64  	%rd7867, %rd7866, 255;
	xor.b64  	%rd7868, %rd7867, %rd8940;
	mul.lo.s64 	%rd7869, %rd7868, 1099511628211;
	shr.u64 	%rd7870, %rd7866, 8;
	and.b64  	%rd7871, %rd7870, 255;
	xor.b64  	%rd7872, %rd7871, %rd7869;
	mul.lo.s64 	%rd7873, %rd7872, 1099511628211;
	shr.u64 	%rd7874, %rd7866, 16;
	and.b64  	%rd7875, %rd7874, 255;
	xor.b64  	%rd7876, %rd7875, %rd7873;
	mul.lo.s64 	%rd7877, %rd7876, 1099511628211;
	shr.u64 	%rd7878, %rd7866, 24;
	and.b64  	%rd7879, %rd7878, 255;
	xor.b64  	%rd7880, %rd7879, %rd7877;
	mul.lo.s64 	%rd7881, %rd7880, 1099511628211;
	shr.u64 	%rd7882, %rd7866, 32;
	and.b64  	%rd7883, %rd7882, 255;
	xor.b64  	%rd7884, %rd7883, %rd7881;
	mul.lo.s64 	%rd7885, %rd7884, 1099511628211;
	shr.u64 	%rd7886, %rd7866, 40;
	and.b64  	%rd7887, %rd7886, 255;
	xor.b64  	%rd7888, %rd7887, %rd7885;
	mul.lo.s64 	%rd7889, %rd7888, 1099511628211;
	shr.u64 	%rd7890, %rd7866, 48;
	and.b64  	%rd7891, %rd7890, 255;
	xor.b64  	%rd7892, %rd7891, %rd7889;
	mul.lo.s64 	%rd7893, %rd7892, 1099511628211;
	shr.u64 	%rd7894, %rd7866, 56;
	xor.b64  	%rd7895, %rd7894, %rd7893;
	mul.lo.s64 	%rd8940, %rd7895, 1099511628211;
$L__BB39_239:
	setp.lt.u64 	%p704, %rd8933, %rd8940;
	bra.uni 	$L__BB39_244;
$L__BB39_240:
	setp.eq.s32 	%p626, %r97, 0;
	mov.pred 	%p704, %p600;
	@%p626 bra 	$L__BB39_244;
	mov.b64 	%rd8944, 0;
	cvt.s64.s32 	%rd7900, %r97;
$L__BB39_242:
	shl.b64 	%rd7897, %rd8944, 3;
	add.s64 	%rd7898, %rd8790, %rd7897;
	ld.u64 	%rd446, [%rd7898];
	add.s64 	%rd7899, %rd8822, %rd7897;
	ld.u64 	%rd447, [%rd7899];
	setp.lt.u64 	%p628, %rd446, %rd447;
	mov.pred 	%p704, %p602;
	@%p628 bra 	$L__BB39_244;
	setp.le.u64 	%p630, %rd446, %rd447;
	add.s64 	%rd8944, %rd8944, 1;
	setp.lt.u64 	%p631, %rd8944, %rd7900;
	and.pred  	%p632, %p630, %p631;
	mov.pred 	%p704, %p600;
	@%p632 bra 	$L__BB39_242;
$L__BB39_244:
	selp.b64 	%rd449, %rd8790, %rd8822, %p704;
	selp.u32 	%r396, 1, 0, %p704;
	add.s32 	%r34, %r31, %r396;
	not.pred 	%p633, %p704;
	selp.u32 	%r397, 1, 0, %p633;
	add.s32 	%r35, %r32, %r397;
	@%p704 bra 	$L__BB39_246;
	shl.b32 	%r398, %r35, 3;
	mov.u32 	%r399, _ZZN3cub18CUB_300001_SM_10006detail10merge_sort26DeviceMergeSortMergeKernelINS2_10policy_hubIPPyE9Policy600ES6_PNS0_8NullTypeES6_SA_m18tuple_indexed_lessS5_S9_EEvbT2_T3_T4_PT6_PT7_T5_PSE_SE_NS1_7vsmem_tEE19static_temp_storage;
	add.s32 	%r400, %r399, %r398;
	ld.shared.u64 	%rd8822, [%r400];
	bra.uni 	$L__BB39_247;
$L__BB39_246:
	shl.b32 	%r401, %r34, 3;
	mov.u32 	%r402, _ZZN3cub18CUB_300001_SM_10006detail10merge_sort26DeviceMergeSortMergeKernelINS2_10policy_hubIPPyE9Policy600ES6_PNS0_8NullTypeES6_SA_m18tuple_indexed_lessS5_S9_EEvbT2_T3_T4_PT6_PT7_T5_PSE_SE_NS1_7vsmem_tEE19static_temp_storage;
	add.s32 	%r403, %r402, %r401;
	ld.shared.u64 	%rd8790, [%r403];
$L__BB39_247:
	setp.ge.s32 	%p635, %r34, %r5;
	mov.pred 	%p634, 0;
	mov.pred 	%p705, %p634;
	@%p635 bra 	$L__BB39_279;
	setp.ge.s32 	%p637, %r35, %r3;
	mov.pred 	%p636, -1;
	mov.pred 	%p705, %p636;
	@%p637 bra 	$L__BB39_279;
	setp.eq.s64 	%p638, %rd1075, 0;
	mov.b64 	%rd8950, -3750763034362895579;
	@%p638 bra 	$L__BB39_255;
	setp.eq.s64 	%p639, %rd87, 0;
	mov.b64 	%rd8950, -3750763034362895579;
	mov.b64 	%rd8951, 0;
	@%p639 bra 	$L__BB39_253;
	and.b64  	%rd8951, %rd1075, -2;
	add.s64 	%rd8947, %rd8790, 8;
	mov.b64 	%rd8950, -3750763034362895579;
	mov.u64 	%rd8948, %rd8951;
$L__BB39_252:
	ld.u64 	%rd7906, [%rd8947+-8];
	and.b64  	%rd7907, %rd7906, 255;
	xor.b64  	%rd7908, %rd7907, %rd8950;
	mul.lo.s64 	%rd7909, %rd7908, 1099511628211;
	shr.u64 	%rd7910, %rd7906, 8;
	and.b64  	%rd7911, %rd7910, 255;
	xor.b64  	%rd7912, %rd7911, %rd7909;
	mul.lo.s64 	%rd7913, %rd7912, 1099511628211;
	shr.u64 	%rd7914, %rd7906, 16;
	and.b64  	%rd7915, %rd7914, 255;
	xor.b64  	%rd7916, %rd7915, %rd7913;
	mul.lo.s64 	%rd7917, %rd7916, 1099511628211;
	shr.u64 	%rd7918, %rd7906, 24;
	and.b64  	%rd7919, %rd7918, 255;
	xor.b64  	%rd7920, %rd7919, %rd7917;
	mul.lo.s64 	%rd7921, %rd7920, 1099511628211;
	shr.u64 	%rd7922, %rd7906, 32;
	and.b64  	%rd7923, %rd7922, 255;
	xor.b64  	%rd7924, %rd7923, %rd7921;
	mul.lo.s64 	%rd7925, %rd7924, 1099511628211;
	shr.u64 	%rd7926, %rd7906, 40;
	and.b64  	%rd7927, %rd7926, 255;
	xor.b64  	%rd7928, %rd7927, %rd7925;
	mul.lo.s64 	%rd7929, %rd7928, 1099511628211;
	shr.u64 	%rd7930, %rd7906, 48;
	and.b64  	%rd7931, %rd7930, 255;
	xor.b64  	%rd7932, %rd7931, %rd7929;
	mul.lo.s64 	%rd7933, %rd7932, 1099511628211;
	shr.u64 	%rd7934, %rd7906, 56;
	xor.b64  	%rd7935, %rd7934, %rd7933;
	mul.lo.s64 	%rd7936, %rd7935, 1099511628211;
	ld.u64 	%rd7937, [%rd8947];
	and.b64  	%rd7938, %rd7937, 255;
	xor.b64  	%rd7939, %rd7938, %rd7936;
	mul.lo.s64 	%rd7940, %rd7939, 1099511628211;
	shr.u64 	%rd7941, %rd7937, 8;
	and.b64  	%rd7942, %rd7941, 255;
	xor.b64  	%rd7943, %rd7942, %rd7940;
	mul.lo.s64 	%rd7944, %rd7943, 1099511628211;
	shr.u64 	%rd7945, %rd7937, 16;
	and.b64  	%rd7946, %rd7945, 255;
	xor.b64  	%rd7947, %rd7946, %rd7944;
	mul.lo.s64 	%rd7948, %rd7947, 1099511628211;
	shr.u64 	%rd7949, %rd7937, 24;
	and.b64  	%rd7950, %rd7949, 255;
	xor.b64  	%rd7951, %rd7950, %rd7948;
	mul.lo.s64 	%rd7952, %rd7951, 1099511628211;
	shr.u64 	%rd7953, %rd7937, 32;
	and.b64  	%rd7954, %rd7953, 255;
	xor.b64  	%rd7955, %rd7954, %rd7952;
	mul.lo.s64 	%rd7956, %rd7955, 1099511628211;
	shr.u64 	%rd7957, %rd7937, 40;
	and.b64  	%rd7958, %rd7957, 255;
	xor.b64  	%rd7959, %rd7958, %rd7956;
	mul.lo.s64 	%rd7960, %rd7959, 1099511628211;
	shr.u64 	%rd7961, %rd7937, 48;
	and.b64  	%rd7962, %rd7961, 255;
	xor.b64  	%rd7963, %rd7962, %rd7960;
	mul.lo.s64 	%rd7964, %rd7963, 1099511628211;
	shr.u64 	%rd7965, %rd7937, 56;
	xor.b64  	%rd7966, %rd7965, %rd7964;
	mul.lo.s64 	%rd8950, %rd7966, 1099511628211;
	add.s64 	%rd8948, %rd8948, -2;
	add.s64 	%rd8947, %rd8947, 16;
	setp.ne.s64 	%p640, %rd8948, 0;
	@%p640 bra 	$L__BB39_252;
$L__BB39_253:
	and.b64  	%rd7967, %rd1075, 1;
	setp.eq.b64 	%p641, %rd7967, 1;
	not.pred 	%p642, %p641;
	@%p642 bra 	$L__BB39_255;
	shl.b64 	%rd7968, %rd8951, 3;
	add.s64 	%rd7969, %rd8790, %rd7968;
	ld.u64 	%rd7970, [%rd7969];
	and.b64  	%rd7971, %rd7970, 255;
	xor.b64  	%rd7972, %rd7971, %rd8950;
	mul.lo.s64 	%rd7973, %rd7972, 1099511628211;
	shr.u64 	%rd7974, %rd7970, 8;
	and.b64  	%rd7975, %rd7974, 255;
	xor.b64  	%rd7976, %rd7975, %rd7973;
	mul.lo.s64 	%rd7977, %rd7976, 1099511628211;
	shr.u64 	%rd7978, %rd7970, 16;
	and.b64  	%rd7979, %rd7978, 255;
	xor.b64  	%rd7980, %rd7979, %rd7977;
	mul.lo.s64 	%rd7981, %rd7980, 1099511628211;
	shr.u64 	%rd7982, %rd7970, 24;
	and.b64  	%rd7983, %rd7982, 255;
	xor.b64  	%rd7984, %rd7983, %rd7981;
	mul.lo.s64 	%rd7985, %rd7984, 1099511628211;
	shr.u64 	%rd7986, %rd7970, 32;
	and.b64  	%rd7987, %rd7986, 255;
	xor.b64  	%rd7988, %rd7987, %rd7985;
	mul.lo.s64 	%rd7989, %rd7988, 1099511628211;
	shr.u64 	%rd7990, %rd7970, 40;
	and.b64  	%rd7991, %rd7990, 255;
	xor.b64  	%rd7992, %rd7991, %rd7989;
	mul.lo.s64 	%rd7993, %rd7992, 1099511628211;
	shr.u64 	%rd7994, %rd7970, 48;
	and.b64  	%rd7995, %rd7994, 255;
	xor.b64  	%rd7996, %rd7995, %rd7993;
	mul.lo.s64 	%rd7997, %rd7996, 1099511628211;
	shr.u64 	%rd7998, %rd7970, 56;
	xor.b64  	%rd7999, %rd7998, %rd7997;
	mul.lo.s64 	%rd8950, %rd7999, 1099511628211;
$L__BB39_255:
	mov.b64 	%rd8957, -3750763034362895579;
	@%p638 bra 	$L__BB39_261;
	setp.eq.s64 	%p644, %rd87, 0;
	mov.b64 	%rd8957, -3750763034362895579;
	mov.b64 	%rd8958, 0;
	@%p644 bra 	$L__BB39_259;
	and.b64  	%rd8958, %rd1075, -2;
	add.s64 	%rd8954, %rd8822, 8;
	mov.b64 	%rd8957, -3750763034362895579;
	mov.u64 	%rd8955, %rd8958;
$L__BB39_258:
	ld.u64 	%rd8005, [%rd8954+-8];
	and.b64  	%rd8006, %rd8005, 255;
	xor.b64  	%rd8007, %rd8006, %rd8957;
	mul.lo.s64 	%rd8008, %rd8007, 1099511628211;
	shr.u64 	%rd8009, %rd8005, 8;
	and.b64  	%rd8010, %rd8009, 255;
	xor.b64  	%rd8011, %rd8010, %rd8008;
	mul.lo.s64 	%rd8012, %rd8011, 1099511628211;
	shr.u64 	%rd8013, %rd8005, 16;
	and.b64  	%rd8014, %rd8013, 255;
	xor.b64  	%rd8015, %rd8014, %rd8012;
	mul.lo.s64 	%rd8016, %rd8015, 1099511628211;
	shr.u64 	%rd8017, %rd8005, 24;
	and.b64  	%rd8018, %rd8017, 255;
	xor.b64  	%rd8019, %rd8018, %rd8016;
	mul.lo.s64 	%rd8020, %rd8019, 1099511628211;
	shr.u64 	%rd8021, %rd8005, 32;
	and.b64  	%rd8022, %rd8021, 255;
	xor.b64  	%rd8023, %rd8022, %rd8020;
	mul.lo.s64 	%rd8024, %rd8023, 1099511628211;
	shr.u64 	%rd8025, %rd8005, 40;
	and.b64  	%rd8026, %rd8025, 255;
	xor.b64  	%rd8027, %rd8026, %rd8024;
	mul.lo.s64 	%rd8028, %rd8027, 1099511628211;
	shr.u64 	%rd8029, %rd8005, 48;
	and.b64  	%rd8030, %rd8029, 255;
	xor.b64  	%rd8031, %rd8030, %rd8028;
	mul.lo.s64 	%rd8032, %rd8031, 1099511628211;
	shr.u64 	%rd8033, %rd8005, 56;
	xor.b64  	%rd8034, %rd8033, %rd8032;
	mul.lo.s64 	%rd8035, %rd8034, 1099511628211;
	ld.u64 	%rd8036, [%rd8954];
	and.b64  	%rd8037, %rd8036, 255;
	xor.b64  	%rd8038, %rd8037, %rd8035;
	mul.lo.s64 	%rd8039, %rd8038, 1099511628211;
	shr.u64 	%rd8040, %rd8036, 8;
	and.b64  	%rd8041, %rd8040, 255;
	xor.b64  	%rd8042, %rd8041, %rd8039;
	mul.lo.s64 	%rd8043, %rd8042, 1099511628211;
	shr.u64 	%rd8044, %rd8036, 16;
	and.b64  	%rd8045, %rd8044, 255;
	xor.b64  	%rd8046, %rd8045, %rd8043;
	mul.lo.s64 	%rd8047, %rd8046, 1099511628211;
	shr.u64 	%rd8048, %rd8036, 24;
	and.b64  	%rd8049, %rd8048, 255;
	xor.b64  	%rd8050, %rd8049, %rd8047;
	mul.lo.s64 	%rd8051, %rd8050, 1099511628211;
	shr.u64 	%rd8052, %rd8036, 32;
	and.b64  	%rd8053, %rd8052, 255;
	xor.b64  	%rd8054, %rd8053, %rd8051;
	mul.lo.s64 	%rd8055, %rd8054, 1099511628211;
	shr.u64 	%rd8056, %rd8036, 40;
	and.b64  	%rd8057, %rd8056, 255;
	xor.b64  	%rd8058, %rd8057, %rd8055;
	mul.lo.s64 	%rd8059, %rd8058, 1099511628211;
	shr.u64 	%rd8060, %rd8036, 48;
	and.b64  	%rd8061, %rd8060, 255;
	xor.b64  	%rd8062, %rd8061, %rd8059;
	mul.lo.s64 	%rd8063, %rd8062, 1099511628211;
	shr.u64 	%rd8064, %rd8036, 56;
	xor.b64  	%rd8065, %rd8064, %rd8063;
	mul.lo.s64 	%rd8957, %rd8065, 1099511628211;
	add.s64 	%rd8955, %rd8955, -2;
	add.s64 	%rd8954, %rd8954, 16;
	setp.ne.s64 	%p645, %rd8955, 0;
	@%p645 bra 	$L__BB39_258;
$L__BB39_259:
	and.b64  	%rd8066, %rd1075, 1;
	setp.eq.b64 	%p646, %rd8066, 1;
	not.pred 	%p647, %p646;
	@%p647 bra 	$L__BB39_261;
	shl.b64 	%rd8067, %rd8958, 3;
	add.s64 	%rd8068, %rd8822, %rd8067;
	ld.u64 	%rd8069, [%rd8068];
	and.b64  	%rd8070, %rd8069, 255;
	xor.b64  	%rd8071, %rd8070, %rd8957;
	mul.lo.s64 	%rd8072, %rd8071, 1099511628211;
	shr.u64 	%rd8073, %rd8069, 8;
	and.b64  	%rd8074, %rd8073, 255;
	xor.b64  	%rd8075, %rd8074, %rd8072;
	mul.lo.s64 	%rd8076, %rd8075, 1099511628211;
	shr.u64 	%rd8077, %rd8069, 16;
	and.b64  	%rd8078, %rd8077, 255;
	xor.b64  	%rd8079, %rd8078, %rd8076;
	mul.lo.s64 	%rd8080, %rd8079, 1099511628211;
	shr.u64 	%rd8081, %rd8069, 24;
	and.b64  	%rd8082, %rd8081, 255;
	xor.b64  	%rd8083, %rd8082, %rd8080;
	mul.lo.s64 	%rd8084, %rd8083, 1099511628211;
	shr.u64 	%rd8085, %rd8069, 32;
	and.b64  	%rd8086, %rd8085, 255;
	xor.b64  	%rd8087, %rd8086, %rd8084;
	mul.lo.s64 	%rd8088, %rd8087, 1099511628211;
	shr.u64 	%rd8089, %rd8069, 40;
	and.b64  	%rd8090, %rd8089, 255;
	xor.b64  	%rd8091, %rd8090, %rd8088;
	mul.lo.s64 	%rd8092, %rd8091, 1099511628211;
	shr.u64 	%rd8093, %rd8069, 48;
	and.b64  	%rd8094, %rd8093, 255;
	xor.b64  	%rd8095, %rd8094, %rd8092;
	mul.lo.s64 	%rd8096, %rd8095, 1099511628211;
	shr.u64 	%rd8097, %rd8069, 56;
	xor.b64  	%rd8098, %rd8097, %rd8096;
	mul.lo.s64 	%rd8957, %rd8098, 1099511628211;
$L__BB39_261:
	setp.eq.s64 	%p648, %rd8950, %rd8957;
	@%p648 bra 	$L__BB39_275;
	mov.b64 	%rd8964, -3750763034362895579;
	@%p638 bra 	$L__BB39_268;
	setp.eq.s64 	%p650, %rd87, 0;
	mov.b64 	%rd8964, -3750763034362895579;
	mov.b64 	%rd8965, 0;
	@%p650 bra 	$L__BB39_266;
	and.b64  	%rd8965, %rd1075, -2;
	add.s64 	%rd8961, %rd8790, 8;
	mov.b64 	%rd8964, -3750763034362895579;
	mov.u64 	%rd8962, %rd8965;
$L__BB39_265:
	ld.u64 	%rd8104, [%rd8961+-8];
	and.b64  	%rd8105, %rd8104, 255;
	xor.b64  	%rd8106, %rd8105, %rd8964;
	mul.lo.s64 	%rd8107, %rd8106, 1099511628211;
	shr.u64 	%rd8108, %rd8104, 8;
	and.b64  	%rd8109, %rd8108, 255;
	xor.b64  	%rd8110, %rd8109, %rd8107;
	mul.lo.s64 	%rd8111, %rd8110, 1099511628211;
	shr.u64 	%rd8112, %rd8104, 16;
	and.b64  	%rd8113, %rd8112, 255;
	xor.b64  	%rd8114, %rd8113, %rd8111;
	mul.lo.s64 	%rd8115, %rd8114, 1099511628211;
	shr.u64 	%rd8116, %rd8104, 24;
	and.b64  	%rd8117, %rd8116, 255;
	xor.b64  	%rd8118, %rd8117, %rd8115;
	mul.lo.s64 	%rd8119, %rd8118, 1099511628211;
	shr.u64 	%rd8120, %rd8104, 32;
	and.b64  	%rd8121, %rd8120, 255;
	xor.b64  	%rd8122, %rd8121, %rd8119;
	mul.lo.s64 	%rd8123, %rd8122, 1099511628211;
	shr.u64 	%rd8124, %rd8104, 40;
	and.b64  	%rd8125, %rd8124, 255;
	xor.b64  	%rd8126, %rd8125, %rd8123;
	mul.lo.s64 	%rd8127, %rd8126, 1099511628211;
	shr.u64 	%rd8128, %rd8104, 48;
	and.b64  	%rd8129, %rd8128, 255;
	xor.b64  	%rd8130, %rd8129, %rd8127;
	mul.lo.s64 	%rd8131, %rd8130, 1099511628211;
	shr.u64 	%rd8132, %rd8104, 56;
	xor.b64  	%rd8133, %rd8132, %rd8131;
	mul.lo.s64 	%rd8134, %rd8133, 1099511628211;
	ld.u64 	%rd8135, [%rd8961];
	and.b64  	%rd8136, %rd8135, 255;
	xor.b64  	%rd8137, %rd8136, %rd8134;
	mul.lo.s64 	%rd8138, %rd8137, 1099511628211;
	shr.u64 	%rd8139, %rd8135, 8;
	and.b64  	%rd8140, %rd8139, 255;
	xor.b64  	%rd8141, %rd8140, %rd8138;
	mul.lo.s64 	%rd8142, %rd8141, 1099511628211;
	shr.u64 	%rd8143, %rd8135, 16;
	and.b64  	%rd8144, %rd8143, 255;
	xor.b64  	%rd8145, %rd8144, %rd8142;
	mul.lo.s64 	%rd8146, %rd8145, 1099511628211;
	shr.u64 	%rd8147, %rd8135, 24;
	and.b64  	%rd8148, %rd8147, 255;
	xor.b64  	%rd8149, %rd8148, %rd8146;
	mul.lo.s64 	%rd8150, %rd8149, 1099511628211;
	shr.u64 	%rd8151, %rd8135, 32;
	and.b64  	%rd8152, %rd8151, 255;
	xor.b64  	%rd8153, %rd8152, %rd8150;
	mul.lo.s64 	%rd8154, %rd8153, 1099511628211;
	shr.u64 	%rd8155, %rd8135, 40;
	and.b64  	%rd8156, %rd8155, 255;
	xor.b64  	%rd8157, %rd8156, %rd8154;
	mul.lo.s64 	%rd8158, %rd8157, 1099511628211;
	shr.u64 	%rd8159, %rd8135, 48;
	and.b64  	%rd8160, %rd8159, 255;
	xor.b64  	%rd8161, %rd8160, %rd8158;
	mul.lo.s64 	%rd8162, %rd8161, 1099511628211;
	shr.u64 	%rd8163, %rd8135, 56;
	xor.b64  	%rd8164, %rd8163, %rd8162;
	mul.lo.s64 	%rd8964, %rd8164, 1099511628211;
	add.s64 	%rd8962, %rd8962, -2;
	add.s64 	%rd8961, %rd8961, 16;
	setp.ne.s64 	%p651, %rd8962, 0;
	@%p651 bra 	$L__BB39_265;
$L__BB39_266:
	and.b64  	%rd8165, %rd1075, 1;
	setp.eq.b64 	%p652, %rd8165, 1;
	not.pred 	%p653, %p652;
	@%p653 bra 	$L__BB39_268;
	shl.b64 	%rd8166, %rd8965, 3;
	add.s64 	%rd8167, %rd8790, %rd8166;
	ld.u64 	%rd8168, [%rd8167];
	and.b64  	%rd8169, %rd8168, 255;
	xor.b64  	%rd8170, %rd8169, %rd8964;
	mul.lo.s64 	%rd8171, %rd8170, 1099511628211;
	shr.u64 	%rd8172, %rd8168, 8;
	and.b64  	%rd8173, %rd8172, 255;
	xor.b64  	%rd8174, %rd8173, %rd8171;
	mul.lo.s64 	%rd8175, %rd8174, 1099511628211;
	shr.u64 	%rd8176, %rd8168, 16;
	and.b64  	%rd8177, %rd8176, 255;
	xor.b64  	%rd8178, %rd8177, %rd8175;
	mul.lo.s64 	%rd8179, %rd8178, 1099511628211;
	shr.u64 	%rd8180, %rd8168, 24;
	and.b64  	%rd8181, %rd8180, 255;
	xor.b64  	%rd8182, %rd8181, %rd8179;
	mul.lo.s64 	%rd8183, %rd8182, 1099511628211;
	shr.u64 	%rd8184, %rd8168, 32;
	and.b64  	%rd8185, %rd8184, 255;
	xor.b64  	%rd8186, %rd8185, %rd8183;
	mul.lo.s64 	%rd8187, %rd8186, 1099511628211;
	shr.u64 	%rd8188, %rd8168, 40;
	and.b64  	%rd8189, %rd8188, 255;
	xor.b64  	%rd8190, %rd8189, %rd8187;
	mul.lo.s64 	%rd8191, %rd8190, 1099511628211;
	shr.u64 	%rd8192, %rd8168, 48;
	and.b64  	%rd8193, %rd8192, 255;
	xor.b64  	%rd8194, %rd8193, %rd8191;
	mul.lo.s64 	%rd8195, %rd8194, 1099511628211;
	shr.u64 	%rd8196, %rd8168, 56;
	xor.b64  	%rd8197, %rd8196, %rd8195;
	mul.lo.s64 	%rd8964, %rd8197, 1099511628211;
$L__BB39_268:
	mov.b64 	%rd8971, -3750763034362895579;
	@%p638 bra 	$L__BB39_274;
	setp.eq.s64 	%p655, %rd87, 0;
	mov.b64 	%rd8971, -3750763034362895579;
	mov.b64 	%rd8972, 0;
	@%p655 bra 	$L__BB39_272;
	and.b64  	%rd8972, %rd1075, -2;
	add.s64 	%rd8968, %rd8822, 8;
	mov.b64 	%rd8971, -3750763034362895579;
	mov.u64 	%rd8969, %rd8972;
$L__BB39_271:
	ld.u64 	%rd8203, [%rd8968+-8];
	and.b64  	%rd8204, %rd8203, 255;
	xor.b64  	%rd8205, %rd8204, %rd8971;
	mul.lo.s64 	%rd8206, %rd8205, 1099511628211;
	shr.u64 	%rd8207, %rd8203, 8;
	and.b64  	%rd8208, %rd8207, 255;
	xor.b64  	%rd8209, %rd8208, %rd8206;
	mul.lo.s64 	%rd8210, %rd8209, 1099511628211;
	shr.u64 	%rd8211, %rd8203, 16;
	and.b64  	%rd8212, %rd8211, 255;
	xor.b64  	%rd8213, %rd8212, %rd8210;
	mul.lo.s64 	%rd8214, %rd8213, 1099511628211;
	shr.u64 	%rd8215, %rd8203, 24;
	and.b64  	%rd8216, %rd8215, 255;
	xor.b64  	%rd8217, %rd8216, %rd8214;
	mul.lo.s64 	%rd8218, %rd8217, 1099511628211;
	shr.u64 	%rd8219, %rd8203, 32;
	and.b64  	%rd8220, %rd8219, 255;
	xor.b64  	%rd8221, %rd8220, %rd8218;
	mul.lo.s64 	%rd8222, %rd8221, 1099511628211;
	shr.u64 	%rd8223, %rd8203, 40;
	and.b64  	%rd8224, %rd8223, 255;
	xor.b64  	%rd8225, %rd8224, %rd8222;
	mul.lo.s64 	%rd8226, %rd8225, 1099511628211;
	shr.u64 	%rd8227, %rd8203, 48;
	and.b64  	%rd8228, %rd8227, 255;
	xor.b64  	%rd8229, %rd8228, %rd8226;
	mul.lo.s64 	%rd8230, %rd8229, 1099511628211;
	shr.u64 	%rd8231, %rd8203, 56;
	xor.b64  	%rd8232, %rd8231, %rd8230;
	mul.lo.s64 	%rd8233, %rd8232, 1099511628211;
	ld.u64 	%rd8234, [%rd8968];
	and.b64  	%rd8235, %rd8234, 255;
	xor.b64  	%rd8236, %rd8235, %rd8233;
	mul.lo.s64 	%rd8237, %rd8236, 1099511628211;
	shr.u64 	%rd8238, %rd8234, 8;
	and.b64  	%rd8239, %rd8238, 255;
	xor.b64  	%rd8240, %rd8239, %rd8237;
	mul.lo.s64 	%rd8241, %rd8240, 1099511628211;
	shr.u64 	%rd8242, %rd8234, 16;
	and.b64  	%rd8243, %rd8242, 255;
	xor.b64  	%rd8244, %rd8243, %rd8241;
	mul.lo.s64 	%rd8245, %rd8244, 1099511628211;
	shr.u64 	%rd8246, %rd8234, 24;
	and.b64  	%rd8247, %rd8246, 255;
	xor.b64  	%rd8248, %rd8247, %rd8245;
	mul.lo.s64 	%rd8249, %rd8248, 1099511628211;
	shr.u64 	%rd8250, %rd8234, 32;
	and.b64  	%rd8251, %rd8250, 255;
	xor.b64  	%rd8252, %rd8251, %rd8249;
	mul.lo.s64 	%rd8253, %rd8252, 1099511628211;
	shr.u64 	%rd8254, %rd8234, 40;
	and.b64  	%rd8255, %rd8254, 255;
	xor.b64  	%rd8256, %rd8255, %rd8253;
	mul.lo.s64 	%rd8257, %rd8256, 1099511628211;
	shr.u64 	%rd8258, %rd8234, 48;
	and.b64  	%rd8259, %rd8258, 255;
	xor.b64  	%rd8260, %rd8259, %rd8257;
	mul.lo.s64 	%rd8261, %rd8260, 1099511628211;
	shr.u64 	%rd8262, %rd8234, 56;
	xor.b64  	%rd8263, %rd8262, %rd8261;
	mul.lo.s64 	%rd8971, %rd8263, 1099511628211;
	add.s64 	%rd8969, %rd8969, -2;
	add.s64 	%rd8968, %rd8968, 16;
	setp.ne.s64 	%p656, %rd8969, 0;
	@%p656 bra 	$L__BB39_271;
$L__BB39_272:
	and.b64  	%rd8264, %rd1075, 1;
	setp.eq.b64 	%p657, %rd8264, 1;
	not.pred 	%p658, %p657;
	@%p658 bra 	$L__BB39_274;
	shl.b64 	%rd8265, %rd8972, 3;
	add.s64 	%rd8266, %rd8822, %rd8265;
	ld.u64 	%rd8267, [%rd8266];
	and.b64  	%rd8268, %rd8267, 255;
	xor.b64  	%rd8269, %rd8268, %rd8971;
	mul.lo.s64 	%rd8270, %rd8269, 1099511628211;
	shr.u64 	%rd8271, %rd8267, 8;
	and.b64  	%rd8272, %rd8271, 255;
	xor.b64  	%rd8273, %rd8272, %rd8270;
	mul.lo.s64 	%rd8274, %rd8273, 1099511628211;
	shr.u64 	%rd8275, %rd8267, 16;
	and.b64  	%rd8276, %rd8275, 255;
	xor.b64  	%rd8277, %rd8276, %rd8274;
	mul.lo.s64 	%rd8278, %rd8277, 1099511628211;
	shr.u64 	%rd8279, %rd8267, 24;
	and.b64  	%rd8280, %rd8279, 255;
	xor.b64  	%rd8281, %rd8280, %rd8278;
	mul.lo.s64 	%rd8282, %rd8281, 1099511628211;
	shr.u64 	%rd8283, %rd8267, 32;
	and.b64  	%rd8284, %rd8283, 255;
	xor.b64  	%rd8285, %rd8284, %rd8282;
	mul.lo.s64 	%rd8286, %rd8285, 1099511628211;
	shr.u64 	%rd8287, %rd8267, 40;
	and.b64  	%rd8288, %rd8287, 255;
	xor.b64  	%rd8289, %rd8288, %rd8286;
	mul.lo.s64 	%rd8290, %rd8289, 1099511628211;
	shr.u64 	%rd8291, %rd8267, 48;
	and.b64  	%rd8292, %rd8291, 255;
	xor.b64  	%rd8293, %rd8292, %rd8290;
	mul.lo.s64 	%rd8294, %rd8293, 1099511628211;
	shr.u64 	%rd8295, %rd8267, 56;
	xor.b64  	%rd8296, %rd8295, %rd8294;
	mul.lo.s64 	%rd8971, %rd8296, 1099511628211;
$L__BB39_274:
	setp.lt.u64 	%p705, %rd8964, %rd8971;
	bra.uni 	$L__BB39_279;
$L__BB39_275:
	setp.eq.s32 	%p660, %r97, 0;
	mov.pred 	%p705, %p634;
	@%p660 bra 	$L__BB39_279;
	mov.b64 	%rd8975, 0;
	cvt.s64.s32 	%rd8301, %r97;
$L__BB39_277:
	shl.b64 	%rd8298, %rd8975, 3;
	add.s64 	%rd8299, %rd8790, %rd8298;
	ld.u64 	%rd507, [%rd8299];
	add.s64 	%rd8300, %rd8822, %rd8298;
	ld.u64 	%rd508, [%rd8300];
	setp.lt.u64 	%p662, %rd507, %rd508;
	mov.pred 	%p705, %p636;
	@%p662 bra 	$L__BB39_279;
	setp.le.u64 	%p664, %rd507, %rd508;
	add.s64 	%rd8975, %rd8975, 1;
	setp.lt.u64 	%p665, %rd8975, %rd8301;
	and.pred  	%p666, %p664, %p665;
	mov.pred 	%p705, %p634;
	@%p666 bra 	$L__BB39_277;
$L__BB39_279:
	selp.b64 	%rd510, %rd8790, %rd8822, %p705;
	selp.u32 	%r404, 1, 0, %p705;
	add.s32 	%r37, %r34, %r404;
	not.pred 	%p667, %p705;
	selp.u32 	%r405, 1, 0, %p667;
	add.s32 	%r38, %r35, %r405;
	@%p705 bra 	$L__BB39_281;
	shl.b32 	%r406, %r38, 3;
	mov.u32 	%r407, _ZZN3cub18CUB_300001_SM_10006detail10merge_sort26DeviceMergeSortMergeKernelINS2_10policy_hubIPPyE9Policy600ES6_PNS0_8NullTypeES6_SA_m18tuple_indexed_lessS5_S9_EEvbT2_T3_T4_PT6_PT7_T5_PSE_SE_NS1_7vsmem_tEE19static_temp_storage;
	add.s32 	%r408, %r407, %r406;
	ld.shared.u64 	%rd8822, [%r408];
	bra.uni 	$L__BB39_282;
$L__BB39_281:
	shl.b32 	%r409, %r37, 3;
	mov.u32 	%r410, _ZZN3cub18CUB_300001_SM_10006detail10merge_sort26DeviceMergeSortMergeKernelINS2_10policy_hubIPPyE9Policy600ES6_PNS0_8NullTypeES6_SA_m18tuple_indexed_lessS5_S9_EEvbT2_T3_T4_PT6_PT7_T5_PSE_SE_NS1_7vsmem_tEE19static_temp_storage;
	add.s32 	%r411, %r410, %r409;
	ld.shared.u64 	%rd8790, [%r411];
$L__BB39_282:
	setp.ge.s32 	%p668, %r37, %r5;
	mov.u64 	%rd9007, %rd8822;
	@%p668 bra 	$L__BB39_314;
	setp.ge.s32 	%p669, %r38, %r3;
	mov.u64 	%rd9007, %rd8790;
	@%p669 bra 	$L__BB39_314;
	setp.eq.s64 	%p670, %rd1075, 0;
	mov.b64 	%rd8981, -3750763034362895579;
	@%p670 bra 	$L__BB39_290;
	setp.eq.s64 	%p671, %rd87, 0;
	mov.b64 	%rd8981, -3750763034362895579;
	mov.b64 	%rd8982, 0;
	@%p671 bra 	$L__BB39_288;
	and.b64  	%rd8982, %rd1075, -2;
	add.s64 	%rd8978, %rd8790, 8;
	mov.b64 	%rd8981, -3750763034362895579;
	mov.u64 	%rd8979, %rd8982;
$L__BB39_287:
	ld.u64 	%rd8307, [%rd8978+-8];
	and.b64  	%rd8308, %rd8307, 255;
	xor.b64  	%rd8309, %rd8308, %rd8981;
	mul.lo.s64 	%rd8310, %rd8309, 1099511628211;
	shr.u64 	%rd8311, %rd8307, 8;
	and.b64  	%rd8312, %rd8311, 255;
	xor.b64  	%rd8313, %rd8312, %rd8310;
	mul.lo.s64 	%rd8314, %rd8313, 1099511628211;
	shr.u64 	%rd8315, %rd8307, 16;
	and.b64  	%rd8316, %rd8315, 255;
	xor.b64  	%rd8317, %rd8316, %rd8314;
	mul.lo.s64 	%rd8318, %rd8317, 1099511628211;
	shr.u64 	%rd8319, %rd8307, 24;
	and.b64  	%rd8320, %rd8319, 255;
	xor.b64  	%rd8321, %rd8320, %rd8318;
	mul.lo.s64 	%rd8322, %rd8321, 1099511628211;
	shr.u64 	%rd8323, %rd8307, 32;
	and.b64  	%rd8324, %rd8323, 255;
	xor.b64  	%rd8325, %rd8324, %rd8322;
	mul.lo.s64 	%rd8326, %rd8325, 1099511628211;
	shr.u64 	%rd8327, %rd8307, 40;
	and.b64  	%rd8328, %rd8327, 255;
	xor.b64  	%rd8329, %rd8328, %rd8326;
	mul.lo.s64 	%rd8330, %rd8329, 1099511628211;
	shr.u64 	%rd8331, %rd8307, 48;
	and.b64  	%rd8332, %rd8331, 255;
	xor.b64  	%rd8333, %rd8332, %rd8330;
	mul.lo.s64 	%rd8334, %rd8333, 1099511628211;
	shr.u64 	%rd8335, %rd8307, 56;
	xor.b64  	%rd8336, %rd8335, %rd8334;
	mul.lo.s64 	%rd8337, %rd8336, 1099511628211;
	ld.u64 	%rd8338, [%rd8978];
	and.b64  	%rd8339, %rd8338, 255;
	xor.b64  	%rd8340, %rd8339, %rd8337;
	mul.lo.s64 	%rd8341, %rd8340, 1099511628211;
	shr.u64 	%rd8342, %rd8338, 8;
	and.b64  	%rd8343, %rd8342, 255;
	xor.b64  	%rd8344, %rd8343, %rd8341;
	mul.lo.s64 	%rd8345, %rd8344, 1099511628211;
	shr.u64 	%rd8346, %rd8338, 16;
	and.b64  	%rd8347, %rd8346, 255;
	xor.b64  	%rd8348, %rd8347, %rd8345;
	mul.lo.s64 	%rd8349, %rd8348, 1099511628211;
	shr.u64 	%rd8350, %rd8338, 24;
	and.b64  	%rd8351, %rd8350, 255;
	xor.b64  	%rd8352, %rd8351, %rd8349;
	mul.lo.s64 	%rd8353, %rd8352, 1099511628211;
	shr.u64 	%rd8354, %rd8338, 32;
	and.b64  	%rd8355, %rd8354, 255;
	xor.b64  	%rd8356, %rd8355, %rd8353;
	mul.lo.s64 	%rd8357, %rd8356, 1099511628211;
	shr.u64 	%rd8358, %rd8338, 40;
	and.b64  	%rd8359, %rd8358, 255;
	xor.b64  	%rd8360, %rd8359, %rd8357;
	mul.lo.s64 	%rd8361, %rd8360, 1099511628211;
	shr.u64 	%rd8362, %rd8338, 48;
	and.b64  	%rd8363, %rd8362, 255;
	xor.b64  	%rd8364, %rd8363, %rd8361;
	mul.lo.s64 	%rd8365, %rd8364, 1099511628211;
	shr.u64 	%rd8366, %rd8338, 56;
	xor.b64  	%rd8367, %rd8366, %rd8365;
	mul.lo.s64 	%rd8981, %rd8367, 1099511628211;
	add.s64 	%rd8979, %rd8979, -2;
	add.s64 	%rd8978, %rd8978, 16;
	setp.ne.s64 	%p672, %rd8979, 0;
	@%p672 bra 	$L__BB39_287;
$L__BB39_288:
	and.b64  	%rd8368, %rd1075, 1;
	setp.eq.b64 	%p673, %rd8368, 1;
	not.pred 	%p674, %p673;
	@%p674 bra 	$L__BB39_290;
	shl.b64 	%rd8369, %rd8982, 3;
	add.s64 	%rd8370, %rd8790, %rd8369;
	ld.u64 	%rd8371, [%rd8370];
	and.b64  	%rd8372, %rd8371, 255;
	xor.b64  	%rd8373, %rd8372, %rd8981;
	mul.lo.s64 	%rd8374, %rd8373, 1099511628211;
	shr.u64 	%rd8375, %rd8371, 8;
	and.b64  	%rd8376, %rd8375, 255;
	xor.b64  	%rd8377, %rd8376, %rd8374;
	mul.lo.s64 	%rd8378, %rd8377, 1099511628211;
	shr.u64 	%rd8379, %rd8371, 16;
	and.b64  	%rd8380, %rd8379, 255;
	xor.b64  	%rd8381, %rd8380, %rd8378;
	mul.lo.s64 	%rd8382, %rd8381, 1099511628211;
	shr.u64 	%rd8383, %rd8371, 24;
	and.b64  	%rd8384, %rd8383, 255;
	xor.b64  	%rd8385, %rd8384, %rd8382;
	mul.lo.s64 	%rd8386, %rd8385, 1099511628211;
	shr.u64 	%rd8387, %rd8371, 32;
	and.b64  	%rd8388, %rd8387, 255;
	xor.b64  	%rd8389, %rd8388, %rd8386;
	mul.lo.s64 	%rd8390, %rd8389, 1099511628211;
	shr.u64 	%rd8391, %rd8371, 40;
	and.b64  	%rd8392, %rd8391, 255;
	xor.b64  	%rd8393, %rd8392, %rd8390;
	mul.lo.s64 	%rd8394, %rd8393, 1099511628211;
	shr.u64 	%rd8395, %rd8371, 48;
	and.b64  	%rd8396, %rd8395, 255;
	xor.b64  	%rd8397, %rd8396, %rd8394;
	mul.lo.s64 	%rd8398, %rd8397, 1099511628211;
	shr.u64 	%rd8399, %rd8371, 56;
	xor.b64  	%rd8400, %rd8399, %rd8398;
	mul.lo.s64 	%rd8981, %rd8400, 1099511628211;
$L__BB39_290:
	mov.b64 	%rd8988, -3750763034362895579;
	@%p670 bra 	$L__BB39_296;
	setp.eq.s64 	%p676, %rd87, 0;
	mov.b64 	%rd8988, -3750763034362895579;
	mov.b64 	%rd8989, 0;
	@%p676 bra 	$L__BB39_294;
	and.b64  	%rd8989, %rd1075, -2;
	add.s64 	%rd8985, %rd8822, 8;
	mov.b64 	%rd8988, -3750763034362895579;
	mov.u64 	%rd8986, %rd8989;
$L__BB39_293:
	ld.u64 	%rd8406, [%rd8985+-8];
	and.b64  	%rd8407, %rd8406, 255;
	xor.b64  	%rd8408, %rd8407, %rd8988;
	mul.lo.s64 	%rd8409, %rd8408, 1099511628211;
	shr.u64 	%rd8410, %rd8406, 8;
	and.b64  	%rd8411, %rd8410, 255;
	xor.b64  	%rd8412, %rd8411, %rd8409;
	mul.lo.s64 	%rd8413, %rd8412, 1099511628211;
	shr.u64 	%rd8414, %rd8406, 16;
	and.b64  	%rd8415, %rd8414, 255;
	xor.b64  	%rd8416, %rd8415, %rd8413;
	mul.lo.s64 	%rd8417, %rd8416, 1099511628211;
	shr.u64 	%rd8418, %rd8406, 24;
	and.b64  	%rd8419, %rd8418, 255;
	xor.b64  	%rd8420, %rd8419, %rd8417;
	mul.lo.s64 	%rd8421, %rd8420, 1099511628211;
	shr.u64 	%rd8422, %rd8406, 32;
	and.b64  	%rd8423, %rd8422, 255;
	xor.b64  	%rd8424, %rd8423, %rd8421;
	mul.lo.s64 	%rd8425, %rd8424, 1099511628211;
	shr.u64 	%rd8426, %rd8406, 40;
	and.b64  	%rd8427, %rd8426, 255;
	xor.b64  	%rd8428, %rd8427, %rd8425;
	mul.lo.s64 	%rd8429, %rd8428, 1099511628211;
	shr.u64 	%rd8430, %rd8406, 48;
	and.b64  	%rd8431, %rd8430, 255;
	xor.b64  	%rd8432, %rd8431, %rd8429;
	mul.lo.s64 	%rd8433, %rd8432, 1099511628211;
	shr.u64 	%rd8434, %rd8406, 56;
	xor.b64  	%rd8435, %rd8434, %rd8433;
	mul.lo.s64 	%rd8436, %rd8435, 1099511628211;
	ld.u64 	%rd8437, [%rd8985];
	and.b64  	%rd8438, %rd8437, 255;
	xor.b64  	%rd8439, %rd8438, %rd8436;
	mul.lo.s64 	%rd8440, %rd8439, 1099511628211;
	shr.u64 	%rd8441, %rd8437, 8;
	and.b64  	%rd8442, %rd8441, 255;
	xor.b64  	%rd8443, %rd8442, %rd8440;
	mul.lo.s64 	%rd8444, %rd8443, 1099511628211;
	shr.u64 	%rd8445, %rd8437, 16;
	and.b64  	%rd8446, %rd8445, 255;
	xor.b64  	%rd8447, %rd8446, %rd8444;
	mul.lo.s64 	%rd8448, %rd8447, 1099511628211;
	shr.u64 	%rd8449, %rd8437, 24;
	and.b64  	%rd8450, %rd8449, 255;
	xor.b64  	%rd8451, %rd8450, %rd8448;
	mul.lo.s64 	%rd8452, %rd8451, 1099511628211;
	shr.u64 	%rd8453, %rd8437, 32;
	and.b64  	%rd8454, %rd8453, 255;
	xor.b64  	%rd8455, %rd8454, %rd8452;
	mul.lo.s64 	%rd8456, %rd8455, 1099511628211;
	shr.u64 	%rd8457, %rd8437, 40;
	and.b64  	%rd8458, %rd8457, 255;
	xor.b64  	%rd8459, %rd8458, %rd8456;
	mul.lo.s64 	%rd8460, %rd8459, 1099511628211;
	shr.u64 	%rd8461, %rd8437, 48;
	and.b64  	%rd8462, %rd8461, 255;
	xor.b64  	%rd8463, %rd8462, %rd8460;
	mul.lo.s64 	%rd8464, %rd8463, 1099511628211;
	shr.u64 	%rd8465, %rd8437, 56;
	xor.b64  	%rd8466, %rd8465, %rd8464;
	mul.lo.s64 	%rd8988, %rd8466, 1099511628211;
	add.s64 	%rd8986, %rd8986, -2;
	add.s64 	%rd8985, %rd8985, 16;
	setp.ne.s64 	%p677, %rd8986, 0;
	@%p677 bra 	$L__BB39_293;
$L__BB39_294:
	and.b64  	%rd8467, %rd1075, 1;
	setp.eq.b64 	%p678, %rd8467, 1;
	not.pred 	%p679, %p678;
	@%p679 bra 	$L__BB39_296;
	shl.b64 	%rd8468, %rd8989, 3;
	add.s64 	%rd8469, %rd8822, %rd8468;
	ld.u64 	%rd8470, [%rd8469];
	and.b64  	%rd8471, %rd8470, 255;
	xor.b64  	%rd8472, %rd8471, %rd8988;
	mul.lo.s64 	%rd8473, %rd8472, 1099511628211;
	shr.u64 	%rd8474, %rd8470, 8;
	and.b64  	%rd8475, %rd8474, 255;
	xor.b64  	%rd8476, %rd8475, %rd8473;
	mul.lo.s64 	%rd8477, %rd8476, 1099511628211;
	shr.u64 	%rd8478, %rd8470, 16;
	and.b64  	%rd8479, %rd8478, 255;
	xor.b64  	%rd8480, %rd8479, %rd8477;
	mul.lo.s64 	%rd8481, %rd8480, 1099511628211;
	shr.u64 	%rd8482, %rd8470, 24;
	and.b64  	%rd8483, %rd8482, 255;
	xor.b64  	%rd8484, %rd8483, %rd8481;
	mul.lo.s64 	%rd8485, %rd8484, 1099511628211;
	shr.u64 	%rd8486, %rd8470, 32;
	and.b64  	%rd8487, %rd8486, 255;
	xor.b64  	%rd8488, %rd8487, %rd8485;
	mul.lo.s64 	%rd8489, %rd8488, 1099511628211;
	shr.u64 	%rd8490, %rd8470, 40;
	and.b64  	%rd8491, %rd8490, 255;
	xor.b64  	%rd8492, %rd8491, %rd8489;
	mul.lo.s64 	%rd8493, %rd8492, 1099511628211;
	shr.u64 	%rd8494, %rd8470, 48;
	and.b64  	%rd8495, %rd8494, 255;
	xor.b64  	%rd8496, %rd8495, %rd8493;
	mul.lo.s64 	%rd8497, %rd8496, 1099511628211;
	shr.u64 	%rd8498, %rd8470, 56;
	xor.b64  	%rd8499, %rd8498, %rd8497;
	mul.lo.s64 	%rd8988, %rd8499, 1099511628211;
$L__BB39_296:
	setp.eq.s64 	%p680, %rd8981, %rd8988;
	@%p680 bra 	$L__BB39_310;
	mov.b64 	%rd8995, -3750763034362895579;
	@%p670 bra 	$L__BB39_303;
	setp.eq.s64 	%p682, %rd87, 0;
	mov.b64 	%rd8995, -3750763034362895579;
	mov.b64 	%rd8996, 0;
	@%p682 bra 	$L__BB39_301;
	and.b64  	%rd8996, %rd1075, -2;
	add.s64 	%rd8992, %rd8790, 8;
	mov.b64 	%rd8995, -3750763034362895579;
	mov.u64 	%rd8993, %rd8996;
$L__BB39_300:
	ld.u64 	%rd8505, [%rd8992+-8];
	and.b64  	%rd8506, %rd8505, 255;
	xor.b64  	%rd8507, %rd8506, %rd8995;
	mul.lo.s64 	%rd8508, %rd8507, 1099511628211;
	shr.u64 	%rd8509, %rd8505, 8;
	and.b64  	%rd8510, %rd8509, 255;
	xor.b64  	%rd8511, %rd8510, %rd8508;
	mul.lo.s64 	%rd8512, %rd8511, 1099511628211;
	shr.u64 	%rd8513, %rd8505, 16;
	and.b64  	%rd8514, %rd8513, 255;
	xor.b64  	%rd8515, %rd8514, %rd8512;
	mul.lo.s64 	%rd8516, %rd8515, 1099511628211;
	shr.u64 	%rd8517, %rd8505, 24;
	and.b64  	%rd8518, %rd8517, 255;
	xor.b64  	%rd8519, %rd8518, %rd8516;
	mul.lo.s64 	%rd8520, %rd8519, 1099511628211;
	shr.u64 	%rd8521, %rd8505, 32;
	and.b64  	%rd8522, %rd8521, 255;
	xor.b64  	%rd8523, %rd8522, %rd8520;
	mul.lo.s64 	%rd8524, %rd8523, 1099511628211;
	shr.u64 	%rd8525, %rd8505, 40;
	and.b64  	%rd8526, %rd8525, 255;
	xor.b64  	%rd8527, %rd8526, %rd8524;
	mul.lo.s64 	%rd8528, %rd8527, 1099511628211;
	shr.u64 	%rd8529, %rd8505, 48;
	and.b64  	%rd8530, %rd8529, 255;
	xor.b64  	%rd8531, %rd8530, %rd8528;
	mul.lo.s64 	%rd8532, %rd8531, 1099511628211;
	shr.u64 	%rd8533, %rd8505, 56;
	xor.b64  	%rd8534, %rd8533, %rd8532;
	mul.lo.s64 	%rd8535, %rd8534, 1099511628211;
	ld.u64 	%rd8536, [%rd8992];
	and.b64  	%rd8537, %rd8536, 255;
	xor.b64  	%rd8538, %rd8537, %rd8535;
	mul.lo.s64 	%rd8539, %rd8538, 1099511628211;
	shr.u64 	%rd8540, %rd8536, 8;
	and.b64  	%rd8541, %rd8540, 255;
	xor.b64  	%rd8542, %rd8541, %rd8539;
	mul.lo.s64 	%rd8543, %rd8542, 1099511628211;
	shr.u64 	%rd8544, %rd8536, 16;
	and.b64  	%rd8545, %rd8544, 255;
	xor.b64  	%rd8546, %rd8545, %rd8543;
	mul.lo.s64 	%rd8547, %rd8546, 1099511628211;
	shr.u64 	%rd8548, %rd8536, 24;
	and.b64  	%rd8549, %rd8548, 255;
	xor.b64  	%rd8550, %rd8549, %rd8547;
	mul.lo.s64 	%rd8551, %rd8550, 1099511628211;
	shr.u64 	%rd8552, %rd8536, 32;
	and.b64  	%rd8553, %rd8552, 255;
	xor.b64  	%rd8554, %rd8553, %rd8551;
	mul.lo.s64 	%rd8555, %rd8554, 1099511628211;
	shr.u64 	%rd8556, %rd8536, 40;
	and.b64  	%rd8557, %rd8556, 255;
	xor.b64  	%rd8558, %rd8557, %rd8555;
	mul.lo.s64 	%rd8559, %rd8558, 1099511628211;
	shr.u64 	%rd8560, %rd8536, 48;
	and.b64  	%rd8561, %rd8560, 255;
	xor.b64  	%rd8562, %rd8561, %rd8559;
	mul.lo.s64 	%rd8563, %rd8562, 1099511628211;
	shr.u64 	%rd8564, %rd8536, 56;
	xor.b64  	%rd8565, %rd8564, %rd8563;
	mul.lo.s64 	%rd8995, %rd8565, 1099511628211;
	add.s64 	%rd8993, %rd8993, -2;
	add.s64 	%rd8992, %rd8992, 16;
	setp.ne.s64 	%p683, %rd8993, 0;
	@%p683 bra 	$L__BB39_300;
$L__BB39_301:
	and.b64  	%rd8566, %rd1075, 1;
	setp.eq.b64 	%p684, %rd8566, 1;
	not.pred 	%p685, %p684;
	@%p685 bra 	$L__BB39_303;
	shl.b64 	%rd8567, %rd8996, 3;
	add.s64 	%rd8568, %rd8790, %rd8567;
	ld.u64 	%rd8569, [%rd8568];
	and.b64  	%rd8570, %rd8569, 255;
	xor.b64  	%rd8571, %rd8570, %rd8995;
	mul.lo.s64 	%rd8572, %rd8571, 1099511628211;
	shr.u64 	%rd8573, %rd8569, 8;
	and.b64  	%rd8574, %rd8573, 255;
	xor.b64  	%rd8575, %rd8574, %rd8572;
	mul.lo.s64 	%rd8576, %rd8575, 1099511628211;
	shr.u64 	%rd8577, %rd8569, 16;
	and.b64  	%rd8578, %rd8577, 255;
	xor.b64  	%rd8579, %rd8578, %rd8576;
	mul.lo.s64 	%rd8580, %rd8579, 1099511628211;
	shr.u64 	%rd8581, %rd8569, 24;
	and.b64  	%rd8582, %rd8581, 255;
	xor.b64  	%rd8583, %rd8582, %rd8580;
	mul.lo.s64 	%rd8584, %rd8583, 1099511628211;
	shr.u64 	%rd8585, %rd8569, 32;
	and.b64  	%rd8586, %rd8585, 255;
	xor.b64  	%rd8587, %rd8586, %rd8584;
	mul.lo.s64 	%rd8588, %rd8587, 1099511628211;
	shr.u64 	%rd8589, %rd8569, 40;
	and.b64  	%rd8590, %rd8589, 255;
	xor.b64  	%rd8591, %rd8590, %rd8588;
	mul.lo.s64 	%rd8592, %rd8591, 1099511628211;
	shr.u64 	%rd8593, %rd8569, 48;
	and.b64  	%rd8594, %rd8593, 255;
	xor.b64  	%rd8595, %rd8594, %rd8592;
	mul.lo.s64 	%rd8596, %rd8595, 1099511628211;
	shr.u64 	%rd8597, %rd8569, 56;
	xor.b64  	%rd8598, %rd8597, %rd8596;
	mul.lo.s64 	%rd8995, %rd8598, 1099511628211;
$L__BB39_303:
	mov.b64 	%rd9002, -3750763034362895579;
	@%p670 bra 	$L__BB39_309;
	setp.eq.s64 	%p687, %rd87, 0;
	mov.b64 	%rd9002, -3750763034362895579;
	mov.b64 	%rd9003, 0;
	@%p687 bra 	$L__BB39_307;
	and.b64  	%rd9003, %rd1075, -2;
	add.s64 	%rd8999, %rd8822, 8;
	mov.b64 	%rd9002, -3750763034362895579;
	mov.u64 	%rd9000, %rd9003;
$L__BB39_306:
	ld.u64 	%rd8604, [%rd8999+-8];
	and.b64  	%rd8605, %rd8604, 255;
	xor.b64  	%rd8606, %rd8605, %rd9002;
	mul.lo.s64 	%rd8607, %rd8606, 1099511628211;
	shr.u64 	%rd8608, %rd8604, 8;
	and.b64  	%rd8609, %rd8608, 255;
	xor.b64  	%rd8610, %rd8609, %rd8607;
	mul.lo.s64 	%rd8611, %rd8610, 1099511628211;
	shr.u64 	%rd8612, %rd8604, 16;
	and.b64  	%rd8613, %rd8612, 255;
	xor.b64  	%rd8614, %rd8613, %rd8611;
	mul.lo.s64 	%rd8615, %rd8614, 1099511628211;
	shr.u64 	%rd8616, %rd8604, 24;
	and.b64  	%rd8617, %rd8616, 255;
	xor.b64  	%rd8618, %rd8617, %rd8615;
	mul.lo.s64 	%rd8619, %rd8618, 1099511628211;
	shr.u64 	%rd8620, %rd8604, 32;
	and.b64  	%rd8621, %rd8620, 255;
	xor.b64  	%rd8622, %rd8621, %rd8619;
	mul.lo.s64 	%rd8623, %rd8622, 1099511628211;
	shr.u64 	%rd8624, %rd8604, 40;
	and.b64  	%rd8625, %rd8624, 255;
	xor.b64  	%rd8626, %rd8625, %rd8623;
	mul.lo.s64 	%rd8627, %rd8626, 1099511628211;
	shr.u64 	%rd8628, %rd8604, 48;
	and.b64  	%rd8629, %rd8628, 255;
	xor.b64  	%rd8630, %rd8629, %rd8627;
	mul.lo.s64 	%rd8631, %rd8630, 1099511628211;
	shr.u64 	%rd8632, %rd8604, 56;
	xor.b64  	%rd8633, %rd8632, %rd8631;
	mul.lo.s64 	%rd8634, %rd8633, 1099511628211;
	ld.u64 	%rd8635, [%rd8999];
	and.b64  	%rd8636, %rd8635, 255;
	xor.b64  	%rd8637, %rd8636, %rd8634;
	mul.lo.s64 	%rd8638, %rd8637, 1099511628211;
	shr.u64 	%rd8639, %rd8635, 8;
	and.b64  	%rd8640, %rd8639, 255;
	xor.b64  	%rd8641, %rd8640, %rd8638;
	mul.lo.s64 	%rd8642, %rd8641, 1099511628211;
	shr.u64 	%rd8643, %rd8635, 16;
	and.b64  	%rd8644, %rd8643, 255;
	xor.b64  	%rd8645, %rd8644, %rd8642;
	mul.lo.s64 	%rd8646, %rd8645, 1099511628211;
	shr.u64 	%rd8647, %rd8635, 24;
	and.b64  	%rd8648, %rd8647, 255;
	xor.b64  	%rd8649, %rd8648, %rd8646;
	mul.lo.s64 	%rd8650, %rd8649, 1099511628211;
	shr.u64 	%rd8651, %rd8635, 32;
	and.b64  	%rd8652, %rd8651, 255;
	xor.b64  	%rd8653, %rd8652, %rd8650;
	mul.lo.s64 	%rd8654, %rd8653, 1099511628211;
	shr.u64 	%rd8655, %rd8635, 40;
	and.b64  	%rd8656, %rd8655, 255;
	xor.b64  	%rd8657, %rd8656, %rd8654;
	mul.lo.s64 	%rd8658, %rd8657, 1099511628211;
	shr.u64 	%rd8659, %rd8635, 48;
	and.b64  	%rd8660, %rd8659, 255;
	xor.b64  	%rd8661, %rd8660, %rd8658;
	mul.lo.s64 	%rd8662, %rd8661, 1099511628211;
	shr.u64 	%rd8663, %rd8635, 56;
	xor.b64  	%rd8664, %rd8663, %rd8662;
	mul.lo.s64 	%rd9002, %rd8664, 1099511628211;
	add.s64 	%rd9000, %rd9000, -2;
	add.s64 	%rd8999, %rd8999, 16;
	setp.ne.s64 	%p688, %rd9000, 0;
	@%p688 bra 	$L__BB39_306;
$L__BB39_307:
	and.b64  	%rd8665, %rd1075, 1;
	setp.eq.b64 	%p689, %rd8665, 1;
	not.pred 	%p690, %p689;
	@%p690 bra 	$L__BB39_309;
	shl.b64 	%rd8666, %rd9003, 3;
	add.s64 	%rd8667, %rd8822, %rd8666;
	ld.u64 	%rd8668, [%rd8667];
	and.b64  	%rd8669, %rd8668, 255;
	xor.b64  	%rd8670, %rd8669, %rd9002;
	mul.lo.s64 	%rd8671, %rd8670, 1099511628211;
	shr.u64 	%rd8672, %rd8668, 8;
	and.b64  	%rd8673, %rd8672, 255;
	xor.b64  	%rd8674, %rd8673, %rd8671;
	mul.lo.s64 	%rd8675, %rd8674, 1099511628211;
	shr.u64 	%rd8676, %rd8668, 16;
	and.b64  	%rd8677, %rd8676, 255;
	xor.b64  	%rd8678, %rd8677, %rd8675;
	mul.lo.s64 	%rd8679, %rd8678, 1099511628211;
	shr.u64 	%rd8680, %rd8668, 24;
	and.b64  	%rd8681, %rd8680, 255;
	xor.b64  	%rd8682, %rd8681, %rd8679;
	mul.lo.s64 	%rd8683, %rd8682, 1099511628211;
	shr.u64 	%rd8684, %rd8668, 32;
	and.b64  	%rd8685, %rd8684, 255;
	xor.b64  	%rd8686, %rd8685, %rd8683;
	mul.lo.s64 	%rd8687, %rd8686, 1099511628211;
	shr.u64 	%rd8688, %rd8668, 40;
	and.b64  	%rd8689, %rd8688, 255;
	xor.b64  	%rd8690, %rd8689, %rd8687;
	mul.lo.s64 	%rd8691, %rd8690, 1099511628211;
	shr.u64 	%rd8692, %rd8668, 48;
	and.b64  	%rd8693, %rd8692, 255;
	xor.b64  	%rd8694, %rd8693, %rd8691;
	mul.lo.s64 	%rd8695, %rd8694, 1099511628211;
	shr.u64 	%rd8696, %rd8668, 56;
	xor.b64  	%rd8697, %rd8696, %rd8695;
	mul.lo.s64 	%rd9002, %rd8697, 1099511628211;
$L__BB39_309:
	setp.lt.u64 	%p691, %rd8995, %rd9002;
	selp.b64 	%rd9007, %rd8790, %rd8822, %p691;
	bra.uni 	$L__BB39_314;
$L__BB39_310:
	setp.eq.s32 	%p692, %r97, 0;
	mov.u64 	%rd9007, %rd8822;
	@%p692 bra 	$L__BB39_314;
	mov.b64 	%rd9006, 0;
	cvt.s64.s32 	%rd8702, %r97;
$L__BB39_312:
	shl.b64 	%rd8699, %rd9006, 3;
	add.s64 	%rd8700, %rd8790, %rd8699;
	ld.u64 	%rd569, [%rd8700];
	add.s64 	%rd8701, %rd8822, %rd8699;
	ld.u64 	%rd570, [%rd8701];
	setp.lt.u64 	%p693, %rd569, %rd570;
	mov.u64 	%rd9007, %rd8790;
	@%p693 bra 	$L__BB39_314;
	setp.le.u64 	%p694, %rd569, %rd570;
	add.s64 	%rd9006, %rd9006, 1;
	setp.lt.u64 	%p695, %rd9006, %rd8702;
	and.pred  	%p696, %p694, %p695;
	mov.u64 	%rd9007, %rd8822;
	@%p696 bra 	$L__BB39_312;
$L__BB39_314:
	ld.param.s8 	%rs9, [_ZN3cub18CUB_300001_SM_10006detail10merge_sort26DeviceMergeSortMergeKernelINS2_10policy_hubIPPyE9Policy600ES6_PNS0_8NullTypeES6_SA_m18tuple_indexed_lessS5_S9_EEvbT2_T3_T4_PT6_PT7_T5_PSE_SE_NS1_7vsmem_tE_param_0];
	setp.eq.s16 	%p697, %rs9, 0;
	bar.sync 	0;
	@%p697 bra 	$L__BB39_316;
	// begin inline asm
	mov.u32 %r412, %laneid;
	// end inline asm
	and.b32  	%r413, %r6, 7936;
	shl.b32 	%r414, %r412, 3;
	add.s32 	%r415, %r414, %r413;
	shr.s32 	%r416, %r415, 5;
	add.s32 	%r417, %r416, %r415;
	shl.b32 	%r418, %r417, 3;
	mov.u32 	%r419, _ZZN3cub18CUB_300001_SM_10006detail10merge_sort26DeviceMergeSortMergeKernelINS2_10policy_hubIPPyE9Policy600ES6_PNS0_8NullTypeES6_SA_m18tuple_indexed_lessS5_S9_EEvbT2_T3_T4_PT6_PT7_T5_PSE_SE_NS1_7vsmem_tEE19static_temp_storage;
	add.s32 	%r420, %r419, %r418;
	st.shared.u64 	[%r420], %rd144;
	st.shared.u64 	[%r420+8], %rd205;
	st.shared.u64 	[%r420+16], %rd266;
	st.shared.u64 	[%r420+24], %rd327;
	st.shared.u64 	[%r420+32], %rd388;
	st.shared.u64 	[%r420+40], %rd449;
	st.shared.u64 	[%r420+48], %rd510;
	st.shared.u64 	[%r420+56], %rd9007;
	bar.warp.sync 	-1;
	mad.lo.s32 	%r421, %r412, -7, %r415;
	shr.s32 	%r422, %r421, 5;
	add.s32 	%r423, %r422, %r421;
	shl.b32 	%r424, %r423, 3;
	add.s32 	%r425, %r419, %r424;
	ld.shared.u64 	%rd8703, [%r425];
	add.s32 	%r426, %r421, 32;
	shr.s32 	%r427, %r426, 5;
	add.s32 	%r428, %r427, %r421;
	shl.b32 	%r429, %r428, 3;
	add.s32 	%r430, %r419, %r429;
	ld.shared.u64 	%rd8704, [%r430+256];
	add.s32 	%r431, %r421, 64;
	shr.s32 	%r432, %r431, 5;
	add.s32 	%r433, %r432, %r421;
	shl.b32 	%r434, %r433, 3;
	add.s32 	%r435, %r419, %r434;
	ld.shared.u64 	%rd8705, [%r435+512];
	add.s32 	%r436, %r421, 96;
	shr.s32 	%r437, %r436, 5;
	add.s32 	%r438, %r437, %r421;
	shl.b32 	%r439, %r438, 3;
	add.s32 	%r440, %r419, %r439;
	ld.shared.u64 	%rd8706, [%r440+768];
	add.s32 	%r441, %r421, 128;
	shr.s32 	%r442, %r441, 5;
	add.s32 	%r443, %r442, %r421;
	shl.b32 	%r444, %r443, 3;
	add.s32 	%r445, %r419, %r444;
	ld.shared.u64 	%rd8707, [%r445+1024];
	add.s32 	%r446, %r421, 160;
	shr.s32 	%r447, %r446, 5;
	add.s32 	%r448, %r447, %r421;
	shl.b32 	%r449, %r448, 3;
	add.s32 	%r450, %r419, %r449;
	ld.shared.u64 	%rd8708, [%r450+1280];
	add.s32 	%r451, %r421, 192;
	shr.s32 	%r452, %r451, 5;
	add.s32 	%r453, %r452, %r421;
	shl.b32 	%r454, %r453, 3;
	add.s32 	%r455, %r419, %r454;
	ld.shared.u64 	%rd8709, [%r455+1536];
	add.s32 	%r456, %r421, 224;
	shr.s32 	%r457, %r456, 5;
	add.s32 	%r458, %r457, %r421;
	shl.b32 	%r459, %r458, 3;
	add.s32 	%r460, %r419, %r459;
	ld.shared.u64 	%rd8710, [%r460+1792];
	and.b32  	%r461, %r2, 31;
	or.b32  	%r462, %r413, %r461;
	cvt.u64.u32 	%rd8711, %r462;
	add.s64 	%rd8712, %rd6, %rd8711;
	shl.b64 	%rd8713, %rd8712, 3;
	add.s64 	%rd8714, %rd1, %rd8713;
	st.global.u64 	[%rd8714], %rd8703;
	st.global.u64 	[%rd8714+256], %rd8704;
	st.global.u64 	[%rd8714+512], %rd8705;
	st.global.u64 	[%rd8714+768], %rd8706;
	st.global.u64 	[%rd8714+1024], %rd8707;
	st.global.u64 	[%rd8714+1280], %rd8708;
	st.global.u64 	[%rd8714+1536], %rd8709;
	st.global.u64 	[%rd8714+1792], %rd8710;
	bra.uni 	$L__BB39_697;
$L__BB39_316:
	// begin inline asm
	mov.u32 %r463, %laneid;
	// end inline asm
	and.b32  	%r464, %r6, 7936;
	shl.b32 	%r465, %r463, 3;
	add.s32 	%r466, %r465, %r464;
	shr.s32 	%r467, %r466, 5;
	add.s32 	%r468, %r467, %r466;
	shl.b32 	%r469, %r468, 3;
	mov.u32 	%r470, _ZZN3cub18CUB_300001_SM_10006detail10merge_sort26DeviceMergeSortMergeKernelINS2_10policy_hubIPPyE9Policy600ES6_PNS0_8NullTypeES6_SA_m18tuple_indexed_lessS5_S9_EEvbT2_T3_T4_PT6_PT7_T5_PSE_SE_NS1_7vsmem_tEE19static_temp_storage;
	add.s32 	%r471, %r470, %r469;
	st.shared.u64 	[%r471], %rd144;
	st.shared.u64 	[%r471+8], %rd205;
	st.shared.u64 	[%r471+16], %rd266;
	st.shared.u64 	[%r471+24], %rd327;
	st.shared.u64 	[%r471+32], %rd388;
	st.shared.u64 	[%r471+40], %rd449;
	st.shared.u64 	[%r471+48], %rd510;
	st.shared.u64 	[%r471+56], %rd9007;
	bar.warp.sync 	-1;
	mad.lo.s32 	%r472, %r463, -7, %r466;
	shr.s32 	%r473, %r472, 5;
	add.s32 	%r474, %r473, %r472;
	shl.b32 	%r475, %r474, 3;
	add.s32 	%r476, %r470, %r475;
	ld.shared.u64 	%rd8715, [%r476];
	add.s32 	%r477, %r472, 32;
	shr.s32 	%r478, %r477, 5;
	add.s32 	%r479, %r478, %r472;
	shl.b32 	%r480, %r479, 3;
	add.s32 	%r481, %r470, %r480;
	ld.shared.u64 	%rd8716, [%r481+256];
	add.s32 	%r482, %r472, 64;
	shr.s32 	%r483, %r482, 5;
	add.s32 	%r484, %r483, %r472;
	shl.b32 	%r485, %r484, 3;
	add.s32 	%r486, %r470, %r485;
	ld.shared.u64 	%rd8717, [%r486+512];
	add.s32 	%r487, %r472, 96;
	shr.s32 	%r488, %r487, 5;
	add.s32 	%r489, %r488, %r472;
	shl.b32 	%r490, %r489, 3;
	add.s32 	%r491, %r470, %r490;
	ld.shared.u64 	%rd8718, [%r491+768];
	add.s32 	%r492, %r472, 128;
	shr.s32 	%r493, %r492, 5;
	add.s32 	%r494, %r493, %r472;
	shl.b32 	%r495, %r494, 3;
	add.s32 	%r496, %r470, %r495;
	ld.shared.u64 	%rd8719, [%r496+1024];
	add.s32 	%r497, %r472, 160;
	shr.s32 	%r498, %r497, 5;
	add.s32 	%r499, %r498, %r472;
	shl.b32 	%r500, %r499, 3;
	add.s32 	%r501, %r470, %r500;
	ld.shared.u64 	%rd8720, [%r501+1280];
	add.s32 	%r502, %r472, 192;
	shr.s32 	%r503, %r502, 5;
	add.s32 	%r504, %r503, %r472;
	shl.b32 	%r505, %r504, 3;
	add.s32 	%r506, %r470, %r505;
	ld.shared.u64 	%rd8721, [%r506+1536];
	add.s32 	%r507, %r472, 224;
	shr.s32 	%r508, %r507, 5;
	add.s32 	%r509, %r508, %r472;
	shl.b32 	%r510, %r509, 3;
	add.s32 	%r511, %r470, %r510;
	ld.shared.u64 	%rd8722, [%r511+1792];
	and.b32  	%r512, %r2, 31;
	or.b32  	%r513, %r464, %r512;
	cvt.u64.u32 	%rd8723, %r513;
	add.s64 	%rd8724, %rd6, %rd8723;
	shl.b64 	%rd8725, %rd8724, 3;
	add.s64 	%rd8726, %rd2, %rd8725;
	st.global.u64 	[%rd8726], %rd8715;
	st.global.u64 	[%rd8726+256], %rd8716;
	st.global.u64 	[%rd8726+512], %rd8717;
	st.global.u64 	[%rd8726+768], %rd8718;
	st.global.u64 	[%rd8726+1024], %rd8719;
	st.global.u64 	[%rd8726+1280], %rd8720;
	st.global.u64 	[%rd8726+1536], %rd8721;
	st.global.u64 	[%rd8726+1792], %rd8722;
	bra.uni 	$L__BB39_697;
$L__BB39_317:
	ld.param.s8 	%rs6, [_ZN3cub18CUB_300001_SM_10006detail10merge_sort26DeviceMergeSortMergeKernelINS2_10policy_hubIPPyE9Policy600ES6_PNS0_8NullTypeES6_SA_m18tuple_indexed_lessS5_S9_EEvbT2_T3_T4_PT6_PT7_T5_PSE_SE_NS1_7vsmem_tE_param_0];
	shl.b64 	%rd1080, %rd5, 3;
	add.s64 	%rd1081, %rd3, %rd1080;
	ld.global.u64 	%rd573, [%rd1081];
	ld.global.u64 	%rd1082, [%rd1081+8];
	neg.s64 	%rd1083, %rd1076;
	and.b64  	%rd1084, %rd1083, %rd5;
	shl.b64 	%rd574, %rd1084, 11;
	shl.b64 	%rd1085, %rd1076, 10;
	and.b64  	%rd575, %rd1085, -2048;
	sub.s64 	%rd1086, %rd5, %rd1084;
	shl.b64 	%rd1087, %rd1086, 11;
	sub.s64 	%rd1088, %rd573, %rd574;
	sub.s64 	%rd1089, %rd1082, %rd574;
	sub.s64 	%rd1090, %rd1074, %rd574;
	max.u64 	%rd1091, %rd1090, %rd575;
	sub.s64 	%rd1092, %rd1091, %rd575;
	sub.s64 	%rd1093, %rd1087, %rd1088;
	min.u64 	%rd576, %rd1093, %rd1092;
	setp.eq.s64 	%p34, %rd1086, -1;
	selp.b64 	%rd1094, 2047, 2048, %p34;
	add.s64 	%rd1095, %rd1094, %rd1087;
	sub.s64 	%rd1096, %rd1095, %rd1089;
	or.b64  	%rd1097, %rd1083, %rd5;
	setp.eq.s64 	%p35, %rd1097, -1;
	min.u64 	%rd1098, %rd575, %rd1090;
	selp.b64 	%rd1099, %rd1098, %rd1089, %p35;
	selp.b64 	%rd1100, %rd575, %rd1096, %p35;
	min.u64 	%rd1101, %rd1100, %rd1092;
	cvt.u32.u64 	%r106, %rd1088;
	cvt.u32.u64 	%r107, %rd1099;
	sub.s32 	%r39, %r107, %r106;
	cvt.u32.u64 	%r108, %rd1101;
	cvt.u32.u64 	%r109, %rd576;
	sub.s32 	%r40, %r108, %r109;
	// begin inline asm
	griddepcontrol.wait;
	// end inline asm
	setp.eq.s16 	%p36, %rs6, 0;
	@%p36 bra 	$L__BB39_334;
	add.s64 	%rd1103, %rd574, %rd575;
	add.s64 	%rd577, %rd1103, %rd576;
	add.s32 	%r41, %r40, %r39;
	setp.ge.s32 	%p37, %r2, %r41;
	@%p37 bra 	$L__BB39_320;
	setp.lt.s32 	%p38, %r2, %r39;
	sub.s32 	%r110, %r2, %r39;
	cvt.s64.s32 	%rd1104, %r110;
	cvt.u64.u32 	%rd1105, %r2;
	selp.b64 	%rd1106, %rd573, %rd577, %p38;
	selp.b64 	%rd1107, %rd1105, %rd1104, %p38;
	add.s64 	%rd1108, %rd1107, %rd1106;
	shl.b64 	%rd1109, %rd1108, 3;
	add.s64 	%rd1110, %rd2, %rd1109;
	ld.global.u64 	%rd9029, [%rd1110];
$L__BB39_320:
	add.s32 	%r42, %r2, 256;
	setp.ge.s32 	%p39, %r42, %r41;
	@%p39 bra 	$L__BB39_322;
	setp.lt.s32 	%p40, %r42, %r39;
	sub.s32 	%r111, %r42, %r39;
	cvt.s64.s32 	%rd1112, %r111;
	cvt.u64.u32 	%rd1113, %r42;
	selp.b64 	%rd1114, %rd573, %rd577, %p40;
	selp.b64 	%rd1115, %rd1113, %rd1112, %p40;
	add.s64 	%rd1116, %rd1115, %rd1114;
	shl.b64 	%rd1117, %rd1116, 3;
	add.s64 	%rd1118, %rd2, %rd1117;
	ld.global.u64 	%rd9028, [%rd1118];
$L__BB39_322:
	add.s32 	%r43, %r2, 512;
	setp.ge.s32 	%p41, %r43, %r41;
	@%p41 bra 	$L__BB39_324;
	setp.lt.s32 	%p42, %r43, %r39;
	sub.s32 	%r112, %r43, %r39;
	cvt.s64.s32 	%rd1120, %r112;
	cvt.u64.u32 	%rd1121, %r43;
	selp.b64 	%rd1122, %rd573, %rd577, %p42;
	selp.b64 	%rd1123, %rd1121, %rd1120, %p42;
	add.s64 	%rd1124, %rd1123, %rd1122;
	shl.b64 	%rd1125, %rd1124, 3;
	add.s64 	%rd1126, %rd2, %rd1125;
	ld.global.u64 	%rd9027, [%rd1126];
$L__BB39_324:
	add.s32 	%r44, %r2, 768;
	setp.ge.s32 	%p43, %r44, %r41;
	@%p43 bra 	$L__BB39_326;
	setp.lt.s32 	%p44, %r44, %r39;
	sub.s32 	%r113, %r44, %r39;
	cvt.s64.s32 	%rd1128, %r113;
	cvt.u64.u32 	%rd1129, %r44;
	selp.b64 	%rd1130, %rd573, %rd577, %p44;
	selp.b64 	%rd1131, %rd1129, %rd1128, %p44;
	add.s64 	%rd1132, %rd1131, %rd1130;
	shl.b64 	%rd1133, %rd1132, 3;
	add.s64 	%rd1134, %rd2, %rd1133;
	ld.global.u64 	%rd9026, [%rd1134];
$L__BB39_326:
	or.b32  	%r45, %r2, 1024;
	setp.ge.s32 	%p45, %r45, %r41;
	@%p45 bra 	$L__BB39_328;
	setp.lt.s32 	%p46, %r45, %r39;
	sub.s32 	%r114, %r45, %r39;
	cvt.s64.s32 	%rd1136, %r114;
	cvt.u64.u32 	%rd1137, %r45;
	selp.b64 	%rd1138, %rd573, %rd577, %p46;
	selp.b64 	%rd1139, %rd1137, %rd1136, %p46;
	add.s64 	%rd1140, %rd1139, %rd1138;
	shl.b64 	%rd1141, %rd1140, 3;
	add.s64 	%rd1142, %rd2, %rd1141;
	ld.global.u64 	%rd9025, [%rd1142];
$L__BB39_328:
	add.s32 	%r46, %r2, 1280;
	setp.ge.s32 	%p47, %r46, %r41;
	@%p47 bra 	$L__BB39_330;
	setp.lt.s32 	%p48, %r46, %r39;
	sub.s32 	%r115, %r46, %r39;
	cvt.s64.s32 	%rd1144, %r115;
	cvt.u64.u32 	%rd1145, %r46;
	selp.b64 	%rd1146, %rd573, %rd577, %p48;
	selp.b64 	%rd1147, %rd1145, %rd1144, %p48;
	add.s64 	%rd1148, %rd1147, %rd1146;
	shl.b64 	%rd1149, %rd1148, 3;
	add.s64 	%rd1150, %rd2, %rd1149;
	ld.global.u64 	%rd9024, [%rd1150];
$L__BB39_330:
	add.s32 	%r47, %r2, 1536;
	setp.ge.s32 	%p49, %r47, %r41;
	@%p49 bra 	$L__BB39_332;
	setp.lt.s32 	%p50, %r47, %r39;
	sub.s32 	%r116, %r47, %r39;
	cvt.s64.s32 	%rd1152, %r116;
	cvt.u64.u32 	%rd1153, %r47;
	selp.b64 	%rd1154, %rd573, %rd577, %p50;
	selp.b64 	%rd1155, %rd1153, %rd1152, %p50;
	add.s64 	%rd1156, %rd1155, %rd1154;
	shl.b64 	%rd1157, %rd1156, 3;
	add.s64 	%rd1158, %rd2, %rd1157;
	ld.global.u64 	%rd9023, [%rd1158];
$L__BB39_332:
	add.s32 	%r48, %r2, 1792;
	setp.ge.s32 	%p51, %r48, %r41;
	@%p51 bra 	$L__BB39_350;
	setp.lt.s32 	%p52, %r48, %r39;
	sub.s32 	%r117, %r48, %r39;
	cvt.s64.s32 	%rd1160, %r117;
	cvt.u64.u32 	%rd1161, %r48;
	selp.b64 	%rd1162, %rd573, %rd577, %p52;
	selp.b64 	%rd1163, %rd1161, %rd1160, %p52;
	add.s64 	%rd1164, %rd1163, %rd1162;
	shl.b64 	%rd1165, %rd1164, 3;
	add.s64 	%rd1166, %rd2, %rd1165;
	ld.global.u64 	%rd9022, [%rd1166];
	bra.uni 	$L__BB39_350;
$L__BB39_334:
	add.s64 	%rd1168, %rd574, %rd575;
	add.s64 	%rd593, %rd1168, %rd576;
	add.s32 	%r49, %r40, %r39;
	setp.ge.s32 	%p53, %r2, %r49;
	@%p53 bra 	$L__BB39_336;
	setp.lt.s32 	%p54, %r2, %r39;
	sub.s32 	%r118, %r2, %r39;
	cvt.s64.s32 	%rd1169, %r118;
	cvt.u64.u32 	%rd1170, %r2;
	selp.b64 	%rd1171, %rd573, %rd593, %p54;
	selp.b64 	%rd1172, %rd1170, %rd1169, %p54;
	add.s64 	%rd1173, %rd1172, %rd1171;
	shl.b64 	%rd1174, %rd1173, 3;
	add.s64 	%rd1175, %rd1, %rd1174;
	ld.global.u64 	%rd9029, [%rd1175];
$L__BB39_336:
	add.s32 	%r50, %r2, 256;
	setp.ge.s32 	%p55, %r50, %r49;
	@%p55 bra 	$L__BB39_338;
	setp.lt.s32 	%p56, %r50, %r39;
	sub.s32 	%r119, %r50, %r39;
	cvt.s64.s32 	%rd1177, %r119;
	cvt.u64.u32 	%rd1178, %r50;
	selp.b64 	%rd1179, %rd573, %rd593, %p56;
	selp.b64 	%rd1180, %rd1178, %rd1177, %p56;
	add.s64 	%rd1181, %rd1180, %rd1179;
	shl.b64 	%rd1182, %rd1181, 3;
	add.s64 	%rd1183, %rd1, %rd1182;
	ld.global.u64 	%rd9028, [%rd1183];
$L__BB39_338:
	add.s32 	%r51, %r2, 512;
	setp.ge.s32 	%p57, %r51, %r49;
	@%p57 bra 	$L__BB39_340;
	setp.lt.s32 	%p58, %r51, %r39;
	sub.s32 	%r120, %r51, %r39;
	cvt.s64.s32 	%rd1185, %r120;
	cvt.u64.u32 	%rd1186, %r51;
	selp.b64 	%rd1187, %rd573, %rd593, %p58;
	selp.b64 	%rd1188, %rd1186, %rd1185, %p58;
	add.s64 	%rd1189, %rd1188, %rd1187;
	shl.b64 	%rd1190, %rd1189, 3;
	add.s64 	%rd1191, %rd1, %rd1190;
	ld.global.u64 	%rd9027, [%rd1191];
$L__BB39_340:
	add.s32 	%r52, %r2, 768;
	setp.ge.s32 	%p59, %r52, %r49;
	@%p59 bra 	$L__BB39_342;
	setp.lt.s32 	%p60, %r52, %r39;
	sub.s32 	%r121, %r52, %r39;
	cvt.s64.s32 	%rd1193, %r121;
	cvt.u64.u32 	%rd1194, %r52;
	selp.b64 	%rd1195, %rd573, %rd593, %p60;
	selp.b64 	%rd1196, %rd1194, %rd1193, %p60;
	add.s64 	%rd1197, %rd1196, %rd1195;
	shl.b64 	%rd1198, %rd1197, 3;
	add.s64 	%rd1199, %rd1, %rd1198;
	ld.global.u64 	%rd9026, [%rd1199];
$L__BB39_342:
	or.b32  	%r53, %r2, 1024;
	setp.ge.s32 	%p61, %r53, %r49;
	@%p61 bra 	$L__BB39_344;
	setp.lt.s32 	%p62, %r53, %r39;
	sub.s32 	%r122, %r53, %r39;
	cvt.s64.s32 	%rd1201, %r122;
	cvt.u64.u32 	%rd1202, %r53;
	selp.b64 	%rd1203, %rd573, %rd593, %p62;
	selp.b64 	%rd1204, %rd1202, %rd1201, %p62;
	add.s64 	%rd1205, %rd1204, %rd1203;
	shl.b64 	%rd1206, %rd1205, 3;
	add.s64 	%rd1207, %rd1, %rd1206;
	ld.global.u64 	%rd9025, [%rd1207];
$L__BB39_344:
	add.s32 	%r54, %r2, 1280;
	setp.ge.s32 	%p63, %r54, %r49;
	@%p63 bra 	$L__BB39_346;
	setp.lt.s32 	%p64, %r54, %r39;
	sub.s32 	%r123, %r54, %r39;
	cvt.s64.s32 	%rd1209, %r123;
	cvt.u64.u32 	%rd1210, %r54;
	selp.b64 	%rd1211, %rd573, %rd593, %p64;
	selp.b64 	%rd1212, %rd1210, %rd1209, %p64;
	add.s64 	%rd1213, %rd1212, %rd1211;
	shl.b64 	%rd1214, %rd1213, 3;
	add.s64 	%rd1215, %rd1, %rd1214;
	ld.global.u64 	%rd9024, [%rd1215];
$L__BB39_346:
	add.s32 	%r55, %r2, 1536;
	setp.ge.s32 	%p65, %r55, %r49;
	@%p65 bra 	$L__BB39_348;
	setp.lt.s32 	%p66, %r55, %r39;
	sub.s32 	%r124, %r55, %r39;
	cvt.s64.s32 	%rd1217, %r124;
	cvt.u64.u32 	%rd1218, %r55;
	selp.b64 	%rd1219, %rd573, %rd593, %p66;
	selp.b64 	%rd1220, %rd1218, %rd1217, %p66;
	add.s64 	%rd1221, %rd1220, %rd1219;
	shl.b64 	%rd1222, %rd1221, 3;
	add.s64 	%rd1223, %rd1, %rd1222;
	ld.global.u64 	%rd9023, [%rd1223];
$L__BB39_348:
	add.s32 	%r56, %r2, 1792;
	setp.ge.s32 	%p67, %r56, %r49;
	@%p67 bra 	$L__BB39_350;
	setp.lt.s32 	%p68, %r56, %r39;
	sub.s32 	%r125, %r56, %r39;
	cvt.s64.s32 	%rd1225, %r125;
	cvt.u64.u32 	%rd1226, %r56;
	selp.b64 	%rd1227, %rd573, %rd593, %p68;
	selp.b64 	%rd1228, %rd1226, %rd1225, %p68;
	add.s64 	%rd1229, %rd1228, %rd1227;
	shl.b64 	%rd1230, %rd1229, 3;
	add.s64 	%rd1231, %rd1, %rd1230;
	ld.global.u64 	%rd9022, [%rd1231];
$L__BB39_350:
	shl.b32 	%r58, %r2, 3;
	mov.u32 	%r126, _ZZN3cub18CUB_300001_SM_10006detail10merge_sort26DeviceMergeSortMergeKernelINS2_10policy_hubIPPyE9Policy600ES6_PNS0_8NullTypeES6_SA_m18tuple_indexed_lessS5_S9_EEvbT2_T3_T4_PT6_PT7_T5_PSE_SE_NS1_7vsmem_tEE19static_temp_storage;
	add.s32 	%r127, %r126, %r58;
	st.shared.u64 	[%r127], %rd9029;
	st.shared.u64 	[%r127+2048], %rd9028;
	st.shared.u64 	[%r127+4096], %rd9027;
	st.shared.u64 	[%r127+6144], %rd9026;
	st.shared.u64 	[%r127+8192], %rd9025;
	st.shared.u64 	[%r127+10240], %rd9024;
	st.shared.u64 	[%r127+12288], %rd9023;
	st.shared.u64 	[%r127+14336], %rd9022;
	bar.sync 	0;
	// begin inline asm
	griddepcontrol.launch_dependents;
	// end inline asm
	add.s32 	%r57, %r40, %r39;
	min.s32 	%r59, %r58, %r57;
	shl.b32 	%r128, %r39, 3;
	add.s32 	%r60, %r126, %r128;
	setp.lt.s32 	%p69, %r59, %r40;
	sub.s32 	%r129, %r59, %r40;
	selp.b32 	%r519, 0, %r129, %p69;
	min.s32 	%r517, %r59, %r39;
	setp.ge.s32 	%p70, %r519, %r517;
	@%p70 bra 	$L__BB39_383;
	cvt.s64.s32 	%rd617, %r97;
	add.s64 	%rd618, %rd1075, -1;
	and.b64  	%rd619, %rd1075, 1;
	and.b64  	%rd620, %rd1075, -2;
$L__BB39_352:
	setp.eq.s64 	%p71, %rd1075, 0;
	sub.s32 	%r130, %r517, %r519;
	shr.u32 	%r131, %r130, 31;
	add.s32 	%r132, %r130, %r131;
	shr.s32 	%r133, %r132, 1;
	add.s32 	%r65, %r133, %r519;
	shl.b32 	%r134, %r65, 3;
	mov.u32 	%r135, _ZZN3cub18CUB_300001_SM_10006detail10merge_sort26DeviceMergeSortMergeKernelINS2_10policy_hubIPPyE9Policy600ES6_PNS0_8NullTypeES6_SA_m18tuple_indexed_lessS5_S9_EEvbT2_T3_T4_PT6_PT7_T5_PSE_SE_NS1_7vsmem_tEE19static_temp_storage;
	add.s32 	%r136, %r135, %r134;
	ld.shared.u64 	%rd621, [%r136];
	not.b32 	%r137, %r65;
	add.s32 	%r138, %r59, %r137;
	shl.b32 	%r139, %r138, 3;
	add.s32 	%r140, %r60, %r139;
	ld.shared.u64 	%rd622, [%r140];
	mov.b64 	%rd9033, -3750763034362895579;
	@%p71 bra 	$L__BB39_358;
	setp.eq.s64 	%p72, %rd618, 0;
	mov.b64 	%rd9033, -3750763034362895579;
	mov.b64 	%rd9031, 0;
	@%p72 bra 	$L__BB39_356;
	mov.b64 	%rd9033, -3750763034362895579;
	mov.b64 	%rd9034, 0;
$L__BB39_355:
	shl.b64 	%rd1238, %rd9034, 3;
	add.s64 	%rd1239, %rd622, %rd1238;
	ld.u64 	%rd1240, [%rd1239];
	and.b64  	%rd1241, %rd1240, 255;
	xor.b64  	%rd1242, %rd1241, %rd9033;
	mul.lo.s64 	%rd1243, %rd1242, 1099511628211;
	shr.u64 	%rd1244, %rd1240, 8;
	and.b64  	%rd1245, %rd1244, 255;
	xor.b64  	%rd1246, %rd1245, %rd1243;
	mul.lo.s64 	%rd1247, %rd1246, 1099511628211;
	shr.u64 	%rd1248, %rd1240, 16;
	and.b64  	%rd1249, %rd1248, 255;
	xor.b64  	%rd1250, %rd1249, %rd1247;
	mul.lo.s64 	%rd1251, %rd1250, 1099511628211;
	shr.u64 	%rd1252, %rd1240, 24;
	and.b64  	%rd1253, %rd1252, 255;
	xor.b64  	%rd1254, %rd1253, %rd1251;
	mul.lo.s64 	%rd1255, %rd1254, 1099511628211;
	shr.u64 	%rd1256, %rd1240, 32;
	and.b64  	%rd1257, %rd1256, 255;
	xor.b64  	%rd1258, %rd1257, %rd1255;
	mul.lo.s64 	%rd1259, %rd1258, 1099511628211;
	shr.u64 	%rd1260, %rd1240, 40;
	and.b64  	%rd1261, %rd1260, 255;
	xor.b64  	%rd1262, %rd1261, %rd1259;
	mul.lo.s64 	%rd1263, %rd1262, 1099511628211;
	shr.u64 	%rd1264, %rd1240, 48;
	and.b64  	%rd1265, %rd1264, 255;
	xor.b64  	%rd1266, %rd1265, %rd1263;
	mul.lo.s64 	%rd1267, %rd1266, 1099511628211;
	shr.u64 	%rd1268, %rd1240, 56;
	xor.b64  	%rd1269, %rd1268, %rd1267;
	mul.lo.s64 	%rd1270, %rd1269, 1099511628211;
	ld.u64 	%rd1271, [%rd1239+8];
	and.b64  	%rd1272, %rd1271, 255;
	xor.b64  	%rd1273, %rd1272, %rd1270;
	mul.lo.s64 	%rd1274, %rd1273, 1099511628211;
	shr.u64 	%rd1275, %rd1271, 8;
	and.b64  	%rd1276, %rd1275, 255;
	xor.b64  	%rd1277, %rd1276, %rd1274;
	mul.lo.s64 	%rd1278, %rd1277, 1099511628211;
	shr.u64 	%rd1279, %rd1271, 16;
	and.b64  	%rd1280, %rd1279, 255;
	xor.b64  	%rd1281, %rd1280, %rd1278;
	mul.lo.s64 	%rd1282, %rd1281, 1099511628211;
	shr.u64 	%rd1283, %rd1271, 24;
	and.b64  	%rd1284, %rd1283, 255;
	xor.b64  	%rd1285, %rd1284, %rd1282;
	mul.lo.s64 	%rd1286, %rd1285, 1099511628211;
	shr.u64 	%rd1287, %rd1271, 32;
	and.b64  	%rd1288, %rd1287, 255;
	xor.b64  	%rd1289, %rd1288, %rd1286;
	mul.lo.s64 	%rd1290, %rd1289, 1099511628211;
	shr.u64 	%rd1291, %rd1271, 40;
	and.b64  	%rd1292, %rd1291, 255;
	xor.b64  	%rd1293, %rd1292, %rd1290;
	mul.lo.s64 	%rd1294, %rd1293, 1099511628211;
	shr.u64 	%rd1295, %rd1271, 48;
	and.b64  	%rd1296, %rd1295, 255;
	xor.b64  	%rd1297, %rd1296, %rd1294;
	mul.lo.s64 	%rd1298, %rd1297, 1099511628211;
	shr.u64 	%rd1299, %rd1271, 56;
	xor.b64  	%rd1300, %rd1299, %rd1298;
	mul.lo.s64 	%rd9033, %rd1300, 1099511628211;
	add.s64 	%rd9034, %rd9034, 2;
	setp.eq.s64 	%p73, %rd9034, %rd620;
	mov.u64 	%rd9031, %rd620;
	@%p73 bra 	$L__BB39_356;
	bra.uni 	$L__BB39_355;
$L__BB39_356:
	setp.eq.s64 	%p74, %rd619, 0;
	@%p74 bra 	$L__BB39_358;
	shl.b64 	%rd1301, %rd9031, 3;
	add.s64 	%rd1302, %rd622, %rd1301;
	ld.u64 	%rd1303, [%rd1302];
	and.b64  	%rd1304, %rd1303, 255;
	xor.b64  	%rd1305, %rd1304, %rd9033;
	mul.lo.s64 	%rd1306, %rd1305, 1099511628211;
	shr.u64 	%rd1307, %rd1303, 8;
	and.b64  	%rd1308, %rd1307, 255;
	xor.b64  	%rd1309, %rd1308, %rd1306;
	mul.lo.s64 	%rd1310, %rd1309, 1099511628211;
	shr.u64 	%rd1311, %rd1303, 16;
	and.b64  	%rd1312, %rd1311, 255;
	xor.b64  	%rd1313, %rd1312, %rd1310;
	mul.lo.s64 	%rd1314, %rd1313, 1099511628211;
	shr.u64 	%rd1315, %rd1303, 24;
	and.b64  	%rd1316, %rd1315, 255;
	xor.b64  	%rd1317, %rd1316, %rd1314;
	mul.lo.s64 	%rd1318, %rd1317, 1099511628211;
	shr.u64 	%rd1319, %rd1303, 32;
	and.b64  	%rd1320, %rd1319, 255;
	xor.b64  	%rd1321, %rd1320, %rd1318;
	mul.lo.s64 	%rd1322, %rd1321, 1099511628211;
	shr.u64 	%rd1323, %rd1303, 40;
	and.b64  	%rd1324, %rd1323, 255;
	xor.b64  	%rd1325, %rd1324, %rd1322;
	mul.lo.s64 	%rd1326, %rd1325, 1099511628211;
	shr.u64 	%rd1327, %rd1303, 48;
	and.b64  	%rd1328, %rd1327, 255;
	xor.b64  	%rd1329, %rd1328, %rd1326;
	mul.lo.s64 	%rd1330, %rd1329, 1099511628211;
	shr.u64 	%rd1331, %rd1303, 56;
	xor.b64  	%rd1332, %rd1331, %rd1330;
	mul.lo.s64 	%rd9033, %rd1332, 1099511628211;
$L__BB39_358:
	mov.b64 	%rd9038, -3750763034362895579;
	@%p71 bra 	$L__BB39_364;
	setp.eq.s64 	%p76, %rd618, 0;
	mov.b64 	%rd9038, -3750763034362895579;
	mov.b64 	%rd9039, 0;
	@%p76 bra 	$L__BB39_362;
	mov.b64 	%rd9038, -3750763034362895579;
	mov.b64 	%rd9036, 0;
$L__BB39_361:
	shl.b64 	%rd1339, %rd9036, 3;
	add.s64 	%rd1340, %rd621, %rd1339;
	ld.u64 	%rd1341, [%rd1340];
	and.b64  	%rd1342, %rd1341, 255;
	xor.b64  	%rd1343, %rd1342, %rd9038;
	mul.lo.s64 	%rd1344, %rd1343, 1099511628211;
	shr.u64 	%rd1345, %rd1341, 8;
	and.b64  	%rd1346, %rd1345, 255;
	xor.b64  	%rd1347, %rd1346, %rd1344;
	mul.lo.s64 	%rd1348, %rd1347, 1099511628211;
	shr.u64 	%rd1349, %rd1341, 16;
	and.b64  	%rd1350, %rd1349, 255;
	xor.b64  	%rd1351, %rd1350, %rd1348;
	mul.lo.s64 	%rd1352, %rd1351, 1099511628211;
	shr.u64 	%rd1353, %rd1341, 24;
	and.b64  	%rd1354, %rd1353, 255;
	xor.b64  	%rd1355, %rd1354, %rd1352;
	mul.lo.s64 	%rd1356, %rd1355, 1099511628211;
	shr.u64 	%rd1357, %rd1341, 32;
	and.b64  	%rd1358, %rd1357, 255;
	xor.b64  	%rd1359, %rd1358, %rd1356;
	mul.lo.s64 	%rd1360, %rd1359, 1099511628211;
	shr.u64 	%rd1361, %rd1341, 40;
	and.b64  	%rd1362, %rd1361, 255;
	xor.b64  	%rd1363, %rd1362, %rd1360;
	mul.lo.s64 	%rd1364, %rd1363, 1099511628211;
	shr.u64 	%rd1365, %rd1341, 48;
	and.b64  	%rd1366, %rd1365, 255;
	xor.b64  	%rd1367, %rd1366, %rd1364;
	mul.lo.s64 	%rd1368, %rd1367, 1099511628211;
	shr.u64 	%rd1369, %rd1341, 56;
	xor.b64  	%rd1370, %rd1369, %rd1368;
	mul.lo.s64 	%rd1371, %rd1370, 1099511628211;
	ld.u64 	%rd1372, [%rd1340+8];
	and.b64  	%rd1373, %rd1372, 255;
	xor.b64  	%rd1374, %rd1373, %rd1371;
	mul.lo.s64 	%rd1375, %rd1374, 1099511628211;
	shr.u64 	%rd1376, %rd1372, 8;
	and.b64  	%rd1377, %rd1376, 255;
	xor.b64  	%rd1378, %rd1377, %rd1375;
	mul.lo.s64 	%rd1379, %rd1378, 1099511628211;
	shr.u64 	%rd1380, %rd1372, 16;
	and.b64  	%rd1381, %rd1380, 255;
	xor.b64  	%rd1382, %rd1381, %rd1379;
	mul.lo.s64 	%rd1383, %rd1382, 1099511628211;
	shr.u64 	%rd1384, %rd1372, 24;
	and.b64  	%rd1385, %rd1384, 255;
	xor.b64  	%rd1386, %rd1385, %rd1383;
	mul.lo.s64 	%rd1387, %rd1386, 1099511628211;
	shr.u64 	%rd1388, %rd1372, 32;
	and.b64  	%rd1389, %rd1388, 255;
	xor.b64  	%rd1390, %rd1389, %rd1387;
	mul.lo.s64 	%rd1391, %rd1390, 1099511628211;
	shr.u64 	%rd1392, %rd1372, 40;
	and.b64  	%rd1393, %rd1392, 255;
	xor.b64  	%rd1394, %rd1393, %rd1391;
	mul.lo.s64 	%rd1395, %rd1394, 1099511628211;
	shr.u64 	%rd1396, %rd1372, 48;
	and.b64  	%rd1397, %rd1396, 255;
	xor.b64  	%rd1398, %rd1397, %rd1395;
	mul.lo.s64 	%rd1399, %rd1398, 1099511628211;
	shr.u64 	%rd1400, %rd1372, 56;
	xor.b64  	%rd1401, %rd1400, %rd1399;
	mul.lo.s64 	%rd9038, %rd1401, 1099511628211;
	add.s64 	%rd9036, %rd9036, 2;
	setp.ne.s64 	%p77, %rd9036, %rd620;
	mov.u64 	%rd9039, %rd620;
	@%p77 bra 	$L__BB39_361;
$L__BB39_362:
	setp.eq.s64 	%p78, %rd619, 0;
	@%p78 bra 	$L__BB39_364;
	shl.b64 	%rd1402, %rd9039, 3;
	add.s64 	%rd1403, %rd621, %rd1402;
	ld.u64 	%rd1404, [%rd1403];
	and.b64  	%rd1405, %rd1404, 255;
	xor.b64  	%rd1406, %rd1405, %rd9038;
	mul.lo.s64 	%rd1407, %rd1406, 1099511628211;
	shr.u64 	%rd1408, %rd1404, 8;
	and.b64  	%rd1409, %rd1408, 255;
	xor.b64  	%rd1410, %rd1409, %rd1407;
	mul.lo.s64 	%rd1411, %rd1410, 1099511628211;
	shr.u64 	%rd1412, %rd1404, 16;
	and.b64  	%rd1413, %rd1412, 255;
	xor.b64  	%rd1414, %rd1413, %rd1411;
	mul.lo.s64 	%rd1415, %rd1414, 1099511628211;
	shr.u64 	%rd1416, %rd1404, 24;
	and.b64  	%rd1417, %rd1416, 255;
	xor.b64  	%rd1418, %rd1417, %rd1415;
	mul.lo.s64 	%rd1419, %rd1418, 1099511628211;
	shr.u64 	%rd1420, %rd1404, 32;
	and.b64  	%rd1421, %rd1420, 255;
	xor.b64  	%rd1422, %rd1421, %rd1419;
	mul.lo.s64 	%rd1423, %rd1422, 1099511628211;
	shr.u64 	%rd1424, %rd1404, 40;
	and.b64  	%rd1425, %rd1424, 255;
	xor.b64  	%rd1426, %rd1425, %rd1423;
	mul.lo.s64 	%rd1427, %rd1426, 1099511628211;
	shr.u64 	%rd1428, %rd1404, 48;
	and.b64  	%rd1429, %rd1428, 255;
	xor.b64  	%rd1430, %rd1429, %rd1427;
	mul.lo.s64 	%rd1431, %rd1430, 1099511628211;
	shr.u64 	%rd1432, %rd1404, 56;
	xor.b64  	%rd1433, %rd1432, %rd1431;
	mul.lo.s64 	%rd9038, %rd1433, 1099511628211;
$L__BB39_364:
	setp.eq.s64 	%p79, %rd9033, %rd9038;
	@%p79 bra 	$L__BB39_378;
	mov.b64 	%rd9046, -3750763034362895579;
	@%p71 bra 	$L__BB39_371;
	setp.eq.s64 	%p81, %rd618, 0;
	mov.b64 	%rd9046, -3750763034362895579;
	mov.b64 	%rd9044, 0;
	@%p81 bra 	$L__BB39_369;
	mov.b64 	%rd9046, -3750763034362895579;
	mov.b64 	%rd9047, 0;
$L__BB39_368:
	shl.b64 	%rd1440, %rd9047, 3;
	add.s64 	%rd1441, %rd622, %rd1440;
	ld.u64 	%rd1442, [%rd1441];
	and.b64  	%rd1443, %rd1442, 255;
	xor.b64  	%rd1444, %rd1443, %rd9046;
	mul.lo.s64 	%rd1445, %rd1444, 1099511628211;
	shr.u64 	%rd1446, %rd1442, 8;
	and.b64  	%rd1447, %rd1446, 255;
	xor.b64  	%rd1448, %rd1447, %rd1445;
	mul.lo.s64 	%rd1449, %rd1448, 1099511628211;
	shr.u64 	%rd1450, %rd1442, 16;
	and.b64  	%rd1451, %rd1450, 255;
	xor.b64  	%rd1452, %rd1451, %rd1449;
	mul.lo.s64 	%rd1453, %rd1452, 1099511628211;
	shr.u64 	%rd1454, %rd1442, 24;
	and.b64  	%rd1455, %rd1454, 255;
	xor.b64  	%rd1456, %rd1455, %rd1453;
	mul.lo.s64 	%rd1457, %rd1456, 1099511628211;
	shr.u64 	%rd1458, %rd1442, 32;
	and.b64  	%rd1459, %rd1458, 255;
	xor.b64  	%rd1460, %rd1459, %rd1457;
	mul.lo.s64 	%rd1461, %rd1460, 1099511628211;
	shr.u64 	%rd1462, %rd1442, 40;
	and.b64  	%rd1463, %rd1462, 255;
	xor.b64  	%rd1464, %rd1463, %rd1461;
	mul.lo.s64 	%rd1465, %rd1464, 1099511628211;
	shr.u64 	%rd1466, %rd1442, 48;
	and.b64  	%rd1467, %rd1466, 255;
	xor.b64  	%rd1468, %rd1467, %rd1465;
	mul.lo.s64 	%rd1469, %rd1468, 1099511628211;
	shr.u64 	%rd1470, %rd1442, 56;
	xor.b64  	%rd1471, %rd1470, %rd1469;
	mul.lo.s64 	%rd1472, %rd1471, 1099511628211;
	ld.u64 	%rd1473, [%rd1441+8];
	and.b64  	%rd1474, %rd1473, 255;
	xor.b64  	%rd1475, %rd1474, %rd1472;
	mul.lo.s64 	%rd1476, %rd1475, 1099511628211;
	shr.u64 	%rd1477, %rd1473, 8;
	and.b64  	%rd1478, %rd1477, 255;
	xor.b64  	%rd1479, %rd1478, %rd1476;
	mul.lo.s64 	%rd1480, %rd1479, 1099511628211;
	shr.u64 	%rd1481, %rd1473, 16;
	and.b64  	%rd1482, %rd1481, 255;
	xor.b64  	%rd1483, %rd1482, %rd1480;
	mul.lo.s64 	%rd1484, %rd1483, 1099511628211;
	shr.u64 	%rd1485, %rd1473, 24;
	and.b64  	%rd1486, %rd1485, 255;
	xor.b64  	%rd1487, %rd1486, %rd1484;
	mul.lo.s64 	%rd1488, %rd1487, 1099511628211;
	shr.u64 	%rd1489, %rd1473, 32;
	and.b64  	%rd1490, %rd1489, 255;
	xor.b64  	%rd1491, %rd1490, %rd1488;
	mul.lo.s64 	%rd1492, %rd1491, 1099511628211;
	shr.u64 	%rd1493, %rd1473, 40;
	and.b64  	%rd1494, %rd1493, 255;
	xor.b64  	%rd1495, %rd1494, %rd1492;
	mul.lo.s64 	%rd1496, %rd1495, 1099511628211;
	shr.u64 	%rd1497, %rd1473, 48;
	and.b64  	%rd1498, %rd1497, 255;
	xor.b64  	%rd1499, %rd1498, %rd1496;
	mul.lo.s64 	%rd1500, %rd1499, 1099511628211;
	shr.u64 	%rd1501, %rd1473, 56;
	xor.b64  	%rd1502, %rd1501, %rd1500;
	mul.lo.s64 	%rd9046, %rd1502, 1099511628211;
	add.s64 	%rd9047, %rd9047, 2;
	setp.eq.s64 	%p82, %rd9047, %rd620;
	mov.u64 	%rd9044, %rd620;
	@%p82 bra 	$L__BB39_369;
	bra.uni 	$L__BB39_368;
$L__BB39_369:
	setp.eq.s64 	%p83, %rd619, 0;
	@%p83 bra 	$L__BB39_371;
	shl.b64 	%rd1503, %rd9044, 3;
	add.s64 	%rd1504, %rd622, %rd1503;
	ld.u64 	%rd1505, [%rd1504];
	and.b64  	%rd1506, %rd1505, 255;
	xor.b64  	%rd1507, %rd1506, %rd9046;
	mul.lo.s64 	%rd1508, %rd1507, 1099511628211;
	shr.u64 	%rd1509, %rd1505, 8;
	and.b64  	%rd1510, %rd1509, 255;
	xor.b64  	%rd1511, %rd1510, %rd1508;
	mul.lo.s64 	%rd1512, %rd1511, 1099511628211;
	shr.u64 	%rd1513, %rd1505, 16;
	and.b64  	%rd1514, %rd1513, 255;
	xor.b64  	%rd1515, %rd1514, %rd1512;
	mul.lo.s64 	%rd1516, %rd1515, 1099511628211;
	shr.u64 	%rd1517, %rd1505, 24;
	and.b64  	%rd1518, %rd1517, 255;
	xor.b64  	%rd1519, %rd1518, %rd1516;
	mul.lo.s64 	%rd1520, %rd1519, 1099511628211;
	shr.u64 	%rd1521, %rd1505, 32;
	and.b64  	%rd1522, %rd1521, 255;
	xor.b64  	%rd1523, %rd1522, %rd1520;
	mul.lo.s64 	%rd1524, %rd1523, 1099511628211;
	shr.u64 	%rd1525, %rd1505, 40;
	and.b64  	%rd1526, %rd1525, 255;
	xor.b64  	%rd1527, %rd1526, %rd1524;
	mul.lo.s64 	%rd1528, %rd1527, 1099511628211;
	shr.u64 	%rd1529, %rd1505, 48;
	and.b64  	%rd1530, %rd1529, 255;
	xor.b64  	%rd1531, %rd1530, %rd1528;
	mul.lo.s64 	%rd1532, %rd1531, 1099511628211;
	shr.u64 	%rd1533, %rd1505, 56;
	xor.b64  	%rd1534, %rd1533, %rd1532;
	mul.lo.s64 	%rd9046, %rd1534, 1099511628211;
$L__BB39_371:
	mov.b64 	%rd9051, -3750763034362895579;
	@%p71 bra 	$L__BB39_377;
	setp.eq.s64 	%p85, %rd618, 0;
	mov.b64 	%rd9051, -3750763034362895579;
	mov.b64 	%rd9052, 0;
	@%p85 bra 	$L__BB39_375;
	mov.b64 	%rd9051, -3750763034362895579;
	mov.b64 	%rd9049, 0;
$L__BB39_374:
	shl.b64 	%rd1541, %rd9049, 3;
	add.s64 	%rd1542, %rd621, %rd1541;
	ld.u64 	%rd1543, [%rd1542];
	and.b64  	%rd1544, %rd1543, 255;
	xor.b64  	%rd1545, %rd1544, %rd9051;
	mul.lo.s64 	%rd1546, %rd1545, 1099511628211;
	shr.u64 	%rd1547, %rd1543, 8;
	and.b64  	%rd1548, %rd1547, 255;
	xor.b64  	%rd1549, %rd1548, %rd1546;
	mul.lo.s64 	%rd1550, %rd1549, 1099511628211;
	shr.u64 	%rd1551, %rd1543, 16;
	and.b64  	%rd1552, %rd1551, 255;
	xor.b64  	%rd1553, %rd1552, %rd1550;
	mul.lo.s64 	%rd1554, %rd1553, 1099511628211;
	shr.u64 	%rd1555, %rd1543, 24;
	and.b64  	%rd1556, %rd1555, 255;
	xor.b64  	%rd1557, %rd1556, %rd1554;
	mul.lo.s64 	%rd1558, %rd1557, 1099511628211;
	shr.u64 	%rd1559, %rd1543, 32;
	and.b64  	%rd1560, %rd1559, 255;
	xor.b64  	%rd1561, %rd1560, %rd1558;
	mul.lo.s64 	%rd1562, %rd1561, 1099511628211;
	shr.u64 	%rd1563, %rd1543, 40;
	and.b64  	%rd1564, %rd1563, 255;
	xor.b64  	%rd1565, %rd1564, %rd1562;
	mul.lo.s64 	%rd1566, %rd1565, 1099511628211;
	shr.u64 	%rd1567, %rd1543, 48;
	and.b64  	%rd1568, %rd1567, 255;
	xor.b64  	%rd1569, %rd1568, %rd1566;
	mul.lo.s64 	%rd1570, %rd1569, 1099511628211;
	shr.u64 	%rd1571, %rd1543, 56;
	xor.b64  	%rd1572, %rd1571, %rd1570;
	mul.lo.s64 	%rd1573, %rd1572, 1099511628211;
	ld.u64 	%rd1574, [%rd1542+8];
	and.b64  	%rd1575, %rd1574, 255;
	xor.b64  	%rd1576, %rd1575, %rd1573;
	mul.lo.s64 	%rd1577, %rd1576, 1099511628211;
	shr.u64 	%rd1578, %rd1574, 8;
	and.b64  	%rd1579, %rd1578, 255;
	xor.b64  	%rd1580, %rd1579, %rd1577;
	mul.lo.s64 	%rd1581, %rd1580, 1099511628211;
	shr.u64 	%rd1582, %rd1574, 16;
	and.b64  	%rd1583, %rd1582, 255;
	xor.b64  	%rd1584, %rd1583, %rd1581;
	mul.lo.s64 	%rd1585, %rd1584, 1099511628211;
	shr.u64 	%rd1586, %rd1574, 24;
	and.b64  	%rd1587, %rd1586, 255;
	xor.b64  	%rd1588, %rd1587, %rd1585;
	mul.lo.s64 	%rd1589, %rd1588, 1099511628211;
	shr.u64 	%rd1590, %rd1574, 32;
	and.b64  	%rd1591, %rd1590, 255;
	xor.b64  	%rd1592, %rd1591, %rd1589;
	mul.lo.s64 	%rd1593, %rd1592, 1099511628211;
	shr.u64 	%rd1594, %rd1574, 40;
	and.b64  	%rd1595, %rd1594, 255;
	xor.b64  	%rd1596, %rd1595, %rd1593;
	mul.lo.s64 	%rd1597, %rd1596, 1099511628211;
	shr.u64 	%rd1598, %rd1574, 48;
	and.b64  	%rd1599, %rd1598, 255;
	xor.b64  	%rd1600, %rd1599, %rd1597;
	mul.lo.s64 	%rd1601, %rd1600, 1099511628211;
	shr.u64 	%rd1602, %rd1574, 56;
	xor.b64  	%rd1603, %rd1602, %rd1601;
	mul.lo.s64 	%rd9051, %rd1603, 1099511628211;
	add.s64 	%rd9049, %rd9049, 2;
	setp.ne.s64 	%p86, %rd9049, %rd620;
	mov.u64 	%rd9052, %rd620;
	@%p86 bra 	$L__BB39_374;
$L__BB39_375:
	setp.eq.s64 	%p87, %rd619, 0;
	@%p87 bra 	$L__BB39_377;
	shl.b64 	%rd1604, %rd9052, 3;
	add.s64 	%rd1605, %rd621, %rd1604;
	ld.u64 	%rd1606, [%rd1605];
	and.b64  	%rd1607, %rd1606, 255;
	xor.b64  	%rd1608, %rd1607, %rd9051;
	mul.lo.s64 	%rd1609, %rd1608, 1099511628211;
	shr.u64 	%rd1610, %rd1606, 8;
	and.b64  	%rd1611, %rd1610, 255;
	xor.b64  	%rd1612, %rd1611, %rd1609;
	mul.lo.s64 	%rd1613, %rd1612, 1099511628211;
	shr.u64 	%rd1614, %rd1606, 16;
	and.b64  	%rd1615, %rd1614, 255;
	xor.b64  	%rd1616, %rd1615, %rd1613;
	mul.lo.s64 	%rd1617, %rd1616, 1099511628211;
	shr.u64 	%rd1618, %rd1606, 24;
	and.b64  	%rd1619, %rd1618, 255;
	xor.b64  	%rd1620, %rd1619, %rd1617;
	mul.lo.s64 	%rd1621, %rd1620, 1099511628211;
	shr.u64 	%rd1622, %rd1606, 32;
	and.b64  	%rd1623, %rd1622, 255;
	xor.b64  	%rd1624, %rd1623, %rd1621;
	mul.lo.s64 	%rd1625, %rd1624, 1099511628211;
	shr.u64 	%rd1626, %rd1606, 40;
	and.b64  	%rd1627, %rd1626, 255;
	xor.b64  	%rd1628, %rd1627, %rd1625;
	mul.lo.s64 	%rd1629, %rd1628, 1099511628211;
	shr.u64 	%rd1630, %rd1606, 48;
	and.b64  	%rd1631, %rd1630, 255;
	xor.b64  	%rd1632, %rd1631, %rd1629;
	mul.lo.s64 	%rd1633, %rd1632, 1099511628211;
	shr.u64 	%rd1634, %rd1606, 56;
	xor.b64  	%rd1635, %rd1634, %rd1633;
	mul.lo.s64 	%rd9051, %rd1635, 1099511628211;
$L__BB39_377:
	setp.ge.u64 	%p706, %rd9046, %rd9051;
	bra.uni 	$L__BB39_382;
$L__BB39_378:
	setp.eq.s32 	%p89, %r97, 0;
	mov.pred 	%p88, -1;
	mov.pred 	%p706, %p88;
	@%p89 bra 	$L__BB39_382;
	mov.b64 	%rd9042, 0;
$L__BB39_380:
	shl.b64 	%rd1637, %rd9042, 3;
	add.s64 	%rd1638, %rd622, %rd1637;
	ld.u64 	%rd642, [%rd1638];
	add.s64 	%rd1639, %rd621, %rd1637;
	ld.u64 	%rd643, [%rd1639];
	setp.lt.u64 	%p91, %rd642, %rd643;
	mov.pred 	%p706, 0;
	@%p91 bra 	$L__BB39_382;
	setp.le.u64 	%p93, %rd642, %rd643;
	add.s64 	%rd9042, %rd9042, 1;
	setp.lt.u64 	%p94, %rd9042, %rd617;
	and.pred  	%p95, %p93, %p94;
	mov.pred 	%p706, %p88;
	@%p95 bra 	$L__BB39_380;
$L__BB39_382:
	add.s32 	%r141, %r65, 1;
	selp.b32 	%r519, %r141, %r519, %p706;
	selp.b32 	%r517, %r517, %r65, %p706;
	setp.lt.s32 	%p96, %r519, %r517;
	@%p96 bra 	$L__BB39_352;
$L__BB39_383:
	sub.s32 	%r142, %r59, %r519;
	add.s32 	%r69, %r142, %r39;
	shl.b32 	%r143, %r519, 3;
	mov.u32 	%r144, _ZZN3cub18CUB_300001_SM_10006detail10merge_sort26DeviceMergeSortMergeKernelINS2_10policy_hubIPPyE9Policy600ES6_PNS0_8NullTypeES6_SA_m18tuple_indexed_lessS5_S9_EEvbT2_T3_T4_PT6_PT7_T5_PSE_SE_NS1_7vsmem_tEE19static_temp_storage;
	add.s32 	%r70, %r144, %r143;
	ld.shared.u64 	%rd9108, [%r70];
	shl.b32 	%r145, %r142, 3;
	add.s32 	%r71, %r60, %r145;
	ld.shared.u64 	%rd9080, [%r71];
	cvt.s64.s32 	%rd665, %r97;
	add.s64 	%rd666, %rd1075, -1;
	setp.ge.s32 	%p98, %r69, %r57;
	mov.pred 	%p97, 0;
	mov.pred 	%p707, %p97;
	@%p98 bra 	$L__BB39_415;
	setp.ge.s32 	%p100, %r519, %r39;
	mov.pred 	%p99, -1;
	mov.pred 	%p707, %p99;
	@%p100 bra 	$L__BB39_415;
	setp.eq.s64 	%p101, %rd1075, 0;
	mov.b64 	%rd9058, -3750763034362895579;
	@%p101 bra 	$L__BB39_391;
	setp.eq.s64 	%p102, %rd666, 0;
	mov.b64 	%rd9058, -3750763034362895579;
	mov.b64 	%rd9056, 0;
	@%p102 bra 	$L__BB39_389;
	and.b64  	%rd9056, %rd1075, -2;
	mov.b64 	%rd9058, -3750763034362895579;
	mov.b64 	%rd9059, 0;
$L__BB39_388:
	shl.b64 	%rd1647, %rd9059, 3;
	add.s64 	%rd1648, %rd9080, %rd1647;
	ld.u64 	%rd1649, [%rd1648];
	and.b64  	%rd1650, %rd1649, 255;
	xor.b64  	%rd1651, %rd1650, %rd9058;
	mul.lo.s64 	%rd1652, %rd1651, 1099511628211;
	shr.u64 	%rd1653, %rd1649, 8;
	and.b64  	%rd1654, %rd1653, 255;
	xor.b64  	%rd1655, %rd1654, %rd1652;
	mul.lo.s64 	%rd1656, %rd1655, 1099511628211;
	shr.u64 	%rd1657, %rd1649, 16;
	and.b64  	%rd1658, %rd1657, 255;
	xor.b64  	%rd1659, %rd1658, %rd1656;
	mul.lo.s64 	%rd1660, %rd1659, 1099511628211;
	shr.u64 	%rd1661, %rd1649, 24;
	and.b64  	%rd1662, %rd1661, 255;
	xor.b64  	%rd1663, %rd1662, %rd1660;
	mul.lo.s64 	%rd1664, %rd1663, 1099511628211;
	shr.u64 	%rd1665, %rd1649, 32;
	and.b64  	%rd1666, %rd1665, 255;
	xor.b64  	%rd1667, %rd1666, %rd1664;
	mul.lo.s64 	%rd1668, %rd1667, 1099511628211;
	shr.u64 	%rd1669, %rd1649, 40;
	and.b64  	%rd1670, %rd1669, 255;
	xor.b64  	%rd1671, %rd1670, %rd1668;
	mul.lo.s64 	%rd1672, %rd1671, 1099511628211;
	shr.u64 	%rd1673, %rd1649, 48;
	and.b64  	%rd1674, %rd1673, 255;
	xor.b64  	%rd1675, %rd1674, %rd1672;
	mul.lo.s64 	%rd1676, %rd1675, 1099511628211;
	shr.u64 	%rd1677, %rd1649, 56;
	xor.b64  	%rd1678, %rd1677, %rd1676;
	mul.lo.s64 	%rd1679, %rd1678, 1099511628211;
	ld.u64 	%rd1680, [%rd1648+8];
	and.b64  	%rd1681, %rd1680, 255;
	xor.b64  	%rd1682, %rd1681, %rd1679;
	mul.lo.s64 	%rd1683, %rd1682, 1099511628211;
	shr.u64 	%rd1684, %rd1680, 8;
	and.b64  	%rd1685, %rd1684, 255;
	xor.b64  	%rd1686, %rd1685, %rd1683;
	mul.lo.s64 	%rd1687, %rd1686, 1099511628211;
	shr.u64 	%rd1688, %rd1680, 16;
	and.b64  	%rd1689, %rd1688, 255;
	xor.b64  	%rd1690, %rd1689, %rd1687;
	mul.lo.s64 	%rd1691, %rd1690, 1099511628211;
	shr.u64 	%rd1692, %rd1680, 24;
	and.b64  	%rd1693, %rd1692, 255;
	xor.b64  	%rd1694, %rd1693, %rd1691;
	mul.lo.s64 	%rd1695, %rd1694, 1099511628211;
	shr.u64 	%rd1696, %rd1680, 32;
	and.b64  	%rd1697, %rd1696, 255;
	xor.b64  	%rd1698, %rd1697, %rd1695;
	mul.lo.s64 	%rd1699, %rd1698, 1099511628211;
	shr.u64 	%rd1700, %rd1680, 40;
	and.b64  	%rd1701, %rd1700, 255;
	xor.b64  	%rd1702, %rd1701, %rd1699;
	mul.lo.s64 	%rd1703, %rd1702, 1099511628211;
	shr.u64 	%rd1704, %rd1680, 48;
	and.b64  	%rd1705, %rd1704, 255;
	xor.b64  	%rd1706, %rd1705, %rd1703;
	mul.lo.s64 	%rd1707, %rd1706, 1099511628211;
	shr.u64 	%rd1708, %rd1680, 56;
	xor.b64  	%rd1709, %rd1708, %rd1707;
	mul.lo.s64 	%rd9058, %rd1709, 1099511628211;
	add.s64 	%rd9059, %rd9059, 2;
	setp.eq.s64 	%p103, %rd9059, %rd9056;
	@%p103 bra 	$L__BB39_389;
	bra.uni 	$L__BB39_388;
$L__BB39_389:
	and.b64  	%rd1710, %rd1075, 1;
	setp.eq.b64 	%p104, %rd1710, 1;
	not.pred 	%p105, %p104;
	@%p105 bra 	$L__BB39_391;
	shl.b64 	%rd1711, %rd9056, 3;
	add.s64 	%rd1712, %rd9080, %rd1711;
	ld.u64 	%rd1713, [%rd1712];
	and.b64  	%rd1714, %rd1713, 255;
	xor.b64  	%rd1715, %rd1714, %rd9058;
	mul.lo.s64 	%rd1716, %rd1715, 1099511628211;
	shr.u64 	%rd1717, %rd1713, 8;
	and.b64  	%rd1718, %rd1717, 255;
	xor.b64  	%rd1719, %rd1718, %rd1716;
	mul.lo.s64 	%rd1720, %rd1719, 1099511628211;
	shr.u64 	%rd1721, %rd1713, 16;
	and.b64  	%rd1722, %rd1721, 255;
	xor.b64  	%rd1723, %rd1722, %rd1720;
	mul.lo.s64 	%rd1724, %rd1723, 1099511628211;
	shr.u64 	%rd1725, %rd1713, 24;
	and.b64  	%rd1726, %rd1725, 255;
	xor.b64  	%rd1727, %rd1726, %rd1724;
	mul.lo.s64 	%rd1728, %rd1727, 1099511628211;
	shr.u64 	%rd1729, %rd1713, 32;
	and.b64  	%rd1730, %rd1729, 255;
	xor.b64  	%rd1731, %rd1730, %rd1728;
	mul.lo.s64 	%rd1732, %rd1731, 1099511628211;
	shr.u64 	%rd1733, %rd1713, 40;
	and.b64  	%rd1734, %rd1733, 255;
	xor.b64  	%rd1735, %rd1734, %rd1732;
	mul.lo.s64 	%rd1736, %rd1735, 1099511628211;
	shr.u64 	%rd1737, %rd1713, 48;
	and.b64  	%rd1738, %rd1737, 255;
	xor.b64  	%rd1739, %rd1738, %rd1736;
	mul.lo.s64 	%rd1740, %rd1739, 1099511628211;
	shr.u64 	%rd1741, %rd1713, 56;
	xor.b64  	%rd1742, %rd1741, %rd1740;
	mul.lo.s64 	%rd9058, %rd1742, 1099511628211;
$L__BB39_391:
	setp.eq.s64 	%p106, %rd1075, 0;
	mov.b64 	%rd9063, -3750763034362895579;
	@%p106 bra 	$L__BB39_397;
	setp.eq.s64 	%p107, %rd666, 0;
	mov.b64 	%rd9063, -3750763034362895579;
	mov.b64 	%rd9064, 0;
	@%p107 bra 	$L__BB39_395;
	and.b64  	%rd9064, %rd1075, -2;
	mov.b64 	%rd9063, -3750763034362895579;
	mov.b64 	%rd9061, 0;
$L__BB39_394:
	shl.b64 	%rd1749, %rd9061, 3;
	add.s64 	%rd1750, %rd9108, %rd1749;
	ld.u64 	%rd1751, [%rd1750];
	and.b64  	%rd1752, %rd1751, 255;
	xor.b64  	%rd1753, %rd1752, %rd9063;
	mul.lo.s64 	%rd1754, %rd1753, 1099511628211;
	shr.u64 	%rd1755, %rd1751, 8;
	and.b64  	%rd1756, %rd1755, 255;
	xor.b64  	%rd1757, %rd1756, %rd1754;
	mul.lo.s64 	%rd1758, %rd1757, 1099511628211;
	shr.u64 	%rd1759, %rd1751, 16;
	and.b64  	%rd1760, %rd1759, 255;
	xor.b64  	%rd1761, %rd1760, %rd1758;
	mul.lo.s64 	%rd1762, %rd1761, 1099511628211;
	shr.u64 	%rd1763, %rd1751, 24;
	and.b64  	%rd1764, %rd1763, 255;
	xor.b64  	%rd1765, %rd1764, %rd1762;
	mul.lo.s64 	%rd1766, %rd1765, 1099511628211;
	shr.u64 	%rd1767, %rd1751, 32;
	and.b64  	%rd1768, %rd1767, 255;
	xor.b64  	%rd1769, %rd1768, %rd1766;
	mul.lo.s64 	%rd1770, %rd1769, 1099511628211;
	shr.u64 	%rd1771, %rd1751, 40;
	and.b64  	%rd1772, %rd1771, 255;
	xor.b64  	%rd1773, %rd1772, %rd1770;
	mul.lo.s64 	%rd1774, %rd1773, 1099511628211;
	shr.u64 	%rd1775, %rd1751, 48;
	and.b64  	%rd1776, %rd1775, 255;
	xor.b64  	%rd1777, %rd1776, %rd1774;
	mul.lo.s64 	%rd1778, %rd1777, 1099511628211;
	shr.u64 	%rd1779, %rd1751, 56;
	xor.b64  	%rd1780, %rd1779, %rd1778;
	mul.lo.s64 	%rd1781, %rd1780, 1099511628211;
	ld.u64 	%rd1782, [%rd1750+8];
	and.b64  	%rd1783, %rd1782, 255;
	xor.b64  	%rd1784, %rd1783, %rd1781;
	mul.lo.s64 	%rd1785, %rd1784, 1099511628211;
	shr.u64 	%rd1786, %rd1782, 8;
	and.b64  	%rd1787, %rd1786, 255;
	xor.b64  	%rd1788, %rd1787, %rd1785;
	mul.lo.s64 	%rd1789, %rd1788, 1099511628211;
	shr.u64 	%rd1790, %rd1782, 16;
	and.b64  	%rd1791, %rd1790, 255;
	xor.b64  	%rd1792, %rd1791, %rd1789;
	mul.lo.s64 	%rd1793, %rd1792, 1099511628211;
	shr.u64 	%rd1794, %rd1782, 24;
	and.b64  	%rd1795, %rd1794, 255;
	xor.b64  	%rd1796, %rd1795, %rd1793;
	mul.lo.s64 	%rd1797, %rd1796, 1099511628211;
	shr.u64 	%rd1798, %rd1782, 32;
	and.b64  	%rd1799, %rd1798, 255;
	xor.b64  	%rd1800, %rd1799, %rd1797;
	mul.lo.s64 	%rd1801, %rd1800, 1099511628211;
	shr.u64 	%rd1802, %rd1782, 40;
	and.b64  	%rd1803, %rd1802, 255;
	xor.b64  	%rd1804, %rd1803, %rd1801;
	mul.lo.s64 	%rd1805, %rd1804, 1099511628211;
	shr.u64 	%rd1806, %rd1782, 48;
	and.b64  	%rd1807, %rd1806, 255;
	xor.b64  	%rd1808, %rd1807, %rd1805;
	mul.lo.s64 	%rd1809, %rd1808, 1099511628211;
	shr.u64 	%rd1810, %rd1782, 56;
	xor.b64  	%rd1811, %rd1810, %rd1809;
	mul.lo.s64 	%rd9063, %rd1811, 1099511628211;
	add.s64 	%rd9061, %rd9061, 2;
	setp.ne.s64 	%p108, %rd9061, %rd9064;
	@%p108 bra 	$L__BB39_394;
$L__BB39_395:
	and.b64  	%rd1812, %rd1075, 1;
	setp.eq.b64 	%p109, %rd1812, 1;
	not.pred 	%p110, %p109;
	@%p110 bra 	$L__BB39_397;
	shl.b64 	%rd1813, %rd9064, 3;
	add.s64 	%rd1814, %rd9108, %rd1813;
	ld.u64 	%rd1815, [%rd1814];
	and.b64  	%rd1816, %rd1815, 255;
	xor.b64  	%rd1817, %rd1816, %rd9063;
	mul.lo.s64 	%rd1818, %rd1817, 1099511628211;
	shr.u64 	%rd1819, %rd1815, 8;
	and.b64  	%rd1820, %rd1819, 255;
	xor.b64  	%rd1821, %rd1820, %rd1818;
	mul.lo.s64 	%rd1822, %rd1821, 1099511628211;
	shr.u64 	%rd1823, %rd1815, 16;
	and.b64  	%rd1824, %rd1823, 255;
	xor.b64  	%rd1825, %rd1824, %rd1822;
	mul.lo.s64 	%rd1826, %rd1825, 1099511628211;
	shr.u64 	%rd1827, %rd1815, 24;
	and.b64  	%rd1828, %rd1827, 255;
	xor.b64  	%rd1829, %rd1828, %rd1826;
	mul.lo.s64 	%rd1830, %rd1829, 1099511628211;
	shr.u64 	%rd1831, %rd1815, 32;
	and.b64  	%rd1832, %rd1831, 255;
	xor.b64  	%rd1833, %rd1832, %rd1830;
	mul.lo.s64 	%rd1834, %rd1833, 1099511628211;
	shr.u64 	%rd1835, %rd1815, 40;
	and.b64  	%rd1836, %rd1835, 255;
	xor.b64  	%rd1837, %rd1836, %rd1834;
	mul.lo.s64 	%rd1838, %rd1837, 1099511628211;
	shr.u64 	%rd1839, %rd1815, 48;
	and.b64  	%rd1840, %rd1839, 255;
	xor.b64  	%rd1841, %rd1840, %rd1838;
	mul.lo.s64 	%rd1842, %rd1841, 1099511628211;
	shr.u64 	%rd1843, %rd1815, 56;
	xor.b64  	%rd1844, %rd1843, %rd1842;
	mul.lo.s64 	%rd9063, %rd1844, 1099511628211;
$L__BB39_397:
	setp.eq.s64 	%p111, %rd9058, %rd9063;
	@%p111 bra 	$L__BB39_411;
	setp.eq.s64 	%p112, %rd1075, 0;
	mov.b64 	%rd9071, -3750763034362895579;
	@%p112 bra 	$L__BB39_404;
	setp.eq.s64 	%p113, %rd666, 0;
	mov.b64 	%rd9071, -3750763034362895579;
	mov.b64 	%rd9069, 0;
	@%p113 bra 	$L__BB39_402;
	and.b64  	%rd9069, %rd1075, -2;
	mov.b64 	%rd9071, -3750763034362895579;
	mov.b64 	%rd9072, 0;
$L__BB39_401:
	shl.b64 	%rd1851, %rd9072, 3;
	add.s64 	%rd1852, %rd9080, %rd1851;
	ld.u64 	%rd1853, [%rd1852];
	and.b64  	%rd1854, %rd1853, 255;
	xor.b64  	%rd1855, %rd1854, %rd9071;
	mul.lo.s64 	%rd1856, %rd1855, 1099511628211;
	shr.u64 	%rd1857, %rd1853, 8;
	and.b64  	%rd1858, %rd1857, 255;
	xor.b64  	%rd1859, %rd1858, %rd1856;
	mul.lo.s64 	%rd1860, %rd1859, 1099511628211;
	shr.u64 	%rd1861, %rd1853, 16;
	and.b64  	%rd1862, %rd1861, 255;
	xor.b64  	%rd1863, %rd1862, %rd1860;
	mul.lo.s64 	%rd1864, %rd1863, 1099511628211;
	shr.u64 	%rd1865, %rd1853, 24;
	and.b64  	%rd1866, %rd1865, 255;
	xor.b64  	%rd1867, %rd1866, %rd1864;
	mul.lo.s64 	%rd1868, %rd1867, 1099511628211;
	shr.u64 	%rd1869, %rd1853, 32;
	and.b64  	%rd1870, %rd1869, 255;
	xor.b64  	%rd1871, %rd1870, %rd1868;
	mul.lo.s64 	%rd1872, %rd1871, 1099511628211;
	shr.u64 	%rd1873, %rd1853, 40;
	and.b64  	%rd1874, %rd1873, 255;
	xor.b64  	%rd1875, %rd1874, %rd1872;
	mul.lo.s64 	%rd1876, %rd1875, 1099511628211;
	shr.u64 	%rd1877, %rd1853, 48;
	and.b64  	%rd1878, %rd1877, 255;
	xor.b64  	%rd1879, %rd1878, %rd1876;
	mul.lo.s64 	%rd1880, %rd1879, 1099511628211;
	shr.u64 	%rd1881, %rd1853, 56;
	xor.b64  	%rd1882, %rd1881, %rd1880;
	mul.lo.s64 	%rd1883, %rd1882, 1099511628211;
	ld.u64 	%rd1884, [%rd1852+8];
	and.b64  	%rd1885, %rd1884, 255;
	xor.b64  	%rd1886, %rd1885, %rd1883;
	mul.lo.s64 	%rd1887, %rd1886, 1099511628211;
	shr.u64 	%rd1888, %rd1884, 8;
	and.b64  	%rd1889, %rd1888, 255;
	xor.b64  	%rd1890, %rd1889, %rd1887;
	mul.lo.s64 	%rd1891, %rd1890, 1099511628211;
	shr.u64 	%rd1892, %rd1884, 16;
	and.b64  	%rd1893, %rd1892, 255;
	xor.b64  	%rd1894, %rd1893, %rd1891;
	mul.lo.s64 	%rd1895, %rd1894, 1099511628211;
	shr.u64 	%rd1896, %rd1884, 24;
	and.b64  	%rd1897, %rd1896, 255;
	xor.b64  	%rd1898, %rd1897, %rd1895;
	mul.lo.s64 	%rd1899, %rd1898, 1099511628211;
	shr.u64 	%rd1900, %rd1884, 32;
	and.b64  	%rd1901, %rd1900, 255;
	xor.b64  	%rd1902, %rd1901, %rd1899;
	mul.lo.s64 	%rd1903, %rd1902, 1099511628211;
	shr.u64 	%rd1904, %rd1884, 40;
	and.b64  	%rd1905, %rd1904, 255;
	xor.b64  	%rd1906, %rd1905, %rd1903;
	mul.lo.s64 	%rd1907, %rd1906, 1099511628211;
	shr.u64 	%rd1908, %rd1884, 48;
	and.b64  	%rd1909, %rd1908, 255;
	xor.b64  	%rd1910, %rd1909, %rd1907;
	mul.lo.s64 	%rd1911, %rd1910, 1099511628211;
	shr.u64 	%rd1912, %rd1884, 56;
	xor.b64  	%rd1913, %rd1912, %rd1911;
	mul.lo.s64 	%rd9071, %rd1913, 1099511628211;
	add.s64 	%rd9072, %rd9072, 2;
	setp.eq.s64 	%p114, %rd9072, %rd9069;
	@%p114 bra 	$L__BB39_402;
	bra.uni 	$L__BB39_401;
$L__BB39_402:
	and.b64  	%rd1914, %rd1075, 1;
	setp.eq.b64 	%p115, %rd1914, 1;
	not.pred 	%p116, %p115;
	@%p116 bra 	$L__BB39_404;
	shl.b64 	%rd1915, %rd9069, 3;
	add.s64 	%rd1916, %rd9080, %rd1915;
	ld.u64 	%rd1917, [%rd1916];
	and.b64  	%rd1918, %rd1917, 255;
	xor.b64  	%rd1919, %rd1918, %rd9071;
	mul.lo.s64 	%rd1920, %rd1919, 1099511628211;
	shr.u64 	%rd1921, %rd1917, 8;
	and.b64  	%rd1922, %rd1921, 255;
	xor.b64  	%rd1923, %rd1922, %rd1920;
	mul.lo.s64 	%rd1924, %rd1923, 1099511628211;
	shr.u64 	%rd1925, %rd1917, 16;
	and.b64  	%rd1926, %rd1925, 255;
	xor.b64  	%rd1927, %rd1926, %rd1924;
	mul.lo.s64 	%rd1928, %rd1927, 1099511628211;
	shr.u64 	%rd1929, %rd1917, 24;
	and.b64  	%rd1930, %rd1929, 255;
	xor.b64  	%rd1931, %rd1930, %rd1928;
	mul.lo.s64 	%rd1932, %rd1931, 1099511628211;
	shr.u64 	%rd1933, %rd1917, 32;
	and.b64  	%rd1934, %rd1933, 255;
	xor.b64  	%rd1935, %rd1934, %rd1932;
	mul.lo.s64 	%rd1936, %rd1935, 1099511628211;
	shr.u64 	%rd1937, %rd1917, 40;
	and.b64  	%rd1938, %rd1937, 255;
	xor.b64  	%rd1939, %rd1938, %rd1936;
	mul.lo.s64 	%rd1940, %rd1939, 1099511628211;
	shr.u64 	%rd1941, %rd1917, 48;
	and.b64  	%rd1942, %rd1941, 255;
	xor.b64  	%rd1943, %rd1942, %rd1940;
	mul.lo.s64 	%rd1944, %rd1943, 1099511628211;
	shr.u64 	%rd1945, %rd1917, 56;
	xor.b64  	%rd1946, %rd1945, %rd1944;
	mul.lo.s64 	%rd9071, %rd1946, 1099511628211;
$L__BB39_404:
	setp.eq.s64 	%p117, %rd1075, 0;
	mov.b64 	%rd9076, -3750763034362895579;
	@%p117 bra 	$L__BB39_410;
	setp.eq.s64 	%p118, %rd666, 0;
	mov.b64 	%rd9076, -3750763034362895579;
	mov.b64 	%rd9077, 0;
	@%p118 bra 	$L__BB39_408;
	and.b64  	%rd9077, %rd1075, -2;
	mov.b64 	%rd9076, -3750763034362895579;
	mov.b64 	%rd9074, 0;
$L__BB39_407:
	shl.b64 	%rd1953, %rd9074, 3;
	add.s64 	%rd1954, %rd9108, %rd1953;
	ld.u64 	%rd1955, [%rd1954];
	and.b64  	%rd1956, %rd1955, 255;
	xor.b64  	%rd1957, %rd1956, %rd9076;
	mul.lo.s64 	%rd1958, %rd1957, 1099511628211;
	shr.u64 	%rd1959, %rd1955, 8;
	and.b64  	%rd1960, %rd1959, 255;
	xor.b64  	%rd1961, %rd1960, %rd1958;
	mul.lo.s64 	%rd1962, %rd1961, 1099511628211;
	shr.u64 	%rd1963, %rd1955, 16;
	and.b64  	%rd1964, %rd1963, 255;
	xor.b64  	%rd1965, %rd1964, %rd1962;
	mul.lo.s64 	%rd1966, %rd1965, 1099511628211;
	shr.u64 	%rd1967, %rd1955, 24;
	and.b64  	%rd1968, %rd1967, 255;
	xor.b64  	%rd1969, %rd1968, %rd1966;
	mul.lo.s64 	%rd1970, %rd1969, 1099511628211;
	shr.u64 	%rd1971, %rd1955, 32;
	and.b64  	%rd1972, %rd1971, 255;
	xor.b64  	%rd1973, %rd1972, %rd1970;
	mul.lo.s64 	%rd1974, %rd1973, 1099511628211;
	shr.u64 	%rd1975, %rd1955, 40;
	and.b64  	%rd1976, %rd1975, 255;
	xor.b64  	%rd1977, %rd1976, %rd1974;
	mul.lo.s64 	%rd1978, %rd1977, 1099511628211;
	shr.u64 	%rd1979, %rd1955, 48;
	and.b64  	%rd1980, %rd1979, 255;
	xor.b64  	%rd1981, %rd1980, %rd1978;
	mul.lo.s64 	%rd1982, %rd1981, 1099511628211;
	shr.u64 	%rd1983, %rd1955, 56;
	xor.b64  	%rd1984, %rd1983, %rd1982;
	mul.lo.s64 	%rd1985, %rd1984, 1099511628211;
	ld.u64 	%rd1986, [%rd1954+8];
	and.b64  	%rd1987, %rd1986, 255;
	xor.b64  	%rd1988, %rd1987, %rd1985;
	mul.lo.s64 	%rd1989, %rd1988, 1099511628211;
	shr.u64 	%rd1990, %rd1986, 8;
	and.b64  	%rd1991, %rd1990, 255;
	xor.b64  	%rd1992, %rd1991, %rd1989;
	mul.lo.s64 	%rd1993, %rd1992, 1099511628211;
	shr.u64 	%rd1994, %rd1986, 16;
	and.b64  	%rd1995, %rd1994, 255;
	xor.b64  	%rd1996, %rd1995, %rd1993;
	mul.lo.s64 	%rd1997, %rd1996, 1099511628211;
	shr.u64 	%rd1998, %rd1986, 24;
	and.b64  	%rd1999, %rd1998, 255;
	xor.b64  	%rd2000, %rd1999, %rd1997;
	mul.lo.s64 	%rd2001, %rd2000, 1099511628211;
	shr.u64 	%rd2002, %rd1986, 32;
	and.b64  	%rd2003, %rd2002, 255;
	xor.b64  	%rd2004, %rd2003, %rd2001;
	mul.lo.s64 	%rd2005, %rd2004, 1099511628211;
	shr.u64 	%rd2006, %rd1986, 40;
	and.b64  	%rd2007, %rd2006, 255;
	xor.b64  	%rd2008, %rd2007, %rd2005;
	mul.lo.s64 	%rd2009, %rd2008, 1099511628211;
	shr.u64 	%rd2010, %rd1986, 48;
	and.b64  	%rd2011, %rd2010, 255;
	xor.b64  	%rd2012, %rd2011, %rd2009;
	mul.lo.s64 	%rd2013, %rd2012, 1099511628211;
	shr.u64 	%rd2014, %rd1986, 56;
	xor.b64  	%rd2015, %rd2014, %rd2013;
	mul.lo.s64 	%rd9076, %rd2015, 1099511628211;
	add.s64 	%rd9074, %rd9074, 2;
	setp.ne.s64 	%p119, %rd9074, %rd9077;
	@%p119 bra 	$L__BB39_407;
$L__BB39_408:
	and.b64  	%rd2016, %rd1075, 1;
	setp.eq.b64 	%p120, %rd2016, 1;
	not.pred 	%p121, %p120;
	@%p121 bra 	$L__BB39_410;
	shl.b64 	%rd2017, %rd9077, 3;
	add.s64 	%rd2018, %rd9108, %rd2017;
	ld.u64 	%rd2019, [%rd2018];
	and.b64  	%rd2020, %rd2019, 255;
	xor.b64  	%rd2021, %rd2020, %rd9076;
	mul.lo.s64 	%rd2022, %rd2021, 1099511628211;
	shr.u64 	%rd2023, %rd2019, 8;
	and.b64  	%rd2024, %rd2023, 255;
	xor.b64  	%rd2025, %rd2024, %rd2022;
	mul.lo.s64 	%rd2026, %rd2025, 1099511628211;
	shr.u64 	%rd2027, %rd2019, 16;
	and.b64  	%rd2028, %rd2027, 255;
	xor.b64  	%rd2029, %rd2028, %rd2026;
	mul.lo.s64 	%rd2030, %rd2029, 1099511628211;
	shr.u64 	%rd2031, %rd2019, 24;
	and.b64  	%rd2032, %rd2031, 255;
	xor.b64  	%rd2033, %rd2032, %rd2030;
	mul.lo.s64 	%rd2034, %rd2033, 1099511628211;
	shr.u64 	%rd2035, %rd2019, 32;
	and.b64  	%rd2036, %rd2035, 255;
	xor.b64  	%rd2037, %rd2036, %rd2034;
	mul.lo.s64 	%rd2038, %rd2037, 1099511628211;
	shr.u64 	%rd2039, %rd2019, 40;
	and.b64  	%rd2040, %rd2039, 255;
	xor.b64  	%rd2041, %rd2040, %rd2038;
	mul.lo.s64 	%rd2042, %rd2041, 1099511628211;
	shr.u64 	%rd2043, %rd2019, 48;
	and.b64  	%rd2044, %rd2043, 255;
	xor.b64  	%rd2045, %rd2044, %rd2042;
	mul.lo.s64 	%rd2046, %rd2045, 1099511628211;
	shr.u64 	%rd2047, %rd2019, 56;
	xor.b64  	%rd2048, %rd2047, %rd2046;
	mul.lo.s64 	%rd9076, %rd2048, 1099511628211;
$L__BB39_410:
	setp.lt.u64 	%p707, %rd9071, %rd9076;
	bra.uni 	$L__BB39_415;
$L__BB39_411:
	setp.eq.s32 	%p123, %r97, 0;
	mov.pred 	%p707, %p97;
	@%p123 bra 	$L__BB39_415;
	mov.b64 	%rd9067, 0;
$L__BB39_413:
	shl.b64 	%rd2050, %rd9067, 3;
	add.s64 	%rd2051, %rd9080, %rd2050;
	ld.u64 	%rd689, [%rd2051];
	add.s64 	%rd2052, %rd9108, %rd2050;
	ld.u64 	%rd690, [%rd2052];
	setp.lt.u64 	%p125, %rd689, %rd690;
	mov.pred 	%p707, %p99;
	@%p125 bra 	$L__BB39_415;
	setp.le.u64 	%p127, %rd689, %rd690;
	add.s64 	%rd9067, %rd9067, 1;
	setp.lt.u64 	%p128, %rd9067, %rd665;
	and.pred  	%p129, %p127, %p128;
	mov.pred 	%p707, %p97;
	@%p129 bra 	$L__BB39_413;
$L__BB39_415:
	selp.b64 	%rd711, %rd9080, %rd9108, %p707;
	selp.u32 	%r146, 1, 0, %p707;
	add.s32 	%r73, %r69, %r146;
	not.pred 	%p130, %p707;
	selp.u32 	%r147, 1, 0, %p130;
	add.s32 	%r74, %r519, %r147;
	@%p130 bra 	$L__BB39_417;
	ld.shared.u64 	%rd9080, [%r71+8];
	bra.uni 	$L__BB39_418;
$L__BB39_417:
	ld.shared.u64 	%rd9108, [%r70+8];
$L__BB39_418:
	setp.ge.s32 	%p132, %r73, %r57;
	mov.pred 	%p131, 0;
	mov.pred 	%p708, %p131;
	@%p132 bra 	$L__BB39_450;
	setp.ge.s32 	%p134, %r74, %r39;
	mov.pred 	%p133, -1;
	mov.pred 	%p708, %p133;
	@%p134 bra 	$L__BB39_450;
	setp.eq.s64 	%p135, %rd1075, 0;
	mov.b64 	%rd9084, -3750763034362895579;
	@%p135 bra 	$L__BB39_426;
	setp.eq.s64 	%p136, %rd666, 0;
	mov.b64 	%rd9084, -3750763034362895579;
	mov.b64 	%rd9085, 0;
	@%p136 bra 	$L__BB39_424;
	and.b64  	%rd9085, %rd1075, -2;
	mov.b64 	%rd9084, -3750763034362895579;
	mov.b64 	%rd9082, 0;
$L__BB39_423:
	shl.b64 	%rd2060, %rd9082, 3;
	add.s64 	%rd2061, %rd9080, %rd2060;
	ld.u64 	%rd2062, [%rd2061];
	and.b64  	%rd2063, %rd2062, 255;
	xor.b64  	%rd2064, %rd2063, %rd9084;
	mul.lo.s64 	%rd2065, %rd2064, 1099511628211;
	shr.u64 	%rd2066, %rd2062, 8;
	and.b64  	%rd2067, %rd2066, 255;
	xor.b64  	%rd2068, %rd2067, %rd2065;
	mul.lo.s64 	%rd2069, %rd2068, 1099511628211;
	shr.u64 	%rd2070, %rd2062, 16;
	and.b64  	%rd2071, %rd2070, 255;
	xor.b64  	%rd2072, %rd2071, %rd2069;
	mul.lo.s64 	%rd2073, %rd2072, 1099511628211;
	shr.u64 	%rd2074, %rd2062, 24;
	and.b64  	%rd2075, %rd2074, 255;
	xor.b64  	%rd2076, %rd2075, %rd2073;
	mul.lo.s64 	%rd2077, %rd2076, 1099511628211;
	shr.u64 	%rd2078, %rd2062, 32;
	and.b64  	%rd2079, %rd2078, 255;
	xor.b64  	%rd2080, %rd2079, %rd2077;
	mul.lo.s64 	%rd2081, %rd2080, 1099511628211;
	shr.u64 	%rd2082, %rd2062, 40;
	and.b64  	%rd2083, %rd2082, 255;
	xor.b64  	%rd2084, %rd2083, %rd2081;
	mul.lo.s64 	%rd2085, %rd2084, 1099511628211;
	shr.u64 	%rd2086, %rd2062, 48;
	and.b64  	%rd2087, %rd2086, 255;
	xor.b64  	%rd2088, %rd2087, %rd2085;
	mul.lo.s64 	%rd2089, %rd2088, 1099511628211;
	shr.u64 	%rd2090, %rd2062, 56;
	xor.b64  	%rd2091, %rd2090, %rd2089;
	mul.lo.s64 	%rd2092, %rd2091, 1099511628211;
	ld.u64 	%rd2093, [%rd2061+8];
	and.b64  	%rd2094, %rd2093, 255;
	xor.b64  	%rd2095, %rd2094, %rd2092;
	mul.lo.s64 	%rd2096, %rd2095, 1099511628211;
	shr.u64 	%rd2097, %rd2093, 8;
	and.b64  	%rd2098, %rd2097, 255;
	xor.b64  	%rd2099, %rd2098, %rd2096;
	mul.lo.s64 	%rd2100, %rd2099, 1099511628211;
	shr.u64 	%rd2101, %rd2093, 16;
	and.b64  	%rd2102, %rd2101, 255;
	xor.b64  	%rd2103, %rd2102, %rd2100;
	mul.lo.s64 	%rd2104, %rd2103, 1099511628211;
	shr.u64 	%rd2105, %rd2093, 24;
	and.b64  	%rd2106, %rd2105, 255;
	xor.b64  	%rd2107, %rd2106, %rd2104;
	mul.lo.s64 	%rd2108, %rd2107, 1099511628211;
	shr.u64 	%rd2109, %rd2093, 32;
	and.b64  	%rd2110, %rd2109, 255;
	xor.b64  	%rd2111, %rd2110, %rd2108;
	mul.lo.s64 	%rd2112, %rd2111, 1099511628211;
	shr.u64 	%rd2113, %rd2093, 40;
	and.b64  	%rd2114, %rd2113, 255;
	xor.b64  	%rd2115, %rd2114, %rd2112;
	mul.lo.s64 	%rd2116, %rd2115, 1099511628211;
	shr.u64 	%rd2117, %rd2093, 48;
	and.b64  	%rd2118, %rd2117, 255;
	xor.b64  	%rd2119, %rd2118, %rd2116;
	mul.lo.s64 	%rd2120, %rd2119, 1099511628211;
	shr.u64 	%rd2121, %rd2093, 56;
	xor.b64  	%rd2122, %rd2121, %rd2120;
	mul.lo.s64 	%rd9084, %rd2122, 1099511628211;
	add.s64 	%rd9082, %rd9082, 2;
	setp.ne.s64 	%p137, %rd9082, %rd9085;
	@%p137 bra 	$L__BB39_423;
$L__BB39_424:
	and.b64  	%rd2123, %rd1075, 1;
	setp.eq.b64 	%p138, %rd2123, 1;
	not.pred 	%p139, %p138;
	@%p139 bra 	$L__BB39_426;
	shl.b64 	%rd2124, %rd9085, 3;
	add.s64 	%rd2125, %rd9080, %rd2124;
	ld.u64 	%rd2126, [%rd2125];
	and.b64  	%rd2127, %rd2126, 255;
	xor.b64  	%rd2128, %rd2127, %rd9084;
	mul.lo.s64 	%rd2129, %rd2128, 1099511628211;
	shr.u64 	%rd2130, %rd2126, 8;
	and.b64  	%rd2131, %rd2130, 255;
	xor.b64  	%rd2132, %rd2131, %rd2129;
	mul.lo.s64 	%rd2133, %rd2132, 1099511628211;
	shr.u64 	%rd2134, %rd2126, 16;
	and.b64  	%rd2135, %rd2134, 255;
	xor.b64  	%rd2136, %rd2135, %rd2133;
	mul.lo.s64 	%rd2137, %rd2136, 1099511628211;
	shr.u64 	%rd2138, %rd2126, 24;
	and.b64  	%rd2139, %rd2138, 255;
	xor.b64  	%rd2140, %rd2139, %rd2137;
	mul.lo.s64 	%rd2141, %rd2140, 1099511628211;
	shr.u64 	%rd2142, %rd2126, 32;
	and.b64  	%rd2143, %rd2142, 255;
	xor.b64  	%rd2144, %rd2143, %rd2141;
	mul.lo.s64 	%rd2145, %rd2144, 1099511628211;
	shr.u64 	%rd2146, %rd2126, 40;
	and.b64  	%rd2147, %rd2146, 255;
	xor.b64  	%rd2148, %rd2147, %rd2145;
	mul.lo.s64 	%rd2149, %rd2148, 1099511628211;
	shr.u64 	%rd2150, %rd2126, 48;
	and.b64  	%rd2151, %rd2150, 255;
	xor.b64  	%rd2152, %rd2151, %rd2149;
	mul.lo.s64 	%rd2153, %rd2152, 1099511628211;
	shr.u64 	%rd2154, %rd2126, 56;
	xor.b64  	%rd2155, %rd2154, %rd2153;
	mul.lo.s64 	%rd9084, %rd2155, 1099511628211;
$L__BB39_426:
	setp.eq.s64 	%p140, %rd1075, 0;
	mov.b64 	%rd9090, -3750763034362895579;
	@%p140 bra 	$L__BB39_432;
	setp.eq.s64 	%p141, %rd666, 0;
	mov.b64 	%rd9090, -3750763034362895579;
	mov.b64 	%rd9091, 0;
	@%p141 bra 	$L__BB39_430;
	and.b64  	%rd9091, %rd1075, -2;
	mov.b64 	%rd9090, -3750763034362895579;
	mov.b64 	%rd9088, 0;
$L__BB39_429:
	shl.b64 	%rd2162, %rd9088, 3;
	add.s64 	%rd2163, %rd9108, %rd2162;
	ld.u64 	%rd2164, [%rd2163];
	and.b64  	%rd2165, %rd2164, 255;
	xor.b64  	%rd2166, %rd2165, %rd9090;
	mul.lo.s64 	%rd2167, %rd2166, 1099511628211;
	shr.u64 	%rd2168, %rd2164, 8;
	and.b64  	%rd2169, %rd2168, 255;
	xor.b64  	%rd2170, %rd2169, %rd2167;
	mul.lo.s64 	%rd2171, %rd2170, 1099511628211;
	shr.u64 	%rd2172, %rd2164, 16;
	and.b64  	%rd2173, %rd2172, 255;
	xor.b64  	%rd2174, %rd2173, %rd2171;
	mul.lo.s64 	%rd2175, %rd2174, 1099511628211;
	shr.u64 	%rd2176, %rd2164, 24;
	and.b64  	%rd2177, %rd2176, 255;
	xor.b64  	%rd2178, %rd2177, %rd2175;
	mul.lo.s64 	%rd2179, %rd2178, 1099511628211;
	shr.u64 	%rd2180, %rd2164, 32;
	and.b64  	%rd2181, %rd2180, 255;
	xor.b64  	%rd2182, %rd2181, %rd2179;
	mul.lo.s64 	%rd2183, %rd2182, 1099511628211;
	shr.u64 	%rd2184, %rd2164, 40;
	and.b64  	%rd2185, %rd2184, 255;
	xor.b64  	%rd2186, %rd2185, %rd2183;
	mul.lo.s64 	%rd2187, %rd2186, 1099511628211;
	shr.u64 	%rd2188, %rd2164, 48;
	and.b64  	%rd2189, %rd2188, 255;
	xor.b64  	%rd2190, %rd2189, %rd2187;
	mul.lo.s64 	%rd2191, %rd2190, 1099511628211;
	shr.u64 	%rd2192, %rd2164, 56;
	xor.b64  	%rd2193, %rd2192, %rd2191;
	mul.lo.s64 	%rd2194, %rd2193, 1099511628211;
	ld.u64 	%rd2195, [%rd2163+8];
	and.b64  	%rd2196, %rd2195, 255;
	xor.b64  	%rd2197, %rd2196, %rd2194;
	mul.lo.s64 	%rd2198, %rd2197, 1099511628211;
	shr.u64 	%rd2199, %rd2195, 8;
	and.b64  	%rd2200, %rd2199, 255;
	xor.b64  	%rd2201, %rd2200, %rd2198;
	mul.lo.s64 	%rd2202, %rd2201, 1099511628211;
	shr.u64 	%rd2203, %rd2195, 16;
	and.b64  	%rd2204, %rd2203, 255;
	xor.b64  	%rd2205, %rd2204, %rd2202;
	mul.lo.s64 	%rd2206, %rd2205, 1099511628211;
	shr.u64 	%rd2207, %rd2195, 24;
	and.b64  	%rd2208, %rd2207, 255;
	xor.b64  	%rd2209, %rd2208, %rd2206;
	mul.lo.s64 	%rd2210, %rd2209, 1099511628211;
	shr.u64 	%rd2211, %rd2195, 32;
	and.b64  	%rd2212, %rd2211, 255;
	xor.b64  	%rd2213, %rd2212, %rd2210;
	mul.lo.s64 	%rd2214, %rd2213, 1099511628211;
	shr.u64 	%rd2215, %rd2195, 40;
	and.b64  	%rd2216, %rd2215, 255;
	xor.b64  	%rd2217, %rd2216, %rd2214;
	mul.lo.s64 	%rd2218, %rd2217, 1099511628211;
	shr.u64 	%rd2219, %rd2195, 48;
	and.b64  	%rd2220, %rd2219, 255;
	xor.b64  	%rd2221, %rd2220, %rd2218;
	mul.lo.s64 	%rd2222, %rd2221, 1099511628211;
	shr.u64 	%rd2223, %rd2195, 56;
	xor.b64  	%rd2224, %rd2223, %rd2222;
	mul.lo.s64 	%rd9090, %rd2224, 1099511628211;
	add.s64 	%rd9088, %rd9088, 2;
	setp.ne.s64 	%p142, %rd9088, %rd9091;
	@%p142 bra 	$L__BB39_429;
$L__BB39_430:
	and.b64  	%rd2225, %rd1075, 1;
	setp.eq.b64 	%p143, %rd2225, 1;
	not.pred 	%p144, %p143;
	@%p144 bra 	$L__BB39_432;
	shl.b64 	%rd2226, %rd9091, 3;
	add.s64 	%rd2227, %rd9108, %rd2226;
	ld.u64 	%rd2228, [%rd2227];
	and.b64  	%rd2229, %rd2228, 255;
	xor.b64  	%rd2230, %rd2229, %rd9090;
	mul.lo.s64 	%rd2231, %rd2230, 1099511628211;
	shr.u64 	%rd2232, %rd2228, 8;
	and.b64  	%rd2233, %rd2232, 255;
	xor.b64  	%rd2234, %rd2233, %rd2231;
	mul.lo.s64 	%rd2235, %rd2234, 1099511628211;
	shr.u64 	%rd2236, %rd2228, 16;
	and.b64  	%rd2237, %rd2236, 255;
	xor.b64  	%rd2238, %rd2237, %rd2235;
	mul.lo.s64 	%rd2239, %rd2238, 1099511628211;
	shr.u64 	%rd2240, %rd2228, 24;
	and.b64  	%rd2241, %rd2240, 255;
	xor.b64  	%rd2242, %rd2241, %rd2239;
	mul.lo.s64 	%rd2243, %rd2242, 1099511628211;
	shr.u64 	%rd2244, %rd2228, 32;
	and.b64  	%rd2245, %rd2244, 255;
	xor.b64  	%rd2246, %rd2245, %rd2243;
	mul.lo.s64 	%rd2247, %rd2246, 1099511628211;
	shr.u64 	%rd2248, %rd2228, 40;
	and.b64  	%rd2249, %rd2248, 255;
	xor.b64  	%rd2250, %rd2249, %rd2247;
	mul.lo.s64 	%rd2251, %rd2250, 1099511628211;
	shr.u64 	%rd2252, %rd2228, 48;
	and.b64  	%rd2253, %rd2252, 255;
	xor.b64  	%rd2254, %rd2253, %rd2251;
	mul.lo.s64 	%rd2255, %rd2254, 1099511628211;
	shr.u64 	%rd2256, %rd2228, 56;
	xor.b64  	%rd2257, %rd2256, %rd2255;
	mul.lo.s64 	%rd9090, %rd2257, 1099511628211;
$L__BB39_432:
	setp.eq.s64 	%p145, %rd9084, %rd9090;
	@%p145 bra 	$L__BB39_446;
	setp.eq.s64 	%p146, %rd1075, 0;
	mov.b64 	%rd9096, -3750763034362895579;
	@%p146 bra 	$L__BB39_439;
	setp.eq.s64 	%p147, %rd666, 0;
	mov.b64 	%rd9096, -3750763034362895579;
	mov.b64 	%rd9097, 0;
	@%p147 bra 	$L__BB39_437;
	and.b64  	%rd9097, %rd1075, -2;
	mov.b64 	%rd9096, -3750763034362895579;
	mov.b64 	%rd9094, 0;
$L__BB39_436:
	shl.b64 	%rd2264, %rd9094, 3;
	add.s64 	%rd2265, %rd9080, %rd2264;
	ld.u64 	%rd2266, [%rd2265];
	and.b64  	%rd2267, %rd2266, 255;
	xor.b64  	%rd2268, %rd2267, %rd9096;
	mul.lo.s64 	%rd2269, %rd2268, 1099511628211;
	shr.u64 	%rd2270, %rd2266, 8;
	and.b64  	%rd2271, %rd2270, 255;
	xor.b64  	%rd2272, %rd2271, %rd2269;
	mul.lo.s64 	%rd2273, %rd2272, 1099511628211;
	shr.u64 	%rd2274, %rd2266, 16;
	and.b64  	%rd2275, %rd2274, 255;
	xor.b64  	%rd2276, %rd2275, %rd2273;
	mul.lo.s64 	%rd2277, %rd2276, 1099511628211;
	shr.u64 	%rd2278, %rd2266, 24;
	and.b64  	%rd2279, %rd2278, 255;
	xor.b64  	%rd2280, %rd2279, %rd2277;
	mul.lo.s64 	%rd2281, %rd2280, 1099511628211;
	shr.u64 	%rd2282, %rd2266, 32;
	and.b64  	%rd2283, %rd2282, 255;
	xor.b64  	%rd2284, %rd2283, %rd2281;
	mul.lo.s64 	%rd2285, %rd2284, 1099511628211;
	shr.u64 	%rd2286, %rd2266, 40;
	and.b64  	%rd2287, %rd2286, 255;
	xor.b64  	%rd2288, %rd2287, %rd2285;
	mul.lo.s64 	%rd2289, %rd2288, 1099511628211;
	shr.u64 	%rd2290, %rd2266, 48;
	and.b64  	%rd2291, %rd2290, 255;
	xor.b64  	%rd2292, %rd2291, %rd2289;
	mul.lo.s64 	%rd2293, %rd2292, 1099511628211;
	shr.u64 	%rd2294, %rd2266, 56;
	xor.b64  	%rd2295, %rd2294, %rd2293;
	mul.lo.s64 	%rd2296, %rd2295, 1099511628211;
	ld.u64 	%rd2297, [%rd2265+8];
	and.b64  	%rd2298, %rd2297, 255;
	xor.b64  	%rd2299, %rd2298, %rd2296;
	mul.lo.s64 	%rd2300, %rd2299, 1099511628211;
	shr.u64 	%rd2301, %rd2297, 8;
	and.b64  	%rd2302, %rd2301, 255;
	xor.b64  	%rd2303, %rd2302, %rd2300;
	mul.lo.s64 	%rd2304, %rd2303, 1099511628211;
	shr.u64 	%rd2305, %rd2297, 16;
	and.b64  	%rd2306, %rd2305, 255;
	xor.b64  	%rd2307, %rd2306, %rd2304;
	mul.lo.s64 	%rd2308, %rd2307, 1099511628211;
	shr.u64 	%rd2309, %rd2297, 24;
	and.b64  	%rd2310, %rd2309, 255;
	xor.b64  	%rd2311, %rd2310, %rd2308;
	mul.lo.s64 	%rd2312, %rd2311, 1099511628211;
	shr.u64 	%rd2313, %rd2297, 32;
	and.b64  	%rd2314, %rd2313, 255;
	xor.b64  	%rd2315, %rd2314, %rd2312;
	mul.lo.s64 	%rd2316, %rd2315, 1099511628211;
	shr.u64 	%rd2317, %rd2297, 40;
	and.b64  	%rd2318, %rd2317, 255;
	xor.b64  	%rd2319, %rd2318, %rd2316;
	mul.lo.s64 	%rd2320, %rd2319, 1099511628211;
	shr.u64 	%rd2321, %rd2297, 48;
	and.b64  	%rd2322, %rd2321, 255;
	xor.b64  	%rd2323, %rd2322, %rd2320;
	mul.lo.s64 	%rd2324, %rd2323, 1099511628211;
	shr.u64 	%rd2325, %rd2297, 56;
	xor.b64  	%rd2326, %rd2325, %rd2324;
	mul.lo.s64 	%rd9096, %rd2326, 1099511628211;
	add.s64 	%rd9094, %rd9094, 2;
	setp.ne.s64 	%p148, %rd9094, %rd9097;
	@%p148 bra 	$L__BB39_436;
$L__BB39_437:
	and.b64  	%rd2327, %rd1075, 1;
	setp.eq.b64 	%p149, %rd2327, 1;
	not.pred 	%p150, %p149;
	@%p150 bra 	$L__BB39_439;
	shl.b64 	%rd2328, %rd9097, 3;
	add.s64 	%rd2329, %rd9080, %rd2328;
	ld.u64 	%rd2330, [%rd2329];
	and.b64  	%rd2331, %rd2330, 255;
	xor.b64  	%rd2332, %rd2331, %rd9096;
	mul.lo.s64 	%rd2333, %rd2332, 1099511628211;
	shr.u64 	%rd2334, %rd2330, 8;
	and.b64  	%rd2335, %rd2334, 255;
	xor.b64  	%rd2336, %rd2335, %rd2333;
	mul.lo.s64 	%rd2337, %rd2336, 1099511628211;
	shr.u64 	%rd2338, %rd2330, 16;
	and.b64  	%rd2339, %rd2338, 255;
	xor.b64  	%rd2340, %rd2339, %rd2337;
	mul.lo.s64 	%rd2341, %rd2340, 1099511628211;
	shr.u64 	%rd2342, %rd2330, 24;
	and.b64  	%rd2343, %rd2342, 255;
	xor.b64  	%rd2344, %rd2343, %rd2341;
	mul.lo.s64 	%rd2345, %rd2344, 1099511628211;
	shr.u64 	%rd2346, %rd2330, 32;
	and.b64  	%rd2347, %rd2346, 255;
	xor.b64  	%rd2348, %rd2347, %rd2345;
	mul.lo.s64 	%rd2349, %rd2348, 1099511628211;
	shr.u64 	%rd2350, %rd2330, 40;
	and.b64  	%rd2351, %rd2350, 255;
	xor.b64  	%rd2352, %rd2351, %rd2349;
	mul.lo.s64 	%rd2353, %rd2352, 1099511628211;
	shr.u64 	%rd2354, %rd2330, 48;
	and.b64  	%rd2355, %rd2354, 255;
	xor.b64  	%rd2356, %rd2355, %rd2353;
	mul.lo.s64 	%rd2357, %rd2356, 1099511628211;
	shr.u64 	%rd2358, %rd2330, 56;
	xor.b64  	%rd2359, %rd2358, %rd2357;
	mul.lo.s64 	%rd9096, %rd2359, 1099511628211;
$L__BB39_439:
	setp.eq.s64 	%p151, %rd1075, 0;
	mov.b64 	%rd9102, -3750763034362895579;
	@%p151 bra 	$L__BB39_445;
	setp.eq.s64 	%p152, %rd666, 0;
	mov.b64 	%rd9102, -3750763034362895579;
	mov.b64 	%rd9103, 0;
	@%p152 bra 	$L__BB39_443;
	and.b64  	%rd9103, %rd1075, -2;
	mov.b64 	%rd9102, -3750763034362895579;
	mov.b64 	%rd9100, 0;
$L__BB39_442:
	shl.b64 	%rd2366, %rd9100, 3;
	add.s64 	%rd2367, %rd9108, %rd2366;
	ld.u64 	%rd2368, [%rd2367];
	and.b64  	%rd2369, %rd2368, 255;
	xor.b64  	%rd2370, %rd2369, %rd9102;
	mul.lo.s64 	%rd2371, %rd2370, 1099511628211;
	shr.u64 	%rd2372, %rd2368, 8;
	and.b64  	%rd2373, %rd2372, 255;
	xor.b64  	%rd2374, %rd2373, %rd2371;
	mul.lo.s64 	%rd2375, %rd2374, 1099511628211;
	shr.u64 	%rd2376, %rd2368, 16;
	and.b64  	%rd2377, %rd2376, 255;
	xor.b64  	%rd2378, %rd2377, %rd2375;
	mul.lo.s64 	%rd2379, %rd2378, 1099511628211;
	shr.u64 	%rd2380, %rd2368, 24;
	and.b64  	%rd2381, %rd2380, 255;
	xor.b64  	%rd2382, %rd2381, %rd2379;
	mul.lo.s64 	%rd2383, %rd2382, 1099511628211;
	shr.u64 	%rd2384, %rd2368, 32;
	and.b64  	%rd2385, %rd2384, 255;
	xor.b64  	%rd2386, %rd2385, %rd2383;
	mul.lo.s64 	%rd2387, %rd2386, 1099511628211;
	shr.u64 	%rd2388, %rd2368, 40;
	and.b64  	%rd2389, %rd2388, 255;
	xor.b64  	%rd2390, %rd2389, %rd2387;
	mul.lo.s64 	%rd2391, %rd2390, 1099511628211;
	shr.u64 	%rd2392, %rd2368, 48;
	and.b64  	%rd2393, %rd2392, 255;
	xor.b64  	%rd2394, %rd2393, %rd2391;
	mul.lo.s64 	%rd2395, %rd2394, 1099511628211;
	shr.u64 	%rd2396, %rd2368, 56;
	xor.b64  	%rd2397, %rd2396, %rd2395;
	mul.lo.s64 	%rd2398, %rd2397, 1099511628211;
	ld.u64 	%rd2399, [%rd2367+8];
	and.b64  	%rd2400, %rd2399, 255;
	xor.b64  	%rd2401, %rd2400, %rd2398;
	mul.lo.s64 	%rd2402, %rd2401, 1099511628211;
	shr.u64 	%rd2403, %rd2399, 8;
	and.b64  	%rd2404, %rd2403, 255;
	xor.b64  	%rd2405, %rd2404, %rd2402;
	mul.lo.s64 	%rd2406, %rd2405, 1099511628211;
	shr.u64 	%rd2407, %rd2399, 16;
	and.b64  	%rd2408, %rd2407, 255;
	xor.b64  	%rd2409, %rd2408, %rd2406;
	mul.lo.s64 	%rd2410, %rd2409, 1099511628211;
	shr.u64 	%rd2411, %rd2399, 24;
	and.b64  	%rd2412, %rd2411, 255;
	xor.b64  	%rd2413, %rd2412, %rd2410;
	mul.lo.s64 	%rd2414, %rd2413, 1099511628211;
	shr.u64 	%rd2415, %rd2399, 32;
	and.b64  	%rd2416, %rd2415, 255;
	xor.b64  	%rd2417, %rd2416, %rd2414;
	mul.lo.s64 	%rd2418, %rd2417, 1099511628211;
	shr.u64 	%rd2419, %rd2399, 40;
	and.b64  	%rd2420, %rd2419, 255;
	xor.b64  	%rd2421, %rd2420, %rd2418;
	mul.lo.s64 	%rd2422, %rd2421, 1099511628211;
	shr.u64 	%rd2423, %rd2399, 48;
	and.b64  	%rd2424, %rd2423, 255;
	xor.b64  	%rd2425, %rd2424, %rd2422;
	mul.lo.s64 	%rd2426, %rd2425, 1099511628211;
	shr.u64 	%rd2427, %rd2399, 56;
	xor.b64  	%rd2428, %rd2427, %rd2426;
	mul.lo.s64 	%rd9102, %rd2428, 1099511628211;
	add.s64 	%rd9100, %rd9100, 2;
	setp.ne.s64 	%p153, %rd9100, %rd9103;
	@%p153 bra 	$L__BB39_442;
$L__BB39_443:
	and.b64  	%rd2429, %rd1075, 1;
	setp.eq.b64 	%p154, %rd2429, 1;
	not.pred 	%p155, %p154;
	@%p155 bra 	$L__BB39_445;
	shl.b64 	%rd2430, %rd9103, 3;
	add.s64 	%rd2431, %rd9108, %rd2430;
	ld.u64 	%rd2432, [%rd2431];
	and.b64  	%rd2433, %rd2432, 255;
	xor.b64  	%rd2434, %rd2433, %rd9102;
	mul.lo.s64 	%rd2435, %rd2434, 1099511628211;
	shr.u64 	%rd2436, %rd2432, 8;
	and.b64  	%rd2437, %rd2436, 255;
	xor.b64  	%rd2438, %rd2437, %rd2435;
	mul.lo.s64 	%rd2439, %rd2438, 1099511628211;
	shr.u64 	%rd2440, %rd2432, 16;
	and.b64  	%rd2441, %rd2440, 255;
	xor.b64  	%rd2442, %rd2441, %rd2439;
	mul.lo.s64 	%rd2443, %rd2442, 1099511628211;
	shr.u64 	%rd2444, %rd2432, 24;
	and.b64  	%rd2445, %rd2444, 255;
	xor.b64  	%rd2446, %rd2445, %rd2443;
	mul.lo.s64 	%rd2447, %rd2446, 1099511628211;
	shr.u64 	%rd2448, %rd2432, 32;
	and.b64  	%rd2449, %rd2448, 255;
	xor.b64  	%rd2450, %rd2449, %rd2447;
	mul.lo.s64 	%rd2451, %rd2450, 1099511628211;
	shr.u64 	%rd2452, %rd2432, 40;
	and.b64  	%rd2453, %rd2452, 255;
	xor.b64  	%rd2454, %rd2453, %rd2451;
	mul.lo.s64 	%rd2455, %rd2454, 1099511628211;
	shr.u64 	%rd2456, %rd2432, 48;
	and.b64  	%rd2457, %rd2456, 255;
	xor.b64  	%rd2458, %rd2457, %rd2455;
	mul.lo.s64 	%rd2459, %rd2458, 1099511628211;
	shr.u64 	%rd2460, %rd2432, 56;
	xor.b64  	%rd2461, %rd2460, %rd2459;
	mul.lo.s64 	%rd9102, %rd2461, 1099511628211;
$L__BB39_445:
	setp.lt.u64 	%p708, %rd9096, %rd9102;
	bra.uni 	$L__BB39_450;
$L__BB39_446:
	setp.eq.s32 	%p157, %r97, 0;
	mov.pred 	%p708, %p131;
	@%p157 bra 	$L__BB39_450;
	mov.b64 	%rd9106, 0;
$L__BB39_448:
	shl.b64 	%rd2463, %rd9106, 3;
	add.s64 	%rd2464, %rd9080, %rd2463;
	ld.u64 	%rd757, [%rd2464];
	add.s64 	%rd2465, %rd9108, %rd2463;
	ld.u64 	%rd758, [%rd2465];
	setp.lt.u64 	%p159, %rd757, %rd758;
	mov.pred 	%p708, %p133;
	@%p159 bra 	$L__BB39_450;
	setp.le.u64 	%p161, %rd757, %rd758;
	add.s64 	%rd9106, %rd9106, 1;
	setp.lt.u64 	%p162, %rd9106, %rd665;
	and.pred  	%p163, %p161, %p162;
	mov.pred 	%p708, %p131;
	@%p163 bra 	$L__BB39_448;
$L__BB39_450:
	selp.b64 	%rd760, %rd9080, %rd9108, %p708;
	selp.u32 	%r148, 1, 0, %p708;
	add.s32 	%r75, %r73, %r148;
	not.pred 	%p164, %p708;
	selp.u32 	%r149, 1, 0, %p164;
	add.s32 	%r76, %r74, %r149;
	@%p708 bra 	$L__BB39_452;
	shl.b32 	%r150, %r76, 3;
	mov.u32 	%r151, _ZZN3cub18CUB_300001_SM_10006detail10merge_sort26DeviceMergeSortMergeKernelINS2_10policy_hubIPPyE9Policy600ES6_PNS0_8NullTypeES6_SA_m18tuple_indexed_lessS5_S9_EEvbT2_T3_T4_PT6_PT7_T5_PSE_SE_NS1_7vsmem_tEE19static_temp_storage;
	add.s32 	%r152, %r151, %r150;
	ld.shared.u64 	%rd9108, [%r152];
	bra.uni 	$L__BB39_453;
$L__BB39_452:
	shl.b32 	%r153, %r75, 3;
	mov.u32 	%r154, _ZZN3cub18CUB_300001_SM_10006detail10merge_sort26DeviceMergeSortMergeKernelINS2_10policy_hubIPPyE9Policy600ES6_PNS0_8NullTypeES6_SA_m18tuple_indexed_lessS5_S9_EEvbT2_T3_T4_PT6_PT7_T5_PSE_SE_NS1_7vsmem_tEE19static_temp_storage;
	add.s32 	%r155, %r154, %r153;
	ld.shared.u64 	%rd9080, [%r155];
$L__BB39_453:
	setp.ge.s32 	%p166, %r75, %r57;
	mov.pred 	%p165, 0;
	mov.pred 	%p709, %p165;
	@%p166 bra 	$L__BB39_485;
	setp.ge.s32 	%p168, %r76, %r39;
	mov.pred 	%p167, -1;
	mov.pred 	%p709, %p167;
	@%p168 bra 	$L__BB39_485;
	setp.eq.s64 	%p169, %rd1075, 0;
	mov.b64 	%rd9111, -3750763034362895579;
	@%p169 bra 	$L__BB39_461;
	setp.eq.s64 	%p170, %rd666, 0;
	mov.b64 	%rd9111, -3750763034362895579;
	mov.b64 	%rd9112, 0;
	@%p170 bra 	$L__BB39_459;
	and.b64  	%rd9112, %rd1075, -2;
	mov.b64 	%rd9111, -3750763034362895579;
	mov.b64 	%rd9109, 0;
$L__BB39_458:
	shl.b64 	%rd2473, %rd9109, 3;
	add.s64 	%rd2474, %rd9080, %rd2473;
	ld.u64 	%rd2475, [%rd2474];
	and.b64  	%rd2476, %rd2475, 255;
	xor.b64  	%rd2477, %rd2476, %rd9111;
	mul.lo.s64 	%rd2478, %rd2477, 1099511628211;
	shr.u64 	%rd2479, %rd2475, 8;
	and.b64  	%rd2480, %rd2479, 255;
	xor.b64  	%rd2481, %rd2480, %rd2478;
	mul.lo.s64 	%rd2482, %rd2481, 1099511628211;
	shr.u64 	%rd2483, %rd2475, 16;
	and.b64  	%rd2484, %rd2483, 255;
	xor.b64  	%rd2485, %rd2484, %rd2482;
	mul.lo.s64 	%rd2486, %rd2485, 1099511628211;
	shr.u64 	%rd2487, %rd2475, 24;
	and.b64  	%rd2488, %rd2487, 255;
	xor.b64  	%rd2489, %rd2488, %rd2486;
	mul.lo.s64 	%rd2490, %rd2489, 1099511628211;
	shr.u64 	%rd2491, %rd2475, 32;
	and.b64  	%rd2492, %rd2491, 255;
	xor.b64  	%rd2493, %rd2492, %rd2490;
	mul.lo.s64 	%rd2494, %rd2493, 1099511628211;
	shr.u64 	%rd2495, %rd2475, 40;
	and.b64  	%rd2496, %rd2495, 255;
	xor.b64  	%rd2497, %rd2496, %rd2494;
	mul.lo.s64 	%rd2498, %rd2497, 1099511628211;
	shr.u64 	%rd2499, %rd2475, 48;
	and.b64  	%rd2500, %rd2499, 255;
	xor.b64  	%rd2501, %rd2500, %rd2498;
	mul.lo.s64 	%rd2502, %rd2501, 1099511628211;
	shr.u64 	%rd2503, %rd2475, 56;
	xor.b64  	%rd2504, %rd2503, %rd2502;
	mul.lo.s64 	%rd2505, %rd2504, 1099511628211;
	ld.u64 	%rd2506, [%rd2474+8];
	and.b64  	%rd2507, %rd2506, 255;
	xor.b64  	%rd2508, %rd2507, %rd2505;
	mul.lo.s64 	%rd2509, %rd2508, 1099511628211;
	shr.u64 	%rd2510, %rd2506, 8;
	and.b64  	%rd2511, %rd2510, 255;
	xor.b64  	%rd2512, %rd2511, %rd2509;
	mul.lo.s64 	%rd2513, %rd2512, 1099511628211;
	shr.u64 	%rd2514, %rd2506, 16;
	and.b64  	%rd2515, %rd2514, 255;
	xor.b64  	%rd2516, %rd2515, %rd2513;
	mul.lo.s64 	%rd2517, %rd2516, 1099511628211;
	shr.u64 	%rd2518, %rd2506, 24;
	and.b64  	%rd2519, %rd2518, 255;
	xor.b64  	%rd2520, %rd2519, %rd2517;
	mul.lo.s64 	%rd2521, %rd2520, 1099511628211;
	shr.u64 	%rd2522, %rd2506, 32;
	and.b64  	%rd2523, %rd2522, 255;
	xor.b64  	%rd2524, %rd2523, %rd2521;
	mul.lo.s64 	%rd2525, %rd2524, 1099511628211;
	shr.u64 	%rd2526, %rd2506, 40;
	and.b64  	%rd2527, %rd2526, 255;
	xor.b64  	%rd2528, %rd2527, %rd2525;
	mul.lo.s64 	%rd2529, %rd2528, 1099511628211;
	shr.u64 	%rd2530, %rd2506, 48;
	and.b64  	%rd2531, %rd2530, 255;
	xor.b64  	%rd2532, %rd2531, %rd2529;
	mul.lo.s64 	%rd2533, %rd2532, 1099511628211;
	shr.u64 	%rd2534, %rd2506, 56;
	xor.b64  	%rd2535, %rd2534, %rd2533;
	mul.lo.s64 	%rd9111, %rd2535, 1099511628211;
	add.s64 	%rd9109, %rd9109, 2;
	setp.ne.s64 	%p171, %rd9109, %rd9112;
	@%p171 bra 	$L__BB39_458;
$L__BB39_459:
	and.b64  	%rd2536, %rd1075, 1;
	setp.eq.b64 	%p172, %rd2536, 1;
	not.pred 	%p173, %p172;
	@%p173 bra 	$L__BB39_461;
	shl.b64 	%rd2537, %rd9112, 3;
	add.s64 	%rd2538, %rd9080, %rd2537;
	ld.u64 	%rd2539, [%rd2538];
	and.b64  	%rd2540, %rd2539, 255;
	xor.b64  	%rd2541, %rd2540, %rd9111;
	mul.lo.s64 	%rd2542, %rd2541, 1099511628211;
	shr.u64 	%rd2543, %rd2539, 8;
	and.b64  	%rd2544, %rd2543, 255;
	xor.b64  	%rd2545, %rd2544, %rd2542;
	mul.lo.s64 	%rd2546, %rd2545, 1099511628211;
	shr.u64 	%rd2547, %rd2539, 16;
	and.b64  	%rd2548, %rd2547, 255;
	xor.b64  	%rd2549, %rd2548, %rd2546;
	mul.lo.s64 	%rd2550, %rd2549, 1099511628211;
	shr.u64 	%rd2551, %rd2539, 24;
	and.b64  	%rd2552, %rd2551, 255;
	xor.b64  	%rd2553, %rd2552, %rd2550;
	mul.lo.s64 	%rd2554, %rd2553, 1099511628211;
	shr.u64 	%rd2555, %rd2539, 32;
	and.b64  	%rd2556, %rd2555, 255;
	xor.b64  	%rd2557, %rd2556, %rd2554;
	mul.lo.s64 	%rd2558, %rd2557, 1099511628211;
	shr.u64 	%rd2559, %rd2539, 40;
	and.b64  	%rd2560, %rd2559, 255;
	xor.b64  	%rd2561, %rd2560, %rd2558;
	mul.lo.s64 	%rd2562, %rd2561, 1099511628211;
	shr.u64 	%rd2563, %rd2539, 48;
	and.b64  	%rd2564, %rd2563, 255;
	xor.b64  	%rd2565, %rd2564, %rd2562;
	mul.lo.s64 	%rd2566, %rd2565, 1099511628211;
	shr.u64 	%rd2567, %rd2539, 56;
	xor.b64  	%rd2568, %rd2567, %rd2566;
	mul.lo.s64 	%rd9111, %rd2568, 1099511628211;
$L__BB39_461:
	setp.eq.s64 	%p174, %rd1075, 0;
	mov.b64 	%rd9117, -3750763034362895579;
	@%p174 bra 	$L__BB39_467;
	setp.eq.s64 	%p175, %rd666, 0;
	mov.b64 	%rd9117, -3750763034362895579;
	mov.b64 	%rd9118, 0;
	@%p175 bra 	$L__BB39_465;
	and.b64  	%rd9118, %rd1075, -2;
	mov.b64 	%rd9117, -3750763034362895579;
	mov.b64 	%rd9115, 0;
$L__BB39_464:
	shl.b64 	%rd2575, %rd9115, 3;
	add.s64 	%rd2576, %rd9108, %rd2575;
	ld.u64 	%rd2577, [%rd2576];
	and.b64  	%rd2578, %rd2577, 255;
	xor.b64  	%rd2579, %rd2578, %rd9117;
	mul.lo.s64 	%rd2580, %rd2579, 1099511628211;
	shr.u64 	%rd2581, %rd2577, 8;
	and.b64  	%rd2582, %rd2581, 255;
	xor.b64  	%rd2583, %rd2582, %rd2580;
	mul.lo.s64 	%rd2584, %rd2583, 1099511628211;
	shr.u64 	%rd2585, %rd2577, 16;
	and.b64  	%rd2586, %rd2585, 255;
	xor.b64  	%rd2587, %rd2586, %rd2584;
	mul.lo.s64 	%rd2588, %rd2587, 1099511628211;
	shr.u64 	%rd2589, %rd2577, 24;
	and.b64  	%rd2590, %rd2589, 255;
	xor.b64  	%rd2591, %rd2590, %rd2588;
	mul.lo.s64 	%rd2592, %rd2591, 1099511628211;
	shr.u64 	%rd2593, %rd2577, 32;
	and.b64  	%rd2594, %rd2593, 255;
	xor.b64  	%rd2595, %rd2594, %rd2592;
	mul.lo.s64 	%rd2596, %rd2595, 1099511628211;
	shr.u64 	%rd2597, %rd2577, 40;
	and.b64  	%rd2598, %rd2597, 255;
	xor.b64  	%rd2599, %rd2598, %rd2596;
	mul.lo.s64 	%rd2600, %rd2599, 1099511628211;
	shr.u64 	%rd2601, %rd2577, 48;
	and.b64  	%rd2602, %rd2601, 255;
	xor.b64  	%rd2603, %rd2602, %rd2600;
	mul.lo.s64 	%rd2604, %rd2603, 1099511628211;
	shr.u64 	%rd2605, %rd2577, 56;
	xor.b64  	%rd2606, %rd2605, %rd2604;
	mul.lo.s64 	%rd2607, %rd2606, 1099511628211;
	ld.u64 	%rd2608, [%rd2576+8];
	and.b64  	%rd2609, %rd2608, 255;
	xor.b64  	%rd2610, %rd2609, %rd2607;
	mul.lo.s64 	%rd2611, %rd2610, 1099511628211;
	shr.u64 	%rd2612, %rd2608, 8;
	and.b64  	%rd2613, %rd2612, 255;
	xor.b64  	%rd2614, %rd2613, %rd2611;
	mul.lo.s64 	%rd2615, %rd2614, 1099511628211;
	shr.u64 	%rd2616, %rd2608, 16;
	and.b64  	%rd2617, %rd2616, 255;
	xor.b64  	%rd2618, %rd2617, %rd2615;
	mul.lo.s64 	%rd2619, %rd2618, 1099511628211;
	shr.u64 	%rd2620, %rd2608, 24;
	and.b64  	%rd2621, %rd2620, 255;
	xor.b64  	%rd2622, %rd2621, %rd2619;
	mul.lo.s64 	%rd2623, %rd2622, 1099511628211;
	shr.u64 	%rd2624, %rd2608, 32;
	and.b64  	%rd2625, %rd2624, 255;
	xor.b64  	%rd2626, %rd2625, %rd2623;
	mul.lo.s64 	%rd2627, %rd2626, 1099511628211;
	shr.u64 	%rd2628, %rd2608, 40;
	and.b64  	%rd2629, %rd2628, 255;
	xor.b64  	%rd2630, %rd2629, %rd2627;
	mul.lo.s64 	%rd2631, %rd2630, 1099511628211;
	shr.u64 	%rd2632, %rd2608, 48;
	and.b64  	%rd2633, %rd2632, 255;
	xor.b64  	%rd2634, %rd2633, %rd2631;
	mul.lo.s64 	%rd2635, %rd2634, 1099511628211;
	shr.u64 	%rd2636, %rd2608, 56;
	xor.b64  	%rd2637, %rd2636, %rd2635;
	mul.lo.s64 	%rd9117, %rd2637, 1099511628211;
	add.s64 	%rd9115, %rd9115, 2;
	setp.ne.s64 	%p176, %rd9115, %rd9118;
	@%p176 bra 	$L__BB39_464;
$L__BB39_465:
	and.b64  	%rd2638, %rd1075, 1;
	setp.eq.b64 	%p177, %rd2638, 1;
	not.pred 	%p178, %p177;
	@%p178 bra 	$L__BB39_467;
	shl.b64 	%rd2639, %rd9118, 3;
	add.s64 	%rd2640, %rd9108, %rd2639;
	ld.u64 	%rd2641, [%rd2640];
	and.b64  	%rd2642, %rd2641, 255;
	xor.b64  	%rd2643, %rd2642, %rd9117;
	mul.lo.s64 	%rd2644, %rd2643, 1099511628211;
	shr.u64 	%rd2645, %rd2641, 8;
	and.b64  	%rd2646, %rd2645, 255;
	xor.b64  	%rd2647, %rd2646, %rd2644;
	mul.lo.s64 	%rd2648, %rd2647, 1099511628211;
	shr.u64 	%rd2649, %rd2641, 16;
	and.b64  	%rd2650, %rd2649, 255;
	xor.b64  	%rd2651, %rd2650, %rd2648;
	mul.lo.s64 	%rd2652, %rd2651, 1099511628211;
	shr.u64 	%rd2653, %rd2641, 24;
	and.b64  	%rd2654, %rd2653, 255;
	xor.b64  	%rd2655, %rd2654, %rd2652;
	mul.lo.s64 	%rd2656, %rd2655, 1099511628211;
	shr.u64 	%rd2657, %rd2641, 32;
	and.b64  	%rd2658, %rd2657, 255;
	xor.b64  	%rd2659, %rd2658, %rd2656;
	mul.lo.s64 	%rd2660, %rd2659, 1099511628211;
	shr.u64 	%rd2661, %rd2641, 40;
	and.b64  	%rd2662, %rd2661, 255;
	xor.b64  	%rd2663, %rd2662, %rd2660;
	mul.lo.s64 	%rd2664, %rd2663, 1099511628211;
	shr.u64 	%rd2665, %rd2641, 48;
	and.b64  	%rd2666, %rd2665, 255;
	xor.b64  	%rd2667, %rd2666, %rd2664;
	mul.lo.s64 	%rd2668, %rd2667, 1099511628211;
	shr.u64 	%rd2669, %rd2641, 56;
	xor.b64  	%rd2670, %rd2669, %rd2668;
	mul.lo.s64 	%rd9117, %rd2670, 1099511628211;
$L__BB39_467:
	setp.eq.s64 	%p179, %rd9111, %rd9117;
	@%p179 bra 	$L__BB39_481;
	setp.eq.s64 	%p180, %rd1075, 0;
	mov.b64 	%rd9123, -3750763034362895579;
	@%p180 bra 	$L__BB39_474;
	setp.eq.s64 	%p181, %rd666, 0;
	mov.b64 	%rd9123, -3750763034362895579;
	mov.b64 	%rd9124, 0;
	@%p181 bra 	$L__BB39_472;
	and.b64  	%rd9124, %rd1075, -2;
	mov.b64 	%rd9123, -3750763034362895579;
	mov.b64 	%rd9121, 0;
$L__BB39_471:
	shl.b64 	%rd2677, %rd9121, 3;
	add.s64 	%rd2678, %rd9080, %rd2677;
	ld.u64 	%rd2679, [%rd2678];
	and.b64  	%rd2680, %rd2679, 255;
	xor.b64  	%rd2681, %rd2680, %rd9123;
	mul.lo.s64 	%rd2682, %rd2681, 1099511628211;
	shr.u64 	%rd2683, %rd2679, 8;
	and.b64  	%rd2684, %rd2683, 255;
	xor.b64  	%rd2685, %rd2684, %rd2682;
	mul.lo.s64 	%rd2686, %rd2685, 1099511628211;
	shr.u64 	%rd2687, %rd2679, 16;
	and.b64  	%rd2688, %rd2687, 255;
	xor.b64  	%rd2689, %rd2688, %rd2686;
	mul.lo.s64 	%rd2690, %rd2689, 1099511628211;
	shr.u64 	%rd2691, %rd2679, 24;
	and.b64  	%rd2692, %rd2691, 255;
	xor.b64  	%rd2693, %rd2692, %rd2690;
	mul.lo.s64 	%rd2694, %rd2693, 1099511628211;
	shr.u64 	%rd2695, %rd2679, 32;
	and.b64  	%rd2696, %rd2695, 255;
	xor.b64  	%rd2697, %rd2696, %rd2694;
	mul.lo.s64 	%rd2698, %rd2697, 1099511628211;
	shr.u64 	%rd2699, %rd2679, 40;
	and.b64  	%rd2700, %rd2699, 255;
	xor.b64  	%rd2701, %rd2700, %rd2698;
	mul.lo.s64 	%rd2702, %rd2701, 1099511628211;
	shr.u64 	%rd2703, %rd2679, 48;
	and.b64  	%rd2704, %rd2703, 255;
	xor.b64  	%rd2705, %rd2704, %rd2702;
	mul.lo.s64 	%rd2706, %rd2705, 1099511628211;
	shr.u64 	%rd2707, %rd2679, 56;
	xor.b64  	%rd2708, %rd2707, %rd2706;
	mul.lo.s64 	%rd2709, %rd2708, 1099511628211;
	ld.u64 	%rd2710, [%rd2678+8];
	and.b64  	%rd2711, %rd2710, 255;
	xor.b64  	%rd2712, %rd2711, %rd2709;
	mul.lo.s64 	%rd2713, %rd2712, 1099511628211;
	shr.u64 	%rd2714, %rd2710, 8;
	and.b64  	%rd2715, %rd2714, 255;
	xor.b64  	%rd2716, %rd2715, %rd2713;
	mul.lo.s64 	%rd2717, %rd2716, 1099511628211;
	shr.u64 	%rd2718, %rd2710, 16;
	and.b64  	%rd2719, %rd2718, 255;
	xor.b64  	%rd2720, %rd2719, %rd2717;
	mul.lo.s64 	%rd2721, %rd2720, 1099511628211;
	shr.u64 	%rd2722, %rd2710, 24;
	and.b64  	%rd2723, %rd2722, 255;
	xor.b64  	%rd2724, %rd2723, %rd2721;
	mul.lo.s64 	%rd2725, %rd2724, 1099511628211;
	shr.u64 	%rd2726, %rd2710, 32;
	and.b64  	%rd2727, %rd2726, 255;
	xor.b64  	%rd2728, %rd2727, %rd2725;
	mul.lo.s64 	%rd2729, %rd2728, 1099511628211;
	shr.u64 	%rd2730, %rd2710, 40;
	and.b64  	%rd2731, %rd2730, 255;
	xor.b64  	%rd2732, %rd2731, %rd2729;
	mul.lo.s64 	%rd2733, %rd2732, 1099511628211;
	shr.u64 	%rd2734, %rd2710, 48;
	and.b64  	%rd2735, %rd2734, 255;
	xor.b64  	%rd2736, %rd2735, %rd2733;
	mul.lo.s64 	%rd2737, %rd2736, 1099511628211;
	shr.u64 	%rd2738, %rd2710, 56;
	xor.b64  	%rd2739, %rd2738, %rd2737;
	mul.lo.s64 	%rd9123, %rd2739, 1099511628211;
	add.s64 	%rd9121, %rd9121, 2;
	setp.ne.s64 	%p182, %rd9121, %rd9124;
	@%p182 bra 	$L__BB39_471;
$L__BB39_472:
	and.b64  	%rd2740, %rd1075, 1;
	setp.eq.b64 	%p183, %rd2740, 1;
	not.pred 	%p184, %p183;
	@%p184 bra 	$L__BB39_474;
	shl.b64 	%rd2741, %rd9124, 3;
	add.s64 	%rd2742, %rd9080, %rd2741;
	ld.u64 	%rd2743, [%rd2742];
	and.b64  	%rd2744, %rd2743, 255;
	xor.b64  	%rd2745, %rd2744, %rd9123;
	mul.lo.s64 	%rd2746, %rd2745, 1099511628211;
	shr.u64 	%rd2747, %rd2743, 8;
	and.b64  	%rd2748, %rd2747, 255;
	xor.b64  	%rd2749, %rd2748, %rd2746;
	mul.lo.s64 	%rd2750, %rd2749, 1099511628211;
	shr.u64 	%rd2751, %rd2743, 16;
	and.b64  	%rd2752, %rd2751, 255;
	xor.b64  	%rd2753, %rd2752, %rd2750;
	mul.lo.s64 	%rd2754, %rd2753, 1099511628211;
	shr.u64 	%rd2755, %rd2743, 24;
	and.b64  	%rd2756, %rd2755, 255;
	xor.b64  	%rd2757, %rd2756, %rd2754;
	mul.lo.s64 	%rd2758, %rd2757, 1099511628211;
	shr.u64 	%rd2759, %rd2743, 32;
	and.b64  	%rd2760, %rd2759, 255;
	xor.b64  	%rd2761, %rd2760, %rd2758;
	mul.lo.s64 	%rd2762, %rd2761, 1099511628211;
	shr.u64 	%rd2763, %rd2743, 40;
	and.b64  	%rd2764, %rd2763, 255;
	xor.b64  	%rd2765, %rd2764, %rd2762;
	mul.lo.s64 	%rd2766, %rd2765, 1099511628211;
	shr.u64 	%rd2767, %rd2743, 48;
	and.b64  	%rd2768, %rd2767, 255;
	xor.b64  	%rd2769, %rd2768, %rd2766;
	mul.lo.s64 	%rd2770, %rd2769, 1099511628211;
	shr.u64 	%rd2771, %rd2743, 56;
	xor.b64  	%rd2772, %rd2771, %rd2770;
	mul.lo.s64 	%rd9123, %rd2772, 1099511628211;
$L__BB39_474:
	setp.eq.s64 	%p185, %rd1075, 0;
	mov.b64 	%rd9129, -3750763034362895579;
	@%p185 bra 	$L__BB39_480;
	setp.eq.s64 	%p186, %rd666, 0;
	mov.b64 	%rd9129, -3750763034362895579;
	mov.b64 	%rd9130, 0;
	@%p186 bra 	$L__BB39_478;
	and.b64  	%rd9130, %rd1075, -2;
	mov.b64 	%rd9129, -3750763034362895579;
	mov.b64 	%rd9127, 0;
$L__BB39_477:
	shl.b64 	%rd2779, %rd9127, 3;
	add.s64 	%rd2780, %rd9108, %rd2779;
	ld.u64 	%rd2781, [%rd2780];
	and.b64  	%rd2782, %rd2781, 255;
	xor.b64  	%rd2783, %rd2782, %rd9129;
	mul.lo.s64 	%rd2784, %rd2783, 1099511628211;
	shr.u64 	%rd2785, %rd2781, 8;
	and.b64  	%rd2786, %rd2785, 255;
	xor.b64  	%rd2787, %rd2786, %rd2784;
	mul.lo.s64 	%rd2788, %rd2787, 1099511628211;
	shr.u64 	%rd2789, %rd2781, 16;
	and.b64  	%rd2790, %rd2789, 255;
	xor.b64  	%rd2791, %rd2790, %rd2788;
	mul.lo.s64 	%rd2792, %rd2791, 1099511628211;
	shr.u64 	%rd2793, %rd2781, 24;
	and.b64  	%rd2794, %rd2793, 255;
	xor.b64  	%rd2795, %rd2794, %rd2792;
	mul.lo.s64 	%rd2796, %rd2795, 1099511628211;
	shr.u64 	%rd2797, %rd2781, 32;
	and.b64  	%rd2798, %rd2797, 255;
	xor.b64  	%rd2799, %rd2798, %rd2796;
	mul.lo.s64 	%rd2800, %rd2799, 1099511628211;
	shr.u64 	%rd2801, %rd2781, 40;
	and.b64  	%rd2802, %rd2801, 255;
	xor.b64  	%rd2803, %rd2802, %rd2800;
	mul.lo.s64 	%rd2804, %rd2803, 1099511628211;
	shr.u64 	%rd2805, %rd2781, 48;
	and.b64  	%rd2806, %rd2805, 255;
	xor.b64  	%rd2807, %rd2806, %rd2804;
	mul.lo.s64 	%rd2808, %rd2807, 1099511628211;
	shr.u64 	%rd2809, %rd2781, 56;
	xor.b64  	%rd2810, %rd2809, %rd2808;
	mul.lo.s64 	%rd2811, %rd2810, 1099511628211;
	ld.u64 	%rd2812, [%rd2780+8];
	and.b64  	%rd2813, %rd2812, 255;
	xor.b64  	%rd2814, %rd2813, %rd2811;
	mul.lo.s64 	%rd2815, %rd2814, 1099511628211;
	shr.u64 	%rd2816, %rd2812, 8;
	and.b64  	%rd2817, %rd2816, 255;
	xor.b64  	%rd2818, %rd2817, %rd2815;
	mul.lo.s64 	%rd2819, %rd2818, 1099511628211;
	shr.u64 	%rd2820, %rd2812, 16;
	and.b64  	%rd2821, %rd2820, 255;
	xor.b64  	%rd2822, %rd2821, %rd2819;
	mul.lo.s64 	%rd2823, %rd2822, 1099511628211;
	shr.u64 	%rd2824, %rd2812, 24;
	and.b64  	%rd2825, %rd2824, 255;
	xor.b64  	%rd2826, %rd2825, %rd2823;
	mul.lo.s64 	%rd2827, %rd2826, 1099511628211;
	shr.u64 	%rd2828, %rd2812, 32;
	and.b64  	%rd2829, %rd2828, 255;
	xor.b64  	%rd2830, %rd2829, %rd2827;
	mul.lo.s64 	%rd2831, %rd2830, 1099511628211;
	shr.u64 	%rd2832, %rd2812, 40;
	and.b64  	%rd2833, %rd2832, 255;
	xor.b64  	%rd2834, %rd2833, %rd2831;
	mul.lo.s64 	%rd2835, %rd2834, 1099511628211;
	shr.u64 	%rd2836, %rd2812, 48;
	and.b64  	%rd2837, %rd2836, 255;
	xor.b64  	%rd2838, %rd2837, %rd2835;
	mul.lo.s64 	%rd2839, %rd2838, 1099511628211;
	shr.u64 	%rd2840, %rd2812, 56;
	xor.b64  	%rd2841, %rd2840, %rd2839;
	mul.lo.s64 	%rd9129, %rd2841, 1099511628211;
	add.s64 	%rd9127, %rd9127, 2;
	setp.ne.s64 	%p187, %rd9127, %rd9130;
	@%p187 bra 	$L__BB39_477;
$L__BB39_478:
	and.b64  	%rd2842, %rd1075, 1;
	setp.eq.b64 	%p188, %rd2842, 1;
	not.pred 	%p189, %p188;
	@%p189 bra 	$L__BB39_480;
	shl.b64 	%rd2843, %rd9130, 3;
	add.s64 	%rd2844, %rd9108, %rd2843;
	ld.u64 	%rd2845, [%rd2844];
	and.b64  	%rd2846, %rd2845, 255;
	xor.b64  	%rd2847, %rd2846, %rd9129;
	mul.lo.s64 	%rd2848, %rd2847, 1099511628211;
	shr.u64 	%rd2849, %rd2845, 8;
	and.b64  	%rd2850, %rd2849, 255;
	xor.b64  	%rd2851, %rd2850, %rd2848;
	mul.lo.s64 	%rd2852, %rd2851, 1099511628211;
	shr.u64 	%rd2853, %rd2845, 16;
	and.b64  	%rd2854, %rd2853, 255;
	xor.b64  	%rd2855, %rd2854, %rd2852;
	mul.lo.s64 	%rd2856, %rd2855, 1099511628211;
	shr.u64 	%rd2857, %rd2845, 24;
	and.b64  	%rd2858, %rd2857, 255;
	xor.b64  	%rd2859, %rd2858, %rd2856;
	mul.lo.s64 	%rd2860, %rd2859, 1099511628211;
	shr.u64 	%rd2861, %rd2845, 32;
	and.b64  	%rd2862, %rd2861, 255;
	xor.b64  	%rd2863, %rd2862, %rd2860;
	mul.lo.s64 	%rd2864, %rd2863, 1099511628211;
	shr.u64 	%rd2865, %rd2845, 40;
	and.b64  	%rd2866, %rd2865, 255;
	xor.b64  	%rd2867, %rd2866, %rd2864;
	mul.lo.s64 	%rd2868, %rd2867, 1099511628211;
	shr.u64 	%rd2869, %rd2845, 48;
	and.b64  	%rd2870, %rd2869, 255;
	xor.b64  	%rd2871, %rd2870, %rd2868;
	mul.lo.s64 	%rd2872, %rd2871, 1099511628211;
	shr.u64 	%rd2873, %rd2845, 56;
	xor.b64  	%rd2874, %rd2873, %rd2872;
	mul.lo.s64 	%rd9129, %rd2874, 1099511628211;
$L__BB39_480:
	setp.lt.u64 	%p709, %rd9123, %rd9129;
	bra.uni 	$L__BB39_485;
$L__BB39_481:
	setp.eq.s32 	%p191, %r97, 0;
	mov.pred 	%p709, %p165;
	@%p191 bra 	$L__BB39_485;
	mov.b64 	%rd9133, 0;
	cvt.s64.s32 	%rd2879, %r97;
$L__BB39_483:
	shl.b64 	%rd2876, %rd9133, 3;
	add.s64 	%rd2877, %rd9080, %rd2876;
	ld.u64 	%rd806, [%rd2877];
	add.s64 	%rd2878, %rd9108, %rd2876;
	ld.u64 	%rd807, [%rd2878];
	setp.lt.u64 	%p193, %rd806, %rd807;
	mov.pred 	%p709, %p167;
	@%p193 bra 	$L__BB39_485;
	setp.le.u64 	%p195, %rd806, %rd807;
	add.s64 	%rd9133, %rd9133, 1;
	setp.lt.u64 	%p196, %rd9133, %rd2879;
	and.pred  	%p197, %p195, %p196;
	mov.pred 	%p709, %p165;
	@%p197 bra 	$L__BB39_483;
$L__BB39_485:
	selp.b64 	%rd809, %rd9080, %rd9108, %p709;
	selp.u32 	%r156, 1, 0, %p709;
	add.s32 	%r77, %r75, %r156;
	not.pred 	%p198, %p709;
	selp.u32 	%r157, 1, 0, %p198;
	add.s32 	%r78, %r76, %r157;
	@%p709 bra 	$L__BB39_487;
	shl.b32 	%r158, %r78, 3;
	mov.u32 	%r159, _ZZN3cub18CUB_300001_SM_10006detail10merge_sort26DeviceMergeSortMergeKernelINS2_10policy_hubIPPyE9Policy600ES6_PNS0_8NullTypeES6_SA_m18tuple_indexed_lessS5_S9_EEvbT2_T3_T4_PT6_PT7_T5_PSE_SE_NS1_7vsmem_tEE19static_temp_storage;
	add.s32 	%r160, %r159, %r158;
	ld.shared.u64 	%rd9108, [%r160];
	bra.uni 	$L__BB39_488;
$L__BB39_487:
	shl.b32 	%r161, %r77, 3;
	mov.u32 	%r162, _ZZN3cub18CUB_300001_SM_10006detail10merge_sort26DeviceMergeSortMergeKernelINS2_10policy_hubIPPyE9Policy600ES6_PNS0_8NullTypeES6_SA_m18tuple_indexed_lessS5_S9_EEvbT2_T3_T4_PT6_PT7_T5_PSE_SE_NS1_7vsmem_tEE19static_temp_storage;
	add.s32 	%r163, %r162, %r161;
	ld.shared.u64 	%rd9080, [%r163];
$L__BB39_488:
	setp.ge.s32 	%p200, %r77, %r57;
	mov.pred 	%p199, 0;
	mov.pred 	%p710, %p199;
	@%p200 bra 	$L__BB39_520;
	setp.ge.s32 	%p202, %r78, %r39;
	mov.pred 	%p201, -1;
	mov.pred 	%p710, %p201;
	@%p202 bra 	$L__BB39_520;
	setp.eq.s64 	%p203, %rd1075, 0;
	mov.b64 	%rd9138, -3750763034362895579;
	@%p203 bra 	$L__BB39_496;
	setp.eq.s64 	%p204, %rd666, 0;
	mov.b64 	%rd9138, -3750763034362895579;
	mov.b64 	%rd9139, 0;
	@%p204 bra 	$L__BB39_494;
	and.b64  	%rd9139, %rd1075, -2;
	mov.b64 	%rd9138, -3750763034362895579;
	mov.b64 	%rd9136, 0;
$L__BB39_493:
	shl.b64 	%rd2886, %rd9136, 3;
	add.s64 	%rd2887, %rd9080, %rd2886;
	ld.u64 	%rd2888, [%rd2887];
	and.b64  	%rd2889, %rd2888, 255;
	xor.b64  	%rd2890, %rd2889, %rd9138;
	mul.lo.s64 	%rd2891, %rd2890, 1099511628211;
	shr.u64 	%rd2892, %rd2888, 8;
	and.b64  	%rd2893, %rd2892, 255;
	xor.b64  	%rd2894, %rd2893, %rd2891;
	mul.lo.s64 	%rd2895, %rd2894, 1099511628211;
	shr.u64 	%rd2896, %rd2888, 16;
	and.b64  	%rd2897, %rd2896, 255;
	xor.b64  	%rd2898, %rd2897, %rd2895;
	mul.lo.s64 	%rd2899, %rd2898, 1099511628211;
	shr.u64 	%rd2900, %rd2888, 24;
	and.b64  	%rd2901, %rd2900, 255;
	xor.b64  	%rd2902, %rd2901, %rd2899;
	mul.lo.s64 	%rd2903, %rd2902, 1099511628211;
	shr.u64 	%rd2904, %rd2888, 32;
	and.b64  	%rd2905, %rd2904, 255;
	xor.b64  	%rd2906, %rd2905, %rd2903;
	mul.lo.s64 	%rd2907, %rd2906, 1099511628211;
	shr.u64 	%rd2908, %rd2888, 40;
	and.b64  	%rd2909, %rd2908, 255;
	xor.b64  	%rd2910, %rd2909, %rd2907;
	mul.lo.s64 	%rd2911, %rd2910, 1099511628211;
	shr.u64 	%rd2912, %rd2888, 48;
	and.b64  	%rd2913, %rd2912, 255;
	xor.b64  	%rd2914, %rd2913, %rd2911;
	mul.lo.s64 	%rd2915, %rd2914, 1099511628211;
	shr.u64 	%rd2916, %rd2888, 56;
	xor.b64  	%rd2917, %rd2916, %rd2915;
	mul.lo.s64 	%rd2918, %rd2917, 1099511628211;
	ld.u64 	%rd2919, [%rd2887+8];
	and.b64  	%rd2920, %rd2919, 255;
	xor.b64  	%rd2921, %rd2920, %rd2918;
	mul.lo.s64 	%rd2922, %rd2921, 1099511628211;
	shr.u64 	%rd2923, %rd2919, 8;
	and.b64  	%rd2924, %rd2923, 255;
	xor.b64  	%rd2925, %rd2924, %rd2922;
	mul.lo.s64 	%rd2926, %rd2925, 1099511628211;
	shr.u64 	%rd2927, %rd2919, 16;
	and.b64  	%rd2928, %rd2927, 255;
	xor.b64  	%rd2929, %rd2928, %rd2926;
	mul.lo.s64 	%rd2930, %rd2929, 1099511628211;
	shr.u64 	%rd2931, %rd2919, 24;
	and.b64  	%rd2932, %rd2931, 255;
	xor.b64  	%rd2933, %rd2932, %rd2930;
	mul.lo.s64 	%rd2934, %rd2933, 1099511628211;
	shr.u64 	%rd2935, %rd2919, 32;
	and.b64  	%rd2936, %rd2935, 255;
	xor.b64  	%rd2937, %rd2936, %rd2934;
	mul.lo.s64 	%rd2938, %rd2937, 1099511628211;
	shr.u64 	%rd2939, %rd2919, 40;
	and.b64  	%rd2940, %rd2939, 255;
	xor.b64  	%rd2941, %rd2940, %rd2938;
	mul.lo.s64 	%rd2942, %rd2941, 1099511628211;
	shr.u64 	%rd2943, %rd2919, 48;
	and.b64  	%rd2944, %rd2943, 255;
	xor.b64  	%rd2945, %rd2944, %rd2942;
	mul.lo.s64 	%rd2946, %rd2945, 1099511628211;
	shr.u64 	%rd2947, %rd2919, 56;
	xor.b64  	%rd2948, %rd2947, %rd2946;
	mul.lo.s64 	%rd9138, %rd2948, 1099511628211;
	add.s64 	%rd9136, %rd9136, 2;
	setp.ne.s64 	%p205, %rd9136, %rd9139;
	@%p205 bra 	$L__BB39_493;
$L__BB39_494:
	and.b64  	%rd2949, %rd1075, 1;
	setp.eq.b64 	%p206, %rd2949, 1;
	not.pred 	%p207, %p206;
	@%p207 bra 	$L__BB39_496;
	shl.b64 	%rd2950, %rd9139, 3;
	add.s64 	%rd2951, %rd9080, %rd2950;
	ld.u64 	%rd2952, [%rd2951];
	and.b64  	%rd2953, %rd2952, 255;
	xor.b64  	%rd2954, %rd2953, %rd9138;
	mul.lo.s64 	%rd2955, %rd2954, 1099511628211;
	shr.u64 	%rd2956, %rd2952, 8;
	and.b64  	%rd2957, %rd2956, 255;
	xor.b64  	%rd2958, %rd2957, %rd2955;
	mul.lo.s64 	%rd2959, %rd2958, 1099511628211;
	shr.u64 	%rd2960, %rd2952, 16;
	and.b64  	%rd2961, %rd2960, 255;
	xor.b64  	%rd2962, %rd2961, %rd2959;
	mul.lo.s64 	%rd2963, %rd2962, 1099511628211;
	shr.u64 	%rd2964, %rd2952, 24;
	and.b64  	%rd2965, %rd2964, 255;
	xor.b64  	%rd2966, %rd2965, %rd2963;
	mul.lo.s64 	%rd2967, %rd2966, 1099511628211;
	shr.u64 	%rd2968, %rd2952, 32;
	and.b64  	%rd2969, %rd2968, 255;
	xor.b64  	%rd2970, %rd2969, %rd2967;
	mul.lo.s64 	%rd2971, %rd2970, 1099511628211;
	shr.u64 	%rd2972, %rd2952, 40;
	and.b64  	%rd2973, %rd2972, 255;
	xor.b64  	%rd2974, %rd2973, %rd2971;
	mul.lo.s64 	%rd2975, %rd2974, 1099511628211;
	shr.u64 	%rd2976, %rd2952, 48;
	and.b64  	%rd2977, %rd2976, 255;
	xor.b64  	%rd2978, %rd2977, %rd2975;
	mul.lo.s64 	%rd2979, %rd2978, 1099511628211;
	shr.u64 	%rd2980, %rd2952, 56;
	xor.b64  	%rd2981, %rd2980, %rd2979;
	mul.lo.s64 	%rd9138, %rd2981, 1099511628211;
$L__BB39_496:
	setp.eq.s64 	%p208, %rd1075, 0;
	mov.b64 	%rd9144, -3750763034362895579;
	@%p208 bra 	$L__BB39_502;
	setp.eq.s64 	%p209, %rd666, 0;
	mov.b64 	%rd9144, -3750763034362895579;
	mov.b64 	%rd9145, 0;
	@%p209 bra 	$L__BB39_500;
	and.b64  	%rd9145, %rd1075, -2;
	mov.b64 	%rd9144, -3750763034362895579;
	mov.b64 	%rd9142, 0;
$L__BB39_499:
	shl.b64 	%rd2988, %rd9142, 3;
	add.s64 	%rd2989, %rd9108, %rd2988;
	ld.u64 	%rd2990, [%rd2989];
	and.b64  	%rd2991, %rd2990, 255;
	xor.b64  	%rd2992, %rd2991, %rd9144;
	mul.lo.s64 	%rd2993, %rd2992, 1099511628211;
	shr.u64 	%rd2994, %rd2990, 8;
	and.b64  	%rd2995, %rd2994, 255;
	xor.b64  	%rd2996, %rd2995, %rd2993;
	mul.lo.s64 	%rd2997, %rd2996, 1099511628211;
	shr.u64 	%rd2998, %rd2990, 16;
	and.b64  	%rd2999, %rd2998, 255;
	xor.b64  	%rd3000, %rd2999, %rd2997;
	mul.lo.s64 	%rd3001, %rd3000, 1099511628211;
	shr.u64 	%rd3002, %rd2990, 24;
	and.b64  	%rd3003, %rd3002, 255;
	xor.b64  	%rd3004, %rd3003, %rd3001;
	mul.lo.s64 	%rd3005, %rd3004, 1099511628211;
	shr.u64 	%rd3006, %rd2990, 32;
	and.b64  	%rd3007, %rd3006, 255;
	xor.b64  	%rd3008, %rd3007, %rd3005;
	mul.lo.s64 	%rd3009, %rd3008, 1099511628211;
	shr.u64 	%rd3010, %rd2990, 40;
	and.b64  	%rd3011, %rd3010, 255;
	xor.b64  	%rd3012, %rd3011, %rd3009;
	mul.lo.s64 	%rd3013, %rd3012, 1099511628211;
	shr.u64 	%rd3014, %rd2990, 48;
	and.b64  	%rd3015, %rd3014, 255;
	xor.b64  	%rd3016, %rd3015, %rd3013;
	mul.lo.s64 	%rd3017, %rd3016, 1099511628211;
	shr.u64 	%rd3018, %rd2990, 56;
	xor.b64  	%rd3019, %rd3018, %rd3017;
	mul.lo.s64 	%rd3020, %rd3019, 1099511628211;
	ld.u64 	%rd3021, [%rd2989+8];
	and.b64  	%rd3022, %rd3021, 255;
	xor.b64  	%rd3023, %rd3022, %rd3020;
	mul.lo.s64 	%rd3024, %rd3023, 1099511628211;
	shr.u64 	%rd3025, %rd3021, 8;
	and.b64  	%rd3026, %rd3025, 255;
	xor.b64  	%rd3027, %rd3026, %rd3024;
	mul.lo.s64 	%rd3028, %rd3027, 1099511628211;
	shr.u64 	%rd3029, %rd3021, 16;
	and.b64  	%rd3030, %rd3029, 255;
	xor.b64  	%rd3031, %rd3030, %rd3028;
	mul.lo.s64 	%rd3032, %rd3031, 1099511628211;
	shr.u64 	%rd3033, %rd3021, 24;
	and.b64  	%rd3034, %rd3033, 255;
	xor.b64  	%rd3035, %rd3034, %rd3032;
	mul.lo.s64 	%rd3036, %rd3035, 1099511628211;
	shr.u64 	%rd3037, %rd3021, 32;
	and.b64  	%rd3038, %rd3037, 255;
	xor.b64  	%rd3039, %rd3038, %rd3036;
	mul.lo.s64 	%rd3040, %rd3039, 1099511628211;
	shr.u64 	%rd3041, %rd3021, 40;
	and.b64  	%rd3042, %rd3041, 255;
	xor.b64  	%rd3043, %rd3042, %rd3040;
	mul.lo.s64 	%rd3044, %rd3043, 1099511628211;
	shr.u64 	%rd3045, %rd3021, 48;
	and.b64  	%rd3046, %rd3045, 255;
	xor.b64  	%rd3047, %rd3046, %rd3044;
	mul.lo.s64 	%rd3048, %rd3047, 1099511628211;
	shr.u64 	%rd3049, %rd3021, 56;
	xor.b64  	%rd3050, %rd3049, %rd3048;
	mul.lo.s64 	%rd9144, %rd3050, 1099511628211;
	add.s64 	%rd9142, %rd9142, 2;
	setp.ne.s64 	%p210, %rd9142, %rd9145;
	@%p210 bra 	$L__BB39_499;
$L__BB39_500:
	and.b64  	%rd3051, %rd1075, 1;
	setp.eq.b64 	%p211, %rd3051, 1;
	not.pred 	%p212, %p211;
	@%p212 bra 	$L__BB39_502;
	shl.b64 	%rd3052, %rd9145, 3;
	add.s64 	%rd3053, %rd9108, %rd3052;
	ld.u64 	%rd3054, [%rd3053];
	and.b64  	%rd3055, %rd3054, 255;
	xor.b64  	%rd3056, %rd3055, %rd9144;
	mul.lo.s64 	%rd3057, %rd3056, 1099511628211;
	shr.u64 	%rd3058, %rd3054, 8;
	and.b64  	%rd3059, %rd3058, 255;
	xor.b64  	%rd3060, %rd3059, %rd3057;
	mul.lo.s64 	%rd3061, %rd3060, 1099511628211;
	shr.u64 	%rd3062, %rd3054, 16;
	and.b64  	%rd3063, %rd3062, 255;
	xor.b64  	%rd3064, %rd3063, %rd3061;
	mul.lo.s64 	%rd3065, %rd3064, 1099511628211;
	shr.u64 	%rd3066, %rd3054, 24;
	and.b64  	%rd3067, %rd3066, 255;
	xor.b64  	%rd3068, %rd3067, %rd3065;
	mul.lo.s64 	%rd3069, %rd3068, 1099511628211;
	shr.u64 	%rd3070, %rd3054, 32;
	and.b64  	%rd3071, %rd3070, 255;
	xor.b64  	%rd3072, %rd3071, %rd3069;
	mul.lo.s64 	%rd3073, %rd3072, 1099511628211;
	shr.u64 	%rd3074, %rd3054, 40;
	and.b64  	%rd3075, %rd3074, 255;
	xor.b64  	%rd3076, %rd3075, %rd3073;
	mul.lo.s64 	%rd3077, %rd3076, 1099511628211;
	shr.u64 	%rd3078, %rd3054, 48;
	and.b64  	%rd3079, %rd3078, 255;
	xor.b64  	%rd3080, %rd3079, %rd3077;
	mul.lo.s64 	%rd3081, %rd3080, 1099511628211;
	shr.u64 	%rd3082, %rd3054, 56;
	xor.b64  	%rd3083, %rd3082, %rd3081;
	mul.lo.s64 	%rd9144, %rd3083, 1099511628211;
$L__BB39_502:
	setp.eq.s64 	%p213, %rd9138, %rd9144;
	@%p213 bra 	$L__BB39_516;
	setp.eq.s64 	%p214, %rd1075, 0;
	mov.b64 	%rd9150, -3750763034362895579;
	@%p214 bra 	$L__BB39_509;
	setp.eq.s64 	%p215, %rd666, 0;
	mov.b64 	%rd9150, -3750763034362895579;
	mov.b64 	%rd9151, 0;
	@%p215 bra 	$L__BB39_507;
	and.b64  	%rd9151, %rd1075, -2;
	mov.b64 	%rd9150, -3750763034362895579;
	mov.b64 	%rd9148, 0;
$L__BB39_506:
	shl.b64 	%rd3090, %rd9148, 3;
	add.s64 	%rd3091, %rd9080, %rd3090;
	ld.u64 	%rd3092, [%rd3091];
	and.b64  	%rd3093, %rd3092, 255;
	xor.b64  	%rd3094, %rd3093, %rd9150;
	mul.lo.s64 	%rd3095, %rd3094, 1099511628211;
	shr.u64 	%rd3096, %rd3092, 8;
	and.b64  	%rd3097, %rd3096, 255;
	xor.b64  	%rd3098, %rd3097, %rd3095;
	mul.lo.s64 	%rd3099, %rd3098, 1099511628211;
	shr.u64 	%rd3100, %rd3092, 16;
	and.b64  	%rd3101, %rd3100, 255;
	xor.b64  	%rd3102, %rd3101, %rd3099;
	mul.lo.s64 	%rd3103, %rd3102, 1099511628211;
	shr.u64 	%rd3104, %rd3092, 24;
	and.b64  	%rd3105, %rd3104, 255;
	xor.b64  	%rd3106, %rd3105, %rd3103;
	mul.lo.s64 	%rd3107, %rd3106, 1099511628211;
	shr.u64 	%rd3108, %rd3092, 32;
	and.b64  	%rd3109, %rd3108, 255;
	xor.b64  	%rd3110, %rd3109, %rd3107;
	mul.lo.s64 	%rd3111, %rd3110, 1099511628211;
	shr.u64 	%rd3112, %rd3092, 40;
	and.b64  	%rd3113, %rd3112, 255;
	xor.b64  	%rd3114, %rd3113, %rd3111;
	mul.lo.s64 	%rd3115, %rd3114, 1099511628211;
	shr.u64 	%rd3116, %rd3092, 48;
	and.b64  	%rd3117, %rd3116, 255;
	xor.b64  	%rd3118, %rd3117, %rd3115;
	mul.lo.s64 	%rd3119, %rd3118, 1099511628211;
	shr.u64 	%rd3120, %rd3092, 56;
	xor.b64  	%rd3121, %rd3120, %rd3119;
	mul.lo.s64 	%rd3122, %rd3121, 1099511628211;
	ld.u64 	%rd3123, [%rd3091+8];
	and.b64  	%rd3124, %rd3123, 255;
	xor.b64  	%rd3125, %rd3124, %rd3122;
	mul.lo.s64 	%rd3126, %rd3125, 1099511628211;
	shr.u64 	%rd3127, %rd3123, 8;
	and.b64  	%rd3128, %rd3127, 255;
	xor.b64  	%rd3129, %rd3128, %rd3126;
	mul.lo.s64 	%rd3130, %rd3129, 1099511628211;
	shr.u64 	%rd3131, %rd3123, 16;
	and.b64  	%rd3132, %rd3131, 255;
	xor.b64  	%rd3133, %rd3132, %rd3130;
	mul.lo.s64 	%rd3134, %rd3133, 1099511628211;
	shr.u64 	%rd3135, %rd3123, 24;
	and.b64  	%rd3136, %rd3135, 255;
	xor.b64  	%rd3137, %rd3136, %rd3134;
	mul.lo.s64 	%rd3138, %rd3137, 1099511628211;
	shr.u64 	%rd3139, %rd3123, 32;
	and.b64  	%rd3140, %rd3139, 255;
	xor.b64  	%rd3141, %rd3140, %rd3138;
	mul.lo.s64 	%rd3142, %rd3141, 1099511628211;
	shr.u64 	%rd3143, %rd3123, 40;
	and.b64  	%rd3144, %rd3143, 255;
	xor.b64  	%rd3145, %rd3144, %rd3142;
	mul.lo.s64 	%rd3146, %rd3145, 1099511628211;
	shr.u64 	%rd3147, %rd3123, 48;
	and.b64  	%rd3148, %rd3147, 255;
	xor.b64  	%rd3149, %rd3148, %rd3146;
	mul.lo.s64 	%rd3150, %rd3149, 1099511628211;
	shr.u64 	%rd3151, %rd3123, 56;
	xor.b64  	%rd3152, %rd3151, %rd3150;
	mul.lo.s64 	%rd9150, %rd3152, 1099511628211;
	add.s64 	%rd9148, %rd9148, 2;
	setp.ne.s64 	%p216, %rd9148, %rd9151;
	@%p216 bra 	$L__BB39_506;
$L__BB39_507:
	and.b64  	%rd3153, %rd1075, 1;
	setp.eq.b64 	%p217, %rd3153, 1;
	not.pred 	%p218, %p217;
	@%p218 bra 	$L__BB39_509;
	shl.b64 	%rd3154, %rd9151, 3;
	add.s64 	%rd3155, %rd9080, %rd3154;
	ld.u64 	%rd3156, [%rd3155];
	and.b64  	%rd3157, %rd3156, 255;
	xor.b64  	%rd3158, %rd3157, %rd9150;
	mul.lo.s64 	%rd3159, %rd3158, 1099511628211;
	shr.u64 	%rd3160, %rd3156, 8;
	and.b64  	%rd3161, %rd3160, 255;
	xor.b64  	%rd3162, %rd3161, %rd3159;
	mul.lo.s64 	%rd3163, %rd3162, 1099511628211;
	shr.u64 	%rd3164, %rd3156, 16;
	and.b64  	%rd3165, %rd3164, 255;
	xor.b64  	%rd3166, %rd3165, %rd3163;
	mul.lo.s64 	%rd3167, %rd3166, 1099511628211;
	shr.u64 	%rd3168, %rd3156, 24;
	and.b64  	%rd3169, %rd3168, 255;
	xor.b64  	%rd3170, %rd3169, %rd3167;
	mul.lo.s64 	%rd3171, %rd3170, 1099511628211;
	shr.u64 	%rd3172, %rd3156, 32;
	and.b64  	%rd3173, %rd3172, 255;
	xor.b64  	%rd3174, %rd3173, %rd3171;
	mul.lo.s64 	%rd3175, %rd3174, 1099511628211;
	shr.u64 	%rd3176, %rd3156, 40;
	and.b64  	%rd3177, %rd3176, 255;
	xor.b64  	%rd3178, %rd3177, %rd3175;
	mul.lo.s64 	%rd3179, %rd3178, 1099511628211;
	shr.u64 	%rd3180, %rd3156, 48;
	and.b64  	%rd3181, %rd3180, 255;
	xor.b64  	%rd3182, %rd3181, %rd3179;
	mul.lo.s64 	%rd3183, %rd3182, 1099511628211;
	shr.u64 	%rd3184, %rd3156, 56;
	xor.b64  	%rd3185, %rd3184, %rd3183;
	mul.lo.s64 	%rd9150, %rd3185, 1099511628211;
$L__BB39_509:
	setp.eq.s64 	%p219, %rd1075, 0;
	mov.b64 	%rd9156, -3750763034362895579;
	@%p219 bra 	$L__BB39_515;
	setp.eq.s64 	%p220, %rd666, 0;
	mov.b64 	%rd9156, -3750763034362895579;
	mov.b64 	%rd9157, 0;
	@%p220 bra 	$L__BB39_513;
	and.b64  	%rd9157, %rd1075, -2;
	mov.b64 	%rd9156, -3750763034362895579;
	mov.b64 	%rd9154, 0;
$L__BB39_512:
	shl.b64 	%rd3192, %rd9154, 3;
	add.s64 	%rd3193, %rd9108, %rd3192;
	ld.u64 	%rd3194, [%rd3193];
	and.b64  	%rd3195, %rd3194, 255;
	xor.b64  	%rd3196, %rd3195, %rd9156;
	mul.lo.s64 	%rd3197, %rd3196, 1099511628211;
	shr.u64 	%rd3198, %rd3194, 8;
	and.b64  	%rd3199, %rd3198, 255;
	xor.b64  	%rd3200, %rd3199, %rd3197;
	mul.lo.s64 	%rd3201, %rd3200, 1099511628211;
	shr.u64 	%rd3202, %rd3194, 16;
	and.b64  	%rd3203, %rd3202, 255;
	xor.b64  	%rd3204, %rd3203, %rd3201;
	mul.lo.s64 	%rd3205, %rd3204, 1099511628211;
	shr.u64 	%rd3206, %rd3194, 24;
	and.b64  	%rd3207, %rd3206, 255;
	xor.b64  	%rd3208, %rd3207, %rd3205;
	mul.lo.s64 	%rd3209, %rd3208, 1099511628211;
	shr.u64 	%rd3210, %rd3194, 32;
	and.b64  	%rd3211, %rd3210, 255;
	xor.b64  	%rd3212, %rd3211, %rd3209;
	mul.lo.s64 	%rd3213, %rd3212, 1099511628211;
	shr.u64 	%rd3214, %rd3194, 40;
	and.b64  	%rd3215, %rd3214, 255;
	xor.b64  	%rd3216, %rd3215, %rd3213;
	mul.lo.s64 	%rd3217, %rd3216, 1099511628211;
	shr.u64 	%rd3218, %rd3194, 48;
	and.b64  	%rd3219, %rd3218, 255;
	xor.b64  	%rd3220, %rd3219, %rd3217;
	mul.lo.s64 	%rd3221, %rd3220, 1099511628211;
	shr.u64 	%rd3222, %rd3194, 56;
	xor.b64  	%rd3223, %rd3222, %rd3221;
	mul.lo.s64 	%rd3224, %rd3223, 1099511628211;
	ld.u64 	%rd3225, [%rd3193+8];
	and.b64  	%rd3226, %rd3225, 255;
	xor.b64  	%rd3227, %rd3226, %rd3224;
	mul.lo.s64 	%rd3228, %rd3227, 1099511628211;
	shr.u64 	%rd3229, %rd3225, 8;
	and.b64  	%rd3230, %rd3229, 255;
	xor.b64  	%rd3231, %rd3230, %rd3228;
	mul.lo.s64 	%rd3232, %rd3231, 1099511628211;
	shr.u64 	%rd3233, %rd3225, 16;
	and.b64  	%rd3234, %rd3233, 255;
	xor.b64  	%rd3235, %rd3234, %rd3232;
	mul.lo.s64 	%rd3236, %rd3235, 1099511628211;
	shr.u64 	%rd3237, %rd3225, 24;
	and.b64  	%rd3238, %rd3237, 255;
	xor.b64  	%rd3239, %rd3238, %rd3236;
	mul.lo.s64 	%rd3240, %rd3239, 1099511628211;
	shr.u64 	%rd3241, %rd3225, 32;
	and.b64  	%rd3242, %rd3241, 255;
	xor.b64  	%rd3243, %rd3242, %rd3240;
	mul.lo.s64 	%rd3244, %rd3243, 1099511628211;
	shr.u64 	%rd3245, %rd3225, 40;
	and.b64  	%rd3246, %rd3245, 255;
	xor.b64  	%rd3247, %rd3246, %rd3244;
	mul.lo.s64 	%rd3248, %rd3247, 1099511628211;
	shr.u64 	%rd3249, %rd3225, 48;
	and.b64  	%rd3250, %rd3249, 255;
	xor.b64  	%rd3251, %rd3250, %rd3248;
	mul.lo.s64 	%rd3252, %rd3251, 1099511628211;
	shr.u64 	%rd3253, %rd3225, 56;
	xor.b64  	%rd3254, %rd3253, %rd3252;
	mul.lo.s64 	%rd9156, %rd3254, 1099511628211;
	add.s64 	%rd9154, %rd9154, 2;
	setp.ne.s64 	%p221, %rd9154, %rd9157;
	@%p221 bra 	$L__BB39_512;
$L__BB39_513:
	and.b64  	%rd3255, %rd1075, 1;
	setp.eq.b64 	%p222, %rd3255, 1;
	not.pred 	%p223, %p222;
	@%p223 bra 	$L__BB39_515;
	shl.b64 	%rd3256, %rd9157, 3;
	add.s64 	%rd3257, %rd9108, %rd3256;
	ld.u64 	%rd3258, [%rd3257];
	and.b64  	%rd3259, %rd3258, 255;
	xor.b64  	%rd3260, %rd3259, %rd9156;
	mul.lo.s64 	%rd3261, %rd3260, 1099511628211;
	shr.u64 	%rd3262, %rd3258, 8;
	and.b64  	%rd3263, %rd3262, 255;
	xor.b64  	%rd3264, %rd3263, %rd3261;
	mul.lo.s64 	%rd3265, %rd3264, 1099511628211;
	shr.u64 	%rd3266, %rd3258, 16;
	and.b64  	%rd3267, %rd3266, 255;
	xor.b64  	%rd3268, %rd3267, %rd3265;
	mul.lo.s64 	%rd3269, %rd3268, 1099511628211;
	shr.u64 	%rd3270, %rd3258, 24;
	and.b64  	%rd3271, %rd3270, 255;
	xor.b64  	%rd3272, %rd3271, %rd3269;
	mul.lo.s64 	%rd3273, %rd3272, 1099511628211;
	shr.u64 	%rd3274, %rd3258, 32;
	and.b64  	%rd3275, %rd3274, 255;
	xor.b64  	%rd3276, %rd3275, %rd3273;
	mul.lo.s64 	%rd3277, %rd3276, 1099511628211;
	shr.u64 	%rd3278, %rd3258, 40;
	and.b64  	%rd3279, %rd3278, 255;
	xor.b64  	%rd3280, %rd3279, %rd3277;
	mul.lo.s64 	%rd3281, %rd3280, 1099511628211;
	shr.u64 	%rd3282, %rd3258, 48;
	and.b64  	%rd3283, %rd3282, 255;
	xor.b64  	%rd3284, %rd3283, %rd3281;
	mul.lo.s64 	%rd3285, %rd3284, 1099511628211;
	shr.u64 	%rd3286, %rd3258, 56;
	xor.b64  	%rd3287, %rd3286, %rd3285;
	mul.lo.s64 	%rd9156, %rd3287, 1099511628211;
$L__BB39_515:
	setp.lt.u64 	%p710, %rd9150, %rd9156;
	bra.uni 	$L__BB39_520;
$L__BB39_516:
	setp.eq.s32 	%p225, %r97, 0;
	mov.pred 	%p710, %p199;
	@%p225 bra 	$L__BB39_520;
	mov.b64 	%rd9160, 0;
	cvt.s64.s32 	%rd3292, %r97;
$L__BB39_518:
	shl.b64 	%rd3289, %rd9160, 3;
	add.s64 	%rd3290, %rd9080, %rd3289;
	ld.u64 	%rd855, [%rd3290];
	add.s64 	%rd3291, %rd9108, %rd3289;
	ld.u64 	%rd856, [%rd3291];
	setp.lt.u64 	%p227, %rd855, %rd856;
	mov.pred 	%p710, %p201;
	@%p227 bra 	$L__BB39_520;
	setp.le.u64 	%p229, %rd855, %rd856;
	add.s64 	%rd9160, %rd9160, 1;
	setp.lt.u64 	%p230, %rd9160, %rd3292;
	and.pred  	%p231, %p229, %p230;
	mov.pred 	%p710, %p199;
	@%p231 bra 	$L__BB39_518;
$L__BB39_520:
	selp.b64 	%rd858, %rd9080, %rd9108, %p710;
	selp.u32 	%r164, 1, 0, %p710;
	add.s32 	%r80, %r77, %r164;
	not.pred 	%p232, %p710;
	selp.u32 	%r165, 1, 0, %p232;
	add.s32 	%r81, %r78, %r165;
	@%p710 bra 	$L__BB39_522;
	shl.b32 	%r166, %r81, 3;
	mov.u32 	%r167, _ZZN3cub18CUB_300001_SM_10006detail10merge_sort26DeviceMergeSortMergeKernelINS2_10policy_hubIPPyE9Policy600ES6_PNS0_8NullTypeES6_SA_m18tuple_indexed_lessS5_S9_EEvbT2_T3_T4_PT6_PT7_T5_PSE_SE_NS1_7vsmem_tEE19static_temp_storage;
	add.s32 	%r168, %r167, %r166;
	ld.shared.u64 	%rd9108, [%r168];
	bra.uni 	$L__BB39_523;
$L__BB39_522:
	shl.b32 	%r169, %r80, 3;
	mov.u32 	%r170, _ZZN3cub18CUB_300001_SM_10006detail10merge_sort26DeviceMergeSortMergeKernelINS2_10policy_hubIPPyE9Policy600ES6_PNS0_8NullTypeES6_SA_m18tuple_indexed_lessS5_S9_EEvbT2_T3_T4_PT6_PT7_T5_PSE_SE_NS1_7vsmem_tEE19static_temp_storage;
	add.s32 	%r171, %r170, %r169;
	ld.shared.u64 	%rd9080, [%r171];
$L__BB39_523:
	setp.ge.s32 	%p234, %r80, %r57;
	mov.pred 	%p233, 0;
	mov.pred 	%p711, %p233;
	@%p234 bra 	$L__BB39_555;
	setp.ge.s32 	%p236, %r81, %r39;
	mov.pred 	%p235, -1;
	mov.pred 	%p711, %p235;
	@%p236 bra 	$L__BB39_555;
	setp.eq.s64 	%p237, %rd1075, 0;
	mov.b64 	%rd9165, -3750763034362895579;
	@%p237 bra 	$L__BB39_531;
	setp.eq.s64 	%p238, %rd666, 0;
	mov.b64 	%rd9165, -3750763034362895579;
	mov.b64 	%rd9166, 0;
	@%p238 bra 	$L__BB39_529;
	and.b64  	%rd9166, %rd1075, -2;
	mov.b64 	%rd9165, -3750763034362895579;
	mov.b64 	%rd9163, 0;
$L__BB39_528:
	shl.b64 	%rd3299, %rd9163, 3;
	add.s64 	%rd3300, %rd9080, %rd3299;
	ld.u64 	%rd3301, [%rd3300];
	and.b64  	%rd3302, %rd3301, 255;
	xor.b64  	%rd3303, %rd3302, %rd9165;
	mul.lo.s64 	%rd3304, %rd3303, 1099511628211;
	shr.u64 	%rd3305, %rd3301, 8;
	and.b64  	%rd3306, %rd3305, 255;
	xor.b64  	%rd3307, %rd3306, %rd3304;
	mul.lo.s64 	%rd3308, %rd3307, 1099511628211;
	shr.u64 	%rd3309, %rd3301, 16;
	and.b64  	%rd3310, %rd3309, 255;
	xor.b64  	%rd3311, %rd3310, %rd3308;
	mul.lo.s64 	%rd3312, %rd3311, 1099511628211;
	shr.u64 	%rd3313, %rd3301, 24;
	and.b64  	%rd3314, %rd3313, 255;
	xor.b64  	%rd3315, %rd3314, %rd3312;
	mul.lo.s64 	%rd3316, %rd3315, 1099511628211;
	shr.u64 	%rd3317, %rd3301, 32;
	and.b64  	%rd3318, %rd3317, 255;
	xor.b64  	%rd3319, %rd3318, %rd3316;
	mul.lo.s64 	%rd3320, %rd3319, 1099511628211;
	shr.u64 	%rd3321, %rd3301, 40;
	and.b64  	%rd3322, %rd3321, 255;
	xor.b64  	%rd3323, %rd3322, %rd3320;
	mul.lo.s64 	%rd3324, %rd3323, 1099511628211;
	shr.u64 	%rd3325, %rd3301, 48;
	and.b64  	%rd3326, %rd3325, 255;
	xor.b64  	%rd3327, %rd3326, %rd3324;
	mul.lo.s64 	%rd3328, %rd3327, 1099511628211;
	shr.u64 	%rd3329, %rd3301, 56;
	xor.b64  	%rd3330, %rd3329, %rd3328;
	mul.lo.s64 	%rd3331, %rd3330, 1099511628211;
	ld.u64 	%rd3332, [%rd3300+8];
	and.b64  	%rd3333, %rd3332, 255;
	xor.b64  	%rd3334, %rd3333, %rd3331;
	mul.lo.s64 	%rd3335, %rd3334, 1099511628211;
	shr.u64 	%rd3336, %rd3332, 8;
	and.b64  	%rd3337, %rd3336, 255;
	xor.b64  	%rd3338, %rd3337, %rd3335;
	mul.lo.s64 	%rd3339, %rd3338, 1099511628211;
	shr.u64 	%rd3340, %rd3332, 16;
	and.b64  	%rd3341, %rd3340, 255;
	xor.b64  	%rd3342, %rd3341, %rd3339;
	mul.lo.s64 	%rd3343, %rd3342, 1099511628211;
	shr.u64 	%rd3344, %rd3332, 24;
	and.b64  	%rd3345, %rd3344, 255;
	xor.b64  	%rd3346, %rd3345, %rd3343;
	mul.lo.s64 	%rd3347, %rd3346, 1099511628211;
	shr.u64 	%rd3348, %rd3332, 32;
	and.b64  	%rd3349, %rd3348, 255;
	xor.b64  	%rd3350, %rd3349, %rd3347;
	mul.lo.s64 	%rd3351, %rd3350, 1099511628211;
	shr.u64 	%rd3352, %rd3332, 40;
	and.b64  	%rd3353, %rd3352, 255;
	xor.b64  	%rd3354, %rd3353, %rd3351;
	mul.lo.s64 	%rd3355, %rd3354, 1099511628211;
	shr.u64 	%rd3356, %rd3332, 48;
	and.b64  	%rd3357, %rd3356, 255;
	xor.b64  	%rd3358, %rd3357, %rd3355;
	mul.lo.s64 	%rd3359, %rd3358, 1099511628211;
	shr.u64 	%rd3360, %rd3332, 56;
	xor.b64  	%rd3361, %rd3360, %rd3359;
	mul.lo.s64 	%rd9165, %rd3361, 1099511628211;
	add.s64 	%rd9163, %rd9163, 2;
	setp.ne.s64 	%p239, %rd9163, %rd9166;
	@%p239 bra 	$L__BB39_528;
$L__BB39_529:
	and.b64  	%rd3362, %rd1075, 1;
	setp.eq.b64 	%p240, %rd3362, 1;
	not.pred 	%p241, %p240;
	@%p241 bra 	$L__BB39_531;
	shl.b64 	%rd3363, %rd9166, 3;
	add.s64 	%rd3364, %rd9080, %rd3363;
	ld.u64 	%rd3365, [%rd3364];
	and.b64  	%rd3366, %rd3365, 255;
	xor.b64  	%rd3367, %rd3366, %rd9165;
	mul.lo.s64 	%rd3368, %rd3367, 1099511628211;
	shr.u64 	%rd3369, %rd3365, 8;
	and.b64  	%rd3370, %rd3369, 255;
	xor.b64  	%rd3371, %rd3370, %rd3368;
	mul.lo.s64 	%rd3372, %rd3371, 1099511628211;
	shr.u64 	%rd3373, %rd3365, 16;
	and.b64  	%rd3374, %rd3373, 255;
	xor.b64  	%rd3375, %rd3374, %rd3372;
	mul.lo.s64 	%rd3376, %rd3375, 1099511628211;
	shr.u64 	%rd3377, %rd3365, 24;
	and.b64  	%rd3378, %rd3377, 255;
	xor.b64  	%rd3379, %rd3378, %rd3376;
	mul.lo.s64 	%rd3380, %rd3379, 1099511628211;
	shr.u64 	%rd3381, %rd3365, 32;
	and.b64  	%rd3382, %rd3381, 255;
	xor.b64  	%rd3383, %rd3382, %rd3380;
	mul.lo.s64 	%rd3384, %rd3383, 1099511628211;
	shr.u64 	%rd3385, %rd3365, 40;
	and.b64  	%rd3386, %rd3385, 255;
	xor.b64  	%rd3387, %rd3386, %rd3384;
	mul.lo.s64 	%rd3388, %rd3387, 1099511628211;
	shr.u64 	%rd3389, %rd3365, 48;
	and.b64  	%rd3390, %rd3389, 255;
	xor.b64  	%rd3391, %rd3390, %rd3388;
	mul.lo.s64 	%rd3392, %rd3391, 1099511628211;
	shr.u64 	%rd3393, %rd3365, 56;
	xor.b64  	%rd3394, %rd3393, %rd3392;
	mul.lo.s64 	%rd9165, %rd3394, 1099511628211;
$L__BB39_531:
	mov.b64 	%rd9171, -3750763034362895579;
	@%p237 bra 	$L__BB39_537;
	setp.eq.s64 	%p243, %rd666, 0;
	mov.b64 	%rd9171, -3750763034362895579;
	mov.b64 	%rd9172, 0;
	@%p243 bra 	$L__BB39_535;
	and.b64  	%rd9172, %rd1075, -2;
	mov.b64 	%rd9171, -3750763034362895579;
	mov.b64 	%rd9169, 0;
$L__BB39_534:
	shl.b64 	%rd3401, %rd9169, 3;
	add.s64 	%rd3402, %rd9108, %rd3401;
	ld.u64 	%rd3403, [%rd3402];
	and.b64  	%rd3404, %rd3403, 255;
	xor.b64  	%rd3405, %rd3404, %rd9171;
	mul.lo.s64 	%rd3406, %rd3405, 1099511628211;
	shr.u64 	%rd3407, %rd3403, 8;
	and.b64  	%rd3408, %rd3407, 255;
	xor.b64  	%rd3409, %rd3408, %rd3406;
	mul.lo.s64 	%rd3410, %rd3409, 1099511628211;
	shr.u64 	%rd3411, %rd3403, 16;
	and.b64  	%rd3412, %rd3411, 255;
	xor.b64  	%rd3413, %rd3412, %rd3410;
	mul.lo.s64 	%rd3414, %rd3413, 1099511628211;
	shr.u64 	%rd3415, %rd3403, 24;
	and.b64  	%rd3416, %rd3415, 255;
	xor.b64  	%rd3417, %rd3416, %rd3414;
	mul.lo.s64 	%rd3418, %rd3417, 1099511628211;
	shr.u64 	%rd3419, %rd3403, 32;
	and.b64  	%rd3420, %rd3419, 255;
	xor.b64  	%rd3421, %rd3420, %rd3418;
	mul.lo.s64 	%rd3422, %rd3421, 1099511628211;
	shr.u64 	%rd3423, %rd3403, 40;
	and.b64  	%rd3424, %rd3423, 255;
	xor.b64  	%rd3425, %rd3424, %rd3422;
	mul.lo.s64 	%rd3426, %rd3425, 1099511628211;
	shr.u64 	%rd3427, %rd3403, 48;
	and.b64  	%rd3428, %rd3427, 255;
	xor.b64  	%rd3429, %rd3428, %rd3426;
	mul.lo.s64 	%rd3430, %rd3429, 1099511628211;
	shr.u64 	%rd3431, %rd3403, 56;
	xor.b64  	%rd3432, %rd3431, %rd3430;
	mul.lo.s64 	%rd3433, %rd3432, 1099511628211;
	ld.u64 	%rd3434, [%rd3402+8];
	and.b64  	%rd3435, %rd3434, 255;
	xor.b64  	%rd3436, %rd3435, %rd3433;
	mul.lo.s64 	%rd3437, %rd3436, 1099511628211;
	shr.u64 	%rd3438, %rd3434, 8;
	and.b64  	%rd3439, %rd3438, 255;
	xor.b64  	%rd3440, %rd3439, %rd3437;
	mul.lo.s64 	%rd3441, %rd3440, 1099511628211;
	shr.u64 	%rd3442, %rd3434, 16;
	and.b64  	%rd3443, %rd3442, 255;
	xor.b64  	%rd3444, %rd3443, %rd3441;
	mul.lo.s64 	%rd3445, %rd3444, 1099511628211;
	shr.u64 	%rd3446, %rd3434, 24;
	and.b64  	%rd3447, %rd3446, 255;
	xor.b64  	%rd3448, %rd3447, %rd3445;
	mul.lo.s64 	%rd3449, %rd3448, 1099511628211;
	shr.u64 	%rd3450, %rd3434, 32;
	and.b64  	%rd3451, %rd3450, 255;
	xor.b64  	%rd3452, %rd3451, %rd3449;
	mul.lo.s64 	%rd3453, %rd3452, 1099511628211;
	shr.u64 	%rd3454, %rd3434, 40;
	and.b64  	%rd3455, %rd3454, 255;
	xor.b64  	%rd3456, %rd3455, %rd3453;
	mul.lo.s64 	%rd3457, %rd3456, 1099511628211;
	shr.u64 	%rd3458, %rd3434, 48;
	and.b64  	%rd3459, %rd3458, 255;
	xor.b64  	%rd3460, %rd3459, %rd3457;
	mul.lo.s64 	%rd3461, %rd3460, 1099511628211;
	shr.u64 	%rd3462, %rd3434, 56;
	xor.b64  	%rd3463, %rd3462, %rd3461;
	mul.lo.s64 	%rd9171, %rd3463, 1099511628211;
	add.s64 	%rd9169, %rd9169, 2;
	setp.ne.s64 	%p244, %rd9169, %rd9172;
	@%p244 bra 	$L__BB39_534;
$L__BB39_535:
	and.b64  	%rd3464, %rd1075, 1;
	setp.eq.b64 	%p245, %rd3464, 1;
	not.pred 	%p246, %p245;
	@%p246 bra 	$L__BB39_537;
	shl.b64 	%rd3465, %rd9172, 3;
	add.s64 	%rd3466, %rd9108, %rd3465;
	ld.u64 	%rd3467, [%rd3466];
	and.b64  	%rd3468, %rd3467, 255;
	xor.b64  	%rd3469, %rd3468, %rd9171;
	mul.lo.s64 	%rd3470, %rd3469, 1099511628211;
	shr.u64 	%rd3471, %rd3467, 8;
	and.b64  	%rd3472, %rd3471, 255;
	xor.b64  	%rd3473, %rd3472, %rd3470;
	mul.lo.s64 	%rd3474, %rd3473, 1099511628211;
	shr.u64 	%rd3475, %rd3467, 16;
	and.b64  	%rd3476, %rd3475, 255;
	xor.b64  	%rd3477, %rd3476, %rd3474;
	mul.lo.s64 	%rd3478, %rd3477, 1099511628211;
	shr.u64 	%rd3479, %rd3467, 24;
	and.b64  	%rd3480, %rd3479, 255;
	xor.b64  	%rd3481, %rd3480, %rd3478;
	mul.lo.s64 	%rd3482, %rd3481, 1099511628211;
	shr.u64 	%rd3483, %rd3467, 32;
	and.b64  	%rd3484, %rd3483, 255;
	xor.b64  	%rd3485, %rd3484, %rd3482;
	mul.lo.s64 	%rd3486, %rd3485, 1099511628211;
	shr.u64 	%rd3487, %rd3467, 40;
	and.b64  	%rd3488, %rd3487, 255;
	xor.b64  	%rd3489, %rd3488, %rd3486;
	mul.lo.s64 	%rd3490, %rd3489, 1099511628211;
	shr.u64 	%rd3491, %rd3467, 48;
	and.b64  	%rd3492, %rd3491, 255;
	xor.b64  	%rd3493, %rd3492, %rd3490;
	mul.lo.s64 	%rd3494, %rd3493, 1099511628211;
	shr.u64 	%rd3495, %rd3467, 56;
	xor.b64  	%rd3496, %rd3495, %rd3494;
	mul.lo.s64 	%rd9171, %rd3496, 1099511628211;
$L__BB39_537:
	setp.eq.s64 	%p247, %rd9165, %rd9171;
	@%p247 bra 	$L__BB39_551;
	setp.eq.s64 	%p248, %rd1075, 0;
	mov.b64 	%rd9177, -3750763034362895579;
	@%p248 bra 	$L__BB39_544;
	setp.eq.s64 	%p249, %rd666, 0;
	mov.b64 	%rd9177, -3750763034362895579;
	mov.b64 	%rd9178, 0;
	@%p249 bra 	$L__BB39_542;
	and.b64  	%rd9178, %rd1075, -2;
	mov.b64 	%rd9177, -3750763034362895579;
	mov.b64 	%rd9175, 0;
$L__BB39_541:
	shl.b64 	%rd3503, %rd9175, 3;
	add.s64 	%rd3504, %rd9080, %rd3503;
	ld.u64 	%rd3505, [%rd3504];
	and.b64  	%rd3506, %rd3505, 255;
	xor.b64  	%rd3507, %rd3506, %rd9177;
	mul.lo.s64 	%rd3508, %rd3507, 1099511628211;
	shr.u64 	%rd3509, %rd3505, 8;
	and.b64  	%rd3510, %rd3509, 255;
	xor.b64  	%rd3511, %rd3510, %rd3508;
	mul.lo.s64 	%rd3512, %rd3511, 1099511628211;
	shr.u64 	%rd3513, %rd3505, 16;
	and.b64  	%rd3514, %rd3513, 255;
	xor.b64  	%rd3515, %rd3514, %rd3512;
	mul.lo.s64 	%rd3516, %rd3515, 1099511628211;
	shr.u64 	%rd3517, %rd3505, 24;
	and.b64  	%rd3518, %rd3517, 255;
	xor.b64  	%rd3519, %rd3518, %rd3516;
	mul.lo.s64 	%rd3520, %rd3519, 1099511628211;
	shr.u64 	%rd3521, %rd3505, 32;
	and.b64  	%rd3522, %rd3521, 255;
	xor.b64  	%rd3523, %rd3522, %rd3520;
	mul.lo.s64 	%rd3524, %rd3523, 1099511628211;
	shr.u64 	%rd3525, %rd3505, 40;
	and.b64  	%rd3526, %rd3525, 255;
	xor.b64  	%rd3527, %rd3526, %rd3524;
	mul.lo.s64 	%rd3528, %rd3527, 1099511628211;
	shr.u64 	%rd3529, %rd3505, 48;
	and.b64  	%rd3530, %rd3529, 255;
	xor.b64  	%rd3531, %rd3530, %rd3528;
	mul.lo.s64 	%rd3532, %rd3531, 1099511628211;
	shr.u64 	%rd3533, %rd3505, 56;
	xor.b64  	%rd3534, %rd3533, %rd3532;
	mul.lo.s64 	%rd3535, %rd3534, 1099511628211;
	ld.u64 	%rd3536, [%rd3504+8];
	and.b64  	%rd3537, %rd3536, 255;
	xor.b64  	%rd3538, %rd3537, %rd3535;
	mul.lo.s64 	%rd3539, %rd3538, 1099511628211;
	shr.u64 	%rd3540, %rd3536, 8;
	and.b64  	%rd3541, %rd3540, 255;
	xor.b64  	%rd3542, %rd3541, %rd3539;
	mul.lo.s64 	%rd3543, %rd3542, 1099511628211;
	shr.u64 	%rd3544, %rd3536, 16;
	and.b64  	%rd3545, %rd3544, 255;
	xor.b64  	%rd3546, %rd3545, %rd3543;
	mul.lo.s64 	%rd3547, %rd3546, 1099511628211;
	shr.u64 	%rd3548, %rd3536, 24;
	and.b64  	%rd3549, %rd3548, 255;
	xor.b64  	%rd3550, %rd3549, %rd3547;
	mul.lo.s64 	%rd3551, %rd3550, 1099511628211;
	shr.u64 	%rd3552, %rd3536, 32;
	and.b64  	%rd3553, %rd3552, 255;
	xor.b64  	%rd3554, %rd3553, %rd3551;
	mul.lo.s64 	%rd3555, %rd3554, 1099511628211;
	shr.u64 	%rd3556, %rd3536, 40;
	and.b64  	%rd3557, %rd3556, 255;
	xor.b64  	%rd3558, %rd3557, %rd3555;
	mul.lo.s64 	%rd3559, %rd3558, 1099511628211;
	shr.u64 	%rd3560, %rd3536, 48;
	and.b64  	%rd3561, %rd3560, 255;
	xor.b64  	%rd3562, %rd3561, %rd3559;
	mul.lo.s64 	%rd3563, %rd3562, 1099511628211;
	shr.u64 	%rd3564, %rd3536, 56;
	xor.b64  	%rd3565, %rd3564, %rd3563;
	mul.lo.s64 	%rd9177, %rd3565, 1099511628211;
	add.s64 	%rd9175, %rd9175, 2;
	setp.ne.s64 	%p250, %rd9175, %rd9178;
	@%p250 bra 	$L__BB39_541;
$L__BB39_542:
	and.b64  	%rd3566, %rd1075, 1;
	setp.eq.b64 	%p251, %rd3566, 1;
	not.pred 	%p252, %p251;
	@%p252 bra 	$L__BB39_544;
	shl.b64 	%rd3567, %rd9178, 3;
	add.s64 	%rd3568, %rd9080, %rd3567;
	ld.u64 	%rd3569, [%rd3568];
	and.b64  	%rd3570, %rd3569, 255;
	xor.b64  	%rd3571, %rd3570, %rd9177;
	mul.lo.s64 	%rd3572, %rd3571, 1099511628211;
	shr.u64 	%rd3573, %rd3569, 8;
	and.b64  	%rd3574, %rd3573, 255;
	xor.b64  	%rd3575, %rd3574, %rd3572;
	mul.lo.s64 	%rd3576, %rd3575, 1099511628211;
	shr.u64 	%rd3577, %rd3569, 16;
	and.b64  	%rd3578, %rd3577, 255;
	xor.b64  	%rd3579, %rd3578, %rd3576;
	mul.lo.s64 	%rd3580, %rd3579, 1099511628211;
	shr.u64 	%rd3581, %rd3569, 24;
	and.b64  	%rd3582, %rd3581, 255;
	xor.b64  	%rd3583, %rd3582, %rd3580;
	mul.lo.s64 	%rd3584, %rd3583, 1099511628211;
	shr.u64 	%rd3585, %rd3569, 32;
	and.b64  	%rd3586, %rd3585, 255;
	xor.b64  	%rd3587, %rd3586, %rd3584;
	mul.lo.s64 	%rd3588, %rd3587, 1099511628211;
	shr.u64 	%rd3589, %rd3569, 40;
	and.b64  	%rd3590, %rd3589, 255;
	xor.b64  	%rd3591, %rd3590, %rd3588;
	mul.lo.s64 	%rd3592, %rd3591, 1099511628211;
	shr.u64 	%rd3593, %rd3569, 48;
	and.b64  	%rd3594, %rd3593, 255;
	xor.b64  	%rd3595, %rd3594, %rd3592;
	mul.lo.s64 	%rd3596, %rd3595, 1099511628211;
	shr.u64 	%rd3597, %rd3569, 56;
	xor.b64  	%rd3598, %rd3597, %rd3596;
	mul.lo.s64 	%rd9177, %rd3598, 1099511628211;
$L__BB39_544:
	mov.b64 	%rd9183, -3750763034362895579;
	@%p248 bra 	$L__BB39_550;
	setp.eq.s64 	%p254, %rd666, 0;
	mov.b64 	%rd9183, -3750763034362895579;
	mov.b64 	%rd9184, 0;
	@%p254 bra 	$L__BB39_548;
	and.b64  	%rd9184, %rd1075, -2;
	mov.b64 	%rd9183, -3750763034362895579;
	mov.b64 	%rd9181, 0;
$L__BB39_547:
	shl.b64 	%rd3605, %rd9181, 3;
	add.s64 	%rd3606, %rd9108, %rd3605;
	ld.u64 	%rd3607, [%rd3606];
	and.b64  	%rd3608, %rd3607, 255;
	xor.b64  	%rd3609, %rd3608, %rd9183;
	mul.lo.s64 	%rd3610, %rd3609, 1099511628211;
	shr.u64 	%rd3611, %rd3607, 8;
	and.b64  	%rd3612, %rd3611, 255;
	xor.b64  	%rd3613, %rd3612, %rd3610;
	mul.lo.s64 	%rd3614, %rd3613, 1099511628211;
	shr.u64 	%rd3615, %rd3607, 16;
	and.b64  	%rd3616, %rd3615, 255;
	xor.b64  	%rd3617, %rd3616, %rd3614;
	mul.lo.s64 	%rd3618, %rd3617, 1099511628211;
	shr.u64 	%rd3619, %rd3607, 24;
	and.b64  	%rd3620, %rd3619, 255;
	xor.b64  	%rd3621, %rd3620, %rd3618;
	mul.lo.s64 	%rd3622, %rd3621, 1099511628211;
	shr.u64 	%rd3623, %rd3607, 32;
	and.b64  	%rd3624, %rd3623, 255;
	xor.b64  	%rd3625, %rd3624, %rd3622;
	mul.lo.s64 	%rd3626, %rd3625, 1099511628211;
	shr.u64 	%rd3627, %rd3607, 40;
	and.b64  	%rd3628, %rd3627, 255;
	xor.b64  	%rd3629, %rd3628, %rd3626;
	mul.lo.s64 	%rd3630, %rd3629, 1099511628211;
	shr.u64 	%rd3631, %rd3607, 48;
	and.b64  	%rd3632, %rd3631, 255;
	xor.b64  	%rd3633, %rd3632, %rd3630;
	mul.lo.s64 	%rd3634, %rd3633, 1099511628211;
	shr.u64 	%rd3635, %rd3607, 56;
	xor.b64  	%rd3636, %rd3635, %rd3634;
	mul.lo.s64 	%rd3637, %rd3636, 1099511628211;
	ld.u64 	%rd3638, [%rd3606+8];
	and.b64  	%rd3639, %rd3638, 255;
	xor.b64  	%rd3640, %rd3639, %rd3637;
	mul.lo.s64 	%rd3641, %rd3640, 1099511628211;
	shr.u64 	%rd3642, %rd3638, 8;
	and.b64  	%rd3643, %rd3642, 255;
	xor.b64  	%rd3644, %rd3643, %rd3641;
	mul.lo.s64 	%rd3645, %rd3644, 1099511628211;
	shr.u64 	%rd3646, %rd3638, 16;
	and.b64  	%rd3647, %rd3646, 255;
	xor.b64  	%rd3648, %rd3647, %rd3645;
	mul.lo.s64 	%rd3649, %rd3648, 1099511628211;
	shr.u64 	%rd3650, %rd3638, 24;
	and.b64  	%rd3651, %rd3650, 255;
	xor.b64  	%rd3652, %rd3651, %rd3649;
	mul.lo.s64 	%rd3653, %rd3652, 1099511628211;
	shr.u64 	%rd3654, %rd3638, 32;
	and.b64  	%rd3655, %rd3654, 255;
	xor.b64  	%rd3656, %rd3655, %rd3653;
	mul.lo.s64 	%rd3657, %rd3656, 1099511628211;
	shr.u64 	%rd3658, %rd3638, 40;
	and.b64  	%rd3659, %rd3658, 255;
	xor.b64  	%rd3660, %rd3659, %rd3657;
	mul.lo.s64 	%rd3661, %rd3660, 1099511628211;
	shr.u64 	%rd3662, %rd3638, 48;
	and.b64  	%rd3663, %rd3662, 255;
	xor.b64  	%rd3664, %rd3663, %rd3661;
	mul.lo.s64 	%rd3665, %rd3664, 1099511628211;
	shr.u64 	%rd3666, %rd3638, 56;
	xor.b64  	%rd3667, %rd3666, %rd3665;
	mul.lo.s64 	%rd9183, %rd3667, 1099511628211;
	add.s64 	%rd9181, %rd9181, 2;
	setp.ne.s64 	%p255, %rd9181, %rd9184;
	@%p255 bra 	$L__BB39_547;
$L__BB39_548:
	and.b64  	%rd3668, %rd1075, 1;
	setp.eq.b64 	%p256, %rd3668, 1;
	not.pred 	%p257, %p256;
	@%p257 bra 	$L__BB39_550;
	shl.b64 	%rd3669, %rd9184, 3;
	add.s64 	%rd3670, %rd9108, %rd3669;
	ld.u64 	%rd3671, [%rd3670];
	and.b64  	%rd3672, %rd3671, 255;
	xor.b64  	%rd3673, %rd3672, %rd9183;
	mul.lo.s64 	%rd3674, %rd3673, 1099511628211;
	shr.u64 	%rd3675, %rd3671, 8;
	and.b64  	%rd3676, %rd3675, 255;
	xor.b64  	%rd3677, %rd3676, %rd3674;
	mul.lo.s64 	%rd3678, %rd3677, 1099511628211;
	shr.u64 	%rd3679, %rd3671, 16;
	and.b64  	%rd3680, %rd3679, 255;
	xor.b64  	%rd3681, %rd3680, %rd3678;
	mul.lo.s64 	%rd3682, %rd3681, 1099511628211;
	shr.u64 	%rd3683, %rd3671, 24;
	and.b64  	%rd3684, %rd3683, 255;
	xor.b64  	%rd3685, %rd3684, %rd3682;
	mul.lo.s64 	%rd3686, %rd3685, 1099511628211;
	shr.u64 	%rd3687, %rd3671, 32;
	and.b64  	%rd3688, %rd3687, 255;
	xor.b64  	%rd3689, %rd3688, %rd3686;
	mul.lo.s64 	%rd3690, %rd3689, 1099511628211;
	shr.u64 	%rd3691, %rd3671, 40;
	and.b64  	%rd3692, %rd3691, 255;
	xor.b64  	%rd3693, %rd3692, %rd3690;
	mul.lo.s64 	%rd3694, %rd3693, 1099511628211;
	shr.u64 	%rd3695, %rd3671, 48;
	and.b64  	%rd3696, %rd3695, 255;
	xor.b64  	%rd3697, %rd3696, %rd3694;
	mul.lo.s64 	%rd3698, %rd3697, 1099511628211;
	shr.u64 	%rd3699, %rd3671, 56;
	xor.b64  	%rd3700, %rd3699, %rd3698;
	mul.lo.s64 	%rd9183, %rd3700, 1099511628211;
$L__BB39_550:
	setp.lt.u64 	%p711, %rd9177, %rd9183;
	bra.uni 	$L__BB39_555;
$L__BB39_551:
	setp.eq.s32 	%p259, %r97, 0;
	mov.pred 	%p711, %p233;
	@%p259 bra 	$L__BB39_555;
	mov.b64 	%rd9187, 0;
	cvt.s64.s32 	%rd3705, %r97;
$L__BB39_553:
	shl.b64 	%rd3702, %rd9187, 3;
	add.s64 	%rd3703, %rd9080, %rd3702;
	ld.u64 	%rd904, [%rd3703];
	add.s64 	%rd3704, %rd9108, %rd3702;
	ld.u64 	%rd905, [%rd3704];
	setp.lt.u64 	%p261, %rd904, %rd905;
	mov.pred 	%p711, %p235;
	@%p261 bra 	$L__BB39_555;
	setp.le.u64 	%p263, %rd904, %rd905;
	add.s64 	%rd9187, %rd9187, 1;
	setp.lt.u64 	%p264, %rd9187, %rd3705;
	and.pred  	%p265, %p263, %p264;
	mov.pred 	%p711, %p233;
	@%p265 bra 	$L__BB39_553;
$L__BB39_555:
	selp.b64 	%rd907, %rd9080, %rd9108, %p711;
	selp.u32 	%r172, 1, 0, %p711;
	add.s32 	%r83, %r80, %r172;
	not.pred 	%p266, %p711;
	selp.u32 	%r173, 1, 0, %p266;
	add.s32 	%r84, %r81, %r173;
	@%p711 bra 	$L__BB39_557;
	shl.b32 	%r174, %r84, 3;
	mov.u32 	%r175, _ZZN3cub18CUB_300001_SM_10006detail10merge_sort26DeviceMergeSortMergeKernelINS2_10policy_hubIPPyE9Policy600ES6_PNS0_8NullTypeES6_SA_m18tuple_indexed_lessS5_S9_EEvbT2_T3_T4_PT6_PT7_T5_PSE_SE_NS1_7vsmem_tEE19static_temp_storage;
	add.s32 	%r176, %r175, %r174;
	ld.shared.u64 	%rd9108, [%r176];
	bra.uni 	$L__BB39_558;
$L__BB39_557:
	shl.b32 	%r177, %r83, 3;
	mov.u32 	%r178, _ZZN3cub18CUB_300001_SM_10006detail10merge_sort26DeviceMergeSortMergeKernelINS2_10policy_hubIPPyE9Policy600ES6_PNS0_8NullTypeES6_SA_m18tuple_indexed_lessS5_S9_EEvbT2_T3_T4_PT6_PT7_T5_PSE_SE_NS1_7vsmem_tEE19static_temp_storage;
	add.s32 	%r179, %r178, %r177;
	ld.shared.u64 	%rd9080, [%r179];
$L__BB39_558:
	setp.ge.s32 	%p268, %r83, %r57;
	mov.pred 	%p267, 0;
	mov.pred 	%p712, %p267;
	@%p268 bra 	$L__BB39_590;
	setp.ge.s32 	%p270, %r84, %r39;
	mov.pred 	%p269, -1;
	mov.pred 	%p712, %p269;
	@%p270 bra 	$L__BB39_590;
	setp.eq.s64 	%p271, %rd1075, 0;
	mov.b64 	%rd9192, -3750763034362895579;
	@%p271 bra 	$L__BB39_566;
	setp.eq.s64 	%p272, %rd666, 0;
	mov.b64 	%rd9192, -3750763034362895579;
	mov.b64 	%rd9193, 0;
	@%p272 bra 	$L__BB39_564;
	and.b64  	%rd9193, %rd1075, -2;
	mov.b64 	%rd9192, -3750763034362895579;
	mov.b64 	%rd9190, 0;
$L__BB39_563:
	shl.b64 	%rd3712, %rd9190, 3;
	add.s64 	%rd3713, %rd9080, %rd3712;
	ld.u64 	%rd3714, [%rd3713];
	and.b64  	%rd3715, %rd3714, 255;
	xor.b64  	%rd3716, %rd3715, %rd9192;
	mul.lo.s64 	%rd3717, %rd3716, 1099511628211;
	shr.u64 	%rd3718, %rd3714, 8;
	and.b64  	%rd3719, %rd3718, 255;
	xor.b64  	%rd3720, %rd3719, %rd3717;
	mul.lo.s64 	%rd3721, %rd3720, 1099511628211;
	shr.u64 	%rd3722, %rd3714, 16;
	and.b64  	%rd3723, %rd3722, 255;
	xor.b64  	%rd3724, %rd3723, %rd3721;
	mul.lo.s64 	%rd3725, %rd3724, 1099511628211;
	shr.u64 	%rd3726, %rd3714, 24;
	and.b64  	%rd3727, %rd3726, 255;
	xor.b64  	%rd3728, %rd3727, %rd3725;
	mul.lo.s64 	%rd3729, %rd3728, 1099511628211;
	shr.u64 	%rd3730, %rd3714, 32;
	and.b64  	%rd3731, %rd3730, 255;
	xor.b64  	%rd3732, %rd3731, %rd3729;
	mul.lo.s64 	%rd3733, %rd3732, 1099511628211;
	shr.u64 	%rd3734, %rd3714, 40;
	and.b64  	%rd3735, %rd3734, 255;
	xor.b64  	%rd3736, %rd3735, %rd3733;
	mul.lo.s64 	%rd3737, %rd3736, 1099511628211;
	shr.u64 	%rd3738, %rd3714, 48;
	and.b64  	%rd3739, %rd3738, 255;
	xor.b64  	%rd3740, %rd3739, %rd3737;
	mul.lo.s64 	%rd3741, %rd3740, 1099511628211;
	shr.u64 	%rd3742, %rd3714, 56;
	xor.b64  	%rd3743, %rd3742, %rd3741;
	mul.lo.s64 	%rd3744, %rd3743, 1099511628211;
	ld.u64 	%rd3745, [%rd3713+8];
	and.b64  	%rd3746, %rd3745, 255;
	xor.b64  	%rd3747, %rd3746, %rd3744;
	mul.lo.s64 	%rd3748, %rd3747, 1099511628211;
	shr.u64 	%rd3749, %rd3745, 8;
	and.b64  	%rd3750, %rd3749, 255;
	xor.b64  	%rd3751, %rd3750, %rd3748;
	mul.lo.s64 	%rd3752, %rd3751, 1099511628211;
	shr.u64 	%rd3753, %rd3745, 16;
	and.b64  	%rd3754, %rd3753, 255;
	xor.b64  	%rd3755, %rd3754, %rd3752;
	mul.lo.s64 	%rd3756, %rd3755, 1099511628211;
	shr.u64 	%rd3757, %rd3745, 24;
	and.b64  	%rd3758, %rd3757, 255;
	xor.b64  	%rd3759, %rd3758, %rd3756;
	mul.lo.s64 	%rd3760, %rd3759, 1099511628211;
	shr.u64 	%rd3761, %rd3745, 32;
	and.b64  	%rd3762, %rd3761, 255;
	xor.b64  	%rd3763, %rd3762, %rd3760;
	mul.lo.s64 	%rd3764, %rd3763, 1099511628211;
	shr.u64 	%rd3765, %rd3745, 40;
	and.b64  	%rd3766, %rd3765, 255;
	xor.b64  	%rd3767, %rd3766, %rd3764;
	mul.lo.s64 	%rd3768, %rd3767, 1099511628211;
	shr.u64 	%rd3769, %rd3745, 48;
	and.b64  	%rd3770, %rd3769, 255;
	xor.b64  	%rd3771, %rd3770, %rd3768;
	mul.lo.s64 	%rd3772, %rd3771, 1099511628211;
	shr.u64 	%rd3773, %rd3745, 56;
	xor.b64  	%rd3774, %rd3773, %rd3772;
	mul.lo.s64 	%rd9192, %rd3774, 1099511628211;
	add.s64 	%rd9190, %rd9190, 2;
	setp.ne.s64 	%p273, %rd9190, %rd9193;
	@%p273 bra 	$L__BB39_563;
$L__BB39_564:
	and.b64  	%rd3775, %rd1075, 1;
	setp.eq.b64 	%p274, %rd3775, 1;
	not.pred 	%p275, %p274;
	@%p275 bra 	$L__BB39_566;
	shl.b64 	%rd3776, %rd9193, 3;
	add.s64 	%rd3777, %rd9080, %rd3776;
	ld.u64 	%rd3778, [%rd3777];
	and.b64  	%rd3779, %rd3778, 255;
	xor.b64  	%rd3780, %rd3779, %rd9192;
	mul.lo.s64 	%rd3781, %rd3780, 1099511628211;
	shr.u64 	%rd3782, %rd3778, 8;
	and.b64  	%rd3783, %rd3782, 255;
	xor.b64  	%rd3784, %rd3783, %rd3781;
	mul.lo.s64 	%rd3785, %rd3784, 1099511628211;
	shr.u64 	%rd3786, %rd3778, 16;
	and.b64  	%rd3787, %rd3786, 255;
	xor.b64  	%rd3788, %rd3787, %rd3785;
	mul.lo.s64 	%rd3789, %rd3788, 1099511628211;
	shr.u64 	%rd3790, %rd3778, 24;
	and.b64  	%rd3791, %rd3790, 255;
	xor.b64  	%rd3792, %rd3791, %rd3789;
	mul.lo.s64 	%rd3793, %rd3792, 1099511628211;
	shr.u64 	%rd3794, %rd3778, 32;
	and.b64  	%rd3795, %rd3794, 255;
	xor.b64  	%rd3796, %rd3795, %rd3793;
	mul.lo.s64 	%rd3797, %rd3796, 1099511628211;
	shr.u64 	%rd3798, %rd3778, 40;
	and.b64  	%rd3799, %rd3798, 255;
	xor.b64  	%rd3800, %rd3799, %rd3797;
	mul.lo.s64 	%rd3801, %rd3800, 1099511628211;
	shr.u64 	%rd3802, %rd3778, 48;
	and.b64  	%rd3803, %rd3802, 255;
	xor.b64  	%rd3804, %rd3803, %rd3801;
	mul.lo.s64 	%rd3805, %rd3804, 1099511628211;
	shr.u64 	%rd3806, %rd3778, 56;
	xor.b64  	%rd3807, %rd3806, %rd3805;
	mul.lo.s64 	%rd9192, %rd3807, 1099511628211;
$L__BB39_566:
	mov.b64 	%rd9198, -3750763034362895579;
	@%p271 bra 	$L__BB39_572;
	setp.eq.s64 	%p277, %rd666, 0;
	mov.b64 	%rd9198, -3750763034362895579;
	mov.b64 	%rd9199, 0;
	@%p277 bra 	$L__BB39_570;
	mov.b64 	%rd9198, -3750763034362895579;
	mov.b64 	%rd9196, 0;
	and.b64  	%rd9199, %rd1075, -2;
$L__BB39_569:
	shl.b64 	%rd3814, %rd9196, 3;
	add.s64 	%rd3815, %rd9108, %rd3814;
	ld.u64 	%rd3816, [%rd3815];
	and.b64  	%rd3817, %rd3816, 255;
	xor.b64  	%rd3818, %rd3817, %rd9198;
	mul.lo.s64 	%rd3819, %rd3818, 1099511628211;
	shr.u64 	%rd3820, %rd3816, 8;
	and.b64  	%rd3821, %rd3820, 255;
	xor.b64  	%rd3822, %rd3821, %rd3819;
	mul.lo.s64 	%rd3823, %rd3822, 1099511628211;
	shr.u64 	%rd3824, %rd3816, 16;
	and.b64  	%rd3825, %rd3824, 255;
	xor.b64  	%rd3826, %rd3825, %rd3823;
	mul.lo.s64 	%rd3827, %rd3826, 1099511628211;
	shr.u64 	%rd3828, %rd3816, 24;
	and.b64  	%rd3829, %rd3828, 255;
	xor.b64  	%rd3830, %rd3829, %rd3827;
	mul.lo.s64 	%rd3831, %rd3830, 1099511628211;
	shr.u64 	%rd3832, %rd3816, 32;
	and.b64  	%rd3833, %rd3832, 255;
	xor.b64  	%rd3834, %rd3833, %rd3831;
	mul.lo.s64 	%rd3835, %rd3834, 1099511628211;
	shr.u64 	%rd3836, %rd3816, 40;
	and.b64  	%rd3837, %rd3836, 255;
	xor.b64  	%rd3838, %rd3837, %rd3835;
	mul.lo.s64 	%rd3839, %rd3838, 1099511628211;
	shr.u64 	%rd3840, %rd3816, 48;
	and.b64  	%rd3841, %rd3840, 255;
	xor.b64  	%rd3842, %rd3841, %rd3839;
	mul.lo.s64 	%rd3843, %rd3842, 1099511628211;
	shr.u64 	%rd3844, %rd3816, 56;
	xor.b64  	%rd3845, %rd3844, %rd3843;
	mul.lo.s64 	%rd3846, %rd3845, 1099511628211;
	ld.u64 	%rd3847, [%rd3815+8];
	and.b64  	%rd3848, %rd3847, 255;
	xor.b64  	%rd3849, %rd3848, %rd3846;
	mul.lo.s64 	%rd3850, %rd3849, 1099511628211;
	shr.u64 	%rd3851, %rd3847, 8;
	and.b64  	%rd3852, %rd3851, 255;
	xor.b64  	%rd3853, %rd3852, %rd3850;
	mul.lo.s64 	%rd3854, %rd3853, 1099511628211;
	shr.u64 	%rd3855, %rd3847, 16;
	and.b64  	%rd3856, %rd3855, 255;
	xor.b64  	%rd3857, %rd3856, %rd3854;
	mul.lo.s64 	%rd3858, %rd3857, 1099511628211;
	shr.u64 	%rd3859, %rd3847, 24;
	and.b64  	%rd3860, %rd3859, 255;
	xor.b64  	%rd3861, %rd3860, %rd3858;
	mul.lo.s64 	%rd3862, %rd3861, 1099511628211;
	shr.u64 	%rd3863, %rd3847, 32;
	and.b64  	%rd3864, %rd3863, 255;
	xor.b64  	%rd3865, %rd3864, %rd3862;
	mul.lo.s64 	%rd3866, %rd3865, 1099511628211;
	shr.u64 	%rd3867, %rd3847, 40;
	and.b64  	%rd3868, %rd3867, 255;
	xor.b64  	%rd3869, %rd3868, %rd3866;
	mul.lo.s64 	%rd3870, %rd3869, 1099511628211;
	shr.u64 	%rd3871, %rd3847, 48;
	and.b64  	%rd3872, %rd3871, 255;
	xor.b64  	%rd3873, %rd3872, %rd3870;
	mul.lo.s64 	%rd3874, %rd3873, 1099511628211;
	shr.u64 	%rd3875, %rd3847, 56;
	xor.b64  	%rd3876, %rd3875, %rd3874;
	mul.lo.s64 	%rd9198, %rd3876, 1099511628211;
	add.s64 	%rd9196, %rd9196, 2;
	setp.ne.s64 	%p278, %rd9196, %rd9199;
	@%p278 bra 	$L__BB39_569;
$L__BB39_570:
	and.b64  	%rd3877, %rd1075, 1;
	setp.eq.b64 	%p279, %rd3877, 1;
	not.pred 	%p280, %p279;
	@%p280 bra 	$L__BB39_572;
	shl.b64 	%rd3878, %rd9199, 3;
	add.s64 	%rd3879, %rd9108, %rd3878;
	ld.u64 	%rd3880, [%rd3879];
	and.b64  	%rd3881, %rd3880, 255;
	xor.b64  	%rd3882, %rd3881, %rd9198;
	mul.lo.s64 	%rd3883, %rd3882, 1099511628211;
	shr.u64 	%rd3884, %rd3880, 8;
	and.b64  	%rd3885, %rd3884, 255;
	xor.b64  	%rd3886, %rd3885, %rd3883;
	mul.lo.s64 	%rd3887, %rd3886, 1099511628211;
	shr.u64 	%rd3888, %rd3880, 16;
	and.b64  	%rd3889, %rd3888, 255;
	xor.b64  	%rd3890, %rd3889, %rd3887;
	mul.lo.s64 	%rd3891, %rd3890, 1099511628211;
	shr.u64 	%rd3892, %rd3880, 24;
	and.b64  	%rd3893, %rd3892, 255;
	xor.b64  	%rd3894, %rd3893, %rd3891;
	mul.lo.s64 	%rd3895, %rd3894, 1099511628211;
	shr.u64 	%rd3896, %rd3880, 32;
	and.b64  	%rd3897, %rd3896, 255;
	xor.b64  	%rd3898, %rd3897, %rd3895;
	mul.lo.s64 	%rd3899, %rd3898, 1099511628211;
	shr.u64 	%rd3900, %rd3880, 40;
	and.b64  	%rd3901, %rd3900, 255;
	xor.b64  	%rd3902, %rd3901, %rd3899;
	mul.lo.s64 	%rd3903, %rd3902, 1099511628211;
	shr.u64 	%rd3904, %rd3880, 48;
	and.b64  	%rd3905, %rd3904, 255;
	xor.b64  	%rd3906, %rd3905, %rd3903;
	mul.lo.s64 	%rd3907, %rd3906, 1099511628211;
	shr.u64 	%rd3908, %rd3880, 56;
	xor.b64  	%rd3909, %rd3908, %rd3907;
	mul.lo.s64 	%rd9198, %rd3909, 1099511628211;
$L__BB39_572:
	setp.eq.s64 	%p281, %rd9192, %rd9198;
	@%p281 bra 	$L__BB39_586;
	mov.b64 	%rd9204, -3750763034362895579;
	@%p271 bra 	$L__BB39_579;
	setp.eq.s64 	%p283, %rd666, 0;
	mov.b64 	%rd9204, -3750763034362895579;
	mov.b64 	%rd9205, 0;
	@%p283 bra 	$L__BB39_577;
	and.b64  	%rd9205, %rd1075, -2;
	mov.b64 	%rd9204, -3750763034362895579;
	mov.b64 	%rd9202, 0;
$L__BB39_576:
	shl.b64 	%rd3916, %rd9202, 3;
	add.s64 	%rd3917, %rd9080, %rd3916;
	ld.u64 	%rd3918, [%rd3917];
	and.b64  	%rd3919, %rd3918, 255;
	xor.b64  	%rd3920, %rd3919, %rd9204;
	mul.lo.s64 	%rd3921, %rd3920, 1099511628211;
	shr.u64 	%rd3922, %rd3918, 8;
	and.b64  	%rd3923, %rd3922, 255;
	xor.b64  	%rd3924, %rd3923, %rd3921;
	mul.lo.s64 	%rd3925, %rd3924, 1099511628211;
	shr.u64 	%rd3926, %rd3918, 16;
	and.b64  	%rd3927, %rd3926, 255;
	xor.b64  	%rd3928, %rd3927, %rd3925;
	mul.lo.s64 	%rd3929, %rd3928, 1099511628211;
	shr.u64 	%rd3930, %rd3918, 24;
	and.b64  	%rd3931, %rd3930, 255;
	xor.b64  	%rd3932, %rd3931, %rd3929;
	mul.lo.s64 	%rd3933, %rd3932, 1099511628211;
	shr.u64 	%rd3934, %rd3918, 32;
	and.b64  	%rd3935, %rd3934, 255;
	xor.b64  	%rd3936, %rd3935, %rd3933;
	mul.lo.s64 	%rd3937, %rd3936, 1099511628211;
	shr.u64 	%rd3938, %rd3918, 40;
	and.b64  	%rd3939, %rd3938, 255;
	xor.b64  	%rd3940, %rd3939, %rd3937;
	mul.lo.s64 	%rd3941, %rd3940, 1099511628211;
	shr.u64 	%rd3942, %rd3918, 48;
	and.b64  	%rd3943, %rd3942, 255;
	xor.b64  	%rd3944, %rd3943, %rd3941;
	mul.lo.s64 	%rd3945, %rd3944, 1099511628211;
	shr.u64 	%rd3946, %rd3918, 56;
	xor.b64  	%rd3947, %rd3946, %rd3945;
	mul.lo.s64 	%rd3948, %rd3947, 1099511628211;
	ld.u64 	%rd3949, [%rd3917+8];
	and.b64  	%rd3950, %rd3949, 255;
	xor.b64  	%rd3951, %rd3950, %rd3948;
	mul.lo.s64 	%rd3952, %rd3951, 1099511628211;
	shr.u64 	%rd3953, %rd3949, 8;
	and.b64  	%rd3954, %rd3953, 255;
	xor.b64  	%rd3955, %rd3954, %rd3952;
	mul.lo.s64 	%rd3956, %rd3955, 1099511628211;
	shr.u64 	%rd3957, %rd3949, 16;
	and.b64  	%rd3958, %rd3957, 255;
	xor.b64  	%rd3959, %rd3958, %rd3956;
	mul.lo.s64 	%rd3960, %rd3959, 1099511628211;
	shr.u64 	%rd3961, %rd3949, 24;
	and.b64  	%rd3962, %rd3961, 255;
	xor.b64  	%rd3963, %rd3962, %rd3960;
	mul.lo.s64 	%rd3964, %rd3963, 1099511628211;
	shr.u64 	%rd3965, %rd3949, 32;
	and.b64  	%rd3966, %rd3965, 255;
	xor.b64  	%rd3967, %rd3966, %rd3964;
	mul.lo.s64 	%rd3968, %rd3967, 1099511628211;
	shr.u64 	%rd3969, %rd3949, 40;
	and.b64  	%rd3970, %rd3969, 255;
	xor.b64  	%rd3971, %rd3970, %rd3968;
	mul.lo.s64 	%rd3972, %rd3971, 1099511628211;
	shr.u64 	%rd3973, %rd3949, 48;
	and.b64  	%rd3974, %rd3973, 255;
	xor.b64  	%rd3975, %rd3974, %rd3972;
	mul.lo.s64 	%rd3976, %rd3975, 1099511628211;
	shr.u64 	%rd3977, %rd3949, 56;
	xor.b64  	%rd3978, %rd3977, %rd3976;
	mul.lo.s64 	%rd9204, %rd3978, 1099511628211;
	add.s64 	%rd9202, %rd9202, 2;
	setp.ne.s64 	%p284, %rd9202, %rd9205;
	@%p284 bra 	$L__BB39_576;
$L__BB39_577:
	and.b64  	%rd3979, %rd1075, 1;
	setp.eq.b64 	%p285, %rd3979, 1;
	not.pred 	%p286, %p285;
	@%p286 bra 	$L__BB39_579;
	shl.b64 	%rd3980, %rd9205, 3;
	add.s64 	%rd3981, %rd9080, %rd3980;
	ld.u64 	%rd3982, [%rd3981];
	and.b64  	%rd3983, %rd3982, 255;
	xor.b64  	%rd3984, %rd3983, %rd9204;
	mul.lo.s64 	%rd3985, %rd3984, 1099511628211;
	shr.u64 	%rd3986, %rd3982, 8;
	and.b64  	%rd3987, %rd3986, 255;
	xor.b64  	%rd3988, %rd3987, %rd3985;
	mul.lo.s64 	%rd3989, %rd3988, 1099511628211;
	shr.u64 	%rd3990, %rd3982, 16;
	and.b64  	%rd3991, %rd3990, 255;
	xor.b64  	%rd3992, %rd3991, %rd3989;
	mul.lo.s64 	%rd3993, %rd3992, 1099511628211;
	shr.u64 	%rd3994, %rd3982, 24;
	and.b64  	%rd3995, %rd3994, 255;
	xor.b64  	%rd3996, %rd3995, %rd3993;
	mul.lo.s64 	%rd3997, %rd3996, 1099511628211;
	shr.u64 	%rd3998, %rd3982, 32;
	and.b64  	%rd3999, %rd3998, 255;
	xor.b64  	%rd4000, %rd3999, %rd3997;
	mul.lo.s64 	%rd4001, %rd4000, 1099511628211;
	shr.u64 	%rd4002, %rd3982, 40;
	and.b64  	%rd4003, %rd4002, 255;
	xor.b64  	%rd4004, %rd4003, %rd4001;
	mul.lo.s64 	%rd4005, %rd4004, 1099511628211;
	shr.u64 	%rd4006, %rd3982, 48;
	and.b64  	%rd4007, %rd4006, 255;
	xor.b64  	%rd4008, %rd4007, %rd4005;
	mul.lo.s64 	%rd4009, %rd4008, 1099511628211;
	shr.u64 	%rd4010, %rd3982, 56;
	xor.b64  	%rd4011, %rd4010, %rd4009;
	mul.lo.s64 	%rd9204, %rd4011, 1099511628211;
$L__BB39_579:
	mov.b64 	%rd9210, -3750763034362895579;
	@%p271 bra 	$L__BB39_585;
	setp.eq.s64 	%p288, %rd666, 0;
	mov.b64 	%rd9210, -3750763034362895579;
	mov.b64 	%rd9211, 0;
	@%p288 bra 	$L__BB39_583;
	mov.b64 	%rd9210, -3750763034362895579;
	mov.b64 	%rd9208, 0;
	and.b64  	%rd9211, %rd1075, -2;
$L__BB39_582:
	shl.b64 	%rd4018, %rd9208, 3;
	add.s64 	%rd4019, %rd9108, %rd4018;
	ld.u64 	%rd4020, [%rd4019];
	and.b64  	%rd4021, %rd4020, 255;
	xor.b64  	%rd4022, %rd4021, %rd9210;
	mul.lo.s64 	%rd4023, %rd4022, 1099511628211;
	shr.u64 	%rd4024, %rd4020, 8;
	and.b64  	%rd4025, %rd4024, 255;
	xor.b64  	%rd4026, %rd4025, %rd4023;
	mul.lo.s64 	%rd4027, %rd4026, 1099511628211;
	shr.u64 	%rd4028, %rd4020, 16;
	and.b64  	%rd4029, %rd4028, 255;
	xor.b64  	%rd4030, %rd4029, %rd4027;
	mul.lo.s64 	%rd4031, %rd4030, 1099511628211;
	shr.u64 	%rd4032, %rd4020, 24;
	and.b64  	%rd4033, %rd4032, 255;
	xor.b64  	%rd4034, %rd4033, %rd4031;
	mul.lo.s64 	%rd4035, %rd4034, 1099511628211;
	shr.u64 	%rd4036, %rd4020, 32;
	and.b64  	%rd4037, %rd4036, 255;
	xor.b64  	%rd4038, %rd4037, %rd4035;
	mul.lo.s64 	%rd4039, %rd4038, 1099511628211;
	shr.u64 	%rd4040, %rd4020, 40;
	and.b64  	%rd4041, %rd4040, 255;
	xor.b64  	%rd4042, %rd4041, %rd4039;
	mul.lo.s64 	%rd4043, %rd4042, 1099511628211;
	shr.u64 	%rd4044, %rd4020, 48;
	and.b64  	%rd4045, %rd4044, 255;
	xor.b64  	%rd4046, %rd4045, %rd4043;
	mul.lo.s64 	%rd4047, %rd4046, 1099511628211;
	shr.u64 	%rd4048, %rd4020, 56;
	xor.b64  	%rd4049, %rd4048, %rd4047;
	mul.lo.s64 	%rd4050, %rd4049, 1099511628211;
	ld.u64 	%rd4051, [%rd4019+8];
	and.b64  	%rd4052, %rd4051, 255;
	xor.b64  	%rd4053, %rd4052, %rd4050;
	mul.lo.s64 	%rd4054, %rd4053, 1099511628211;
	shr.u64 	%rd4055, %rd4051, 8;
	and.b64  	%rd4056, %rd4055, 255;
	xor.b64  	%rd4057, %rd4056, %rd4054;
	mul.lo.s64 	%rd4058, %rd4057, 1099511628211;
	shr.u64 	%rd4059, %rd4051, 16;
	and.b64  	%rd4060, %rd4059, 255;
	xor.b64  	%rd4061, %rd4060, %rd4058;
	mul.lo.s64 	%rd4062, %rd4061, 1099511628211;
	shr.u64 	%rd4063, %rd4051, 24;
	and.b64  	%rd4064, %rd4063, 255;
	xor.b64  	%rd4065, %rd4064, %rd4062;
	mul.lo.s64 	%rd4066, %rd4065, 1099511628211;
	shr.u64 	%rd4067, %rd4051, 32;
	and.b64  	%rd4068, %rd4067, 255;
	xor.b64  	%rd4069, %rd4068, %rd4066;
	mul.lo.s64 	%rd4070, %rd4069, 1099511628211;
	shr.u64 	%rd4071, %rd4051, 40;
	and.b64  	%rd4072, %rd4071, 255;
	xor.b64  	%rd4073, %rd4072, %rd4070;
	mul.lo.s64 	%rd4074, %rd4073, 1099511628211;
	shr.u64 	%rd4075, %rd4051, 48;
	and.b64  	%rd4076, %rd4075, 255;
	xor.b64  	%rd4077, %rd4076, %rd4074;
	mul.lo.s64 	%rd4078, %rd4077, 1099511628211;
	shr.u64 	%rd4079, %rd4051, 56;
	xor.b64  	%rd4080, %rd4079, %rd4078;
	mul.lo.s64 	%rd9210, %rd4080, 1099511628211;
	add.s64 	%rd9208, %rd9208, 2;
	setp.ne.s64 	%p289, %rd9208, %rd9211;
	@%p289 bra 	$L__BB39_582;
$L__BB39_583:
	and.b64  	%rd4081, %rd1075, 1;
	setp.eq.b64 	%p290, %rd4081, 1;
	not.pred 	%p291, %p290;
	@%p291 bra 	$L__BB39_585;
	shl.b64 	%rd4082, %rd9211, 3;
	add.s64 	%rd4083, %rd9108, %rd4082;
	ld.u64 	%rd4084, [%rd4083];
	and.b64  	%rd4085, %rd4084, 255;
	xor.b64  	%rd4086, %rd4085, %rd9210;
	mul.lo.s64 	%rd4087, %rd4086, 1099511628211;
	shr.u64 	%rd4088, %rd4084, 8;
	and.b64  	%rd4089, %rd4088, 255;
	xor.b64  	%rd4090, %rd4089, %rd4087;
	mul.lo.s64 	%rd4091, %rd4090, 1099511628211;
	shr.u64 	%rd4092, %rd4084, 16;
	and.b64  	%rd4093, %rd4092, 255;
	xor.b64  	%rd4094, %rd4093, %rd4091;
	mul.lo.s64 	%rd4095, %rd4094, 1099511628211;
	shr.u64 	%rd4096, %rd4084, 24;
	and.b64  	%rd4097, %rd4096, 255;
	xor.b64  	%rd4098, %rd4097, %rd4095;
	mul.lo.s64 	%rd4099, %rd4098, 1099511628211;
	shr.u64 	%rd4100, %rd4084, 32;
	and.b64  	%rd4101, %rd4100, 255;
	xor.b64  	%rd4102, %rd4101, %rd4099;
	mul.lo.s64 	%rd4103, %rd4102, 1099511628211;
	shr.u64 	%rd4104, %rd4084, 40;
	and.b64  	%rd4105, %rd4104, 255;
	xor.b64  	%rd4106, %rd4105, %rd4103;
	mul.lo.s64 	%rd4107, %rd4106, 1099511628211;
	shr.u64 	%rd4108, %rd4084, 48;
	and.b64  	%rd4109, %rd4108, 255;
	xor.b64  	%rd4110, %rd4109, %rd4107;
	mul.lo.s64 	%rd4111, %rd4110, 1099511628211;
	shr.u64 	%rd4112, %rd4084, 56;
	xor.b64  	%rd4113, %rd4112, %rd4111;
	mul.lo.s64 	%rd9210, %rd4113, 1099511628211;
$L__BB39_585:
	setp.lt.u64 	%p712, %rd9204, %rd9210;
	bra.uni 	$L__BB39_590;
$L__BB39_586:
	setp.eq.s32 	%p293, %r97, 0;
	mov.pred 	%p712, %p267;
	@%p293 bra 	$L__BB39_590;
	mov.b64 	%rd9214, 0;
	cvt.s64.s32 	%rd4118, %r97;
$L__BB39_588:
	shl.b64 	%rd4115, %rd9214, 3;
	add.s64 	%rd4116, %rd9080, %rd4115;
	ld.u64 	%rd953, [%rd4116];
	add.s64 	%rd4117, %rd9108, %rd4115;
	ld.u64 	%rd954, [%rd4117];
	setp.lt.u64 	%p295, %rd953, %rd954;
	mov.pred 	%p712, %p269;
	@%p295 bra 	$L__BB39_590;
	setp.le.u64 	%p297, %rd953, %rd954;
	add.s64 	%rd9214, %rd9214, 1;
	setp.lt.u64 	%p298, %rd9214, %rd4118;
	and.pred  	%p299, %p297, %p298;
	mov.pred 	%p712, %p267;
	@%p299 bra 	$L__BB39_588;
$L__BB39_590:
	selp.b64 	%rd956, %rd9080, %rd9108, %p712;
	selp.u32 	%r180, 1, 0, %p712;
	add.s32 	%r86, %r83, %r180;
	not.pred 	%p300, %p712;
	selp.u32 	%r181, 1, 0, %p300;
	add.s32 	%r87, %r84, %r181;
	@%p712 bra 	$L__BB39_592;
	shl.b32 	%r182, %r87, 3;
	mov.u32 	%r183, _ZZN3cub18CUB_300001_SM_10006detail10merge_sort26DeviceMergeSortMergeKernelINS2_10policy_hubIPPyE9Policy600ES6_PNS0_8NullTypeES6_SA_m18tuple_indexed_lessS5_S9_EEvbT2_T3_T4_PT6_PT7_T5_PSE_SE_NS1_7vsmem_tEE19static_temp_storage;
	add.s32 	%r184, %r183, %r182;
	ld.shared.u64 	%rd9108, [%r184];
	bra.uni 	$L__BB39_593;
$L__BB39_592:
	shl.b32 	%r185, %r86, 3;
	mov.u32 	%r186, _ZZN3cub18CUB_300001_SM_10006detail10merge_sort26DeviceMergeSortMergeKernelINS2_10policy_hubIPPyE9Policy600ES6_PNS0_8NullTypeES6_SA_m18tuple_indexed_lessS5_S9_EEvbT2_T3_T4_PT6_PT7_T5_PSE_SE_NS1_7vsmem_tEE19static_temp_storage;
	add.s32 	%r187, %r186, %r185;
	ld.shared.u64 	%rd9080, [%r187];
$L__BB39_593:
	setp.ge.s32 	%p302, %r86, %r57;
	mov.pred 	%p301, 0;
	mov.pred 	%p713, %p301;
	@%p302 bra 	$L__BB39_625;
	setp.ge.s32 	%p304, %r87, %r39;
	mov.pred 	%p303, -1;
	mov.pred 	%p713, %p303;
	@%p304 bra 	$L__BB39_625;
	setp.eq.s64 	%p305, %rd1075, 0;
	mov.b64 	%rd9219, -3750763034362895579;
	@%p305 bra 	$L__BB39_601;
	setp.eq.s64 	%p306, %rd666, 0;
	mov.b64 	%rd9219, -3750763034362895579;
	mov.b64 	%rd9220, 0;
	@%p306 bra 	$L__BB39_599;
	mov.b64 	%rd9219, -3750763034362895579;
	mov.b64 	%rd9217, 0;
	and.b64  	%rd9220, %rd1075, -2;
$L__BB39_598:
	shl.b64 	%rd4125, %rd9217, 3;
	add.s64 	%rd4126, %rd9080, %rd4125;
	ld.u64 	%rd4127, [%rd4126];
	and.b64  	%rd4128, %rd4127, 255;
	xor.b64  	%rd4129, %rd4128, %rd9219;
	mul.lo.s64 	%rd4130, %rd4129, 1099511628211;
	shr.u64 	%rd4131, %rd4127, 8;
	and.b64  	%rd4132, %rd4131, 255;
	xor.b64  	%rd4133, %rd4132, %rd4130;
	mul.lo.s64 	%rd4134, %rd4133, 1099511628211;
	shr.u64 	%rd4135, %rd4127, 16;
	and.b64  	%rd4136, %rd4135, 255;
	xor.b64  	%rd4137, %rd4136, %rd4134;
	mul.lo.s64 	%rd4138, %rd4137, 1099511628211;
	shr.u64 	%rd4139, %rd4127, 24;
	and.b64  	%rd4140, %rd4139, 255;
	xor.b64  	%rd4141, %rd4140, %rd4138;
	mul.lo.s64 	%rd4142, %rd4141, 1099511628211;
	shr.u64 	%rd4143, %rd4127, 32;
	and.b64  	%rd4144, %rd4143, 255;
	xor.b64  	%rd4145, %rd4144, %rd4142;
	mul.lo.s64 	%rd4146, %rd4145, 1099511628211;
	shr.u64 	%rd4147, %rd4127, 40;
	and.b64  	%rd4148, %rd4147, 255;
	xor.b64  	%rd4149, %rd4148, %rd4146;
	mul.lo.s64 	%rd4150, %rd4149, 1099511628211;
	shr.u64 	%rd4151, %rd4127, 48;
	and.b64  	%rd4152, %rd4151, 255;
	xor.b64  	%rd4153, %rd4152, %rd4150;
	mul.lo.s64 	%rd4154, %rd4153, 1099511628211;
	shr.u64 	%rd4155, %rd4127, 56;
	xor.b64  	%rd4156, %rd4155, %rd4154;
	mul.lo.s64 	%rd4157, %rd4156, 1099511628211;
	ld.u64 	%rd4158, [%rd4126+8];
	and.b64  	%rd4159, %rd4158, 255;
	xor.b64  	%rd4160, %rd4159, %rd4157;
	mul.lo.s64 	%rd4161, %rd4160, 1099511628211;
	shr.u64 	%rd4162, %rd4158, 8;
	and.b64  	%rd4163, %rd4162, 255;
	xor.b64  	%rd4164, %rd4163, %rd4161;
	mul.lo.s64 	%rd4165, %rd4164, 1099511628211;
	shr.u64 	%rd4166, %rd4158, 16;
	and.b64  	%rd4167, %rd4166, 255;
	xor.b64  	%rd4168, %rd4167, %rd4165;
	mul.lo.s64 	%rd4169, %rd4168, 1099511628211;
	shr.u64 	%rd4170, %rd4158, 24;
	and.b64  	%rd4171, %rd4170, 255;
	xor.b64  	%rd4172, %rd4171, %rd4169;
	mul.lo.s64 	%rd4173, %rd4172, 1099511628211;
	shr.u64 	%rd4174, %rd4158, 32;
	and.b64  	%rd4175, %rd4174, 255;
	xor.b64  	%rd4176, %rd4175, %rd4173;
	mul.lo.s64 	%rd4177, %rd4176, 1099511628211;
	shr.u64 	%rd4178, %rd4158, 40;
	and.b64  	%rd4179, %rd4178, 255;
	xor.b64  	%rd4180, %rd4179, %rd4177;
	mul.lo.s64 	%rd4181, %rd4180, 1099511628211;
	shr.u64 	%rd4182, %rd4158, 48;
	and.b64  	%rd4183, %rd4182, 255;
	xor.b64  	%rd4184, %rd4183, %rd4181;
	mul.lo.s64 	%rd4185, %rd4184, 1099511628211;
	shr.u64 	%rd4186, %rd4158, 56;
	xor.b64  	%rd4187, %rd4186, %rd4185;
	mul.lo.s64 	%rd9219, %rd4187, 1099511628211;
	add.s64 	%rd9217, %rd9217, 2;
	setp.ne.s64 	%p307, %rd9217, %rd9220;
	@%p307 bra 	$L__BB39_598;
$L__BB39_599:
	and.b64  	%rd4188, %rd1075, 1;
	setp.eq.b64 	%p308, %rd4188, 1;
	not.pred 	%p309, %p308;
	@%p309 bra 	$L__BB39_601;
	shl.b64 	%rd4189, %rd9220, 3;
	add.s64 	%rd4190, %rd9080, %rd4189;
	ld.u64 	%rd4191, [%rd4190];
	and.b64  	%rd4192, %rd4191, 255;
	xor.b64  	%rd4193, %rd4192, %rd9219;
	mul.lo.s64 	%rd4194, %rd4193, 1099511628211;
	shr.u64 	%rd4195, %rd4191, 8;
	and.b64  	%rd4196, %rd4195, 255;
	xor.b64  	%rd4197, %rd4196, %rd4194;
	mul.lo.s64 	%rd4198, %rd4197, 1099511628211;
	shr.u64 	%rd4199, %rd4191, 16;
	and.b64  	%rd4200, %rd4199, 255;
	xor.b64  	%rd4201, %rd4200, %rd4198;
	mul.lo.s64 	%rd4202, %rd4201, 1099511628211;
	shr.u64 	%rd4203, %rd4191, 24;
	and.b64  	%rd4204, %rd4203, 255;
	xor.b64  	%rd4205, %rd4204, %rd4202;
	mul.lo.s64 	%rd4206, %rd4205, 1099511628211;
	shr.u64 	%rd4207, %rd4191, 32;
	and.b64  	%rd4208, %rd4207, 255;
	xor.b64  	%rd4209, %rd4208, %rd4206;
	mul.lo.s64 	%rd4210, %rd4209, 1099511628211;
	shr.u64 	%rd4211, %rd4191, 40;
	and.b64  	%rd4212, %rd4211, 255;
	xor.b64  	%rd4213, %rd4212, %rd4210;
	mul.lo.s64 	%rd4214, %rd4213, 1099511628211;
	shr.u64 	%rd4215, %rd4191, 48;
	and.b64  	%rd4216, %rd4215, 255;
	xor.b64  	%rd4217, %rd4216, %rd4214;
	mul.lo.s64 	%rd4218, %rd4217, 1099511628211;
	shr.u64 	%rd4219, %rd4191, 56;
	xor.b64  	%rd4220, %rd4219, %rd4218;
	mul.lo.s64 	%rd9219, %rd4220, 1099511628211;
$L__BB39_601:
	mov.b64 	%rd9225, -3750763034362895579;
	@%p305 bra 	$L__BB39_607;
	setp.eq.s64 	%p311, %rd666, 0;
	mov.b64 	%rd9225, -3750763034362895579;
	mov.b64 	%rd9226, 0;
	@%p311 bra 	$L__BB39_605;
	mov.b64 	%rd9225, -3750763034362895579;
	mov.b64 	%rd9223, 0;
	and.b64  	%rd9226, %rd1075, -2;
$L__BB39_604:
	shl.b64 	%rd4227, %rd9223, 3;
	add.s64 	%rd4228, %rd9108, %rd4227;
	ld.u64 	%rd4229, [%rd4228];
	and.b64  	%rd4230, %rd4229, 255;
	xor.b64  	%rd4231, %rd4230, %rd9225;
	mul.lo.s64 	%rd4232, %rd4231, 1099511628211;
	shr.u64 	%rd4233, %rd4229, 8;
	and.b64  	%rd4234, %rd4233, 255;
	xor.b64  	%rd4235, %rd4234, %rd4232;
	mul.lo.s64 	%rd4236, %rd4235, 1099511628211;
	shr.u64 	%rd4237, %rd4229, 16;
	and.b64  	%rd4238, %rd4237, 255;
	xor.b64  	%rd4239, %rd4238, %rd4236;
	mul.lo.s64 	%rd4240, %rd4239, 1099511628211;
	shr.u64 	%rd4241, %rd4229, 24;
	and.b64  	%rd4242, %rd4241, 255;
	xor.b64  	%rd4243, %rd4242, %rd4240;
	mul.lo.s64 	%rd4244, %rd4243, 1099511628211;
	shr.u64 	%rd4245, %rd4229, 32;
	and.b64  	%rd4246, %rd4245, 255;
	xor.b64  	%rd4247, %rd4246, %rd4244;
	mul.lo.s64 	%rd4248, %rd4247, 1099511628211;
	shr.u64 	%rd4249, %rd4229, 40;
	and.b64  	%rd4250, %rd4249, 255;
	xor.b64  	%rd4251, %rd4250, %rd4248;
	mul.lo.s64 	%rd4252, %rd4251, 1099511628211;
	shr.u64 	%rd4253, %rd4229, 48;
	and.b64  	%rd4254, %rd4253, 255;
	xor.b64  	%rd4255, %rd4254, %rd4252;
	mul.lo.s64 	%rd4256, %rd4255, 1099511628211;
	shr.u64 	%rd4257, %rd4229, 56;
	xor.b64  	%rd4258, %rd4257, %rd4256;
	mul.lo.s64 	%rd4259, %rd4258, 1099511628211;
	ld.u64 	%rd4260, [%rd4228+8];
	and.b64  	%rd4261, %rd4260, 255;
	xor.b64  	%rd4262, %rd4261, %rd4259;
	mul.lo.s64 	%rd4263, %rd4262, 1099511628211;
	shr.u64 	%rd4264, %rd4260, 8;
	and.b64  	%rd4265, %rd4264, 255;
	xor.b64  	%rd4266, %rd4265, %rd4263;
	mul.lo.s64 	%rd4267, %rd4266, 1099511628211;
	shr.u64 	%rd4268, %rd4260, 16;
	and.b64  	%rd4269, %rd4268, 255;
	xor.b64  	%rd4270, %rd4269, %rd4267;
	mul.lo.s64 	%rd4271, %rd4270, 1099511628211;
	shr.u64 	%rd4272, %rd4260, 24;
	and.b64  	%rd4273, %rd4272, 255;
	xor.b64  	%rd4274, %rd4273, %rd4271;
	mul.lo.s64 	%rd4275, %rd4274, 1099511628211;
	shr.u64 	%rd4276, %rd4260, 32;
	and.b64  	%rd4277, %rd4276, 255;
	xor.b64  	%rd4278, %rd4277, %rd4275;
	mul.lo.s64 	%rd4279, %rd4278, 1099511628211;
	shr.u64 	%rd4280, %rd4260, 40;
	and.b64  	%rd4281, %rd4280, 255;
	xor.b64  	%rd4282, %rd4281, %rd4279;
	mul.lo.s64 	%rd4283, %rd4282, 1099511628211;
	shr.u64 	%rd4284, %rd4260, 48;
	and.b64  	%rd4285, %rd4284, 255;
	xor.b64  	%rd4286, %rd4285, %rd4283;
	mul.lo.s64 	%rd4287, %rd4286, 1099511628211;
	shr.u64 	%rd4288, %rd4260, 56;
	xor.b64  	%rd4289, %rd4288, %rd4287;
	mul.lo.s64 	%rd9225, %rd4289, 1099511628211;
	add.s64 	%rd9223, %rd9223, 2;
	setp.ne.s64 	%p312, %rd9223, %rd9226;
	@%p312 bra 	$L__BB39_604;
$L__BB39_605:
	and.b64  	%rd4290, %rd1075, 1;
	setp.eq.b64 	%p313, %rd4290, 1;
	not.pred 	%p314, %p313;
	@%p314 bra 	$L__BB39_607;
	shl.b64 	%rd4291, %rd9226, 3;
	add.s64 	%rd4292, %rd9108, %rd4291;
	ld.u64 	%rd4293, [%rd4292];
	and.b64  	%rd4294, %rd4293, 255;
	xor.b64  	%rd4295, %rd4294, %rd9225;
	mul.lo.s64 	%rd4296, %rd4295, 1099511628211;
	shr.u64 	%rd4297, %rd4293, 8;
	and.b64  	%rd4298, %rd4297, 255;
	xor.b64  	%rd4299, %rd4298, %rd4296;
	mul.lo.s64 	%rd4300, %rd4299, 1099511628211;
	shr.u64 	%rd4301, %rd4293, 16;
	and.b64  	%rd4302, %rd4301, 255;
	xor.b64  	%rd4303, %rd4302, %rd4300;
	mul.lo.s64 	%rd4304, %rd4303, 1099511628211;
	shr.u64 	%rd4305, %rd4293, 24;
	and.b64  	%rd4306, %rd4305, 255;
	xor.b64  	%rd4307, %rd4306, %rd4304;
	mul.lo.s64 	%rd4308, %rd4307, 1099511628211;
	shr.u64 	%rd4309, %rd4293, 32;
	and.b64  	%rd4310, %rd4309, 255;
	xor.b64  	%rd4311, %rd4310, %rd4308;
	mul.lo.s64 	%rd4312, %rd4311, 1099511628211;
	shr.u64 	%rd4313, %rd4293, 40;
	and.b64  	%rd4314, %rd4313, 255;
	xor.b64  	%rd4315, %rd4314, %rd4312;
	mul.lo.s64 	%rd4316, %rd4315, 1099511628211;
	shr.u64 	%rd4317, %rd4293, 48;
	and.b64  	%rd4318, %rd4317, 255;
	xor.b64  	%rd4319, %rd4318, %rd4316;
	mul.lo.s64 	%rd4320, %rd4319, 1099511628211;
	shr.u64 	%rd4321, %rd4293, 56;
	xor.b64  	%rd4322, %rd4321, %rd4320;
	mul.lo.s64 	%rd9225, %rd4322, 1099511628211;
$L__BB39_607:
	setp.eq.s64 	%p315, %rd9219, %rd9225;
	@%p315 bra 	$L__BB39_621;
	mov.b64 	%rd9231, -3750763034362895579;
	@%p305 bra 	$L__BB39_614;
	setp.eq.s64 	%p317, %rd666, 0;
	mov.b64 	%rd9231, -3750763034362895579;
	mov.b64 	%rd9232, 0;
	@%p317 bra 	$L__BB39_612;
	mov.b64 	%rd9231, -3750763034362895579;
	mov.b64 	%rd9229, 0;
	and.b64  	%rd9232, %rd1075, -2;
$L__BB39_611:
	shl.b64 	%rd4329, %rd9229, 3;
	add.s64 	%rd4330, %rd9080, %rd4329;
	ld.u64 	%rd4331, [%rd4330];
	and.b64  	%rd4332, %rd4331, 255;
	xor.b64  	%rd4333, %rd4332, %rd9231;
	mul.lo.s64 	%rd4334, %rd4333, 1099511628211;
	shr.u64 	%rd4335, %rd4331, 8;
	and.b64  	%rd4336, %rd4335, 255;
	xor.b64  	%rd4337, %rd4336, %rd4334;
	mul.lo.s64 	%rd4338, %rd4337, 1099511628211;
	shr.u64 	%rd4339, %rd4331, 16;
	and.b64  	%rd4340, %rd4339, 255;
	xor.b64  	%rd4341, %rd4340, %rd4338;
	mul.lo.s64 	%rd4342, %rd4341, 1099511628211;
	shr.u64 	%rd4343, %rd4331, 24;
	and.b64  	%rd4344, %rd4343, 255;
	xor.b64  	%rd4345, %rd4344, %rd4342;
	mul.lo.s64 	%rd4346, %rd4345, 1099511628211;
	shr.u64 	%rd4347, %rd4331, 32;
	and.b64  	%rd4348, %rd4347, 255;
	xor.b64  	%rd4349, %rd4348, %rd4346;
	mul.lo.s64 	%rd4350, %rd4349, 1099511628211;
	shr.u64 	%rd4351, %rd4331, 40;
	and.b64  	%rd4352, %rd4351, 255;
	xor.b64  	%rd4353, %rd4352, %rd4350;
	mul.lo.s64 	%rd4354, %rd4353, 1099511628211;
	shr.u64 	%rd4355, %rd4331, 48;
	and.b64  	%rd4356, %rd4355, 255;
	xor.b64  	%rd4357, %rd4356, %rd4354;
	mul.lo.s64 	%rd4358, %rd4357, 1099511628211;
	shr.u64 	%rd4359, %rd4331, 56;
	xor.b64  	%rd4360, %rd4359, %rd4358;
	mul.lo.s64 	%rd4361, %rd4360, 1099511628211;
	ld.u64 	%rd4362, [%rd4330+8];
	and.b64  	%rd4363, %rd4362, 255;
	xor.b64  	%rd4364, %rd4363, %rd4361;
	mul.lo.s64 	%rd4365, %rd4364, 1099511628211;
	shr.u64 	%rd4366, %rd4362, 8;
	and.b64  	%rd4367, %rd4366, 255;
	xor.b64  	%rd4368, %rd4367, %rd4365;
	mul.lo.s64 	%rd4369, %rd4368, 1099511628211;
	shr.u64 	%rd4370, %rd4362, 16;
	and.b64  	%rd4371, %rd4370, 255;
	xor.b64  	%rd4372, %rd4371, %rd4369;
	mul.lo.s64 	%rd4373, %rd4372, 1099511628211;
	shr.u64 	%rd4374, %rd4362, 24;
	and.b64  	%rd4375, %rd4374, 255;
	xor.b64  	%rd4376, %rd4375, %rd4373;
	mul.lo.s64 	%rd4377, %rd4376, 1099511628211;
	shr.u64 	%rd4378, %rd4362, 32;
	and.b64  	%rd4379, %rd4378, 255;
	xor.b64  	%rd4380, %rd4379, %rd4377;
	mul.lo.s64 	%rd4381, %rd4380, 1099511628211;
	shr.u64 	%rd4382, %rd4362, 40;
	and.b64  	%rd4383, %rd4382, 255;
	xor.b64  	%rd4384, %rd4383, %rd4381;
	mul.lo.s64 	%rd4385, %rd4384, 1099511628211;
	shr.u64 	%rd4386, %rd4362, 48;
	and.b64  	%rd4387, %rd4386, 255;
	xor.b64  	%rd4388, %rd4387, %rd4385;
	mul.lo.s64 	%rd4389, %rd4388, 1099511628211;
	shr.u64 	%rd4390, %rd4362, 56;
	xor.b64  	%rd4391, %rd4390, %rd4389;
	mul.lo.s64 	%rd9231, %rd4391, 1099511628211;
	add.s64 	%rd9229, %rd9229, 2;
	setp.ne.s64 	%p318, %rd9229, %rd9232;
	@%p318 bra 	$L__BB39_611;
$L__BB39_612:
	and.b64  	%rd4392, %rd1075, 1;
	setp.eq.b64 	%p319, %rd4392, 1;
	not.pred 	%p320, %p319;
	@%p320 bra 	$L__BB39_614;
	shl.b64 	%rd4393, %rd9232, 3;
	add.s64 	%rd4394, %rd9080, %rd4393;
	ld.u64 	%rd4395, [%rd4394];
	and.b64  	%rd4396, %rd4395, 255;
	xor.b64  	%rd4397, %rd4396, %rd9231;
	mul.lo.s64 	%rd4398, %rd4397, 1099511628211;
	shr.u64 	%rd4399, %rd4395, 8;
	and.b64  	%rd4400, %rd4399, 255;
	xor.b64  	%rd4401, %rd4400, %rd4398;
	mul.lo.s64 	%rd4402, %rd4401, 1099511628211;
	shr.u64 	%rd4403, %rd4395, 16;
	and.b64  	%rd4404, %rd4403, 255;
	xor.b64  	%rd4405, %rd4404, %rd4402;
	mul.lo.s64 	%rd4406, %rd4405, 1099511628211;
	shr.u64 	%rd4407, %rd4395, 24;
	and.b64  	%rd4408, %rd4407, 255;
	xor.b64  	%rd4409, %rd4408, %rd4406;
	mul.lo.s64 	%rd4410, %rd4409, 1099511628211;
	shr.u64 	%rd4411, %rd4395, 32;
	and.b64  	%rd4412, %rd4411, 255;
	xor.b64  	%rd4413, %rd4412, %rd4410;
	mul.lo.s64 	%rd4414, %rd4413, 1099511628211;
	shr.u64 	%rd4415, %rd4395, 40;
	and.b64  	%rd4416, %rd4415, 255;
	xor.b64  	%rd4417, %rd4416, %rd4414;
	mul.lo.s64 	%rd4418, %rd4417, 1099511628211;
	shr.u64 	%rd4419, %rd4395, 48;
	and.b64  	%rd4420, %rd4419, 255;
	xor.b64  	%rd4421, %rd4420, %rd4418;
	mul.lo.s64 	%rd4422, %rd4421, 1099511628211;
	shr.u64 	%rd4423, %rd4395, 56;
	xor.b64  	%rd4424, %rd4423, %rd4422;
	mul.lo.s64 	%rd9231, %rd4424, 1099511628211;
$L__BB39_614:
	mov.b64 	%rd9237, -3750763034362895579;
	@%p305 bra 	$L__BB39_620;
	setp.eq.s64 	%p322, %rd666, 0;
	mov.b64 	%rd9237, -3750763034362895579;
	mov.b64 	%rd9238, 0;
	@%p322 bra 	$L__BB39_618;
	mov.b64 	%rd9237, -3750763034362895579;
	mov.b64 	%rd9235, 0;
	and.b64  	%rd9238, %rd1075, -2;
$L__BB39_617:
	shl.b64 	%rd4431, %rd9235, 3;
	add.s64 	%rd4432, %rd9108, %rd4431;
	ld.u64 	%rd4433, [%rd4432];
	and.b64  	%rd4434, %rd4433, 255;
	xor.b64  	%rd4435, %rd4434, %rd9237;
	mul.lo.s64 	%rd4436, %rd4435, 1099511628211;
	shr.u64 	%rd4437, %rd4433, 8;
	and.b64  	%rd4438, %rd4437, 255;
	xor.b64  	%rd4439, %rd4438, %rd4436;
	mul.lo.s64 	%rd4440, %rd4439, 1099511628211;
	shr.u64 	%rd4441, %rd4433, 16;
	and.b64  	%rd4442, %rd4441, 255;
	xor.b64  	%rd4443, %rd4442, %rd4440;
	mul.lo.s64 	%rd4444, %rd4443, 1099511628211;
	shr.u64 	%rd4445, %rd4433, 24;
	and.b64  	%rd4446, %rd4445, 255;
	xor.b64  	%rd4447, %rd4446, %rd4444;
	mul.lo.s64 	%rd4448, %rd4447, 1099511628211;
	shr.u64 	%rd4449, %rd4433, 32;
	and.b64  	%rd4450, %rd4449, 255;
	xor.b64  	%rd4451, %rd4450, %rd4448;
	mul.lo.s64 	%rd4452, %rd4451, 1099511628211;
	shr.u64 	%rd4453, %rd4433, 40;
	and.b64  	%rd4454, %rd4453, 255;
	xor.b64  	%rd4455, %rd4454, %rd4452;
	mul.lo.s64 	%rd4456, %rd4455, 1099511628211;
	shr.u64 	%rd4457, %rd4433, 48;
	and.b64  	%rd4458, %rd4457, 255;
	xor.b64  	%rd4459, %rd4458, %rd4456;
	mul.lo.s64 	%rd4460, %rd4459, 1099511628211;
	shr.u64 	%rd4461, %rd4433, 56;
	xor.b64  	%rd4462, %rd4461, %rd4460;
	mul.lo.s64 	%rd4463, %rd4462, 1099511628211;
	ld.u64 	%rd4464, [%rd4432+8];
	and.b64  	%rd4465, %rd4464, 255;
	xor.b64  	%rd4466, %rd4465, %rd4463;
	mul.lo.s64 	%rd4467, %rd4466, 1099511628211;
	shr.u64 	%rd4468, %rd4464, 8;
	and.b64  	%rd4469, %rd4468, 255;
	xor.b64  	%rd4470, %rd4469, %rd4467;
	mul.lo.s64 	%rd4471, %rd4470, 1099511628211;
	shr.u64 	%rd4472, %rd4464, 16;
	and.b64  	%rd4473, %rd4472, 255;
	xor.b64  	%rd4474, %rd4473, %rd4471;
	mul.lo.s64 	%rd4475, %rd4474, 1099511628211;
	shr.u64 	%rd4476, %rd4464, 24;
	and.b64  	%rd4477, %rd4476, 255;
	xor.b64  	%rd4478, %rd4477, %rd4475;
	mul.lo.s64 	%rd4479, %rd4478, 1099511628211;
	shr.u64 	%rd4480, %rd4464, 32;
	and.b64  	%rd4481, %rd4480, 255;
	xor.b64  	%rd4482, %rd4481, %rd4479;
	mul.lo.s64 	%rd4483, %rd4482, 1099511628211;
	shr.u64 	%rd4484, %rd4464, 40;
	and.b64  	%rd4485, %rd4484, 255;
	xor.b64  	%rd4486, %rd4485, %rd4483;
	mul.lo.s64 	%rd4487, %rd4486, 1099511628211;
	shr.u64 	%rd4488, %rd4464, 48;
	and.b64  	%rd4489, %rd4488, 255;
	xor.b64  	%rd4490, %rd4489, %rd4487;
	mul.lo.s64 	%rd4491, %rd4490, 1099511628211;
	shr.u64 	%rd4492, %rd4464, 56;
	xor.b64  	%rd4493, %rd4492, %rd4491;
	mul.lo.s64 	%rd9237, %rd4493, 1099511628211;
	add.s64 	%rd9235, %rd9235, 2;
	setp.ne.s64 	%p323, %rd9235, %rd9238;
	@%p323 bra 	$L__BB39_617;
$L__BB39_618:
	and.b64  	%rd4494, %rd1075, 1;
	setp.eq.b64 	%p324, %rd4494, 1;
	not.pred 	%p325, %p324;
	@%p325 bra 	$L__BB39_620;
	shl.b64 	%rd4495, %rd9238, 3;
	add.s64 	%rd4496, %rd9108, %rd4495;
	ld.u64 	%rd4497, [%rd4496];
	and.b64  	%rd4498, %rd4497, 255;
	xor.b64  	%rd4499, %rd4498, %rd9237;
	mul.lo.s64 	%rd4500, %rd4499, 1099511628211;
	shr.u64 	%rd4501, %rd4497, 8;
	and.b64  	%rd4502, %rd4501, 255;
	xor.b64  	%rd4503, %rd4502, %rd4500;
	mul.lo.s64 	%rd4504, %rd4503, 1099511628211;
	shr.u64 	%rd4505, %rd4497, 16;
	and.b64  	%rd4506, %rd4505, 255;
	xor.b64  	%rd4507, %rd4506, %rd4504;
	mul.lo.s64 	%rd4508, %rd4507, 1099511628211;
	shr.u64 	%rd4509, %rd4497, 24;
	and.b64  	%rd4510, %rd4509, 255;
	xor.b64  	%rd4511, %rd4510, %rd4508;
	mul.lo.s64 	%rd4512, %rd4511, 1099511628211;
	shr.u64 	%rd4513, %rd4497, 32;
	and.b64  	%rd4514, %rd4513, 255;
	xor.b64  	%rd4515, %rd4514, %rd4512;
	mul.lo.s64 	%rd4516, %rd4515, 1099511628211;
	shr.u64 	%rd4517, %rd4497, 40;
	and.b64  	%rd4518, %rd4517, 255;
	xor.b64  	%rd4519, %rd4518, %rd4516;
	mul.lo.s64 	%rd4520, %rd4519, 1099511628211;
	shr.u64 	%rd4521, %rd4497, 48;
	and.b64  	%rd4522, %rd4521, 255;
	xor.b64  	%rd4523, %rd4522, %rd4520;
	mul.lo.s64 	%rd4524, %rd4523, 1099511628211;
	shr.u64 	%rd4525, %rd4497, 56;
	xor.b64  	%rd4526, %rd4525, %rd4524;
	mul.lo.s64 	%rd9237, %rd4526, 1099511628211;
$L__BB39_620:
	setp.lt.u64 	%p713, %rd9231, %rd9237;
	bra.uni 	$L__BB39_625;
$L__BB39_621:
	setp.eq.s32 	%p327, %r97, 0;
	mov.pred 	%p713, %p301;
	@%p327 bra 	$L__BB39_625;
	mov.b64 	%rd9241, 0;
	cvt.s64.s32 	%rd4531, %r97;
$L__BB39_623:
	shl.b64 	%rd4528, %rd9241, 3;
	add.s64 	%rd4529, %rd9080, %rd4528;
	ld.u64 	%rd1002, [%rd4529];
	add.s64 	%rd4530, %rd9108, %rd4528;
	ld.u64 	%rd1003, [%rd4530];
	setp.lt.u64 	%p329, %rd1002, %rd1003;
	mov.pred 	%p713, %p303;
	@%p329 bra 	$L__BB39_625;
	setp.le.u64 	%p331, %rd1002, %rd1003;
	add.s64 	%rd9241, %rd9241, 1;
	setp.lt.u64 	%p332, %rd9241, %rd4531;
	and.pred  	%p333, %p331, %p332;
	mov.pred 	%p713, %p301;
	@%p333 bra 	$L__BB39_623;
$L__BB39_625:
	selp.b64 	%rd1005, %rd9080, %rd9108, %p713;
	selp.u32 	%r188, 1, 0, %p713;
	add.s32 	%r89, %r86, %r188;
	not.pred 	%p334, %p713;
	selp.u32 	%r189, 1, 0, %p334;
	add.s32 	%r90, %r87, %r189;
	@%p713 bra 	$L__BB39_627;
	shl.b32 	%r190, %r90, 3;
	mov.u32 	%r191, _ZZN3cub18CUB_300001_SM_10006detail10merge_sort26DeviceMergeSortMergeKernelINS2_10policy_hubIPPyE9Policy600ES6_PNS0_8NullTypeES6_SA_m18tuple_indexed_lessS5_S9_EEvbT2_T3_T4_PT6_PT7_T5_PSE_SE_NS1_7vsmem_tEE19static_temp_storage;
	add.s32 	%r192, %r191, %r190;
	ld.shared.u64 	%rd9108, [%r192];
	bra.uni 	$L__BB39_628;
$L__BB39_627:
	shl.b32 	%r193, %r89, 3;
	mov.u32 	%r194, _ZZN3cub18CUB_300001_SM_10006detail10merge_sort26DeviceMergeSortMergeKernelINS2_10policy_hubIPPyE9Policy600ES6_PNS0_8NullTypeES6_SA_m18tuple_indexed_lessS5_S9_EEvbT2_T3_T4_PT6_PT7_T5_PSE_SE_NS1_7vsmem_tEE19static_temp_storage;
	add.s32 	%r195, %r194, %r193;
	ld.shared.u64 	%rd9080, [%r195];
$L__BB39_628:
	setp.ge.s32 	%p335, %r89, %r57;
	mov.u64 	%rd9269, %rd9108;
	@%p335 bra 	$L__BB39_660;
	setp.ge.s32 	%p336, %r90, %r39;
	mov.u64 	%rd9269, %rd9080;
	@%p336 bra 	$L__BB39_660;
	setp.eq.s64 	%p337, %rd1075, 0;
	mov.b64 	%rd9246, -3750763034362895579;
	@%p337 bra 	$L__BB39_636;
	setp.eq.s64 	%p338, %rd666, 0;
	mov.b64 	%rd9246, -3750763034362895579;
	mov.b64 	%rd9247, 0;
	@%p338 bra 	$L__BB39_634;
	mov.b64 	%rd9246, -3750763034362895579;
	mov.b64 	%rd9244, 0;
	and.b64  	%rd9247, %rd1075, -2;
$L__BB39_633:
	shl.b64 	%rd4538, %rd9244, 3;
	add.s64 	%rd4539, %rd9080, %rd4538;
	ld.u64 	%rd4540, [%rd4539];
	and.b64  	%rd4541, %rd4540, 255;
	xor.b64  	%rd4542, %rd4541, %rd9246;
	mul.lo.s64 	%rd4543, %rd4542, 1099511628211;
	shr.u64 	%rd4544, %rd4540, 8;
	and.b64  	%rd4545, %rd4544, 255;
	xor.b64  	%rd4546, %rd4545, %rd4543;
	mul.lo.s64 	%rd4547, %rd4546, 1099511628211;
	shr.u64 	%rd4548, %rd4540, 16;
	and.b64  	%rd4549, %rd4548, 255;
	xor.b64  	%rd4550, %rd4549, %rd4547;
	mul.lo.s64 	%rd4551, %rd4550, 1099511628211;
	shr.u64 	%rd4552, %rd4540, 24;
	and.b64  	%rd4553, %rd4552, 255;
	xor.b64  	%rd4554, %rd4553, %rd4551;
	mul.lo.s64 	%rd4555, %rd4554, 1099511628211;
	shr.u64 	%rd4556, %rd4540, 32;
	and.b64  	%rd4557, %rd4556, 255;
	xor.b64  	%rd4558, %rd4557, %rd4555;
	mul.lo.s64 	%rd4559, %rd4558, 1099511628211;
	shr.u64 	%rd4560, %rd4540, 40;
	and.b64  	%rd4561, %rd4560, 255;
	xor.b64  	%rd4562, %rd4561, %rd4559;
	mul.lo.s64 	%rd4563, %rd4562, 1099511628211;
	shr.u64 	%rd4564, %rd4540, 48;
	and.b64  	%rd4565, %rd4564, 255;
	xor.b64  	%rd4566, %rd4565, %rd4563;
	mul.lo.s64 	%rd4567, %rd4566, 1099511628211;
	shr.u64 	%rd4568, %rd4540, 56;
	xor.b64  	%rd4569, %rd4568, %rd4567;
	mul.lo.s64 	%rd4570, %rd4569, 1099511628211;
	ld.u64 	%rd4571, [%rd4539+8];
	and.b64  	%rd4572, %rd4571, 255;
	xor.b64  	%rd4573, %rd4572, %rd4570;
	mul.lo.s64 	%rd4574, %rd4573, 1099511628211;
	shr.u64 	%rd4575, %rd4571, 8;
	and.b64  	%rd4576, %rd4575, 255;
	xor.b64  	%rd4577, %rd4576, %rd4574;
	mul.lo.s64 	%rd4578, %rd4577, 1099511628211;
	shr.u64 	%rd4579, %rd4571, 16;
	and.b64  	%rd4580, %rd4579, 255;
	xor.b64  	%rd4581, %rd4580, %rd4578;
	mul.lo.s64 	%rd4582, %rd4581, 1099511628211;
	shr.u64 	%rd4583, %rd4571, 24;
	and.b64  	%rd4584, %rd4583, 255;
	xor.b64  	%rd4585, %rd4584, %rd4582;
	mul.lo.s64 	%rd4586, %rd4585, 1099511628211;
	shr.u64 	%rd4587, %rd4571, 32;
	and.b64  	%rd4588, %rd4587, 255;
	xor.b64  	%rd4589, %rd4588, %rd4586;
	mul.lo.s64 	%rd4590, %rd4589, 1099511628211;
	shr.u64 	%rd4591, %rd4571, 40;
	and.b64  	%rd4592, %rd4591, 255;
	xor.b64  	%rd4593, %rd4592, %rd4590;
	mul.lo.s64 	%rd4594, %rd4593, 1099511628211;
	shr.u64 	%rd4595, %rd4571, 48;
	and.b64  	%rd4596, %rd4595, 255;
	xor.b64  	%rd4597, %rd4596, %rd4594;
	mul.lo.s64 	%rd4598, %rd4597, 1099511628211;
	shr.u64 	%rd4599, %rd4571, 56;
	xor.b64  	%rd4600, %rd4599, %rd4598;
	mul.lo.s64 	%rd9246, %rd4600, 1099511628211;
	add.s64 	%rd9244, %rd9244, 2;
	setp.ne.s64 	%p339, %rd9244, %rd9247;
	@%p339 bra 	$L__BB39_633;
$L__BB39_634:
	and.b64  	%rd4601, %rd1075, 1;
	setp.eq.b64 	%p340, %rd4601, 1;
	not.pred 	%p341, %p340;
	@%p341 bra 	$L__BB39_636;
	shl.b64 	%rd4602, %rd9247, 3;
	add.s64 	%rd4603, %rd9080, %rd4602;
	ld.u64 	%rd4604, [%rd4603];
	and.b64  	%rd4605, %rd4604, 255;
	xor.b64  	%rd4606, %rd4605, %rd9246;
	mul.lo.s64 	%rd4607, %rd4606, 1099511628211;
	shr.u64 	%rd4608, %rd4604, 8;
	and.b64  	%rd4609, %rd4608, 255;
	xor.b64  	%rd4610, %rd4609, %rd4607;
	mul.lo.s64 	%rd4611, %rd4610, 1099511628211;
	shr.u64 	%rd4612, %rd4604, 16;
	and.b64  	%rd4613, %rd4612, 255;
	xor.b64  	%rd4614, %rd4613, %rd4611;
	mul.lo.s64 	%rd4615, %rd4614, 1099511628211;
	shr.u64 	%rd4616, %rd4604, 24;
	and.b64  	%rd4617, %rd4616, 255;
	xor.b64  	%rd4618, %rd4617, %rd4615;
	mul.lo.s64 	%rd4619, %rd4618, 1099511628211;
	shr.u64 	%rd4620, %rd4604, 32;
	and.b64  	%rd4621, %rd4620, 255;
	xor.b64  	%rd4622, %rd4621, %rd4619;
	mul.lo.s64 	%rd4623, %rd4622, 1099511628211;
	shr.u64 	%rd4624, %rd4604, 40;
	and.b64  	%rd4625, %rd4624, 255;
	xor.b64  	%rd4626, %rd4625, %rd4623;
	mul.lo.s64 	%rd4627, %rd4626, 1099511628211;
	shr.u64 	%rd4628, %rd4604, 48;
	and.b64  	%rd4629, %rd4628, 255;
	xor.b64  	%rd4630, %rd4629, %rd4627;
	mul.lo.s64 	%rd4631, %rd4630, 1099511628211;
	shr.u64 	%rd4632, %rd4604, 56;
	xor.b64  	%rd4633, %rd4632, %rd4631;
	mul.lo.s64 	%rd9246, %rd4633, 1099511628211;
$L__BB39_636:
	mov.b64 	%rd9252, -3750763034362895579;
	@%p337 bra 	$L__BB39_642;
	setp.eq.s64 	%p343, %rd666, 0;
	mov.b64 	%rd9252, -3750763034362895579;
	mov.b64 	%rd9253, 0;
	@%p343 bra 	$L__BB39_640;
	mov.b64 	%rd9252, -3750763034362895579;
	mov.b64 	%rd9250, 0;
	and.b64  	%rd9253, %rd1075, -2;
$L__BB39_639:
	shl.b64 	%rd4640, %rd9250, 3;
	add.s64 	%rd4641, %rd9108, %rd4640;
	ld.u64 	%rd4642, [%rd4641];
	and.b64  	%rd4643, %rd4642, 255;
	xor.b64  	%rd4644, %rd4643, %rd9252;
	mul.lo.s64 	%rd4645, %rd4644, 1099511628211;
	shr.u64 	%rd4646, %rd4642, 8;
	and.b64  	%rd4647, %rd4646, 255;
	xor.b64  	%rd4648, %rd4647, %rd4645;
	mul.lo.s64 	%rd4649, %rd4648, 1099511628211;
	shr.u64 	%rd4650, %rd4642, 16;
	and.b64  	%rd4651, %rd4650, 255;
	xor.b64  	%rd4652, %rd4651, %rd4649;
	mul.lo.s64 	%rd4653, %rd4652, 1099511628211;
	shr.u64 	%rd4654, %rd4642, 24;
	and.b64  	%rd4655, %rd4654, 255;
	xor.b64  	%rd4656, %rd4655, %rd4653;
	mul.lo.s64 	%rd4657, %rd4656, 1099511628211;
	shr.u64 	%rd4658, %rd4642, 32;
	and.b64  	%rd4659, %rd4658, 255;
	xor.b64  	%rd4660, %rd4659, %rd4657;
	mul.lo.s64 	%rd4661, %rd4660, 1099511628211;
	shr.u64 	%rd4662, %rd4642, 40;
	and.b64  	%rd4663, %rd4662, 255;
	xor.b64  	%rd4664, %rd4663, %rd4661;
	mul.lo.s64 	%rd4665, %rd4664, 1099511628211;
	shr.u64 	%rd4666, %rd4642, 48;
	and.b64  	%rd4667, %rd4666, 255;
	xor.b64  	%rd4668, %rd4667, %rd4665;
	mul.lo.s64 	%rd4669, %rd4668, 1099511628211;
	shr.u64 	%rd4670, %rd4642, 56;
	xor.b64  	%rd4671, %rd4670, %rd4669;
	mul.lo.s64 	%rd4672, %rd4671, 1099511628211;
	ld.u64 	%rd4673, [%rd4641+8];
	and.b64  	%rd4674, %rd4673, 255;
	xor.b64  	%rd4675, %rd4674, %rd4672;
	mul.lo.s64 	%rd4676, %rd4675, 1099511628211;
	shr.u64 	%rd4677, %rd4673, 8;
	and.b64  	%rd4678, %rd4677, 255;
	xor.b64  	%rd4679, %rd4678, %rd4676;
	mul.lo.s64 	%rd4680, %rd4679, 1099511628211;
	shr.u64 	%rd4681, %rd4673, 16;
	and.b64  	%rd4682, %rd4681, 255;
	xor.b64  	%rd4683, %rd4682, %rd4680;
	mul.lo.s64 	%rd4684, %rd4683, 1099511628211;
	shr.u64 	%rd4685, %rd4673, 24;
	and.b64  	%rd4686, %rd4685, 255;
	xor.b64  	%rd4687, %rd4686, %rd4684;
	mul.lo.s64 	%rd4688, %rd4687, 1099511628211;
	shr.u64 	%rd4689, %rd4673, 32;
	and.b64  	%rd4690, %rd4689, 255;
	xor.b64  	%rd4691, %rd4690, %rd4688;
	mul.lo.s64 	%rd4692, %rd4691, 1099511628211;
	shr.u64 	%rd4693, %rd4673, 40;
	and.b64  	%rd4694, %rd4693, 255;
	xor.b64  	%rd4695, %rd4694, %rd4692;
	mul.lo.s64 	%rd4696, %rd4695, 1099511628211;
	shr.u64 	%rd4697, %rd4673, 48;
	and.b64  	%rd4698, %rd4697, 255;
	xor.b64  	%rd4699, %rd4698, %rd4696;
	mul.lo.s64 	%rd4700, %rd4699, 1099511628211;
	shr.u64 	%rd4701, %rd4673, 56;
	xor.b64  	%rd4702, %rd4701, %rd4700;
	mul.lo.s64 	%rd9252, %rd4702, 1099511628211;
	add.s64 	%rd9250, %rd9250, 2;
	setp.ne.s64 	%p344, %rd9250, %rd9253;
	@%p344 bra 	$L__BB39_639;
$L__BB39_640:
	and.b64  	%rd4703, %rd1075, 1;
	setp.eq.b64 	%p345, %rd4703, 1;
	not.pred 	%p346, %p345;
	@%p346 bra 	$L__BB39_642;
	shl.b64 	%rd4704, %rd9253, 3;
	add.s64 	%rd4705, %rd9108, %rd4704;
	ld.u64 	%rd4706, [%rd4705];
	and.b64  	%rd4707, %rd4706, 255;
	xor.b64  	%rd4708, %rd4707, %rd9252;
	mul.lo.s64 	%rd4709, %rd4708, 1099511628211;
	shr.u64 	%rd4710, %rd4706, 8;
	and.b64  	%rd4711, %rd4710, 255;
	xor.b64  	%rd4712, %rd4711, %rd4709;
	mul.lo.s64 	%rd4713, %rd4712, 1099511628211;
	shr.u64 	%rd4714, %rd4706, 16;
	and.b64  	%rd4715, %rd4714, 255;
	xor.b64  	%rd4716, %rd4715, %rd4713;
	mul.lo.s64 	%rd4717, %rd4716, 1099511628211;
	shr.u64 	%rd4718, %rd4706, 24;
	and.b64  	%rd4719, %rd4718, 255;
	xor.b64  	%rd4720, %rd4719, %rd4717;
	mul.lo.s64 	%rd4721, %rd4720, 1099511628211;
	shr.u64 	%rd4722, %rd4706, 32;
	and.b64  	%rd4723, %rd4722, 255;
	xor.b64  	%rd4724, %rd4723, %rd4721;
	mul.lo.s64 	%rd4725, %rd4724, 1099511628211;
	shr.u64 	%rd4726, %rd4706, 40;
	and.b64  	%rd4727, %rd4726, 255;
	xor.b64  	%rd4728, %rd4727, %rd4725;
	mul.lo.s64 	%rd4729, %rd4728, 1099511628211;
	shr.u64 	%rd4730, %rd4706, 48;
	and.b64  	%rd4731, %rd4730, 255;
	xor.b64  	%rd4732, %rd4731, %rd4729;
	mul.lo.s64 	%rd4733, %rd4732, 1099511628211;
	shr.u64 	%rd4734, %rd4706, 56;
	xor.b64  	%rd4735, %rd4734, %rd4733;
	mul.lo.s64 	%rd9252, %rd4735, 1099511628211;
$L__BB39_642:
	setp.eq.s64 	%p347, %rd9246, %rd9252;
	@%p347 bra 	$L__BB39_656;
	mov.b64 	%rd9258, -3750763034362895579;
	@%p337 bra 	$L__BB39_649;
	setp.eq.s64 	%p349, %rd666, 0;
	mov.b64 	%rd9258, -3750763034362895579;
	mov.b64 	%rd9259, 0;
	@%p349 bra 	$L__BB39_647;
	and.b64  	%rd9259, %rd1075, -2;
	mov.b64 	%rd9258, -3750763034362895579;
	mov.b64 	%rd9256, 0;
$L__BB39_646:
	shl.b64 	%rd4742, %rd9256, 3;
	add.s64 	%rd4743, %rd9080, %rd4742;
	ld.u64 	%rd4744, [%rd4743];
	and.b64  	%rd4745, %rd4744, 255;
	xor.b64  	%rd4746, %rd4745, %rd9258;
	mul.lo.s64 	%rd4747, %rd4746, 1099511628211;
	shr.u64 	%rd4748, %rd4744, 8;
	and.b64  	%rd4749, %rd4748, 255;
	xor.b64  	%rd4750, %rd4749, %rd4747;
	mul.lo.s64 	%rd4751, %rd4750, 1099511628211;
	shr.u64 	%rd4752, %rd4744, 16;
	and.b64  	%rd4753, %rd4752, 255;
	xor.b64  	%rd4754, %rd4753, %rd4751;
	mul.lo.s64 	%rd4755, %rd4754, 1099511628211;
	shr.u64 	%rd4756, %rd4744, 24;
	and.b64  	%rd4757, %rd4756, 255;
	xor.b64  	%rd4758, %rd4757, %rd4755;
	mul.lo.s64 	%rd4759, %rd4758, 1099511628211;
	shr.u64 	%rd4760, %rd4744, 32;
	and.b64  	%rd4761, %rd4760, 255;
	xor.b64  	%rd4762, %rd4761, %rd4759;
	mul.lo.s64 	%rd4763, %rd4762, 1099511628211;
	shr.u64 	%rd4764, %rd4744, 40;
	and.b64  	%rd4765, %rd4764, 255;
	xor.b64  	%rd4766, %rd4765, %rd4763;
	mul.lo.s64 	%rd4767, %rd4766, 1099511628211;
	shr.u64 	%rd4768, %rd4744, 48;
	and.b64  	%rd4769, %rd4768, 255;
	xor.b64  	%rd4770, %rd4769, %rd4767;
	mul.lo.s64 	%rd4771, %rd4770, 1099511628211;
	shr.u64 	%rd4772, %rd4744, 56;
	xor.b64  	%rd4773, %rd4772, %rd4771;
	mul.lo.s64 	%rd4774, %rd4773, 1099511628211;
	ld.u64 	%rd4775, [%rd4743+8];
	and.b64  	%rd4776, %rd4775, 255;
	xor.b64  	%rd4777, %rd4776, %rd4774;
	mul.lo.s64 	%rd4778, %rd4777, 1099511628211;
	shr.u64 	%rd4779, %rd4775, 8;
	and.b64  	%rd4780, %rd4779, 255;
	xor.b64  	%rd4781, %rd4780, %rd4778;
	mul.lo.s64 	%rd4782, %rd4781, 1099511628211;
	shr.u64 	%rd4783, %rd4775, 16;
	and.b64  	%rd4784, %rd4783, 255;
	xor.b64  	%rd4785, %rd4784, %rd4782;
	mul.lo.s64 	%rd4786, %rd4785, 1099511628211;
	shr.u64 	%rd4787, %rd4775, 24;
	and.b64  	%rd4788, %rd4787, 255;
	xor.b64  	%rd4789, %rd4788, %rd4786;
	mul.lo.s64 	%rd4790, %rd4789, 1099511628211;
	shr.u64 	%rd4791, %rd4775, 32;
	and.b64  	%rd4792, %rd4791, 255;
	xor.b64  	%rd4793, %rd4792, %rd4790;
	mul.lo.s64 	%rd4794, %rd4793, 1099511628211;
	shr.u64 	%rd4795, %rd4775, 40;
	and.b64  	%rd4796, %rd4795, 255;
	xor.b64  	%rd4797, %rd4796, %rd4794;
	mul.lo.s64 	%rd4798, %rd4797, 1099511628211;
	shr.u64 	%rd4799, %rd4775, 48;
	and.b64  	%rd4800, %rd4799, 255;
	xor.b64  	%rd4801, %rd4800, %rd4798;
	mul.lo.s64 	%rd4802, %rd4801, 1099511628211;
	shr.u64 	%rd4803, %rd4775, 56;
	xor.b64  	%rd4804, %rd4803, %rd4802;
	mul.lo.s64 	%rd9258, %rd4804, 1099511628211;
	add.s64 	%rd9256, %rd9256, 2;
	setp.ne.s64 	%p350, %rd9256, %rd9259;
	@%p350 bra 	$L__BB39_646;
$L__BB39_647:
	and.b64  	%rd4805, %rd1075, 1;
	setp.eq.b64 	%p351, %rd4805, 1;
	not.pred 	%p352, %p351;
	@%p352 bra 	$L__BB39_649;
	shl.b64 	%rd4806, %rd9259, 3;
	add.s64 	%rd4807, %rd9080, %rd4806;
	ld.u64 	%rd4808, [%rd4807];
	and.b64  	%rd4809, %rd4808, 255;
	xor.b64  	%rd4810, %rd4809, %rd9258;
	mul.lo.s64 	%rd4811, %rd4810, 1099511628211;
	shr.u64 	%rd4812, %rd4808, 8;
	and.b64  	%rd4813, %rd4812, 255;
	xor.b64  	%rd4814, %rd4813, %rd4811;
	mul.lo.s64 	%rd4815, %rd4814, 1099511628211;
	shr.u64 	%rd4816, %rd4808, 16;
	and.b64  	%rd4817, %rd4816, 255;
	xor.b64  	%rd4818, %rd4817, %rd4815;
	mul.lo.s64 	%rd4819, %rd4818, 1099511628211;
	shr.u64 	%rd4820, %rd4808, 24;
	and.b64  	%rd4821, %rd4820, 255;
	xor.b64  	%rd4822, %rd4821, %rd4819;
	mul.lo.s64 	%rd4823, %rd4822, 1099511628211;
	shr.u64 	%rd4824, %rd4808, 32;
	and.b64  	%rd4825, %rd4824, 255;
	xor.b64  	%rd4826, %rd4825, %rd4823;
	mul.lo.s64 	%rd4827, %rd4826, 1099511628211;
	shr.u64 	%rd4828, %rd4808, 40;
	and.b64  	%rd4829, %rd4828, 255;
	xor.b64  	%rd4830, %rd4829, %rd4827;
	mul.lo.s64 	%rd4831, %rd4830, 1099511628211;
	shr.u64 	%rd4832, %rd4808, 48;
	and.b64  	%rd4833, %rd4832, 255;
	xor.b64  	%rd4834, %rd4833, %rd4831;
	mul.lo.s64 	%rd4835, %rd4834, 1099511628211;
	shr.u64 	%rd4836, %rd4808, 56;
	xor.b64  	%rd4837, %rd4836, %rd4835;
	mul.lo.s64 	%rd9258, %rd4837, 1099511628211;
$L__BB39_649:
	mov.b64 	%rd9264, -3750763034362895579;
	@%p337 bra 	$L__BB39_655;
	setp.eq.s64 	%p354, %rd666, 0;
	mov.b64 	%rd9264, -3750763034362895579;
	mov.b64 	%rd9265, 0;
	@%p354 bra 	$L__BB39_653;
	and.b64  	%rd9265, %rd1075, -2;
	mov.b64 	%rd9264, -3750763034362895579;
	mov.b64 	%rd9262, 0;
$L__BB39_652:
	shl.b64 	%rd4844, %rd9262, 3;
	add.s64 	%rd4845, %rd9108, %rd4844;
	ld.u64 	%rd4846, [%rd4845];
	and.b64  	%rd4847, %rd4846, 255;
	xor.b64  	%rd4848, %rd4847, %rd9264;
	mul.lo.s64 	%rd4849, %rd4848, 1099511628211;
	shr.u64 	%rd4850, %rd4846, 8;
	and.b64  	%rd4851, %rd4850, 255;
	xor.b64  	%rd4852, %rd4851, %rd4849;
	mul.lo.s64 	%rd4853, %rd4852, 1099511628211;
	shr.u64 	%rd4854, %rd4846, 16;
	and.b64  	%rd4855, %rd4854, 255;
	xor.b64  	%rd4856, %rd4855, %rd4853;
	mul.lo.s64 	%rd4857, %rd4856, 1099511628211;
	shr.u64 	%rd4858, %rd4846, 24;
	and.b64  	%rd4859, %rd4858, 255;
	xor.b64  	%rd4860, %rd4859, %rd4857;
	mul.lo.s64 	%rd4861, %rd4860, 1099511628211;
	shr.u64 	%rd4862, %rd4846, 32;
	and.b64  	%rd4863, %rd4862, 255;
	xor.b64  	%rd4864, %rd4863, %rd4861;
	mul.lo.s64 	%rd4865, %rd4864, 1099511628211;
	shr.u64 	%rd4866, %rd4846, 40;
	and.b64  	%rd4867, %rd4866, 255;
	xor.b64  	%rd4868, %rd4867, %rd4865;
	mul.lo.s64 	%rd4869, %rd4868, 1099511628211;
	shr.u64 	%rd4870, %rd4846, 48;
	and.b64  	%rd4871, %rd4870, 255;
	xor.b64  	%rd4872, %rd4871, %rd4869;
	mul.lo.s64 	%rd4873, %rd4872, 1099511628211;
	shr.u64 	%rd4874, %rd4846, 56;
	xor.b64  	%rd4875, %rd4874, %rd4873;
	mul.lo.s64 	%rd4876, %rd4875, 1099511628211;
	ld.u64 	%rd4877, [%rd4845+8];
	and.b64  	%rd4878, %rd4877, 255;
	xor.b64  	%rd4879, %rd4878, %rd4876;
	mul.lo.s64 	%rd4880, %rd4879, 1099511628211;
	shr.u64 	%rd4881, %rd4877, 8;
	and.b64  	%rd4882, %rd4881, 255;
	xor.b64  	%rd4883, %rd4882, %rd4880;
	mul.lo.s64 	%rd4884, %rd4883, 1099511628211;
	shr.u64 	%rd4885, %rd4877, 16;
	and.b64  	%rd4886, %rd4885, 255;
	xor.b64  	%rd4887, %rd4886, %rd4884;
	mul.lo.s64 	%rd4888, %rd4887, 1099511628211;
	shr.u64 	%rd4889, %rd4877, 24;
	and.b64  	%rd4890, %rd4889, 255;
	xor.b64  	%rd4891, %rd4890, %rd4888;
	mul.lo.s64 	%rd4892, %rd4891, 1099511628211;
	shr.u64 	%rd4893, %rd4877, 32;
	and.b64  	%rd4894, %rd4893, 255;
	xor.b64  	%rd4895, %rd4894, %rd4892;
	mul.lo.s64 	%rd4896, %rd4895, 1099511628211;
	shr.u64 	%rd4897, %rd4877, 40;
	and.b64  	%rd4898, %rd4897, 255;
	xor.b64  	%rd4899, %rd4898, %rd4896;
	mul.lo.s64 	%rd4900, %rd4899, 1099511628211;
	shr.u64 	%rd4901, %rd4877, 48;
	and.b64  	%rd4902, %rd4901, 255;
	xor.b64  	%rd4903, %rd4902, %rd4900;
	mul.lo.s64 	%rd4904, %rd4903, 1099511628211;
	shr.u64 	%rd4905, %rd4877, 56;
	xor.b64  	%rd4906, %rd4905, %rd4904;
	mul.lo.s64 	%rd9264, %rd4906, 1099511628211;
	add.s64 	%rd9262, %rd9262, 2;
	setp.ne.s64 	%p355, %rd9262, %rd9265;
	@%p355 bra 	$L__BB39_652;
$L__BB39_653:
	and.b64  	%rd4907, %rd1075, 1;
	setp.eq.b64 	%p356, %rd4907, 1;
	not.pred 	%p357, %p356;
	@%p357 bra 	$L__BB39_655;
	shl.b64 	%rd4908, %rd9265, 3;
	add.s64 	%rd4909, %rd9108, %rd4908;
	ld.u64 	%rd4910, [%rd4909];
	and.b64  	%rd4911, %rd4910, 255;
	xor.b64  	%rd4912, %rd4911, %rd9264;
	mul.lo.s64 	%rd4913, %rd4912, 1099511628211;
	shr.u64 	%rd4914, %rd4910, 8;
	and.b64  	%rd4915, %rd4914, 255;
	xor.b64  	%rd4916, %rd4915, %rd4913;
	mul.lo.s64 	%rd4917, %rd4916, 1099511628211;
	shr.u64 	%rd4918, %rd4910, 16;
	and.b64  	%rd4919, %rd4918, 255;
	xor.b64  	%rd4920, %rd4919, %rd4917;
	mul.lo.s64 	%rd4921, %rd4920, 1099511628211;
	shr.u64 	%rd4922, %rd4910, 24;
	and.b64  	%rd4923, %rd4922, 255;
	xor.b64  	%rd4924, %rd4923, %rd4921;
	mul.lo.s64 	%rd4925, %rd4924, 1099511628211;
	shr.u64 	%rd4926, %rd4910, 32;
	and.b64  	%rd4927, %rd4926, 255;
	xor.b64  	%rd4928, %rd4927, %rd4925;
	mul.lo.s64 	%rd4929, %rd4928, 1099511628211;
	shr.u64 	%rd4930, %rd4910, 40;
	and.b64  	%rd4931, %rd4930, 255;
	xor.b64  	%rd4932, %rd4931, %rd4929;
	mul.lo.s64 	%rd4933, %rd4932, 1099511628211;
	shr.u64 	%rd4934, %rd4910, 48;
	and.b64  	%rd4935, %rd4934, 255;
	xor.b64  	%rd4936, %rd4935, %rd4933;
	mul.lo.s64 	%rd4937, %rd4936, 1099511628211;
	shr.u64 	%rd4938, %rd4910, 56;
	xor.b64  	%rd4939, %rd4938, %rd4937;
	mul.lo.s64 	%rd9264, %rd4939, 1099511628211;
$L__BB39_655:
	setp.lt.u64 	%p358, %rd9258, %rd9264;
	selp.b64 	%rd9269, %rd9080, %rd9108, %p358;
	bra.uni 	$L__BB39_660;
$L__BB39_656:
	setp.eq.s32 	%p359, %r97, 0;
	mov.u64 	%rd9269, %rd9108;
	@%p359 bra 	$L__BB39_660;
	mov.b64 	%rd9268, 0;
	cvt.s64.s32 	%rd4944, %r97;
$L__BB39_658:
	shl.b64 	%rd4941, %rd9268, 3;
	add.s64 	%rd4942, %rd9080, %rd4941;
	ld.u64 	%rd1052, [%rd4942];
	add.s64 	%rd4943, %rd9108, %rd4941;
	ld.u64 	%rd1053, [%rd4943];
	setp.lt.u64 	%p360, %rd1052, %rd1053;
	mov.u64 	%rd9269, %rd9080;
	@%p360 bra 	$L__BB39_660;
	setp.le.u64 	%p361, %rd1052, %rd1053;
	add.s64 	%rd9268, %rd9268, 1;
	setp.lt.u64 	%p362, %rd9268, %rd4944;
	and.pred  	%p363, %p361, %p362;
	mov.u64 	%rd9269, %rd9108;
	@%p363 bra 	$L__BB39_658;
$L__BB39_660:
	ld.param.s8 	%rs7, [_ZN3cub18CUB_300001_SM_10006detail10merge_sort26DeviceMergeSortMergeKernelINS2_10policy_hubIPPyE9Policy600ES6_PNS0_8NullTypeES6_SA_m18tuple_indexed_lessS5_S9_EEvbT2_T3_T4_PT6_PT7_T5_PSE_SE_NS1_7vsmem_tE_param_0];
	setp.eq.s16 	%p364, %rs7, 0;
	bar.sync 	0;
	@%p364 bra 	$L__BB39_679;
	// begin inline asm
	mov.u32 %r196, %laneid;
	// end inline asm
	and.b32  	%r91, %r58, 7936;
	shl.b32 	%r197, %r196, 3;
	add.s32 	%r198, %r197, %r91;
	shr.s32 	%r199, %r198, 5;
	add.s32 	%r200, %r199, %r198;
	shl.b32 	%r201, %r200, 3;
	mov.u32 	%r202, _ZZN3cub18CUB_300001_SM_10006detail10merge_sort26DeviceMergeSortMergeKernelINS2_10policy_hubIPPyE9Policy600ES6_PNS0_8NullTypeES6_SA_m18tuple_indexed_lessS5_S9_EEvbT2_T3_T4_PT6_PT7_T5_PSE_SE_NS1_7vsmem_tEE19static_temp_storage;
	add.s32 	%r203, %r202, %r201;
	st.shared.u64 	[%r203], %rd711;
	st.shared.u64 	[%r203+8], %rd760;
	st.shared.u64 	[%r203+16], %rd809;
	st.shared.u64 	[%r203+24], %rd858;
	st.shared.u64 	[%r203+32], %rd907;
	st.shared.u64 	[%r203+40], %rd956;
	st.shared.u64 	[%r203+48], %rd1005;
	st.shared.u64 	[%r203+56], %rd9269;
	bar.warp.sync 	-1;
	mad.lo.s32 	%r204, %r196, -7, %r198;
	shr.s32 	%r205, %r204, 5;
	add.s32 	%r206, %r205, %r204;
	shl.b32 	%r207, %r206, 3;
	add.s32 	%r208, %r202, %r207;
	ld.shared.u64 	%rd1056, [%r208];
	add.s32 	%r209, %r204, 32;
	shr.s32 	%r210, %r209, 5;
	add.s32 	%r211, %r210, %r204;
	shl.b32 	%r212, %r211, 3;
	add.s32 	%r213, %r202, %r212;
	ld.shared.u64 	%rd1057, [%r213+256];
	add.s32 	%r214, %r204, 64;
	shr.s32 	%r215, %r214, 5;
	add.s32 	%r216, %r215, %r204;
	shl.b32 	%r217, %r216, 3;
	add.s32 	%r218, %r202, %r217;
	ld.shared.u64 	%rd1058, [%r218+512];
	add.s32 	%r219, %r204, 96;
	shr.s32 	%r220, %r219, 5;
	add.s32 	%r221, %r220, %r204;
	shl.b32 	%r222, %r221, 3;
	add.s32 	%r223, %r202, %r222;
	ld.shared.u64 	%rd1059, [%r223+768];
	add.s32 	%r224, %r204, 128;
	shr.s32 	%r225, %r224, 5;
	add.s32 	%r226, %r225, %r204;
	shl.b32 	%r227, %r226, 3;
	add.s32 	%r228, %r202, %r227;
	ld.shared.u64 	%rd1060, [%r228+1024];
	add.s32 	%r229, %r204, 160;
	shr.s32 	%r230, %r229, 5;
	add.s32 	%r231, %r230, %r204;
	shl.b32 	%r232, %r231, 3;
	add.s32 	%r233, %r202, %r232;
	ld.shared.u64 	%rd1061, [%r233+1280];
	add.s32 	%r234, %r204, 192;
	shr.s32 	%r235, %r234, 5;
	add.s32 	%r236, %r235, %r204;
	shl.b32 	%r237, %r236, 3;
	add.s32 	%r238, %r202, %r237;
	ld.shared.u64 	%rd1062, [%r238+1536];
	add.s32 	%r239, %r204, 224;
	shr.s32 	%r240, %r239, 5;
	add.s32 	%r241, %r240, %r204;
	shl.b32 	%r242, %r241, 3;
	add.s32 	%r243, %r202, %r242;
	ld.shared.u64 	%rd1063, [%r243+1792];
	setp.ne.s32 	%p365, %r2, 0;
	@%p365 bra 	$L__BB39_663;
	st.volatile.shared.u32 	[_ZZN3cub18CUB_300001_SM_10006detail10merge_sort26DeviceMergeSortMergeKernelINS2_10policy_hubIPPyE9Policy600ES6_PNS0_8NullTypeES6_SA_m18tuple_indexed_lessS5_S9_EEvbT2_T3_T4_PT6_PT7_T5_PSE_SE_NS1_7vsmem_tEE19static_temp_storage+16896], %r57;
$L__BB39_663:
	bar.sync 	0;
	ld.volatile.shared.u32 	%r92, [_ZZN3cub18CUB_300001_SM_10006detail10merge_sort26DeviceMergeSortMergeKernelINS2_10policy_hubIPPyE9Policy600ES6_PNS0_8NullTypeES6_SA_m18tuple_indexed_lessS5_S9_EEvbT2_T3_T4_PT6_PT7_T5_PSE_SE_NS1_7vsmem_tEE19static_temp_storage+16896];
	and.b32  	%r244, %r2, 31;
	add.s32 	%r93, %r91, %r244;
	setp.ge.s32 	%p366, %r93, %r92;
	cvt.u64.u32 	%rd4945, %r93;
	add.s64 	%rd4946, %rd6, %rd4945;
	shl.b64 	%rd4947, %rd4946, 3;
	add.s64 	%rd1064, %rd1, %rd4947;
	@%p366 bra 	$L__BB39_665;
	st.global.u64 	[%rd1064], %rd1056;
$L__BB39_665:
	add.s32 	%r245, %r93, 32;
	setp.ge.s32 	%p367, %r245, %r92;
	@%p367 bra 	$L__BB39_667;
	st.global.u64 	[%rd1064+256], %rd1057;
$L__BB39_667:
	add.s32 	%r246, %r93, 64;
	setp.ge.s32 	%p368, %r246, %r92;
	@%p368 bra 	$L__BB39_669;
	st.global.u64 	[%rd1064+512], %rd1058;
$L__BB39_669:
	add.s32 	%r247, %r93, 96;
	setp.ge.s32 	%p369, %r247, %r92;
	@%p369 bra 	$L__BB39_671;
	st.global.u64 	[%rd1064+768], %rd1059;
$L__BB39_671:
	add.s32 	%r248, %r93, 128;
	setp.ge.s32 	%p370, %r248, %r92;
	@%p370 bra 	$L__BB39_673;
	st.global.u64 	[%rd1064+1024], %rd1060;
$L__BB39_673:
	add.s32 	%r249, %r93, 160;
	setp.ge.s32 	%p371, %r249, %r92;
	@%p371 bra 	$L__BB39_675;
	st.global.u64 	[%rd1064+1280], %rd1061;
$L__BB39_675:
	add.s32 	%r250, %r93, 192;
	setp.ge.s32 	%p372, %r250, %r92;
	@%p372 bra 	$L__BB39_677;
	st.global.u64 	[%rd1064+1536], %rd1062;
$L__BB39_677:
	add.s32 	%r251, %r93, 224;
	setp.ge.s32 	%p373, %r251, %r92;
	@%p373 bra 	$L__BB39_697;
	st.global.u64 	[%rd1064+1792], %rd1063;
	bra.uni 	$L__BB39_697;
$L__BB39_679:
	// begin inline asm
	mov.u32 %r252, %laneid;
	// end inline asm
	and.b32  	%r94, %r58, 7936;
	shl.b32 	%r253, %r252, 3;
	add.s32 	%r254, %r253, %r94;
	shr.s32 	%r255, %r254, 5;
	add.s32 	%r256, %r255, %r254;
	shl.b32 	%r257, %r256, 3;
	mov.u32 	%r258, _ZZN3cub18CUB_300001_SM_10006detail10merge_sort26DeviceMergeSortMergeKernelINS2_10policy_hubIPPyE9Policy600ES6_PNS0_8NullTypeES6_SA_m18tuple_indexed_lessS5_S9_EEvbT2_T3_T4_PT6_PT7_T5_PSE_SE_NS1_7vsmem_tEE19static_temp_storage;
	add.s32 	%r259, %r258, %r257;
	st.shared.u64 	[%r259], %rd711;
	st.shared.u64 	[%r259+8], %rd760;
	st.shared.u64 	[%r259+16], %rd809;
	st.shared.u64 	[%r259+24], %rd858;
	st.shared.u64 	[%r259+32], %rd907;
	st.shared.u64 	[%r259+40], %rd956;
	st.shared.u64 	[%r259+48], %rd1005;
	st.shared.u64 	[%r259+56], %rd9269;
	bar.warp.sync 	-1;
	mad.lo.s32 	%r260, %r252, -7, %r254;
	shr.s32 	%r261, %r260, 5;
	add.s32 	%r262, %r261, %r260;
	shl.b32 	%r263, %r262, 3;
	add.s32 	%r264, %r258, %r263;
	ld.shared.u64 	%rd1065, [%r264];
	add.s32 	%r265, %r260, 32;
	shr.s32 	%r266, %r265, 5;
	add.s32 	%r267, %r266, %r260;
	shl.b32 	%r268, %r267, 3;
	add.s32 	%r269, %r258, %r268;
	ld.shared.u64 	%rd1066, [%r269+256];
	add.s32 	%r270, %r260, 64;
	shr.s32 	%r271, %r270, 5;
	add.s32 	%r272, %r271, %r260;
	shl.b32 	%r273, %r272, 3;
	add.s32 	%r274, %r258, %r273;
	ld.shared.u64 	%rd1067, [%r274+512];
	add.s32 	%r275, %r260, 96;
	shr.s32 	%r276, %r275, 5;
	add.s32 	%r277, %r276, %r260;
	shl.b32 	%r278, %r277, 3;
	add.s32 	%r279, %r258, %r278;
	ld.shared.u64 	%rd1068, [%r279+768];
	add.s32 	%r280, %r260, 128;
	shr.s32 	%r281, %r280, 5;
	add.s32 	%r282, %r281, %r260;
	shl.b32 	%r283, %r282, 3;
	add.s32 	%r284, %r258, %r283;
	ld.shared.u64 	%rd1069, [%r284+1024];
	add.s32 	%r285, %r260, 160;
	shr.s32 	%r286, %r285, 5;
	add.s32 	%r287, %r286, %r260;
	shl.b32 	%r288, %r287, 3;
	add.s32 	%r289, %r258, %r288;
	ld.shared.u64 	%rd1070, [%r289+1280];
	add.s32 	%r290, %r260, 192;
	shr.s32 	%r291, %r290, 5;
	add.s32 	%r292, %r291, %r260;
	shl.b32 	%r293, %r292, 3;
	add.s32 	%r294, %r258, %r293;
	ld.shared.u64 	%rd1071, [%r294+1536];
	add.s32 	%r295, %r260, 224;
	shr.s32 	%r296, %r295, 5;
	add.s32 	%r297, %r296, %r260;
	shl.b32 	%r298, %r297, 3;
	add.s32 	%r299, %r258, %r298;
	ld.shared.u64 	%rd1072, [%r299+1792];
	setp.ne.s32 	%p374, %r2, 0;
	@%p374 bra 	$L__BB39_681;
	st.volatile.shared.u32 	[_ZZN3cub18CUB_300001_SM_10006detail10merge_sort26DeviceMergeSortMergeKernelINS2_10policy_hubIPPyE9Policy600ES6_PNS0_8NullTypeES6_SA_m18tuple_indexed_lessS5_S9_EEvbT2_T3_T4_PT6_PT7_T5_PSE_SE_NS1_7vsmem_tEE19static_temp_storage+16896], %r57;
$L__BB39_681:
	bar.sync 	0;
	ld.volatile.shared.u32 	%r95, [_ZZN3cub18CUB_300001_SM_10006detail10merge_sort26DeviceMergeSortMergeKernelINS2_10policy_hubIPPyE9Policy600ES6_PNS0_8NullTypeES6_SA_m18tuple_indexed_lessS5_S9_EEvbT2_T3_T4_PT6_PT7_T5_PSE_SE_NS1_7vsmem_tEE19static_temp_storage+16896];
	and.b32  	%r300, %r2, 31;
	add.s32 	%r96, %r94, %r300;
	setp.ge.s32 	%p375, %r96, %r95;
	cvt.u64.u32 	%rd4948, %r96;
	add.s64 	%rd4949, %rd6, %rd4948;
	shl.b64 	%rd4950, %rd4949, 3;
	add.s64 	%rd1073, %rd2, %rd4950;
	@%p375 bra 	$L__BB39_683;
	st.global.u64 	[%rd1073], %rd1065;
$L__BB39_683:
	add.s32 	%r301, %r96, 32;
	setp.ge.s32 	%p376, %r301, %r95;
	@%p376 bra 	$L__BB39_685;
	st.global.u64 	[%rd1073+256], %rd1066;
$L__BB39_685:
	add.s32 	%r302, %r96, 64;
	setp.ge.s32 	%p377, %r302, %r95;
	@%p377 bra 	$L__BB39_687;
	st.global.u64 	[%rd1073+512], %rd1067;
$L__BB39_687:
	add.s32 	%r303, %r96, 96;
	setp.ge.s32 	%p378, %r303, %r95;
	@%p378 bra 	$L__BB39_689;
	st.global.u64 	[%rd1073+768], %rd1068;
$L__BB39_689:
	add.s32 	%r304, %r96, 128;
	setp.ge.s32 	%p379, %r304, %r95;
	@%p379 bra 	$L__BB39_691;
	st.global.u64 	[%rd1073+1024], %rd1069;
$L__BB39_691:
	add.s32 	%r305, %r96, 160;
	setp.ge.s32 	%p380, %r305, %r95;
	@%p380 bra 	$L__BB39_693;
	st.global.u64 	[%rd1073+1280], %rd1070;
$L__BB39_693:
	add.s32 	%r306, %r96, 192;
	setp.ge.s32 	%p381, %r306, %r95;
	@%p381 bra 	$L__BB39_695;
	st.global.u64 	[%rd1073+1536], %rd1071;
$L__BB39_695:
	add.s32 	%r307, %r96, 224;
	setp.ge.s32 	%p382, %r307, %r95;
	@%p382 bra 	$L__BB39_697;
	st.global.u64 	[%rd1073+1792], %rd1072;
$L__BB39_697:
	ret;

}
	// .globl	_ZN3cub18CUB_300001_SM_10006detail5merge34device_partition_merge_path_kernelINS2_10policy_hubIPyNS0_8NullTypeEE9policy600EPS5_PS6_S9_SA_S9_SA_i18tuple_indexed_lessEEvT0_T6_T2_SD_SD_PSD_T7_
.visible .entry _ZN3cub18CUB_300001_SM_10006detail5merge34device_partition_merge_path_kernelINS2_10policy_hubIPyNS0_8NullTypeEE9policy600EPS5_PS6_S9_SA_S9_SA_i18tuple_indexed_lessEEvT0_T6_T2_SD_SD_PSD_T7_(
	.param .u64 .ptr .align 1 _ZN3cub18CUB_300001_SM_10006detail5merge34device_partition_merge_path_kernelINS2_10policy_hubIPyNS0_8NullTypeEE9policy600EPS5_PS6_S9_SA_S9_SA_i18tuple_indexed_lessEEvT0_T6_T2_SD_SD_PSD_T7__param_0,
	.param .u32 _ZN3cub18CUB_300001_SM_10006detail5merge34device_partition_merge_path_kernelINS2_10policy_hubIPyNS0_8NullTypeEE9policy600EPS5_PS6_S9_SA_S9_SA_i18tuple_indexed_lessEEvT0_T6_T2_SD_SD_PSD_T7__param_1,
	.param .u64 .ptr .align 1 _ZN3cub18CUB_300001_SM_10006detail5merge34device_partition_merge_path_kernelINS2_10policy_hubIPyNS0_8NullTypeEE9policy600EPS5_PS6_S9_SA_S9_SA_i18tuple_indexed_lessEEvT0_T6_T2_SD_SD_PSD_T7__param_2,
	.param .u32 _ZN3cub18CUB_300001_SM_10006detail5merge34device_partition_merge_path_kernelINS2_10policy_hubIPyNS0_8NullTypeEE9policy600EPS5_PS6_S9_SA_S9_SA_i18tuple_indexed_lessEEvT0_T6_T2_SD_SD_PSD_T7__param_3,
	.param .u32 _ZN3cub18CUB_300001_SM_10006detail5merge34device_partition_merge_path_kernelINS2_10policy_hubIPyNS0_8NullTypeEE9policy600EPS5_PS6_S9_SA_S9_SA_i18tuple_indexed_lessEEvT0_T6_T2_SD_SD_PSD_T7__param_4,
	.param .u64 .ptr .align 1 _ZN3cub18CUB_300001_SM_10006detail5merge34device_partition_merge_path_kernelINS2_10policy_hubIPyNS0_8NullTypeEE9policy600EPS5_PS6_S9_SA_S9_SA_i18tuple_indexed_lessEEvT0_T6_T2_SD_SD_PSD_T7__param_5,
	.param .align 8 .b8 _ZN3cub18CUB_300001_SM_10006detail5merge34device_partition_merge_path_kernelINS2_10policy_hubIPyNS0_8NullTypeEE9policy600EPS5_PS6_S9_SA_S9_SA_i18tuple_indexed_lessEEvT0_T6_T2_SD_SD_PSD_T7__param_6[16]
)
{
	.reg .pred 	%p<45>;
	.reg .b16 	%rs<5>;
	.reg .b32 	%r<52>;
	.reg .b64 	%rd<513>;

	ld.param.u32 	%r18, [_ZN3cub18CUB_300001_SM_10006detail5merge34device_partition_merge_path_kernelINS2_10policy_hubIPyNS0_8NullTypeEE9policy600EPS5_PS6_S9_SA_S9_SA_i18tuple_indexed_lessEEvT0_T6_T2_SD_SD_PSD_T7__param_6+8];
	ld.param.u64 	%rd60, [_ZN3cub18CUB_300001_SM_10006detail5merge34device_partition_merge_path_kernelINS2_10policy_hubIPyNS0_8NullTypeEE9policy600EPS5_PS6_S9_SA_S9_SA_i18tuple_indexed_lessEEvT0_T6_T2_SD_SD_PSD_T7__param_6];
	ld.param.u64 	%rd61, [_ZN3cub18CUB_300001_SM_10006detail5merge34device_partition_merge_path_kernelINS2_10policy_hubIPyNS0_8NullTypeEE9policy600EPS5_PS6_S9_SA_S9_SA_i18tuple_indexed_lessEEvT0_T6_T2_SD_SD_PSD_T7__param_0];
	ld.param.u32 	%r16, [_ZN3cub18CUB_300001_SM_10006detail5merge34device_partition_merge_path_kernelINS2_10policy_hubIPyNS0_8NullTypeEE9policy600EPS5_PS6_S9_SA_S9_SA_i18tuple_indexed_lessEEvT0_T6_T2_SD_SD_PSD_T7__param_1];
	ld.param.u64 	%rd62, [_ZN3cub18CUB_300001_SM_10006detail5merge34device_partition_merge_path_kernelINS2_10policy_hubIPyNS0_8NullTypeEE9policy600EPS5_PS6_S9_SA_S9_SA_i18tuple_indexed_lessEEvT0_T6_T2_SD_SD_PSD_T7__param_2];
	ld.param.u32 	%r17, [_ZN3cub18CUB_300001_SM_10006detail5merge34device_partition_merge_path_kernelINS2_10policy_hubIPyNS0_8NullTypeEE9policy600EPS5_PS6_S9_SA_S9_SA_i18tuple_indexed_lessEEvT0_T6_T2_SD_SD_PSD_T7__param_3];
	ld.param.u32 	%r24, [_ZN3cub18CUB_300001_SM_10006detail5merge34device_partition_merge_path_kernelINS2_10policy_hubIPyNS0_8NullTypeEE9policy600EPS5_PS6_S9_SA_S9_SA_i18tuple_indexed_lessEEvT0_T6_T2_SD_SD_PSD_T7__param_4];
	cvta.to.global.u64 	%rd1, %rd62;
	cvta.to.global.u64 	%rd2, %rd61;
	mov.u32 	%r25, %ntid.x;
	mov.u32 	%r26, %ctaid.x;
	mov.u32 	%r27, %tid.x;
	mad.lo.s32 	%r1, %r25, %r26, %r27;
	setp.ge.s32 	%p4, %r1, %r24;
	@%p4 bra 	$L__BB40_38;
	mul.lo.s32 	%r28, %r1, 3584;
	add.s32 	%r29, %r17, %r16;
	min.s32 	%r2, %r29, %r28;
	setp.lt.s32 	%p5, %r2, %r17;
	sub.s32 	%r30, %r2, %r17;
	selp.b32 	%r51, 0, %r30, %p5;
	min.s32 	%r47, %r16, %r2;
	setp.ge.s32 	%p6, %r51, %r47;
	@%p6 bra 	$L__BB40_37;
	setp.ne.s64 	%p7, %rd60, 0;
	cvt.s64.s32 	%rd4, %r18;
	@%p7 bra 	$L__BB40_9;
	cvt.u32.u64 	%r39, %rd4;
$L__BB40_4:
	setp.eq.s32 	%p35, %r39, 0;
	sub.s32 	%r40, %r47, %r51;
	shr.u32 	%r41, %r40, 31;
	add.s32 	%r42, %r40, %r41;
	shr.s32 	%r43, %r42, 1;
	add.s32 	%r7, %r43, %r51;
	mov.pred 	%p34, -1;
	mov.pred 	%p43, %p34;
	@%p35 bra 	$L__BB40_8;
	mul.wide.s32 	%rd472, %r7, 8;
	add.s64 	%rd473, %rd2, %rd472;
	ld.global.u64 	%rd474, [%rd473];
	not.b32 	%r44, %r7;
	add.s32 	%r45, %r2, %r44;
	mul.wide.s32 	%rd475, %r45, 8;
	add.s64 	%rd476, %rd1, %rd475;
	ld.global.u64 	%rd477, [%rd476];
	cvta.to.global.u64 	%rd5, %rd477;
	cvta.to.global.u64 	%rd6, %rd474;
	mov.b64 	%rd486, 0;
$L__BB40_6:
	shl.b64 	%rd478, %rd486, 3;
	add.s64 	%rd479, %rd5, %rd478;
	ld.global.u64 	%rd8, [%rd479];
	add.s64 	%rd480, %rd6, %rd478;
	ld.global.u64 	%rd9, [%rd480];
	setp.lt.u64 	%p37, %rd8, %rd9;
	mov.pred 	%p43, 0;
	@%p37 bra 	$L__BB40_8;
	setp.le.u64 	%p39, %rd8, %rd9;
	add.s64 	%rd486, %rd486, 1;
	setp.lt.u64 	%p40, %rd486, %rd4;
	and.pred  	%p41, %p39, %p40;
	mov.pred 	%p43, %p34;
	@%p41 bra 	$L__BB40_6;
$L__BB40_8:
	add.s32 	%r46, %r7, 1;
	selp.b32 	%r51, %r46, %r51, %p43;
	selp.b32 	%r47, %r47, %r7, %p43;
	setp.lt.s32 	%p42, %r51, %r47;
	@%p42 bra 	$L__BB40_4;
	bra.uni 	$L__BB40_37;
$L__BB40_9:
	and.b64  	%rd11, %rd60, -2;
	cvt.u32.u64 	%r37, %rd4;
$L__BB40_10:
	setp.eq.s64 	%p8, %rd60, 1;
	sub.s32 	%r31, %r47, %r51;
	shr.u32 	%r32, %r31, 31;
	add.s32 	%r33, %r31, %r32;
	shr.s32 	%r34, %r33, 1;
	add.s32 	%r12, %r34, %r51;
	mul.wide.s32 	%rd66, %r12, 8;
	add.s64 	%rd67, %rd2, %rd66;
	ld.global.u64 	%rd68, [%rd67];
	cvta.to.global.u64 	%rd12, %rd68;
	not.b32 	%r35, %r12;
	add.s32 	%r36, %r2, %r35;
	mul.wide.s32 	%rd69, %r36, 8;
	add.s64 	%rd70, %rd1, %rd69;
	ld.global.u64 	%rd71, [%rd70];
	cvta.to.global.u64 	%rd13, %rd71;
	mov.b64 	%rd493, -3750763034362895579;
	mov.b64 	%rd488, 0;
	@%p8 bra 	$L__BB40_13;
	add.s64 	%rd491, %rd13, 8;
	mov.b64 	%rd493, -3750763034362895579;
	mov.u64 	%rd492, %rd11;
$L__BB40_12:
	ld.global.u64 	%rd73, [%rd491+-8];
	and.b64  	%rd74, %rd73, 255;
	xor.b64  	%rd75, %rd74, %rd493;
	mul.lo.s64 	%rd76, %rd75, 1099511628211;
	shr.u64 	%rd77, %rd73, 8;
	and.b64  	%rd78, %rd77, 255;
	xor.b64  	%rd79, %rd78, %rd76;
	mul.lo.s64 	%rd80, %rd79, 1099511628211;
	shr.u64 	%rd81, %rd73, 16;
	and.b64  	%rd82, %rd81, 255;
	xor.b64  	%rd83, %rd82, %rd80;
	mul.lo.s64 	%rd84, %rd83, 1099511628211;
	shr.u64 	%rd85, %rd73, 24;
	and.b64  	%rd86, %rd85, 255;
	xor.b64  	%rd87, %rd86, %rd84;
	mul.lo.s64 	%rd88, %rd87, 1099511628211;
	shr.u64 	%rd89, %rd73, 32;
	and.b64  	%rd90, %rd89, 255;
	xor.b64  	%rd91, %rd90, %rd88;
	mul.lo.s64 	%rd92, %rd91, 1099511628211;
	shr.u64 	%rd93, %rd73, 40;
	and.b64  	%rd94, %rd93, 255;
	xor.b64  	%rd95, %rd94, %rd92;
	mul.lo.s64 	%rd96, %rd95, 1099511628211;
	shr.u64 	%rd97, %rd73, 48;
	and.b64  	%rd98, %rd97, 255;
	xor.b64  	%rd99, %rd98, %rd96;
	mul.lo.s64 	%rd100, %rd99, 1099511628211;
	shr.u64 	%rd101, %rd73, 56;
	xor.b64  	%rd102, %rd101, %rd100;
	mul.lo.s64 	%rd103, %rd102, 1099511628211;
	ld.global.u64 	%rd104, [%rd491];
	and.b64  	%rd105, %rd104, 255;
	xor.b64  	%rd106, %rd105, %rd103;
	mul.lo.s64 	%rd107, %rd106, 1099511628211;
	shr.u64 	%rd108, %rd104, 8;
	and.b64  	%rd109, %rd108, 255;
	xor.b64  	%rd110, %rd109, %rd107;
	mul.lo.s64 	%rd111, %rd110, 1099511628211;
	shr.u64 	%rd112, %rd104, 16;
	and.b64  	%rd113, %rd112, 255;
	xor.b64  	%rd114, %rd113, %rd111;
	mul.lo.s64 	%rd115, %rd114, 1099511628211;
	shr.u64 	%rd116, %rd104, 24;
	and.b64  	%rd117, %rd116, 255;
	xor.b64  	%rd118, %rd117, %rd115;
	mul.lo.s64 	%rd119, %rd118, 1099511628211;
	shr.u64 	%rd120, %rd104, 32;
	and.b64  	%rd121, %rd120, 255;
	xor.b64  	%rd122, %rd121, %rd119;
	mul.lo.s64 	%rd123, %rd122, 1099511628211;
	shr.u64 	%rd124, %rd104, 40;
	and.b64  	%rd125, %rd124, 255;
	xor.b64  	%rd126, %rd125, %rd123;
	mul.lo.s64 	%rd127, %rd126, 1099511628211;
	shr.u64 	%rd128, %rd104, 48;
	and.b64  	%rd129, %rd128, 255;
	xor.b64  	%rd130, %rd129, %rd127;
	mul.lo.s64 	%rd131, %rd130, 1099511628211;
	shr.u64 	%rd132, %rd104, 56;
	xor.b64  	%rd490, %rd132, %rd131;
	mul.lo.s64 	%rd493, %rd490, 1099511628211;
	add.s64 	%rd492, %rd492, -2;
	add.s64 	%rd491, %rd491, 16;
	setp.eq.s64 	%p9, %rd492, 0;
	mov.u64 	%rd488, %rd11;
	@%p9 bra 	$L__BB40_13;
	bra.uni 	$L__BB40_12;
$L__BB40_13:
	and.b64  	%rd133, %rd60, 1;
	setp.eq.b64 	%p10, %rd133, 1;
	not.pred 	%p11, %p10;
	@%p11 bra 	$L__BB40_15;
	shl.b64 	%rd134, %rd488, 3;
	add.s64 	%rd135, %rd13, %rd134;
	ld.global.u64 	%rd136, [%rd135];
	and.b64  	%rd137, %rd136, 255;
	xor.b64  	%rd138, %rd137, %rd493;
	mul.lo.s64 	%rd139, %rd138, 1099511628211;
	shr.u64 	%rd140, %rd136, 8;
	and.b64  	%rd141, %rd140, 255;
	xor.b64  	%rd142, %rd141, %rd139;
	mul.lo.s64 	%rd143, %rd142, 1099511628211;
	shr.u64 	%rd144, %rd136, 16;
	and.b64  	%rd145, %rd144, 255;
	xor.b64  	%rd146, %rd145, %rd143;
	mul.lo.s64 	%rd147, %rd146, 1099511628211;
	shr.u64 	%rd148, %rd136, 24;
	and.b64  	%rd149, %rd148, 255;
	xor.b64  	%rd150, %rd149, %rd147;
	mul.lo.s64 	%rd151, %rd150, 1099511628211;
	shr.u64 	%rd152, %rd136, 32;
	and.b64  	%rd153, %rd152, 255;
	xor.b64  	%rd154, %rd153, %rd151;
	mul.lo.s64 	%rd155, %rd154, 1099511628211;
	shr.u64 	%rd156, %rd136, 40;
	and.b64  	%rd157, %rd156, 255;
	xor.b64  	%rd158, %rd157, %rd155;
	mul.lo.s64 	%rd159, %rd158, 1099511628211;
	shr.u64 	%rd160, %rd136, 48;
	and.b64  	%rd161, %rd160, 255;
	xor.b64  	%rd162, %rd161, %rd159;
	mul.lo.s64 	%rd163, %rd162, 1099511628211;
	shr.u64 	%rd164, %rd136, 56;
	xor.b64  	%rd490, %rd164, %rd163;
$L__BB40_15:
	setp.eq.s64 	%p12, %rd60, 1;
	mov.b64 	%rd498, -3750763034362895579;
	mov.b64 	%rd497, 0;
	@%p12 bra 	$L__BB40_18;
	mov.b64 	%rd498, -3750763034362895579;
	mov.b64 	%rd494, 0;
$L__BB40_17:
	shl.b64 	%rd170, %rd494, 3;
	add.s64 	%rd171, %rd12, %rd170;
	ld.global.u64 	%rd172, [%rd171];
	and.b64  	%rd173, %rd172, 255;
	xor.b64  	%rd174, %rd173, %rd498;
	mul.lo.s64 	%rd175, %rd174, 1099511628211;
	shr.u64 	%rd176, %rd172, 8;
	and.b64  	%rd177, %rd176, 255;
	xor.b64  	%rd178, %rd177, %rd175;
	mul.lo.s64 	%rd179, %rd178, 1099511628211;
	shr.u64 	%rd180, %rd172, 16;
	and.b64  	%rd181, %rd180, 255;
	xor.b64  	%rd182, %rd181, %rd179;
	mul.lo.s64 	%rd183, %rd182, 1099511628211;
	shr.u64 	%rd184, %rd172, 24;
	and.b64  	%rd185, %rd184, 255;
	xor.b64  	%rd186, %rd185, %rd183;
	mul.lo.s64 	%rd187, %rd186, 1099511628211;
	shr.u64 	%rd188, %rd172, 32;
	and.b64  	%rd189, %rd188, 255;
	xor.b64  	%rd190, %rd189, %rd187;
	mul.lo.s64 	%rd191, %rd190, 1099511628211;
	shr.u64 	%rd192, %rd172, 40;
	and.b64  	%rd193, %rd192, 255;
	xor.b64  	%rd194, %rd193, %rd191;
	mul.lo.s64 	%rd195, %rd194, 1099511628211;
	shr.u64 	%rd196, %rd172, 48;
	and.b64  	%rd197, %rd196, 255;
	xor.b64  	%rd198, %rd197, %rd195;
	mul.lo.s64 	%rd199, %rd198, 1099511628211;
	shr.u64 	%rd200, %rd172, 56;
	xor.b64  	%rd201, %rd200, %rd199;
	mul.lo.s64 	%rd202, %rd201, 1099511628211;
	ld.global.u64 	%rd203, [%rd171+8];
	and.b64  	%rd204, %rd203, 255;
	xor.b64  	%rd205, %rd204, %rd202;
	mul.lo.s64 	%rd206, %rd205, 1099511628211;
	shr.u64 	%rd207, %rd203, 8;
	and.b64  	%rd208, %rd207, 255;
	xor.b64  	%rd209, %rd208, %rd206;
	mul.lo.s64 	%rd210, %rd209, 1099511628211;
	shr.u64 	%rd211, %rd203, 16;
	and.b64  	%rd212, %rd211, 255;
	xor.b64  	%rd213, %rd212, %rd210;
	mul.lo.s64 	%rd214, %rd213, 1099511628211;
	shr.u64 	%rd215, %rd203, 24;
	and.b64  	%rd216, %rd215, 255;
	xor.b64  	%rd217, %rd216, %rd214;
	mul.lo.s64 	%rd218, %rd217, 1099511628211;
	shr.u64 	%rd219, %rd203, 32;
	and.b64  	%rd220, %rd219, 255;
	xor.b64  	%rd221, %rd220, %rd218;
	mul.lo.s64 	%rd222, %rd221, 1099511628211;
	shr.u64 	%rd223, %rd203, 40;
	and.b64  	%rd224, %rd223, 255;
	xor.b64  	%rd225, %rd224, %rd222;
	mul.lo.s64 	%rd226, %rd225, 1099511628211;
	shr.u64 	%rd227, %rd203, 48;
	and.b64  	%rd228, %rd227, 255;
	xor.b64  	%rd229, %rd228, %rd226;
	mul.lo.s64 	%rd230, %rd229, 1099511628211;
	shr.u64 	%rd231, %rd203, 56;
	xor.b64  	%rd499, %rd231, %rd230;
	mul.lo.s64 	%rd498, %rd499, 1099511628211;
	add.s64 	%rd494, %rd494, 2;
	setp.ne.s64 	%p13, %rd494, %rd11;
	mov.u64 	%rd497, %rd11;
	@%p13 bra 	$L__BB40_17;
$L__BB40_18:
	and.b64  	%rd232, %rd60, 1;
	setp.eq.b64 	%p14, %rd232, 1;
	not.pred 	%p15, %p14;
	@%p15 bra 	$L__BB40_20;
	shl.b64 	%rd233, %rd497, 3;
	add.s64 	%rd234, %rd12, %rd233;
	ld.global.u64 	%rd235, [%rd234];
	and.b64  	%rd236, %rd235, 255;
	xor.b64  	%rd237, %rd236, %rd498;
	mul.lo.s64 	%rd238, %rd237, 1099511628211;
	shr.u64 	%rd239, %rd235, 8;
	and.b64  	%rd240, %rd239, 255;
	xor.b64  	%rd241, %rd240, %rd238;
	mul.lo.s64 	%rd242, %rd241, 1099511628211;
	shr.u64 	%rd243, %rd235, 16;
	and.b64  	%rd244, %rd243, 255;
	xor.b64  	%rd245, %rd244, %rd242;
	mul.lo.s64 	%rd246, %rd245, 1099511628211;
	shr.u64 	%rd247, %rd235, 24;
	and.b64  	%rd248, %rd247, 255;
	xor.b64  	%rd249, %rd248, %rd246;
	mul.lo.s64 	%rd250, %rd249, 1099511628211;
	shr.u64 	%rd251, %rd235, 32;
	and.b64  	%rd252, %rd251, 255;
	xor.b64  	%rd253, %rd252, %rd250;
	mul.lo.s64 	%rd254, %rd253, 1099511628211;
	shr.u64 	%rd255, %rd235, 40;
	and.b64  	%rd256, %rd255, 255;
	xor.b64  	%rd257, %rd256, %rd254;
	mul.lo.s64 	%rd258, %rd257, 1099511628211;
	shr.u64 	%rd259, %rd235, 48;
	and.b64  	%rd260, %rd259, 255;
	xor.b64  	%rd261, %rd260, %rd258;
	mul.lo.s64 	%rd262, %rd261, 1099511628211;
	shr.u64 	%rd263, %rd235, 56;
	xor.b64  	%rd499, %rd263, %rd262;
$L__BB40_20:
	setp.eq.s64 	%p16, %rd490, %rd499;
	@%p16 bra 	$L__BB40_32;
	setp.eq.s64 	%p17, %rd60, 1;
	mov.b64 	%rd506, -3750763034362895579;
	mov.b64 	%rd502, 0;
	@%p17 bra 	$L__BB40_24;
	mov.b64 	%rd506, -3750763034362895579;
	mov.b64 	%rd505, 0;
$L__BB40_23:
	shl.b64 	%rd269, %rd505, 3;
	add.s64 	%rd270, %rd13, %rd269;
	ld.global.u64 	%rd271, [%rd270];
	and.b64  	%rd272, %rd271, 255;
	xor.b64  	%rd273, %rd272, %rd506;
	mul.lo.s64 	%rd274, %rd273, 1099511628211;
	shr.u64 	%rd275, %rd271, 8;
	and.b64  	%rd276, %rd275, 255;
	xor.b64  	%rd277, %rd276, %rd274;
	mul.lo.s64 	%rd278, %rd277, 1099511628211;
	shr.u64 	%rd279, %rd271, 16;
	and.b64  	%rd280, %rd279, 255;
	xor.b64  	%rd281, %rd280, %rd278;
	mul.lo.s64 	%rd282, %rd281, 1099511628211;
	shr.u64 	%rd283, %rd271, 24;
	and.b64  	%rd284, %rd283, 255;
	xor.b64  	%rd285, %rd284, %rd282;
	mul.lo.s64 	%rd286, %rd285, 1099511628211;
	shr.u64 	%rd287, %rd271, 32;
	and.b64  	%rd288, %rd287, 255;
	xor.b64  	%rd289, %rd288, %rd286;
	mul.lo.s64 	%rd290, %rd289, 1099511628211;
	shr.u64 	%rd291, %rd271, 40;
	and.b64  	%rd292, %rd291, 255;
	xor.b64  	%rd293, %rd292, %rd290;
	mul.lo.s64 	%rd294, %rd293, 1099511628211;
	shr.u64 	%rd295, %rd271, 48;
	and.b64  	%rd296, %rd295, 255;
	xor.b64  	%rd297, %rd296, %rd294;
	mul.lo.s64 	%rd298, %rd297, 1099511628211;
	shr.u64 	%rd299, %rd271, 56;
	xor.b64  	%rd300, %rd299, %rd298;
	mul.lo.s64 	%rd301, %rd300, 1099511628211;
	ld.global.u64 	%rd302, [%rd270+8];
	and.b64  	%rd303, %rd302, 255;
	xor.b64  	%rd304, %rd303, %rd301;
	mul.lo.s64 	%rd305, %rd304, 1099511628211;
	shr.u64 	%rd306, %rd302, 8;
	and.b64  	%rd307, %rd306, 255;
	xor.b64  	%rd308, %rd307, %rd305;
	mul.lo.s64 	%rd309, %rd308, 1099511628211;
	shr.u64 	%rd310, %rd302, 16;
	and.b64  	%rd311, %rd310, 255;
	xor.b64  	%rd312, %rd311, %rd309;
	mul.lo.s64 	%rd313, %rd312, 1099511628211;
	shr.u64 	%rd314, %rd302, 24;
	and.b64  	%rd315, %rd314, 255;
	xor.b64  	%rd316, %rd315, %rd313;
	mul.lo.s64 	%rd317, %rd316, 1099511628211;
	shr.u64 	%rd318, %rd302, 32;
	and.b64  	%rd319, %rd318, 255;
	xor.b64  	%rd320, %rd319, %rd317;
	mul.lo.s64 	%rd321, %rd320, 1099511628211;
	shr.u64 	%rd322, %rd302, 40;
	and.b64  	%rd323, %rd322, 255;
	xor.b64  	%rd324, %rd323, %rd321;
	mul.lo.s64 	%rd325, %rd324, 1099511628211;
	shr.u64 	%rd326, %rd302, 48;
	and.b64  	%rd327, %rd326, 255;
	xor.b64  	%rd328, %rd327, %rd325;
	mul.lo.s64 	%rd329, %rd328, 1099511628211;
	shr.u64 	%rd330, %rd302, 56;
	xor.b64  	%rd331, %rd330, %rd329;
	mul.lo.s64 	%rd506, %rd331, 1099511628211;
	add.s64 	%rd505, %rd505, 2;
	setp.eq.s64 	%p18, %rd505, %rd11;
	mov.u64 	%rd502, %rd11;
	@%p18 bra 	$L__BB40_24;
	bra.uni 	$L__BB40_23;
$L__BB40_24:
	and.b64  	%rd332, %rd60, 1;
	setp.eq.b64 	%p19, %rd332, 1;
	not.pred 	%p20, %p19;
	@%p20 bra 	$L__BB40_26;
	shl.b64 	%rd333, %rd502, 3;
	add.s64 	%rd334, %rd13, %rd333;
	ld.global.u64 	%rd335, [%rd334];
	and.b64  	%rd336, %rd335, 255;
	xor.b64  	%rd337, %rd336, %rd506;
	mul.lo.s64 	%rd338, %rd337, 1099511628211;
	shr.u64 	%rd339, %rd335, 8;
	and.b64  	%rd340, %rd339, 255;
	xor.b64  	%rd341, %rd340, %rd338;
	mul.lo.s64 	%rd342, %rd341, 1099511628211;
	shr.u64 	%rd343, %rd335, 16;
	and.b64  	%rd344, %rd343, 255;
	xor.b64  	%rd345, %rd344, %rd342;
	mul.lo.s64 	%rd346, %rd345, 1099511628211;
	shr.u64 	%rd347, %rd335, 24;
	and.b64  	%rd348, %rd347, 255;
	xor.b64  	%rd349, %rd348, %rd346;
	mul.lo.s64 	%rd350, %rd349, 1099511628211;
	shr.u64 	%rd351, %rd335, 32;
	and.b64  	%rd352, %rd351, 255;
	xor.b64  	%rd353, %rd352, %rd350;
	mul.lo.s64 	%rd354, %rd353, 1099511628211;
	shr.u64 	%rd355, %rd335, 40;
	and.b64  	%rd356, %rd355, 255;
	xor.b64  	%rd357, %rd356, %rd354;
	mul.lo.s64 	%rd358, %rd357, 1099511628211;
	shr.u64 	%rd359, %rd335, 48;
	and.b64  	%rd360, %rd359, 255;
	xor.b64  	%rd361, %rd360, %rd358;
	mul.lo.s64 	%rd362, %rd361, 1099511628211;
	shr.u64 	%rd363, %rd335, 56;
	xor.b64  	%rd364, %rd363, %rd362;
	mul.lo.s64 	%rd506, %rd364, 1099511628211;
$L__BB40_26:
	setp.eq.s64 	%p21, %rd60, 1;
	mov.b64 	%rd509, -3750763034362895579;
	mov.b64 	%rd510, 0;
	@%p21 bra 	$L__BB40_29;
	mov.b64 	%rd509, -3750763034362895579;
	mov.b64 	%rd507, 0;
$L__BB40_28:
	shl.b64 	%rd370, %rd507, 3;
	add.s64 	%rd371, %rd12, %rd370;
	ld.global.u64 	%rd372, [%rd371];
	and.b64  	%rd373, %rd372, 255;
	xor.b64  	%rd374, %rd373, %rd509;
	mul.lo.s64 	%rd375, %rd374, 1099511628211;
	shr.u64 	%rd376, %rd372, 8;
	and.b64  	%rd377, %rd376, 255;
	xor.b64  	%rd378, %rd377, %rd375;
	mul.lo.s64 	%rd379, %rd378, 1099511628211;
	shr.u64 	%rd380, %rd372, 16;
	and.b64  	%rd381, %rd380, 255;
	xor.b64  	%rd382, %rd381, %rd379;
	mul.lo.s64 	%rd383, %rd382, 1099511628211;
	shr.u64 	%rd384, %rd372, 24;
	and.b64  	%rd385, %rd384, 255;
	xor.b64  	%rd386, %rd385, %rd383;
	mul.lo.s64 	%rd387, %rd386, 1099511628211;
	shr.u64 	%rd388, %rd372, 32;
	and.b64  	%rd389, %rd388, 255;
	xor.b64  	%rd390, %rd389, %rd387;
	mul.lo.s64 	%rd391, %rd390, 1099511628211;
	shr.u64 	%rd392, %rd372, 40;
	and.b64  	%rd393, %rd392, 255;
	xor.b64  	%rd394, %rd393, %rd391;
	mul.lo.s64 	%rd395, %rd394, 1099511628211;
	shr.u64 	%rd396, %rd372, 48;
	and.b64  	%rd397, %rd396, 255;
	xor.b64  	%rd398, %rd397, %rd395;
	mul.lo.s64 	%rd399, %rd398, 1099511628211;
	shr.u64 	%rd400, %rd372, 56;
	xor.b64  	%rd401, %rd400, %rd399;
	mul.lo.s64 	%rd402, %rd401, 1099511628211;
	ld.global.u64 	%rd403, [%rd371+8];
	and.b64  	%rd404, %rd403, 255;
	xor.b64  	%rd405, %rd404, %rd402;
	mul.lo.s64 	%rd406, %rd405, 1099511628211;
	shr.u64 	%rd407, %rd403, 8;
	and.b64  	%rd408, %rd407, 255;
	xor.b64  	%rd409, %rd408, %rd406;
	mul.lo.s64 	%rd410, %rd409, 1099511628211;
	shr.u64 	%rd411, %rd403, 16;
	and.b64  	%rd412, %rd411, 255;
	xor.b64  	%rd413, %rd412, %rd410;
	mul.lo.s64 	%rd414, %rd413, 1099511628211;
	shr.u64 	%rd415, %rd403, 24;
	and.b64  	%rd416, %rd415, 255;
	xor.b64  	%rd417, %rd416, %rd414;
	mul.lo.s64 	%rd418, %rd417, 1099511628211;
	shr.u64 	%rd419, %rd403, 32;
	and.b64  	%rd420, %rd419, 255;
	xor.b64  	%rd421, %rd420, %rd418;
	mul.lo.s64 	%rd422, %rd421, 1099511628211;
	shr.u64 	%rd423, %rd403, 40;
	and.b64  	%rd424, %rd423, 255;
	xor.b64  	%rd425, %rd424, %rd422;
	mul.lo.s64 	%rd426, %rd425, 1099511628211;
	shr.u64 	%rd427, %rd403, 48;
	and.b64  	%rd428, %rd427, 255;
	xor.b64  	%rd429, %rd428, %rd426;
	mul.lo.s64 	%rd430, %rd429, 1099511628211;
	shr.u64 	%rd431, %rd403, 56;
	xor.b64  	%rd432, %rd431, %rd430;
	mul.lo.s64 	%rd509, %rd432, 1099511628211;
	add.s64 	%rd507, %rd507, 2;
	setp.ne.s64 	%p22, %rd507, %rd11;
	mov.u64 	%rd510, %rd11;
	@%p22 bra 	$L__BB40_28;
$L__BB40_29:
	and.b64  	%rd433, %rd60, 1;
	setp.eq.b64 	%p23, %rd433, 1;
	not.pred 	%p24, %p23;
	@%p24 bra 	$L__BB40_31;
	shl.b64 	%rd434, %rd510, 3;
	add.s64 	%rd435, %rd12, %rd434;
	ld.global.u64 	%rd436, [%rd435];
	and.b64  	%rd437, %rd436, 255;
	xor.b64  	%rd438, %rd437, %rd509;
	mul.lo.s64 	%rd439, %rd438, 1099511628211;
	shr.u64 	%rd440, %rd436, 8;
	and.b64  	%rd441, %rd440, 255;
	xor.b64  	%rd442, %rd441, %rd439;
	mul.lo.s64 	%rd443, %rd442, 1099511628211;
	shr.u64 	%rd444, %rd436, 16;
	and.b64  	%rd445, %rd444, 255;
	xor.b64  	%rd446, %rd445, %rd443;
	mul.lo.s64 	%rd447, %rd446, 1099511628211;
	shr.u64 	%rd448, %rd436, 24;
	and.b64  	%rd449, %rd448, 255;
	xor.b64  	%rd450, %rd449, %rd447;
	mul.lo.s64 	%rd451, %rd450, 1099511628211;
	shr.u64 	%rd452, %rd436, 32;
	and.b64  	%rd453, %rd452, 255;
	xor.b64  	%rd454, %rd453, %rd451;
	mul.lo.s64 	%rd455, %rd454, 1099511628211;
	shr.u64 	%rd456, %rd436, 40;
	and.b64  	%rd457, %rd456, 255;
	xor.b64  	%rd458, %rd457, %rd455;
	mul.lo.s64 	%rd459, %rd458, 1099511628211;
	shr.u64 	%rd460, %rd436, 48;
	and.b64  	%rd461, %rd460, 255;
	xor.b64  	%rd462, %rd461, %rd459;
	mul.lo.s64 	%rd463, %rd462, 1099511628211;
	shr.u64 	%rd464, %rd436, 56;
	xor.b64  	%rd465, %rd464, %rd463;
	mul.lo.s64 	%rd509, %rd465, 1099511628211;
$L__BB40_31:
	setp.ge.u64 	%p44, %rd506, %rd509;
	bra.uni 	$L__BB40_36;
$L__BB40_32:
	setp.eq.s32 	%p26, %r37, 0;
	mov.pred 	%p25, -1;
	mov.pred 	%p44, %p25;
	@%p26 bra 	$L__BB40_36;
	mov.b64 	%rd500, 0;
$L__BB40_34:
	shl.b64 	%rd467, %rd500, 3;
	add.s64 	%rd468, %rd13, %rd467;
	ld.global.u64 	%rd38, [%rd468];
	add.s64 	%rd469, %rd12, %rd467;
	ld.global.u64 	%rd39, [%rd469];
	setp.lt.u64 	%p28, %rd38, %rd39;
	mov.pred 	%p44, 0;
	@%p28 bra 	$L__BB40_36;
	setp.le.u64 	%p30, %rd38, %rd39;
	add.s64 	%rd500, %rd500, 1;
	setp.lt.u64 	%p31, %rd500, %rd4;
	and.pred  	%p32, %p30, %p31;
	mov.pred 	%p44, %p25;
	@%p32 bra 	$L__BB40_34;
$L__BB40_36:
	add.s32 	%r38, %r12, 1;
	selp.b32 	%r51, %r38, %r51, %p44;
	selp.b32 	%r47, %r47, %r12, %p44;
	setp.lt.s32 	%p33, %r51, %r47;
	@%p33 bra 	$L__BB40_10;
$L__BB40_37:
	ld.param.u64 	%rd485, [_ZN3cub18CUB_300001_SM_10006detail5merge34device_partition_merge_path_kernelINS2_10policy_hubIPyNS0_8NullTypeEE9policy600EPS5_PS6_S9_SA_S9_SA_i18tuple_indexed_lessEEvT0_T6_T2_SD_SD_PSD_T7__param_5];
	cvta.to.global.u64 	%rd482, %rd485;
	mul.wide.s32 	%rd483, %r1, 4;
	add.s64 	%rd484, %rd482, %rd483;
	st.global.u32 	[%rd484], %r51;
$L__BB40_38:
	ret;

}
	// .globl	_ZN3cub18CUB_300001_SM_10006detail5merge19device_merge_kernelINS2_10policy_hubIPyNS0_8NullTypeEE9policy600EPS5_PS6_S9_SA_S9_SA_i18tuple_indexed_lessEEvT0_T1_T6_T2_T3_SE_T4_T5_T7_PSE_NS1_7vsmem_tE
.visible .entry _ZN3cub18CUB_300001_SM_10006detail5merge19device_merge_kernelINS2_10policy_hubIPyNS0_8NullTypeEE9policy600EPS5_PS6_S9_SA_S9_SA_i18tuple_indexed_lessEEvT0_T1_T6_T2_T3_SE_T4_T5_T7_PSE_NS1_7vsmem_tE(
	.param .u64 .ptr .align 1 _ZN3cub18CUB_300001_SM_10006detail5merge19device_merge_kernelINS2_10policy_hubIPyNS0_8NullTypeEE9policy600EPS5_PS6_S9_SA_S9_SA_i18tuple_indexed_lessEEvT0_T1_T6_T2_T3_SE_T4_T5_T7_PSE_NS1_7vsmem_tE_param_0,
	.param .u64 .ptr .align 1 _ZN3cub18CUB_300001_SM_10006detail5merge19device_merge_kernelINS2_10policy_hubIPyNS0_8NullTypeEE9policy600EPS5_PS6_S9_SA_S9_SA_i18tuple_indexed_lessEEvT0_T1_T6_T2_T3_SE_T4_T5_T7_PSE_NS1_7vsmem_tE_param_1,
	.param .u32 _ZN3cub18CUB_300001_SM_10006detail5merge19device_merge_kernelINS2_10policy_hubIPyNS0_8NullTypeEE9policy600EPS5_PS6_S9_SA_S9_SA_i18tuple_indexed_lessEEvT0_T1_T6_T2_T3_SE_T4_T5_T7_PSE_NS1_7vsmem_tE_param_2,
	.param .u64 .ptr .align 1 _ZN3cub18CUB_300001_SM_10006detail5merge19device_merge_kernelINS2_10policy_hubIPyNS0_8NullTypeEE9policy600EPS5_PS6_S9_SA_S9_SA_i18tuple_indexed_lessEEvT0_T1_T6_T2_T3_SE_T4_T5_T7_PSE_NS1_7vsmem_tE_param_3,
	.param .u64 .ptr .align 1 _ZN3cub18CUB_300001_SM_10006detail5merge19device_merge_kernelINS2_10policy_hubIPyNS0_8NullTypeEE9policy600EPS5_PS6_S9_SA_S9_SA_i18tuple_indexed_lessEEvT0_T1_T6_T2_T3_SE_T4_T5_T7_PSE_NS1_7vsmem_tE_param_4,
	.param .u32 _ZN3cub18CUB_300001_SM_10006detail5merge19device_merge_kernelINS2_10policy_hubIPyNS0_8NullTypeEE9policy600EPS5_PS6_S9_SA_S9_SA_i18tuple_indexed_lessEEvT0_T1_T6_T2_T3_SE_T4_T5_T7_PSE_NS1_7vsmem_tE_param_5,
	.param .u64 .ptr .align 1 _ZN3cub18CUB_300001_SM_10006detail5merge19device_merge_kernelINS2_10policy_hubIPyNS0_8NullTypeEE9policy600EPS5_PS6_S9_SA_S9_SA_i18tuple_indexed_lessEEvT0_T1_T6_T2_T3_SE_T4_T5_T7_PSE_NS1_7vsmem_tE_param_6,
	.param .u64 .ptr .align 1 _ZN3cub18CUB_300001_SM_10006detail5merge19device_merge_kernelINS2_10policy_hubIPyNS0_8NullTypeEE9policy600EPS5_PS6_S9_SA_S9_SA_i18tuple_indexed_lessEEvT0_T1_T6_T2_T3_SE_T4_T5_T7_PSE_NS1_7vsmem_tE_param_7,
	.param .align 8 .b8 _ZN3cub18CUB_300001_SM_10006detail5merge19device_merge_kernelINS2_10policy_hubIPyNS0_8NullTypeEE9policy600EPS5_PS6_S9_SA_S9_SA_i18tuple_indexed_lessEEvT0_T1_T6_T2_T3_SE_T4_T5_T7_PSE_NS1_7vsmem_tE_param_8[16],
	.param .u64 .ptr .align 1 _ZN3cub18CUB_300001_SM_10006detail5merge19device_merge_kernelINS2_10policy_hubIPyNS0_8NullTypeEE9policy600EPS5_PS6_S9_SA_S9_SA_i18tuple_indexed_lessEEvT0_T1_T6_T2_T3_SE_T4_T5_T7_PSE_NS1_7vsmem_tE_param_9,
	.param .align 8 .b8 _ZN3cub18CUB_300001_SM_10006detail5merge19device_merge_kernelINS2_10policy_hubIPyNS0_8NullTypeEE9policy600EPS5_PS6_S9_SA_S9_SA_i18tuple_indexed_lessEEvT0_T1_T6_T2_T3_SE_T4_T5_T7_PSE_NS1_7vsmem_tE_param_10[8]
)
.maxntid 512
{
	.reg .pred 	%p<597>;
	.reg .b16 	%rs<5>;
	.reg .b32 	%r<289>;
	.reg .b64 	%rd<7976>;
	// demoted variable
	.shared .align 16 .b8 _ZZN3cub18CUB_300001_SM_10006detail5merge19device_merge_kernelINS2_10policy_hubIPyNS0_8NullTypeEE9policy600EPS5_PS6_S9_SA_S9_SA_i18tuple_indexed_lessEEvT0_T1_T6_T2_T3_SE_T4_T5_T7_PSE_NS1_7vsmem_tEE19shared_temp_storage[28688];
	ld.param.u32 	%r73, [_ZN3cub18CUB_300001_SM_10006detail5merge19device_merge_kernelINS2_10policy_hubIPyNS0_8NullTypeEE9policy600EPS5_PS6_S9_SA_S9_SA_i18tuple_indexed_lessEEvT0_T1_T6_T2_T3_SE_T4_T5_T7_PSE_NS1_7vsmem_tE_param_8+8];
	ld.param.u64 	%rd940, [_ZN3cub18CUB_300001_SM_10006detail5merge19device_merge_kernelINS2_10policy_hubIPyNS0_8NullTypeEE9policy600EPS5_PS6_S9_SA_S9_SA_i18tuple_indexed_lessEEvT0_T1_T6_T2_T3_SE_T4_T5_T7_PSE_NS1_7vsmem_tE_param_8];
	ld.param.u64 	%rd941, [_ZN3cub18CUB_300001_SM_10006detail5merge19device_merge_kernelINS2_10policy_hubIPyNS0_8NullTypeEE9policy600EPS5_PS6_S9_SA_S9_SA_i18tuple_indexed_lessEEvT0_T1_T6_T2_T3_SE_T4_T5_T7_PSE_NS1_7vsmem_tE_param_0];
	ld.param.u32 	%r79, [_ZN3cub18CUB_300001_SM_10006detail5merge19device_merge_kernelINS2_10policy_hubIPyNS0_8NullTypeEE9policy600EPS5_PS6_S9_SA_S9_SA_i18tuple_indexed_lessEEvT0_T1_T6_T2_T3_SE_T4_T5_T7_PSE_NS1_7vsmem_tE_param_2];
	ld.param.u64 	%rd942, [_ZN3cub18CUB_300001_SM_10006detail5merge19device_merge_kernelINS2_10policy_hubIPyNS0_8NullTypeEE9policy600EPS5_PS6_S9_SA_S9_SA_i18tuple_indexed_lessEEvT0_T1_T6_T2_T3_SE_T4_T5_T7_PSE_NS1_7vsmem_tE_param_3];
	ld.param.u32 	%r80, [_ZN3cub18CUB_300001_SM_10006detail5merge19device_merge_kernelINS2_10policy_hubIPyNS0_8NullTypeEE9policy600EPS5_PS6_S9_SA_S9_SA_i18tuple_indexed_lessEEvT0_T1_T6_T2_T3_SE_T4_T5_T7_PSE_NS1_7vsmem_tE_param_5];
	ld.param.u64 	%rd943, [_ZN3cub18CUB_300001_SM_10006detail5merge19device_merge_kernelINS2_10policy_hubIPyNS0_8NullTypeEE9policy600EPS5_PS6_S9_SA_S9_SA_i18tuple_indexed_lessEEvT0_T1_T6_T2_T3_SE_T4_T5_T7_PSE_NS1_7vsmem_tE_param_9];
	cvta.to.global.u64 	%rd1, %rd943;
	cvta.to.global.u64 	%rd2, %rd941;
	cvta.to.global.u64 	%rd3, %rd942;
	mov.u32 	%r2, %ctaid.x;
	mul.lo.s32 	%r3, %r2, 3584;
	add.s32 	%r4, %r80, %r79;
	sub.s32 	%r5, %r4, %r3;
	setp.lt.s32 	%p29, %r5, 3584;
	@%p29 bra 	$L__BB41_298;
	mul.wide.u32 	%rd4269, %r2, 4;
	add.s64 	%rd4270, %rd1, %rd4269;
	ld.global.u32 	%r184, [%rd4270];
	ld.global.u32 	%r185, [%rd4270+4];
	add.s32 	%r186, %r3, 3584;
	min.s32 	%r187, %r186, %r4;
	sub.s32 	%r188, %r3, %r184;
	sub.s32 	%r6, %r185, %r184;
	add.s32 	%r189, %r188, %r185;
	sub.s32 	%r7, %r187, %r189;
	cvt.s64.s32 	%rd4271, %r184;
	cvt.s64.s32 	%rd5, %r188;
	mov.u32 	%r190, %tid.x;
	setp.ge.s32 	%p315, %r190, %r6;
	cvt.u64.u32 	%rd6, %r190;
	add.s64 	%rd4272, %rd6, %rd4271;
	shl.b64 	%rd4273, %rd4272, 3;
	add.s64 	%rd7, %rd2, %rd4273;
	@%p315 bra 	$L__BB41_3;
	ld.global.u64 	%rd7507, [%rd7];
	bra.uni 	$L__BB41_4;
$L__BB41_3:
	cvt.u32.u64 	%r191, %rd6;
	sub.s32 	%r192, %r191, %r6;
	cvt.s64.s32 	%rd4274, %r192;
	add.s64 	%rd4275, %rd4274, %rd5;
	shl.b64 	%rd4276, %rd4275, 3;
	add.s64 	%rd4277, %rd3, %rd4276;
	ld.global.u64 	%rd7507, [%rd4277];
$L__BB41_4:
	cvt.u32.u64 	%r193, %rd6;
	add.s32 	%r194, %r193, 512;
	setp.lt.s32 	%p316, %r194, %r6;
	cvt.s64.s32 	%rd4278, %r6;
	sub.s64 	%rd4279, %rd6, %rd4278;
	add.s64 	%rd4280, %rd4279, %rd5;
	shl.b64 	%rd4281, %rd4280, 3;
	add.s64 	%rd11, %rd3, %rd4281;
	@%p316 bra 	$L__BB41_6;
	ld.global.u64 	%rd7508, [%rd11+4096];
	bra.uni 	$L__BB41_7;
$L__BB41_6:
	ld.global.u64 	%rd7508, [%rd7+4096];
$L__BB41_7:
	or.b32  	%r196, %r193, 1024;
	setp.lt.s32 	%p317, %r196, %r6;
	@%p317 bra 	$L__BB41_9;
	ld.global.u64 	%rd7509, [%rd11+8192];
	bra.uni 	$L__BB41_10;
$L__BB41_9:
	ld.global.u64 	%rd7509, [%rd7+8192];
$L__BB41_10:
	add.s32 	%r198, %r193, 1536;
	setp.lt.s32 	%p318, %r198, %r6;
	@%p318 bra 	$L__BB41_12;
	ld.global.u64 	%rd7510, [%rd11+12288];
	bra.uni 	$L__BB41_13;
$L__BB41_12:
	ld.global.u64 	%rd7510, [%rd7+12288];
$L__BB41_13:
	or.b32  	%r200, %r193, 2048;
	setp.lt.s32 	%p319, %r200, %r6;
	@%p319 bra 	$L__BB41_15;
	ld.global.u64 	%rd7511, [%rd11+16384];
	bra.uni 	$L__BB41_16;
$L__BB41_15:
	ld.global.u64 	%rd7511, [%rd7+16384];
$L__BB41_16:
	add.s32 	%r202, %r193, 2560;
	setp.lt.s32 	%p320, %r202, %r6;
	@%p320 bra 	$L__BB41_18;
	ld.global.u64 	%rd7512, [%rd11+20480];
	bra.uni 	$L__BB41_19;
$L__BB41_18:
	ld.global.u64 	%rd7512, [%rd7+20480];
$L__BB41_19:
	or.b32  	%r204, %r193, 3072;
	setp.lt.s32 	%p321, %r204, %r6;
	@%p321 bra 	$L__BB41_21;
	ld.global.u64 	%rd7513, [%rd11+24576];
	bra.uni 	$L__BB41_22;
$L__BB41_21:
	ld.global.u64 	%rd7513, [%rd7+24576];
$L__BB41_22:
	shl.b32 	%r206, %r193, 3;
	mov.u32 	%r207, _ZZN3cub18CUB_300001_SM_10006detail5merge19device_merge_kernelINS2_10policy_hubIPyNS0_8NullTypeEE9policy600EPS5_PS6_S9_SA_S9_SA_i18tuple_indexed_lessEEvT0_T1_T6_T2_T3_SE_T4_T5_T7_PSE_NS1_7vsmem_tEE19shared_temp_storage;
	add.s32 	%r208, %r207, %r206;
	st.shared.u64 	[%r208], %rd7507;
	st.shared.u64 	[%r208+4096], %rd7508;
	st.shared.u64 	[%r208+8192], %rd7509;
	st.shared.u64 	[%r208+12288], %rd7510;
	st.shared.u64 	[%r208+16384], %rd7511;
	st.shared.u64 	[%r208+20480], %rd7512;
	st.shared.u64 	[%r208+24576], %rd7513;
	bar.sync 	0;
	add.s32 	%r8, %r7, %r6;
	mul.lo.s32 	%r209, %r193, 7;
	min.s32 	%r9, %r209, %r8;
	setp.lt.s32 	%p322, %r9, %r7;
	sub.s32 	%r210, %r9, %r7;
	selp.b32 	%r285, 0, %r210, %p322;
	min.s32 	%r283, %r6, %r9;
	setp.ge.s32 	%p323, %r285, %r283;
	@%p323 bra 	$L__BB41_55;
	and.b64  	%rd30, %rd940, 1;
	and.b64  	%rd31, %rd940, -2;
	add.s64 	%rd32, %rd940, -1;
$L__BB41_24:
	setp.eq.s64 	%p324, %rd940, 0;
	sub.s32 	%r211, %r283, %r285;
	shr.u32 	%r212, %r211, 31;
	add.s32 	%r213, %r211, %r212;
	shr.s32 	%r214, %r213, 1;
	add.s32 	%r14, %r214, %r285;
	shl.b32 	%r215, %r14, 3;
	add.s32 	%r217, %r207, %r215;
	ld.shared.u64 	%rd33, [%r217];
	not.b32 	%r218, %r14;
	add.s32 	%r219, %r9, %r6;
	add.s32 	%r220, %r219, %r218;
	shl.b32 	%r221, %r220, 3;
	add.s32 	%r222, %r207, %r221;
	ld.shared.u64 	%rd34, [%r222];
	mov.b64 	%rd7517, -3750763034362895579;
	@%p324 bra 	$L__BB41_30;
	setp.eq.s64 	%p325, %rd32, 0;
	mov.b64 	%rd7517, -3750763034362895579;
	mov.b64 	%rd7515, 0;
	@%p325 bra 	$L__BB41_28;
	add.s64 	%rd7518, %rd34, 8;
	mov.b64 	%rd7517, -3750763034362895579;
	mov.u64 	%rd7519, %rd31;
$L__BB41_27:
	ld.u64 	%rd4287, [%rd7518+-8];
	and.b64  	%rd4288, %rd4287, 255;
	xor.b64  	%rd4289, %rd4288, %rd7517;
	mul.lo.s64 	%rd4290, %rd4289, 1099511628211;
	shr.u64 	%rd4291, %rd4287, 8;
	and.b64  	%rd4292, %rd4291, 255;
	xor.b64  	%rd4293, %rd4292, %rd4290;
	mul.lo.s64 	%rd4294, %rd4293, 1099511628211;
	shr.u64 	%rd4295, %rd4287, 16;
	and.b64  	%rd4296, %rd4295, 255;
	xor.b64  	%rd4297, %rd4296, %rd4294;
	mul.lo.s64 	%rd4298, %rd4297, 1099511628211;
	shr.u64 	%rd4299, %rd4287, 24;
	and.b64  	%rd4300, %rd4299, 255;
	xor.b64  	%rd4301, %rd4300, %rd4298;
	mul.lo.s64 	%rd4302, %rd4301, 1099511628211;
	shr.u64 	%rd4303, %rd4287, 32;
	and.b64  	%rd4304, %rd4303, 255;
	xor.b64  	%rd4305, %rd4304, %rd4302;
	mul.lo.s64 	%rd4306, %rd4305, 1099511628211;
	shr.u64 	%rd4307, %rd4287, 40;
	and.b64  	%rd4308, %rd4307, 255;
	xor.b64  	%rd4309, %rd4308, %rd4306;
	mul.lo.s64 	%rd4310, %rd4309, 1099511628211;
	shr.u64 	%rd4311, %rd4287, 48;
	and.b64  	%rd4312, %rd4311, 255;
	xor.b64  	%rd4313, %rd4312, %rd4310;
	mul.lo.s64 	%rd4314, %rd4313, 1099511628211;
	shr.u64 	%rd4315, %rd4287, 56;
	xor.b64  	%rd4316, %rd4315, %rd4314;
	mul.lo.s64 	%rd4317, %rd4316, 1099511628211;
	ld.u64 	%rd4318, [%rd7518];
	and.b64  	%rd4319, %rd4318, 255;
	xor.b64  	%rd4320, %rd4319, %rd4317;
	mul.lo.s64 	%rd4321, %rd4320, 1099511628211;
	shr.u64 	%rd4322, %rd4318, 8;
	and.b64  	%rd4323, %rd4322, 255;
	xor.b64  	%rd4324, %rd4323, %rd4321;
	mul.lo.s64 	%rd4325, %rd4324, 1099511628211;
	shr.u64 	%rd4326, %rd4318, 16;
	and.b64  	%rd4327, %rd4326, 255;
	xor.b64  	%rd4328, %rd4327, %rd4325;
	mul.lo.s64 	%rd4329, %rd4328, 1099511628211;
	shr.u64 	%rd4330, %rd4318, 24;
	and.b64  	%rd4331, %rd4330, 255;
	xor.b64  	%rd4332, %rd4331, %rd4329;
	mul.lo.s64 	%rd4333, %rd4332, 1099511628211;
	shr.u64 	%rd4334, %rd4318, 32;
	and.b64  	%rd4335, %rd4334, 255;
	xor.b64  	%rd4336, %rd4335, %rd4333;
	mul.lo.s64 	%rd4337, %rd4336, 1099511628211;
	shr.u64 	%rd4338, %rd4318, 40;
	and.b64  	%rd4339, %rd4338, 255;
	xor.b64  	%rd4340, %rd4339, %rd4337;
	mul.lo.s64 	%rd4341, %rd4340, 1099511628211;
	shr.u64 	%rd4342, %rd4318, 48;
	and.b64  	%rd4343, %rd4342, 255;
	xor.b64  	%rd4344, %rd4343, %rd4341;
	mul.lo.s64 	%rd4345, %rd4344, 1099511628211;
	shr.u64 	%rd4346, %rd4318, 56;
	xor.b64  	%rd4347, %rd4346, %rd4345;
	mul.lo.s64 	%rd7517, %rd4347, 1099511628211;
	add.s64 	%rd7519, %rd7519, -2;
	add.s64 	%rd7518, %rd7518, 16;
	setp.eq.s64 	%p326, %rd7519, 0;
	mov.u64 	%rd7515, %rd31;
	@%p326 bra 	$L__BB41_28;
	bra.uni 	$L__BB41_27;
$L__BB41_28:
	setp.eq.s64 	%p327, %rd30, 0;
	@%p327 bra 	$L__BB41_30;
	shl.b64 	%rd4348, %rd7515, 3;
	add.s64 	%rd4349, %rd34, %rd4348;
	ld.u64 	%rd4350, [%rd4349];
	and.b64  	%rd4351, %rd4350, 255;
	xor.b64  	%rd4352, %rd4351, %rd7517;
	mul.lo.s64 	%rd4353, %rd4352, 1099511628211;
	shr.u64 	%rd4354, %rd4350, 8;
	and.b64  	%rd4355, %rd4354, 255;
	xor.b64  	%rd4356, %rd4355, %rd4353;
	mul.lo.s64 	%rd4357, %rd4356, 1099511628211;
	shr.u64 	%rd4358, %rd4350, 16;
	and.b64  	%rd4359, %rd4358, 255;
	xor.b64  	%rd4360, %rd4359, %rd4357;
	mul.lo.s64 	%rd4361, %rd4360, 1099511628211;
	shr.u64 	%rd4362, %rd4350, 24;
	and.b64  	%rd4363, %rd4362, 255;
	xor.b64  	%rd4364, %rd4363, %rd4361;
	mul.lo.s64 	%rd4365, %rd4364, 1099511628211;
	shr.u64 	%rd4366, %rd4350, 32;
	and.b64  	%rd4367, %rd4366, 255;
	xor.b64  	%rd4368, %rd4367, %rd4365;
	mul.lo.s64 	%rd4369, %rd4368, 1099511628211;
	shr.u64 	%rd4370, %rd4350, 40;
	and.b64  	%rd4371, %rd4370, 255;
	xor.b64  	%rd4372, %rd4371, %rd4369;
	mul.lo.s64 	%rd4373, %rd4372, 1099511628211;
	shr.u64 	%rd4374, %rd4350, 48;
	and.b64  	%rd4375, %rd4374, 255;
	xor.b64  	%rd4376, %rd4375, %rd4373;
	mul.lo.s64 	%rd4377, %rd4376, 1099511628211;
	shr.u64 	%rd4378, %rd4350, 56;
	xor.b64  	%rd4379, %rd4378, %rd4377;
	mul.lo.s64 	%rd7517, %rd4379, 1099511628211;
$L__BB41_30:
	setp.eq.s64 	%p328, %rd940, 0;
	mov.b64 	%rd7523, -3750763034362895579;
	@%p328 bra 	$L__BB41_36;
	setp.eq.s64 	%p329, %rd32, 0;
	mov.b64 	%rd7523, -3750763034362895579;
	mov.b64 	%rd7524, 0;
	@%p329 bra 	$L__BB41_34;
	mov.b64 	%rd7523, -3750763034362895579;
	mov.b64 	%rd7521, 0;
$L__BB41_33:
	shl.b64 	%rd4386, %rd7521, 3;
	add.s64 	%rd4387, %rd33, %rd4386;
	ld.u64 	%rd4388, [%rd4387];
	and.b64  	%rd4389, %rd4388, 255;
	xor.b64  	%rd4390, %rd4389, %rd7523;
	mul.lo.s64 	%rd4391, %rd4390, 1099511628211;
	shr.u64 	%rd4392, %rd4388, 8;
	and.b64  	%rd4393, %rd4392, 255;
	xor.b64  	%rd4394, %rd4393, %rd4391;
	mul.lo.s64 	%rd4395, %rd4394, 1099511628211;
	shr.u64 	%rd4396, %rd4388, 16;
	and.b64  	%rd4397, %rd4396, 255;
	xor.b64  	%rd4398, %rd4397, %rd4395;
	mul.lo.s64 	%rd4399, %rd4398, 1099511628211;
	shr.u64 	%rd4400, %rd4388, 24;
	and.b64  	%rd4401, %rd4400, 255;
	xor.b64  	%rd4402, %rd4401, %rd4399;
	mul.lo.s64 	%rd4403, %rd4402, 1099511628211;
	shr.u64 	%rd4404, %rd4388, 32;
	and.b64  	%rd4405, %rd4404, 255;
	xor.b64  	%rd4406, %rd4405, %rd4403;
	mul.lo.s64 	%rd4407, %rd4406, 1099511628211;
	shr.u64 	%rd4408, %rd4388, 40;
	and.b64  	%rd4409, %rd4408, 255;
	xor.b64  	%rd4410, %rd4409, %rd4407;
	mul.lo.s64 	%rd4411, %rd4410, 1099511628211;
	shr.u64 	%rd4412, %rd4388, 48;
	and.b64  	%rd4413, %rd4412, 255;
	xor.b64  	%rd4414, %rd4413, %rd4411;
	mul.lo.s64 	%rd4415, %rd4414, 1099511628211;
	shr.u64 	%rd4416, %rd4388, 56;
	xor.b64  	%rd4417, %rd4416, %rd4415;
	mul.lo.s64 	%rd4418, %rd4417, 1099511628211;
	ld.u64 	%rd4419, [%rd4387+8];
	and.b64  	%rd4420, %rd4419, 255;
	xor.b64  	%rd4421, %rd4420, %rd4418;
	mul.lo.s64 	%rd4422, %rd4421, 1099511628211;
	shr.u64 	%rd4423, %rd4419, 8;
	and.b64  	%rd4424, %rd4423, 255;
	xor.b64  	%rd4425, %rd4424, %rd4422;
	mul.lo.s64 	%rd4426, %rd4425, 1099511628211;
	shr.u64 	%rd4427, %rd4419, 16;
	and.b64  	%rd4428, %rd4427, 255;
	xor.b64  	%rd4429, %rd4428, %rd4426;
	mul.lo.s64 	%rd4430, %rd4429, 1099511628211;
	shr.u64 	%rd4431, %rd4419, 24;
	and.b64  	%rd4432, %rd4431, 255;
	xor.b64  	%rd4433, %rd4432, %rd4430;
	mul.lo.s64 	%rd4434, %rd4433, 1099511628211;
	shr.u64 	%rd4435, %rd4419, 32;
	and.b64  	%rd4436, %rd4435, 255;
	xor.b64  	%rd4437, %rd4436, %rd4434;
	mul.lo.s64 	%rd4438, %rd4437, 1099511628211;
	shr.u64 	%rd4439, %rd4419, 40;
	and.b64  	%rd4440, %rd4439, 255;
	xor.b64  	%rd4441, %rd4440, %rd4438;
	mul.lo.s64 	%rd4442, %rd4441, 1099511628211;
	shr.u64 	%rd4443, %rd4419, 48;
	and.b64  	%rd4444, %rd4443, 255;
	xor.b64  	%rd4445, %rd4444, %rd4442;
	mul.lo.s64 	%rd4446, %rd4445, 1099511628211;
	shr.u64 	%rd4447, %rd4419, 56;
	xor.b64  	%rd4448, %rd4447, %rd4446;
	mul.lo.s64 	%rd7523, %rd4448, 1099511628211;
	add.s64 	%rd7521, %rd7521, 2;
	setp.ne.s64 	%p330, %rd7521, %rd31;
	mov.u64 	%rd7524, %rd31;
	@%p330 bra 	$L__BB41_33;
$L__BB41_34:
	setp.eq.s64 	%p331, %rd30, 0;
	@%p331 bra 	$L__BB41_36;
	shl.b64 	%rd4449, %rd7524, 3;
	add.s64 	%rd4450, %rd33, %rd4449;
	ld.u64 	%rd4451, [%rd4450];
	and.b64  	%rd4452, %rd4451, 255;
	xor.b64  	%rd4453, %rd4452, %rd7523;
	mul.lo.s64 	%rd4454, %rd4453, 1099511628211;
	shr.u64 	%rd4455, %rd4451, 8;
	and.b64  	%rd4456, %rd4455, 255;
	xor.b64  	%rd4457, %rd4456, %rd4454;
	mul.lo.s64 	%rd4458, %rd4457, 1099511628211;
	shr.u64 	%rd4459, %rd4451, 16;
	and.b64  	%rd4460, %rd4459, 255;
	xor.b64  	%rd4461, %rd4460, %rd4458;
	mul.lo.s64 	%rd4462, %rd4461, 1099511628211;
	shr.u64 	%rd4463, %rd4451, 24;
	and.b64  	%rd4464, %rd4463, 255;
	xor.b64  	%rd4465, %rd4464, %rd4462;
	mul.lo.s64 	%rd4466, %rd4465, 1099511628211;
	shr.u64 	%rd4467, %rd4451, 32;
	and.b64  	%rd4468, %rd4467, 255;
	xor.b64  	%rd4469, %rd4468, %rd4466;
	mul.lo.s64 	%rd4470, %rd4469, 1099511628211;
	shr.u64 	%rd4471, %rd4451, 40;
	and.b64  	%rd4472, %rd4471, 255;
	xor.b64  	%rd4473, %rd4472, %rd4470;
	mul.lo.s64 	%rd4474, %rd4473, 1099511628211;
	shr.u64 	%rd4475, %rd4451, 48;
	and.b64  	%rd4476, %rd4475, 255;
	xor.b64  	%rd4477, %rd4476, %rd4474;
	mul.lo.s64 	%rd4478, %rd4477, 1099511628211;
	shr.u64 	%rd4479, %rd4451, 56;
	xor.b64  	%rd4480, %rd4479, %rd4478;
	mul.lo.s64 	%rd7523, %rd4480, 1099511628211;
$L__BB41_36:
	setp.eq.s64 	%p332, %rd7517, %rd7523;
	@%p332 bra 	$L__BB41_50;
	setp.eq.s64 	%p333, %rd940, 0;
	mov.b64 	%rd7531, -3750763034362895579;
	@%p333 bra 	$L__BB41_43;
	setp.eq.s64 	%p334, %rd32, 0;
	mov.b64 	%rd7531, -3750763034362895579;
	mov.b64 	%rd7529, 0;
	@%p334 bra 	$L__BB41_41;
	mov.b64 	%rd7531, -3750763034362895579;
	mov.b64 	%rd7532, 0;
$L__BB41_40:
	shl.b64 	%rd4487, %rd7532, 3;
	add.s64 	%rd4488, %rd34, %rd4487;
	ld.u64 	%rd4489, [%rd4488];
	and.b64  	%rd4490, %rd4489, 255;
	xor.b64  	%rd4491, %rd4490, %rd7531;
	mul.lo.s64 	%rd4492, %rd4491, 1099511628211;
	shr.u64 	%rd4493, %rd4489, 8;
	and.b64  	%rd4494, %rd4493, 255;
	xor.b64  	%rd4495, %rd4494, %rd4492;
	mul.lo.s64 	%rd4496, %rd4495, 1099511628211;
	shr.u64 	%rd4497, %rd4489, 16;
	and.b64  	%rd4498, %rd4497, 255;
	xor.b64  	%rd4499, %rd4498, %rd4496;
	mul.lo.s64 	%rd4500, %rd4499, 1099511628211;
	shr.u64 	%rd4501, %rd4489, 24;
	and.b64  	%rd4502, %rd4501, 255;
	xor.b64  	%rd4503, %rd4502, %rd4500;
	mul.lo.s64 	%rd4504, %rd4503, 1099511628211;
	shr.u64 	%rd4505, %rd4489, 32;
	and.b64  	%rd4506, %rd4505, 255;
	xor.b64  	%rd4507, %rd4506, %rd4504;
	mul.lo.s64 	%rd4508, %rd4507, 1099511628211;
	shr.u64 	%rd4509, %rd4489, 40;
	and.b64  	%rd4510, %rd4509, 255;
	xor.b64  	%rd4511, %rd4510, %rd4508;
	mul.lo.s64 	%rd4512, %rd4511, 1099511628211;
	shr.u64 	%rd4513, %rd4489, 48;
	and.b64  	%rd4514, %rd4513, 255;
	xor.b64  	%rd4515, %rd4514, %rd4512;
	mul.lo.s64 	%rd4516, %rd4515, 1099511628211;
	shr.u64 	%rd4517, %rd4489, 56;
	xor.b64  	%rd4518, %rd4517, %rd4516;
	mul.lo.s64 	%rd4519, %rd4518, 1099511628211;
	ld.u64 	%rd4520, [%rd4488+8];
	and.b64  	%rd4521, %rd4520, 255;
	xor.b64  	%rd4522, %rd4521, %rd4519;
	mul.lo.s64 	%rd4523, %rd4522, 1099511628211;
	shr.u64 	%rd4524, %rd4520, 8;
	and.b64  	%rd4525, %rd4524, 255;
	xor.b64  	%rd4526, %rd4525, %rd4523;
	mul.lo.s64 	%rd4527, %rd4526, 1099511628211;
	shr.u64 	%rd4528, %rd4520, 16;
	and.b64  	%rd4529, %rd4528, 255;
	xor.b64  	%rd4530, %rd4529, %rd4527;
	mul.lo.s64 	%rd4531, %rd4530, 1099511628211;
	shr.u64 	%rd4532, %rd4520, 24;
	and.b64  	%rd4533, %rd4532, 255;
	xor.b64  	%rd4534, %rd4533, %rd4531;
	mul.lo.s64 	%rd4535, %rd4534, 1099511628211;
	shr.u64 	%rd4536, %rd4520, 32;
	and.b64  	%rd4537, %rd4536, 255;
	xor.b64  	%rd4538, %rd4537, %rd4535;
	mul.lo.s64 	%rd4539, %rd4538, 1099511628211;
	shr.u64 	%rd4540, %rd4520, 40;
	and.b64  	%rd4541, %rd4540, 255;
	xor.b64  	%rd4542, %rd4541, %rd4539;
	mul.lo.s64 	%rd4543, %rd4542, 1099511628211;
	shr.u64 	%rd4544, %rd4520, 48;
	and.b64  	%rd4545, %rd4544, 255;
	xor.b64  	%rd4546, %rd4545, %rd4543;
	mul.lo.s64 	%rd4547, %rd4546, 1099511628211;
	shr.u64 	%rd4548, %rd4520, 56;
	xor.b64  	%rd4549, %rd4548, %rd4547;
	mul.lo.s64 	%rd7531, %rd4549, 1099511628211;
	add.s64 	%rd7532, %rd7532, 2;
	setp.eq.s64 	%p335, %rd7532, %rd31;
	mov.u64 	%rd7529, %rd31;
	@%p335 bra 	$L__BB41_41;
	bra.uni 	$L__BB41_40;
$L__BB41_41:
	setp.eq.s64 	%p336, %rd30, 0;
	@%p336 bra 	$L__BB41_43;
	shl.b64 	%rd4550, %rd7529, 3;
	add.s64 	%rd4551, %rd34, %rd4550;
	ld.u64 	%rd4552, [%rd4551];
	and.b64  	%rd4553, %rd4552, 255;
	xor.b64  	%rd4554, %rd4553, %rd7531;
	mul.lo.s64 	%rd4555, %rd4554, 1099511628211;
	shr.u64 	%rd4556, %rd4552, 8;
	and.b64  	%rd4557, %rd4556, 255;
	xor.b64  	%rd4558, %rd4557, %rd4555;
	mul.lo.s64 	%rd4559, %rd4558, 1099511628211;
	shr.u64 	%rd4560, %rd4552, 16;
	and.b64  	%rd4561, %rd4560, 255;
	xor.b64  	%rd4562, %rd4561, %rd4559;
	mul.lo.s64 	%rd4563, %rd4562, 1099511628211;
	shr.u64 	%rd4564, %rd4552, 24;
	and.b64  	%rd4565, %rd4564, 255;
	xor.b64  	%rd4566, %rd4565, %rd4563;
	mul.lo.s64 	%rd4567, %rd4566, 1099511628211;
	shr.u64 	%rd4568, %rd4552, 32;
	and.b64  	%rd4569, %rd4568, 255;
	xor.b64  	%rd4570, %rd4569, %rd4567;
	mul.lo.s64 	%rd4571, %rd4570, 1099511628211;
	shr.u64 	%rd4572, %rd4552, 40;
	and.b64  	%rd4573, %rd4572, 255;
	xor.b64  	%rd4574, %rd4573, %rd4571;
	mul.lo.s64 	%rd4575, %rd4574, 1099511628211;
	shr.u64 	%rd4576, %rd4552, 48;
	and.b64  	%rd4577, %rd4576, 255;
	xor.b64  	%rd4578, %rd4577, %rd4575;
	mul.lo.s64 	%rd4579, %rd4578, 1099511628211;
	shr.u64 	%rd4580, %rd4552, 56;
	xor.b64  	%rd4581, %rd4580, %rd4579;
	mul.lo.s64 	%rd7531, %rd4581, 1099511628211;
$L__BB41_43:
	setp.eq.s64 	%p337, %rd940, 0;
	mov.b64 	%rd7536, -3750763034362895579;
	@%p337 bra 	$L__BB41_49;
	setp.eq.s64 	%p338, %rd32, 0;
	mov.b64 	%rd7536, -3750763034362895579;
	mov.b64 	%rd7537, 0;
	@%p338 bra 	$L__BB41_47;
	mov.b64 	%rd7536, -3750763034362895579;
	mov.b64 	%rd7534, 0;
$L__BB41_46:
	shl.b64 	%rd4588, %rd7534, 3;
	add.s64 	%rd4589, %rd33, %rd4588;
	ld.u64 	%rd4590, [%rd4589];
	and.b64  	%rd4591, %rd4590, 255;
	xor.b64  	%rd4592, %rd4591, %rd7536;
	mul.lo.s64 	%rd4593, %rd4592, 1099511628211;
	shr.u64 	%rd4594, %rd4590, 8;
	and.b64  	%rd4595, %rd4594, 255;
	xor.b64  	%rd4596, %rd4595, %rd4593;
	mul.lo.s64 	%rd4597, %rd4596, 1099511628211;
	shr.u64 	%rd4598, %rd4590, 16;
	and.b64  	%rd4599, %rd4598, 255;
	xor.b64  	%rd4600, %rd4599, %rd4597;
	mul.lo.s64 	%rd4601, %rd4600, 1099511628211;
	shr.u64 	%rd4602, %rd4590, 24;
	and.b64  	%rd4603, %rd4602, 255;
	xor.b64  	%rd4604, %rd4603, %rd4601;
	mul.lo.s64 	%rd4605, %rd4604, 1099511628211;
	shr.u64 	%rd4606, %rd4590, 32;
	and.b64  	%rd4607, %rd4606, 255;
	xor.b64  	%rd4608, %rd4607, %rd4605;
	mul.lo.s64 	%rd4609, %rd4608, 1099511628211;
	shr.u64 	%rd4610, %rd4590, 40;
	and.b64  	%rd4611, %rd4610, 255;
	xor.b64  	%rd4612, %rd4611, %rd4609;
	mul.lo.s64 	%rd4613, %rd4612, 1099511628211;
	shr.u64 	%rd4614, %rd4590, 48;
	and.b64  	%rd4615, %rd4614, 255;
	xor.b64  	%rd4616, %rd4615, %rd4613;
	mul.lo.s64 	%rd4617, %rd4616, 1099511628211;
	shr.u64 	%rd4618, %rd4590, 56;
	xor.b64  	%rd4619, %rd4618, %rd4617;
	mul.lo.s64 	%rd4620, %rd4619, 1099511628211;
	ld.u64 	%rd4621, [%rd4589+8];
	and.b64  	%rd4622, %rd4621, 255;
	xor.b64  	%rd4623, %rd4622, %rd4620;
	mul.lo.s64 	%rd4624, %rd4623, 1099511628211;
	shr.u64 	%rd4625, %rd4621, 8;
	and.b64  	%rd4626, %rd4625, 255;
	xor.b64  	%rd4627, %rd4626, %rd4624;
	mul.lo.s64 	%rd4628, %rd4627, 1099511628211;
	shr.u64 	%rd4629, %rd4621, 16;
	and.b64  	%rd4630, %rd4629, 255;
	xor.b64  	%rd4631, %rd4630, %rd4628;
	mul.lo.s64 	%rd4632, %rd4631, 1099511628211;
	shr.u64 	%rd4633, %rd4621, 24;
	and.b64  	%rd4634, %rd4633, 255;
	xor.b64  	%rd4635, %rd4634, %rd4632;
	mul.lo.s64 	%rd4636, %rd4635, 1099511628211;
	shr.u64 	%rd4637, %rd4621, 32;
	and.b64  	%rd4638, %rd4637, 255;
	xor.b64  	%rd4639, %rd4638, %rd4636;
	mul.lo.s64 	%rd4640, %rd4639, 1099511628211;
	shr.u64 	%rd4641, %rd4621, 40;
	and.b64  	%rd4642, %rd4641, 255;
	xor.b64  	%rd4643, %rd4642, %rd4640;
	mul.lo.s64 	%rd4644, %rd4643, 1099511628211;
	shr.u64 	%rd4645, %rd4621, 48;
	and.b64  	%rd4646, %rd4645, 255;
	xor.b64  	%rd4647, %rd4646, %rd4644;
	mul.lo.s64 	%rd4648, %rd4647, 1099511628211;
	shr.u64 	%rd4649, %rd4621, 56;
	xor.b64  	%rd4650, %rd4649, %rd4648;
	mul.lo.s64 	%rd7536, %rd4650, 1099511628211;
	add.s64 	%rd7534, %rd7534, 2;
	setp.ne.s64 	%p339, %rd7534, %rd31;
	mov.u64 	%rd7537, %rd31;
	@%p339 bra 	$L__BB41_46;
$L__BB41_47:
	setp.eq.s64 	%p340, %rd30, 0;
	@%p340 bra 	$L__BB41_49;
	shl.b64 	%rd4651, %rd7537, 3;
	add.s64 	%rd4652, %rd33, %rd4651;
	ld.u64 	%rd4653, [%rd4652];
	and.b64  	%rd4654, %rd4653, 255;
	xor.b64  	%rd4655, %rd4654, %rd7536;
	mul.lo.s64 	%rd4656, %rd4655, 1099511628211;
	shr.u64 	%rd4657, %rd4653, 8;
	and.b64  	%rd4658, %rd4657, 255;
	xor.b64  	%rd4659, %rd4658, %rd4656;
	mul.lo.s64 	%rd4660, %rd4659, 1099511628211;
	shr.u64 	%rd4661, %rd4653, 16;
	and.b64  	%rd4662, %rd4661, 255;
	xor.b64  	%rd4663, %rd4662, %rd4660;
	mul.lo.s64 	%rd4664, %rd4663, 1099511628211;
	shr.u64 	%rd4665, %rd4653, 24;
	and.b64  	%rd4666, %rd4665, 255;
	xor.b64  	%rd4667, %rd4666, %rd4664;
	mul.lo.s64 	%rd4668, %rd4667, 1099511628211;
	shr.u64 	%rd4669, %rd4653, 32;
	and.b64  	%rd4670, %rd4669, 255;
	xor.b64  	%rd4671, %rd4670, %rd4668;
	mul.lo.s64 	%rd4672, %rd4671, 1099511628211;
	shr.u64 	%rd4673, %rd4653, 40;
	and.b64  	%rd4674, %rd4673, 255;
	xor.b64  	%rd4675, %rd4674, %rd4672;
	mul.lo.s64 	%rd4676, %rd4675, 1099511628211;
	shr.u64 	%rd4677, %rd4653, 48;
	and.b64  	%rd4678, %rd4677, 255;
	xor.b64  	%rd4679, %rd4678, %rd4676;
	mul.lo.s64 	%rd4680, %rd4679, 1099511628211;
	shr.u64 	%rd4681, %rd4653, 56;
	xor.b64  	%rd4682, %rd4681, %rd4680;
	mul.lo.s64 	%rd7536, %rd4682, 1099511628211;
$L__BB41_49:
	setp.ge.u64 	%p583, %rd7531, %rd7536;
	bra.uni 	$L__BB41_54;
$L__BB41_50:
	setp.eq.s32 	%p342, %r73, 0;
	mov.pred 	%p341, -1;
	mov.pred 	%p583, %p341;
	@%p342 bra 	$L__BB41_54;
	mov.b64 	%rd7527, 0;
$L__BB41_52:
	shl.b64 	%rd4684, %rd7527, 3;
	add.s64 	%rd4685, %rd34, %rd4684;
	ld.u64 	%rd58, [%rd4685];
	add.s64 	%rd4686, %rd33, %rd4684;
	ld.u64 	%rd59, [%rd4686];
	setp.lt.u64 	%p344, %rd58, %rd59;
	mov.pred 	%p583, 0;
	@%p344 bra 	$L__BB41_54;
	setp.le.u64 	%p346, %rd58, %rd59;
	add.s64 	%rd7527, %rd7527, 1;
	cvt.s64.s32 	%rd4687, %r73;
	setp.lt.u64 	%p347, %rd7527, %rd4687;
	and.pred  	%p348, %p346, %p347;
	mov.pred 	%p583, %p341;
	@%p348 bra 	$L__BB41_52;
$L__BB41_54:
	add.s32 	%r223, %r14, 1;
	selp.b32 	%r285, %r223, %r285, %p583;
	selp.b32 	%r283, %r283, %r14, %p583;
	setp.lt.s32 	%p349, %r285, %r283;
	@%p349 bra 	$L__BB41_24;
$L__BB41_55:
	sub.s32 	%r224, %r9, %r285;
	add.s32 	%r18, %r224, %r6;
	shl.b32 	%r225, %r285, 3;
	add.s32 	%r19, %r207, %r225;
	ld.shared.u64 	%rd7601, [%r19];
	shl.b32 	%r227, %r18, 3;
	add.s32 	%r20, %r207, %r227;
	ld.shared.u64 	%rd7569, [%r20];
	cvt.s64.s32 	%rd81, %r73;
	add.s64 	%rd82, %rd940, -1;
	setp.ge.s32 	%p351, %r18, %r8;
	mov.pred 	%p350, 0;
	mov.pred 	%p584, %p350;
	@%p351 bra 	$L__BB41_87;
	setp.ge.s32 	%p353, %r285, %r6;
	mov.pred 	%p352, -1;
	mov.pred 	%p584, %p352;
	@%p353 bra 	$L__BB41_87;
	setp.eq.s64 	%p354, %rd940, 0;
	mov.b64 	%rd7543, -3750763034362895579;
	@%p354 bra 	$L__BB41_63;
	setp.eq.s64 	%p355, %rd82, 0;
	mov.b64 	%rd7543, -3750763034362895579;
	mov.b64 	%rd7541, 0;
	@%p355 bra 	$L__BB41_61;
	and.b64  	%rd7541, %rd940, -2;
	add.s64 	%rd7544, %rd7569, 8;
	mov.b64 	%rd7543, -3750763034362895579;
	mov.u64 	%rd7545, %rd7541;
$L__BB41_60:
	ld.u64 	%rd4693, [%rd7544+-8];
	and.b64  	%rd4694, %rd4693, 255;
	xor.b64  	%rd4695, %rd4694, %rd7543;
	mul.lo.s64 	%rd4696, %rd4695, 1099511628211;
	shr.u64 	%rd4697, %rd4693, 8;
	and.b64  	%rd4698, %rd4697, 255;
	xor.b64  	%rd4699, %rd4698, %rd4696;
	mul.lo.s64 	%rd4700, %rd4699, 1099511628211;
	shr.u64 	%rd4701, %rd4693, 16;
	and.b64  	%rd4702, %rd4701, 255;
	xor.b64  	%rd4703, %rd4702, %rd4700;
	mul.lo.s64 	%rd4704, %rd4703, 1099511628211;
	shr.u64 	%rd4705, %rd4693, 24;
	and.b64  	%rd4706, %rd4705, 255;
	xor.b64  	%rd4707, %rd4706, %rd4704;
	mul.lo.s64 	%rd4708, %rd4707, 1099511628211;
	shr.u64 	%rd4709, %rd4693, 32;
	and.b64  	%rd4710, %rd4709, 255;
	xor.b64  	%rd4711, %rd4710, %rd4708;
	mul.lo.s64 	%rd4712, %rd4711, 1099511628211;
	shr.u64 	%rd4713, %rd4693, 40;
	and.b64  	%rd4714, %rd4713, 255;
	xor.b64  	%rd4715, %rd4714, %rd4712;
	mul.lo.s64 	%rd4716, %rd4715, 1099511628211;
	shr.u64 	%rd4717, %rd4693, 48;
	and.b64  	%rd4718, %rd4717, 255;
	xor.b64  	%rd4719, %rd4718, %rd4716;
	mul.lo.s64 	%rd4720, %rd4719, 1099511628211;
	shr.u64 	%rd4721, %rd4693, 56;
	xor.b64  	%rd4722, %rd4721, %rd4720;
	mul.lo.s64 	%rd4723, %rd4722, 1099511628211;
	ld.u64 	%rd4724, [%rd7544];
	and.b64  	%rd4725, %rd4724, 255;
	xor.b64  	%rd4726, %rd4725, %rd4723;
	mul.lo.s64 	%rd4727, %rd4726, 1099511628211;
	shr.u64 	%rd4728, %rd4724, 8;
	and.b64  	%rd4729, %rd4728, 255;
	xor.b64  	%rd4730, %rd4729, %rd4727;
	mul.lo.s64 	%rd4731, %rd4730, 1099511628211;
	shr.u64 	%rd4732, %rd4724, 16;
	and.b64  	%rd4733, %rd4732, 255;
	xor.b64  	%rd4734, %rd4733, %rd4731;
	mul.lo.s64 	%rd4735, %rd4734, 1099511628211;
	shr.u64 	%rd4736, %rd4724, 24;
	and.b64  	%rd4737, %rd4736, 255;
	xor.b64  	%rd4738, %rd4737, %rd4735;
	mul.lo.s64 	%rd4739, %rd4738, 1099511628211;
	shr.u64 	%rd4740, %rd4724, 32;
	and.b64  	%rd4741, %rd4740, 255;
	xor.b64  	%rd4742, %rd4741, %rd4739;
	mul.lo.s64 	%rd4743, %rd4742, 1099511628211;
	shr.u64 	%rd4744, %rd4724, 40;
	and.b64  	%rd4745, %rd4744, 255;
	xor.b64  	%rd4746, %rd4745, %rd4743;
	mul.lo.s64 	%rd4747, %rd4746, 1099511628211;
	shr.u64 	%rd4748, %rd4724, 48;
	and.b64  	%rd4749, %rd4748, 255;
	xor.b64  	%rd4750, %rd4749, %rd4747;
	mul.lo.s64 	%rd4751, %rd4750, 1099511628211;
	shr.u64 	%rd4752, %rd4724, 56;
	xor.b64  	%rd4753, %rd4752, %rd4751;
	mul.lo.s64 	%rd7543, %rd4753, 1099511628211;
	add.s64 	%rd7545, %rd7545, -2;
	add.s64 	%rd7544, %rd7544, 16;
	setp.eq.s64 	%p356, %rd7545, 0;
	@%p356 bra 	$L__BB41_61;
	bra.uni 	$L__BB41_60;
$L__BB41_61:
	and.b64  	%rd4754, %rd940, 1;
	setp.eq.b64 	%p357, %rd4754, 1;
	not.pred 	%p358, %p357;
	@%p358 bra 	$L__BB41_63;
	shl.b64 	%rd4755, %rd7541, 3;
	add.s64 	%rd4756, %rd7569, %rd4755;
	ld.u64 	%rd4757, [%rd4756];
	and.b64  	%rd4758, %rd4757, 255;
	xor.b64  	%rd4759, %rd4758, %rd7543;
	mul.lo.s64 	%rd4760, %rd4759, 1099511628211;
	shr.u64 	%rd4761, %rd4757, 8;
	and.b64  	%rd4762, %rd4761, 255;
	xor.b64  	%rd4763, %rd4762, %rd4760;
	mul.lo.s64 	%rd4764, %rd4763, 1099511628211;
	shr.u64 	%rd4765, %rd4757, 16;
	and.b64  	%rd4766, %rd4765, 255;
	xor.b64  	%rd4767, %rd4766, %rd4764;
	mul.lo.s64 	%rd4768, %rd4767, 1099511628211;
	shr.u64 	%rd4769, %rd4757, 24;
	and.b64  	%rd4770, %rd4769, 255;
	xor.b64  	%rd4771, %rd4770, %rd4768;
	mul.lo.s64 	%rd4772, %rd4771, 1099511628211;
	shr.u64 	%rd4773, %rd4757, 32;
	and.b64  	%rd4774, %rd4773, 255;
	xor.b64  	%rd4775, %rd4774, %rd4772;
	mul.lo.s64 	%rd4776, %rd4775, 1099511628211;
	shr.u64 	%rd4777, %rd4757, 40;
	and.b64  	%rd4778, %rd4777, 255;
	xor.b64  	%rd4779, %rd4778, %rd4776;
	mul.lo.s64 	%rd4780, %rd4779, 1099511628211;
	shr.u64 	%rd4781, %rd4757, 48;
	and.b64  	%rd4782, %rd4781, 255;
	xor.b64  	%rd4783, %rd4782, %rd4780;
	mul.lo.s64 	%rd4784, %rd4783, 1099511628211;
	shr.u64 	%rd4785, %rd4757, 56;
	xor.b64  	%rd4786, %rd4785, %rd4784;
	mul.lo.s64 	%rd7543, %rd4786, 1099511628211;
$L__BB41_63:
	setp.eq.s64 	%p359, %rd940, 0;
	mov.b64 	%rd7550, -3750763034362895579;
	@%p359 bra 	$L__BB41_69;
	setp.eq.s64 	%p360, %rd82, 0;
	mov.b64 	%rd7550, -3750763034362895579;
	mov.b64 	%rd7551, 0;
	@%p360 bra 	$L__BB41_67;
	and.b64  	%rd7551, %rd940, -2;
	add.s64 	%rd7547, %rd7601, 8;
	mov.b64 	%rd7550, -3750763034362895579;
	mov.u64 	%rd7548, %rd7551;
$L__BB41_66:
	ld.u64 	%rd4792, [%rd7547+-8];
	and.b64  	%rd4793, %rd4792, 255;
	xor.b64  	%rd4794, %rd4793, %rd7550;
	mul.lo.s64 	%rd4795, %rd4794, 1099511628211;
	shr.u64 	%rd4796, %rd4792, 8;
	and.b64  	%rd4797, %rd4796, 255;
	xor.b64  	%rd4798, %rd4797, %rd4795;
	mul.lo.s64 	%rd4799, %rd4798, 1099511628211;
	shr.u64 	%rd4800, %rd4792, 16;
	and.b64  	%rd4801, %rd4800, 255;
	xor.b64  	%rd4802, %rd4801, %rd4799;
	mul.lo.s64 	%rd4803, %rd4802, 1099511628211;
	shr.u64 	%rd4804, %rd4792, 24;
	and.b64  	%rd4805, %rd4804, 255;
	xor.b64  	%rd4806, %rd4805, %rd4803;
	mul.lo.s64 	%rd4807, %rd4806, 1099511628211;
	shr.u64 	%rd4808, %rd4792, 32;
	and.b64  	%rd4809, %rd4808, 255;
	xor.b64  	%rd4810, %rd4809, %rd4807;
	mul.lo.s64 	%rd4811, %rd4810, 1099511628211;
	shr.u64 	%rd4812, %rd4792, 40;
	and.b64  	%rd4813, %rd4812, 255;
	xor.b64  	%rd4814, %rd4813, %rd4811;
	mul.lo.s64 	%rd4815, %rd4814, 1099511628211;
	shr.u64 	%rd4816, %rd4792, 48;
	and.b64  	%rd4817, %rd4816, 255;
	xor.b64  	%rd4818, %rd4817, %rd4815;
	mul.lo.s64 	%rd4819, %rd4818, 1099511628211;
	shr.u64 	%rd4820, %rd4792, 56;
	xor.b64  	%rd4821, %rd4820, %rd4819;
	mul.lo.s64 	%rd4822, %rd4821, 1099511628211;
	ld.u64 	%rd4823, [%rd7547];
	and.b64  	%rd4824, %rd4823, 255;
	xor.b64  	%rd4825, %rd4824, %rd4822;
	mul.lo.s64 	%rd4826, %rd4825, 1099511628211;
	shr.u64 	%rd4827, %rd4823, 8;
	and.b64  	%rd4828, %rd4827, 255;
	xor.b64  	%rd4829, %rd4828, %rd4826;
	mul.lo.s64 	%rd4830, %rd4829, 1099511628211;
	shr.u64 	%rd4831, %rd4823, 16;
	and.b64  	%rd4832, %rd4831, 255;
	xor.b64  	%rd4833, %rd4832, %rd4830;
	mul.lo.s64 	%rd4834, %rd4833, 1099511628211;
	shr.u64 	%rd4835, %rd4823, 24;
	and.b64  	%rd4836, %rd4835, 255;
	xor.b64  	%rd4837, %rd4836, %rd4834;
	mul.lo.s64 	%rd4838, %rd4837, 1099511628211;
	shr.u64 	%rd4839, %rd4823, 32;
	and.b64  	%rd4840, %rd4839, 255;
	xor.b64  	%rd4841, %rd4840, %rd4838;
	mul.lo.s64 	%rd4842, %rd4841, 1099511628211;
	shr.u64 	%rd4843, %rd4823, 40;
	and.b64  	%rd4844, %rd4843, 255;
	xor.b64  	%rd4845, %rd4844, %rd4842;
	mul.lo.s64 	%rd4846, %rd4845, 1099511628211;
	shr.u64 	%rd4847, %rd4823, 48;
	and.b64  	%rd4848, %rd4847, 255;
	xor.b64  	%rd4849, %rd4848, %rd4846;
	mul.lo.s64 	%rd4850, %rd4849, 1099511628211;
	shr.u64 	%rd4851, %rd4823, 56;
	xor.b64  	%rd4852, %rd4851, %rd4850;
	mul.lo.s64 	%rd7550, %rd4852, 1099511628211;
	add.s64 	%rd7548, %rd7548, -2;
	add.s64 	%rd7547, %rd7547, 16;
	setp.ne.s64 	%p361, %rd7548, 0;
	@%p361 bra 	$L__BB41_66;
$L__BB41_67:
	and.b64  	%rd4853, %rd940, 1;
	setp.eq.b64 	%p362, %rd4853, 1;
	not.pred 	%p363, %p362;
	@%p363 bra 	$L__BB41_69;
	shl.b64 	%rd4854, %rd7551, 3;
	add.s64 	%rd4855, %rd7601, %rd4854;
	ld.u64 	%rd4856, [%rd4855];
	and.b64  	%rd4857, %rd4856, 255;
	xor.b64  	%rd4858, %rd4857, %rd7550;
	mul.lo.s64 	%rd4859, %rd4858, 1099511628211;
	shr.u64 	%rd4860, %rd4856, 8;
	and.b64  	%rd4861, %rd4860, 255;
	xor.b64  	%rd4862, %rd4861, %rd4859;
	mul.lo.s64 	%rd4863, %rd4862, 1099511628211;
	shr.u64 	%rd4864, %rd4856, 16;
	and.b64  	%rd4865, %rd4864, 255;
	xor.b64  	%rd4866, %rd4865, %rd4863;
	mul.lo.s64 	%rd4867, %rd4866, 1099511628211;
	shr.u64 	%rd4868, %rd4856, 24;
	and.b64  	%rd4869, %rd4868, 255;
	xor.b64  	%rd4870, %rd4869, %rd4867;
	mul.lo.s64 	%rd4871, %rd4870, 1099511628211;
	shr.u64 	%rd4872, %rd4856, 32;
	and.b64  	%rd4873, %rd4872, 255;
	xor.b64  	%rd4874, %rd4873, %rd4871;
	mul.lo.s64 	%rd4875, %rd4874, 1099511628211;
	shr.u64 	%rd4876, %rd4856, 40;
	and.b64  	%rd4877, %rd4876, 255;
	xor.b64  	%rd4878, %rd4877, %rd4875;
	mul.lo.s64 	%rd4879, %rd4878, 1099511628211;
	shr.u64 	%rd4880, %rd4856, 48;
	and.b64  	%rd4881, %rd4880, 255;
	xor.b64  	%rd4882, %rd4881, %rd4879;
	mul.lo.s64 	%rd4883, %rd4882, 1099511628211;
	shr.u64 	%rd4884, %rd4856, 56;
	xor.b64  	%rd4885, %rd4884, %rd4883;
	mul.lo.s64 	%rd7550, %rd4885, 1099511628211;
$L__BB41_69:
	setp.eq.s64 	%p364, %rd7543, %rd7550;
	@%p364 bra 	$L__BB41_83;
	setp.eq.s64 	%p365, %rd940, 0;
	mov.b64 	%rd7558, -3750763034362895579;
	@%p365 bra 	$L__BB41_76;
	setp.eq.s64 	%p366, %rd82, 0;
	mov.b64 	%rd7558, -3750763034362895579;
	mov.b64 	%rd7556, 0;
	@%p366 bra 	$L__BB41_74;
	and.b64  	%rd7556, %rd940, -2;
	add.s64 	%rd7559, %rd7569, 8;
	mov.b64 	%rd7558, -3750763034362895579;
	mov.u64 	%rd7560, %rd7556;
$L__BB41_73:
	ld.u64 	%rd4891, [%rd7559+-8];
	and.b64  	%rd4892, %rd4891, 255;
	xor.b64  	%rd4893, %rd4892, %rd7558;
	mul.lo.s64 	%rd4894, %rd4893, 1099511628211;
	shr.u64 	%rd4895, %rd4891, 8;
	and.b64  	%rd4896, %rd4895, 255;
	xor.b64  	%rd4897, %rd4896, %rd4894;
	mul.lo.s64 	%rd4898, %rd4897, 1099511628211;
	shr.u64 	%rd4899, %rd4891, 16;
	and.b64  	%rd4900, %rd4899, 255;
	xor.b64  	%rd4901, %rd4900, %rd4898;
	mul.lo.s64 	%rd4902, %rd4901, 1099511628211;
	shr.u64 	%rd4903, %rd4891, 24;
	and.b64  	%rd4904, %rd4903, 255;
	xor.b64  	%rd4905, %rd4904, %rd4902;
	mul.lo.s64 	%rd4906, %rd4905, 1099511628211;
	shr.u64 	%rd4907, %rd4891, 32;
	and.b64  	%rd4908, %rd4907, 255;
	xor.b64  	%rd4909, %rd4908, %rd4906;
	mul.lo.s64 	%rd4910, %rd4909, 1099511628211;
	shr.u64 	%rd4911, %rd4891, 40;
	and.b64  	%rd4912, %rd4911, 255;
	xor.b64  	%rd4913, %rd4912, %rd4910;
	mul.lo.s64 	%rd4914, %rd4913, 1099511628211;
	shr.u64 	%rd4915, %rd4891, 48;
	and.b64  	%rd4916, %rd4915, 255;
	xor.b64  	%rd4917, %rd4916, %rd4914;
	mul.lo.s64 	%rd4918, %rd4917, 1099511628211;
	shr.u64 	%rd4919, %rd4891, 56;
	xor.b64  	%rd4920, %rd4919, %rd4918;
	mul.lo.s64 	%rd4921, %rd4920, 1099511628211;
	ld.u64 	%rd4922, [%rd7559];
	and.b64  	%rd4923, %rd4922, 255;
	xor.b64  	%rd4924, %rd4923, %rd4921;
	mul.lo.s64 	%rd4925, %rd4924, 1099511628211;
	shr.u64 	%rd4926, %rd4922, 8;
	and.b64  	%rd4927, %rd4926, 255;
	xor.b64  	%rd4928, %rd4927, %rd4925;
	mul.lo.s64 	%rd4929, %rd4928, 1099511628211;
	shr.u64 	%rd4930, %rd4922, 16;
	and.b64  	%rd4931, %rd4930, 255;
	xor.b64  	%rd4932, %rd4931, %rd4929;
	mul.lo.s64 	%rd4933, %rd4932, 1099511628211;
	shr.u64 	%rd4934, %rd4922, 24;
	and.b64  	%rd4935, %rd4934, 255;
	xor.b64  	%rd4936, %rd4935, %rd4933;
	mul.lo.s64 	%rd4937, %rd4936, 1099511628211;
	shr.u64 	%rd4938, %rd4922, 32;
	and.b64  	%rd4939, %rd4938, 255;
	xor.b64  	%rd4940, %rd4939, %rd4937;
	mul.lo.s64 	%rd4941, %rd4940, 1099511628211;
	shr.u64 	%rd4942, %rd4922, 40;
	and.b64  	%rd4943, %rd4942, 255;
	xor.b64  	%rd4944, %rd4943, %rd4941;
	mul.lo.s64 	%rd4945, %rd4944, 1099511628211;
	shr.u64 	%rd4946, %rd4922, 48;
	and.b64  	%rd4947, %rd4946, 255;
	xor.b64  	%rd4948, %rd4947, %rd4945;
	mul.lo.s64 	%rd4949, %rd4948, 1099511628211;
	shr.u64 	%rd4950, %rd4922, 56;
	xor.b64  	%rd4951, %rd4950, %rd4949;
	mul.lo.s64 	%rd7558, %rd4951, 1099511628211;
	add.s64 	%rd7560, %rd7560, -2;
	add.s64 	%rd7559, %rd7559, 16;
	setp.eq.s64 	%p367, %rd7560, 0;
	@%p367 bra 	$L__BB41_74;
	bra.uni 	$L__BB41_73;
$L__BB41_74:
	and.b64  	%rd4952, %rd940, 1;
	setp.eq.b64 	%p368, %rd4952, 1;
	not.pred 	%p369, %p368;
	@%p369 bra 	$L__BB41_76;
	shl.b64 	%rd4953, %rd7556, 3;
	add.s64 	%rd4954, %rd7569, %rd4953;
	ld.u64 	%rd4955, [%rd4954];
	and.b64  	%rd4956, %rd4955, 255;
	xor.b64  	%rd4957, %rd4956, %rd7558;
	mul.lo.s64 	%rd4958, %rd4957, 1099511628211;
	shr.u64 	%rd4959, %rd4955, 8;
	and.b64  	%rd4960, %rd4959, 255;
	xor.b64  	%rd4961, %rd4960, %rd4958;
	mul.lo.s64 	%rd4962, %rd4961, 1099511628211;
	shr.u64 	%rd4963, %rd4955, 16;
	and.b64  	%rd4964, %rd4963, 255;
	xor.b64  	%rd4965, %rd4964, %rd4962;
	mul.lo.s64 	%rd4966, %rd4965, 1099511628211;
	shr.u64 	%rd4967, %rd4955, 24;
	and.b64  	%rd4968, %rd4967, 255;
	xor.b64  	%rd4969, %rd4968, %rd4966;
	mul.lo.s64 	%rd4970, %rd4969, 1099511628211;
	shr.u64 	%rd4971, %rd4955, 32;
	and.b64  	%rd4972, %rd4971, 255;
	xor.b64  	%rd4973, %rd4972, %rd4970;
	mul.lo.s64 	%rd4974, %rd4973, 1099511628211;
	shr.u64 	%rd4975, %rd4955, 40;
	and.b64  	%rd4976, %rd4975, 255;
	xor.b64  	%rd4977, %rd4976, %rd4974;
	mul.lo.s64 	%rd4978, %rd4977, 1099511628211;
	shr.u64 	%rd4979, %rd4955, 48;
	and.b64  	%rd4980, %rd4979, 255;
	xor.b64  	%rd4981, %rd4980, %rd4978;
	mul.lo.s64 	%rd4982, %rd4981, 1099511628211;
	shr.u64 	%rd4983, %rd4955, 56;
	xor.b64  	%rd4984, %rd4983, %rd4982;
	mul.lo.s64 	%rd7558, %rd4984, 1099511628211;
$L__BB41_76:
	setp.eq.s64 	%p370, %rd940, 0;
	mov.b64 	%rd7565, -3750763034362895579;
	@%p370 bra 	$L__BB41_82;
	setp.eq.s64 	%p371, %rd82, 0;
	mov.b64 	%rd7565, -3750763034362895579;
	mov.b64 	%rd7566, 0;
	@%p371 bra 	$L__BB41_80;
	and.b64  	%rd7566, %rd940, -2;
	add.s64 	%rd7562, %rd7601, 8;
	mov.b64 	%rd7565, -3750763034362895579;
	mov.u64 	%rd7563, %rd7566;
$L__BB41_79:
	ld.u64 	%rd4990, [%rd7562+-8];
	and.b64  	%rd4991, %rd4990, 255;
	xor.b64  	%rd4992, %rd4991, %rd7565;
	mul.lo.s64 	%rd4993, %rd4992, 1099511628211;
	shr.u64 	%rd4994, %rd4990, 8;
	and.b64  	%rd4995, %rd4994, 255;
	xor.b64  	%rd4996, %rd4995, %rd4993;
	mul.lo.s64 	%rd4997, %rd4996, 1099511628211;
	shr.u64 	%rd4998, %rd4990, 16;
	and.b64  	%rd4999, %rd4998, 255;
	xor.b64  	%rd5000, %rd4999, %rd4997;
	mul.lo.s64 	%rd5001, %rd5000, 1099511628211;
	shr.u64 	%rd5002, %rd4990, 24;
	and.b64  	%rd5003, %rd5002, 255;
	xor.b64  	%rd5004, %rd5003, %rd5001;
	mul.lo.s64 	%rd5005, %rd5004, 1099511628211;
	shr.u64 	%rd5006, %rd4990, 32;
	and.b64  	%rd5007, %rd5006, 255;
	xor.b64  	%rd5008, %rd5007, %rd5005;
	mul.lo.s64 	%rd5009, %rd5008, 1099511628211;
	shr.u64 	%rd5010, %rd4990, 40;
	and.b64  	%rd5011, %rd5010, 255;
	xor.b64  	%rd5012, %rd5011, %rd5009;
	mul.lo.s64 	%rd5013, %rd5012, 1099511628211;
	shr.u64 	%rd5014, %rd4990, 48;
	and.b64  	%rd5015, %rd5014, 255;
	xor.b64  	%rd5016, %rd5015, %rd5013;
	mul.lo.s64 	%rd5017, %rd5016, 1099511628211;
	shr.u64 	%rd5018, %rd4990, 56;
	xor.b64  	%rd5019, %rd5018, %rd5017;
	mul.lo.s64 	%rd5020, %rd5019, 1099511628211;
	ld.u64 	%rd5021, [%rd7562];
	and.b64  	%rd5022, %rd5021, 255;
	xor.b64  	%rd5023, %rd5022, %rd5020;
	mul.lo.s64 	%rd5024, %rd5023, 1099511628211;
	shr.u64 	%rd5025, %rd5021, 8;
	and.b64  	%rd5026, %rd5025, 255;
	xor.b64  	%rd5027, %rd5026, %rd5024;
	mul.lo.s64 	%rd5028, %rd5027, 1099511628211;
	shr.u64 	%rd5029, %rd5021, 16;
	and.b64  	%rd5030, %rd5029, 255;
	xor.b64  	%rd5031, %rd5030, %rd5028;
	mul.lo.s64 	%rd5032, %rd5031, 1099511628211;
	shr.u64 	%rd5033, %rd5021, 24;
	and.b64  	%rd5034, %rd5033, 255;
	xor.b64  	%rd5035, %rd5034, %rd5032;
	mul.lo.s64 	%rd5036, %rd5035, 1099511628211;
	shr.u64 	%rd5037, %rd5021, 32;
	and.b64  	%rd5038, %rd5037, 255;
	xor.b64  	%rd5039, %rd5038, %rd5036;
	mul.lo.s64 	%rd5040, %rd5039, 1099511628211;
	shr.u64 	%rd5041, %rd5021, 40;
	and.b64  	%rd5042, %rd5041, 255;
	xor.b64  	%rd5043, %rd5042, %rd5040;
	mul.lo.s64 	%rd5044, %rd5043, 1099511628211;
	shr.u64 	%rd5045, %rd5021, 48;
	and.b64  	%rd5046, %rd5045, 255;
	xor.b64  	%rd5047, %rd5046, %rd5044;
	mul.lo.s64 	%rd5048, %rd5047, 1099511628211;
	shr.u64 	%rd5049, %rd5021, 56;
	xor.b64  	%rd5050, %rd5049, %rd5048;
	mul.lo.s64 	%rd7565, %rd5050, 1099511628211;
	add.s64 	%rd7563, %rd7563, -2;
	add.s64 	%rd7562, %rd7562, 16;
	setp.ne.s64 	%p372, %rd7563, 0;
	@%p372 bra 	$L__BB41_79;
$L__BB41_80:
	and.b64  	%rd5051, %rd940, 1;
	setp.eq.b64 	%p373, %rd5051, 1;
	not.pred 	%p374, %p373;
	@%p374 bra 	$L__BB41_82;
	shl.b64 	%rd5052, %rd7566, 3;
	add.s64 	%rd5053, %rd7601, %rd5052;
	ld.u64 	%rd5054, [%rd5053];
	and.b64  	%rd5055, %rd5054, 255;
	xor.b64  	%rd5056, %rd5055, %rd7565;
	mul.lo.s64 	%rd5057, %rd5056, 1099511628211;
	shr.u64 	%rd5058, %rd5054, 8;
	and.b64  	%rd5059, %rd5058, 255;
	xor.b64  	%rd5060, %rd5059, %rd5057;
	mul.lo.s64 	%rd5061, %rd5060, 1099511628211;
	shr.u64 	%rd5062, %rd5054, 16;
	and.b64  	%rd5063, %rd5062, 255;
	xor.b64  	%rd5064, %rd5063, %rd5061;
	mul.lo.s64 	%rd5065, %rd5064, 1099511628211;
	shr.u64 	%rd5066, %rd5054, 24;
	and.b64  	%rd5067, %rd5066, 255;
	xor.b64  	%rd5068, %rd5067, %rd5065;
	mul.lo.s64 	%rd5069, %rd5068, 1099511628211;
	shr.u64 	%rd5070, %rd5054, 32;
	and.b64  	%rd5071, %rd5070, 255;
	xor.b64  	%rd5072, %rd5071, %rd5069;
	mul.lo.s64 	%rd5073, %rd5072, 1099511628211;
	shr.u64 	%rd5074, %rd5054, 40;
	and.b64  	%rd5075, %rd5074, 255;
	xor.b64  	%rd5076, %rd5075, %rd5073;
	mul.lo.s64 	%rd5077, %rd5076, 1099511628211;
	shr.u64 	%rd5078, %rd5054, 48;
	and.b64  	%rd5079, %rd5078, 255;
	xor.b64  	%rd5080, %rd5079, %rd5077;
	mul.lo.s64 	%rd5081, %rd5080, 1099511628211;
	shr.u64 	%rd5082, %rd5054, 56;
	xor.b64  	%rd5083, %rd5082, %rd5081;
	mul.lo.s64 	%rd7565, %rd5083, 1099511628211;
$L__BB41_82:
	setp.lt.u64 	%p584, %rd7558, %rd7565;
	bra.uni 	$L__BB41_87;
$L__BB41_83:
	setp.eq.s32 	%p376, %r73, 0;
	mov.pred 	%p584, %p350;
	@%p376 bra 	$L__BB41_87;
	mov.b64 	%rd7554, 0;
$L__BB41_85:
	shl.b64 	%rd5085, %rd7554, 3;
	add.s64 	%rd5086, %rd7569, %rd5085;
	ld.u64 	%rd112, [%rd5086];
	add.s64 	%rd5087, %rd7601, %rd5085;
	ld.u64 	%rd113, [%rd5087];
	setp.lt.u64 	%p378, %rd112, %rd113;
	mov.pred 	%p584, %p352;
	@%p378 bra 	$L__BB41_87;
	setp.le.u64 	%p380, %rd112, %rd113;
	add.s64 	%rd7554, %rd7554, 1;
	setp.lt.u64 	%p381, %rd7554, %rd81;
	and.pred  	%p382, %p380, %p381;
	mov.pred 	%p584, %p350;
	@%p382 bra 	$L__BB41_85;
$L__BB41_87:
	selp.b64 	%rd139, %rd7569, %rd7601, %p584;
	selp.u32 	%r228, 1, 0, %p584;
	add.s32 	%r21, %r18, %r228;
	not.pred 	%p383, %p584;
	selp.u32 	%r229, 1, 0, %p383;
	add.s32 	%r22, %r285, %r229;
	@%p383 bra 	$L__BB41_89;
	ld.shared.u64 	%rd7569, [%r20+8];
	bra.uni 	$L__BB41_90;
$L__BB41_89:
	ld.shared.u64 	%rd7601, [%r19+8];
$L__BB41_90:
	setp.ge.s32 	%p385, %r21, %r8;
	mov.pred 	%p384, 0;
	mov.pred 	%p585, %p384;
	@%p385 bra 	$L__BB41_122;
	setp.ge.s32 	%p387, %r22, %r6;
	mov.pred 	%p386, -1;
	mov.pred 	%p585, %p386;
	@%p387 bra 	$L__BB41_122;
	setp.eq.s64 	%p388, %rd940, 0;
	mov.b64 	%rd7574, -3750763034362895579;
	@%p388 bra 	$L__BB41_98;
	setp.eq.s64 	%p389, %rd82, 0;
	mov.b64 	%rd7574, -3750763034362895579;
	mov.b64 	%rd7575, 0;
	@%p389 bra 	$L__BB41_96;
	and.b64  	%rd7575, %rd940, -2;
	add.s64 	%rd7571, %rd7569, 8;
	mov.b64 	%rd7574, -3750763034362895579;
	mov.u64 	%rd7572, %rd7575;
$L__BB41_95:
	ld.u64 	%rd5094, [%rd7571+-8];
	and.b64  	%rd5095, %rd5094, 255;
	xor.b64  	%rd5096, %rd5095, %rd7574;
	mul.lo.s64 	%rd5097, %rd5096, 1099511628211;
	shr.u64 	%rd5098, %rd5094, 8;
	and.b64  	%rd5099, %rd5098, 255;
	xor.b64  	%rd5100, %rd5099, %rd5097;
	mul.lo.s64 	%rd5101, %rd5100, 1099511628211;
	shr.u64 	%rd5102, %rd5094, 16;
	and.b64  	%rd5103, %rd5102, 255;
	xor.b64  	%rd5104, %rd5103, %rd5101;
	mul.lo.s64 	%rd5105, %rd5104, 1099511628211;
	shr.u64 	%rd5106, %rd5094, 24;
	and.b64  	%rd5107, %rd5106, 255;
	xor.b64  	%rd5108, %rd5107, %rd5105;
	mul.lo.s64 	%rd5109, %rd5108, 1099511628211;
	shr.u64 	%rd5110, %rd5094, 32;
	and.b64  	%rd5111, %rd5110, 255;
	xor.b64  	%rd5112, %rd5111, %rd5109;
	mul.lo.s64 	%rd5113, %rd5112, 1099511628211;
	shr.u64 	%rd5114, %rd5094, 40;
	and.b64  	%rd5115, %rd5114, 255;
	xor.b64  	%rd5116, %rd5115, %rd5113;
	mul.lo.s64 	%rd5117, %rd5116, 1099511628211;
	shr.u64 	%rd5118, %rd5094, 48;
	and.b64  	%rd5119, %rd5118, 255;
	xor.b64  	%rd5120, %rd5119, %rd5117;
	mul.lo.s64 	%rd5121, %rd5120, 1099511628211;
	shr.u64 	%rd5122, %rd5094, 56;
	xor.b64  	%rd5123, %rd5122, %rd5121;
	mul.lo.s64 	%rd5124, %rd5123, 1099511628211;
	ld.u64 	%rd5125, [%rd7571];
	and.b64  	%rd5126, %rd5125, 255;
	xor.b64  	%rd5127, %rd5126, %rd5124;
	mul.lo.s64 	%rd5128, %rd5127, 1099511628211;
	shr.u64 	%rd5129, %rd5125, 8;
	and.b64  	%rd5130, %rd5129, 255;
	xor.b64  	%rd5131, %rd5130, %rd5128;
	mul.lo.s64 	%rd5132, %rd5131, 1099511628211;
	shr.u64 	%rd5133, %rd5125, 16;
	and.b64  	%rd5134, %rd5133, 255;
	xor.b64  	%rd5135, %rd5134, %rd5132;
	mul.lo.s64 	%rd5136, %rd5135, 1099511628211;
	shr.u64 	%rd5137, %rd5125, 24;
	and.b64  	%rd5138, %rd5137, 255;
	xor.b64  	%rd5139, %rd5138, %rd5136;
	mul.lo.s64 	%rd5140, %rd5139, 1099511628211;
	shr.u64 	%rd5141, %rd5125, 32;
	and.b64  	%rd5142, %rd5141, 255;
	xor.b64  	%rd5143, %rd5142, %rd5140;
	mul.lo.s64 	%rd5144, %rd5143, 1099511628211;
	shr.u64 	%rd5145, %rd5125, 40;
	and.b64  	%rd5146, %rd5145, 255;
	xor.b64  	%rd5147, %rd5146, %rd5144;
	mul.lo.s64 	%rd5148, %rd5147, 1099511628211;
	shr.u64 	%rd5149, %rd5125, 48;
	and.b64  	%rd5150, %rd5149, 255;
	xor.b64  	%rd5151, %rd5150, %rd5148;
	mul.lo.s64 	%rd5152, %rd5151, 1099511628211;
	shr.u64 	%rd5153, %rd5125, 56;
	xor.b64  	%rd5154, %rd5153, %rd5152;
	mul.lo.s64 	%rd7574, %rd5154, 1099511628211;
	add.s64 	%rd7572, %rd7572, -2;
	add.s64 	%rd7571, %rd7571, 16;
	setp.ne.s64 	%p390, %rd7572, 0;
	@%p390 bra 	$L__BB41_95;
$L__BB41_96:
	and.b64  	%rd5155, %rd940, 1;
	setp.eq.b64 	%p391, %rd5155, 1;
	not.pred 	%p392, %p391;
	@%p392 bra 	$L__BB41_98;
	shl.b64 	%rd5156, %rd7575, 3;
	add.s64 	%rd5157, %rd7569, %rd5156;
	ld.u64 	%rd5158, [%rd5157];
	and.b64  	%rd5159, %rd5158, 255;
	xor.b64  	%rd5160, %rd5159, %rd7574;
	mul.lo.s64 	%rd5161, %rd5160, 1099511628211;
	shr.u64 	%rd5162, %rd5158, 8;
	and.b64  	%rd5163, %rd5162, 255;
	xor.b64  	%rd5164, %rd5163, %rd5161;
	mul.lo.s64 	%rd5165, %rd5164, 1099511628211;
	shr.u64 	%rd5166, %rd5158, 16;
	and.b64  	%rd5167, %rd5166, 255;
	xor.b64  	%rd5168, %rd5167, %rd5165;
	mul.lo.s64 	%rd5169, %rd5168, 1099511628211;
	shr.u64 	%rd5170, %rd5158, 24;
	and.b64  	%rd5171, %rd5170, 255;
	xor.b64  	%rd5172, %rd5171, %rd5169;
	mul.lo.s64 	%rd5173, %rd5172, 1099511628211;
	shr.u64 	%rd5174, %rd5158, 32;
	and.b64  	%rd5175, %rd5174, 255;
	xor.b64  	%rd5176, %rd5175, %rd5173;
	mul.lo.s64 	%rd5177, %rd5176, 1099511628211;
	shr.u64 	%rd5178, %rd5158, 40;
	and.b64  	%rd5179, %rd5178, 255;
	xor.b64  	%rd5180, %rd5179, %rd5177;
	mul.lo.s64 	%rd5181, %rd5180, 1099511628211;
	shr.u64 	%rd5182, %rd5158, 48;
	and.b64  	%rd5183, %rd5182, 255;
	xor.b64  	%rd5184, %rd5183, %rd5181;
	mul.lo.s64 	%rd5185, %rd5184, 1099511628211;
	shr.u64 	%rd5186, %rd5158, 56;
	xor.b64  	%rd5187, %rd5186, %rd5185;
	mul.lo.s64 	%rd7574, %rd5187, 1099511628211;
$L__BB41_98:
	setp.eq.s64 	%p393, %rd940, 0;
	mov.b64 	%rd7581, -3750763034362895579;
	@%p393 bra 	$L__BB41_104;
	setp.eq.s64 	%p394, %rd82, 0;
	mov.b64 	%rd7581, -3750763034362895579;
	mov.b64 	%rd7582, 0;
	@%p394 bra 	$L__BB41_102;
	and.b64  	%rd7582, %rd940, -2;
	add.s64 	%rd7578, %rd7601, 8;
	mov.b64 	%rd7581, -3750763034362895579;
	mov.u64 	%rd7579, %rd7582;
$L__BB41_101:
	ld.u64 	%rd5193, [%rd7578+-8];
	and.b64  	%rd5194, %rd5193, 255;
	xor.b64  	%rd5195, %rd5194, %rd7581;
	mul.lo.s64 	%rd5196, %rd5195, 1099511628211;
	shr.u64 	%rd5197, %rd5193, 8;
	and.b64  	%rd5198, %rd5197, 255;
	xor.b64  	%rd5199, %rd5198, %rd5196;
	mul.lo.s64 	%rd5200, %rd5199, 1099511628211;
	shr.u64 	%rd5201, %rd5193, 16;
	and.b64  	%rd5202, %rd5201, 255;
	xor.b64  	%rd5203, %rd5202, %rd5200;
	mul.lo.s64 	%rd5204, %rd5203, 1099511628211;
	shr.u64 	%rd5205, %rd5193, 24;
	and.b64  	%rd5206, %rd5205, 255;
	xor.b64  	%rd5207, %rd5206, %rd5204;
	mul.lo.s64 	%rd5208, %rd5207, 1099511628211;
	shr.u64 	%rd5209, %rd5193, 32;
	and.b64  	%rd5210, %rd5209, 255;
	xor.b64  	%rd5211, %rd5210, %rd5208;
	mul.lo.s64 	%rd5212, %rd5211, 1099511628211;
	shr.u64 	%rd5213, %rd5193, 40;
	and.b64  	%rd5214, %rd5213, 255;
	xor.b64  	%rd5215, %rd5214, %rd5212;
	mul.lo.s64 	%rd5216, %rd5215, 1099511628211;
	shr.u64 	%rd5217, %rd5193, 48;
	and.b64  	%rd5218, %rd5217, 255;
	xor.b64  	%rd5219, %rd5218, %rd5216;
	mul.lo.s64 	%rd5220, %rd5219, 1099511628211;
	shr.u64 	%rd5221, %rd5193, 56;
	xor.b64  	%rd5222, %rd5221, %rd5220;
	mul.lo.s64 	%rd5223, %rd5222, 1099511628211;
	ld.u64 	%rd5224, [%rd7578];
	and.b64  	%rd5225, %rd5224, 255;
	xor.b64  	%rd5226, %rd5225, %rd5223;
	mul.lo.s64 	%rd5227, %rd5226, 1099511628211;
	shr.u64 	%rd5228, %rd5224, 8;
	and.b64  	%rd5229, %rd5228, 255;
	xor.b64  	%rd5230, %rd5229, %rd5227;
	mul.lo.s64 	%rd5231, %rd5230, 1099511628211;
	shr.u64 	%rd5232, %rd5224, 16;
	and.b64  	%rd5233, %rd5232, 255;
	xor.b64  	%rd5234, %rd5233, %rd5231;
	mul.lo.s64 	%rd5235, %rd5234, 1099511628211;
	shr.u64 	%rd5236, %rd5224, 24;
	and.b64  	%rd5237, %rd5236, 255;
	xor.b64  	%rd5238, %rd5237, %rd5235;
	mul.lo.s64 	%rd5239, %rd5238, 1099511628211;
	shr.u64 	%rd5240, %rd5224, 32;
	and.b64  	%rd5241, %rd5240, 255;
	xor.b64  	%rd5242, %rd5241, %rd5239;
	mul.lo.s64 	%rd5243, %rd5242, 1099511628211;
	shr.u64 	%rd5244, %rd5224, 40;
	and.b64  	%rd5245, %rd5244, 255;
	xor.b64  	%rd5246, %rd5245, %rd5243;
	mul.lo.s64 	%rd5247, %rd5246, 1099511628211;
	shr.u64 	%rd5248, %rd5224, 48;
	and.b64  	%rd5249, %rd5248, 255;
	xor.b64  	%rd5250, %rd5249, %rd5247;
	mul.lo.s64 	%rd5251, %rd5250, 1099511628211;
	shr.u64 	%rd5252, %rd5224, 56;
	xor.b64  	%rd5253, %rd5252, %rd5251;
	mul.lo.s64 	%rd7581, %rd5253, 1099511628211;
	add.s64 	%rd7579, %rd7579, -2;
	add.s64 	%rd7578, %rd7578, 16;
	setp.ne.s64 	%p395, %rd7579, 0;
	@%p395 bra 	$L__BB41_101;
$L__BB41_102:
	and.b64  	%rd5254, %rd940, 1;
	setp.eq.b64 	%p396, %rd5254, 1;
	not.pred 	%p397, %p396;
	@%p397 bra 	$L__BB41_104;
	shl.b64 	%rd5255, %rd7582, 3;
	add.s64 	%rd5256, %rd7601, %rd5255;
	ld.u64 	%rd5257, [%rd5256];
	and.b64  	%rd5258, %rd5257, 255;
	xor.b64  	%rd5259, %rd5258, %rd7581;
	mul.lo.s64 	%rd5260, %rd5259, 1099511628211;
	shr.u64 	%rd5261, %rd5257, 8;
	and.b64  	%rd5262, %rd5261, 255;
	xor.b64  	%rd5263, %rd5262, %rd5260;
	mul.lo.s64 	%rd5264, %rd5263, 1099511628211;
	shr.u64 	%rd5265, %rd5257, 16;
	and.b64  	%rd5266, %rd5265, 255;
	xor.b64  	%rd5267, %rd5266, %rd5264;
	mul.lo.s64 	%rd5268, %rd5267, 1099511628211;
	shr.u64 	%rd5269, %rd5257, 24;
	and.b64  	%rd5270, %rd5269, 255;
	xor.b64  	%rd5271, %rd5270, %rd5268;
	mul.lo.s64 	%rd5272, %rd5271, 1099511628211;
	shr.u64 	%rd5273, %rd5257, 32;
	and.b64  	%rd5274, %rd5273, 255;
	xor.b64  	%rd5275, %rd5274, %rd5272;
	mul.lo.s64 	%rd5276, %rd5275, 1099511628211;
	shr.u64 	%rd5277, %rd5257, 40;
	and.b64  	%rd5278, %rd5277, 255;
	xor.b64  	%rd5279, %rd5278, %rd5276;
	mul.lo.s64 	%rd5280, %rd5279, 1099511628211;
	shr.u64 	%rd5281, %rd5257, 48;
	and.b64  	%rd5282, %rd5281, 255;
	xor.b64  	%rd5283, %rd5282, %rd5280;
	mul.lo.s64 	%rd5284, %rd5283, 1099511628211;
	shr.u64 	%rd5285, %rd5257, 56;
	xor.b64  	%rd5286, %rd5285, %rd5284;
	mul.lo.s64 	%rd7581, %rd5286, 1099511628211;
$L__BB41_104:
	setp.eq.s64 	%p398, %rd7574, %rd7581;
	@%p398 bra 	$L__BB41_118;
	setp.eq.s64 	%p399, %rd940, 0;
	mov.b64 	%rd7588, -3750763034362895579;
	@%p399 bra 	$L__BB41_111;
	setp.eq.s64 	%p400, %rd82, 0;
	mov.b64 	%rd7588, -3750763034362895579;
	mov.b64 	%rd7589, 0;
	@%p400 bra 	$L__BB41_109;
	and.b64  	%rd7589, %rd940, -2;
	add.s64 	%rd7585, %rd7569, 8;
	mov.b64 	%rd7588, -3750763034362895579;
	mov.u64 	%rd7586, %rd7589;
$L__BB41_108:
	ld.u64 	%rd5292, [%rd7585+-8];
	and.b64  	%rd5293, %rd5292, 255;
	xor.b64  	%rd5294, %rd5293, %rd7588;
	mul.lo.s64 	%rd5295, %rd5294, 1099511628211;
	shr.u64 	%rd5296, %rd5292, 8;
	and.b64  	%rd5297, %rd5296, 255;
	xor.b64  	%rd5298, %rd5297, %rd5295;
	mul.lo.s64 	%rd5299, %rd5298, 1099511628211;
	shr.u64 	%rd5300, %rd5292, 16;
	and.b64  	%rd5301, %rd5300, 255;
	xor.b64  	%rd5302, %rd5301, %rd5299;
	mul.lo.s64 	%rd5303, %rd5302, 1099511628211;
	shr.u64 	%rd5304, %rd5292, 24;
	and.b64  	%rd5305, %rd5304, 255;
	xor.b64  	%rd5306, %rd5305, %rd5303;
	mul.lo.s64 	%rd5307, %rd5306, 1099511628211;
	shr.u64 	%rd5308, %rd5292, 32;
	and.b64  	%rd5309, %rd5308, 255;
	xor.b64  	%rd5310, %rd5309, %rd5307;
	mul.lo.s64 	%rd5311, %rd5310, 1099511628211;
	shr.u64 	%rd5312, %rd5292, 40;
	and.b64  	%rd5313, %rd5312, 255;
	xor.b64  	%rd5314, %rd5313, %rd5311;
	mul.lo.s64 	%rd5315, %rd5314, 1099511628211;
	shr.u64 	%rd5316, %rd5292, 48;
	and.b64  	%rd5317, %rd5316, 255;
	xor.b64  	%rd5318, %rd5317, %rd5315;
	mul.lo.s64 	%rd5319, %rd5318, 1099511628211;
	shr.u64 	%rd5320, %rd5292, 56;
	xor.b64  	%rd5321, %rd5320, %rd5319;
	mul.lo.s64 	%rd5322, %rd5321, 1099511628211;
	ld.u64 	%rd5323, [%rd7585];
	and.b64  	%rd5324, %rd5323, 255;
	xor.b64  	%rd5325, %rd5324, %rd5322;
	mul.lo.s64 	%rd5326, %rd5325, 1099511628211;
	shr.u64 	%rd5327, %rd5323, 8;
	and.b64  	%rd5328, %rd5327, 255;
	xor.b64  	%rd5329, %rd5328, %rd5326;
	mul.lo.s64 	%rd5330, %rd5329, 1099511628211;
	shr.u64 	%rd5331, %rd5323, 16;
	and.b64  	%rd5332, %rd5331, 255;
	xor.b64  	%rd5333, %rd5332, %rd5330;
	mul.lo.s64 	%rd5334, %rd5333, 1099511628211;
	shr.u64 	%rd5335, %rd5323, 24;
	and.b64  	%rd5336, %rd5335, 255;
	xor.b64  	%rd5337, %rd5336, %rd5334;
	mul.lo.s64 	%rd5338, %rd5337, 1099511628211;
	shr.u64 	%rd5339, %rd5323, 32;
	and.b64  	%rd5340, %rd5339, 255;
	xor.b64  	%rd5341, %rd5340, %rd5338;
	mul.lo.s64 	%rd5342, %rd5341, 1099511628211;
	shr.u64 	%rd5343, %rd5323, 40;
	and.b64  	%rd5344, %rd5343, 255;
	xor.b64  	%rd5345, %rd5344, %rd5342;
	mul.lo.s64 	%rd5346, %rd5345, 1099511628211;
	shr.u64 	%rd5347, %rd5323, 48;
	and.b64  	%rd5348, %rd5347, 255;
	xor.b64  	%rd5349, %rd5348, %rd5346;
	mul.lo.s64 	%rd5350, %rd5349, 1099511628211;
	shr.u64 	%rd5351, %rd5323, 56;
	xor.b64  	%rd5352, %rd5351, %rd5350;
	mul.lo.s64 	%rd7588, %rd5352, 1099511628211;
	add.s64 	%rd7586, %rd7586, -2;
	add.s64 	%rd7585, %rd7585, 16;
	setp.ne.s64 	%p401, %rd7586, 0;
	@%p401 bra 	$L__BB41_108;
$L__BB41_109:
	and.b64  	%rd5353, %rd940, 1;
	setp.eq.b64 	%p402, %rd5353, 1;
	not.pred 	%p403, %p402;
	@%p403 bra 	$L__BB41_111;
	shl.b64 	%rd5354, %rd7589, 3;
	add.s64 	%rd5355, %rd7569, %rd5354;
	ld.u64 	%rd5356, [%rd5355];
	and.b64  	%rd5357, %rd5356, 255;
	xor.b64  	%rd5358, %rd5357, %rd7588;
	mul.lo.s64 	%rd5359, %rd5358, 1099511628211;
	shr.u64 	%rd5360, %rd5356, 8;
	and.b64  	%rd5361, %rd5360, 255;
	xor.b64  	%rd5362, %rd5361, %rd5359;
	mul.lo.s64 	%rd5363, %rd5362, 1099511628211;
	shr.u64 	%rd5364, %rd5356, 16;
	and.b64  	%rd5365, %rd5364, 255;
	xor.b64  	%rd5366, %rd5365, %rd5363;
	mul.lo.s64 	%rd5367, %rd5366, 1099511628211;
	shr.u64 	%rd5368, %rd5356, 24;
	and.b64  	%rd5369, %rd5368, 255;
	xor.b64  	%rd5370, %rd5369, %rd5367;
	mul.lo.s64 	%rd5371, %rd5370, 1099511628211;
	shr.u64 	%rd5372, %rd5356, 32;
	and.b64  	%rd5373, %rd5372, 255;
	xor.b64  	%rd5374, %rd5373, %rd5371;
	mul.lo.s64 	%rd5375, %rd5374, 1099511628211;
	shr.u64 	%rd5376, %rd5356, 40;
	and.b64  	%rd5377, %rd5376, 255;
	xor.b64  	%rd5378, %rd5377, %rd5375;
	mul.lo.s64 	%rd5379, %rd5378, 1099511628211;
	shr.u64 	%rd5380, %rd5356, 48;
	and.b64  	%rd5381, %rd5380, 255;
	xor.b64  	%rd5382, %rd5381, %rd5379;
	mul.lo.s64 	%rd5383, %rd5382, 1099511628211;
	shr.u64 	%rd5384, %rd5356, 56;
	xor.b64  	%rd5385, %rd5384, %rd5383;
	mul.lo.s64 	%rd7588, %rd5385, 1099511628211;
$L__BB41_111:
	setp.eq.s64 	%p404, %rd940, 0;
	mov.b64 	%rd7595, -3750763034362895579;
	@%p404 bra 	$L__BB41_117;
	setp.eq.s64 	%p405, %rd82, 0;
	mov.b64 	%rd7595, -3750763034362895579;
	mov.b64 	%rd7596, 0;
	@%p405 bra 	$L__BB41_115;
	and.b64  	%rd7596, %rd940, -2;
	add.s64 	%rd7592, %rd7601, 8;
	mov.b64 	%rd7595, -3750763034362895579;
	mov.u64 	%rd7593, %rd7596;
$L__BB41_114:
	ld.u64 	%rd5391, [%rd7592+-8];
	and.b64  	%rd5392, %rd5391, 255;
	xor.b64  	%rd5393, %rd5392, %rd7595;
	mul.lo.s64 	%rd5394, %rd5393, 1099511628211;
	shr.u64 	%rd5395, %rd5391, 8;
	and.b64  	%rd5396, %rd5395, 255;
	xor.b64  	%rd5397, %rd5396, %rd5394;
	mul.lo.s64 	%rd5398, %rd5397, 1099511628211;
	shr.u64 	%rd5399, %rd5391, 16;
	and.b64  	%rd5400, %rd5399, 255;
	xor.b64  	%rd5401, %rd5400, %rd5398;
	mul.lo.s64 	%rd5402, %rd5401, 1099511628211;
	shr.u64 	%rd5403, %rd5391, 24;
	and.b64  	%rd5404, %rd5403, 255;
	xor.b64  	%rd5405, %rd5404, %rd5402;
	mul.lo.s64 	%rd5406, %rd5405, 1099511628211;
	shr.u64 	%rd5407, %rd5391, 32;
	and.b64  	%rd5408, %rd5407, 255;
	xor.b64  	%rd5409, %rd5408, %rd5406;
	mul.lo.s64 	%rd5410, %rd5409, 1099511628211;
	shr.u64 	%rd5411, %rd5391, 40;
	and.b64  	%rd5412, %rd5411, 255;
	xor.b64  	%rd5413, %rd5412, %rd5410;
	mul.lo.s64 	%rd5414, %rd5413, 1099511628211;
	shr.u64 	%rd5415, %rd5391, 48;
	and.b64  	%rd5416, %rd5415, 255;
	xor.b64  	%rd5417, %rd5416, %rd5414;
	mul.lo.s64 	%rd5418, %rd5417, 1099511628211;
	shr.u64 	%rd5419, %rd5391, 56;
	xor.b64  	%rd5420, %rd5419, %rd5418;
	mul.lo.s64 	%rd5421, %rd5420, 1099511628211;
	ld.u64 	%rd5422, [%rd7592];
	and.b64  	%rd5423, %rd5422, 255;
	xor.b64  	%rd5424, %rd5423, %rd5421;
	mul.lo.s64 	%rd5425, %rd5424, 1099511628211;
	shr.u64 	%rd5426, %rd5422, 8;
	and.b64  	%rd5427, %rd5426, 255;
	xor.b64  	%rd5428, %rd5427, %rd5425;
	mul.lo.s64 	%rd5429, %rd5428, 1099511628211;
	shr.u64 	%rd5430, %rd5422, 16;
	and.b64  	%rd5431, %rd5430, 255;
	xor.b64  	%rd5432, %rd5431, %rd5429;
	mul.lo.s64 	%rd5433, %rd5432, 1099511628211;
	shr.u64 	%rd5434, %rd5422, 24;
	and.b64  	%rd5435, %rd5434, 255;
	xor.b64  	%rd5436, %rd5435, %rd5433;
	mul.lo.s64 	%rd5437, %rd5436, 1099511628211;
	shr.u64 	%rd5438, %rd5422, 32;
	and.b64  	%rd5439, %rd5438, 255;
	xor.b64  	%rd5440, %rd5439, %rd5437;
	mul.lo.s64 	%rd5441, %rd5440, 1099511628211;
	shr.u64 	%rd5442, %rd5422, 40;
	and.b64  	%rd5443, %rd5442, 255;
	xor.b64  	%rd5444, %rd5443, %rd5441;
	mul.lo.s64 	%rd5445, %rd5444, 1099511628211;
	shr.u64 	%rd5446, %rd5422, 48;
	and.b64  	%rd5447, %rd5446, 255;
	xor.b64  	%rd5448, %rd5447, %rd5445;
	mul.lo.s64 	%rd5449, %rd5448, 1099511628211;
	shr.u64 	%rd5450, %rd5422, 56;
	xor.b64  	%rd5451, %rd5450, %rd5449;
	mul.lo.s64 	%rd7595, %rd5451, 1099511628211;
	add.s64 	%rd7593, %rd7593, -2;
	add.s64 	%rd7592, %rd7592, 16;
	setp.ne.s64 	%p406, %rd7593, 0;
	@%p406 bra 	$L__BB41_114;
$L__BB41_115:
	and.b64  	%rd5452, %rd940, 1;
	setp.eq.b64 	%p407, %rd5452, 1;
	not.pred 	%p408, %p407;
	@%p408 bra 	$L__BB41_117;
	shl.b64 	%rd5453, %rd7596, 3;
	add.s64 	%rd5454, %rd7601, %rd5453;
	ld.u64 	%rd5455, [%rd5454];
	and.b64  	%rd5456, %rd5455, 255;
	xor.b64  	%rd5457, %rd5456, %rd7595;
	mul.lo.s64 	%rd5458, %rd5457, 1099511628211;
	shr.u64 	%rd5459, %rd5455, 8;
	and.b64  	%rd5460, %rd5459, 255;
	xor.b64  	%rd5461, %rd5460, %rd5458;
	mul.lo.s64 	%rd5462, %rd5461, 1099511628211;
	shr.u64 	%rd5463, %rd5455, 16;
	and.b64  	%rd5464, %rd5463, 255;
	xor.b64  	%rd5465, %rd5464, %rd5462;
	mul.lo.s64 	%rd5466, %rd5465, 1099511628211;
	shr.u64 	%rd5467, %rd5455, 24;
	and.b64  	%rd5468, %rd5467, 255;
	xor.b64  	%rd5469, %rd5468, %rd5466;
	mul.lo.s64 	%rd5470, %rd5469, 1099511628211;
	shr.u64 	%rd5471, %rd5455, 32;
	and.b64  	%rd5472, %rd5471, 255;
	xor.b64  	%rd5473, %rd5472, %rd5470;
	mul.lo.s64 	%rd5474, %rd5473, 1099511628211;
	shr.u64 	%rd5475, %rd5455, 40;
	and.b64  	%rd5476, %rd5475, 255;
	xor.b64  	%rd5477, %rd5476, %rd5474;
	mul.lo.s64 	%rd5478, %rd5477, 1099511628211;
	shr.u64 	%rd5479, %rd5455, 48;
	and.b64  	%rd5480, %rd5479, 255;
	xor.b64  	%rd5481, %rd5480, %rd5478;
	mul.lo.s64 	%rd5482, %rd5481, 1099511628211;
	shr.u64 	%rd5483, %rd5455, 56;
	xor.b64  	%rd5484, %rd5483, %rd5482;
	mul.lo.s64 	%rd7595, %rd5484, 1099511628211;
$L__BB41_117:
	setp.lt.u64 	%p585, %rd7588, %rd7595;
	bra.uni 	$L__BB41_122;
$L__BB41_118:
	setp.eq.s32 	%p410, %r73, 0;
	mov.pred 	%p585, %p384;
	@%p410 bra 	$L__BB41_122;
	mov.b64 	%rd7599, 0;
$L__BB41_120:
	shl.b64 	%rd5486, %rd7599, 3;
	add.s64 	%rd5487, %rd7569, %rd5486;
	ld.u64 	%rd197, [%rd5487];
	add.s64 	%rd5488, %rd7601, %rd5486;
	ld.u64 	%rd198, [%rd5488];
	setp.lt.u64 	%p412, %rd197, %rd198;
	mov.pred 	%p585, %p386;
	@%p412 bra 	$L__BB41_122;
	setp.le.u64 	%p414, %rd197, %rd198;
	add.s64 	%rd7599, %rd7599, 1;
	setp.lt.u64 	%p415, %rd7599, %rd81;
	and.pred  	%p416, %p414, %p415;
	mov.pred 	%p585, %p384;
	@%p416 bra 	$L__BB41_120;
$L__BB41_122:
	selp.b64 	%rd200, %rd7569, %rd7601, %p585;
	selp.u32 	%r230, 1, 0, %p585;
	add.s32 	%r23, %r21, %r230;
	not.pred 	%p417, %p585;
	selp.u32 	%r231, 1, 0, %p417;
	add.s32 	%r24, %r22, %r231;
	@%p585 bra 	$L__BB41_124;
	shl.b32 	%r232, %r24, 3;
	add.s32 	%r234, %r207, %r232;
	ld.shared.u64 	%rd7601, [%r234];
	bra.uni 	$L__BB41_125;
$L__BB41_124:
	shl.b32 	%r235, %r23, 3;
	add.s32 	%r237, %r207, %r235;
	ld.shared.u64 	%rd7569, [%r237];
$L__BB41_125:
	setp.ge.s32 	%p419, %r23, %r8;
	mov.pred 	%p418, 0;
	mov.pred 	%p586, %p418;
	@%p419 bra 	$L__BB41_157;
	setp.ge.s32 	%p421, %r24, %r6;
	mov.pred 	%p420, -1;
	mov.pred 	%p586, %p420;
	@%p421 bra 	$L__BB41_157;
	setp.eq.s64 	%p422, %rd940, 0;
	mov.b64 	%rd7605, -3750763034362895579;
	@%p422 bra 	$L__BB41_133;
	setp.eq.s64 	%p423, %rd82, 0;
	mov.b64 	%rd7605, -3750763034362895579;
	mov.b64 	%rd7606, 0;
	@%p423 bra 	$L__BB41_131;
	and.b64  	%rd7606, %rd940, -2;
	add.s64 	%rd7602, %rd7569, 8;
	mov.b64 	%rd7605, -3750763034362895579;
	mov.u64 	%rd7603, %rd7606;
$L__BB41_130:
	ld.u64 	%rd5495, [%rd7602+-8];
	and.b64  	%rd5496, %rd5495, 255;
	xor.b64  	%rd5497, %rd5496, %rd7605;
	mul.lo.s64 	%rd5498, %rd5497, 1099511628211;
	shr.u64 	%rd5499, %rd5495, 8;
	and.b64  	%rd5500, %rd5499, 255;
	xor.b64  	%rd5501, %rd5500, %rd5498;
	mul.lo.s64 	%rd5502, %rd5501, 1099511628211;
	shr.u64 	%rd5503, %rd5495, 16;
	and.b64  	%rd5504, %rd5503, 255;
	xor.b64  	%rd5505, %rd5504, %rd5502;
	mul.lo.s64 	%rd5506, %rd5505, 1099511628211;
	shr.u64 	%rd5507, %rd5495, 24;
	and.b64  	%rd5508, %rd5507, 255;
	xor.b64  	%rd5509, %rd5508, %rd5506;
	mul.lo.s64 	%rd5510, %rd5509, 1099511628211;
	shr.u64 	%rd5511, %rd5495, 32;
	and.b64  	%rd5512, %rd5511, 255;
	xor.b64  	%rd5513, %rd5512, %rd5510;
	mul.lo.s64 	%rd5514, %rd5513, 1099511628211;
	shr.u64 	%rd5515, %rd5495, 40;
	and.b64  	%rd5516, %rd5515, 255;
	xor.b64  	%rd5517, %rd5516, %rd5514;
	mul.lo.s64 	%rd5518, %rd5517, 1099511628211;
	shr.u64 	%rd5519, %rd5495, 48;
	and.b64  	%rd5520, %rd5519, 255;
	xor.b64  	%rd5521, %rd5520, %rd5518;
	mul.lo.s64 	%rd5522, %rd5521, 1099511628211;
	shr.u64 	%rd5523, %rd5495, 56;
	xor.b64  	%rd5524, %rd5523, %rd5522;
	mul.lo.s64 	%rd5525, %rd5524, 1099511628211;
	ld.u64 	%rd5526, [%rd7602];
	and.b64  	%rd5527, %rd5526, 255;
	xor.b64  	%rd5528, %rd5527, %rd5525;
	mul.lo.s64 	%rd5529, %rd5528, 1099511628211;
	shr.u64 	%rd5530, %rd5526, 8;
	and.b64  	%rd5531, %rd5530, 255;
	xor.b64  	%rd5532, %rd5531, %rd5529;
	mul.lo.s64 	%rd5533, %rd5532, 1099511628211;
	shr.u64 	%rd5534, %rd5526, 16;
	and.b64  	%rd5535, %rd5534, 255;
	xor.b64  	%rd5536, %rd5535, %rd5533;
	mul.lo.s64 	%rd5537, %rd5536, 1099511628211;
	shr.u64 	%rd5538, %rd5526, 24;
	and.b64  	%rd5539, %rd5538, 255;
	xor.b64  	%rd5540, %rd5539, %rd5537;
	mul.lo.s64 	%rd5541, %rd5540, 1099511628211;
	shr.u64 	%rd5542, %rd5526, 32;
	and.b64  	%rd5543, %rd5542, 255;
	xor.b64  	%rd5544, %rd5543, %rd5541;
	mul.lo.s64 	%rd5545, %rd5544, 1099511628211;
	shr.u64 	%rd5546, %rd5526, 40;
	and.b64  	%rd5547, %rd5546, 255;
	xor.b64  	%rd5548, %rd5547, %rd5545;
	mul.lo.s64 	%rd5549, %rd5548, 1099511628211;
	shr.u64 	%rd5550, %rd5526, 48;
	and.b64  	%rd5551, %rd5550, 255;
	xor.b64  	%rd5552, %rd5551, %rd5549;
	mul.lo.s64 	%rd5553, %rd5552, 1099511628211;
	shr.u64 	%rd5554, %rd5526, 56;
	xor.b64  	%rd5555, %rd5554, %rd5553;
	mul.lo.s64 	%rd7605, %rd5555, 1099511628211;
	add.s64 	%rd7603, %rd7603, -2;
	add.s64 	%rd7602, %rd7602, 16;
	setp.ne.s64 	%p424, %rd7603, 0;
	@%p424 bra 	$L__BB41_130;
$L__BB41_131:
	and.b64  	%rd5556, %rd940, 1;
	setp.eq.b64 	%p425, %rd5556, 1;
	not.pred 	%p426, %p425;
	@%p426 bra 	$L__BB41_133;
	shl.b64 	%rd5557, %rd7606, 3;
	add.s64 	%rd5558, %rd7569, %rd5557;
	ld.u64 	%rd5559, [%rd5558];
	and.b64  	%rd5560, %rd5559, 255;
	xor.b64  	%rd5561, %rd5560, %rd7605;
	mul.lo.s64 	%rd5562, %rd5561, 1099511628211;
	shr.u64 	%rd5563, %rd5559, 8;
	and.b64  	%rd5564, %rd5563, 255;
	xor.b64  	%rd5565, %rd5564, %rd5562;
	mul.lo.s64 	%rd5566, %rd5565, 1099511628211;
	shr.u64 	%rd5567, %rd5559, 16;
	and.b64  	%rd5568, %rd5567, 255;
	xor.b64  	%rd5569, %rd5568, %rd5566;
	mul.lo.s64 	%rd5570, %rd5569, 1099511628211;
	shr.u64 	%rd5571, %rd5559, 24;
	and.b64  	%rd5572, %rd5571, 255;
	xor.b64  	%rd5573, %rd5572, %rd5570;
	mul.lo.s64 	%rd5574, %rd5573, 1099511628211;
	shr.u64 	%rd5575, %rd5559, 32;
	and.b64  	%rd5576, %rd5575, 255;
	xor.b64  	%rd5577, %rd5576, %rd5574;
	mul.lo.s64 	%rd5578, %rd5577, 1099511628211;
	shr.u64 	%rd5579, %rd5559, 40;
	and.b64  	%rd5580, %rd5579, 255;
	xor.b64  	%rd5581, %rd5580, %rd5578;
	mul.lo.s64 	%rd5582, %rd5581, 1099511628211;
	shr.u64 	%rd5583, %rd5559, 48;
	and.b64  	%rd5584, %rd5583, 255;
	xor.b64  	%rd5585, %rd5584, %rd5582;
	mul.lo.s64 	%rd5586, %rd5585, 1099511628211;
	shr.u64 	%rd5587, %rd5559, 56;
	xor.b64  	%rd5588, %rd5587, %rd5586;
	mul.lo.s64 	%rd7605, %rd5588, 1099511628211;
$L__BB41_133:
	setp.eq.s64 	%p427, %rd940, 0;
	mov.b64 	%rd7612, -3750763034362895579;
	@%p427 bra 	$L__BB41_139;
	setp.eq.s64 	%p428, %rd82, 0;
	mov.b64 	%rd7612, -3750763034362895579;
	mov.b64 	%rd7613, 0;
	@%p428 bra 	$L__BB41_137;
	and.b64  	%rd7613, %rd940, -2;
	add.s64 	%rd7609, %rd7601, 8;
	mov.b64 	%rd7612, -3750763034362895579;
	mov.u64 	%rd7610, %rd7613;
$L__BB41_136:
	ld.u64 	%rd5594, [%rd7609+-8];
	and.b64  	%rd5595, %rd5594, 255;
	xor.b64  	%rd5596, %rd5595, %rd7612;
	mul.lo.s64 	%rd5597, %rd5596, 1099511628211;
	shr.u64 	%rd5598, %rd5594, 8;
	and.b64  	%rd5599, %rd5598, 255;
	xor.b64  	%rd5600, %rd5599, %rd5597;
	mul.lo.s64 	%rd5601, %rd5600, 1099511628211;
	shr.u64 	%rd5602, %rd5594, 16;
	and.b64  	%rd5603, %rd5602, 255;
	xor.b64  	%rd5604, %rd5603, %rd5601;
	mul.lo.s64 	%rd5605, %rd5604, 1099511628211;
	shr.u64 	%rd5606, %rd5594, 24;
	and.b64  	%rd5607, %rd5606, 255;
	xor.b64  	%rd5608, %rd5607, %rd5605;
	mul.lo.s64 	%rd5609, %rd5608, 1099511628211;
	shr.u64 	%rd5610, %rd5594, 32;
	and.b64  	%rd5611, %rd5610, 255;
	xor.b64  	%rd5612, %rd5611, %rd5609;
	mul.lo.s64 	%rd5613, %rd5612, 1099511628211;
	shr.u64 	%rd5614, %rd5594, 40;
	and.b64  	%rd5615, %rd5614, 255;
	xor.b64  	%rd5616, %rd5615, %rd5613;
	mul.lo.s64 	%rd5617, %rd5616, 1099511628211;
	shr.u64 	%rd5618, %rd5594, 48;
	and.b64  	%rd5619, %rd5618, 255;
	xor.b64  	%rd5620, %rd5619, %rd5617;
	mul.lo.s64 	%rd5621, %rd5620, 1099511628211;
	shr.u64 	%rd5622, %rd5594, 56;
	xor.b64  	%rd5623, %rd5622, %rd5621;
	mul.lo.s64 	%rd5624, %rd5623, 1099511628211;
	ld.u64 	%rd5625, [%rd7609];
	and.b64  	%rd5626, %rd5625, 255;
	xor.b64  	%rd5627, %rd5626, %rd5624;
	mul.lo.s64 	%rd5628, %rd5627, 1099511628211;
	shr.u64 	%rd5629, %rd5625, 8;
	and.b64  	%rd5630, %rd5629, 255;
	xor.b64  	%rd5631, %rd5630, %rd5628;
	mul.lo.s64 	%rd5632, %rd5631, 1099511628211;
	shr.u64 	%rd5633, %rd5625, 16;
	and.b64  	%rd5634, %rd5633, 255;
	xor.b64  	%rd5635, %rd5634, %rd5632;
	mul.lo.s64 	%rd5636, %rd5635, 1099511628211;
	shr.u64 	%rd5637, %rd5625, 24;
	and.b64  	%rd5638, %rd5637, 255;
	xor.b64  	%rd5639, %rd5638, %rd5636;
	mul.lo.s64 	%rd5640, %rd5639, 1099511628211;
	shr.u64 	%rd5641, %rd5625, 32;
	and.b64  	%rd5642, %rd5641, 255;
	xor.b64  	%rd5643, %rd5642, %rd5640;
	mul.lo.s64 	%rd5644, %rd5643, 1099511628211;
	shr.u64 	%rd5645, %rd5625, 40;
	and.b64  	%rd5646, %rd5645, 255;
	xor.b64  	%rd5647, %rd5646, %rd5644;
	mul.lo.s64 	%rd5648, %rd5647, 1099511628211;
	shr.u64 	%rd5649, %rd5625, 48;
	and.b64  	%rd5650, %rd5649, 255;
	xor.b64  	%rd5651, %rd5650, %rd5648;
	mul.lo.s64 	%rd5652, %rd5651, 1099511628211;
	shr.u64 	%rd5653, %rd5625, 56;
	xor.b64  	%rd5654, %rd5653, %rd5652;
	mul.lo.s64 	%rd7612, %rd5654, 1099511628211;
	add.s64 	%rd7610, %rd7610, -2;
	add.s64 	%rd7609, %rd7609, 16;
	setp.ne.s64 	%p429, %rd7610, 0;
	@%p429 bra 	$L__BB41_136;
$L__BB41_137:
	and.b64  	%rd5655, %rd940, 1;
	setp.eq.b64 	%p430, %rd5655, 1;
	not.pred 	%p431, %p430;
	@%p431 bra 	$L__BB41_139;
	shl.b64 	%rd5656, %rd7613, 3;
	add.s64 	%rd5657, %rd7601, %rd5656;
	ld.u64 	%rd5658, [%rd5657];
	and.b64  	%rd5659, %rd5658, 255;
	xor.b64  	%rd5660, %rd5659, %rd7612;
	mul.lo.s64 	%rd5661, %rd5660, 1099511628211;
	shr.u64 	%rd5662, %rd5658, 8;
	and.b64  	%rd5663, %rd5662, 255;
	xor.b64  	%rd5664, %rd5663, %rd5661;
	mul.lo.s64 	%rd5665, %rd5664, 1099511628211;
	shr.u64 	%rd5666, %rd5658, 16;
	and.b64  	%rd5667, %rd5666, 255;
	xor.b64  	%rd5668, %rd5667, %rd5665;
	mul.lo.s64 	%rd5669, %rd5668, 1099511628211;
	shr.u64 	%rd5670, %rd5658, 24;
	and.b64  	%rd5671, %rd5670, 255;
	xor.b64  	%rd5672, %rd5671, %rd5669;
	mul.lo.s64 	%rd5673, %rd5672, 1099511628211;
	shr.u64 	%rd5674, %rd5658, 32;
	and.b64  	%rd5675, %rd5674, 255;
	xor.b64  	%rd5676, %rd5675, %rd5673;
	mul.lo.s64 	%rd5677, %rd5676, 1099511628211;
	shr.u64 	%rd5678, %rd5658, 40;
	and.b64  	%rd5679, %rd5678, 255;
	xor.b64  	%rd5680, %rd5679, %rd5677;
	mul.lo.s64 	%rd5681, %rd5680, 1099511628211;
	shr.u64 	%rd5682, %rd5658, 48;
	and.b64  	%rd5683, %rd5682, 255;
	xor.b64  	%rd5684, %rd5683, %rd5681;
	mul.lo.s64 	%rd5685, %rd5684, 1099511628211;
	shr.u64 	%rd5686, %rd5658, 56;
	xor.b64  	%rd5687, %rd5686, %rd5685;
	mul.lo.s64 	%rd7612, %rd5687, 1099511628211;
$L__BB41_139:
	setp.eq.s64 	%p432, %rd7605, %rd7612;
	@%p432 bra 	$L__BB41_153;
	setp.eq.s64 	%p433, %rd940, 0;
	mov.b64 	%rd7619, -3750763034362895579;
	@%p433 bra 	$L__BB41_146;
	setp.eq.s64 	%p434, %rd82, 0;
	mov.b64 	%rd7619, -3750763034362895579;
	mov.b64 	%rd7620, 0;
	@%p434 bra 	$L__BB41_144;
	and.b64  	%rd7620, %rd940, -2;
	add.s64 	%rd7616, %rd7569, 8;
	mov.b64 	%rd7619, -3750763034362895579;
	mov.u64 	%rd7617, %rd7620;
$L__BB41_143:
	ld.u64 	%rd5693, [%rd7616+-8];
	and.b64  	%rd5694, %rd5693, 255;
	xor.b64  	%rd5695, %rd5694, %rd7619;
	mul.lo.s64 	%rd5696, %rd5695, 1099511628211;
	shr.u64 	%rd5697, %rd5693, 8;
	and.b64  	%rd5698, %rd5697, 255;
	xor.b64  	%rd5699, %rd5698, %rd5696;
	mul.lo.s64 	%rd5700, %rd5699, 1099511628211;
	shr.u64 	%rd5701, %rd5693, 16;
	and.b64  	%rd5702, %rd5701, 255;
	xor.b64  	%rd5703, %rd5702, %rd5700;
	mul.lo.s64 	%rd5704, %rd5703, 1099511628211;
	shr.u64 	%rd5705, %rd5693, 24;
	and.b64  	%rd5706, %rd5705, 255;
	xor.b64  	%rd5707, %rd5706, %rd5704;
	mul.lo.s64 	%rd5708, %rd5707, 1099511628211;
	shr.u64 	%rd5709, %rd5693, 32;
	and.b64  	%rd5710, %rd5709, 255;
	xor.b64  	%rd5711, %rd5710, %rd5708;
	mul.lo.s64 	%rd5712, %rd5711, 1099511628211;
	shr.u64 	%rd5713, %rd5693, 40;
	and.b64  	%rd5714, %rd5713, 255;
	xor.b64  	%rd5715, %rd5714, %rd5712;
	mul.lo.s64 	%rd5716, %rd5715, 1099511628211;
	shr.u64 	%rd5717, %rd5693, 48;
	and.b64  	%rd5718, %rd5717, 255;
	xor.b64  	%rd5719, %rd5718, %rd5716;
	mul.lo.s64 	%rd5720, %rd5719, 1099511628211;
	shr.u64 	%rd5721, %rd5693, 56;
	xor.b64  	%rd5722, %rd5721, %rd5720;
	mul.lo.s64 	%rd5723, %rd5722, 1099511628211;
	ld.u64 	%rd5724, [%rd7616];
	and.b64  	%rd5725, %rd5724, 255;
	xor.b64  	%rd5726, %rd5725, %rd5723;
	mul.lo.s64 	%rd5727, %rd5726, 1099511628211;
	shr.u64 	%rd5728, %rd5724, 8;
	and.b64  	%rd5729, %rd5728, 255;
	xor.b64  	%rd5730, %rd5729, %rd5727;
	mul.lo.s64 	%rd5731, %rd5730, 1099511628211;
	shr.u64 	%rd5732, %rd5724, 16;
	and.b64  	%rd5733, %rd5732, 255;
	xor.b64  	%rd5734, %rd5733, %rd5731;
	mul.lo.s64 	%rd5735, %rd5734, 1099511628211;
	shr.u64 	%rd5736, %rd5724, 24;
	and.b64  	%rd5737, %rd5736, 255;
	xor.b64  	%rd5738, %rd5737, %rd5735;
	mul.lo.s64 	%rd5739, %rd5738, 1099511628211;
	shr.u64 	%rd5740, %rd5724, 32;
	and.b64  	%rd5741, %rd5740, 255;
	xor.b64  	%rd5742, %rd5741, %rd5739;
	mul.lo.s64 	%rd5743, %rd5742, 1099511628211;
	shr.u64 	%rd5744, %rd5724, 40;
	and.b64  	%rd5745, %rd5744, 255;
	xor.b64  	%rd5746, %rd5745, %rd5743;
	mul.lo.s64 	%rd5747, %rd5746, 1099511628211;
	shr.u64 	%rd5748, %rd5724, 48;
	and.b64  	%rd5749, %rd5748, 255;
	xor.b64  	%rd5750, %rd5749, %rd5747;
	mul.lo.s64 	%rd5751, %rd5750, 1099511628211;
	shr.u64 	%rd5752, %rd5724, 56;
	xor.b64  	%rd5753, %rd5752, %rd5751;
	mul.lo.s64 	%rd7619, %rd5753, 1099511628211;
	add.s64 	%rd7617, %rd7617, -2;
	add.s64 	%rd7616, %rd7616, 16;
	setp.ne.s64 	%p435, %rd7617, 0;
	@%p435 bra 	$L__BB41_143;
$L__BB41_144:
	and.b64  	%rd5754, %rd940, 1;
	setp.eq.b64 	%p436, %rd5754, 1;
	not.pred 	%p437, %p436;
	@%p437 bra 	$L__BB41_146;
	shl.b64 	%rd5755, %rd7620, 3;
	add.s64 	%rd5756, %rd7569, %rd5755;
	ld.u64 	%rd5757, [%rd5756];
	and.b64  	%rd5758, %rd5757, 255;
	xor.b64  	%rd5759, %rd5758, %rd7619;
	mul.lo.s64 	%rd5760, %rd5759, 1099511628211;
	shr.u64 	%rd5761, %rd5757, 8;
	and.b64  	%rd5762, %rd5761, 255;
	xor.b64  	%rd5763, %rd5762, %rd5760;
	mul.lo.s64 	%rd5764, %rd5763, 1099511628211;
	shr.u64 	%rd5765, %rd5757, 16;
	and.b64  	%rd5766, %rd5765, 255;
	xor.b64  	%rd5767, %rd5766, %rd5764;
	mul.lo.s64 	%rd5768, %rd5767, 1099511628211;
	shr.u64 	%rd5769, %rd5757, 24;
	and.b64  	%rd5770, %rd5769, 255;
	xor.b64  	%rd5771, %rd5770, %rd5768;
	mul.lo.s64 	%rd5772, %rd5771, 1099511628211;
	shr.u64 	%rd5773, %rd5757, 32;
	and.b64  	%rd5774, %rd5773, 255;
	xor.b64  	%rd5775, %rd5774, %rd5772;
	mul.lo.s64 	%rd5776, %rd5775, 1099511628211;
	shr.u64 	%rd5777, %rd5757, 40;
	and.b64  	%rd5778, %rd5777, 255;
	xor.b64  	%rd5779, %rd5778, %rd5776;
	mul.lo.s64 	%rd5780, %rd5779, 1099511628211;
	shr.u64 	%rd5781, %rd5757, 48;
	and.b64  	%rd5782, %rd5781, 255;
	xor.b64  	%rd5783, %rd5782, %rd5780;
	mul.lo.s64 	%rd5784, %rd5783, 1099511628211;
	shr.u64 	%rd5785, %rd5757, 56;
	xor.b64  	%rd5786, %rd5785, %rd5784;
	mul.lo.s64 	%rd7619, %rd5786, 1099511628211;
$L__BB41_146:
	setp.eq.s64 	%p438, %rd940, 0;
	mov.b64 	%rd7626, -3750763034362895579;
	@%p438 bra 	$L__BB41_152;
	setp.eq.s64 	%p439, %rd82, 0;
	mov.b64 	%rd7626, -3750763034362895579;
	mov.b64 	%rd7627, 0;
	@%p439 bra 	$L__BB41_150;
	and.b64  	%rd7627, %rd940, -2;
	add.s64 	%rd7623, %rd7601, 8;
	mov.b64 	%rd7626, -3750763034362895579;
	mov.u64 	%rd7624, %rd7627;
$L__BB41_149:
	ld.u64 	%rd5792, [%rd7623+-8];
	and.b64  	%rd5793, %rd5792, 255;
	xor.b64  	%rd5794, %rd5793, %rd7626;
	mul.lo.s64 	%rd5795, %rd5794, 1099511628211;
	shr.u64 	%rd5796, %rd5792, 8;
	and.b64  	%rd5797, %rd5796, 255;
	xor.b64  	%rd5798, %rd5797, %rd5795;
	mul.lo.s64 	%rd5799, %rd5798, 1099511628211;
	shr.u64 	%rd5800, %rd5792, 16;
	and.b64  	%rd5801, %rd5800, 255;
	xor.b64  	%rd5802, %rd5801, %rd5799;
	mul.lo.s64 	%rd5803, %rd5802, 1099511628211;
	shr.u64 	%rd5804, %rd5792, 24;
	and.b64  	%rd5805, %rd5804, 255;
	xor.b64  	%rd5806, %rd5805, %rd5803;
	mul.lo.s64 	%rd5807, %rd5806, 1099511628211;
	shr.u64 	%rd5808, %rd5792, 32;
	and.b64  	%rd5809, %rd5808, 255;
	xor.b64  	%rd5810, %rd5809, %rd5807;
	mul.lo.s64 	%rd5811, %rd5810, 1099511628211;
	shr.u64 	%rd5812, %rd5792, 40;
	and.b64  	%rd5813, %rd5812, 255;
	xor.b64  	%rd5814, %rd5813, %rd5811;
	mul.lo.s64 	%rd5815, %rd5814, 1099511628211;
	shr.u64 	%rd5816, %rd5792, 48;
	and.b64  	%rd5817, %rd5816, 255;
	xor.b64  	%rd5818, %rd5817, %rd5815;
	mul.lo.s64 	%rd5819, %rd5818, 1099511628211;
	shr.u64 	%rd5820, %rd5792, 56;
	xor.b64  	%rd5821, %rd5820, %rd5819;
	mul.lo.s64 	%rd5822, %rd5821, 1099511628211;
	ld.u64 	%rd5823, [%rd7623];
	and.b64  	%rd5824, %rd5823, 255;
	xor.b64  	%rd5825, %rd5824, %rd5822;
	mul.lo.s64 	%rd5826, %rd5825, 1099511628211;
	shr.u64 	%rd5827, %rd5823, 8;
	and.b64  	%rd5828, %rd5827, 255;
	xor.b64  	%rd5829, %rd5828, %rd5826;
	mul.lo.s64 	%rd5830, %rd5829, 1099511628211;
	shr.u64 	%rd5831, %rd5823, 16;
	and.b64  	%rd5832, %rd5831, 255;
	xor.b64  	%rd5833, %rd5832, %rd5830;
	mul.lo.s64 	%rd5834, %rd5833, 1099511628211;
	shr.u64 	%rd5835, %rd5823, 24;
	and.b64  	%rd5836, %rd5835, 255;
	xor.b64  	%rd5837, %rd5836, %rd5834;
	mul.lo.s64 	%rd5838, %rd5837, 1099511628211;
	shr.u64 	%rd5839, %rd5823, 32;
	and.b64  	%rd5840, %rd5839, 255;
	xor.b64  	%rd5841, %rd5840, %rd5838;
	mul.lo.s64 	%rd5842, %rd5841, 1099511628211;
	shr.u64 	%rd5843, %rd5823, 40;
	and.b64  	%rd5844, %rd5843, 255;
	xor.b64  	%rd5845, %rd5844, %rd5842;
	mul.lo.s64 	%rd5846, %rd5845, 1099511628211;
	shr.u64 	%rd5847, %rd5823, 48;
	and.b64  	%rd5848, %rd5847, 255;
	xor.b64  	%rd5849, %rd5848, %rd5846;
	mul.lo.s64 	%rd5850, %rd5849, 1099511628211;
	shr.u64 	%rd5851, %rd5823, 56;
	xor.b64  	%rd5852, %rd5851, %rd5850;
	mul.lo.s64 	%rd7626, %rd5852, 1099511628211;
	add.s64 	%rd7624, %rd7624, -2;
	add.s64 	%rd7623, %rd7623, 16;
	setp.ne.s64 	%p440, %rd7624, 0;
	@%p440 bra 	$L__BB41_149;
$L__BB41_150:
	and.b64  	%rd5853, %rd940, 1;
	setp.eq.b64 	%p441, %rd5853, 1;
	not.pred 	%p442, %p441;
	@%p442 bra 	$L__BB41_152;
	shl.b64 	%rd5854, %rd7627, 3;
	add.s64 	%rd5855, %rd7601, %rd5854;
	ld.u64 	%rd5856, [%rd5855];
	and.b64  	%rd5857, %rd5856, 255;
	xor.b64  	%rd5858, %rd5857, %rd7626;
	mul.lo.s64 	%rd5859, %rd5858, 1099511628211;
	shr.u64 	%rd5860, %rd5856, 8;
	and.b64  	%rd5861, %rd5860, 255;
	xor.b64  	%rd5862, %rd5861, %rd5859;
	mul.lo.s64 	%rd5863, %rd5862, 1099511628211;
	shr.u64 	%rd5864, %rd5856, 16;
	and.b64  	%rd5865, %rd5864, 255;
	xor.b64  	%rd5866, %rd5865, %rd5863;
	mul.lo.s64 	%rd5867, %rd5866, 1099511628211;
	shr.u64 	%rd5868, %rd5856, 24;
	and.b64  	%rd5869, %rd5868, 255;
	xor.b64  	%rd5870, %rd5869, %rd5867;
	mul.lo.s64 	%rd5871, %rd5870, 1099511628211;
	shr.u64 	%rd5872, %rd5856, 32;
	and.b64  	%rd5873, %rd5872, 255;
	xor.b64  	%rd5874, %rd5873, %rd5871;
	mul.lo.s64 	%rd5875, %rd5874, 1099511628211;
	shr.u64 	%rd5876, %rd5856, 40;
	and.b64  	%rd5877, %rd5876, 255;
	xor.b64  	%rd5878, %rd5877, %rd5875;
	mul.lo.s64 	%rd5879, %rd5878, 1099511628211;
	shr.u64 	%rd5880, %rd5856, 48;
	and.b64  	%rd5881, %rd5880, 255;
	xor.b64  	%rd5882, %rd5881, %rd5879;
	mul.lo.s64 	%rd5883, %rd5882, 1099511628211;
	shr.u64 	%rd5884, %rd5856, 56;
	xor.b64  	%rd5885, %rd5884, %rd5883;
	mul.lo.s64 	%rd7626, %rd5885, 1099511628211;
$L__BB41_152:
	setp.lt.u64 	%p586, %rd7619, %rd7626;
	bra.uni 	$L__BB41_157;
$L__BB41_153:
	setp.eq.s32 	%p444, %r73, 0;
	mov.pred 	%p586, %p418;
	@%p444 bra 	$L__BB41_157;
	mov.b64 	%rd7630, 0;
$L__BB41_155:
	shl.b64 	%rd5887, %rd7630, 3;
	add.s64 	%rd5888, %rd7569, %rd5887;
	ld.u64 	%rd258, [%rd5888];
	add.s64 	%rd5889, %rd7601, %rd5887;
	ld.u64 	%rd259, [%rd5889];
	setp.lt.u64 	%p446, %rd258, %rd259;
	mov.pred 	%p586, %p420;
	@%p446 bra 	$L__BB41_157;
	setp.le.u64 	%p448, %rd258, %rd259;
	add.s64 	%rd7630, %rd7630, 1;
	setp.lt.u64 	%p449, %rd7630, %rd81;
	and.pred  	%p450, %p448, %p449;
	mov.pred 	%p586, %p418;
	@%p450 bra 	$L__BB41_155;
$L__BB41_157:
	selp.b64 	%rd261, %rd7569, %rd7601, %p586;
	selp.u32 	%r238, 1, 0, %p586;
	add.s32 	%r25, %r23, %r238;
	not.pred 	%p451, %p586;
	selp.u32 	%r239, 1, 0, %p451;
	add.s32 	%r26, %r24, %r239;
	@%p586 bra 	$L__BB41_159;
	shl.b32 	%r240, %r26, 3;
	add.s32 	%r242, %r207, %r240;
	ld.shared.u64 	%rd7601, [%r242];
	bra.uni 	$L__BB41_160;
$L__BB41_159:
	shl.b32 	%r243, %r25, 3;
	add.s32 	%r245, %r207, %r243;
	ld.shared.u64 	%rd7569, [%r245];
$L__BB41_160:
	setp.ge.s32 	%p453, %r25, %r8;
	mov.pred 	%p452, 0;
	mov.pred 	%p587, %p452;
	@%p453 bra 	$L__BB41_192;
	setp.ge.s32 	%p455, %r26, %r6;
	mov.pred 	%p454, -1;
	mov.pred 	%p587, %p454;
	@%p455 bra 	$L__BB41_192;
	setp.eq.s64 	%p456, %rd940, 0;
	mov.b64 	%rd7636, -3750763034362895579;
	@%p456 bra 	$L__BB41_168;
	setp.eq.s64 	%p457, %rd82, 0;
	mov.b64 	%rd7636, -3750763034362895579;
	mov.b64 	%rd7637, 0;
	@%p457 bra 	$L__BB41_166;
	and.b64  	%rd7637, %rd940, -2;
	add.s64 	%rd7633, %rd7569, 8;
	mov.b64 	%rd7636, -3750763034362895579;
	mov.u64 	%rd7634, %rd7637;
$L__BB41_165:
	ld.u64 	%rd5896, [%rd7633+-8];
	and.b64  	%rd5897, %rd5896, 255;
	xor.b64  	%rd5898, %rd5897, %rd7636;
	mul.lo.s64 	%rd5899, %rd5898, 1099511628211;
	shr.u64 	%rd5900, %rd5896, 8;
	and.b64  	%rd5901, %rd5900, 255;
	xor.b64  	%rd5902, %rd5901, %rd5899;
	mul.lo.s64 	%rd5903, %rd5902, 1099511628211;
	shr.u64 	%rd5904, %rd5896, 16;
	and.b64  	%rd5905, %rd5904, 255;
	xor.b64  	%rd5906, %rd5905, %rd5903;
	mul.lo.s64 	%rd5907, %rd5906, 1099511628211;
	shr.u64 	%rd5908, %rd5896, 24;
	and.b64  	%rd5909, %rd5908, 255;
	xor.b64  	%rd5910, %rd5909, %rd5907;
	mul.lo.s64 	%rd5911, %rd5910, 1099511628211;
	shr.u64 	%rd5912, %rd5896, 32;
	and.b64  	%rd5913, %rd5912, 255;
	xor.b64  	%rd5914, %rd5913, %rd5911;
	mul.lo.s64 	%rd5915, %rd5914, 1099511628211;
	shr.u64 	%rd5916, %rd5896, 40;
	and.b64  	%rd5917, %rd5916, 255;
	xor.b64  	%rd5918, %rd5917, %rd5915;
	mul.lo.s64 	%rd5919, %rd5918, 1099511628211;
	shr.u64 	%rd5920, %rd5896, 48;
	and.b64  	%rd5921, %rd5920, 255;
	xor.b64  	%rd5922, %rd5921, %rd5919;
	mul.lo.s64 	%rd5923, %rd5922, 1099511628211;
	shr.u64 	%rd5924, %rd5896, 56;
	xor.b64  	%rd5925, %rd5924, %rd5923;
	mul.lo.s64 	%rd5926, %rd5925, 1099511628211;
	ld.u64 	%rd5927, [%rd7633];
	and.b64  	%rd5928, %rd5927, 255;
	xor.b64  	%rd5929, %rd5928, %rd5926;
	mul.lo.s64 	%rd5930, %rd5929, 1099511628211;
	shr.u64 	%rd5931, %rd5927, 8;
	and.b64  	%rd5932, %rd5931, 255;
	xor.b64  	%rd5933, %rd5932, %rd5930;
	mul.lo.s64 	%rd5934, %rd5933, 1099511628211;
	shr.u64 	%rd5935, %rd5927, 16;
	and.b64  	%rd5936, %rd5935, 255;
	xor.b64  	%rd5937, %rd5936, %rd5934;
	mul.lo.s64 	%rd5938, %rd5937, 1099511628211;
	shr.u64 	%rd5939, %rd5927, 24;
	and.b64  	%rd5940, %rd5939, 255;
	xor.b64  	%rd5941, %rd5940, %rd5938;
	mul.lo.s64 	%rd5942, %rd5941, 1099511628211;
	shr.u64 	%rd5943, %rd5927, 32;
	and.b64  	%rd5944, %rd5943, 255;
	xor.b64  	%rd5945, %rd5944, %rd5942;
	mul.lo.s64 	%rd5946, %rd5945, 1099511628211;
	shr.u64 	%rd5947, %rd5927, 40;
	and.b64  	%rd5948, %rd5947, 255;
	xor.b64  	%rd5949, %rd5948, %rd5946;
	mul.lo.s64 	%rd5950, %rd5949, 1099511628211;
	shr.u64 	%rd5951, %rd5927, 48;
	and.b64  	%rd5952, %rd5951, 255;
	xor.b64  	%rd5953, %rd5952, %rd5950;
	mul.lo.s64 	%rd5954, %rd5953, 1099511628211;
	shr.u64 	%rd5955, %rd5927, 56;
	xor.b64  	%rd5956, %rd5955, %rd5954;
	mul.lo.s64 	%rd7636, %rd5956, 1099511628211;
	add.s64 	%rd7634, %rd7634, -2;
	add.s64 	%rd7633, %rd7633, 16;
	setp.ne.s64 	%p458, %rd7634, 0;
	@%p458 bra 	$L__BB41_165;
$L__BB41_166:
	and.b64  	%rd5957, %rd940, 1;
	setp.eq.b64 	%p459, %rd5957, 1;
	not.pred 	%p460, %p459;
	@%p460 bra 	$L__BB41_168;
	shl.b64 	%rd5958, %rd7637, 3;
	add.s64 	%rd5959, %rd7569, %rd5958;
	ld.u64 	%rd5960, [%rd5959];
	and.b64  	%rd5961, %rd5960, 255;
	xor.b64  	%rd5962, %rd5961, %rd7636;
	mul.lo.s64 	%rd5963, %rd5962, 1099511628211;
	shr.u64 	%rd5964, %rd5960, 8;
	and.b64  	%rd5965, %rd5964, 255;
	xor.b64  	%rd5966, %rd5965, %rd5963;
	mul.lo.s64 	%rd5967, %rd5966, 1099511628211;
	shr.u64 	%rd5968, %rd5960, 16;
	and.b64  	%rd5969, %rd5968, 255;
	xor.b64  	%rd5970, %rd5969, %rd5967;
	mul.lo.s64 	%rd5971, %rd5970, 1099511628211;
	shr.u64 	%rd5972, %rd5960, 24;
	and.b64  	%rd5973, %rd5972, 255;
	xor.b64  	%rd5974, %rd5973, %rd5971;
	mul.lo.s64 	%rd5975, %rd5974, 1099511628211;
	shr.u64 	%rd5976, %rd5960, 32;
	and.b64  	%rd5977, %rd5976, 255;
	xor.b64  	%rd5978, %rd5977, %rd5975;
	mul.lo.s64 	%rd5979, %rd5978, 1099511628211;
	shr.u64 	%rd5980, %rd5960, 40;
	and.b64  	%rd5981, %rd5980, 255;
	xor.b64  	%rd5982, %rd5981, %rd5979;
	mul.lo.s64 	%rd5983, %rd5982, 1099511628211;
	shr.u64 	%rd5984, %rd5960, 48;
	and.b64  	%rd5985, %rd5984, 255;
	xor.b64  	%rd5986, %rd5985, %rd5983;
	mul.lo.s64 	%rd5987, %rd5986, 1099511628211;
	shr.u64 	%rd5988, %rd5960, 56;
	xor.b64  	%rd5989, %rd5988, %rd5987;
	mul.lo.s64 	%rd7636, %rd5989, 1099511628211;
$L__BB41_168:
	setp.eq.s64 	%p461, %rd940, 0;
	mov.b64 	%rd7643, -3750763034362895579;
	@%p461 bra 	$L__BB41_174;
	setp.eq.s64 	%p462, %rd82, 0;
	mov.b64 	%rd7643, -3750763034362895579;
	mov.b64 	%rd7644, 0;
	@%p462 bra 	$L__BB41_172;
	and.b64  	%rd7641, %rd940, -2;
	add.s64 	%rd7640, %rd7601, 8;
	mov.b64 	%rd7643, -3750763034362895579;
$L__BB41_171:
	and.b64  	%rd7644, %rd940, -2;
	ld.u64 	%rd5995, [%rd7640+-8];
	and.b64  	%rd5996, %rd5995, 255;
	xor.b64  	%rd5997, %rd5996, %rd7643;
	mul.lo.s64 	%rd5998, %rd5997, 1099511628211;
	shr.u64 	%rd5999, %rd5995, 8;
	and.b64  	%rd6000, %rd5999, 255;
	xor.b64  	%rd6001, %rd6000, %rd5998;
	mul.lo.s64 	%rd6002, %rd6001, 1099511628211;
	shr.u64 	%rd6003, %rd5995, 16;
	and.b64  	%rd6004, %rd6003, 255;
	xor.b64  	%rd6005, %rd6004, %rd6002;
	mul.lo.s64 	%rd6006, %rd6005, 1099511628211;
	shr.u64 	%rd6007, %rd5995, 24;
	and.b64  	%rd6008, %rd6007, 255;
	xor.b64  	%rd6009, %rd6008, %rd6006;
	mul.lo.s64 	%rd6010, %rd6009, 1099511628211;
	shr.u64 	%rd6011, %rd5995, 32;
	and.b64  	%rd6012, %rd6011, 255;
	xor.b64  	%rd6013, %rd6012, %rd6010;
	mul.lo.s64 	%rd6014, %rd6013, 1099511628211;
	shr.u64 	%rd6015, %rd5995, 40;
	and.b64  	%rd6016, %rd6015, 255;
	xor.b64  	%rd6017, %rd6016, %rd6014;
	mul.lo.s64 	%rd6018, %rd6017, 1099511628211;
	shr.u64 	%rd6019, %rd5995, 48;
	and.b64  	%rd6020, %rd6019, 255;
	xor.b64  	%rd6021, %rd6020, %rd6018;
	mul.lo.s64 	%rd6022, %rd6021, 1099511628211;
	shr.u64 	%rd6023, %rd5995, 56;
	xor.b64  	%rd6024, %rd6023, %rd6022;
	mul.lo.s64 	%rd6025, %rd6024, 1099511628211;
	ld.u64 	%rd6026, [%rd7640];
	and.b64  	%rd6027, %rd6026, 255;
	xor.b64  	%rd6028, %rd6027, %rd6025;
	mul.lo.s64 	%rd6029, %rd6028, 1099511628211;
	shr.u64 	%rd6030, %rd6026, 8;
	and.b64  	%rd6031, %rd6030, 255;
	xor.b64  	%rd6032, %rd6031, %rd6029;
	mul.lo.s64 	%rd6033, %rd6032, 1099511628211;
	shr.u64 	%rd6034, %rd6026, 16;
	and.b64  	%rd6035, %rd6034, 255;
	xor.b64  	%rd6036, %rd6035, %rd6033;
	mul.lo.s64 	%rd6037, %rd6036, 1099511628211;
	shr.u64 	%rd6038, %rd6026, 24;
	and.b64  	%rd6039, %rd6038, 255;
	xor.b64  	%rd6040, %rd6039, %rd6037;
	mul.lo.s64 	%rd6041, %rd6040, 1099511628211;
	shr.u64 	%rd6042, %rd6026, 32;
	and.b64  	%rd6043, %rd6042, 255;
	xor.b64  	%rd6044, %rd6043, %rd6041;
	mul.lo.s64 	%rd6045, %rd6044, 1099511628211;
	shr.u64 	%rd6046, %rd6026, 40;
	and.b64  	%rd6047, %rd6046, 255;
	xor.b64  	%rd6048, %rd6047, %rd6045;
	mul.lo.s64 	%rd6049, %rd6048, 1099511628211;
	shr.u64 	%rd6050, %rd6026, 48;
	and.b64  	%rd6051, %rd6050, 255;
	xor.b64  	%rd6052, %rd6051, %rd6049;
	mul.lo.s64 	%rd6053, %rd6052, 1099511628211;
	shr.u64 	%rd6054, %rd6026, 56;
	xor.b64  	%rd6055, %rd6054, %rd6053;
	mul.lo.s64 	%rd7643, %rd6055, 1099511628211;
	add.s64 	%rd7641, %rd7641, -2;
	add.s64 	%rd7640, %rd7640, 16;
	setp.ne.s64 	%p463, %rd7641, 0;
	@%p463 bra 	$L__BB41_171;
$L__BB41_172:
	and.b64  	%rd6056, %rd940, 1;
	setp.eq.b64 	%p464, %rd6056, 1;
	not.pred 	%p465, %p464;
	@%p465 bra 	$L__BB41_174;
	shl.b64 	%rd6057, %rd7644, 3;
	add.s64 	%rd6058, %rd7601, %rd6057;
	ld.u64 	%rd6059, [%rd6058];
	and.b64  	%rd6060, %rd6059, 255;
	xor.b64  	%rd6061, %rd6060, %rd7643;
	mul.lo.s64 	%rd6062, %rd6061, 1099511628211;
	shr.u64 	%rd6063, %rd6059, 8;
	and.b64  	%rd6064, %rd6063, 255;
	xor.b64  	%rd6065, %rd6064, %rd6062;
	mul.lo.s64 	%rd6066, %rd6065, 1099511628211;
	shr.u64 	%rd6067, %rd6059, 16;
	and.b64  	%rd6068, %rd6067, 255;
	xor.b64  	%rd6069, %rd6068, %rd6066;
	mul.lo.s64 	%rd6070, %rd6069, 1099511628211;
	shr.u64 	%rd6071, %rd6059, 24;
	and.b64  	%rd6072, %rd6071, 255;
	xor.b64  	%rd6073, %rd6072, %rd6070;
	mul.lo.s64 	%rd6074, %rd6073, 1099511628211;
	shr.u64 	%rd6075, %rd6059, 32;
	and.b64  	%rd6076, %rd6075, 255;
	xor.b64  	%rd6077, %rd6076, %rd6074;
	mul.lo.s64 	%rd6078, %rd6077, 1099511628211;
	shr.u64 	%rd6079, %rd6059, 40;
	and.b64  	%rd6080, %rd6079, 255;
	xor.b64  	%rd6081, %rd6080, %rd6078;
	mul.lo.s64 	%rd6082, %rd6081, 1099511628211;
	shr.u64 	%rd6083, %rd6059, 48;
	and.b64  	%rd6084, %rd6083, 255;
	xor.b64  	%rd6085, %rd6084, %rd6082;
	mul.lo.s64 	%rd6086, %rd6085, 1099511628211;
	shr.u64 	%rd6087, %rd6059, 56;
	xor.b64  	%rd6088, %rd6087, %rd6086;
	mul.lo.s64 	%rd7643, %rd6088, 1099511628211;
$L__BB41_174:
	setp.eq.s64 	%p466, %rd7636, %rd7643;
	@%p466 bra 	$L__BB41_188;
	setp.eq.s64 	%p467, %rd940, 0;
	mov.b64 	%rd7650, -3750763034362895579;
	@%p467 bra 	$L__BB41_181;
	setp.eq.s64 	%p468, %rd82, 0;
	mov.b64 	%rd7650, -3750763034362895579;
	mov.b64 	%rd7651, 0;
	@%p468 bra 	$L__BB41_179;
	and.b64  	%rd7651, %rd940, -2;
	add.s64 	%rd7647, %rd7569, 8;
	mov.b64 	%rd7650, -3750763034362895579;
	mov.u64 	%rd7648, %rd7651;
$L__BB41_178:
	ld.u64 	%rd6094, [%rd7647+-8];
	and.b64  	%rd6095, %rd6094, 255;
	xor.b64  	%rd6096, %rd6095, %rd7650;
	mul.lo.s64 	%rd6097, %rd6096, 1099511628211;
	shr.u64 	%rd6098, %rd6094, 8;
	and.b64  	%rd6099, %rd6098, 255;
	xor.b64  	%rd6100, %rd6099, %rd6097;
	mul.lo.s64 	%rd6101, %rd6100, 1099511628211;
	shr.u64 	%rd6102, %rd6094, 16;
	and.b64  	%rd6103, %rd6102, 255;
	xor.b64  	%rd6104, %rd6103, %rd6101;
	mul.lo.s64 	%rd6105, %rd6104, 1099511628211;
	shr.u64 	%rd6106, %rd6094, 24;
	and.b64  	%rd6107, %rd6106, 255;
	xor.b64  	%rd6108, %rd6107, %rd6105;
	mul.lo.s64 	%rd6109, %rd6108, 1099511628211;
	shr.u64 	%rd6110, %rd6094, 32;
	and.b64  	%rd6111, %rd6110, 255;
	xor.b64  	%rd6112, %rd6111, %rd6109;
	mul.lo.s64 	%rd6113, %rd6112, 1099511628211;
	shr.u64 	%rd6114, %rd6094, 40;
	and.b64  	%rd6115, %rd6114, 255;
	xor.b64  	%rd6116, %rd6115, %rd6113;
	mul.lo.s64 	%rd6117, %rd6116, 1099511628211;
	shr.u64 	%rd6118, %rd6094, 48;
	and.b64  	%rd6119, %rd6118, 255;
	xor.b64  	%rd6120, %rd6119, %rd6117;
	mul.lo.s64 	%rd6121, %rd6120, 1099511628211;
	shr.u64 	%rd6122, %rd6094, 56;
	xor.b64  	%rd6123, %rd6122, %rd6121;
	mul.lo.s64 	%rd6124, %rd6123, 1099511628211;
	ld.u64 	%rd6125, [%rd7647];
	and.b64  	%rd6126, %rd6125, 255;
	xor.b64  	%rd6127, %rd6126, %rd6124;
	mul.lo.s64 	%rd6128, %rd6127, 1099511628211;
	shr.u64 	%rd6129, %rd6125, 8;
	and.b64  	%rd6130, %rd6129, 255;
	xor.b64  	%rd6131, %rd6130, %rd6128;
	mul.lo.s64 	%rd6132, %rd6131, 1099511628211;
	shr.u64 	%rd6133, %rd6125, 16;
	and.b64  	%rd6134, %rd6133, 255;
	xor.b64  	%rd6135, %rd6134, %rd6132;
	mul.lo.s64 	%rd6136, %rd6135, 1099511628211;
	shr.u64 	%rd6137, %rd6125, 24;
	and.b64  	%rd6138, %rd6137, 255;
	xor.b64  	%rd6139, %rd6138, %rd6136;
	mul.lo.s64 	%rd6140, %rd6139, 1099511628211;
	shr.u64 	%rd6141, %rd6125, 32;
	and.b64  	%rd6142, %rd6141, 255;
	xor.b64  	%rd6143, %rd6142, %rd6140;
	mul.lo.s64 	%rd6144, %rd6143, 1099511628211;
	shr.u64 	%rd6145, %rd6125, 40;
	and.b64  	%rd6146, %rd6145, 255;
	xor.b64  	%rd6147, %rd6146, %rd6144;
	mul.lo.s64 	%rd6148, %rd6147, 1099511628211;
	shr.u64 	%rd6149, %rd6125, 48;
	and.b64  	%rd6150, %rd6149, 255;
	xor.b64  	%rd6151, %rd6150, %rd6148;
	mul.lo.s64 	%rd6152, %rd6151, 1099511628211;
	shr.u64 	%rd6153, %rd6125, 56;
	xor.b64  	%rd6154, %rd6153, %rd6152;
	mul.lo.s64 	%rd7650, %rd6154, 1099511628211;
	add.s64 	%rd7648, %rd7648, -2;
	add.s64 	%rd7647, %rd7647, 16;
	setp.ne.s64 	%p469, %rd7648, 0;
	@%p469 bra 	$L__BB41_178;
$L__BB41_179:
	and.b64  	%rd6155, %rd940, 1;
	setp.eq.b64 	%p470, %rd6155, 1;
	not.pred 	%p471, %p470;
	@%p471 bra 	$L__BB41_181;
	shl.b64 	%rd6156, %rd7651, 3;
	add.s64 	%rd6157, %rd7569, %rd6156;
	ld.u64 	%rd6158, [%rd6157];
	and.b64  	%rd6159, %rd6158, 255;
	xor.b64  	%rd6160, %rd6159, %rd7650;
	mul.lo.s64 	%rd6161, %rd6160, 1099511628211;
	shr.u64 	%rd6162, %rd6158, 8;
	and.b64  	%rd6163, %rd6162, 255;
	xor.b64  	%rd6164, %rd6163, %rd6161;
	mul.lo.s64 	%rd6165, %rd6164, 1099511628211;
	shr.u64 	%rd6166, %rd6158, 16;
	and.b64  	%rd6167, %rd6166, 255;
	xor.b64  	%rd6168, %rd6167, %rd6165;
	mul.lo.s64 	%rd6169, %rd6168, 1099511628211;
	shr.u64 	%rd6170, %rd6158, 24;
	and.b64  	%rd6171, %rd6170, 255;
	xor.b64  	%rd6172, %rd6171, %rd6169;
	mul.lo.s64 	%rd6173, %rd6172, 1099511628211;
	shr.u64 	%rd6174, %rd6158, 32;
	and.b64  	%rd6175, %rd6174, 255;
	xor.b64  	%rd6176, %rd6175, %rd6173;
	mul.lo.s64 	%rd6177, %rd6176, 1099511628211;
	shr.u64 	%rd6178, %rd6158, 40;
	and.b64  	%rd6179, %rd6178, 255;
	xor.b64  	%rd6180, %rd6179, %rd6177;
	mul.lo.s64 	%rd6181, %rd6180, 1099511628211;
	shr.u64 	%rd6182, %rd6158, 48;
	and.b64  	%rd6183, %rd6182, 255;
	xor.b64  	%rd6184, %rd6183, %rd6181;
	mul.lo.s64 	%rd6185, %rd6184, 1099511628211;
	shr.u64 	%rd6186, %rd6158, 56;
	xor.b64  	%rd6187, %rd6186, %rd6185;
	mul.lo.s64 	%rd7650, %rd6187, 1099511628211;
$L__BB41_181:
	setp.eq.s64 	%p472, %rd940, 0;
	mov.b64 	%rd7657, -3750763034362895579;
	@%p472 bra 	$L__BB41_187;
	setp.eq.s64 	%p473, %rd82, 0;
	mov.b64 	%rd7657, -3750763034362895579;
	mov.b64 	%rd7658, 0;
	@%p473 bra 	$L__BB41_185;
	and.b64  	%rd7655, %rd940, -2;
	add.s64 	%rd7654, %rd7601, 8;
	mov.b64 	%rd7657, -3750763034362895579;
$L__BB41_184:
	and.b64  	%rd7658, %rd940, -2;
	ld.u64 	%rd6193, [%rd7654+-8];
	and.b64  	%rd6194, %rd6193, 255;
	xor.b64  	%rd6195, %rd6194, %rd7657;
	mul.lo.s64 	%rd6196, %rd6195, 1099511628211;
	shr.u64 	%rd6197, %rd6193, 8;
	and.b64  	%rd6198, %rd6197, 255;
	xor.b64  	%rd6199, %rd6198, %rd6196;
	mul.lo.s64 	%rd6200, %rd6199, 1099511628211;
	shr.u64 	%rd6201, %rd6193, 16;
	and.b64  	%rd6202, %rd6201, 255;
	xor.b64  	%rd6203, %rd6202, %rd6200;
	mul.lo.s64 	%rd6204, %rd6203, 1099511628211;
	shr.u64 	%rd6205, %rd6193, 24;
	and.b64  	%rd6206, %rd6205, 255;
	xor.b64  	%rd6207, %rd6206, %rd6204;
	mul.lo.s64 	%rd6208, %rd6207, 1099511628211;
	shr.u64 	%rd6209, %rd6193, 32;
	and.b64  	%rd6210, %rd6209, 255;
	xor.b64  	%rd6211, %rd6210, %rd6208;
	mul.lo.s64 	%rd6212, %rd6211, 1099511628211;
	shr.u64 	%rd6213, %rd6193, 40;
	and.b64  	%rd6214, %rd6213, 255;
	xor.b64  	%rd6215, %rd6214, %rd6212;
	mul.lo.s64 	%rd6216, %rd6215, 1099511628211;
	shr.u64 	%rd6217, %rd6193, 48;
	and.b64  	%rd6218, %rd6217, 255;
	xor.b64  	%rd6219, %rd6218, %rd6216;
	mul.lo.s64 	%rd6220, %rd6219, 1099511628211;
	shr.u64 	%rd6221, %rd6193, 56;
	xor.b64  	%rd6222, %rd6221, %rd6220;
	mul.lo.s64 	%rd6223, %rd6222, 1099511628211;
	ld.u64 	%rd6224, [%rd7654];
	and.b64  	%rd6225, %rd6224, 255;
	xor.b64  	%rd6226, %rd6225, %rd6223;
	mul.lo.s64 	%rd6227, %rd6226, 1099511628211;
	shr.u64 	%rd6228, %rd6224, 8;
	and.b64  	%rd6229, %rd6228, 255;
	xor.b64  	%rd6230, %rd6229, %rd6227;
	mul.lo.s64 	%rd6231, %rd6230, 1099511628211;
	shr.u64 	%rd6232, %rd6224, 16;
	and.b64  	%rd6233, %rd6232, 255;
	xor.b64  	%rd6234, %rd6233, %rd6231;
	mul.lo.s64 	%rd6235, %rd6234, 1099511628211;
	shr.u64 	%rd6236, %rd6224, 24;
	and.b64  	%rd6237, %rd6236, 255;
	xor.b64  	%rd6238, %rd6237, %rd6235;
	mul.lo.s64 	%rd6239, %rd6238, 1099511628211;
	shr.u64 	%rd6240, %rd6224, 32;
	and.b64  	%rd6241, %rd6240, 255;
	xor.b64  	%rd6242, %rd6241, %rd6239;
	mul.lo.s64 	%rd6243, %rd6242, 1099511628211;
	shr.u64 	%rd6244, %rd6224, 40;
	and.b64  	%rd6245, %rd6244, 255;
	xor.b64  	%rd6246, %rd6245, %rd6243;
	mul.lo.s64 	%rd6247, %rd6246, 1099511628211;
	shr.u64 	%rd6248, %rd6224, 48;
	and.b64  	%rd6249, %rd6248, 255;
	xor.b64  	%rd6250, %rd6249, %rd6247;
	mul.lo.s64 	%rd6251, %rd6250, 1099511628211;
	shr.u64 	%rd6252, %rd6224, 56;
	xor.b64  	%rd6253, %rd6252, %rd6251;
	mul.lo.s64 	%rd7657, %rd6253, 1099511628211;
	add.s64 	%rd7655, %rd7655, -2;
	add.s64 	%rd7654, %rd7654, 16;
	setp.ne.s64 	%p474, %rd7655, 0;
	@%p474 bra 	$L__BB41_184;
$L__BB41_185:
	and.b64  	%rd6254, %rd940, 1;
	setp.eq.b64 	%p475, %rd6254, 1;
	not.pred 	%p476, %p475;
	@%p476 bra 	$L__BB41_187;
	shl.b64 	%rd6255, %rd7658, 3;
	add.s64 	%rd6256, %rd7601, %rd6255;
	ld.u64 	%rd6257, [%rd6256];
	and.b64  	%rd6258, %rd6257, 255;
	xor.b64  	%rd6259, %rd6258, %rd7657;
	mul.lo.s64 	%rd6260, %rd6259, 1099511628211;
	shr.u64 	%rd6261, %rd6257, 8;
	and.b64  	%rd6262, %rd6261, 255;
	xor.b64  	%rd6263, %rd6262, %rd6260;
	mul.lo.s64 	%rd6264, %rd6263, 1099511628211;
	shr.u64 	%rd6265, %rd6257, 16;
	and.b64  	%rd6266, %rd6265, 255;
	xor.b64  	%rd6267, %rd6266, %rd6264;
	mul.lo.s64 	%rd6268, %rd6267, 1099511628211;
	shr.u64 	%rd6269, %rd6257, 24;
	and.b64  	%rd6270, %rd6269, 255;
	xor.b64  	%rd6271, %rd6270, %rd6268;
	mul.lo.s64 	%rd6272, %rd6271, 1099511628211;
	shr.u64 	%rd6273, %rd6257, 32;
	and.b64  	%rd6274, %rd6273, 255;
	xor.b64  	%rd6275, %rd6274, %rd6272;
	mul.lo.s64 	%rd6276, %rd6275, 1099511628211;
	shr.u64 	%rd6277, %rd6257, 40;
	and.b64  	%rd6278, %rd6277, 255;
	xor.b64  	%rd6279, %rd6278, %rd6276;
	mul.lo.s64 	%rd6280, %rd6279, 1099511628211;
	shr.u64 	%rd6281, %rd6257, 48;
	and.b64  	%rd6282, %rd6281, 255;
	xor.b64  	%rd6283, %rd6282, %rd6280;
	mul.lo.s64 	%rd6284, %rd6283, 1099511628211;
	shr.u64 	%rd6285, %rd6257, 56;
	xor.b64  	%rd6286, %rd6285, %rd6284;
	mul.lo.s64 	%rd7657, %rd6286, 1099511628211;
$L__BB41_187:
	setp.lt.u64 	%p587, %rd7650, %rd7657;
	bra.uni 	$L__BB41_192;
$L__BB41_188:
	setp.eq.s32 	%p478, %r73, 0;
	mov.pred 	%p587, %p452;
	@%p478 bra 	$L__BB41_192;
	mov.b64 	%rd7661, 0;
	cvt.s64.s32 	%rd6291, %r73;
$L__BB41_190:
	shl.b64 	%rd6288, %rd7661, 3;
	add.s64 	%rd6289, %rd7569, %rd6288;
	ld.u64 	%rd321, [%rd6289];
	add.s64 	%rd6290, %rd7601, %rd6288;
	ld.u64 	%rd322, [%rd6290];
	setp.lt.u64 	%p480, %rd321, %rd322;
	mov.pred 	%p587, %p454;
	@%p480 bra 	$L__BB41_192;
	setp.le.u64 	%p482, %rd321, %rd322;
	add.s64 	%rd7661, %rd7661, 1;
	setp.lt.u64 	%p483, %rd7661, %rd6291;
	and.pred  	%p484, %p482, %p483;
	mov.pred 	%p587, %p452;
	@%p484 bra 	$L__BB41_190;
$L__BB41_192:
	selp.b64 	%rd324, %rd7569, %rd7601, %p587;
	selp.u32 	%r246, 1, 0, %p587;
	add.s32 	%r27, %r25, %r246;
	not.pred 	%p485, %p587;
	selp.u32 	%r247, 1, 0, %p485;
	add.s32 	%r28, %r26, %r247;
	@%p587 bra 	$L__BB41_194;
	shl.b32 	%r248, %r28, 3;
	add.s32 	%r250, %r207, %r248;
	ld.shared.u64 	%rd7601, [%r250];
	bra.uni 	$L__BB41_195;
$L__BB41_194:
	shl.b32 	%r251, %r27, 3;
	add.s32 	%r253, %r207, %r251;
	ld.shared.u64 	%rd7569, [%r253];
$L__BB41_195:
	setp.ge.s32 	%p487, %r27, %r8;
	mov.pred 	%p486, 0;
	mov.pred 	%p588, %p486;
	@%p487 bra 	$L__BB41_227;
	setp.ge.s32 	%p489, %r28, %r6;
	mov.pred 	%p488, -1;
	mov.pred 	%p588, %p488;
	@%p489 bra 	$L__BB41_227;
	setp.eq.s64 	%p490, %rd940, 0;
	mov.b64 	%rd7667, -3750763034362895579;
	@%p490 bra 	$L__BB41_203;
	setp.eq.s64 	%p491, %rd82, 0;
	mov.b64 	%rd7667, -3750763034362895579;
	mov.b64 	%rd7668, 0;
	@%p491 bra 	$L__BB41_201;
	and.b64  	%rd7668, %rd940, -2;
	add.s64 	%rd7664, %rd7569, 8;
	mov.b64 	%rd7667, -3750763034362895579;
	mov.u64 	%rd7665, %rd7668;
$L__BB41_200:
	ld.u64 	%rd6297, [%rd7664+-8];
	and.b64  	%rd6298, %rd6297, 255;
	xor.b64  	%rd6299, %rd6298, %rd7667;
	mul.lo.s64 	%rd6300, %rd6299, 1099511628211;
	shr.u64 	%rd6301, %rd6297, 8;
	and.b64  	%rd6302, %rd6301, 255;
	xor.b64  	%rd6303, %rd6302, %rd6300;
	mul.lo.s64 	%rd6304, %rd6303, 1099511628211;
	shr.u64 	%rd6305, %rd6297, 16;
	and.b64  	%rd6306, %rd6305, 255;
	xor.b64  	%rd6307, %rd6306, %rd6304;
	mul.lo.s64 	%rd6308, %rd6307, 1099511628211;
	shr.u64 	%rd6309, %rd6297, 24;
	and.b64  	%rd6310, %rd6309, 255;
	xor.b64  	%rd6311, %rd6310, %rd6308;
	mul.lo.s64 	%rd6312, %rd6311, 1099511628211;
	shr.u64 	%rd6313, %rd6297, 32;
	and.b64  	%rd6314, %rd6313, 255;
	xor.b64  	%rd6315, %rd6314, %rd6312;
	mul.lo.s64 	%rd6316, %rd6315, 1099511628211;
	shr.u64 	%rd6317, %rd6297, 40;
	and.b64  	%rd6318, %rd6317, 255;
	xor.b64  	%rd6319, %rd6318, %rd6316;
	mul.lo.s64 	%rd6320, %rd6319, 1099511628211;
	shr.u64 	%rd6321, %rd6297, 48;
	and.b64  	%rd6322, %rd6321, 255;
	xor.b64  	%rd6323, %rd6322, %rd6320;
	mul.lo.s64 	%rd6324, %rd6323, 1099511628211;
	shr.u64 	%rd6325, %rd6297, 56;
	xor.b64  	%rd6326, %rd6325, %rd6324;
	mul.lo.s64 	%rd6327, %rd6326, 1099511628211;
	ld.u64 	%rd6328, [%rd7664];
	and.b64  	%rd6329, %rd6328, 255;
	xor.b64  	%rd6330, %rd6329, %rd6327;
	mul.lo.s64 	%rd6331, %rd6330, 1099511628211;
	shr.u64 	%rd6332, %rd6328, 8;
	and.b64  	%rd6333, %rd6332, 255;
	xor.b64  	%rd6334, %rd6333, %rd6331;
	mul.lo.s64 	%rd6335, %rd6334, 1099511628211;
	shr.u64 	%rd6336, %rd6328, 16;
	and.b64  	%rd6337, %rd6336, 255;
	xor.b64  	%rd6338, %rd6337, %rd6335;
	mul.lo.s64 	%rd6339, %rd6338, 1099511628211;
	shr.u64 	%rd6340, %rd6328, 24;
	and.b64  	%rd6341, %rd6340, 255;
	xor.b64  	%rd6342, %rd6341, %rd6339;
	mul.lo.s64 	%rd6343, %rd6342, 1099511628211;
	shr.u64 	%rd6344, %rd6328, 32;
	and.b64  	%rd6345, %rd6344, 255;
	xor.b64  	%rd6346, %rd6345, %rd6343;
	mul.lo.s64 	%rd6347, %rd6346, 1099511628211;
	shr.u64 	%rd6348, %rd6328, 40;
	and.b64  	%rd6349, %rd6348, 255;
	xor.b64  	%rd6350, %rd6349, %rd6347;
	mul.lo.s64 	%rd6351, %rd6350, 1099511628211;
	shr.u64 	%rd6352, %rd6328, 48;
	and.b64  	%rd6353, %rd6352, 255;
	xor.b64  	%rd6354, %rd6353, %rd6351;
	mul.lo.s64 	%rd6355, %rd6354, 1099511628211;
	shr.u64 	%rd6356, %rd6328, 56;
	xor.b64  	%rd6357, %rd6356, %rd6355;
	mul.lo.s64 	%rd7667, %rd6357, 1099511628211;
	add.s64 	%rd7665, %rd7665, -2;
	add.s64 	%rd7664, %rd7664, 16;
	setp.ne.s64 	%p492, %rd7665, 0;
	@%p492 bra 	$L__BB41_200;
$L__BB41_201:
	and.b64  	%rd6358, %rd940, 1;
	setp.eq.b64 	%p493, %rd6358, 1;
	not.pred 	%p494, %p493;
	@%p494 bra 	$L__BB41_203;
	shl.b64 	%rd6359, %rd7668, 3;
	add.s64 	%rd6360, %rd7569, %rd6359;
	ld.u64 	%rd6361, [%rd6360];
	and.b64  	%rd6362, %rd6361, 255;
	xor.b64  	%rd6363, %rd6362, %rd7667;
	mul.lo.s64 	%rd6364, %rd6363, 1099511628211;
	shr.u64 	%rd6365, %rd6361, 8;
	and.b64  	%rd6366, %rd6365, 255;
	xor.b64  	%rd6367, %rd6366, %rd6364;
	mul.lo.s64 	%rd6368, %rd6367, 1099511628211;
	shr.u64 	%rd6369, %rd6361, 16;
	and.b64  	%rd6370, %rd6369, 255;
	xor.b64  	%rd6371, %rd6370, %rd6368;
	mul.lo.s64 	%rd6372, %rd6371, 1099511628211;
	shr.u64 	%rd6373, %rd6361, 24;
	and.b64  	%rd6374, %rd6373, 255;
	xor.b64  	%rd6375, %rd6374, %rd6372;
	mul.lo.s64 	%rd6376, %rd6375, 1099511628211;
	shr.u64 	%rd6377, %rd6361, 32;
	and.b64  	%rd6378, %rd6377, 255;
	xor.b64  	%rd6379, %rd6378, %rd6376;
	mul.lo.s64 	%rd6380, %rd6379, 1099511628211;
	shr.u64 	%rd6381, %rd6361, 40;
	and.b64  	%rd6382, %rd6381, 255;
	xor.b64  	%rd6383, %rd6382, %rd6380;
	mul.lo.s64 	%rd6384, %rd6383, 1099511628211;
	shr.u64 	%rd6385, %rd6361, 48;
	and.b64  	%rd6386, %rd6385, 255;
	xor.b64  	%rd6387, %rd6386, %rd6384;
	mul.lo.s64 	%rd6388, %rd6387, 1099511628211;
	shr.u64 	%rd6389, %rd6361, 56;
	xor.b64  	%rd6390, %rd6389, %rd6388;
	mul.lo.s64 	%rd7667, %rd6390, 1099511628211;
$L__BB41_203:
	setp.eq.s64 	%p495, %rd940, 0;
	mov.b64 	%rd7674, -3750763034362895579;
	@%p495 bra 	$L__BB41_209;
	setp.eq.s64 	%p496, %rd82, 0;
	mov.b64 	%rd7674, -3750763034362895579;
	mov.b64 	%rd7675, 0;
	@%p496 bra 	$L__BB41_207;
	and.b64  	%rd7672, %rd940, -2;
	add.s64 	%rd7671, %rd7601, 8;
	mov.b64 	%rd7674, -3750763034362895579;
$L__BB41_206:
	and.b64  	%rd7675, %rd940, -2;
	ld.u64 	%rd6396, [%rd7671+-8];
	and.b64  	%rd6397, %rd6396, 255;
	xor.b64  	%rd6398, %rd6397, %rd7674;
	mul.lo.s64 	%rd6399, %rd6398, 1099511628211;
	shr.u64 	%rd6400, %rd6396, 8;
	and.b64  	%rd6401, %rd6400, 255;
	xor.b64  	%rd6402, %rd6401, %rd6399;
	mul.lo.s64 	%rd6403, %rd6402, 1099511628211;
	shr.u64 	%rd6404, %rd6396, 16;
	and.b64  	%rd6405, %rd6404, 255;
	xor.b64  	%rd6406, %rd6405, %rd6403;
	mul.lo.s64 	%rd6407, %rd6406, 1099511628211;
	shr.u64 	%rd6408, %rd6396, 24;
	and.b64  	%rd6409, %rd6408, 255;
	xor.b64  	%rd6410, %rd6409, %rd6407;
	mul.lo.s64 	%rd6411, %rd6410, 1099511628211;
	shr.u64 	%rd6412, %rd6396, 32;
	and.b64  	%rd6413, %rd6412, 255;
	xor.b64  	%rd6414, %rd6413, %rd6411;
	mul.lo.s64 	%rd6415, %rd6414, 1099511628211;
	shr.u64 	%rd6416, %rd6396, 40;
	and.b64  	%rd6417, %rd6416, 255;
	xor.b64  	%rd6418, %rd6417, %rd6415;
	mul.lo.s64 	%rd6419, %rd6418, 1099511628211;
	shr.u64 	%rd6420, %rd6396, 48;
	and.b64  	%rd6421, %rd6420, 255;
	xor.b64  	%rd6422, %rd6421, %rd6419;
	mul.lo.s64 	%rd6423, %rd6422, 1099511628211;
	shr.u64 	%rd6424, %rd6396, 56;
	xor.b64  	%rd6425, %rd6424, %rd6423;
	mul.lo.s64 	%rd6426, %rd6425, 1099511628211;
	ld.u64 	%rd6427, [%rd7671];
	and.b64  	%rd6428, %rd6427, 255;
	xor.b64  	%rd6429, %rd6428, %rd6426;
	mul.lo.s64 	%rd6430, %rd6429, 1099511628211;
	shr.u64 	%rd6431, %rd6427, 8;
	and.b64  	%rd6432, %rd6431, 255;
	xor.b64  	%rd6433, %rd6432, %rd6430;
	mul.lo.s64 	%rd6434, %rd6433, 1099511628211;
	shr.u64 	%rd6435, %rd6427, 16;
	and.b64  	%rd6436, %rd6435, 255;
	xor.b64  	%rd6437, %rd6436, %rd6434;
	mul.lo.s64 	%rd6438, %rd6437, 1099511628211;
	shr.u64 	%rd6439, %rd6427, 24;
	and.b64  	%rd6440, %rd6439, 255;
	xor.b64  	%rd6441, %rd6440, %rd6438;
	mul.lo.s64 	%rd6442, %rd6441, 1099511628211;
	shr.u64 	%rd6443, %rd6427, 32;
	and.b64  	%rd6444, %rd6443, 255;
	xor.b64  	%rd6445, %rd6444, %rd6442;
	mul.lo.s64 	%rd6446, %rd6445, 1099511628211;
	shr.u64 	%rd6447, %rd6427, 40;
	and.b64  	%rd6448, %rd6447, 255;
	xor.b64  	%rd6449, %rd6448, %rd6446;
	mul.lo.s64 	%rd6450, %rd6449, 1099511628211;
	shr.u64 	%rd6451, %rd6427, 48;
	and.b64  	%rd6452, %rd6451, 255;
	xor.b64  	%rd6453, %rd6452, %rd6450;
	mul.lo.s64 	%rd6454, %rd6453, 1099511628211;
	shr.u64 	%rd6455, %rd6427, 56;
	xor.b64  	%rd6456, %rd6455, %rd6454;
	mul.lo.s64 	%rd7674, %rd6456, 1099511628211;
	add.s64 	%rd7672, %rd7672, -2;
	add.s64 	%rd7671, %rd7671, 16;
	setp.ne.s64 	%p497, %rd7672, 0;
	@%p497 bra 	$L__BB41_206;
$L__BB41_207:
	and.b64  	%rd6457, %rd940, 1;
	setp.eq.b64 	%p498, %rd6457, 1;
	not.pred 	%p499, %p498;
	@%p499 bra 	$L__BB41_209;
	shl.b64 	%rd6458, %rd7675, 3;
	add.s64 	%rd6459, %rd7601, %rd6458;
	ld.u64 	%rd6460, [%rd6459];
	and.b64  	%rd6461, %rd6460, 255;
	xor.b64  	%rd6462, %rd6461, %rd7674;
	mul.lo.s64 	%rd6463, %rd6462, 1099511628211;
	shr.u64 	%rd6464, %rd6460, 8;
	and.b64  	%rd6465, %rd6464, 255;
	xor.b64  	%rd6466, %rd6465, %rd6463;
	mul.lo.s64 	%rd6467, %rd6466, 1099511628211;
	shr.u64 	%rd6468, %rd6460, 16;
	and.b64  	%rd6469, %rd6468, 255;
	xor.b64  	%rd6470, %rd6469, %rd6467;
	mul.lo.s64 	%rd6471, %rd6470, 1099511628211;
	shr.u64 	%rd6472, %rd6460, 24;
	and.b64  	%rd6473, %rd6472, 255;
	xor.b64  	%rd6474, %rd6473, %rd6471;
	mul.lo.s64 	%rd6475, %rd6474, 1099511628211;
	shr.u64 	%rd6476, %rd6460, 32;
	and.b64  	%rd6477, %rd6476, 255;
	xor.b64  	%rd6478, %rd6477, %rd6475;
	mul.lo.s64 	%rd6479, %rd6478, 1099511628211;
	shr.u64 	%rd6480, %rd6460, 40;
	and.b64  	%rd6481, %rd6480, 255;
	xor.b64  	%rd6482, %rd6481, %rd6479;
	mul.lo.s64 	%rd6483, %rd6482, 1099511628211;
	shr.u64 	%rd6484, %rd6460, 48;
	and.b64  	%rd6485, %rd6484, 255;
	xor.b64  	%rd6486, %rd6485, %rd6483;
	mul.lo.s64 	%rd6487, %rd6486, 1099511628211;
	shr.u64 	%rd6488, %rd6460, 56;
	xor.b64  	%rd6489, %rd6488, %rd6487;
	mul.lo.s64 	%rd7674, %rd6489, 1099511628211;
$L__BB41_209:
	setp.eq.s64 	%p500, %rd7667, %rd7674;
	@%p500 bra 	$L__BB41_223;
	setp.eq.s64 	%p501, %rd940, 0;
	mov.b64 	%rd7681, -3750763034362895579;
	@%p501 bra 	$L__BB41_216;
	setp.eq.s64 	%p502, %rd82, 0;
	mov.b64 	%rd7681, -3750763034362895579;
	mov.b64 	%rd7682, 0;
	@%p502 bra 	$L__BB41_214;
	and.b64  	%rd7682, %rd940, -2;
	add.s64 	%rd7678, %rd7569, 8;
	mov.b64 	%rd7681, -3750763034362895579;
	mov.u64 	%rd7679, %rd7682;
$L__BB41_213:
	ld.u64 	%rd6495, [%rd7678+-8];
	and.b64  	%rd6496, %rd6495, 255;
	xor.b64  	%rd6497, %rd6496, %rd7681;
	mul.lo.s64 	%rd6498, %rd6497, 1099511628211;
	shr.u64 	%rd6499, %rd6495, 8;
	and.b64  	%rd6500, %rd6499, 255;
	xor.b64  	%rd6501, %rd6500, %rd6498;
	mul.lo.s64 	%rd6502, %rd6501, 1099511628211;
	shr.u64 	%rd6503, %rd6495, 16;
	and.b64  	%rd6504, %rd6503, 255;
	xor.b64  	%rd6505, %rd6504, %rd6502;
	mul.lo.s64 	%rd6506, %rd6505, 1099511628211;
	shr.u64 	%rd6507, %rd6495, 24;
	and.b64  	%rd6508, %rd6507, 255;
	xor.b64  	%rd6509, %rd6508, %rd6506;
	mul.lo.s64 	%rd6510, %rd6509, 1099511628211;
	shr.u64 	%rd6511, %rd6495, 32;
	and.b64  	%rd6512, %rd6511, 255;
	xor.b64  	%rd6513, %rd6512, %rd6510;
	mul.lo.s64 	%rd6514, %rd6513, 1099511628211;
	shr.u64 	%rd6515, %rd6495, 40;
	and.b64  	%rd6516, %rd6515, 255;
	xor.b64  	%rd6517, %rd6516, %rd6514;
	mul.lo.s64 	%rd6518, %rd6517, 1099511628211;
	shr.u64 	%rd6519, %rd6495, 48;
	and.b64  	%rd6520, %rd6519, 255;
	xor.b64  	%rd6521, %rd6520, %rd6518;
	mul.lo.s64 	%rd6522, %rd6521, 1099511628211;
	shr.u64 	%rd6523, %rd6495, 56;
	xor.b64  	%rd6524, %rd6523, %rd6522;
	mul.lo.s64 	%rd6525, %rd6524, 1099511628211;
	ld.u64 	%rd6526, [%rd7678];
	and.b64  	%rd6527, %rd6526, 255;
	xor.b64  	%rd6528, %rd6527, %rd6525;
	mul.lo.s64 	%rd6529, %rd6528, 1099511628211;
	shr.u64 	%rd6530, %rd6526, 8;
	and.b64  	%rd6531, %rd6530, 255;
	xor.b64  	%rd6532, %rd6531, %rd6529;
	mul.lo.s64 	%rd6533, %rd6532, 1099511628211;
	shr.u64 	%rd6534, %rd6526, 16;
	and.b64  	%rd6535, %rd6534, 255;
	xor.b64  	%rd6536, %rd6535, %rd6533;
	mul.lo.s64 	%rd6537, %rd6536, 1099511628211;
	shr.u64 	%rd6538, %rd6526, 24;
	and.b64  	%rd6539, %rd6538, 255;
	xor.b64  	%rd6540, %rd6539, %rd6537;
	mul.lo.s64 	%rd6541, %rd6540, 1099511628211;
	shr.u64 	%rd6542, %rd6526, 32;
	and.b64  	%rd6543, %rd6542, 255;
	xor.b64  	%rd6544, %rd6543, %rd6541;
	mul.lo.s64 	%rd6545, %rd6544, 1099511628211;
	shr.u64 	%rd6546, %rd6526, 40;
	and.b64  	%rd6547, %rd6546, 255;
	xor.b64  	%rd6548, %rd6547, %rd6545;
	mul.lo.s64 	%rd6549, %rd6548, 1099511628211;
	shr.u64 	%rd6550, %rd6526, 48;
	and.b64  	%rd6551, %rd6550, 255;
	xor.b64  	%rd6552, %rd6551, %rd6549;
	mul.lo.s64 	%rd6553, %rd6552, 1099511628211;
	shr.u64 	%rd6554, %rd6526, 56;
	xor.b64  	%rd6555, %rd6554, %rd6553;
	mul.lo.s64 	%rd7681, %rd6555, 1099511628211;
	add.s64 	%rd7679, %rd7679, -2;
	add.s64 	%rd7678, %rd7678, 16;
	setp.ne.s64 	%p503, %rd7679, 0;
	@%p503 bra 	$L__BB41_213;
$L__BB41_214:
	and.b64  	%rd6556, %rd940, 1;
	setp.eq.b64 	%p504, %rd6556, 1;
	not.pred 	%p505, %p504;
	@%p505 bra 	$L__BB41_216;
	shl.b64 	%rd6557, %rd7682, 3;
	add.s64 	%rd6558, %rd7569, %rd6557;
	ld.u64 	%rd6559, [%rd6558];
	and.b64  	%rd6560, %rd6559, 255;
	xor.b64  	%rd6561, %rd6560, %rd7681;
	mul.lo.s64 	%rd6562, %rd6561, 1099511628211;
	shr.u64 	%rd6563, %rd6559, 8;
	and.b64  	%rd6564, %rd6563, 255;
	xor.b64  	%rd6565, %rd6564, %rd6562;
	mul.lo.s64 	%rd6566, %rd6565, 1099511628211;
	shr.u64 	%rd6567, %rd6559, 16;
	and.b64  	%rd6568, %rd6567, 255;
	xor.b64  	%rd6569, %rd6568, %rd6566;
	mul.lo.s64 	%rd6570, %rd6569, 1099511628211;
	shr.u64 	%rd6571, %rd6559, 24;
	and.b64  	%rd6572, %rd6571, 255;
	xor.b64  	%rd6573, %rd6572, %rd6570;
	mul.lo.s64 	%rd6574, %rd6573, 1099511628211;
	shr.u64 	%rd6575, %rd6559, 32;
	and.b64  	%rd6576, %rd6575, 255;
	xor.b64  	%rd6577, %rd6576, %rd6574;
	mul.lo.s64 	%rd6578, %rd6577, 1099511628211;
	shr.u64 	%rd6579, %rd6559, 40;
	and.b64  	%rd6580, %rd6579, 255;
	xor.b64  	%rd6581, %rd6580, %rd6578;
	mul.lo.s64 	%rd6582, %rd6581, 1099511628211;
	shr.u64 	%rd6583, %rd6559, 48;
	and.b64  	%rd6584, %rd6583, 255;
	xor.b64  	%rd6585, %rd6584, %rd6582;
	mul.lo.s64 	%rd6586, %rd6585, 1099511628211;
	shr.u64 	%rd6587, %rd6559, 56;
	xor.b64  	%rd6588, %rd6587, %rd6586;
	mul.lo.s64 	%rd7681, %rd6588, 1099511628211;
$L__BB41_216:
	setp.eq.s64 	%p506, %rd940, 0;
	mov.b64 	%rd7688, -3750763034362895579;
	@%p506 bra 	$L__BB41_222;
	setp.eq.s64 	%p507, %rd82, 0;
	mov.b64 	%rd7688, -3750763034362895579;
	mov.b64 	%rd7689, 0;
	@%p507 bra 	$L__BB41_220;
	and.b64  	%rd7686, %rd940, -2;
	add.s64 	%rd7685, %rd7601, 8;
	mov.b64 	%rd7688, -3750763034362895579;
$L__BB41_219:
	and.b64  	%rd7689, %rd940, -2;
	ld.u64 	%rd6594, [%rd7685+-8];
	and.b64  	%rd6595, %rd6594, 255;
	xor.b64  	%rd6596, %rd6595, %rd7688;
	mul.lo.s64 	%rd6597, %rd6596, 1099511628211;
	shr.u64 	%rd6598, %rd6594, 8;
	and.b64  	%rd6599, %rd6598, 255;
	xor.b64  	%rd6600, %rd6599, %rd6597;
	mul.lo.s64 	%rd6601, %rd6600, 1099511628211;
	shr.u64 	%rd6602, %rd6594, 16;
	and.b64  	%rd6603, %rd6602, 255;
	xor.b64  	%rd6604, %rd6603, %rd6601;
	mul.lo.s64 	%rd6605, %rd6604, 1099511628211;
	shr.u64 	%rd6606, %rd6594, 24;
	and.b64  	%rd6607, %rd6606, 255;
	xor.b64  	%rd6608, %rd6607, %rd6605;
	mul.lo.s64 	%rd6609, %rd6608, 1099511628211;
	shr.u64 	%rd6610, %rd6594, 32;
	and.b64  	%rd6611, %rd6610, 255;
	xor.b64  	%rd6612, %rd6611, %rd6609;
	mul.lo.s64 	%rd6613, %rd6612, 1099511628211;
	shr.u64 	%rd6614, %rd6594, 40;
	and.b64  	%rd6615, %rd6614, 255;
	xor.b64  	%rd6616, %rd6615, %rd6613;
	mul.lo.s64 	%rd6617, %rd6616, 1099511628211;
	shr.u64 	%rd6618, %rd6594, 48;
	and.b64  	%rd6619, %rd6618, 255;
	xor.b64  	%rd6620, %rd6619, %rd6617;
	mul.lo.s64 	%rd6621, %rd6620, 1099511628211;
	shr.u64 	%rd6622, %rd6594, 56;
	xor.b64  	%rd6623, %rd6622, %rd6621;
	mul.lo.s64 	%rd6624, %rd6623, 1099511628211;
	ld.u64 	%rd6625, [%rd7685];
	and.b64  	%rd6626, %rd6625, 255;
	xor.b64  	%rd6627, %rd6626, %rd6624;
	mul.lo.s64 	%rd6628, %rd6627, 1099511628211;
	shr.u64 	%rd6629, %rd6625, 8;
	and.b64  	%rd6630, %rd6629, 255;
	xor.b64  	%rd6631, %rd6630, %rd6628;
	mul.lo.s64 	%rd6632, %rd6631, 1099511628211;
	shr.u64 	%rd6633, %rd6625, 16;
	and.b64  	%rd6634, %rd6633, 255;
	xor.b64  	%rd6635, %rd6634, %rd6632;
	mul.lo.s64 	%rd6636, %rd6635, 1099511628211;
	shr.u64 	%rd6637, %rd6625, 24;
	and.b64  	%rd6638, %rd6637, 255;
	xor.b64  	%rd6639, %rd6638, %rd6636;
	mul.lo.s64 	%rd6640, %rd6639, 1099511628211;
	shr.u64 	%rd6641, %rd6625, 32;
	and.b64  	%rd6642, %rd6641, 255;
	xor.b64  	%rd6643, %rd6642, %rd6640;
	mul.lo.s64 	%rd6644, %rd6643, 1099511628211;
	shr.u64 	%rd6645, %rd6625, 40;
	and.b64  	%rd6646, %rd6645, 255;
	xor.b64  	%rd6647, %rd6646, %rd6644;
	mul.lo.s64 	%rd6648, %rd6647, 1099511628211;
	shr.u64 	%rd6649, %rd6625, 48;
	and.b64  	%rd6650, %rd6649, 255;
	xor.b64  	%rd6651, %rd6650, %rd6648;
	mul.lo.s64 	%rd6652, %rd6651, 1099511628211;
	shr.u64 	%rd6653, %rd6625, 56;
	xor.b64  	%rd6654, %rd6653, %rd6652;
	mul.lo.s64 	%rd7688, %rd6654, 1099511628211;
	add.s64 	%rd7686, %rd7686, -2;
	add.s64 	%rd7685, %rd7685, 16;
	setp.ne.s64 	%p508, %rd7686, 0;
	@%p508 bra 	$L__BB41_219;
$L__BB41_220:
	and.b64  	%rd6655, %rd940, 1;
	setp.eq.b64 	%p509, %rd6655, 1;
	not.pred 	%p510, %p509;
	@%p510 bra 	$L__BB41_222;
	shl.b64 	%rd6656, %rd7689, 3;
	add.s64 	%rd6657, %rd7601, %rd6656;
	ld.u64 	%rd6658, [%rd6657];
	and.b64  	%rd6659, %rd6658, 255;
	xor.b64  	%rd6660, %rd6659, %rd7688;
	mul.lo.s64 	%rd6661, %rd6660, 1099511628211;
	shr.u64 	%rd6662, %rd6658, 8;
	and.b64  	%rd6663, %rd6662, 255;
	xor.b64  	%rd6664, %rd6663, %rd6661;
	mul.lo.s64 	%rd6665, %rd6664, 1099511628211;
	shr.u64 	%rd6666, %rd6658, 16;
	and.b64  	%rd6667, %rd6666, 255;
	xor.b64  	%rd6668, %rd6667, %rd6665;
	mul.lo.s64 	%rd6669, %rd6668, 1099511628211;
	shr.u64 	%rd6670, %rd6658, 24;
	and.b64  	%rd6671, %rd6670, 255;
	xor.b64  	%rd6672, %rd6671, %rd6669;
	mul.lo.s64 	%rd6673, %rd6672, 1099511628211;
	shr.u64 	%rd6674, %rd6658, 32;
	and.b64  	%rd6675, %rd6674, 255;
	xor.b64  	%rd6676, %rd6675, %rd6673;
	mul.lo.s64 	%rd6677, %rd6676, 1099511628211;
	shr.u64 	%rd6678, %rd6658, 40;
	and.b64  	%rd6679, %rd6678, 255;
	xor.b64  	%rd6680, %rd6679, %rd6677;
	mul.lo.s64 	%rd6681, %rd6680, 1099511628211;
	shr.u64 	%rd6682, %rd6658, 48;
	and.b64  	%rd6683, %rd6682, 255;
	xor.b64  	%rd6684, %rd6683, %rd6681;
	mul.lo.s64 	%rd6685, %rd6684, 1099511628211;
	shr.u64 	%rd6686, %rd6658, 56;
	xor.b64  	%rd6687, %rd6686, %rd6685;
	mul.lo.s64 	%rd7688, %rd6687, 1099511628211;
$L__BB41_222:
	setp.lt.u64 	%p588, %rd7681, %rd7688;
	bra.uni 	$L__BB41_227;
$L__BB41_223:
	setp.eq.s32 	%p512, %r73, 0;
	mov.pred 	%p588, %p486;
	@%p512 bra 	$L__BB41_227;
	mov.b64 	%rd7692, 0;
	cvt.s64.s32 	%rd6692, %r73;
$L__BB41_225:
	shl.b64 	%rd6689, %rd7692, 3;
	add.s64 	%rd6690, %rd7569, %rd6689;
	ld.u64 	%rd386, [%rd6690];
	add.s64 	%rd6691, %rd7601, %rd6689;
	ld.u64 	%rd387, [%rd6691];
	setp.lt.u64 	%p514, %rd386, %rd387;
	mov.pred 	%p588, %p488;
	@%p514 bra 	$L__BB41_227;
	setp.le.u64 	%p516, %rd386, %rd387;
	add.s64 	%rd7692, %rd7692, 1;
	setp.lt.u64 	%p517, %rd7692, %rd6692;
	and.pred  	%p518, %p516, %p517;
	mov.pred 	%p588, %p486;
	@%p518 bra 	$L__BB41_225;
$L__BB41_227:
	selp.b64 	%rd389, %rd7569, %rd7601, %p588;
	selp.u32 	%r254, 1, 0, %p588;
	add.s32 	%r29, %r27, %r254;
	not.pred 	%p519, %p588;
	selp.u32 	%r255, 1, 0, %p519;
	add.s32 	%r30, %r28, %r255;
	@%p588 bra 	$L__BB41_229;
	shl.b32 	%r256, %r30, 3;
	mov.u32 	%r257, _ZZN3cub18CUB_300001_SM_10006detail5merge19device_merge_kernelINS2_10policy_hubIPyNS0_8NullTypeEE9policy600EPS5_PS6_S9_SA_S9_SA_i18tuple_indexed_lessEEvT0_T1_T6_T2_T3_SE_T4_T5_T7_PSE_NS1_7vsmem_tEE19shared_temp_storage;
	add.s32 	%r258, %r257, %r256;
	ld.shared.u64 	%rd7601, [%r258];
	bra.uni 	$L__BB41_230;
$L__BB41_229:
	shl.b32 	%r259, %r29, 3;
	mov.u32 	%r260, _ZZN3cub18CUB_300001_SM_10006detail5merge19device_merge_kernelINS2_10policy_hubIPyNS0_8NullTypeEE9policy600EPS5_PS6_S9_SA_S9_SA_i18tuple_indexed_lessEEvT0_T1_T6_T2_T3_SE_T4_T5_T7_PSE_NS1_7vsmem_tEE19shared_temp_storage;
	add.s32 	%r261, %r260, %r259;
	ld.shared.u64 	%rd7569, [%r261];
$L__BB41_230:
	setp.ge.s32 	%p521, %r29, %r8;
	mov.pred 	%p520, 0;
	mov.pred 	%p589, %p520;
	@%p521 bra 	$L__BB41_262;
	setp.ge.s32 	%p523, %r30, %r6;
	mov.pred 	%p522, -1;
	mov.pred 	%p589, %p522;
	@%p523 bra 	$L__BB41_262;
	setp.eq.s64 	%p524, %rd940, 0;
	mov.b64 	%rd7698, -3750763034362895579;
	@%p524 bra 	$L__BB41_238;
	setp.eq.s64 	%p525, %rd82, 0;
	mov.b64 	%rd7698, -3750763034362895579;
	mov.b64 	%rd7699, 0;
	@%p525 bra 	$L__BB41_236;
	and.b64  	%rd7699, %rd940, -2;
	add.s64 	%rd7695, %rd7569, 8;
	mov.b64 	%rd7698, -3750763034362895579;
	mov.u64 	%rd7696, %rd7699;
$L__BB41_235:
	ld.u64 	%rd6698, [%rd7695+-8];
	and.b64  	%rd6699, %rd6698, 255;
	xor.b64  	%rd6700, %rd6699, %rd7698;
	mul.lo.s64 	%rd6701, %rd6700, 1099511628211;
	shr.u64 	%rd6702, %rd6698, 8;
	and.b64  	%rd6703, %rd6702, 255;
	xor.b64  	%rd6704, %rd6703, %rd6701;
	mul.lo.s64 	%rd6705, %rd6704, 1099511628211;
	shr.u64 	%rd6706, %rd6698, 16;
	and.b64  	%rd6707, %rd6706, 255;
	xor.b64  	%rd6708, %rd6707, %rd6705;
	mul.lo.s64 	%rd6709, %rd6708, 1099511628211;
	shr.u64 	%rd6710, %rd6698, 24;
	and.b64  	%rd6711, %rd6710, 255;
	xor.b64  	%rd6712, %rd6711, %rd6709;
	mul.lo.s64 	%rd6713, %rd6712, 1099511628211;
	shr.u64 	%rd6714, %rd6698, 32;
	and.b64  	%rd6715, %rd6714, 255;
	xor.b64  	%rd6716, %rd6715, %rd6713;
	mul.lo.s64 	%rd6717, %rd6716, 1099511628211;
	shr.u64 	%rd6718, %rd6698, 40;
	and.b64  	%rd6719, %rd6718, 255;
	xor.b64  	%rd6720, %rd6719, %rd6717;
	mul.lo.s64 	%rd6721, %rd6720, 1099511628211;
	shr.u64 	%rd6722, %rd6698, 48;
	and.b64  	%rd6723, %rd6722, 255;
	xor.b64  	%rd6724, %rd6723, %rd6721;
	mul.lo.s64 	%rd6725, %rd6724, 1099511628211;
	shr.u64 	%rd6726, %rd6698, 56;
	xor.b64  	%rd6727, %rd6726, %rd6725;
	mul.lo.s64 	%rd6728, %rd6727, 1099511628211;
	ld.u64 	%rd6729, [%rd7695];
	and.b64  	%rd6730, %rd6729, 255;
	xor.b64  	%rd6731, %rd6730, %rd6728;
	mul.lo.s64 	%rd6732, %rd6731, 1099511628211;
	shr.u64 	%rd6733, %rd6729, 8;
	and.b64  	%rd6734, %rd6733, 255;
	xor.b64  	%rd6735, %rd6734, %rd6732;
	mul.lo.s64 	%rd6736, %rd6735, 1099511628211;
	shr.u64 	%rd6737, %rd6729, 16;
	and.b64  	%rd6738, %rd6737, 255;
	xor.b64  	%rd6739, %rd6738, %rd6736;
	mul.lo.s64 	%rd6740, %rd6739, 1099511628211;
	shr.u64 	%rd6741, %rd6729, 24;
	and.b64  	%rd6742, %rd6741, 255;
	xor.b64  	%rd6743, %rd6742, %rd6740;
	mul.lo.s64 	%rd6744, %rd6743, 1099511628211;
	shr.u64 	%rd6745, %rd6729, 32;
	and.b64  	%rd6746, %rd6745, 255;
	xor.b64  	%rd6747, %rd6746, %rd6744;
	mul.lo.s64 	%rd6748, %rd6747, 1099511628211;
	shr.u64 	%rd6749, %rd6729, 40;
	and.b64  	%rd6750, %rd6749, 255;
	xor.b64  	%rd6751, %rd6750, %rd6748;
	mul.lo.s64 	%rd6752, %rd6751, 1099511628211;
	shr.u64 	%rd6753, %rd6729, 48;
	and.b64  	%rd6754, %rd6753, 255;
	xor.b64  	%rd6755, %rd6754, %rd6752;
	mul.lo.s64 	%rd6756, %rd6755, 1099511628211;
	shr.u64 	%rd6757, %rd6729, 56;
	xor.b64  	%rd6758, %rd6757, %rd6756;
	mul.lo.s64 	%rd7698, %rd6758, 1099511628211;
	add.s64 	%rd7696, %rd7696, -2;
	add.s64 	%rd7695, %rd7695, 16;
	setp.ne.s64 	%p526, %rd7696, 0;
	@%p526 bra 	$L__BB41_235;
$L__BB41_236:
	and.b64  	%rd6759, %rd940, 1;
	setp.eq.b64 	%p527, %rd6759, 1;
	not.pred 	%p528, %p527;
	@%p528 bra 	$L__BB41_238;
	shl.b64 	%rd6760, %rd7699, 3;
	add.s64 	%rd6761, %rd7569, %rd6760;
	ld.u64 	%rd6762, [%rd6761];
	and.b64  	%rd6763, %rd6762, 255;
	xor.b64  	%rd6764, %rd6763, %rd7698;
	mul.lo.s64 	%rd6765, %rd6764, 1099511628211;
	shr.u64 	%rd6766, %rd6762, 8;
	and.b64  	%rd6767, %rd6766, 255;
	xor.b64  	%rd6768, %rd6767, %rd6765;
	mul.lo.s64 	%rd6769, %rd6768, 1099511628211;
	shr.u64 	%rd6770, %rd6762, 16;
	and.b64  	%rd6771, %rd6770, 255;
	xor.b64  	%rd6772, %rd6771, %rd6769;
	mul.lo.s64 	%rd6773, %rd6772, 1099511628211;
	shr.u64 	%rd6774, %rd6762, 24;
	and.b64  	%rd6775, %rd6774, 255;
	xor.b64  	%rd6776, %rd6775, %rd6773;
	mul.lo.s64 	%rd6777, %rd6776, 1099511628211;
	shr.u64 	%rd6778, %rd6762, 32;
	and.b64  	%rd6779, %rd6778, 255;
	xor.b64  	%rd6780, %rd6779, %rd6777;
	mul.lo.s64 	%rd6781, %rd6780, 1099511628211;
	shr.u64 	%rd6782, %rd6762, 40;
	and.b64  	%rd6783, %rd6782, 255;
	xor.b64  	%rd6784, %rd6783, %rd6781;
	mul.lo.s64 	%rd6785, %rd6784, 1099511628211;
	shr.u64 	%rd6786, %rd6762, 48;
	and.b64  	%rd6787, %rd6786, 255;
	xor.b64  	%rd6788, %rd6787, %rd6785;
	mul.lo.s64 	%rd6789, %rd6788, 1099511628211;
	shr.u64 	%rd6790, %rd6762, 56;
	xor.b64  	%rd6791, %rd6790, %rd6789;
	mul.lo.s64 	%rd7698, %rd6791, 1099511628211;
$L__BB41_238:
	setp.eq.s64 	%p529, %rd940, 0;
	mov.b64 	%rd7705, -3750763034362895579;
	@%p529 bra 	$L__BB41_244;
	setp.eq.s64 	%p530, %rd82, 0;
	mov.b64 	%rd7705, -3750763034362895579;
	mov.b64 	%rd7706, 0;
	@%p530 bra 	$L__BB41_242;
	and.b64  	%rd7703, %rd940, -2;
	add.s64 	%rd7702, %rd7601, 8;
	mov.b64 	%rd7705, -3750763034362895579;
$L__BB41_241:
	and.b64  	%rd7706, %rd940, -2;
	ld.u64 	%rd6797, [%rd7702+-8];
	and.b64  	%rd6798, %rd6797, 255;
	xor.b64  	%rd6799, %rd6798, %rd7705;
	mul.lo.s64 	%rd6800, %rd6799, 1099511628211;
	shr.u64 	%rd6801, %rd6797, 8;
	and.b64  	%rd6802, %rd6801, 255;
	xor.b64  	%rd6803, %rd6802, %rd6800;
	mul.lo.s64 	%rd6804, %rd6803, 1099511628211;
	shr.u64 	%rd6805, %rd6797, 16;
	and.b64  	%rd6806, %rd6805, 255;
	xor.b64  	%rd6807, %rd6806, %rd6804;
	mul.lo.s64 	%rd6808, %rd6807, 1099511628211;
	shr.u64 	%rd6809, %rd6797, 24;
	and.b64  	%rd6810, %rd6809, 255;
	xor.b64  	%rd6811, %rd6810, %rd6808;
	mul.lo.s64 	%rd6812, %rd6811, 1099511628211;
	shr.u64 	%rd6813, %rd6797, 32;
	and.b64  	%rd6814, %rd6813, 255;
	xor.b64  	%rd6815, %rd6814, %rd6812;
	mul.lo.s64 	%rd6816, %rd6815, 1099511628211;
	shr.u64 	%rd6817, %rd6797, 40;
	and.b64  	%rd6818, %rd6817, 255;
	xor.b64  	%rd6819, %rd6818, %rd6816;
	mul.lo.s64 	%rd6820, %rd6819, 1099511628211;
	shr.u64 	%rd6821, %rd6797, 48;
	and.b64  	%rd6822, %rd6821, 255;
	xor.b64  	%rd6823, %rd6822, %rd6820;
	mul.lo.s64 	%rd6824, %rd6823, 1099511628211;
	shr.u64 	%rd6825, %rd6797, 56;
	xor.b64  	%rd6826, %rd6825, %rd6824;
	mul.lo.s64 	%rd6827, %rd6826, 1099511628211;
	ld.u64 	%rd6828, [%rd7702];
	and.b64  	%rd6829, %rd6828, 255;
	xor.b64  	%rd6830, %rd6829, %rd6827;
	mul.lo.s64 	%rd6831, %rd6830, 1099511628211;
	shr.u64 	%rd6832, %rd6828, 8;
	and.b64  	%rd6833, %rd6832, 255;
	xor.b64  	%rd6834, %rd6833, %rd6831;
	mul.lo.s64 	%rd6835, %rd6834, 1099511628211;
	shr.u64 	%rd6836, %rd6828, 16;
	and.b64  	%rd6837, %rd6836, 255;
	xor.b64  	%rd6838, %rd6837, %rd6835;
	mul.lo.s64 	%rd6839, %rd6838, 1099511628211;
	shr.u64 	%rd6840, %rd6828, 24;
	and.b64  	%rd6841, %rd6840, 255;
	xor.b64  	%rd6842, %rd6841, %rd6839;
	mul.lo.s64 	%rd6843, %rd6842, 1099511628211;
	shr.u64 	%rd6844, %rd6828, 32;
	and.b64  	%rd6845, %rd6844, 255;
	xor.b64  	%rd6846, %rd6845, %rd6843;
	mul.lo.s64 	%rd6847, %rd6846, 1099511628211;
	shr.u64 	%rd6848, %rd6828, 40;
	and.b64  	%rd6849, %rd6848, 255;
	xor.b64  	%rd6850, %rd6849, %rd6847;
	mul.lo.s64 	%rd6851, %rd6850, 1099511628211;
	shr.u64 	%rd6852, %rd6828, 48;
	and.b64  	%rd6853, %rd6852, 255;
	xor.b64  	%rd6854, %rd6853, %rd6851;
	mul.lo.s64 	%rd6855, %rd6854, 1099511628211;
	shr.u64 	%rd6856, %rd6828, 56;
	xor.b64  	%rd6857, %rd6856, %rd6855;
	mul.lo.s64 	%rd7705, %rd6857, 1099511628211;
	add.s64 	%rd7703, %rd7703, -2;
	add.s64 	%rd7702, %rd7702, 16;
	setp.ne.s64 	%p531, %rd7703, 0;
	@%p531 bra 	$L__BB41_241;
$L__BB41_242:
	and.b64  	%rd6858, %rd940, 1;
	setp.eq.b64 	%p532, %rd6858, 1;
	not.pred 	%p533, %p532;
	@%p533 bra 	$L__BB41_244;
	shl.b64 	%rd6859, %rd7706, 3;
	add.s64 	%rd6860, %rd7601, %rd6859;
	ld.u64 	%rd6861, [%rd6860];
	and.b64  	%rd6862, %rd6861, 255;
	xor.b64  	%rd6863, %rd6862, %rd7705;
	mul.lo.s64 	%rd6864, %rd6863, 1099511628211;
	shr.u64 	%rd6865, %rd6861, 8;
	and.b64  	%rd6866, %rd6865, 255;
	xor.b64  	%rd6867, %rd6866, %rd6864;
	mul.lo.s64 	%rd6868, %rd6867, 1099511628211;
	shr.u64 	%rd6869, %rd6861, 16;
	and.b64  	%rd6870, %rd6869, 255;
	xor.b64  	%rd6871, %rd6870, %rd6868;
	mul.lo.s64 	%rd6872, %rd6871, 1099511628211;
	shr.u64 	%rd6873, %rd6861, 24;
	and.b64  	%rd6874, %rd6873, 255;
	xor.b64  	%rd6875, %rd6874, %rd6872;
	mul.lo.s64 	%rd6876, %rd6875, 1099511628211;
	shr.u64 	%rd6877, %rd6861, 32;
	and.b64  	%rd6878, %rd6877, 255;
	xor.b64  	%rd6879, %rd6878, %rd6876;
	mul.lo.s64 	%rd6880, %rd6879, 1099511628211;
	shr.u64 	%rd6881, %rd6861, 40;
	and.b64  	%rd6882, %rd6881, 255;
	xor.b64  	%rd6883, %rd6882, %rd6880;
	mul.lo.s64 	%rd6884, %rd6883, 1099511628211;
	shr.u64 	%rd6885, %rd6861, 48;
	and.b64  	%rd6886, %rd6885, 255;
	xor.b64  	%rd6887, %rd6886, %rd6884;
	mul.lo.s64 	%rd6888, %rd6887, 1099511628211;
	shr.u64 	%rd6889, %rd6861, 56;
	xor.b64  	%rd6890, %rd6889, %rd6888;
	mul.lo.s64 	%rd7705, %rd6890, 1099511628211;
$L__BB41_244:
	setp.eq.s64 	%p534, %rd7698, %rd7705;
	@%p534 bra 	$L__BB41_258;
	setp.eq.s64 	%p535, %rd940, 0;
	mov.b64 	%rd7712, -3750763034362895579;
	@%p535 bra 	$L__BB41_251;
	setp.eq.s64 	%p536, %rd82, 0;
	mov.b64 	%rd7712, -3750763034362895579;
	mov.b64 	%rd7713, 0;
	@%p536 bra 	$L__BB41_249;
	and.b64  	%rd7710, %rd940, -2;
	add.s64 	%rd7709, %rd7569, 8;
	mov.b64 	%rd7712, -3750763034362895579;
$L__BB41_248:
	and.b64  	%rd7713, %rd940, -2;
	ld.u64 	%rd6896, [%rd7709+-8];
	and.b64  	%rd6897, %rd6896, 255;
	xor.b64  	%rd6898, %rd6897, %rd7712;
	mul.lo.s64 	%rd6899, %rd6898, 1099511628211;
	shr.u64 	%rd6900, %rd6896, 8;
	and.b64  	%rd6901, %rd6900, 255;
	xor.b64  	%rd6902, %rd6901, %rd6899;
	mul.lo.s64 	%rd6903, %rd6902, 1099511628211;
	shr.u64 	%rd6904, %rd6896, 16;
	and.b64  	%rd6905, %rd6904, 255;
	xor.b64  	%rd6906, %rd6905, %rd6903;
	mul.lo.s64 	%rd6907, %rd6906, 1099511628211;
	shr.u64 	%rd6908, %rd6896, 24;
	and.b64  	%rd6909, %rd6908, 255;
	xor.b64  	%rd6910, %rd6909, %rd6907;
	mul.lo.s64 	%rd6911, %rd6910, 1099511628211;
	shr.u64 	%rd6912, %rd6896, 32;
	and.b64  	%rd6913, %rd6912, 255;
	xor.b64  	%rd6914, %rd6913, %rd6911;
	mul.lo.s64 	%rd6915, %rd6914, 1099511628211;
	shr.u64 	%rd6916, %rd6896, 40;
	and.b64  	%rd6917, %rd6916, 255;
	xor.b64  	%rd6918, %rd6917, %rd6915;
	mul.lo.s64 	%rd6919, %rd6918, 1099511628211;
	shr.u64 	%rd6920, %rd6896, 48;
	and.b64  	%rd6921, %rd6920, 255;
	xor.b64  	%rd6922, %rd6921, %rd6919;
	mul.lo.s64 	%rd6923, %rd6922, 1099511628211;
	shr.u64 	%rd6924, %rd6896, 56;
	xor.b64  	%rd6925, %rd6924, %rd6923;
	mul.lo.s64 	%rd6926, %rd6925, 1099511628211;
	ld.u64 	%rd6927, [%rd7709];
	and.b64  	%rd6928, %rd6927, 255;
	xor.b64  	%rd6929, %rd6928, %rd6926;
	mul.lo.s64 	%rd6930, %rd6929, 1099511628211;
	shr.u64 	%rd6931, %rd6927, 8;
	and.b64  	%rd6932, %rd6931, 255;
	xor.b64  	%rd6933, %rd6932, %rd6930;
	mul.lo.s64 	%rd6934, %rd6933, 1099511628211;
	shr.u64 	%rd6935, %rd6927, 16;
	and.b64  	%rd6936, %rd6935, 255;
	xor.b64  	%rd6937, %rd6936, %rd6934;
	mul.lo.s64 	%rd6938, %rd6937, 1099511628211;
	shr.u64 	%rd6939, %rd6927, 24;
	and.b64  	%rd6940, %rd6939, 255;
	xor.b64  	%rd6941, %rd6940, %rd6938;
	mul.lo.s64 	%rd6942, %rd6941, 1099511628211;
	shr.u64 	%rd6943, %rd6927, 32;
	and.b64  	%rd6944, %rd6943, 255;
	xor.b64  	%rd6945, %rd6944, %rd6942;
	mul.lo.s64 	%rd6946, %rd6945, 1099511628211;
	shr.u64 	%rd6947, %rd6927, 40;
	and.b64  	%rd6948, %rd6947, 255;
	xor.b64  	%rd6949, %rd6948, %rd6946;
	mul.lo.s64 	%rd6950, %rd6949, 1099511628211;
	shr.u64 	%rd6951, %rd6927, 48;
	and.b64  	%rd6952, %rd6951, 255;
	xor.b64  	%rd6953, %rd6952, %rd6950;
	mul.lo.s64 	%rd6954, %rd6953, 1099511628211;
	shr.u64 	%rd6955, %rd6927, 56;
	xor.b64  	%rd6956, %rd6955, %rd6954;
	mul.lo.s64 	%rd7712, %rd6956, 1099511628211;
	add.s64 	%rd7710, %rd7710, -2;
	add.s64 	%rd7709, %rd7709, 16;
	setp.ne.s64 	%p537, %rd7710, 0;
	@%p537 bra 	$L__BB41_248;
$L__BB41_249:
	and.b64  	%rd6957, %rd940, 1;
	setp.eq.b64 	%p538, %rd6957, 1;
	not.pred 	%p539, %p538;
	@%p539 bra 	$L__BB41_251;
	shl.b64 	%rd6958, %rd7713, 3;
	add.s64 	%rd6959, %rd7569, %rd6958;
	ld.u64 	%rd6960, [%rd6959];
	and.b64  	%rd6961, %rd6960, 255;
	xor.b64  	%rd6962, %rd6961, %rd7712;
	mul.lo.s64 	%rd6963, %rd6962, 1099511628211;
	shr.u64 	%rd6964, %rd6960, 8;
	and.b64  	%rd6965, %rd6964, 255;
	xor.b64  	%rd6966, %rd6965, %rd6963;
	mul.lo.s64 	%rd6967, %rd6966, 1099511628211;
	shr.u64 	%rd6968, %rd6960, 16;
	and.b64  	%rd6969, %rd6968, 255;
	xor.b64  	%rd6970, %rd6969, %rd6967;
	mul.lo.s64 	%rd6971, %rd6970, 1099511628211;
	shr.u64 	%rd6972, %rd6960, 24;
	and.b64  	%rd6973, %rd6972, 255;
	xor.b64  	%rd6974, %rd6973, %rd6971;
	mul.lo.s64 	%rd6975, %rd6974, 1099511628211;
	shr.u64 	%rd6976, %rd6960, 32;
	and.b64  	%rd6977, %rd6976, 255;
	xor.b64  	%rd6978, %rd6977, %rd6975;
	mul.lo.s64 	%rd6979, %rd6978, 1099511628211;
	shr.u64 	%rd6980, %rd6960, 40;
	and.b64  	%rd6981, %rd6980, 255;
	xor.b64  	%rd6982, %rd6981, %rd6979;
	mul.lo.s64 	%rd6983, %rd6982, 1099511628211;
	shr.u64 	%rd6984, %rd6960, 48;
	and.b64  	%rd6985, %rd6984, 255;
	xor.b64  	%rd6986, %rd6985, %rd6983;
	mul.lo.s64 	%rd6987, %rd6986, 1099511628211;
	shr.u64 	%rd6988, %rd6960, 56;
	xor.b64  	%rd6989, %rd6988, %rd6987;
	mul.lo.s64 	%rd7712, %rd6989, 1099511628211;
$L__BB41_251:
	setp.eq.s64 	%p540, %rd940, 0;
	mov.b64 	%rd7719, -3750763034362895579;
	@%p540 bra 	$L__BB41_257;
	setp.eq.s64 	%p541, %rd82, 0;
	mov.b64 	%rd7719, -3750763034362895579;
	mov.b64 	%rd7720, 0;
	@%p541 bra 	$L__BB41_255;
	and.b64  	%rd7717, %rd940, -2;
	add.s64 	%rd7716, %rd7601, 8;
	mov.b64 	%rd7719, -3750763034362895579;
$L__BB41_254:
	and.b64  	%rd7720, %rd940, -2;
	ld.u64 	%rd6995, [%rd7716+-8];
	and.b64  	%rd6996, %rd6995, 255;
	xor.b64  	%rd6997, %rd6996, %rd7719;
	mul.lo.s64 	%rd6998, %rd6997, 1099511628211;
	shr.u64 	%rd6999, %rd6995, 8;
	and.b64  	%rd7000, %rd6999, 255;
	xor.b64  	%rd7001, %rd7000, %rd6998;
	mul.lo.s64 	%rd7002, %rd7001, 1099511628211;
	shr.u64 	%rd7003, %rd6995, 16;
	and.b64  	%rd7004, %rd7003, 255;
	xor.b64  	%rd7005, %rd7004, %rd7002;
	mul.lo.s64 	%rd7006, %rd7005, 1099511628211;
	shr.u64 	%rd7007, %rd6995, 24;
	and.b64  	%rd7008, %rd7007, 255;
	xor.b64  	%rd7009, %rd7008, %rd7006;
	mul.lo.s64 	%rd7010, %rd7009, 1099511628211;
	shr.u64 	%rd7011, %rd6995, 32;
	and.b64  	%rd7012, %rd7011, 255;
	xor.b64  	%rd7013, %rd7012, %rd7010;
	mul.lo.s64 	%rd7014, %rd7013, 1099511628211;
	shr.u64 	%rd7015, %rd6995, 40;
	and.b64  	%rd7016, %rd7015, 255;
	xor.b64  	%rd7017, %rd7016, %rd7014;
	mul.lo.s64 	%rd7018, %rd7017, 1099511628211;
	shr.u64 	%rd7019, %rd6995, 48;
	and.b64  	%rd7020, %rd7019, 255;
	xor.b64  	%rd7021, %rd7020, %rd7018;
	mul.lo.s64 	%rd7022, %rd7021, 1099511628211;
	shr.u64 	%rd7023, %rd6995, 56;
	xor.b64  	%rd7024, %rd7023, %rd7022;
	mul.lo.s64 	%rd7025, %rd7024, 1099511628211;
	ld.u64 	%rd7026, [%rd7716];
	and.b64  	%rd7027, %rd7026, 255;
	xor.b64  	%rd7028, %rd7027, %rd7025;
	mul.lo.s64 	%rd7029, %rd7028, 1099511628211;
	shr.u64 	%rd7030, %rd7026, 8;
	and.b64  	%rd7031, %rd7030, 255;
	xor.b64  	%rd7032, %rd7031, %rd7029;
	mul.lo.s64 	%rd7033, %rd7032, 1099511628211;
	shr.u64 	%rd7034, %rd7026, 16;
	and.b64  	%rd7035, %rd7034, 255;
	xor.b64  	%rd7036, %rd7035, %rd7033;
	mul.lo.s64 	%rd7037, %rd7036, 1099511628211;
	shr.u64 	%rd7038, %rd7026, 24;
	and.b64  	%rd7039, %rd7038, 255;
	xor.b64  	%rd7040, %rd7039, %rd7037;
	mul.lo.s64 	%rd7041, %rd7040, 1099511628211;
	shr.u64 	%rd7042, %rd7026, 32;
	and.b64  	%rd7043, %rd7042, 255;
	xor.b64  	%rd7044, %rd7043, %rd7041;
	mul.lo.s64 	%rd7045, %rd7044, 1099511628211;
	shr.u64 	%rd7046, %rd7026, 40;
	and.b64  	%rd7047, %rd7046, 255;
	xor.b64  	%rd7048, %rd7047, %rd7045;
	mul.lo.s64 	%rd7049, %rd7048, 1099511628211;
	shr.u64 	%rd7050, %rd7026, 48;
	and.b64  	%rd7051, %rd7050, 255;
	xor.b64  	%rd7052, %rd7051, %rd7049;
	mul.lo.s64 	%rd7053, %rd7052, 1099511628211;
	shr.u64 	%rd7054, %rd7026, 56;
	xor.b64  	%rd7055, %rd7054, %rd7053;
	mul.lo.s64 	%rd7719, %rd7055, 1099511628211;
	add.s64 	%rd7717, %rd7717, -2;
	add.s64 	%rd7716, %rd7716, 16;
	setp.ne.s64 	%p542, %rd7717, 0;
	@%p542 bra 	$L__BB41_254;
$L__BB41_255:
	and.b64  	%rd7056, %rd940, 1;
	setp.eq.b64 	%p543, %rd7056, 1;
	not.pred 	%p544, %p543;
	@%p544 bra 	$L__BB41_257;
	shl.b64 	%rd7057, %rd7720, 3;
	add.s64 	%rd7058, %rd7601, %rd7057;
	ld.u64 	%rd7059, [%rd7058];
	and.b64  	%rd7060, %rd7059, 255;
	xor.b64  	%rd7061, %rd7060, %rd7719;
	mul.lo.s64 	%rd7062, %rd7061, 1099511628211;
	shr.u64 	%rd7063, %rd7059, 8;
	and.b64  	%rd7064, %rd7063, 255;
	xor.b64  	%rd7065, %rd7064, %rd7062;
	mul.lo.s64 	%rd7066, %rd7065, 1099511628211;
	shr.u64 	%rd7067, %rd7059, 16;
	and.b64  	%rd7068, %rd7067, 255;
	xor.b64  	%rd7069, %rd7068, %rd7066;
	mul.lo.s64 	%rd7070, %rd7069, 1099511628211;
	shr.u64 	%rd7071, %rd7059, 24;
	and.b64  	%rd7072, %rd7071, 255;
	xor.b64  	%rd7073, %rd7072, %rd7070;
	mul.lo.s64 	%rd7074, %rd7073, 1099511628211;
	shr.u64 	%rd7075, %rd7059, 32;
	and.b64  	%rd7076, %rd7075, 255;
	xor.b64  	%rd7077, %rd7076, %rd7074;
	mul.lo.s64 	%rd7078, %rd7077, 1099511628211;
	shr.u64 	%rd7079, %rd7059, 40;
	and.b64  	%rd7080, %rd7079, 255;
	xor.b64  	%rd7081, %rd7080, %rd7078;
	mul.lo.s64 	%rd7082, %rd7081, 1099511628211;
	shr.u64 	%rd7083, %rd7059, 48;
	and.b64  	%rd7084, %rd7083, 255;
	xor.b64  	%rd7085, %rd7084, %rd7082;
	mul.lo.s64 	%rd7086, %rd7085, 1099511628211;
	shr.u64 	%rd7087, %rd7059, 56;
	xor.b64  	%rd7088, %rd7087, %rd7086;
	mul.lo.s64 	%rd7719, %rd7088, 1099511628211;
$L__BB41_257:
	setp.lt.u64 	%p589, %rd7712, %rd7719;
	bra.uni 	$L__BB41_262;
$L__BB41_258:
	setp.eq.s32 	%p546, %r73, 0;
	mov.pred 	%p589, %p520;
	@%p546 bra 	$L__BB41_262;
	mov.b64 	%rd7723, 0;
	cvt.s64.s32 	%rd7093, %r73;
$L__BB41_260:
	shl.b64 	%rd7090, %rd7723, 3;
	add.s64 	%rd7091, %rd7569, %rd7090;
	ld.u64 	%rd450, [%rd7091];
	add.s64 	%rd7092, %rd7601, %rd7090;
	ld.u64 	%rd451, [%rd7092];
	setp.lt.u64 	%p548, %rd450, %rd451;
	mov.pred 	%p589, %p522;
	@%p548 bra 	$L__BB41_262;
	setp.le.u64 	%p550, %rd450, %rd451;
	add.s64 	%rd7723, %rd7723, 1;
	setp.lt.u64 	%p551, %rd7723, %rd7093;
	and.pred  	%p552, %p550, %p551;
	mov.pred 	%p589, %p520;
	@%p552 bra 	$L__BB41_260;
$L__BB41_262:
	selp.b64 	%rd453, %rd7569, %rd7601, %p589;
	selp.u32 	%r262, 1, 0, %p589;
	add.s32 	%r31, %r29, %r262;
	not.pred 	%p553, %p589;
	selp.u32 	%r263, 1, 0, %p553;
	add.s32 	%r32, %r30, %r263;
	@%p589 bra 	$L__BB41_264;
	shl.b32 	%r264, %r32, 3;
	mov.u32 	%r265, _ZZN3cub18CUB_300001_SM_10006detail5merge19device_merge_kernelINS2_10policy_hubIPyNS0_8NullTypeEE9policy600EPS5_PS6_S9_SA_S9_SA_i18tuple_indexed_lessEEvT0_T1_T6_T2_T3_SE_T4_T5_T7_PSE_NS1_7vsmem_tEE19shared_temp_storage;
	add.s32 	%r266, %r265, %r264;
	ld.shared.u64 	%rd7601, [%r266];
	bra.uni 	$L__BB41_265;
$L__BB41_264:
	shl.b32 	%r267, %r31, 3;
	mov.u32 	%r268, _ZZN3cub18CUB_300001_SM_10006detail5merge19device_merge_kernelINS2_10policy_hubIPyNS0_8NullTypeEE9policy600EPS5_PS6_S9_SA_S9_SA_i18tuple_indexed_lessEEvT0_T1_T6_T2_T3_SE_T4_T5_T7_PSE_NS1_7vsmem_tEE19shared_temp_storage;
	add.s32 	%r269, %r268, %r267;
	ld.shared.u64 	%rd7569, [%r269];
$L__BB41_265:
	setp.ge.s32 	%p554, %r31, %r8;
	mov.u64 	%rd7755, %rd7601;
	@%p554 bra 	$L__BB41_297;
	setp.ge.s32 	%p555, %r32, %r6;
	mov.u64 	%rd7755, %rd7569;
	@%p555 bra 	$L__BB41_297;
	setp.eq.s64 	%p556, %rd940, 0;
	mov.b64 	%rd7729, -3750763034362895579;
	@%p556 bra 	$L__BB41_273;
	setp.eq.s64 	%p557, %rd82, 0;
	mov.b64 	%rd7729, -3750763034362895579;
	mov.b64 	%rd7730, 0;
	@%p557 bra 	$L__BB41_271;
	and.b64  	%rd7730, %rd940, -2;
	add.s64 	%rd7726, %rd7569, 8;
	mov.b64 	%rd7729, -3750763034362895579;
	mov.u64 	%rd7727, %rd7730;
$L__BB41_270:
	ld.u64 	%rd7099, [%rd7726+-8];
	and.b64  	%rd7100, %rd7099, 255;
	xor.b64  	%rd7101, %rd7100, %rd7729;
	mul.lo.s64 	%rd7102, %rd7101, 1099511628211;
	shr.u64 	%rd7103, %rd7099, 8;
	and.b64  	%rd7104, %rd7103, 255;
	xor.b64  	%rd7105, %rd7104, %rd7102;
	mul.lo.s64 	%rd7106, %rd7105, 1099511628211;
	shr.u64 	%rd7107, %rd7099, 16;
	and.b64  	%rd7108, %rd7107, 255;
	xor.b64  	%rd7109, %rd7108, %rd7106;
	mul.lo.s64 	%rd7110, %rd7109, 1099511628211;
	shr.u64 	%rd7111, %rd7099, 24;
	and.b64  	%rd7112, %rd7111, 255;
	xor.b64  	%rd7113, %rd7112, %rd7110;
	mul.lo.s64 	%rd7114, %rd7113, 1099511628211;
	shr.u64 	%rd7115, %rd7099, 32;
	and.b64  	%rd7116, %rd7115, 255;
	xor.b64  	%rd7117, %rd7116, %rd7114;
	mul.lo.s64 	%rd7118, %rd7117, 1099511628211;
	shr.u64 	%rd7119, %rd7099, 40;
	and.b64  	%rd7120, %rd7119, 255;
	xor.b64  	%rd7121, %rd7120, %rd7118;
	mul.lo.s64 	%rd7122, %rd7121, 1099511628211;
	shr.u64 	%rd7123, %rd7099, 48;
	and.b64  	%rd7124, %rd7123, 255;
	xor.b64  	%rd7125, %rd7124, %rd7122;
	mul.lo.s64 	%rd7126, %rd7125, 1099511628211;
	shr.u64 	%rd7127, %rd7099, 56;
	xor.b64  	%rd7128, %rd7127, %rd7126;
	mul.lo.s64 	%rd7129, %rd7128, 1099511628211;
	ld.u64 	%rd7130, [%rd7726];
	and.b64  	%rd7131, %rd7130, 255;
	xor.b64  	%rd7132, %rd7131, %rd7129;
	mul.lo.s64 	%rd7133, %rd7132, 1099511628211;
	shr.u64 	%rd7134, %rd7130, 8;
	and.b64  	%rd7135, %rd7134, 255;
	xor.b64  	%rd7136, %rd7135, %rd7133;
	mul.lo.s64 	%rd7137, %rd7136, 1099511628211;
	shr.u64 	%rd7138, %rd7130, 16;
	and.b64  	%rd7139, %rd7138, 255;
	xor.b64  	%rd7140, %rd7139, %rd7137;
	mul.lo.s64 	%rd7141, %rd7140, 1099511628211;
	shr.u64 	%rd7142, %rd7130, 24;
	and.b64  	%rd7143, %rd7142, 255;
	xor.b64  	%rd7144, %rd7143, %rd7141;
	mul.lo.s64 	%rd7145, %rd7144, 1099511628211;
	shr.u64 	%rd7146, %rd7130, 32;
	and.b64  	%rd7147, %rd7146, 255;
	xor.b64  	%rd7148, %rd7147, %rd7145;
	mul.lo.s64 	%rd7149, %rd7148, 1099511628211;
	shr.u64 	%rd7150, %rd7130, 40;
	and.b64  	%rd7151, %rd7150, 255;
	xor.b64  	%rd7152, %rd7151, %rd7149;
	mul.lo.s64 	%rd7153, %rd7152, 1099511628211;
	shr.u64 	%rd7154, %rd7130, 48;
	and.b64  	%rd7155, %rd7154, 255;
	xor.b64  	%rd7156, %rd7155, %rd7153;
	mul.lo.s64 	%rd7157, %rd7156, 1099511628211;
	shr.u64 	%rd7158, %rd7130, 56;
	xor.b64  	%rd7159, %rd7158, %rd7157;
	mul.lo.s64 	%rd7729, %rd7159, 1099511628211;
	add.s64 	%rd7727, %rd7727, -2;
	add.s64 	%rd7726, %rd7726, 16;
	setp.ne.s64 	%p558, %rd7727, 0;
	@%p558 bra 	$L__BB41_270;
$L__BB41_271:
	and.b64  	%rd7160, %rd940, 1;
	setp.eq.b64 	%p559, %rd7160, 1;
	not.pred 	%p560, %p559;
	@%p560 bra 	$L__BB41_273;
	shl.b64 	%rd7161, %rd7730, 3;
	add.s64 	%rd7162, %rd7569, %rd7161;
	ld.u64 	%rd7163, [%rd7162];
	and.b64  	%rd7164, %rd7163, 255;
	xor.b64  	%rd7165, %rd7164, %rd7729;
	mul.lo.s64 	%rd7166, %rd7165, 1099511628211;
	shr.u64 	%rd7167, %rd7163, 8;
	and.b64  	%rd7168, %rd7167, 255;
	xor.b64  	%rd7169, %rd7168, %rd7166;
	mul.lo.s64 	%rd7170, %rd7169, 1099511628211;
	shr.u64 	%rd7171, %rd7163, 16;
	and.b64  	%rd7172, %rd7171, 255;
	xor.b64  	%rd7173, %rd7172, %rd7170;
	mul.lo.s64 	%rd7174, %rd7173, 1099511628211;
	shr.u64 	%rd7175, %rd7163, 24;
	and.b64  	%rd7176, %rd7175, 255;
	xor.b64  	%rd7177, %rd7176, %rd7174;
	mul.lo.s64 	%rd7178, %rd7177, 1099511628211;
	shr.u64 	%rd7179, %rd7163, 32;
	and.b64  	%rd7180, %rd7179, 255;
	xor.b64  	%rd7181, %rd7180, %rd7178;
	mul.lo.s64 	%rd7182, %rd7181, 1099511628211;
	shr.u64 	%rd7183, %rd7163, 40;
	and.b64  	%rd7184, %rd7183, 255;
	xor.b64  	%rd7185, %rd7184, %rd7182;
	mul.lo.s64 	%rd7186, %rd7185, 1099511628211;
	shr.u64 	%rd7187, %rd7163, 48;
	and.b64  	%rd7188, %rd7187, 255;
	xor.b64  	%rd7189, %rd7188, %rd7186;
	mul.lo.s64 	%rd7190, %rd7189, 1099511628211;
	shr.u64 	%rd7191, %rd7163, 56;
	xor.b64  	%rd7192, %rd7191, %rd7190;
	mul.lo.s64 	%rd7729, %rd7192, 1099511628211;
$L__BB41_273:
	setp.eq.s64 	%p561, %rd940, 0;
	mov.b64 	%rd7736, -3750763034362895579;
	@%p561 bra 	$L__BB41_279;
	setp.eq.s64 	%p562, %rd82, 0;
	mov.b64 	%rd7736, -3750763034362895579;
	mov.b64 	%rd7737, 0;
	@%p562 bra 	$L__BB41_277;
	and.b64  	%rd7734, %rd940, -2;
	add.s64 	%rd7733, %rd7601, 8;
	mov.b64 	%rd7736, -3750763034362895579;
$L__BB41_276:
	and.b64  	%rd7737, %rd940, -2;
	ld.u64 	%rd7198, [%rd7733+-8];
	and.b64  	%rd7199, %rd7198, 255;
	xor.b64  	%rd7200, %rd7199, %rd7736;
	mul.lo.s64 	%rd7201, %rd7200, 1099511628211;
	shr.u64 	%rd7202, %rd7198, 8;
	and.b64  	%rd7203, %rd7202, 255;
	xor.b64  	%rd7204, %rd7203, %rd7201;
	mul.lo.s64 	%rd7205, %rd7204, 1099511628211;
	shr.u64 	%rd7206, %rd7198, 16;
	and.b64  	%rd7207, %rd7206, 255;
	xor.b64  	%rd7208, %rd7207, %rd7205;
	mul.lo.s64 	%rd7209, %rd7208, 1099511628211;
	shr.u64 	%rd7210, %rd7198, 24;
	and.b64  	%rd7211, %rd7210, 255;
	xor.b64  	%rd7212, %rd7211, %rd7209;
	mul.lo.s64 	%rd7213, %rd7212, 1099511628211;
	shr.u64 	%rd7214, %rd7198, 32;
	and.b64  	%rd7215, %rd7214, 255;
	xor.b64  	%rd7216, %rd7215, %rd7213;
	mul.lo.s64 	%rd7217, %rd7216, 1099511628211;
	shr.u64 	%rd7218, %rd7198, 40;
	and.b64  	%rd7219, %rd7218, 255;
	xor.b64  	%rd7220, %rd7219, %rd7217;
	mul.lo.s64 	%rd7221, %rd7220, 1099511628211;
	shr.u64 	%rd7222, %rd7198, 48;
	and.b64  	%rd7223, %rd7222, 255;
	xor.b64  	%rd7224, %rd7223, %rd7221;
	mul.lo.s64 	%rd7225, %rd7224, 1099511628211;
	shr.u64 	%rd7226, %rd7198, 56;
	xor.b64  	%rd7227, %rd7226, %rd7225;
	mul.lo.s64 	%rd7228, %rd7227, 1099511628211;
	ld.u64 	%rd7229, [%rd7733];
	and.b64  	%rd7230, %rd7229, 255;
	xor.b64  	%rd7231, %rd7230, %rd7228;
	mul.lo.s64 	%rd7232, %rd7231, 1099511628211;
	shr.u64 	%rd7233, %rd7229, 8;
	and.b64  	%rd7234, %rd7233, 255;
	xor.b64  	%rd7235, %rd7234, %rd7232;
	mul.lo.s64 	%rd7236, %rd7235, 1099511628211;
	shr.u64 	%rd7237, %rd7229, 16;
	and.b64  	%rd7238, %rd7237, 255;
	xor.b64  	%rd7239, %rd7238, %rd7236;
	mul.lo.s64 	%rd7240, %rd7239, 1099511628211;
	shr.u64 	%rd7241, %rd7229, 24;
	and.b64  	%rd7242, %rd7241, 255;
	xor.b64  	%rd7243, %rd7242, %rd7240;
	mul.lo.s64 	%rd7244, %rd7243, 1099511628211;
	shr.u64 	%rd7245, %rd7229, 32;
	and.b64  	%rd7246, %rd7245, 255;
	xor.b64  	%rd7247, %rd7246, %rd7244;
	mul.lo.s64 	%rd7248, %rd7247, 1099511628211;
	shr.u64 	%rd7249, %rd7229, 40;
	and.b64  	%rd7250, %rd7249, 255;
	xor.b64  	%rd7251, %rd7250, %rd7248;
	mul.lo.s64 	%rd7252, %rd7251, 1099511628211;
	shr.u64 	%rd7253, %rd7229, 48;
	and.b64  	%rd7254, %rd7253, 255;
	xor.b64  	%rd7255, %rd7254, %rd7252;
	mul.lo.s64 	%rd7256, %rd7255, 1099511628211;
	shr.u64 	%rd7257, %rd7229, 56;
	xor.b64  	%rd7258, %rd7257, %rd7256;
	mul.lo.s64 	%rd7736, %rd7258, 1099511628211;
	add.s64 	%rd7734, %rd7734, -2;
	add.s64 	%rd7733, %rd7733, 16;
	setp.ne.s64 	%p563, %rd7734, 0;
	@%p563 bra 	$L__BB41_276;
$L__BB41_277:
	and.b64  	%rd7259, %rd940, 1;
	setp.eq.b64 	%p564, %rd7259, 1;
	not.pred 	%p565, %p564;
	@%p565 bra 	$L__BB41_279;
	shl.b64 	%rd7260, %rd7737, 3;
	add.s64 	%rd7261, %rd7601, %rd7260;
	ld.u64 	%rd7262, [%rd7261];
	and.b64  	%rd7263, %rd7262, 255;
	xor.b64  	%rd7264, %rd7263, %rd7736;
	mul.lo.s64 	%rd7265, %rd7264, 1099511628211;
	shr.u64 	%rd7266, %rd7262, 8;
	and.b64  	%rd7267, %rd7266, 255;
	xor.b64  	%rd7268, %rd7267, %rd7265;
	mul.lo.s64 	%rd7269, %rd7268, 1099511628211;
	shr.u64 	%rd7270, %rd7262, 16;
	and.b64  	%rd7271, %rd7270, 255;
	xor.b64  	%rd7272, %rd7271, %rd7269;
	mul.lo.s64 	%rd7273, %rd7272, 1099511628211;
	shr.u64 	%rd7274, %rd7262, 24;
	and.b64  	%rd7275, %rd7274, 255;
	xor.b64  	%rd7276, %rd7275, %rd7273;
	mul.lo.s64 	%rd7277, %rd7276, 1099511628211;
	shr.u64 	%rd7278, %rd7262, 32;
	and.b64  	%rd7279, %rd7278, 255;
	xor.b64  	%rd7280, %rd7279, %rd7277;
	mul.lo.s64 	%rd7281, %rd7280, 1099511628211;
	shr.u64 	%rd7282, %rd7262, 40;
	and.b64  	%rd7283, %rd7282, 255;
	xor.b64  	%rd7284, %rd7283, %rd7281;
	mul.lo.s64 	%rd7285, %rd7284, 1099511628211;
	shr.u64 	%rd7286, %rd7262, 48;
	and.b64  	%rd7287, %rd7286, 255;
	xor.b64  	%rd7288, %rd7287, %rd7285;
	mul.lo.s64 	%rd7289, %rd7288, 1099511628211;
	shr.u64 	%rd7290, %rd7262, 56;
	xor.b64  	%rd7291, %rd7290, %rd7289;
	mul.lo.s64 	%rd7736, %rd7291, 1099511628211;
$L__BB41_279:
	setp.eq.s64 	%p566, %rd7729, %rd7736;
	@%p566 bra 	$L__BB41_293;
	setp.eq.s64 	%p567, %rd940, 0;
	mov.b64 	%rd7743, -3750763034362895579;
	@%p567 bra 	$L__BB41_286;
	setp.eq.s64 	%p568, %rd82, 0;
	mov.b64 	%rd7743, -3750763034362895579;
	mov.b64 	%rd7744, 0;
	@%p568 bra 	$L__BB41_284;
	and.b64  	%rd7744, %rd940, -2;
	add.s64 	%rd7740, %rd7569, 8;
	mov.b64 	%rd7743, -3750763034362895579;
	mov.u64 	%rd7741, %rd7744;
$L__BB41_283:
	ld.u64 	%rd7297, [%rd7740+-8];
	and.b64  	%rd7298, %rd7297, 255;
	xor.b64  	%rd7299, %rd7298, %rd7743;
	mul.lo.s64 	%rd7300, %rd7299, 1099511628211;
	shr.u64 	%rd7301, %rd7297, 8;
	and.b64  	%rd7302, %rd7301, 255;
	xor.b64  	%rd7303, %rd7302, %rd7300;
	mul.lo.s64 	%rd7304, %rd7303, 1099511628211;
	shr.u64 	%rd7305, %rd7297, 16;
	and.b64  	%rd7306, %rd7305, 255;
	xor.b64  	%rd7307, %rd7306, %rd7304;
	mul.lo.s64 	%rd7308, %rd7307, 1099511628211;
	shr.u64 	%rd7309, %rd7297, 24;
	and.b64  	%rd7310, %rd7309, 255;
	xor.b64  	%rd7311, %rd7310, %rd7308;
	mul.lo.s64 	%rd7312, %rd7311, 1099511628211;
	shr.u64 	%rd7313, %rd7297, 32;
	and.b64  	%rd7314, %rd7313, 255;
	xor.b64  	%rd7315, %rd7314, %rd7312;
	mul.lo.s64 	%rd7316, %rd7315, 1099511628211;
	shr.u64 	%rd7317, %rd7297, 40;
	and.b64  	%rd7318, %rd7317, 255;
	xor.b64  	%rd7319, %rd7318, %rd7316;
	mul.lo.s64 	%rd7320, %rd7319, 1099511628211;
	shr.u64 	%rd7321, %rd7297, 48;
	and.b64  	%rd7322, %rd7321, 255;
	xor.b64  	%rd7323, %rd7322, %rd7320;
	mul.lo.s64 	%rd7324, %rd7323, 1099511628211;
	shr.u64 	%rd7325, %rd7297, 56;
	xor.b64  	%rd7326, %rd7325, %rd7324;
	mul.lo.s64 	%rd7327, %rd7326, 1099511628211;
	ld.u64 	%rd7328, [%rd7740];
	and.b64  	%rd7329, %rd7328, 255;
	xor.b64  	%rd7330, %rd7329, %rd7327;
	mul.lo.s64 	%rd7331, %rd7330, 1099511628211;
	shr.u64 	%rd7332, %rd7328, 8;
	and.b64  	%rd7333, %rd7332, 255;
	xor.b64  	%rd7334, %rd7333, %rd7331;
	mul.lo.s64 	%rd7335, %rd7334, 1099511628211;
	shr.u64 	%rd7336, %rd7328, 16;
	and.b64  	%rd7337, %rd7336, 255;
	xor.b64  	%rd7338, %rd7337, %rd7335;
	mul.lo.s64 	%rd7339, %rd7338, 1099511628211;
	shr.u64 	%rd7340, %rd7328, 24;
	and.b64  	%rd7341, %rd7340, 255;
	xor.b64  	%rd7342, %rd7341, %rd7339;
	mul.lo.s64 	%rd7343, %rd7342, 1099511628211;
	shr.u64 	%rd7344, %rd7328, 32;
	and.b64  	%rd7345, %rd7344, 255;
	xor.b64  	%rd7346, %rd7345, %rd7343;
	mul.lo.s64 	%rd7347, %rd7346, 1099511628211;
	shr.u64 	%rd7348, %rd7328, 40;
	and.b64  	%rd7349, %rd7348, 255;
	xor.b64  	%rd7350, %rd7349, %rd7347;
	mul.lo.s64 	%rd7351, %rd7350, 1099511628211;
	shr.u64 	%rd7352, %rd7328, 48;
	and.b64  	%rd7353, %rd7352, 255;
	xor.b64  	%rd7354, %rd7353, %rd7351;
	mul.lo.s64 	%rd7355, %rd7354, 1099511628211;
	shr.u64 	%rd7356, %rd7328, 56;
	xor.b64  	%rd7357, %rd7356, %rd7355;
	mul.lo.s64 	%rd7743, %rd7357, 1099511628211;
	add.s64 	%rd7741, %rd7741, -2;
	add.s64 	%rd7740, %rd7740, 16;
	setp.ne.s64 	%p569, %rd7741, 0;
	@%p569 bra 	$L__BB41_283;
$L__BB41_284:
	and.b64  	%rd7358, %rd940, 1;
	setp.eq.b64 	%p570, %rd7358, 1;
	not.pred 	%p571, %p570;
	@%p571 bra 	$L__BB41_286;
	shl.b64 	%rd7359, %rd7744, 3;
	add.s64 	%rd7360, %rd7569, %rd7359;
	ld.u64 	%rd7361, [%rd7360];
	and.b64  	%rd7362, %rd7361, 255;
	xor.b64  	%rd7363, %rd7362, %rd7743;
	mul.lo.s64 	%rd7364, %rd7363, 1099511628211;
	shr.u64 	%rd7365, %rd7361, 8;
	and.b64  	%rd7366, %rd7365, 255;
	xor.b64  	%rd7367, %rd7366, %rd7364;
	mul.lo.s64 	%rd7368, %rd7367, 1099511628211;
	shr.u64 	%rd7369, %rd7361, 16;
	and.b64  	%rd7370, %rd7369, 255;
	xor.b64  	%rd7371, %rd7370, %rd7368;
	mul.lo.s64 	%rd7372, %rd7371, 1099511628211;
	shr.u64 	%rd7373, %rd7361, 24;
	and.b64  	%rd7374, %rd7373, 255;
	xor.b64  	%rd7375, %rd7374, %rd7372;
	mul.lo.s64 	%rd7376, %rd7375, 1099511628211;
	shr.u64 	%rd7377, %rd7361, 32;
	and.b64  	%rd7378, %rd7377, 255;
	xor.b64  	%rd7379, %rd7378, %rd7376;
	mul.lo.s64 	%rd7380, %rd7379, 1099511628211;
	shr.u64 	%rd7381, %rd7361, 40;
	and.b64  	%rd7382, %rd7381, 255;
	xor.b64  	%rd7383, %rd7382, %rd7380;
	mul.lo.s64 	%rd7384, %rd7383, 1099511628211;
	shr.u64 	%rd7385, %rd7361, 48;
	and.b64  	%rd7386, %rd7385, 255;
	xor.b64  	%rd7387, %rd7386, %rd7384;
	mul.lo.s64 	%rd7388, %rd7387, 1099511628211;
	shr.u64 	%rd7389, %rd7361, 56;
	xor.b64  	%rd7390, %rd7389, %rd7388;
	mul.lo.s64 	%rd7743, %rd7390, 1099511628211;
$L__BB41_286:
	setp.eq.s64 	%p572, %rd940, 0;
	mov.b64 	%rd7750, -3750763034362895579;
	@%p572 bra 	$L__BB41_292;
	setp.eq.s64 	%p573, %rd82, 0;
	mov.b64 	%rd7750, -3750763034362895579;
	mov.b64 	%rd7751, 0;
	@%p573 bra 	$L__BB41_290;
	and.b64  	%rd7751, %rd940, -2;
	add.s64 	%rd7747, %rd7601, 8;
	mov.b64 	%rd7750, -3750763034362895579;
	mov.u64 	%rd7748, %rd7751;
$L__BB41_289:
	ld.u64 	%rd7396, [%rd7747+-8];
	and.b64  	%rd7397, %rd7396, 255;
	xor.b64  	%rd7398, %rd7397, %rd7750;
	mul.lo.s64 	%rd7399, %rd7398, 1099511628211;
	shr.u64 	%rd7400, %rd7396, 8;
	and.b64  	%rd7401, %rd7400, 255;
	xor.b64  	%rd7402, %rd7401, %rd7399;
	mul.lo.s64 	%rd7403, %rd7402, 1099511628211;
	shr.u64 	%rd7404, %rd7396, 16;
	and.b64  	%rd7405, %rd7404, 255;
	xor.b64  	%rd7406, %rd7405, %rd7403;
	mul.lo.s64 	%rd7407, %rd7406, 1099511628211;
	shr.u64 	%rd7408, %rd7396, 24;
	and.b64  	%rd7409, %rd7408, 255;
	xor.b64  	%rd7410, %rd7409, %rd7407;
	mul.lo.s64 	%rd7411, %rd7410, 1099511628211;
	shr.u64 	%rd7412, %rd7396, 32;
	and.b64  	%rd7413, %rd7412, 255;
	xor.b64  	%rd7414, %rd7413, %rd7411;
	mul.lo.s64 	%rd7415, %rd7414, 1099511628211;
	shr.u64 	%rd7416, %rd7396, 40;
	and.b64  	%rd7417, %rd7416, 255;
	xor.b64  	%rd7418, %rd7417, %rd7415;
	mul.lo.s64 	%rd7419, %rd7418, 1099511628211;
	shr.u64 	%rd7420, %rd7396, 48;
	and.b64  	%rd7421, %rd7420, 255;
	xor.b64  	%rd7422, %rd7421, %rd7419;
	mul.lo.s64 	%rd7423, %rd7422, 1099511628211;
	shr.u64 	%rd7424, %rd7396, 56;
	xor.b64  	%rd7425, %rd7424, %rd7423;
	mul.lo.s64 	%rd7426, %rd7425, 1099511628211;
	ld.u64 	%rd7427, [%rd7747];
	and.b64  	%rd7428, %rd7427, 255;
	xor.b64  	%rd7429, %rd7428, %rd7426;
	mul.lo.s64 	%rd7430, %rd7429, 1099511628211;
	shr.u64 	%rd7431, %rd7427, 8;
	and.b64  	%rd7432, %rd7431, 255;
	xor.b64  	%rd7433, %rd7432, %rd7430;
	mul.lo.s64 	%rd7434, %rd7433, 1099511628211;
	shr.u64 	%rd7435, %rd7427, 16;
	and.b64  	%rd7436, %rd7435, 255;
	xor.b64  	%rd7437, %rd7436, %rd7434;
	mul.lo.s64 	%rd7438, %rd7437, 1099511628211;
	shr.u64 	%rd7439, %rd7427, 24;
	and.b64  	%rd7440, %rd7439, 255;
	xor.b64  	%rd7441, %rd7440, %rd7438;
	mul.lo.s64 	%rd7442, %rd7441, 1099511628211;
	shr.u64 	%rd7443, %rd7427, 32;
	and.b64  	%rd7444, %rd7443, 255;
	xor.b64  	%rd7445, %rd7444, %rd7442;
	mul.lo.s64 	%rd7446, %rd7445, 1099511628211;
	shr.u64 	%rd7447, %rd7427, 40;
	and.b64  	%rd7448, %rd7447, 255;
	xor.b64  	%rd7449, %rd7448, %rd7446;
	mul.lo.s64 	%rd7450, %rd7449, 1099511628211;
	shr.u64 	%rd7451, %rd7427, 48;
	and.b64  	%rd7452, %rd7451, 255;
	xor.b64  	%rd7453, %rd7452, %rd7450;
	mul.lo.s64 	%rd7454, %rd7453, 1099511628211;
	shr.u64 	%rd7455, %rd7427, 56;
	xor.b64  	%rd7456, %rd7455, %rd7454;
	mul.lo.s64 	%rd7750, %rd7456, 1099511628211;
	add.s64 	%rd7748, %rd7748, -2;
	add.s64 	%rd7747, %rd7747, 16;
	setp.ne.s64 	%p574, %rd7748, 0;
	@%p574 bra 	$L__BB41_289;
$L__BB41_290:
	and.b64  	%rd7457, %rd940, 1;
	setp.eq.b64 	%p575, %rd7457, 1;
	not.pred 	%p576, %p575;
	@%p576 bra 	$L__BB41_292;
	shl.b64 	%rd7458, %rd7751, 3;
	add.s64 	%rd7459, %rd7601, %rd7458;
	ld.u64 	%rd7460, [%rd7459];
	and.b64  	%rd7461, %rd7460, 255;
	xor.b64  	%rd7462, %rd7461, %rd7750;
	mul.lo.s64 	%rd7463, %rd7462, 1099511628211;
	shr.u64 	%rd7464, %rd7460, 8;
	and.b64  	%rd7465, %rd7464, 255;
	xor.b64  	%rd7466, %rd7465, %rd7463;
	mul.lo.s64 	%rd7467, %rd7466, 1099511628211;
	shr.u64 	%rd7468, %rd7460, 16;
	and.b64  	%rd7469, %rd7468, 255;
	xor.b64  	%rd7470, %rd7469, %rd7467;
	mul.lo.s64 	%rd7471, %rd7470, 1099511628211;
	shr.u64 	%rd7472, %rd7460, 24;
	and.b64  	%rd7473, %rd7472, 255;
	xor.b64  	%rd7474, %rd7473, %rd7471;
	mul.lo.s64 	%rd7475, %rd7474, 1099511628211;
	shr.u64 	%rd7476, %rd7460, 32;
	and.b64  	%rd7477, %rd7476, 255;
	xor.b64  	%rd7478, %rd7477, %rd7475;
	mul.lo.s64 	%rd7479, %rd7478, 1099511628211;
	shr.u64 	%rd7480, %rd7460, 40;
	and.b64  	%rd7481, %rd7480, 255;
	xor.b64  	%rd7482, %rd7481, %rd7479;
	mul.lo.s64 	%rd7483, %rd7482, 1099511628211;
	shr.u64 	%rd7484, %rd7460, 48;
	and.b64  	%rd7485, %rd7484, 255;
	xor.b64  	%rd7486, %rd7485, %rd7483;
	mul.lo.s64 	%rd7487, %rd7486, 1099511628211;
	shr.u64 	%rd7488, %rd7460, 56;
	xor.b64  	%rd7489, %rd7488, %rd7487;
	mul.lo.s64 	%rd7750, %rd7489, 1099511628211;
$L__BB41_292:
	setp.lt.u64 	%p577, %rd7743, %rd7750;
	selp.b64 	%rd7755, %rd7569, %rd7601, %p577;
	bra.uni 	$L__BB41_297;
$L__BB41_293:
	setp.eq.s32 	%p578, %r73, 0;
	mov.u64 	%rd7755, %rd7601;
	@%p578 bra 	$L__BB41_297;
	mov.b64 	%rd7754, 0;
	cvt.s64.s32 	%rd7494, %r73;
$L__BB41_295:
	shl.b64 	%rd7491, %rd7754, 3;
	add.s64 	%rd7492, %rd7569, %rd7491;
	ld.u64 	%rd514, [%rd7492];
	add.s64 	%rd7493, %rd7601, %rd7491;
	ld.u64 	%rd515, [%rd7493];
	setp.lt.u64 	%p579, %rd514, %rd515;
	mov.u64 	%rd7755, %rd7569;
	@%p579 bra 	$L__BB41_297;
	setp.le.u64 	%p580, %rd514, %rd515;
	add.s64 	%rd7754, %rd7754, 1;
	setp.lt.u64 	%p581, %rd7754, %rd7494;
	and.pred  	%p582, %p580, %p581;
	mov.u64 	%rd7755, %rd7601;
	@%p582 bra 	$L__BB41_295;
$L__BB41_297:
	ld.param.u64 	%rd7506, [_ZN3cub18CUB_300001_SM_10006detail5merge19device_merge_kernelINS2_10policy_hubIPyNS0_8NullTypeEE9policy600EPS5_PS6_S9_SA_S9_SA_i18tuple_indexed_lessEEvT0_T1_T6_T2_T3_SE_T4_T5_T7_PSE_NS1_7vsmem_tE_param_6];
	cvt.u32.u64 	%r271, %rd6;
	bar.sync 	0;
	// begin inline asm
	mov.u32 %r270, %laneid;
	// end inline asm
	shr.u32 	%r272, %r271, 5;
	mul.lo.s32 	%r273, %r272, 224;
	mad.lo.s32 	%r274, %r270, 7, %r273;
	shl.b32 	%r275, %r274, 3;
	mov.u32 	%r276, _ZZN3cub18CUB_300001_SM_10006detail5merge19device_merge_kernelINS2_10policy_hubIPyNS0_8NullTypeEE9policy600EPS5_PS6_S9_SA_S9_SA_i18tuple_indexed_lessEEvT0_T1_T6_T2_T3_SE_T4_T5_T7_PSE_NS1_7vsmem_tEE19shared_temp_storage;
	add.s32 	%r277, %r276, %r275;
	st.shared.u64 	[%r277], %rd139;
	st.shared.u64 	[%r277+8], %rd200;
	st.shared.u64 	[%r277+16], %rd261;
	st.shared.u64 	[%r277+24], %rd324;
	st.shared.u64 	[%r277+32], %rd389;
	st.shared.u64 	[%r277+40], %rd453;
	st.shared.u64 	[%r277+48], %rd7755;
	bar.warp.sync 	-1;
	mad.lo.s32 	%r278, %r270, -48, %r277;
	ld.shared.u64 	%rd7495, [%r278];
	ld.shared.u64 	%rd7496, [%r278+256];
	ld.shared.u64 	%rd7497, [%r278+512];
	ld.shared.u64 	%rd7498, [%r278+768];
	ld.shared.u64 	%rd7499, [%r278+1024];
	ld.shared.u64 	%rd7500, [%r278+1280];
	ld.shared.u64 	%rd7501, [%r278+1536];
	and.b32  	%r279, %r271, 31;
	and.b32  	%r280, %r271, 992;
	add.s32 	%r281, %r3, %r279;
	mad.lo.s32 	%r282, %r280, 7, %r281;
	cvta.to.global.u64 	%rd7502, %rd7506;
	mul.wide.u32 	%rd7503, %r282, 8;
	add.s64 	%rd7504, %rd7502, %rd7503;
	st.global.u64 	[%rd7504], %rd7495;
	st.global.u64 	[%rd7504+256], %rd7496;
	st.global.u64 	[%rd7504+512], %rd7497;
	st.global.u64 	[%rd7504+768], %rd7498;
	st.global.u64 	[%rd7504+1024], %rd7499;
	st.global.u64 	[%rd7504+1280], %rd7500;
	st.global.u64 	[%rd7504+1536], %rd7501;
	bra.uni 	$L__BB41_617;
$L__BB41_298:
	mul.wide.u32 	%rd945, %r2, 4;
	add.s64 	%rd946, %rd1, %rd945;
	ld.global.u32 	%r81, [%rd946];
	ld.global.u32 	%r82, [%rd946+4];
	add.s32 	%r83, %r3, 3584;
	min.s32 	%r84, %r83, %r4;
	sub.s32 	%r85, %r3, %r81;
	sub.s32 	%r33, %r82, %r81;
	add.s32 	%r86, %r85, %r82;
	sub.s32 	%r34, %r84, %r86;
	cvt.s64.s32 	%rd947, %r81;
	cvt.s64.s32 	%rd518, %r85;
	mov.u32 	%r87, %tid.x;
	add.s32 	%r35, %r34, %r33;
	setp.ge.s32 	%p30, %r87, %r35;
	cvt.u64.u32 	%rd519, %r87;
	add.s64 	%rd948, %rd519, %rd947;
	shl.b64 	%rd949, %rd948, 3;
	add.s64 	%rd520, %rd2, %rd949;
	@%p30 bra 	$L__BB41_302;
	cvt.u32.u64 	%r88, %rd519;
	setp.ge.s32 	%p31, %r88, %r33;
	@%p31 bra 	$L__BB41_301;
	ld.global.u64 	%rd7756, [%rd520];
	bra.uni 	$L__BB41_302;
$L__BB41_301:
	sub.s32 	%r90, %r88, %r33;
	cvt.s64.s32 	%rd950, %r90;
	add.s64 	%rd951, %rd950, %rd518;
	shl.b64 	%rd952, %rd951, 3;
	add.s64 	%rd953, %rd3, %rd952;
	ld.global.u64 	%rd7756, [%rd953];
$L__BB41_302:
	cvt.u32.u64 	%r91, %rd519;
	add.s32 	%r36, %r91, 512;
	setp.ge.s32 	%p32, %r36, %r35;
	cvt.s64.s32 	%rd955, %r33;
	sub.s64 	%rd956, %rd519, %rd955;
	add.s64 	%rd957, %rd956, %rd518;
	shl.b64 	%rd958, %rd957, 3;
	add.s64 	%rd524, %rd3, %rd958;
	@%p32 bra 	$L__BB41_306;
	setp.lt.s32 	%p33, %r36, %r33;
	@%p33 bra 	$L__BB41_305;
	ld.global.u64 	%rd7757, [%rd524+4096];
	bra.uni 	$L__BB41_306;
$L__BB41_305:
	ld.global.u64 	%rd7757, [%rd520+4096];
$L__BB41_306:
	or.b32  	%r37, %r91, 1024;
	setp.ge.s32 	%p34, %r37, %r35;
	@%p34 bra 	$L__BB41_310;
	setp.lt.s32 	%p35, %r37, %r33;
	@%p35 bra 	$L__BB41_309;
	ld.global.u64 	%rd7758, [%rd524+8192];
	bra.uni 	$L__BB41_310;
$L__BB41_309:
	ld.global.u64 	%rd7758, [%rd520+8192];
$L__BB41_310:
	add.s32 	%r38, %r91, 1536;
	setp.ge.s32 	%p36, %r38, %r35;
	@%p36 bra 	$L__BB41_314;
	setp.lt.s32 	%p37, %r38, %r33;
	@%p37 bra 	$L__BB41_313;
	ld.global.u64 	%rd7759, [%rd524+12288];
	bra.uni 	$L__BB41_314;
$L__BB41_313:
	ld.global.u64 	%rd7759, [%rd520+12288];
$L__BB41_314:
	or.b32  	%r39, %r91, 2048;
	setp.ge.s32 	%p38, %r39, %r35;
	@%p38 bra 	$L__BB41_318;
	setp.lt.s32 	%p39, %r39, %r33;
	@%p39 bra 	$L__BB41_317;
	ld.global.u64 	%rd7760, [%rd524+16384];
	bra.uni 	$L__BB41_318;
$L__BB41_317:
	ld.global.u64 	%rd7760, [%rd520+16384];
$L__BB41_318:
	add.s32 	%r40, %r91, 2560;
	setp.ge.s32 	%p40, %r40, %r35;
	@%p40 bra 	$L__BB41_322;
	setp.lt.s32 	%p41, %r40, %r33;
	@%p41 bra 	$L__BB41_321;
	ld.global.u64 	%rd7761, [%rd524+20480];
	bra.uni 	$L__BB41_322;
$L__BB41_321:
	ld.global.u64 	%rd7761, [%rd520+20480];
$L__BB41_322:
	or.b32  	%r41, %r91, 3072;
	setp.ge.s32 	%p42, %r41, %r35;
	@%p42 bra 	$L__BB41_326;
	setp.lt.s32 	%p43, %r41, %r33;
	@%p43 bra 	$L__BB41_325;
	ld.global.u64 	%rd7762, [%rd524+24576];
	bra.uni 	$L__BB41_326;
$L__BB41_325:
	ld.global.u64 	%rd7762, [%rd520+24576];
$L__BB41_326:
	shl.b32 	%r98, %r91, 3;
	mov.u32 	%r99, _ZZN3cub18CUB_300001_SM_10006detail5merge19device_merge_kernelINS2_10policy_hubIPyNS0_8NullTypeEE9policy600EPS5_PS6_S9_SA_S9_SA_i18tuple_indexed_lessEEvT0_T1_T6_T2_T3_SE_T4_T5_T7_PSE_NS1_7vsmem_tEE19shared_temp_storage;
	add.s32 	%r100, %r99, %r98;
	st.shared.u64 	[%r100], %rd7756;
	st.shared.u64 	[%r100+4096], %rd7757;
	st.shared.u64 	[%r100+8192], %rd7758;
	st.shared.u64 	[%r100+12288], %rd7759;
	st.shared.u64 	[%r100+16384], %rd7760;
	st.shared.u64 	[%r100+20480], %rd7761;
	st.shared.u64 	[%r100+24576], %rd7762;
	bar.sync 	0;
	mul.lo.s32 	%r101, %r91, 7;
	min.s32 	%r42, %r101, %r35;
	setp.lt.s32 	%p44, %r42, %r34;
	sub.s32 	%r102, %r42, %r34;
	selp.b32 	%r288, 0, %r102, %p44;
	min.s32 	%r286, %r33, %r42;
	setp.ge.s32 	%p45, %r288, %r286;
	@%p45 bra 	$L__BB41_359;
	and.b64  	%rd543, %rd940, -2;
$L__BB41_328:
	setp.eq.s64 	%p46, %rd940, 0;
	sub.s32 	%r103, %r286, %r288;
	shr.u32 	%r104, %r103, 31;
	add.s32 	%r105, %r103, %r104;
	shr.s32 	%r106, %r105, 1;
	add.s32 	%r47, %r106, %r288;
	shl.b32 	%r107, %r47, 3;
	add.s32 	%r109, %r99, %r107;
	ld.shared.u64 	%rd544, [%r109];
	not.b32 	%r110, %r47;
	add.s32 	%r111, %r42, %r33;
	add.s32 	%r112, %r111, %r110;
	shl.b32 	%r113, %r112, 3;
	add.s32 	%r114, %r99, %r113;
	ld.shared.u64 	%rd545, [%r114];
	mov.b64 	%rd7766, -3750763034362895579;
	@%p46 bra 	$L__BB41_334;
	setp.eq.s64 	%p47, %rd940, 1;
	mov.b64 	%rd7766, -3750763034362895579;
	mov.b64 	%rd7764, 0;
	@%p47 bra 	$L__BB41_332;
	mov.b64 	%rd7766, -3750763034362895579;
	mov.b64 	%rd7767, 0;
$L__BB41_331:
	shl.b64 	%rd970, %rd7767, 3;
	add.s64 	%rd971, %rd545, %rd970;
	ld.u64 	%rd972, [%rd971];
	and.b64  	%rd973, %rd972, 255;
	xor.b64  	%rd974, %rd973, %rd7766;
	mul.lo.s64 	%rd975, %rd974, 1099511628211;
	shr.u64 	%rd976, %rd972, 8;
	and.b64  	%rd977, %rd976, 255;
	xor.b64  	%rd978, %rd977, %rd975;
	mul.lo.s64 	%rd979, %rd978, 1099511628211;
	shr.u64 	%rd980, %rd972, 16;
	and.b64  	%rd981, %rd980, 255;
	xor.b64  	%rd982, %rd981, %rd979;
	mul.lo.s64 	%rd983, %rd982, 1099511628211;
	shr.u64 	%rd984, %rd972, 24;
	and.b64  	%rd985, %rd984, 255;
	xor.b64  	%rd986, %rd985, %rd983;
	mul.lo.s64 	%rd987, %rd986, 1099511628211;
	shr.u64 	%rd988, %rd972, 32;
	and.b64  	%rd989, %rd988, 255;
	xor.b64  	%rd990, %rd989, %rd987;
	mul.lo.s64 	%rd991, %rd990, 1099511628211;
	shr.u64 	%rd992, %rd972, 40;
	and.b64  	%rd993, %rd992, 255;
	xor.b64  	%rd994, %rd993, %rd991;
	mul.lo.s64 	%rd995, %rd994, 1099511628211;
	shr.u64 	%rd996, %rd972, 48;
	and.b64  	%rd997, %rd996, 255;
	xor.b64  	%rd998, %rd997, %rd995;
	mul.lo.s64 	%rd999, %rd998, 1099511628211;
	shr.u64 	%rd1000, %rd972, 56;
	xor.b64  	%rd1001, %rd1000, %rd999;
	mul.lo.s64 	%rd1002, %rd1001, 1099511628211;
	ld.u64 	%rd1003, [%rd971+8];
	and.b64  	%rd1004, %rd1003, 255;
	xor.b64  	%rd1005, %rd1004, %rd1002;
	mul.lo.s64 	%rd1006, %rd1005, 1099511628211;
	shr.u64 	%rd1007, %rd1003, 8;
	and.b64  	%rd1008, %rd1007, 255;
	xor.b64  	%rd1009, %rd1008, %rd1006;
	mul.lo.s64 	%rd1010, %rd1009, 1099511628211;
	shr.u64 	%rd1011, %rd1003, 16;
	and.b64  	%rd1012, %rd1011, 255;
	xor.b64  	%rd1013, %rd1012, %rd1010;
	mul.lo.s64 	%rd1014, %rd1013, 1099511628211;
	shr.u64 	%rd1015, %rd1003, 24;
	and.b64  	%rd1016, %rd1015, 255;
	xor.b64  	%rd1017, %rd1016, %rd1014;
	mul.lo.s64 	%rd1018, %rd1017, 1099511628211;
	shr.u64 	%rd1019, %rd1003, 32;
	and.b64  	%rd1020, %rd1019, 255;
	xor.b64  	%rd1021, %rd1020, %rd1018;
	mul.lo.s64 	%rd1022, %rd1021, 1099511628211;
	shr.u64 	%rd1023, %rd1003, 40;
	and.b64  	%rd1024, %rd1023, 255;
	xor.b64  	%rd1025, %rd1024, %rd1022;
	mul.lo.s64 	%rd1026, %rd1025, 1099511628211;
	shr.u64 	%rd1027, %rd1003, 48;
	and.b64  	%rd1028, %rd1027, 255;
	xor.b64  	%rd1029, %rd1028, %rd1026;
	mul.lo.s64 	%rd1030, %rd1029, 1099511628211;
	shr.u64 	%rd1031, %rd1003, 56;
	xor.b64  	%rd1032, %rd1031, %rd1030;
	mul.lo.s64 	%rd7766, %rd1032, 1099511628211;
	add.s64 	%rd7767, %rd7767, 2;
	setp.eq.s64 	%p48, %rd7767, %rd543;
	mov.u64 	%rd7764, %rd543;
	@%p48 bra 	$L__BB41_332;
	bra.uni 	$L__BB41_331;
$L__BB41_332:
	and.b64  	%rd1033, %rd940, 1;
	setp.eq.b64 	%p49, %rd1033, 1;
	not.pred 	%p50, %p49;
	@%p50 bra 	$L__BB41_334;
	shl.b64 	%rd1034, %rd7764, 3;
	add.s64 	%rd1035, %rd545, %rd1034;
	ld.u64 	%rd1036, [%rd1035];
	and.b64  	%rd1037, %rd1036, 255;
	xor.b64  	%rd1038, %rd1037, %rd7766;
	mul.lo.s64 	%rd1039, %rd1038, 1099511628211;
	shr.u64 	%rd1040, %rd1036, 8;
	and.b64  	%rd1041, %rd1040, 255;
	xor.b64  	%rd1042, %rd1041, %rd1039;
	mul.lo.s64 	%rd1043, %rd1042, 1099511628211;
	shr.u64 	%rd1044, %rd1036, 16;
	and.b64  	%rd1045, %rd1044, 255;
	xor.b64  	%rd1046, %rd1045, %rd1043;
	mul.lo.s64 	%rd1047, %rd1046, 1099511628211;
	shr.u64 	%rd1048, %rd1036, 24;
	and.b64  	%rd1049, %rd1048, 255;
	xor.b64  	%rd1050, %rd1049, %rd1047;
	mul.lo.s64 	%rd1051, %rd1050, 1099511628211;
	shr.u64 	%rd1052, %rd1036, 32;
	and.b64  	%rd1053, %rd1052, 255;
	xor.b64  	%rd1054, %rd1053, %rd1051;
	mul.lo.s64 	%rd1055, %rd1054, 1099511628211;
	shr.u64 	%rd1056, %rd1036, 40;
	and.b64  	%rd1057, %rd1056, 255;
	xor.b64  	%rd1058, %rd1057, %rd1055;
	mul.lo.s64 	%rd1059, %rd1058, 1099511628211;
	shr.u64 	%rd1060, %rd1036, 48;
	and.b64  	%rd1061, %rd1060, 255;
	xor.b64  	%rd1062, %rd1061, %rd1059;
	mul.lo.s64 	%rd1063, %rd1062, 1099511628211;
	shr.u64 	%rd1064, %rd1036, 56;
	xor.b64  	%rd1065, %rd1064, %rd1063;
	mul.lo.s64 	%rd7766, %rd1065, 1099511628211;
$L__BB41_334:
	setp.eq.s64 	%p51, %rd940, 0;
	mov.b64 	%rd7771, -3750763034362895579;
	@%p51 bra 	$L__BB41_340;
	setp.eq.s64 	%p52, %rd940, 1;
	mov.b64 	%rd7771, -3750763034362895579;
	mov.b64 	%rd7772, 0;
	@%p52 bra 	$L__BB41_338;
	mov.b64 	%rd7771, -3750763034362895579;
	mov.b64 	%rd7769, 0;
$L__BB41_337:
	shl.b64 	%rd1072, %rd7769, 3;
	add.s64 	%rd1073, %rd544, %rd1072;
	ld.u64 	%rd1074, [%rd1073];
	and.b64  	%rd1075, %rd1074, 255;
	xor.b64  	%rd1076, %rd1075, %rd7771;
	mul.lo.s64 	%rd1077, %rd1076, 1099511628211;
	shr.u64 	%rd1078, %rd1074, 8;
	and.b64  	%rd1079, %rd1078, 255;
	xor.b64  	%rd1080, %rd1079, %rd1077;
	mul.lo.s64 	%rd1081, %rd1080, 1099511628211;
	shr.u64 	%rd1082, %rd1074, 16;
	and.b64  	%rd1083, %rd1082, 255;
	xor.b64  	%rd1084, %rd1083, %rd1081;
	mul.lo.s64 	%rd1085, %rd1084, 1099511628211;
	shr.u64 	%rd1086, %rd1074, 24;
	and.b64  	%rd1087, %rd1086, 255;
	xor.b64  	%rd1088, %rd1087, %rd1085;
	mul.lo.s64 	%rd1089, %rd1088, 1099511628211;
	shr.u64 	%rd1090, %rd1074, 32;
	and.b64  	%rd1091, %rd1090, 255;
	xor.b64  	%rd1092, %rd1091, %rd1089;
	mul.lo.s64 	%rd1093, %rd1092, 1099511628211;
	shr.u64 	%rd1094, %rd1074, 40;
	and.b64  	%rd1095, %rd1094, 255;
	xor.b64  	%rd1096, %rd1095, %rd1093;
	mul.lo.s64 	%rd1097, %rd1096, 1099511628211;
	shr.u64 	%rd1098, %rd1074, 48;
	and.b64  	%rd1099, %rd1098, 255;
	xor.b64  	%rd1100, %rd1099, %rd1097;
	mul.lo.s64 	%rd1101, %rd1100, 1099511628211;
	shr.u64 	%rd1102, %rd1074, 56;
	xor.b64  	%rd1103, %rd1102, %rd1101;
	mul.lo.s64 	%rd1104, %rd1103, 1099511628211;
	ld.u64 	%rd1105, [%rd1073+8];
	and.b64  	%rd1106, %rd1105, 255;
	xor.b64  	%rd1107, %rd1106, %rd1104;
	mul.lo.s64 	%rd1108, %rd1107, 1099511628211;
	shr.u64 	%rd1109, %rd1105, 8;
	and.b64  	%rd1110, %rd1109, 255;
	xor.b64  	%rd1111, %rd1110, %rd1108;
	mul.lo.s64 	%rd1112, %rd1111, 1099511628211;
	shr.u64 	%rd1113, %rd1105, 16;
	and.b64  	%rd1114, %rd1113, 255;
	xor.b64  	%rd1115, %rd1114, %rd1112;
	mul.lo.s64 	%rd1116, %rd1115, 1099511628211;
	shr.u64 	%rd1117, %rd1105, 24;
	and.b64  	%rd1118, %rd1117, 255;
	xor.b64  	%rd1119, %rd1118, %rd1116;
	mul.lo.s64 	%rd1120, %rd1119, 1099511628211;
	shr.u64 	%rd1121, %rd1105, 32;
	and.b64  	%rd1122, %rd1121, 255;
	xor.b64  	%rd1123, %rd1122, %rd1120;
	mul.lo.s64 	%rd1124, %rd1123, 1099511628211;
	shr.u64 	%rd1125, %rd1105, 40;
	and.b64  	%rd1126, %rd1125, 255;
	xor.b64  	%rd1127, %rd1126, %rd1124;
	mul.lo.s64 	%rd1128, %rd1127, 1099511628211;
	shr.u64 	%rd1129, %rd1105, 48;
	and.b64  	%rd1130, %rd1129, 255;
	xor.b64  	%rd1131, %rd1130, %rd1128;
	mul.lo.s64 	%rd1132, %rd1131, 1099511628211;
	shr.u64 	%rd1133, %rd1105, 56;
	xor.b64  	%rd1134, %rd1133, %rd1132;
	mul.lo.s64 	%rd7771, %rd1134, 1099511628211;
	add.s64 	%rd7769, %rd7769, 2;
	setp.ne.s64 	%p53, %rd7769, %rd543;
	mov.u64 	%rd7772, %rd543;
	@%p53 bra 	$L__BB41_337;
$L__BB41_338:
	and.b64  	%rd1135, %rd940, 1;
	setp.eq.b64 	%p54, %rd1135, 1;
	not.pred 	%p55, %p54;
	@%p55 bra 	$L__BB41_340;
	shl.b64 	%rd1136, %rd7772, 3;
	add.s64 	%rd1137, %rd544, %rd1136;
	ld.u64 	%rd1138, [%rd1137];
	and.b64  	%rd1139, %rd1138, 255;
	xor.b64  	%rd1140, %rd1139, %rd7771;
	mul.lo.s64 	%rd1141, %rd1140, 1099511628211;
	shr.u64 	%rd1142, %rd1138, 8;
	and.b64  	%rd1143, %rd1142, 255;
	xor.b64  	%rd1144, %rd1143, %rd1141;
	mul.lo.s64 	%rd1145, %rd1144, 1099511628211;
	shr.u64 	%rd1146, %rd1138, 16;
	and.b64  	%rd1147, %rd1146, 255;
	xor.b64  	%rd1148, %rd1147, %rd1145;
	mul.lo.s64 	%rd1149, %rd1148, 1099511628211;
	shr.u64 	%rd1150, %rd1138, 24;
	and.b64  	%rd1151, %rd1150, 255;
	xor.b64  	%rd1152, %rd1151, %rd1149;
	mul.lo.s64 	%rd1153, %rd1152, 1099511628211;
	shr.u64 	%rd1154, %rd1138, 32;
	and.b64  	%rd1155, %rd1154, 255;
	xor.b64  	%rd1156, %rd1155, %rd1153;
	mul.lo.s64 	%rd1157, %rd1156, 1099511628211;
	shr.u64 	%rd1158, %rd1138, 40;
	and.b64  	%rd1159, %rd1158, 255;
	xor.b64  	%rd1160, %rd1159, %rd1157;
	mul.lo.s64 	%rd1161, %rd1160, 1099511628211;
	shr.u64 	%rd1162, %rd1138, 48;
	and.b64  	%rd1163, %rd1162, 255;
	xor.b64  	%rd1164, %rd1163, %rd1161;
	mul.lo.s64 	%rd1165, %rd1164, 1099511628211;
	shr.u64 	%rd1166, %rd1138, 56;
	xor.b64  	%rd1167, %rd1166, %rd1165;
	mul.lo.s64 	%rd7771, %rd1167, 1099511628211;
$L__BB41_340:
	setp.eq.s64 	%p56, %rd7766, %rd7771;
	@%p56 bra 	$L__BB41_354;
	and.b64  	%rd564, %rd940, 1;
	setp.eq.s64 	%p57, %rd940, 0;
	mov.b64 	%rd7779, -3750763034362895579;
	@%p57 bra 	$L__BB41_347;
	setp.eq.s64 	%p58, %rd940, 1;
	mov.b64 	%rd7779, -3750763034362895579;
	mov.b64 	%rd7777, 0;
	@%p58 bra 	$L__BB41_345;
	mov.b64 	%rd7779, -3750763034362895579;
	mov.b64 	%rd7780, 0;
$L__BB41_344:
	shl.b64 	%rd1174, %rd7780, 3;
	add.s64 	%rd1175, %rd545, %rd1174;
	ld.u64 	%rd1176, [%rd1175];
	and.b64  	%rd1177, %rd1176, 255;
	xor.b64  	%rd1178, %rd1177, %rd7779;
	mul.lo.s64 	%rd1179, %rd1178, 1099511628211;
	shr.u64 	%rd1180, %rd1176, 8;
	and.b64  	%rd1181, %rd1180, 255;
	xor.b64  	%rd1182, %rd1181, %rd1179;
	mul.lo.s64 	%rd1183, %rd1182, 1099511628211;
	shr.u64 	%rd1184, %rd1176, 16;
	and.b64  	%rd1185, %rd1184, 255;
	xor.b64  	%rd1186, %rd1185, %rd1183;
	mul.lo.s64 	%rd1187, %rd1186, 1099511628211;
	shr.u64 	%rd1188, %rd1176, 24;
	and.b64  	%rd1189, %rd1188, 255;
	xor.b64  	%rd1190, %rd1189, %rd1187;
	mul.lo.s64 	%rd1191, %rd1190, 1099511628211;
	shr.u64 	%rd1192, %rd1176, 32;
	and.b64  	%rd1193, %rd1192, 255;
	xor.b64  	%rd1194, %rd1193, %rd1191;
	mul.lo.s64 	%rd1195, %rd1194, 1099511628211;
	shr.u64 	%rd1196, %rd1176, 40;
	and.b64  	%rd1197, %rd1196, 255;
	xor.b64  	%rd1198, %rd1197, %rd1195;
	mul.lo.s64 	%rd1199, %rd1198, 1099511628211;
	shr.u64 	%rd1200, %rd1176, 48;
	and.b64  	%rd1201, %rd1200, 255;
	xor.b64  	%rd1202, %rd1201, %rd1199;
	mul.lo.s64 	%rd1203, %rd1202, 1099511628211;
	shr.u64 	%rd1204, %rd1176, 56;
	xor.b64  	%rd1205, %rd1204, %rd1203;
	mul.lo.s64 	%rd1206, %rd1205, 1099511628211;
	ld.u64 	%rd1207, [%rd1175+8];
	and.b64  	%rd1208, %rd1207, 255;
	xor.b64  	%rd1209, %rd1208, %rd1206;
	mul.lo.s64 	%rd1210, %rd1209, 1099511628211;
	shr.u64 	%rd1211, %rd1207, 8;
	and.b64  	%rd1212, %rd1211, 255;
	xor.b64  	%rd1213, %rd1212, %rd1210;
	mul.lo.s64 	%rd1214, %rd1213, 1099511628211;
	shr.u64 	%rd1215, %rd1207, 16;
	and.b64  	%rd1216, %rd1215, 255;
	xor.b64  	%rd1217, %rd1216, %rd1214;
	mul.lo.s64 	%rd1218, %rd1217, 1099511628211;
	shr.u64 	%rd1219, %rd1207, 24;
	and.b64  	%rd1220, %rd1219, 255;
	xor.b64  	%rd1221, %rd1220, %rd1218;
	mul.lo.s64 	%rd1222, %rd1221, 1099511628211;
	shr.u64 	%rd1223, %rd1207, 32;
	and.b64  	%rd1224, %rd1223, 255;
	xor.b64  	%rd1225, %rd1224, %rd1222;
	mul.lo.s64 	%rd1226, %rd1225, 1099511628211;
	shr.u64 	%rd1227, %rd1207, 40;
	and.b64  	%rd1228, %rd1227, 255;
	xor.b64  	%rd1229, %rd1228, %rd1226;
	mul.lo.s64 	%rd1230, %rd1229, 1099511628211;
	shr.u64 	%rd1231, %rd1207, 48;
	and.b64  	%rd1232, %rd1231, 255;
	xor.b64  	%rd1233, %rd1232, %rd1230;
	mul.lo.s64 	%rd1234, %rd1233, 1099511628211;
	shr.u64 	%rd1235, %rd1207, 56;
	xor.b64  	%rd1236, %rd1235, %rd1234;
	mul.lo.s64 	%rd7779, %rd1236, 1099511628211;
	add.s64 	%rd7780, %rd7780, 2;
	setp.eq.s64 	%p59, %rd7780, %rd543;
	mov.u64 	%rd7777, %rd543;
	@%p59 bra 	$L__BB41_345;
	bra.uni 	$L__BB41_344;
$L__BB41_345:
	setp.eq.s64 	%p60, %rd564, 0;
	@%p60 bra 	$L__BB41_347;
	shl.b64 	%rd1237, %rd7777, 3;
	add.s64 	%rd1238, %rd545, %rd1237;
	ld.u64 	%rd1239, [%rd1238];
	and.b64  	%rd1240, %rd1239, 255;
	xor.b64  	%rd1241, %rd1240, %rd7779;
	mul.lo.s64 	%rd1242, %rd1241, 1099511628211;
	shr.u64 	%rd1243, %rd1239, 8;
	and.b64  	%rd1244, %rd1243, 255;
	xor.b64  	%rd1245, %rd1244, %rd1242;
	mul.lo.s64 	%rd1246, %rd1245, 1099511628211;
	shr.u64 	%rd1247, %rd1239, 16;
	and.b64  	%rd1248, %rd1247, 255;
	xor.b64  	%rd1249, %rd1248, %rd1246;
	mul.lo.s64 	%rd1250, %rd1249, 1099511628211;
	shr.u64 	%rd1251, %rd1239, 24;
	and.b64  	%rd1252, %rd1251, 255;
	xor.b64  	%rd1253, %rd1252, %rd1250;
	mul.lo.s64 	%rd1254, %rd1253, 1099511628211;
	shr.u64 	%rd1255, %rd1239, 32;
	and.b64  	%rd1256, %rd1255, 255;
	xor.b64  	%rd1257, %rd1256, %rd1254;
	mul.lo.s64 	%rd1258, %rd1257, 1099511628211;
	shr.u64 	%rd1259, %rd1239, 40;
	and.b64  	%rd1260, %rd1259, 255;
	xor.b64  	%rd1261, %rd1260, %rd1258;
	mul.lo.s64 	%rd1262, %rd1261, 1099511628211;
	shr.u64 	%rd1263, %rd1239, 48;
	and.b64  	%rd1264, %rd1263, 255;
	xor.b64  	%rd1265, %rd1264, %rd1262;
	mul.lo.s64 	%rd1266, %rd1265, 1099511628211;
	shr.u64 	%rd1267, %rd1239, 56;
	xor.b64  	%rd1268, %rd1267, %rd1266;
	mul.lo.s64 	%rd7779, %rd1268, 1099511628211;
$L__BB41_347:
	setp.eq.s64 	%p61, %rd940, 0;
	mov.b64 	%rd7784, -3750763034362895579;
	@%p61 bra 	$L__BB41_353;
	setp.eq.s64 	%p62, %rd940, 1;
	mov.b64 	%rd7784, -3750763034362895579;
	mov.b64 	%rd7785, 0;
	@%p62 bra 	$L__BB41_351;
	mov.b64 	%rd7784, -3750763034362895579;
	mov.b64 	%rd7782, 0;
$L__BB41_350:
	shl.b64 	%rd1275, %rd7782, 3;
	add.s64 	%rd1276, %rd544, %rd1275;
	ld.u64 	%rd1277, [%rd1276];
	and.b64  	%rd1278, %rd1277, 255;
	xor.b64  	%rd1279, %rd1278, %rd7784;
	mul.lo.s64 	%rd1280, %rd1279, 1099511628211;
	shr.u64 	%rd1281, %rd1277, 8;
	and.b64  	%rd1282, %rd1281, 255;
	xor.b64  	%rd1283, %rd1282, %rd1280;
	mul.lo.s64 	%rd1284, %rd1283, 1099511628211;
	shr.u64 	%rd1285, %rd1277, 16;
	and.b64  	%rd1286, %rd1285, 255;
	xor.b64  	%rd1287, %rd1286, %rd1284;
	mul.lo.s64 	%rd1288, %rd1287, 1099511628211;
	shr.u64 	%rd1289, %rd1277, 24;
	and.b64  	%rd1290, %rd1289, 255;
	xor.b64  	%rd1291, %rd1290, %rd1288;
	mul.lo.s64 	%rd1292, %rd1291, 1099511628211;
	shr.u64 	%rd1293, %rd1277, 32;
	and.b64  	%rd1294, %rd1293, 255;
	xor.b64  	%rd1295, %rd1294, %rd1292;
	mul.lo.s64 	%rd1296, %rd1295, 1099511628211;
	shr.u64 	%rd1297, %rd1277, 40;
	and.b64  	%rd1298, %rd1297, 255;
	xor.b64  	%rd1299, %rd1298, %rd1296;
	mul.lo.s64 	%rd1300, %rd1299, 1099511628211;
	shr.u64 	%rd1301, %rd1277, 48;
	and.b64  	%rd1302, %rd1301, 255;
	xor.b64  	%rd1303, %rd1302, %rd1300;
	mul.lo.s64 	%rd1304, %rd1303, 1099511628211;
	shr.u64 	%rd1305, %rd1277, 56;
	xor.b64  	%rd1306, %rd1305, %rd1304;
	mul.lo.s64 	%rd1307, %rd1306, 1099511628211;
	ld.u64 	%rd1308, [%rd1276+8];
	and.b64  	%rd1309, %rd1308, 255;
	xor.b64  	%rd1310, %rd1309, %rd1307;
	mul.lo.s64 	%rd1311, %rd1310, 1099511628211;
	shr.u64 	%rd1312, %rd1308, 8;
	and.b64  	%rd1313, %rd1312, 255;
	xor.b64  	%rd1314, %rd1313, %rd1311;
	mul.lo.s64 	%rd1315, %rd1314, 1099511628211;
	shr.u64 	%rd1316, %rd1308, 16;
	and.b64  	%rd1317, %rd1316, 255;
	xor.b64  	%rd1318, %rd1317, %rd1315;
	mul.lo.s64 	%rd1319, %rd1318, 1099511628211;
	shr.u64 	%rd1320, %rd1308, 24;
	and.b64  	%rd1321, %rd1320, 255;
	xor.b64  	%rd1322, %rd1321, %rd1319;
	mul.lo.s64 	%rd1323, %rd1322, 1099511628211;
	shr.u64 	%rd1324, %rd1308, 32;
	and.b64  	%rd1325, %rd1324, 255;
	xor.b64  	%rd1326, %rd1325, %rd1323;
	mul.lo.s64 	%rd1327, %rd1326, 1099511628211;
	shr.u64 	%rd1328, %rd1308, 40;
	and.b64  	%rd1329, %rd1328, 255;
	xor.b64  	%rd1330, %rd1329, %rd1327;
	mul.lo.s64 	%rd1331, %rd1330, 1099511628211;
	shr.u64 	%rd1332, %rd1308, 48;
	and.b64  	%rd1333, %rd1332, 255;
	xor.b64  	%rd1334, %rd1333, %rd1331;
	mul.lo.s64 	%rd1335, %rd1334, 1099511628211;
	shr.u64 	%rd1336, %rd1308, 56;
	xor.b64  	%rd1337, %rd1336, %rd1335;
	mul.lo.s64 	%rd7784, %rd1337, 1099511628211;
	add.s64 	%rd7782, %rd7782, 2;
	setp.ne.s64 	%p63, %rd7782, %rd543;
	mov.u64 	%rd7785, %rd543;
	@%p63 bra 	$L__BB41_350;
$L__BB41_351:
	setp.eq.s64 	%p64, %rd564, 0;
	@%p64 bra 	$L__BB41_353;
	shl.b64 	%rd1338, %rd7785, 3;
	add.s64 	%rd1339, %rd544, %rd1338;
	ld.u64 	%rd1340, [%rd1339];
	and.b64  	%rd1341, %rd1340, 255;
	xor.b64  	%rd1342, %rd1341, %rd7784;
	mul.lo.s64 	%rd1343, %rd1342, 1099511628211;
	shr.u64 	%rd1344, %rd1340, 8;
	and.b64  	%rd1345, %rd1344, 255;
	xor.b64  	%rd1346, %rd1345, %rd1343;
	mul.lo.s64 	%rd1347, %rd1346, 1099511628211;
	shr.u64 	%rd1348, %rd1340, 16;
	and.b64  	%rd1349, %rd1348, 255;
	xor.b64  	%rd1350, %rd1349, %rd1347;
	mul.lo.s64 	%rd1351, %rd1350, 1099511628211;
	shr.u64 	%rd1352, %rd1340, 24;
	and.b64  	%rd1353, %rd1352, 255;
	xor.b64  	%rd1354, %rd1353, %rd1351;
	mul.lo.s64 	%rd1355, %rd1354, 1099511628211;
	shr.u64 	%rd1356, %rd1340, 32;
	and.b64  	%rd1357, %rd1356, 255;
	xor.b64  	%rd1358, %rd1357, %rd1355;
	mul.lo.s64 	%rd1359, %rd1358, 1099511628211;
	shr.u64 	%rd1360, %rd1340, 40;
	and.b64  	%rd1361, %rd1360, 255;
	xor.b64  	%rd1362, %rd1361, %rd1359;
	mul.lo.s64 	%rd1363, %rd1362, 1099511628211;
	shr.u64 	%rd1364, %rd1340, 48;
	and.b64  	%rd1365, %rd1364, 255;
	xor.b64  	%rd1366, %rd1365, %rd1363;
	mul.lo.s64 	%rd1367, %rd1366, 1099511628211;
	shr.u64 	%rd1368, %rd1340, 56;
	xor.b64  	%rd1369, %rd1368, %rd1367;
	mul.lo.s64 	%rd7784, %rd1369, 1099511628211;
$L__BB41_353:
	setp.ge.u64 	%p590, %rd7779, %rd7784;
	bra.uni 	$L__BB41_358;
$L__BB41_354:
	setp.eq.s32 	%p66, %r73, 0;
	mov.pred 	%p65, -1;
	mov.pred 	%p590, %p65;
	@%p66 bra 	$L__BB41_358;
	mov.b64 	%rd7775, 0;
$L__BB41_356:
	shl.b64 	%rd1371, %rd7775, 3;
	add.s64 	%rd1372, %rd545, %rd1371;
	ld.u64 	%rd566, [%rd1372];
	add.s64 	%rd1373, %rd544, %rd1371;
	ld.u64 	%rd567, [%rd1373];
	setp.lt.u64 	%p68, %rd566, %rd567;
	mov.pred 	%p590, 0;
	@%p68 bra 	$L__BB41_358;
	setp.le.u64 	%p70, %rd566, %rd567;
	add.s64 	%rd7775, %rd7775, 1;
	cvt.s64.s32 	%rd1374, %r73;
	setp.lt.u64 	%p71, %rd7775, %rd1374;
	and.pred  	%p72, %p70, %p71;
	mov.pred 	%p590, %p65;
	@%p72 bra 	$L__BB41_356;
$L__BB41_358:
	add.s32 	%r115, %r47, 1;
	selp.b32 	%r288, %r115, %r288, %p590;
	selp.b32 	%r286, %r286, %r47, %p590;
	setp.lt.s32 	%p73, %r288, %r286;
	@%p73 bra 	$L__BB41_328;
$L__BB41_359:
	sub.s32 	%r116, %r42, %r288;
	add.s32 	%r51, %r116, %r33;
	shl.b32 	%r117, %r288, 3;
	add.s32 	%r52, %r99, %r117;
	ld.shared.u64 	%rd7841, [%r52];
	shl.b32 	%r119, %r51, 3;
	add.s32 	%r53, %r99, %r119;
	ld.shared.u64 	%rd7813, [%r53];
	add.s64 	%rd589, %rd940, -1;
	setp.ge.s32 	%p75, %r51, %r35;
	mov.pred 	%p74, 0;
	mov.pred 	%p591, %p74;
	@%p75 bra 	$L__BB41_391;
	setp.ge.s32 	%p77, %r288, %r33;
	mov.pred 	%p76, -1;
	mov.pred 	%p591, %p76;
	@%p77 bra 	$L__BB41_391;
	setp.eq.s64 	%p78, %rd940, 0;
	mov.b64 	%rd7791, -3750763034362895579;
	@%p78 bra 	$L__BB41_367;
	setp.eq.s64 	%p79, %rd589, 0;
	mov.b64 	%rd7791, -3750763034362895579;
	mov.b64 	%rd7789, 0;
	@%p79 bra 	$L__BB41_365;
	and.b64  	%rd7789, %rd940, -2;
	mov.b64 	%rd7791, -3750763034362895579;
	mov.b64 	%rd7792, 0;
$L__BB41_364:
	shl.b64 	%rd1381, %rd7792, 3;
	add.s64 	%rd1382, %rd7813, %rd1381;
	ld.u64 	%rd1383, [%rd1382];
	and.b64  	%rd1384, %rd1383, 255;
	xor.b64  	%rd1385, %rd1384, %rd7791;
	mul.lo.s64 	%rd1386, %rd1385, 1099511628211;
	shr.u64 	%rd1387, %rd1383, 8;
	and.b64  	%rd1388, %rd1387, 255;
	xor.b64  	%rd1389, %rd1388, %rd1386;
	mul.lo.s64 	%rd1390, %rd1389, 1099511628211;
	shr.u64 	%rd1391, %rd1383, 16;
	and.b64  	%rd1392, %rd1391, 255;
	xor.b64  	%rd1393, %rd1392, %rd1390;
	mul.lo.s64 	%rd1394, %rd1393, 1099511628211;
	shr.u64 	%rd1395, %rd1383, 24;
	and.b64  	%rd1396, %rd1395, 255;
	xor.b64  	%rd1397, %rd1396, %rd1394;
	mul.lo.s64 	%rd1398, %rd1397, 1099511628211;
	shr.u64 	%rd1399, %rd1383, 32;
	and.b64  	%rd1400, %rd1399, 255;
	xor.b64  	%rd1401, %rd1400, %rd1398;
	mul.lo.s64 	%rd1402, %rd1401, 1099511628211;
	shr.u64 	%rd1403, %rd1383, 40;
	and.b64  	%rd1404, %rd1403, 255;
	xor.b64  	%rd1405, %rd1404, %rd1402;
	mul.lo.s64 	%rd1406, %rd1405, 1099511628211;
	shr.u64 	%rd1407, %rd1383, 48;
	and.b64  	%rd1408, %rd1407, 255;
	xor.b64  	%rd1409, %rd1408, %rd1406;
	mul.lo.s64 	%rd1410, %rd1409, 1099511628211;
	shr.u64 	%rd1411, %rd1383, 56;
	xor.b64  	%rd1412, %rd1411, %rd1410;
	mul.lo.s64 	%rd1413, %rd1412, 1099511628211;
	ld.u64 	%rd1414, [%rd1382+8];
	and.b64  	%rd1415, %rd1414, 255;
	xor.b64  	%rd1416, %rd1415, %rd1413;
	mul.lo.s64 	%rd1417, %rd1416, 1099511628211;
	shr.u64 	%rd1418, %rd1414, 8;
	and.b64  	%rd1419, %rd1418, 255;
	xor.b64  	%rd1420, %rd1419, %rd1417;
	mul.lo.s64 	%rd1421, %rd1420, 1099511628211;
	shr.u64 	%rd1422, %rd1414, 16;
	and.b64  	%rd1423, %rd1422, 255;
	xor.b64  	%rd1424, %rd1423, %rd1421;
	mul.lo.s64 	%rd1425, %rd1424, 1099511628211;
	shr.u64 	%rd1426, %rd1414, 24;
	and.b64  	%rd1427, %rd1426, 255;
	xor.b64  	%rd1428, %rd1427, %rd1425;
	mul.lo.s64 	%rd1429, %rd1428, 1099511628211;
	shr.u64 	%rd1430, %rd1414, 32;
	and.b64  	%rd1431, %rd1430, 255;
	xor.b64  	%rd1432, %rd1431, %rd1429;
	mul.lo.s64 	%rd1433, %rd1432, 1099511628211;
	shr.u64 	%rd1434, %rd1414, 40;
	and.b64  	%rd1435, %rd1434, 255;
	xor.b64  	%rd1436, %rd1435, %rd1433;
	mul.lo.s64 	%rd1437, %rd1436, 1099511628211;
	shr.u64 	%rd1438, %rd1414, 48;
	and.b64  	%rd1439, %rd1438, 255;
	xor.b64  	%rd1440, %rd1439, %rd1437;
	mul.lo.s64 	%rd1441, %rd1440, 1099511628211;
	shr.u64 	%rd1442, %rd1414, 56;
	xor.b64  	%rd1443, %rd1442, %rd1441;
	mul.lo.s64 	%rd7791, %rd1443, 1099511628211;
	add.s64 	%rd7792, %rd7792, 2;
	setp.eq.s64 	%p80, %rd7792, %rd7789;
	@%p80 bra 	$L__BB41_365;
	bra.uni 	$L__BB41_364;
$L__BB41_365:
	and.b64  	%rd1444, %rd940, 1;
	setp.eq.b64 	%p81, %rd1444, 1;
	not.pred 	%p82, %p81;
	@%p82 bra 	$L__BB41_367;
	shl.b64 	%rd1445, %rd7789, 3;
	add.s64 	%rd1446, %rd7813, %rd1445;
	ld.u64 	%rd1447, [%rd1446];
	and.b64  	%rd1448, %rd1447, 255;
	xor.b64  	%rd1449, %rd1448, %rd7791;
	mul.lo.s64 	%rd1450, %rd1449, 1099511628211;
	shr.u64 	%rd1451, %rd1447, 8;
	and.b64  	%rd1452, %rd1451, 255;
	xor.b64  	%rd1453, %rd1452, %rd1450;
	mul.lo.s64 	%rd1454, %rd1453, 1099511628211;
	shr.u64 	%rd1455, %rd1447, 16;
	and.b64  	%rd1456, %rd1455, 255;
	xor.b64  	%rd1457, %rd1456, %rd1454;
	mul.lo.s64 	%rd1458, %rd1457, 1099511628211;
	shr.u64 	%rd1459, %rd1447, 24;
	and.b64  	%rd1460, %rd1459, 255;
	xor.b64  	%rd1461, %rd1460, %rd1458;
	mul.lo.s64 	%rd1462, %rd1461, 1099511628211;
	shr.u64 	%rd1463, %rd1447, 32;
	and.b64  	%rd1464, %rd1463, 255;
	xor.b64  	%rd1465, %rd1464, %rd1462;
	mul.lo.s64 	%rd1466, %rd1465, 1099511628211;
	shr.u64 	%rd1467, %rd1447, 40;
	and.b64  	%rd1468, %rd1467, 255;
	xor.b64  	%rd1469, %rd1468, %rd1466;
	mul.lo.s64 	%rd1470, %rd1469, 1099511628211;
	shr.u64 	%rd1471, %rd1447, 48;
	and.b64  	%rd1472, %rd1471, 255;
	xor.b64  	%rd1473, %rd1472, %rd1470;
	mul.lo.s64 	%rd1474, %rd1473, 1099511628211;
	shr.u64 	%rd1475, %rd1447, 56;
	xor.b64  	%rd1476, %rd1475, %rd1474;
	mul.lo.s64 	%rd7791, %rd1476, 1099511628211;
$L__BB41_367:
	setp.eq.s64 	%p83, %rd940, 0;
	mov.b64 	%rd7796, -3750763034362895579;
	@%p83 bra 	$L__BB41_373;
	setp.eq.s64 	%p84, %rd589, 0;
	mov.b64 	%rd7796, -3750763034362895579;
	mov.b64 	%rd7797, 0;
	@%p84 bra 	$L__BB41_371;
	and.b64  	%rd7797, %rd940, -2;
	mov.b64 	%rd7796, -3750763034362895579;
	mov.b64 	%rd7794, 0;
$L__BB41_370:
	shl.b64 	%rd1483, %rd7794, 3;
	add.s64 	%rd1484, %rd7841, %rd1483;
	ld.u64 	%rd1485, [%rd1484];
	and.b64  	%rd1486, %rd1485, 255;
	xor.b64  	%rd1487, %rd1486, %rd7796;
	mul.lo.s64 	%rd1488, %rd1487, 1099511628211;
	shr.u64 	%rd1489, %rd1485, 8;
	and.b64  	%rd1490, %rd1489, 255;
	xor.b64  	%rd1491, %rd1490, %rd1488;
	mul.lo.s64 	%rd1492, %rd1491, 1099511628211;
	shr.u64 	%rd1493, %rd1485, 16;
	and.b64  	%rd1494, %rd1493, 255;
	xor.b64  	%rd1495, %rd1494, %rd1492;
	mul.lo.s64 	%rd1496, %rd1495, 1099511628211;
	shr.u64 	%rd1497, %rd1485, 24;
	and.b64  	%rd1498, %rd1497, 255;
	xor.b64  	%rd1499, %rd1498, %rd1496;
	mul.lo.s64 	%rd1500, %rd1499, 1099511628211;
	shr.u64 	%rd1501, %rd1485, 32;
	and.b64  	%rd1502, %rd1501, 255;
	xor.b64  	%rd1503, %rd1502, %rd1500;
	mul.lo.s64 	%rd1504, %rd1503, 1099511628211;
	shr.u64 	%rd1505, %rd1485, 40;
	and.b64  	%rd1506, %rd1505, 255;
	xor.b64  	%rd1507, %rd1506, %rd1504;
	mul.lo.s64 	%rd1508, %rd1507, 1099511628211;
	shr.u64 	%rd1509, %rd1485, 48;
	and.b64  	%rd1510, %rd1509, 255;
	xor.b64  	%rd1511, %rd1510, %rd1508;
	mul.lo.s64 	%rd1512, %rd1511, 1099511628211;
	shr.u64 	%rd1513, %rd1485, 56;
	xor.b64  	%rd1514, %rd1513, %rd1512;
	mul.lo.s64 	%rd1515, %rd1514, 1099511628211;
	ld.u64 	%rd1516, [%rd1484+8];
	and.b64  	%rd1517, %rd1516, 255;
	xor.b64  	%rd1518, %rd1517, %rd1515;
	mul.lo.s64 	%rd1519, %rd1518, 1099511628211;
	shr.u64 	%rd1520, %rd1516, 8;
	and.b64  	%rd1521, %rd1520, 255;
	xor.b64  	%rd1522, %rd1521, %rd1519;
	mul.lo.s64 	%rd1523, %rd1522, 1099511628211;
	shr.u64 	%rd1524, %rd1516, 16;
	and.b64  	%rd1525, %rd1524, 255;
	xor.b64  	%rd1526, %rd1525, %rd1523;
	mul.lo.s64 	%rd1527, %rd1526, 1099511628211;
	shr.u64 	%rd1528, %rd1516, 24;
	and.b64  	%rd1529, %rd1528, 255;
	xor.b64  	%rd1530, %rd1529, %rd1527;
	mul.lo.s64 	%rd1531, %rd1530, 1099511628211;
	shr.u64 	%rd1532, %rd1516, 32;
	and.b64  	%rd1533, %rd1532, 255;
	xor.b64  	%rd1534, %rd1533, %rd1531;
	mul.lo.s64 	%rd1535, %rd1534, 1099511628211;
	shr.u64 	%rd1536, %rd1516, 40;
	and.b64  	%rd1537, %rd1536, 255;
	xor.b64  	%rd1538, %rd1537, %rd1535;
	mul.lo.s64 	%rd1539, %rd1538, 1099511628211;
	shr.u64 	%rd1540, %rd1516, 48;
	and.b64  	%rd1541, %rd1540, 255;
	xor.b64  	%rd1542, %rd1541, %rd1539;
	mul.lo.s64 	%rd1543, %rd1542, 1099511628211;
	shr.u64 	%rd1544, %rd1516, 56;
	xor.b64  	%rd1545, %rd1544, %rd1543;
	mul.lo.s64 	%rd7796, %rd1545, 1099511628211;
	add.s64 	%rd7794, %rd7794, 2;
	setp.ne.s64 	%p85, %rd7794, %rd7797;
	@%p85 bra 	$L__BB41_370;
$L__BB41_371:
	and.b64  	%rd1546, %rd940, 1;
	setp.eq.b64 	%p86, %rd1546, 1;
	not.pred 	%p87, %p86;
	@%p87 bra 	$L__BB41_373;
	shl.b64 	%rd1547, %rd7797, 3;
	add.s64 	%rd1548, %rd7841, %rd1547;
	ld.u64 	%rd1549, [%rd1548];
	and.b64  	%rd1550, %rd1549, 255;
	xor.b64  	%rd1551, %rd1550, %rd7796;
	mul.lo.s64 	%rd1552, %rd1551, 1099511628211;
	shr.u64 	%rd1553, %rd1549, 8;
	and.b64  	%rd1554, %rd1553, 255;
	xor.b64  	%rd1555, %rd1554, %rd1552;
	mul.lo.s64 	%rd1556, %rd1555, 1099511628211;
	shr.u64 	%rd1557, %rd1549, 16;
	and.b64  	%rd1558, %rd1557, 255;
	xor.b64  	%rd1559, %rd1558, %rd1556;
	mul.lo.s64 	%rd1560, %rd1559, 1099511628211;
	shr.u64 	%rd1561, %rd1549, 24;
	and.b64  	%rd1562, %rd1561, 255;
	xor.b64  	%rd1563, %rd1562, %rd1560;
	mul.lo.s64 	%rd1564, %rd1563, 1099511628211;
	shr.u64 	%rd1565, %rd1549, 32;
	and.b64  	%rd1566, %rd1565, 255;
	xor.b64  	%rd1567, %rd1566, %rd1564;
	mul.lo.s64 	%rd1568, %rd1567, 1099511628211;
	shr.u64 	%rd1569, %rd1549, 40;
	and.b64  	%rd1570, %rd1569, 255;
	xor.b64  	%rd1571, %rd1570, %rd1568;
	mul.lo.s64 	%rd1572, %rd1571, 1099511628211;
	shr.u64 	%rd1573, %rd1549, 48;
	and.b64  	%rd1574, %rd1573, 255;
	xor.b64  	%rd1575, %rd1574, %rd1572;
	mul.lo.s64 	%rd1576, %rd1575, 1099511628211;
	shr.u64 	%rd1577, %rd1549, 56;
	xor.b64  	%rd1578, %rd1577, %rd1576;
	mul.lo.s64 	%rd7796, %rd1578, 1099511628211;
$L__BB41_373:
	setp.eq.s64 	%p88, %rd7791, %rd7796;
	@%p88 bra 	$L__BB41_387;
	setp.eq.s64 	%p89, %rd940, 0;
	mov.b64 	%rd7804, -3750763034362895579;
	@%p89 bra 	$L__BB41_380;
	setp.eq.s64 	%p90, %rd589, 0;
	mov.b64 	%rd7804, -3750763034362895579;
	mov.b64 	%rd7802, 0;
	@%p90 bra 	$L__BB41_378;
	and.b64  	%rd7802, %rd940, -2;
	mov.b64 	%rd7804, -3750763034362895579;
	mov.b64 	%rd7805, 0;
$L__BB41_377:
	shl.b64 	%rd1585, %rd7805, 3;
	add.s64 	%rd1586, %rd7813, %rd1585;
	ld.u64 	%rd1587, [%rd1586];
	and.b64  	%rd1588, %rd1587, 255;
	xor.b64  	%rd1589, %rd1588, %rd7804;
	mul.lo.s64 	%rd1590, %rd1589, 1099511628211;
	shr.u64 	%rd1591, %rd1587, 8;
	and.b64  	%rd1592, %rd1591, 255;
	xor.b64  	%rd1593, %rd1592, %rd1590;
	mul.lo.s64 	%rd1594, %rd1593, 1099511628211;
	shr.u64 	%rd1595, %rd1587, 16;
	and.b64  	%rd1596, %rd1595, 255;
	xor.b64  	%rd1597, %rd1596, %rd1594;
	mul.lo.s64 	%rd1598, %rd1597, 1099511628211;
	shr.u64 	%rd1599, %rd1587, 24;
	and.b64  	%rd1600, %rd1599, 255;
	xor.b64  	%rd1601, %rd1600, %rd1598;
	mul.lo.s64 	%rd1602, %rd1601, 1099511628211;
	shr.u64 	%rd1603, %rd1587, 32;
	and.b64  	%rd1604, %rd1603, 255;
	xor.b64  	%rd1605, %rd1604, %rd1602;
	mul.lo.s64 	%rd1606, %rd1605, 1099511628211;
	shr.u64 	%rd1607, %rd1587, 40;
	and.b64  	%rd1608, %rd1607, 255;
	xor.b64  	%rd1609, %rd1608, %rd1606;
	mul.lo.s64 	%rd1610, %rd1609, 1099511628211;
	shr.u64 	%rd1611, %rd1587, 48;
	and.b64  	%rd1612, %rd1611, 255;
	xor.b64  	%rd1613, %rd1612, %rd1610;
	mul.lo.s64 	%rd1614, %rd1613, 1099511628211;
	shr.u64 	%rd1615, %rd1587, 56;
	xor.b64  	%rd1616, %rd1615, %rd1614;
	mul.lo.s64 	%rd1617, %rd1616, 1099511628211;
	ld.u64 	%rd1618, [%rd1586+8];
	and.b64  	%rd1619, %rd1618, 255;
	xor.b64  	%rd1620, %rd1619, %rd1617;
	mul.lo.s64 	%rd1621, %rd1620, 1099511628211;
	shr.u64 	%rd1622, %rd1618, 8;
	and.b64  	%rd1623, %rd1622, 255;
	xor.b64  	%rd1624, %rd1623, %rd1621;
	mul.lo.s64 	%rd1625, %rd1624, 1099511628211;
	shr.u64 	%rd1626, %rd1618, 16;
	and.b64  	%rd1627, %rd1626, 255;
	xor.b64  	%rd1628, %rd1627, %rd1625;
	mul.lo.s64 	%rd1629, %rd1628, 1099511628211;
	shr.u64 	%rd1630, %rd1618, 24;
	and.b64  	%rd1631, %rd1630, 255;
	xor.b64  	%rd1632, %rd1631, %rd1629;
	mul.lo.s64 	%rd1633, %rd1632, 1099511628211;
	shr.u64 	%rd1634, %rd1618, 32;
	and.b64  	%rd1635, %rd1634, 255;
	xor.b64  	%rd1636, %rd1635, %rd1633;
	mul.lo.s64 	%rd1637, %rd1636, 1099511628211;
	shr.u64 	%rd1638, %rd1618, 40;
	and.b64  	%rd1639, %rd1638, 255;
	xor.b64  	%rd1640, %rd1639, %rd1637;
	mul.lo.s64 	%rd1641, %rd1640, 1099511628211;
	shr.u64 	%rd1642, %rd1618, 48;
	and.b64  	%rd1643, %rd1642, 255;
	xor.b64  	%rd1644, %rd1643, %rd1641;
	mul.lo.s64 	%rd1645, %rd1644, 1099511628211;
	shr.u64 	%rd1646, %rd1618, 56;
	xor.b64  	%rd1647, %rd1646, %rd1645;
	mul.lo.s64 	%rd7804, %rd1647, 1099511628211;
	add.s64 	%rd7805, %rd7805, 2;
	setp.eq.s64 	%p91, %rd7805, %rd7802;
	@%p91 bra 	$L__BB41_378;
	bra.uni 	$L__BB41_377;
$L__BB41_378:
	and.b64  	%rd1648, %rd940, 1;
	setp.eq.b64 	%p92, %rd1648, 1;
	not.pred 	%p93, %p92;
	@%p93 bra 	$L__BB41_380;
	shl.b64 	%rd1649, %rd7802, 3;
	add.s64 	%rd1650, %rd7813, %rd1649;
	ld.u64 	%rd1651, [%rd1650];
	and.b64  	%rd1652, %rd1651, 255;
	xor.b64  	%rd1653, %rd1652, %rd7804;
	mul.lo.s64 	%rd1654, %rd1653, 1099511628211;
	shr.u64 	%rd1655, %rd1651, 8;
	and.b64  	%rd1656, %rd1655, 255;
	xor.b64  	%rd1657, %rd1656, %rd1654;
	mul.lo.s64 	%rd1658, %rd1657, 1099511628211;
	shr.u64 	%rd1659, %rd1651, 16;
	and.b64  	%rd1660, %rd1659, 255;
	xor.b64  	%rd1661, %rd1660, %rd1658;
	mul.lo.s64 	%rd1662, %rd1661, 1099511628211;
	shr.u64 	%rd1663, %rd1651, 24;
	and.b64  	%rd1664, %rd1663, 255;
	xor.b64  	%rd1665, %rd1664, %rd1662;
	mul.lo.s64 	%rd1666, %rd1665, 1099511628211;
	shr.u64 	%rd1667, %rd1651, 32;
	and.b64  	%rd1668, %rd1667, 255;
	xor.b64  	%rd1669, %rd1668, %rd1666;
	mul.lo.s64 	%rd1670, %rd1669, 1099511628211;
	shr.u64 	%rd1671, %rd1651, 40;
	and.b64  	%rd1672, %rd1671, 255;
	xor.b64  	%rd1673, %rd1672, %rd1670;
	mul.lo.s64 	%rd1674, %rd1673, 1099511628211;
	shr.u64 	%rd1675, %rd1651, 48;
	and.b64  	%rd1676, %rd1675, 255;
	xor.b64  	%rd1677, %rd1676, %rd1674;
	mul.lo.s64 	%rd1678, %rd1677, 1099511628211;
	shr.u64 	%rd1679, %rd1651, 56;
	xor.b64  	%rd1680, %rd1679, %rd1678;
	mul.lo.s64 	%rd7804, %rd1680, 1099511628211;
$L__BB41_380:
	setp.eq.s64 	%p94, %rd940, 0;
	mov.b64 	%rd7809, -3750763034362895579;
	@%p94 bra 	$L__BB41_386;
	setp.eq.s64 	%p95, %rd589, 0;
	mov.b64 	%rd7809, -3750763034362895579;
	mov.b64 	%rd7810, 0;
	@%p95 bra 	$L__BB41_384;
	and.b64  	%rd7810, %rd940, -2;
	mov.b64 	%rd7809, -3750763034362895579;
	mov.b64 	%rd7807, 0;
$L__BB41_383:
	shl.b64 	%rd1687, %rd7807, 3;
	add.s64 	%rd1688, %rd7841, %rd1687;
	ld.u64 	%rd1689, [%rd1688];
	and.b64  	%rd1690, %rd1689, 255;
	xor.b64  	%rd1691, %rd1690, %rd7809;
	mul.lo.s64 	%rd1692, %rd1691, 1099511628211;
	shr.u64 	%rd1693, %rd1689, 8;
	and.b64  	%rd1694, %rd1693, 255;
	xor.b64  	%rd1695, %rd1694, %rd1692;
	mul.lo.s64 	%rd1696, %rd1695, 1099511628211;
	shr.u64 	%rd1697, %rd1689, 16;
	and.b64  	%rd1698, %rd1697, 255;
	xor.b64  	%rd1699, %rd1698, %rd1696;
	mul.lo.s64 	%rd1700, %rd1699, 1099511628211;
	shr.u64 	%rd1701, %rd1689, 24;
	and.b64  	%rd1702, %rd1701, 255;
	xor.b64  	%rd1703, %rd1702, %rd1700;
	mul.lo.s64 	%rd1704, %rd1703, 1099511628211;
	shr.u64 	%rd1705, %rd1689, 32;
	and.b64  	%rd1706, %rd1705, 255;
	xor.b64  	%rd1707, %rd1706, %rd1704;
	mul.lo.s64 	%rd1708, %rd1707, 1099511628211;
	shr.u64 	%rd1709, %rd1689, 40;
	and.b64  	%rd1710, %rd1709, 255;
	xor.b64  	%rd1711, %rd1710, %rd1708;
	mul.lo.s64 	%rd1712, %rd1711, 1099511628211;
	shr.u64 	%rd1713, %rd1689, 48;
	and.b64  	%rd1714, %rd1713, 255;
	xor.b64  	%rd1715, %rd1714, %rd1712;
	mul.lo.s64 	%rd1716, %rd1715, 1099511628211;
	shr.u64 	%rd1717, %rd1689, 56;
	xor.b64  	%rd1718, %rd1717, %rd1716;
	mul.lo.s64 	%rd1719, %rd1718, 1099511628211;
	ld.u64 	%rd1720, [%rd1688+8];
	and.b64  	%rd1721, %rd1720, 255;
	xor.b64  	%rd1722, %rd1721, %rd1719;
	mul.lo.s64 	%rd1723, %rd1722, 1099511628211;
	shr.u64 	%rd1724, %rd1720, 8;
	and.b64  	%rd1725, %rd1724, 255;
	xor.b64  	%rd1726, %rd1725, %rd1723;
	mul.lo.s64 	%rd1727, %rd1726, 1099511628211;
	shr.u64 	%rd1728, %rd1720, 16;
	and.b64  	%rd1729, %rd1728, 255;
	xor.b64  	%rd1730, %rd1729, %rd1727;
	mul.lo.s64 	%rd1731, %rd1730, 1099511628211;
	shr.u64 	%rd1732, %rd1720, 24;
	and.b64  	%rd1733, %rd1732, 255;
	xor.b64  	%rd1734, %rd1733, %rd1731;
	mul.lo.s64 	%rd1735, %rd1734, 1099511628211;
	shr.u64 	%rd1736, %rd1720, 32;
	and.b64  	%rd1737, %rd1736, 255;
	xor.b64  	%rd1738, %rd1737, %rd1735;
	mul.lo.s64 	%rd1739, %rd1738, 1099511628211;
	shr.u64 	%rd1740, %rd1720, 40;
	and.b64  	%rd1741, %rd1740, 255;
	xor.b64  	%rd1742, %rd1741, %rd1739;
	mul.lo.s64 	%rd1743, %rd1742, 1099511628211;
	shr.u64 	%rd1744, %rd1720, 48;
	and.b64  	%rd1745, %rd1744, 255;
	xor.b64  	%rd1746, %rd1745, %rd1743;
	mul.lo.s64 	%rd1747, %rd1746, 1099511628211;
	shr.u64 	%rd1748, %rd1720, 56;
	xor.b64  	%rd1749, %rd1748, %rd1747;
	mul.lo.s64 	%rd7809, %rd1749, 1099511628211;
	add.s64 	%rd7807, %rd7807, 2;
	setp.ne.s64 	%p96, %rd7807, %rd7810;
	@%p96 bra 	$L__BB41_383;
$L__BB41_384:
	and.b64  	%rd1750, %rd940, 1;
	setp.eq.b64 	%p97, %rd1750, 1;
	not.pred 	%p98, %p97;
	@%p98 bra 	$L__BB41_386;
	shl.b64 	%rd1751, %rd7810, 3;
	add.s64 	%rd1752, %rd7841, %rd1751;
	ld.u64 	%rd1753, [%rd1752];
	and.b64  	%rd1754, %rd1753, 255;
	xor.b64  	%rd1755, %rd1754, %rd7809;
	mul.lo.s64 	%rd1756, %rd1755, 1099511628211;
	shr.u64 	%rd1757, %rd1753, 8;
	and.b64  	%rd1758, %rd1757, 255;
	xor.b64  	%rd1759, %rd1758, %rd1756;
	mul.lo.s64 	%rd1760, %rd1759, 1099511628211;
	shr.u64 	%rd1761, %rd1753, 16;
	and.b64  	%rd1762, %rd1761, 255;
	xor.b64  	%rd1763, %rd1762, %rd1760;
	mul.lo.s64 	%rd1764, %rd1763, 1099511628211;
	shr.u64 	%rd1765, %rd1753, 24;
	and.b64  	%rd1766, %rd1765, 255;
	xor.b64  	%rd1767, %rd1766, %rd1764;
	mul.lo.s64 	%rd1768, %rd1767, 1099511628211;
	shr.u64 	%rd1769, %rd1753, 32;
	and.b64  	%rd1770, %rd1769, 255;
	xor.b64  	%rd1771, %rd1770, %rd1768;
	mul.lo.s64 	%rd1772, %rd1771, 1099511628211;
	shr.u64 	%rd1773, %rd1753, 40;
	and.b64  	%rd1774, %rd1773, 255;
	xor.b64  	%rd1775, %rd1774, %rd1772;
	mul.lo.s64 	%rd1776, %rd1775, 1099511628211;
	shr.u64 	%rd1777, %rd1753, 48;
	and.b64  	%rd1778, %rd1777, 255;
	xor.b64  	%rd1779, %rd1778, %rd1776;
	mul.lo.s64 	%rd1780, %rd1779, 1099511628211;
	shr.u64 	%rd1781, %rd1753, 56;
	xor.b64  	%rd1782, %rd1781, %rd1780;
	mul.lo.s64 	%rd7809, %rd1782, 1099511628211;
$L__BB41_386:
	setp.lt.u64 	%p591, %rd7804, %rd7809;
	bra.uni 	$L__BB41_391;
$L__BB41_387:
	setp.eq.s32 	%p100, %r73, 0;
	mov.pred 	%p591, %p74;
	@%p100 bra 	$L__BB41_391;
	mov.b64 	%rd7800, 0;
	cvt.s64.s32 	%rd1787, %r73;
$L__BB41_389:
	shl.b64 	%rd1784, %rd7800, 3;
	add.s64 	%rd1785, %rd7813, %rd1784;
	ld.u64 	%rd612, [%rd1785];
	add.s64 	%rd1786, %rd7841, %rd1784;
	ld.u64 	%rd613, [%rd1786];
	setp.lt.u64 	%p102, %rd612, %rd613;
	mov.pred 	%p591, %p76;
	@%p102 bra 	$L__BB41_391;
	setp.le.u64 	%p104, %rd612, %rd613;
	add.s64 	%rd7800, %rd7800, 1;
	setp.lt.u64 	%p105, %rd7800, %rd1787;
	and.pred  	%p106, %p104, %p105;
	mov.pred 	%p591, %p74;
	@%p106 bra 	$L__BB41_389;
$L__BB41_391:
	selp.b64 	%rd634, %rd7813, %rd7841, %p591;
	selp.u32 	%r120, 1, 0, %p591;
	add.s32 	%r55, %r51, %r120;
	not.pred 	%p107, %p591;
	selp.u32 	%r121, 1, 0, %p107;
	add.s32 	%r56, %r288, %r121;
	@%p107 bra 	$L__BB41_393;
	ld.shared.u64 	%rd7813, [%r53+8];
	bra.uni 	$L__BB41_394;
$L__BB41_393:
	ld.shared.u64 	%rd7841, [%r52+8];
$L__BB41_394:
	setp.ge.s32 	%p109, %r55, %r35;
	mov.pred 	%p108, 0;
	mov.pred 	%p592, %p108;
	@%p109 bra 	$L__BB41_426;
	setp.ge.s32 	%p111, %r56, %r33;
	mov.pred 	%p110, -1;
	mov.pred 	%p592, %p110;
	@%p111 bra 	$L__BB41_426;
	setp.eq.s64 	%p112, %rd940, 0;
	mov.b64 	%rd7817, -3750763034362895579;
	@%p112 bra 	$L__BB41_402;
	setp.eq.s64 	%p113, %rd589, 0;
	mov.b64 	%rd7817, -3750763034362895579;
	mov.b64 	%rd7818, 0;
	@%p113 bra 	$L__BB41_400;
	and.b64  	%rd7818, %rd940, -2;
	mov.b64 	%rd7817, -3750763034362895579;
	mov.b64 	%rd7815, 0;
$L__BB41_399:
	shl.b64 	%rd1794, %rd7815, 3;
	add.s64 	%rd1795, %rd7813, %rd1794;
	ld.u64 	%rd1796, [%rd1795];
	and.b64  	%rd1797, %rd1796, 255;
	xor.b64  	%rd1798, %rd1797, %rd7817;
	mul.lo.s64 	%rd1799, %rd1798, 1099511628211;
	shr.u64 	%rd1800, %rd1796, 8;
	and.b64  	%rd1801, %rd1800, 255;
	xor.b64  	%rd1802, %rd1801, %rd1799;
	mul.lo.s64 	%rd1803, %rd1802, 1099511628211;
	shr.u64 	%rd1804, %rd1796, 16;
	and.b64  	%rd1805, %rd1804, 255;
	xor.b64  	%rd1806, %rd1805, %rd1803;
	mul.lo.s64 	%rd1807, %rd1806, 1099511628211;
	shr.u64 	%rd1808, %rd1796, 24;
	and.b64  	%rd1809, %rd1808, 255;
	xor.b64  	%rd1810, %rd1809, %rd1807;
	mul.lo.s64 	%rd1811, %rd1810, 1099511628211;
	shr.u64 	%rd1812, %rd1796, 32;
	and.b64  	%rd1813, %rd1812, 255;
	xor.b64  	%rd1814, %rd1813, %rd1811;
	mul.lo.s64 	%rd1815, %rd1814, 1099511628211;
	shr.u64 	%rd1816, %rd1796, 40;
	and.b64  	%rd1817, %rd1816, 255;
	xor.b64  	%rd1818, %rd1817, %rd1815;
	mul.lo.s64 	%rd1819, %rd1818, 1099511628211;
	shr.u64 	%rd1820, %rd1796, 48;
	and.b64  	%rd1821, %rd1820, 255;
	xor.b64  	%rd1822, %rd1821, %rd1819;
	mul.lo.s64 	%rd1823, %rd1822, 1099511628211;
	shr.u64 	%rd1824, %rd1796, 56;
	xor.b64  	%rd1825, %rd1824, %rd1823;
	mul.lo.s64 	%rd1826, %rd1825, 1099511628211;
	ld.u64 	%rd1827, [%rd1795+8];
	and.b64  	%rd1828, %rd1827, 255;
	xor.b64  	%rd1829, %rd1828, %rd1826;
	mul.lo.s64 	%rd1830, %rd1829, 1099511628211;
	shr.u64 	%rd1831, %rd1827, 8;
	and.b64  	%rd1832, %rd1831, 255;
	xor.b64  	%rd1833, %rd1832, %rd1830;
	mul.lo.s64 	%rd1834, %rd1833, 1099511628211;
	shr.u64 	%rd1835, %rd1827, 16;
	and.b64  	%rd1836, %rd1835, 255;
	xor.b64  	%rd1837, %rd1836, %rd1834;
	mul.lo.s64 	%rd1838, %rd1837, 1099511628211;
	shr.u64 	%rd1839, %rd1827, 24;
	and.b64  	%rd1840, %rd1839, 255;
	xor.b64  	%rd1841, %rd1840, %rd1838;
	mul.lo.s64 	%rd1842, %rd1841, 1099511628211;
	shr.u64 	%rd1843, %rd1827, 32;
	and.b64  	%rd1844, %rd1843, 255;
	xor.b64  	%rd1845, %rd1844, %rd1842;
	mul.lo.s64 	%rd1846, %rd1845, 1099511628211;
	shr.u64 	%rd1847, %rd1827, 40;
	and.b64  	%rd1848, %rd1847, 255;
	xor.b64  	%rd1849, %rd1848, %rd1846;
	mul.lo.s64 	%rd1850, %rd1849, 1099511628211;
	shr.u64 	%rd1851, %rd1827, 48;
	and.b64  	%rd1852, %rd1851, 255;
	xor.b64  	%rd1853, %rd1852, %rd1850;
	mul.lo.s64 	%rd1854, %rd1853, 1099511628211;
	shr.u64 	%rd1855, %rd1827, 56;
	xor.b64  	%rd1856, %rd1855, %rd1854;
	mul.lo.s64 	%rd7817, %rd1856, 1099511628211;
	add.s64 	%rd7815, %rd7815, 2;
	setp.ne.s64 	%p114, %rd7815, %rd7818;
	@%p114 bra 	$L__BB41_399;
$L__BB41_400:
	and.b64  	%rd1857, %rd940, 1;
	setp.eq.b64 	%p115, %rd1857, 1;
	not.pred 	%p116, %p115;
	@%p116 bra 	$L__BB41_402;
	shl.b64 	%rd1858, %rd7818, 3;
	add.s64 	%rd1859, %rd7813, %rd1858;
	ld.u64 	%rd1860, [%rd1859];
	and.b64  	%rd1861, %rd1860, 255;
	xor.b64  	%rd1862, %rd1861, %rd7817;
	mul.lo.s64 	%rd1863, %rd1862, 1099511628211;
	shr.u64 	%rd1864, %rd1860, 8;
	and.b64  	%rd1865, %rd1864, 255;
	xor.b64  	%rd1866, %rd1865, %rd1863;
	mul.lo.s64 	%rd1867, %rd1866, 1099511628211;
	shr.u64 	%rd1868, %rd1860, 16;
	and.b64  	%rd1869, %rd1868, 255;
	xor.b64  	%rd1870, %rd1869, %rd1867;
	mul.lo.s64 	%rd1871, %rd1870, 1099511628211;
	shr.u64 	%rd1872, %rd1860, 24;
	and.b64  	%rd1873, %rd1872, 255;
	xor.b64  	%rd1874, %rd1873, %rd1871;
	mul.lo.s64 	%rd1875, %rd1874, 1099511628211;
	shr.u64 	%rd1876, %rd1860, 32;
	and.b64  	%rd1877, %rd1876, 255;
	xor.b64  	%rd1878, %rd1877, %rd1875;
	mul.lo.s64 	%rd1879, %rd1878, 1099511628211;
	shr.u64 	%rd1880, %rd1860, 40;
	and.b64  	%rd1881, %rd1880, 255;
	xor.b64  	%rd1882, %rd1881, %rd1879;
	mul.lo.s64 	%rd1883, %rd1882, 1099511628211;
	shr.u64 	%rd1884, %rd1860, 48;
	and.b64  	%rd1885, %rd1884, 255;
	xor.b64  	%rd1886, %rd1885, %rd1883;
	mul.lo.s64 	%rd1887, %rd1886, 1099511628211;
	shr.u64 	%rd1888, %rd1860, 56;
	xor.b64  	%rd1889, %rd1888, %rd1887;
	mul.lo.s64 	%rd7817, %rd1889, 1099511628211;
$L__BB41_402:
	setp.eq.s64 	%p117, %rd940, 0;
	mov.b64 	%rd7823, -3750763034362895579;
	@%p117 bra 	$L__BB41_408;
	setp.eq.s64 	%p118, %rd589, 0;
	mov.b64 	%rd7823, -3750763034362895579;
	mov.b64 	%rd7824, 0;
	@%p118 bra 	$L__BB41_406;
	and.b64  	%rd7824, %rd940, -2;
	mov.b64 	%rd7823, -3750763034362895579;
	mov.b64 	%rd7821, 0;
$L__BB41_405:
	shl.b64 	%rd1896, %rd7821, 3;
	add.s64 	%rd1897, %rd7841, %rd1896;
	ld.u64 	%rd1898, [%rd1897];
	and.b64  	%rd1899, %rd1898, 255;
	xor.b64  	%rd1900, %rd1899, %rd7823;
	mul.lo.s64 	%rd1901, %rd1900, 1099511628211;
	shr.u64 	%rd1902, %rd1898, 8;
	and.b64  	%rd1903, %rd1902, 255;
	xor.b64  	%rd1904, %rd1903, %rd1901;
	mul.lo.s64 	%rd1905, %rd1904, 1099511628211;
	shr.u64 	%rd1906, %rd1898, 16;
	and.b64  	%rd1907, %rd1906, 255;
	xor.b64  	%rd1908, %rd1907, %rd1905;
	mul.lo.s64 	%rd1909, %rd1908, 1099511628211;
	shr.u64 	%rd1910, %rd1898, 24;
	and.b64  	%rd1911, %rd1910, 255;
	xor.b64  	%rd1912, %rd1911, %rd1909;
	mul.lo.s64 	%rd1913, %rd1912, 1099511628211;
	shr.u64 	%rd1914, %rd1898, 32;
	and.b64  	%rd1915, %rd1914, 255;
	xor.b64  	%rd1916, %rd1915, %rd1913;
	mul.lo.s64 	%rd1917, %rd1916, 1099511628211;
	shr.u64 	%rd1918, %rd1898, 40;
	and.b64  	%rd1919, %rd1918, 255;
	xor.b64  	%rd1920, %rd1919, %rd1917;
	mul.lo.s64 	%rd1921, %rd1920, 1099511628211;
	shr.u64 	%rd1922, %rd1898, 48;
	and.b64  	%rd1923, %rd1922, 255;
	xor.b64  	%rd1924, %rd1923, %rd1921;
	mul.lo.s64 	%rd1925, %rd1924, 1099511628211;
	shr.u64 	%rd1926, %rd1898, 56;
	xor.b64  	%rd1927, %rd1926, %rd1925;
	mul.lo.s64 	%rd1928, %rd1927, 1099511628211;
	ld.u64 	%rd1929, [%rd1897+8];
	and.b64  	%rd1930, %rd1929, 255;
	xor.b64  	%rd1931, %rd1930, %rd1928;
	mul.lo.s64 	%rd1932, %rd1931, 1099511628211;
	shr.u64 	%rd1933, %rd1929, 8;
	and.b64  	%rd1934, %rd1933, 255;
	xor.b64  	%rd1935, %rd1934, %rd1932;
	mul.lo.s64 	%rd1936, %rd1935, 1099511628211;
	shr.u64 	%rd1937, %rd1929, 16;
	and.b64  	%rd1938, %rd1937, 255;
	xor.b64  	%rd1939, %rd1938, %rd1936;
	mul.lo.s64 	%rd1940, %rd1939, 1099511628211;
	shr.u64 	%rd1941, %rd1929, 24;
	and.b64  	%rd1942, %rd1941, 255;
	xor.b64  	%rd1943, %rd1942, %rd1940;
	mul.lo.s64 	%rd1944, %rd1943, 1099511628211;
	shr.u64 	%rd1945, %rd1929, 32;
	and.b64  	%rd1946, %rd1945, 255;
	xor.b64  	%rd1947, %rd1946, %rd1944;
	mul.lo.s64 	%rd1948, %rd1947, 1099511628211;
	shr.u64 	%rd1949, %rd1929, 40;
	and.b64  	%rd1950, %rd1949, 255;
	xor.b64  	%rd1951, %rd1950, %rd1948;
	mul.lo.s64 	%rd1952, %rd1951, 1099511628211;
	shr.u64 	%rd1953, %rd1929, 48;
	and.b64  	%rd1954, %rd1953, 255;
	xor.b64  	%rd1955, %rd1954, %rd1952;
	mul.lo.s64 	%rd1956, %rd1955, 1099511628211;
	shr.u64 	%rd1957, %rd1929, 56;
	xor.b64  	%rd1958, %rd1957, %rd1956;
	mul.lo.s64 	%rd7823, %rd1958, 1099511628211;
	add.s64 	%rd7821, %rd7821, 2;
	setp.ne.s64 	%p119, %rd7821, %rd7824;
	@%p119 bra 	$L__BB41_405;
$L__BB41_406:
	and.b64  	%rd1959, %rd940, 1;
	setp.eq.b64 	%p120, %rd1959, 1;
	not.pred 	%p121, %p120;
	@%p121 bra 	$L__BB41_408;
	shl.b64 	%rd1960, %rd7824, 3;
	add.s64 	%rd1961, %rd7841, %rd1960;
	ld.u64 	%rd1962, [%rd1961];
	and.b64  	%rd1963, %rd1962, 255;
	xor.b64  	%rd1964, %rd1963, %rd7823;
	mul.lo.s64 	%rd1965, %rd1964, 1099511628211;
	shr.u64 	%rd1966, %rd1962, 8;
	and.b64  	%rd1967, %rd1966, 255;
	xor.b64  	%rd1968, %rd1967, %rd1965;
	mul.lo.s64 	%rd1969, %rd1968, 1099511628211;
	shr.u64 	%rd1970, %rd1962, 16;
	and.b64  	%rd1971, %rd1970, 255;
	xor.b64  	%rd1972, %rd1971, %rd1969;
	mul.lo.s64 	%rd1973, %rd1972, 1099511628211;
	shr.u64 	%rd1974, %rd1962, 24;
	and.b64  	%rd1975, %rd1974, 255;
	xor.b64  	%rd1976, %rd1975, %rd1973;
	mul.lo.s64 	%rd1977, %rd1976, 1099511628211;
	shr.u64 	%rd1978, %rd1962, 32;
	and.b64  	%rd1979, %rd1978, 255;
	xor.b64  	%rd1980, %rd1979, %rd1977;
	mul.lo.s64 	%rd1981, %rd1980, 1099511628211;
	shr.u64 	%rd1982, %rd1962, 40;
	and.b64  	%rd1983, %rd1982, 255;
	xor.b64  	%rd1984, %rd1983, %rd1981;
	mul.lo.s64 	%rd1985, %rd1984, 1099511628211;
	shr.u64 	%rd1986, %rd1962, 48;
	and.b64  	%rd1987, %rd1986, 255;
	xor.b64  	%rd1988, %rd1987, %rd1985;
	mul.lo.s64 	%rd1989, %rd1988, 1099511628211;
	shr.u64 	%rd1990, %rd1962, 56;
	xor.b64  	%rd1991, %rd1990, %rd1989;
	mul.lo.s64 	%rd7823, %rd1991, 1099511628211;
$L__BB41_408:
	setp.eq.s64 	%p122, %rd7817, %rd7823;
	@%p122 bra 	$L__BB41_422;
	setp.eq.s64 	%p123, %rd940, 0;
	mov.b64 	%rd7829, -3750763034362895579;
	@%p123 bra 	$L__BB41_415;
	setp.eq.s64 	%p124, %rd589, 0;
	mov.b64 	%rd7829, -3750763034362895579;
	mov.b64 	%rd7830, 0;
	@%p124 bra 	$L__BB41_413;
	and.b64  	%rd7830, %rd940, -2;
	mov.b64 	%rd7829, -3750763034362895579;
	mov.b64 	%rd7827, 0;
$L__BB41_412:
	shl.b64 	%rd1998, %rd7827, 3;
	add.s64 	%rd1999, %rd7813, %rd1998;
	ld.u64 	%rd2000, [%rd1999];
	and.b64  	%rd2001, %rd2000, 255;
	xor.b64  	%rd2002, %rd2001, %rd7829;
	mul.lo.s64 	%rd2003, %rd2002, 1099511628211;
	shr.u64 	%rd2004, %rd2000, 8;
	and.b64  	%rd2005, %rd2004, 255;
	xor.b64  	%rd2006, %rd2005, %rd2003;
	mul.lo.s64 	%rd2007, %rd2006, 1099511628211;
	shr.u64 	%rd2008, %rd2000, 16;
	and.b64  	%rd2009, %rd2008, 255;
	xor.b64  	%rd2010, %rd2009, %rd2007;
	mul.lo.s64 	%rd2011, %rd2010, 1099511628211;
	shr.u64 	%rd2012, %rd2000, 24;
	and.b64  	%rd2013, %rd2012, 255;
	xor.b64  	%rd2014, %rd2013, %rd2011;
	mul.lo.s64 	%rd2015, %rd2014, 1099511628211;
	shr.u64 	%rd2016, %rd2000, 32;
	and.b64  	%rd2017, %rd2016, 255;
	xor.b64  	%rd2018, %rd2017, %rd2015;
	mul.lo.s64 	%rd2019, %rd2018, 1099511628211;
	shr.u64 	%rd2020, %rd2000, 40;
	and.b64  	%rd2021, %rd2020, 255;
	xor.b64  	%rd2022, %rd2021, %rd2019;
	mul.lo.s64 	%rd2023, %rd2022, 1099511628211;
	shr.u64 	%rd2024, %rd2000, 48;
	and.b64  	%rd2025, %rd2024, 255;
	xor.b64  	%rd2026, %rd2025, %rd2023;
	mul.lo.s64 	%rd2027, %rd2026, 1099511628211;
	shr.u64 	%rd2028, %rd2000, 56;
	xor.b64  	%rd2029, %rd2028, %rd2027;
	mul.lo.s64 	%rd2030, %rd2029, 1099511628211;
	ld.u64 	%rd2031, [%rd1999+8];
	and.b64  	%rd2032, %rd2031, 255;
	xor.b64  	%rd2033, %rd2032, %rd2030;
	mul.lo.s64 	%rd2034, %rd2033, 1099511628211;
	shr.u64 	%rd2035, %rd2031, 8;
	and.b64  	%rd2036, %rd2035, 255;
	xor.b64  	%rd2037, %rd2036, %rd2034;
	mul.lo.s64 	%rd2038, %rd2037, 1099511628211;
	shr.u64 	%rd2039, %rd2031, 16;
	and.b64  	%rd2040, %rd2039, 255;
	xor.b64  	%rd2041, %rd2040, %rd2038;
	mul.lo.s64 	%rd2042, %rd2041, 1099511628211;
	shr.u64 	%rd2043, %rd2031, 24;
	and.b64  	%rd2044, %rd2043, 255;
	xor.b64  	%rd2045, %rd2044, %rd2042;
	mul.lo.s64 	%rd2046, %rd2045, 1099511628211;
	shr.u64 	%rd2047, %rd2031, 32;
	and.b64  	%rd2048, %rd2047, 255;
	xor.b64  	%rd2049, %rd2048, %rd2046;
	mul.lo.s64 	%rd2050, %rd2049, 1099511628211;
	shr.u64 	%rd2051, %rd2031, 40;
	and.b64  	%rd2052, %rd2051, 255;
	xor.b64  	%rd2053, %rd2052, %rd2050;
	mul.lo.s64 	%rd2054, %rd2053, 1099511628211;
	shr.u64 	%rd2055, %rd2031, 48;
	and.b64  	%rd2056, %rd2055, 255;
	xor.b64  	%rd2057, %rd2056, %rd2054;
	mul.lo.s64 	%rd2058, %rd2057, 1099511628211;
	shr.u64 	%rd2059, %rd2031, 56;
	xor.b64  	%rd2060, %rd2059, %rd2058;
	mul.lo.s64 	%rd7829, %rd2060, 1099511628211;
	add.s64 	%rd7827, %rd7827, 2;
	setp.ne.s64 	%p125, %rd7827, %rd7830;
	@%p125 bra 	$L__BB41_412;
$L__BB41_413:
	and.b64  	%rd2061, %rd940, 1;
	setp.eq.b64 	%p126, %rd2061, 1;
	not.pred 	%p127, %p126;
	@%p127 bra 	$L__BB41_415;
	shl.b64 	%rd2062, %rd7830, 3;
	add.s64 	%rd2063, %rd7813, %rd2062;
	ld.u64 	%rd2064, [%rd2063];
	and.b64  	%rd2065, %rd2064, 255;
	xor.b64  	%rd2066, %rd2065, %rd7829;
	mul.lo.s64 	%rd2067, %rd2066, 1099511628211;
	shr.u64 	%rd2068, %rd2064, 8;
	and.b64  	%rd2069, %rd2068, 255;
	xor.b64  	%rd2070, %rd2069, %rd2067;
	mul.lo.s64 	%rd2071, %rd2070, 1099511628211;
	shr.u64 	%rd2072, %rd2064, 16;
	and.b64  	%rd2073, %rd2072, 255;
	xor.b64  	%rd2074, %rd2073, %rd2071;
	mul.lo.s64 	%rd2075, %rd2074, 1099511628211;
	shr.u64 	%rd2076, %rd2064, 24;
	and.b64  	%rd2077, %rd2076, 255;
	xor.b64  	%rd2078, %rd2077, %rd2075;
	mul.lo.s64 	%rd2079, %rd2078, 1099511628211;
	shr.u64 	%rd2080, %rd2064, 32;
	and.b64  	%rd2081, %rd2080, 255;
	xor.b64  	%rd2082, %rd2081, %rd2079;
	mul.lo.s64 	%rd2083, %rd2082, 1099511628211;
	shr.u64 	%rd2084, %rd2064, 40;
	and.b64  	%rd2085, %rd2084, 255;
	xor.b64  	%rd2086, %rd2085, %rd2083;
	mul.lo.s64 	%rd2087, %rd2086, 1099511628211;
	shr.u64 	%rd2088, %rd2064, 48;
	and.b64  	%rd2089, %rd2088, 255;
	xor.b64  	%rd2090, %rd2089, %rd2087;
	mul.lo.s64 	%rd2091, %rd2090, 1099511628211;
	shr.u64 	%rd2092, %rd2064, 56;
	xor.b64  	%rd2093, %rd2092, %rd2091;
	mul.lo.s64 	%rd7829, %rd2093, 1099511628211;
$L__BB41_415:
	setp.eq.s64 	%p128, %rd940, 0;
	mov.b64 	%rd7835, -3750763034362895579;
	@%p128 bra 	$L__BB41_421;
	setp.eq.s64 	%p129, %rd589, 0;
	mov.b64 	%rd7835, -3750763034362895579;
	mov.b64 	%rd7836, 0;
	@%p129 bra 	$L__BB41_419;
	and.b64  	%rd7836, %rd940, -2;
	mov.b64 	%rd7835, -3750763034362895579;
	mov.b64 	%rd7833, 0;
$L__BB41_418:
	shl.b64 	%rd2100, %rd7833, 3;
	add.s64 	%rd2101, %rd7841, %rd2100;
	ld.u64 	%rd2102, [%rd2101];
	and.b64  	%rd2103, %rd2102, 255;
	xor.b64  	%rd2104, %rd2103, %rd7835;
	mul.lo.s64 	%rd2105, %rd2104, 1099511628211;
	shr.u64 	%rd2106, %rd2102, 8;
	and.b64  	%rd2107, %rd2106, 255;
	xor.b64  	%rd2108, %rd2107, %rd2105;
	mul.lo.s64 	%rd2109, %rd2108, 1099511628211;
	shr.u64 	%rd2110, %rd2102, 16;
	and.b64  	%rd2111, %rd2110, 255;
	xor.b64  	%rd2112, %rd2111, %rd2109;
	mul.lo.s64 	%rd2113, %rd2112, 1099511628211;
	shr.u64 	%rd2114, %rd2102, 24;
	and.b64  	%rd2115, %rd2114, 255;
	xor.b64  	%rd2116, %rd2115, %rd2113;
	mul.lo.s64 	%rd2117, %rd2116, 1099511628211;
	shr.u64 	%rd2118, %rd2102, 32;
	and.b64  	%rd2119, %rd2118, 255;
	xor.b64  	%rd2120, %rd2119, %rd2117;
	mul.lo.s64 	%rd2121, %rd2120, 1099511628211;
	shr.u64 	%rd2122, %rd2102, 40;
	and.b64  	%rd2123, %rd2122, 255;
	xor.b64  	%rd2124, %rd2123, %rd2121;
	mul.lo.s64 	%rd2125, %rd2124, 1099511628211;
	shr.u64 	%rd2126, %rd2102, 48;
	and.b64  	%rd2127, %rd2126, 255;
	xor.b64  	%rd2128, %rd2127, %rd2125;
	mul.lo.s64 	%rd2129, %rd2128, 1099511628211;
	shr.u64 	%rd2130, %rd2102, 56;
	xor.b64  	%rd2131, %rd2130, %rd2129;
	mul.lo.s64 	%rd2132, %rd2131, 1099511628211;
	ld.u64 	%rd2133, [%rd2101+8];
	and.b64  	%rd2134, %rd2133, 255;
	xor.b64  	%rd2135, %rd2134, %rd2132;
	mul.lo.s64 	%rd2136, %rd2135, 1099511628211;
	shr.u64 	%rd2137, %rd2133, 8;
	and.b64  	%rd2138, %rd2137, 255;
	xor.b64  	%rd2139, %rd2138, %rd2136;
	mul.lo.s64 	%rd2140, %rd2139, 1099511628211;
	shr.u64 	%rd2141, %rd2133, 16;
	and.b64  	%rd2142, %rd2141, 255;
	xor.b64  	%rd2143, %rd2142, %rd2140;
	mul.lo.s64 	%rd2144, %rd2143, 1099511628211;
	shr.u64 	%rd2145, %rd2133, 24;
	and.b64  	%rd2146, %rd2145, 255;
	xor.b64  	%rd2147, %rd2146, %rd2144;
	mul.lo.s64 	%rd2148, %rd2147, 1099511628211;
	shr.u64 	%rd2149, %rd2133, 32;
	and.b64  	%rd2150, %rd2149, 255;
	xor.b64  	%rd2151, %rd2150, %rd2148;
	mul.lo.s64 	%rd2152, %rd2151, 1099511628211;
	shr.u64 	%rd2153, %rd2133, 40;
	and.b64  	%rd2154, %rd2153, 255;
	xor.b64  	%rd2155, %rd2154, %rd2152;
	mul.lo.s64 	%rd2156, %rd2155, 1099511628211;
	shr.u64 	%rd2157, %rd2133, 48;
	and.b64  	%rd2158, %rd2157, 255;
	xor.b64  	%rd2159, %rd2158, %rd2156;
	mul.lo.s64 	%rd2160, %rd2159, 1099511628211;
	shr.u64 	%rd2161, %rd2133, 56;
	xor.b64  	%rd2162, %rd2161, %rd2160;
	mul.lo.s64 	%rd7835, %rd2162, 1099511628211;
	add.s64 	%rd7833, %rd7833, 2;
	setp.ne.s64 	%p130, %rd7833, %rd7836;
	@%p130 bra 	$L__BB41_418;
$L__BB41_419:
	and.b64  	%rd2163, %rd940, 1;
	setp.eq.b64 	%p131, %rd2163, 1;
	not.pred 	%p132, %p131;
	@%p132 bra 	$L__BB41_421;
	shl.b64 	%rd2164, %rd7836, 3;
	add.s64 	%rd2165, %rd7841, %rd2164;
	ld.u64 	%rd2166, [%rd2165];
	and.b64  	%rd2167, %rd2166, 255;
	xor.b64  	%rd2168, %rd2167, %rd7835;
	mul.lo.s64 	%rd2169, %rd2168, 1099511628211;
	shr.u64 	%rd2170, %rd2166, 8;
	and.b64  	%rd2171, %rd2170, 255;
	xor.b64  	%rd2172, %rd2171, %rd2169;
	mul.lo.s64 	%rd2173, %rd2172, 1099511628211;
	shr.u64 	%rd2174, %rd2166, 16;
	and.b64  	%rd2175, %rd2174, 255;
	xor.b64  	%rd2176, %rd2175, %rd2173;
	mul.lo.s64 	%rd2177, %rd2176, 1099511628211;
	shr.u64 	%rd2178, %rd2166, 24;
	and.b64  	%rd2179, %rd2178, 255;
	xor.b64  	%rd2180, %rd2179, %rd2177;
	mul.lo.s64 	%rd2181, %rd2180, 1099511628211;
	shr.u64 	%rd2182, %rd2166, 32;
	and.b64  	%rd2183, %rd2182, 255;
	xor.b64  	%rd2184, %rd2183, %rd2181;
	mul.lo.s64 	%rd2185, %rd2184, 1099511628211;
	shr.u64 	%rd2186, %rd2166, 40;
	and.b64  	%rd2187, %rd2186, 255;
	xor.b64  	%rd2188, %rd2187, %rd2185;
	mul.lo.s64 	%rd2189, %rd2188, 1099511628211;
	shr.u64 	%rd2190, %rd2166, 48;
	and.b64  	%rd2191, %rd2190, 255;
	xor.b64  	%rd2192, %rd2191, %rd2189;
	mul.lo.s64 	%rd2193, %rd2192, 1099511628211;
	shr.u64 	%rd2194, %rd2166, 56;
	xor.b64  	%rd2195, %rd2194, %rd2193;
	mul.lo.s64 	%rd7835, %rd2195, 1099511628211;
$L__BB41_421:
	setp.lt.u64 	%p592, %rd7829, %rd7835;
	bra.uni 	$L__BB41_426;
$L__BB41_422:
	setp.eq.s32 	%p134, %r73, 0;
	mov.pred 	%p592, %p108;
	@%p134 bra 	$L__BB41_426;
	mov.b64 	%rd7839, 0;
	cvt.s64.s32 	%rd2200, %r73;
$L__BB41_424:
	shl.b64 	%rd2197, %rd7839, 3;
	add.s64 	%rd2198, %rd7813, %rd2197;
	ld.u64 	%rd680, [%rd2198];
	add.s64 	%rd2199, %rd7841, %rd2197;
	ld.u64 	%rd681, [%rd2199];
	setp.lt.u64 	%p136, %rd680, %rd681;
	mov.pred 	%p592, %p110;
	@%p136 bra 	$L__BB41_426;
	setp.le.u64 	%p138, %rd680, %rd681;
	add.s64 	%rd7839, %rd7839, 1;
	setp.lt.u64 	%p139, %rd7839, %rd2200;
	and.pred  	%p140, %p138, %p139;
	mov.pred 	%p592, %p108;
	@%p140 bra 	$L__BB41_424;
$L__BB41_426:
	selp.b64 	%rd683, %rd7813, %rd7841, %p592;
	selp.u32 	%r122, 1, 0, %p592;
	add.s32 	%r58, %r55, %r122;
	not.pred 	%p141, %p592;
	selp.u32 	%r123, 1, 0, %p141;
	add.s32 	%r59, %r56, %r123;
	@%p592 bra 	$L__BB41_428;
	shl.b32 	%r124, %r59, 3;
	add.s32 	%r126, %r99, %r124;
	ld.shared.u64 	%rd7841, [%r126];
	bra.uni 	$L__BB41_429;
$L__BB41_428:
	shl.b32 	%r127, %r58, 3;
	add.s32 	%r129, %r99, %r127;
	ld.shared.u64 	%rd7813, [%r129];
$L__BB41_429:
	setp.ge.s32 	%p143, %r58, %r35;
	mov.pred 	%p142, 0;
	mov.pred 	%p593, %p142;
	@%p143 bra 	$L__BB41_461;
	setp.ge.s32 	%p145, %r59, %r33;
	mov.pred 	%p144, -1;
	mov.pred 	%p593, %p144;
	@%p145 bra 	$L__BB41_461;
	setp.eq.s64 	%p146, %rd940, 0;
	mov.b64 	%rd7844, -3750763034362895579;
	@%p146 bra 	$L__BB41_437;
	setp.eq.s64 	%p147, %rd589, 0;
	mov.b64 	%rd7844, -3750763034362895579;
	mov.b64 	%rd7845, 0;
	@%p147 bra 	$L__BB41_435;
	and.b64  	%rd7845, %rd940, -2;
	mov.b64 	%rd7844, -3750763034362895579;
	mov.b64 	%rd7842, 0;
$L__BB41_434:
	shl.b64 	%rd2207, %rd7842, 3;
	add.s64 	%rd2208, %rd7813, %rd2207;
	ld.u64 	%rd2209, [%rd2208];
	and.b64  	%rd2210, %rd2209, 255;
	xor.b64  	%rd2211, %rd2210, %rd7844;
	mul.lo.s64 	%rd2212, %rd2211, 1099511628211;
	shr.u64 	%rd2213, %rd2209, 8;
	and.b64  	%rd2214, %rd2213, 255;
	xor.b64  	%rd2215, %rd2214, %rd2212;
	mul.lo.s64 	%rd2216, %rd2215, 1099511628211;
	shr.u64 	%rd2217, %rd2209, 16;
	and.b64  	%rd2218, %rd2217, 255;
	xor.b64  	%rd2219, %rd2218, %rd2216;
	mul.lo.s64 	%rd2220, %rd2219, 1099511628211;
	shr.u64 	%rd2221, %rd2209, 24;
	and.b64  	%rd2222, %rd2221, 255;
	xor.b64  	%rd2223, %rd2222, %rd2220;
	mul.lo.s64 	%rd2224, %rd2223, 1099511628211;
	shr.u64 	%rd2225, %rd2209, 32;
	and.b64  	%rd2226, %rd2225, 255;
	xor.b64  	%rd2227, %rd2226, %rd2224;
	mul.lo.s64 	%rd2228, %rd2227, 1099511628211;
	shr.u64 	%rd2229, %rd2209, 40;
	and.b64  	%rd2230, %rd2229, 255;
	xor.b64  	%rd2231, %rd2230, %rd2228;
	mul.lo.s64 	%rd2232, %rd2231, 1099511628211;
	shr.u64 	%rd2233, %rd2209, 48;
	and.b64  	%rd2234, %rd2233, 255;
	xor.b64  	%rd2235, %rd2234, %rd2232;
	mul.lo.s64 	%rd2236, %rd2235, 1099511628211;
	shr.u64 	%rd2237, %rd2209, 56;
	xor.b64  	%rd2238, %rd2237, %rd2236;
	mul.lo.s64 	%rd2239, %rd2238, 1099511628211;
	ld.u64 	%rd2240, [%rd2208+8];
	and.b64  	%rd2241, %rd2240, 255;
	xor.b64  	%rd2242, %rd2241, %rd2239;
	mul.lo.s64 	%rd2243, %rd2242, 1099511628211;
	shr.u64 	%rd2244, %rd2240, 8;
	and.b64  	%rd2245, %rd2244, 255;
	xor.b64  	%rd2246, %rd2245, %rd2243;
	mul.lo.s64 	%rd2247, %rd2246, 1099511628211;
	shr.u64 	%rd2248, %rd2240, 16;
	and.b64  	%rd2249, %rd2248, 255;
	xor.b64  	%rd2250, %rd2249, %rd2247;
	mul.lo.s64 	%rd2251, %rd2250, 1099511628211;
	shr.u64 	%rd2252, %rd2240, 24;
	and.b64  	%rd2253, %rd2252, 255;
	xor.b64  	%rd2254, %rd2253, %rd2251;
	mul.lo.s64 	%rd2255, %rd2254, 1099511628211;
	shr.u64 	%rd2256, %rd2240, 32;
	and.b64  	%rd2257, %rd2256, 255;
	xor.b64  	%rd2258, %rd2257, %rd2255;
	mul.lo.s64 	%rd2259, %rd2258, 1099511628211;
	shr.u64 	%rd2260, %rd2240, 40;
	and.b64  	%rd2261, %rd2260, 255;
	xor.b64  	%rd2262, %rd2261, %rd2259;
	mul.lo.s64 	%rd2263, %rd2262, 1099511628211;
	shr.u64 	%rd2264, %rd2240, 48;
	and.b64  	%rd2265, %rd2264, 255;
	xor.b64  	%rd2266, %rd2265, %rd2263;
	mul.lo.s64 	%rd2267, %rd2266, 1099511628211;
	shr.u64 	%rd2268, %rd2240, 56;
	xor.b64  	%rd2269, %rd2268, %rd2267;
	mul.lo.s64 	%rd7844, %rd2269, 1099511628211;
	add.s64 	%rd7842, %rd7842, 2;
	setp.ne.s64 	%p148, %rd7842, %rd7845;
	@%p148 bra 	$L__BB41_434;
$L__BB41_435:
	and.b64  	%rd2270, %rd940, 1;
	setp.eq.b64 	%p149, %rd2270, 1;
	not.pred 	%p150, %p149;
	@%p150 bra 	$L__BB41_437;
	shl.b64 	%rd2271, %rd7845, 3;
	add.s64 	%rd2272, %rd7813, %rd2271;
	ld.u64 	%rd2273, [%rd2272];
	and.b64  	%rd2274, %rd2273, 255;
	xor.b64  	%rd2275, %rd2274, %rd7844;
	mul.lo.s64 	%rd2276, %rd2275, 1099511628211;
	shr.u64 	%rd2277, %rd2273, 8;
	and.b64  	%rd2278, %rd2277, 255;
	xor.b64  	%rd2279, %rd2278, %rd2276;
	mul.lo.s64 	%rd2280, %rd2279, 1099511628211;
	shr.u64 	%rd2281, %rd2273, 16;
	and.b64  	%rd2282, %rd2281, 255;
	xor.b64  	%rd2283, %rd2282, %rd2280;
	mul.lo.s64 	%rd2284, %rd2283, 1099511628211;
	shr.u64 	%rd2285, %rd2273, 24;
	and.b64  	%rd2286, %rd2285, 255;
	xor.b64  	%rd2287, %rd2286, %rd2284;
	mul.lo.s64 	%rd2288, %rd2287, 1099511628211;
	shr.u64 	%rd2289, %rd2273, 32;
	and.b64  	%rd2290, %rd2289, 255;
	xor.b64  	%rd2291, %rd2290, %rd2288;
	mul.lo.s64 	%rd2292, %rd2291, 1099511628211;
	shr.u64 	%rd2293, %rd2273, 40;
	and.b64  	%rd2294, %rd2293, 255;
	xor.b64  	%rd2295, %rd2294, %rd2292;
	mul.lo.s64 	%rd2296, %rd2295, 1099511628211;
	shr.u64 	%rd2297, %rd2273, 48;
	and.b64  	%rd2298, %rd2297, 255;
	xor.b64  	%rd2299, %rd2298, %rd2296;
	mul.lo.s64 	%rd2300, %rd2299, 1099511628211;
	shr.u64 	%rd2301, %rd2273, 56;
	xor.b64  	%rd2302, %rd2301, %rd2300;
	mul.lo.s64 	%rd7844, %rd2302, 1099511628211;
$L__BB41_437:
	setp.eq.s64 	%p151, %rd940, 0;
	mov.b64 	%rd7850, -3750763034362895579;
	@%p151 bra 	$L__BB41_443;
	setp.eq.s64 	%p152, %rd589, 0;
	mov.b64 	%rd7850, -3750763034362895579;
	mov.b64 	%rd7851, 0;
	@%p152 bra 	$L__BB41_441;
	mov.b64 	%rd7850, -3750763034362895579;
	mov.b64 	%rd7848, 0;
	and.b64  	%rd7851, %rd940, -2;
$L__BB41_440:
	shl.b64 	%rd2309, %rd7848, 3;
	add.s64 	%rd2310, %rd7841, %rd2309;
	ld.u64 	%rd2311, [%rd2310];
	and.b64  	%rd2312, %rd2311, 255;
	xor.b64  	%rd2313, %rd2312, %rd7850;
	mul.lo.s64 	%rd2314, %rd2313, 1099511628211;
	shr.u64 	%rd2315, %rd2311, 8;
	and.b64  	%rd2316, %rd2315, 255;
	xor.b64  	%rd2317, %rd2316, %rd2314;
	mul.lo.s64 	%rd2318, %rd2317, 1099511628211;
	shr.u64 	%rd2319, %rd2311, 16;
	and.b64  	%rd2320, %rd2319, 255;
	xor.b64  	%rd2321, %rd2320, %rd2318;
	mul.lo.s64 	%rd2322, %rd2321, 1099511628211;
	shr.u64 	%rd2323, %rd2311, 24;
	and.b64  	%rd2324, %rd2323, 255;
	xor.b64  	%rd2325, %rd2324, %rd2322;
	mul.lo.s64 	%rd2326, %rd2325, 1099511628211;
	shr.u64 	%rd2327, %rd2311, 32;
	and.b64  	%rd2328, %rd2327, 255;
	xor.b64  	%rd2329, %rd2328, %rd2326;
	mul.lo.s64 	%rd2330, %rd2329, 1099511628211;
	shr.u64 	%rd2331, %rd2311, 40;
	and.b64  	%rd2332, %rd2331, 255;
	xor.b64  	%rd2333, %rd2332, %rd2330;
	mul.lo.s64 	%rd2334, %rd2333, 1099511628211;
	shr.u64 	%rd2335, %rd2311, 48;
	and.b64  	%rd2336, %rd2335, 255;
	xor.b64  	%rd2337, %rd2336, %rd2334;
	mul.lo.s64 	%rd2338, %rd2337, 1099511628211;
	shr.u64 	%rd2339, %rd2311, 56;
	xor.b64  	%rd2340, %rd2339, %rd2338;
	mul.lo.s64 	%rd2341, %rd2340, 1099511628211;
	ld.u64 	%rd2342, [%rd2310+8];
	and.b64  	%rd2343, %rd2342, 255;
	xor.b64  	%rd2344, %rd2343, %rd2341;
	mul.lo.s64 	%rd2345, %rd2344, 1099511628211;
	shr.u64 	%rd2346, %rd2342, 8;
	and.b64  	%rd2347, %rd2346, 255;
	xor.b64  	%rd2348, %rd2347, %rd2345;
	mul.lo.s64 	%rd2349, %rd2348, 1099511628211;
	shr.u64 	%rd2350, %rd2342, 16;
	and.b64  	%rd2351, %rd2350, 255;
	xor.b64  	%rd2352, %rd2351, %rd2349;
	mul.lo.s64 	%rd2353, %rd2352, 1099511628211;
	shr.u64 	%rd2354, %rd2342, 24;
	and.b64  	%rd2355, %rd2354, 255;
	xor.b64  	%rd2356, %rd2355, %rd2353;
	mul.lo.s64 	%rd2357, %rd2356, 1099511628211;
	shr.u64 	%rd2358, %rd2342, 32;
	and.b64  	%rd2359, %rd2358, 255;
	xor.b64  	%rd2360, %rd2359, %rd2357;
	mul.lo.s64 	%rd2361, %rd2360, 1099511628211;
	shr.u64 	%rd2362, %rd2342, 40;
	and.b64  	%rd2363, %rd2362, 255;
	xor.b64  	%rd2364, %rd2363, %rd2361;
	mul.lo.s64 	%rd2365, %rd2364, 1099511628211;
	shr.u64 	%rd2366, %rd2342, 48;
	and.b64  	%rd2367, %rd2366, 255;
	xor.b64  	%rd2368, %rd2367, %rd2365;
	mul.lo.s64 	%rd2369, %rd2368, 1099511628211;
	shr.u64 	%rd2370, %rd2342, 56;
	xor.b64  	%rd2371, %rd2370, %rd2369;
	mul.lo.s64 	%rd7850, %rd2371, 1099511628211;
	add.s64 	%rd7848, %rd7848, 2;
	setp.ne.s64 	%p153, %rd7848, %rd7851;
	@%p153 bra 	$L__BB41_440;
$L__BB41_441:
	and.b64  	%rd2372, %rd940, 1;
	setp.eq.b64 	%p154, %rd2372, 1;
	not.pred 	%p155, %p154;
	@%p155 bra 	$L__BB41_443;
	shl.b64 	%rd2373, %rd7851, 3;
	add.s64 	%rd2374, %rd7841, %rd2373;
	ld.u64 	%rd2375, [%rd2374];
	and.b64  	%rd2376, %rd2375, 255;
	xor.b64  	%rd2377, %rd2376, %rd7850;
	mul.lo.s64 	%rd2378, %rd2377, 1099511628211;
	shr.u64 	%rd2379, %rd2375, 8;
	and.b64  	%rd2380, %rd2379, 255;
	xor.b64  	%rd2381, %rd2380, %rd2378;
	mul.lo.s64 	%rd2382, %rd2381, 1099511628211;
	shr.u64 	%rd2383, %rd2375, 16;
	and.b64  	%rd2384, %rd2383, 255;
	xor.b64  	%rd2385, %rd2384, %rd2382;
	mul.lo.s64 	%rd2386, %rd2385, 1099511628211;
	shr.u64 	%rd2387, %rd2375, 24;
	and.b64  	%rd2388, %rd2387, 255;
	xor.b64  	%rd2389, %rd2388, %rd2386;
	mul.lo.s64 	%rd2390, %rd2389, 1099511628211;
	shr.u64 	%rd2391, %rd2375, 32;
	and.b64  	%rd2392, %rd2391, 255;
	xor.b64  	%rd2393, %rd2392, %rd2390;
	mul.lo.s64 	%rd2394, %rd2393, 1099511628211;
	shr.u64 	%rd2395, %rd2375, 40;
	and.b64  	%rd2396, %rd2395, 255;
	xor.b64  	%rd2397, %rd2396, %rd2394;
	mul.lo.s64 	%rd2398, %rd2397, 1099511628211;
	shr.u64 	%rd2399, %rd2375, 48;
	and.b64  	%rd2400, %rd2399, 255;
	xor.b64  	%rd2401, %rd2400, %rd2398;
	mul.lo.s64 	%rd2402, %rd2401, 1099511628211;
	shr.u64 	%rd2403, %rd2375, 56;
	xor.b64  	%rd2404, %rd2403, %rd2402;
	mul.lo.s64 	%rd7850, %rd2404, 1099511628211;
$L__BB41_443:
	setp.eq.s64 	%p156, %rd7844, %rd7850;
	@%p156 bra 	$L__BB41_457;
	setp.eq.s64 	%p157, %rd940, 0;
	mov.b64 	%rd7856, -3750763034362895579;
	@%p157 bra 	$L__BB41_450;
	setp.eq.s64 	%p158, %rd589, 0;
	mov.b64 	%rd7856, -3750763034362895579;
	mov.b64 	%rd7857, 0;
	@%p158 bra 	$L__BB41_448;
	and.b64  	%rd7857, %rd940, -2;
	mov.b64 	%rd7856, -3750763034362895579;
	mov.b64 	%rd7854, 0;
$L__BB41_447:
	shl.b64 	%rd2411, %rd7854, 3;
	add.s64 	%rd2412, %rd7813, %rd2411;
	ld.u64 	%rd2413, [%rd2412];
	and.b64  	%rd2414, %rd2413, 255;
	xor.b64  	%rd2415, %rd2414, %rd7856;
	mul.lo.s64 	%rd2416, %rd2415, 1099511628211;
	shr.u64 	%rd2417, %rd2413, 8;
	and.b64  	%rd2418, %rd2417, 255;
	xor.b64  	%rd2419, %rd2418, %rd2416;
	mul.lo.s64 	%rd2420, %rd2419, 1099511628211;
	shr.u64 	%rd2421, %rd2413, 16;
	and.b64  	%rd2422, %rd2421, 255;
	xor.b64  	%rd2423, %rd2422, %rd2420;
	mul.lo.s64 	%rd2424, %rd2423, 1099511628211;
	shr.u64 	%rd2425, %rd2413, 24;
	and.b64  	%rd2426, %rd2425, 255;
	xor.b64  	%rd2427, %rd2426, %rd2424;
	mul.lo.s64 	%rd2428, %rd2427, 1099511628211;
	shr.u64 	%rd2429, %rd2413, 32;
	and.b64  	%rd2430, %rd2429, 255;
	xor.b64  	%rd2431, %rd2430, %rd2428;
	mul.lo.s64 	%rd2432, %rd2431, 1099511628211;
	shr.u64 	%rd2433, %rd2413, 40;
	and.b64  	%rd2434, %rd2433, 255;
	xor.b64  	%rd2435, %rd2434, %rd2432;
	mul.lo.s64 	%rd2436, %rd2435, 1099511628211;
	shr.u64 	%rd2437, %rd2413, 48;
	and.b64  	%rd2438, %rd2437, 255;
	xor.b64  	%rd2439, %rd2438, %rd2436;
	mul.lo.s64 	%rd2440, %rd2439, 1099511628211;
	shr.u64 	%rd2441, %rd2413, 56;
	xor.b64  	%rd2442, %rd2441, %rd2440;
	mul.lo.s64 	%rd2443, %rd2442, 1099511628211;
	ld.u64 	%rd2444, [%rd2412+8];
	and.b64  	%rd2445, %rd2444, 255;
	xor.b64  	%rd2446, %rd2445, %rd2443;
	mul.lo.s64 	%rd2447, %rd2446, 1099511628211;
	shr.u64 	%rd2448, %rd2444, 8;
	and.b64  	%rd2449, %rd2448, 255;
	xor.b64  	%rd2450, %rd2449, %rd2447;
	mul.lo.s64 	%rd2451, %rd2450, 1099511628211;
	shr.u64 	%rd2452, %rd2444, 16;
	and.b64  	%rd2453, %rd2452, 255;
	xor.b64  	%rd2454, %rd2453, %rd2451;
	mul.lo.s64 	%rd2455, %rd2454, 1099511628211;
	shr.u64 	%rd2456, %rd2444, 24;
	and.b64  	%rd2457, %rd2456, 255;
	xor.b64  	%rd2458, %rd2457, %rd2455;
	mul.lo.s64 	%rd2459, %rd2458, 1099511628211;
	shr.u64 	%rd2460, %rd2444, 32;
	and.b64  	%rd2461, %rd2460, 255;
	xor.b64  	%rd2462, %rd2461, %rd2459;
	mul.lo.s64 	%rd2463, %rd2462, 1099511628211;
	shr.u64 	%rd2464, %rd2444, 40;
	and.b64  	%rd2465, %rd2464, 255;
	xor.b64  	%rd2466, %rd2465, %rd2463;
	mul.lo.s64 	%rd2467, %rd2466, 1099511628211;
	shr.u64 	%rd2468, %rd2444, 48;
	and.b64  	%rd2469, %rd2468, 255;
	xor.b64  	%rd2470, %rd2469, %rd2467;
	mul.lo.s64 	%rd2471, %rd2470, 1099511628211;
	shr.u64 	%rd2472, %rd2444, 56;
	xor.b64  	%rd2473, %rd2472, %rd2471;
	mul.lo.s64 	%rd7856, %rd2473, 1099511628211;
	add.s64 	%rd7854, %rd7854, 2;
	setp.ne.s64 	%p159, %rd7854, %rd7857;
	@%p159 bra 	$L__BB41_447;
$L__BB41_448:
	and.b64  	%rd2474, %rd940, 1;
	setp.eq.b64 	%p160, %rd2474, 1;
	not.pred 	%p161, %p160;
	@%p161 bra 	$L__BB41_450;
	shl.b64 	%rd2475, %rd7857, 3;
	add.s64 	%rd2476, %rd7813, %rd2475;
	ld.u64 	%rd2477, [%rd2476];
	and.b64  	%rd2478, %rd2477, 255;
	xor.b64  	%rd2479, %rd2478, %rd7856;
	mul.lo.s64 	%rd2480, %rd2479, 1099511628211;
	shr.u64 	%rd2481, %rd2477, 8;
	and.b64  	%rd2482, %rd2481, 255;
	xor.b64  	%rd2483, %rd2482, %rd2480;
	mul.lo.s64 	%rd2484, %rd2483, 1099511628211;
	shr.u64 	%rd2485, %rd2477, 16;
	and.b64  	%rd2486, %rd2485, 255;
	xor.b64  	%rd2487, %rd2486, %rd2484;
	mul.lo.s64 	%rd2488, %rd2487, 1099511628211;
	shr.u64 	%rd2489, %rd2477, 24;
	and.b64  	%rd2490, %rd2489, 255;
	xor.b64  	%rd2491, %rd2490, %rd2488;
	mul.lo.s64 	%rd2492, %rd2491, 1099511628211;
	shr.u64 	%rd2493, %rd2477, 32;
	and.b64  	%rd2494, %rd2493, 255;
	xor.b64  	%rd2495, %rd2494, %rd2492;
	mul.lo.s64 	%rd2496, %rd2495, 1099511628211;
	shr.u64 	%rd2497, %rd2477, 40;
	and.b64  	%rd2498, %rd2497, 255;
	xor.b64  	%rd2499, %rd2498, %rd2496;
	mul.lo.s64 	%rd2500, %rd2499, 1099511628211;
	shr.u64 	%rd2501, %rd2477, 48;
	and.b64  	%rd2502, %rd2501, 255;
	xor.b64  	%rd2503, %rd2502, %rd2500;
	mul.lo.s64 	%rd2504, %rd2503, 1099511628211;
	shr.u64 	%rd2505, %rd2477, 56;
	xor.b64  	%rd2506, %rd2505, %rd2504;
	mul.lo.s64 	%rd7856, %rd2506, 1099511628211;
$L__BB41_450:
	setp.eq.s64 	%p162, %rd940, 0;
	mov.b64 	%rd7862, -3750763034362895579;
	@%p162 bra 	$L__BB41_456;
	setp.eq.s64 	%p163, %rd589, 0;
	mov.b64 	%rd7862, -3750763034362895579;
	mov.b64 	%rd7863, 0;
	@%p163 bra 	$L__BB41_454;
	mov.b64 	%rd7862, -3750763034362895579;
	mov.b64 	%rd7860, 0;
	and.b64  	%rd7863, %rd940, -2;
$L__BB41_453:
	shl.b64 	%rd2513, %rd7860, 3;
	add.s64 	%rd2514, %rd7841, %rd2513;
	ld.u64 	%rd2515, [%rd2514];
	and.b64  	%rd2516, %rd2515, 255;
	xor.b64  	%rd2517, %rd2516, %rd7862;
	mul.lo.s64 	%rd2518, %rd2517, 1099511628211;
	shr.u64 	%rd2519, %rd2515, 8;
	and.b64  	%rd2520, %rd2519, 255;
	xor.b64  	%rd2521, %rd2520, %rd2518;
	mul.lo.s64 	%rd2522, %rd2521, 1099511628211;
	shr.u64 	%rd2523, %rd2515, 16;
	and.b64  	%rd2524, %rd2523, 255;
	xor.b64  	%rd2525, %rd2524, %rd2522;
	mul.lo.s64 	%rd2526, %rd2525, 1099511628211;
	shr.u64 	%rd2527, %rd2515, 24;
	and.b64  	%rd2528, %rd2527, 255;
	xor.b64  	%rd2529, %rd2528, %rd2526;
	mul.lo.s64 	%rd2530, %rd2529, 1099511628211;
	shr.u64 	%rd2531, %rd2515, 32;
	and.b64  	%rd2532, %rd2531, 255;
	xor.b64  	%rd2533, %rd2532, %rd2530;
	mul.lo.s64 	%rd2534, %rd2533, 1099511628211;
	shr.u64 	%rd2535, %rd2515, 40;
	and.b64  	%rd2536, %rd2535, 255;
	xor.b64  	%rd2537, %rd2536, %rd2534;
	mul.lo.s64 	%rd2538, %rd2537, 1099511628211;
	shr.u64 	%rd2539, %rd2515, 48;
	and.b64  	%rd2540, %rd2539, 255;
	xor.b64  	%rd2541, %rd2540, %rd2538;
	mul.lo.s64 	%rd2542, %rd2541, 1099511628211;
	shr.u64 	%rd2543, %rd2515, 56;
	xor.b64  	%rd2544, %rd2543, %rd2542;
	mul.lo.s64 	%rd2545, %rd2544, 1099511628211;
	ld.u64 	%rd2546, [%rd2514+8];
	and.b64  	%rd2547, %rd2546, 255;
	xor.b64  	%rd2548, %rd2547, %rd2545;
	mul.lo.s64 	%rd2549, %rd2548, 1099511628211;
	shr.u64 	%rd2550, %rd2546, 8;
	and.b64  	%rd2551, %rd2550, 255;
	xor.b64  	%rd2552, %rd2551, %rd2549;
	mul.lo.s64 	%rd2553, %rd2552, 1099511628211;
	shr.u64 	%rd2554, %rd2546, 16;
	and.b64  	%rd2555, %rd2554, 255;
	xor.b64  	%rd2556, %rd2555, %rd2553;
	mul.lo.s64 	%rd2557, %rd2556, 1099511628211;
	shr.u64 	%rd2558, %rd2546, 24;
	and.b64  	%rd2559, %rd2558, 255;
	xor.b64  	%rd2560, %rd2559, %rd2557;
	mul.lo.s64 	%rd2561, %rd2560, 1099511628211;
	shr.u64 	%rd2562, %rd2546, 32;
	and.b64  	%rd2563, %rd2562, 255;
	xor.b64  	%rd2564, %rd2563, %rd2561;
	mul.lo.s64 	%rd2565, %rd2564, 1099511628211;
	shr.u64 	%rd2566, %rd2546, 40;
	and.b64  	%rd2567, %rd2566, 255;
	xor.b64  	%rd2568, %rd2567, %rd2565;
	mul.lo.s64 	%rd2569, %rd2568, 1099511628211;
	shr.u64 	%rd2570, %rd2546, 48;
	and.b64  	%rd2571, %rd2570, 255;
	xor.b64  	%rd2572, %rd2571, %rd2569;
	mul.lo.s64 	%rd2573, %rd2572, 1099511628211;
	shr.u64 	%rd2574, %rd2546, 56;
	xor.b64  	%rd2575, %rd2574, %rd2573;
	mul.lo.s64 	%rd7862, %rd2575, 1099511628211;
	add.s64 	%rd7860, %rd7860, 2;
	setp.ne.s64 	%p164, %rd7860, %rd7863;
	@%p164 bra 	$L__BB41_453;
$L__BB41_454:
	and.b64  	%rd2576, %rd940, 1;
	setp.eq.b64 	%p165, %rd2576, 1;
	not.pred 	%p166, %p165;
	@%p166 bra 	$L__BB41_456;
	shl.b64 	%rd2577, %rd7863, 3;
	add.s64 	%rd2578, %rd7841, %rd2577;
	ld.u64 	%rd2579, [%rd2578];
	and.b64  	%rd2580, %rd2579, 255;
	xor.b64  	%rd2581, %rd2580, %rd7862;
	mul.lo.s64 	%rd2582, %rd2581, 1099511628211;
	shr.u64 	%rd2583, %rd2579, 8;
	and.b64  	%rd2584, %rd2583, 255;
	xor.b64  	%rd2585, %rd2584, %rd2582;
	mul.lo.s64 	%rd2586, %rd2585, 1099511628211;
	shr.u64 	%rd2587, %rd2579, 16;
	and.b64  	%rd2588, %rd2587, 255;
	xor.b64  	%rd2589, %rd2588, %rd2586;
	mul.lo.s64 	%rd2590, %rd2589, 1099511628211;
	shr.u64 	%rd2591, %rd2579, 24;
	and.b64  	%rd2592, %rd2591, 255;
	xor.b64  	%rd2593, %rd2592, %rd2590;
	mul.lo.s64 	%rd2594, %rd2593, 1099511628211;
	shr.u64 	%rd2595, %rd2579, 32;
	and.b64  	%rd2596, %rd2595, 255;
	xor.b64  	%rd2597, %rd2596, %rd2594;
	mul.lo.s64 	%rd2598, %rd2597, 1099511628211;
	shr.u64 	%rd2599, %rd2579, 40;
	and.b64  	%rd2600, %rd2599, 255;
	xor.b64  	%rd2601, %rd2600, %rd2598;
	mul.lo.s64 	%rd2602, %rd2601, 1099511628211;
	shr.u64 	%rd2603, %rd2579, 48;
	and.b64  	%rd2604, %rd2603, 255;
	xor.b64  	%rd2605, %rd2604, %rd2602;
	mul.lo.s64 	%rd2606, %rd2605, 1099511628211;
	shr.u64 	%rd2607, %rd2579, 56;
	xor.b64  	%rd2608, %rd2607, %rd2606;
	mul.lo.s64 	%rd7862, %rd2608, 1099511628211;
$L__BB41_456:
	setp.lt.u64 	%p593, %rd7856, %rd7862;
	bra.uni 	$L__BB41_461;
$L__BB41_457:
	setp.eq.s32 	%p168, %r73, 0;
	mov.pred 	%p593, %p142;
	@%p168 bra 	$L__BB41_461;
	mov.b64 	%rd7866, 0;
	cvt.s64.s32 	%rd2613, %r73;
$L__BB41_459:
	shl.b64 	%rd2610, %rd7866, 3;
	add.s64 	%rd2611, %rd7813, %rd2610;
	ld.u64 	%rd729, [%rd2611];
	add.s64 	%rd2612, %rd7841, %rd2610;
	ld.u64 	%rd730, [%rd2612];
	setp.lt.u64 	%p170, %rd729, %rd730;
	mov.pred 	%p593, %p144;
	@%p170 bra 	$L__BB41_461;
	setp.le.u64 	%p172, %rd729, %rd730;
	add.s64 	%rd7866, %rd7866, 1;
	setp.lt.u64 	%p173, %rd7866, %rd2613;
	and.pred  	%p174, %p172, %p173;
	mov.pred 	%p593, %p142;
	@%p174 bra 	$L__BB41_459;
$L__BB41_461:
	selp.b64 	%rd732, %rd7813, %rd7841, %p593;
	selp.u32 	%r130, 1, 0, %p593;
	add.s32 	%r61, %r58, %r130;
	not.pred 	%p175, %p593;
	selp.u32 	%r131, 1, 0, %p175;
	add.s32 	%r62, %r59, %r131;
	@%p593 bra 	$L__BB41_463;
	shl.b32 	%r132, %r62, 3;
	add.s32 	%r134, %r99, %r132;
	ld.shared.u64 	%rd7841, [%r134];
	bra.uni 	$L__BB41_464;
$L__BB41_463:
	shl.b32 	%r135, %r61, 3;
	add.s32 	%r137, %r99, %r135;
	ld.shared.u64 	%rd7813, [%r137];
$L__BB41_464:
	setp.ge.s32 	%p177, %r61, %r35;
	mov.pred 	%p176, 0;
	mov.pred 	%p594, %p176;
	@%p177 bra 	$L__BB41_496;
	setp.ge.s32 	%p179, %r62, %r33;
	mov.pred 	%p178, -1;
	mov.pred 	%p594, %p178;
	@%p179 bra 	$L__BB41_496;
	setp.eq.s64 	%p180, %rd940, 0;
	mov.b64 	%rd7871, -3750763034362895579;
	@%p180 bra 	$L__BB41_472;
	setp.eq.s64 	%p181, %rd589, 0;
	mov.b64 	%rd7871, -3750763034362895579;
	mov.b64 	%rd7872, 0;
	@%p181 bra 	$L__BB41_470;
	mov.b64 	%rd7871, -3750763034362895579;
	mov.b64 	%rd7869, 0;
	and.b64  	%rd7872, %rd940, -2;
$L__BB41_469:
	shl.b64 	%rd2620, %rd7869, 3;
	add.s64 	%rd2621, %rd7813, %rd2620;
	ld.u64 	%rd2622, [%rd2621];
	and.b64  	%rd2623, %rd2622, 255;
	xor.b64  	%rd2624, %rd2623, %rd7871;
	mul.lo.s64 	%rd2625, %rd2624, 1099511628211;
	shr.u64 	%rd2626, %rd2622, 8;
	and.b64  	%rd2627, %rd2626, 255;
	xor.b64  	%rd2628, %rd2627, %rd2625;
	mul.lo.s64 	%rd2629, %rd2628, 1099511628211;
	shr.u64 	%rd2630, %rd2622, 16;
	and.b64  	%rd2631, %rd2630, 255;
	xor.b64  	%rd2632, %rd2631, %rd2629;
	mul.lo.s64 	%rd2633, %rd2632, 1099511628211;
	shr.u64 	%rd2634, %rd2622, 24;
	and.b64  	%rd2635, %rd2634, 255;
	xor.b64  	%rd2636, %rd2635, %rd2633;
	mul.lo.s64 	%rd2637, %rd2636, 1099511628211;
	shr.u64 	%rd2638, %rd2622, 32;
	and.b64  	%rd2639, %rd2638, 255;
	xor.b64  	%rd2640, %rd2639, %rd2637;
	mul.lo.s64 	%rd2641, %rd2640, 1099511628211;
	shr.u64 	%rd2642, %rd2622, 40;
	and.b64  	%rd2643, %rd2642, 255;
	xor.b64  	%rd2644, %rd2643, %rd2641;
	mul.lo.s64 	%rd2645, %rd2644, 1099511628211;
	shr.u64 	%rd2646, %rd2622, 48;
	and.b64  	%rd2647, %rd2646, 255;
	xor.b64  	%rd2648, %rd2647, %rd2645;
	mul.lo.s64 	%rd2649, %rd2648, 1099511628211;
	shr.u64 	%rd2650, %rd2622, 56;
	xor.b64  	%rd2651, %rd2650, %rd2649;
	mul.lo.s64 	%rd2652, %rd2651, 1099511628211;
	ld.u64 	%rd2653, [%rd2621+8];
	and.b64  	%rd2654, %rd2653, 255;
	xor.b64  	%rd2655, %rd2654, %rd2652;
	mul.lo.s64 	%rd2656, %rd2655, 1099511628211;
	shr.u64 	%rd2657, %rd2653, 8;
	and.b64  	%rd2658, %rd2657, 255;
	xor.b64  	%rd2659, %rd2658, %rd2656;
	mul.lo.s64 	%rd2660, %rd2659, 1099511628211;
	shr.u64 	%rd2661, %rd2653, 16;
	and.b64  	%rd2662, %rd2661, 255;
	xor.b64  	%rd2663, %rd2662, %rd2660;
	mul.lo.s64 	%rd2664, %rd2663, 1099511628211;
	shr.u64 	%rd2665, %rd2653, 24;
	and.b64  	%rd2666, %rd2665, 255;
	xor.b64  	%rd2667, %rd2666, %rd2664;
	mul.lo.s64 	%rd2668, %rd2667, 1099511628211;
	shr.u64 	%rd2669, %rd2653, 32;
	and.b64  	%rd2670, %rd2669, 255;
	xor.b64  	%rd2671, %rd2670, %rd2668;
	mul.lo.s64 	%rd2672, %rd2671, 1099511628211;
	shr.u64 	%rd2673, %rd2653, 40;
	and.b64  	%rd2674, %rd2673, 255;
	xor.b64  	%rd2675, %rd2674, %rd2672;
	mul.lo.s64 	%rd2676, %rd2675, 1099511628211;
	shr.u64 	%rd2677, %rd2653, 48;
	and.b64  	%rd2678, %rd2677, 255;
	xor.b64  	%rd2679, %rd2678, %rd2676;
	mul.lo.s64 	%rd2680, %rd2679, 1099511628211;
	shr.u64 	%rd2681, %rd2653, 56;
	xor.b64  	%rd2682, %rd2681, %rd2680;
	mul.lo.s64 	%rd7871, %rd2682, 1099511628211;
	add.s64 	%rd7869, %rd7869, 2;
	setp.ne.s64 	%p182, %rd7869, %rd7872;
	@%p182 bra 	$L__BB41_469;
$L__BB41_470:
	and.b64  	%rd2683, %rd940, 1;
	setp.eq.b64 	%p183, %rd2683, 1;
	not.pred 	%p184, %p183;
	@%p184 bra 	$L__BB41_472;
	shl.b64 	%rd2684, %rd7872, 3;
	add.s64 	%rd2685, %rd7813, %rd2684;
	ld.u64 	%rd2686, [%rd2685];
	and.b64  	%rd2687, %rd2686, 255;
	xor.b64  	%rd2688, %rd2687, %rd7871;
	mul.lo.s64 	%rd2689, %rd2688, 1099511628211;
	shr.u64 	%rd2690, %rd2686, 8;
	and.b64  	%rd2691, %rd2690, 255;
	xor.b64  	%rd2692, %rd2691, %rd2689;
	mul.lo.s64 	%rd2693, %rd2692, 1099511628211;
	shr.u64 	%rd2694, %rd2686, 16;
	and.b64  	%rd2695, %rd2694, 255;
	xor.b64  	%rd2696, %rd2695, %rd2693;
	mul.lo.s64 	%rd2697, %rd2696, 1099511628211;
	shr.u64 	%rd2698, %rd2686, 24;
	and.b64  	%rd2699, %rd2698, 255;
	xor.b64  	%rd2700, %rd2699, %rd2697;
	mul.lo.s64 	%rd2701, %rd2700, 1099511628211;
	shr.u64 	%rd2702, %rd2686, 32;
	and.b64  	%rd2703, %rd2702, 255;
	xor.b64  	%rd2704, %rd2703, %rd2701;
	mul.lo.s64 	%rd2705, %rd2704, 1099511628211;
	shr.u64 	%rd2706, %rd2686, 40;
	and.b64  	%rd2707, %rd2706, 255;
	xor.b64  	%rd2708, %rd2707, %rd2705;
	mul.lo.s64 	%rd2709, %rd2708, 1099511628211;
	shr.u64 	%rd2710, %rd2686, 48;
	and.b64  	%rd2711, %rd2710, 255;
	xor.b64  	%rd2712, %rd2711, %rd2709;
	mul.lo.s64 	%rd2713, %rd2712, 1099511628211;
	shr.u64 	%rd2714, %rd2686, 56;
	xor.b64  	%rd2715, %rd2714, %rd2713;
	mul.lo.s64 	%rd7871, %rd2715, 1099511628211;
$L__BB41_472:
	setp.eq.s64 	%p185, %rd940, 0;
	mov.b64 	%rd7877, -3750763034362895579;
	@%p185 bra 	$L__BB41_478;
	setp.eq.s64 	%p186, %rd589, 0;
	mov.b64 	%rd7877, -3750763034362895579;
	mov.b64 	%rd7878, 0;
	@%p186 bra 	$L__BB41_476;
	mov.b64 	%rd7877, -3750763034362895579;
	mov.b64 	%rd7875, 0;
	and.b64  	%rd7878, %rd940, -2;
$L__BB41_475:
	shl.b64 	%rd2722, %rd7875, 3;
	add.s64 	%rd2723, %rd7841, %rd2722;
	ld.u64 	%rd2724, [%rd2723];
	and.b64  	%rd2725, %rd2724, 255;
	xor.b64  	%rd2726, %rd2725, %rd7877;
	mul.lo.s64 	%rd2727, %rd2726, 1099511628211;
	shr.u64 	%rd2728, %rd2724, 8;
	and.b64  	%rd2729, %rd2728, 255;
	xor.b64  	%rd2730, %rd2729, %rd2727;
	mul.lo.s64 	%rd2731, %rd2730, 1099511628211;
	shr.u64 	%rd2732, %rd2724, 16;
	and.b64  	%rd2733, %rd2732, 255;
	xor.b64  	%rd2734, %rd2733, %rd2731;
	mul.lo.s64 	%rd2735, %rd2734, 1099511628211;
	shr.u64 	%rd2736, %rd2724, 24;
	and.b64  	%rd2737, %rd2736, 255;
	xor.b64  	%rd2738, %rd2737, %rd2735;
	mul.lo.s64 	%rd2739, %rd2738, 1099511628211;
	shr.u64 	%rd2740, %rd2724, 32;
	and.b64  	%rd2741, %rd2740, 255;
	xor.b64  	%rd2742, %rd2741, %rd2739;
	mul.lo.s64 	%rd2743, %rd2742, 1099511628211;
	shr.u64 	%rd2744, %rd2724, 40;
	and.b64  	%rd2745, %rd2744, 255;
	xor.b64  	%rd2746, %rd2745, %rd2743;
	mul.lo.s64 	%rd2747, %rd2746, 1099511628211;
	shr.u64 	%rd2748, %rd2724, 48;
	and.b64  	%rd2749, %rd2748, 255;
	xor.b64  	%rd2750, %rd2749, %rd2747;
	mul.lo.s64 	%rd2751, %rd2750, 1099511628211;
	shr.u64 	%rd2752, %rd2724, 56;
	xor.b64  	%rd2753, %rd2752, %rd2751;
	mul.lo.s64 	%rd2754, %rd2753, 1099511628211;
	ld.u64 	%rd2755, [%rd2723+8];
	and.b64  	%rd2756, %rd2755, 255;
	xor.b64  	%rd2757, %rd2756, %rd2754;
	mul.lo.s64 	%rd2758, %rd2757, 1099511628211;
	shr.u64 	%rd2759, %rd2755, 8;
	and.b64  	%rd2760, %rd2759, 255;
	xor.b64  	%rd2761, %rd2760, %rd2758;
	mul.lo.s64 	%rd2762, %rd2761, 1099511628211;
	shr.u64 	%rd2763, %rd2755, 16;
	and.b64  	%rd2764, %rd2763, 255;
	xor.b64  	%rd2765, %rd2764, %rd2762;
	mul.lo.s64 	%rd2766, %rd2765, 1099511628211;
	shr.u64 	%rd2767, %rd2755, 24;
	and.b64  	%rd2768, %rd2767, 255;
	xor.b64  	%rd2769, %rd2768, %rd2766;
	mul.lo.s64 	%rd2770, %rd2769, 1099511628211;
	shr.u64 	%rd2771, %rd2755, 32;
	and.b64  	%rd2772, %rd2771, 255;
	xor.b64  	%rd2773, %rd2772, %rd2770;
	mul.lo.s64 	%rd2774, %rd2773, 1099511628211;
	shr.u64 	%rd2775, %rd2755, 40;
	and.b64  	%rd2776, %rd2775, 255;
	xor.b64  	%rd2777, %rd2776, %rd2774;
	mul.lo.s64 	%rd2778, %rd2777, 1099511628211;
	shr.u64 	%rd2779, %rd2755, 48;
	and.b64  	%rd2780, %rd2779, 255;
	xor.b64  	%rd2781, %rd2780, %rd2778;
	mul.lo.s64 	%rd2782, %rd2781, 1099511628211;
	shr.u64 	%rd2783, %rd2755, 56;
	xor.b64  	%rd2784, %rd2783, %rd2782;
	mul.lo.s64 	%rd7877, %rd2784, 1099511628211;
	add.s64 	%rd7875, %rd7875, 2;
	setp.ne.s64 	%p187, %rd7875, %rd7878;
	@%p187 bra 	$L__BB41_475;
$L__BB41_476:
	and.b64  	%rd2785, %rd940, 1;
	setp.eq.b64 	%p188, %rd2785, 1;
	not.pred 	%p189, %p188;
	@%p189 bra 	$L__BB41_478;
	shl.b64 	%rd2786, %rd7878, 3;
	add.s64 	%rd2787, %rd7841, %rd2786;
	ld.u64 	%rd2788, [%rd2787];
	and.b64  	%rd2789, %rd2788, 255;
	xor.b64  	%rd2790, %rd2789, %rd7877;
	mul.lo.s64 	%rd2791, %rd2790, 1099511628211;
	shr.u64 	%rd2792, %rd2788, 8;
	and.b64  	%rd2793, %rd2792, 255;
	xor.b64  	%rd2794, %rd2793, %rd2791;
	mul.lo.s64 	%rd2795, %rd2794, 1099511628211;
	shr.u64 	%rd2796, %rd2788, 16;
	and.b64  	%rd2797, %rd2796, 255;
	xor.b64  	%rd2798, %rd2797, %rd2795;
	mul.lo.s64 	%rd2799, %rd2798, 1099511628211;
	shr.u64 	%rd2800, %rd2788, 24;
	and.b64  	%rd2801, %rd2800, 255;
	xor.b64  	%rd2802, %rd2801, %rd2799;
	mul.lo.s64 	%rd2803, %rd2802, 1099511628211;
	shr.u64 	%rd2804, %rd2788, 32;
	and.b64  	%rd2805, %rd2804, 255;
	xor.b64  	%rd2806, %rd2805, %rd2803;
	mul.lo.s64 	%rd2807, %rd2806, 1099511628211;
	shr.u64 	%rd2808, %rd2788, 40;
	and.b64  	%rd2809, %rd2808, 255;
	xor.b64  	%rd2810, %rd2809, %rd2807;
	mul.lo.s64 	%rd2811, %rd2810, 1099511628211;
	shr.u64 	%rd2812, %rd2788, 48;
	and.b64  	%rd2813, %rd2812, 255;
	xor.b64  	%rd2814, %rd2813, %rd2811;
	mul.lo.s64 	%rd2815, %rd2814, 1099511628211;
	shr.u64 	%rd2816, %rd2788, 56;
	xor.b64  	%rd2817, %rd2816, %rd2815;
	mul.lo.s64 	%rd7877, %rd2817, 1099511628211;
$L__BB41_478:
	setp.eq.s64 	%p190, %rd7871, %rd7877;
	@%p190 bra 	$L__BB41_492;
	setp.eq.s64 	%p191, %rd940, 0;
	mov.b64 	%rd7883, -3750763034362895579;
	@%p191 bra 	$L__BB41_485;
	setp.eq.s64 	%p192, %rd589, 0;
	mov.b64 	%rd7883, -3750763034362895579;
	mov.b64 	%rd7884, 0;
	@%p192 bra 	$L__BB41_483;
	mov.b64 	%rd7883, -3750763034362895579;
	mov.b64 	%rd7881, 0;
	and.b64  	%rd7884, %rd940, -2;
$L__BB41_482:
	shl.b64 	%rd2824, %rd7881, 3;
	add.s64 	%rd2825, %rd7813, %rd2824;
	ld.u64 	%rd2826, [%rd2825];
	and.b64  	%rd2827, %rd2826, 255;
	xor.b64  	%rd2828, %rd2827, %rd7883;
	mul.lo.s64 	%rd2829, %rd2828, 1099511628211;
	shr.u64 	%rd2830, %rd2826, 8;
	and.b64  	%rd2831, %rd2830, 255;
	xor.b64  	%rd2832, %rd2831, %rd2829;
	mul.lo.s64 	%rd2833, %rd2832, 1099511628211;
	shr.u64 	%rd2834, %rd2826, 16;
	and.b64  	%rd2835, %rd2834, 255;
	xor.b64  	%rd2836, %rd2835, %rd2833;
	mul.lo.s64 	%rd2837, %rd2836, 1099511628211;
	shr.u64 	%rd2838, %rd2826, 24;
	and.b64  	%rd2839, %rd2838, 255;
	xor.b64  	%rd2840, %rd2839, %rd2837;
	mul.lo.s64 	%rd2841, %rd2840, 1099511628211;
	shr.u64 	%rd2842, %rd2826, 32;
	and.b64  	%rd2843, %rd2842, 255;
	xor.b64  	%rd2844, %rd2843, %rd2841;
	mul.lo.s64 	%rd2845, %rd2844, 1099511628211;
	shr.u64 	%rd2846, %rd2826, 40;
	and.b64  	%rd2847, %rd2846, 255;
	xor.b64  	%rd2848, %rd2847, %rd2845;
	mul.lo.s64 	%rd2849, %rd2848, 1099511628211;
	shr.u64 	%rd2850, %rd2826, 48;
	and.b64  	%rd2851, %rd2850, 255;
	xor.b64  	%rd2852, %rd2851, %rd2849;
	mul.lo.s64 	%rd2853, %rd2852, 1099511628211;
	shr.u64 	%rd2854, %rd2826, 56;
	xor.b64  	%rd2855, %rd2854, %rd2853;
	mul.lo.s64 	%rd2856, %rd2855, 1099511628211;
	ld.u64 	%rd2857, [%rd2825+8];
	and.b64  	%rd2858, %rd2857, 255;
	xor.b64  	%rd2859, %rd2858, %rd2856;
	mul.lo.s64 	%rd2860, %rd2859, 1099511628211;
	shr.u64 	%rd2861, %rd2857, 8;
	and.b64  	%rd2862, %rd2861, 255;
	xor.b64  	%rd2863, %rd2862, %rd2860;
	mul.lo.s64 	%rd2864, %rd2863, 1099511628211;
	shr.u64 	%rd2865, %rd2857, 16;
	and.b64  	%rd2866, %rd2865, 255;
	xor.b64  	%rd2867, %rd2866, %rd2864;
	mul.lo.s64 	%rd2868, %rd2867, 1099511628211;
	shr.u64 	%rd2869, %rd2857, 24;
	and.b64  	%rd2870, %rd2869, 255;
	xor.b64  	%rd2871, %rd2870, %rd2868;
	mul.lo.s64 	%rd2872, %rd2871, 1099511628211;
	shr.u64 	%rd2873, %rd2857, 32;
	and.b64  	%rd2874, %rd2873, 255;
	xor.b64  	%rd2875, %rd2874, %rd2872;
	mul.lo.s64 	%rd2876, %rd2875, 1099511628211;
	shr.u64 	%rd2877, %rd2857, 40;
	and.b64  	%rd2878, %rd2877, 255;
	xor.b64  	%rd2879, %rd2878, %rd2876;
	mul.lo.s64 	%rd2880, %rd2879, 1099511628211;
	shr.u64 	%rd2881, %rd2857, 48;
	and.b64  	%rd2882, %rd2881, 255;
	xor.b64  	%rd2883, %rd2882, %rd2880;
	mul.lo.s64 	%rd2884, %rd2883, 1099511628211;
	shr.u64 	%rd2885, %rd2857, 56;
	xor.b64  	%rd2886, %rd2885, %rd2884;
	mul.lo.s64 	%rd7883, %rd2886, 1099511628211;
	add.s64 	%rd7881, %rd7881, 2;
	setp.ne.s64 	%p193, %rd7881, %rd7884;
	@%p193 bra 	$L__BB41_482;
$L__BB41_483:
	and.b64  	%rd2887, %rd940, 1;
	setp.eq.b64 	%p194, %rd2887, 1;
	not.pred 	%p195, %p194;
	@%p195 bra 	$L__BB41_485;
	shl.b64 	%rd2888, %rd7884, 3;
	add.s64 	%rd2889, %rd7813, %rd2888;
	ld.u64 	%rd2890, [%rd2889];
	and.b64  	%rd2891, %rd2890, 255;
	xor.b64  	%rd2892, %rd2891, %rd7883;
	mul.lo.s64 	%rd2893, %rd2892, 1099511628211;
	shr.u64 	%rd2894, %rd2890, 8;
	and.b64  	%rd2895, %rd2894, 255;
	xor.b64  	%rd2896, %rd2895, %rd2893;
	mul.lo.s64 	%rd2897, %rd2896, 1099511628211;
	shr.u64 	%rd2898, %rd2890, 16;
	and.b64  	%rd2899, %rd2898, 255;
	xor.b64  	%rd2900, %rd2899, %rd2897;
	mul.lo.s64 	%rd2901, %rd2900, 1099511628211;
	shr.u64 	%rd2902, %rd2890, 24;
	and.b64  	%rd2903, %rd2902, 255;
	xor.b64  	%rd2904, %rd2903, %rd2901;
	mul.lo.s64 	%rd2905, %rd2904, 1099511628211;
	shr.u64 	%rd2906, %rd2890, 32;
	and.b64  	%rd2907, %rd2906, 255;
	xor.b64  	%rd2908, %rd2907, %rd2905;
	mul.lo.s64 	%rd2909, %rd2908, 1099511628211;
	shr.u64 	%rd2910, %rd2890, 40;
	and.b64  	%rd2911, %rd2910, 255;
	xor.b64  	%rd2912, %rd2911, %rd2909;
	mul.lo.s64 	%rd2913, %rd2912, 1099511628211;
	shr.u64 	%rd2914, %rd2890, 48;
	and.b64  	%rd2915, %rd2914, 255;
	xor.b64  	%rd2916, %rd2915, %rd2913;
	mul.lo.s64 	%rd2917, %rd2916, 1099511628211;
	shr.u64 	%rd2918, %rd2890, 56;
	xor.b64  	%rd2919, %rd2918, %rd2917;
	mul.lo.s64 	%rd7883, %rd2919, 1099511628211;
$L__BB41_485:
	setp.eq.s64 	%p196, %rd940, 0;
	mov.b64 	%rd7889, -3750763034362895579;
	@%p196 bra 	$L__BB41_491;
	setp.eq.s64 	%p197, %rd589, 0;
	mov.b64 	%rd7889, -3750763034362895579;
	mov.b64 	%rd7890, 0;
	@%p197 bra 	$L__BB41_489;
	mov.b64 	%rd7889, -3750763034362895579;
	mov.b64 	%rd7887, 0;
	and.b64  	%rd7890, %rd940, -2;
$L__BB41_488:
	shl.b64 	%rd2926, %rd7887, 3;
	add.s64 	%rd2927, %rd7841, %rd2926;
	ld.u64 	%rd2928, [%rd2927];
	and.b64  	%rd2929, %rd2928, 255;
	xor.b64  	%rd2930, %rd2929, %rd7889;
	mul.lo.s64 	%rd2931, %rd2930, 1099511628211;
	shr.u64 	%rd2932, %rd2928, 8;
	and.b64  	%rd2933, %rd2932, 255;
	xor.b64  	%rd2934, %rd2933, %rd2931;
	mul.lo.s64 	%rd2935, %rd2934, 1099511628211;
	shr.u64 	%rd2936, %rd2928, 16;
	and.b64  	%rd2937, %rd2936, 255;
	xor.b64  	%rd2938, %rd2937, %rd2935;
	mul.lo.s64 	%rd2939, %rd2938, 1099511628211;
	shr.u64 	%rd2940, %rd2928, 24;
	and.b64  	%rd2941, %rd2940, 255;
	xor.b64  	%rd2942, %rd2941, %rd2939;
	mul.lo.s64 	%rd2943, %rd2942, 1099511628211;
	shr.u64 	%rd2944, %rd2928, 32;
	and.b64  	%rd2945, %rd2944, 255;
	xor.b64  	%rd2946, %rd2945, %rd2943;
	mul.lo.s64 	%rd2947, %rd2946, 1099511628211;
	shr.u64 	%rd2948, %rd2928, 40;
	and.b64  	%rd2949, %rd2948, 255;
	xor.b64  	%rd2950, %rd2949, %rd2947;
	mul.lo.s64 	%rd2951, %rd2950, 1099511628211;
	shr.u64 	%rd2952, %rd2928, 48;
	and.b64  	%rd2953, %rd2952, 255;
	xor.b64  	%rd2954, %rd2953, %rd2951;
	mul.lo.s64 	%rd2955, %rd2954, 1099511628211;
	shr.u64 	%rd2956, %rd2928, 56;
	xor.b64  	%rd2957, %rd2956, %rd2955;
	mul.lo.s64 	%rd2958, %rd2957, 1099511628211;
	ld.u64 	%rd2959, [%rd2927+8];
	and.b64  	%rd2960, %rd2959, 255;
	xor.b64  	%rd2961, %rd2960, %rd2958;
	mul.lo.s64 	%rd2962, %rd2961, 1099511628211;
	shr.u64 	%rd2963, %rd2959, 8;
	and.b64  	%rd2964, %rd2963, 255;
	xor.b64  	%rd2965, %rd2964, %rd2962;
	mul.lo.s64 	%rd2966, %rd2965, 1099511628211;
	shr.u64 	%rd2967, %rd2959, 16;
	and.b64  	%rd2968, %rd2967, 255;
	xor.b64  	%rd2969, %rd2968, %rd2966;
	mul.lo.s64 	%rd2970, %rd2969, 1099511628211;
	shr.u64 	%rd2971, %rd2959, 24;
	and.b64  	%rd2972, %rd2971, 255;
	xor.b64  	%rd2973, %rd2972, %rd2970;
	mul.lo.s64 	%rd2974, %rd2973, 1099511628211;
	shr.u64 	%rd2975, %rd2959, 32;
	and.b64  	%rd2976, %rd2975, 255;
	xor.b64  	%rd2977, %rd2976, %rd2974;
	mul.lo.s64 	%rd2978, %rd2977, 1099511628211;
	shr.u64 	%rd2979, %rd2959, 40;
	and.b64  	%rd2980, %rd2979, 255;
	xor.b64  	%rd2981, %rd2980, %rd2978;
	mul.lo.s64 	%rd2982, %rd2981, 1099511628211;
	shr.u64 	%rd2983, %rd2959, 48;
	and.b64  	%rd2984, %rd2983, 255;
	xor.b64  	%rd2985, %rd2984, %rd2982;
	mul.lo.s64 	%rd2986, %rd2985, 1099511628211;
	shr.u64 	%rd2987, %rd2959, 56;
	xor.b64  	%rd2988, %rd2987, %rd2986;
	mul.lo.s64 	%rd7889, %rd2988, 1099511628211;
	add.s64 	%rd7887, %rd7887, 2;
	setp.ne.s64 	%p198, %rd7887, %rd7890;
	@%p198 bra 	$L__BB41_488;
$L__BB41_489:
	and.b64  	%rd2989, %rd940, 1;
	setp.eq.b64 	%p199, %rd2989, 1;
	not.pred 	%p200, %p199;
	@%p200 bra 	$L__BB41_491;
	shl.b64 	%rd2990, %rd7890, 3;
	add.s64 	%rd2991, %rd7841, %rd2990;
	ld.u64 	%rd2992, [%rd2991];
	and.b64  	%rd2993, %rd2992, 255;
	xor.b64  	%rd2994, %rd2993, %rd7889;
	mul.lo.s64 	%rd2995, %rd2994, 1099511628211;
	shr.u64 	%rd2996, %rd2992, 8;
	and.b64  	%rd2997, %rd2996, 255;
	xor.b64  	%rd2998, %rd2997, %rd2995;
	mul.lo.s64 	%rd2999, %rd2998, 1099511628211;
	shr.u64 	%rd3000, %rd2992, 16;
	and.b64  	%rd3001, %rd3000, 255;
	xor.b64  	%rd3002, %rd3001, %rd2999;
	mul.lo.s64 	%rd3003, %rd3002, 1099511628211;
	shr.u64 	%rd3004, %rd2992, 24;
	and.b64  	%rd3005, %rd3004, 255;
	xor.b64  	%rd3006, %rd3005, %rd3003;
	mul.lo.s64 	%rd3007, %rd3006, 1099511628211;
	shr.u64 	%rd3008, %rd2992, 32;
	and.b64  	%rd3009, %rd3008, 255;
	xor.b64  	%rd3010, %rd3009, %rd3007;
	mul.lo.s64 	%rd3011, %rd3010, 1099511628211;
	shr.u64 	%rd3012, %rd2992, 40;
	and.b64  	%rd3013, %rd3012, 255;
	xor.b64  	%rd3014, %rd3013, %rd3011;
	mul.lo.s64 	%rd3015, %rd3014, 1099511628211;
	shr.u64 	%rd3016, %rd2992, 48;
	and.b64  	%rd3017, %rd3016, 255;
	xor.b64  	%rd3018, %rd3017, %rd3015;
	mul.lo.s64 	%rd3019, %rd3018, 1099511628211;
	shr.u64 	%rd3020, %rd2992, 56;
	xor.b64  	%rd3021, %rd3020, %rd3019;
	mul.lo.s64 	%rd7889, %rd3021, 1099511628211;
$L__BB41_491:
	setp.lt.u64 	%p594, %rd7883, %rd7889;
	bra.uni 	$L__BB41_496;
$L__BB41_492:
	setp.eq.s32 	%p202, %r73, 0;
	mov.pred 	%p594, %p176;
	@%p202 bra 	$L__BB41_496;
	mov.b64 	%rd7893, 0;
	cvt.s64.s32 	%rd3026, %r73;
$L__BB41_494:
	shl.b64 	%rd3023, %rd7893, 3;
	add.s64 	%rd3024, %rd7813, %rd3023;
	ld.u64 	%rd778, [%rd3024];
	add.s64 	%rd3025, %rd7841, %rd3023;
	ld.u64 	%rd779, [%rd3025];
	setp.lt.u64 	%p204, %rd778, %rd779;
	mov.pred 	%p594, %p178;
	@%p204 bra 	$L__BB41_496;
	setp.le.u64 	%p206, %rd778, %rd779;
	add.s64 	%rd7893, %rd7893, 1;
	setp.lt.u64 	%p207, %rd7893, %rd3026;
	and.pred  	%p208, %p206, %p207;
	mov.pred 	%p594, %p176;
	@%p208 bra 	$L__BB41_494;
$L__BB41_496:
	selp.b64 	%rd781, %rd7813, %rd7841, %p594;
	selp.u32 	%r138, 1, 0, %p594;
	add.s32 	%r64, %r61, %r138;
	not.pred 	%p209, %p594;
	selp.u32 	%r139, 1, 0, %p209;
	add.s32 	%r65, %r62, %r139;
	@%p594 bra 	$L__BB41_498;
	shl.b32 	%r140, %r65, 3;
	add.s32 	%r142, %r99, %r140;
	ld.shared.u64 	%rd7841, [%r142];
	bra.uni 	$L__BB41_499;
$L__BB41_498:
	shl.b32 	%r143, %r64, 3;
	add.s32 	%r145, %r99, %r143;
	ld.shared.u64 	%rd7813, [%r145];
$L__BB41_499:
	setp.ge.s32 	%p211, %r64, %r35;
	mov.pred 	%p210, 0;
	mov.pred 	%p595, %p210;
	@%p211 bra 	$L__BB41_531;
	setp.ge.s32 	%p213, %r65, %r33;
	mov.pred 	%p212, -1;
	mov.pred 	%p595, %p212;
	@%p213 bra 	$L__BB41_531;
	setp.eq.s64 	%p214, %rd940, 0;
	mov.b64 	%rd7898, -3750763034362895579;
	@%p214 bra 	$L__BB41_507;
	setp.eq.s64 	%p215, %rd589, 0;
	mov.b64 	%rd7898, -3750763034362895579;
	mov.b64 	%rd7899, 0;
	@%p215 bra 	$L__BB41_505;
	mov.b64 	%rd7898, -3750763034362895579;
	mov.b64 	%rd7896, 0;
	and.b64  	%rd7899, %rd940, -2;
$L__BB41_504:
	shl.b64 	%rd3033, %rd7896, 3;
	add.s64 	%rd3034, %rd7813, %rd3033;
	ld.u64 	%rd3035, [%rd3034];
	and.b64  	%rd3036, %rd3035, 255;
	xor.b64  	%rd3037, %rd3036, %rd7898;
	mul.lo.s64 	%rd3038, %rd3037, 1099511628211;
	shr.u64 	%rd3039, %rd3035, 8;
	and.b64  	%rd3040, %rd3039, 255;
	xor.b64  	%rd3041, %rd3040, %rd3038;
	mul.lo.s64 	%rd3042, %rd3041, 1099511628211;
	shr.u64 	%rd3043, %rd3035, 16;
	and.b64  	%rd3044, %rd3043, 255;
	xor.b64  	%rd3045, %rd3044, %rd3042;
	mul.lo.s64 	%rd3046, %rd3045, 1099511628211;
	shr.u64 	%rd3047, %rd3035, 24;
	and.b64  	%rd3048, %rd3047, 255;
	xor.b64  	%rd3049, %rd3048, %rd3046;
	mul.lo.s64 	%rd3050, %rd3049, 1099511628211;
	shr.u64 	%rd3051, %rd3035, 32;
	and.b64  	%rd3052, %rd3051, 255;
	xor.b64  	%rd3053, %rd3052, %rd3050;
	mul.lo.s64 	%rd3054, %rd3053, 1099511628211;
	shr.u64 	%rd3055, %rd3035, 40;
	and.b64  	%rd3056, %rd3055, 255;
	xor.b64  	%rd3057, %rd3056, %rd3054;
	mul.lo.s64 	%rd3058, %rd3057, 1099511628211;
	shr.u64 	%rd3059, %rd3035, 48;
	and.b64  	%rd3060, %rd3059, 255;
	xor.b64  	%rd3061, %rd3060, %rd3058;
	mul.lo.s64 	%rd3062, %rd3061, 1099511628211;
	shr.u64 	%rd3063, %rd3035, 56;
	xor.b64  	%rd3064, %rd3063, %rd3062;
	mul.lo.s64 	%rd3065, %rd3064, 1099511628211;
	ld.u64 	%rd3066, [%rd3034+8];
	and.b64  	%rd3067, %rd3066, 255;
	xor.b64  	%rd3068, %rd3067, %rd3065;
	mul.lo.s64 	%rd3069, %rd3068, 1099511628211;
	shr.u64 	%rd3070, %rd3066, 8;
	and.b64  	%rd3071, %rd3070, 255;
	xor.b64  	%rd3072, %rd3071, %rd3069;
	mul.lo.s64 	%rd3073, %rd3072, 1099511628211;
	shr.u64 	%rd3074, %rd3066, 16;
	and.b64  	%rd3075, %rd3074, 255;
	xor.b64  	%rd3076, %rd3075, %rd3073;
	mul.lo.s64 	%rd3077, %rd3076, 1099511628211;
	shr.u64 	%rd3078, %rd3066, 24;
	and.b64  	%rd3079, %rd3078, 255;
	xor.b64  	%rd3080, %rd3079, %rd3077;
	mul.lo.s64 	%rd3081, %rd3080, 1099511628211;
	shr.u64 	%rd3082, %rd3066, 32;
	and.b64  	%rd3083, %rd3082, 255;
	xor.b64  	%rd3084, %rd3083, %rd3081;
	mul.lo.s64 	%rd3085, %rd3084, 1099511628211;
	shr.u64 	%rd3086, %rd3066, 40;
	and.b64  	%rd3087, %rd3086, 255;
	xor.b64  	%rd3088, %rd3087, %rd3085;
	mul.lo.s64 	%rd3089, %rd3088, 1099511628211;
	shr.u64 	%rd3090, %rd3066, 48;
	and.b64  	%rd3091, %rd3090, 255;
	xor.b64  	%rd3092, %rd3091, %rd3089;
	mul.lo.s64 	%rd3093, %rd3092, 1099511628211;
	shr.u64 	%rd3094, %rd3066, 56;
	xor.b64  	%rd3095, %rd3094, %rd3093;
	mul.lo.s64 	%rd7898, %rd3095, 1099511628211;
	add.s64 	%rd7896, %rd7896, 2;
	setp.ne.s64 	%p216, %rd7896, %rd7899;
	@%p216 bra 	$L__BB41_504;
$L__BB41_505:
	and.b64  	%rd3096, %rd940, 1;
	setp.eq.b64 	%p217, %rd3096, 1;
	not.pred 	%p218, %p217;
	@%p218 bra 	$L__BB41_507;
	shl.b64 	%rd3097, %rd7899, 3;
	add.s64 	%rd3098, %rd7813, %rd3097;
	ld.u64 	%rd3099, [%rd3098];
	and.b64  	%rd3100, %rd3099, 255;
	xor.b64  	%rd3101, %rd3100, %rd7898;
	mul.lo.s64 	%rd3102, %rd3101, 1099511628211;
	shr.u64 	%rd3103, %rd3099, 8;
	and.b64  	%rd3104, %rd3103, 255;
	xor.b64  	%rd3105, %rd3104, %rd3102;
	mul.lo.s64 	%rd3106, %rd3105, 1099511628211;
	shr.u64 	%rd3107, %rd3099, 16;
	and.b64  	%rd3108, %rd3107, 255;
	xor.b64  	%rd3109, %rd3108, %rd3106;
	mul.lo.s64 	%rd3110, %rd3109, 1099511628211;
	shr.u64 	%rd3111, %rd3099, 24;
	and.b64  	%rd3112, %rd3111, 255;
	xor.b64  	%rd3113, %rd3112, %rd3110;
	mul.lo.s64 	%rd3114, %rd3113, 1099511628211;
	shr.u64 	%rd3115, %rd3099, 32;
	and.b64  	%rd3116, %rd3115, 255;
	xor.b64  	%rd3117, %rd3116, %rd3114;
	mul.lo.s64 	%rd3118, %rd3117, 1099511628211;
	shr.u64 	%rd3119, %rd3099, 40;
	and.b64  	%rd3120, %rd3119, 255;
	xor.b64  	%rd3121, %rd3120, %rd3118;
	mul.lo.s64 	%rd3122, %rd3121, 1099511628211;
	shr.u64 	%rd3123, %rd3099, 48;
	and.b64  	%rd3124, %rd3123, 255;
	xor.b64  	%rd3125, %rd3124, %rd3122;
	mul.lo.s64 	%rd3126, %rd3125, 1099511628211;
	shr.u64 	%rd3127, %rd3099, 56;
	xor.b64  	%rd3128, %rd3127, %rd3126;
	mul.lo.s64 	%rd7898, %rd3128, 1099511628211;
$L__BB41_507:
	setp.eq.s64 	%p219, %rd940, 0;
	mov.b64 	%rd7904, -3750763034362895579;
	@%p219 bra 	$L__BB41_513;
	setp.eq.s64 	%p220, %rd589, 0;
	mov.b64 	%rd7904, -3750763034362895579;
	mov.b64 	%rd7905, 0;
	@%p220 bra 	$L__BB41_511;
	mov.b64 	%rd7904, -3750763034362895579;
	mov.b64 	%rd7902, 0;
	and.b64  	%rd7905, %rd940, -2;
$L__BB41_510:
	shl.b64 	%rd3135, %rd7902, 3;
	add.s64 	%rd3136, %rd7841, %rd3135;
	ld.u64 	%rd3137, [%rd3136];
	and.b64  	%rd3138, %rd3137, 255;
	xor.b64  	%rd3139, %rd3138, %rd7904;
	mul.lo.s64 	%rd3140, %rd3139, 1099511628211;
	shr.u64 	%rd3141, %rd3137, 8;
	and.b64  	%rd3142, %rd3141, 255;
	xor.b64  	%rd3143, %rd3142, %rd3140;
	mul.lo.s64 	%rd3144, %rd3143, 1099511628211;
	shr.u64 	%rd3145, %rd3137, 16;
	and.b64  	%rd3146, %rd3145, 255;
	xor.b64  	%rd3147, %rd3146, %rd3144;
	mul.lo.s64 	%rd3148, %rd3147, 1099511628211;
	shr.u64 	%rd3149, %rd3137, 24;
	and.b64  	%rd3150, %rd3149, 255;
	xor.b64  	%rd3151, %rd3150, %rd3148;
	mul.lo.s64 	%rd3152, %rd3151, 1099511628211;
	shr.u64 	%rd3153, %rd3137, 32;
	and.b64  	%rd3154, %rd3153, 255;
	xor.b64  	%rd3155, %rd3154, %rd3152;
	mul.lo.s64 	%rd3156, %rd3155, 1099511628211;
	shr.u64 	%rd3157, %rd3137, 40;
	and.b64  	%rd3158, %rd3157, 255;
	xor.b64  	%rd3159, %rd3158, %rd3156;
	mul.lo.s64 	%rd3160, %rd3159, 1099511628211;
	shr.u64 	%rd3161, %rd3137, 48;
	and.b64  	%rd3162, %rd3161, 255;
	xor.b64  	%rd3163, %rd3162, %rd3160;
	mul.lo.s64 	%rd3164, %rd3163, 1099511628211;
	shr.u64 	%rd3165, %rd3137, 56;
	xor.b64  	%rd3166, %rd3165, %rd3164;
	mul.lo.s64 	%rd3167, %rd3166, 1099511628211;
	ld.u64 	%rd3168, [%rd3136+8];
	and.b64  	%rd3169, %rd3168, 255;
	xor.b64  	%rd3170, %rd3169, %rd3167;
	mul.lo.s64 	%rd3171, %rd3170, 1099511628211;
	shr.u64 	%rd3172, %rd3168, 8;
	and.b64  	%rd3173, %rd3172, 255;
	xor.b64  	%rd3174, %rd3173, %rd3171;
	mul.lo.s64 	%rd3175, %rd3174, 1099511628211;
	shr.u64 	%rd3176, %rd3168, 16;
	and.b64  	%rd3177, %rd3176, 255;
	xor.b64  	%rd3178, %rd3177, %rd3175;
	mul.lo.s64 	%rd3179, %rd3178, 1099511628211;
	shr.u64 	%rd3180, %rd3168, 24;
	and.b64  	%rd3181, %rd3180, 255;
	xor.b64  	%rd3182, %rd3181, %rd3179;
	mul.lo.s64 	%rd3183, %rd3182, 1099511628211;
	shr.u64 	%rd3184, %rd3168, 32;
	and.b64  	%rd3185, %rd3184, 255;
	xor.b64  	%rd3186, %rd3185, %rd3183;
	mul.lo.s64 	%rd3187, %rd3186, 1099511628211;
	shr.u64 	%rd3188, %rd3168, 40;
	and.b64  	%rd3189, %rd3188, 255;
	xor.b64  	%rd3190, %rd3189, %rd3187;
	mul.lo.s64 	%rd3191, %rd3190, 1099511628211;
	shr.u64 	%rd3192, %rd3168, 48;
	and.b64  	%rd3193, %rd3192, 255;
	xor.b64  	%rd3194, %rd3193, %rd3191;
	mul.lo.s64 	%rd3195, %rd3194, 1099511628211;
	shr.u64 	%rd3196, %rd3168, 56;
	xor.b64  	%rd3197, %rd3196, %rd3195;
	mul.lo.s64 	%rd7904, %rd3197, 1099511628211;
	add.s64 	%rd7902, %rd7902, 2;
	setp.ne.s64 	%p221, %rd7902, %rd7905;
	@%p221 bra 	$L__BB41_510;
$L__BB41_511:
	and.b64  	%rd3198, %rd940, 1;
	setp.eq.b64 	%p222, %rd3198, 1;
	not.pred 	%p223, %p222;
	@%p223 bra 	$L__BB41_513;
	shl.b64 	%rd3199, %rd7905, 3;
	add.s64 	%rd3200, %rd7841, %rd3199;
	ld.u64 	%rd3201, [%rd3200];
	and.b64  	%rd3202, %rd3201, 255;
	xor.b64  	%rd3203, %rd3202, %rd7904;
	mul.lo.s64 	%rd3204, %rd3203, 1099511628211;
	shr.u64 	%rd3205, %rd3201, 8;
	and.b64  	%rd3206, %rd3205, 255;
	xor.b64  	%rd3207, %rd3206, %rd3204;
	mul.lo.s64 	%rd3208, %rd3207, 1099511628211;
	shr.u64 	%rd3209, %rd3201, 16;
	and.b64  	%rd3210, %rd3209, 255;
	xor.b64  	%rd3211, %rd3210, %rd3208;
	mul.lo.s64 	%rd3212, %rd3211, 1099511628211;
	shr.u64 	%rd3213, %rd3201, 24;
	and.b64  	%rd3214, %rd3213, 255;
	xor.b64  	%rd3215, %rd3214, %rd3212;
	mul.lo.s64 	%rd3216, %rd3215, 1099511628211;
	shr.u64 	%rd3217, %rd3201, 32;
	and.b64  	%rd3218, %rd3217, 255;
	xor.b64  	%rd3219, %rd3218, %rd3216;
	mul.lo.s64 	%rd3220, %rd3219, 1099511628211;
	shr.u64 	%rd3221, %rd3201, 40;
	and.b64  	%rd3222, %rd3221, 255;
	xor.b64  	%rd3223, %rd3222, %rd3220;
	mul.lo.s64 	%rd3224, %rd3223, 1099511628211;
	shr.u64 	%rd3225, %rd3201, 48;
	and.b64  	%rd3226, %rd3225, 255;
	xor.b64  	%rd3227, %rd3226, %rd3224;
	mul.lo.s64 	%rd3228, %rd3227, 1099511628211;
	shr.u64 	%rd3229, %rd3201, 56;
	xor.b64  	%rd3230, %rd3229, %rd3228;
	mul.lo.s64 	%rd7904, %rd3230, 1099511628211;
$L__BB41_513:
	setp.eq.s64 	%p224, %rd7898, %rd7904;
	@%p224 bra 	$L__BB41_527;
	setp.eq.s64 	%p225, %rd940, 0;
	mov.b64 	%rd7910, -3750763034362895579;
	@%p225 bra 	$L__BB41_520;
	setp.eq.s64 	%p226, %rd589, 0;
	mov.b64 	%rd7910, -3750763034362895579;
	mov.b64 	%rd7911, 0;
	@%p226 bra 	$L__BB41_518;
	mov.b64 	%rd7910, -3750763034362895579;
	mov.b64 	%rd7908, 0;
	and.b64  	%rd7911, %rd940, -2;
$L__BB41_517:
	shl.b64 	%rd3237, %rd7908, 3;
	add.s64 	%rd3238, %rd7813, %rd3237;
	ld.u64 	%rd3239, [%rd3238];
	and.b64  	%rd3240, %rd3239, 255;
	xor.b64  	%rd3241, %rd3240, %rd7910;
	mul.lo.s64 	%rd3242, %rd3241, 1099511628211;
	shr.u64 	%rd3243, %rd3239, 8;
	and.b64  	%rd3244, %rd3243, 255;
	xor.b64  	%rd3245, %rd3244, %rd3242;
	mul.lo.s64 	%rd3246, %rd3245, 1099511628211;
	shr.u64 	%rd3247, %rd3239, 16;
	and.b64  	%rd3248, %rd3247, 255;
	xor.b64  	%rd3249, %rd3248, %rd3246;
	mul.lo.s64 	%rd3250, %rd3249, 1099511628211;
	shr.u64 	%rd3251, %rd3239, 24;
	and.b64  	%rd3252, %rd3251, 255;
	xor.b64  	%rd3253, %rd3252, %rd3250;
	mul.lo.s64 	%rd3254, %rd3253, 1099511628211;
	shr.u64 	%rd3255, %rd3239, 32;
	and.b64  	%rd3256, %rd3255, 255;
	xor.b64  	%rd3257, %rd3256, %rd3254;
	mul.lo.s64 	%rd3258, %rd3257, 1099511628211;
	shr.u64 	%rd3259, %rd3239, 40;
	and.b64  	%rd3260, %rd3259, 255;
	xor.b64  	%rd3261, %rd3260, %rd3258;
	mul.lo.s64 	%rd3262, %rd3261, 1099511628211;
	shr.u64 	%rd3263, %rd3239, 48;
	and.b64  	%rd3264, %rd3263, 255;
	xor.b64  	%rd3265, %rd3264, %rd3262;
	mul.lo.s64 	%rd3266, %rd3265, 1099511628211;
	shr.u64 	%rd3267, %rd3239, 56;
	xor.b64  	%rd3268, %rd3267, %rd3266;
	mul.lo.s64 	%rd3269, %rd3268, 1099511628211;
	ld.u64 	%rd3270, [%rd3238+8];
	and.b64  	%rd3271, %rd3270, 255;
	xor.b64  	%rd3272, %rd3271, %rd3269;
	mul.lo.s64 	%rd3273, %rd3272, 1099511628211;
	shr.u64 	%rd3274, %rd3270, 8;
	and.b64  	%rd3275, %rd3274, 255;
	xor.b64  	%rd3276, %rd3275, %rd3273;
	mul.lo.s64 	%rd3277, %rd3276, 1099511628211;
	shr.u64 	%rd3278, %rd3270, 16;
	and.b64  	%rd3279, %rd3278, 255;
	xor.b64  	%rd3280, %rd3279, %rd3277;
	mul.lo.s64 	%rd3281, %rd3280, 1099511628211;
	shr.u64 	%rd3282, %rd3270, 24;
	and.b64  	%rd3283, %rd3282, 255;
	xor.b64  	%rd3284, %rd3283, %rd3281;
	mul.lo.s64 	%rd3285, %rd3284, 1099511628211;
	shr.u64 	%rd3286, %rd3270, 32;
	and.b64  	%rd3287, %rd3286, 255;
	xor.b64  	%rd3288, %rd3287, %rd3285;
	mul.lo.s64 	%rd3289, %rd3288, 1099511628211;
	shr.u64 	%rd3290, %rd3270, 40;
	and.b64  	%rd3291, %rd3290, 255;
	xor.b64  	%rd3292, %rd3291, %rd3289;
	mul.lo.s64 	%rd3293, %rd3292, 1099511628211;
	shr.u64 	%rd3294, %rd3270, 48;
	and.b64  	%rd3295, %rd3294, 255;
	xor.b64  	%rd3296, %rd3295, %rd3293;
	mul.lo.s64 	%rd3297, %rd3296, 1099511628211;
	shr.u64 	%rd3298, %rd3270, 56;
	xor.b64  	%rd3299, %rd3298, %rd3297;
	mul.lo.s64 	%rd7910, %rd3299, 1099511628211;
	add.s64 	%rd7908, %rd7908, 2;
	setp.ne.s64 	%p227, %rd7908, %rd7911;
	@%p227 bra 	$L__BB41_517;
$L__BB41_518:
	and.b64  	%rd3300, %rd940, 1;
	setp.eq.b64 	%p228, %rd3300, 1;
	not.pred 	%p229, %p228;
	@%p229 bra 	$L__BB41_520;
	shl.b64 	%rd3301, %rd7911, 3;
	add.s64 	%rd3302, %rd7813, %rd3301;
	ld.u64 	%rd3303, [%rd3302];
	and.b64  	%rd3304, %rd3303, 255;
	xor.b64  	%rd3305, %rd3304, %rd7910;
	mul.lo.s64 	%rd3306, %rd3305, 1099511628211;
	shr.u64 	%rd3307, %rd3303, 8;
	and.b64  	%rd3308, %rd3307, 255;
	xor.b64  	%rd3309, %rd3308, %rd3306;
	mul.lo.s64 	%rd3310, %rd3309, 1099511628211;
	shr.u64 	%rd3311, %rd3303, 16;
	and.b64  	%rd3312, %rd3311, 255;
	xor.b64  	%rd3313, %rd3312, %rd3310;
	mul.lo.s64 	%rd3314, %rd3313, 1099511628211;
	shr.u64 	%rd3315, %rd3303, 24;
	and.b64  	%rd3316, %rd3315, 255;
	xor.b64  	%rd3317, %rd3316, %rd3314;
	mul.lo.s64 	%rd3318, %rd3317, 1099511628211;
	shr.u64 	%rd3319, %rd3303, 32;
	and.b64  	%rd3320, %rd3319, 255;
	xor.b64  	%rd3321, %rd3320, %rd3318;
	mul.lo.s64 	%rd3322, %rd3321, 1099511628211;
	shr.u64 	%rd3323, %rd3303, 40;
	and.b64  	%rd3324, %rd3323, 255;
	xor.b64  	%rd3325, %rd3324, %rd3322;
	mul.lo.s64 	%rd3326, %rd3325, 1099511628211;
	shr.u64 	%rd3327, %rd3303, 48;
	and.b64  	%rd3328, %rd3327, 255;
	xor.b64  	%rd3329, %rd3328, %rd3326;
	mul.lo.s64 	%rd3330, %rd3329, 1099511628211;
	shr.u64 	%rd3331, %rd3303, 56;
	xor.b64  	%rd3332, %rd3331, %rd3330;
	mul.lo.s64 	%rd7910, %rd3332, 1099511628211;
$L__BB41_520:
	setp.eq.s64 	%p230, %rd940, 0;
	mov.b64 	%rd7916, -3750763034362895579;
	@%p230 bra 	$L__BB41_526;
	setp.eq.s64 	%p231, %rd589, 0;
	mov.b64 	%rd7916, -3750763034362895579;
	mov.b64 	%rd7917, 0;
	@%p231 bra 	$L__BB41_524;
	mov.b64 	%rd7916, -3750763034362895579;
	mov.b64 	%rd7914, 0;
	and.b64  	%rd7917, %rd940, -2;
$L__BB41_523:
	shl.b64 	%rd3339, %rd7914, 3;
	add.s64 	%rd3340, %rd7841, %rd3339;
	ld.u64 	%rd3341, [%rd3340];
	and.b64  	%rd3342, %rd3341, 255;
	xor.b64  	%rd3343, %rd3342, %rd7916;
	mul.lo.s64 	%rd3344, %rd3343, 1099511628211;
	shr.u64 	%rd3345, %rd3341, 8;
	and.b64  	%rd3346, %rd3345, 255;
	xor.b64  	%rd3347, %rd3346, %rd3344;
	mul.lo.s64 	%rd3348, %rd3347, 1099511628211;
	shr.u64 	%rd3349, %rd3341, 16;
	and.b64  	%rd3350, %rd3349, 255;
	xor.b64  	%rd3351, %rd3350, %rd3348;
	mul.lo.s64 	%rd3352, %rd3351, 1099511628211;
	shr.u64 	%rd3353, %rd3341, 24;
	and.b64  	%rd3354, %rd3353, 255;
	xor.b64  	%rd3355, %rd3354, %rd3352;
	mul.lo.s64 	%rd3356, %rd3355, 1099511628211;
	shr.u64 	%rd3357, %rd3341, 32;
	and.b64  	%rd3358, %rd3357, 255;
	xor.b64  	%rd3359, %rd3358, %rd3356;
	mul.lo.s64 	%rd3360, %rd3359, 1099511628211;
	shr.u64 	%rd3361, %rd3341, 40;
	and.b64  	%rd3362, %rd3361, 255;
	xor.b64  	%rd3363, %rd3362, %rd3360;
	mul.lo.s64 	%rd3364, %rd3363, 1099511628211;
	shr.u64 	%rd3365, %rd3341, 48;
	and.b64  	%rd3366, %rd3365, 255;
	xor.b64  	%rd3367, %rd3366, %rd3364;
	mul.lo.s64 	%rd3368, %rd3367, 1099511628211;
	shr.u64 	%rd3369, %rd3341, 56;
	xor.b64  	%rd3370, %rd3369, %rd3368;
	mul.lo.s64 	%rd3371, %rd3370, 1099511628211;
	ld.u64 	%rd3372, [%rd3340+8];
	and.b64  	%rd3373, %rd3372, 255;
	xor.b64  	%rd3374, %rd3373, %rd3371;
	mul.lo.s64 	%rd3375, %rd3374, 1099511628211;
	shr.u64 	%rd3376, %rd3372, 8;
	and.b64  	%rd3377, %rd3376, 255;
	xor.b64  	%rd3378, %rd3377, %rd3375;
	mul.lo.s64 	%rd3379, %rd3378, 1099511628211;
	shr.u64 	%rd3380, %rd3372, 16;
	and.b64  	%rd3381, %rd3380, 255;
	xor.b64  	%rd3382, %rd3381, %rd3379;
	mul.lo.s64 	%rd3383, %rd3382, 1099511628211;
	shr.u64 	%rd3384, %rd3372, 24;
	and.b64  	%rd3385, %rd3384, 255;
	xor.b64  	%rd3386, %rd3385, %rd3383;
	mul.lo.s64 	%rd3387, %rd3386, 1099511628211;
	shr.u64 	%rd3388, %rd3372, 32;
	and.b64  	%rd3389, %rd3388, 255;
	xor.b64  	%rd3390, %rd3389, %rd3387;
	mul.lo.s64 	%rd3391, %rd3390, 1099511628211;
	shr.u64 	%rd3392, %rd3372, 40;
	and.b64  	%rd3393, %rd3392, 255;
	xor.b64  	%rd3394, %rd3393, %rd3391;
	mul.lo.s64 	%rd3395, %rd3394, 1099511628211;
	shr.u64 	%rd3396, %rd3372, 48;
	and.b64  	%rd3397, %rd3396, 255;
	xor.b64  	%rd3398, %rd3397, %rd3395;
	mul.lo.s64 	%rd3399, %rd3398, 1099511628211;
	shr.u64 	%rd3400, %rd3372, 56;
	xor.b64  	%rd3401, %rd3400, %rd3399;
	mul.lo.s64 	%rd7916, %rd3401, 1099511628211;
	add.s64 	%rd7914, %rd7914, 2;
	setp.ne.s64 	%p232, %rd7914, %rd7917;
	@%p232 bra 	$L__BB41_523;
$L__BB41_524:
	and.b64  	%rd3402, %rd940, 1;
	setp.eq.b64 	%p233, %rd3402, 1;
	not.pred 	%p234, %p233;
	@%p234 bra 	$L__BB41_526;
	shl.b64 	%rd3403, %rd7917, 3;
	add.s64 	%rd3404, %rd7841, %rd3403;
	ld.u64 	%rd3405, [%rd3404];
	and.b64  	%rd3406, %rd3405, 255;
	xor.b64  	%rd3407, %rd3406, %rd7916;
	mul.lo.s64 	%rd3408, %rd3407, 1099511628211;
	shr.u64 	%rd3409, %rd3405, 8;
	and.b64  	%rd3410, %rd3409, 255;
	xor.b64  	%rd3411, %rd3410, %rd3408;
	mul.lo.s64 	%rd3412, %rd3411, 1099511628211;
	shr.u64 	%rd3413, %rd3405, 16;
	and.b64  	%rd3414, %rd3413, 255;
	xor.b64  	%rd3415, %rd3414, %rd3412;
	mul.lo.s64 	%rd3416, %rd3415, 1099511628211;
	shr.u64 	%rd3417, %rd3405, 24;
	and.b64  	%rd3418, %rd3417, 255;
	xor.b64  	%rd3419, %rd3418, %rd3416;
	mul.lo.s64 	%rd3420, %rd3419, 1099511628211;
	shr.u64 	%rd3421, %rd3405, 32;
	and.b64  	%rd3422, %rd3421, 255;
	xor.b64  	%rd3423, %rd3422, %rd3420;
	mul.lo.s64 	%rd3424, %rd3423, 1099511628211;
	shr.u64 	%rd3425, %rd3405, 40;
	and.b64  	%rd3426, %rd3425, 255;
	xor.b64  	%rd3427, %rd3426, %rd3424;
	mul.lo.s64 	%rd3428, %rd3427, 1099511628211;
	shr.u64 	%rd3429, %rd3405, 48;
	and.b64  	%rd3430, %rd3429, 255;
	xor.b64  	%rd3431, %rd3430, %rd3428;
	mul.lo.s64 	%rd3432, %rd3431, 1099511628211;
	shr.u64 	%rd3433, %rd3405, 56;
	xor.b64  	%rd3434, %rd3433, %rd3432;
	mul.lo.s64 	%rd7916, %rd3434, 1099511628211;
$L__BB41_526:
	setp.lt.u64 	%p595, %rd7910, %rd7916;
	bra.uni 	$L__BB41_531;
$L__BB41_527:
	setp.eq.s32 	%p236, %r73, 0;
	mov.pred 	%p595, %p210;
	@%p236 bra 	$L__BB41_531;
	mov.b64 	%rd7920, 0;
	cvt.s64.s32 	%rd3439, %r73;
$L__BB41_529:
	shl.b64 	%rd3436, %rd7920, 3;
	add.s64 	%rd3437, %rd7813, %rd3436;
	ld.u64 	%rd827, [%rd3437];
	add.s64 	%rd3438, %rd7841, %rd3436;
	ld.u64 	%rd828, [%rd3438];
	setp.lt.u64 	%p238, %rd827, %rd828;
	mov.pred 	%p595, %p212;
	@%p238 bra 	$L__BB41_531;
	setp.le.u64 	%p240, %rd827, %rd828;
	add.s64 	%rd7920, %rd7920, 1;
	setp.lt.u64 	%p241, %rd7920, %rd3439;
	and.pred  	%p242, %p240, %p241;
	mov.pred 	%p595, %p210;
	@%p242 bra 	$L__BB41_529;
$L__BB41_531:
	selp.b64 	%rd830, %rd7813, %rd7841, %p595;
	selp.u32 	%r146, 1, 0, %p595;
	add.s32 	%r67, %r64, %r146;
	not.pred 	%p243, %p595;
	selp.u32 	%r147, 1, 0, %p243;
	add.s32 	%r68, %r65, %r147;
	@%p595 bra 	$L__BB41_533;
	shl.b32 	%r148, %r68, 3;
	mov.u32 	%r149, _ZZN3cub18CUB_300001_SM_10006detail5merge19device_merge_kernelINS2_10policy_hubIPyNS0_8NullTypeEE9policy600EPS5_PS6_S9_SA_S9_SA_i18tuple_indexed_lessEEvT0_T1_T6_T2_T3_SE_T4_T5_T7_PSE_NS1_7vsmem_tEE19shared_temp_storage;
	add.s32 	%r150, %r149, %r148;
	ld.shared.u64 	%rd7841, [%r150];
	bra.uni 	$L__BB41_534;
$L__BB41_533:
	shl.b32 	%r151, %r67, 3;
	mov.u32 	%r152, _ZZN3cub18CUB_300001_SM_10006detail5merge19device_merge_kernelINS2_10policy_hubIPyNS0_8NullTypeEE9policy600EPS5_PS6_S9_SA_S9_SA_i18tuple_indexed_lessEEvT0_T1_T6_T2_T3_SE_T4_T5_T7_PSE_NS1_7vsmem_tEE19shared_temp_storage;
	add.s32 	%r153, %r152, %r151;
	ld.shared.u64 	%rd7813, [%r153];
$L__BB41_534:
	setp.ge.s32 	%p245, %r67, %r35;
	mov.pred 	%p244, 0;
	mov.pred 	%p596, %p244;
	@%p245 bra 	$L__BB41_566;
	setp.ge.s32 	%p247, %r68, %r33;
	mov.pred 	%p246, -1;
	mov.pred 	%p596, %p246;
	@%p247 bra 	$L__BB41_566;
	setp.eq.s64 	%p248, %rd940, 0;
	mov.b64 	%rd7925, -3750763034362895579;
	@%p248 bra 	$L__BB41_542;
	setp.eq.s64 	%p249, %rd589, 0;
	mov.b64 	%rd7925, -3750763034362895579;
	mov.b64 	%rd7926, 0;
	@%p249 bra 	$L__BB41_540;
	mov.b64 	%rd7925, -3750763034362895579;
	mov.b64 	%rd7923, 0;
	and.b64  	%rd7926, %rd940, -2;
$L__BB41_539:
	shl.b64 	%rd3446, %rd7923, 3;
	add.s64 	%rd3447, %rd7813, %rd3446;
	ld.u64 	%rd3448, [%rd3447];
	and.b64  	%rd3449, %rd3448, 255;
	xor.b64  	%rd3450, %rd3449, %rd7925;
	mul.lo.s64 	%rd3451, %rd3450, 1099511628211;
	shr.u64 	%rd3452, %rd3448, 8;
	and.b64  	%rd3453, %rd3452, 255;
	xor.b64  	%rd3454, %rd3453, %rd3451;
	mul.lo.s64 	%rd3455, %rd3454, 1099511628211;
	shr.u64 	%rd3456, %rd3448, 16;
	and.b64  	%rd3457, %rd3456, 255;
	xor.b64  	%rd3458, %rd3457, %rd3455;
	mul.lo.s64 	%rd3459, %rd3458, 1099511628211;
	shr.u64 	%rd3460, %rd3448, 24;
	and.b64  	%rd3461, %rd3460, 255;
	xor.b64  	%rd3462, %rd3461, %rd3459;
	mul.lo.s64 	%rd3463, %rd3462, 1099511628211;
	shr.u64 	%rd3464, %rd3448, 32;
	and.b64  	%rd3465, %rd3464, 255;
	xor.b64  	%rd3466, %rd3465, %rd3463;
	mul.lo.s64 	%rd3467, %rd3466, 1099511628211;
	shr.u64 	%rd3468, %rd3448, 40;
	and.b64  	%rd3469, %rd3468, 255;
	xor.b64  	%rd3470, %rd3469, %rd3467;
	mul.lo.s64 	%rd3471, %rd3470, 1099511628211;
	shr.u64 	%rd3472, %rd3448, 48;
	and.b64  	%rd3473, %rd3472, 255;
	xor.b64  	%rd3474, %rd3473, %rd3471;
	mul.lo.s64 	%rd3475, %rd3474, 1099511628211;
	shr.u64 	%rd3476, %rd3448, 56;
	xor.b64  	%rd3477, %rd3476, %rd3475;
	mul.lo.s64 	%rd3478, %rd3477, 1099511628211;
	ld.u64 	%rd3479, [%rd3447+8];
	and.b64  	%rd3480, %rd3479, 255;
	xor.b64  	%rd3481, %rd3480, %rd3478;
	mul.lo.s64 	%rd3482, %rd3481, 1099511628211;
	shr.u64 	%rd3483, %rd3479, 8;
	and.b64  	%rd3484, %rd3483, 255;
	xor.b64  	%rd3485, %rd3484, %rd3482;
	mul.lo.s64 	%rd3486, %rd3485, 1099511628211;
	shr.u64 	%rd3487, %rd3479, 16;
	and.b64  	%rd3488, %rd3487, 255;
	xor.b64  	%rd3489, %rd3488, %rd3486;
	mul.lo.s64 	%rd3490, %rd3489, 1099511628211;
	shr.u64 	%rd3491, %rd3479, 24;
	and.b64  	%rd3492, %rd3491, 255;
	xor.b64  	%rd3493, %rd3492, %rd3490;
	mul.lo.s64 	%rd3494, %rd3493, 1099511628211;
	shr.u64 	%rd3495, %rd3479, 32;
	and.b64  	%rd3496, %rd3495, 255;
	xor.b64  	%rd3497, %rd3496, %rd3494;
	mul.lo.s64 	%rd3498, %rd3497, 1099511628211;
	shr.u64 	%rd3499, %rd3479, 40;
	and.b64  	%rd3500, %rd3499, 255;
	xor.b64  	%rd3501, %rd3500, %rd3498;
	mul.lo.s64 	%rd3502, %rd3501, 1099511628211;
	shr.u64 	%rd3503, %rd3479, 48;
	and.b64  	%rd3504, %rd3503, 255;
	xor.b64  	%rd3505, %rd3504, %rd3502;
	mul.lo.s64 	%rd3506, %rd3505, 1099511628211;
	shr.u64 	%rd3507, %rd3479, 56;
	xor.b64  	%rd3508, %rd3507, %rd3506;
	mul.lo.s64 	%rd7925, %rd3508, 1099511628211;
	add.s64 	%rd7923, %rd7923, 2;
	setp.ne.s64 	%p250, %rd7923, %rd7926;
	@%p250 bra 	$L__BB41_539;
$L__BB41_540:
	and.b64  	%rd3509, %rd940, 1;
	setp.eq.b64 	%p251, %rd3509, 1;
	not.pred 	%p252, %p251;
	@%p252 bra 	$L__BB41_542;
	shl.b64 	%rd3510, %rd7926, 3;
	add.s64 	%rd3511, %rd7813, %rd3510;
	ld.u64 	%rd3512, [%rd3511];
	and.b64  	%rd3513, %rd3512, 255;
	xor.b64  	%rd3514, %rd3513, %rd7925;
	mul.lo.s64 	%rd3515, %rd3514, 1099511628211;
	shr.u64 	%rd3516, %rd3512, 8;
	and.b64  	%rd3517, %rd3516, 255;
	xor.b64  	%rd3518, %rd3517, %rd3515;
	mul.lo.s64 	%rd3519, %rd3518, 1099511628211;
	shr.u64 	%rd3520, %rd3512, 16;
	and.b64  	%rd3521, %rd3520, 255;
	xor.b64  	%rd3522, %rd3521, %rd3519;
	mul.lo.s64 	%rd3523, %rd3522, 1099511628211;
	shr.u64 	%rd3524, %rd3512, 24;
	and.b64  	%rd3525, %rd3524, 255;
	xor.b64  	%rd3526, %rd3525, %rd3523;
	mul.lo.s64 	%rd3527, %rd3526, 1099511628211;
	shr.u64 	%rd3528, %rd3512, 32;
	and.b64  	%rd3529, %rd3528, 255;
	xor.b64  	%rd3530, %rd3529, %rd3527;
	mul.lo.s64 	%rd3531, %rd3530, 1099511628211;
	shr.u64 	%rd3532, %rd3512, 40;
	and.b64  	%rd3533, %rd3532, 255;
	xor.b64  	%rd3534, %rd3533, %rd3531;
	mul.lo.s64 	%rd3535, %rd3534, 1099511628211;
	shr.u64 	%rd3536, %rd3512, 48;
	and.b64  	%rd3537, %rd3536, 255;
	xor.b64  	%rd3538, %rd3537, %rd3535;
	mul.lo.s64 	%rd3539, %rd3538, 1099511628211;
	shr.u64 	%rd3540, %rd3512, 56;
	xor.b64  	%rd3541, %rd3540, %rd3539;
	mul.lo.s64 	%rd7925, %rd3541, 1099511628211;
$L__BB41_542:
	setp.eq.s64 	%p253, %rd940, 0;
	mov.b64 	%rd7931, -3750763034362895579;
	@%p253 bra 	$L__BB41_548;
	setp.eq.s64 	%p254, %rd589, 0;
	mov.b64 	%rd7931, -3750763034362895579;
	mov.b64 	%rd7932, 0;
	@%p254 bra 	$L__BB41_546;
	mov.b64 	%rd7931, -3750763034362895579;
	mov.b64 	%rd7929, 0;
	and.b64  	%rd7932, %rd940, -2;
$L__BB41_545:
	shl.b64 	%rd3548, %rd7929, 3;
	add.s64 	%rd3549, %rd7841, %rd3548;
	ld.u64 	%rd3550, [%rd3549];
	and.b64  	%rd3551, %rd3550, 255;
	xor.b64  	%rd3552, %rd3551, %rd7931;
	mul.lo.s64 	%rd3553, %rd3552, 1099511628211;
	shr.u64 	%rd3554, %rd3550, 8;
	and.b64  	%rd3555, %rd3554, 255;
	xor.b64  	%rd3556, %rd3555, %rd3553;
	mul.lo.s64 	%rd3557, %rd3556, 1099511628211;
	shr.u64 	%rd3558, %rd3550, 16;
	and.b64  	%rd3559, %rd3558, 255;
	xor.b64  	%rd3560, %rd3559, %rd3557;
	mul.lo.s64 	%rd3561, %rd3560, 1099511628211;
	shr.u64 	%rd3562, %rd3550, 24;
	and.b64  	%rd3563, %rd3562, 255;
	xor.b64  	%rd3564, %rd3563, %rd3561;
	mul.lo.s64 	%rd3565, %rd3564, 1099511628211;
	shr.u64 	%rd3566, %rd3550, 32;
	and.b64  	%rd3567, %rd3566, 255;
	xor.b64  	%rd3568, %rd3567, %rd3565;
	mul.lo.s64 	%rd3569, %rd3568, 1099511628211;
	shr.u64 	%rd3570, %rd3550, 40;
	and.b64  	%rd3571, %rd3570, 255;
	xor.b64  	%rd3572, %rd3571, %rd3569;
	mul.lo.s64 	%rd3573, %rd3572, 1099511628211;
	shr.u64 	%rd3574, %rd3550, 48;
	and.b64  	%rd3575, %rd3574, 255;
	xor.b64  	%rd3576, %rd3575, %rd3573;
	mul.lo.s64 	%rd3577, %rd3576, 1099511628211;
	shr.u64 	%rd3578, %rd3550, 56;
	xor.b64  	%rd3579, %rd3578, %rd3577;
	mul.lo.s64 	%rd3580, %rd3579, 1099511628211;
	ld.u64 	%rd3581, [%rd3549+8];
	and.b64  	%rd3582, %rd3581, 255;
	xor.b64  	%rd3583, %rd3582, %rd3580;
	mul.lo.s64 	%rd3584, %rd3583, 1099511628211;
	shr.u64 	%rd3585, %rd3581, 8;
	and.b64  	%rd3586, %rd3585, 255;
	xor.b64  	%rd3587, %rd3586, %rd3584;
	mul.lo.s64 	%rd3588, %rd3587, 1099511628211;
	shr.u64 	%rd3589, %rd3581, 16;
	and.b64  	%rd3590, %rd3589, 255;
	xor.b64  	%rd3591, %rd3590, %rd3588;
	mul.lo.s64 	%rd3592, %rd3591, 1099511628211;
	shr.u64 	%rd3593, %rd3581, 24;
	and.b64  	%rd3594, %rd3593, 255;
	xor.b64  	%rd3595, %rd3594, %rd3592;
	mul.lo.s64 	%rd3596, %rd3595, 1099511628211;
	shr.u64 	%rd3597, %rd3581, 32;
	and.b64  	%rd3598, %rd3597, 255;
	xor.b64  	%rd3599, %rd3598, %rd3596;
	mul.lo.s64 	%rd3600, %rd3599, 1099511628211;
	shr.u64 	%rd3601, %rd3581, 40;
	and.b64  	%rd3602, %rd3601, 255;
	xor.b64  	%rd3603, %rd3602, %rd3600;
	mul.lo.s64 	%rd3604, %rd3603, 1099511628211;
	shr.u64 	%rd3605, %rd3581, 48;
	and.b64  	%rd3606, %rd3605, 255;
	xor.b64  	%rd3607, %rd3606, %rd3604;
	mul.lo.s64 	%rd3608, %rd3607, 1099511628211;
	shr.u64 	%rd3609, %rd3581, 56;
	xor.b64  	%rd3610, %rd3609, %rd3608;
	mul.lo.s64 	%rd7931, %rd3610, 1099511628211;
	add.s64 	%rd7929, %rd7929, 2;
	setp.ne.s64 	%p255, %rd7929, %rd7932;
	@%p255 bra 	$L__BB41_545;
$L__BB41_546:
	and.b64  	%rd3611, %rd940, 1;
	setp.eq.b64 	%p256, %rd3611, 1;
	not.pred 	%p257, %p256;
	@%p257 bra 	$L__BB41_548;
	shl.b64 	%rd3612, %rd7932, 3;
	add.s64 	%rd3613, %rd7841, %rd3612;
	ld.u64 	%rd3614, [%rd3613];
	and.b64  	%rd3615, %rd3614, 255;
	xor.b64  	%rd3616, %rd3615, %rd7931;
	mul.lo.s64 	%rd3617, %rd3616, 1099511628211;
	shr.u64 	%rd3618, %rd3614, 8;
	and.b64  	%rd3619, %rd3618, 255;
	xor.b64  	%rd3620, %rd3619, %rd3617;
	mul.lo.s64 	%rd3621, %rd3620, 1099511628211;
	shr.u64 	%rd3622, %rd3614, 16;
	and.b64  	%rd3623, %rd3622, 255;
	xor.b64  	%rd3624, %rd3623, %rd3621;
	mul.lo.s64 	%rd3625, %rd3624, 1099511628211;
	shr.u64 	%rd3626, %rd3614, 24;
	and.b64  	%rd3627, %rd3626, 255;
	xor.b64  	%rd3628, %rd3627, %rd3625;
	mul.lo.s64 	%rd3629, %rd3628, 1099511628211;
	shr.u64 	%rd3630, %rd3614, 32;
	and.b64  	%rd3631, %rd3630, 255;
	xor.b64  	%rd3632, %rd3631, %rd3629;
	mul.lo.s64 	%rd3633, %rd3632, 1099511628211;
	shr.u64 	%rd3634, %rd3614, 40;
	and.b64  	%rd3635, %rd3634, 255;
	xor.b64  	%rd3636, %rd3635, %rd3633;
	mul.lo.s64 	%rd3637, %rd3636, 1099511628211;
	shr.u64 	%rd3638, %rd3614, 48;
	and.b64  	%rd3639, %rd3638, 255;
	xor.b64  	%rd3640, %rd3639, %rd3637;
	mul.lo.s64 	%rd3641, %rd3640, 1099511628211;
	shr.u64 	%rd3642, %rd3614, 56;
	xor.b64  	%rd3643, %rd3642, %rd3641;
	mul.lo.s64 	%rd7931, %rd3643, 1099511628211;
$L__BB41_548:
	setp.eq.s64 	%p258, %rd7925, %rd7931;
	@%p258 bra 	$L__BB41_562;
	setp.eq.s64 	%p259, %rd940, 0;
	mov.b64 	%rd7937, -3750763034362895579;
	@%p259 bra 	$L__BB41_555;
	setp.eq.s64 	%p260, %rd589, 0;
	mov.b64 	%rd7937, -3750763034362895579;
	mov.b64 	%rd7938, 0;
	@%p260 bra 	$L__BB41_553;
	mov.b64 	%rd7937, -3750763034362895579;
	mov.b64 	%rd7935, 0;
	and.b64  	%rd7938, %rd940, -2;
$L__BB41_552:
	shl.b64 	%rd3650, %rd7935, 3;
	add.s64 	%rd3651, %rd7813, %rd3650;
	ld.u64 	%rd3652, [%rd3651];
	and.b64  	%rd3653, %rd3652, 255;
	xor.b64  	%rd3654, %rd3653, %rd7937;
	mul.lo.s64 	%rd3655, %rd3654, 1099511628211;
	shr.u64 	%rd3656, %rd3652, 8;
	and.b64  	%rd3657, %rd3656, 255;
	xor.b64  	%rd3658, %rd3657, %rd3655;
	mul.lo.s64 	%rd3659, %rd3658, 1099511628211;
	shr.u64 	%rd3660, %rd3652, 16;
	and.b64  	%rd3661, %rd3660, 255;
	xor.b64  	%rd3662, %rd3661, %rd3659;
	mul.lo.s64 	%rd3663, %rd3662, 1099511628211;
	shr.u64 	%rd3664, %rd3652, 24;
	and.b64  	%rd3665, %rd3664, 255;
	xor.b64  	%rd3666, %rd3665, %rd3663;
	mul.lo.s64 	%rd3667, %rd3666, 1099511628211;
	shr.u64 	%rd3668, %rd3652, 32;
	and.b64  	%rd3669, %rd3668, 255;
	xor.b64  	%rd3670, %rd3669, %rd3667;
	mul.lo.s64 	%rd3671, %rd3670, 1099511628211;
	shr.u64 	%rd3672, %rd3652, 40;
	and.b64  	%rd3673, %rd3672, 255;
	xor.b64  	%rd3674, %rd3673, %rd3671;
	mul.lo.s64 	%rd3675, %rd3674, 1099511628211;
	shr.u64 	%rd3676, %rd3652, 48;
	and.b64  	%rd3677, %rd3676, 255;
	xor.b64  	%rd3678, %rd3677, %rd3675;
	mul.lo.s64 	%rd3679, %rd3678, 1099511628211;
	shr.u64 	%rd3680, %rd3652, 56;
	xor.b64  	%rd3681, %rd3680, %rd3679;
	mul.lo.s64 	%rd3682, %rd3681, 1099511628211;
	ld.u64 	%rd3683, [%rd3651+8];
	and.b64  	%rd3684, %rd3683, 255;
	xor.b64  	%rd3685, %rd3684, %rd3682;
	mul.lo.s64 	%rd3686, %rd3685, 1099511628211;
	shr.u64 	%rd3687, %rd3683, 8;
	and.b64  	%rd3688, %rd3687, 255;
	xor.b64  	%rd3689, %rd3688, %rd3686;
	mul.lo.s64 	%rd3690, %rd3689, 1099511628211;
	shr.u64 	%rd3691, %rd3683, 16;
	and.b64  	%rd3692, %rd3691, 255;
	xor.b64  	%rd3693, %rd3692, %rd3690;
	mul.lo.s64 	%rd3694, %rd3693, 1099511628211;
	shr.u64 	%rd3695, %rd3683, 24;
	and.b64  	%rd3696, %rd3695, 255;
	xor.b64  	%rd3697, %rd3696, %rd3694;
	mul.lo.s64 	%rd3698, %rd3697, 1099511628211;
	shr.u64 	%rd3699, %rd3683, 32;
	and.b64  	%rd3700, %rd3699, 255;
	xor.b64  	%rd3701, %rd3700, %rd3698;
	mul.lo.s64 	%rd3702, %rd3701, 1099511628211;
	shr.u64 	%rd3703, %rd3683, 40;
	and.b64  	%rd3704, %rd3703, 255;
	xor.b64  	%rd3705, %rd3704, %rd3702;
	mul.lo.s64 	%rd3706, %rd3705, 1099511628211;
	shr.u64 	%rd3707, %rd3683, 48;
	and.b64  	%rd3708, %rd3707, 255;
	xor.b64  	%rd3709, %rd3708, %rd3706;
	mul.lo.s64 	%rd3710, %rd3709, 1099511628211;
	shr.u64 	%rd3711, %rd3683, 56;
	xor.b64  	%rd3712, %rd3711, %rd3710;
	mul.lo.s64 	%rd7937, %rd3712, 1099511628211;
	add.s64 	%rd7935, %rd7935, 2;
	setp.ne.s64 	%p261, %rd7935, %rd7938;
	@%p261 bra 	$L__BB41_552;
$L__BB41_553:
	and.b64  	%rd3713, %rd940, 1;
	setp.eq.b64 	%p262, %rd3713, 1;
	not.pred 	%p263, %p262;
	@%p263 bra 	$L__BB41_555;
	shl.b64 	%rd3714, %rd7938, 3;
	add.s64 	%rd3715, %rd7813, %rd3714;
	ld.u64 	%rd3716, [%rd3715];
	and.b64  	%rd3717, %rd3716, 255;
	xor.b64  	%rd3718, %rd3717, %rd7937;
	mul.lo.s64 	%rd3719, %rd3718, 1099511628211;
	shr.u64 	%rd3720, %rd3716, 8;
	and.b64  	%rd3721, %rd3720, 255;
	xor.b64  	%rd3722, %rd3721, %rd3719;
	mul.lo.s64 	%rd3723, %rd3722, 1099511628211;
	shr.u64 	%rd3724, %rd3716, 16;
	and.b64  	%rd3725, %rd3724, 255;
	xor.b64  	%rd3726, %rd3725, %rd3723;
	mul.lo.s64 	%rd3727, %rd3726, 1099511628211;
	shr.u64 	%rd3728, %rd3716, 24;
	and.b64  	%rd3729, %rd3728, 255;
	xor.b64  	%rd3730, %rd3729, %rd3727;
	mul.lo.s64 	%rd3731, %rd3730, 1099511628211;
	shr.u64 	%rd3732, %rd3716, 32;
	and.b64  	%rd3733, %rd3732, 255;
	xor.b64  	%rd3734, %rd3733, %rd3731;
	mul.lo.s64 	%rd3735, %rd3734, 1099511628211;
	shr.u64 	%rd3736, %rd3716, 40;
	and.b64  	%rd3737, %rd3736, 255;
	xor.b64  	%rd3738, %rd3737, %rd3735;
	mul.lo.s64 	%rd3739, %rd3738, 1099511628211;
	shr.u64 	%rd3740, %rd3716, 48;
	and.b64  	%rd3741, %rd3740, 255;
	xor.b64  	%rd3742, %rd3741, %rd3739;
	mul.lo.s64 	%rd3743, %rd3742, 1099511628211;
	shr.u64 	%rd3744, %rd3716, 56;
	xor.b64  	%rd3745, %rd3744, %rd3743;
	mul.lo.s64 	%rd7937, %rd3745, 1099511628211;
$L__BB41_555:
	setp.eq.s64 	%p264, %rd940, 0;
	mov.b64 	%rd7943, -3750763034362895579;
	@%p264 bra 	$L__BB41_561;
	setp.eq.s64 	%p265, %rd589, 0;
	mov.b64 	%rd7943, -3750763034362895579;
	mov.b64 	%rd7944, 0;
	@%p265 bra 	$L__BB41_559;
	mov.b64 	%rd7943, -3750763034362895579;
	mov.b64 	%rd7941, 0;
	and.b64  	%rd7944, %rd940, -2;
$L__BB41_558:
	shl.b64 	%rd3752, %rd7941, 3;
	add.s64 	%rd3753, %rd7841, %rd3752;
	ld.u64 	%rd3754, [%rd3753];
	and.b64  	%rd3755, %rd3754, 255;
	xor.b64  	%rd3756, %rd3755, %rd7943;
	mul.lo.s64 	%rd3757, %rd3756, 1099511628211;
	shr.u64 	%rd3758, %rd3754, 8;
	and.b64  	%rd3759, %rd3758, 255;
	xor.b64  	%rd3760, %rd3759, %rd3757;
	mul.lo.s64 	%rd3761, %rd3760, 1099511628211;
	shr.u64 	%rd3762, %rd3754, 16;
	and.b64  	%rd3763, %rd3762, 255;
	xor.b64  	%rd3764, %rd3763, %rd3761;
	mul.lo.s64 	%rd3765, %rd3764, 1099511628211;
	shr.u64 	%rd3766, %rd3754, 24;
	and.b64  	%rd3767, %rd3766, 255;
	xor.b64  	%rd3768, %rd3767, %rd3765;
	mul.lo.s64 	%rd3769, %rd3768, 1099511628211;
	shr.u64 	%rd3770, %rd3754, 32;
	and.b64  	%rd3771, %rd3770, 255;
	xor.b64  	%rd3772, %rd3771, %rd3769;
	mul.lo.s64 	%rd3773, %rd3772, 1099511628211;
	shr.u64 	%rd3774, %rd3754, 40;
	and.b64  	%rd3775, %rd3774, 255;
	xor.b64  	%rd3776, %rd3775, %rd3773;
	mul.lo.s64 	%rd3777, %rd3776, 1099511628211;
	shr.u64 	%rd3778, %rd3754, 48;
	and.b64  	%rd3779, %rd3778, 255;
	xor.b64  	%rd3780, %rd3779, %rd3777;
	mul.lo.s64 	%rd3781, %rd3780, 1099511628211;
	shr.u64 	%rd3782, %rd3754, 56;
	xor.b64  	%rd3783, %rd3782, %rd3781;
	mul.lo.s64 	%rd3784, %rd3783, 1099511628211;
	ld.u64 	%rd3785, [%rd3753+8];
	and.b64  	%rd3786, %rd3785, 255;
	xor.b64  	%rd3787, %rd3786, %rd3784;
	mul.lo.s64 	%rd3788, %rd3787, 1099511628211;
	shr.u64 	%rd3789, %rd3785, 8;
	and.b64  	%rd3790, %rd3789, 255;
	xor.b64  	%rd3791, %rd3790, %rd3788;
	mul.lo.s64 	%rd3792, %rd3791, 1099511628211;
	shr.u64 	%rd3793, %rd3785, 16;
	and.b64  	%rd3794, %rd3793, 255;
	xor.b64  	%rd3795, %rd3794, %rd3792;
	mul.lo.s64 	%rd3796, %rd3795, 1099511628211;
	shr.u64 	%rd3797, %rd3785, 24;
	and.b64  	%rd3798, %rd3797, 255;
	xor.b64  	%rd3799, %rd3798, %rd3796;
	mul.lo.s64 	%rd3800, %rd3799, 1099511628211;
	shr.u64 	%rd3801, %rd3785, 32;
	and.b64  	%rd3802, %rd3801, 255;
	xor.b64  	%rd3803, %rd3802, %rd3800;
	mul.lo.s64 	%rd3804, %rd3803, 1099511628211;
	shr.u64 	%rd3805, %rd3785, 40;
	and.b64  	%rd3806, %rd3805, 255;
	xor.b64  	%rd3807, %rd3806, %rd3804;
	mul.lo.s64 	%rd3808, %rd3807, 1099511628211;
	shr.u64 	%rd3809, %rd3785, 48;
	and.b64  	%rd3810, %rd3809, 255;
	xor.b64  	%rd3811, %rd3810, %rd3808;
	mul.lo.s64 	%rd3812, %rd3811, 1099511628211;
	shr.u64 	%rd3813, %rd3785, 56;
	xor.b64  	%rd3814, %rd3813, %rd3812;
	mul.lo.s64 	%rd7943, %rd3814, 1099511628211;
	add.s64 	%rd7941, %rd7941, 2;
	setp.ne.s64 	%p266, %rd7941, %rd7944;
	@%p266 bra 	$L__BB41_558;
$L__BB41_559:
	and.b64  	%rd3815, %rd940, 1;
	setp.eq.b64 	%p267, %rd3815, 1;
	not.pred 	%p268, %p267;
	@%p268 bra 	$L__BB41_561;
	shl.b64 	%rd3816, %rd7944, 3;
	add.s64 	%rd3817, %rd7841, %rd3816;
	ld.u64 	%rd3818, [%rd3817];
	and.b64  	%rd3819, %rd3818, 255;
	xor.b64  	%rd3820, %rd3819, %rd7943;
	mul.lo.s64 	%rd3821, %rd3820, 1099511628211;
	shr.u64 	%rd3822, %rd3818, 8;
	and.b64  	%rd3823, %rd3822, 255;
	xor.b64  	%rd3824, %rd3823, %rd3821;
	mul.lo.s64 	%rd3825, %rd3824, 1099511628211;
	shr.u64 	%rd3826, %rd3818, 16;
	and.b64  	%rd3827, %rd3826, 255;
	xor.b64  	%rd3828, %rd3827, %rd3825;
	mul.lo.s64 	%rd3829, %rd3828, 1099511628211;
	shr.u64 	%rd3830, %rd3818, 24;
	and.b64  	%rd3831, %rd3830, 255;
	xor.b64  	%rd3832, %rd3831, %rd3829;
	mul.lo.s64 	%rd3833, %rd3832, 1099511628211;
	shr.u64 	%rd3834, %rd3818, 32;
	and.b64  	%rd3835, %rd3834, 255;
	xor.b64  	%rd3836, %rd3835, %rd3833;
	mul.lo.s64 	%rd3837, %rd3836, 1099511628211;
	shr.u64 	%rd3838, %rd3818, 40;
	and.b64  	%rd3839, %rd3838, 255;
	xor.b64  	%rd3840, %rd3839, %rd3837;
	mul.lo.s64 	%rd3841, %rd3840, 1099511628211;
	shr.u64 	%rd3842, %rd3818, 48;
	and.b64  	%rd3843, %rd3842, 255;
	xor.b64  	%rd3844, %rd3843, %rd3841;
	mul.lo.s64 	%rd3845, %rd3844, 1099511628211;
	shr.u64 	%rd3846, %rd3818, 56;
	xor.b64  	%rd3847, %rd3846, %rd3845;
	mul.lo.s64 	%rd7943, %rd3847, 1099511628211;
$L__BB41_561:
	setp.lt.u64 	%p596, %rd7937, %rd7943;
	bra.uni 	$L__BB41_566;
$L__BB41_562:
	setp.eq.s32 	%p270, %r73, 0;
	mov.pred 	%p596, %p244;
	@%p270 bra 	$L__BB41_566;
	mov.b64 	%rd7947, 0;
	cvt.s64.s32 	%rd3852, %r73;
$L__BB41_564:
	shl.b64 	%rd3849, %rd7947, 3;
	add.s64 	%rd3850, %rd7813, %rd3849;
	ld.u64 	%rd876, [%rd3850];
	add.s64 	%rd3851, %rd7841, %rd3849;
	ld.u64 	%rd877, [%rd3851];
	setp.lt.u64 	%p272, %rd876, %rd877;
	mov.pred 	%p596, %p246;
	@%p272 bra 	$L__BB41_566;
	setp.le.u64 	%p274, %rd876, %rd877;
	add.s64 	%rd7947, %rd7947, 1;
	setp.lt.u64 	%p275, %rd7947, %rd3852;
	and.pred  	%p276, %p274, %p275;
	mov.pred 	%p596, %p244;
	@%p276 bra 	$L__BB41_564;
$L__BB41_566:
	selp.b64 	%rd879, %rd7813, %rd7841, %p596;
	selp.u32 	%r154, 1, 0, %p596;
	add.s32 	%r69, %r67, %r154;
	not.pred 	%p277, %p596;
	selp.u32 	%r155, 1, 0, %p277;
	add.s32 	%r70, %r68, %r155;
	@%p596 bra 	$L__BB41_568;
	shl.b32 	%r156, %r70, 3;
	mov.u32 	%r157, _ZZN3cub18CUB_300001_SM_10006detail5merge19device_merge_kernelINS2_10policy_hubIPyNS0_8NullTypeEE9policy600EPS5_PS6_S9_SA_S9_SA_i18tuple_indexed_lessEEvT0_T1_T6_T2_T3_SE_T4_T5_T7_PSE_NS1_7vsmem_tEE19shared_temp_storage;
	add.s32 	%r158, %r157, %r156;
	ld.shared.u64 	%rd7841, [%r158];
	bra.uni 	$L__BB41_569;
$L__BB41_568:
	shl.b32 	%r159, %r69, 3;
	mov.u32 	%r160, _ZZN3cub18CUB_300001_SM_10006detail5merge19device_merge_kernelINS2_10policy_hubIPyNS0_8NullTypeEE9policy600EPS5_PS6_S9_SA_S9_SA_i18tuple_indexed_lessEEvT0_T1_T6_T2_T3_SE_T4_T5_T7_PSE_NS1_7vsmem_tEE19shared_temp_storage;
	add.s32 	%r161, %r160, %r159;
	ld.shared.u64 	%rd7813, [%r161];
$L__BB41_569:
	setp.ge.s32 	%p278, %r69, %r35;
	mov.u64 	%rd7975, %rd7841;
	@%p278 bra 	$L__BB41_601;
	setp.ge.s32 	%p279, %r70, %r33;
	mov.u64 	%rd7975, %rd7813;
	@%p279 bra 	$L__BB41_601;
	setp.eq.s64 	%p280, %rd940, 0;
	mov.b64 	%rd7952, -3750763034362895579;
	@%p280 bra 	$L__BB41_577;
	setp.eq.s64 	%p281, %rd589, 0;
	mov.b64 	%rd7952, -3750763034362895579;
	mov.b64 	%rd7953, 0;
	@%p281 bra 	$L__BB41_575;
	mov.b64 	%rd7952, -3750763034362895579;
	mov.b64 	%rd7950, 0;
	and.b64  	%rd7953, %rd940, -2;
$L__BB41_574:
	shl.b64 	%rd3859, %rd7950, 3;
	add.s64 	%rd3860, %rd7813, %rd3859;
	ld.u64 	%rd3861, [%rd3860];
	and.b64  	%rd3862, %rd3861, 255;
	xor.b64  	%rd3863, %rd3862, %rd7952;
	mul.lo.s64 	%rd3864, %rd3863, 1099511628211;
	shr.u64 	%rd3865, %rd3861, 8;
	and.b64  	%rd3866, %rd3865, 255;
	xor.b64  	%rd3867, %rd3866, %rd3864;
	mul.lo.s64 	%rd3868, %rd3867, 1099511628211;
	shr.u64 	%rd3869, %rd3861, 16;
	and.b64  	%rd3870, %rd3869, 255;
	xor.b64  	%rd3871, %rd3870, %rd3868;
	mul.lo.s64 	%rd3872, %rd3871, 1099511628211;
	shr.u64 	%rd3873, %rd3861, 24;
	and.b64  	%rd3874, %rd3873, 255;
	xor.b64  	%rd3875, %rd3874, %rd3872;
	mul.lo.s64 	%rd3876, %rd3875, 1099511628211;
	shr.u64 	%rd3877, %rd3861, 32;
	and.b64  	%rd3878, %rd3877, 255;
	xor.b64  	%rd3879, %rd3878, %rd3876;
	mul.lo.s64 	%rd3880, %rd3879, 1099511628211;
	shr.u64 	%rd3881, %rd3861, 40;
	and.b64  	%rd3882, %rd3881, 255;
	xor.b64  	%rd3883, %rd3882, %rd3880;
	mul.lo.s64 	%rd3884, %rd3883, 1099511628211;
	shr.u64 	%rd3885, %rd3861, 48;
	and.b64  	%rd3886, %rd3885, 255;
	xor.b64  	%rd3887, %rd3886, %rd3884;
	mul.lo.s64 	%rd3888, %rd3887, 1099511628211;
	shr.u64 	%rd3889, %rd3861, 56;
	xor.b64  	%rd3890, %rd3889, %rd3888;
	mul.lo.s64 	%rd3891, %rd3890, 1099511628211;
	ld.u64 	%rd3892, [%rd3860+8];
	and.b64  	%rd3893, %rd3892, 255;
	xor.b64  	%rd3894, %rd3893, %rd3891;
	mul.lo.s64 	%rd3895, %rd3894, 1099511628211;
	shr.u64 	%rd3896, %rd3892, 8;
	and.b64  	%rd3897, %rd3896, 255;
	xor.b64  	%rd3898, %rd3897, %rd3895;
	mul.lo.s64 	%rd3899, %rd3898, 1099511628211;
	shr.u64 	%rd3900, %rd3892, 16;
	and.b64  	%rd3901, %rd3900, 255;
	xor.b64  	%rd3902, %rd3901, %rd3899;
	mul.lo.s64 	%rd3903, %rd3902, 1099511628211;
	shr.u64 	%rd3904, %rd3892, 24;
	and.b64  	%rd3905, %rd3904, 255;
	xor.b64  	%rd3906, %rd3905, %rd3903;
	mul.lo.s64 	%rd3907, %rd3906, 1099511628211;
	shr.u64 	%rd3908, %rd3892, 32;
	and.b64  	%rd3909, %rd3908, 255;
	xor.b64  	%rd3910, %rd3909, %rd3907;
	mul.lo.s64 	%rd3911, %rd3910, 1099511628211;
	shr.u64 	%rd3912, %rd3892, 40;
	and.b64  	%rd3913, %rd3912, 255;
	xor.b64  	%rd3914, %rd3913, %rd3911;
	mul.lo.s64 	%rd3915, %rd3914, 1099511628211;
	shr.u64 	%rd3916, %rd3892, 48;
	and.b64  	%rd3917, %rd3916, 255;
	xor.b64  	%rd3918, %rd3917, %rd3915;
	mul.lo.s64 	%rd3919, %rd3918, 1099511628211;
	shr.u64 	%rd3920, %rd3892, 56;
	xor.b64  	%rd3921, %rd3920, %rd3919;
	mul.lo.s64 	%rd7952, %rd3921, 1099511628211;
	add.s64 	%rd7950, %rd7950, 2;
	setp.ne.s64 	%p282, %rd7950, %rd7953;
	@%p282 bra 	$L__BB41_574;
$L__BB41_575:
	and.b64  	%rd3922, %rd940, 1;
	setp.eq.b64 	%p283, %rd3922, 1;
	not.pred 	%p284, %p283;
	@%p284 bra 	$L__BB41_577;
	shl.b64 	%rd3923, %rd7953, 3;
	add.s64 	%rd3924, %rd7813, %rd3923;
	ld.u64 	%rd3925, [%rd3924];
	and.b64  	%rd3926, %rd3925, 255;
	xor.b64  	%rd3927, %rd3926, %rd7952;
	mul.lo.s64 	%rd3928, %rd3927, 1099511628211;
	shr.u64 	%rd3929, %rd3925, 8;
	and.b64  	%rd3930, %rd3929, 255;
	xor.b64  	%rd3931, %rd3930, %rd3928;
	mul.lo.s64 	%rd3932, %rd3931, 1099511628211;
	shr.u64 	%rd3933, %rd3925, 16;
	and.b64  	%rd3934, %rd3933, 255;
	xor.b64  	%rd3935, %rd3934, %rd3932;
	mul.lo.s64 	%rd3936, %rd3935, 1099511628211;
	shr.u64 	%rd3937, %rd3925, 24;
	and.b64  	%rd3938, %rd3937, 255;
	xor.b64  	%rd3939, %rd3938, %rd3936;
	mul.lo.s64 	%rd3940, %rd3939, 1099511628211;
	shr.u64 	%rd3941, %rd3925, 32;
	and.b64  	%rd3942, %rd3941, 255;
	xor.b64  	%rd3943, %rd3942, %rd3940;
	mul.lo.s64 	%rd3944, %rd3943, 1099511628211;
	shr.u64 	%rd3945, %rd3925, 40;
	and.b64  	%rd3946, %rd3945, 255;
	xor.b64  	%rd3947, %rd3946, %rd3944;
	mul.lo.s64 	%rd3948, %rd3947, 1099511628211;
	shr.u64 	%rd3949, %rd3925, 48;
	and.b64  	%rd3950, %rd3949, 255;
	xor.b64  	%rd3951, %rd3950, %rd3948;
	mul.lo.s64 	%rd3952, %rd3951, 1099511628211;
	shr.u64 	%rd3953, %rd3925, 56;
	xor.b64  	%rd3954, %rd3953, %rd3952;
	mul.lo.s64 	%rd7952, %rd3954, 1099511628211;
$L__BB41_577:
	setp.eq.s64 	%p285, %rd940, 0;
	mov.b64 	%rd7958, -3750763034362895579;
	@%p285 bra 	$L__BB41_583;
	setp.eq.s64 	%p286, %rd589, 0;
	mov.b64 	%rd7958, -3750763034362895579;
	mov.b64 	%rd7959, 0;
	@%p286 bra 	$L__BB41_581;
	mov.b64 	%rd7958, -3750763034362895579;
	mov.b64 	%rd7956, 0;
	and.b64  	%rd7959, %rd940, -2;
$L__BB41_580:
	shl.b64 	%rd3961, %rd7956, 3;
	add.s64 	%rd3962, %rd7841, %rd3961;
	ld.u64 	%rd3963, [%rd3962];
	and.b64  	%rd3964, %rd3963, 255;
	xor.b64  	%rd3965, %rd3964, %rd7958;
	mul.lo.s64 	%rd3966, %rd3965, 1099511628211;
	shr.u64 	%rd3967, %rd3963, 8;
	and.b64  	%rd3968, %rd3967, 255;
	xor.b64  	%rd3969, %rd3968, %rd3966;
	mul.lo.s64 	%rd3970, %rd3969, 1099511628211;
	shr.u64 	%rd3971, %rd3963, 16;
	and.b64  	%rd3972, %rd3971, 255;
	xor.b64  	%rd3973, %rd3972, %rd3970;
	mul.lo.s64 	%rd3974, %rd3973, 1099511628211;
	shr.u64 	%rd3975, %rd3963, 24;
	and.b64  	%rd3976, %rd3975, 255;
	xor.b64  	%rd3977, %rd3976, %rd3974;
	mul.lo.s64 	%rd3978, %rd3977, 1099511628211;
	shr.u64 	%rd3979, %rd3963, 32;
	and.b64  	%rd3980, %rd3979, 255;
	xor.b64  	%rd3981, %rd3980, %rd3978;
	mul.lo.s64 	%rd3982, %rd3981, 1099511628211;
	shr.u64 	%rd3983, %rd3963, 40;
	and.b64  	%rd3984, %rd3983, 255;
	xor.b64  	%rd3985, %rd3984, %rd3982;
	mul.lo.s64 	%rd3986, %rd3985, 1099511628211;
	shr.u64 	%rd3987, %rd3963, 48;
	and.b64  	%rd3988, %rd3987, 255;
	xor.b64  	%rd3989, %rd3988, %rd3986;
	mul.lo.s64 	%rd3990, %rd3989, 1099511628211;
	shr.u64 	%rd3991, %rd3963, 56;
	xor.b64  	%rd3992, %rd3991, %rd3990;
	mul.lo.s64 	%rd3993, %rd3992, 1099511628211;
	ld.u64 	%rd3994, [%rd3962+8];
	and.b64  	%rd3995, %rd3994, 255;
	xor.b64  	%rd3996, %rd3995, %rd3993;
	mul.lo.s64 	%rd3997, %rd3996, 1099511628211;
	shr.u64 	%rd3998, %rd3994, 8;
	and.b64  	%rd3999, %rd3998, 255;
	xor.b64  	%rd4000, %rd3999, %rd3997;
	mul.lo.s64 	%rd4001, %rd4000, 1099511628211;
	shr.u64 	%rd4002, %rd3994, 16;
	and.b64  	%rd4003, %rd4002, 255;
	xor.b64  	%rd4004, %rd4003, %rd4001;
	mul.lo.s64 	%rd4005, %rd4004, 1099511628211;
	shr.u64 	%rd4006, %rd3994, 24;
	and.b64  	%rd4007, %rd4006, 255;
	xor.b64  	%rd4008, %rd4007, %rd4005;
	mul.lo.s64 	%rd4009, %rd4008, 1099511628211;
	shr.u64 	%rd4010, %rd3994, 32;
	and.b64  	%rd4011, %rd4010, 255;
	xor.b64  	%rd4012, %rd4011, %rd4009;
	mul.lo.s64 	%rd4013, %rd4012, 1099511628211;
	shr.u64 	%rd4014, %rd3994, 40;
	and.b64  	%rd4015, %rd4014, 255;
	xor.b64  	%rd4016, %rd4015, %rd4013;
	mul.lo.s64 	%rd4017, %rd4016, 1099511628211;
	shr.u64 	%rd4018, %rd3994, 48;
	and.b64  	%rd4019, %rd4018, 255;
	xor.b64  	%rd4020, %rd4019, %rd4017;
	mul.lo.s64 	%rd4021, %rd4020, 1099511628211;
	shr.u64 	%rd4022, %rd3994, 56;
	xor.b64  	%rd4023, %rd4022, %rd4021;
	mul.lo.s64 	%rd7958, %rd4023, 1099511628211;
	add.s64 	%rd7956, %rd7956, 2;
	setp.ne.s64 	%p287, %rd7956, %rd7959;
	@%p287 bra 	$L__BB41_580;
$L__BB41_581:
	and.b64  	%rd4024, %rd940, 1;
	setp.eq.b64 	%p288, %rd4024, 1;
	not.pred 	%p289, %p288;
	@%p289 bra 	$L__BB41_583;
	shl.b64 	%rd4025, %rd7959, 3;
	add.s64 	%rd4026, %rd7841, %rd4025;
	ld.u64 	%rd4027, [%rd4026];
	and.b64  	%rd4028, %rd4027, 255;
	xor.b64  	%rd4029, %rd4028, %rd7958;
	mul.lo.s64 	%rd4030, %rd4029, 1099511628211;
	shr.u64 	%rd4031, %rd4027, 8;
	and.b64  	%rd4032, %rd4031, 255;
	xor.b64  	%rd4033, %rd4032, %rd4030;
	mul.lo.s64 	%rd4034, %rd4033, 1099511628211;
	shr.u64 	%rd4035, %rd4027, 16;
	and.b64  	%rd4036, %rd4035, 255;
	xor.b64  	%rd4037, %rd4036, %rd4034;
	mul.lo.s64 	%rd4038, %rd4037, 1099511628211;
	shr.u64 	%rd4039, %rd4027, 24;
	and.b64  	%rd4040, %rd4039, 255;
	xor.b64  	%rd4041, %rd4040, %rd4038;
	mul.lo.s64 	%rd4042, %rd4041, 1099511628211;
	shr.u64 	%rd4043, %rd4027, 32;
	and.b64  	%rd4044, %rd4043, 255;
	xor.b64  	%rd4045, %rd4044, %rd4042;
	mul.lo.s64 	%rd4046, %rd4045, 1099511628211;
	shr.u64 	%rd4047, %rd4027, 40;
	and.b64  	%rd4048, %rd4047, 255;
	xor.b64  	%rd4049, %rd4048, %rd4046;
	mul.lo.s64 	%rd4050, %rd4049, 1099511628211;
	shr.u64 	%rd4051, %rd4027, 48;
	and.b64  	%rd4052, %rd4051, 255;
	xor.b64  	%rd4053, %rd4052, %rd4050;
	mul.lo.s64 	%rd4054, %rd4053, 1099511628211;
	shr.u64 	%rd4055, %rd4027, 56;
	xor.b64  	%rd4056, %rd4055, %rd4054;
	mul.lo.s64 	%rd7958, %rd4056, 1099511628211;
$L__BB41_583:
	setp.eq.s64 	%p290, %rd7952, %rd7958;
	@%p290 bra 	$L__BB41_597;
	setp.eq.s64 	%p291, %rd940, 0;
	mov.b64 	%rd7964, -3750763034362895579;
	@%p291 bra 	$L__BB41_590;
	setp.eq.s64 	%p292, %rd589, 0;
	mov.b64 	%rd7964, -3750763034362895579;
	mov.b64 	%rd7965, 0;
	@%p292 bra 	$L__BB41_588;
	and.b64  	%rd7965, %rd940, -2;
	mov.b64 	%rd7964, -3750763034362895579;
	mov.b64 	%rd7962, 0;
$L__BB41_587:
	shl.b64 	%rd4063, %rd7962, 3;
	add.s64 	%rd4064, %rd7813, %rd4063;
	ld.u64 	%rd4065, [%rd4064];
	and.b64  	%rd4066, %rd4065, 255;
	xor.b64  	%rd4067, %rd4066, %rd7964;
	mul.lo.s64 	%rd4068, %rd4067, 1099511628211;
	shr.u64 	%rd4069, %rd4065, 8;
	and.b64  	%rd4070, %rd4069, 255;
	xor.b64  	%rd4071, %rd4070, %rd4068;
	mul.lo.s64 	%rd4072, %rd4071, 1099511628211;
	shr.u64 	%rd4073, %rd4065, 16;
	and.b64  	%rd4074, %rd4073, 255;
	xor.b64  	%rd4075, %rd4074, %rd4072;
	mul.lo.s64 	%rd4076, %rd4075, 1099511628211;
	shr.u64 	%rd4077, %rd4065, 24;
	and.b64  	%rd4078, %rd4077, 255;
	xor.b64  	%rd4079, %rd4078, %rd4076;
	mul.lo.s64 	%rd4080, %rd4079, 1099511628211;
	shr.u64 	%rd4081, %rd4065, 32;
	and.b64  	%rd4082, %rd4081, 255;
	xor.b64  	%rd4083, %rd4082, %rd4080;
	mul.lo.s64 	%rd4084, %rd4083, 1099511628211;
	shr.u64 	%rd4085, %rd4065, 40;
	and.b64  	%rd4086, %rd4085, 255;
	xor.b64  	%rd4087, %rd4086, %rd4084;
	mul.lo.s64 	%rd4088, %rd4087, 1099511628211;
	shr.u64 	%rd4089, %rd4065, 48;
	and.b64  	%rd4090, %rd4089, 255;
	xor.b64  	%rd4091, %rd4090, %rd4088;
	mul.lo.s64 	%rd4092, %rd4091, 1099511628211;
	shr.u64 	%rd4093, %rd4065, 56;
	xor.b64  	%rd4094, %rd4093, %rd4092;
	mul.lo.s64 	%rd4095, %rd4094, 1099511628211;
	ld.u64 	%rd4096, [%rd4064+8];
	and.b64  	%rd4097, %rd4096, 255;
	xor.b64  	%rd4098, %rd4097, %rd4095;
	mul.lo.s64 	%rd4099, %rd4098, 1099511628211;
	shr.u64 	%rd4100, %rd4096, 8;
	and.b64  	%rd4101, %rd4100, 255;
	xor.b64  	%rd4102, %rd4101, %rd4099;
	mul.lo.s64 	%rd4103, %rd4102, 1099511628211;
	shr.u64 	%rd4104, %rd4096, 16;
	and.b64  	%rd4105, %rd4104, 255;
	xor.b64  	%rd4106, %rd4105, %rd4103;
	mul.lo.s64 	%rd4107, %rd4106, 1099511628211;
	shr.u64 	%rd4108, %rd4096, 24;
	and.b64  	%rd4109, %rd4108, 255;
	xor.b64  	%rd4110, %rd4109, %rd4107;
	mul.lo.s64 	%rd4111, %rd4110, 1099511628211;
	shr.u64 	%rd4112, %rd4096, 32;
	and.b64  	%rd4113, %rd4112, 255;
	xor.b64  	%rd4114, %rd4113, %rd4111;
	mul.lo.s64 	%rd4115, %rd4114, 1099511628211;
	shr.u64 	%rd4116, %rd4096, 40;
	and.b64  	%rd4117, %rd4116, 255;
	xor.b64  	%rd4118, %rd4117, %rd4115;
	mul.lo.s64 	%rd4119, %rd4118, 1099511628211;
	shr.u64 	%rd4120, %rd4096, 48;
	and.b64  	%rd4121, %rd4120, 255;
	xor.b64  	%rd4122, %rd4121, %rd4119;
	mul.lo.s64 	%rd4123, %rd4122, 1099511628211;
	shr.u64 	%rd4124, %rd4096, 56;
	xor.b64  	%rd4125, %rd4124, %rd4123;
	mul.lo.s64 	%rd7964, %rd4125, 1099511628211;
	add.s64 	%rd7962, %rd7962, 2;
	setp.ne.s64 	%p293, %rd7962, %rd7965;
	@%p293 bra 	$L__BB41_587;
$L__BB41_588:
	and.b64  	%rd4126, %rd940, 1;
	setp.eq.b64 	%p294, %rd4126, 1;
	not.pred 	%p295, %p294;
	@%p295 bra 	$L__BB41_590;
	shl.b64 	%rd4127, %rd7965, 3;
	add.s64 	%rd4128, %rd7813, %rd4127;
	ld.u64 	%rd4129, [%rd4128];
	and.b64  	%rd4130, %rd4129, 255;
	xor.b64  	%rd4131, %rd4130, %rd7964;
	mul.lo.s64 	%rd4132, %rd4131, 1099511628211;
	shr.u64 	%rd4133, %rd4129, 8;
	and.b64  	%rd4134, %rd4133, 255;
	xor.b64  	%rd4135, %rd4134, %rd4132;
	mul.lo.s64 	%rd4136, %rd4135, 1099511628211;
	shr.u64 	%rd4137, %rd4129, 16;
	and.b64  	%rd4138, %rd4137, 255;
	xor.b64  	%rd4139, %rd4138, %rd4136;
	mul.lo.s64 	%rd4140, %rd4139, 1099511628211;
	shr.u64 	%rd4141, %rd4129, 24;
	and.b64  	%rd4142, %rd4141, 255;
	xor.b64  	%rd4143, %rd4142, %rd4140;
	mul.lo.s64 	%rd4144, %rd4143, 1099511628211;
	shr.u64 	%rd4145, %rd4129, 32;
	and.b64  	%rd4146, %rd4145, 255;
	xor.b64  	%rd4147, %rd4146, %rd4144;
	mul.lo.s64 	%rd4148, %rd4147, 1099511628211;
	shr.u64 	%rd4149, %rd4129, 40;
	and.b64  	%rd4150, %rd4149, 255;
	xor.b64  	%rd4151, %rd4150, %rd4148;
	mul.lo.s64 	%rd4152, %rd4151, 1099511628211;
	shr.u64 	%rd4153, %rd4129, 48;
	and.b64  	%rd4154, %rd4153, 255;
	xor.b64  	%rd4155, %rd4154, %rd4152;
	mul.lo.s64 	%rd4156, %rd4155, 1099511628211;
	shr.u64 	%rd4157, %rd4129, 56;
	xor.b64  	%rd4158, %rd4157, %rd4156;
	mul.lo.s64 	%rd7964, %rd4158, 1099511628211;
$L__BB41_590:
	setp.eq.s64 	%p296, %rd940, 0;
	mov.b64 	%rd7970, -3750763034362895579;
	@%p296 bra 	$L__BB41_596;
	setp.eq.s64 	%p297, %rd589, 0;
	mov.b64 	%rd7970, -3750763034362895579;
	mov.b64 	%rd7971, 0;
	@%p297 bra 	$L__BB41_594;
	and.b64  	%rd7971, %rd940, -2;
	mov.b64 	%rd7970, -3750763034362895579;
	mov.b64 	%rd7968, 0;
$L__BB41_593:
	shl.b64 	%rd4165, %rd7968, 3;
	add.s64 	%rd4166, %rd7841, %rd4165;
	ld.u64 	%rd4167, [%rd4166];
	and.b64  	%rd4168, %rd4167, 255;
	xor.b64  	%rd4169, %rd4168, %rd7970;
	mul.lo.s64 	%rd4170, %rd4169, 1099511628211;
	shr.u64 	%rd4171, %rd4167, 8;
	and.b64  	%rd4172, %rd4171, 255;
	xor.b64  	%rd4173, %rd4172, %rd4170;
	mul.lo.s64 	%rd4174, %rd4173, 1099511628211;
	shr.u64 	%rd4175, %rd4167, 16;
	and.b64  	%rd4176, %rd4175, 255;
	xor.b64  	%rd4177, %rd4176, %rd4174;
	mul.lo.s64 	%rd4178, %rd4177, 1099511628211;
	shr.u64 	%rd4179, %rd4167, 24;
	and.b64  	%rd4180, %rd4179, 255;
	xor.b64  	%rd4181, %rd4180, %rd4178;
	mul.lo.s64 	%rd4182, %rd4181, 1099511628211;
	shr.u64 	%rd4183, %rd4167, 32;
	and.b64  	%rd4184, %rd4183, 255;
	xor.b64  	%rd4185, %rd4184, %rd4182;
	mul.lo.s64 	%rd4186, %rd4185, 1099511628211;
	shr.u64 	%rd4187, %rd4167, 40;
	and.b64  	%rd4188, %rd4187, 255;
	xor.b64  	%rd4189, %rd4188, %rd4186;
	mul.lo.s64 	%rd4190, %rd4189, 1099511628211;
	shr.u64 	%rd4191, %rd4167, 48;
	and.b64  	%rd4192, %rd4191, 255;
	xor.b64  	%rd4193, %rd4192, %rd4190;
	mul.lo.s64 	%rd4194, %rd4193, 1099511628211;
	shr.u64 	%rd4195, %rd4167, 56;
	xor.b64  	%rd4196, %rd4195, %rd4194;
	mul.lo.s64 	%rd4197, %rd4196, 1099511628211;
	ld.u64 	%rd4198, [%rd4166+8];
	and.b64  	%rd4199, %rd4198, 255;
	xor.b64  	%rd4200, %rd4199, %rd4197;
	mul.lo.s64 	%rd4201, %rd4200, 1099511628211;
	shr.u64 	%rd4202, %rd4198, 8;
	and.b64  	%rd4203, %rd4202, 255;
	xor.b64  	%rd4204, %rd4203, %rd4201;
	mul.lo.s64 	%rd4205, %rd4204, 1099511628211;
	shr.u64 	%rd4206, %rd4198, 16;
	and.b64  	%rd4207, %rd4206, 255;
	xor.b64  	%rd4208, %rd4207, %rd4205;
	mul.lo.s64 	%rd4209, %rd4208, 1099511628211;
	shr.u64 	%rd4210, %rd4198, 24;
	and.b64  	%rd4211, %rd4210, 255;
	xor.b64  	%rd4212, %rd4211, %rd4209;
	mul.lo.s64 	%rd4213, %rd4212, 1099511628211;
	shr.u64 	%rd4214, %rd4198, 32;
	and.b64  	%rd4215, %rd4214, 255;
	xor.b64  	%rd4216, %rd4215, %rd4213;
	mul.lo.s64 	%rd4217, %rd4216, 1099511628211;
	shr.u64 	%rd4218, %rd4198, 40;
	and.b64  	%rd4219, %rd4218, 255;
	xor.b64  	%rd4220, %rd4219, %rd4217;
	mul.lo.s64 	%rd4221, %rd4220, 1099511628211;
	shr.u64 	%rd4222, %rd4198, 48;
	and.b64  	%rd4223, %rd4222, 255;
	xor.b64  	%rd4224, %rd4223, %rd4221;
	mul.lo.s64 	%rd4225, %rd4224, 1099511628211;
	shr.u64 	%rd4226, %rd4198, 56;
	xor.b64  	%rd4227, %rd4226, %rd4225;
	mul.lo.s64 	%rd7970, %rd4227, 1099511628211;
	add.s64 	%rd7968, %rd7968, 2;
	setp.ne.s64 	%p298, %rd7968, %rd7971;
	@%p298 bra 	$L__BB41_593;
$L__BB41_594:
	and.b64  	%rd4228, %rd940, 1;
	setp.eq.b64 	%p299, %rd4228, 1;
	not.pred 	%p300, %p299;
	@%p300 bra 	$L__BB41_596;
	shl.b64 	%rd4229, %rd7971, 3;
	add.s64 	%rd4230, %rd7841, %rd4229;
	ld.u64 	%rd4231, [%rd4230];
	and.b64  	%rd4232, %rd4231, 255;
	xor.b64  	%rd4233, %rd4232, %rd7970;
	mul.lo.s64 	%rd4234, %rd4233, 1099511628211;
	shr.u64 	%rd4235, %rd4231, 8;
	and.b64  	%rd4236, %rd4235, 255;
	xor.b64  	%rd4237, %rd4236, %rd4234;
	mul.lo.s64 	%rd4238, %rd4237, 1099511628211;
	shr.u64 	%rd4239, %rd4231, 16;
	and.b64  	%rd4240, %rd4239, 255;
	xor.b64  	%rd4241, %rd4240, %rd4238;
	mul.lo.s64 	%rd4242, %rd4241, 1099511628211;
	shr.u64 	%rd4243, %rd4231, 24;
	and.b64  	%rd4244, %rd4243, 255;
	xor.b64  	%rd4245, %rd4244, %rd4242;
	mul.lo.s64 	%rd4246, %rd4245, 1099511628211;
	shr.u64 	%rd4247, %rd4231, 32;
	and.b64  	%rd4248, %rd4247, 255;
	xor.b64  	%rd4249, %rd4248, %rd4246;
	mul.lo.s64 	%rd4250, %rd4249, 1099511628211;
	shr.u64 	%rd4251, %rd4231, 40;
	and.b64  	%rd4252, %rd4251, 255;
	xor.b64  	%rd4253, %rd4252, %rd4250;
	mul.lo.s64 	%rd4254, %rd4253, 1099511628211;
	shr.u64 	%rd4255, %rd4231, 48;
	and.b64  	%rd4256, %rd4255, 255;
	xor.b64  	%rd4257, %rd4256, %rd4254;
	mul.lo.s64 	%rd4258, %rd4257, 1099511628211;
	shr.u64 	%rd4259, %rd4231, 56;
	xor.b64  	%rd4260, %rd4259, %rd4258;
	mul.lo.s64 	%rd7970, %rd4260, 1099511628211;
$L__BB41_596:
	setp.lt.u64 	%p301, %rd7964, %rd7970;
	selp.b64 	%rd7975, %rd7813, %rd7841, %p301;
	bra.uni 	$L__BB41_601;
$L__BB41_597:
	setp.eq.s32 	%p302, %r73, 0;
	mov.u64 	%rd7975, %rd7841;
	@%p302 bra 	$L__BB41_601;
	mov.b64 	%rd7974, 0;
	cvt.s64.s32 	%rd4265, %r73;
$L__BB41_599:
	shl.b64 	%rd4262, %rd7974, 3;
	add.s64 	%rd4263, %rd7813, %rd4262;
	ld.u64 	%rd926, [%rd4263];
	add.s64 	%rd4264, %rd7841, %rd4262;
	ld.u64 	%rd927, [%rd4264];
	setp.lt.u64 	%p303, %rd926, %rd927;
	mov.u64 	%rd7975, %rd7813;
	@%p303 bra 	$L__BB41_601;
	setp.le.u64 	%p304, %rd926, %rd927;
	add.s64 	%rd7974, %rd7974, 1;
	setp.lt.u64 	%p305, %rd7974, %rd4265;
	and.pred  	%p306, %p304, %p305;
	mov.u64 	%rd7975, %rd7841;
	@%p306 bra 	$L__BB41_599;
$L__BB41_601:
	cvt.u32.u64 	%r163, %rd519;
	bar.sync 	0;
	// begin inline asm
	mov.u32 %r162, %laneid;
	// end inline asm
	shr.u32 	%r164, %r163, 5;
	mul.lo.s32 	%r165, %r164, 224;
	mad.lo.s32 	%r166, %r162, 7, %r165;
	shl.b32 	%r167, %r166, 3;
	mov.u32 	%r168, _ZZN3cub18CUB_300001_SM_10006detail5merge19device_merge_kernelINS2_10policy_hubIPyNS0_8NullTypeEE9policy600EPS5_PS6_S9_SA_S9_SA_i18tuple_indexed_lessEEvT0_T1_T6_T2_T3_SE_T4_T5_T7_PSE_NS1_7vsmem_tEE19shared_temp_storage;
	add.s32 	%r169, %r168, %r167;
	st.shared.u64 	[%r169], %rd634;
	st.shared.u64 	[%r169+8], %rd683;
	st.shared.u64 	[%r169+16], %rd732;
	st.shared.u64 	[%r169+24], %rd781;
	st.shared.u64 	[%r169+32], %rd830;
	st.shared.u64 	[%r169+40], %rd879;
	st.shared.u64 	[%r169+48], %rd7975;
	bar.warp.sync 	-1;
	mad.lo.s32 	%r170, %r162, -48, %r169;
	ld.shared.u64 	%rd930, [%r170];
	ld.shared.u64 	%rd931, [%r170+256];
	ld.shared.u64 	%rd932, [%r170+512];
	ld.shared.u64 	%rd933, [%r170+768];
	ld.shared.u64 	%rd934, [%r170+1024];
	ld.shared.u64 	%rd935, [%r170+1280];
	ld.shared.u64 	%rd936, [%r170+1536];
	setp.ne.s32 	%p307, %r163, 0;
	@%p307 bra 	$L__BB41_603;
	min.s32 	%r171, %r5, 3584;
	st.volatile.shared.u32 	[_ZZN3cub18CUB_300001_SM_10006detail5merge19device_merge_kernelINS2_10policy_hubIPyNS0_8NullTypeEE9policy600EPS5_PS6_S9_SA_S9_SA_i18tuple_indexed_lessEEvT0_T1_T6_T2_T3_SE_T4_T5_T7_PSE_NS1_7vsmem_tEE19shared_temp_storage+28672], %r171;
$L__BB41_603:
	ld.param.u64 	%rd7505, [_ZN3cub18CUB_300001_SM_10006detail5merge19device_merge_kernelINS2_10policy_hubIPyNS0_8NullTypeEE9policy600EPS5_PS6_S9_SA_S9_SA_i18tuple_indexed_lessEEvT0_T1_T6_T2_T3_SE_T4_T5_T7_PSE_NS1_7vsmem_tE_param_6];
	cvta.to.global.u64 	%rd937, %rd7505;
	bar.sync 	0;
	ld.volatile.shared.u32 	%r71, [_ZZN3cub18CUB_300001_SM_10006detail5merge19device_merge_kernelINS2_10policy_hubIPyNS0_8NullTypeEE9policy600EPS5_PS6_S9_SA_S9_SA_i18tuple_indexed_lessEEvT0_T1_T6_T2_T3_SE_T4_T5_T7_PSE_NS1_7vsmem_tEE19shared_temp_storage+28672];
	and.b32  	%r173, %r163, 31;
	and.b32  	%r174, %r163, 992;
	mul.lo.s32 	%r175, %r174, 7;
	or.b32  	%r72, %r175, %r173;
	setp.ge.s32 	%p308, %r72, %r71;
	@%p308 bra 	$L__BB41_605;
	add.s32 	%r176, %r72, %r3;
	mul.wide.u32 	%rd4266, %r176, 8;
	add.s64 	%rd4267, %rd937, %rd4266;
	st.global.u64 	[%rd4267], %rd930;
$L__BB41_605:
	add.s32 	%r177, %r72, 32;
	setp.ge.s32 	%p309, %r177, %r71;
	add.s32 	%r178, %r72, %r3;
	mul.wide.u32 	%rd4268, %r178, 8;
	add.s64 	%rd938, %rd937, %rd4268;
	@%p309 bra 	$L__BB41_607;
	st.global.u64 	[%rd938+256], %rd931;
$L__BB41_607:
	add.s32 	%r179, %r72, 64;
	setp.ge.s32 	%p310, %r179, %r71;
	@%p310 bra 	$L__BB41_609;
	st.global.u64 	[%rd938+512], %rd932;
$L__BB41_609:
	add.s32 	%r180, %r72, 96;
	setp.ge.s32 	%p311, %r180, %r71;
	@%p311 bra 	$L__BB41_611;
	st.global.u64 	[%rd938+768], %rd933;
$L__BB41_611:
	add.s32 	%r181, %r72, 128;
	setp.ge.s32 	%p312, %r181, %r71;
	@%p312 bra 	$L__BB41_613;
	st.global.u64 	[%rd938+1024], %rd934;
$L__BB41_613:
	add.s32 	%r182, %r72, 160;
	setp.ge.s32 	%p313, %r182, %r71;
	@%p313 bra 	$L__BB41_615;
	st.global.u64 	[%rd938+1280], %rd935;
$L__BB41_615:
	add.s32 	%r183, %r72, 192;
	setp.ge.s32 	%p314, %r183, %r71;
	@%p314 bra 	$L__BB41_617;
	st.global.u64 	[%rd938+1536], %rd936;
$L__BB41_617:
	ret;

}
	// .globl	_ZN3cub18CUB_300001_SM_10006detail5merge34device_partition_merge_path_kernelINS2_10policy_hubIPyNS0_8NullTypeEE9policy600EPS5_PS6_S9_SA_S9_SA_l18tuple_indexed_lessEEvT0_T6_T2_SD_SD_PSD_T7_
.visible .entry _ZN3cub18CUB_300001_SM_10006detail5merge34device_partition_merge_path_kernelINS2_10policy_hubIPyNS0_8NullTypeEE9policy600EPS5_PS6_S9_SA_S9_SA_l18tuple_indexed_lessEEvT0_T6_T2_SD_SD_PSD_T7_(
	.param .u64 .ptr .align 1 _ZN3cub18CUB_300001_SM_10006detail5merge34device_partition_merge_path_kernelINS2_10policy_hubIPyNS0_8NullTypeEE9policy600EPS5_PS6_S9_SA_S9_SA_l18tuple_indexed_lessEEvT0_T6_T2_SD_SD_PSD_T7__param_0,
	.param .u64 _ZN3cub18CUB_300001_SM_10006detail5merge34device_partition_merge_path_kernelINS2_10policy_hubIPyNS0_8NullTypeEE9policy600EPS5_PS6_S9_SA_S9_SA_l18tuple_indexed_lessEEvT0_T6_T2_SD_SD_PSD_T7__param_1,
	.param .u64 .ptr .align 1 _ZN3cub18CUB_300001_SM_10006detail5merge34device_partition_merge_path_kernelINS2_10policy_hubIPyNS0_8NullTypeEE9policy600EPS5_PS6_S9_SA_S9_SA_l18tuple_indexed_lessEEvT0_T6_T2_SD_SD_PSD_T7__param_2,
	.param .u64 _ZN3cub18CUB_300001_SM_10006detail5merge34device_partition_merge_path_kernelINS2_10policy_hubIPyNS0_8NullTypeEE9policy600EPS5_PS6_S9_SA_S9_SA_l18tuple_indexed_lessEEvT0_T6_T2_SD_SD_PSD_T7__param_3,
	.param .u64 _ZN3cub18CUB_300001_SM_10006detail5merge34device_partition_merge_path_kernelINS2_10policy_hubIPyNS0_8NullTypeEE9policy600EPS5_PS6_S9_SA_S9_SA_l18tuple_indexed_lessEEvT0_T6_T2_SD_SD_PSD_T7__param_4,
	.param .u64 .ptr .align 1 _ZN3cub18CUB_300001_SM_10006detail5merge34device_partition_merge_path_kernelINS2_10policy_hubIPyNS0_8NullTypeEE9policy600EPS5_PS6_S9_SA_S9_SA_l18tuple_indexed_lessEEvT0_T6_T2_SD_SD_PSD_T7__param_5,
	.param .align 8 .b8 _ZN3cub18CUB_300001_SM_10006detail5merge34device_partition_merge_path_kernelINS2_10policy_hubIPyNS0_8NullTypeEE9policy600EPS5_PS6_S9_SA_S9_SA_l18tuple_indexed_lessEEvT0_T6_T2_SD_SD_PSD_T7__param_6[16]
)
{
	.reg .pred 	%p<41>;
	.reg .b16 	%rs<5>;
	.reg .b32 	%r<13>;
	.reg .b64 	%rd<550>;

	ld.param.u32 	%r1, [_ZN3cub18CUB_300001_SM_10006detail5merge34device_partition_merge_path_kernelINS2_10policy_hubIPyNS0_8NullTypeEE9policy600EPS5_PS6_S9_SA_S9_SA_l18tuple_indexed_lessEEvT0_T6_T2_SD_SD_PSD_T7__param_6+8];
	ld.param.u64 	%rd78, [_ZN3cub18CUB_300001_SM_10006detail5merge34device_partition_merge_path_kernelINS2_10policy_hubIPyNS0_8NullTypeEE9policy600EPS5_PS6_S9_SA_S9_SA_l18tuple_indexed_lessEEvT0_T6_T2_SD_SD_PSD_T7__param_6];
	ld.param.u64 	%rd79, [_ZN3cub18CUB_300001_SM_10006detail5merge34device_partition_merge_path_kernelINS2_10policy_hubIPyNS0_8NullTypeEE9policy600EPS5_PS6_S9_SA_S9_SA_l18tuple_indexed_lessEEvT0_T6_T2_SD_SD_PSD_T7__param_0];
	ld.param.u64 	%rd75, [_ZN3cub18CUB_300001_SM_10006detail5merge34device_partition_merge_path_kernelINS2_10policy_hubIPyNS0_8NullTypeEE9policy600EPS5_PS6_S9_SA_S9_SA_l18tuple_indexed_lessEEvT0_T6_T2_SD_SD_PSD_T7__param_1];
	ld.param.u64 	%rd80, [_ZN3cub18CUB_300001_SM_10006detail5merge34device_partition_merge_path_kernelINS2_10policy_hubIPyNS0_8NullTypeEE9policy600EPS5_PS6_S9_SA_S9_SA_l18tuple_indexed_lessEEvT0_T6_T2_SD_SD_PSD_T7__param_2];
	ld.param.u64 	%rd76, [_ZN3cub18CUB_300001_SM_10006detail5merge34device_partition_merge_path_kernelINS2_10policy_hubIPyNS0_8NullTypeEE9policy600EPS5_PS6_S9_SA_S9_SA_l18tuple_indexed_lessEEvT0_T6_T2_SD_SD_PSD_T7__param_3];
	ld.param.u64 	%rd81, [_ZN3cub18CUB_300001_SM_10006detail5merge34device_partition_merge_path_kernelINS2_10policy_hubIPyNS0_8NullTypeEE9policy600EPS5_PS6_S9_SA_S9_SA_l18tuple_indexed_lessEEvT0_T6_T2_SD_SD_PSD_T7__param_4];
	cvta.to.global.u64 	%rd1, %rd80;
	cvta.to.global.u64 	%rd2, %rd79;
	mov.u32 	%r7, %ntid.x;
	mov.u32 	%r8, %ctaid.x;
	mov.u32 	%r9, %tid.x;
	mad.lo.s32 	%r10, %r7, %r8, %r9;
	cvt.u64.u32 	%rd3, %r10;
	setp.le.s64 	%p4, %rd81, %rd3;
	@%p4 bra 	$L__BB42_38;
	mul.lo.s64 	%rd82, %rd3, 3584;
	add.s64 	%rd83, %rd76, %rd75;
	min.s64 	%rd4, %rd83, %rd82;
	setp.lt.s64 	%p5, %rd4, %rd76;
	sub.s64 	%rd84, %rd4, %rd76;
	selp.b64 	%rd549, 0, %rd84, %p5;
	min.s64 	%rd518, %rd75, %rd4;
	setp.ge.s64 	%p6, %rd549, %rd518;
	@%p6 bra 	$L__BB42_37;
	setp.ne.s64 	%p7, %rd78, 0;
	cvt.s64.s32 	%rd8, %r1;
	@%p7 bra 	$L__BB42_9;
	cvt.u32.u64 	%r12, %rd8;
$L__BB42_4:
	setp.eq.s32 	%p31, %r12, 0;
	sub.s64 	%rd496, %rd518, %rd549;
	shr.u64 	%rd497, %rd496, 63;
	add.s64 	%rd498, %rd496, %rd497;
	shr.s64 	%rd499, %rd498, 1;
	add.s64 	%rd11, %rd499, %rd549;
	mov.pred 	%p30, -1;
	mov.pred 	%p39, %p30;
	@%p31 bra 	$L__BB42_8;
	shl.b64 	%rd501, %rd11, 3;
	add.s64 	%rd502, %rd2, %rd501;
	ld.global.u64 	%rd503, [%rd502];
	not.b64 	%rd504, %rd11;
	add.s64 	%rd505, %rd4, %rd504;
	shl.b64 	%rd506, %rd505, 3;
	add.s64 	%rd507, %rd1, %rd506;
	ld.global.u64 	%rd508, [%rd507];
	cvta.to.global.u64 	%rd12, %rd508;
	cvta.to.global.u64 	%rd13, %rd503;
	mov.b64 	%rd520, 0;
$L__BB42_6:
	shl.b64 	%rd509, %rd520, 3;
	add.s64 	%rd510, %rd12, %rd509;
	ld.global.u64 	%rd15, [%rd510];
	add.s64 	%rd511, %rd13, %rd509;
	ld.global.u64 	%rd16, [%rd511];
	setp.lt.u64 	%p33, %rd15, %rd16;
	mov.pred 	%p39, 0;
	@%p33 bra 	$L__BB42_8;
	setp.le.u64 	%p35, %rd15, %rd16;
	add.s64 	%rd520, %rd520, 1;
	setp.lt.u64 	%p36, %rd520, %rd8;
	and.pred  	%p37, %p35, %p36;
	mov.pred 	%p39, %p30;
	@%p37 bra 	$L__BB42_6;
$L__BB42_8:
	add.s64 	%rd513, %rd11, 1;
	selp.b64 	%rd549, %rd513, %rd549, %p39;
	selp.b64 	%rd518, %rd518, %rd11, %p39;
	setp.lt.s64 	%p38, %rd549, %rd518;
	@%p38 bra 	$L__BB42_4;
	bra.uni 	$L__BB42_37;
$L__BB42_9:
	and.b64  	%rd20, %rd78, 1;
	and.b64  	%rd21, %rd78, -2;
	cvt.u32.u64 	%r11, %rd8;
$L__BB42_10:
	setp.eq.s64 	%p8, %rd78, 1;
	sub.s64 	%rd88, %rd518, %rd549;
	shr.u64 	%rd89, %rd88, 63;
	add.s64 	%rd90, %rd88, %rd89;
	shr.s64 	%rd91, %rd90, 1;
	add.s64 	%rd24, %rd91, %rd549;
	shl.b64 	%rd92, %rd24, 3;
	add.s64 	%rd93, %rd2, %rd92;
	ld.global.u64 	%rd94, [%rd93];
	cvta.to.global.u64 	%rd25, %rd94;
	not.b64 	%rd95, %rd24;
	add.s64 	%rd96, %rd4, %rd95;
	shl.b64 	%rd97, %rd96, 3;
	add.s64 	%rd98, %rd1, %rd97;
	ld.global.u64 	%rd99, [%rd98];
	cvta.to.global.u64 	%rd26, %rd99;
	mov.b64 	%rd529, -3750763034362895579;
	mov.b64 	%rd524, 0;
	@%p8 bra 	$L__BB42_13;
	add.s64 	%rd527, %rd26, 8;
	mov.b64 	%rd529, -3750763034362895579;
	mov.u64 	%rd528, %rd21;
$L__BB42_12:
	ld.global.u64 	%rd101, [%rd527+-8];
	and.b64  	%rd102, %rd101, 255;
	xor.b64  	%rd103, %rd102, %rd529;
	mul.lo.s64 	%rd104, %rd103, 1099511628211;
	shr.u64 	%rd105, %rd101, 8;
	and.b64  	%rd106, %rd105, 255;
	xor.b64  	%rd107, %rd106, %rd104;
	mul.lo.s64 	%rd108, %rd107, 1099511628211;
	shr.u64 	%rd109, %rd101, 16;
	and.b64  	%rd110, %rd109, 255;
	xor.b64  	%rd111, %rd110, %rd108;
	mul.lo.s64 	%rd112, %rd111, 1099511628211;
	shr.u64 	%rd113, %rd101, 24;
	and.b64  	%rd114, %rd113, 255;
	xor.b64  	%rd115, %rd114, %rd112;
	mul.lo.s64 	%rd116, %rd115, 1099511628211;
	shr.u64 	%rd117, %rd101, 32;
	and.b64  	%rd118, %rd117, 255;
	xor.b64  	%rd119, %rd118, %rd116;
	mul.lo.s64 	%rd120, %rd119, 1099511628211;
	shr.u64 	%rd121, %rd101, 40;
	and.b64  	%rd122, %rd121, 255;
	xor.b64  	%rd123, %rd122, %rd120;
	mul.lo.s64 	%rd124, %rd123, 1099511628211;
	shr.u64 	%rd125, %rd101, 48;
	and.b64  	%rd126, %rd125, 255;
	xor.b64  	%rd127, %rd126, %rd124;
	mul.lo.s64 	%rd128, %rd127, 1099511628211;
	shr.u64 	%rd129, %rd101, 56;
	xor.b64  	%rd130, %rd129, %rd128;
	mul.lo.s64 	%rd131, %rd130, 1099511628211;
	ld.global.u64 	%rd132, [%rd527];
	and.b64  	%rd133, %rd132, 255;
	xor.b64  	%rd134, %rd133, %rd131;
	mul.lo.s64 	%rd135, %rd134, 1099511628211;
	shr.u64 	%rd136, %rd132, 8;
	and.b64  	%rd137, %rd136, 255;
	xor.b64  	%rd138, %rd137, %rd135;
	mul.lo.s64 	%rd139, %rd138, 1099511628211;
	shr.u64 	%rd140, %rd132, 16;
	and.b64  	%rd141, %rd140, 255;
	xor.b64  	%rd142, %rd141, %rd139;
	mul.lo.s64 	%rd143, %rd142, 1099511628211;
	shr.u64 	%rd144, %rd132, 24;
	and.b64  	%rd145, %rd144, 255;
	xor.b64  	%rd146, %rd145, %rd143;
	mul.lo.s64 	%rd147, %rd146, 1099511628211;
	shr.u64 	%rd148, %rd132, 32;
	and.b64  	%rd149, %rd148, 255;
	xor.b64  	%rd150, %rd149, %rd147;
	mul.lo.s64 	%rd151, %rd150, 1099511628211;
	shr.u64 	%rd152, %rd132, 40;
	and.b64  	%rd153, %rd152, 255;
	xor.b64  	%rd154, %rd153, %rd151;
	mul.lo.s64 	%rd155, %rd154, 1099511628211;
	shr.u64 	%rd156, %rd132, 48;
	and.b64  	%rd157, %rd156, 255;
	xor.b64  	%rd158, %rd157, %rd155;
	mul.lo.s64 	%rd159, %rd158, 1099511628211;
	shr.u64 	%rd160, %rd132, 56;
	xor.b64  	%rd526, %rd160, %rd159;
	mul.lo.s64 	%rd529, %rd526, 1099511628211;
	add.s64 	%rd528, %rd528, -2;
	add.s64 	%rd527, %rd527, 16;
	setp.eq.s64 	%p9, %rd528, 0;
	mov.u64 	%rd524, %rd21;
	@%p9 bra 	$L__BB42_13;
	bra.uni 	$L__BB42_12;
$L__BB42_13:
	setp.eq.s64 	%p10, %rd20, 0;
	@%p10 bra 	$L__BB42_15;
	shl.b64 	%rd161, %rd524, 3;
	add.s64 	%rd162, %rd26, %rd161;
	ld.global.u64 	%rd163, [%rd162];
	and.b64  	%rd164, %rd163, 255;
	xor.b64  	%rd165, %rd164, %rd529;
	mul.lo.s64 	%rd166, %rd165, 1099511628211;
	shr.u64 	%rd167, %rd163, 8;
	and.b64  	%rd168, %rd167, 255;
	xor.b64  	%rd169, %rd168, %rd166;
	mul.lo.s64 	%rd170, %rd169, 1099511628211;
	shr.u64 	%rd171, %rd163, 16;
	and.b64  	%rd172, %rd171, 255;
	xor.b64  	%rd173, %rd172, %rd170;
	mul.lo.s64 	%rd174, %rd173, 1099511628211;
	shr.u64 	%rd175, %rd163, 24;
	and.b64  	%rd176, %rd175, 255;
	xor.b64  	%rd177, %rd176, %rd174;
	mul.lo.s64 	%rd178, %rd177, 1099511628211;
	shr.u64 	%rd179, %rd163, 32;
	and.b64  	%rd180, %rd179, 255;
	xor.b64  	%rd181, %rd180, %rd178;
	mul.lo.s64 	%rd182, %rd181, 1099511628211;
	shr.u64 	%rd183, %rd163, 40;
	and.b64  	%rd184, %rd183, 255;
	xor.b64  	%rd185, %rd184, %rd182;
	mul.lo.s64 	%rd186, %rd185, 1099511628211;
	shr.u64 	%rd187, %rd163, 48;
	and.b64  	%rd188, %rd187, 255;
	xor.b64  	%rd189, %rd188, %rd186;
	mul.lo.s64 	%rd190, %rd189, 1099511628211;
	shr.u64 	%rd191, %rd163, 56;
	xor.b64  	%rd526, %rd191, %rd190;
$L__BB42_15:
	mov.b64 	%rd534, -3750763034362895579;
	mov.b64 	%rd533, 0;
	@%p8 bra 	$L__BB42_18;
	mov.b64 	%rd534, -3750763034362895579;
	mov.b64 	%rd530, 0;
$L__BB42_17:
	shl.b64 	%rd197, %rd530, 3;
	add.s64 	%rd198, %rd25, %rd197;
	ld.global.u64 	%rd199, [%rd198];
	and.b64  	%rd200, %rd199, 255;
	xor.b64  	%rd201, %rd200, %rd534;
	mul.lo.s64 	%rd202, %rd201, 1099511628211;
	shr.u64 	%rd203, %rd199, 8;
	and.b64  	%rd204, %rd203, 255;
	xor.b64  	%rd205, %rd204, %rd202;
	mul.lo.s64 	%rd206, %rd205, 1099511628211;
	shr.u64 	%rd207, %rd199, 16;
	and.b64  	%rd208, %rd207, 255;
	xor.b64  	%rd209, %rd208, %rd206;
	mul.lo.s64 	%rd210, %rd209, 1099511628211;
	shr.u64 	%rd211, %rd199, 24;
	and.b64  	%rd212, %rd211, 255;
	xor.b64  	%rd213, %rd212, %rd210;
	mul.lo.s64 	%rd214, %rd213, 1099511628211;
	shr.u64 	%rd215, %rd199, 32;
	and.b64  	%rd216, %rd215, 255;
	xor.b64  	%rd217, %rd216, %rd214;
	mul.lo.s64 	%rd218, %rd217, 1099511628211;
	shr.u64 	%rd219, %rd199, 40;
	and.b64  	%rd220, %rd219, 255;
	xor.b64  	%rd221, %rd220, %rd218;
	mul.lo.s64 	%rd222, %rd221, 1099511628211;
	shr.u64 	%rd223, %rd199, 48;
	and.b64  	%rd224, %rd223, 255;
	xor.b64  	%rd225, %rd224, %rd222;
	mul.lo.s64 	%rd226, %rd225, 1099511628211;
	shr.u64 	%rd227, %rd199, 56;
	xor.b64  	%rd228, %rd227, %rd226;
	mul.lo.s64 	%rd229, %rd228, 1099511628211;
	ld.global.u64 	%rd230, [%rd198+8];
	and.b64  	%rd231, %rd230, 255;
	xor.b64  	%rd232, %rd231, %rd229;
	mul.lo.s64 	%rd233, %rd232, 1099511628211;
	shr.u64 	%rd234, %rd230, 8;
	and.b64  	%rd235, %rd234, 255;
	xor.b64  	%rd236, %rd235, %rd233;
	mul.lo.s64 	%rd237, %rd236, 1099511628211;
	shr.u64 	%rd238, %rd230, 16;
	and.b64  	%rd239, %rd238, 255;
	xor.b64  	%rd240, %rd239, %rd237;
	mul.lo.s64 	%rd241, %rd240, 1099511628211;
	shr.u64 	%rd242, %rd230, 24;
	and.b64  	%rd243, %rd242, 255;
	xor.b64  	%rd244, %rd243, %rd241;
	mul.lo.s64 	%rd245, %rd244, 1099511628211;
	shr.u64 	%rd246, %rd230, 32;
	and.b64  	%rd247, %rd246, 255;
	xor.b64  	%rd248, %rd247, %rd245;
	mul.lo.s64 	%rd249, %rd248, 1099511628211;
	shr.u64 	%rd250, %rd230, 40;
	and.b64  	%rd251, %rd250, 255;
	xor.b64  	%rd252, %rd251, %rd249;
	mul.lo.s64 	%rd253, %rd252, 1099511628211;
	shr.u64 	%rd254, %rd230, 48;
	and.b64  	%rd255, %rd254, 255;
	xor.b64  	%rd256, %rd255, %rd253;
	mul.lo.s64 	%rd257, %rd256, 1099511628211;
	shr.u64 	%rd258, %rd230, 56;
	xor.b64  	%rd535, %rd258, %rd257;
	mul.lo.s64 	%rd534, %rd535, 1099511628211;
	add.s64 	%rd530, %rd530, 2;
	setp.ne.s64 	%p12, %rd530, %rd21;
	mov.u64 	%rd533, %rd21;
	@%p12 bra 	$L__BB42_17;
$L__BB42_18:
	@%p10 bra 	$L__BB42_20;
	shl.b64 	%rd259, %rd533, 3;
	add.s64 	%rd260, %rd25, %rd259;
	ld.global.u64 	%rd261, [%rd260];
	and.b64  	%rd262, %rd261, 255;
	xor.b64  	%rd263, %rd262, %rd534;
	mul.lo.s64 	%rd264, %rd263, 1099511628211;
	shr.u64 	%rd265, %rd261, 8;
	and.b64  	%rd266, %rd265, 255;
	xor.b64  	%rd267, %rd266, %rd264;
	mul.lo.s64 	%rd268, %rd267, 1099511628211;
	shr.u64 	%rd269, %rd261, 16;
	and.b64  	%rd270, %rd269, 255;
	xor.b64  	%rd271, %rd270, %rd268;
	mul.lo.s64 	%rd272, %rd271, 1099511628211;
	shr.u64 	%rd273, %rd261, 24;
	and.b64  	%rd274, %rd273, 255;
	xor.b64  	%rd275, %rd274, %rd272;
	mul.lo.s64 	%rd276, %rd275, 1099511628211;
	shr.u64 	%rd277, %rd261, 32;
	and.b64  	%rd278, %rd277, 255;
	xor.b64  	%rd279, %rd278, %rd276;
	mul.lo.s64 	%rd280, %rd279, 1099511628211;
	shr.u64 	%rd281, %rd261, 40;
	and.b64  	%rd282, %rd281, 255;
	xor.b64  	%rd283, %rd282, %rd280;
	mul.lo.s64 	%rd284, %rd283, 1099511628211;
	shr.u64 	%rd285, %rd261, 48;
	and.b64  	%rd286, %rd285, 255;
	xor.b64  	%rd287, %rd286, %rd284;
	mul.lo.s64 	%rd288, %rd287, 1099511628211;
	shr.u64 	%rd289, %rd261, 56;
	xor.b64  	%rd535, %rd289, %rd288;
$L__BB42_20:
	setp.eq.s64 	%p14, %rd526, %rd535;
	@%p14 bra 	$L__BB42_32;
	mov.b64 	%rd542, -3750763034362895579;
	mov.b64 	%rd538, 0;
	@%p8 bra 	$L__BB42_24;
	mov.b64 	%rd542, -3750763034362895579;
	mov.b64 	%rd541, 0;
$L__BB42_23:
	shl.b64 	%rd295, %rd541, 3;
	add.s64 	%rd296, %rd26, %rd295;
	ld.global.u64 	%rd297, [%rd296];
	and.b64  	%rd298, %rd297, 255;
	xor.b64  	%rd299, %rd298, %rd542;
	mul.lo.s64 	%rd300, %rd299, 1099511628211;
	shr.u64 	%rd301, %rd297, 8;
	and.b64  	%rd302, %rd301, 255;
	xor.b64  	%rd303, %rd302, %rd300;
	mul.lo.s64 	%rd304, %rd303, 1099511628211;
	shr.u64 	%rd305, %rd297, 16;
	and.b64  	%rd306, %rd305, 255;
	xor.b64  	%rd307, %rd306, %rd304;
	mul.lo.s64 	%rd308, %rd307, 1099511628211;
	shr.u64 	%rd309, %rd297, 24;
	and.b64  	%rd310, %rd309, 255;
	xor.b64  	%rd311, %rd310, %rd308;
	mul.lo.s64 	%rd312, %rd311, 1099511628211;
	shr.u64 	%rd313, %rd297, 32;
	and.b64  	%rd314, %rd313, 255;
	xor.b64  	%rd315, %rd314, %rd312;
	mul.lo.s64 	%rd316, %rd315, 1099511628211;
	shr.u64 	%rd317, %rd297, 40;
	and.b64  	%rd318, %rd317, 255;
	xor.b64  	%rd319, %rd318, %rd316;
	mul.lo.s64 	%rd320, %rd319, 1099511628211;
	shr.u64 	%rd321, %rd297, 48;
	and.b64  	%rd322, %rd321, 255;
	xor.b64  	%rd323, %rd322, %rd320;
	mul.lo.s64 	%rd324, %rd323, 1099511628211;
	shr.u64 	%rd325, %rd297, 56;
	xor.b64  	%rd326, %rd325, %rd324;
	mul.lo.s64 	%rd327, %rd326, 1099511628211;
	ld.global.u64 	%rd328, [%rd296+8];
	and.b64  	%rd329, %rd328, 255;
	xor.b64  	%rd330, %rd329, %rd327;
	mul.lo.s64 	%rd331, %rd330, 1099511628211;
	shr.u64 	%rd332, %rd328, 8;
	and.b64  	%rd333, %rd332, 255;
	xor.b64  	%rd334, %rd333, %rd331;
	mul.lo.s64 	%rd335, %rd334, 1099511628211;
	shr.u64 	%rd336, %rd328, 16;
	and.b64  	%rd337, %rd336, 255;
	xor.b64  	%rd338, %rd337, %rd335;
	mul.lo.s64 	%rd339, %rd338, 1099511628211;
	shr.u64 	%rd340, %rd328, 24;
	and.b64  	%rd341, %rd340, 255;
	xor.b64  	%rd342, %rd341, %rd339;
	mul.lo.s64 	%rd343, %rd342, 1099511628211;
	shr.u64 	%rd344, %rd328, 32;
	and.b64  	%rd345, %rd344, 255;
	xor.b64  	%rd346, %rd345, %rd343;
	mul.lo.s64 	%rd347, %rd346, 1099511628211;
	shr.u64 	%rd348, %rd328, 40;
	and.b64  	%rd349, %rd348, 255;
	xor.b64  	%rd350, %rd349, %rd347;
	mul.lo.s64 	%rd351, %rd350, 1099511628211;
	shr.u64 	%rd352, %rd328, 48;
	and.b64  	%rd353, %rd352, 255;
	xor.b64  	%rd354, %rd353, %rd351;
	mul.lo.s64 	%rd355, %rd354, 1099511628211;
	shr.u64 	%rd356, %rd328, 56;
	xor.b64  	%rd357, %rd356, %rd355;
	mul.lo.s64 	%rd542, %rd357, 1099511628211;
	add.s64 	%rd541, %rd541, 2;
	setp.eq.s64 	%p16, %rd541, %rd21;
	mov.u64 	%rd538, %rd21;
	@%p16 bra 	$L__BB42_24;
	bra.uni 	$L__BB42_23;
$L__BB42_24:
	@%p10 bra 	$L__BB42_26;
	shl.b64 	%rd358, %rd538, 3;
	add.s64 	%rd359, %rd26, %rd358;
	ld.global.u64 	%rd360, [%rd359];
	and.b64  	%rd361, %rd360, 255;
	xor.b64  	%rd362, %rd361, %rd542;
	mul.lo.s64 	%rd363, %rd362, 1099511628211;
	shr.u64 	%rd364, %rd360, 8;
	and.b64  	%rd365, %rd364, 255;
	xor.b64  	%rd366, %rd365, %rd363;
	mul.lo.s64 	%rd367, %rd366, 1099511628211;
	shr.u64 	%rd368, %rd360, 16;
	and.b64  	%rd369, %rd368, 255;
	xor.b64  	%rd370, %rd369, %rd367;
	mul.lo.s64 	%rd371, %rd370, 1099511628211;
	shr.u64 	%rd372, %rd360, 24;
	and.b64  	%rd373, %rd372, 255;
	xor.b64  	%rd374, %rd373, %rd371;
	mul.lo.s64 	%rd375, %rd374, 1099511628211;
	shr.u64 	%rd376, %rd360, 32;
	and.b64  	%rd377, %rd376, 255;
	xor.b64  	%rd378, %rd377, %rd375;
	mul.lo.s64 	%rd379, %rd378, 1099511628211;
	shr.u64 	%rd380, %rd360, 40;
	and.b64  	%rd381, %rd380, 255;
	xor.b64  	%rd382, %rd381, %rd379;
	mul.lo.s64 	%rd383, %rd382, 1099511628211;
	shr.u64 	%rd384, %rd360, 48;
	and.b64  	%rd385, %rd384, 255;
	xor.b64  	%rd386, %rd385, %rd383;
	mul.lo.s64 	%rd387, %rd386, 1099511628211;
	shr.u64 	%rd388, %rd360, 56;
	xor.b64  	%rd389, %rd388, %rd387;
	mul.lo.s64 	%rd542, %rd389, 1099511628211;
$L__BB42_26:
	mov.b64 	%rd545, -3750763034362895579;
	mov.b64 	%rd546, 0;
	@%p8 bra 	$L__BB42_29;
	mov.b64 	%rd545, -3750763034362895579;
	mov.b64 	%rd543, 0;
$L__BB42_28:
	shl.b64 	%rd395, %rd543, 3;
	add.s64 	%rd396, %rd25, %rd395;
	ld.global.u64 	%rd397, [%rd396];
	and.b64  	%rd398, %rd397, 255;
	xor.b64  	%rd399, %rd398, %rd545;
	mul.lo.s64 	%rd400, %rd399, 1099511628211;
	shr.u64 	%rd401, %rd397, 8;
	and.b64  	%rd402, %rd401, 255;
	xor.b64  	%rd403, %rd402, %rd400;
	mul.lo.s64 	%rd404, %rd403, 1099511628211;
	shr.u64 	%rd405, %rd397, 16;
	and.b64  	%rd406, %rd405, 255;
	xor.b64  	%rd407, %rd406, %rd404;
	mul.lo.s64 	%rd408, %rd407, 1099511628211;
	shr.u64 	%rd409, %rd397, 24;
	and.b64  	%rd410, %rd409, 255;
	xor.b64  	%rd411, %rd410, %rd408;
	mul.lo.s64 	%rd412, %rd411, 1099511628211;
	shr.u64 	%rd413, %rd397, 32;
	and.b64  	%rd414, %rd413, 255;
	xor.b64  	%rd415, %rd414, %rd412;
	mul.lo.s64 	%rd416, %rd415, 1099511628211;
	shr.u64 	%rd417, %rd397, 40;
	and.b64  	%rd418, %rd417, 255;
	xor.b64  	%rd419, %rd418, %rd416;
	mul.lo.s64 	%rd420, %rd419, 1099511628211;
	shr.u64 	%rd421, %rd397, 48;
	and.b64  	%rd422, %rd421, 255;
	xor.b64  	%rd423, %rd422, %rd420;
	mul.lo.s64 	%rd424, %rd423, 1099511628211;
	shr.u64 	%rd425, %rd397, 56;
	xor.b64  	%rd426, %rd425, %rd424;
	mul.lo.s64 	%rd427, %rd426, 1099511628211;
	ld.global.u64 	%rd428, [%rd396+8];
	and.b64  	%rd429, %rd428, 255;
	xor.b64  	%rd430, %rd429, %rd427;
	mul.lo.s64 	%rd431, %rd430, 1099511628211;
	shr.u64 	%rd432, %rd428, 8;
	and.b64  	%rd433, %rd432, 255;
	xor.b64  	%rd434, %rd433, %rd431;
	mul.lo.s64 	%rd435, %rd434, 1099511628211;
	shr.u64 	%rd436, %rd428, 16;
	and.b64  	%rd437, %rd436, 255;
	xor.b64  	%rd438, %rd437, %rd435;
	mul.lo.s64 	%rd439, %rd438, 1099511628211;
	shr.u64 	%rd440, %rd428, 24;
	and.b64  	%rd441, %rd440, 255;
	xor.b64  	%rd442, %rd441, %rd439;
	mul.lo.s64 	%rd443, %rd442, 1099511628211;
	shr.u64 	%rd444, %rd428, 32;
	and.b64  	%rd445, %rd444, 255;
	xor.b64  	%rd446, %rd445, %rd443;
	mul.lo.s64 	%rd447, %rd446, 1099511628211;
	shr.u64 	%rd448, %rd428, 40;
	and.b64  	%rd449, %rd448, 255;
	xor.b64  	%rd450, %rd449, %rd447;
	mul.lo.s64 	%rd451, %rd450, 1099511628211;
	shr.u64 	%rd452, %rd428, 48;
	and.b64  	%rd453, %rd452, 255;
	xor.b64  	%rd454, %rd453, %rd451;
	mul.lo.s64 	%rd455, %rd454, 1099511628211;
	shr.u64 	%rd456, %rd428, 56;
	xor.b64  	%rd457, %rd456, %rd455;
	mul.lo.s64 	%rd545, %rd457, 1099511628211;
	add.s64 	%rd543, %rd543, 2;
	setp.ne.s64 	%p19, %rd543, %rd21;
	mov.u64 	%rd546, %rd21;
	@%p19 bra 	$L__BB42_28;
$L__BB42_29:
	@%p10 bra 	$L__BB42_31;
	shl.b64 	%rd458, %rd546, 3;
	add.s64 	%rd459, %rd25, %rd458;
	ld.global.u64 	%rd460, [%rd459];
	and.b64  	%rd461, %rd460, 255;
	xor.b64  	%rd462, %rd461, %rd545;
	mul.lo.s64 	%rd463, %rd462, 1099511628211;
	shr.u64 	%rd464, %rd460, 8;
	and.b64  	%rd465, %rd464, 255;
	xor.b64  	%rd466, %rd465, %rd463;
	mul.lo.s64 	%rd467, %rd466, 1099511628211;
	shr.u64 	%rd468, %rd460, 16;
	and.b64  	%rd469, %rd468, 255;
	xor.b64  	%rd470, %rd469, %rd467;
	mul.lo.s64 	%rd471, %rd470, 1099511628211;
	shr.u64 	%rd472, %rd460, 24;
	and.b64  	%rd473, %rd472, 255;
	xor.b64  	%rd474, %rd473, %rd471;
	mul.lo.s64 	%rd475, %rd474, 1099511628211;
	shr.u64 	%rd476, %rd460, 32;
	and.b64  	%rd477, %rd476, 255;
	xor.b64  	%rd478, %rd477, %rd475;
	mul.lo.s64 	%rd479, %rd478, 1099511628211;
	shr.u64 	%rd480, %rd460, 40;
	and.b64  	%rd481, %rd480, 255;
	xor.b64  	%rd482, %rd481, %rd479;
	mul.lo.s64 	%rd483, %rd482, 1099511628211;
	shr.u64 	%rd484, %rd460, 48;
	and.b64  	%rd485, %rd484, 255;
	xor.b64  	%rd486, %rd485, %rd483;
	mul.lo.s64 	%rd487, %rd486, 1099511628211;
	shr.u64 	%rd488, %rd460, 56;
	xor.b64  	%rd489, %rd488, %rd487;
	mul.lo.s64 	%rd545, %rd489, 1099511628211;
$L__BB42_31:
	setp.ge.u64 	%p40, %rd542, %rd545;
	bra.uni 	$L__BB42_36;
$L__BB42_32:
	setp.eq.s32 	%p22, %r11, 0;
	mov.pred 	%p21, -1;
	mov.pred 	%p40, %p21;
	@%p22 bra 	$L__BB42_36;
	mov.b64 	%rd536, 0;
$L__BB42_34:
	shl.b64 	%rd491, %rd536, 3;
	add.s64 	%rd492, %rd26, %rd491;
	ld.global.u64 	%rd51, [%rd492];
	add.s64 	%rd493, %rd25, %rd491;
	ld.global.u64 	%rd52, [%rd493];
	setp.lt.u64 	%p24, %rd51, %rd52;
	mov.pred 	%p40, 0;
	@%p24 bra 	$L__BB42_36;
	setp.le.u64 	%p26, %rd51, %rd52;
	add.s64 	%rd536, %rd536, 1;
	setp.lt.u64 	%p27, %rd536, %rd8;
	and.pred  	%p28, %p26, %p27;
	mov.pred 	%p40, %p21;
	@%p28 bra 	$L__BB42_34;
$L__BB42_36:
	add.s64 	%rd495, %rd24, 1;
	selp.b64 	%rd549, %rd495, %rd549, %p40;
	selp.b64 	%rd518, %rd518, %rd24, %p40;
	setp.lt.s64 	%p29, %rd549, %rd518;
	@%p29 bra 	$L__BB42_10;
$L__BB42_37:
	ld.param.u64 	%rd517, [_ZN3cub18CUB_300001_SM_10006detail5merge34device_partition_merge_path_kernelINS2_10policy_hubIPyNS0_8NullTypeEE9policy600EPS5_PS6_S9_SA_S9_SA_l18tuple_indexed_lessEEvT0_T6_T2_SD_SD_PSD_T7__param_5];
	cvta.to.global.u64 	%rd514, %rd517;
	shl.b64 	%rd515, %rd3, 3;
	add.s64 	%rd516, %rd514, %rd515;
	st.global.u64 	[%rd516], %rd549;
$L__BB42_38:
	ret;

}
	// .globl	_ZN3cub18CUB_300001_SM_10006detail5merge19device_merge_kernelINS2_10policy_hubIPyNS0_8NullTypeEE9policy600EPS5_PS6_S9_SA_S9_SA_l18tuple_indexed_lessEEvT0_T1_T6_T2_T3_SE_T4_T5_T7_PSE_NS1_7vsmem_tE
.visible .entry _ZN3cub18CUB_300001_SM_10006detail5merge19device_merge_kernelINS2_10policy_hubIPyNS0_8NullTypeEE9policy600EPS5_PS6_S9_SA_S9_SA_l18tuple_indexed_lessEEvT0_T1_T6_T2_T3_SE_T4_T5_T7_PSE_NS1_7vsmem_tE(
	.param .u64 .ptr .align 1 _ZN3cub18CUB_300001_SM_10006detail5merge19device_merge_kernelINS2_10policy_hubIPyNS0_8NullTypeEE9policy600EPS5_PS6_S9_SA_S9_SA_l18tuple_indexed_lessEEvT0_T1_T6_T2_T3_SE_T4_T5_T7_PSE_NS1_7vsmem_tE_param_0,
	.param .u64 .ptr .align 1 _ZN3cub18CUB_300001_SM_10006detail5merge19device_merge_kernelINS2_10policy_hubIPyNS0_8NullTypeEE9policy600EPS5_PS6_S9_SA_S9_SA_l18tuple_indexed_lessEEvT0_T1_T6_T2_T3_SE_T4_T5_T7_PSE_NS1_7vsmem_tE_param_1,
	.param .u64 _ZN3cub18CUB_300001_SM_10006detail5merge19device_merge_kernelINS2_10policy_hubIPyNS0_8NullTypeEE9policy600EPS5_PS6_S9_SA_S9_SA_l18tuple_indexed_lessEEvT0_T1_T6_T2_T3_SE_T4_T5_T7_PSE_NS1_7vsmem_tE_param_2,
	.param .u64 .ptr .align 1 _ZN3cub18CUB_300001_SM_10006detail5merge19device_merge_kernelINS2_10policy_hubIPyNS0_8NullTypeEE9policy600EPS5_PS6_S9_SA_S9_SA_l18tuple_indexed_lessEEvT0_T1_T6_T2_T3_SE_T4_T5_T7_PSE_NS1_7vsmem_tE_param_3,
	.param .u64 .ptr .align 1 _ZN3cub18CUB_300001_SM_10006detail5merge19device_merge_kernelINS2_10policy_hubIPyNS0_8NullTypeEE9policy600EPS5_PS6_S9_SA_S9_SA_l18tuple_indexed_lessEEvT0_T1_T6_T2_T3_SE_T4_T5_T7_PSE_NS1_7vsmem_tE_param_4,
	.param .u64 _ZN3cub18CUB_300001_SM_10006detail5merge19device_merge_kernelINS2_10policy_hubIPyNS0_8NullTypeEE9policy600EPS5_PS6_S9_SA_S9_SA_l18tuple_indexed_lessEEvT0_T1_T6_T2_T3_SE_T4_T5_T7_PSE_NS1_7vsmem_tE_param_5,
	.param .u64 .ptr .align 1 _ZN3cub18CUB_300001_SM_10006detail5merge19device_merge_kernelINS2_10policy_hubIPyNS0_8NullTypeEE9policy600EPS5_PS6_S9_SA_S9_SA_l18tuple_indexed_lessEEvT0_T1_T6_T2_T3_SE_T4_T5_T7_PSE_NS1_7vsmem_tE_param_6,
	.param .u64 .ptr .align 1 _ZN3cub18CUB_300001_SM_10006detail5merge19device_merge_kernelINS2_10policy_hubIPyNS0_8NullTypeEE9policy600EPS5_PS6_S9_SA_S9_SA_l18tuple_indexed_lessEEvT0_T1_T6_T2_T3_SE_T4_T5_T7_PSE_NS1_7vsmem_tE_param_7,
	.param .align 8 .b8 _ZN3cub18CUB_300001_SM_10006detail5merge19device_merge_kernelINS2_10policy_hubIPyNS0_8NullTypeEE9policy600EPS5_PS6_S9_SA_S9_SA_l18tuple_indexed_lessEEvT0_T1_T6_T2_T3_SE_T4_T5_T7_PSE_NS1_7vsmem_tE_param_8[16],
	.param .u64 .ptr .align 1 _ZN3cub18CUB_300001_SM_10006detail5merge19device_merge_kernelINS2_10policy_hubIPyNS0_8NullTypeEE9policy600EPS5_PS6_S9_SA_S9_SA_l18tuple_indexed_lessEEvT0_T1_T6_T2_T3_SE_T4_T5_T7_PSE_NS1_7vsmem_tE_param_9,
	.param .align 8 .b8 _ZN3cub18CUB_300001_SM_10006detail5merge19device_merge_kernelINS2_10policy_hubIPyNS0_8NullTypeEE9policy600EPS5_PS6_S9_SA_S9_SA_l18tuple_indexed_lessEEvT0_T1_T6_T2_T3_SE_T4_T5_T7_PSE_NS1_7vsmem_tE_param_10[8]
)
.maxntid 512
{
	.reg .pred 	%p<597>;
	.reg .b16 	%rs<5>;
	.reg .b32 	%r<265>;
	.reg .b64 	%rd<7980>;
	// demoted variable
	.shared .align 16 .b8 _ZZN3cub18CUB_300001_SM_10006detail5merge19device_merge_kernelINS2_10policy_hubIPyNS0_8NullTypeEE9policy600EPS5_PS6_S9_SA_S9_SA_l18tuple_indexed_lessEEvT0_T1_T6_T2_T3_SE_T4_T5_T7_PSE_NS1_7vsmem_tEE19shared_temp_storage[28688];
	ld.param.u32 	%r71, [_ZN3cub18CUB_300001_SM_10006detail5merge19device_merge_kernelINS2_10policy_hubIPyNS0_8NullTypeEE9policy600EPS5_PS6_S9_SA_S9_SA_l18tuple_indexed_lessEEvT0_T1_T6_T2_T3_SE_T4_T5_T7_PSE_NS1_7vsmem_tE_param_8+8];
	ld.param.u64 	%rd938, [_ZN3cub18CUB_300001_SM_10006detail5merge19device_merge_kernelINS2_10policy_hubIPyNS0_8NullTypeEE9policy600EPS5_PS6_S9_SA_S9_SA_l18tuple_indexed_lessEEvT0_T1_T6_T2_T3_SE_T4_T5_T7_PSE_NS1_7vsmem_tE_param_8];
	ld.param.u64 	%rd939, [_ZN3cub18CUB_300001_SM_10006detail5merge19device_merge_kernelINS2_10policy_hubIPyNS0_8NullTypeEE9policy600EPS5_PS6_S9_SA_S9_SA_l18tuple_indexed_lessEEvT0_T1_T6_T2_T3_SE_T4_T5_T7_PSE_NS1_7vsmem_tE_param_0];
	ld.param.u64 	%rd940, [_ZN3cub18CUB_300001_SM_10006detail5merge19device_merge_kernelINS2_10policy_hubIPyNS0_8NullTypeEE9policy600EPS5_PS6_S9_SA_S9_SA_l18tuple_indexed_lessEEvT0_T1_T6_T2_T3_SE_T4_T5_T7_PSE_NS1_7vsmem_tE_param_2];
	ld.param.u64 	%rd941, [_ZN3cub18CUB_300001_SM_10006detail5merge19device_merge_kernelINS2_10policy_hubIPyNS0_8NullTypeEE9policy600EPS5_PS6_S9_SA_S9_SA_l18tuple_indexed_lessEEvT0_T1_T6_T2_T3_SE_T4_T5_T7_PSE_NS1_7vsmem_tE_param_3];
	ld.param.u64 	%rd942, [_ZN3cub18CUB_300001_SM_10006detail5merge19device_merge_kernelINS2_10policy_hubIPyNS0_8NullTypeEE9policy600EPS5_PS6_S9_SA_S9_SA_l18tuple_indexed_lessEEvT0_T1_T6_T2_T3_SE_T4_T5_T7_PSE_NS1_7vsmem_tE_param_5];
	ld.param.u64 	%rd943, [_ZN3cub18CUB_300001_SM_10006detail5merge19device_merge_kernelINS2_10policy_hubIPyNS0_8NullTypeEE9policy600EPS5_PS6_S9_SA_S9_SA_l18tuple_indexed_lessEEvT0_T1_T6_T2_T3_SE_T4_T5_T7_PSE_NS1_7vsmem_tE_param_9];
	cvta.to.global.u64 	%rd1, %rd943;
	cvta.to.global.u64 	%rd2, %rd939;
	cvta.to.global.u64 	%rd3, %rd941;
	mov.u32 	%r2, %ctaid.x;
	mul.wide.u32 	%rd5, %r2, 3584;
	add.s64 	%rd6, %rd942, %rd940;
	sub.s64 	%rd944, %rd6, %rd5;
	min.s64 	%rd7, %rd944, 3584;
	cvt.u32.u64 	%r77, %rd7;
	setp.ne.s32 	%p29, %r77, 3584;
	@%p29 bra 	$L__BB43_298;
	mul.wide.u32 	%rd4271, %r2, 8;
	add.s64 	%rd4272, %rd1, %rd4271;
	ld.global.u64 	%rd4273, [%rd4272];
	ld.global.u64 	%rd4274, [%rd4272+8];
	add.s64 	%rd4275, %rd5, 3584;
	min.s64 	%rd4276, %rd4275, %rd6;
	sub.s64 	%rd4277, %rd5, %rd4273;
	cvt.u32.u64 	%r168, %rd4273;
	cvt.u32.u64 	%r169, %rd4274;
	sub.s32 	%r3, %r169, %r168;
	cvt.u32.u64 	%r170, %rd4277;
	add.s32 	%r171, %r170, %r169;
	cvt.u32.u64 	%r172, %rd4276;
	sub.s32 	%r4, %r172, %r171;
	mov.u32 	%r5, %tid.x;
	setp.ge.s32 	%p315, %r5, %r3;
	cvt.u64.u32 	%rd4278, %r5;
	add.s64 	%rd4279, %rd4273, %rd4278;
	shl.b64 	%rd4280, %rd4279, 3;
	add.s64 	%rd8, %rd2, %rd4280;
	sub.s32 	%r173, %r5, %r3;
	cvt.s64.s32 	%rd4281, %r173;
	add.s64 	%rd4282, %rd4277, %rd4281;
	shl.b64 	%rd4283, %rd4282, 3;
	add.s64 	%rd9, %rd3, %rd4283;
	@%p315 bra 	$L__BB43_3;
	ld.global.u64 	%rd7511, [%rd8];
	bra.uni 	$L__BB43_4;
$L__BB43_3:
	ld.global.u64 	%rd7511, [%rd9];
$L__BB43_4:
	add.s32 	%r174, %r5, 512;
	setp.lt.s32 	%p316, %r174, %r3;
	@%p316 bra 	$L__BB43_6;
	ld.global.u64 	%rd7512, [%rd9+4096];
	bra.uni 	$L__BB43_7;
$L__BB43_6:
	ld.global.u64 	%rd7512, [%rd8+4096];
$L__BB43_7:
	or.b32  	%r175, %r5, 1024;
	setp.lt.s32 	%p317, %r175, %r3;
	@%p317 bra 	$L__BB43_9;
	ld.global.u64 	%rd7513, [%rd9+8192];
	bra.uni 	$L__BB43_10;
$L__BB43_9:
	ld.global.u64 	%rd7513, [%rd8+8192];
$L__BB43_10:
	add.s32 	%r176, %r5, 1536;
	setp.lt.s32 	%p318, %r176, %r3;
	@%p318 bra 	$L__BB43_12;
	ld.global.u64 	%rd7514, [%rd9+12288];
	bra.uni 	$L__BB43_13;
$L__BB43_12:
	ld.global.u64 	%rd7514, [%rd8+12288];
$L__BB43_13:
	or.b32  	%r177, %r5, 2048;
	setp.lt.s32 	%p319, %r177, %r3;
	@%p319 bra 	$L__BB43_15;
	ld.global.u64 	%rd7515, [%rd9+16384];
	bra.uni 	$L__BB43_16;
$L__BB43_15:
	ld.global.u64 	%rd7515, [%rd8+16384];
$L__BB43_16:
	add.s32 	%r178, %r5, 2560;
	setp.lt.s32 	%p320, %r178, %r3;
	@%p320 bra 	$L__BB43_18;
	ld.global.u64 	%rd7516, [%rd9+20480];
	bra.uni 	$L__BB43_19;
$L__BB43_18:
	ld.global.u64 	%rd7516, [%rd8+20480];
$L__BB43_19:
	or.b32  	%r179, %r5, 3072;
	setp.lt.s32 	%p321, %r179, %r3;
	@%p321 bra 	$L__BB43_21;
	ld.global.u64 	%rd7517, [%rd9+24576];
	bra.uni 	$L__BB43_22;
$L__BB43_21:
	ld.global.u64 	%rd7517, [%rd8+24576];
$L__BB43_22:
	shl.b32 	%r180, %r5, 3;
	mov.u32 	%r181, _ZZN3cub18CUB_300001_SM_10006detail5merge19device_merge_kernelINS2_10policy_hubIPyNS0_8NullTypeEE9policy600EPS5_PS6_S9_SA_S9_SA_l18tuple_indexed_lessEEvT0_T1_T6_T2_T3_SE_T4_T5_T7_PSE_NS1_7vsmem_tEE19shared_temp_storage;
	add.s32 	%r182, %r181, %r180;
	st.shared.u64 	[%r182], %rd7511;
	st.shared.u64 	[%r182+4096], %rd7512;
	st.shared.u64 	[%r182+8192], %rd7513;
	st.shared.u64 	[%r182+12288], %rd7514;
	st.shared.u64 	[%r182+16384], %rd7515;
	st.shared.u64 	[%r182+20480], %rd7516;
	st.shared.u64 	[%r182+24576], %rd7517;
	bar.sync 	0;
	add.s32 	%r6, %r4, %r3;
	mul.lo.s32 	%r183, %r5, 7;
	min.s32 	%r7, %r183, %r6;
	setp.lt.s32 	%p322, %r7, %r4;
	sub.s32 	%r184, %r7, %r4;
	selp.b32 	%r261, 0, %r184, %p322;
	min.s32 	%r259, %r7, %r3;
	setp.ge.s32 	%p323, %r261, %r259;
	@%p323 bra 	$L__BB43_55;
	and.b64  	%rd31, %rd938, 1;
	and.b64  	%rd32, %rd938, -2;
	add.s64 	%rd33, %rd938, -1;
$L__BB43_24:
	setp.eq.s64 	%p324, %rd938, 0;
	sub.s32 	%r185, %r259, %r261;
	shr.u32 	%r186, %r185, 31;
	add.s32 	%r187, %r185, %r186;
	shr.s32 	%r188, %r187, 1;
	add.s32 	%r12, %r188, %r261;
	shl.b32 	%r189, %r12, 3;
	add.s32 	%r191, %r181, %r189;
	ld.shared.u64 	%rd34, [%r191];
	not.b32 	%r192, %r12;
	add.s32 	%r193, %r7, %r192;
	shl.b32 	%r194, %r3, 3;
	add.s32 	%r195, %r181, %r194;
	shl.b32 	%r196, %r193, 3;
	add.s32 	%r197, %r195, %r196;
	ld.shared.u64 	%rd35, [%r197];
	mov.b64 	%rd7521, -3750763034362895579;
	@%p324 bra 	$L__BB43_30;
	setp.eq.s64 	%p325, %rd33, 0;
	mov.b64 	%rd7521, -3750763034362895579;
	mov.b64 	%rd7519, 0;
	@%p325 bra 	$L__BB43_28;
	add.s64 	%rd7522, %rd35, 8;
	mov.b64 	%rd7521, -3750763034362895579;
	mov.u64 	%rd7523, %rd32;
$L__BB43_27:
	ld.u64 	%rd4289, [%rd7522+-8];
	and.b64  	%rd4290, %rd4289, 255;
	xor.b64  	%rd4291, %rd4290, %rd7521;
	mul.lo.s64 	%rd4292, %rd4291, 1099511628211;
	shr.u64 	%rd4293, %rd4289, 8;
	and.b64  	%rd4294, %rd4293, 255;
	xor.b64  	%rd4295, %rd4294, %rd4292;
	mul.lo.s64 	%rd4296, %rd4295, 1099511628211;
	shr.u64 	%rd4297, %rd4289, 16;
	and.b64  	%rd4298, %rd4297, 255;
	xor.b64  	%rd4299, %rd4298, %rd4296;
	mul.lo.s64 	%rd4300, %rd4299, 1099511628211;
	shr.u64 	%rd4301, %rd4289, 24;
	and.b64  	%rd4302, %rd4301, 255;
	xor.b64  	%rd4303, %rd4302, %rd4300;
	mul.lo.s64 	%rd4304, %rd4303, 1099511628211;
	shr.u64 	%rd4305, %rd4289, 32;
	and.b64  	%rd4306, %rd4305, 255;
	xor.b64  	%rd4307, %rd4306, %rd4304;
	mul.lo.s64 	%rd4308, %rd4307, 1099511628211;
	shr.u64 	%rd4309, %rd4289, 40;
	and.b64  	%rd4310, %rd4309, 255;
	xor.b64  	%rd4311, %rd4310, %rd4308;
	mul.lo.s64 	%rd4312, %rd4311, 1099511628211;
	shr.u64 	%rd4313, %rd4289, 48;
	and.b64  	%rd4314, %rd4313, 255;
	xor.b64  	%rd4315, %rd4314, %rd4312;
	mul.lo.s64 	%rd4316, %rd4315, 1099511628211;
	shr.u64 	%rd4317, %rd4289, 56;
	xor.b64  	%rd4318, %rd4317, %rd4316;
	mul.lo.s64 	%rd4319, %rd4318, 1099511628211;
	ld.u64 	%rd4320, [%rd7522];
	and.b64  	%rd4321, %rd4320, 255;
	xor.b64  	%rd4322, %rd4321, %rd4319;
	mul.lo.s64 	%rd4323, %rd4322, 1099511628211;
	shr.u64 	%rd4324, %rd4320, 8;
	and.b64  	%rd4325, %rd4324, 255;
	xor.b64  	%rd4326, %rd4325, %rd4323;
	mul.lo.s64 	%rd4327, %rd4326, 1099511628211;
	shr.u64 	%rd4328, %rd4320, 16;
	and.b64  	%rd4329, %rd4328, 255;
	xor.b64  	%rd4330, %rd4329, %rd4327;
	mul.lo.s64 	%rd4331, %rd4330, 1099511628211;
	shr.u64 	%rd4332, %rd4320, 24;
	and.b64  	%rd4333, %rd4332, 255;
	xor.b64  	%rd4334, %rd4333, %rd4331;
	mul.lo.s64 	%rd4335, %rd4334, 1099511628211;
	shr.u64 	%rd4336, %rd4320, 32;
	and.b64  	%rd4337, %rd4336, 255;
	xor.b64  	%rd4338, %rd4337, %rd4335;
	mul.lo.s64 	%rd4339, %rd4338, 1099511628211;
	shr.u64 	%rd4340, %rd4320, 40;
	and.b64  	%rd4341, %rd4340, 255;
	xor.b64  	%rd4342, %rd4341, %rd4339;
	mul.lo.s64 	%rd4343, %rd4342, 1099511628211;
	shr.u64 	%rd4344, %rd4320, 48;
	and.b64  	%rd4345, %rd4344, 255;
	xor.b64  	%rd4346, %rd4345, %rd4343;
	mul.lo.s64 	%rd4347, %rd4346, 1099511628211;
	shr.u64 	%rd4348, %rd4320, 56;
	xor.b64  	%rd4349, %rd4348, %rd4347;
	mul.lo.s64 	%rd7521, %rd4349, 1099511628211;
	add.s64 	%rd7523, %rd7523, -2;
	add.s64 	%rd7522, %rd7522, 16;
	setp.eq.s64 	%p326, %rd7523, 0;
	mov.u64 	%rd7519, %rd32;
	@%p326 bra 	$L__BB43_28;
	bra.uni 	$L__BB43_27;
$L__BB43_28:
	setp.eq.s64 	%p327, %rd31, 0;
	@%p327 bra 	$L__BB43_30;
	shl.b64 	%rd4350, %rd7519, 3;
	add.s64 	%rd4351, %rd35, %rd4350;
	ld.u64 	%rd4352, [%rd4351];
	and.b64  	%rd4353, %rd4352, 255;
	xor.b64  	%rd4354, %rd4353, %rd7521;
	mul.lo.s64 	%rd4355, %rd4354, 1099511628211;
	shr.u64 	%rd4356, %rd4352, 8;
	and.b64  	%rd4357, %rd4356, 255;
	xor.b64  	%rd4358, %rd4357, %rd4355;
	mul.lo.s64 	%rd4359, %rd4358, 1099511628211;
	shr.u64 	%rd4360, %rd4352, 16;
	and.b64  	%rd4361, %rd4360, 255;
	xor.b64  	%rd4362, %rd4361, %rd4359;
	mul.lo.s64 	%rd4363, %rd4362, 1099511628211;
	shr.u64 	%rd4364, %rd4352, 24;
	and.b64  	%rd4365, %rd4364, 255;
	xor.b64  	%rd4366, %rd4365, %rd4363;
	mul.lo.s64 	%rd4367, %rd4366, 1099511628211;
	shr.u64 	%rd4368, %rd4352, 32;
	and.b64  	%rd4369, %rd4368, 255;
	xor.b64  	%rd4370, %rd4369, %rd4367;
	mul.lo.s64 	%rd4371, %rd4370, 1099511628211;
	shr.u64 	%rd4372, %rd4352, 40;
	and.b64  	%rd4373, %rd4372, 255;
	xor.b64  	%rd4374, %rd4373, %rd4371;
	mul.lo.s64 	%rd4375, %rd4374, 1099511628211;
	shr.u64 	%rd4376, %rd4352, 48;
	and.b64  	%rd4377, %rd4376, 255;
	xor.b64  	%rd4378, %rd4377, %rd4375;
	mul.lo.s64 	%rd4379, %rd4378, 1099511628211;
	shr.u64 	%rd4380, %rd4352, 56;
	xor.b64  	%rd4381, %rd4380, %rd4379;
	mul.lo.s64 	%rd7521, %rd4381, 1099511628211;
$L__BB43_30:
	setp.eq.s64 	%p328, %rd938, 0;
	mov.b64 	%rd7527, -3750763034362895579;
	@%p328 bra 	$L__BB43_36;
	setp.eq.s64 	%p329, %rd33, 0;
	mov.b64 	%rd7527, -3750763034362895579;
	mov.b64 	%rd7528, 0;
	@%p329 bra 	$L__BB43_34;
	mov.b64 	%rd7527, -3750763034362895579;
	mov.b64 	%rd7525, 0;
$L__BB43_33:
	shl.b64 	%rd4388, %rd7525, 3;
	add.s64 	%rd4389, %rd34, %rd4388;
	ld.u64 	%rd4390, [%rd4389];
	and.b64  	%rd4391, %rd4390, 255;
	xor.b64  	%rd4392, %rd4391, %rd7527;
	mul.lo.s64 	%rd4393, %rd4392, 1099511628211;
	shr.u64 	%rd4394, %rd4390, 8;
	and.b64  	%rd4395, %rd4394, 255;
	xor.b64  	%rd4396, %rd4395, %rd4393;
	mul.lo.s64 	%rd4397, %rd4396, 1099511628211;
	shr.u64 	%rd4398, %rd4390, 16;
	and.b64  	%rd4399, %rd4398, 255;
	xor.b64  	%rd4400, %rd4399, %rd4397;
	mul.lo.s64 	%rd4401, %rd4400, 1099511628211;
	shr.u64 	%rd4402, %rd4390, 24;
	and.b64  	%rd4403, %rd4402, 255;
	xor.b64  	%rd4404, %rd4403, %rd4401;
	mul.lo.s64 	%rd4405, %rd4404, 1099511628211;
	shr.u64 	%rd4406, %rd4390, 32;
	and.b64  	%rd4407, %rd4406, 255;
	xor.b64  	%rd4408, %rd4407, %rd4405;
	mul.lo.s64 	%rd4409, %rd4408, 1099511628211;
	shr.u64 	%rd4410, %rd4390, 40;
	and.b64  	%rd4411, %rd4410, 255;
	xor.b64  	%rd4412, %rd4411, %rd4409;
	mul.lo.s64 	%rd4413, %rd4412, 1099511628211;
	shr.u64 	%rd4414, %rd4390, 48;
	and.b64  	%rd4415, %rd4414, 255;
	xor.b64  	%rd4416, %rd4415, %rd4413;
	mul.lo.s64 	%rd4417, %rd4416, 1099511628211;
	shr.u64 	%rd4418, %rd4390, 56;
	xor.b64  	%rd4419, %rd4418, %rd4417;
	mul.lo.s64 	%rd4420, %rd4419, 1099511628211;
	ld.u64 	%rd4421, [%rd4389+8];
	and.b64  	%rd4422, %rd4421, 255;
	xor.b64  	%rd4423, %rd4422, %rd4420;
	mul.lo.s64 	%rd4424, %rd4423, 1099511628211;
	shr.u64 	%rd4425, %rd4421, 8;
	and.b64  	%rd4426, %rd4425, 255;
	xor.b64  	%rd4427, %rd4426, %rd4424;
	mul.lo.s64 	%rd4428, %rd4427, 1099511628211;
	shr.u64 	%rd4429, %rd4421, 16;
	and.b64  	%rd4430, %rd4429, 255;
	xor.b64  	%rd4431, %rd4430, %rd4428;
	mul.lo.s64 	%rd4432, %rd4431, 1099511628211;
	shr.u64 	%rd4433, %rd4421, 24;
	and.b64  	%rd4434, %rd4433, 255;
	xor.b64  	%rd4435, %rd4434, %rd4432;
	mul.lo.s64 	%rd4436, %rd4435, 1099511628211;
	shr.u64 	%rd4437, %rd4421, 32;
	and.b64  	%rd4438, %rd4437, 255;
	xor.b64  	%rd4439, %rd4438, %rd4436;
	mul.lo.s64 	%rd4440, %rd4439, 1099511628211;
	shr.u64 	%rd4441, %rd4421, 40;
	and.b64  	%rd4442, %rd4441, 255;
	xor.b64  	%rd4443, %rd4442, %rd4440;
	mul.lo.s64 	%rd4444, %rd4443, 1099511628211;
	shr.u64 	%rd4445, %rd4421, 48;
	and.b64  	%rd4446, %rd4445, 255;
	xor.b64  	%rd4447, %rd4446, %rd4444;
	mul.lo.s64 	%rd4448, %rd4447, 1099511628211;
	shr.u64 	%rd4449, %rd4421, 56;
	xor.b64  	%rd4450, %rd4449, %rd4448;
	mul.lo.s64 	%rd7527, %rd4450, 1099511628211;
	add.s64 	%rd7525, %rd7525, 2;
	setp.ne.s64 	%p330, %rd7525, %rd32;
	mov.u64 	%rd7528, %rd32;
	@%p330 bra 	$L__BB43_33;
$L__BB43_34:
	setp.eq.s64 	%p331, %rd31, 0;
	@%p331 bra 	$L__BB43_36;
	shl.b64 	%rd4451, %rd7528, 3;
	add.s64 	%rd4452, %rd34, %rd4451;
	ld.u64 	%rd4453, [%rd4452];
	and.b64  	%rd4454, %rd4453, 255;
	xor.b64  	%rd4455, %rd4454, %rd7527;
	mul.lo.s64 	%rd4456, %rd4455, 1099511628211;
	shr.u64 	%rd4457, %rd4453, 8;
	and.b64  	%rd4458, %rd4457, 255;
	xor.b64  	%rd4459, %rd4458, %rd4456;
	mul.lo.s64 	%rd4460, %rd4459, 1099511628211;
	shr.u64 	%rd4461, %rd4453, 16;
	and.b64  	%rd4462, %rd4461, 255;
	xor.b64  	%rd4463, %rd4462, %rd4460;
	mul.lo.s64 	%rd4464, %rd4463, 1099511628211;
	shr.u64 	%rd4465, %rd4453, 24;
	and.b64  	%rd4466, %rd4465, 255;
	xor.b64  	%rd4467, %rd4466, %rd4464;
	mul.lo.s64 	%rd4468, %rd4467, 1099511628211;
	shr.u64 	%rd4469, %rd4453, 32;
	and.b64  	%rd4470, %rd4469, 255;
	xor.b64  	%rd4471, %rd4470, %rd4468;
	mul.lo.s64 	%rd4472, %rd4471, 1099511628211;
	shr.u64 	%rd4473, %rd4453, 40;
	and.b64  	%rd4474, %rd4473, 255;
	xor.b64  	%rd4475, %rd4474, %rd4472;
	mul.lo.s64 	%rd4476, %rd4475, 1099511628211;
	shr.u64 	%rd4477, %rd4453, 48;
	and.b64  	%rd4478, %rd4477, 255;
	xor.b64  	%rd4479, %rd4478, %rd4476;
	mul.lo.s64 	%rd4480, %rd4479, 1099511628211;
	shr.u64 	%rd4481, %rd4453, 56;
	xor.b64  	%rd4482, %rd4481, %rd4480;
	mul.lo.s64 	%rd7527, %rd4482, 1099511628211;
$L__BB43_36:
	setp.eq.s64 	%p332, %rd7521, %rd7527;
	@%p332 bra 	$L__BB43_50;
	setp.eq.s64 	%p333, %rd938, 0;
	mov.b64 	%rd7535, -3750763034362895579;
	@%p333 bra 	$L__BB43_43;
	setp.eq.s64 	%p334, %rd33, 0;
	mov.b64 	%rd7535, -3750763034362895579;
	mov.b64 	%rd7533, 0;
	@%p334 bra 	$L__BB43_41;
	mov.b64 	%rd7535, -3750763034362895579;
	mov.b64 	%rd7536, 0;
$L__BB43_40:
	shl.b64 	%rd4489, %rd7536, 3;
	add.s64 	%rd4490, %rd35, %rd4489;
	ld.u64 	%rd4491, [%rd4490];
	and.b64  	%rd4492, %rd4491, 255;
	xor.b64  	%rd4493, %rd4492, %rd7535;
	mul.lo.s64 	%rd4494, %rd4493, 1099511628211;
	shr.u64 	%rd4495, %rd4491, 8;
	and.b64  	%rd4496, %rd4495, 255;
	xor.b64  	%rd4497, %rd4496, %rd4494;
	mul.lo.s64 	%rd4498, %rd4497, 1099511628211;
	shr.u64 	%rd4499, %rd4491, 16;
	and.b64  	%rd4500, %rd4499, 255;
	xor.b64  	%rd4501, %rd4500, %rd4498;
	mul.lo.s64 	%rd4502, %rd4501, 1099511628211;
	shr.u64 	%rd4503, %rd4491, 24;
	and.b64  	%rd4504, %rd4503, 255;
	xor.b64  	%rd4505, %rd4504, %rd4502;
	mul.lo.s64 	%rd4506, %rd4505, 1099511628211;
	shr.u64 	%rd4507, %rd4491, 32;
	and.b64  	%rd4508, %rd4507, 255;
	xor.b64  	%rd4509, %rd4508, %rd4506;
	mul.lo.s64 	%rd4510, %rd4509, 1099511628211;
	shr.u64 	%rd4511, %rd4491, 40;
	and.b64  	%rd4512, %rd4511, 255;
	xor.b64  	%rd4513, %rd4512, %rd4510;
	mul.lo.s64 	%rd4514, %rd4513, 1099511628211;
	shr.u64 	%rd4515, %rd4491, 48;
	and.b64  	%rd4516, %rd4515, 255;
	xor.b64  	%rd4517, %rd4516, %rd4514;
	mul.lo.s64 	%rd4518, %rd4517, 1099511628211;
	shr.u64 	%rd4519, %rd4491, 56;
	xor.b64  	%rd4520, %rd4519, %rd4518;
	mul.lo.s64 	%rd4521, %rd4520, 1099511628211;
	ld.u64 	%rd4522, [%rd4490+8];
	and.b64  	%rd4523, %rd4522, 255;
	xor.b64  	%rd4524, %rd4523, %rd4521;
	mul.lo.s64 	%rd4525, %rd4524, 1099511628211;
	shr.u64 	%rd4526, %rd4522, 8;
	and.b64  	%rd4527, %rd4526, 255;
	xor.b64  	%rd4528, %rd4527, %rd4525;
	mul.lo.s64 	%rd4529, %rd4528, 1099511628211;
	shr.u64 	%rd4530, %rd4522, 16;
	and.b64  	%rd4531, %rd4530, 255;
	xor.b64  	%rd4532, %rd4531, %rd4529;
	mul.lo.s64 	%rd4533, %rd4532, 1099511628211;
	shr.u64 	%rd4534, %rd4522, 24;
	and.b64  	%rd4535, %rd4534, 255;
	xor.b64  	%rd4536, %rd4535, %rd4533;
	mul.lo.s64 	%rd4537, %rd4536, 1099511628211;
	shr.u64 	%rd4538, %rd4522, 32;
	and.b64  	%rd4539, %rd4538, 255;
	xor.b64  	%rd4540, %rd4539, %rd4537;
	mul.lo.s64 	%rd4541, %rd4540, 1099511628211;
	shr.u64 	%rd4542, %rd4522, 40;
	and.b64  	%rd4543, %rd4542, 255;
	xor.b64  	%rd4544, %rd4543, %rd4541;
	mul.lo.s64 	%rd4545, %rd4544, 1099511628211;
	shr.u64 	%rd4546, %rd4522, 48;
	and.b64  	%rd4547, %rd4546, 255;
	xor.b64  	%rd4548, %rd4547, %rd4545;
	mul.lo.s64 	%rd4549, %rd4548, 1099511628211;
	shr.u64 	%rd4550, %rd4522, 56;
	xor.b64  	%rd4551, %rd4550, %rd4549;
	mul.lo.s64 	%rd7535, %rd4551, 1099511628211;
	add.s64 	%rd7536, %rd7536, 2;
	setp.eq.s64 	%p335, %rd7536, %rd32;
	mov.u64 	%rd7533, %rd32;
	@%p335 bra 	$L__BB43_41;
	bra.uni 	$L__BB43_40;
$L__BB43_41:
	setp.eq.s64 	%p336, %rd31, 0;
	@%p336 bra 	$L__BB43_43;
	shl.b64 	%rd4552, %rd7533, 3;
	add.s64 	%rd4553, %rd35, %rd4552;
	ld.u64 	%rd4554, [%rd4553];
	and.b64  	%rd4555, %rd4554, 255;
	xor.b64  	%rd4556, %rd4555, %rd7535;
	mul.lo.s64 	%rd4557, %rd4556, 1099511628211;
	shr.u64 	%rd4558, %rd4554, 8;
	and.b64  	%rd4559, %rd4558, 255;
	xor.b64  	%rd4560, %rd4559, %rd4557;
	mul.lo.s64 	%rd4561, %rd4560, 1099511628211;
	shr.u64 	%rd4562, %rd4554, 16;
	and.b64  	%rd4563, %rd4562, 255;
	xor.b64  	%rd4564, %rd4563, %rd4561;
	mul.lo.s64 	%rd4565, %rd4564, 1099511628211;
	shr.u64 	%rd4566, %rd4554, 24;
	and.b64  	%rd4567, %rd4566, 255;
	xor.b64  	%rd4568, %rd4567, %rd4565;
	mul.lo.s64 	%rd4569, %rd4568, 1099511628211;
	shr.u64 	%rd4570, %rd4554, 32;
	and.b64  	%rd4571, %rd4570, 255;
	xor.b64  	%rd4572, %rd4571, %rd4569;
	mul.lo.s64 	%rd4573, %rd4572, 1099511628211;
	shr.u64 	%rd4574, %rd4554, 40;
	and.b64  	%rd4575, %rd4574, 255;
	xor.b64  	%rd4576, %rd4575, %rd4573;
	mul.lo.s64 	%rd4577, %rd4576, 1099511628211;
	shr.u64 	%rd4578, %rd4554, 48;
	and.b64  	%rd4579, %rd4578, 255;
	xor.b64  	%rd4580, %rd4579, %rd4577;
	mul.lo.s64 	%rd4581, %rd4580, 1099511628211;
	shr.u64 	%rd4582, %rd4554, 56;
	xor.b64  	%rd4583, %rd4582, %rd4581;
	mul.lo.s64 	%rd7535, %rd4583, 1099511628211;
$L__BB43_43:
	setp.eq.s64 	%p337, %rd938, 0;
	mov.b64 	%rd7540, -3750763034362895579;
	@%p337 bra 	$L__BB43_49;
	setp.eq.s64 	%p338, %rd33, 0;
	mov.b64 	%rd7540, -3750763034362895579;
	mov.b64 	%rd7541, 0;
	@%p338 bra 	$L__BB43_47;
	mov.b64 	%rd7540, -3750763034362895579;
	mov.b64 	%rd7538, 0;
$L__BB43_46:
	shl.b64 	%rd4590, %rd7538, 3;
	add.s64 	%rd4591, %rd34, %rd4590;
	ld.u64 	%rd4592, [%rd4591];
	and.b64  	%rd4593, %rd4592, 255;
	xor.b64  	%rd4594, %rd4593, %rd7540;
	mul.lo.s64 	%rd4595, %rd4594, 1099511628211;
	shr.u64 	%rd4596, %rd4592, 8;
	and.b64  	%rd4597, %rd4596, 255;
	xor.b64  	%rd4598, %rd4597, %rd4595;
	mul.lo.s64 	%rd4599, %rd4598, 1099511628211;
	shr.u64 	%rd4600, %rd4592, 16;
	and.b64  	%rd4601, %rd4600, 255;
	xor.b64  	%rd4602, %rd4601, %rd4599;
	mul.lo.s64 	%rd4603, %rd4602, 1099511628211;
	shr.u64 	%rd4604, %rd4592, 24;
	and.b64  	%rd4605, %rd4604, 255;
	xor.b64  	%rd4606, %rd4605, %rd4603;
	mul.lo.s64 	%rd4607, %rd4606, 1099511628211;
	shr.u64 	%rd4608, %rd4592, 32;
	and.b64  	%rd4609, %rd4608, 255;
	xor.b64  	%rd4610, %rd4609, %rd4607;
	mul.lo.s64 	%rd4611, %rd4610, 1099511628211;
	shr.u64 	%rd4612, %rd4592, 40;
	and.b64  	%rd4613, %rd4612, 255;
	xor.b64  	%rd4614, %rd4613, %rd4611;
	mul.lo.s64 	%rd4615, %rd4614, 1099511628211;
	shr.u64 	%rd4616, %rd4592, 48;
	and.b64  	%rd4617, %rd4616, 255;
	xor.b64  	%rd4618, %rd4617, %rd4615;
	mul.lo.s64 	%rd4619, %rd4618, 1099511628211;
	shr.u64 	%rd4620, %rd4592, 56;
	xor.b64  	%rd4621, %rd4620, %rd4619;
	mul.lo.s64 	%rd4622, %rd4621, 1099511628211;
	ld.u64 	%rd4623, [%rd4591+8];
	and.b64  	%rd4624, %rd4623, 255;
	xor.b64  	%rd4625, %rd4624, %rd4622;
	mul.lo.s64 	%rd4626, %rd4625, 1099511628211;
	shr.u64 	%rd4627, %rd4623, 8;
	and.b64  	%rd4628, %rd4627, 255;
	xor.b64  	%rd4629, %rd4628, %rd4626;
	mul.lo.s64 	%rd4630, %rd4629, 1099511628211;
	shr.u64 	%rd4631, %rd4623, 16;
	and.b64  	%rd4632, %rd4631, 255;
	xor.b64  	%rd4633, %rd4632, %rd4630;
	mul.lo.s64 	%rd4634, %rd4633, 1099511628211;
	shr.u64 	%rd4635, %rd4623, 24;
	and.b64  	%rd4636, %rd4635, 255;
	xor.b64  	%rd4637, %rd4636, %rd4634;
	mul.lo.s64 	%rd4638, %rd4637, 1099511628211;
	shr.u64 	%rd4639, %rd4623, 32;
	and.b64  	%rd4640, %rd4639, 255;
	xor.b64  	%rd4641, %rd4640, %rd4638;
	mul.lo.s64 	%rd4642, %rd4641, 1099511628211;
	shr.u64 	%rd4643, %rd4623, 40;
	and.b64  	%rd4644, %rd4643, 255;
	xor.b64  	%rd4645, %rd4644, %rd4642;
	mul.lo.s64 	%rd4646, %rd4645, 1099511628211;
	shr.u64 	%rd4647, %rd4623, 48;
	and.b64  	%rd4648, %rd4647, 255;
	xor.b64  	%rd4649, %rd4648, %rd4646;
	mul.lo.s64 	%rd4650, %rd4649, 1099511628211;
	shr.u64 	%rd4651, %rd4623, 56;
	xor.b64  	%rd4652, %rd4651, %rd4650;
	mul.lo.s64 	%rd7540, %rd4652, 1099511628211;
	add.s64 	%rd7538, %rd7538, 2;
	setp.ne.s64 	%p339, %rd7538, %rd32;
	mov.u64 	%rd7541, %rd32;
	@%p339 bra 	$L__BB43_46;
$L__BB43_47:
	setp.eq.s64 	%p340, %rd31, 0;
	@%p340 bra 	$L__BB43_49;
	shl.b64 	%rd4653, %rd7541, 3;
	add.s64 	%rd4654, %rd34, %rd4653;
	ld.u64 	%rd4655, [%rd4654];
	and.b64  	%rd4656, %rd4655, 255;
	xor.b64  	%rd4657, %rd4656, %rd7540;
	mul.lo.s64 	%rd4658, %rd4657, 1099511628211;
	shr.u64 	%rd4659, %rd4655, 8;
	and.b64  	%rd4660, %rd4659, 255;
	xor.b64  	%rd4661, %rd4660, %rd4658;
	mul.lo.s64 	%rd4662, %rd4661, 1099511628211;
	shr.u64 	%rd4663, %rd4655, 16;
	and.b64  	%rd4664, %rd4663, 255;
	xor.b64  	%rd4665, %rd4664, %rd4662;
	mul.lo.s64 	%rd4666, %rd4665, 1099511628211;
	shr.u64 	%rd4667, %rd4655, 24;
	and.b64  	%rd4668, %rd4667, 255;
	xor.b64  	%rd4669, %rd4668, %rd4666;
	mul.lo.s64 	%rd4670, %rd4669, 1099511628211;
	shr.u64 	%rd4671, %rd4655, 32;
	and.b64  	%rd4672, %rd4671, 255;
	xor.b64  	%rd4673, %rd4672, %rd4670;
	mul.lo.s64 	%rd4674, %rd4673, 1099511628211;
	shr.u64 	%rd4675, %rd4655, 40;
	and.b64  	%rd4676, %rd4675, 255;
	xor.b64  	%rd4677, %rd4676, %rd4674;
	mul.lo.s64 	%rd4678, %rd4677, 1099511628211;
	shr.u64 	%rd4679, %rd4655, 48;
	and.b64  	%rd4680, %rd4679, 255;
	xor.b64  	%rd4681, %rd4680, %rd4678;
	mul.lo.s64 	%rd4682, %rd4681, 1099511628211;
	shr.u64 	%rd4683, %rd4655, 56;
	xor.b64  	%rd4684, %rd4683, %rd4682;
	mul.lo.s64 	%rd7540, %rd4684, 1099511628211;
$L__BB43_49:
	setp.ge.u64 	%p583, %rd7535, %rd7540;
	bra.uni 	$L__BB43_54;
$L__BB43_50:
	setp.eq.s32 	%p342, %r71, 0;
	mov.pred 	%p341, -1;
	mov.pred 	%p583, %p341;
	@%p342 bra 	$L__BB43_54;
	mov.b64 	%rd7531, 0;
$L__BB43_52:
	shl.b64 	%rd4686, %rd7531, 3;
	add.s64 	%rd4687, %rd35, %rd4686;
	ld.u64 	%rd59, [%rd4687];
	add.s64 	%rd4688, %rd34, %rd4686;
	ld.u64 	%rd60, [%rd4688];
	setp.lt.u64 	%p344, %rd59, %rd60;
	mov.pred 	%p583, 0;
	@%p344 bra 	$L__BB43_54;
	setp.le.u64 	%p346, %rd59, %rd60;
	add.s64 	%rd7531, %rd7531, 1;
	cvt.s64.s32 	%rd4689, %r71;
	setp.lt.u64 	%p347, %rd7531, %rd4689;
	and.pred  	%p348, %p346, %p347;
	mov.pred 	%p583, %p341;
	@%p348 bra 	$L__BB43_52;
$L__BB43_54:
	add.s32 	%r198, %r12, 1;
	selp.b32 	%r261, %r198, %r261, %p583;
	selp.b32 	%r259, %r259, %r12, %p583;
	setp.lt.s32 	%p349, %r261, %r259;
	@%p349 bra 	$L__BB43_24;
$L__BB43_55:
	sub.s32 	%r199, %r7, %r261;
	add.s32 	%r16, %r199, %r3;
	shl.b32 	%r200, %r261, 3;
	add.s32 	%r17, %r181, %r200;
	ld.shared.u64 	%rd7605, [%r17];
	shl.b32 	%r202, %r3, 3;
	add.s32 	%r203, %r181, %r202;
	shl.b32 	%r204, %r199, 3;
	add.s32 	%r18, %r203, %r204;
	ld.shared.u64 	%rd7573, [%r18];
	cvt.s64.s32 	%rd82, %r71;
	add.s64 	%rd83, %rd938, -1;
	setp.ge.s32 	%p351, %r16, %r6;
	mov.pred 	%p350, 0;
	mov.pred 	%p584, %p350;
	@%p351 bra 	$L__BB43_87;
	setp.ge.s32 	%p353, %r261, %r3;
	mov.pred 	%p352, -1;
	mov.pred 	%p584, %p352;
	@%p353 bra 	$L__BB43_87;
	setp.eq.s64 	%p354, %rd938, 0;
	mov.b64 	%rd7547, -3750763034362895579;
	@%p354 bra 	$L__BB43_63;
	setp.eq.s64 	%p355, %rd83, 0;
	mov.b64 	%rd7547, -3750763034362895579;
	mov.b64 	%rd7545, 0;
	@%p355 bra 	$L__BB43_61;
	and.b64  	%rd7545, %rd938, -2;
	add.s64 	%rd7548, %rd7573, 8;
	mov.b64 	%rd7547, -3750763034362895579;
	mov.u64 	%rd7549, %rd7545;
$L__BB43_60:
	ld.u64 	%rd4695, [%rd7548+-8];
	and.b64  	%rd4696, %rd4695, 255;
	xor.b64  	%rd4697, %rd4696, %rd7547;
	mul.lo.s64 	%rd4698, %rd4697, 1099511628211;
	shr.u64 	%rd4699, %rd4695, 8;
	and.b64  	%rd4700, %rd4699, 255;
	xor.b64  	%rd4701, %rd4700, %rd4698;
	mul.lo.s64 	%rd4702, %rd4701, 1099511628211;
	shr.u64 	%rd4703, %rd4695, 16;
	and.b64  	%rd4704, %rd4703, 255;
	xor.b64  	%rd4705, %rd4704, %rd4702;
	mul.lo.s64 	%rd4706, %rd4705, 1099511628211;
	shr.u64 	%rd4707, %rd4695, 24;
	and.b64  	%rd4708, %rd4707, 255;
	xor.b64  	%rd4709, %rd4708, %rd4706;
	mul.lo.s64 	%rd4710, %rd4709, 1099511628211;
	shr.u64 	%rd4711, %rd4695, 32;
	and.b64  	%rd4712, %rd4711, 255;
	xor.b64  	%rd4713, %rd4712, %rd4710;
	mul.lo.s64 	%rd4714, %rd4713, 1099511628211;
	shr.u64 	%rd4715, %rd4695, 40;
	and.b64  	%rd4716, %rd4715, 255;
	xor.b64  	%rd4717, %rd4716, %rd4714;
	mul.lo.s64 	%rd4718, %rd4717, 1099511628211;
	shr.u64 	%rd4719, %rd4695, 48;
	and.b64  	%rd4720, %rd4719, 255;
	xor.b64  	%rd4721, %rd4720, %rd4718;
	mul.lo.s64 	%rd4722, %rd4721, 1099511628211;
	shr.u64 	%rd4723, %rd4695, 56;
	xor.b64  	%rd4724, %rd4723, %rd4722;
	mul.lo.s64 	%rd4725, %rd4724, 1099511628211;
	ld.u64 	%rd4726, [%rd7548];
	and.b64  	%rd4727, %rd4726, 255;
	xor.b64  	%rd4728, %rd4727, %rd4725;
	mul.lo.s64 	%rd4729, %rd4728, 1099511628211;
	shr.u64 	%rd4730, %rd4726, 8;
	and.b64  	%rd4731, %rd4730, 255;
	xor.b64  	%rd4732, %rd4731, %rd4729;
	mul.lo.s64 	%rd4733, %rd4732, 1099511628211;
	shr.u64 	%rd4734, %rd4726, 16;
	and.b64  	%rd4735, %rd4734, 255;
	xor.b64  	%rd4736, %rd4735, %rd4733;
	mul.lo.s64 	%rd4737, %rd4736, 1099511628211;
	shr.u64 	%rd4738, %rd4726, 24;
	and.b64  	%rd4739, %rd4738, 255;
	xor.b64  	%rd4740, %rd4739, %rd4737;
	mul.lo.s64 	%rd4741, %rd4740, 1099511628211;
	shr.u64 	%rd4742, %rd4726, 32;
	and.b64  	%rd4743, %rd4742, 255;
	xor.b64  	%rd4744, %rd4743, %rd4741;
	mul.lo.s64 	%rd4745, %rd4744, 1099511628211;
	shr.u64 	%rd4746, %rd4726, 40;
	and.b64  	%rd4747, %rd4746, 255;
	xor.b64  	%rd4748, %rd4747, %rd4745;
	mul.lo.s64 	%rd4749, %rd4748, 1099511628211;
	shr.u64 	%rd4750, %rd4726, 48;
	and.b64  	%rd4751, %rd4750, 255;
	xor.b64  	%rd4752, %rd4751, %rd4749;
	mul.lo.s64 	%rd4753, %rd4752, 1099511628211;
	shr.u64 	%rd4754, %rd4726, 56;
	xor.b64  	%rd4755, %rd4754, %rd4753;
	mul.lo.s64 	%rd7547, %rd4755, 1099511628211;
	add.s64 	%rd7549, %rd7549, -2;
	add.s64 	%rd7548, %rd7548, 16;
	setp.eq.s64 	%p356, %rd7549, 0;
	@%p356 bra 	$L__BB43_61;
	bra.uni 	$L__BB43_60;
$L__BB43_61:
	and.b64  	%rd4756, %rd938, 1;
	setp.eq.b64 	%p357, %rd4756, 1;
	not.pred 	%p358, %p357;
	@%p358 bra 	$L__BB43_63;
	shl.b64 	%rd4757, %rd7545, 3;
	add.s64 	%rd4758, %rd7573, %rd4757;
	ld.u64 	%rd4759, [%rd4758];
	and.b64  	%rd4760, %rd4759, 255;
	xor.b64  	%rd4761, %rd4760, %rd7547;
	mul.lo.s64 	%rd4762, %rd4761, 1099511628211;
	shr.u64 	%rd4763, %rd4759, 8;
	and.b64  	%rd4764, %rd4763, 255;
	xor.b64  	%rd4765, %rd4764, %rd4762;
	mul.lo.s64 	%rd4766, %rd4765, 1099511628211;
	shr.u64 	%rd4767, %rd4759, 16;
	and.b64  	%rd4768, %rd4767, 255;
	xor.b64  	%rd4769, %rd4768, %rd4766;
	mul.lo.s64 	%rd4770, %rd4769, 1099511628211;
	shr.u64 	%rd4771, %rd4759, 24;
	and.b64  	%rd4772, %rd4771, 255;
	xor.b64  	%rd4773, %rd4772, %rd4770;
	mul.lo.s64 	%rd4774, %rd4773, 1099511628211;
	shr.u64 	%rd4775, %rd4759, 32;
	and.b64  	%rd4776, %rd4775, 255;
	xor.b64  	%rd4777, %rd4776, %rd4774;
	mul.lo.s64 	%rd4778, %rd4777, 1099511628211;
	shr.u64 	%rd4779, %rd4759, 40;
	and.b64  	%rd4780, %rd4779, 255;
	xor.b64  	%rd4781, %rd4780, %rd4778;
	mul.lo.s64 	%rd4782, %rd4781, 1099511628211;
	shr.u64 	%rd4783, %rd4759, 48;
	and.b64  	%rd4784, %rd4783, 255;
	xor.b64  	%rd4785, %rd4784, %rd4782;
	mul.lo.s64 	%rd4786, %rd4785, 1099511628211;
	shr.u64 	%rd4787, %rd4759, 56;
	xor.b64  	%rd4788, %rd4787, %rd4786;
	mul.lo.s64 	%rd7547, %rd4788, 1099511628211;
$L__BB43_63:
	setp.eq.s64 	%p359, %rd938, 0;
	mov.b64 	%rd7554, -3750763034362895579;
	@%p359 bra 	$L__BB43_69;
	setp.eq.s64 	%p360, %rd83, 0;
	mov.b64 	%rd7554, -3750763034362895579;
	mov.b64 	%rd7555, 0;
	@%p360 bra 	$L__BB43_67;
	and.b64  	%rd7555, %rd938, -2;
	add.s64 	%rd7551, %rd7605, 8;
	mov.b64 	%rd7554, -3750763034362895579;
	mov.u64 	%rd7552, %rd7555;
$L__BB43_66:
	ld.u64 	%rd4794, [%rd7551+-8];
	and.b64  	%rd4795, %rd4794, 255;
	xor.b64  	%rd4796, %rd4795, %rd7554;
	mul.lo.s64 	%rd4797, %rd4796, 1099511628211;
	shr.u64 	%rd4798, %rd4794, 8;
	and.b64  	%rd4799, %rd4798, 255;
	xor.b64  	%rd4800, %rd4799, %rd4797;
	mul.lo.s64 	%rd4801, %rd4800, 1099511628211;
	shr.u64 	%rd4802, %rd4794, 16;
	and.b64  	%rd4803, %rd4802, 255;
	xor.b64  	%rd4804, %rd4803, %rd4801;
	mul.lo.s64 	%rd4805, %rd4804, 1099511628211;
	shr.u64 	%rd4806, %rd4794, 24;
	and.b64  	%rd4807, %rd4806, 255;
	xor.b64  	%rd4808, %rd4807, %rd4805;
	mul.lo.s64 	%rd4809, %rd4808, 1099511628211;
	shr.u64 	%rd4810, %rd4794, 32;
	and.b64  	%rd4811, %rd4810, 255;
	xor.b64  	%rd4812, %rd4811, %rd4809;
	mul.lo.s64 	%rd4813, %rd4812, 1099511628211;
	shr.u64 	%rd4814, %rd4794, 40;
	and.b64  	%rd4815, %rd4814, 255;
	xor.b64  	%rd4816, %rd4815, %rd4813;
	mul.lo.s64 	%rd4817, %rd4816, 1099511628211;
	shr.u64 	%rd4818, %rd4794, 48;
	and.b64  	%rd4819, %rd4818, 255;
	xor.b64  	%rd4820, %rd4819, %rd4817;
	mul.lo.s64 	%rd4821, %rd4820, 1099511628211;
	shr.u64 	%rd4822, %rd4794, 56;
	xor.b64  	%rd4823, %rd4822, %rd4821;
	mul.lo.s64 	%rd4824, %rd4823, 1099511628211;
	ld.u64 	%rd4825, [%rd7551];
	and.b64  	%rd4826, %rd4825, 255;
	xor.b64  	%rd4827, %rd4826, %rd4824;
	mul.lo.s64 	%rd4828, %rd4827, 1099511628211;
	shr.u64 	%rd4829, %rd4825, 8;
	and.b64  	%rd4830, %rd4829, 255;
	xor.b64  	%rd4831, %rd4830, %rd4828;
	mul.lo.s64 	%rd4832, %rd4831, 1099511628211;
	shr.u64 	%rd4833, %rd4825, 16;
	and.b64  	%rd4834, %rd4833, 255;
	xor.b64  	%rd4835, %rd4834, %rd4832;
	mul.lo.s64 	%rd4836, %rd4835, 1099511628211;
	shr.u64 	%rd4837, %rd4825, 24;
	and.b64  	%rd4838, %rd4837, 255;
	xor.b64  	%rd4839, %rd4838, %rd4836;
	mul.lo.s64 	%rd4840, %rd4839, 1099511628211;
	shr.u64 	%rd4841, %rd4825, 32;
	and.b64  	%rd4842, %rd4841, 255;
	xor.b64  	%rd4843, %rd4842, %rd4840;
	mul.lo.s64 	%rd4844, %rd4843, 1099511628211;
	shr.u64 	%rd4845, %rd4825, 40;
	and.b64  	%rd4846, %rd4845, 255;
	xor.b64  	%rd4847, %rd4846, %rd4844;
	mul.lo.s64 	%rd4848, %rd4847, 1099511628211;
	shr.u64 	%rd4849, %rd4825, 48;
	and.b64  	%rd4850, %rd4849, 255;
	xor.b64  	%rd4851, %rd4850, %rd4848;
	mul.lo.s64 	%rd4852, %rd4851, 1099511628211;
	shr.u64 	%rd4853, %rd4825, 56;
	xor.b64  	%rd4854, %rd4853, %rd4852;
	mul.lo.s64 	%rd7554, %rd4854, 1099511628211;
	add.s64 	%rd7552, %rd7552, -2;
	add.s64 	%rd7551, %rd7551, 16;
	setp.ne.s64 	%p361, %rd7552, 0;
	@%p361 bra 	$L__BB43_66;
$L__BB43_67:
	and.b64  	%rd4855, %rd938, 1;
	setp.eq.b64 	%p362, %rd4855, 1;
	not.pred 	%p363, %p362;
	@%p363 bra 	$L__BB43_69;
	shl.b64 	%rd4856, %rd7555, 3;
	add.s64 	%rd4857, %rd7605, %rd4856;
	ld.u64 	%rd4858, [%rd4857];
	and.b64  	%rd4859, %rd4858, 255;
	xor.b64  	%rd4860, %rd4859, %rd7554;
	mul.lo.s64 	%rd4861, %rd4860, 1099511628211;
	shr.u64 	%rd4862, %rd4858, 8;
	and.b64  	%rd4863, %rd4862, 255;
	xor.b64  	%rd4864, %rd4863, %rd4861;
	mul.lo.s64 	%rd4865, %rd4864, 1099511628211;
	shr.u64 	%rd4866, %rd4858, 16;
	and.b64  	%rd4867, %rd4866, 255;
	xor.b64  	%rd4868, %rd4867, %rd4865;
	mul.lo.s64 	%rd4869, %rd4868, 1099511628211;
	shr.u64 	%rd4870, %rd4858, 24;
	and.b64  	%rd4871, %rd4870, 255;
	xor.b64  	%rd4872, %rd4871, %rd4869;
	mul.lo.s64 	%rd4873, %rd4872, 1099511628211;
	shr.u64 	%rd4874, %rd4858, 32;
	and.b64  	%rd4875, %rd4874, 255;
	xor.b64  	%rd4876, %rd4875, %rd4873;
	mul.lo.s64 	%rd4877, %rd4876, 1099511628211;
	shr.u64 	%rd4878, %rd4858, 40;
	and.b64  	%rd4879, %rd4878, 255;
	xor.b64  	%rd4880, %rd4879, %rd4877;
	mul.lo.s64 	%rd4881, %rd4880, 1099511628211;
	shr.u64 	%rd4882, %rd4858, 48;
	and.b64  	%rd4883, %rd4882, 255;
	xor.b64  	%rd4884, %rd4883, %rd4881;
	mul.lo.s64 	%rd4885, %rd4884, 1099511628211;
	shr.u64 	%rd4886, %rd4858, 56;
	xor.b64  	%rd4887, %rd4886, %rd4885;
	mul.lo.s64 	%rd7554, %rd4887, 1099511628211;
$L__BB43_69:
	setp.eq.s64 	%p364, %rd7547, %rd7554;
	@%p364 bra 	$L__BB43_83;
	setp.eq.s64 	%p365, %rd938, 0;
	mov.b64 	%rd7562, -3750763034362895579;
	@%p365 bra 	$L__BB43_76;
	setp.eq.s64 	%p366, %rd83, 0;
	mov.b64 	%rd7562, -3750763034362895579;
	mov.b64 	%rd7560, 0;
	@%p366 bra 	$L__BB43_74;
	and.b64  	%rd7560, %rd938, -2;
	add.s64 	%rd7563, %rd7573, 8;
	mov.b64 	%rd7562, -3750763034362895579;
	mov.u64 	%rd7564, %rd7560;
$L__BB43_73:
	ld.u64 	%rd4893, [%rd7563+-8];
	and.b64  	%rd4894, %rd4893, 255;
	xor.b64  	%rd4895, %rd4894, %rd7562;
	mul.lo.s64 	%rd4896, %rd4895, 1099511628211;
	shr.u64 	%rd4897, %rd4893, 8;
	and.b64  	%rd4898, %rd4897, 255;
	xor.b64  	%rd4899, %rd4898, %rd4896;
	mul.lo.s64 	%rd4900, %rd4899, 1099511628211;
	shr.u64 	%rd4901, %rd4893, 16;
	and.b64  	%rd4902, %rd4901, 255;
	xor.b64  	%rd4903, %rd4902, %rd4900;
	mul.lo.s64 	%rd4904, %rd4903, 1099511628211;
	shr.u64 	%rd4905, %rd4893, 24;
	and.b64  	%rd4906, %rd4905, 255;
	xor.b64  	%rd4907, %rd4906, %rd4904;
	mul.lo.s64 	%rd4908, %rd4907, 1099511628211;
	shr.u64 	%rd4909, %rd4893, 32;
	and.b64  	%rd4910, %rd4909, 255;
	xor.b64  	%rd4911, %rd4910, %rd4908;
	mul.lo.s64 	%rd4912, %rd4911, 1099511628211;
	shr.u64 	%rd4913, %rd4893, 40;
	and.b64  	%rd4914, %rd4913, 255;
	xor.b64  	%rd4915, %rd4914, %rd4912;
	mul.lo.s64 	%rd4916, %rd4915, 1099511628211;
	shr.u64 	%rd4917, %rd4893, 48;
	and.b64  	%rd4918, %rd4917, 255;
	xor.b64  	%rd4919, %rd4918, %rd4916;
	mul.lo.s64 	%rd4920, %rd4919, 1099511628211;
	shr.u64 	%rd4921, %rd4893, 56;
	xor.b64  	%rd4922, %rd4921, %rd4920;
	mul.lo.s64 	%rd4923, %rd4922, 1099511628211;
	ld.u64 	%rd4924, [%rd7563];
	and.b64  	%rd4925, %rd4924, 255;
	xor.b64  	%rd4926, %rd4925, %rd4923;
	mul.lo.s64 	%rd4927, %rd4926, 1099511628211;
	shr.u64 	%rd4928, %rd4924, 8;
	and.b64  	%rd4929, %rd4928, 255;
	xor.b64  	%rd4930, %rd4929, %rd4927;
	mul.lo.s64 	%rd4931, %rd4930, 1099511628211;
	shr.u64 	%rd4932, %rd4924, 16;
	and.b64  	%rd4933, %rd4932, 255;
	xor.b64  	%rd4934, %rd4933, %rd4931;
	mul.lo.s64 	%rd4935, %rd4934, 1099511628211;
	shr.u64 	%rd4936, %rd4924, 24;
	and.b64  	%rd4937, %rd4936, 255;
	xor.b64  	%rd4938, %rd4937, %rd4935;
	mul.lo.s64 	%rd4939, %rd4938, 1099511628211;
	shr.u64 	%rd4940, %rd4924, 32;
	and.b64  	%rd4941, %rd4940, 255;
	xor.b64  	%rd4942, %rd4941, %rd4939;
	mul.lo.s64 	%rd4943, %rd4942, 1099511628211;
	shr.u64 	%rd4944, %rd4924, 40;
	and.b64  	%rd4945, %rd4944, 255;
	xor.b64  	%rd4946, %rd4945, %rd4943;
	mul.lo.s64 	%rd4947, %rd4946, 1099511628211;
	shr.u64 	%rd4948, %rd4924, 48;
	and.b64  	%rd4949, %rd4948, 255;
	xor.b64  	%rd4950, %rd4949, %rd4947;
	mul.lo.s64 	%rd4951, %rd4950, 1099511628211;
	shr.u64 	%rd4952, %rd4924, 56;
	xor.b64  	%rd4953, %rd4952, %rd4951;
	mul.lo.s64 	%rd7562, %rd4953, 1099511628211;
	add.s64 	%rd7564, %rd7564, -2;
	add.s64 	%rd7563, %rd7563, 16;
	setp.eq.s64 	%p367, %rd7564, 0;
	@%p367 bra 	$L__BB43_74;
	bra.uni 	$L__BB43_73;
$L__BB43_74:
	and.b64  	%rd4954, %rd938, 1;
	setp.eq.b64 	%p368, %rd4954, 1;
	not.pred 	%p369, %p368;
	@%p369 bra 	$L__BB43_76;
	shl.b64 	%rd4955, %rd7560, 3;
	add.s64 	%rd4956, %rd7573, %rd4955;
	ld.u64 	%rd4957, [%rd4956];
	and.b64  	%rd4958, %rd4957, 255;
	xor.b64  	%rd4959, %rd4958, %rd7562;
	mul.lo.s64 	%rd4960, %rd4959, 1099511628211;
	shr.u64 	%rd4961, %rd4957, 8;
	and.b64  	%rd4962, %rd4961, 255;
	xor.b64  	%rd4963, %rd4962, %rd4960;
	mul.lo.s64 	%rd4964, %rd4963, 1099511628211;
	shr.u64 	%rd4965, %rd4957, 16;
	and.b64  	%rd4966, %rd4965, 255;
	xor.b64  	%rd4967, %rd4966, %rd4964;
	mul.lo.s64 	%rd4968, %rd4967, 1099511628211;
	shr.u64 	%rd4969, %rd4957, 24;
	and.b64  	%rd4970, %rd4969, 255;
	xor.b64  	%rd4971, %rd4970, %rd4968;
	mul.lo.s64 	%rd4972, %rd4971, 1099511628211;
	shr.u64 	%rd4973, %rd4957, 32;
	and.b64  	%rd4974, %rd4973, 255;
	xor.b64  	%rd4975, %rd4974, %rd4972;
	mul.lo.s64 	%rd4976, %rd4975, 1099511628211;
	shr.u64 	%rd4977, %rd4957, 40;
	and.b64  	%rd4978, %rd4977, 255;
	xor.b64  	%rd4979, %rd4978, %rd4976;
	mul.lo.s64 	%rd4980, %rd4979, 1099511628211;
	shr.u64 	%rd4981, %rd4957, 48;
	and.b64  	%rd4982, %rd4981, 255;
	xor.b64  	%rd4983, %rd4982, %rd4980;
	mul.lo.s64 	%rd4984, %rd4983, 1099511628211;
	shr.u64 	%rd4985, %rd4957, 56;
	xor.b64  	%rd4986, %rd4985, %rd4984;
	mul.lo.s64 	%rd7562, %rd4986, 1099511628211;
$L__BB43_76:
	setp.eq.s64 	%p370, %rd938, 0;
	mov.b64 	%rd7569, -3750763034362895579;
	@%p370 bra 	$L__BB43_82;
	setp.eq.s64 	%p371, %rd83, 0;
	mov.b64 	%rd7569, -3750763034362895579;
	mov.b64 	%rd7570, 0;
	@%p371 bra 	$L__BB43_80;
	and.b64  	%rd7570, %rd938, -2;
	add.s64 	%rd7566, %rd7605, 8;
	mov.b64 	%rd7569, -3750763034362895579;
	mov.u64 	%rd7567, %rd7570;
$L__BB43_79:
	ld.u64 	%rd4992, [%rd7566+-8];
	and.b64  	%rd4993, %rd4992, 255;
	xor.b64  	%rd4994, %rd4993, %rd7569;
	mul.lo.s64 	%rd4995, %rd4994, 1099511628211;
	shr.u64 	%rd4996, %rd4992, 8;
	and.b64  	%rd4997, %rd4996, 255;
	xor.b64  	%rd4998, %rd4997, %rd4995;
	mul.lo.s64 	%rd4999, %rd4998, 1099511628211;
	shr.u64 	%rd5000, %rd4992, 16;
	and.b64  	%rd5001, %rd5000, 255;
	xor.b64  	%rd5002, %rd5001, %rd4999;
	mul.lo.s64 	%rd5003, %rd5002, 1099511628211;
	shr.u64 	%rd5004, %rd4992, 24;
	and.b64  	%rd5005, %rd5004, 255;
	xor.b64  	%rd5006, %rd5005, %rd5003;
	mul.lo.s64 	%rd5007, %rd5006, 1099511628211;
	shr.u64 	%rd5008, %rd4992, 32;
	and.b64  	%rd5009, %rd5008, 255;
	xor.b64  	%rd5010, %rd5009, %rd5007;
	mul.lo.s64 	%rd5011, %rd5010, 1099511628211;
	shr.u64 	%rd5012, %rd4992, 40;
	and.b64  	%rd5013, %rd5012, 255;
	xor.b64  	%rd5014, %rd5013, %rd5011;
	mul.lo.s64 	%rd5015, %rd5014, 1099511628211;
	shr.u64 	%rd5016, %rd4992, 48;
	and.b64  	%rd5017, %rd5016, 255;
	xor.b64  	%rd5018, %rd5017, %rd5015;
	mul.lo.s64 	%rd5019, %rd5018, 1099511628211;
	shr.u64 	%rd5020, %rd4992, 56;
	xor.b64  	%rd5021, %rd5020, %rd5019;
	mul.lo.s64 	%rd5022, %rd5021, 1099511628211;
	ld.u64 	%rd5023, [%rd7566];
	and.b64  	%rd5024, %rd5023, 255;
	xor.b64  	%rd5025, %rd5024, %rd5022;
	mul.lo.s64 	%rd5026, %rd5025, 1099511628211;
	shr.u64 	%rd5027, %rd5023, 8;
	and.b64  	%rd5028, %rd5027, 255;
	xor.b64  	%rd5029, %rd5028, %rd5026;
	mul.lo.s64 	%rd5030, %rd5029, 1099511628211;
	shr.u64 	%rd5031, %rd5023, 16;
	and.b64  	%rd5032, %rd5031, 255;
	xor.b64  	%rd5033, %rd5032, %rd5030;
	mul.lo.s64 	%rd5034, %rd5033, 1099511628211;
	shr.u64 	%rd5035, %rd5023, 24;
	and.b64  	%rd5036, %rd5035, 255;
	xor.b64  	%rd5037, %rd5036, %rd5034;
	mul.lo.s64 	%rd5038, %rd5037, 1099511628211;
	shr.u64 	%rd5039, %rd5023, 32;
	and.b64  	%rd5040, %rd5039, 255;
	xor.b64  	%rd5041, %rd5040, %rd5038;
	mul.lo.s64 	%rd5042, %rd5041, 1099511628211;
	shr.u64 	%rd5043, %rd5023, 40;
	and.b64  	%rd5044, %rd5043, 255;
	xor.b64  	%rd5045, %rd5044, %rd5042;
	mul.lo.s64 	%rd5046, %rd5045, 1099511628211;
	shr.u64 	%rd5047, %rd5023, 48;
	and.b64  	%rd5048, %rd5047, 255;
	xor.b64  	%rd5049, %rd5048, %rd5046;
	mul.lo.s64 	%rd5050, %rd5049, 1099511628211;
	shr.u64 	%rd5051, %rd5023, 56;
	xor.b64  	%rd5052, %rd5051, %rd5050;
	mul.lo.s64 	%rd7569, %rd5052, 1099511628211;
	add.s64 	%rd7567, %rd7567, -2;
	add.s64 	%rd7566, %rd7566, 16;
	setp.ne.s64 	%p372, %rd7567, 0;
	@%p372 bra 	$L__BB43_79;
$L__BB43_80:
	and.b64  	%rd5053, %rd938, 1;
	setp.eq.b64 	%p373, %rd5053, 1;
	not.pred 	%p374, %p373;
	@%p374 bra 	$L__BB43_82;
	shl.b64 	%rd5054, %rd7570, 3;
	add.s64 	%rd5055, %rd7605, %rd5054;
	ld.u64 	%rd5056, [%rd5055];
	and.b64  	%rd5057, %rd5056, 255;
	xor.b64  	%rd5058, %rd5057, %rd7569;
	mul.lo.s64 	%rd5059, %rd5058, 1099511628211;
	shr.u64 	%rd5060, %rd5056, 8;
	and.b64  	%rd5061, %rd5060, 255;
	xor.b64  	%rd5062, %rd5061, %rd5059;
	mul.lo.s64 	%rd5063, %rd5062, 1099511628211;
	shr.u64 	%rd5064, %rd5056, 16;
	and.b64  	%rd5065, %rd5064, 255;
	xor.b64  	%rd5066, %rd5065, %rd5063;
	mul.lo.s64 	%rd5067, %rd5066, 1099511628211;
	shr.u64 	%rd5068, %rd5056, 24;
	and.b64  	%rd5069, %rd5068, 255;
	xor.b64  	%rd5070, %rd5069, %rd5067;
	mul.lo.s64 	%rd5071, %rd5070, 1099511628211;
	shr.u64 	%rd5072, %rd5056, 32;
	and.b64  	%rd5073, %rd5072, 255;
	xor.b64  	%rd5074, %rd5073, %rd5071;
	mul.lo.s64 	%rd5075, %rd5074, 1099511628211;
	shr.u64 	%rd5076, %rd5056, 40;
	and.b64  	%rd5077, %rd5076, 255;
	xor.b64  	%rd5078, %rd5077, %rd5075;
	mul.lo.s64 	%rd5079, %rd5078, 1099511628211;
	shr.u64 	%rd5080, %rd5056, 48;
	and.b64  	%rd5081, %rd5080, 255;
	xor.b64  	%rd5082, %rd5081, %rd5079;
	mul.lo.s64 	%rd5083, %rd5082, 1099511628211;
	shr.u64 	%rd5084, %rd5056, 56;
	xor.b64  	%rd5085, %rd5084, %rd5083;
	mul.lo.s64 	%rd7569, %rd5085, 1099511628211;
$L__BB43_82:
	setp.lt.u64 	%p584, %rd7562, %rd7569;
	bra.uni 	$L__BB43_87;
$L__BB43_83:
	setp.eq.s32 	%p376, %r71, 0;
	mov.pred 	%p584, %p350;
	@%p376 bra 	$L__BB43_87;
	mov.b64 	%rd7558, 0;
$L__BB43_85:
	shl.b64 	%rd5087, %rd7558, 3;
	add.s64 	%rd5088, %rd7573, %rd5087;
	ld.u64 	%rd113, [%rd5088];
	add.s64 	%rd5089, %rd7605, %rd5087;
	ld.u64 	%rd114, [%rd5089];
	setp.lt.u64 	%p378, %rd113, %rd114;
	mov.pred 	%p584, %p352;
	@%p378 bra 	$L__BB43_87;
	setp.le.u64 	%p380, %rd113, %rd114;
	add.s64 	%rd7558, %rd7558, 1;
	setp.lt.u64 	%p381, %rd7558, %rd82;
	and.pred  	%p382, %p380, %p381;
	mov.pred 	%p584, %p350;
	@%p382 bra 	$L__BB43_85;
$L__BB43_87:
	selp.b64 	%rd140, %rd7573, %rd7605, %p584;
	selp.u32 	%r205, 1, 0, %p584;
	add.s32 	%r19, %r16, %r205;
	not.pred 	%p383, %p584;
	selp.u32 	%r206, 1, 0, %p383;
	add.s32 	%r20, %r261, %r206;
	@%p383 bra 	$L__BB43_89;
	ld.shared.u64 	%rd7573, [%r18+8];
	bra.uni 	$L__BB43_90;
$L__BB43_89:
	ld.shared.u64 	%rd7605, [%r17+8];
$L__BB43_90:
	setp.ge.s32 	%p385, %r19, %r6;
	mov.pred 	%p384, 0;
	mov.pred 	%p585, %p384;
	@%p385 bra 	$L__BB43_122;
	setp.ge.s32 	%p387, %r20, %r3;
	mov.pred 	%p386, -1;
	mov.pred 	%p585, %p386;
	@%p387 bra 	$L__BB43_122;
	setp.eq.s64 	%p388, %rd938, 0;
	mov.b64 	%rd7578, -3750763034362895579;
	@%p388 bra 	$L__BB43_98;
	setp.eq.s64 	%p389, %rd83, 0;
	mov.b64 	%rd7578, -3750763034362895579;
	mov.b64 	%rd7579, 0;
	@%p389 bra 	$L__BB43_96;
	and.b64  	%rd7579, %rd938, -2;
	add.s64 	%rd7575, %rd7573, 8;
	mov.b64 	%rd7578, -3750763034362895579;
	mov.u64 	%rd7576, %rd7579;
$L__BB43_95:
	ld.u64 	%rd5096, [%rd7575+-8];
	and.b64  	%rd5097, %rd5096, 255;
	xor.b64  	%rd5098, %rd5097, %rd7578;
	mul.lo.s64 	%rd5099, %rd5098, 1099511628211;
	shr.u64 	%rd5100, %rd5096, 8;
	and.b64  	%rd5101, %rd5100, 255;
	xor.b64  	%rd5102, %rd5101, %rd5099;
	mul.lo.s64 	%rd5103, %rd5102, 1099511628211;
	shr.u64 	%rd5104, %rd5096, 16;
	and.b64  	%rd5105, %rd5104, 255;
	xor.b64  	%rd5106, %rd5105, %rd5103;
	mul.lo.s64 	%rd5107, %rd5106, 1099511628211;
	shr.u64 	%rd5108, %rd5096, 24;
	and.b64  	%rd5109, %rd5108, 255;
	xor.b64  	%rd5110, %rd5109, %rd5107;
	mul.lo.s64 	%rd5111, %rd5110, 1099511628211;
	shr.u64 	%rd5112, %rd5096, 32;
	and.b64  	%rd5113, %rd5112, 255;
	xor.b64  	%rd5114, %rd5113, %rd5111;
	mul.lo.s64 	%rd5115, %rd5114, 1099511628211;
	shr.u64 	%rd5116, %rd5096, 40;
	and.b64  	%rd5117, %rd5116, 255;
	xor.b64  	%rd5118, %rd5117, %rd5115;
	mul.lo.s64 	%rd5119, %rd5118, 1099511628211;
	shr.u64 	%rd5120, %rd5096, 48;
	and.b64  	%rd5121, %rd5120, 255;
	xor.b64  	%rd5122, %rd5121, %rd5119;
	mul.lo.s64 	%rd5123, %rd5122, 1099511628211;
	shr.u64 	%rd5124, %rd5096, 56;
	xor.b64  	%rd5125, %rd5124, %rd5123;
	mul.lo.s64 	%rd5126, %rd5125, 1099511628211;
	ld.u64 	%rd5127, [%rd7575];
	and.b64  	%rd5128, %rd5127, 255;
	xor.b64  	%rd5129, %rd5128, %rd5126;
	mul.lo.s64 	%rd5130, %rd5129, 1099511628211;
	shr.u64 	%rd5131, %rd5127, 8;
	and.b64  	%rd5132, %rd5131, 255;
	xor.b64  	%rd5133, %rd5132, %rd5130;
	mul.lo.s64 	%rd5134, %rd5133, 1099511628211;
	shr.u64 	%rd5135, %rd5127, 16;
	and.b64  	%rd5136, %rd5135, 255;
	xor.b64  	%rd5137, %rd5136, %rd5134;
	mul.lo.s64 	%rd5138, %rd5137, 1099511628211;
	shr.u64 	%rd5139, %rd5127, 24;
	and.b64  	%rd5140, %rd5139, 255;
	xor.b64  	%rd5141, %rd5140, %rd5138;
	mul.lo.s64 	%rd5142, %rd5141, 1099511628211;
	shr.u64 	%rd5143, %rd5127, 32;
	and.b64  	%rd5144, %rd5143, 255;
	xor.b64  	%rd5145, %rd5144, %rd5142;
	mul.lo.s64 	%rd5146, %rd5145, 1099511628211;
	shr.u64 	%rd5147, %rd5127, 40;
	and.b64  	%rd5148, %rd5147, 255;
	xor.b64  	%rd5149, %rd5148, %rd5146;
	mul.lo.s64 	%rd5150, %rd5149, 1099511628211;
	shr.u64 	%rd5151, %rd5127, 48;
	and.b64  	%rd5152, %rd5151, 255;
	xor.b64  	%rd5153, %rd5152, %rd5150;
	mul.lo.s64 	%rd5154, %rd5153, 1099511628211;
	shr.u64 	%rd5155, %rd5127, 56;
	xor.b64  	%rd5156, %rd5155, %rd5154;
	mul.lo.s64 	%rd7578, %rd5156, 1099511628211;
	add.s64 	%rd7576, %rd7576, -2;
	add.s64 	%rd7575, %rd7575, 16;
	setp.ne.s64 	%p390, %rd7576, 0;
	@%p390 bra 	$L__BB43_95;
$L__BB43_96:
	and.b64  	%rd5157, %rd938, 1;
	setp.eq.b64 	%p391, %rd5157, 1;
	not.pred 	%p392, %p391;
	@%p392 bra 	$L__BB43_98;
	shl.b64 	%rd5158, %rd7579, 3;
	add.s64 	%rd5159, %rd7573, %rd5158;
	ld.u64 	%rd5160, [%rd5159];
	and.b64  	%rd5161, %rd5160, 255;
	xor.b64  	%rd5162, %rd5161, %rd7578;
	mul.lo.s64 	%rd5163, %rd5162, 1099511628211;
	shr.u64 	%rd5164, %rd5160, 8;
	and.b64  	%rd5165, %rd5164, 255;
	xor.b64  	%rd5166, %rd5165, %rd5163;
	mul.lo.s64 	%rd5167, %rd5166, 1099511628211;
	shr.u64 	%rd5168, %rd5160, 16;
	and.b64  	%rd5169, %rd5168, 255;
	xor.b64  	%rd5170, %rd5169, %rd5167;
	mul.lo.s64 	%rd5171, %rd5170, 1099511628211;
	shr.u64 	%rd5172, %rd5160, 24;
	and.b64  	%rd5173, %rd5172, 255;
	xor.b64  	%rd5174, %rd5173, %rd5171;
	mul.lo.s64 	%rd5175, %rd5174, 1099511628211;
	shr.u64 	%rd5176, %rd5160, 32;
	and.b64  	%rd5177, %rd5176, 255;
	xor.b64  	%rd5178, %rd5177, %rd5175;
	mul.lo.s64 	%rd5179, %rd5178, 1099511628211;
	shr.u64 	%rd5180, %rd5160, 40;
	and.b64  	%rd5181, %rd5180, 255;
	xor.b64  	%rd5182, %rd5181, %rd5179;
	mul.lo.s64 	%rd5183, %rd5182, 1099511628211;
	shr.u64 	%rd5184, %rd5160, 48;
	and.b64  	%rd5185, %rd5184, 255;
	xor.b64  	%rd5186, %rd5185, %rd5183;
	mul.lo.s64 	%rd5187, %rd5186, 1099511628211;
	shr.u64 	%rd5188, %rd5160, 56;
	xor.b64  	%rd5189, %rd5188, %rd5187;
	mul.lo.s64 	%rd7578, %rd5189, 1099511628211;
$L__BB43_98:
	setp.eq.s64 	%p393, %rd938, 0;
	mov.b64 	%rd7585, -3750763034362895579;
	@%p393 bra 	$L__BB43_104;
	setp.eq.s64 	%p394, %rd83, 0;
	mov.b64 	%rd7585, -3750763034362895579;
	mov.b64 	%rd7586, 0;
	@%p394 bra 	$L__BB43_102;
	and.b64  	%rd7586, %rd938, -2;
	add.s64 	%rd7582, %rd7605, 8;
	mov.b64 	%rd7585, -3750763034362895579;
	mov.u64 	%rd7583, %rd7586;
$L__BB43_101:
	ld.u64 	%rd5195, [%rd7582+-8];
	and.b64  	%rd5196, %rd5195, 255;
	xor.b64  	%rd5197, %rd5196, %rd7585;
	mul.lo.s64 	%rd5198, %rd5197, 1099511628211;
	shr.u64 	%rd5199, %rd5195, 8;
	and.b64  	%rd5200, %rd5199, 255;
	xor.b64  	%rd5201, %rd5200, %rd5198;
	mul.lo.s64 	%rd5202, %rd5201, 1099511628211;
	shr.u64 	%rd5203, %rd5195, 16;
	and.b64  	%rd5204, %rd5203, 255;
	xor.b64  	%rd5205, %rd5204, %rd5202;
	mul.lo.s64 	%rd5206, %rd5205, 1099511628211;
	shr.u64 	%rd5207, %rd5195, 24;
	and.b64  	%rd5208, %rd5207, 255;
	xor.b64  	%rd5209, %rd5208, %rd5206;
	mul.lo.s64 	%rd5210, %rd5209, 1099511628211;
	shr.u64 	%rd5211, %rd5195, 32;
	and.b64  	%rd5212, %rd5211, 255;
	xor.b64  	%rd5213, %rd5212, %rd5210;
	mul.lo.s64 	%rd5214, %rd5213, 1099511628211;
	shr.u64 	%rd5215, %rd5195, 40;
	and.b64  	%rd5216, %rd5215, 255;
	xor.b64  	%rd5217, %rd5216, %rd5214;
	mul.lo.s64 	%rd5218, %rd5217, 1099511628211;
	shr.u64 	%rd5219, %rd5195, 48;
	and.b64  	%rd5220, %rd5219, 255;
	xor.b64  	%rd5221, %rd5220, %rd5218;
	mul.lo.s64 	%rd5222, %rd5221, 1099511628211;
	shr.u64 	%rd5223, %rd5195, 56;
	xor.b64  	%rd5224, %rd5223, %rd5222;
	mul.lo.s64 	%rd5225, %rd5224, 1099511628211;
	ld.u64 	%rd5226, [%rd7582];
	and.b64  	%rd5227, %rd5226, 255;
	xor.b64  	%rd5228, %rd5227, %rd5225;
	mul.lo.s64 	%rd5229, %rd5228, 1099511628211;
	shr.u64 	%rd5230, %rd5226, 8;
	and.b64  	%rd5231, %rd5230, 255;
	xor.b64  	%rd5232, %rd5231, %rd5229;
	mul.lo.s64 	%rd5233, %rd5232, 1099511628211;
	shr.u64 	%rd5234, %rd5226, 16;
	and.b64  	%rd5235, %rd5234, 255;
	xor.b64  	%rd5236, %rd5235, %rd5233;
	mul.lo.s64 	%rd5237, %rd5236, 1099511628211;
	shr.u64 	%rd5238, %rd5226, 24;
	and.b64  	%rd5239, %rd5238, 255;
	xor.b64  	%rd5240, %rd5239, %rd5237;
	mul.lo.s64 	%rd5241, %rd5240, 1099511628211;
	shr.u64 	%rd5242, %rd5226, 32;
	and.b64  	%rd5243, %rd5242, 255;
	xor.b64  	%rd5244, %rd5243, %rd5241;
	mul.lo.s64 	%rd5245, %rd5244, 1099511628211;
	shr.u64 	%rd5246, %rd5226, 40;
	and.b64  	%rd5247, %rd5246, 255;
	xor.b64  	%rd5248, %rd5247, %rd5245;
	mul.lo.s64 	%rd5249, %rd5248, 1099511628211;
	shr.u64 	%rd5250, %rd5226, 48;
	and.b64  	%rd5251, %rd5250, 255;
	xor.b64  	%rd5252, %rd5251, %rd5249;
	mul.lo.s64 	%rd5253, %rd5252, 1099511628211;
	shr.u64 	%rd5254, %rd5226, 56;
	xor.b64  	%rd5255, %rd5254, %rd5253;
	mul.lo.s64 	%rd7585, %rd5255, 1099511628211;
	add.s64 	%rd7583, %rd7583, -2;
	add.s64 	%rd7582, %rd7582, 16;
	setp.ne.s64 	%p395, %rd7583, 0;
	@%p395 bra 	$L__BB43_101;
$L__BB43_102:
	and.b64  	%rd5256, %rd938, 1;
	setp.eq.b64 	%p396, %rd5256, 1;
	not.pred 	%p397, %p396;
	@%p397 bra 	$L__BB43_104;
	shl.b64 	%rd5257, %rd7586, 3;
	add.s64 	%rd5258, %rd7605, %rd5257;
	ld.u64 	%rd5259, [%rd5258];
	and.b64  	%rd5260, %rd5259, 255;
	xor.b64  	%rd5261, %rd5260, %rd7585;
	mul.lo.s64 	%rd5262, %rd5261, 1099511628211;
	shr.u64 	%rd5263, %rd5259, 8;
	and.b64  	%rd5264, %rd5263, 255;
	xor.b64  	%rd5265, %rd5264, %rd5262;
	mul.lo.s64 	%rd5266, %rd5265, 1099511628211;
	shr.u64 	%rd5267, %rd5259, 16;
	and.b64  	%rd5268, %rd5267, 255;
	xor.b64  	%rd5269, %rd5268, %rd5266;
	mul.lo.s64 	%rd5270, %rd5269, 1099511628211;
	shr.u64 	%rd5271, %rd5259, 24;
	and.b64  	%rd5272, %rd5271, 255;
	xor.b64  	%rd5273, %rd5272, %rd5270;
	mul.lo.s64 	%rd5274, %rd5273, 1099511628211;
	shr.u64 	%rd5275, %rd5259, 32;
	and.b64  	%rd5276, %rd5275, 255;
	xor.b64  	%rd5277, %rd5276, %rd5274;
	mul.lo.s64 	%rd5278, %rd5277, 1099511628211;
	shr.u64 	%rd5279, %rd5259, 40;
	and.b64  	%rd5280, %rd5279, 255;
	xor.b64  	%rd5281, %rd5280, %rd5278;
	mul.lo.s64 	%rd5282, %rd5281, 1099511628211;
	shr.u64 	%rd5283, %rd5259, 48;
	and.b64  	%rd5284, %rd5283, 255;
	xor.b64  	%rd5285, %rd5284, %rd5282;
	mul.lo.s64 	%rd5286, %rd5285, 1099511628211;
	shr.u64 	%rd5287, %rd5259, 56;
	xor.b64  	%rd5288, %rd5287, %rd5286;
	mul.lo.s64 	%rd7585, %rd5288, 1099511628211;
$L__BB43_104:
	setp.eq.s64 	%p398, %rd7578, %rd7585;
	@%p398 bra 	$L__BB43_118;
	setp.eq.s64 	%p399, %rd938, 0;
	mov.b64 	%rd7592, -3750763034362895579;
	@%p399 bra 	$L__BB43_111;
	setp.eq.s64 	%p400, %rd83, 0;
	mov.b64 	%rd7592, -3750763034362895579;
	mov.b64 	%rd7593, 0;
	@%p400 bra 	$L__BB43_109;
	and.b64  	%rd7593, %rd938, -2;
	add.s64 	%rd7589, %rd7573, 8;
	mov.b64 	%rd7592, -3750763034362895579;
	mov.u64 	%rd7590, %rd7593;
$L__BB43_108:
	ld.u64 	%rd5294, [%rd7589+-8];
	and.b64  	%rd5295, %rd5294, 255;
	xor.b64  	%rd5296, %rd5295, %rd7592;
	mul.lo.s64 	%rd5297, %rd5296, 1099511628211;
	shr.u64 	%rd5298, %rd5294, 8;
	and.b64  	%rd5299, %rd5298, 255;
	xor.b64  	%rd5300, %rd5299, %rd5297;
	mul.lo.s64 	%rd5301, %rd5300, 1099511628211;
	shr.u64 	%rd5302, %rd5294, 16;
	and.b64  	%rd5303, %rd5302, 255;
	xor.b64  	%rd5304, %rd5303, %rd5301;
	mul.lo.s64 	%rd5305, %rd5304, 1099511628211;
	shr.u64 	%rd5306, %rd5294, 24;
	and.b64  	%rd5307, %rd5306, 255;
	xor.b64  	%rd5308, %rd5307, %rd5305;
	mul.lo.s64 	%rd5309, %rd5308, 1099511628211;
	shr.u64 	%rd5310, %rd5294, 32;
	and.b64  	%rd5311, %rd5310, 255;
	xor.b64  	%rd5312, %rd5311, %rd5309;
	mul.lo.s64 	%rd5313, %rd5312, 1099511628211;
	shr.u64 	%rd5314, %rd5294, 40;
	and.b64  	%rd5315, %rd5314, 255;
	xor.b64  	%rd5316, %rd5315, %rd5313;
	mul.lo.s64 	%rd5317, %rd5316, 1099511628211;
	shr.u64 	%rd5318, %rd5294, 48;
	and.b64  	%rd5319, %rd5318, 255;
	xor.b64  	%rd5320, %rd5319, %rd5317;
	mul.lo.s64 	%rd5321, %rd5320, 1099511628211;
	shr.u64 	%rd5322, %rd5294, 56;
	xor.b64  	%rd5323, %rd5322, %rd5321;
	mul.lo.s64 	%rd5324, %rd5323, 1099511628211;
	ld.u64 	%rd5325, [%rd7589];
	and.b64  	%rd5326, %rd5325, 255;
	xor.b64  	%rd5327, %rd5326, %rd5324;
	mul.lo.s64 	%rd5328, %rd5327, 1099511628211;
	shr.u64 	%rd5329, %rd5325, 8;
	and.b64  	%rd5330, %rd5329, 255;
	xor.b64  	%rd5331, %rd5330, %rd5328;
	mul.lo.s64 	%rd5332, %rd5331, 1099511628211;
	shr.u64 	%rd5333, %rd5325, 16;
	and.b64  	%rd5334, %rd5333, 255;
	xor.b64  	%rd5335, %rd5334, %rd5332;
	mul.lo.s64 	%rd5336, %rd5335, 1099511628211;
	shr.u64 	%rd5337, %rd5325, 24;
	and.b64  	%rd5338, %rd5337, 255;
	xor.b64  	%rd5339, %rd5338, %rd5336;
	mul.lo.s64 	%rd5340, %rd5339, 1099511628211;
	shr.u64 	%rd5341, %rd5325, 32;
	and.b64  	%rd5342, %rd5341, 255;
	xor.b64  	%rd5343, %rd5342, %rd5340;
	mul.lo.s64 	%rd5344, %rd5343, 1099511628211;
	shr.u64 	%rd5345, %rd5325, 40;
	and.b64  	%rd5346, %rd5345, 255;
	xor.b64  	%rd5347, %rd5346, %rd5344;
	mul.lo.s64 	%rd5348, %rd5347, 1099511628211;
	shr.u64 	%rd5349, %rd5325, 48;
	and.b64  	%rd5350, %rd5349, 255;
	xor.b64  	%rd5351, %rd5350, %rd5348;
	mul.lo.s64 	%rd5352, %rd5351, 1099511628211;
	shr.u64 	%rd5353, %rd5325, 56;
	xor.b64  	%rd5354, %rd5353, %rd5352;
	mul.lo.s64 	%rd7592, %rd5354, 1099511628211;
	add.s64 	%rd7590, %rd7590, -2;
	add.s64 	%rd7589, %rd7589, 16;
	setp.ne.s64 	%p401, %rd7590, 0;
	@%p401 bra 	$L__BB43_108;
$L__BB43_109:
	and.b64  	%rd5355, %rd938, 1;
	setp.eq.b64 	%p402, %rd5355, 1;
	not.pred 	%p403, %p402;
	@%p403 bra 	$L__BB43_111;
	shl.b64 	%rd5356, %rd7593, 3;
	add.s64 	%rd5357, %rd7573, %rd5356;
	ld.u64 	%rd5358, [%rd5357];
	and.b64  	%rd5359, %rd5358, 255;
	xor.b64  	%rd5360, %rd5359, %rd7592;
	mul.lo.s64 	%rd5361, %rd5360, 1099511628211;
	shr.u64 	%rd5362, %rd5358, 8;
	and.b64  	%rd5363, %rd5362, 255;
	xor.b64  	%rd5364, %rd5363, %rd5361;
	mul.lo.s64 	%rd5365, %rd5364, 1099511628211;
	shr.u64 	%rd5366, %rd5358, 16;
	and.b64  	%rd5367, %rd5366, 255;
	xor.b64  	%rd5368, %rd5367, %rd5365;
	mul.lo.s64 	%rd5369, %rd5368, 1099511628211;
	shr.u64 	%rd5370, %rd5358, 24;
	and.b64  	%rd5371, %rd5370, 255;
	xor.b64  	%rd5372, %rd5371, %rd5369;
	mul.lo.s64 	%rd5373, %rd5372, 1099511628211;
	shr.u64 	%rd5374, %rd5358, 32;
	and.b64  	%rd5375, %rd5374, 255;
	xor.b64  	%rd5376, %rd5375, %rd5373;
	mul.lo.s64 	%rd5377, %rd5376, 1099511628211;
	shr.u64 	%rd5378, %rd5358, 40;
	and.b64  	%rd5379, %rd5378, 255;
	xor.b64  	%rd5380, %rd5379, %rd5377;
	mul.lo.s64 	%rd5381, %rd5380, 1099511628211;
	shr.u64 	%rd5382, %rd5358, 48;
	and.b64  	%rd5383, %rd5382, 255;
	xor.b64  	%rd5384, %rd5383, %rd5381;
	mul.lo.s64 	%rd5385, %rd5384, 1099511628211;
	shr.u64 	%rd5386, %rd5358, 56;
	xor.b64  	%rd5387, %rd5386, %rd5385;
	mul.lo.s64 	%rd7592, %rd5387, 1099511628211;
$L__BB43_111:
	setp.eq.s64 	%p404, %rd938, 0;
	mov.b64 	%rd7599, -3750763034362895579;
	@%p404 bra 	$L__BB43_117;
	setp.eq.s64 	%p405, %rd83, 0;
	mov.b64 	%rd7599, -3750763034362895579;
	mov.b64 	%rd7600, 0;
	@%p405 bra 	$L__BB43_115;
	and.b64  	%rd7600, %rd938, -2;
	add.s64 	%rd7596, %rd7605, 8;
	mov.b64 	%rd7599, -3750763034362895579;
	mov.u64 	%rd7597, %rd7600;
$L__BB43_114:
	ld.u64 	%rd5393, [%rd7596+-8];
	and.b64  	%rd5394, %rd5393, 255;
	xor.b64  	%rd5395, %rd5394, %rd7599;
	mul.lo.s64 	%rd5396, %rd5395, 1099511628211;
	shr.u64 	%rd5397, %rd5393, 8;
	and.b64  	%rd5398, %rd5397, 255;
	xor.b64  	%rd5399, %rd5398, %rd5396;
	mul.lo.s64 	%rd5400, %rd5399, 1099511628211;
	shr.u64 	%rd5401, %rd5393, 16;
	and.b64  	%rd5402, %rd5401, 255;
	xor.b64  	%rd5403, %rd5402, %rd5400;
	mul.lo.s64 	%rd5404, %rd5403, 1099511628211;
	shr.u64 	%rd5405, %rd5393, 24;
	and.b64  	%rd5406, %rd5405, 255;
	xor.b64  	%rd5407, %rd5406, %rd5404;
	mul.lo.s64 	%rd5408, %rd5407, 1099511628211;
	shr.u64 	%rd5409, %rd5393, 32;
	and.b64  	%rd5410, %rd5409, 255;
	xor.b64  	%rd5411, %rd5410, %rd5408;
	mul.lo.s64 	%rd5412, %rd5411, 1099511628211;
	shr.u64 	%rd5413, %rd5393, 40;
	and.b64  	%rd5414, %rd5413, 255;
	xor.b64  	%rd5415, %rd5414, %rd5412;
	mul.lo.s64 	%rd5416, %rd5415, 1099511628211;
	shr.u64 	%rd5417, %rd5393, 48;
	and.b64  	%rd5418, %rd5417, 255;
	xor.b64  	%rd5419, %rd5418, %rd5416;
	mul.lo.s64 	%rd5420, %rd5419, 1099511628211;
	shr.u64 	%rd5421, %rd5393, 56;
	xor.b64  	%rd5422, %rd5421, %rd5420;
	mul.lo.s64 	%rd5423, %rd5422, 1099511628211;
	ld.u64 	%rd5424, [%rd7596];
	and.b64  	%rd5425, %rd5424, 255;
	xor.b64  	%rd5426, %rd5425, %rd5423;
	mul.lo.s64 	%rd5427, %rd5426, 1099511628211;
	shr.u64 	%rd5428, %rd5424, 8;
	and.b64  	%rd5429, %rd5428, 255;
	xor.b64  	%rd5430, %rd5429, %rd5427;
	mul.lo.s64 	%rd5431, %rd5430, 1099511628211;
	shr.u64 	%rd5432, %rd5424, 16;
	and.b64  	%rd5433, %rd5432, 255;
	xor.b64  	%rd5434, %rd5433, %rd5431;
	mul.lo.s64 	%rd5435, %rd5434, 1099511628211;
	shr.u64 	%rd5436, %rd5424, 24;
	and.b64  	%rd5437, %rd5436, 255;
	xor.b64  	%rd5438, %rd5437, %rd5435;
	mul.lo.s64 	%rd5439, %rd5438, 1099511628211;
	shr.u64 	%rd5440, %rd5424, 32;
	and.b64  	%rd5441, %rd5440, 255;
	xor.b64  	%rd5442, %rd5441, %rd5439;
	mul.lo.s64 	%rd5443, %rd5442, 1099511628211;
	shr.u64 	%rd5444, %rd5424, 40;
	and.b64  	%rd5445, %rd5444, 255;
	xor.b64  	%rd5446, %rd5445, %rd5443;
	mul.lo.s64 	%rd5447, %rd5446, 1099511628211;
	shr.u64 	%rd5448, %rd5424, 48;
	and.b64  	%rd5449, %rd5448, 255;
	xor.b64  	%rd5450, %rd5449, %rd5447;
	mul.lo.s64 	%rd5451, %rd5450, 1099511628211;
	shr.u64 	%rd5452, %rd5424, 56;
	xor.b64  	%rd5453, %rd5452, %rd5451;
	mul.lo.s64 	%rd7599, %rd5453, 1099511628211;
	add.s64 	%rd7597, %rd7597, -2;
	add.s64 	%rd7596, %rd7596, 16;
	setp.ne.s64 	%p406, %rd7597, 0;
	@%p406 bra 	$L__BB43_114;
$L__BB43_115:
	and.b64  	%rd5454, %rd938, 1;
	setp.eq.b64 	%p407, %rd5454, 1;
	not.pred 	%p408, %p407;
	@%p408 bra 	$L__BB43_117;
	shl.b64 	%rd5455, %rd7600, 3;
	add.s64 	%rd5456, %rd7605, %rd5455;
	ld.u64 	%rd5457, [%rd5456];
	and.b64  	%rd5458, %rd5457, 255;
	xor.b64  	%rd5459, %rd5458, %rd7599;
	mul.lo.s64 	%rd5460, %rd5459, 1099511628211;
	shr.u64 	%rd5461, %rd5457, 8;
	and.b64  	%rd5462, %rd5461, 255;
	xor.b64  	%rd5463, %rd5462, %rd5460;
	mul.lo.s64 	%rd5464, %rd5463, 1099511628211;
	shr.u64 	%rd5465, %rd5457, 16;
	and.b64  	%rd5466, %rd5465, 255;
	xor.b64  	%rd5467, %rd5466, %rd5464;
	mul.lo.s64 	%rd5468, %rd5467, 1099511628211;
	shr.u64 	%rd5469, %rd5457, 24;
	and.b64  	%rd5470, %rd5469, 255;
	xor.b64  	%rd5471, %rd5470, %rd5468;
	mul.lo.s64 	%rd5472, %rd5471, 1099511628211;
	shr.u64 	%rd5473, %rd5457, 32;
	and.b64  	%rd5474, %rd5473, 255;
	xor.b64  	%rd5475, %rd5474, %rd5472;
	mul.lo.s64 	%rd5476, %rd5475, 1099511628211;
	shr.u64 	%rd5477, %rd5457, 40;
	and.b64  	%rd5478, %rd5477, 255;
	xor.b64  	%rd5479, %rd5478, %rd5476;
	mul.lo.s64 	%rd5480, %rd5479, 1099511628211;
	shr.u64 	%rd5481, %rd5457, 48;
	and.b64  	%rd5482, %rd5481, 255;
	xor.b64  	%rd5483, %rd5482, %rd5480;
	mul.lo.s64 	%rd5484, %rd5483, 1099511628211;
	shr.u64 	%rd5485, %rd5457, 56;
	xor.b64  	%rd5486, %rd5485, %rd5484;
	mul.lo.s64 	%rd7599, %rd5486, 1099511628211;
$L__BB43_117:
	setp.lt.u64 	%p585, %rd7592, %rd7599;
	bra.uni 	$L__BB43_122;
$L__BB43_118:
	setp.eq.s32 	%p410, %r71, 0;
	mov.pred 	%p585, %p384;
	@%p410 bra 	$L__BB43_122;
	mov.b64 	%rd7603, 0;
$L__BB43_120:
	shl.b64 	%rd5488, %rd7603, 3;
	add.s64 	%rd5489, %rd7573, %rd5488;
	ld.u64 	%rd198, [%rd5489];
	add.s64 	%rd5490, %rd7605, %rd5488;
	ld.u64 	%rd199, [%rd5490];
	setp.lt.u64 	%p412, %rd198, %rd199;
	mov.pred 	%p585, %p386;
	@%p412 bra 	$L__BB43_122;
	setp.le.u64 	%p414, %rd198, %rd199;
	add.s64 	%rd7603, %rd7603, 1;
	setp.lt.u64 	%p415, %rd7603, %rd82;
	and.pred  	%p416, %p414, %p415;
	mov.pred 	%p585, %p384;
	@%p416 bra 	$L__BB43_120;
$L__BB43_122:
	selp.b64 	%rd201, %rd7573, %rd7605, %p585;
	selp.u32 	%r207, 1, 0, %p585;
	add.s32 	%r21, %r19, %r207;
	not.pred 	%p417, %p585;
	selp.u32 	%r208, 1, 0, %p417;
	add.s32 	%r22, %r20, %r208;
	@%p585 bra 	$L__BB43_124;
	shl.b32 	%r209, %r22, 3;
	add.s32 	%r211, %r181, %r209;
	ld.shared.u64 	%rd7605, [%r211];
	bra.uni 	$L__BB43_125;
$L__BB43_124:
	shl.b32 	%r212, %r21, 3;
	add.s32 	%r214, %r181, %r212;
	ld.shared.u64 	%rd7573, [%r214];
$L__BB43_125:
	setp.ge.s32 	%p419, %r21, %r6;
	mov.pred 	%p418, 0;
	mov.pred 	%p586, %p418;
	@%p419 bra 	$L__BB43_157;
	setp.ge.s32 	%p421, %r22, %r3;
	mov.pred 	%p420, -1;
	mov.pred 	%p586, %p420;
	@%p421 bra 	$L__BB43_157;
	setp.eq.s64 	%p422, %rd938, 0;
	mov.b64 	%rd7609, -3750763034362895579;
	@%p422 bra 	$L__BB43_133;
	setp.eq.s64 	%p423, %rd83, 0;
	mov.b64 	%rd7609, -3750763034362895579;
	mov.b64 	%rd7610, 0;
	@%p423 bra 	$L__BB43_131;
	and.b64  	%rd7610, %rd938, -2;
	add.s64 	%rd7606, %rd7573, 8;
	mov.b64 	%rd7609, -3750763034362895579;
	mov.u64 	%rd7607, %rd7610;
$L__BB43_130:
	ld.u64 	%rd5497, [%rd7606+-8];
	and.b64  	%rd5498, %rd5497, 255;
	xor.b64  	%rd5499, %rd5498, %rd7609;
	mul.lo.s64 	%rd5500, %rd5499, 1099511628211;
	shr.u64 	%rd5501, %rd5497, 8;
	and.b64  	%rd5502, %rd5501, 255;
	xor.b64  	%rd5503, %rd5502, %rd5500;
	mul.lo.s64 	%rd5504, %rd5503, 1099511628211;
	shr.u64 	%rd5505, %rd5497, 16;
	and.b64  	%rd5506, %rd5505, 255;
	xor.b64  	%rd5507, %rd5506, %rd5504;
	mul.lo.s64 	%rd5508, %rd5507, 1099511628211;
	shr.u64 	%rd5509, %rd5497, 24;
	and.b64  	%rd5510, %rd5509, 255;
	xor.b64  	%rd5511, %rd5510, %rd5508;
	mul.lo.s64 	%rd5512, %rd5511, 1099511628211;
	shr.u64 	%rd5513, %rd5497, 32;
	and.b64  	%rd5514, %rd5513, 255;
	xor.b64  	%rd5515, %rd5514, %rd5512;
	mul.lo.s64 	%rd5516, %rd5515, 1099511628211;
	shr.u64 	%rd5517, %rd5497, 40;
	and.b64  	%rd5518, %rd5517, 255;
	xor.b64  	%rd5519, %rd5518, %rd5516;
	mul.lo.s64 	%rd5520, %rd5519, 1099511628211;
	shr.u64 	%rd5521, %rd5497, 48;
	and.b64  	%rd5522, %rd5521, 255;
	xor.b64  	%rd5523, %rd5522, %rd5520;
	mul.lo.s64 	%rd5524, %rd5523, 1099511628211;
	shr.u64 	%rd5525, %rd5497, 56;
	xor.b64  	%rd5526, %rd5525, %rd5524;
	mul.lo.s64 	%rd5527, %rd5526, 1099511628211;
	ld.u64 	%rd5528, [%rd7606];
	and.b64  	%rd5529, %rd5528, 255;
	xor.b64  	%rd5530, %rd5529, %rd5527;
	mul.lo.s64 	%rd5531, %rd5530, 1099511628211;
	shr.u64 	%rd5532, %rd5528, 8;
	and.b64  	%rd5533, %rd5532, 255;
	xor.b64  	%rd5534, %rd5533, %rd5531;
	mul.lo.s64 	%rd5535, %rd5534, 1099511628211;
	shr.u64 	%rd5536, %rd5528, 16;
	and.b64  	%rd5537, %rd5536, 255;
	xor.b64  	%rd5538, %rd5537, %rd5535;
	mul.lo.s64 	%rd5539, %rd5538, 1099511628211;
	shr.u64 	%rd5540, %rd5528, 24;
	and.b64  	%rd5541, %rd5540, 255;
	xor.b64  	%rd5542, %rd5541, %rd5539;
	mul.lo.s64 	%rd5543, %rd5542, 1099511628211;
	shr.u64 	%rd5544, %rd5528, 32;
	and.b64  	%rd5545, %rd5544, 255;
	xor.b64  	%rd5546, %rd5545, %rd5543;
	mul.lo.s64 	%rd5547, %rd5546, 1099511628211;
	shr.u64 	%rd5548, %rd5528, 40;
	and.b64  	%rd5549, %rd5548, 255;
	xor.b64  	%rd5550, %rd5549, %rd5547;
	mul.lo.s64 	%rd5551, %rd5550, 1099511628211;
	shr.u64 	%rd5552, %rd5528, 48;
	and.b64  	%rd5553, %rd5552, 255;
	xor.b64  	%rd5554, %rd5553, %rd5551;
	mul.lo.s64 	%rd5555, %rd5554, 1099511628211;
	shr.u64 	%rd5556, %rd5528, 56;
	xor.b64  	%rd5557, %rd5556, %rd5555;
	mul.lo.s64 	%rd7609, %rd5557, 1099511628211;
	add.s64 	%rd7607, %rd7607, -2;
	add.s64 	%rd7606, %rd7606, 16;
	setp.ne.s64 	%p424, %rd7607, 0;
	@%p424 bra 	$L__BB43_130;
$L__BB43_131:
	and.b64  	%rd5558, %rd938, 1;
	setp.eq.b64 	%p425, %rd5558, 1;
	not.pred 	%p426, %p425;
	@%p426 bra 	$L__BB43_133;
	shl.b64 	%rd5559, %rd7610, 3;
	add.s64 	%rd5560, %rd7573, %rd5559;
	ld.u64 	%rd5561, [%rd5560];
	and.b64  	%rd5562, %rd5561, 255;
	xor.b64  	%rd5563, %rd5562, %rd7609;
	mul.lo.s64 	%rd5564, %rd5563, 1099511628211;
	shr.u64 	%rd5565, %rd5561, 8;
	and.b64  	%rd5566, %rd5565, 255;
	xor.b64  	%rd5567, %rd5566, %rd5564;
	mul.lo.s64 	%rd5568, %rd5567, 1099511628211;
	shr.u64 	%rd5569, %rd5561, 16;
	and.b64  	%rd5570, %rd5569, 255;
	xor.b64  	%rd5571, %rd5570, %rd5568;
	mul.lo.s64 	%rd5572, %rd5571, 1099511628211;
	shr.u64 	%rd5573, %rd5561, 24;
	and.b64  	%rd5574, %rd5573, 255;
	xor.b64  	%rd5575, %rd5574, %rd5572;
	mul.lo.s64 	%rd5576, %rd5575, 1099511628211;
	shr.u64 	%rd5577, %rd5561, 32;
	and.b64  	%rd5578, %rd5577, 255;
	xor.b64  	%rd5579, %rd5578, %rd5576;
	mul.lo.s64 	%rd5580, %rd5579, 1099511628211;
	shr.u64 	%rd5581, %rd5561, 40;
	and.b64  	%rd5582, %rd5581, 255;
	xor.b64  	%rd5583, %rd5582, %rd5580;
	mul.lo.s64 	%rd5584, %rd5583, 1099511628211;
	shr.u64 	%rd5585, %rd5561, 48;
	and.b64  	%rd5586, %rd5585, 255;
	xor.b64  	%rd5587, %rd5586, %rd5584;
	mul.lo.s64 	%rd5588, %rd5587, 1099511628211;
	shr.u64 	%rd5589, %rd5561, 56;
	xor.b64  	%rd5590, %rd5589, %rd5588;
	mul.lo.s64 	%rd7609, %rd5590, 1099511628211;
$L__BB43_133:
	setp.eq.s64 	%p427, %rd938, 0;
	mov.b64 	%rd7616, -3750763034362895579;
	@%p427 bra 	$L__BB43_139;
	setp.eq.s64 	%p428, %rd83, 0;
	mov.b64 	%rd7616, -3750763034362895579;
	mov.b64 	%rd7617, 0;
	@%p428 bra 	$L__BB43_137;
	and.b64  	%rd7617, %rd938, -2;
	add.s64 	%rd7613, %rd7605, 8;
	mov.b64 	%rd7616, -3750763034362895579;
	mov.u64 	%rd7614, %rd7617;
$L__BB43_136:
	ld.u64 	%rd5596, [%rd7613+-8];
	and.b64  	%rd5597, %rd5596, 255;
	xor.b64  	%rd5598, %rd5597, %rd7616;
	mul.lo.s64 	%rd5599, %rd5598, 1099511628211;
	shr.u64 	%rd5600, %rd5596, 8;
	and.b64  	%rd5601, %rd5600, 255;
	xor.b64  	%rd5602, %rd5601, %rd5599;
	mul.lo.s64 	%rd5603, %rd5602, 1099511628211;
	shr.u64 	%rd5604, %rd5596, 16;
	and.b64  	%rd5605, %rd5604, 255;
	xor.b64  	%rd5606, %rd5605, %rd5603;
	mul.lo.s64 	%rd5607, %rd5606, 1099511628211;
	shr.u64 	%rd5608, %rd5596, 24;
	and.b64  	%rd5609, %rd5608, 255;
	xor.b64  	%rd5610, %rd5609, %rd5607;
	mul.lo.s64 	%rd5611, %rd5610, 1099511628211;
	shr.u64 	%rd5612, %rd5596, 32;
	and.b64  	%rd5613, %rd5612, 255;
	xor.b64  	%rd5614, %rd5613, %rd5611;
	mul.lo.s64 	%rd5615, %rd5614, 1099511628211;
	shr.u64 	%rd5616, %rd5596, 40;
	and.b64  	%rd5617, %rd5616, 255;
	xor.b64  	%rd5618, %rd5617, %rd5615;
	mul.lo.s64 	%rd5619, %rd5618, 1099511628211;
	shr.u64 	%rd5620, %rd5596, 48;
	and.b64  	%rd5621, %rd5620, 255;
	xor.b64  	%rd5622, %rd5621, %rd5619;
	mul.lo.s64 	%rd5623, %rd5622, 1099511628211;
	shr.u64 	%rd5624, %rd5596, 56;
	xor.b64  	%rd5625, %rd5624, %rd5623;
	mul.lo.s64 	%rd5626, %rd5625, 1099511628211;
	ld.u64 	%rd5627, [%rd7613];
	and.b64  	%rd5628, %rd5627, 255;
	xor.b64  	%rd5629, %rd5628, %rd5626;
	mul.lo.s64 	%rd5630, %rd5629, 1099511628211;
	shr.u64 	%rd5631, %rd5627, 8;
	and.b64  	%rd5632, %rd5631, 255;
	xor.b64  	%rd5633, %rd5632, %rd5630;
	mul.lo.s64 	%rd5634, %rd5633, 1099511628211;
	shr.u64 	%rd5635, %rd5627, 16;
	and.b64  	%rd5636, %rd5635, 255;
	xor.b64  	%rd5637, %rd5636, %rd5634;
	mul.lo.s64 	%rd5638, %rd5637, 1099511628211;
	shr.u64 	%rd5639, %rd5627, 24;
	and.b64  	%rd5640, %rd5639, 255;
	xor.b64  	%rd5641, %rd5640, %rd5638;
	mul.lo.s64 	%rd5642, %rd5641, 1099511628211;
	shr.u64 	%rd5643, %rd5627, 32;
	and.b64  	%rd5644, %rd5643, 255;
	xor.b64  	%rd5645, %rd5644, %rd5642;
	mul.lo.s64 	%rd5646, %rd5645, 1099511628211;
	shr.u64 	%rd5647, %rd5627, 40;
	and.b64  	%rd5648, %rd5647, 255;
	xor.b64  	%rd5649, %rd5648, %rd5646;
	mul.lo.s64 	%rd5650, %rd5649, 1099511628211;
	shr.u64 	%rd5651, %rd5627, 48;
	and.b64  	%rd5652, %rd5651, 255;
	xor.b64  	%rd5653, %rd5652, %rd5650;
	mul.lo.s64 	%rd5654, %rd5653, 1099511628211;
	shr.u64 	%rd5655, %rd5627, 56;
	xor.b64  	%rd5656, %rd5655, %rd5654;
	mul.lo.s64 	%rd7616, %rd5656, 1099511628211;
	add.s64 	%rd7614, %rd7614, -2;
	add.s64 	%rd7613, %rd7613, 16;
	setp.ne.s64 	%p429, %rd7614, 0;
	@%p429 bra 	$L__BB43_136;
$L__BB43_137:
	and.b64  	%rd5657, %rd938, 1;
	setp.eq.b64 	%p430, %rd5657, 1;
	not.pred 	%p431, %p430;
	@%p431 bra 	$L__BB43_139;
	shl.b64 	%rd5658, %rd7617, 3;
	add.s64 	%rd5659, %rd7605, %rd5658;
	ld.u64 	%rd5660, [%rd5659];
	and.b64  	%rd5661, %rd5660, 255;
	xor.b64  	%rd5662, %rd5661, %rd7616;
	mul.lo.s64 	%rd5663, %rd5662, 1099511628211;
	shr.u64 	%rd5664, %rd5660, 8;
	and.b64  	%rd5665, %rd5664, 255;
	xor.b64  	%rd5666, %rd5665, %rd5663;
	mul.lo.s64 	%rd5667, %rd5666, 1099511628211;
	shr.u64 	%rd5668, %rd5660, 16;
	and.b64  	%rd5669, %rd5668, 255;
	xor.b64  	%rd5670, %rd5669, %rd5667;
	mul.lo.s64 	%rd5671, %rd5670, 1099511628211;
	shr.u64 	%rd5672, %rd5660, 24;
	and.b64  	%rd5673, %rd5672, 255;
	xor.b64  	%rd5674, %rd5673, %rd5671;
	mul.lo.s64 	%rd5675, %rd5674, 1099511628211;
	shr.u64 	%rd5676, %rd5660, 32;
	and.b64  	%rd5677, %rd5676, 255;
	xor.b64  	%rd5678, %rd5677, %rd5675;
	mul.lo.s64 	%rd5679, %rd5678, 1099511628211;
	shr.u64 	%rd5680, %rd5660, 40;
	and.b64  	%rd5681, %rd5680, 255;
	xor.b64  	%rd5682, %rd5681, %rd5679;
	mul.lo.s64 	%rd5683, %rd5682, 1099511628211;
	shr.u64 	%rd5684, %rd5660, 48;
	and.b64  	%rd5685, %rd5684, 255;
	xor.b64  	%rd5686, %rd5685, %rd5683;
	mul.lo.s64 	%rd5687, %rd5686, 1099511628211;
	shr.u64 	%rd5688, %rd5660, 56;
	xor.b64  	%rd5689, %rd5688, %rd5687;
	mul.lo.s64 	%rd7616, %rd5689, 1099511628211;
$L__BB43_139:
	setp.eq.s64 	%p432, %rd7609, %rd7616;
	@%p432 bra 	$L__BB43_153;
	setp.eq.s64 	%p433, %rd938, 0;
	mov.b64 	%rd7623, -3750763034362895579;
	@%p433 bra 	$L__BB43_146;
	setp.eq.s64 	%p434, %rd83, 0;
	mov.b64 	%rd7623, -3750763034362895579;
	mov.b64 	%rd7624, 0;
	@%p434 bra 	$L__BB43_144;
	and.b64  	%rd7624, %rd938, -2;
	add.s64 	%rd7620, %rd7573, 8;
	mov.b64 	%rd7623, -3750763034362895579;
	mov.u64 	%rd7621, %rd7624;
$L__BB43_143:
	ld.u64 	%rd5695, [%rd7620+-8];
	and.b64  	%rd5696, %rd5695, 255;
	xor.b64  	%rd5697, %rd5696, %rd7623;
	mul.lo.s64 	%rd5698, %rd5697, 1099511628211;
	shr.u64 	%rd5699, %rd5695, 8;
	and.b64  	%rd5700, %rd5699, 255;
	xor.b64  	%rd5701, %rd5700, %rd5698;
	mul.lo.s64 	%rd5702, %rd5701, 1099511628211;
	shr.u64 	%rd5703, %rd5695, 16;
	and.b64  	%rd5704, %rd5703, 255;
	xor.b64  	%rd5705, %rd5704, %rd5702;
	mul.lo.s64 	%rd5706, %rd5705, 1099511628211;
	shr.u64 	%rd5707, %rd5695, 24;
	and.b64  	%rd5708, %rd5707, 255;
	xor.b64  	%rd5709, %rd5708, %rd5706;
	mul.lo.s64 	%rd5710, %rd5709, 1099511628211;
	shr.u64 	%rd5711, %rd5695, 32;
	and.b64  	%rd5712, %rd5711, 255;
	xor.b64  	%rd5713, %rd5712, %rd5710;
	mul.lo.s64 	%rd5714, %rd5713, 1099511628211;
	shr.u64 	%rd5715, %rd5695, 40;
	and.b64  	%rd5716, %rd5715, 255;
	xor.b64  	%rd5717, %rd5716, %rd5714;
	mul.lo.s64 	%rd5718, %rd5717, 1099511628211;
	shr.u64 	%rd5719, %rd5695, 48;
	and.b64  	%rd5720, %rd5719, 255;
	xor.b64  	%rd5721, %rd5720, %rd5718;
	mul.lo.s64 	%rd5722, %rd5721, 1099511628211;
	shr.u64 	%rd5723, %rd5695, 56;
	xor.b64  	%rd5724, %rd5723, %rd5722;
	mul.lo.s64 	%rd5725, %rd5724, 1099511628211;
	ld.u64 	%rd5726, [%rd7620];
	and.b64  	%rd5727, %rd5726, 255;
	xor.b64  	%rd5728, %rd5727, %rd5725;
	mul.lo.s64 	%rd5729, %rd5728, 1099511628211;
	shr.u64 	%rd5730, %rd5726, 8;
	and.b64  	%rd5731, %rd5730, 255;
	xor.b64  	%rd5732, %rd5731, %rd5729;
	mul.lo.s64 	%rd5733, %rd5732, 1099511628211;
	shr.u64 	%rd5734, %rd5726, 16;
	and.b64  	%rd5735, %rd5734, 255;
	xor.b64  	%rd5736, %rd5735, %rd5733;
	mul.lo.s64 	%rd5737, %rd5736, 1099511628211;
	shr.u64 	%rd5738, %rd5726, 24;
	and.b64  	%rd5739, %rd5738, 255;
	xor.b64  	%rd5740, %rd5739, %rd5737;
	mul.lo.s64 	%rd5741, %rd5740, 1099511628211;
	shr.u64 	%rd5742, %rd5726, 32;
	and.b64  	%rd5743, %rd5742, 255;
	xor.b64  	%rd5744, %rd5743, %rd5741;
	mul.lo.s64 	%rd5745, %rd5744, 1099511628211;
	shr.u64 	%rd5746, %rd5726, 40;
	and.b64  	%rd5747, %rd5746, 255;
	xor.b64  	%rd5748, %rd5747, %rd5745;
	mul.lo.s64 	%rd5749, %rd5748, 1099511628211;
	shr.u64 	%rd5750, %rd5726, 48;
	and.b64  	%rd5751, %rd5750, 255;
	xor.b64  	%rd5752, %rd5751, %rd5749;
	mul.lo.s64 	%rd5753, %rd5752, 1099511628211;
	shr.u64 	%rd5754, %rd5726, 56;
	xor.b64  	%rd5755, %rd5754, %rd5753;
	mul.lo.s64 	%rd7623, %rd5755, 1099511628211;
	add.s64 	%rd7621, %rd7621, -2;
	add.s64 	%rd7620, %rd7620, 16;
	setp.ne.s64 	%p435, %rd7621, 0;
	@%p435 bra 	$L__BB43_143;
$L__BB43_144:
	and.b64  	%rd5756, %rd938, 1;
	setp.eq.b64 	%p436, %rd5756, 1;
	not.pred 	%p437, %p436;
	@%p437 bra 	$L__BB43_146;
	shl.b64 	%rd5757, %rd7624, 3;
	add.s64 	%rd5758, %rd7573, %rd5757;
	ld.u64 	%rd5759, [%rd5758];
	and.b64  	%rd5760, %rd5759, 255;
	xor.b64  	%rd5761, %rd5760, %rd7623;
	mul.lo.s64 	%rd5762, %rd5761, 1099511628211;
	shr.u64 	%rd5763, %rd5759, 8;
	and.b64  	%rd5764, %rd5763, 255;
	xor.b64  	%rd5765, %rd5764, %rd5762;
	mul.lo.s64 	%rd5766, %rd5765, 1099511628211;
	shr.u64 	%rd5767, %rd5759, 16;
	and.b64  	%rd5768, %rd5767, 255;
	xor.b64  	%rd5769, %rd5768, %rd5766;
	mul.lo.s64 	%rd5770, %rd5769, 1099511628211;
	shr.u64 	%rd5771, %rd5759, 24;
	and.b64  	%rd5772, %rd5771, 255;
	xor.b64  	%rd5773, %rd5772, %rd5770;
	mul.lo.s64 	%rd5774, %rd5773, 1099511628211;
	shr.u64 	%rd5775, %rd5759, 32;
	and.b64  	%rd5776, %rd5775, 255;
	xor.b64  	%rd5777, %rd5776, %rd5774;
	mul.lo.s64 	%rd5778, %rd5777, 1099511628211;
	shr.u64 	%rd5779, %rd5759, 40;
	and.b64  	%rd5780, %rd5779, 255;
	xor.b64  	%rd5781, %rd5780, %rd5778;
	mul.lo.s64 	%rd5782, %rd5781, 1099511628211;
	shr.u64 	%rd5783, %rd5759, 48;
	and.b64  	%rd5784, %rd5783, 255;
	xor.b64  	%rd5785, %rd5784, %rd5782;
	mul.lo.s64 	%rd5786, %rd5785, 1099511628211;
	shr.u64 	%rd5787, %rd5759, 56;
	xor.b64  	%rd5788, %rd5787, %rd5786;
	mul.lo.s64 	%rd7623, %rd5788, 1099511628211;
$L__BB43_146:
	setp.eq.s64 	%p438, %rd938, 0;
	mov.b64 	%rd7630, -3750763034362895579;
	@%p438 bra 	$L__BB43_152;
	setp.eq.s64 	%p439, %rd83, 0;
	mov.b64 	%rd7630, -3750763034362895579;
	mov.b64 	%rd7631, 0;
	@%p439 bra 	$L__BB43_150;
	and.b64  	%rd7631, %rd938, -2;
	add.s64 	%rd7627, %rd7605, 8;
	mov.b64 	%rd7630, -3750763034362895579;
	mov.u64 	%rd7628, %rd7631;
$L__BB43_149:
	ld.u64 	%rd5794, [%rd7627+-8];
	and.b64  	%rd5795, %rd5794, 255;
	xor.b64  	%rd5796, %rd5795, %rd7630;
	mul.lo.s64 	%rd5797, %rd5796, 1099511628211;
	shr.u64 	%rd5798, %rd5794, 8;
	and.b64  	%rd5799, %rd5798, 255;
	xor.b64  	%rd5800, %rd5799, %rd5797;
	mul.lo.s64 	%rd5801, %rd5800, 1099511628211;
	shr.u64 	%rd5802, %rd5794, 16;
	and.b64  	%rd5803, %rd5802, 255;
	xor.b64  	%rd5804, %rd5803, %rd5801;
	mul.lo.s64 	%rd5805, %rd5804, 1099511628211;
	shr.u64 	%rd5806, %rd5794, 24;
	and.b64  	%rd5807, %rd5806, 255;
	xor.b64  	%rd5808, %rd5807, %rd5805;
	mul.lo.s64 	%rd5809, %rd5808, 1099511628211;
	shr.u64 	%rd5810, %rd5794, 32;
	and.b64  	%rd5811, %rd5810, 255;
	xor.b64  	%rd5812, %rd5811, %rd5809;
	mul.lo.s64 	%rd5813, %rd5812, 1099511628211;
	shr.u64 	%rd5814, %rd5794, 40;
	and.b64  	%rd5815, %rd5814, 255;
	xor.b64  	%rd5816, %rd5815, %rd5813;
	mul.lo.s64 	%rd5817, %rd5816, 1099511628211;
	shr.u64 	%rd5818, %rd5794, 48;
	and.b64  	%rd5819, %rd5818, 255;
	xor.b64  	%rd5820, %rd5819, %rd5817;
	mul.lo.s64 	%rd5821, %rd5820, 1099511628211;
	shr.u64 	%rd5822, %rd5794, 56;
	xor.b64  	%rd5823, %rd5822, %rd5821;
	mul.lo.s64 	%rd5824, %rd5823, 1099511628211;
	ld.u64 	%rd5825, [%rd7627];
	and.b64  	%rd5826, %rd5825, 255;
	xor.b64  	%rd5827, %rd5826, %rd5824;
	mul.lo.s64 	%rd5828, %rd5827, 1099511628211;
	shr.u64 	%rd5829, %rd5825, 8;
	and.b64  	%rd5830, %rd5829, 255;
	xor.b64  	%rd5831, %rd5830, %rd5828;
	mul.lo.s64 	%rd5832, %rd5831, 1099511628211;
	shr.u64 	%rd5833, %rd5825, 16;
	and.b64  	%rd5834, %rd5833, 255;
	xor.b64  	%rd5835, %rd5834, %rd5832;
	mul.lo.s64 	%rd5836, %rd5835, 1099511628211;
	shr.u64 	%rd5837, %rd5825, 24;
	and.b64  	%rd5838, %rd5837, 255;
	xor.b64  	%rd5839, %rd5838, %rd5836;
	mul.lo.s64 	%rd5840, %rd5839, 1099511628211;
	shr.u64 	%rd5841, %rd5825, 32;
	and.b64  	%rd5842, %rd5841, 255;
	xor.b64  	%rd5843, %rd5842, %rd5840;
	mul.lo.s64 	%rd5844, %rd5843, 1099511628211;
	shr.u64 	%rd5845, %rd5825, 40;
	and.b64  	%rd5846, %rd5845, 255;
	xor.b64  	%rd5847, %rd5846, %rd5844;
	mul.lo.s64 	%rd5848, %rd5847, 1099511628211;
	shr.u64 	%rd5849, %rd5825, 48;
	and.b64  	%rd5850, %rd5849, 255;
	xor.b64  	%rd5851, %rd5850, %rd5848;
	mul.lo.s64 	%rd5852, %rd5851, 1099511628211;
	shr.u64 	%rd5853, %rd5825, 56;
	xor.b64  	%rd5854, %rd5853, %rd5852;
	mul.lo.s64 	%rd7630, %rd5854, 1099511628211;
	add.s64 	%rd7628, %rd7628, -2;
	add.s64 	%rd7627, %rd7627, 16;
	setp.ne.s64 	%p440, %rd7628, 0;
	@%p440 bra 	$L__BB43_149;
$L__BB43_150:
	and.b64  	%rd5855, %rd938, 1;
	setp.eq.b64 	%p441, %rd5855, 1;
	not.pred 	%p442, %p441;
	@%p442 bra 	$L__BB43_152;
	shl.b64 	%rd5856, %rd7631, 3;
	add.s64 	%rd5857, %rd7605, %rd5856;
	ld.u64 	%rd5858, [%rd5857];
	and.b64  	%rd5859, %rd5858, 255;
	xor.b64  	%rd5860, %rd5859, %rd7630;
	mul.lo.s64 	%rd5861, %rd5860, 1099511628211;
	shr.u64 	%rd5862, %rd5858, 8;
	and.b64  	%rd5863, %rd5862, 255;
	xor.b64  	%rd5864, %rd5863, %rd5861;
	mul.lo.s64 	%rd5865, %rd5864, 1099511628211;
	shr.u64 	%rd5866, %rd5858, 16;
	and.b64  	%rd5867, %rd5866, 255;
	xor.b64  	%rd5868, %rd5867, %rd5865;
	mul.lo.s64 	%rd5869, %rd5868, 1099511628211;
	shr.u64 	%rd5870, %rd5858, 24;
	and.b64  	%rd5871, %rd5870, 255;
	xor.b64  	%rd5872, %rd5871, %rd5869;
	mul.lo.s64 	%rd5873, %rd5872, 1099511628211;
	shr.u64 	%rd5874, %rd5858, 32;
	and.b64  	%rd5875, %rd5874, 255;
	xor.b64  	%rd5876, %rd5875, %rd5873;
	mul.lo.s64 	%rd5877, %rd5876, 1099511628211;
	shr.u64 	%rd5878, %rd5858, 40;
	and.b64  	%rd5879, %rd5878, 255;
	xor.b64  	%rd5880, %rd5879, %rd5877;
	mul.lo.s64 	%rd5881, %rd5880, 1099511628211;
	shr.u64 	%rd5882, %rd5858, 48;
	and.b64  	%rd5883, %rd5882, 255;
	xor.b64  	%rd5884, %rd5883, %rd5881;
	mul.lo.s64 	%rd5885, %rd5884, 1099511628211;
	shr.u64 	%rd5886, %rd5858, 56;
	xor.b64  	%rd5887, %rd5886, %rd5885;
	mul.lo.s64 	%rd7630, %rd5887, 1099511628211;
$L__BB43_152:
	setp.lt.u64 	%p586, %rd7623, %rd7630;
	bra.uni 	$L__BB43_157;
$L__BB43_153:
	setp.eq.s32 	%p444, %r71, 0;
	mov.pred 	%p586, %p418;
	@%p444 bra 	$L__BB43_157;
	mov.b64 	%rd7634, 0;
$L__BB43_155:
	shl.b64 	%rd5889, %rd7634, 3;
	add.s64 	%rd5890, %rd7573, %rd5889;
	ld.u64 	%rd259, [%rd5890];
	add.s64 	%rd5891, %rd7605, %rd5889;
	ld.u64 	%rd260, [%rd5891];
	setp.lt.u64 	%p446, %rd259, %rd260;
	mov.pred 	%p586, %p420;
	@%p446 bra 	$L__BB43_157;
	setp.le.u64 	%p448, %rd259, %rd260;
	add.s64 	%rd7634, %rd7634, 1;
	setp.lt.u64 	%p449, %rd7634, %rd82;
	and.pred  	%p450, %p448, %p449;
	mov.pred 	%p586, %p418;
	@%p450 bra 	$L__BB43_155;
$L__BB43_157:
	selp.b64 	%rd262, %rd7573, %rd7605, %p586;
	selp.u32 	%r215, 1, 0, %p586;
	add.s32 	%r23, %r21, %r215;
	not.pred 	%p451, %p586;
	selp.u32 	%r216, 1, 0, %p451;
	add.s32 	%r24, %r22, %r216;
	@%p586 bra 	$L__BB43_159;
	shl.b32 	%r217, %r24, 3;
	add.s32 	%r219, %r181, %r217;
	ld.shared.u64 	%rd7605, [%r219];
	bra.uni 	$L__BB43_160;
$L__BB43_159:
	shl.b32 	%r220, %r23, 3;
	add.s32 	%r222, %r181, %r220;
	ld.shared.u64 	%rd7573, [%r222];
$L__BB43_160:
	setp.ge.s32 	%p453, %r23, %r6;
	mov.pred 	%p452, 0;
	mov.pred 	%p587, %p452;
	@%p453 bra 	$L__BB43_192;
	setp.ge.s32 	%p455, %r24, %r3;
	mov.pred 	%p454, -1;
	mov.pred 	%p587, %p454;
	@%p455 bra 	$L__BB43_192;
	setp.eq.s64 	%p456, %rd938, 0;
	mov.b64 	%rd7640, -3750763034362895579;
	@%p456 bra 	$L__BB43_168;
	setp.eq.s64 	%p457, %rd83, 0;
	mov.b64 	%rd7640, -3750763034362895579;
	mov.b64 	%rd7641, 0;
	@%p457 bra 	$L__BB43_166;
	and.b64  	%rd7641, %rd938, -2;
	add.s64 	%rd7637, %rd7573, 8;
	mov.b64 	%rd7640, -3750763034362895579;
	mov.u64 	%rd7638, %rd7641;
$L__BB43_165:
	ld.u64 	%rd5898, [%rd7637+-8];
	and.b64  	%rd5899, %rd5898, 255;
	xor.b64  	%rd5900, %rd5899, %rd7640;
	mul.lo.s64 	%rd5901, %rd5900, 1099511628211;
	shr.u64 	%rd5902, %rd5898, 8;
	and.b64  	%rd5903, %rd5902, 255;
	xor.b64  	%rd5904, %rd5903, %rd5901;
	mul.lo.s64 	%rd5905, %rd5904, 1099511628211;
	shr.u64 	%rd5906, %rd5898, 16;
	and.b64  	%rd5907, %rd5906, 255;
	xor.b64  	%rd5908, %rd5907, %rd5905;
	mul.lo.s64 	%rd5909, %rd5908, 1099511628211;
	shr.u64 	%rd5910, %rd5898, 24;
	and.b64  	%rd5911, %rd5910, 255;
	xor.b64  	%rd5912, %rd5911, %rd5909;
	mul.lo.s64 	%rd5913, %rd5912, 1099511628211;
	shr.u64 	%rd5914, %rd5898, 32;
	and.b64  	%rd5915, %rd5914, 255;
	xor.b64  	%rd5916, %rd5915, %rd5913;
	mul.lo.s64 	%rd5917, %rd5916, 1099511628211;
	shr.u64 	%rd5918, %rd5898, 40;
	and.b64  	%rd5919, %rd5918, 255;
	xor.b64  	%rd5920, %rd5919, %rd5917;
	mul.lo.s64 	%rd5921, %rd5920, 1099511628211;
	shr.u64 	%rd5922, %rd5898, 48;
	and.b64  	%rd5923, %rd5922, 255;
	xor.b64  	%rd5924, %rd5923, %rd5921;
	mul.lo.s64 	%rd5925, %rd5924, 1099511628211;
	shr.u64 	%rd5926, %rd5898, 56;
	xor.b64  	%rd5927, %rd5926, %rd5925;
	mul.lo.s64 	%rd5928, %rd5927, 1099511628211;
	ld.u64 	%rd5929, [%rd7637];
	and.b64  	%rd5930, %rd5929, 255;
	xor.b64  	%rd5931, %rd5930, %rd5928;
	mul.lo.s64 	%rd5932, %rd5931, 1099511628211;
	shr.u64 	%rd5933, %rd5929, 8;
	and.b64  	%rd5934, %rd5933, 255;
	xor.b64  	%rd5935, %rd5934, %rd5932;
	mul.lo.s64 	%rd5936, %rd5935, 1099511628211;
	shr.u64 	%rd5937, %rd5929, 16;
	and.b64  	%rd5938, %rd5937, 255;
	xor.b64  	%rd5939, %rd5938, %rd5936;
	mul.lo.s64 	%rd5940, %rd5939, 1099511628211;
	shr.u64 	%rd5941, %rd5929, 24;
	and.b64  	%rd5942, %rd5941, 255;
	xor.b64  	%rd5943, %rd5942, %rd5940;
	mul.lo.s64 	%rd5944, %rd5943, 1099511628211;
	shr.u64 	%rd5945, %rd5929, 32;
	and.b64  	%rd5946, %rd5945, 255;
	xor.b64  	%rd5947, %rd5946, %rd5944;
	mul.lo.s64 	%rd5948, %rd5947, 1099511628211;
	shr.u64 	%rd5949, %rd5929, 40;
	and.b64  	%rd5950, %rd5949, 255;
	xor.b64  	%rd5951, %rd5950, %rd5948;
	mul.lo.s64 	%rd5952, %rd5951, 1099511628211;
	shr.u64 	%rd5953, %rd5929, 48;
	and.b64  	%rd5954, %rd5953, 255;
	xor.b64  	%rd5955, %rd5954, %rd5952;
	mul.lo.s64 	%rd5956, %rd5955, 1099511628211;
	shr.u64 	%rd5957, %rd5929, 56;
	xor.b64  	%rd5958, %rd5957, %rd5956;
	mul.lo.s64 	%rd7640, %rd5958, 1099511628211;
	add.s64 	%rd7638, %rd7638, -2;
	add.s64 	%rd7637, %rd7637, 16;
	setp.ne.s64 	%p458, %rd7638, 0;
	@%p458 bra 	$L__BB43_165;
$L__BB43_166:
	and.b64  	%rd5959, %rd938, 1;
	setp.eq.b64 	%p459, %rd5959, 1;
	not.pred 	%p460, %p459;
	@%p460 bra 	$L__BB43_168;
	shl.b64 	%rd5960, %rd7641, 3;
	add.s64 	%rd5961, %rd7573, %rd5960;
	ld.u64 	%rd5962, [%rd5961];
	and.b64  	%rd5963, %rd5962, 255;
	xor.b64  	%rd5964, %rd5963, %rd7640;
	mul.lo.s64 	%rd5965, %rd5964, 1099511628211;
	shr.u64 	%rd5966, %rd5962, 8;
	and.b64  	%rd5967, %rd5966, 255;
	xor.b64  	%rd5968, %rd5967, %rd5965;
	mul.lo.s64 	%rd5969, %rd5968, 1099511628211;
	shr.u64 	%rd5970, %rd5962, 16;
	and.b64  	%rd5971, %rd5970, 255;
	xor.b64  	%rd5972, %rd5971, %rd5969;
	mul.lo.s64 	%rd5973, %rd5972, 1099511628211;
	shr.u64 	%rd5974, %rd5962, 24;
	and.b64  	%rd5975, %rd5974, 255;
	xor.b64  	%rd5976, %rd5975, %rd5973;
	mul.lo.s64 	%rd5977, %rd5976, 1099511628211;
	shr.u64 	%rd5978, %rd5962, 32;
	and.b64  	%rd5979, %rd5978, 255;
	xor.b64  	%rd5980, %rd5979, %rd5977;
	mul.lo.s64 	%rd5981, %rd5980, 1099511628211;
	shr.u64 	%rd5982, %rd5962, 40;
	and.b64  	%rd5983, %rd5982, 255;
	xor.b64  	%rd5984, %rd5983, %rd5981;
	mul.lo.s64 	%rd5985, %rd5984, 1099511628211;
	shr.u64 	%rd5986, %rd5962, 48;
	and.b64  	%rd5987, %rd5986, 255;
	xor.b64  	%rd5988, %rd5987, %rd5985;
	mul.lo.s64 	%rd5989, %rd5988, 1099511628211;
	shr.u64 	%rd5990, %rd5962, 56;
	xor.b64  	%rd5991, %rd5990, %rd5989;
	mul.lo.s64 	%rd7640, %rd5991, 1099511628211;
$L__BB43_168:
	setp.eq.s64 	%p461, %rd938, 0;
	mov.b64 	%rd7647, -3750763034362895579;
	@%p461 bra 	$L__BB43_174;
	setp.eq.s64 	%p462, %rd83, 0;
	mov.b64 	%rd7647, -3750763034362895579;
	mov.b64 	%rd7648, 0;
	@%p462 bra 	$L__BB43_172;
	and.b64  	%rd7645, %rd938, -2;
	add.s64 	%rd7644, %rd7605, 8;
	mov.b64 	%rd7647, -3750763034362895579;
$L__BB43_171:
	and.b64  	%rd7648, %rd938, -2;
	ld.u64 	%rd5997, [%rd7644+-8];
	and.b64  	%rd5998, %rd5997, 255;
	xor.b64  	%rd5999, %rd5998, %rd7647;
	mul.lo.s64 	%rd6000, %rd5999, 1099511628211;
	shr.u64 	%rd6001, %rd5997, 8;
	and.b64  	%rd6002, %rd6001, 255;
	xor.b64  	%rd6003, %rd6002, %rd6000;
	mul.lo.s64 	%rd6004, %rd6003, 1099511628211;
	shr.u64 	%rd6005, %rd5997, 16;
	and.b64  	%rd6006, %rd6005, 255;
	xor.b64  	%rd6007, %rd6006, %rd6004;
	mul.lo.s64 	%rd6008, %rd6007, 1099511628211;
	shr.u64 	%rd6009, %rd5997, 24;
	and.b64  	%rd6010, %rd6009, 255;
	xor.b64  	%rd6011, %rd6010, %rd6008;
	mul.lo.s64 	%rd6012, %rd6011, 1099511628211;
	shr.u64 	%rd6013, %rd5997, 32;
	and.b64  	%rd6014, %rd6013, 255;
	xor.b64  	%rd6015, %rd6014, %rd6012;
	mul.lo.s64 	%rd6016, %rd6015, 1099511628211;
	shr.u64 	%rd6017, %rd5997, 40;
	and.b64  	%rd6018, %rd6017, 255;
	xor.b64  	%rd6019, %rd6018, %rd6016;
	mul.lo.s64 	%rd6020, %rd6019, 1099511628211;
	shr.u64 	%rd6021, %rd5997, 48;
	and.b64  	%rd6022, %rd6021, 255;
	xor.b64  	%rd6023, %rd6022, %rd6020;
	mul.lo.s64 	%rd6024, %rd6023, 1099511628211;
	shr.u64 	%rd6025, %rd5997, 56;
	xor.b64  	%rd6026, %rd6025, %rd6024;
	mul.lo.s64 	%rd6027, %rd6026, 1099511628211;
	ld.u64 	%rd6028, [%rd7644];
	and.b64  	%rd6029, %rd6028, 255;
	xor.b64  	%rd6030, %rd6029, %rd6027;
	mul.lo.s64 	%rd6031, %rd6030, 1099511628211;
	shr.u64 	%rd6032, %rd6028, 8;
	and.b64  	%rd6033, %rd6032, 255;
	xor.b64  	%rd6034, %rd6033, %rd6031;
	mul.lo.s64 	%rd6035, %rd6034, 1099511628211;
	shr.u64 	%rd6036, %rd6028, 16;
	and.b64  	%rd6037, %rd6036, 255;
	xor.b64  	%rd6038, %rd6037, %rd6035;
	mul.lo.s64 	%rd6039, %rd6038, 1099511628211;
	shr.u64 	%rd6040, %rd6028, 24;
	and.b64  	%rd6041, %rd6040, 255;
	xor.b64  	%rd6042, %rd6041, %rd6039;
	mul.lo.s64 	%rd6043, %rd6042, 1099511628211;
	shr.u64 	%rd6044, %rd6028, 32;
	and.b64  	%rd6045, %rd6044, 255;
	xor.b64  	%rd6046, %rd6045, %rd6043;
	mul.lo.s64 	%rd6047, %rd6046, 1099511628211;
	shr.u64 	%rd6048, %rd6028, 40;
	and.b64  	%rd6049, %rd6048, 255;
	xor.b64  	%rd6050, %rd6049, %rd6047;
	mul.lo.s64 	%rd6051, %rd6050, 1099511628211;
	shr.u64 	%rd6052, %rd6028, 48;
	and.b64  	%rd6053, %rd6052, 255;
	xor.b64  	%rd6054, %rd6053, %rd6051;
	mul.lo.s64 	%rd6055, %rd6054, 1099511628211;
	shr.u64 	%rd6056, %rd6028, 56;
	xor.b64  	%rd6057, %rd6056, %rd6055;
	mul.lo.s64 	%rd7647, %rd6057, 1099511628211;
	add.s64 	%rd7645, %rd7645, -2;
	add.s64 	%rd7644, %rd7644, 16;
	setp.ne.s64 	%p463, %rd7645, 0;
	@%p463 bra 	$L__BB43_171;
$L__BB43_172:
	and.b64  	%rd6058, %rd938, 1;
	setp.eq.b64 	%p464, %rd6058, 1;
	not.pred 	%p465, %p464;
	@%p465 bra 	$L__BB43_174;
	shl.b64 	%rd6059, %rd7648, 3;
	add.s64 	%rd6060, %rd7605, %rd6059;
	ld.u64 	%rd6061, [%rd6060];
	and.b64  	%rd6062, %rd6061, 255;
	xor.b64  	%rd6063, %rd6062, %rd7647;
	mul.lo.s64 	%rd6064, %rd6063, 1099511628211;
	shr.u64 	%rd6065, %rd6061, 8;
	and.b64  	%rd6066, %rd6065, 255;
	xor.b64  	%rd6067, %rd6066, %rd6064;
	mul.lo.s64 	%rd6068, %rd6067, 1099511628211;
	shr.u64 	%rd6069, %rd6061, 16;
	and.b64  	%rd6070, %rd6069, 255;
	xor.b64  	%rd6071, %rd6070, %rd6068;
	mul.lo.s64 	%rd6072, %rd6071, 1099511628211;
	shr.u64 	%rd6073, %rd6061, 24;
	and.b64  	%rd6074, %rd6073, 255;
	xor.b64  	%rd6075, %rd6074, %rd6072;
	mul.lo.s64 	%rd6076, %rd6075, 1099511628211;
	shr.u64 	%rd6077, %rd6061, 32;
	and.b64  	%rd6078, %rd6077, 255;
	xor.b64  	%rd6079, %rd6078, %rd6076;
	mul.lo.s64 	%rd6080, %rd6079, 1099511628211;
	shr.u64 	%rd6081, %rd6061, 40;
	and.b64  	%rd6082, %rd6081, 255;
	xor.b64  	%rd6083, %rd6082, %rd6080;
	mul.lo.s64 	%rd6084, %rd6083, 1099511628211;
	shr.u64 	%rd6085, %rd6061, 48;
	and.b64  	%rd6086, %rd6085, 255;
	xor.b64  	%rd6087, %rd6086, %rd6084;
	mul.lo.s64 	%rd6088, %rd6087, 1099511628211;
	shr.u64 	%rd6089, %rd6061, 56;
	xor.b64  	%rd6090, %rd6089, %rd6088;
	mul.lo.s64 	%rd7647, %rd6090, 1099511628211;
$L__BB43_174:
	setp.eq.s64 	%p466, %rd7640, %rd7647;
	@%p466 bra 	$L__BB43_188;
	setp.eq.s64 	%p467, %rd938, 0;
	mov.b64 	%rd7654, -3750763034362895579;
	@%p467 bra 	$L__BB43_181;
	setp.eq.s64 	%p468, %rd83, 0;
	mov.b64 	%rd7654, -3750763034362895579;
	mov.b64 	%rd7655, 0;
	@%p468 bra 	$L__BB43_179;
	and.b64  	%rd7655, %rd938, -2;
	add.s64 	%rd7651, %rd7573, 8;
	mov.b64 	%rd7654, -3750763034362895579;
	mov.u64 	%rd7652, %rd7655;
$L__BB43_178:
	ld.u64 	%rd6096, [%rd7651+-8];
	and.b64  	%rd6097, %rd6096, 255;
	xor.b64  	%rd6098, %rd6097, %rd7654;
	mul.lo.s64 	%rd6099, %rd6098, 1099511628211;
	shr.u64 	%rd6100, %rd6096, 8;
	and.b64  	%rd6101, %rd6100, 255;
	xor.b64  	%rd6102, %rd6101, %rd6099;
	mul.lo.s64 	%rd6103, %rd6102, 1099511628211;
	shr.u64 	%rd6104, %rd6096, 16;
	and.b64  	%rd6105, %rd6104, 255;
	xor.b64  	%rd6106, %rd6105, %rd6103;
	mul.lo.s64 	%rd6107, %rd6106, 1099511628211;
	shr.u64 	%rd6108, %rd6096, 24;
	and.b64  	%rd6109, %rd6108, 255;
	xor.b64  	%rd6110, %rd6109, %rd6107;
	mul.lo.s64 	%rd6111, %rd6110, 1099511628211;
	shr.u64 	%rd6112, %rd6096, 32;
	and.b64  	%rd6113, %rd6112, 255;
	xor.b64  	%rd6114, %rd6113, %rd6111;
	mul.lo.s64 	%rd6115, %rd6114, 1099511628211;
	shr.u64 	%rd6116, %rd6096, 40;
	and.b64  	%rd6117, %rd6116, 255;
	xor.b64  	%rd6118, %rd6117, %rd6115;
	mul.lo.s64 	%rd6119, %rd6118, 1099511628211;
	shr.u64 	%rd6120, %rd6096, 48;
	and.b64  	%rd6121, %rd6120, 255;
	xor.b64  	%rd6122, %rd6121, %rd6119;
	mul.lo.s64 	%rd6123, %rd6122, 1099511628211;
	shr.u64 	%rd6124, %rd6096, 56;
	xor.b64  	%rd6125, %rd6124, %rd6123;
	mul.lo.s64 	%rd6126, %rd6125, 1099511628211;
	ld.u64 	%rd6127, [%rd7651];
	and.b64  	%rd6128, %rd6127, 255;
	xor.b64  	%rd6129, %rd6128, %rd6126;
	mul.lo.s64 	%rd6130, %rd6129, 1099511628211;
	shr.u64 	%rd6131, %rd6127, 8;
	and.b64  	%rd6132, %rd6131, 255;
	xor.b64  	%rd6133, %rd6132, %rd6130;
	mul.lo.s64 	%rd6134, %rd6133, 1099511628211;
	shr.u64 	%rd6135, %rd6127, 16;
	and.b64  	%rd6136, %rd6135, 255;
	xor.b64  	%rd6137, %rd6136, %rd6134;
	mul.lo.s64 	%rd6138, %rd6137, 1099511628211;
	shr.u64 	%rd6139, %rd6127, 24;
	and.b64  	%rd6140, %rd6139, 255;
	xor.b64  	%rd6141, %rd6140, %rd6138;
	mul.lo.s64 	%rd6142, %rd6141, 1099511628211;
	shr.u64 	%rd6143, %rd6127, 32;
	and.b64  	%rd6144, %rd6143, 255;
	xor.b64  	%rd6145, %rd6144, %rd6142;
	mul.lo.s64 	%rd6146, %rd6145, 1099511628211;
	shr.u64 	%rd6147, %rd6127, 40;
	and.b64  	%rd6148, %rd6147, 255;
	xor.b64  	%rd6149, %rd6148, %rd6146;
	mul.lo.s64 	%rd6150, %rd6149, 1099511628211;
	shr.u64 	%rd6151, %rd6127, 48;
	and.b64  	%rd6152, %rd6151, 255;
	xor.b64  	%rd6153, %rd6152, %rd6150;
	mul.lo.s64 	%rd6154, %rd6153, 1099511628211;
	shr.u64 	%rd6155, %rd6127, 56;
	xor.b64  	%rd6156, %rd6155, %rd6154;
	mul.lo.s64 	%rd7654, %rd6156, 1099511628211;
	add.s64 	%rd7652, %rd7652, -2;
	add.s64 	%rd7651, %rd7651, 16;
	setp.ne.s64 	%p469, %rd7652, 0;
	@%p469 bra 	$L__BB43_178;
$L__BB43_179:
	and.b64  	%rd6157, %rd938, 1;
	setp.eq.b64 	%p470, %rd6157, 1;
	not.pred 	%p471, %p470;
	@%p471 bra 	$L__BB43_181;
	shl.b64 	%rd6158, %rd7655, 3;
	add.s64 	%rd6159, %rd7573, %rd6158;
	ld.u64 	%rd6160, [%rd6159];
	and.b64  	%rd6161, %rd6160, 255;
	xor.b64  	%rd6162, %rd6161, %rd7654;
	mul.lo.s64 	%rd6163, %rd6162, 1099511628211;
	shr.u64 	%rd6164, %rd6160, 8;
	and.b64  	%rd6165, %rd6164, 255;
	xor.b64  	%rd6166, %rd6165, %rd6163;
	mul.lo.s64 	%rd6167, %rd6166, 1099511628211;
	shr.u64 	%rd6168, %rd6160, 16;
	and.b64  	%rd6169, %rd6168, 255;
	xor.b64  	%rd6170, %rd6169, %rd6167;
	mul.lo.s64 	%rd6171, %rd6170, 1099511628211;
	shr.u64 	%rd6172, %rd6160, 24;
	and.b64  	%rd6173, %rd6172, 255;
	xor.b64  	%rd6174, %rd6173, %rd6171;
	mul.lo.s64 	%rd6175, %rd6174, 1099511628211;
	shr.u64 	%rd6176, %rd6160, 32;
	and.b64  	%rd6177, %rd6176, 255;
	xor.b64  	%rd6178, %rd6177, %rd6175;
	mul.lo.s64 	%rd6179, %rd6178, 1099511628211;
	shr.u64 	%rd6180, %rd6160, 40;
	and.b64  	%rd6181, %rd6180, 255;
	xor.b64  	%rd6182, %rd6181, %rd6179;
	mul.lo.s64 	%rd6183, %rd6182, 1099511628211;
	shr.u64 	%rd6184, %rd6160, 48;
	and.b64  	%rd6185, %rd6184, 255;
	xor.b64  	%rd6186, %rd6185, %rd6183;
	mul.lo.s64 	%rd6187, %rd6186, 1099511628211;
	shr.u64 	%rd6188, %rd6160, 56;
	xor.b64  	%rd6189, %rd6188, %rd6187;
	mul.lo.s64 	%rd7654, %rd6189, 1099511628211;
$L__BB43_181:
	setp.eq.s64 	%p472, %rd938, 0;
	mov.b64 	%rd7661, -3750763034362895579;
	@%p472 bra 	$L__BB43_187;
	setp.eq.s64 	%p473, %rd83, 0;
	mov.b64 	%rd7661, -3750763034362895579;
	mov.b64 	%rd7662, 0;
	@%p473 bra 	$L__BB43_185;
	and.b64  	%rd7659, %rd938, -2;
	add.s64 	%rd7658, %rd7605, 8;
	mov.b64 	%rd7661, -3750763034362895579;
$L__BB43_184:
	and.b64  	%rd7662, %rd938, -2;
	ld.u64 	%rd6195, [%rd7658+-8];
	and.b64  	%rd6196, %rd6195, 255;
	xor.b64  	%rd6197, %rd6196, %rd7661;
	mul.lo.s64 	%rd6198, %rd6197, 1099511628211;
	shr.u64 	%rd6199, %rd6195, 8;
	and.b64  	%rd6200, %rd6199, 255;
	xor.b64  	%rd6201, %rd6200, %rd6198;
	mul.lo.s64 	%rd6202, %rd6201, 1099511628211;
	shr.u64 	%rd6203, %rd6195, 16;
	and.b64  	%rd6204, %rd6203, 255;
	xor.b64  	%rd6205, %rd6204, %rd6202;
	mul.lo.s64 	%rd6206, %rd6205, 1099511628211;
	shr.u64 	%rd6207, %rd6195, 24;
	and.b64  	%rd6208, %rd6207, 255;
	xor.b64  	%rd6209, %rd6208, %rd6206;
	mul.lo.s64 	%rd6210, %rd6209, 1099511628211;
	shr.u64 	%rd6211, %rd6195, 32;
	and.b64  	%rd6212, %rd6211, 255;
	xor.b64  	%rd6213, %rd6212, %rd6210;
	mul.lo.s64 	%rd6214, %rd6213, 1099511628211;
	shr.u64 	%rd6215, %rd6195, 40;
	and.b64  	%rd6216, %rd6215, 255;
	xor.b64  	%rd6217, %rd6216, %rd6214;
	mul.lo.s64 	%rd6218, %rd6217, 1099511628211;
	shr.u64 	%rd6219, %rd6195, 48;
	and.b64  	%rd6220, %rd6219, 255;
	xor.b64  	%rd6221, %rd6220, %rd6218;
	mul.lo.s64 	%rd6222, %rd6221, 1099511628211;
	shr.u64 	%rd6223, %rd6195, 56;
	xor.b64  	%rd6224, %rd6223, %rd6222;
	mul.lo.s64 	%rd6225, %rd6224, 1099511628211;
	ld.u64 	%rd6226, [%rd7658];
	and.b64  	%rd6227, %rd6226, 255;
	xor.b64  	%rd6228, %rd6227, %rd6225;
	mul.lo.s64 	%rd6229, %rd6228, 1099511628211;
	shr.u64 	%rd6230, %rd6226, 8;
	and.b64  	%rd6231, %rd6230, 255;
	xor.b64  	%rd6232, %rd6231, %rd6229;
	mul.lo.s64 	%rd6233, %rd6232, 1099511628211;
	shr.u64 	%rd6234, %rd6226, 16;
	and.b64  	%rd6235, %rd6234, 255;
	xor.b64  	%rd6236, %rd6235, %rd6233;
	mul.lo.s64 	%rd6237, %rd6236, 1099511628211;
	shr.u64 	%rd6238, %rd6226, 24;
	and.b64  	%rd6239, %rd6238, 255;
	xor.b64  	%rd6240, %rd6239, %rd6237;
	mul.lo.s64 	%rd6241, %rd6240, 1099511628211;
	shr.u64 	%rd6242, %rd6226, 32;
	and.b64  	%rd6243, %rd6242, 255;
	xor.b64  	%rd6244, %rd6243, %rd6241;
	mul.lo.s64 	%rd6245, %rd6244, 1099511628211;
	shr.u64 	%rd6246, %rd6226, 40;
	and.b64  	%rd6247, %rd6246, 255;
	xor.b64  	%rd6248, %rd6247, %rd6245;
	mul.lo.s64 	%rd6249, %rd6248, 1099511628211;
	shr.u64 	%rd6250, %rd6226, 48;
	and.b64  	%rd6251, %rd6250, 255;
	xor.b64  	%rd6252, %rd6251, %rd6249;
	mul.lo.s64 	%rd6253, %rd6252, 1099511628211;
	shr.u64 	%rd6254, %rd6226, 56;
	xor.b64  	%rd6255, %rd6254, %rd6253;
	mul.lo.s64 	%rd7661, %rd6255, 1099511628211;
	add.s64 	%rd7659, %rd7659, -2;
	add.s64 	%rd7658, %rd7658, 16;
	setp.ne.s64 	%p474, %rd7659, 0;
	@%p474 bra 	$L__BB43_184;
$L__BB43_185:
	and.b64  	%rd6256, %rd938, 1;
	setp.eq.b64 	%p475, %rd6256, 1;
	not.pred 	%p476, %p475;
	@%p476 bra 	$L__BB43_187;
	shl.b64 	%rd6257, %rd7662, 3;
	add.s64 	%rd6258, %rd7605, %rd6257;
	ld.u64 	%rd6259, [%rd6258];
	and.b64  	%rd6260, %rd6259, 255;
	xor.b64  	%rd6261, %rd6260, %rd7661;
	mul.lo.s64 	%rd6262, %rd6261, 1099511628211;
	shr.u64 	%rd6263, %rd6259, 8;
	and.b64  	%rd6264, %rd6263, 255;
	xor.b64  	%rd6265, %rd6264, %rd6262;
	mul.lo.s64 	%rd6266, %rd6265, 1099511628211;
	shr.u64 	%rd6267, %rd6259, 16;
	and.b64  	%rd6268, %rd6267, 255;
	xor.b64  	%rd6269, %rd6268, %rd6266;
	mul.lo.s64 	%rd6270, %rd6269, 1099511628211;
	shr.u64 	%rd6271, %rd6259, 24;
	and.b64  	%rd6272, %rd6271, 255;
	xor.b64  	%rd6273, %rd6272, %rd6270;
	mul.lo.s64 	%rd6274, %rd6273, 1099511628211;
	shr.u64 	%rd6275, %rd6259, 32;
	and.b64  	%rd6276, %rd6275, 255;
	xor.b64  	%rd6277, %rd6276, %rd6274;
	mul.lo.s64 	%rd6278, %rd6277, 1099511628211;
	shr.u64 	%rd6279, %rd6259, 40;
	and.b64  	%rd6280, %rd6279, 255;
	xor.b64  	%rd6281, %rd6280, %rd6278;
	mul.lo.s64 	%rd6282, %rd6281, 1099511628211;
	shr.u64 	%rd6283, %rd6259, 48;
	and.b64  	%rd6284, %rd6283, 255;
	xor.b64  	%rd6285, %rd6284, %rd6282;
	mul.lo.s64 	%rd6286, %rd6285, 1099511628211;
	shr.u64 	%rd6287, %rd6259, 56;
	xor.b64  	%rd6288, %rd6287, %rd6286;
	mul.lo.s64 	%rd7661, %rd6288, 1099511628211;
$L__BB43_187:
	setp.lt.u64 	%p587, %rd7654, %rd7661;
	bra.uni 	$L__BB43_192;
$L__BB43_188:
	setp.eq.s32 	%p478, %r71, 0;
	mov.pred 	%p587, %p452;
	@%p478 bra 	$L__BB43_192;
	mov.b64 	%rd7665, 0;
	cvt.s64.s32 	%rd6293, %r71;
$L__BB43_190:
	shl.b64 	%rd6290, %rd7665, 3;
	add.s64 	%rd6291, %rd7573, %rd6290;
	ld.u64 	%rd322, [%rd6291];
	add.s64 	%rd6292, %rd7605, %rd6290;
	ld.u64 	%rd323, [%rd6292];
	setp.lt.u64 	%p480, %rd322, %rd323;
	mov.pred 	%p587, %p454;
	@%p480 bra 	$L__BB43_192;
	setp.le.u64 	%p482, %rd322, %rd323;
	add.s64 	%rd7665, %rd7665, 1;
	setp.lt.u64 	%p483, %rd7665, %rd6293;
	and.pred  	%p484, %p482, %p483;
	mov.pred 	%p587, %p452;
	@%p484 bra 	$L__BB43_190;
$L__BB43_192:
	selp.b64 	%rd325, %rd7573, %rd7605, %p587;
	selp.u32 	%r223, 1, 0, %p587;
	add.s32 	%r25, %r23, %r223;
	not.pred 	%p485, %p587;
	selp.u32 	%r224, 1, 0, %p485;
	add.s32 	%r26, %r24, %r224;
	@%p587 bra 	$L__BB43_194;
	shl.b32 	%r225, %r26, 3;
	add.s32 	%r227, %r181, %r225;
	ld.shared.u64 	%rd7605, [%r227];
	bra.uni 	$L__BB43_195;
$L__BB43_194:
	shl.b32 	%r228, %r25, 3;
	add.s32 	%r230, %r181, %r228;
	ld.shared.u64 	%rd7573, [%r230];
$L__BB43_195:
	setp.ge.s32 	%p487, %r25, %r6;
	mov.pred 	%p486, 0;
	mov.pred 	%p588, %p486;
	@%p487 bra 	$L__BB43_227;
	setp.ge.s32 	%p489, %r26, %r3;
	mov.pred 	%p488, -1;
	mov.pred 	%p588, %p488;
	@%p489 bra 	$L__BB43_227;
	setp.eq.s64 	%p490, %rd938, 0;
	mov.b64 	%rd7671, -3750763034362895579;
	@%p490 bra 	$L__BB43_203;
	setp.eq.s64 	%p491, %rd83, 0;
	mov.b64 	%rd7671, -3750763034362895579;
	mov.b64 	%rd7672, 0;
	@%p491 bra 	$L__BB43_201;
	and.b64  	%rd7672, %rd938, -2;
	add.s64 	%rd7668, %rd7573, 8;
	mov.b64 	%rd7671, -3750763034362895579;
	mov.u64 	%rd7669, %rd7672;
$L__BB43_200:
	ld.u64 	%rd6299, [%rd7668+-8];
	and.b64  	%rd6300, %rd6299, 255;
	xor.b64  	%rd6301, %rd6300, %rd7671;
	mul.lo.s64 	%rd6302, %rd6301, 1099511628211;
	shr.u64 	%rd6303, %rd6299, 8;
	and.b64  	%rd6304, %rd6303, 255;
	xor.b64  	%rd6305, %rd6304, %rd6302;
	mul.lo.s64 	%rd6306, %rd6305, 1099511628211;
	shr.u64 	%rd6307, %rd6299, 16;
	and.b64  	%rd6308, %rd6307, 255;
	xor.b64  	%rd6309, %rd6308, %rd6306;
	mul.lo.s64 	%rd6310, %rd6309, 1099511628211;
	shr.u64 	%rd6311, %rd6299, 24;
	and.b64  	%rd6312, %rd6311, 255;
	xor.b64  	%rd6313, %rd6312, %rd6310;
	mul.lo.s64 	%rd6314, %rd6313, 1099511628211;
	shr.u64 	%rd6315, %rd6299, 32;
	and.b64  	%rd6316, %rd6315, 255;
	xor.b64  	%rd6317, %rd6316, %rd6314;
	mul.lo.s64 	%rd6318, %rd6317, 1099511628211;
	shr.u64 	%rd6319, %rd6299, 40;
	and.b64  	%rd6320, %rd6319, 255;
	xor.b64  	%rd6321, %rd6320, %rd6318;
	mul.lo.s64 	%rd6322, %rd6321, 1099511628211;
	shr.u64 	%rd6323, %rd6299, 48;
	and.b64  	%rd6324, %rd6323, 255;
	xor.b64  	%rd6325, %rd6324, %rd6322;
	mul.lo.s64 	%rd6326, %rd6325, 1099511628211;
	shr.u64 	%rd6327, %rd6299, 56;
	xor.b64  	%rd6328, %rd6327, %rd6326;
	mul.lo.s64 	%rd6329, %rd6328, 1099511628211;
	ld.u64 	%rd6330, [%rd7668];
	and.b64  	%rd6331, %rd6330, 255;
	xor.b64  	%rd6332, %rd6331, %rd6329;
	mul.lo.s64 	%rd6333, %rd6332, 1099511628211;
	shr.u64 	%rd6334, %rd6330, 8;
	and.b64  	%rd6335, %rd6334, 255;
	xor.b64  	%rd6336, %rd6335, %rd6333;
	mul.lo.s64 	%rd6337, %rd6336, 1099511628211;
	shr.u64 	%rd6338, %rd6330, 16;
	and.b64  	%rd6339, %rd6338, 255;
	xor.b64  	%rd6340, %rd6339, %rd6337;
	mul.lo.s64 	%rd6341, %rd6340, 1099511628211;
	shr.u64 	%rd6342, %rd6330, 24;
	and.b64  	%rd6343, %rd6342, 255;
	xor.b64  	%rd6344, %rd6343, %rd6341;
	mul.lo.s64 	%rd6345, %rd6344, 1099511628211;
	shr.u64 	%rd6346, %rd6330, 32;
	and.b64  	%rd6347, %rd6346, 255;
	xor.b64  	%rd6348, %rd6347, %rd6345;
	mul.lo.s64 	%rd6349, %rd6348, 1099511628211;
	shr.u64 	%rd6350, %rd6330, 40;
	and.b64  	%rd6351, %rd6350, 255;
	xor.b64  	%rd6352, %rd6351, %rd6349;
	mul.lo.s64 	%rd6353, %rd6352, 1099511628211;
	shr.u64 	%rd6354, %rd6330, 48;
	and.b64  	%rd6355, %rd6354, 255;
	xor.b64  	%rd6356, %rd6355, %rd6353;
	mul.lo.s64 	%rd6357, %rd6356, 1099511628211;
	shr.u64 	%rd6358, %rd6330, 56;
	xor.b64  	%rd6359, %rd6358, %rd6357;
	mul.lo.s64 	%rd7671, %rd6359, 1099511628211;
	add.s64 	%rd7669, %rd7669, -2;
	add.s64 	%rd7668, %rd7668, 16;
	setp.ne.s64 	%p492, %rd7669, 0;
	@%p492 bra 	$L__BB43_200;
$L__BB43_201:
	and.b64  	%rd6360, %rd938, 1;
	setp.eq.b64 	%p493, %rd6360, 1;
	not.pred 	%p494, %p493;
	@%p494 bra 	$L__BB43_203;
	shl.b64 	%rd6361, %rd7672, 3;
	add.s64 	%rd6362, %rd7573, %rd6361;
	ld.u64 	%rd6363, [%rd6362];
	and.b64  	%rd6364, %rd6363, 255;
	xor.b64  	%rd6365, %rd6364, %rd7671;
	mul.lo.s64 	%rd6366, %rd6365, 1099511628211;
	shr.u64 	%rd6367, %rd6363, 8;
	and.b64  	%rd6368, %rd6367, 255;
	xor.b64  	%rd6369, %rd6368, %rd6366;
	mul.lo.s64 	%rd6370, %rd6369, 1099511628211;
	shr.u64 	%rd6371, %rd6363, 16;
	and.b64  	%rd6372, %rd6371, 255;
	xor.b64  	%rd6373, %rd6372, %rd6370;
	mul.lo.s64 	%rd6374, %rd6373, 1099511628211;
	shr.u64 	%rd6375, %rd6363, 24;
	and.b64  	%rd6376, %rd6375, 255;
	xor.b64  	%rd6377, %rd6376, %rd6374;
	mul.lo.s64 	%rd6378, %rd6377, 1099511628211;
	shr.u64 	%rd6379, %rd6363, 32;
	and.b64  	%rd6380, %rd6379, 255;
	xor.b64  	%rd6381, %rd6380, %rd6378;
	mul.lo.s64 	%rd6382, %rd6381, 1099511628211;
	shr.u64 	%rd6383, %rd6363, 40;
	and.b64  	%rd6384, %rd6383, 255;
	xor.b64  	%rd6385, %rd6384, %rd6382;
	mul.lo.s64 	%rd6386, %rd6385, 1099511628211;
	shr.u64 	%rd6387, %rd6363, 48;
	and.b64  	%rd6388, %rd6387, 255;
	xor.b64  	%rd6389, %rd6388, %rd6386;
	mul.lo.s64 	%rd6390, %rd6389, 1099511628211;
	shr.u64 	%rd6391, %rd6363, 56;
	xor.b64  	%rd6392, %rd6391, %rd6390;
	mul.lo.s64 	%rd7671, %rd6392, 1099511628211;
$L__BB43_203:
	setp.eq.s64 	%p495, %rd938, 0;
	mov.b64 	%rd7678, -3750763034362895579;
	@%p495 bra 	$L__BB43_209;
	setp.eq.s64 	%p496, %rd83, 0;
	mov.b64 	%rd7678, -3750763034362895579;
	mov.b64 	%rd7679, 0;
	@%p496 bra 	$L__BB43_207;
	and.b64  	%rd7676, %rd938, -2;
	add.s64 	%rd7675, %rd7605, 8;
	mov.b64 	%rd7678, -3750763034362895579;
$L__BB43_206:
	and.b64  	%rd7679, %rd938, -2;
	ld.u64 	%rd6398, [%rd7675+-8];
	and.b64  	%rd6399, %rd6398, 255;
	xor.b64  	%rd6400, %rd6399, %rd7678;
	mul.lo.s64 	%rd6401, %rd6400, 1099511628211;
	shr.u64 	%rd6402, %rd6398, 8;
	and.b64  	%rd6403, %rd6402, 255;
	xor.b64  	%rd6404, %rd6403, %rd6401;
	mul.lo.s64 	%rd6405, %rd6404, 1099511628211;
	shr.u64 	%rd6406, %rd6398, 16;
	and.b64  	%rd6407, %rd6406, 255;
	xor.b64  	%rd6408, %rd6407, %rd6405;
	mul.lo.s64 	%rd6409, %rd6408, 1099511628211;
	shr.u64 	%rd6410, %rd6398, 24;
	and.b64  	%rd6411, %rd6410, 255;
	xor.b64  	%rd6412, %rd6411, %rd6409;
	mul.lo.s64 	%rd6413, %rd6412, 1099511628211;
	shr.u64 	%rd6414, %rd6398, 32;
	and.b64  	%rd6415, %rd6414, 255;
	xor.b64  	%rd6416, %rd6415, %rd6413;
	mul.lo.s64 	%rd6417, %rd6416, 1099511628211;
	shr.u64 	%rd6418, %rd6398, 40;
	and.b64  	%rd6419, %rd6418, 255;
	xor.b64  	%rd6420, %rd6419, %rd6417;
	mul.lo.s64 	%rd6421, %rd6420, 1099511628211;
	shr.u64 	%rd6422, %rd6398, 48;
	and.b64  	%rd6423, %rd6422, 255;
	xor.b64  	%rd6424, %rd6423, %rd6421;
	mul.lo.s64 	%rd6425, %rd6424, 1099511628211;
	shr.u64 	%rd6426, %rd6398, 56;
	xor.b64  	%rd6427, %rd6426, %rd6425;
	mul.lo.s64 	%rd6428, %rd6427, 1099511628211;
	ld.u64 	%rd6429, [%rd7675];
	and.b64  	%rd6430, %rd6429, 255;
	xor.b64  	%rd6431, %rd6430, %rd6428;
	mul.lo.s64 	%rd6432, %rd6431, 1099511628211;
	shr.u64 	%rd6433, %rd6429, 8;
	and.b64  	%rd6434, %rd6433, 255;
	xor.b64  	%rd6435, %rd6434, %rd6432;
	mul.lo.s64 	%rd6436, %rd6435, 1099511628211;
	shr.u64 	%rd6437, %rd6429, 16;
	and.b64  	%rd6438, %rd6437, 255;
	xor.b64  	%rd6439, %rd6438, %rd6436;
	mul.lo.s64 	%rd6440, %rd6439, 1099511628211;
	shr.u64 	%rd6441, %rd6429, 24;
	and.b64  	%rd6442, %rd6441, 255;
	xor.b64  	%rd6443, %rd6442, %rd6440;
	mul.lo.s64 	%rd6444, %rd6443, 1099511628211;
	shr.u64 	%rd6445, %rd6429, 32;
	and.b64  	%rd6446, %rd6445, 255;
	xor.b64  	%rd6447, %rd6446, %rd6444;
	mul.lo.s64 	%rd6448, %rd6447, 1099511628211;
	shr.u64 	%rd6449, %rd6429, 40;
	and.b64  	%rd6450, %rd6449, 255;
	xor.b64  	%rd6451, %rd6450, %rd6448;
	mul.lo.s64 	%rd6452, %rd6451, 1099511628211;
	shr.u64 	%rd6453, %rd6429, 48;
	and.b64  	%rd6454, %rd6453, 255;
	xor.b64  	%rd6455, %rd6454, %rd6452;
	mul.lo.s64 	%rd6456, %rd6455, 1099511628211;
	shr.u64 	%rd6457, %rd6429, 56;
	xor.b64  	%rd6458, %rd6457, %rd6456;
	mul.lo.s64 	%rd7678, %rd6458, 1099511628211;
	add.s64 	%rd7676, %rd7676, -2;
	add.s64 	%rd7675, %rd7675, 16;
	setp.ne.s64 	%p497, %rd7676, 0;
	@%p497 bra 	$L__BB43_206;
$L__BB43_207:
	and.b64  	%rd6459, %rd938, 1;
	setp.eq.b64 	%p498, %rd6459, 1;
	not.pred 	%p499, %p498;
	@%p499 bra 	$L__BB43_209;
	shl.b64 	%rd6460, %rd7679, 3;
	add.s64 	%rd6461, %rd7605, %rd6460;
	ld.u64 	%rd6462, [%rd6461];
	and.b64  	%rd6463, %rd6462, 255;
	xor.b64  	%rd6464, %rd6463, %rd7678;
	mul.lo.s64 	%rd6465, %rd6464, 1099511628211;
	shr.u64 	%rd6466, %rd6462, 8;
	and.b64  	%rd6467, %rd6466, 255;
	xor.b64  	%rd6468, %rd6467, %rd6465;
	mul.lo.s64 	%rd6469, %rd6468, 1099511628211;
	shr.u64 	%rd6470, %rd6462, 16;
	and.b64  	%rd6471, %rd6470, 255;
	xor.b64  	%rd6472, %rd6471, %rd6469;
	mul.lo.s64 	%rd6473, %rd6472, 1099511628211;
	shr.u64 	%rd6474, %rd6462, 24;
	and.b64  	%rd6475, %rd6474, 255;
	xor.b64  	%rd6476, %rd6475, %rd6473;
	mul.lo.s64 	%rd6477, %rd6476, 1099511628211;
	shr.u64 	%rd6478, %rd6462, 32;
	and.b64  	%rd6479, %rd6478, 255;
	xor.b64  	%rd6480, %rd6479, %rd6477;
	mul.lo.s64 	%rd6481, %rd6480, 1099511628211;
	shr.u64 	%rd6482, %rd6462, 40;
	and.b64  	%rd6483, %rd6482, 255;
	xor.b64  	%rd6484, %rd6483, %rd6481;
	mul.lo.s64 	%rd6485, %rd6484, 1099511628211;
	shr.u64 	%rd6486, %rd6462, 48;
	and.b64  	%rd6487, %rd6486, 255;
	xor.b64  	%rd6488, %rd6487, %rd6485;
	mul.lo.s64 	%rd6489, %rd6488, 1099511628211;
	shr.u64 	%rd6490, %rd6462, 56;
	xor.b64  	%rd6491, %rd6490, %rd6489;
	mul.lo.s64 	%rd7678, %rd6491, 1099511628211;
$L__BB43_209:
	setp.eq.s64 	%p500, %rd7671, %rd7678;
	@%p500 bra 	$L__BB43_223;
	setp.eq.s64 	%p501, %rd938, 0;
	mov.b64 	%rd7685, -3750763034362895579;
	@%p501 bra 	$L__BB43_216;
	setp.eq.s64 	%p502, %rd83, 0;
	mov.b64 	%rd7685, -3750763034362895579;
	mov.b64 	%rd7686, 0;
	@%p502 bra 	$L__BB43_214;
	and.b64  	%rd7686, %rd938, -2;
	add.s64 	%rd7682, %rd7573, 8;
	mov.b64 	%rd7685, -3750763034362895579;
	mov.u64 	%rd7683, %rd7686;
$L__BB43_213:
	ld.u64 	%rd6497, [%rd7682+-8];
	and.b64  	%rd6498, %rd6497, 255;
	xor.b64  	%rd6499, %rd6498, %rd7685;
	mul.lo.s64 	%rd6500, %rd6499, 1099511628211;
	shr.u64 	%rd6501, %rd6497, 8;
	and.b64  	%rd6502, %rd6501, 255;
	xor.b64  	%rd6503, %rd6502, %rd6500;
	mul.lo.s64 	%rd6504, %rd6503, 1099511628211;
	shr.u64 	%rd6505, %rd6497, 16;
	and.b64  	%rd6506, %rd6505, 255;
	xor.b64  	%rd6507, %rd6506, %rd6504;
	mul.lo.s64 	%rd6508, %rd6507, 1099511628211;
	shr.u64 	%rd6509, %rd6497, 24;
	and.b64  	%rd6510, %rd6509, 255;
	xor.b64  	%rd6511, %rd6510, %rd6508;
	mul.lo.s64 	%rd6512, %rd6511, 1099511628211;
	shr.u64 	%rd6513, %rd6497, 32;
	and.b64  	%rd6514, %rd6513, 255;
	xor.b64  	%rd6515, %rd6514, %rd6512;
	mul.lo.s64 	%rd6516, %rd6515, 1099511628211;
	shr.u64 	%rd6517, %rd6497, 40;
	and.b64  	%rd6518, %rd6517, 255;
	xor.b64  	%rd6519, %rd6518, %rd6516;
	mul.lo.s64 	%rd6520, %rd6519, 1099511628211;
	shr.u64 	%rd6521, %rd6497, 48;
	and.b64  	%rd6522, %rd6521, 255;
	xor.b64  	%rd6523, %rd6522, %rd6520;
	mul.lo.s64 	%rd6524, %rd6523, 1099511628211;
	shr.u64 	%rd6525, %rd6497, 56;
	xor.b64  	%rd6526, %rd6525, %rd6524;
	mul.lo.s64 	%rd6527, %rd6526, 1099511628211;
	ld.u64 	%rd6528, [%rd7682];
	and.b64  	%rd6529, %rd6528, 255;
	xor.b64  	%rd6530, %rd6529, %rd6527;
	mul.lo.s64 	%rd6531, %rd6530, 1099511628211;
	shr.u64 	%rd6532, %rd6528, 8;
	and.b64  	%rd6533, %rd6532, 255;
	xor.b64  	%rd6534, %rd6533, %rd6531;
	mul.lo.s64 	%rd6535, %rd6534, 1099511628211;
	shr.u64 	%rd6536, %rd6528, 16;
	and.b64  	%rd6537, %rd6536, 255;
	xor.b64  	%rd6538, %rd6537, %rd6535;
	mul.lo.s64 	%rd6539, %rd6538, 1099511628211;
	shr.u64 	%rd6540, %rd6528, 24;
	and.b64  	%rd6541, %rd6540, 255;
	xor.b64  	%rd6542, %rd6541, %rd6539;
	mul.lo.s64 	%rd6543, %rd6542, 1099511628211;
	shr.u64 	%rd6544, %rd6528, 32;
	and.b64  	%rd6545, %rd6544, 255;
	xor.b64  	%rd6546, %rd6545, %rd6543;
	mul.lo.s64 	%rd6547, %rd6546, 1099511628211;
	shr.u64 	%rd6548, %rd6528, 40;
	and.b64  	%rd6549, %rd6548, 255;
	xor.b64  	%rd6550, %rd6549, %rd6547;
	mul.lo.s64 	%rd6551, %rd6550, 1099511628211;
	shr.u64 	%rd6552, %rd6528, 48;
	and.b64  	%rd6553, %rd6552, 255;
	xor.b64  	%rd6554, %rd6553, %rd6551;
	mul.lo.s64 	%rd6555, %rd6554, 1099511628211;
	shr.u64 	%rd6556, %rd6528, 56;
	xor.b64  	%rd6557, %rd6556, %rd6555;
	mul.lo.s64 	%rd7685, %rd6557, 1099511628211;
	add.s64 	%rd7683, %rd7683, -2;
	add.s64 	%rd7682, %rd7682, 16;
	setp.ne.s64 	%p503, %rd7683, 0;
	@%p503 bra 	$L__BB43_213;
$L__BB43_214:
	and.b64  	%rd6558, %rd938, 1;
	setp.eq.b64 	%p504, %rd6558, 1;
	not.pred 	%p505, %p504;
	@%p505 bra 	$L__BB43_216;
	shl.b64 	%rd6559, %rd7686, 3;
	add.s64 	%rd6560, %rd7573, %rd6559;
	ld.u64 	%rd6561, [%rd6560];
	and.b64  	%rd6562, %rd6561, 255;
	xor.b64  	%rd6563, %rd6562, %rd7685;
	mul.lo.s64 	%rd6564, %rd6563, 1099511628211;
	shr.u64 	%rd6565, %rd6561, 8;
	and.b64  	%rd6566, %rd6565, 255;
	xor.b64  	%rd6567, %rd6566, %rd6564;
	mul.lo.s64 	%rd6568, %rd6567, 1099511628211;
	shr.u64 	%rd6569, %rd6561, 16;
	and.b64  	%rd6570, %rd6569, 255;
	xor.b64  	%rd6571, %rd6570, %rd6568;
	mul.lo.s64 	%rd6572, %rd6571, 1099511628211;
	shr.u64 	%rd6573, %rd6561, 24;
	and.b64  	%rd6574, %rd6573, 255;
	xor.b64  	%rd6575, %rd6574, %rd6572;
	mul.lo.s64 	%rd6576, %rd6575, 1099511628211;
	shr.u64 	%rd6577, %rd6561, 32;
	and.b64  	%rd6578, %rd6577, 255;
	xor.b64  	%rd6579, %rd6578, %rd6576;
	mul.lo.s64 	%rd6580, %rd6579, 1099511628211;
	shr.u64 	%rd6581, %rd6561, 40;
	and.b64  	%rd6582, %rd6581, 255;
	xor.b64  	%rd6583, %rd6582, %rd6580;
	mul.lo.s64 	%rd6584, %rd6583, 1099511628211;
	shr.u64 	%rd6585, %rd6561, 48;
	and.b64  	%rd6586, %rd6585, 255;
	xor.b64  	%rd6587, %rd6586, %rd6584;
	mul.lo.s64 	%rd6588, %rd6587, 1099511628211;
	shr.u64 	%rd6589, %rd6561, 56;
	xor.b64  	%rd6590, %rd6589, %rd6588;
	mul.lo.s64 	%rd7685, %rd6590, 1099511628211;
$L__BB43_216:
	setp.eq.s64 	%p506, %rd938, 0;
	mov.b64 	%rd7692, -3750763034362895579;
	@%p506 bra 	$L__BB43_222;
	setp.eq.s64 	%p507, %rd83, 0;
	mov.b64 	%rd7692, -3750763034362895579;
	mov.b64 	%rd7693, 0;
	@%p507 bra 	$L__BB43_220;
	and.b64  	%rd7690, %rd938, -2;
	add.s64 	%rd7689, %rd7605, 8;
	mov.b64 	%rd7692, -3750763034362895579;
$L__BB43_219:
	and.b64  	%rd7693, %rd938, -2;
	ld.u64 	%rd6596, [%rd7689+-8];
	and.b64  	%rd6597, %rd6596, 255;
	xor.b64  	%rd6598, %rd6597, %rd7692;
	mul.lo.s64 	%rd6599, %rd6598, 1099511628211;
	shr.u64 	%rd6600, %rd6596, 8;
	and.b64  	%rd6601, %rd6600, 255;
	xor.b64  	%rd6602, %rd6601, %rd6599;
	mul.lo.s64 	%rd6603, %rd6602, 1099511628211;
	shr.u64 	%rd6604, %rd6596, 16;
	and.b64  	%rd6605, %rd6604, 255;
	xor.b64  	%rd6606, %rd6605, %rd6603;
	mul.lo.s64 	%rd6607, %rd6606, 1099511628211;
	shr.u64 	%rd6608, %rd6596, 24;
	and.b64  	%rd6609, %rd6608, 255;
	xor.b64  	%rd6610, %rd6609, %rd6607;
	mul.lo.s64 	%rd6611, %rd6610, 1099511628211;
	shr.u64 	%rd6612, %rd6596, 32;
	and.b64  	%rd6613, %rd6612, 255;
	xor.b64  	%rd6614, %rd6613, %rd6611;
	mul.lo.s64 	%rd6615, %rd6614, 1099511628211;
	shr.u64 	%rd6616, %rd6596, 40;
	and.b64  	%rd6617, %rd6616, 255;
	xor.b64  	%rd6618, %rd6617, %rd6615;
	mul.lo.s64 	%rd6619, %rd6618, 1099511628211;
	shr.u64 	%rd6620, %rd6596, 48;
	and.b64  	%rd6621, %rd6620, 255;
	xor.b64  	%rd6622, %rd6621, %rd6619;
	mul.lo.s64 	%rd6623, %rd6622, 1099511628211;
	shr.u64 	%rd6624, %rd6596, 56;
	xor.b64  	%rd6625, %rd6624, %rd6623;
	mul.lo.s64 	%rd6626, %rd6625, 1099511628211;
	ld.u64 	%rd6627, [%rd7689];
	and.b64  	%rd6628, %rd6627, 255;
	xor.b64  	%rd6629, %rd6628, %rd6626;
	mul.lo.s64 	%rd6630, %rd6629, 1099511628211;
	shr.u64 	%rd6631, %rd6627, 8;
	and.b64  	%rd6632, %rd6631, 255;
	xor.b64  	%rd6633, %rd6632, %rd6630;
	mul.lo.s64 	%rd6634, %rd6633, 1099511628211;
	shr.u64 	%rd6635, %rd6627, 16;
	and.b64  	%rd6636, %rd6635, 255;
	xor.b64  	%rd6637, %rd6636, %rd6634;
	mul.lo.s64 	%rd6638, %rd6637, 1099511628211;
	shr.u64 	%rd6639, %rd6627, 24;
	and.b64  	%rd6640, %rd6639, 255;
	xor.b64  	%rd6641, %rd6640, %rd6638;
	mul.lo.s64 	%rd6642, %rd6641, 1099511628211;
	shr.u64 	%rd6643, %rd6627, 32;
	and.b64  	%rd6644, %rd6643, 255;
	xor.b64  	%rd6645, %rd6644, %rd6642;
	mul.lo.s64 	%rd6646, %rd6645, 1099511628211;
	shr.u64 	%rd6647, %rd6627, 40;
	and.b64  	%rd6648, %rd6647, 255;
	xor.b64  	%rd6649, %rd6648, %rd6646;
	mul.lo.s64 	%rd6650, %rd6649, 1099511628211;
	shr.u64 	%rd6651, %rd6627, 48;
	and.b64  	%rd6652, %rd6651, 255;
	xor.b64  	%rd6653, %rd6652, %rd6650;
	mul.lo.s64 	%rd6654, %rd6653, 1099511628211;
	shr.u64 	%rd6655, %rd6627, 56;
	xor.b64  	%rd6656, %rd6655, %rd6654;
	mul.lo.s64 	%rd7692, %rd6656, 1099511628211;
	add.s64 	%rd7690, %rd7690, -2;
	add.s64 	%rd7689, %rd7689, 16;
	setp.ne.s64 	%p508, %rd7690, 0;
	@%p508 bra 	$L__BB43_219;
$L__BB43_220:
	and.b64  	%rd6657, %rd938, 1;
	setp.eq.b64 	%p509, %rd6657, 1;
	not.pred 	%p510, %p509;
	@%p510 bra 	$L__BB43_222;
	shl.b64 	%rd6658, %rd7693, 3;
	add.s64 	%rd6659, %rd7605, %rd6658;
	ld.u64 	%rd6660, [%rd6659];
	and.b64  	%rd6661, %rd6660, 255;
	xor.b64  	%rd6662, %rd6661, %rd7692;
	mul.lo.s64 	%rd6663, %rd6662, 1099511628211;
	shr.u64 	%rd6664, %rd6660, 8;
	and.b64  	%rd6665, %rd6664, 255;
	xor.b64  	%rd6666, %rd6665, %rd6663;
	mul.lo.s64 	%rd6667, %rd6666, 1099511628211;
	shr.u64 	%rd6668, %rd6660, 16;
	and.b64  	%rd6669, %rd6668, 255;
	xor.b64  	%rd6670, %rd6669, %rd6667;
	mul.lo.s64 	%rd6671, %rd6670, 1099511628211;
	shr.u64 	%rd6672, %rd6660, 24;
	and.b64  	%rd6673, %rd6672, 255;
	xor.b64  	%rd6674, %rd6673, %rd6671;
	mul.lo.s64 	%rd6675, %rd6674, 1099511628211;
	shr.u64 	%rd6676, %rd6660, 32;
	and.b64  	%rd6677, %rd6676, 255;
	xor.b64  	%rd6678, %rd6677, %rd6675;
	mul.lo.s64 	%rd6679, %rd6678, 1099511628211;
	shr.u64 	%rd6680, %rd6660, 40;
	and.b64  	%rd6681, %rd6680, 255;
	xor.b64  	%rd6682, %rd6681, %rd6679;
	mul.lo.s64 	%rd6683, %rd6682, 1099511628211;
	shr.u64 	%rd6684, %rd6660, 48;
	and.b64  	%rd6685, %rd6684, 255;
	xor.b64  	%rd6686, %rd6685, %rd6683;
	mul.lo.s64 	%rd6687, %rd6686, 1099511628211;
	shr.u64 	%rd6688, %rd6660, 56;
	xor.b64  	%rd6689, %rd6688, %rd6687;
	mul.lo.s64 	%rd7692, %rd6689, 1099511628211;
$L__BB43_222:
	setp.lt.u64 	%p588, %rd7685, %rd7692;
	bra.uni 	$L__BB43_227;
$L__BB43_223:
	setp.eq.s32 	%p512, %r71, 0;
	mov.pred 	%p588, %p486;
	@%p512 bra 	$L__BB43_227;
	mov.b64 	%rd7696, 0;
	cvt.s64.s32 	%rd6694, %r71;
$L__BB43_225:
	shl.b64 	%rd6691, %rd7696, 3;
	add.s64 	%rd6692, %rd7573, %rd6691;
	ld.u64 	%rd387, [%rd6692];
	add.s64 	%rd6693, %rd7605, %rd6691;
	ld.u64 	%rd388, [%rd6693];
	setp.lt.u64 	%p514, %rd387, %rd388;
	mov.pred 	%p588, %p488;
	@%p514 bra 	$L__BB43_227;
	setp.le.u64 	%p516, %rd387, %rd388;
	add.s64 	%rd7696, %rd7696, 1;
	setp.lt.u64 	%p517, %rd7696, %rd6694;
	and.pred  	%p518, %p516, %p517;
	mov.pred 	%p588, %p486;
	@%p518 bra 	$L__BB43_225;
$L__BB43_227:
	selp.b64 	%rd390, %rd7573, %rd7605, %p588;
	selp.u32 	%r231, 1, 0, %p588;
	add.s32 	%r27, %r25, %r231;
	not.pred 	%p519, %p588;
	selp.u32 	%r232, 1, 0, %p519;
	add.s32 	%r28, %r26, %r232;
	@%p588 bra 	$L__BB43_229;
	shl.b32 	%r233, %r28, 3;
	mov.u32 	%r234, _ZZN3cub18CUB_300001_SM_10006detail5merge19device_merge_kernelINS2_10policy_hubIPyNS0_8NullTypeEE9policy600EPS5_PS6_S9_SA_S9_SA_l18tuple_indexed_lessEEvT0_T1_T6_T2_T3_SE_T4_T5_T7_PSE_NS1_7vsmem_tEE19shared_temp_storage;
	add.s32 	%r235, %r234, %r233;
	ld.shared.u64 	%rd7605, [%r235];
	bra.uni 	$L__BB43_230;
$L__BB43_229:
	shl.b32 	%r236, %r27, 3;
	mov.u32 	%r237, _ZZN3cub18CUB_300001_SM_10006detail5merge19device_merge_kernelINS2_10policy_hubIPyNS0_8NullTypeEE9policy600EPS5_PS6_S9_SA_S9_SA_l18tuple_indexed_lessEEvT0_T1_T6_T2_T3_SE_T4_T5_T7_PSE_NS1_7vsmem_tEE19shared_temp_storage;
	add.s32 	%r238, %r237, %r236;
	ld.shared.u64 	%rd7573, [%r238];
$L__BB43_230:
	setp.ge.s32 	%p521, %r27, %r6;
	mov.pred 	%p520, 0;
	mov.pred 	%p589, %p520;
	@%p521 bra 	$L__BB43_262;
	setp.ge.s32 	%p523, %r28, %r3;
	mov.pred 	%p522, -1;
	mov.pred 	%p589, %p522;
	@%p523 bra 	$L__BB43_262;
	setp.eq.s64 	%p524, %rd938, 0;
	mov.b64 	%rd7702, -3750763034362895579;
	@%p524 bra 	$L__BB43_238;
	setp.eq.s64 	%p525, %rd83, 0;
	mov.b64 	%rd7702, -3750763034362895579;
	mov.b64 	%rd7703, 0;
	@%p525 bra 	$L__BB43_236;
	and.b64  	%rd7703, %rd938, -2;
	add.s64 	%rd7699, %rd7573, 8;
	mov.b64 	%rd7702, -3750763034362895579;
	mov.u64 	%rd7700, %rd7703;
$L__BB43_235:
	ld.u64 	%rd6700, [%rd7699+-8];
	and.b64  	%rd6701, %rd6700, 255;
	xor.b64  	%rd6702, %rd6701, %rd7702;
	mul.lo.s64 	%rd6703, %rd6702, 1099511628211;
	shr.u64 	%rd6704, %rd6700, 8;
	and.b64  	%rd6705, %rd6704, 255;
	xor.b64  	%rd6706, %rd6705, %rd6703;
	mul.lo.s64 	%rd6707, %rd6706, 1099511628211;
	shr.u64 	%rd6708, %rd6700, 16;
	and.b64  	%rd6709, %rd6708, 255;
	xor.b64  	%rd6710, %rd6709, %rd6707;
	mul.lo.s64 	%rd6711, %rd6710, 1099511628211;
	shr.u64 	%rd6712, %rd6700, 24;
	and.b64  	%rd6713, %rd6712, 255;
	xor.b64  	%rd6714, %rd6713, %rd6711;
	mul.lo.s64 	%rd6715, %rd6714, 1099511628211;
	shr.u64 	%rd6716, %rd6700, 32;
	and.b64  	%rd6717, %rd6716, 255;
	xor.b64  	%rd6718, %rd6717, %rd6715;
	mul.lo.s64 	%rd6719, %rd6718, 1099511628211;
	shr.u64 	%rd6720, %rd6700, 40;
	and.b64  	%rd6721, %rd6720, 255;
	xor.b64  	%rd6722, %rd6721, %rd6719;
	mul.lo.s64 	%rd6723, %rd6722, 1099511628211;
	shr.u64 	%rd6724, %rd6700, 48;
	and.b64  	%rd6725, %rd6724, 255;
	xor.b64  	%rd6726, %rd6725, %rd6723;
	mul.lo.s64 	%rd6727, %rd6726, 1099511628211;
	shr.u64 	%rd6728, %rd6700, 56;
	xor.b64  	%rd6729, %rd6728, %rd6727;
	mul.lo.s64 	%rd6730, %rd6729, 1099511628211;
	ld.u64 	%rd6731, [%rd7699];
	and.b64  	%rd6732, %rd6731, 255;
	xor.b64  	%rd6733, %rd6732, %rd6730;
	mul.lo.s64 	%rd6734, %rd6733, 1099511628211;
	shr.u64 	%rd6735, %rd6731, 8;
	and.b64  	%rd6736, %rd6735, 255;
	xor.b64  	%rd6737, %rd6736, %rd6734;
	mul.lo.s64 	%rd6738, %rd6737, 1099511628211;
	shr.u64 	%rd6739, %rd6731, 16;
	and.b64  	%rd6740, %rd6739, 255;
	xor.b64  	%rd6741, %rd6740, %rd6738;
	mul.lo.s64 	%rd6742, %rd6741, 1099511628211;
	shr.u64 	%rd6743, %rd6731, 24;
	and.b64  	%rd6744, %rd6743, 255;
	xor.b64  	%rd6745, %rd6744, %rd6742;
	mul.lo.s64 	%rd6746, %rd6745, 1099511628211;
	shr.u64 	%rd6747, %rd6731, 32;
	and.b64  	%rd6748, %rd6747, 255;
	xor.b64  	%rd6749, %rd6748, %rd6746;
	mul.lo.s64 	%rd6750, %rd6749, 1099511628211;
	shr.u64 	%rd6751, %rd6731, 40;
	and.b64  	%rd6752, %rd6751, 255;
	xor.b64  	%rd6753, %rd6752, %rd6750;
	mul.lo.s64 	%rd6754, %rd6753, 1099511628211;
	shr.u64 	%rd6755, %rd6731, 48;
	and.b64  	%rd6756, %rd6755, 255;
	xor.b64  	%rd6757, %rd6756, %rd6754;
	mul.lo.s64 	%rd6758, %rd6757, 1099511628211;
	shr.u64 	%rd6759, %rd6731, 56;
	xor.b64  	%rd6760, %rd6759, %rd6758;
	mul.lo.s64 	%rd7702, %rd6760, 1099511628211;
	add.s64 	%rd7700, %rd7700, -2;
	add.s64 	%rd7699, %rd7699, 16;
	setp.ne.s64 	%p526, %rd7700, 0;
	@%p526 bra 	$L__BB43_235;
$L__BB43_236:
	and.b64  	%rd6761, %rd938, 1;
	setp.eq.b64 	%p527, %rd6761, 1;
	not.pred 	%p528, %p527;
	@%p528 bra 	$L__BB43_238;
	shl.b64 	%rd6762, %rd7703, 3;
	add.s64 	%rd6763, %rd7573, %rd6762;
	ld.u64 	%rd6764, [%rd6763];
	and.b64  	%rd6765, %rd6764, 255;
	xor.b64  	%rd6766, %rd6765, %rd7702;
	mul.lo.s64 	%rd6767, %rd6766, 1099511628211;
	shr.u64 	%rd6768, %rd6764, 8;
	and.b64  	%rd6769, %rd6768, 255;
	xor.b64  	%rd6770, %rd6769, %rd6767;
	mul.lo.s64 	%rd6771, %rd6770, 1099511628211;
	shr.u64 	%rd6772, %rd6764, 16;
	and.b64  	%rd6773, %rd6772, 255;
	xor.b64  	%rd6774, %rd6773, %rd6771;
	mul.lo.s64 	%rd6775, %rd6774, 1099511628211;
	shr.u64 	%rd6776, %rd6764, 24;
	and.b64  	%rd6777, %rd6776, 255;
	xor.b64  	%rd6778, %rd6777, %rd6775;
	mul.lo.s64 	%rd6779, %rd6778, 1099511628211;
	shr.u64 	%rd6780, %rd6764, 32;
	and.b64  	%rd6781, %rd6780, 255;
	xor.b64  	%rd6782, %rd6781, %rd6779;
	mul.lo.s64 	%rd6783, %rd6782, 1099511628211;
	shr.u64 	%rd6784, %rd6764, 40;
	and.b64  	%rd6785, %rd6784, 255;
	xor.b64  	%rd6786, %rd6785, %rd6783;
	mul.lo.s64 	%rd6787, %rd6786, 1099511628211;
	shr.u64 	%rd6788, %rd6764, 48;
	and.b64  	%rd6789, %rd6788, 255;
	xor.b64  	%rd6790, %rd6789, %rd6787;
	mul.lo.s64 	%rd6791, %rd6790, 1099511628211;
	shr.u64 	%rd6792, %rd6764, 56;
	xor.b64  	%rd6793, %rd6792, %rd6791;
	mul.lo.s64 	%rd7702, %rd6793, 1099511628211;
$L__BB43_238:
	setp.eq.s64 	%p529, %rd938, 0;
	mov.b64 	%rd7709, -3750763034362895579;
	@%p529 bra 	$L__BB43_244;
	setp.eq.s64 	%p530, %rd83, 0;
	mov.b64 	%rd7709, -3750763034362895579;
	mov.b64 	%rd7710, 0;
	@%p530 bra 	$L__BB43_242;
	and.b64  	%rd7707, %rd938, -2;
	add.s64 	%rd7706, %rd7605, 8;
	mov.b64 	%rd7709, -3750763034362895579;
$L__BB43_241:
	and.b64  	%rd7710, %rd938, -2;
	ld.u64 	%rd6799, [%rd7706+-8];
	and.b64  	%rd6800, %rd6799, 255;
	xor.b64  	%rd6801, %rd6800, %rd7709;
	mul.lo.s64 	%rd6802, %rd6801, 1099511628211;
	shr.u64 	%rd6803, %rd6799, 8;
	and.b64  	%rd6804, %rd6803, 255;
	xor.b64  	%rd6805, %rd6804, %rd6802;
	mul.lo.s64 	%rd6806, %rd6805, 1099511628211;
	shr.u64 	%rd6807, %rd6799, 16;
	and.b64  	%rd6808, %rd6807, 255;
	xor.b64  	%rd6809, %rd6808, %rd6806;
	mul.lo.s64 	%rd6810, %rd6809, 1099511628211;
	shr.u64 	%rd6811, %rd6799, 24;
	and.b64  	%rd6812, %rd6811, 255;
	xor.b64  	%rd6813, %rd6812, %rd6810;
	mul.lo.s64 	%rd6814, %rd6813, 1099511628211;
	shr.u64 	%rd6815, %rd6799, 32;
	and.b64  	%rd6816, %rd6815, 255;
	xor.b64  	%rd6817, %rd6816, %rd6814;
	mul.lo.s64 	%rd6818, %rd6817, 1099511628211;
	shr.u64 	%rd6819, %rd6799, 40;
	and.b64  	%rd6820, %rd6819, 255;
	xor.b64  	%rd6821, %rd6820, %rd6818;
	mul.lo.s64 	%rd6822, %rd6821, 1099511628211;
	shr.u64 	%rd6823, %rd6799, 48;
	and.b64  	%rd6824, %rd6823, 255;
	xor.b64  	%rd6825, %rd6824, %rd6822;
	mul.lo.s64 	%rd6826, %rd6825, 1099511628211;
	shr.u64 	%rd6827, %rd6799, 56;
	xor.b64  	%rd6828, %rd6827, %rd6826;
	mul.lo.s64 	%rd6829, %rd6828, 1099511628211;
	ld.u64 	%rd6830, [%rd7706];
	and.b64  	%rd6831, %rd6830, 255;
	xor.b64  	%rd6832, %rd6831, %rd6829;
	mul.lo.s64 	%rd6833, %rd6832, 1099511628211;
	shr.u64 	%rd6834, %rd6830, 8;
	and.b64  	%rd6835, %rd6834, 255;
	xor.b64  	%rd6836, %rd6835, %rd6833;
	mul.lo.s64 	%rd6837, %rd6836, 1099511628211;
	shr.u64 	%rd6838, %rd6830, 16;
	and.b64  	%rd6839, %rd6838, 255;
	xor.b64  	%rd6840, %rd6839, %rd6837;
	mul.lo.s64 	%rd6841, %rd6840, 1099511628211;
	shr.u64 	%rd6842, %rd6830, 24;
	and.b64  	%rd6843, %rd6842, 255;
	xor.b64  	%rd6844, %rd6843, %rd6841;
	mul.lo.s64 	%rd6845, %rd6844, 1099511628211;
	shr.u64 	%rd6846, %rd6830, 32;
	and.b64  	%rd6847, %rd6846, 255;
	xor.b64  	%rd6848, %rd6847, %rd6845;
	mul.lo.s64 	%rd6849, %rd6848, 1099511628211;
	shr.u64 	%rd6850, %rd6830, 40;
	and.b64  	%rd6851, %rd6850, 255;
	xor.b64  	%rd6852, %rd6851, %rd6849;
	mul.lo.s64 	%rd6853, %rd6852, 1099511628211;
	shr.u64 	%rd6854, %rd6830, 48;
	and.b64  	%rd6855, %rd6854, 255;
	xor.b64  	%rd6856, %rd6855, %rd6853;
	mul.lo.s64 	%rd6857, %rd6856, 1099511628211;
	shr.u64 	%rd6858, %rd6830, 56;
	xor.b64  	%rd6859, %rd6858, %rd6857;
	mul.lo.s64 	%rd7709, %rd6859, 1099511628211;
	add.s64 	%rd7707, %rd7707, -2;
	add.s64 	%rd7706, %rd7706, 16;
	setp.ne.s64 	%p531, %rd7707, 0;
	@%p531 bra 	$L__BB43_241;
$L__BB43_242:
	and.b64  	%rd6860, %rd938, 1;
	setp.eq.b64 	%p532, %rd6860, 1;
	not.pred 	%p533, %p532;
	@%p533 bra 	$L__BB43_244;
	shl.b64 	%rd6861, %rd7710, 3;
	add.s64 	%rd6862, %rd7605, %rd6861;
	ld.u64 	%rd6863, [%rd6862];
	and.b64  	%rd6864, %rd6863, 255;
	xor.b64  	%rd6865, %rd6864, %rd7709;
	mul.lo.s64 	%rd6866, %rd6865, 1099511628211;
	shr.u64 	%rd6867, %rd6863, 8;
	and.b64  	%rd6868, %rd6867, 255;
	xor.b64  	%rd6869, %rd6868, %rd6866;
	mul.lo.s64 	%rd6870, %rd6869, 1099511628211;
	shr.u64 	%rd6871, %rd6863, 16;
	and.b64  	%rd6872, %rd6871, 255;
	xor.b64  	%rd6873, %rd6872, %rd6870;
	mul.lo.s64 	%rd6874, %rd6873, 1099511628211;
	shr.u64 	%rd6875, %rd6863, 24;
	and.b64  	%rd6876, %rd6875, 255;
	xor.b64  	%rd6877, %rd6876, %rd6874;
	mul.lo.s64 	%rd6878, %rd6877, 1099511628211;
	shr.u64 	%rd6879, %rd6863, 32;
	and.b64  	%rd6880, %rd6879, 255;
	xor.b64  	%rd6881, %rd6880, %rd6878;
	mul.lo.s64 	%rd6882, %rd6881, 1099511628211;
	shr.u64 	%rd6883, %rd6863, 40;
	and.b64  	%rd6884, %rd6883, 255;
	xor.b64  	%rd6885, %rd6884, %rd6882;
	mul.lo.s64 	%rd6886, %rd6885, 1099511628211;
	shr.u64 	%rd6887, %rd6863, 48;
	and.b64  	%rd6888, %rd6887, 255;
	xor.b64  	%rd6889, %rd6888, %rd6886;
	mul.lo.s64 	%rd6890, %rd6889, 1099511628211;
	shr.u64 	%rd6891, %rd6863, 56;
	xor.b64  	%rd6892, %rd6891, %rd6890;
	mul.lo.s64 	%rd7709, %rd6892, 1099511628211;
$L__BB43_244:
	setp.eq.s64 	%p534, %rd7702, %rd7709;
	@%p534 bra 	$L__BB43_258;
	setp.eq.s64 	%p535, %rd938, 0;
	mov.b64 	%rd7716, -3750763034362895579;
	@%p535 bra 	$L__BB43_251;
	setp.eq.s64 	%p536, %rd83, 0;
	mov.b64 	%rd7716, -3750763034362895579;
	mov.b64 	%rd7717, 0;
	@%p536 bra 	$L__BB43_249;
	and.b64  	%rd7714, %rd938, -2;
	add.s64 	%rd7713, %rd7573, 8;
	mov.b64 	%rd7716, -3750763034362895579;
$L__BB43_248:
	and.b64  	%rd7717, %rd938, -2;
	ld.u64 	%rd6898, [%rd7713+-8];
	and.b64  	%rd6899, %rd6898, 255;
	xor.b64  	%rd6900, %rd6899, %rd7716;
	mul.lo.s64 	%rd6901, %rd6900, 1099511628211;
	shr.u64 	%rd6902, %rd6898, 8;
	and.b64  	%rd6903, %rd6902, 255;
	xor.b64  	%rd6904, %rd6903, %rd6901;
	mul.lo.s64 	%rd6905, %rd6904, 1099511628211;
	shr.u64 	%rd6906, %rd6898, 16;
	and.b64  	%rd6907, %rd6906, 255;
	xor.b64  	%rd6908, %rd6907, %rd6905;
	mul.lo.s64 	%rd6909, %rd6908, 1099511628211;
	shr.u64 	%rd6910, %rd6898, 24;
	and.b64  	%rd6911, %rd6910, 255;
	xor.b64  	%rd6912, %rd6911, %rd6909;
	mul.lo.s64 	%rd6913, %rd6912, 1099511628211;
	shr.u64 	%rd6914, %rd6898, 32;
	and.b64  	%rd6915, %rd6914, 255;
	xor.b64  	%rd6916, %rd6915, %rd6913;
	mul.lo.s64 	%rd6917, %rd6916, 1099511628211;
	shr.u64 	%rd6918, %rd6898, 40;
	and.b64  	%rd6919, %rd6918, 255;
	xor.b64  	%rd6920, %rd6919, %rd6917;
	mul.lo.s64 	%rd6921, %rd6920, 1099511628211;
	shr.u64 	%rd6922, %rd6898, 48;
	and.b64  	%rd6923, %rd6922, 255;
	xor.b64  	%rd6924, %rd6923, %rd6921;
	mul.lo.s64 	%rd6925, %rd6924, 1099511628211;
	shr.u64 	%rd6926, %rd6898, 56;
	xor.b64  	%rd6927, %rd6926, %rd6925;
	mul.lo.s64 	%rd6928, %rd6927, 1099511628211;
	ld.u64 	%rd6929, [%rd7713];
	and.b64  	%rd6930, %rd6929, 255;
	xor.b64  	%rd6931, %rd6930, %rd6928;
	mul.lo.s64 	%rd6932, %rd6931, 1099511628211;
	shr.u64 	%rd6933, %rd6929, 8;
	and.b64  	%rd6934, %rd6933, 255;
	xor.b64  	%rd6935, %rd6934, %rd6932;
	mul.lo.s64 	%rd6936, %rd6935, 1099511628211;
	shr.u64 	%rd6937, %rd6929, 16;
	and.b64  	%rd6938, %rd6937, 255;
	xor.b64  	%rd6939, %rd6938, %rd6936;
	mul.lo.s64 	%rd6940, %rd6939, 1099511628211;
	shr.u64 	%rd6941, %rd6929, 24;
	and.b64  	%rd6942, %rd6941, 255;
	xor.b64  	%rd6943, %rd6942, %rd6940;
	mul.lo.s64 	%rd6944, %rd6943, 1099511628211;
	shr.u64 	%rd6945, %rd6929, 32;
	and.b64  	%rd6946, %rd6945, 255;
	xor.b64  	%rd6947, %rd6946, %rd6944;
	mul.lo.s64 	%rd6948, %rd6947, 1099511628211;
	shr.u64 	%rd6949, %rd6929, 40;
	and.b64  	%rd6950, %rd6949, 255;
	xor.b64  	%rd6951, %rd6950, %rd6948;
	mul.lo.s64 	%rd6952, %rd6951, 1099511628211;
	shr.u64 	%rd6953, %rd6929, 48;
	and.b64  	%rd6954, %rd6953, 255;
	xor.b64  	%rd6955, %rd6954, %rd6952;
	mul.lo.s64 	%rd6956, %rd6955, 1099511628211;
	shr.u64 	%rd6957, %rd6929, 56;
	xor.b64  	%rd6958, %rd6957, %rd6956;
	mul.lo.s64 	%rd7716, %rd6958, 1099511628211;
	add.s64 	%rd7714, %rd7714, -2;
	add.s64 	%rd7713, %rd7713, 16;
	setp.ne.s64 	%p537, %rd7714, 0;
	@%p537 bra 	$L__BB43_248;
$L__BB43_249:
	and.b64  	%rd6959, %rd938, 1;
	setp.eq.b64 	%p538, %rd6959, 1;
	not.pred 	%p539, %p538;
	@%p539 bra 	$L__BB43_251;
	shl.b64 	%rd6960, %rd7717, 3;
	add.s64 	%rd6961, %rd7573, %rd6960;
	ld.u64 	%rd6962, [%rd6961];
	and.b64  	%rd6963, %rd6962, 255;
	xor.b64  	%rd6964, %rd6963, %rd7716;
	mul.lo.s64 	%rd6965, %rd6964, 1099511628211;
	shr.u64 	%rd6966, %rd6962, 8;
	and.b64  	%rd6967, %rd6966, 255;
	xor.b64  	%rd6968, %rd6967, %rd6965;
	mul.lo.s64 	%rd6969, %rd6968, 1099511628211;
	shr.u64 	%rd6970, %rd6962, 16;
	and.b64  	%rd6971, %rd6970, 255;
	xor.b64  	%rd6972, %rd6971, %rd6969;
	mul.lo.s64 	%rd6973, %rd6972, 1099511628211;
	shr.u64 	%rd6974, %rd6962, 24;
	and.b64  	%rd6975, %rd6974, 255;
	xor.b64  	%rd6976, %rd6975, %rd6973;
	mul.lo.s64 	%rd6977, %rd6976, 1099511628211;
	shr.u64 	%rd6978, %rd6962, 32;
	and.b64  	%rd6979, %rd6978, 255;
	xor.b64  	%rd6980, %rd6979, %rd6977;
	mul.lo.s64 	%rd6981, %rd6980, 1099511628211;
	shr.u64 	%rd6982, %rd6962, 40;
	and.b64  	%rd6983, %rd6982, 255;
	xor.b64  	%rd6984, %rd6983, %rd6981;
	mul.lo.s64 	%rd6985, %rd6984, 1099511628211;
	shr.u64 	%rd6986, %rd6962, 48;
	and.b64  	%rd6987, %rd6986, 255;
	xor.b64  	%rd6988, %rd6987, %rd6985;
	mul.lo.s64 	%rd6989, %rd6988, 1099511628211;
	shr.u64 	%rd6990, %rd6962, 56;
	xor.b64  	%rd6991, %rd6990, %rd6989;
	mul.lo.s64 	%rd7716, %rd6991, 1099511628211;
$L__BB43_251:
	setp.eq.s64 	%p540, %rd938, 0;
	mov.b64 	%rd7723, -3750763034362895579;
	@%p540 bra 	$L__BB43_257;
	setp.eq.s64 	%p541, %rd83, 0;
	mov.b64 	%rd7723, -3750763034362895579;
	mov.b64 	%rd7724, 0;
	@%p541 bra 	$L__BB43_255;
	and.b64  	%rd7721, %rd938, -2;
	add.s64 	%rd7720, %rd7605, 8;
	mov.b64 	%rd7723, -3750763034362895579;
$L__BB43_254:
	and.b64  	%rd7724, %rd938, -2;
	ld.u64 	%rd6997, [%rd7720+-8];
	and.b64  	%rd6998, %rd6997, 255;
	xor.b64  	%rd6999, %rd6998, %rd7723;
	mul.lo.s64 	%rd7000, %rd6999, 1099511628211;
	shr.u64 	%rd7001, %rd6997, 8;
	and.b64  	%rd7002, %rd7001, 255;
	xor.b64  	%rd7003, %rd7002, %rd7000;
	mul.lo.s64 	%rd7004, %rd7003, 1099511628211;
	shr.u64 	%rd7005, %rd6997, 16;
	and.b64  	%rd7006, %rd7005, 255;
	xor.b64  	%rd7007, %rd7006, %rd7004;
	mul.lo.s64 	%rd7008, %rd7007, 1099511628211;
	shr.u64 	%rd7009, %rd6997, 24;
	and.b64  	%rd7010, %rd7009, 255;
	xor.b64  	%rd7011, %rd7010, %rd7008;
	mul.lo.s64 	%rd7012, %rd7011, 1099511628211;
	shr.u64 	%rd7013, %rd6997, 32;
	and.b64  	%rd7014, %rd7013, 255;
	xor.b64  	%rd7015, %rd7014, %rd7012;
	mul.lo.s64 	%rd7016, %rd7015, 1099511628211;
	shr.u64 	%rd7017, %rd6997, 40;
	and.b64  	%rd7018, %rd7017, 255;
	xor.b64  	%rd7019, %rd7018, %rd7016;
	mul.lo.s64 	%rd7020, %rd7019, 1099511628211;
	shr.u64 	%rd7021, %rd6997, 48;
	and.b64  	%rd7022, %rd7021, 255;
	xor.b64  	%rd7023, %rd7022, %rd7020;
	mul.lo.s64 	%rd7024, %rd7023, 1099511628211;
	shr.u64 	%rd7025, %rd6997, 56;
	xor.b64  	%rd7026, %rd7025, %rd7024;
	mul.lo.s64 	%rd7027, %rd7026, 1099511628211;
	ld.u64 	%rd7028, [%rd7720];
	and.b64  	%rd7029, %rd7028, 255;
	xor.b64  	%rd7030, %rd7029, %rd7027;
	mul.lo.s64 	%rd7031, %rd7030, 1099511628211;
	shr.u64 	%rd7032, %rd7028, 8;
	and.b64  	%rd7033, %rd7032, 255;
	xor.b64  	%rd7034, %rd7033, %rd7031;
	mul.lo.s64 	%rd7035, %rd7034, 1099511628211;
	shr.u64 	%rd7036, %rd7028, 16;
	and.b64  	%rd7037, %rd7036, 255;
	xor.b64  	%rd7038, %rd7037, %rd7035;
	mul.lo.s64 	%rd7039, %rd7038, 1099511628211;
	shr.u64 	%rd7040, %rd7028, 24;
	and.b64  	%rd7041, %rd7040, 255;
	xor.b64  	%rd7042, %rd7041, %rd7039;
	mul.lo.s64 	%rd7043, %rd7042, 1099511628211;
	shr.u64 	%rd7044, %rd7028, 32;
	and.b64  	%rd7045, %rd7044, 255;
	xor.b64  	%rd7046, %rd7045, %rd7043;
	mul.lo.s64 	%rd7047, %rd7046, 1099511628211;
	shr.u64 	%rd7048, %rd7028, 40;
	and.b64  	%rd7049, %rd7048, 255;
	xor.b64  	%rd7050, %rd7049, %rd7047;
	mul.lo.s64 	%rd7051, %rd7050, 1099511628211;
	shr.u64 	%rd7052, %rd7028, 48;
	and.b64  	%rd7053, %rd7052, 255;
	xor.b64  	%rd7054, %rd7053, %rd7051;
	mul.lo.s64 	%rd7055, %rd7054, 1099511628211;
	shr.u64 	%rd7056, %rd7028, 56;
	xor.b64  	%rd7057, %rd7056, %rd7055;
	mul.lo.s64 	%rd7723, %rd7057, 1099511628211;
	add.s64 	%rd7721, %rd7721, -2;
	add.s64 	%rd7720, %rd7720, 16;
	setp.ne.s64 	%p542, %rd7721, 0;
	@%p542 bra 	$L__BB43_254;
$L__BB43_255:
	and.b64  	%rd7058, %rd938, 1;
	setp.eq.b64 	%p543, %rd7058, 1;
	not.pred 	%p544, %p543;
	@%p544 bra 	$L__BB43_257;
	shl.b64 	%rd7059, %rd7724, 3;
	add.s64 	%rd7060, %rd7605, %rd7059;
	ld.u64 	%rd7061, [%rd7060];
	and.b64  	%rd7062, %rd7061, 255;
	xor.b64  	%rd7063, %rd7062, %rd7723;
	mul.lo.s64 	%rd7064, %rd7063, 1099511628211;
	shr.u64 	%rd7065, %rd7061, 8;
	and.b64  	%rd7066, %rd7065, 255;
	xor.b64  	%rd7067, %rd7066, %rd7064;
	mul.lo.s64 	%rd7068, %rd7067, 1099511628211;
	shr.u64 	%rd7069, %rd7061, 16;
	and.b64  	%rd7070, %rd7069, 255;
	xor.b64  	%rd7071, %rd7070, %rd7068;
	mul.lo.s64 	%rd7072, %rd7071, 1099511628211;
	shr.u64 	%rd7073, %rd7061, 24;
	and.b64  	%rd7074, %rd7073, 255;
	xor.b64  	%rd7075, %rd7074, %rd7072;
	mul.lo.s64 	%rd7076, %rd7075, 1099511628211;
	shr.u64 	%rd7077, %rd7061, 32;
	and.b64  	%rd7078, %rd7077, 255;
	xor.b64  	%rd7079, %rd7078, %rd7076;
	mul.lo.s64 	%rd7080, %rd7079, 1099511628211;
	shr.u64 	%rd7081, %rd7061, 40;
	and.b64  	%rd7082, %rd7081, 255;
	xor.b64  	%rd7083, %rd7082, %rd7080;
	mul.lo.s64 	%rd7084, %rd7083, 1099511628211;
	shr.u64 	%rd7085, %rd7061, 48;
	and.b64  	%rd7086, %rd7085, 255;
	xor.b64  	%rd7087, %rd7086, %rd7084;
	mul.lo.s64 	%rd7088, %rd7087, 1099511628211;
	shr.u64 	%rd7089, %rd7061, 56;
	xor.b64  	%rd7090, %rd7089, %rd7088;
	mul.lo.s64 	%rd7723, %rd7090, 1099511628211;
$L__BB43_257:
	setp.lt.u64 	%p589, %rd7716, %rd7723;
	bra.uni 	$L__BB43_262;
$L__BB43_258:
	setp.eq.s32 	%p546, %r71, 0;
	mov.pred 	%p589, %p520;
	@%p546 bra 	$L__BB43_262;
	mov.b64 	%rd7727, 0;
	cvt.s64.s32 	%rd7095, %r71;
$L__BB43_260:
	shl.b64 	%rd7092, %rd7727, 3;
	add.s64 	%rd7093, %rd7573, %rd7092;
	ld.u64 	%rd451, [%rd7093];
	add.s64 	%rd7094, %rd7605, %rd7092;
	ld.u64 	%rd452, [%rd7094];
	setp.lt.u64 	%p548, %rd451, %rd452;
	mov.pred 	%p589, %p522;
	@%p548 bra 	$L__BB43_262;
	setp.le.u64 	%p550, %rd451, %rd452;
	add.s64 	%rd7727, %rd7727, 1;
	setp.lt.u64 	%p551, %rd7727, %rd7095;
	and.pred  	%p552, %p550, %p551;
	mov.pred 	%p589, %p520;
	@%p552 bra 	$L__BB43_260;
$L__BB43_262:
	selp.b64 	%rd454, %rd7573, %rd7605, %p589;
	selp.u32 	%r239, 1, 0, %p589;
	add.s32 	%r29, %r27, %r239;
	not.pred 	%p553, %p589;
	selp.u32 	%r240, 1, 0, %p553;
	add.s32 	%r30, %r28, %r240;
	@%p589 bra 	$L__BB43_264;
	shl.b32 	%r241, %r30, 3;
	mov.u32 	%r242, _ZZN3cub18CUB_300001_SM_10006detail5merge19device_merge_kernelINS2_10policy_hubIPyNS0_8NullTypeEE9policy600EPS5_PS6_S9_SA_S9_SA_l18tuple_indexed_lessEEvT0_T1_T6_T2_T3_SE_T4_T5_T7_PSE_NS1_7vsmem_tEE19shared_temp_storage;
	add.s32 	%r243, %r242, %r241;
	ld.shared.u64 	%rd7605, [%r243];
	bra.uni 	$L__BB43_265;
$L__BB43_264:
	shl.b32 	%r244, %r29, 3;
	mov.u32 	%r245, _ZZN3cub18CUB_300001_SM_10006detail5merge19device_merge_kernelINS2_10policy_hubIPyNS0_8NullTypeEE9policy600EPS5_PS6_S9_SA_S9_SA_l18tuple_indexed_lessEEvT0_T1_T6_T2_T3_SE_T4_T5_T7_PSE_NS1_7vsmem_tEE19shared_temp_storage;
	add.s32 	%r246, %r245, %r244;
	ld.shared.u64 	%rd7573, [%r246];
$L__BB43_265:
	setp.ge.s32 	%p554, %r29, %r6;
	mov.u64 	%rd7759, %rd7605;
	@%p554 bra 	$L__BB43_297;
	setp.ge.s32 	%p555, %r30, %r3;
	mov.u64 	%rd7759, %rd7573;
	@%p555 bra 	$L__BB43_297;
	setp.eq.s64 	%p556, %rd938, 0;
	mov.b64 	%rd7733, -3750763034362895579;
	@%p556 bra 	$L__BB43_273;
	setp.eq.s64 	%p557, %rd83, 0;
	mov.b64 	%rd7733, -3750763034362895579;
	mov.b64 	%rd7734, 0;
	@%p557 bra 	$L__BB43_271;
	and.b64  	%rd7734, %rd938, -2;
	add.s64 	%rd7730, %rd7573, 8;
	mov.b64 	%rd7733, -3750763034362895579;
	mov.u64 	%rd7731, %rd7734;
$L__BB43_270:
	ld.u64 	%rd7101, [%rd7730+-8];
	and.b64  	%rd7102, %rd7101, 255;
	xor.b64  	%rd7103, %rd7102, %rd7733;
	mul.lo.s64 	%rd7104, %rd7103, 1099511628211;
	shr.u64 	%rd7105, %rd7101, 8;
	and.b64  	%rd7106, %rd7105, 255;
	xor.b64  	%rd7107, %rd7106, %rd7104;
	mul.lo.s64 	%rd7108, %rd7107, 1099511628211;
	shr.u64 	%rd7109, %rd7101, 16;
	and.b64  	%rd7110, %rd7109, 255;
	xor.b64  	%rd7111, %rd7110, %rd7108;
	mul.lo.s64 	%rd7112, %rd7111, 1099511628211;
	shr.u64 	%rd7113, %rd7101, 24;
	and.b64  	%rd7114, %rd7113, 255;
	xor.b64  	%rd7115, %rd7114, %rd7112;
	mul.lo.s64 	%rd7116, %rd7115, 1099511628211;
	shr.u64 	%rd7117, %rd7101, 32;
	and.b64  	%rd7118, %rd7117, 255;
	xor.b64  	%rd7119, %rd7118, %rd7116;
	mul.lo.s64 	%rd7120, %rd7119, 1099511628211;
	shr.u64 	%rd7121, %rd7101, 40;
	and.b64  	%rd7122, %rd7121, 255;
	xor.b64  	%rd7123, %rd7122, %rd7120;
	mul.lo.s64 	%rd7124, %rd7123, 1099511628211;
	shr.u64 	%rd7125, %rd7101, 48;
	and.b64  	%rd7126, %rd7125, 255;
	xor.b64  	%rd7127, %rd7126, %rd7124;
	mul.lo.s64 	%rd7128, %rd7127, 1099511628211;
	shr.u64 	%rd7129, %rd7101, 56;
	xor.b64  	%rd7130, %rd7129, %rd7128;
	mul.lo.s64 	%rd7131, %rd7130, 1099511628211;
	ld.u64 	%rd7132, [%rd7730];
	and.b64  	%rd7133, %rd7132, 255;
	xor.b64  	%rd7134, %rd7133, %rd7131;
	mul.lo.s64 	%rd7135, %rd7134, 1099511628211;
	shr.u64 	%rd7136, %rd7132, 8;
	and.b64  	%rd7137, %rd7136, 255;
	xor.b64  	%rd7138, %rd7137, %rd7135;
	mul.lo.s64 	%rd7139, %rd7138, 1099511628211;
	shr.u64 	%rd7140, %rd7132, 16;
	and.b64  	%rd7141, %rd7140, 255;
	xor.b64  	%rd7142, %rd7141, %rd7139;
	mul.lo.s64 	%rd7143, %rd7142, 1099511628211;
	shr.u64 	%rd7144, %rd7132, 24;
	and.b64  	%rd7145, %rd7144, 255;
	xor.b64  	%rd7146, %rd7145, %rd7143;
	mul.lo.s64 	%rd7147, %rd7146, 1099511628211;
	shr.u64 	%rd7148, %rd7132, 32;
	and.b64  	%rd7149, %rd7148, 255;
	xor.b64  	%rd7150, %rd7149, %rd7147;
	mul.lo.s64 	%rd7151, %rd7150, 1099511628211;
	shr.u64 	%rd7152, %rd7132, 40;
	and.b64  	%rd7153, %rd7152, 255;
	xor.b64  	%rd7154, %rd7153, %rd7151;
	mul.lo.s64 	%rd7155, %rd7154, 1099511628211;
	shr.u64 	%rd7156, %rd7132, 48;
	and.b64  	%rd7157, %rd7156, 255;
	xor.b64  	%rd7158, %rd7157, %rd7155;
	mul.lo.s64 	%rd7159, %rd7158, 1099511628211;
	shr.u64 	%rd7160, %rd7132, 56;
	xor.b64  	%rd7161, %rd7160, %rd7159;
	mul.lo.s64 	%rd7733, %rd7161, 1099511628211;
	add.s64 	%rd7731, %rd7731, -2;
	add.s64 	%rd7730, %rd7730, 16;
	setp.ne.s64 	%p558, %rd7731, 0;
	@%p558 bra 	$L__BB43_270;
$L__BB43_271:
	and.b64  	%rd7162, %rd938, 1;
	setp.eq.b64 	%p559, %rd7162, 1;
	not.pred 	%p560, %p559;
	@%p560 bra 	$L__BB43_273;
	shl.b64 	%rd7163, %rd7734, 3;
	add.s64 	%rd7164, %rd7573, %rd7163;
	ld.u64 	%rd7165, [%rd7164];
	and.b64  	%rd7166, %rd7165, 255;
	xor.b64  	%rd7167, %rd7166, %rd7733;
	mul.lo.s64 	%rd7168, %rd7167, 1099511628211;
	shr.u64 	%rd7169, %rd7165, 8;
	and.b64  	%rd7170, %rd7169, 255;
	xor.b64  	%rd7171, %rd7170, %rd7168;
	mul.lo.s64 	%rd7172, %rd7171, 1099511628211;
	shr.u64 	%rd7173, %rd7165, 16;
	and.b64  	%rd7174, %rd7173, 255;
	xor.b64  	%rd7175, %rd7174, %rd7172;
	mul.lo.s64 	%rd7176, %rd7175, 1099511628211;
	shr.u64 	%rd7177, %rd7165, 24;
	and.b64  	%rd7178, %rd7177, 255;
	xor.b64  	%rd7179, %rd7178, %rd7176;
	mul.lo.s64 	%rd7180, %rd7179, 1099511628211;
	shr.u64 	%rd7181, %rd7165, 32;
	and.b64  	%rd7182, %rd7181, 255;
	xor.b64  	%rd7183, %rd7182, %rd7180;
	mul.lo.s64 	%rd7184, %rd7183, 1099511628211;
	shr.u64 	%rd7185, %rd7165, 40;
	and.b64  	%rd7186, %rd7185, 255;
	xor.b64  	%rd7187, %rd7186, %rd7184;
	mul.lo.s64 	%rd7188, %rd7187, 1099511628211;
	shr.u64 	%rd7189, %rd7165, 48;
	and.b64  	%rd7190, %rd7189, 255;
	xor.b64  	%rd7191, %rd7190, %rd7188;
	mul.lo.s64 	%rd7192, %rd7191, 1099511628211;
	shr.u64 	%rd7193, %rd7165, 56;
	xor.b64  	%rd7194, %rd7193, %rd7192;
	mul.lo.s64 	%rd7733, %rd7194, 1099511628211;
$L__BB43_273:
	setp.eq.s64 	%p561, %rd938, 0;
	mov.b64 	%rd7740, -3750763034362895579;
	@%p561 bra 	$L__BB43_279;
	setp.eq.s64 	%p562, %rd83, 0;
	mov.b64 	%rd7740, -3750763034362895579;
	mov.b64 	%rd7741, 0;
	@%p562 bra 	$L__BB43_277;
	and.b64  	%rd7738, %rd938, -2;
	add.s64 	%rd7737, %rd7605, 8;
	mov.b64 	%rd7740, -3750763034362895579;
$L__BB43_276:
	and.b64  	%rd7741, %rd938, -2;
	ld.u64 	%rd7200, [%rd7737+-8];
	and.b64  	%rd7201, %rd7200, 255;
	xor.b64  	%rd7202, %rd7201, %rd7740;
	mul.lo.s64 	%rd7203, %rd7202, 1099511628211;
	shr.u64 	%rd7204, %rd7200, 8;
	and.b64  	%rd7205, %rd7204, 255;
	xor.b64  	%rd7206, %rd7205, %rd7203;
	mul.lo.s64 	%rd7207, %rd7206, 1099511628211;
	shr.u64 	%rd7208, %rd7200, 16;
	and.b64  	%rd7209, %rd7208, 255;
	xor.b64  	%rd7210, %rd7209, %rd7207;
	mul.lo.s64 	%rd7211, %rd7210, 1099511628211;
	shr.u64 	%rd7212, %rd7200, 24;
	and.b64  	%rd7213, %rd7212, 255;
	xor.b64  	%rd7214, %rd7213, %rd7211;
	mul.lo.s64 	%rd7215, %rd7214, 1099511628211;
	shr.u64 	%rd7216, %rd7200, 32;
	and.b64  	%rd7217, %rd7216, 255;
	xor.b64  	%rd7218, %rd7217, %rd7215;
	mul.lo.s64 	%rd7219, %rd7218, 1099511628211;
	shr.u64 	%rd7220, %rd7200, 40;
	and.b64  	%rd7221, %rd7220, 255;
	xor.b64  	%rd7222, %rd7221, %rd7219;
	mul.lo.s64 	%rd7223, %rd7222, 1099511628211;
	shr.u64 	%rd7224, %rd7200, 48;
	and.b64  	%rd7225, %rd7224, 255;
	xor.b64  	%rd7226, %rd7225, %rd7223;
	mul.lo.s64 	%rd7227, %rd7226, 1099511628211;
	shr.u64 	%rd7228, %rd7200, 56;
	xor.b64  	%rd7229, %rd7228, %rd7227;
	mul.lo.s64 	%rd7230, %rd7229, 1099511628211;
	ld.u64 	%rd7231, [%rd7737];
	and.b64  	%rd7232, %rd7231, 255;
	xor.b64  	%rd7233, %rd7232, %rd7230;
	mul.lo.s64 	%rd7234, %rd7233, 1099511628211;
	shr.u64 	%rd7235, %rd7231, 8;
	and.b64  	%rd7236, %rd7235, 255;
	xor.b64  	%rd7237, %rd7236, %rd7234;
	mul.lo.s64 	%rd7238, %rd7237, 1099511628211;
	shr.u64 	%rd7239, %rd7231, 16;
	and.b64  	%rd7240, %rd7239, 255;
	xor.b64  	%rd7241, %rd7240, %rd7238;
	mul.lo.s64 	%rd7242, %rd7241, 1099511628211;
	shr.u64 	%rd7243, %rd7231, 24;
	and.b64  	%rd7244, %rd7243, 255;
	xor.b64  	%rd7245, %rd7244, %rd7242;
	mul.lo.s64 	%rd7246, %rd7245, 1099511628211;
	shr.u64 	%rd7247, %rd7231, 32;
	and.b64  	%rd7248, %rd7247, 255;
	xor.b64  	%rd7249, %rd7248, %rd7246;
	mul.lo.s64 	%rd7250, %rd7249, 1099511628211;
	shr.u64 	%rd7251, %rd7231, 40;
	and.b64  	%rd7252, %rd7251, 255;
	xor.b64  	%rd7253, %rd7252, %rd7250;
	mul.lo.s64 	%rd7254, %rd7253, 1099511628211;
	shr.u64 	%rd7255, %rd7231, 48;
	and.b64  	%rd7256, %rd7255, 255;
	xor.b64  	%rd7257, %rd7256, %rd7254;
	mul.lo.s64 	%rd7258, %rd7257, 1099511628211;
	shr.u64 	%rd7259, %rd7231, 56;
	xor.b64  	%rd7260, %rd7259, %rd7258;
	mul.lo.s64 	%rd7740, %rd7260, 1099511628211;
	add.s64 	%rd7738, %rd7738, -2;
	add.s64 	%rd7737, %rd7737, 16;
	setp.ne.s64 	%p563, %rd7738, 0;
	@%p563 bra 	$L__BB43_276;
$L__BB43_277:
	and.b64  	%rd7261, %rd938, 1;
	setp.eq.b64 	%p564, %rd7261, 1;
	not.pred 	%p565, %p564;
	@%p565 bra 	$L__BB43_279;
	shl.b64 	%rd7262, %rd7741, 3;
	add.s64 	%rd7263, %rd7605, %rd7262;
	ld.u64 	%rd7264, [%rd7263];
	and.b64  	%rd7265, %rd7264, 255;
	xor.b64  	%rd7266, %rd7265, %rd7740;
	mul.lo.s64 	%rd7267, %rd7266, 1099511628211;
	shr.u64 	%rd7268, %rd7264, 8;
	and.b64  	%rd7269, %rd7268, 255;
	xor.b64  	%rd7270, %rd7269, %rd7267;
	mul.lo.s64 	%rd7271, %rd7270, 1099511628211;
	shr.u64 	%rd7272, %rd7264, 16;
	and.b64  	%rd7273, %rd7272, 255;
	xor.b64  	%rd7274, %rd7273, %rd7271;
	mul.lo.s64 	%rd7275, %rd7274, 1099511628211;
	shr.u64 	%rd7276, %rd7264, 24;
	and.b64  	%rd7277, %rd7276, 255;
	xor.b64  	%rd7278, %rd7277, %rd7275;
	mul.lo.s64 	%rd7279, %rd7278, 1099511628211;
	shr.u64 	%rd7280, %rd7264, 32;
	and.b64  	%rd7281, %rd7280, 255;
	xor.b64  	%rd7282, %rd7281, %rd7279;
	mul.lo.s64 	%rd7283, %rd7282, 1099511628211;
	shr.u64 	%rd7284, %rd7264, 40;
	and.b64  	%rd7285, %rd7284, 255;
	xor.b64  	%rd7286, %rd7285, %rd7283;
	mul.lo.s64 	%rd7287, %rd7286, 1099511628211;
	shr.u64 	%rd7288, %rd7264, 48;
	and.b64  	%rd7289, %rd7288, 255;
	xor.b64  	%rd7290, %rd7289, %rd7287;
	mul.lo.s64 	%rd7291, %rd7290, 1099511628211;
	shr.u64 	%rd7292, %rd7264, 56;
	xor.b64  	%rd7293, %rd7292, %rd7291;
	mul.lo.s64 	%rd7740, %rd7293, 1099511628211;
$L__BB43_279:
	setp.eq.s64 	%p566, %rd7733, %rd7740;
	@%p566 bra 	$L__BB43_293;
	setp.eq.s64 	%p567, %rd938, 0;
	mov.b64 	%rd7747, -3750763034362895579;
	@%p567 bra 	$L__BB43_286;
	setp.eq.s64 	%p568, %rd83, 0;
	mov.b64 	%rd7747, -3750763034362895579;
	mov.b64 	%rd7748, 0;
	@%p568 bra 	$L__BB43_284;
	and.b64  	%rd7748, %rd938, -2;
	add.s64 	%rd7744, %rd7573, 8;
	mov.b64 	%rd7747, -3750763034362895579;
	mov.u64 	%rd7745, %rd7748;
$L__BB43_283:
	ld.u64 	%rd7299, [%rd7744+-8];
	and.b64  	%rd7300, %rd7299, 255;
	xor.b64  	%rd7301, %rd7300, %rd7747;
	mul.lo.s64 	%rd7302, %rd7301, 1099511628211;
	shr.u64 	%rd7303, %rd7299, 8;
	and.b64  	%rd7304, %rd7303, 255;
	xor.b64  	%rd7305, %rd7304, %rd7302;
	mul.lo.s64 	%rd7306, %rd7305, 1099511628211;
	shr.u64 	%rd7307, %rd7299, 16;
	and.b64  	%rd7308, %rd7307, 255;
	xor.b64  	%rd7309, %rd7308, %rd7306;
	mul.lo.s64 	%rd7310, %rd7309, 1099511628211;
	shr.u64 	%rd7311, %rd7299, 24;
	and.b64  	%rd7312, %rd7311, 255;
	xor.b64  	%rd7313, %rd7312, %rd7310;
	mul.lo.s64 	%rd7314, %rd7313, 1099511628211;
	shr.u64 	%rd7315, %rd7299, 32;
	and.b64  	%rd7316, %rd7315, 255;
	xor.b64  	%rd7317, %rd7316, %rd7314;
	mul.lo.s64 	%rd7318, %rd7317, 1099511628211;
	shr.u64 	%rd7319, %rd7299, 40;
	and.b64  	%rd7320, %rd7319, 255;
	xor.b64  	%rd7321, %rd7320, %rd7318;
	mul.lo.s64 	%rd7322, %rd7321, 1099511628211;
	shr.u64 	%rd7323, %rd7299, 48;
	and.b64  	%rd7324, %rd7323, 255;
	xor.b64  	%rd7325, %rd7324, %rd7322;
	mul.lo.s64 	%rd7326, %rd7325, 1099511628211;
	shr.u64 	%rd7327, %rd7299, 56;
	xor.b64  	%rd7328, %rd7327, %rd7326;
	mul.lo.s64 	%rd7329, %rd7328, 1099511628211;
	ld.u64 	%rd7330, [%rd7744];
	and.b64  	%rd7331, %rd7330, 255;
	xor.b64  	%rd7332, %rd7331, %rd7329;
	mul.lo.s64 	%rd7333, %rd7332, 1099511628211;
	shr.u64 	%rd7334, %rd7330, 8;
	and.b64  	%rd7335, %rd7334, 255;
	xor.b64  	%rd7336, %rd7335, %rd7333;
	mul.lo.s64 	%rd7337, %rd7336, 1099511628211;
	shr.u64 	%rd7338, %rd7330, 16;
	and.b64  	%rd7339, %rd7338, 255;
	xor.b64  	%rd7340, %rd7339, %rd7337;
	mul.lo.s64 	%rd7341, %rd7340, 1099511628211;
	shr.u64 	%rd7342, %rd7330, 24;
	and.b64  	%rd7343, %rd7342, 255;
	xor.b64  	%rd7344, %rd7343, %rd7341;
	mul.lo.s64 	%rd7345, %rd7344, 1099511628211;
	shr.u64 	%rd7346, %rd7330, 32;
	and.b64  	%rd7347, %rd7346, 255;
	xor.b64  	%rd7348, %rd7347, %rd7345;
	mul.lo.s64 	%rd7349, %rd7348, 1099511628211;
	shr.u64 	%rd7350, %rd7330, 40;
	and.b64  	%rd7351, %rd7350, 255;
	xor.b64  	%rd7352, %rd7351, %rd7349;
	mul.lo.s64 	%rd7353, %rd7352, 1099511628211;
	shr.u64 	%rd7354, %rd7330, 48;
	and.b64  	%rd7355, %rd7354, 255;
	xor.b64  	%rd7356, %rd7355, %rd7353;
	mul.lo.s64 	%rd7357, %rd7356, 1099511628211;
	shr.u64 	%rd7358, %rd7330, 56;
	xor.b64  	%rd7359, %rd7358, %rd7357;
	mul.lo.s64 	%rd7747, %rd7359, 1099511628211;
	add.s64 	%rd7745, %rd7745, -2;
	add.s64 	%rd7744, %rd7744, 16;
	setp.ne.s64 	%p569, %rd7745, 0;
	@%p569 bra 	$L__BB43_283;
$L__BB43_284:
	and.b64  	%rd7360, %rd938, 1;
	setp.eq.b64 	%p570, %rd7360, 1;
	not.pred 	%p571, %p570;
	@%p571 bra 	$L__BB43_286;
	shl.b64 	%rd7361, %rd7748, 3;
	add.s64 	%rd7362, %rd7573, %rd7361;
	ld.u64 	%rd7363, [%rd7362];
	and.b64  	%rd7364, %rd7363, 255;
	xor.b64  	%rd7365, %rd7364, %rd7747;
	mul.lo.s64 	%rd7366, %rd7365, 1099511628211;
	shr.u64 	%rd7367, %rd7363, 8;
	and.b64  	%rd7368, %rd7367, 255;
	xor.b64  	%rd7369, %rd7368, %rd7366;
	mul.lo.s64 	%rd7370, %rd7369, 1099511628211;
	shr.u64 	%rd7371, %rd7363, 16;
	and.b64  	%rd7372, %rd7371, 255;
	xor.b64  	%rd7373, %rd7372, %rd7370;
	mul.lo.s64 	%rd7374, %rd7373, 1099511628211;
	shr.u64 	%rd7375, %rd7363, 24;
	and.b64  	%rd7376, %rd7375, 255;
	xor.b64  	%rd7377, %rd7376, %rd7374;
	mul.lo.s64 	%rd7378, %rd7377, 1099511628211;
	shr.u64 	%rd7379, %rd7363, 32;
	and.b64  	%rd7380, %rd7379, 255;
	xor.b64  	%rd7381, %rd7380, %rd7378;
	mul.lo.s64 	%rd7382, %rd7381, 1099511628211;
	shr.u64 	%rd7383, %rd7363, 40;
	and.b64  	%rd7384, %rd7383, 255;
	xor.b64  	%rd7385, %rd7384, %rd7382;
	mul.lo.s64 	%rd7386, %rd7385, 1099511628211;
	shr.u64 	%rd7387, %rd7363, 48;
	and.b64  	%rd7388, %rd7387, 255;
	xor.b64  	%rd7389, %rd7388, %rd7386;
	mul.lo.s64 	%rd7390, %rd7389, 1099511628211;
	shr.u64 	%rd7391, %rd7363, 56;
	xor.b64  	%rd7392, %rd7391, %rd7390;
	mul.lo.s64 	%rd7747, %rd7392, 1099511628211;
$L__BB43_286:
	setp.eq.s64 	%p572, %rd938, 0;
	mov.b64 	%rd7754, -3750763034362895579;
	@%p572 bra 	$L__BB43_292;
	setp.eq.s64 	%p573, %rd83, 0;
	mov.b64 	%rd7754, -3750763034362895579;
	mov.b64 	%rd7755, 0;
	@%p573 bra 	$L__BB43_290;
	and.b64  	%rd7755, %rd938, -2;
	add.s64 	%rd7751, %rd7605, 8;
	mov.b64 	%rd7754, -3750763034362895579;
	mov.u64 	%rd7752, %rd7755;
$L__BB43_289:
	ld.u64 	%rd7398, [%rd7751+-8];
	and.b64  	%rd7399, %rd7398, 255;
	xor.b64  	%rd7400, %rd7399, %rd7754;
	mul.lo.s64 	%rd7401, %rd7400, 1099511628211;
	shr.u64 	%rd7402, %rd7398, 8;
	and.b64  	%rd7403, %rd7402, 255;
	xor.b64  	%rd7404, %rd7403, %rd7401;
	mul.lo.s64 	%rd7405, %rd7404, 1099511628211;
	shr.u64 	%rd7406, %rd7398, 16;
	and.b64  	%rd7407, %rd7406, 255;
	xor.b64  	%rd7408, %rd7407, %rd7405;
	mul.lo.s64 	%rd7409, %rd7408, 1099511628211;
	shr.u64 	%rd7410, %rd7398, 24;
	and.b64  	%rd7411, %rd7410, 255;
	xor.b64  	%rd7412, %rd7411, %rd7409;
	mul.lo.s64 	%rd7413, %rd7412, 1099511628211;
	shr.u64 	%rd7414, %rd7398, 32;
	and.b64  	%rd7415, %rd7414, 255;
	xor.b64  	%rd7416, %rd7415, %rd7413;
	mul.lo.s64 	%rd7417, %rd7416, 1099511628211;
	shr.u64 	%rd7418, %rd7398, 40;
	and.b64  	%rd7419, %rd7418, 255;
	xor.b64  	%rd7420, %rd7419, %rd7417;
	mul.lo.s64 	%rd7421, %rd7420, 1099511628211;
	shr.u64 	%rd7422, %rd7398, 48;
	and.b64  	%rd7423, %rd7422, 255;
	xor.b64  	%rd7424, %rd7423, %rd7421;
	mul.lo.s64 	%rd7425, %rd7424, 1099511628211;
	shr.u64 	%rd7426, %rd7398, 56;
	xor.b64  	%rd7427, %rd7426, %rd7425;
	mul.lo.s64 	%rd7428, %rd7427, 1099511628211;
	ld.u64 	%rd7429, [%rd7751];
	and.b64  	%rd7430, %rd7429, 255;
	xor.b64  	%rd7431, %rd7430, %rd7428;
	mul.lo.s64 	%rd7432, %rd7431, 1099511628211;
	shr.u64 	%rd7433, %rd7429, 8;
	and.b64  	%rd7434, %rd7433, 255;
	xor.b64  	%rd7435, %rd7434, %rd7432;
	mul.lo.s64 	%rd7436, %rd7435, 1099511628211;
	shr.u64 	%rd7437, %rd7429, 16;
	and.b64  	%rd7438, %rd7437, 255;
	xor.b64  	%rd7439, %rd7438, %rd7436;
	mul.lo.s64 	%rd7440, %rd7439, 1099511628211;
	shr.u64 	%rd7441, %rd7429, 24;
	and.b64  	%rd7442, %rd7441, 255;
	xor.b64  	%rd7443, %rd7442, %rd7440;
	mul.lo.s64 	%rd7444, %rd7443, 1099511628211;
	shr.u64 	%rd7445, %rd7429, 32;
	and.b64  	%rd7446, %rd7445, 255;
	xor.b64  	%rd7447, %rd7446, %rd7444;
	mul.lo.s64 	%rd7448, %rd7447, 1099511628211;
	shr.u64 	%rd7449, %rd7429, 40;
	and.b64  	%rd7450, %rd7449, 255;
	xor.b64  	%rd7451, %rd7450, %rd7448;
	mul.lo.s64 	%rd7452, %rd7451, 1099511628211;
	shr.u64 	%rd7453, %rd7429, 48;
	and.b64  	%rd7454, %rd7453, 255;
	xor.b64  	%rd7455, %rd7454, %rd7452;
	mul.lo.s64 	%rd7456, %rd7455, 1099511628211;
	shr.u64 	%rd7457, %rd7429, 56;
	xor.b64  	%rd7458, %rd7457, %rd7456;
	mul.lo.s64 	%rd7754, %rd7458, 1099511628211;
	add.s64 	%rd7752, %rd7752, -2;
	add.s64 	%rd7751, %rd7751, 16;
	setp.ne.s64 	%p574, %rd7752, 0;
	@%p574 bra 	$L__BB43_289;
$L__BB43_290:
	and.b64  	%rd7459, %rd938, 1;
	setp.eq.b64 	%p575, %rd7459, 1;
	not.pred 	%p576, %p575;
	@%p576 bra 	$L__BB43_292;
	shl.b64 	%rd7460, %rd7755, 3;
	add.s64 	%rd7461, %rd7605, %rd7460;
	ld.u64 	%rd7462, [%rd7461];
	and.b64  	%rd7463, %rd7462, 255;
	xor.b64  	%rd7464, %rd7463, %rd7754;
	mul.lo.s64 	%rd7465, %rd7464, 1099511628211;
	shr.u64 	%rd7466, %rd7462, 8;
	and.b64  	%rd7467, %rd7466, 255;
	xor.b64  	%rd7468, %rd7467, %rd7465;
	mul.lo.s64 	%rd7469, %rd7468, 1099511628211;
	shr.u64 	%rd7470, %rd7462, 16;
	and.b64  	%rd7471, %rd7470, 255;
	xor.b64  	%rd7472, %rd7471, %rd7469;
	mul.lo.s64 	%rd7473, %rd7472, 1099511628211;
	shr.u64 	%rd7474, %rd7462, 24;
	and.b64  	%rd7475, %rd7474, 255;
	xor.b64  	%rd7476, %rd7475, %rd7473;
	mul.lo.s64 	%rd7477, %rd7476, 1099511628211;
	shr.u64 	%rd7478, %rd7462, 32;
	and.b64  	%rd7479, %rd7478, 255;
	xor.b64  	%rd7480, %rd7479, %rd7477;
	mul.lo.s64 	%rd7481, %rd7480, 1099511628211;
	shr.u64 	%rd7482, %rd7462, 40;
	and.b64  	%rd7483, %rd7482, 255;
	xor.b64  	%rd7484, %rd7483, %rd7481;
	mul.lo.s64 	%rd7485, %rd7484, 1099511628211;
	shr.u64 	%rd7486, %rd7462, 48;
	and.b64  	%rd7487, %rd7486, 255;
	xor.b64  	%rd7488, %rd7487, %rd7485;
	mul.lo.s64 	%rd7489, %rd7488, 1099511628211;
	shr.u64 	%rd7490, %rd7462, 56;
	xor.b64  	%rd7491, %rd7490, %rd7489;
	mul.lo.s64 	%rd7754, %rd7491, 1099511628211;
$L__BB43_292:
	setp.lt.u64 	%p577, %rd7747, %rd7754;
	selp.b64 	%rd7759, %rd7573, %rd7605, %p577;
	bra.uni 	$L__BB43_297;
$L__BB43_293:
	setp.eq.s32 	%p578, %r71, 0;
	mov.u64 	%rd7759, %rd7605;
	@%p578 bra 	$L__BB43_297;
	mov.b64 	%rd7758, 0;
	cvt.s64.s32 	%rd7496, %r71;
$L__BB43_295:
	shl.b64 	%rd7493, %rd7758, 3;
	add.s64 	%rd7494, %rd7573, %rd7493;
	ld.u64 	%rd515, [%rd7494];
	add.s64 	%rd7495, %rd7605, %rd7493;
	ld.u64 	%rd516, [%rd7495];
	setp.lt.u64 	%p579, %rd515, %rd516;
	mov.u64 	%rd7759, %rd7573;
	@%p579 bra 	$L__BB43_297;
	setp.le.u64 	%p580, %rd515, %rd516;
	add.s64 	%rd7758, %rd7758, 1;
	setp.lt.u64 	%p581, %rd7758, %rd7496;
	and.pred  	%p582, %p580, %p581;
	mov.u64 	%rd7759, %rd7605;
	@%p582 bra 	$L__BB43_295;
$L__BB43_297:
	ld.param.u64 	%rd7510, [_ZN3cub18CUB_300001_SM_10006detail5merge19device_merge_kernelINS2_10policy_hubIPyNS0_8NullTypeEE9policy600EPS5_PS6_S9_SA_S9_SA_l18tuple_indexed_lessEEvT0_T1_T6_T2_T3_SE_T4_T5_T7_PSE_NS1_7vsmem_tE_param_6];
	bar.sync 	0;
	// begin inline asm
	mov.u32 %r247, %laneid;
	// end inline asm
	shr.u32 	%r248, %r5, 5;
	mul.lo.s32 	%r249, %r248, 224;
	mad.lo.s32 	%r250, %r247, 7, %r249;
	shl.b32 	%r251, %r250, 3;
	mov.u32 	%r252, _ZZN3cub18CUB_300001_SM_10006detail5merge19device_merge_kernelINS2_10policy_hubIPyNS0_8NullTypeEE9policy600EPS5_PS6_S9_SA_S9_SA_l18tuple_indexed_lessEEvT0_T1_T6_T2_T3_SE_T4_T5_T7_PSE_NS1_7vsmem_tEE19shared_temp_storage;
	add.s32 	%r253, %r252, %r251;
	st.shared.u64 	[%r253], %rd140;
	st.shared.u64 	[%r253+8], %rd201;
	st.shared.u64 	[%r253+16], %rd262;
	st.shared.u64 	[%r253+24], %rd325;
	st.shared.u64 	[%r253+32], %rd390;
	st.shared.u64 	[%r253+40], %rd454;
	st.shared.u64 	[%r253+48], %rd7759;
	bar.warp.sync 	-1;
	mad.lo.s32 	%r254, %r247, -48, %r253;
	ld.shared.u64 	%rd7497, [%r254];
	ld.shared.u64 	%rd7498, [%r254+256];
	ld.shared.u64 	%rd7499, [%r254+512];
	ld.shared.u64 	%rd7500, [%r254+768];
	ld.shared.u64 	%rd7501, [%r254+1024];
	ld.shared.u64 	%rd7502, [%r254+1280];
	ld.shared.u64 	%rd7503, [%r254+1536];
	and.b32  	%r255, %r5, 31;
	and.b32  	%r256, %r5, 992;
	mul.lo.s32 	%r257, %r256, 7;
	or.b32  	%r258, %r257, %r255;
	cvt.u64.u32 	%rd7504, %r258;
	add.s64 	%rd7505, %rd5, %rd7504;
	cvta.to.global.u64 	%rd7506, %rd7510;
	shl.b64 	%rd7507, %rd7505, 3;
	add.s64 	%rd7508, %rd7506, %rd7507;
	st.global.u64 	[%rd7508], %rd7497;
	st.global.u64 	[%rd7508+256], %rd7498;
	st.global.u64 	[%rd7508+512], %rd7499;
	st.global.u64 	[%rd7508+768], %rd7500;
	st.global.u64 	[%rd7508+1024], %rd7501;
	st.global.u64 	[%rd7508+1280], %rd7502;
	st.global.u64 	[%rd7508+1536], %rd7503;
	bra.uni 	$L__BB43_617;
$L__BB43_298:
	mul.wide.u32 	%rd946, %r2, 8;
	add.s64 	%rd947, %rd1, %rd946;
	ld.global.u64 	%rd948, [%rd947];
	ld.global.u64 	%rd949, [%rd947+8];
	add.s64 	%rd950, %rd5, 3584;
	min.s64 	%rd951, %rd950, %rd6;
	sub.s64 	%rd952, %rd5, %rd948;
	cvt.u32.u64 	%r78, %rd948;
	cvt.u32.u64 	%r79, %rd949;
	sub.s32 	%r32, %r79, %r78;
	cvt.u32.u64 	%r80, %rd952;
	add.s32 	%r81, %r80, %r79;
	cvt.u32.u64 	%r82, %rd951;
	sub.s32 	%r33, %r82, %r81;
	mov.u32 	%r34, %tid.x;
	add.s32 	%r35, %r33, %r32;
	setp.ge.s32 	%p30, %r34, %r35;
	cvt.u64.u32 	%rd953, %r34;
	add.s64 	%rd954, %rd948, %rd953;
	shl.b64 	%rd955, %rd954, 3;
	add.s64 	%rd519, %rd2, %rd955;
	sub.s32 	%r83, %r34, %r32;
	cvt.s64.s32 	%rd956, %r83;
	add.s64 	%rd957, %rd952, %rd956;
	shl.b64 	%rd958, %rd957, 3;
	add.s64 	%rd520, %rd3, %rd958;
	@%p30 bra 	$L__BB43_302;
	setp.ge.s32 	%p31, %r34, %r32;
	@%p31 bra 	$L__BB43_301;
	ld.global.u64 	%rd7760, [%rd519];
	bra.uni 	$L__BB43_302;
$L__BB43_301:
	ld.global.u64 	%rd7760, [%rd520];
$L__BB43_302:
	add.s32 	%r36, %r34, 512;
	setp.ge.s32 	%p32, %r36, %r35;
	@%p32 bra 	$L__BB43_306;
	setp.lt.s32 	%p33, %r36, %r32;
	@%p33 bra 	$L__BB43_305;
	ld.global.u64 	%rd7761, [%rd520+4096];
	bra.uni 	$L__BB43_306;
$L__BB43_305:
	ld.global.u64 	%rd7761, [%rd519+4096];
$L__BB43_306:
	or.b32  	%r37, %r34, 1024;
	setp.ge.s32 	%p34, %r37, %r35;
	@%p34 bra 	$L__BB43_310;
	setp.lt.s32 	%p35, %r37, %r32;
	@%p35 bra 	$L__BB43_309;
	ld.global.u64 	%rd7762, [%rd520+8192];
	bra.uni 	$L__BB43_310;
$L__BB43_309:
	ld.global.u64 	%rd7762, [%rd519+8192];
$L__BB43_310:
	add.s32 	%r38, %r34, 1536;
	setp.ge.s32 	%p36, %r38, %r35;
	@%p36 bra 	$L__BB43_314;
	setp.lt.s32 	%p37, %r38, %r32;
	@%p37 bra 	$L__BB43_313;
	ld.global.u64 	%rd7763, [%rd520+12288];
	bra.uni 	$L__BB43_314;
$L__BB43_313:
	ld.global.u64 	%rd7763, [%rd519+12288];
$L__BB43_314:
	or.b32  	%r39, %r34, 2048;
	setp.ge.s32 	%p38, %r39, %r35;
	@%p38 bra 	$L__BB43_318;
	setp.lt.s32 	%p39, %r39, %r32;
	@%p39 bra 	$L__BB43_317;
	ld.global.u64 	%rd7764, [%rd520+16384];
	bra.uni 	$L__BB43_318;
$L__BB43_317:
	ld.global.u64 	%rd7764, [%rd519+16384];
$L__BB43_318:
	add.s32 	%r40, %r34, 2560;
	setp.ge.s32 	%p40, %r40, %r35;
	@%p40 bra 	$L__BB43_322;
	setp.lt.s32 	%p41, %r40, %r32;
	@%p41 bra 	$L__BB43_321;
	ld.global.u64 	%rd7765, [%rd520+20480];
	bra.uni 	$L__BB43_322;
$L__BB43_321:
	ld.global.u64 	%rd7765, [%rd519+20480];
$L__BB43_322:
	or.b32  	%r41, %r34, 3072;
	setp.ge.s32 	%p42, %r41, %r35;
	@%p42 bra 	$L__BB43_326;
	setp.lt.s32 	%p43, %r41, %r32;
	@%p43 bra 	$L__BB43_325;
	ld.global.u64 	%rd7766, [%rd520+24576];
	bra.uni 	$L__BB43_326;
$L__BB43_325:
	ld.global.u64 	%rd7766, [%rd519+24576];
$L__BB43_326:
	shl.b32 	%r84, %r34, 3;
	mov.u32 	%r85, _ZZN3cub18CUB_300001_SM_10006detail5merge19device_merge_kernelINS2_10policy_hubIPyNS0_8NullTypeEE9policy600EPS5_PS6_S9_SA_S9_SA_l18tuple_indexed_lessEEvT0_T1_T6_T2_T3_SE_T4_T5_T7_PSE_NS1_7vsmem_tEE19shared_temp_storage;
	add.s32 	%r86, %r85, %r84;
	st.shared.u64 	[%r86], %rd7760;
	st.shared.u64 	[%r86+4096], %rd7761;
	st.shared.u64 	[%r86+8192], %rd7762;
	st.shared.u64 	[%r86+12288], %rd7763;
	st.shared.u64 	[%r86+16384], %rd7764;
	st.shared.u64 	[%r86+20480], %rd7765;
	st.shared.u64 	[%r86+24576], %rd7766;
	bar.sync 	0;
	mul.lo.s32 	%r87, %r34, 7;
	min.s32 	%r42, %r87, %r35;
	setp.lt.s32 	%p44, %r42, %r33;
	sub.s32 	%r88, %r42, %r33;
	selp.b32 	%r264, 0, %r88, %p44;
	min.s32 	%r262, %r42, %r32;
	setp.ge.s32 	%p45, %r264, %r262;
	@%p45 bra 	$L__BB43_359;
	and.b64  	%rd542, %rd938, -2;
$L__BB43_328:
	setp.eq.s64 	%p46, %rd938, 0;
	sub.s32 	%r89, %r262, %r264;
	shr.u32 	%r90, %r89, 31;
	add.s32 	%r91, %r89, %r90;
	shr.s32 	%r92, %r91, 1;
	add.s32 	%r47, %r92, %r264;
	shl.b32 	%r93, %r47, 3;
	add.s32 	%r95, %r85, %r93;
	ld.shared.u64 	%rd543, [%r95];
	not.b32 	%r96, %r47;
	add.s32 	%r97, %r42, %r96;
	shl.b32 	%r98, %r32, 3;
	add.s32 	%r99, %r85, %r98;
	shl.b32 	%r100, %r97, 3;
	add.s32 	%r101, %r99, %r100;
	ld.shared.u64 	%rd544, [%r101];
	mov.b64 	%rd7770, -3750763034362895579;
	@%p46 bra 	$L__BB43_334;
	setp.eq.s64 	%p47, %rd938, 1;
	mov.b64 	%rd7770, -3750763034362895579;
	mov.b64 	%rd7768, 0;
	@%p47 bra 	$L__BB43_332;
	mov.b64 	%rd7770, -3750763034362895579;
	mov.b64 	%rd7771, 0;
$L__BB43_331:
	shl.b64 	%rd971, %rd7771, 3;
	add.s64 	%rd972, %rd544, %rd971;
	ld.u64 	%rd973, [%rd972];
	and.b64  	%rd974, %rd973, 255;
	xor.b64  	%rd975, %rd974, %rd7770;
	mul.lo.s64 	%rd976, %rd975, 1099511628211;
	shr.u64 	%rd977, %rd973, 8;
	and.b64  	%rd978, %rd977, 255;
	xor.b64  	%rd979, %rd978, %rd976;
	mul.lo.s64 	%rd980, %rd979, 1099511628211;
	shr.u64 	%rd981, %rd973, 16;
	and.b64  	%rd982, %rd981, 255;
	xor.b64  	%rd983, %rd982, %rd980;
	mul.lo.s64 	%rd984, %rd983, 1099511628211;
	shr.u64 	%rd985, %rd973, 24;
	and.b64  	%rd986, %rd985, 255;
	xor.b64  	%rd987, %rd986, %rd984;
	mul.lo.s64 	%rd988, %rd987, 1099511628211;
	shr.u64 	%rd989, %rd973, 32;
	and.b64  	%rd990, %rd989, 255;
	xor.b64  	%rd991, %rd990, %rd988;
	mul.lo.s64 	%rd992, %rd991, 1099511628211;
	shr.u64 	%rd993, %rd973, 40;
	and.b64  	%rd994, %rd993, 255;
	xor.b64  	%rd995, %rd994, %rd992;
	mul.lo.s64 	%rd996, %rd995, 1099511628211;
	shr.u64 	%rd997, %rd973, 48;
	and.b64  	%rd998, %rd997, 255;
	xor.b64  	%rd999, %rd998, %rd996;
	mul.lo.s64 	%rd1000, %rd999, 1099511628211;
	shr.u64 	%rd1001, %rd973, 56;
	xor.b64  	%rd1002, %rd1001, %rd1000;
	mul.lo.s64 	%rd1003, %rd1002, 1099511628211;
	ld.u64 	%rd1004, [%rd972+8];
	and.b64  	%rd1005, %rd1004, 255;
	xor.b64  	%rd1006, %rd1005, %rd1003;
	mul.lo.s64 	%rd1007, %rd1006, 1099511628211;
	shr.u64 	%rd1008, %rd1004, 8;
	and.b64  	%rd1009, %rd1008, 255;
	xor.b64  	%rd1010, %rd1009, %rd1007;
	mul.lo.s64 	%rd1011, %rd1010, 1099511628211;
	shr.u64 	%rd1012, %rd1004, 16;
	and.b64  	%rd1013, %rd1012, 255;
	xor.b64  	%rd1014, %rd1013, %rd1011;
	mul.lo.s64 	%rd1015, %rd1014, 1099511628211;
	shr.u64 	%rd1016, %rd1004, 24;
	and.b64  	%rd1017, %rd1016, 255;
	xor.b64  	%rd1018, %rd1017, %rd1015;
	mul.lo.s64 	%rd1019, %rd1018, 1099511628211;
	shr.u64 	%rd1020, %rd1004, 32;
	and.b64  	%rd1021, %rd1020, 255;
	xor.b64  	%rd1022, %rd1021, %rd1019;
	mul.lo.s64 	%rd1023, %rd1022, 1099511628211;
	shr.u64 	%rd1024, %rd1004, 40;
	and.b64  	%rd1025, %rd1024, 255;
	xor.b64  	%rd1026, %rd1025, %rd1023;
	mul.lo.s64 	%rd1027, %rd1026, 1099511628211;
	shr.u64 	%rd1028, %rd1004, 48;
	and.b64  	%rd1029, %rd1028, 255;
	xor.b64  	%rd1030, %rd1029, %rd1027;
	mul.lo.s64 	%rd1031, %rd1030, 1099511628211;
	shr.u64 	%rd1032, %rd1004, 56;
	xor.b64  	%rd1033, %rd1032, %rd1031;
	mul.lo.s64 	%rd7770, %rd1033, 1099511628211;
	add.s64 	%rd7771, %rd7771, 2;
	setp.eq.s64 	%p48, %rd7771, %rd542;
	mov.u64 	%rd7768, %rd542;
	@%p48 bra 	$L__BB43_332;
	bra.uni 	$L__BB43_331;
$L__BB43_332:
	and.b64  	%rd1034, %rd938, 1;
	setp.eq.b64 	%p49, %rd1034, 1;
	not.pred 	%p50, %p49;
	@%p50 bra 	$L__BB43_334;
	shl.b64 	%rd1035, %rd7768, 3;
	add.s64 	%rd1036, %rd544, %rd1035;
	ld.u64 	%rd1037, [%rd1036];
	and.b64  	%rd1038, %rd1037, 255;
	xor.b64  	%rd1039, %rd1038, %rd7770;
	mul.lo.s64 	%rd1040, %rd1039, 1099511628211;
	shr.u64 	%rd1041, %rd1037, 8;
	and.b64  	%rd1042, %rd1041, 255;
	xor.b64  	%rd1043, %rd1042, %rd1040;
	mul.lo.s64 	%rd1044, %rd1043, 1099511628211;
	shr.u64 	%rd1045, %rd1037, 16;
	and.b64  	%rd1046, %rd1045, 255;
	xor.b64  	%rd1047, %rd1046, %rd1044;
	mul.lo.s64 	%rd1048, %rd1047, 1099511628211;
	shr.u64 	%rd1049, %rd1037, 24;
	and.b64  	%rd1050, %rd1049, 255;
	xor.b64  	%rd1051, %rd1050, %rd1048;
	mul.lo.s64 	%rd1052, %rd1051, 1099511628211;
	shr.u64 	%rd1053, %rd1037, 32;
	and.b64  	%rd1054, %rd1053, 255;
	xor.b64  	%rd1055, %rd1054, %rd1052;
	mul.lo.s64 	%rd1056, %rd1055, 1099511628211;
	shr.u64 	%rd1057, %rd1037, 40;
	and.b64  	%rd1058, %rd1057, 255;
	xor.b64  	%rd1059, %rd1058, %rd1056;
	mul.lo.s64 	%rd1060, %rd1059, 1099511628211;
	shr.u64 	%rd1061, %rd1037, 48;
	and.b64  	%rd1062, %rd1061, 255;
	xor.b64  	%rd1063, %rd1062, %rd1060;
	mul.lo.s64 	%rd1064, %rd1063, 1099511628211;
	shr.u64 	%rd1065, %rd1037, 56;
	xor.b64  	%rd1066, %rd1065, %rd1064;
	mul.lo.s64 	%rd7770, %rd1066, 1099511628211;
$L__BB43_334:
	setp.eq.s64 	%p51, %rd938, 0;
	mov.b64 	%rd7775, -3750763034362895579;
	@%p51 bra 	$L__BB43_340;
	setp.eq.s64 	%p52, %rd938, 1;
	mov.b64 	%rd7775, -3750763034362895579;
	mov.b64 	%rd7776, 0;
	@%p52 bra 	$L__BB43_338;
	mov.b64 	%rd7775, -3750763034362895579;
	mov.b64 	%rd7773, 0;
$L__BB43_337:
	shl.b64 	%rd1073, %rd7773, 3;
	add.s64 	%rd1074, %rd543, %rd1073;
	ld.u64 	%rd1075, [%rd1074];
	and.b64  	%rd1076, %rd1075, 255;
	xor.b64  	%rd1077, %rd1076, %rd7775;
	mul.lo.s64 	%rd1078, %rd1077, 1099511628211;
	shr.u64 	%rd1079, %rd1075, 8;
	and.b64  	%rd1080, %rd1079, 255;
	xor.b64  	%rd1081, %rd1080, %rd1078;
	mul.lo.s64 	%rd1082, %rd1081, 1099511628211;
	shr.u64 	%rd1083, %rd1075, 16;
	and.b64  	%rd1084, %rd1083, 255;
	xor.b64  	%rd1085, %rd1084, %rd1082;
	mul.lo.s64 	%rd1086, %rd1085, 1099511628211;
	shr.u64 	%rd1087, %rd1075, 24;
	and.b64  	%rd1088, %rd1087, 255;
	xor.b64  	%rd1089, %rd1088, %rd1086;
	mul.lo.s64 	%rd1090, %rd1089, 1099511628211;
	shr.u64 	%rd1091, %rd1075, 32;
	and.b64  	%rd1092, %rd1091, 255;
	xor.b64  	%rd1093, %rd1092, %rd1090;
	mul.lo.s64 	%rd1094, %rd1093, 1099511628211;
	shr.u64 	%rd1095, %rd1075, 40;
	and.b64  	%rd1096, %rd1095, 255;
	xor.b64  	%rd1097, %rd1096, %rd1094;
	mul.lo.s64 	%rd1098, %rd1097, 1099511628211;
	shr.u64 	%rd1099, %rd1075, 48;
	and.b64  	%rd1100, %rd1099, 255;
	xor.b64  	%rd1101, %rd1100, %rd1098;
	mul.lo.s64 	%rd1102, %rd1101, 1099511628211;
	shr.u64 	%rd1103, %rd1075, 56;
	xor.b64  	%rd1104, %rd1103, %rd1102;
	mul.lo.s64 	%rd1105, %rd1104, 1099511628211;
	ld.u64 	%rd1106, [%rd1074+8];
	and.b64  	%rd1107, %rd1106, 255;
	xor.b64  	%rd1108, %rd1107, %rd1105;
	mul.lo.s64 	%rd1109, %rd1108, 1099511628211;
	shr.u64 	%rd1110, %rd1106, 8;
	and.b64  	%rd1111, %rd1110, 255;
	xor.b64  	%rd1112, %rd1111, %rd1109;
	mul.lo.s64 	%rd1113, %rd1112, 1099511628211;
	shr.u64 	%rd1114, %rd1106, 16;
	and.b64  	%rd1115, %rd1114, 255;
	xor.b64  	%rd1116, %rd1115, %rd1113;
	mul.lo.s64 	%rd1117, %rd1116, 1099511628211;
	shr.u64 	%rd1118, %rd1106, 24;
	and.b64  	%rd1119, %rd1118, 255;
	xor.b64  	%rd1120, %rd1119, %rd1117;
	mul.lo.s64 	%rd1121, %rd1120, 1099511628211;
	shr.u64 	%rd1122, %rd1106, 32;
	and.b64  	%rd1123, %rd1122, 255;
	xor.b64  	%rd1124, %rd1123, %rd1121;
	mul.lo.s64 	%rd1125, %rd1124, 1099511628211;
	shr.u64 	%rd1126, %rd1106, 40;
	and.b64  	%rd1127, %rd1126, 255;
	xor.b64  	%rd1128, %rd1127, %rd1125;
	mul.lo.s64 	%rd1129, %rd1128, 1099511628211;
	shr.u64 	%rd1130, %rd1106, 48;
	and.b64  	%rd1131, %rd1130, 255;
	xor.b64  	%rd1132, %rd1131, %rd1129;
	mul.lo.s64 	%rd1133, %rd1132, 1099511628211;
	shr.u64 	%rd1134, %rd1106, 56;
	xor.b64  	%rd1135, %rd1134, %rd1133;
	mul.lo.s64 	%rd7775, %rd1135, 1099511628211;
	add.s64 	%rd7773, %rd7773, 2;
	setp.ne.s64 	%p53, %rd7773, %rd542;
	mov.u64 	%rd7776, %rd542;
	@%p53 bra 	$L__BB43_337;
$L__BB43_338:
	and.b64  	%rd1136, %rd938, 1;
	setp.eq.b64 	%p54, %rd1136, 1;
	not.pred 	%p55, %p54;
	@%p55 bra 	$L__BB43_340;
	shl.b64 	%rd1137, %rd7776, 3;
	add.s64 	%rd1138, %rd543, %rd1137;
	ld.u64 	%rd1139, [%rd1138];
	and.b64  	%rd1140, %rd1139, 255;
	xor.b64  	%rd1141, %rd1140, %rd7775;
	mul.lo.s64 	%rd1142, %rd1141, 1099511628211;
	shr.u64 	%rd1143, %rd1139, 8;
	and.b64  	%rd1144, %rd1143, 255;
	xor.b64  	%rd1145, %rd1144, %rd1142;
	mul.lo.s64 	%rd1146, %rd1145, 1099511628211;
	shr.u64 	%rd1147, %rd1139, 16;
	and.b64  	%rd1148, %rd1147, 255;
	xor.b64  	%rd1149, %rd1148, %rd1146;
	mul.lo.s64 	%rd1150, %rd1149, 1099511628211;
	shr.u64 	%rd1151, %rd1139, 24;
	and.b64  	%rd1152, %rd1151, 255;
	xor.b64  	%rd1153, %rd1152, %rd1150;
	mul.lo.s64 	%rd1154, %rd1153, 1099511628211;
	shr.u64 	%rd1155, %rd1139, 32;
	and.b64  	%rd1156, %rd1155, 255;
	xor.b64  	%rd1157, %rd1156, %rd1154;
	mul.lo.s64 	%rd1158, %rd1157, 1099511628211;
	shr.u64 	%rd1159, %rd1139, 40;
	and.b64  	%rd1160, %rd1159, 255;
	xor.b64  	%rd1161, %rd1160, %rd1158;
	mul.lo.s64 	%rd1162, %rd1161, 1099511628211;
	shr.u64 	%rd1163, %rd1139, 48;
	and.b64  	%rd1164, %rd1163, 255;
	xor.b64  	%rd1165, %rd1164, %rd1162;
	mul.lo.s64 	%rd1166, %rd1165, 1099511628211;
	shr.u64 	%rd1167, %rd1139, 56;
	xor.b64  	%rd1168, %rd1167, %rd1166;
	mul.lo.s64 	%rd7775, %rd1168, 1099511628211;
$L__BB43_340:
	setp.eq.s64 	%p56, %rd7770, %rd7775;
	@%p56 bra 	$L__BB43_354;
	and.b64  	%rd563, %rd938, 1;
	setp.eq.s64 	%p57, %rd938, 0;
	mov.b64 	%rd7783, -3750763034362895579;
	@%p57 bra 	$L__BB43_347;
	setp.eq.s64 	%p58, %rd938, 1;
	mov.b64 	%rd7783, -3750763034362895579;
	mov.b64 	%rd7781, 0;
	@%p58 bra 	$L__BB43_345;
	mov.b64 	%rd7783, -3750763034362895579;
	mov.b64 	%rd7784, 0;
$L__BB43_344:
	shl.b64 	%rd1175, %rd7784, 3;
	add.s64 	%rd1176, %rd544, %rd1175;
	ld.u64 	%rd1177, [%rd1176];
	and.b64  	%rd1178, %rd1177, 255;
	xor.b64  	%rd1179, %rd1178, %rd7783;
	mul.lo.s64 	%rd1180, %rd1179, 1099511628211;
	shr.u64 	%rd1181, %rd1177, 8;
	and.b64  	%rd1182, %rd1181, 255;
	xor.b64  	%rd1183, %rd1182, %rd1180;
	mul.lo.s64 	%rd1184, %rd1183, 1099511628211;
	shr.u64 	%rd1185, %rd1177, 16;
	and.b64  	%rd1186, %rd1185, 255;
	xor.b64  	%rd1187, %rd1186, %rd1184;
	mul.lo.s64 	%rd1188, %rd1187, 1099511628211;
	shr.u64 	%rd1189, %rd1177, 24;
	and.b64  	%rd1190, %rd1189, 255;
	xor.b64  	%rd1191, %rd1190, %rd1188;
	mul.lo.s64 	%rd1192, %rd1191, 1099511628211;
	shr.u64 	%rd1193, %rd1177, 32;
	and.b64  	%rd1194, %rd1193, 255;
	xor.b64  	%rd1195, %rd1194, %rd1192;
	mul.lo.s64 	%rd1196, %rd1195, 1099511628211;
	shr.u64 	%rd1197, %rd1177, 40;
	and.b64  	%rd1198, %rd1197, 255;
	xor.b64  	%rd1199, %rd1198, %rd1196;
	mul.lo.s64 	%rd1200, %rd1199, 1099511628211;
	shr.u64 	%rd1201, %rd1177, 48;
	and.b64  	%rd1202, %rd1201, 255;
	xor.b64  	%rd1203, %rd1202, %rd1200;
	mul.lo.s64 	%rd1204, %rd1203, 1099511628211;
	shr.u64 	%rd1205, %rd1177, 56;
	xor.b64  	%rd1206, %rd1205, %rd1204;
	mul.lo.s64 	%rd1207, %rd1206, 1099511628211;
	ld.u64 	%rd1208, [%rd1176+8];
	and.b64  	%rd1209, %rd1208, 255;
	xor.b64  	%rd1210, %rd1209, %rd1207;
	mul.lo.s64 	%rd1211, %rd1210, 1099511628211;
	shr.u64 	%rd1212, %rd1208, 8;
	and.b64  	%rd1213, %rd1212, 255;
	xor.b64  	%rd1214, %rd1213, %rd1211;
	mul.lo.s64 	%rd1215, %rd1214, 1099511628211;
	shr.u64 	%rd1216, %rd1208, 16;
	and.b64  	%rd1217, %rd1216, 255;
	xor.b64  	%rd1218, %rd1217, %rd1215;
	mul.lo.s64 	%rd1219, %rd1218, 1099511628211;
	shr.u64 	%rd1220, %rd1208, 24;
	and.b64  	%rd1221, %rd1220, 255;
	xor.b64  	%rd1222, %rd1221, %rd1219;
	mul.lo.s64 	%rd1223, %rd1222, 1099511628211;
	shr.u64 	%rd1224, %rd1208, 32;
	and.b64  	%rd1225, %rd1224, 255;
	xor.b64  	%rd1226, %rd1225, %rd1223;
	mul.lo.s64 	%rd1227, %rd1226, 1099511628211;
	shr.u64 	%rd1228, %rd1208, 40;
	and.b64  	%rd1229, %rd1228, 255;
	xor.b64  	%rd1230, %rd1229, %rd1227;
	mul.lo.s64 	%rd1231, %rd1230, 1099511628211;
	shr.u64 	%rd1232, %rd1208, 48;
	and.b64  	%rd1233, %rd1232, 255;
	xor.b64  	%rd1234, %rd1233, %rd1231;
	mul.lo.s64 	%rd1235, %rd1234, 1099511628211;
	shr.u64 	%rd1236, %rd1208, 56;
	xor.b64  	%rd1237, %rd1236, %rd1235;
	mul.lo.s64 	%rd7783, %rd1237, 1099511628211;
	add.s64 	%rd7784, %rd7784, 2;
	setp.eq.s64 	%p59, %rd7784, %rd542;
	mov.u64 	%rd7781, %rd542;
	@%p59 bra 	$L__BB43_345;
	bra.uni 	$L__BB43_344;
$L__BB43_345:
	setp.eq.s64 	%p60, %rd563, 0;
	@%p60 bra 	$L__BB43_347;
	shl.b64 	%rd1238, %rd7781, 3;
	add.s64 	%rd1239, %rd544, %rd1238;
	ld.u64 	%rd1240, [%rd1239];
	and.b64  	%rd1241, %rd1240, 255;
	xor.b64  	%rd1242, %rd1241, %rd7783;
	mul.lo.s64 	%rd1243, %rd1242, 1099511628211;
	shr.u64 	%rd1244, %rd1240, 8;
	and.b64  	%rd1245, %rd1244, 255;
	xor.b64  	%rd1246, %rd1245, %rd1243;
	mul.lo.s64 	%rd1247, %rd1246, 1099511628211;
	shr.u64 	%rd1248, %rd1240, 16;
	and.b64  	%rd1249, %rd1248, 255;
	xor.b64  	%rd1250, %rd1249, %rd1247;
	mul.lo.s64 	%rd1251, %rd1250, 1099511628211;
	shr.u64 	%rd1252, %rd1240, 24;
	and.b64  	%rd1253, %rd1252, 255;
	xor.b64  	%rd1254, %rd1253, %rd1251;
	mul.lo.s64 	%rd1255, %rd1254, 1099511628211;
	shr.u64 	%rd1256, %rd1240, 32;
	and.b64  	%rd1257, %rd1256, 255;
	xor.b64  	%rd1258, %rd1257, %rd1255;
	mul.lo.s64 	%rd1259, %rd1258, 1099511628211;
	shr.u64 	%rd1260, %rd1240, 40;
	and.b64  	%rd1261, %rd1260, 255;
	xor.b64  	%rd1262, %rd1261, %rd1259;
	mul.lo.s64 	%rd1263, %rd1262, 1099511628211;
	shr.u64 	%rd1264, %rd1240, 48;
	and.b64  	%rd1265, %rd1264, 255;
	xor.b64  	%rd1266, %rd1265, %rd1263;
	mul.lo.s64 	%rd1267, %rd1266, 1099511628211;
	shr.u64 	%rd1268, %rd1240, 56;
	xor.b64  	%rd1269, %rd1268, %rd1267;
	mul.lo.s64 	%rd7783, %rd1269, 1099511628211;
$L__BB43_347:
	setp.eq.s64 	%p61, %rd938, 0;
	mov.b64 	%rd7788, -3750763034362895579;
	@%p61 bra 	$L__BB43_353;
	setp.eq.s64 	%p62, %rd938, 1;
	mov.b64 	%rd7788, -3750763034362895579;
	mov.b64 	%rd7789, 0;
	@%p62 bra 	$L__BB43_351;
	mov.b64 	%rd7788, -3750763034362895579;
	mov.b64 	%rd7786, 0;
$L__BB43_350:
	shl.b64 	%rd1276, %rd7786, 3;
	add.s64 	%rd1277, %rd543, %rd1276;
	ld.u64 	%rd1278, [%rd1277];
	and.b64  	%rd1279, %rd1278, 255;
	xor.b64  	%rd1280, %rd1279, %rd7788;
	mul.lo.s64 	%rd1281, %rd1280, 1099511628211;
	shr.u64 	%rd1282, %rd1278, 8;
	and.b64  	%rd1283, %rd1282, 255;
	xor.b64  	%rd1284, %rd1283, %rd1281;
	mul.lo.s64 	%rd1285, %rd1284, 1099511628211;
	shr.u64 	%rd1286, %rd1278, 16;
	and.b64  	%rd1287, %rd1286, 255;
	xor.b64  	%rd1288, %rd1287, %rd1285;
	mul.lo.s64 	%rd1289, %rd1288, 1099511628211;
	shr.u64 	%rd1290, %rd1278, 24;
	and.b64  	%rd1291, %rd1290, 255;
	xor.b64  	%rd1292, %rd1291, %rd1289;
	mul.lo.s64 	%rd1293, %rd1292, 1099511628211;
	shr.u64 	%rd1294, %rd1278, 32;
	and.b64  	%rd1295, %rd1294, 255;
	xor.b64  	%rd1296, %rd1295, %rd1293;
	mul.lo.s64 	%rd1297, %rd1296, 1099511628211;
	shr.u64 	%rd1298, %rd1278, 40;
	and.b64  	%rd1299, %rd1298, 255;
	xor.b64  	%rd1300, %rd1299, %rd1297;
	mul.lo.s64 	%rd1301, %rd1300, 1099511628211;
	shr.u64 	%rd1302, %rd1278, 48;
	and.b64  	%rd1303, %rd1302, 255;
	xor.b64  	%rd1304, %rd1303, %rd1301;
	mul.lo.s64 	%rd1305, %rd1304, 1099511628211;
	shr.u64 	%rd1306, %rd1278, 56;
	xor.b64  	%rd1307, %rd1306, %rd1305;
	mul.lo.s64 	%rd1308, %rd1307, 1099511628211;
	ld.u64 	%rd1309, [%rd1277+8];
	and.b64  	%rd1310, %rd1309, 255;
	xor.b64  	%rd1311, %rd1310, %rd1308;
	mul.lo.s64 	%rd1312, %rd1311, 1099511628211;
	shr.u64 	%rd1313, %rd1309, 8;
	and.b64  	%rd1314, %rd1313, 255;
	xor.b64  	%rd1315, %rd1314, %rd1312;
	mul.lo.s64 	%rd1316, %rd1315, 1099511628211;
	shr.u64 	%rd1317, %rd1309, 16;
	and.b64  	%rd1318, %rd1317, 255;
	xor.b64  	%rd1319, %rd1318, %rd1316;
	mul.lo.s64 	%rd1320, %rd1319, 1099511628211;
	shr.u64 	%rd1321, %rd1309, 24;
	and.b64  	%rd1322, %rd1321, 255;
	xor.b64  	%rd1323, %rd1322, %rd1320;
	mul.lo.s64 	%rd1324, %rd1323, 1099511628211;
	shr.u64 	%rd1325, %rd1309, 32;
	and.b64  	%rd1326, %rd1325, 255;
	xor.b64  	%rd1327, %rd1326, %rd1324;
	mul.lo.s64 	%rd1328, %rd1327, 1099511628211;
	shr.u64 	%rd1329, %rd1309, 40;
	and.b64  	%rd1330, %rd1329, 255;
	xor.b64  	%rd1331, %rd1330, %rd1328;
	mul.lo.s64 	%rd1332, %rd1331, 1099511628211;
	shr.u64 	%rd1333, %rd1309, 48;
	and.b64  	%rd1334, %rd1333, 255;
	xor.b64  	%rd1335, %rd1334, %rd1332;
	mul.lo.s64 	%rd1336, %rd1335, 1099511628211;
	shr.u64 	%rd1337, %rd1309, 56;
	xor.b64  	%rd1338, %rd1337, %rd1336;
	mul.lo.s64 	%rd7788, %rd1338, 1099511628211;
	add.s64 	%rd7786, %rd7786, 2;
	setp.ne.s64 	%p63, %rd7786, %rd542;
	mov.u64 	%rd7789, %rd542;
	@%p63 bra 	$L__BB43_350;
$L__BB43_351:
	setp.eq.s64 	%p64, %rd563, 0;
	@%p64 bra 	$L__BB43_353;
	shl.b64 	%rd1339, %rd7789, 3;
	add.s64 	%rd1340, %rd543, %rd1339;
	ld.u64 	%rd1341, [%rd1340];
	and.b64  	%rd1342, %rd1341, 255;
	xor.b64  	%rd1343, %rd1342, %rd7788;
	mul.lo.s64 	%rd1344, %rd1343, 1099511628211;
	shr.u64 	%rd1345, %rd1341, 8;
	and.b64  	%rd1346, %rd1345, 255;
	xor.b64  	%rd1347, %rd1346, %rd1344;
	mul.lo.s64 	%rd1348, %rd1347, 1099511628211;
	shr.u64 	%rd1349, %rd1341, 16;
	and.b64  	%rd1350, %rd1349, 255;
	xor.b64  	%rd1351, %rd1350, %rd1348;
	mul.lo.s64 	%rd1352, %rd1351, 1099511628211;
	shr.u64 	%rd1353, %rd1341, 24;
	and.b64  	%rd1354, %rd1353, 255;
	xor.b64  	%rd1355, %rd1354, %rd1352;
	mul.lo.s64 	%rd1356, %rd1355, 1099511628211;
	shr.u64 	%rd1357, %rd1341, 32;
	and.b64  	%rd1358, %rd1357, 255;
	xor.b64  	%rd1359, %rd1358, %rd1356;
	mul.lo.s64 	%rd1360, %rd1359, 1099511628211;
	shr.u64 	%rd1361, %rd1341, 40;
	and.b64  	%rd1362, %rd1361, 255;
	xor.b64  	%rd1363, %rd1362, %rd1360;
	mul.lo.s64 	%rd1364, %rd1363, 1099511628211;
	shr.u64 	%rd1365, %rd1341, 48;
	and.b64  	%rd1366, %rd1365, 255;
	xor.b64  	%rd1367, %rd1366, %rd1364;
	mul.lo.s64 	%rd1368, %rd1367, 1099511628211;
	shr.u64 	%rd1369, %rd1341, 56;
	xor.b64  	%rd1370, %rd1369, %rd1368;
	mul.lo.s64 	%rd7788, %rd1370, 1099511628211;
$L__BB43_353:
	setp.ge.u64 	%p590, %rd7783, %rd7788;
	bra.uni 	$L__BB43_358;
$L__BB43_354:
	setp.eq.s32 	%p66, %r71, 0;
	mov.pred 	%p65, -1;
	mov.pred 	%p590, %p65;
	@%p66 bra 	$L__BB43_358;
	mov.b64 	%rd7779, 0;
$L__BB43_356:
	shl.b64 	%rd1372, %rd7779, 3;
	add.s64 	%rd1373, %rd544, %rd1372;
	ld.u64 	%rd565, [%rd1373];
	add.s64 	%rd1374, %rd543, %rd1372;
	ld.u64 	%rd566, [%rd1374];
	setp.lt.u64 	%p68, %rd565, %rd566;
	mov.pred 	%p590, 0;
	@%p68 bra 	$L__BB43_358;
	setp.le.u64 	%p70, %rd565, %rd566;
	add.s64 	%rd7779, %rd7779, 1;
	cvt.s64.s32 	%rd1375, %r71;
	setp.lt.u64 	%p71, %rd7779, %rd1375;
	and.pred  	%p72, %p70, %p71;
	mov.pred 	%p590, %p65;
	@%p72 bra 	$L__BB43_356;
$L__BB43_358:
	add.s32 	%r102, %r47, 1;
	selp.b32 	%r264, %r102, %r264, %p590;
	selp.b32 	%r262, %r262, %r47, %p590;
	setp.lt.s32 	%p73, %r264, %r262;
	@%p73 bra 	$L__BB43_328;
$L__BB43_359:
	sub.s32 	%r103, %r42, %r264;
	add.s32 	%r51, %r103, %r32;
	shl.b32 	%r104, %r264, 3;
	add.s32 	%r52, %r85, %r104;
	ld.shared.u64 	%rd7845, [%r52];
	shl.b32 	%r106, %r32, 3;
	add.s32 	%r107, %r85, %r106;
	shl.b32 	%r108, %r103, 3;
	add.s32 	%r53, %r107, %r108;
	ld.shared.u64 	%rd7817, [%r53];
	add.s64 	%rd588, %rd938, -1;
	setp.ge.s32 	%p75, %r51, %r35;
	mov.pred 	%p74, 0;
	mov.pred 	%p591, %p74;
	@%p75 bra 	$L__BB43_391;
	setp.ge.s32 	%p77, %r264, %r32;
	mov.pred 	%p76, -1;
	mov.pred 	%p591, %p76;
	@%p77 bra 	$L__BB43_391;
	setp.eq.s64 	%p78, %rd938, 0;
	mov.b64 	%rd7795, -3750763034362895579;
	@%p78 bra 	$L__BB43_367;
	setp.eq.s64 	%p79, %rd588, 0;
	mov.b64 	%rd7795, -3750763034362895579;
	mov.b64 	%rd7793, 0;
	@%p79 bra 	$L__BB43_365;
	and.b64  	%rd7793, %rd938, -2;
	mov.b64 	%rd7795, -3750763034362895579;
	mov.b64 	%rd7796, 0;
$L__BB43_364:
	shl.b64 	%rd1382, %rd7796, 3;
	add.s64 	%rd1383, %rd7817, %rd1382;
	ld.u64 	%rd1384, [%rd1383];
	and.b64  	%rd1385, %rd1384, 255;
	xor.b64  	%rd1386, %rd1385, %rd7795;
	mul.lo.s64 	%rd1387, %rd1386, 1099511628211;
	shr.u64 	%rd1388, %rd1384, 8;
	and.b64  	%rd1389, %rd1388, 255;
	xor.b64  	%rd1390, %rd1389, %rd1387;
	mul.lo.s64 	%rd1391, %rd1390, 1099511628211;
	shr.u64 	%rd1392, %rd1384, 16;
	and.b64  	%rd1393, %rd1392, 255;
	xor.b64  	%rd1394, %rd1393, %rd1391;
	mul.lo.s64 	%rd1395, %rd1394, 1099511628211;
	shr.u64 	%rd1396, %rd1384, 24;
	and.b64  	%rd1397, %rd1396, 255;
	xor.b64  	%rd1398, %rd1397, %rd1395;
	mul.lo.s64 	%rd1399, %rd1398, 1099511628211;
	shr.u64 	%rd1400, %rd1384, 32;
	and.b64  	%rd1401, %rd1400, 255;
	xor.b64  	%rd1402, %rd1401, %rd1399;
	mul.lo.s64 	%rd1403, %rd1402, 1099511628211;
	shr.u64 	%rd1404, %rd1384, 40;
	and.b64  	%rd1405, %rd1404, 255;
	xor.b64  	%rd1406, %rd1405, %rd1403;
	mul.lo.s64 	%rd1407, %rd1406, 1099511628211;
	shr.u64 	%rd1408, %rd1384, 48;
	and.b64  	%rd1409, %rd1408, 255;
	xor.b64  	%rd1410, %rd1409, %rd1407;
	mul.lo.s64 	%rd1411, %rd1410, 1099511628211;
	shr.u64 	%rd1412, %rd1384, 56;
	xor.b64  	%rd1413, %rd1412, %rd1411;
	mul.lo.s64 	%rd1414, %rd1413, 1099511628211;
	ld.u64 	%rd1415, [%rd1383+8];
	and.b64  	%rd1416, %rd1415, 255;
	xor.b64  	%rd1417, %rd1416, %rd1414;
	mul.lo.s64 	%rd1418, %rd1417, 1099511628211;
	shr.u64 	%rd1419, %rd1415, 8;
	and.b64  	%rd1420, %rd1419, 255;
	xor.b64  	%rd1421, %rd1420, %rd1418;
	mul.lo.s64 	%rd1422, %rd1421, 1099511628211;
	shr.u64 	%rd1423, %rd1415, 16;
	and.b64  	%rd1424, %rd1423, 255;
	xor.b64  	%rd1425, %rd1424, %rd1422;
	mul.lo.s64 	%rd1426, %rd1425, 1099511628211;
	shr.u64 	%rd1427, %rd1415, 24;
	and.b64  	%rd1428, %rd1427, 255;
	xor.b64  	%rd1429, %rd1428, %rd1426;
	mul.lo.s64 	%rd1430, %rd1429, 1099511628211;
	shr.u64 	%rd1431, %rd1415, 32;
	and.b64  	%rd1432, %rd1431, 255;
	xor.b64  	%rd1433, %rd1432, %rd1430;
	mul.lo.s64 	%rd1434, %rd1433, 1099511628211;
	shr.u64 	%rd1435, %rd1415, 40;
	and.b64  	%rd1436, %rd1435, 255;
	xor.b64  	%rd1437, %rd1436, %rd1434;
	mul.lo.s64 	%rd1438, %rd1437, 1099511628211;
	shr.u64 	%rd1439, %rd1415, 48;
	and.b64  	%rd1440, %rd1439, 255;
	xor.b64  	%rd1441, %rd1440, %rd1438;
	mul.lo.s64 	%rd1442, %rd1441, 1099511628211;
	shr.u64 	%rd1443, %rd1415, 56;
	xor.b64  	%rd1444, %rd1443, %rd1442;
	mul.lo.s64 	%rd7795, %rd1444, 1099511628211;
	add.s64 	%rd7796, %rd7796, 2;
	setp.eq.s64 	%p80, %rd7796, %rd7793;
	@%p80 bra 	$L__BB43_365;
	bra.uni 	$L__BB43_364;
$L__BB43_365:
	and.b64  	%rd1445, %rd938, 1;
	setp.eq.b64 	%p81, %rd1445, 1;
	not.pred 	%p82, %p81;
	@%p82 bra 	$L__BB43_367;
	shl.b64 	%rd1446, %rd7793, 3;
	add.s64 	%rd1447, %rd7817, %rd1446;
	ld.u64 	%rd1448, [%rd1447];
	and.b64  	%rd1449, %rd1448, 255;
	xor.b64  	%rd1450, %rd1449, %rd7795;
	mul.lo.s64 	%rd1451, %rd1450, 1099511628211;
	shr.u64 	%rd1452, %rd1448, 8;
	and.b64  	%rd1453, %rd1452, 255;
	xor.b64  	%rd1454, %rd1453, %rd1451;
	mul.lo.s64 	%rd1455, %rd1454, 1099511628211;
	shr.u64 	%rd1456, %rd1448, 16;
	and.b64  	%rd1457, %rd1456, 255;
	xor.b64  	%rd1458, %rd1457, %rd1455;
	mul.lo.s64 	%rd1459, %rd1458, 1099511628211;
	shr.u64 	%rd1460, %rd1448, 24;
	and.b64  	%rd1461, %rd1460, 255;
	xor.b64  	%rd1462, %rd1461, %rd1459;
	mul.lo.s64 	%rd1463, %rd1462, 1099511628211;
	shr.u64 	%rd1464, %rd1448, 32;
	and.b64  	%rd1465, %rd1464, 255;
	xor.b64  	%rd1466, %rd1465, %rd1463;
	mul.lo.s64 	%rd1467, %rd1466, 1099511628211;
	shr.u64 	%rd1468, %rd1448, 40;
	and.b64  	%rd1469, %rd1468, 255;
	xor.b64  	%rd1470, %rd1469, %rd1467;
	mul.lo.s64 	%rd1471, %rd1470, 1099511628211;
	shr.u64 	%rd1472, %rd1448, 48;
	and.b64  	%rd1473, %rd1472, 255;
	xor.b64  	%rd1474, %rd1473, %rd1471;
	mul.lo.s64 	%rd1475, %rd1474, 1099511628211;
	shr.u64 	%rd1476, %rd1448, 56;
	xor.b64  	%rd1477, %rd1476, %rd1475;
	mul.lo.s64 	%rd7795, %rd1477, 1099511628211;
$L__BB43_367:
	setp.eq.s64 	%p83, %rd938, 0;
	mov.b64 	%rd7800, -3750763034362895579;
	@%p83 bra 	$L__BB43_373;
	setp.eq.s64 	%p84, %rd588, 0;
	mov.b64 	%rd7800, -3750763034362895579;
	mov.b64 	%rd7801, 0;
	@%p84 bra 	$L__BB43_371;
	and.b64  	%rd7801, %rd938, -2;
	mov.b64 	%rd7800, -3750763034362895579;
	mov.b64 	%rd7798, 0;
$L__BB43_370:
	shl.b64 	%rd1484, %rd7798, 3;
	add.s64 	%rd1485, %rd7845, %rd1484;
	ld.u64 	%rd1486, [%rd1485];
	and.b64  	%rd1487, %rd1486, 255;
	xor.b64  	%rd1488, %rd1487, %rd7800;
	mul.lo.s64 	%rd1489, %rd1488, 1099511628211;
	shr.u64 	%rd1490, %rd1486, 8;
	and.b64  	%rd1491, %rd1490, 255;
	xor.b64  	%rd1492, %rd1491, %rd1489;
	mul.lo.s64 	%rd1493, %rd1492, 1099511628211;
	shr.u64 	%rd1494, %rd1486, 16;
	and.b64  	%rd1495, %rd1494, 255;
	xor.b64  	%rd1496, %rd1495, %rd1493;
	mul.lo.s64 	%rd1497, %rd1496, 1099511628211;
	shr.u64 	%rd1498, %rd1486, 24;
	and.b64  	%rd1499, %rd1498, 255;
	xor.b64  	%rd1500, %rd1499, %rd1497;
	mul.lo.s64 	%rd1501, %rd1500, 1099511628211;
	shr.u64 	%rd1502, %rd1486, 32;
	and.b64  	%rd1503, %rd1502, 255;
	xor.b64  	%rd1504, %rd1503, %rd1501;
	mul.lo.s64 	%rd1505, %rd1504, 1099511628211;
	shr.u64 	%rd1506, %rd1486, 40;
	and.b64  	%rd1507, %rd1506, 255;
	xor.b64  	%rd1508, %rd1507, %rd1505;
	mul.lo.s64 	%rd1509, %rd1508, 1099511628211;
	shr.u64 	%rd1510, %rd1486, 48;
	and.b64  	%rd1511, %rd1510, 255;
	xor.b64  	%rd1512, %rd1511, %rd1509;
	mul.lo.s64 	%rd1513, %rd1512, 1099511628211;
	shr.u64 	%rd1514, %rd1486, 56;
	xor.b64  	%rd1515, %rd1514, %rd1513;
	mul.lo.s64 	%rd1516, %rd1515, 1099511628211;
	ld.u64 	%rd1517, [%rd1485+8];
	and.b64  	%rd1518, %rd1517, 255;
	xor.b64  	%rd1519, %rd1518, %rd1516;
	mul.lo.s64 	%rd1520, %rd1519, 1099511628211;
	shr.u64 	%rd1521, %rd1517, 8;
	and.b64  	%rd1522, %rd1521, 255;
	xor.b64  	%rd1523, %rd1522, %rd1520;
	mul.lo.s64 	%rd1524, %rd1523, 1099511628211;
	shr.u64 	%rd1525, %rd1517, 16;
	and.b64  	%rd1526, %rd1525, 255;
	xor.b64  	%rd1527, %rd1526, %rd1524;
	mul.lo.s64 	%rd1528, %rd1527, 1099511628211;
	shr.u64 	%rd1529, %rd1517, 24;
	and.b64  	%rd1530, %rd1529, 255;
	xor.b64  	%rd1531, %rd1530, %rd1528;
	mul.lo.s64 	%rd1532, %rd1531, 1099511628211;
	shr.u64 	%rd1533, %rd1517, 32;
	and.b64  	%rd1534, %rd1533, 255;
	xor.b64  	%rd1535, %rd1534, %rd1532;
	mul.lo.s64 	%rd1536, %rd1535, 1099511628211;
	shr.u64 	%rd1537, %rd1517, 40;
	and.b64  	%rd1538, %rd1537, 255;
	xor.b64  	%rd1539, %rd1538, %rd1536;
	mul.lo.s64 	%rd1540, %rd1539, 1099511628211;
	shr.u64 	%rd1541, %rd1517, 48;
	and.b64  	%rd1542, %rd1541, 255;
	xor.b64  	%rd1543, %rd1542, %rd1540;
	mul.lo.s64 	%rd1544, %rd1543, 1099511628211;
	shr.u64 	%rd1545, %rd1517, 56;
	xor.b64  	%rd1546, %rd1545, %rd1544;
	mul.lo.s64 	%rd7800, %rd1546, 1099511628211;
	add.s64 	%rd7798, %rd7798, 2;
	setp.ne.s64 	%p85, %rd7798, %rd7801;
	@%p85 bra 	$L__BB43_370;
$L__BB43_371:
	and.b64  	%rd1547, %rd938, 1;
	setp.eq.b64 	%p86, %rd1547, 1;
	not.pred 	%p87, %p86;
	@%p87 bra 	$L__BB43_373;
	shl.b64 	%rd1548, %rd7801, 3;
	add.s64 	%rd1549, %rd7845, %rd1548;
	ld.u64 	%rd1550, [%rd1549];
	and.b64  	%rd1551, %rd1550, 255;
	xor.b64  	%rd1552, %rd1551, %rd7800;
	mul.lo.s64 	%rd1553, %rd1552, 1099511628211;
	shr.u64 	%rd1554, %rd1550, 8;
	and.b64  	%rd1555, %rd1554, 255;
	xor.b64  	%rd1556, %rd1555, %rd1553;
	mul.lo.s64 	%rd1557, %rd1556, 1099511628211;
	shr.u64 	%rd1558, %rd1550, 16;
	and.b64  	%rd1559, %rd1558, 255;
	xor.b64  	%rd1560, %rd1559, %rd1557;
	mul.lo.s64 	%rd1561, %rd1560, 1099511628211;
	shr.u64 	%rd1562, %rd1550, 24;
	and.b64  	%rd1563, %rd1562, 255;
	xor.b64  	%rd1564, %rd1563, %rd1561;
	mul.lo.s64 	%rd1565, %rd1564, 1099511628211;
	shr.u64 	%rd1566, %rd1550, 32;
	and.b64  	%rd1567, %rd1566, 255;
	xor.b64  	%rd1568, %rd1567, %rd1565;
	mul.lo.s64 	%rd1569, %rd1568, 1099511628211;
	shr.u64 	%rd1570, %rd1550, 40;
	and.b64  	%rd1571, %rd1570, 255;
	xor.b64  	%rd1572, %rd1571, %rd1569;
	mul.lo.s64 	%rd1573, %rd1572, 1099511628211;
	shr.u64 	%rd1574, %rd1550, 48;
	and.b64  	%rd1575, %rd1574, 255;
	xor.b64  	%rd1576, %rd1575, %rd1573;
	mul.lo.s64 	%rd1577, %rd1576, 1099511628211;
	shr.u64 	%rd1578, %rd1550, 56;
	xor.b64  	%rd1579, %rd1578, %rd1577;
	mul.lo.s64 	%rd7800, %rd1579, 1099511628211;
$L__BB43_373:
	setp.eq.s64 	%p88, %rd7795, %rd7800;
	@%p88 bra 	$L__BB43_387;
	setp.eq.s64 	%p89, %rd938, 0;
	mov.b64 	%rd7808, -3750763034362895579;
	@%p89 bra 	$L__BB43_380;
	setp.eq.s64 	%p90, %rd588, 0;
	mov.b64 	%rd7808, -3750763034362895579;
	mov.b64 	%rd7806, 0;
	@%p90 bra 	$L__BB43_378;
	and.b64  	%rd7806, %rd938, -2;
	mov.b64 	%rd7808, -3750763034362895579;
	mov.b64 	%rd7809, 0;
$L__BB43_377:
	shl.b64 	%rd1586, %rd7809, 3;
	add.s64 	%rd1587, %rd7817, %rd1586;
	ld.u64 	%rd1588, [%rd1587];
	and.b64  	%rd1589, %rd1588, 255;
	xor.b64  	%rd1590, %rd1589, %rd7808;
	mul.lo.s64 	%rd1591, %rd1590, 1099511628211;
	shr.u64 	%rd1592, %rd1588, 8;
	and.b64  	%rd1593, %rd1592, 255;
	xor.b64  	%rd1594, %rd1593, %rd1591;
	mul.lo.s64 	%rd1595, %rd1594, 1099511628211;
	shr.u64 	%rd1596, %rd1588, 16;
	and.b64  	%rd1597, %rd1596, 255;
	xor.b64  	%rd1598, %rd1597, %rd1595;
	mul.lo.s64 	%rd1599, %rd1598, 1099511628211;
	shr.u64 	%rd1600, %rd1588, 24;
	and.b64  	%rd1601, %rd1600, 255;
	xor.b64  	%rd1602, %rd1601, %rd1599;
	mul.lo.s64 	%rd1603, %rd1602, 1099511628211;
	shr.u64 	%rd1604, %rd1588, 32;
	and.b64  	%rd1605, %rd1604, 255;
	xor.b64  	%rd1606, %rd1605, %rd1603;
	mul.lo.s64 	%rd1607, %rd1606, 1099511628211;
	shr.u64 	%rd1608, %rd1588, 40;
	and.b64  	%rd1609, %rd1608, 255;
	xor.b64  	%rd1610, %rd1609, %rd1607;
	mul.lo.s64 	%rd1611, %rd1610, 1099511628211;
	shr.u64 	%rd1612, %rd1588, 48;
	and.b64  	%rd1613, %rd1612, 255;
	xor.b64  	%rd1614, %rd1613, %rd1611;
	mul.lo.s64 	%rd1615, %rd1614, 1099511628211;
	shr.u64 	%rd1616, %rd1588, 56;
	xor.b64  	%rd1617, %rd1616, %rd1615;
	mul.lo.s64 	%rd1618, %rd1617, 1099511628211;
	ld.u64 	%rd1619, [%rd1587+8];
	and.b64  	%rd1620, %rd1619, 255;
	xor.b64  	%rd1621, %rd1620, %rd1618;
	mul.lo.s64 	%rd1622, %rd1621, 1099511628211;
	shr.u64 	%rd1623, %rd1619, 8;
	and.b64  	%rd1624, %rd1623, 255;
	xor.b64  	%rd1625, %rd1624, %rd1622;
	mul.lo.s64 	%rd1626, %rd1625, 1099511628211;
	shr.u64 	%rd1627, %rd1619, 16;
	and.b64  	%rd1628, %rd1627, 255;
	xor.b64  	%rd1629, %rd1628, %rd1626;
	mul.lo.s64 	%rd1630, %rd1629, 1099511628211;
	shr.u64 	%rd1631, %rd1619, 24;
	and.b64  	%rd1632, %rd1631, 255;
	xor.b64  	%rd1633, %rd1632, %rd1630;
	mul.lo.s64 	%rd1634, %rd1633, 1099511628211;
	shr.u64 	%rd1635, %rd1619, 32;
	and.b64  	%rd1636, %rd1635, 255;
	xor.b64  	%rd1637, %rd1636, %rd1634;
	mul.lo.s64 	%rd1638, %rd1637, 1099511628211;
	shr.u64 	%rd1639, %rd1619, 40;
	and.b64  	%rd1640, %rd1639, 255;
	xor.b64  	%rd1641, %rd1640, %rd1638;
	mul.lo.s64 	%rd1642, %rd1641, 1099511628211;
	shr.u64 	%rd1643, %rd1619, 48;
	and.b64  	%rd1644, %rd1643, 255;
	xor.b64  	%rd1645, %rd1644, %rd1642;
	mul.lo.s64 	%rd1646, %rd1645, 1099511628211;
	shr.u64 	%rd1647, %rd1619, 56;
	xor.b64  	%rd1648, %rd1647, %rd1646;
	mul.lo.s64 	%rd7808, %rd1648, 1099511628211;
	add.s64 	%rd7809, %rd7809, 2;
	setp.eq.s64 	%p91, %rd7809, %rd7806;
	@%p91 bra 	$L__BB43_378;
	bra.uni 	$L__BB43_377;
$L__BB43_378:
	and.b64  	%rd1649, %rd938, 1;
	setp.eq.b64 	%p92, %rd1649, 1;
	not.pred 	%p93, %p92;
	@%p93 bra 	$L__BB43_380;
	shl.b64 	%rd1650, %rd7806, 3;
	add.s64 	%rd1651, %rd7817, %rd1650;
	ld.u64 	%rd1652, [%rd1651];
	and.b64  	%rd1653, %rd1652, 255;
	xor.b64  	%rd1654, %rd1653, %rd7808;
	mul.lo.s64 	%rd1655, %rd1654, 1099511628211;
	shr.u64 	%rd1656, %rd1652, 8;
	and.b64  	%rd1657, %rd1656, 255;
	xor.b64  	%rd1658, %rd1657, %rd1655;
	mul.lo.s64 	%rd1659, %rd1658, 1099511628211;
	shr.u64 	%rd1660, %rd1652, 16;
	and.b64  	%rd1661, %rd1660, 255;
	xor.b64  	%rd1662, %rd1661, %rd1659;
	mul.lo.s64 	%rd1663, %rd1662, 1099511628211;
	shr.u64 	%rd1664, %rd1652, 24;
	and.b64  	%rd1665, %rd1664, 255;
	xor.b64  	%rd1666, %rd1665, %rd1663;
	mul.lo.s64 	%rd1667, %rd1666, 1099511628211;
	shr.u64 	%rd1668, %rd1652, 32;
	and.b64  	%rd1669, %rd1668, 255;
	xor.b64  	%rd1670, %rd1669, %rd1667;
	mul.lo.s64 	%rd1671, %rd1670, 1099511628211;
	shr.u64 	%rd1672, %rd1652, 40;
	and.b64  	%rd1673, %rd1672, 255;
	xor.b64  	%rd1674, %rd1673, %rd1671;
	mul.lo.s64 	%rd1675, %rd1674, 1099511628211;
	shr.u64 	%rd1676, %rd1652, 48;
	and.b64  	%rd1677, %rd1676, 255;
	xor.b64  	%rd1678, %rd1677, %rd1675;
	mul.lo.s64 	%rd1679, %rd1678, 1099511628211;
	shr.u64 	%rd1680, %rd1652, 56;
	xor.b64  	%rd1681, %rd1680, %rd1679;
	mul.lo.s64 	%rd7808, %rd1681, 1099511628211;
$L__BB43_380:
	setp.eq.s64 	%p94, %rd938, 0;
	mov.b64 	%rd7813, -3750763034362895579;
	@%p94 bra 	$L__BB43_386;
	setp.eq.s64 	%p95, %rd588, 0;
	mov.b64 	%rd7813, -3750763034362895579;
	mov.b64 	%rd7814, 0;
	@%p95 bra 	$L__BB43_384;
	and.b64  	%rd7814, %rd938, -2;
	mov.b64 	%rd7813, -3750763034362895579;
	mov.b64 	%rd7811, 0;
$L__BB43_383:
	shl.b64 	%rd1688, %rd7811, 3;
	add.s64 	%rd1689, %rd7845, %rd1688;
	ld.u64 	%rd1690, [%rd1689];
	and.b64  	%rd1691, %rd1690, 255;
	xor.b64  	%rd1692, %rd1691, %rd7813;
	mul.lo.s64 	%rd1693, %rd1692, 1099511628211;
	shr.u64 	%rd1694, %rd1690, 8;
	and.b64  	%rd1695, %rd1694, 255;
	xor.b64  	%rd1696, %rd1695, %rd1693;
	mul.lo.s64 	%rd1697, %rd1696, 1099511628211;
	shr.u64 	%rd1698, %rd1690, 16;
	and.b64  	%rd1699, %rd1698, 255;
	xor.b64  	%rd1700, %rd1699, %rd1697;
	mul.lo.s64 	%rd1701, %rd1700, 1099511628211;
	shr.u64 	%rd1702, %rd1690, 24;
	and.b64  	%rd1703, %rd1702, 255;
	xor.b64  	%rd1704, %rd1703, %rd1701;
	mul.lo.s64 	%rd1705, %rd1704, 1099511628211;
	shr.u64 	%rd1706, %rd1690, 32;
	and.b64  	%rd1707, %rd1706, 255;
	xor.b64  	%rd1708, %rd1707, %rd1705;
	mul.lo.s64 	%rd1709, %rd1708, 1099511628211;
	shr.u64 	%rd1710, %rd1690, 40;
	and.b64  	%rd1711, %rd1710, 255;
	xor.b64  	%rd1712, %rd1711, %rd1709;
	mul.lo.s64 	%rd1713, %rd1712, 1099511628211;
	shr.u64 	%rd1714, %rd1690, 48;
	and.b64  	%rd1715, %rd1714, 255;
	xor.b64  	%rd1716, %rd1715, %rd1713;
	mul.lo.s64 	%rd1717, %rd1716, 1099511628211;
	shr.u64 	%rd1718, %rd1690, 56;
	xor.b64  	%rd1719, %rd1718, %rd1717;
	mul.lo.s64 	%rd1720, %rd1719, 1099511628211;
	ld.u64 	%rd1721, [%rd1689+8];
	and.b64  	%rd1722, %rd1721, 255;
	xor.b64  	%rd1723, %rd1722, %rd1720;
	mul.lo.s64 	%rd1724, %rd1723, 1099511628211;
	shr.u64 	%rd1725, %rd1721, 8;
	and.b64  	%rd1726, %rd1725, 255;
	xor.b64  	%rd1727, %rd1726, %rd1724;
	mul.lo.s64 	%rd1728, %rd1727, 1099511628211;
	shr.u64 	%rd1729, %rd1721, 16;
	and.b64  	%rd1730, %rd1729, 255;
	xor.b64  	%rd1731, %rd1730, %rd1728;
	mul.lo.s64 	%rd1732, %rd1731, 1099511628211;
	shr.u64 	%rd1733, %rd1721, 24;
	and.b64  	%rd1734, %rd1733, 255;
	xor.b64  	%rd1735, %rd1734, %rd1732;
	mul.lo.s64 	%rd1736, %rd1735, 1099511628211;
	shr.u64 	%rd1737, %rd1721, 32;
	and.b64  	%rd1738, %rd1737, 255;
	xor.b64  	%rd1739, %rd1738, %rd1736;
	mul.lo.s64 	%rd1740, %rd1739, 1099511628211;
	shr.u64 	%rd1741, %rd1721, 40;
	and.b64  	%rd1742, %rd1741, 255;
	xor.b64  	%rd1743, %rd1742, %rd1740;
	mul.lo.s64 	%rd1744, %rd1743, 1099511628211;
	shr.u64 	%rd1745, %rd1721, 48;
	and.b64  	%rd1746, %rd1745, 255;
	xor.b64  	%rd1747, %rd1746, %rd1744;
	mul.lo.s64 	%rd1748, %rd1747, 1099511628211;
	shr.u64 	%rd1749, %rd1721, 56;
	xor.b64  	%rd1750, %rd1749, %rd1748;
	mul.lo.s64 	%rd7813, %rd1750, 1099511628211;
	add.s64 	%rd7811, %rd7811, 2;
	setp.ne.s64 	%p96, %rd7811, %rd7814;
	@%p96 bra 	$L__BB43_383;
$L__BB43_384:
	and.b64  	%rd1751, %rd938, 1;
	setp.eq.b64 	%p97, %rd1751, 1;
	not.pred 	%p98, %p97;
	@%p98 bra 	$L__BB43_386;
	shl.b64 	%rd1752, %rd7814, 3;
	add.s64 	%rd1753, %rd7845, %rd1752;
	ld.u64 	%rd1754, [%rd1753];
	and.b64  	%rd1755, %rd1754, 255;
	xor.b64  	%rd1756, %rd1755, %rd7813;
	mul.lo.s64 	%rd1757, %rd1756, 1099511628211;
	shr.u64 	%rd1758, %rd1754, 8;
	and.b64  	%rd1759, %rd1758, 255;
	xor.b64  	%rd1760, %rd1759, %rd1757;
	mul.lo.s64 	%rd1761, %rd1760, 1099511628211;
	shr.u64 	%rd1762, %rd1754, 16;
	and.b64  	%rd1763, %rd1762, 255;
	xor.b64  	%rd1764, %rd1763, %rd1761;
	mul.lo.s64 	%rd1765, %rd1764, 1099511628211;
	shr.u64 	%rd1766, %rd1754, 24;
	and.b64  	%rd1767, %rd1766, 255;
	xor.b64  	%rd1768, %rd1767, %rd1765;
	mul.lo.s64 	%rd1769, %rd1768, 1099511628211;
	shr.u64 	%rd1770, %rd1754, 32;
	and.b64  	%rd1771, %rd1770, 255;
	xor.b64  	%rd1772, %rd1771, %rd1769;
	mul.lo.s64 	%rd1773, %rd1772, 1099511628211;
	shr.u64 	%rd1774, %rd1754, 40;
	and.b64  	%rd1775, %rd1774, 255;
	xor.b64  	%rd1776, %rd1775, %rd1773;
	mul.lo.s64 	%rd1777, %rd1776, 1099511628211;
	shr.u64 	%rd1778, %rd1754, 48;
	and.b64  	%rd1779, %rd1778, 255;
	xor.b64  	%rd1780, %rd1779, %rd1777;
	mul.lo.s64 	%rd1781, %rd1780, 1099511628211;
	shr.u64 	%rd1782, %rd1754, 56;
	xor.b64  	%rd1783, %rd1782, %rd1781;
	mul.lo.s64 	%rd7813, %rd1783, 1099511628211;
$L__BB43_386:
	setp.lt.u64 	%p591, %rd7808, %rd7813;
	bra.uni 	$L__BB43_391;
$L__BB43_387:
	setp.eq.s32 	%p100, %r71, 0;
	mov.pred 	%p591, %p74;
	@%p100 bra 	$L__BB43_391;
	mov.b64 	%rd7804, 0;
	cvt.s64.s32 	%rd1788, %r71;
$L__BB43_389:
	shl.b64 	%rd1785, %rd7804, 3;
	add.s64 	%rd1786, %rd7817, %rd1785;
	ld.u64 	%rd611, [%rd1786];
	add.s64 	%rd1787, %rd7845, %rd1785;
	ld.u64 	%rd612, [%rd1787];
	setp.lt.u64 	%p102, %rd611, %rd612;
	mov.pred 	%p591, %p76;
	@%p102 bra 	$L__BB43_391;
	setp.le.u64 	%p104, %rd611, %rd612;
	add.s64 	%rd7804, %rd7804, 1;
	setp.lt.u64 	%p105, %rd7804, %rd1788;
	and.pred  	%p106, %p104, %p105;
	mov.pred 	%p591, %p74;
	@%p106 bra 	$L__BB43_389;
$L__BB43_391:
	selp.b64 	%rd633, %rd7817, %rd7845, %p591;
	selp.u32 	%r109, 1, 0, %p591;
	add.s32 	%r54, %r51, %r109;
	not.pred 	%p107, %p591;
	selp.u32 	%r110, 1, 0, %p107;
	add.s32 	%r55, %r264, %r110;
	@%p107 bra 	$L__BB43_393;
	ld.shared.u64 	%rd7817, [%r53+8];
	bra.uni 	$L__BB43_394;
$L__BB43_393:
	ld.shared.u64 	%rd7845, [%r52+8];
$L__BB43_394:
	setp.ge.s32 	%p109, %r54, %r35;
	mov.pred 	%p108, 0;
	mov.pred 	%p592, %p108;
	@%p109 bra 	$L__BB43_426;
	setp.ge.s32 	%p111, %r55, %r32;
	mov.pred 	%p110, -1;
	mov.pred 	%p592, %p110;
	@%p111 bra 	$L__BB43_426;
	setp.eq.s64 	%p112, %rd938, 0;
	mov.b64 	%rd7821, -3750763034362895579;
	@%p112 bra 	$L__BB43_402;
	setp.eq.s64 	%p113, %rd588, 0;
	mov.b64 	%rd7821, -3750763034362895579;
	mov.b64 	%rd7822, 0;
	@%p113 bra 	$L__BB43_400;
	and.b64  	%rd7822, %rd938, -2;
	mov.b64 	%rd7821, -3750763034362895579;
	mov.b64 	%rd7819, 0;
$L__BB43_399:
	shl.b64 	%rd1795, %rd7819, 3;
	add.s64 	%rd1796, %rd7817, %rd1795;
	ld.u64 	%rd1797, [%rd1796];
	and.b64  	%rd1798, %rd1797, 255;
	xor.b64  	%rd1799, %rd1798, %rd7821;
	mul.lo.s64 	%rd1800, %rd1799, 1099511628211;
	shr.u64 	%rd1801, %rd1797, 8;
	and.b64  	%rd1802, %rd1801, 255;
	xor.b64  	%rd1803, %rd1802, %rd1800;
	mul.lo.s64 	%rd1804, %rd1803, 1099511628211;
	shr.u64 	%rd1805, %rd1797, 16;
	and.b64  	%rd1806, %rd1805, 255;
	xor.b64  	%rd1807, %rd1806, %rd1804;
	mul.lo.s64 	%rd1808, %rd1807, 1099511628211;
	shr.u64 	%rd1809, %rd1797, 24;
	and.b64  	%rd1810, %rd1809, 255;
	xor.b64  	%rd1811, %rd1810, %rd1808;
	mul.lo.s64 	%rd1812, %rd1811, 1099511628211;
	shr.u64 	%rd1813, %rd1797, 32;
	and.b64  	%rd1814, %rd1813, 255;
	xor.b64  	%rd1815, %rd1814, %rd1812;
	mul.lo.s64 	%rd1816, %rd1815, 1099511628211;
	shr.u64 	%rd1817, %rd1797, 40;
	and.b64  	%rd1818, %rd1817, 255;
	xor.b64  	%rd1819, %rd1818, %rd1816;
	mul.lo.s64 	%rd1820, %rd1819, 1099511628211;
	shr.u64 	%rd1821, %rd1797, 48;
	and.b64  	%rd1822, %rd1821, 255;
	xor.b64  	%rd1823, %rd1822, %rd1820;
	mul.lo.s64 	%rd1824, %rd1823, 1099511628211;
	shr.u64 	%rd1825, %rd1797, 56;
	xor.b64  	%rd1826, %rd1825, %rd1824;
	mul.lo.s64 	%rd1827, %rd1826, 1099511628211;
	ld.u64 	%rd1828, [%rd1796+8];
	and.b64  	%rd1829, %rd1828, 255;
	xor.b64  	%rd1830, %rd1829, %rd1827;
	mul.lo.s64 	%rd1831, %rd1830, 1099511628211;
	shr.u64 	%rd1832, %rd1828, 8;
	and.b64  	%rd1833, %rd1832, 255;
	xor.b64  	%rd1834, %rd1833, %rd1831;
	mul.lo.s64 	%rd1835, %rd1834, 1099511628211;
	shr.u64 	%rd1836, %rd1828, 16;
	and.b64  	%rd1837, %rd1836, 255;
	xor.b64  	%rd1838, %rd1837, %rd1835;
	mul.lo.s64 	%rd1839, %rd1838, 1099511628211;
	shr.u64 	%rd1840, %rd1828, 24;
	and.b64  	%rd1841, %rd1840, 255;
	xor.b64  	%rd1842, %rd1841, %rd1839;
	mul.lo.s64 	%rd1843, %rd1842, 1099511628211;
	shr.u64 	%rd1844, %rd1828, 32;
	and.b64  	%rd1845, %rd1844, 255;
	xor.b64  	%rd1846, %rd1845, %rd1843;
	mul.lo.s64 	%rd1847, %rd1846, 1099511628211;
	shr.u64 	%rd1848, %rd1828, 40;
	and.b64  	%rd1849, %rd1848, 255;
	xor.b64  	%rd1850, %rd1849, %rd1847;
	mul.lo.s64 	%rd1851, %rd1850, 1099511628211;
	shr.u64 	%rd1852, %rd1828, 48;
	and.b64  	%rd1853, %rd1852, 255;
	xor.b64  	%rd1854, %rd1853, %rd1851;
	mul.lo.s64 	%rd1855, %rd1854, 1099511628211;
	shr.u64 	%rd1856, %rd1828, 56;
	xor.b64  	%rd1857, %rd1856, %rd1855;
	mul.lo.s64 	%rd7821, %rd1857, 1099511628211;
	add.s64 	%rd7819, %rd7819, 2;
	setp.ne.s64 	%p114, %rd7819, %rd7822;
	@%p114 bra 	$L__BB43_399;
$L__BB43_400:
	and.b64  	%rd1858, %rd938, 1;
	setp.eq.b64 	%p115, %rd1858, 1;
	not.pred 	%p116, %p115;
	@%p116 bra 	$L__BB43_402;
	shl.b64 	%rd1859, %rd7822, 3;
	add.s64 	%rd1860, %rd7817, %rd1859;
	ld.u64 	%rd1861, [%rd1860];
	and.b64  	%rd1862, %rd1861, 255;
	xor.b64  	%rd1863, %rd1862, %rd7821;
	mul.lo.s64 	%rd1864, %rd1863, 1099511628211;
	shr.u64 	%rd1865, %rd1861, 8;
	and.b64  	%rd1866, %rd1865, 255;
	xor.b64  	%rd1867, %rd1866, %rd1864;
	mul.lo.s64 	%rd1868, %rd1867, 1099511628211;
	shr.u64 	%rd1869, %rd1861, 16;
	and.b64  	%rd1870, %rd1869, 255;
	xor.b64  	%rd1871, %rd1870, %rd1868;
	mul.lo.s64 	%rd1872, %rd1871, 1099511628211;
	shr.u64 	%rd1873, %rd1861, 24;
	and.b64  	%rd1874, %rd1873, 255;
	xor.b64  	%rd1875, %rd1874, %rd1872;
	mul.lo.s64 	%rd1876, %rd1875, 1099511628211;
	shr.u64 	%rd1877, %rd1861, 32;
	and.b64  	%rd1878, %rd1877, 255;
	xor.b64  	%rd1879, %rd1878, %rd1876;
	mul.lo.s64 	%rd1880, %rd1879, 1099511628211;
	shr.u64 	%rd1881, %rd1861, 40;
	and.b64  	%rd1882, %rd1881, 255;
	xor.b64  	%rd1883, %rd1882, %rd1880;
	mul.lo.s64 	%rd1884, %rd1883, 1099511628211;
	shr.u64 	%rd1885, %rd1861, 48;
	and.b64  	%rd1886, %rd1885, 255;
	xor.b64  	%rd1887, %rd1886, %rd1884;
	mul.lo.s64 	%rd1888, %rd1887, 1099511628211;
	shr.u64 	%rd1889, %rd1861, 56;
	xor.b64  	%rd1890, %rd1889, %rd1888;
	mul.lo.s64 	%rd7821, %rd1890, 1099511628211;
$L__BB43_402:
	setp.eq.s64 	%p117, %rd938, 0;
	mov.b64 	%rd7827, -3750763034362895579;
	@%p117 bra 	$L__BB43_408;
	setp.eq.s64 	%p118, %rd588, 0;
	mov.b64 	%rd7827, -3750763034362895579;
	mov.b64 	%rd7828, 0;
	@%p118 bra 	$L__BB43_406;
	and.b64  	%rd7828, %rd938, -2;
	mov.b64 	%rd7827, -3750763034362895579;
	mov.b64 	%rd7825, 0;
$L__BB43_405:
	shl.b64 	%rd1897, %rd7825, 3;
	add.s64 	%rd1898, %rd7845, %rd1897;
	ld.u64 	%rd1899, [%rd1898];
	and.b64  	%rd1900, %rd1899, 255;
	xor.b64  	%rd1901, %rd1900, %rd7827;
	mul.lo.s64 	%rd1902, %rd1901, 1099511628211;
	shr.u64 	%rd1903, %rd1899, 8;
	and.b64  	%rd1904, %rd1903, 255;
	xor.b64  	%rd1905, %rd1904, %rd1902;
	mul.lo.s64 	%rd1906, %rd1905, 1099511628211;
	shr.u64 	%rd1907, %rd1899, 16;
	and.b64  	%rd1908, %rd1907, 255;
	xor.b64  	%rd1909, %rd1908, %rd1906;
	mul.lo.s64 	%rd1910, %rd1909, 1099511628211;
	shr.u64 	%rd1911, %rd1899, 24;
	and.b64  	%rd1912, %rd1911, 255;
	xor.b64  	%rd1913, %rd1912, %rd1910;
	mul.lo.s64 	%rd1914, %rd1913, 1099511628211;
	shr.u64 	%rd1915, %rd1899, 32;
	and.b64  	%rd1916, %rd1915, 255;
	xor.b64  	%rd1917, %rd1916, %rd1914;
	mul.lo.s64 	%rd1918, %rd1917, 1099511628211;
	shr.u64 	%rd1919, %rd1899, 40;
	and.b64  	%rd1920, %rd1919, 255;
	xor.b64  	%rd1921, %rd1920, %rd1918;
	mul.lo.s64 	%rd1922, %rd1921, 1099511628211;
	shr.u64 	%rd1923, %rd1899, 48;
	and.b64  	%rd1924, %rd1923, 255;
	xor.b64  	%rd1925, %rd1924, %rd1922;
	mul.lo.s64 	%rd1926, %rd1925, 1099511628211;
	shr.u64 	%rd1927, %rd1899, 56;
	xor.b64  	%rd1928, %rd1927, %rd1926;
	mul.lo.s64 	%rd1929, %rd1928, 1099511628211;
	ld.u64 	%rd1930, [%rd1898+8];
	and.b64  	%rd1931, %rd1930, 255;
	xor.b64  	%rd1932, %rd1931, %rd1929;
	mul.lo.s64 	%rd1933, %rd1932, 1099511628211;
	shr.u64 	%rd1934, %rd1930, 8;
	and.b64  	%rd1935, %rd1934, 255;
	xor.b64  	%rd1936, %rd1935, %rd1933;
	mul.lo.s64 	%rd1937, %rd1936, 1099511628211;
	shr.u64 	%rd1938, %rd1930, 16;
	and.b64  	%rd1939, %rd1938, 255;
	xor.b64  	%rd1940, %rd1939, %rd1937;
	mul.lo.s64 	%rd1941, %rd1940, 1099511628211;
	shr.u64 	%rd1942, %rd1930, 24;
	and.b64  	%rd1943, %rd1942, 255;
	xor.b64  	%rd1944, %rd1943, %rd1941;
	mul.lo.s64 	%rd1945, %rd1944, 1099511628211;
	shr.u64 	%rd1946, %rd1930, 32;
	and.b64  	%rd1947, %rd1946, 255;
	xor.b64  	%rd1948, %rd1947, %rd1945;
	mul.lo.s64 	%rd1949, %rd1948, 1099511628211;
	shr.u64 	%rd1950, %rd1930, 40;
	and.b64  	%rd1951, %rd1950, 255;
	xor.b64  	%rd1952, %rd1951, %rd1949;
	mul.lo.s64 	%rd1953, %rd1952, 1099511628211;
	shr.u64 	%rd1954, %rd1930, 48;
	and.b64  	%rd1955, %rd1954, 255;
	xor.b64  	%rd1956, %rd1955, %rd1953;
	mul.lo.s64 	%rd1957, %rd1956, 1099511628211;
	shr.u64 	%rd1958, %rd1930, 56;
	xor.b64  	%rd1959, %rd1958, %rd1957;
	mul.lo.s64 	%rd7827, %rd1959, 1099511628211;
	add.s64 	%rd7825, %rd7825, 2;
	setp.ne.s64 	%p119, %rd7825, %rd7828;
	@%p119 bra 	$L__BB43_405;
$L__BB43_406:
	and.b64  	%rd1960, %rd938, 1;
	setp.eq.b64 	%p120, %rd1960, 1;
	not.pred 	%p121, %p120;
	@%p121 bra 	$L__BB43_408;
	shl.b64 	%rd1961, %rd7828, 3;
	add.s64 	%rd1962, %rd7845, %rd1961;
	ld.u64 	%rd1963, [%rd1962];
	and.b64  	%rd1964, %rd1963, 255;
	xor.b64  	%rd1965, %rd1964, %rd7827;
	mul.lo.s64 	%rd1966, %rd1965, 1099511628211;
	shr.u64 	%rd1967, %rd1963, 8;
	and.b64  	%rd1968, %rd1967, 255;
	xor.b64  	%rd1969, %rd1968, %rd1966;
	mul.lo.s64 	%rd1970, %rd1969, 1099511628211;
	shr.u64 	%rd1971, %rd1963, 16;
	and.b64  	%rd1972, %rd1971, 255;
	xor.b64  	%rd1973, %rd1972, %rd1970;
	mul.lo.s64 	%rd1974, %rd1973, 1099511628211;
	shr.u64 	%rd1975, %rd1963, 24;
	and.b64  	%rd1976, %rd1975, 255;
	xor.b64  	%rd1977, %rd1976, %rd1974;
	mul.lo.s64 	%rd1978, %rd1977, 1099511628211;
	shr.u64 	%rd1979, %rd1963, 32;
	and.b64  	%rd1980, %rd1979, 255;
	xor.b64  	%rd1981, %rd1980, %rd1978;
	mul.lo.s64 	%rd1982, %rd1981, 1099511628211;
	shr.u64 	%rd1983, %rd1963, 40;
	and.b64  	%rd1984, %rd1983, 255;
	xor.b64  	%rd1985, %rd1984, %rd1982;
	mul.lo.s64 	%rd1986, %rd1985, 1099511628211;
	shr.u64 	%rd1987, %rd1963, 48;
	and.b64  	%rd1988, %rd1987, 255;
	xor.b64  	%rd1989, %rd1988, %rd1986;
	mul.lo.s64 	%rd1990, %rd1989, 1099511628211;
	shr.u64 	%rd1991, %rd1963, 56;
	xor.b64  	%rd1992, %rd1991, %rd1990;
	mul.lo.s64 	%rd7827, %rd1992, 1099511628211;
$L__BB43_408:
	setp.eq.s64 	%p122, %rd7821, %rd7827;
	@%p122 bra 	$L__BB43_422;
	setp.eq.s64 	%p123, %rd938, 0;
	mov.b64 	%rd7833, -3750763034362895579;
	@%p123 bra 	$L__BB43_415;
	setp.eq.s64 	%p124, %rd588, 0;
	mov.b64 	%rd7833, -3750763034362895579;
	mov.b64 	%rd7834, 0;
	@%p124 bra 	$L__BB43_413;
	and.b64  	%rd7834, %rd938, -2;
	mov.b64 	%rd7833, -3750763034362895579;
	mov.b64 	%rd7831, 0;
$L__BB43_412:
	shl.b64 	%rd1999, %rd7831, 3;
	add.s64 	%rd2000, %rd7817, %rd1999;
	ld.u64 	%rd2001, [%rd2000];
	and.b64  	%rd2002, %rd2001, 255;
	xor.b64  	%rd2003, %rd2002, %rd7833;
	mul.lo.s64 	%rd2004, %rd2003, 1099511628211;
	shr.u64 	%rd2005, %rd2001, 8;
	and.b64  	%rd2006, %rd2005, 255;
	xor.b64  	%rd2007, %rd2006, %rd2004;
	mul.lo.s64 	%rd2008, %rd2007, 1099511628211;
	shr.u64 	%rd2009, %rd2001, 16;
	and.b64  	%rd2010, %rd2009, 255;
	xor.b64  	%rd2011, %rd2010, %rd2008;
	mul.lo.s64 	%rd2012, %rd2011, 1099511628211;
	shr.u64 	%rd2013, %rd2001, 24;
	and.b64  	%rd2014, %rd2013, 255;
	xor.b64  	%rd2015, %rd2014, %rd2012;
	mul.lo.s64 	%rd2016, %rd2015, 1099511628211;
	shr.u64 	%rd2017, %rd2001, 32;
	and.b64  	%rd2018, %rd2017, 255;
	xor.b64  	%rd2019, %rd2018, %rd2016;
	mul.lo.s64 	%rd2020, %rd2019, 1099511628211;
	shr.u64 	%rd2021, %rd2001, 40;
	and.b64  	%rd2022, %rd2021, 255;
	xor.b64  	%rd2023, %rd2022, %rd2020;
	mul.lo.s64 	%rd2024, %rd2023, 1099511628211;
	shr.u64 	%rd2025, %rd2001, 48;
	and.b64  	%rd2026, %rd2025, 255;
	xor.b64  	%rd2027, %rd2026, %rd2024;
	mul.lo.s64 	%rd2028, %rd2027, 1099511628211;
	shr.u64 	%rd2029, %rd2001, 56;
	xor.b64  	%rd2030, %rd2029, %rd2028;
	mul.lo.s64 	%rd2031, %rd2030, 1099511628211;
	ld.u64 	%rd2032, [%rd2000+8];
	and.b64  	%rd2033, %rd2032, 255;
	xor.b64  	%rd2034, %rd2033, %rd2031;
	mul.lo.s64 	%rd2035, %rd2034, 1099511628211;
	shr.u64 	%rd2036, %rd2032, 8;
	and.b64  	%rd2037, %rd2036, 255;
	xor.b64  	%rd2038, %rd2037, %rd2035;
	mul.lo.s64 	%rd2039, %rd2038, 1099511628211;
	shr.u64 	%rd2040, %rd2032, 16;
	and.b64  	%rd2041, %rd2040, 255;
	xor.b64  	%rd2042, %rd2041, %rd2039;
	mul.lo.s64 	%rd2043, %rd2042, 1099511628211;
	shr.u64 	%rd2044, %rd2032, 24;
	and.b64  	%rd2045, %rd2044, 255;
	xor.b64  	%rd2046, %rd2045, %rd2043;
	mul.lo.s64 	%rd2047, %rd2046, 1099511628211;
	shr.u64 	%rd2048, %rd2032, 32;
	and.b64  	%rd2049, %rd2048, 255;
	xor.b64  	%rd2050, %rd2049, %rd2047;
	mul.lo.s64 	%rd2051, %rd2050, 1099511628211;
	shr.u64 	%rd2052, %rd2032, 40;
	and.b64  	%rd2053, %rd2052, 255;
	xor.b64  	%rd2054, %rd2053, %rd2051;
	mul.lo.s64 	%rd2055, %rd2054, 1099511628211;
	shr.u64 	%rd2056, %rd2032, 48;
	and.b64  	%rd2057, %rd2056, 255;
	xor.b64  	%rd2058, %rd2057, %rd2055;
	mul.lo.s64 	%rd2059, %rd2058, 1099511628211;
	shr.u64 	%rd2060, %rd2032, 56;
	xor.b64  	%rd2061, %rd2060, %rd2059;
	mul.lo.s64 	%rd7833, %rd2061, 1099511628211;
	add.s64 	%rd7831, %rd7831, 2;
	setp.ne.s64 	%p125, %rd7831, %rd7834;
	@%p125 bra 	$L__BB43_412;
$L__BB43_413:
	and.b64  	%rd2062, %rd938, 1;
	setp.eq.b64 	%p126, %rd2062, 1;
	not.pred 	%p127, %p126;
	@%p127 bra 	$L__BB43_415;
	shl.b64 	%rd2063, %rd7834, 3;
	add.s64 	%rd2064, %rd7817, %rd2063;
	ld.u64 	%rd2065, [%rd2064];
	and.b64  	%rd2066, %rd2065, 255;
	xor.b64  	%rd2067, %rd2066, %rd7833;
	mul.lo.s64 	%rd2068, %rd2067, 1099511628211;
	shr.u64 	%rd2069, %rd2065, 8;
	and.b64  	%rd2070, %rd2069, 255;
	xor.b64  	%rd2071, %rd2070, %rd2068;
	mul.lo.s64 	%rd2072, %rd2071, 1099511628211;
	shr.u64 	%rd2073, %rd2065, 16;
	and.b64  	%rd2074, %rd2073, 255;
	xor.b64  	%rd2075, %rd2074, %rd2072;
	mul.lo.s64 	%rd2076, %rd2075, 1099511628211;
	shr.u64 	%rd2077, %rd2065, 24;
	and.b64  	%rd2078, %rd2077, 255;
	xor.b64  	%rd2079, %rd2078, %rd2076;
	mul.lo.s64 	%rd2080, %rd2079, 1099511628211;
	shr.u64 	%rd2081, %rd2065, 32;
	and.b64  	%rd2082, %rd2081, 255;
	xor.b64  	%rd2083, %rd2082, %rd2080;
	mul.lo.s64 	%rd2084, %rd2083, 1099511628211;
	shr.u64 	%rd2085, %rd2065, 40;
	and.b64  	%rd2086, %rd2085, 255;
	xor.b64  	%rd2087, %rd2086, %rd2084;
	mul.lo.s64 	%rd2088, %rd2087, 1099511628211;
	shr.u64 	%rd2089, %rd2065, 48;
	and.b64  	%rd2090, %rd2089, 255;
	xor.b64  	%rd2091, %rd2090, %rd2088;
	mul.lo.s64 	%rd2092, %rd2091, 1099511628211;
	shr.u64 	%rd2093, %rd2065, 56;
	xor.b64  	%rd2094, %rd2093, %rd2092;
	mul.lo.s64 	%rd7833, %rd2094, 1099511628211;
$L__BB43_415:
	setp.eq.s64 	%p128, %rd938, 0;
	mov.b64 	%rd7839, -3750763034362895579;
	@%p128 bra 	$L__BB43_421;
	setp.eq.s64 	%p129, %rd588, 0;
	mov.b64 	%rd7839, -3750763034362895579;
	mov.b64 	%rd7840, 0;
	@%p129 bra 	$L__BB43_419;
	and.b64  	%rd7840, %rd938, -2;
	mov.b64 	%rd7839, -3750763034362895579;
	mov.b64 	%rd7837, 0;
$L__BB43_418:
	shl.b64 	%rd2101, %rd7837, 3;
	add.s64 	%rd2102, %rd7845, %rd2101;
	ld.u64 	%rd2103, [%rd2102];
	and.b64  	%rd2104, %rd2103, 255;
	xor.b64  	%rd2105, %rd2104, %rd7839;
	mul.lo.s64 	%rd2106, %rd2105, 1099511628211;
	shr.u64 	%rd2107, %rd2103, 8;
	and.b64  	%rd2108, %rd2107, 255;
	xor.b64  	%rd2109, %rd2108, %rd2106;
	mul.lo.s64 	%rd2110, %rd2109, 1099511628211;
	shr.u64 	%rd2111, %rd2103, 16;
	and.b64  	%rd2112, %rd2111, 255;
	xor.b64  	%rd2113, %rd2112, %rd2110;
	mul.lo.s64 	%rd2114, %rd2113, 1099511628211;
	shr.u64 	%rd2115, %rd2103, 24;
	and.b64  	%rd2116, %rd2115, 255;
	xor.b64  	%rd2117, %rd2116, %rd2114;
	mul.lo.s64 	%rd2118, %rd2117, 1099511628211;
	shr.u64 	%rd2119, %rd2103, 32;
	and.b64  	%rd2120, %rd2119, 255;
	xor.b64  	%rd2121, %rd2120, %rd2118;
	mul.lo.s64 	%rd2122, %rd2121, 1099511628211;
	shr.u64 	%rd2123, %rd2103, 40;
	and.b64  	%rd2124, %rd2123, 255;
	xor.b64  	%rd2125, %rd2124, %rd2122;
	mul.lo.s64 	%rd2126, %rd2125, 1099511628211;
	shr.u64 	%rd2127, %rd2103, 48;
	and.b64  	%rd2128, %rd2127, 255;
	xor.b64  	%rd2129, %rd2128, %rd2126;
	mul.lo.s64 	%rd2130, %rd2129, 1099511628211;
	shr.u64 	%rd2131, %rd2103, 56;
	xor.b64  	%rd2132, %rd2131, %rd2130;
	mul.lo.s64 	%rd2133, %rd2132, 1099511628211;
	ld.u64 	%rd2134, [%rd2102+8];
	and.b64  	%rd2135, %rd2134, 255;
	xor.b64  	%rd2136, %rd2135, %rd2133;
	mul.lo.s64 	%rd2137, %rd2136, 1099511628211;
	shr.u64 	%rd2138, %rd2134, 8;
	and.b64  	%rd2139, %rd2138, 255;
	xor.b64  	%rd2140, %rd2139, %rd2137;
	mul.lo.s64 	%rd2141, %rd2140, 1099511628211;
	shr.u64 	%rd2142, %rd2134, 16;
	and.b64  	%rd2143, %rd2142, 255;
	xor.b64  	%rd2144, %rd2143, %rd2141;
	mul.lo.s64 	%rd2145, %rd2144, 1099511628211;
	shr.u64 	%rd2146, %rd2134, 24;
	and.b64  	%rd2147, %rd2146, 255;
	xor.b64  	%rd2148, %rd2147, %rd2145;
	mul.lo.s64 	%rd2149, %rd2148, 1099511628211;
	shr.u64 	%rd2150, %rd2134, 32;
	and.b64  	%rd2151, %rd2150, 255;
	xor.b64  	%rd2152, %rd2151, %rd2149;
	mul.lo.s64 	%rd2153, %rd2152, 1099511628211;
	shr.u64 	%rd2154, %rd2134, 40;
	and.b64  	%rd2155, %rd2154, 255;
	xor.b64  	%rd2156, %rd2155, %rd2153;
	mul.lo.s64 	%rd2157, %rd2156, 1099511628211;
	shr.u64 	%rd2158, %rd2134, 48;
	and.b64  	%rd2159, %rd2158, 255;
	xor.b64  	%rd2160, %rd2159, %rd2157;
	mul.lo.s64 	%rd2161, %rd2160, 1099511628211;
	shr.u64 	%rd2162, %rd2134, 56;
	xor.b64  	%rd2163, %rd2162, %rd2161;
	mul.lo.s64 	%rd7839, %rd2163, 1099511628211;
	add.s64 	%rd7837, %rd7837, 2;
	setp.ne.s64 	%p130, %rd7837, %rd7840;
	@%p130 bra 	$L__BB43_418;
$L__BB43_419:
	and.b64  	%rd2164, %rd938, 1;
	setp.eq.b64 	%p131, %rd2164, 1;
	not.pred 	%p132, %p131;
	@%p132 bra 	$L__BB43_421;
	shl.b64 	%rd2165, %rd7840, 3;
	add.s64 	%rd2166, %rd7845, %rd2165;
	ld.u64 	%rd2167, [%rd2166];
	and.b64  	%rd2168, %rd2167, 255;
	xor.b64  	%rd2169, %rd2168, %rd7839;
	mul.lo.s64 	%rd2170, %rd2169, 1099511628211;
	shr.u64 	%rd2171, %rd2167, 8;
	and.b64  	%rd2172, %rd2171, 255;
	xor.b64  	%rd2173, %rd2172, %rd2170;
	mul.lo.s64 	%rd2174, %rd2173, 1099511628211;
	shr.u64 	%rd2175, %rd2167, 16;
	and.b64  	%rd2176, %rd2175, 255;
	xor.b64  	%rd2177, %rd2176, %rd2174;
	mul.lo.s64 	%rd2178, %rd2177, 1099511628211;
	shr.u64 	%rd2179, %rd2167, 24;
	and.b64  	%rd2180, %rd2179, 255;
	xor.b64  	%rd2181, %rd2180, %rd2178;
	mul.lo.s64 	%rd2182, %rd2181, 1099511628211;
	shr.u64 	%rd2183, %rd2167, 32;
	and.b64  	%rd2184, %rd2183, 255;
	xor.b64  	%rd2185, %rd2184, %rd2182;
	mul.lo.s64 	%rd2186, %rd2185, 1099511628211;
	shr.u64 	%rd2187, %rd2167, 40;
	and.b64  	%rd2188, %rd2187, 255;
	xor.b64  	%rd2189, %rd2188, %rd2186;
	mul.lo.s64 	%rd2190, %rd2189, 1099511628211;
	shr.u64 	%rd2191, %rd2167, 48;
	and.b64  	%rd2192, %rd2191, 255;
	xor.b64  	%rd2193, %rd2192, %rd2190;
	mul.lo.s64 	%rd2194, %rd2193, 1099511628211;
	shr.u64 	%rd2195, %rd2167, 56;
	xor.b64  	%rd2196, %rd2195, %rd2194;
	mul.lo.s64 	%rd7839, %rd2196, 1099511628211;
$L__BB43_421:
	setp.lt.u64 	%p592, %rd7833, %rd7839;
	bra.uni 	$L__BB43_426;
$L__BB43_422:
	setp.eq.s32 	%p134, %r71, 0;
	mov.pred 	%p592, %p108;
	@%p134 bra 	$L__BB43_426;
	mov.b64 	%rd7843, 0;
	cvt.s64.s32 	%rd2201, %r71;
$L__BB43_424:
	shl.b64 	%rd2198, %rd7843, 3;
	add.s64 	%rd2199, %rd7817, %rd2198;
	ld.u64 	%rd679, [%rd2199];
	add.s64 	%rd2200, %rd7845, %rd2198;
	ld.u64 	%rd680, [%rd2200];
	setp.lt.u64 	%p136, %rd679, %rd680;
	mov.pred 	%p592, %p110;
	@%p136 bra 	$L__BB43_426;
	setp.le.u64 	%p138, %rd679, %rd680;
	add.s64 	%rd7843, %rd7843, 1;
	setp.lt.u64 	%p139, %rd7843, %rd2201;
	and.pred  	%p140, %p138, %p139;
	mov.pred 	%p592, %p108;
	@%p140 bra 	$L__BB43_424;
$L__BB43_426:
	selp.b64 	%rd682, %rd7817, %rd7845, %p592;
	selp.u32 	%r111, 1, 0, %p592;
	add.s32 	%r56, %r54, %r111;
	not.pred 	%p141, %p592;
	selp.u32 	%r112, 1, 0, %p141;
	add.s32 	%r57, %r55, %r112;
	@%p592 bra 	$L__BB43_428;
	shl.b32 	%r113, %r57, 3;
	add.s32 	%r115, %r85, %r113;
	ld.shared.u64 	%rd7845, [%r115];
	bra.uni 	$L__BB43_429;
$L__BB43_428:
	shl.b32 	%r116, %r56, 3;
	add.s32 	%r118, %r85, %r116;
	ld.shared.u64 	%rd7817, [%r118];
$L__BB43_429:
	setp.ge.s32 	%p143, %r56, %r35;
	mov.pred 	%p142, 0;
	mov.pred 	%p593, %p142;
	@%p143 bra 	$L__BB43_461;
	setp.ge.s32 	%p145, %r57, %r32;
	mov.pred 	%p144, -1;
	mov.pred 	%p593, %p144;
	@%p145 bra 	$L__BB43_461;
	setp.eq.s64 	%p146, %rd938, 0;
	mov.b64 	%rd7848, -3750763034362895579;
	@%p146 bra 	$L__BB43_437;
	setp.eq.s64 	%p147, %rd588, 0;
	mov.b64 	%rd7848, -3750763034362895579;
	mov.b64 	%rd7849, 0;
	@%p147 bra 	$L__BB43_435;
	and.b64  	%rd7849, %rd938, -2;
	mov.b64 	%rd7848, -3750763034362895579;
	mov.b64 	%rd7846, 0;
$L__BB43_434:
	shl.b64 	%rd2208, %rd7846, 3;
	add.s64 	%rd2209, %rd7817, %rd2208;
	ld.u64 	%rd2210, [%rd2209];
	and.b64  	%rd2211, %rd2210, 255;
	xor.b64  	%rd2212, %rd2211, %rd7848;
	mul.lo.s64 	%rd2213, %rd2212, 1099511628211;
	shr.u64 	%rd2214, %rd2210, 8;
	and.b64  	%rd2215, %rd2214, 255;
	xor.b64  	%rd2216, %rd2215, %rd2213;
	mul.lo.s64 	%rd2217, %rd2216, 1099511628211;
	shr.u64 	%rd2218, %rd2210, 16;
	and.b64  	%rd2219, %rd2218, 255;
	xor.b64  	%rd2220, %rd2219, %rd2217;
	mul.lo.s64 	%rd2221, %rd2220, 1099511628211;
	shr.u64 	%rd2222, %rd2210, 24;
	and.b64  	%rd2223, %rd2222, 255;
	xor.b64  	%rd2224, %rd2223, %rd2221;
	mul.lo.s64 	%rd2225, %rd2224, 1099511628211;
	shr.u64 	%rd2226, %rd2210, 32;
	and.b64  	%rd2227, %rd2226, 255;
	xor.b64  	%rd2228, %rd2227, %rd2225;
	mul.lo.s64 	%rd2229, %rd2228, 1099511628211;
	shr.u64 	%rd2230, %rd2210, 40;
	and.b64  	%rd2231, %rd2230, 255;
	xor.b64  	%rd2232, %rd2231, %rd2229;
	mul.lo.s64 	%rd2233, %rd2232, 1099511628211;
	shr.u64 	%rd2234, %rd2210, 48;
	and.b64  	%rd2235, %rd2234, 255;
	xor.b64  	%rd2236, %rd2235, %rd2233;
	mul.lo.s64 	%rd2237, %rd2236, 1099511628211;
	shr.u64 	%rd2238, %rd2210, 56;
	xor.b64  	%rd2239, %rd2238, %rd2237;
	mul.lo.s64 	%rd2240, %rd2239, 1099511628211;
	ld.u64 	%rd2241, [%rd2209+8];
	and.b64  	%rd2242, %rd2241, 255;
	xor.b64  	%rd2243, %rd2242, %rd2240;
	mul.lo.s64 	%rd2244, %rd2243, 1099511628211;
	shr.u64 	%rd2245, %rd2241, 8;
	and.b64  	%rd2246, %rd2245, 255;
	xor.b64  	%rd2247, %rd2246, %rd2244;
	mul.lo.s64 	%rd2248, %rd2247, 1099511628211;
	shr.u64 	%rd2249, %rd2241, 16;
	and.b64  	%rd2250, %rd2249, 255;
	xor.b64  	%rd2251, %rd2250, %rd2248;
	mul.lo.s64 	%rd2252, %rd2251, 1099511628211;
	shr.u64 	%rd2253, %rd2241, 24;
	and.b64  	%rd2254, %rd2253, 255;
	xor.b64  	%rd2255, %rd2254, %rd2252;
	mul.lo.s64 	%rd2256, %rd2255, 1099511628211;
	shr.u64 	%rd2257, %rd2241, 32;
	and.b64  	%rd2258, %rd2257, 255;
	xor.b64  	%rd2259, %rd2258, %rd2256;
	mul.lo.s64 	%rd2260, %rd2259, 1099511628211;
	shr.u64 	%rd2261, %rd2241, 40;
	and.b64  	%rd2262, %rd2261, 255;
	xor.b64  	%rd2263, %rd2262, %rd2260;
	mul.lo.s64 	%rd2264, %rd2263, 1099511628211;
	shr.u64 	%rd2265, %rd2241, 48;
	and.b64  	%rd2266, %rd2265, 255;
	xor.b64  	%rd2267, %rd2266, %rd2264;
	mul.lo.s64 	%rd2268, %rd2267, 1099511628211;
	shr.u64 	%rd2269, %rd2241, 56;
	xor.b64  	%rd2270, %rd2269, %rd2268;
	mul.lo.s64 	%rd7848, %rd2270, 1099511628211;
	add.s64 	%rd7846, %rd7846, 2;
	setp.ne.s64 	%p148, %rd7846, %rd7849;
	@%p148 bra 	$L__BB43_434;
$L__BB43_435:
	and.b64  	%rd2271, %rd938, 1;
	setp.eq.b64 	%p149, %rd2271, 1;
	not.pred 	%p150, %p149;
	@%p150 bra 	$L__BB43_437;
	shl.b64 	%rd2272, %rd7849, 3;
	add.s64 	%rd2273, %rd7817, %rd2272;
	ld.u64 	%rd2274, [%rd2273];
	and.b64  	%rd2275, %rd2274, 255;
	xor.b64  	%rd2276, %rd2275, %rd7848;
	mul.lo.s64 	%rd2277, %rd2276, 1099511628211;
	shr.u64 	%rd2278, %rd2274, 8;
	and.b64  	%rd2279, %rd2278, 255;
	xor.b64  	%rd2280, %rd2279, %rd2277;
	mul.lo.s64 	%rd2281, %rd2280, 1099511628211;
	shr.u64 	%rd2282, %rd2274, 16;
	and.b64  	%rd2283, %rd2282, 255;
	xor.b64  	%rd2284, %rd2283, %rd2281;
	mul.lo.s64 	%rd2285, %rd2284, 1099511628211;
	shr.u64 	%rd2286, %rd2274, 24;
	and.b64  	%rd2287, %rd2286, 255;
	xor.b64  	%rd2288, %rd2287, %rd2285;
	mul.lo.s64 	%rd2289, %rd2288, 1099511628211;
	shr.u64 	%rd2290, %rd2274, 32;
	and.b64  	%rd2291, %rd2290, 255;
	xor.b64  	%rd2292, %rd2291, %rd2289;
	mul.lo.s64 	%rd2293, %rd2292, 1099511628211;
	shr.u64 	%rd2294, %rd2274, 40;
	and.b64  	%rd2295, %rd2294, 255;
	xor.b64  	%rd2296, %rd2295, %rd2293;
	mul.lo.s64 	%rd2297, %rd2296, 1099511628211;
	shr.u64 	%rd2298, %rd2274, 48;
	and.b64  	%rd2299, %rd2298, 255;
	xor.b64  	%rd2300, %rd2299, %rd2297;
	mul.lo.s64 	%rd2301, %rd2300, 1099511628211;
	shr.u64 	%rd2302, %rd2274, 56;
	xor.b64  	%rd2303, %rd2302, %rd2301;
	mul.lo.s64 	%rd7848, %rd2303, 1099511628211;
$L__BB43_437:
	setp.eq.s64 	%p151, %rd938, 0;
	mov.b64 	%rd7854, -3750763034362895579;
	@%p151 bra 	$L__BB43_443;
	setp.eq.s64 	%p152, %rd588, 0;
	mov.b64 	%rd7854, -3750763034362895579;
	mov.b64 	%rd7855, 0;
	@%p152 bra 	$L__BB43_441;
	mov.b64 	%rd7854, -3750763034362895579;
	mov.b64 	%rd7852, 0;
	and.b64  	%rd7855, %rd938, -2;
$L__BB43_440:
	shl.b64 	%rd2310, %rd7852, 3;
	add.s64 	%rd2311, %rd7845, %rd2310;
	ld.u64 	%rd2312, [%rd2311];
	and.b64  	%rd2313, %rd2312, 255;
	xor.b64  	%rd2314, %rd2313, %rd7854;
	mul.lo.s64 	%rd2315, %rd2314, 1099511628211;
	shr.u64 	%rd2316, %rd2312, 8;
	and.b64  	%rd2317, %rd2316, 255;
	xor.b64  	%rd2318, %rd2317, %rd2315;
	mul.lo.s64 	%rd2319, %rd2318, 1099511628211;
	shr.u64 	%rd2320, %rd2312, 16;
	and.b64  	%rd2321, %rd2320, 255;
	xor.b64  	%rd2322, %rd2321, %rd2319;
	mul.lo.s64 	%rd2323, %rd2322, 1099511628211;
	shr.u64 	%rd2324, %rd2312, 24;
	and.b64  	%rd2325, %rd2324, 255;
	xor.b64  	%rd2326, %rd2325, %rd2323;
	mul.lo.s64 	%rd2327, %rd2326, 1099511628211;
	shr.u64 	%rd2328, %rd2312, 32;
	and.b64  	%rd2329, %rd2328, 255;
	xor.b64  	%rd2330, %rd2329, %rd2327;
	mul.lo.s64 	%rd2331, %rd2330, 1099511628211;
	shr.u64 	%rd2332, %rd2312, 40;
	and.b64  	%rd2333, %rd2332, 255;
	xor.b64  	%rd2334, %rd2333, %rd2331;
	mul.lo.s64 	%rd2335, %rd2334, 1099511628211;
	shr.u64 	%rd2336, %rd2312, 48;
	and.b64  	%rd2337, %rd2336, 255;
	xor.b64  	%rd2338, %rd2337, %rd2335;
	mul.lo.s64 	%rd2339, %rd2338, 1099511628211;
	shr.u64 	%rd2340, %rd2312, 56;
	xor.b64  	%rd2341, %rd2340, %rd2339;
	mul.lo.s64 	%rd2342, %rd2341, 1099511628211;
	ld.u64 	%rd2343, [%rd2311+8];
	and.b64  	%rd2344, %rd2343, 255;
	xor.b64  	%rd2345, %rd2344, %rd2342;
	mul.lo.s64 	%rd2346, %rd2345, 1099511628211;
	shr.u64 	%rd2347, %rd2343, 8;
	and.b64  	%rd2348, %rd2347, 255;
	xor.b64  	%rd2349, %rd2348, %rd2346;
	mul.lo.s64 	%rd2350, %rd2349, 1099511628211;
	shr.u64 	%rd2351, %rd2343, 16;
	and.b64  	%rd2352, %rd2351, 255;
	xor.b64  	%rd2353, %rd2352, %rd2350;
	mul.lo.s64 	%rd2354, %rd2353, 1099511628211;
	shr.u64 	%rd2355, %rd2343, 24;
	and.b64  	%rd2356, %rd2355, 255;
	xor.b64  	%rd2357, %rd2356, %rd2354;
	mul.lo.s64 	%rd2358, %rd2357, 1099511628211;
	shr.u64 	%rd2359, %rd2343, 32;
	and.b64  	%rd2360, %rd2359, 255;
	xor.b64  	%rd2361, %rd2360, %rd2358;
	mul.lo.s64 	%rd2362, %rd2361, 1099511628211;
	shr.u64 	%rd2363, %rd2343, 40;
	and.b64  	%rd2364, %rd2363, 255;
	xor.b64  	%rd2365, %rd2364, %rd2362;
	mul.lo.s64 	%rd2366, %rd2365, 1099511628211;
	shr.u64 	%rd2367, %rd2343, 48;
	and.b64  	%rd2368, %rd2367, 255;
	xor.b64  	%rd2369, %rd2368, %rd2366;
	mul.lo.s64 	%rd2370, %rd2369, 1099511628211;
	shr.u64 	%rd2371, %rd2343, 56;
	xor.b64  	%rd2372, %rd2371, %rd2370;
	mul.lo.s64 	%rd7854, %rd2372, 1099511628211;
	add.s64 	%rd7852, %rd7852, 2;
	setp.ne.s64 	%p153, %rd7852, %rd7855;
	@%p153 bra 	$L__BB43_440;
$L__BB43_441:
	and.b64  	%rd2373, %rd938, 1;
	setp.eq.b64 	%p154, %rd2373, 1;
	not.pred 	%p155, %p154;
	@%p155 bra 	$L__BB43_443;
	shl.b64 	%rd2374, %rd7855, 3;
	add.s64 	%rd2375, %rd7845, %rd2374;
	ld.u64 	%rd2376, [%rd2375];
	and.b64  	%rd2377, %rd2376, 255;
	xor.b64  	%rd2378, %rd2377, %rd7854;
	mul.lo.s64 	%rd2379, %rd2378, 1099511628211;
	shr.u64 	%rd2380, %rd2376, 8;
	and.b64  	%rd2381, %rd2380, 255;
	xor.b64  	%rd2382, %rd2381, %rd2379;
	mul.lo.s64 	%rd2383, %rd2382, 1099511628211;
	shr.u64 	%rd2384, %rd2376, 16;
	and.b64  	%rd2385, %rd2384, 255;
	xor.b64  	%rd2386, %rd2385, %rd2383;
	mul.lo.s64 	%rd2387, %rd2386, 1099511628211;
	shr.u64 	%rd2388, %rd2376, 24;
	and.b64  	%rd2389, %rd2388, 255;
	xor.b64  	%rd2390, %rd2389, %rd2387;
	mul.lo.s64 	%rd2391, %rd2390, 1099511628211;
	shr.u64 	%rd2392, %rd2376, 32;
	and.b64  	%rd2393, %rd2392, 255;
	xor.b64  	%rd2394, %rd2393, %rd2391;
	mul.lo.s64 	%rd2395, %rd2394, 1099511628211;
	shr.u64 	%rd2396, %rd2376, 40;
	and.b64  	%rd2397, %rd2396, 255;
	xor.b64  	%rd2398, %rd2397, %rd2395;
	mul.lo.s64 	%rd2399, %rd2398, 1099511628211;
	shr.u64 	%rd2400, %rd2376, 48;
	and.b64  	%rd2401, %rd2400, 255;
	xor.b64  	%rd2402, %rd2401, %rd2399;
	mul.lo.s64 	%rd2403, %rd2402, 1099511628211;
	shr.u64 	%rd2404, %rd2376, 56;
	xor.b64  	%rd2405, %rd2404, %rd2403;
	mul.lo.s64 	%rd7854, %rd2405, 1099511628211;
$L__BB43_443:
	setp.eq.s64 	%p156, %rd7848, %rd7854;
	@%p156 bra 	$L__BB43_457;
	setp.eq.s64 	%p157, %rd938, 0;
	mov.b64 	%rd7860, -3750763034362895579;
	@%p157 bra 	$L__BB43_450;
	setp.eq.s64 	%p158, %rd588, 0;
	mov.b64 	%rd7860, -3750763034362895579;
	mov.b64 	%rd7861, 0;
	@%p158 bra 	$L__BB43_448;
	and.b64  	%rd7861, %rd938, -2;
	mov.b64 	%rd7860, -3750763034362895579;
	mov.b64 	%rd7858, 0;
$L__BB43_447:
	shl.b64 	%rd2412, %rd7858, 3;
	add.s64 	%rd2413, %rd7817, %rd2412;
	ld.u64 	%rd2414, [%rd2413];
	and.b64  	%rd2415, %rd2414, 255;
	xor.b64  	%rd2416, %rd2415, %rd7860;
	mul.lo.s64 	%rd2417, %rd2416, 1099511628211;
	shr.u64 	%rd2418, %rd2414, 8;
	and.b64  	%rd2419, %rd2418, 255;
	xor.b64  	%rd2420, %rd2419, %rd2417;
	mul.lo.s64 	%rd2421, %rd2420, 1099511628211;
	shr.u64 	%rd2422, %rd2414, 16;
	and.b64  	%rd2423, %rd2422, 255;
	xor.b64  	%rd2424, %rd2423, %rd2421;
	mul.lo.s64 	%rd2425, %rd2424, 1099511628211;
	shr.u64 	%rd2426, %rd2414, 24;
	and.b64  	%rd2427, %rd2426, 255;
	xor.b64  	%rd2428, %rd2427, %rd2425;
	mul.lo.s64 	%rd2429, %rd2428, 1099511628211;
	shr.u64 	%rd2430, %rd2414, 32;
	and.b64  	%rd2431, %rd2430, 255;
	xor.b64  	%rd2432, %rd2431, %rd2429;
	mul.lo.s64 	%rd2433, %rd2432, 1099511628211;
	shr.u64 	%rd2434, %rd2414, 40;
	and.b64  	%rd2435, %rd2434, 255;
	xor.b64  	%rd2436, %rd2435, %rd2433;
	mul.lo.s64 	%rd2437, %rd2436, 1099511628211;
	shr.u64 	%rd2438, %rd2414, 48;
	and.b64  	%rd2439, %rd2438, 255;
	xor.b64  	%rd2440, %rd2439, %rd2437;
	mul.lo.s64 	%rd2441, %rd2440, 1099511628211;
	shr.u64 	%rd2442, %rd2414, 56;
	xor.b64  	%rd2443, %rd2442, %rd2441;
	mul.lo.s64 	%rd2444, %rd2443, 1099511628211;
	ld.u64 	%rd2445, [%rd2413+8];
	and.b64  	%rd2446, %rd2445, 255;
	xor.b64  	%rd2447, %rd2446, %rd2444;
	mul.lo.s64 	%rd2448, %rd2447, 1099511628211;
	shr.u64 	%rd2449, %rd2445, 8;
	and.b64  	%rd2450, %rd2449, 255;
	xor.b64  	%rd2451, %rd2450, %rd2448;
	mul.lo.s64 	%rd2452, %rd2451, 1099511628211;
	shr.u64 	%rd2453, %rd2445, 16;
	and.b64  	%rd2454, %rd2453, 255;
	xor.b64  	%rd2455, %rd2454, %rd2452;
	mul.lo.s64 	%rd2456, %rd2455, 1099511628211;
	shr.u64 	%rd2457, %rd2445, 24;
	and.b64  	%rd2458, %rd2457, 255;
	xor.b64  	%rd2459, %rd2458, %rd2456;
	mul.lo.s64 	%rd2460, %rd2459, 1099511628211;
	shr.u64 	%rd2461, %rd2445, 32;
	and.b64  	%rd2462, %rd2461, 255;
	xor.b64  	%rd2463, %rd2462, %rd2460;
	mul.lo.s64 	%rd2464, %rd2463, 1099511628211;
	shr.u64 	%rd2465, %rd2445, 40;
	and.b64  	%rd2466, %rd2465, 255;
	xor.b64  	%rd2467, %rd2466, %rd2464;
	mul.lo.s64 	%rd2468, %rd2467, 1099511628211;
	shr.u64 	%rd2469, %rd2445, 48;
	and.b64  	%rd2470, %rd2469, 255;
	xor.b64  	%rd2471, %rd2470, %rd2468;
	mul.lo.s64 	%rd2472, %rd2471, 1099511628211;
	shr.u64 	%rd2473, %rd2445, 56;
	xor.b64  	%rd2474, %rd2473, %rd2472;
	mul.lo.s64 	%rd7860, %rd2474, 1099511628211;
	add.s64 	%rd7858, %rd7858, 2;
	setp.ne.s64 	%p159, %rd7858, %rd7861;
	@%p159 bra 	$L__BB43_447;
$L__BB43_448:
	and.b64  	%rd2475, %rd938, 1;
	setp.eq.b64 	%p160, %rd2475, 1;
	not.pred 	%p161, %p160;
	@%p161 bra 	$L__BB43_450;
	shl.b64 	%rd2476, %rd7861, 3;
	add.s64 	%rd2477, %rd7817, %rd2476;
	ld.u64 	%rd2478, [%rd2477];
	and.b64  	%rd2479, %rd2478, 255;
	xor.b64  	%rd2480, %rd2479, %rd7860;
	mul.lo.s64 	%rd2481, %rd2480, 1099511628211;
	shr.u64 	%rd2482, %rd2478, 8;
	and.b64  	%rd2483, %rd2482, 255;
	xor.b64  	%rd2484, %rd2483, %rd2481;
	mul.lo.s64 	%rd2485, %rd2484, 1099511628211;
	shr.u64 	%rd2486, %rd2478, 16;
	and.b64  	%rd2487, %rd2486, 255;
	xor.b64  	%rd2488, %rd2487, %rd2485;
	mul.lo.s64 	%rd2489, %rd2488, 1099511628211;
	shr.u64 	%rd2490, %rd2478, 24;
	and.b64  	%rd2491, %rd2490, 255;
	xor.b64  	%rd2492, %rd2491, %rd2489;
	mul.lo.s64 	%rd2493, %rd2492, 1099511628211;
	shr.u64 	%rd2494, %rd2478, 32;
	and.b64  	%rd2495, %rd2494, 255;
	xor.b64  	%rd2496, %rd2495, %rd2493;
	mul.lo.s64 	%rd2497, %rd2496, 1099511628211;
	shr.u64 	%rd2498, %rd2478, 40;
	and.b64  	%rd2499, %rd2498, 255;
	xor.b64  	%rd2500, %rd2499, %rd2497;
	mul.lo.s64 	%rd2501, %rd2500, 1099511628211;
	shr.u64 	%rd2502, %rd2478, 48;
	and.b64  	%rd2503, %rd2502, 255;
	xor.b64  	%rd2504, %rd2503, %rd2501;
	mul.lo.s64 	%rd2505, %rd2504, 1099511628211;
	shr.u64 	%rd2506, %rd2478, 56;
	xor.b64  	%rd2507, %rd2506, %rd2505;
	mul.lo.s64 	%rd7860, %rd2507, 1099511628211;
$L__BB43_450:
	setp.eq.s64 	%p162, %rd938, 0;
	mov.b64 	%rd7866, -3750763034362895579;
	@%p162 bra 	$L__BB43_456;
	setp.eq.s64 	%p163, %rd588, 0;
	mov.b64 	%rd7866, -3750763034362895579;
	mov.b64 	%rd7867, 0;
	@%p163 bra 	$L__BB43_454;
	mov.b64 	%rd7866, -3750763034362895579;
	mov.b64 	%rd7864, 0;
	and.b64  	%rd7867, %rd938, -2;
$L__BB43_453:
	shl.b64 	%rd2514, %rd7864, 3;
	add.s64 	%rd2515, %rd7845, %rd2514;
	ld.u64 	%rd2516, [%rd2515];
	and.b64  	%rd2517, %rd2516, 255;
	xor.b64  	%rd2518, %rd2517, %rd7866;
	mul.lo.s64 	%rd2519, %rd2518, 1099511628211;
	shr.u64 	%rd2520, %rd2516, 8;
	and.b64  	%rd2521, %rd2520, 255;
	xor.b64  	%rd2522, %rd2521, %rd2519;
	mul.lo.s64 	%rd2523, %rd2522, 1099511628211;
	shr.u64 	%rd2524, %rd2516, 16;
	and.b64  	%rd2525, %rd2524, 255;
	xor.b64  	%rd2526, %rd2525, %rd2523;
	mul.lo.s64 	%rd2527, %rd2526, 1099511628211;
	shr.u64 	%rd2528, %rd2516, 24;
	and.b64  	%rd2529, %rd2528, 255;
	xor.b64  	%rd2530, %rd2529, %rd2527;
	mul.lo.s64 	%rd2531, %rd2530, 1099511628211;
	shr.u64 	%rd2532, %rd2516, 32;
	and.b64  	%rd2533, %rd2532, 255;
	xor.b64  	%rd2534, %rd2533, %rd2531;
	mul.lo.s64 	%rd2535, %rd2534, 1099511628211;
	shr.u64 	%rd2536, %rd2516, 40;
	and.b64  	%rd2537, %rd2536, 255;
	xor.b64  	%rd2538, %rd2537, %rd2535;
	mul.lo.s64 	%rd2539, %rd2538, 1099511628211;
	shr.u64 	%rd2540, %rd2516, 48;
	and.b64  	%rd2541, %rd2540, 255;
	xor.b64  	%rd2542, %rd2541, %rd2539;
	mul.lo.s64 	%rd2543, %rd2542, 1099511628211;
	shr.u64 	%rd2544, %rd2516, 56;
	xor.b64  	%rd2545, %rd2544, %rd2543;
	mul.lo.s64 	%rd2546, %rd2545, 1099511628211;
	ld.u64 	%rd2547, [%rd2515+8];
	and.b64  	%rd2548, %rd2547, 255;
	xor.b64  	%rd2549, %rd2548, %rd2546;
	mul.lo.s64 	%rd2550, %rd2549, 1099511628211;
	shr.u64 	%rd2551, %rd2547, 8;
	and.b64  	%rd2552, %rd2551, 255;
	xor.b64  	%rd2553, %rd2552, %rd2550;
	mul.lo.s64 	%rd2554, %rd2553, 1099511628211;
	shr.u64 	%rd2555, %rd2547, 16;
	and.b64  	%rd2556, %rd2555, 255;
	xor.b64  	%rd2557, %rd2556, %rd2554;
	mul.lo.s64 	%rd2558, %rd2557, 1099511628211;
	shr.u64 	%rd2559, %rd2547, 24;
	and.b64  	%rd2560, %rd2559, 255;
	xor.b64  	%rd2561, %rd2560, %rd2558;
	mul.lo.s64 	%rd2562, %rd2561, 1099511628211;
	shr.u64 	%rd2563, %rd2547, 32;
	and.b64  	%rd2564, %rd2563, 255;
	xor.b64  	%rd2565, %rd2564, %rd2562;
	mul.lo.s64 	%rd2566, %rd2565, 1099511628211;
	shr.u64 	%rd2567, %rd2547, 40;
	and.b64  	%rd2568, %rd2567, 255;
	xor.b64  	%rd2569, %rd2568, %rd2566;
	mul.lo.s64 	%rd2570, %rd2569, 1099511628211;
	shr.u64 	%rd2571, %rd2547, 48;
	and.b64  	%rd2572, %rd2571, 255;
	xor.b64  	%rd2573, %rd2572, %rd2570;
	mul.lo.s64 	%rd2574, %rd2573, 1099511628211;
	shr.u64 	%rd2575, %rd2547, 56;
	xor.b64  	%rd2576, %rd2575, %rd2574;
	mul.lo.s64 	%rd7866, %rd2576, 1099511628211;
	add.s64 	%rd7864, %rd7864, 2;
	setp.ne.s64 	%p164, %rd7864, %rd7867;
	@%p164 bra 	$L__BB43_453;
$L__BB43_454:
	and.b64  	%rd2577, %rd938, 1;
	setp.eq.b64 	%p165, %rd2577, 1;
	not.pred 	%p166, %p165;
	@%p166 bra 	$L__BB43_456;
	shl.b64 	%rd2578, %rd7867, 3;
	add.s64 	%rd2579, %rd7845, %rd2578;
	ld.u64 	%rd2580, [%rd2579];
	and.b64  	%rd2581, %rd2580, 255;
	xor.b64  	%rd2582, %rd2581, %rd7866;
	mul.lo.s64 	%rd2583, %rd2582, 1099511628211;
	shr.u64 	%rd2584, %rd2580, 8;
	and.b64  	%rd2585, %rd2584, 255;
	xor.b64  	%rd2586, %rd2585, %rd2583;
	mul.lo.s64 	%rd2587, %rd2586, 1099511628211;
	shr.u64 	%rd2588, %rd2580, 16;
	and.b64  	%rd2589, %rd2588, 255;
	xor.b64  	%rd2590, %rd2589, %rd2587;
	mul.lo.s64 	%rd2591, %rd2590, 1099511628211;
	shr.u64 	%rd2592, %rd2580, 24;
	and.b64  	%rd2593, %rd2592, 255;
	xor.b64  	%rd2594, %rd2593, %rd2591;
	mul.lo.s64 	%rd2595, %rd2594, 1099511628211;
	shr.u64 	%rd2596, %rd2580, 32;
	and.b64  	%rd2597, %rd2596, 255;
	xor.b64  	%rd2598, %rd2597, %rd2595;
	mul.lo.s64 	%rd2599, %rd2598, 1099511628211;
	shr.u64 	%rd2600, %rd2580, 40;
	and.b64  	%rd2601, %rd2600, 255;
	xor.b64  	%rd2602, %rd2601, %rd2599;
	mul.lo.s64 	%rd2603, %rd2602, 1099511628211;
	shr.u64 	%rd2604, %rd2580, 48;
	and.b64  	%rd2605, %rd2604, 255;
	xor.b64  	%rd2606, %rd2605, %rd2603;
	mul.lo.s64 	%rd2607, %rd2606, 1099511628211;
	shr.u64 	%rd2608, %rd2580, 56;
	xor.b64  	%rd2609, %rd2608, %rd2607;
	mul.lo.s64 	%rd7866, %rd2609, 1099511628211;
$L__BB43_456:
	setp.lt.u64 	%p593, %rd7860, %rd7866;
	bra.uni 	$L__BB43_461;
$L__BB43_457:
	setp.eq.s32 	%p168, %r71, 0;
	mov.pred 	%p593, %p142;
	@%p168 bra 	$L__BB43_461;
	mov.b64 	%rd7870, 0;
	cvt.s64.s32 	%rd2614, %r71;
$L__BB43_459:
	shl.b64 	%rd2611, %rd7870, 3;
	add.s64 	%rd2612, %rd7817, %rd2611;
	ld.u64 	%rd728, [%rd2612];
	add.s64 	%rd2613, %rd7845, %rd2611;
	ld.u64 	%rd729, [%rd2613];
	setp.lt.u64 	%p170, %rd728, %rd729;
	mov.pred 	%p593, %p144;
	@%p170 bra 	$L__BB43_461;
	setp.le.u64 	%p172, %rd728, %rd729;
	add.s64 	%rd7870, %rd7870, 1;
	setp.lt.u64 	%p173, %rd7870, %rd2614;
	and.pred  	%p174, %p172, %p173;
	mov.pred 	%p593, %p142;
	@%p174 bra 	$L__BB43_459;
$L__BB43_461:
	selp.b64 	%rd731, %rd7817, %rd7845, %p593;
	selp.u32 	%r119, 1, 0, %p593;
	add.s32 	%r58, %r56, %r119;
	not.pred 	%p175, %p593;
	selp.u32 	%r120, 1, 0, %p175;
	add.s32 	%r59, %r57, %r120;
	@%p593 bra 	$L__BB43_463;
	shl.b32 	%r121, %r59, 3;
	add.s32 	%r123, %r85, %r121;
	ld.shared.u64 	%rd7845, [%r123];
	bra.uni 	$L__BB43_464;
$L__BB43_463:
	shl.b32 	%r124, %r58, 3;
	add.s32 	%r126, %r85, %r124;
	ld.shared.u64 	%rd7817, [%r126];
$L__BB43_464:
	setp.ge.s32 	%p177, %r58, %r35;
	mov.pred 	%p176, 0;
	mov.pred 	%p594, %p176;
	@%p177 bra 	$L__BB43_496;
	setp.ge.s32 	%p179, %r59, %r32;
	mov.pred 	%p178, -1;
	mov.pred 	%p594, %p178;
	@%p179 bra 	$L__BB43_496;
	setp.eq.s64 	%p180, %rd938, 0;
	mov.b64 	%rd7875, -3750763034362895579;
	@%p180 bra 	$L__BB43_472;
	setp.eq.s64 	%p181, %rd588, 0;
	mov.b64 	%rd7875, -3750763034362895579;
	mov.b64 	%rd7876, 0;
	@%p181 bra 	$L__BB43_470;
	mov.b64 	%rd7875, -3750763034362895579;
	mov.b64 	%rd7873, 0;
	and.b64  	%rd7876, %rd938, -2;
$L__BB43_469:
	shl.b64 	%rd2621, %rd7873, 3;
	add.s64 	%rd2622, %rd7817, %rd2621;
	ld.u64 	%rd2623, [%rd2622];
	and.b64  	%rd2624, %rd2623, 255;
	xor.b64  	%rd2625, %rd2624, %rd7875;
	mul.lo.s64 	%rd2626, %rd2625, 1099511628211;
	shr.u64 	%rd2627, %rd2623, 8;
	and.b64  	%rd2628, %rd2627, 255;
	xor.b64  	%rd2629, %rd2628, %rd2626;
	mul.lo.s64 	%rd2630, %rd2629, 1099511628211;
	shr.u64 	%rd2631, %rd2623, 16;
	and.b64  	%rd2632, %rd2631, 255;
	xor.b64  	%rd2633, %rd2632, %rd2630;
	mul.lo.s64 	%rd2634, %rd2633, 1099511628211;
	shr.u64 	%rd2635, %rd2623, 24;
	and.b64  	%rd2636, %rd2635, 255;
	xor.b64  	%rd2637, %rd2636, %rd2634;
	mul.lo.s64 	%rd2638, %rd2637, 1099511628211;
	shr.u64 	%rd2639, %rd2623, 32;
	and.b64  	%rd2640, %rd2639, 255;
	xor.b64  	%rd2641, %rd2640, %rd2638;
	mul.lo.s64 	%rd2642, %rd2641, 1099511628211;
	shr.u64 	%rd2643, %rd2623, 40;
	and.b64  	%rd2644, %rd2643, 255;
	xor.b64  	%rd2645, %rd2644, %rd2642;
	mul.lo.s64 	%rd2646, %rd2645, 1099511628211;
	shr.u64 	%rd2647, %rd2623, 48;
	and.b64  	%rd2648, %rd2647, 255;
	xor.b64  	%rd2649, %rd2648, %rd2646;
	mul.lo.s64 	%rd2650, %rd2649, 1099511628211;
	shr.u64 	%rd2651, %rd2623, 56;
	xor.b64  	%rd2652, %rd2651, %rd2650;
	mul.lo.s64 	%rd2653, %rd2652, 1099511628211;
	ld.u64 	%rd2654, [%rd2622+8];
	and.b64  	%rd2655, %rd2654, 255;
	xor.b64  	%rd2656, %rd2655, %rd2653;
	mul.lo.s64 	%rd2657, %rd2656, 1099511628211;
	shr.u64 	%rd2658, %rd2654, 8;
	and.b64  	%rd2659, %rd2658, 255;
	xor.b64  	%rd2660, %rd2659, %rd2657;
	mul.lo.s64 	%rd2661, %rd2660, 1099511628211;
	shr.u64 	%rd2662, %rd2654, 16;
	and.b64  	%rd2663, %rd2662, 255;
	xor.b64  	%rd2664, %rd2663, %rd2661;
	mul.lo.s64 	%rd2665, %rd2664, 1099511628211;
	shr.u64 	%rd2666, %rd2654, 24;
	and.b64  	%rd2667, %rd2666, 255;
	xor.b64  	%rd2668, %rd2667, %rd2665;
	mul.lo.s64 	%rd2669, %rd2668, 1099511628211;
	shr.u64 	%rd2670, %rd2654, 32;
	and.b64  	%rd2671, %rd2670, 255;
	xor.b64  	%rd2672, %rd2671, %rd2669;
	mul.lo.s64 	%rd2673, %rd2672, 1099511628211;
	shr.u64 	%rd2674, %rd2654, 40;
	and.b64  	%rd2675, %rd2674, 255;
	xor.b64  	%rd2676, %rd2675, %rd2673;
	mul.lo.s64 	%rd2677, %rd2676, 1099511628211;
	shr.u64 	%rd2678, %rd2654, 48;
	and.b64  	%rd2679, %rd2678, 255;
	xor.b64  	%rd2680, %rd2679, %rd2677;
	mul.lo.s64 	%rd2681, %rd2680, 1099511628211;
	shr.u64 	%rd2682, %rd2654, 56;
	xor.b64  	%rd2683, %rd2682, %rd2681;
	mul.lo.s64 	%rd7875, %rd2683, 1099511628211;
	add.s64 	%rd7873, %rd7873, 2;
	setp.ne.s64 	%p182, %rd7873, %rd7876;
	@%p182 bra 	$L__BB43_469;
$L__BB43_470:
	and.b64  	%rd2684, %rd938, 1;
	setp.eq.b64 	%p183, %rd2684, 1;
	not.pred 	%p184, %p183;
	@%p184 bra 	$L__BB43_472;
	shl.b64 	%rd2685, %rd7876, 3;
	add.s64 	%rd2686, %rd7817, %rd2685;
	ld.u64 	%rd2687, [%rd2686];
	and.b64  	%rd2688, %rd2687, 255;
	xor.b64  	%rd2689, %rd2688, %rd7875;
	mul.lo.s64 	%rd2690, %rd2689, 1099511628211;
	shr.u64 	%rd2691, %rd2687, 8;
	and.b64  	%rd2692, %rd2691, 255;
	xor.b64  	%rd2693, %rd2692, %rd2690;
	mul.lo.s64 	%rd2694, %rd2693, 1099511628211;
	shr.u64 	%rd2695, %rd2687, 16;
	and.b64  	%rd2696, %rd2695, 255;
	xor.b64  	%rd2697, %rd2696, %rd2694;
	mul.lo.s64 	%rd2698, %rd2697, 1099511628211;
	shr.u64 	%rd2699, %rd2687, 24;
	and.b64  	%rd2700, %rd2699, 255;
	xor.b64  	%rd2701, %rd2700, %rd2698;
	mul.lo.s64 	%rd2702, %rd2701, 1099511628211;
	shr.u64 	%rd2703, %rd2687, 32;
	and.b64  	%rd2704, %rd2703, 255;
	xor.b64  	%rd2705, %rd2704, %rd2702;
	mul.lo.s64 	%rd2706, %rd2705, 1099511628211;
	shr.u64 	%rd2707, %rd2687, 40;
	and.b64  	%rd2708, %rd2707, 255;
	xor.b64  	%rd2709, %rd2708, %rd2706;
	mul.lo.s64 	%rd2710, %rd2709, 1099511628211;
	shr.u64 	%rd2711, %rd2687, 48;
	and.b64  	%rd2712, %rd2711, 255;
	xor.b64  	%rd2713, %rd2712, %rd2710;
	mul.lo.s64 	%rd2714, %rd2713, 1099511628211;
	shr.u64 	%rd2715, %rd2687, 56;
	xor.b64  	%rd2716, %rd2715, %rd2714;
	mul.lo.s64 	%rd7875, %rd2716, 1099511628211;
$L__BB43_472:
	setp.eq.s64 	%p185, %rd938, 0;
	mov.b64 	%rd7881, -3750763034362895579;
	@%p185 bra 	$L__BB43_478;
	setp.eq.s64 	%p186, %rd588, 0;
	mov.b64 	%rd7881, -3750763034362895579;
	mov.b64 	%rd7882, 0;
	@%p186 bra 	$L__BB43_476;
	mov.b64 	%rd7881, -3750763034362895579;
	mov.b64 	%rd7879, 0;
	and.b64  	%rd7882, %rd938, -2;
$L__BB43_475:
	shl.b64 	%rd2723, %rd7879, 3;
	add.s64 	%rd2724, %rd7845, %rd2723;
	ld.u64 	%rd2725, [%rd2724];
	and.b64  	%rd2726, %rd2725, 255;
	xor.b64  	%rd2727, %rd2726, %rd7881;
	mul.lo.s64 	%rd2728, %rd2727, 1099511628211;
	shr.u64 	%rd2729, %rd2725, 8;
	and.b64  	%rd2730, %rd2729, 255;
	xor.b64  	%rd2731, %rd2730, %rd2728;
	mul.lo.s64 	%rd2732, %rd2731, 1099511628211;
	shr.u64 	%rd2733, %rd2725, 16;
	and.b64  	%rd2734, %rd2733, 255;
	xor.b64  	%rd2735, %rd2734, %rd2732;
	mul.lo.s64 	%rd2736, %rd2735, 1099511628211;
	shr.u64 	%rd2737, %rd2725, 24;
	and.b64  	%rd2738, %rd2737, 255;
	xor.b64  	%rd2739, %rd2738, %rd2736;
	mul.lo.s64 	%rd2740, %rd2739, 1099511628211;
	shr.u64 	%rd2741, %rd2725, 32;
	and.b64  	%rd2742, %rd2741, 255;
	xor.b64  	%rd2743, %rd2742, %rd2740;
	mul.lo.s64 	%rd2744, %rd2743, 1099511628211;
	shr.u64 	%rd2745, %rd2725, 40;
	and.b64  	%rd2746, %rd2745, 255;
	xor.b64  	%rd2747, %rd2746, %rd2744;
	mul.lo.s64 	%rd2748, %rd2747, 1099511628211;
	shr.u64 	%rd2749, %rd2725, 48;
	and.b64  	%rd2750, %rd2749, 255;
	xor.b64  	%rd2751, %rd2750, %rd2748;
	mul.lo.s64 	%rd2752, %rd2751, 1099511628211;
	shr.u64 	%rd2753, %rd2725, 56;
	xor.b64  	%rd2754, %rd2753, %rd2752;
	mul.lo.s64 	%rd2755, %rd2754, 1099511628211;
	ld.u64 	%rd2756, [%rd2724+8];
	and.b64  	%rd2757, %rd2756, 255;
	xor.b64  	%rd2758, %rd2757, %rd2755;
	mul.lo.s64 	%rd2759, %rd2758, 1099511628211;
	shr.u64 	%rd2760, %rd2756, 8;
	and.b64  	%rd2761, %rd2760, 255;
	xor.b64  	%rd2762, %rd2761, %rd2759;
	mul.lo.s64 	%rd2763, %rd2762, 1099511628211;
	shr.u64 	%rd2764, %rd2756, 16;
	and.b64  	%rd2765, %rd2764, 255;
	xor.b64  	%rd2766, %rd2765, %rd2763;
	mul.lo.s64 	%rd2767, %rd2766, 1099511628211;
	shr.u64 	%rd2768, %rd2756, 24;
	and.b64  	%rd2769, %rd2768, 255;
	xor.b64  	%rd2770, %rd2769, %rd2767;
	mul.lo.s64 	%rd2771, %rd2770, 1099511628211;
	shr.u64 	%rd2772, %rd2756, 32;
	and.b64  	%rd2773, %rd2772, 255;
	xor.b64  	%rd2774, %rd2773, %rd2771;
	mul.lo.s64 	%rd2775, %rd2774, 1099511628211;
	shr.u64 	%rd2776, %rd2756, 40;
	and.b64  	%rd2777, %rd2776, 255;
	xor.b64  	%rd2778, %rd2777, %rd2775;
	mul.lo.s64 	%rd2779, %rd2778, 1099511628211;
	shr.u64 	%rd2780, %rd2756, 48;
	and.b64  	%rd2781, %rd2780, 255;
	xor.b64  	%rd2782, %rd2781, %rd2779;
	mul.lo.s64 	%rd2783, %rd2782, 1099511628211;
	shr.u64 	%rd2784, %rd2756, 56;
	xor.b64  	%rd2785, %rd2784, %rd2783;
	mul.lo.s64 	%rd7881, %rd2785, 1099511628211;
	add.s64 	%rd7879, %rd7879, 2;
	setp.ne.s64 	%p187, %rd7879, %rd7882;
	@%p187 bra 	$L__BB43_475;
$L__BB43_476:
	and.b64  	%rd2786, %rd938, 1;
	setp.eq.b64 	%p188, %rd2786, 1;
	not.pred 	%p189, %p188;
	@%p189 bra 	$L__BB43_478;
	shl.b64 	%rd2787, %rd7882, 3;
	add.s64 	%rd2788, %rd7845, %rd2787;
	ld.u64 	%rd2789, [%rd2788];
	and.b64  	%rd2790, %rd2789, 255;
	xor.b64  	%rd2791, %rd2790, %rd7881;
	mul.lo.s64 	%rd2792, %rd2791, 1099511628211;
	shr.u64 	%rd2793, %rd2789, 8;
	and.b64  	%rd2794, %rd2793, 255;
	xor.b64  	%rd2795, %rd2794, %rd2792;
	mul.lo.s64 	%rd2796, %rd2795, 1099511628211;
	shr.u64 	%rd2797, %rd2789, 16;
	and.b64  	%rd2798, %rd2797, 255;
	xor.b64  	%rd2799, %rd2798, %rd2796;
	mul.lo.s64 	%rd2800, %rd2799, 1099511628211;
	shr.u64 	%rd2801, %rd2789, 24;
	and.b64  	%rd2802, %rd2801, 255;
	xor.b64  	%rd2803, %rd2802, %rd2800;
	mul.lo.s64 	%rd2804, %rd2803, 1099511628211;
	shr.u64 	%rd2805, %rd2789, 32;
	and.b64  	%rd2806, %rd2805, 255;
	xor.b64  	%rd2807, %rd2806, %rd2804;
	mul.lo.s64 	%rd2808, %rd2807, 1099511628211;
	shr.u64 	%rd2809, %rd2789, 40;
	and.b64  	%rd2810, %rd2809, 255;
	xor.b64  	%rd2811, %rd2810, %rd2808;
	mul.lo.s64 	%rd2812, %rd2811, 1099511628211;
	shr.u64 	%rd2813, %rd2789, 48;
	and.b64  	%rd2814, %rd2813, 255;
	xor.b64  	%rd2815, %rd2814, %rd2812;
	mul.lo.s64 	%rd2816, %rd2815, 1099511628211;
	shr.u64 	%rd2817, %rd2789, 56;
	xor.b64  	%rd2818, %rd2817, %rd2816;
	mul.lo.s64 	%rd7881, %rd2818, 1099511628211;
$L__BB43_478:
	setp.eq.s64 	%p190, %rd7875, %rd7881;
	@%p190 bra 	$L__BB43_492;
	setp.eq.s64 	%p191, %rd938, 0;
	mov.b64 	%rd7887, -3750763034362895579;
	@%p191 bra 	$L__BB43_485;
	setp.eq.s64 	%p192, %rd588, 0;
	mov.b64 	%rd7887, -3750763034362895579;
	mov.b64 	%rd7888, 0;
	@%p192 bra 	$L__BB43_483;
	mov.b64 	%rd7887, -3750763034362895579;
	mov.b64 	%rd7885, 0;
	and.b64  	%rd7888, %rd938, -2;
$L__BB43_482:
	shl.b64 	%rd2825, %rd7885, 3;
	add.s64 	%rd2826, %rd7817, %rd2825;
	ld.u64 	%rd2827, [%rd2826];
	and.b64  	%rd2828, %rd2827, 255;
	xor.b64  	%rd2829, %rd2828, %rd7887;
	mul.lo.s64 	%rd2830, %rd2829, 1099511628211;
	shr.u64 	%rd2831, %rd2827, 8;
	and.b64  	%rd2832, %rd2831, 255;
	xor.b64  	%rd2833, %rd2832, %rd2830;
	mul.lo.s64 	%rd2834, %rd2833, 1099511628211;
	shr.u64 	%rd2835, %rd2827, 16;
	and.b64  	%rd2836, %rd2835, 255;
	xor.b64  	%rd2837, %rd2836, %rd2834;
	mul.lo.s64 	%rd2838, %rd2837, 1099511628211;
	shr.u64 	%rd2839, %rd2827, 24;
	and.b64  	%rd2840, %rd2839, 255;
	xor.b64  	%rd2841, %rd2840, %rd2838;
	mul.lo.s64 	%rd2842, %rd2841, 1099511628211;
	shr.u64 	%rd2843, %rd2827, 32;
	and.b64  	%rd2844, %rd2843, 255;
	xor.b64  	%rd2845, %rd2844, %rd2842;
	mul.lo.s64 	%rd2846, %rd2845, 1099511628211;
	shr.u64 	%rd2847, %rd2827, 40;
	and.b64  	%rd2848, %rd2847, 255;
	xor.b64  	%rd2849, %rd2848, %rd2846;
	mul.lo.s64 	%rd2850, %rd2849, 1099511628211;
	shr.u64 	%rd2851, %rd2827, 48;
	and.b64  	%rd2852, %rd2851, 255;
	xor.b64  	%rd2853, %rd2852, %rd2850;
	mul.lo.s64 	%rd2854, %rd2853, 1099511628211;
	shr.u64 	%rd2855, %rd2827, 56;
	xor.b64  	%rd2856, %rd2855, %rd2854;
	mul.lo.s64 	%rd2857, %rd2856, 1099511628211;
	ld.u64 	%rd2858, [%rd2826+8];
	and.b64  	%rd2859, %rd2858, 255;
	xor.b64  	%rd2860, %rd2859, %rd2857;
	mul.lo.s64 	%rd2861, %rd2860, 1099511628211;
	shr.u64 	%rd2862, %rd2858, 8;
	and.b64  	%rd2863, %rd2862, 255;
	xor.b64  	%rd2864, %rd2863, %rd2861;
	mul.lo.s64 	%rd2865, %rd2864, 1099511628211;
	shr.u64 	%rd2866, %rd2858, 16;
	and.b64  	%rd2867, %rd2866, 255;
	xor.b64  	%rd2868, %rd2867, %rd2865;
	mul.lo.s64 	%rd2869, %rd2868, 1099511628211;
	shr.u64 	%rd2870, %rd2858, 24;
	and.b64  	%rd2871, %rd2870, 255;
	xor.b64  	%rd2872, %rd2871, %rd2869;
	mul.lo.s64 	%rd2873, %rd2872, 1099511628211;
	shr.u64 	%rd2874, %rd2858, 32;
	and.b64  	%rd2875, %rd2874, 255;
	xor.b64  	%rd2876, %rd2875, %rd2873;
	mul.lo.s64 	%rd2877, %rd2876, 1099511628211;
	shr.u64 	%rd2878, %rd2858, 40;
	and.b64  	%rd2879, %rd2878, 255;
	xor.b64  	%rd2880, %rd2879, %rd2877;
	mul.lo.s64 	%rd2881, %rd2880, 1099511628211;
	shr.u64 	%rd2882, %rd2858, 48;
	and.b64  	%rd2883, %rd2882, 255;
	xor.b64  	%rd2884, %rd2883, %rd2881;
	mul.lo.s64 	%rd2885, %rd2884, 1099511628211;
	shr.u64 	%rd2886, %rd2858, 56;
	xor.b64  	%rd2887, %rd2886, %rd2885;
	mul.lo.s64 	%rd7887, %rd2887, 1099511628211;
	add.s64 	%rd7885, %rd7885, 2;
	setp.ne.s64 	%p193, %rd7885, %rd7888;
	@%p193 bra 	$L__BB43_482;
$L__BB43_483:
	and.b64  	%rd2888, %rd938, 1;
	setp.eq.b64 	%p194, %rd2888, 1;
	not.pred 	%p195, %p194;
	@%p195 bra 	$L__BB43_485;
	shl.b64 	%rd2889, %rd7888, 3;
	add.s64 	%rd2890, %rd7817, %rd2889;
	ld.u64 	%rd2891, [%rd2890];
	and.b64  	%rd2892, %rd2891, 255;
	xor.b64  	%rd2893, %rd2892, %rd7887;
	mul.lo.s64 	%rd2894, %rd2893, 1099511628211;
	shr.u64 	%rd2895, %rd2891, 8;
	and.b64  	%rd2896, %rd2895, 255;
	xor.b64  	%rd2897, %rd2896, %rd2894;
	mul.lo.s64 	%rd2898, %rd2897, 1099511628211;
	shr.u64 	%rd2899, %rd2891, 16;
	and.b64  	%rd2900, %rd2899, 255;
	xor.b64  	%rd2901, %rd2900, %rd2898;
	mul.lo.s64 	%rd2902, %rd2901, 1099511628211;
	shr.u64 	%rd2903, %rd2891, 24;
	and.b64  	%rd2904, %rd2903, 255;
	xor.b64  	%rd2905, %rd2904, %rd2902;
	mul.lo.s64 	%rd2906, %rd2905, 1099511628211;
	shr.u64 	%rd2907, %rd2891, 32;
	and.b64  	%rd2908, %rd2907, 255;
	xor.b64  	%rd2909, %rd2908, %rd2906;
	mul.lo.s64 	%rd2910, %rd2909, 1099511628211;
	shr.u64 	%rd2911, %rd2891, 40;
	and.b64  	%rd2912, %rd2911, 255;
	xor.b64  	%rd2913, %rd2912, %rd2910;
	mul.lo.s64 	%rd2914, %rd2913, 1099511628211;
	shr.u64 	%rd2915, %rd2891, 48;
	and.b64  	%rd2916, %rd2915, 255;
	xor.b64  	%rd2917, %rd2916, %rd2914;
	mul.lo.s64 	%rd2918, %rd2917, 1099511628211;
	shr.u64 	%rd2919, %rd2891, 56;
	xor.b64  	%rd2920, %rd2919, %rd2918;
	mul.lo.s64 	%rd7887, %rd2920, 1099511628211;
$L__BB43_485:
	setp.eq.s64 	%p196, %rd938, 0;
	mov.b64 	%rd7893, -3750763034362895579;
	@%p196 bra 	$L__BB43_491;
	setp.eq.s64 	%p197, %rd588, 0;
	mov.b64 	%rd7893, -3750763034362895579;
	mov.b64 	%rd7894, 0;
	@%p197 bra 	$L__BB43_489;
	mov.b64 	%rd7893, -3750763034362895579;
	mov.b64 	%rd7891, 0;
	and.b64  	%rd7894, %rd938, -2;
$L__BB43_488:
	shl.b64 	%rd2927, %rd7891, 3;
	add.s64 	%rd2928, %rd7845, %rd2927;
	ld.u64 	%rd2929, [%rd2928];
	and.b64  	%rd2930, %rd2929, 255;
	xor.b64  	%rd2931, %rd2930, %rd7893;
	mul.lo.s64 	%rd2932, %rd2931, 1099511628211;
	shr.u64 	%rd2933, %rd2929, 8;
	and.b64  	%rd2934, %rd2933, 255;
	xor.b64  	%rd2935, %rd2934, %rd2932;
	mul.lo.s64 	%rd2936, %rd2935, 1099511628211;
	shr.u64 	%rd2937, %rd2929, 16;
	and.b64  	%rd2938, %rd2937, 255;
	xor.b64  	%rd2939, %rd2938, %rd2936;
	mul.lo.s64 	%rd2940, %rd2939, 1099511628211;
	shr.u64 	%rd2941, %rd2929, 24;
	and.b64  	%rd2942, %rd2941, 255;
	xor.b64  	%rd2943, %rd2942, %rd2940;
	mul.lo.s64 	%rd2944, %rd2943, 1099511628211;
	shr.u64 	%rd2945, %rd2929, 32;
	and.b64  	%rd2946, %rd2945, 255;
	xor.b64  	%rd2947, %rd2946, %rd2944;
	mul.lo.s64 	%rd2948, %rd2947, 1099511628211;
	shr.u64 	%rd2949, %rd2929, 40;
	and.b64  	%rd2950, %rd2949, 255;
	xor.b64  	%rd2951, %rd2950, %rd2948;
	mul.lo.s64 	%rd2952, %rd2951, 1099511628211;
	shr.u64 	%rd2953, %rd2929, 48;
	and.b64  	%rd2954, %rd2953, 255;
	xor.b64  	%rd2955, %rd2954, %rd2952;
	mul.lo.s64 	%rd2956, %rd2955, 1099511628211;
	shr.u64 	%rd2957, %rd2929, 56;
	xor.b64  	%rd2958, %rd2957, %rd2956;
	mul.lo.s64 	%rd2959, %rd2958, 1099511628211;
	ld.u64 	%rd2960, [%rd2928+8];
	and.b64  	%rd2961, %rd2960, 255;
	xor.b64  	%rd2962, %rd2961, %rd2959;
	mul.lo.s64 	%rd2963, %rd2962, 1099511628211;
	shr.u64 	%rd2964, %rd2960, 8;
	and.b64  	%rd2965, %rd2964, 255;
	xor.b64  	%rd2966, %rd2965, %rd2963;
	mul.lo.s64 	%rd2967, %rd2966, 1099511628211;
	shr.u64 	%rd2968, %rd2960, 16;
	and.b64  	%rd2969, %rd2968, 255;
	xor.b64  	%rd2970, %rd2969, %rd2967;
	mul.lo.s64 	%rd2971, %rd2970, 1099511628211;
	shr.u64 	%rd2972, %rd2960, 24;
	and.b64  	%rd2973, %rd2972, 255;
	xor.b64  	%rd2974, %rd2973, %rd2971;
	mul.lo.s64 	%rd2975, %rd2974, 1099511628211;
	shr.u64 	%rd2976, %rd2960, 32;
	and.b64  	%rd2977, %rd2976, 255;
	xor.b64  	%rd2978, %rd2977, %rd2975;
	mul.lo.s64 	%rd2979, %rd2978, 1099511628211;
	shr.u64 	%rd2980, %rd2960, 40;
	and.b64  	%rd2981, %rd2980, 255;
	xor.b64  	%rd2982, %rd2981, %rd2979;
	mul.lo.s64 	%rd2983, %rd2982, 1099511628211;
	shr.u64 	%rd2984, %rd2960, 48;
	and.b64  	%rd2985, %rd2984, 255;
	xor.b64  	%rd2986, %rd2985, %rd2983;
	mul.lo.s64 	%rd2987, %rd2986, 1099511628211;
	shr.u64 	%rd2988, %rd2960, 56;
	xor.b64  	%rd2989, %rd2988, %rd2987;
	mul.lo.s64 	%rd7893, %rd2989, 1099511628211;
	add.s64 	%rd7891, %rd7891, 2;
	setp.ne.s64 	%p198, %rd7891, %rd7894;
	@%p198 bra 	$L__BB43_488;
$L__BB43_489:
	and.b64  	%rd2990, %rd938, 1;
	setp.eq.b64 	%p199, %rd2990, 1;
	not.pred 	%p200, %p199;
	@%p200 bra 	$L__BB43_491;
	shl.b64 	%rd2991, %rd7894, 3;
	add.s64 	%rd2992, %rd7845, %rd2991;
	ld.u64 	%rd2993, [%rd2992];
	and.b64  	%rd2994, %rd2993, 255;
	xor.b64  	%rd2995, %rd2994, %rd7893;
	mul.lo.s64 	%rd2996, %rd2995, 1099511628211;
	shr.u64 	%rd2997, %rd2993, 8;
	and.b64  	%rd2998, %rd2997, 255;
	xor.b64  	%rd2999, %rd2998, %rd2996;
	mul.lo.s64 	%rd3000, %rd2999, 1099511628211;
	shr.u64 	%rd3001, %rd2993, 16;
	and.b64  	%rd3002, %rd3001, 255;
	xor.b64  	%rd3003, %rd3002, %rd3000;
	mul.lo.s64 	%rd3004, %rd3003, 1099511628211;
	shr.u64 	%rd3005, %rd2993, 24;
	and.b64  	%rd3006, %rd3005, 255;
	xor.b64  	%rd3007, %rd3006, %rd3004;
	mul.lo.s64 	%rd3008, %rd3007, 1099511628211;
	shr.u64 	%rd3009, %rd2993, 32;
	and.b64  	%rd3010, %rd3009, 255;
	xor.b64  	%rd3011, %rd3010, %rd3008;
	mul.lo.s64 	%rd3012, %rd3011, 1099511628211;
	shr.u64 	%rd3013, %rd2993, 40;
	and.b64  	%rd3014, %rd3013, 255;
	xor.b64  	%rd3015, %rd3014, %rd3012;
	mul.lo.s64 	%rd3016, %rd3015, 1099511628211;
	shr.u64 	%rd3017, %rd2993, 48;
	and.b64  	%rd3018, %rd3017, 255;
	xor.b64  	%rd3019, %rd3018, %rd3016;
	mul.lo.s64 	%rd3020, %rd3019, 1099511628211;
	shr.u64 	%rd3021, %rd2993, 56;
	xor.b64  	%rd3022, %rd3021, %rd3020;
	mul.lo.s64 	%rd7893, %rd3022, 1099511628211;
$L__BB43_491:
	setp.lt.u64 	%p594, %rd7887, %rd7893;
	bra.uni 	$L__BB43_496;
$L__BB43_492:
	setp.eq.s32 	%p202, %r71, 0;
	mov.pred 	%p594, %p176;
	@%p202 bra 	$L__BB43_496;
	mov.b64 	%rd7897, 0;
	cvt.s64.s32 	%rd3027, %r71;
$L__BB43_494:
	shl.b64 	%rd3024, %rd7897, 3;
	add.s64 	%rd3025, %rd7817, %rd3024;
	ld.u64 	%rd777, [%rd3025];
	add.s64 	%rd3026, %rd7845, %rd3024;
	ld.u64 	%rd778, [%rd3026];
	setp.lt.u64 	%p204, %rd777, %rd778;
	mov.pred 	%p594, %p178;
	@%p204 bra 	$L__BB43_496;
	setp.le.u64 	%p206, %rd777, %rd778;
	add.s64 	%rd7897, %rd7897, 1;
	setp.lt.u64 	%p207, %rd7897, %rd3027;
	and.pred  	%p208, %p206, %p207;
	mov.pred 	%p594, %p176;
	@%p208 bra 	$L__BB43_494;
$L__BB43_496:
	selp.b64 	%rd780, %rd7817, %rd7845, %p594;
	selp.u32 	%r127, 1, 0, %p594;
	add.s32 	%r61, %r58, %r127;
	not.pred 	%p209, %p594;
	selp.u32 	%r128, 1, 0, %p209;
	add.s32 	%r62, %r59, %r128;
	@%p594 bra 	$L__BB43_498;
	shl.b32 	%r129, %r62, 3;
	add.s32 	%r131, %r85, %r129;
	ld.shared.u64 	%rd7845, [%r131];
	bra.uni 	$L__BB43_499;
$L__BB43_498:
	shl.b32 	%r132, %r61, 3;
	add.s32 	%r134, %r85, %r132;
	ld.shared.u64 	%rd7817, [%r134];
$L__BB43_499:
	setp.ge.s32 	%p211, %r61, %r35;
	mov.pred 	%p210, 0;
	mov.pred 	%p595, %p210;
	@%p211 bra 	$L__BB43_531;
	setp.ge.s32 	%p213, %r62, %r32;
	mov.pred 	%p212, -1;
	mov.pred 	%p595, %p212;
	@%p213 bra 	$L__BB43_531;
	setp.eq.s64 	%p214, %rd938, 0;
	mov.b64 	%rd7902, -3750763034362895579;
	@%p214 bra 	$L__BB43_507;
	setp.eq.s64 	%p215, %rd588, 0;
	mov.b64 	%rd7902, -3750763034362895579;
	mov.b64 	%rd7903, 0;
	@%p215 bra 	$L__BB43_505;
	mov.b64 	%rd7902, -3750763034362895579;
	mov.b64 	%rd7900, 0;
	and.b64  	%rd7903, %rd938, -2;
$L__BB43_504:
	shl.b64 	%rd3034, %rd7900, 3;
	add.s64 	%rd3035, %rd7817, %rd3034;
	ld.u64 	%rd3036, [%rd3035];
	and.b64  	%rd3037, %rd3036, 255;
	xor.b64  	%rd3038, %rd3037, %rd7902;
	mul.lo.s64 	%rd3039, %rd3038, 1099511628211;
	shr.u64 	%rd3040, %rd3036, 8;
	and.b64  	%rd3041, %rd3040, 255;
	xor.b64  	%rd3042, %rd3041, %rd3039;
	mul.lo.s64 	%rd3043, %rd3042, 1099511628211;
	shr.u64 	%rd3044, %rd3036, 16;
	and.b64  	%rd3045, %rd3044, 255;
	xor.b64  	%rd3046, %rd3045, %rd3043;
	mul.lo.s64 	%rd3047, %rd3046, 1099511628211;
	shr.u64 	%rd3048, %rd3036, 24;
	and.b64  	%rd3049, %rd3048, 255;
	xor.b64  	%rd3050, %rd3049, %rd3047;
	mul.lo.s64 	%rd3051, %rd3050, 1099511628211;
	shr.u64 	%rd3052, %rd3036, 32;
	and.b64  	%rd3053, %rd3052, 255;
	xor.b64  	%rd3054, %rd3053, %rd3051;
	mul.lo.s64 	%rd3055, %rd3054, 1099511628211;
	shr.u64 	%rd3056, %rd3036, 40;
	and.b64  	%rd3057, %rd3056, 255;
	xor.b64  	%rd3058, %rd3057, %rd3055;
	mul.lo.s64 	%rd3059, %rd3058, 1099511628211;
	shr.u64 	%rd3060, %rd3036, 48;
	and.b64  	%rd3061, %rd3060, 255;
	xor.b64  	%rd3062, %rd3061, %rd3059;
	mul.lo.s64 	%rd3063, %rd3062, 1099511628211;
	shr.u64 	%rd3064, %rd3036, 56;
	xor.b64  	%rd3065, %rd3064, %rd3063;
	mul.lo.s64 	%rd3066, %rd3065, 1099511628211;
	ld.u64 	%rd3067, [%rd3035+8];
	and.b64  	%rd3068, %rd3067, 255;
	xor.b64  	%rd3069, %rd3068, %rd3066;
	mul.lo.s64 	%rd3070, %rd3069, 1099511628211;
	shr.u64 	%rd3071, %rd3067, 8;
	and.b64  	%rd3072, %rd3071, 255;
	xor.b64  	%rd3073, %rd3072, %rd3070;
	mul.lo.s64 	%rd3074, %rd3073, 1099511628211;
	shr.u64 	%rd3075, %rd3067, 16;
	and.b64  	%rd3076, %rd3075, 255;
	xor.b64  	%rd3077, %rd3076, %rd3074;
	mul.lo.s64 	%rd3078, %rd3077, 1099511628211;
	shr.u64 	%rd3079, %rd3067, 24;
	and.b64  	%rd3080, %rd3079, 255;
	xor.b64  	%rd3081, %rd3080, %rd3078;
	mul.lo.s64 	%rd3082, %rd3081, 1099511628211;
	shr.u64 	%rd3083, %rd3067, 32;
	and.b64  	%rd3084, %rd3083, 255;
	xor.b64  	%rd3085, %rd3084, %rd3082;
	mul.lo.s64 	%rd3086, %rd3085, 1099511628211;
	shr.u64 	%rd3087, %rd3067, 40;
	and.b64  	%rd3088, %rd3087, 255;
	xor.b64  	%rd3089, %rd3088, %rd3086;
	mul.lo.s64 	%rd3090, %rd3089, 1099511628211;
	shr.u64 	%rd3091, %rd3067, 48;
	and.b64  	%rd3092, %rd3091, 255;
	xor.b64  	%rd3093, %rd3092, %rd3090;
	mul.lo.s64 	%rd3094, %rd3093, 1099511628211;
	shr.u64 	%rd3095, %rd3067, 56;
	xor.b64  	%rd3096, %rd3095, %rd3094;
	mul.lo.s64 	%rd7902, %rd3096, 1099511628211;
	add.s64 	%rd7900, %rd7900, 2;
	setp.ne.s64 	%p216, %rd7900, %rd7903;
	@%p216 bra 	$L__BB43_504;
$L__BB43_505:
	and.b64  	%rd3097, %rd938, 1;
	setp.eq.b64 	%p217, %rd3097, 1;
	not.pred 	%p218, %p217;
	@%p218 bra 	$L__BB43_507;
	shl.b64 	%rd3098, %rd7903, 3;
	add.s64 	%rd3099, %rd7817, %rd3098;
	ld.u64 	%rd3100, [%rd3099];
	and.b64  	%rd3101, %rd3100, 255;
	xor.b64  	%rd3102, %rd3101, %rd7902;
	mul.lo.s64 	%rd3103, %rd3102, 1099511628211;
	shr.u64 	%rd3104, %rd3100, 8;
	and.b64  	%rd3105, %rd3104, 255;
	xor.b64  	%rd3106, %rd3105, %rd3103;
	mul.lo.s64 	%rd3107, %rd3106, 1099511628211;
	shr.u64 	%rd3108, %rd3100, 16;
	and.b64  	%rd3109, %rd3108, 255;
	xor.b64  	%rd3110, %rd3109, %rd3107;
	mul.lo.s64 	%rd3111, %rd3110, 1099511628211;
	shr.u64 	%rd3112, %rd3100, 24;
	and.b64  	%rd3113, %rd3112, 255;
	xor.b64  	%rd3114, %rd3113, %rd3111;
	mul.lo.s64 	%rd3115, %rd3114, 1099511628211;
	shr.u64 	%rd3116, %rd3100, 32;
	and.b64  	%rd3117, %rd3116, 255;
	xor.b64  	%rd3118, %rd3117, %rd3115;
	mul.lo.s64 	%rd3119, %rd3118, 1099511628211;
	shr.u64 	%rd3120, %rd3100, 40;
	and.b64  	%rd3121, %rd3120, 255;
	xor.b64  	%rd3122, %rd3121, %rd3119;
	mul.lo.s64 	%rd3123, %rd3122, 1099511628211;
	shr.u64 	%rd3124, %rd3100, 48;
	and.b64  	%rd3125, %rd3124, 255;
	xor.b64  	%rd3126, %rd3125, %rd3123;
	mul.lo.s64 	%rd3127, %rd3126, 1099511628211;
	shr.u64 	%rd3128, %rd3100, 56;
	xor.b64  	%rd3129, %rd3128, %rd3127;
	mul.lo.s64 	%rd7902, %rd3129, 1099511628211;
$L__BB43_507:
	setp.eq.s64 	%p219, %rd938, 0;
	mov.b64 	%rd7908, -3750763034362895579;
	@%p219 bra 	$L__BB43_513;
	setp.eq.s64 	%p220, %rd588, 0;
	mov.b64 	%rd7908, -3750763034362895579;
	mov.b64 	%rd7909, 0;
	@%p220 bra 	$L__BB43_511;
	mov.b64 	%rd7908, -3750763034362895579;
	mov.b64 	%rd7906, 0;
	and.b64  	%rd7909, %rd938, -2;
$L__BB43_510:
	shl.b64 	%rd3136, %rd7906, 3;
	add.s64 	%rd3137, %rd7845, %rd3136;
	ld.u64 	%rd3138, [%rd3137];
	and.b64  	%rd3139, %rd3138, 255;
	xor.b64  	%rd3140, %rd3139, %rd7908;
	mul.lo.s64 	%rd3141, %rd3140, 1099511628211;
	shr.u64 	%rd3142, %rd3138, 8;
	and.b64  	%rd3143, %rd3142, 255;
	xor.b64  	%rd3144, %rd3143, %rd3141;
	mul.lo.s64 	%rd3145, %rd3144, 1099511628211;
	shr.u64 	%rd3146, %rd3138, 16;
	and.b64  	%rd3147, %rd3146, 255;
	xor.b64  	%rd3148, %rd3147, %rd3145;
	mul.lo.s64 	%rd3149, %rd3148, 1099511628211;
	shr.u64 	%rd3150, %rd3138, 24;
	and.b64  	%rd3151, %rd3150, 255;
	xor.b64  	%rd3152, %rd3151, %rd3149;
	mul.lo.s64 	%rd3153, %rd3152, 1099511628211;
	shr.u64 	%rd3154, %rd3138, 32;
	and.b64  	%rd3155, %rd3154, 255;
	xor.b64  	%rd3156, %rd3155, %rd3153;
	mul.lo.s64 	%rd3157, %rd3156, 1099511628211;
	shr.u64 	%rd3158, %rd3138, 40;
	and.b64  	%rd3159, %rd3158, 255;
	xor.b64  	%rd3160, %rd3159, %rd3157;
	mul.lo.s64 	%rd3161, %rd3160, 1099511628211;
	shr.u64 	%rd3162, %rd3138, 48;
	and.b64  	%rd3163, %rd3162, 255;
	xor.b64  	%rd3164, %rd3163, %rd3161;
	mul.lo.s64 	%rd3165, %rd3164, 1099511628211;
	shr.u64 	%rd3166, %rd3138, 56;
	xor.b64  	%rd3167, %rd3166, %rd3165;
	mul.lo.s64 	%rd3168, %rd3167, 1099511628211;
	ld.u64 	%rd3169, [%rd3137+8];
	and.b64  	%rd3170, %rd3169, 255;
	xor.b64  	%rd3171, %rd3170, %rd3168;
	mul.lo.s64 	%rd3172, %rd3171, 1099511628211;
	shr.u64 	%rd3173, %rd3169, 8;
	and.b64  	%rd3174, %rd3173, 255;
	xor.b64  	%rd3175, %rd3174, %rd3172;
	mul.lo.s64 	%rd3176, %rd3175, 1099511628211;
	shr.u64 	%rd3177, %rd3169, 16;
	and.b64  	%rd3178, %rd3177, 255;
	xor.b64  	%rd3179, %rd3178, %rd3176;
	mul.lo.s64 	%rd3180, %rd3179, 1099511628211;
	shr.u64 	%rd3181, %rd3169, 24;
	and.b64  	%rd3182, %rd3181, 255;
	xor.b64  	%rd3183, %rd3182, %rd3180;
	mul.lo.s64 	%rd3184, %rd3183, 1099511628211;
	shr.u64 	%rd3185, %rd3169, 32;
	and.b64  	%rd3186, %rd3185, 255;
	xor.b64  	%rd3187, %rd3186, %rd3184;
	mul.lo.s64 	%rd3188, %rd3187, 1099511628211;
	shr.u64 	%rd3189, %rd3169, 40;
	and.b64  	%rd3190, %rd3189, 255;
	xor.b64  	%rd3191, %rd3190, %rd3188;
	mul.lo.s64 	%rd3192, %rd3191, 1099511628211;
	shr.u64 	%rd3193, %rd3169, 48;
	and.b64  	%rd3194, %rd3193, 255;
	xor.b64  	%rd3195, %rd3194, %rd3192;
	mul.lo.s64 	%rd3196, %rd3195, 1099511628211;
	shr.u64 	%rd3197, %rd3169, 56;
	xor.b64  	%rd3198, %rd3197, %rd3196;
	mul.lo.s64 	%rd7908, %rd3198, 1099511628211;
	add.s64 	%rd7906, %rd7906, 2;
	setp.ne.s64 	%p221, %rd7906, %rd7909;
	@%p221 bra 	$L__BB43_510;
$L__BB43_511:
	and.b64  	%rd3199, %rd938, 1;
	setp.eq.b64 	%p222, %rd3199, 1;
	not.pred 	%p223, %p222;
	@%p223 bra 	$L__BB43_513;
	shl.b64 	%rd3200, %rd7909, 3;
	add.s64 	%rd3201, %rd7845, %rd3200;
	ld.u64 	%rd3202, [%rd3201];
	and.b64  	%rd3203, %rd3202, 255;
	xor.b64  	%rd3204, %rd3203, %rd7908;
	mul.lo.s64 	%rd3205, %rd3204, 1099511628211;
	shr.u64 	%rd3206, %rd3202, 8;
	and.b64  	%rd3207, %rd3206, 255;
	xor.b64  	%rd3208, %rd3207, %rd3205;
	mul.lo.s64 	%rd3209, %rd3208, 1099511628211;
	shr.u64 	%rd3210, %rd3202, 16;
	and.b64  	%rd3211, %rd3210, 255;
	xor.b64  	%rd3212, %rd3211, %rd3209;
	mul.lo.s64 	%rd3213, %rd3212, 1099511628211;
	shr.u64 	%rd3214, %rd3202, 24;
	and.b64  	%rd3215, %rd3214, 255;
	xor.b64  	%rd3216, %rd3215, %rd3213;
	mul.lo.s64 	%rd3217, %rd3216, 1099511628211;
	shr.u64 	%rd3218, %rd3202, 32;
	and.b64  	%rd3219, %rd3218, 255;
	xor.b64  	%rd3220, %rd3219, %rd3217;
	mul.lo.s64 	%rd3221, %rd3220, 1099511628211;
	shr.u64 	%rd3222, %rd3202, 40;
	and.b64  	%rd3223, %rd3222, 255;
	xor.b64  	%rd3224, %rd3223, %rd3221;
	mul.lo.s64 	%rd3225, %rd3224, 1099511628211;
	shr.u64 	%rd3226, %rd3202, 48;
	and.b64  	%rd3227, %rd3226, 255;
	xor.b64  	%rd3228, %rd3227, %rd3225;
	mul.lo.s64 	%rd3229, %rd3228, 1099511628211;
	shr.u64 	%rd3230, %rd3202, 56;
	xor.b64  	%rd3231, %rd3230, %rd3229;
	mul.lo.s64 	%rd7908, %rd3231, 1099511628211;
$L__BB43_513:
	setp.eq.s64 	%p224, %rd7902, %rd7908;
	@%p224 bra 	$L__BB43_527;
	setp.eq.s64 	%p225, %rd938, 0;
	mov.b64 	%rd7914, -3750763034362895579;
	@%p225 bra 	$L__BB43_520;
	setp.eq.s64 	%p226, %rd588, 0;
	mov.b64 	%rd7914, -3750763034362895579;
	mov.b64 	%rd7915, 0;
	@%p226 bra 	$L__BB43_518;
	mov.b64 	%rd7914, -3750763034362895579;
	mov.b64 	%rd7912, 0;
	and.b64  	%rd7915, %rd938, -2;
$L__BB43_517:
	shl.b64 	%rd3238, %rd7912, 3;
	add.s64 	%rd3239, %rd7817, %rd3238;
	ld.u64 	%rd3240, [%rd3239];
	and.b64  	%rd3241, %rd3240, 255;
	xor.b64  	%rd3242, %rd3241, %rd7914;
	mul.lo.s64 	%rd3243, %rd3242, 1099511628211;
	shr.u64 	%rd3244, %rd3240, 8;
	and.b64  	%rd3245, %rd3244, 255;
	xor.b64  	%rd3246, %rd3245, %rd3243;
	mul.lo.s64 	%rd3247, %rd3246, 1099511628211;
	shr.u64 	%rd3248, %rd3240, 16;
	and.b64  	%rd3249, %rd3248, 255;
	xor.b64  	%rd3250, %rd3249, %rd3247;
	mul.lo.s64 	%rd3251, %rd3250, 1099511628211;
	shr.u64 	%rd3252, %rd3240, 24;
	and.b64  	%rd3253, %rd3252, 255;
	xor.b64  	%rd3254, %rd3253, %rd3251;
	mul.lo.s64 	%rd3255, %rd3254, 1099511628211;
	shr.u64 	%rd3256, %rd3240, 32;
	and.b64  	%rd3257, %rd3256, 255;
	xor.b64  	%rd3258, %rd3257, %rd3255;
	mul.lo.s64 	%rd3259, %rd3258, 1099511628211;
	shr.u64 	%rd3260, %rd3240, 40;
	and.b64  	%rd3261, %rd3260, 255;
	xor.b64  	%rd3262, %rd3261, %rd3259;
	mul.lo.s64 	%rd3263, %rd3262, 1099511628211;
	shr.u64 	%rd3264, %rd3240, 48;
	and.b64  	%rd3265, %rd3264, 255;
	xor.b64  	%rd3266, %rd3265, %rd3263;
	mul.lo.s64 	%rd3267, %rd3266, 1099511628211;
	shr.u64 	%rd3268, %rd3240, 56;
	xor.b64  	%rd3269, %rd3268, %rd3267;
	mul.lo.s64 	%rd3270, %rd3269, 1099511628211;
	ld.u64 	%rd3271, [%rd3239+8];
	and.b64  	%rd3272, %rd3271, 255;
	xor.b64  	%rd3273, %rd3272, %rd3270;
	mul.lo.s64 	%rd3274, %rd3273, 1099511628211;
	shr.u64 	%rd3275, %rd3271, 8;
	and.b64  	%rd3276, %rd3275, 255;
	xor.b64  	%rd3277, %rd3276, %rd3274;
	mul.lo.s64 	%rd3278, %rd3277, 1099511628211;
	shr.u64 	%rd3279, %rd3271, 16;
	and.b64  	%rd3280, %rd3279, 255;
	xor.b64  	%rd3281, %rd3280, %rd3278;
	mul.lo.s64 	%rd3282, %rd3281, 1099511628211;
	shr.u64 	%rd3283, %rd3271, 24;
	and.b64  	%rd3284, %rd3283, 255;
	xor.b64  	%rd3285, %rd3284, %rd3282;
	mul.lo.s64 	%rd3286, %rd3285, 1099511628211;
	shr.u64 	%rd3287, %rd3271, 32;
	and.b64  	%rd3288, %rd3287, 255;
	xor.b64  	%rd3289, %rd3288, %rd3286;
	mul.lo.s64 	%rd3290, %rd3289, 1099511628211;
	shr.u64 	%rd3291, %rd3271, 40;
	and.b64  	%rd3292, %rd3291, 255;
	xor.b64  	%rd3293, %rd3292, %rd3290;
	mul.lo.s64 	%rd3294, %rd3293, 1099511628211;
	shr.u64 	%rd3295, %rd3271, 48;
	and.b64  	%rd3296, %rd3295, 255;
	xor.b64  	%rd3297, %rd3296, %rd3294;
	mul.lo.s64 	%rd3298, %rd3297, 1099511628211;
	shr.u64 	%rd3299, %rd3271, 56;
	xor.b64  	%rd3300, %rd3299, %rd3298;
	mul.lo.s64 	%rd7914, %rd3300, 1099511628211;
	add.s64 	%rd7912, %rd7912, 2;
	setp.ne.s64 	%p227, %rd7912, %rd7915;
	@%p227 bra 	$L__BB43_517;
$L__BB43_518:
	and.b64  	%rd3301, %rd938, 1;
	setp.eq.b64 	%p228, %rd3301, 1;
	not.pred 	%p229, %p228;
	@%p229 bra 	$L__BB43_520;
	shl.b64 	%rd3302, %rd7915, 3;
	add.s64 	%rd3303, %rd7817, %rd3302;
	ld.u64 	%rd3304, [%rd3303];
	and.b64  	%rd3305, %rd3304, 255;
	xor.b64  	%rd3306, %rd3305, %rd7914;
	mul.lo.s64 	%rd3307, %rd3306, 1099511628211;
	shr.u64 	%rd3308, %rd3304, 8;
	and.b64  	%rd3309, %rd3308, 255;
	xor.b64  	%rd3310, %rd3309, %rd3307;
	mul.lo.s64 	%rd3311, %rd3310, 1099511628211;
	shr.u64 	%rd3312, %rd3304, 16;
	and.b64  	%rd3313, %rd3312, 255;
	xor.b64  	%rd3314, %rd3313, %rd3311;
	mul.lo.s64 	%rd3315, %rd3314, 1099511628211;
	shr.u64 	%rd3316, %rd3304, 24;
	and.b64  	%rd3317, %rd3316, 255;
	xor.b64  	%rd3318, %rd3317, %rd3315;
	mul.lo.s64 	%rd3319, %rd3318, 1099511628211;
	shr.u64 	%rd3320, %rd3304, 32;
	and.b64  	%rd3321, %rd3320, 255;
	xor.b64  	%rd3322, %rd3321, %rd3319;
	mul.lo.s64 	%rd3323, %rd3322, 1099511628211;
	shr.u64 	%rd3324, %rd3304, 40;
	and.b64  	%rd3325, %rd3324, 255;
	xor.b64  	%rd3326, %rd3325, %rd3323;
	mul.lo.s64 	%rd3327, %rd3326, 1099511628211;
	shr.u64 	%rd3328, %rd3304, 48;
	and.b64  	%rd3329, %rd3328, 255;
	xor.b64  	%rd3330, %rd3329, %rd3327;
	mul.lo.s64 	%rd3331, %rd3330, 1099511628211;
	shr.u64 	%rd3332, %rd3304, 56;
	xor.b64  	%rd3333, %rd3332, %rd3331;
	mul.lo.s64 	%rd7914, %rd3333, 1099511628211;
$L__BB43_520:
	setp.eq.s64 	%p230, %rd938, 0;
	mov.b64 	%rd7920, -3750763034362895579;
	@%p230 bra 	$L__BB43_526;
	setp.eq.s64 	%p231, %rd588, 0;
	mov.b64 	%rd7920, -3750763034362895579;
	mov.b64 	%rd7921, 0;
	@%p231 bra 	$L__BB43_524;
	mov.b64 	%rd7920, -3750763034362895579;
	mov.b64 	%rd7918, 0;
	and.b64  	%rd7921, %rd938, -2;
$L__BB43_523:
	shl.b64 	%rd3340, %rd7918, 3;
	add.s64 	%rd3341, %rd7845, %rd3340;
	ld.u64 	%rd3342, [%rd3341];
	and.b64  	%rd3343, %rd3342, 255;
	xor.b64  	%rd3344, %rd3343, %rd7920;
	mul.lo.s64 	%rd3345, %rd3344, 1099511628211;
	shr.u64 	%rd3346, %rd3342, 8;
	and.b64  	%rd3347, %rd3346, 255;
	xor.b64  	%rd3348, %rd3347, %rd3345;
	mul.lo.s64 	%rd3349, %rd3348, 1099511628211;
	shr.u64 	%rd3350, %rd3342, 16;
	and.b64  	%rd3351, %rd3350, 255;
	xor.b64  	%rd3352, %rd3351, %rd3349;
	mul.lo.s64 	%rd3353, %rd3352, 1099511628211;
	shr.u64 	%rd3354, %rd3342, 24;
	and.b64  	%rd3355, %rd3354, 255;
	xor.b64  	%rd3356, %rd3355, %rd3353;
	mul.lo.s64 	%rd3357, %rd3356, 1099511628211;
	shr.u64 	%rd3358, %rd3342, 32;
	and.b64  	%rd3359, %rd3358, 255;
	xor.b64  	%rd3360, %rd3359, %rd3357;
	mul.lo.s64 	%rd3361, %rd3360, 1099511628211;
	shr.u64 	%rd3362, %rd3342, 40;
	and.b64  	%rd3363, %rd3362, 255;
	xor.b64  	%rd3364, %rd3363, %rd3361;
	mul.lo.s64 	%rd3365, %rd3364, 1099511628211;
	shr.u64 	%rd3366, %rd3342, 48;
	and.b64  	%rd3367, %rd3366, 255;
	xor.b64  	%rd3368, %rd3367, %rd3365;
	mul.lo.s64 	%rd3369, %rd3368, 1099511628211;
	shr.u64 	%rd3370, %rd3342, 56;
	xor.b64  	%rd3371, %rd3370, %rd3369;
	mul.lo.s64 	%rd3372, %rd3371, 1099511628211;
	ld.u64 	%rd3373, [%rd3341+8];
	and.b64  	%rd3374, %rd3373, 255;
	xor.b64  	%rd3375, %rd3374, %rd3372;
	mul.lo.s64 	%rd3376, %rd3375, 1099511628211;
	shr.u64 	%rd3377, %rd3373, 8;
	and.b64  	%rd3378, %rd3377, 255;
	xor.b64  	%rd3379, %rd3378, %rd3376;
	mul.lo.s64 	%rd3380, %rd3379, 1099511628211;
	shr.u64 	%rd3381, %rd3373, 16;
	and.b64  	%rd3382, %rd3381, 255;
	xor.b64  	%rd3383, %rd3382, %rd3380;
	mul.lo.s64 	%rd3384, %rd3383, 1099511628211;
	shr.u64 	%rd3385, %rd3373, 24;
	and.b64  	%rd3386, %rd3385, 255;
	xor.b64  	%rd3387, %rd3386, %rd3384;
	mul.lo.s64 	%rd3388, %rd3387, 1099511628211;
	shr.u64 	%rd3389, %rd3373, 32;
	and.b64  	%rd3390, %rd3389, 255;
	xor.b64  	%rd3391, %rd3390, %rd3388;
	mul.lo.s64 	%rd3392, %rd3391, 1099511628211;
	shr.u64 	%rd3393, %rd3373, 40;
	and.b64  	%rd3394, %rd3393, 255;
	xor.b64  	%rd3395, %rd3394, %rd3392;
	mul.lo.s64 	%rd3396, %rd3395, 1099511628211;
	shr.u64 	%rd3397, %rd3373, 48;
	and.b64  	%rd3398, %rd3397, 255;
	xor.b64  	%rd3399, %rd3398, %rd3396;
	mul.lo.s64 	%rd3400, %rd3399, 1099511628211;
	shr.u64 	%rd3401, %rd3373, 56;
	xor.b64  	%rd3402, %rd3401, %rd3400;
	mul.lo.s64 	%rd7920, %rd3402, 1099511628211;
	add.s64 	%rd7918, %rd7918, 2;
	setp.ne.s64 	%p232, %rd7918, %rd7921;
	@%p232 bra 	$L__BB43_523;
$L__BB43_524:
	and.b64  	%rd3403, %rd938, 1;
	setp.eq.b64 	%p233, %rd3403, 1;
	not.pred 	%p234, %p233;
	@%p234 bra 	$L__BB43_526;
	shl.b64 	%rd3404, %rd7921, 3;
	add.s64 	%rd3405, %rd7845, %rd3404;
	ld.u64 	%rd3406, [%rd3405];
	and.b64  	%rd3407, %rd3406, 255;
	xor.b64  	%rd3408, %rd3407, %rd7920;
	mul.lo.s64 	%rd3409, %rd3408, 1099511628211;
	shr.u64 	%rd3410, %rd3406, 8;
	and.b64  	%rd3411, %rd3410, 255;
	xor.b64  	%rd3412, %rd3411, %rd3409;
	mul.lo.s64 	%rd3413, %rd3412, 1099511628211;
	shr.u64 	%rd3414, %rd3406, 16;
	and.b64  	%rd3415, %rd3414, 255;
	xor.b64  	%rd3416, %rd3415, %rd3413;
	mul.lo.s64 	%rd3417, %rd3416, 1099511628211;
	shr.u64 	%rd3418, %rd3406, 24;
	and.b64  	%rd3419, %rd3418, 255;
	xor.b64  	%rd3420, %rd3419, %rd3417;
	mul.lo.s64 	%rd3421, %rd3420, 1099511628211;
	shr.u64 	%rd3422, %rd3406, 32;
	and.b64  	%rd3423, %rd3422, 255;
	xor.b64  	%rd3424, %rd3423, %rd3421;
	mul.lo.s64 	%rd3425, %rd3424, 1099511628211;
	shr.u64 	%rd3426, %rd3406, 40;
	and.b64  	%rd3427, %rd3426, 255;
	xor.b64  	%rd3428, %rd3427, %rd3425;
	mul.lo.s64 	%rd3429, %rd3428, 1099511628211;
	shr.u64 	%rd3430, %rd3406, 48;
	and.b64  	%rd3431, %rd3430, 255;
	xor.b64  	%rd3432, %rd3431, %rd3429;
	mul.lo.s64 	%rd3433, %rd3432, 1099511628211;
	shr.u64 	%rd3434, %rd3406, 56;
	xor.b64  	%rd3435, %rd3434, %rd3433;
	mul.lo.s64 	%rd7920, %rd3435, 1099511628211;
$L__BB43_526:
	setp.lt.u64 	%p595, %rd7914, %rd7920;
	bra.uni 	$L__BB43_531;
$L__BB43_527:
	setp.eq.s32 	%p236, %r71, 0;
	mov.pred 	%p595, %p210;
	@%p236 bra 	$L__BB43_531;
	mov.b64 	%rd7924, 0;
	cvt.s64.s32 	%rd3440, %r71;
$L__BB43_529:
	shl.b64 	%rd3437, %rd7924, 3;
	add.s64 	%rd3438, %rd7817, %rd3437;
	ld.u64 	%rd826, [%rd3438];
	add.s64 	%rd3439, %rd7845, %rd3437;
	ld.u64 	%rd827, [%rd3439];
	setp.lt.u64 	%p238, %rd826, %rd827;
	mov.pred 	%p595, %p212;
	@%p238 bra 	$L__BB43_531;
	setp.le.u64 	%p240, %rd826, %rd827;
	add.s64 	%rd7924, %rd7924, 1;
	setp.lt.u64 	%p241, %rd7924, %rd3440;
	and.pred  	%p242, %p240, %p241;
	mov.pred 	%p595, %p210;
	@%p242 bra 	$L__BB43_529;
$L__BB43_531:
	selp.b64 	%rd829, %rd7817, %rd7845, %p595;
	selp.u32 	%r135, 1, 0, %p595;
	add.s32 	%r64, %r61, %r135;
	not.pred 	%p243, %p595;
	selp.u32 	%r136, 1, 0, %p243;
	add.s32 	%r65, %r62, %r136;
	@%p595 bra 	$L__BB43_533;
	shl.b32 	%r137, %r65, 3;
	mov.u32 	%r138, _ZZN3cub18CUB_300001_SM_10006detail5merge19device_merge_kernelINS2_10policy_hubIPyNS0_8NullTypeEE9policy600EPS5_PS6_S9_SA_S9_SA_l18tuple_indexed_lessEEvT0_T1_T6_T2_T3_SE_T4_T5_T7_PSE_NS1_7vsmem_tEE19shared_temp_storage;
	add.s32 	%r139, %r138, %r137;
	ld.shared.u64 	%rd7845, [%r139];
	bra.uni 	$L__BB43_534;
$L__BB43_533:
	shl.b32 	%r140, %r64, 3;
	mov.u32 	%r141, _ZZN3cub18CUB_300001_SM_10006detail5merge19device_merge_kernelINS2_10policy_hubIPyNS0_8NullTypeEE9policy600EPS5_PS6_S9_SA_S9_SA_l18tuple_indexed_lessEEvT0_T1_T6_T2_T3_SE_T4_T5_T7_PSE_NS1_7vsmem_tEE19shared_temp_storage;
	add.s32 	%r142, %r141, %r140;
	ld.shared.u64 	%rd7817, [%r142];
$L__BB43_534:
	setp.ge.s32 	%p245, %r64, %r35;
	mov.pred 	%p244, 0;
	mov.pred 	%p596, %p244;
	@%p245 bra 	$L__BB43_566;
	setp.ge.s32 	%p247, %r65, %r32;
	mov.pred 	%p246, -1;
	mov.pred 	%p596, %p246;
	@%p247 bra 	$L__BB43_566;
	setp.eq.s64 	%p248, %rd938, 0;
	mov.b64 	%rd7929, -3750763034362895579;
	@%p248 bra 	$L__BB43_542;
	setp.eq.s64 	%p249, %rd588, 0;
	mov.b64 	%rd7929, -3750763034362895579;
	mov.b64 	%rd7930, 0;
	@%p249 bra 	$L__BB43_540;
	mov.b64 	%rd7929, -3750763034362895579;
	mov.b64 	%rd7927, 0;
	and.b64  	%rd7930, %rd938, -2;
$L__BB43_539:
	shl.b64 	%rd3447, %rd7927, 3;
	add.s64 	%rd3448, %rd7817, %rd3447;
	ld.u64 	%rd3449, [%rd3448];
	and.b64  	%rd3450, %rd3449, 255;
	xor.b64  	%rd3451, %rd3450, %rd7929;
	mul.lo.s64 	%rd3452, %rd3451, 1099511628211;
	shr.u64 	%rd3453, %rd3449, 8;
	and.b64  	%rd3454, %rd3453, 255;
	xor.b64  	%rd3455, %rd3454, %rd3452;
	mul.lo.s64 	%rd3456, %rd3455, 1099511628211;
	shr.u64 	%rd3457, %rd3449, 16;
	and.b64  	%rd3458, %rd3457, 255;
	xor.b64  	%rd3459, %rd3458, %rd3456;
	mul.lo.s64 	%rd3460, %rd3459, 1099511628211;
	shr.u64 	%rd3461, %rd3449, 24;
	and.b64  	%rd3462, %rd3461, 255;
	xor.b64  	%rd3463, %rd3462, %rd3460;
	mul.lo.s64 	%rd3464, %rd3463, 1099511628211;
	shr.u64 	%rd3465, %rd3449, 32;
	and.b64  	%rd3466, %rd3465, 255;
	xor.b64  	%rd3467, %rd3466, %rd3464;
	mul.lo.s64 	%rd3468, %rd3467, 1099511628211;
	shr.u64 	%rd3469, %rd3449, 40;
	and.b64  	%rd3470, %rd3469, 255;
	xor.b64  	%rd3471, %rd3470, %rd3468;
	mul.lo.s64 	%rd3472, %rd3471, 1099511628211;
	shr.u64 	%rd3473, %rd3449, 48;
	and.b64  	%rd3474, %rd3473, 255;
	xor.b64  	%rd3475, %rd3474, %rd3472;
	mul.lo.s64 	%rd3476, %rd3475, 1099511628211;
	shr.u64 	%rd3477, %rd3449, 56;
	xor.b64  	%rd3478, %rd3477, %rd3476;
	mul.lo.s64 	%rd3479, %rd3478, 1099511628211;
	ld.u64 	%rd3480, [%rd3448+8];
	and.b64  	%rd3481, %rd3480, 255;
	xor.b64  	%rd3482, %rd3481, %rd3479;
	mul.lo.s64 	%rd3483, %rd3482, 1099511628211;
	shr.u64 	%rd3484, %rd3480, 8;
	and.b64  	%rd3485, %rd3484, 255;
	xor.b64  	%rd3486, %rd3485, %rd3483;
	mul.lo.s64 	%rd3487, %rd3486, 1099511628211;
	shr.u64 	%rd3488, %rd3480, 16;
	and.b64  	%rd3489, %rd3488, 255;
	xor.b64  	%rd3490, %rd3489, %rd3487;
	mul.lo.s64 	%rd3491, %rd3490, 1099511628211;
	shr.u64 	%rd3492, %rd3480, 24;
	and.b64  	%rd3493, %rd3492, 255;
	xor.b64  	%rd3494, %rd3493, %rd3491;
	mul.lo.s64 	%rd3495, %rd3494, 1099511628211;
	shr.u64 	%rd3496, %rd3480, 32;
	and.b64  	%rd3497, %rd3496, 255;
	xor.b64  	%rd3498, %rd3497, %rd3495;
	mul.lo.s64 	%rd3499, %rd3498, 1099511628211;
	shr.u64 	%rd3500, %rd3480, 40;
	and.b64  	%rd3501, %rd3500, 255;
	xor.b64  	%rd3502, %rd3501, %rd3499;
	mul.lo.s64 	%rd3503, %rd3502, 1099511628211;
	shr.u64 	%rd3504, %rd3480, 48;
	and.b64  	%rd3505, %rd3504, 255;
	xor.b64  	%rd3506, %rd3505, %rd3503;
	mul.lo.s64 	%rd3507, %rd3506, 1099511628211;
	shr.u64 	%rd3508, %rd3480, 56;
	xor.b64  	%rd3509, %rd3508, %rd3507;
	mul.lo.s64 	%rd7929, %rd3509, 1099511628211;
	add.s64 	%rd7927, %rd7927, 2;
	setp.ne.s64 	%p250, %rd7927, %rd7930;
	@%p250 bra 	$L__BB43_539;
$L__BB43_540:
	and.b64  	%rd3510, %rd938, 1;
	setp.eq.b64 	%p251, %rd3510, 1;
	not.pred 	%p252, %p251;
	@%p252 bra 	$L__BB43_542;
	shl.b64 	%rd3511, %rd7930, 3;
	add.s64 	%rd3512, %rd7817, %rd3511;
	ld.u64 	%rd3513, [%rd3512];
	and.b64  	%rd3514, %rd3513, 255;
	xor.b64  	%rd3515, %rd3514, %rd7929;
	mul.lo.s64 	%rd3516, %rd3515, 1099511628211;
	shr.u64 	%rd3517, %rd3513, 8;
	and.b64  	%rd3518, %rd3517, 255;
	xor.b64  	%rd3519, %rd3518, %rd3516;
	mul.lo.s64 	%rd3520, %rd3519, 1099511628211;
	shr.u64 	%rd3521, %rd3513, 16;
	and.b64  	%rd3522, %rd3521, 255;
	xor.b64  	%rd3523, %rd3522, %rd3520;
	mul.lo.s64 	%rd3524, %rd3523, 1099511628211;
	shr.u64 	%rd3525, %rd3513, 24;
	and.b64  	%rd3526, %rd3525, 255;
	xor.b64  	%rd3527, %rd3526, %rd3524;
	mul.lo.s64 	%rd3528, %rd3527, 1099511628211;
	shr.u64 	%rd3529, %rd3513, 32;
	and.b64  	%rd3530, %rd3529, 255;
	xor.b64  	%rd3531, %rd3530, %rd3528;
	mul.lo.s64 	%rd3532, %rd3531, 1099511628211;
	shr.u64 	%rd3533, %rd3513, 40;
	and.b64  	%rd3534, %rd3533, 255;
	xor.b64  	%rd3535, %rd3534, %rd3532;
	mul.lo.s64 	%rd3536, %rd3535, 1099511628211;
	shr.u64 	%rd3537, %rd3513, 48;
	and.b64  	%rd3538, %rd3537, 255;
	xor.b64  	%rd3539, %rd3538, %rd3536;
	mul.lo.s64 	%rd3540, %rd3539, 1099511628211;
	shr.u64 	%rd3541, %rd3513, 56;
	xor.b64  	%rd3542, %rd3541, %rd3540;
	mul.lo.s64 	%rd7929, %rd3542, 1099511628211;
$L__BB43_542:
	setp.eq.s64 	%p253, %rd938, 0;
	mov.b64 	%rd7935, -3750763034362895579;
	@%p253 bra 	$L__BB43_548;
	setp.eq.s64 	%p254, %rd588, 0;
	mov.b64 	%rd7935, -3750763034362895579;
	mov.b64 	%rd7936, 0;
	@%p254 bra 	$L__BB43_546;
	mov.b64 	%rd7935, -3750763034362895579;
	mov.b64 	%rd7933, 0;
	and.b64  	%rd7936, %rd938, -2;
$L__BB43_545:
	shl.b64 	%rd3549, %rd7933, 3;
	add.s64 	%rd3550, %rd7845, %rd3549;
	ld.u64 	%rd3551, [%rd3550];
	and.b64  	%rd3552, %rd3551, 255;
	xor.b64  	%rd3553, %rd3552, %rd7935;
	mul.lo.s64 	%rd3554, %rd3553, 1099511628211;
	shr.u64 	%rd3555, %rd3551, 8;
	and.b64  	%rd3556, %rd3555, 255;
	xor.b64  	%rd3557, %rd3556, %rd3554;
	mul.lo.s64 	%rd3558, %rd3557, 1099511628211;
	shr.u64 	%rd3559, %rd3551, 16;
	and.b64  	%rd3560, %rd3559, 255;
	xor.b64  	%rd3561, %rd3560, %rd3558;
	mul.lo.s64 	%rd3562, %rd3561, 1099511628211;
	shr.u64 	%rd3563, %rd3551, 24;
	and.b64  	%rd3564, %rd3563, 255;
	xor.b64  	%rd3565, %rd3564, %rd3562;
	mul.lo.s64 	%rd3566, %rd3565, 1099511628211;
	shr.u64 	%rd3567, %rd3551, 32;
	and.b64  	%rd3568, %rd3567, 255;
	xor.b64  	%rd3569, %rd3568, %rd3566;
	mul.lo.s64 	%rd3570, %rd3569, 1099511628211;
	shr.u64 	%rd3571, %rd3551, 40;
	and.b64  	%rd3572, %rd3571, 255;
	xor.b64  	%rd3573, %rd3572, %rd3570;
	mul.lo.s64 	%rd3574, %rd3573, 1099511628211;
	shr.u64 	%rd3575, %rd3551, 48;
	and.b64  	%rd3576, %rd3575, 255;
	xor.b64  	%rd3577, %rd3576, %rd3574;
	mul.lo.s64 	%rd3578, %rd3577, 1099511628211;
	shr.u64 	%rd3579, %rd3551, 56;
	xor.b64  	%rd3580, %rd3579, %rd3578;
	mul.lo.s64 	%rd3581, %rd3580, 1099511628211;
	ld.u64 	%rd3582, [%rd3550+8];
	and.b64  	%rd3583, %rd3582, 255;
	xor.b64  	%rd3584, %rd3583, %rd3581;
	mul.lo.s64 	%rd3585, %rd3584, 1099511628211;
	shr.u64 	%rd3586, %rd3582, 8;
	and.b64  	%rd3587, %rd3586, 255;
	xor.b64  	%rd3588, %rd3587, %rd3585;
	mul.lo.s64 	%rd3589, %rd3588, 1099511628211;
	shr.u64 	%rd3590, %rd3582, 16;
	and.b64  	%rd3591, %rd3590, 255;
	xor.b64  	%rd3592, %rd3591, %rd3589;
	mul.lo.s64 	%rd3593, %rd3592, 1099511628211;
	shr.u64 	%rd3594, %rd3582, 24;
	and.b64  	%rd3595, %rd3594, 255;
	xor.b64  	%rd3596, %rd3595, %rd3593;
	mul.lo.s64 	%rd3597, %rd3596, 1099511628211;
	shr.u64 	%rd3598, %rd3582, 32;
	and.b64  	%rd3599, %rd3598, 255;
	xor.b64  	%rd3600, %rd3599, %rd3597;
	mul.lo.s64 	%rd3601, %rd3600, 1099511628211;
	shr.u64 	%rd3602, %rd3582, 40;
	and.b64  	%rd3603, %rd3602, 255;
	xor.b64  	%rd3604, %rd3603, %rd3601;
	mul.lo.s64 	%rd3605, %rd3604, 1099511628211;
	shr.u64 	%rd3606, %rd3582, 48;
	and.b64  	%rd3607, %rd3606, 255;
	xor.b64  	%rd3608, %rd3607, %rd3605;
	mul.lo.s64 	%rd3609, %rd3608, 1099511628211;
	shr.u64 	%rd3610, %rd3582, 56;
	xor.b64  	%rd3611, %rd3610, %rd3609;
	mul.lo.s64 	%rd7935, %rd3611, 1099511628211;
	add.s64 	%rd7933, %rd7933, 2;
	setp.ne.s64 	%p255, %rd7933, %rd7936;
	@%p255 bra 	$L__BB43_545;
$L__BB43_546:
	and.b64  	%rd3612, %rd938, 1;
	setp.eq.b64 	%p256, %rd3612, 1;
	not.pred 	%p257, %p256;
	@%p257 bra 	$L__BB43_548;
	shl.b64 	%rd3613, %rd7936, 3;
	add.s64 	%rd3614, %rd7845, %rd3613;
	ld.u64 	%rd3615, [%rd3614];
	and.b64  	%rd3616, %rd3615, 255;
	xor.b64  	%rd3617, %rd3616, %rd7935;
	mul.lo.s64 	%rd3618, %rd3617, 1099511628211;
	shr.u64 	%rd3619, %rd3615, 8;
	and.b64  	%rd3620, %rd3619, 255;
	xor.b64  	%rd3621, %rd3620, %rd3618;
	mul.lo.s64 	%rd3622, %rd3621, 1099511628211;
	shr.u64 	%rd3623, %rd3615, 16;
	and.b64  	%rd3624, %rd3623, 255;
	xor.b64  	%rd3625, %rd3624, %rd3622;
	mul.lo.s64 	%rd3626, %rd3625, 1099511628211;
	shr.u64 	%rd3627, %rd3615, 24;
	and.b64  	%rd3628, %rd3627, 255;
	xor.b64  	%rd3629, %rd3628, %rd3626;
	mul.lo.s64 	%rd3630, %rd3629, 1099511628211;
	shr.u64 	%rd3631, %rd3615, 32;
	and.b64  	%rd3632, %rd3631, 255;
	xor.b64  	%rd3633, %rd3632, %rd3630;
	mul.lo.s64 	%rd3634, %rd3633, 1099511628211;
	shr.u64 	%rd3635, %rd3615, 40;
	and.b64  	%rd3636, %rd3635, 255;
	xor.b64  	%rd3637, %rd3636, %rd3634;
	mul.lo.s64 	%rd3638, %rd3637, 1099511628211;
	shr.u64 	%rd3639, %rd3615, 48;
	and.b64  	%rd3640, %rd3639, 255;
	xor.b64  	%rd3641, %rd3640, %rd3638;
	mul.lo.s64 	%rd3642, %rd3641, 1099511628211;
	shr.u64 	%rd3643, %rd3615, 56;
	xor.b64  	%rd3644, %rd3643, %rd3642;
	mul.lo.s64 	%rd7935, %rd3644, 1099511628211;
$L__BB43_548:
	setp.eq.s64 	%p258, %rd7929, %rd7935;
	@%p258 bra 	$L__BB43_562;
	setp.eq.s64 	%p259, %rd938, 0;
	mov.b64 	%rd7941, -3750763034362895579;
	@%p259 bra 	$L__BB43_555;
	setp.eq.s64 	%p260, %rd588, 0;
	mov.b64 	%rd7941, -3750763034362895579;
	mov.b64 	%rd7942, 0;
	@%p260 bra 	$L__BB43_553;
	mov.b64 	%rd7941, -3750763034362895579;
	mov.b64 	%rd7939, 0;
	and.b64  	%rd7942, %rd938, -2;
$L__BB43_552:
	shl.b64 	%rd3651, %rd7939, 3;
	add.s64 	%rd3652, %rd7817, %rd3651;
	ld.u64 	%rd3653, [%rd3652];
	and.b64  	%rd3654, %rd3653, 255;
	xor.b64  	%rd3655, %rd3654, %rd7941;
	mul.lo.s64 	%rd3656, %rd3655, 1099511628211;
	shr.u64 	%rd3657, %rd3653, 8;
	and.b64  	%rd3658, %rd3657, 255;
	xor.b64  	%rd3659, %rd3658, %rd3656;
	mul.lo.s64 	%rd3660, %rd3659, 1099511628211;
	shr.u64 	%rd3661, %rd3653, 16;
	and.b64  	%rd3662, %rd3661, 255;
	xor.b64  	%rd3663, %rd3662, %rd3660;
	mul.lo.s64 	%rd3664, %rd3663, 1099511628211;
	shr.u64 	%rd3665, %rd3653, 24;
	and.b64  	%rd3666, %rd3665, 255;
	xor.b64  	%rd3667, %rd3666, %rd3664;
	mul.lo.s64 	%rd3668, %rd3667, 1099511628211;
	shr.u64 	%rd3669, %rd3653, 32;
	and.b64  	%rd3670, %rd3669, 255;
	xor.b64  	%rd3671, %rd3670, %rd3668;
	mul.lo.s64 	%rd3672, %rd3671, 1099511628211;
	shr.u64 	%rd3673, %rd3653, 40;
	and.b64  	%rd3674, %rd3673, 255;
	xor.b64  	%rd3675, %rd3674, %rd3672;
	mul.lo.s64 	%rd3676, %rd3675, 1099511628211;
	shr.u64 	%rd3677, %rd3653, 48;
	and.b64  	%rd3678, %rd3677, 255;
	xor.b64  	%rd3679, %rd3678, %rd3676;
	mul.lo.s64 	%rd3680, %rd3679, 1099511628211;
	shr.u64 	%rd3681, %rd3653, 56;
	xor.b64  	%rd3682, %rd3681, %rd3680;
	mul.lo.s64 	%rd3683, %rd3682, 1099511628211;
	ld.u64 	%rd3684, [%rd3652+8];
	and.b64  	%rd3685, %rd3684, 255;
	xor.b64  	%rd3686, %rd3685, %rd3683;
	mul.lo.s64 	%rd3687, %rd3686, 1099511628211;
	shr.u64 	%rd3688, %rd3684, 8;
	and.b64  	%rd3689, %rd3688, 255;
	xor.b64  	%rd3690, %rd3689, %rd3687;
	mul.lo.s64 	%rd3691, %rd3690, 1099511628211;
	shr.u64 	%rd3692, %rd3684, 16;
	and.b64  	%rd3693, %rd3692, 255;
	xor.b64  	%rd3694, %rd3693, %rd3691;
	mul.lo.s64 	%rd3695, %rd3694, 1099511628211;
	shr.u64 	%rd3696, %rd3684, 24;
	and.b64  	%rd3697, %rd3696, 255;
	xor.b64  	%rd3698, %rd3697, %rd3695;
	mul.lo.s64 	%rd3699, %rd3698, 1099511628211;
	shr.u64 	%rd3700, %rd3684, 32;
	and.b64  	%rd3701, %rd3700, 255;
	xor.b64  	%rd3702, %rd3701, %rd3699;
	mul.lo.s64 	%rd3703, %rd3702, 1099511628211;
	shr.u64 	%rd3704, %rd3684, 40;
	and.b64  	%rd3705, %rd3704, 255;
	xor.b64  	%rd3706, %rd3705, %rd3703;
	mul.lo.s64 	%rd3707, %rd3706, 1099511628211;
	shr.u64 	%rd3708, %rd3684, 48;
	and.b64  	%rd3709, %rd3708, 255;
	xor.b64  	%rd3710, %rd3709, %rd3707;
	mul.lo.s64 	%rd3711, %rd3710, 1099511628211;
	shr.u64 	%rd3712, %rd3684, 56;
	xor.b64  	%rd3713, %rd3712, %rd3711;
	mul.lo.s64 	%rd7941, %rd3713, 1099511628211;
	add.s64 	%rd7939, %rd7939, 2;
	setp.ne.s64 	%p261, %rd7939, %rd7942;
	@%p261 bra 	$L__BB43_552;
$L__BB43_553:
	and.b64  	%rd3714, %rd938, 1;
	setp.eq.b64 	%p262, %rd3714, 1;
	not.pred 	%p263, %p262;
	@%p263 bra 	$L__BB43_555;
	shl.b64 	%rd3715, %rd7942, 3;
	add.s64 	%rd3716, %rd7817, %rd3715;
	ld.u64 	%rd3717, [%rd3716];
	and.b64  	%rd3718, %rd3717, 255;
	xor.b64  	%rd3719, %rd3718, %rd7941;
	mul.lo.s64 	%rd3720, %rd3719, 1099511628211;
	shr.u64 	%rd3721, %rd3717, 8;
	and.b64  	%rd3722, %rd3721, 255;
	xor.b64  	%rd3723, %rd3722, %rd3720;
	mul.lo.s64 	%rd3724, %rd3723, 1099511628211;
	shr.u64 	%rd3725, %rd3717, 16;
	and.b64  	%rd3726, %rd3725, 255;
	xor.b64  	%rd3727, %rd3726, %rd3724;
	mul.lo.s64 	%rd3728, %rd3727, 1099511628211;
	shr.u64 	%rd3729, %rd3717, 24;
	and.b64  	%rd3730, %rd3729, 255;
	xor.b64  	%rd3731, %rd3730, %rd3728;
	mul.lo.s64 	%rd3732, %rd3731, 1099511628211;
	shr.u64 	%rd3733, %rd3717, 32;
	and.b64  	%rd3734, %rd3733, 255;
	xor.b64  	%rd3735, %rd3734, %rd3732;
	mul.lo.s64 	%rd3736, %rd3735, 1099511628211;
	shr.u64 	%rd3737, %rd3717, 40;
	and.b64  	%rd3738, %rd3737, 255;
	xor.b64  	%rd3739, %rd3738, %rd3736;
	mul.lo.s64 	%rd3740, %rd3739, 1099511628211;
	shr.u64 	%rd3741, %rd3717, 48;
	and.b64  	%rd3742, %rd3741, 255;
	xor.b64  	%rd3743, %rd3742, %rd3740;
	mul.lo.s64 	%rd3744, %rd3743, 1099511628211;
	shr.u64 	%rd3745, %rd3717, 56;
	xor.b64  	%rd3746, %rd3745, %rd3744;
	mul.lo.s64 	%rd7941, %rd3746, 1099511628211;
$L__BB43_555:
	setp.eq.s64 	%p264, %rd938, 0;
	mov.b64 	%rd7947, -3750763034362895579;
	@%p264 bra 	$L__BB43_561;
	setp.eq.s64 	%p265, %rd588, 0;
	mov.b64 	%rd7947, -3750763034362895579;
	mov.b64 	%rd7948, 0;
	@%p265 bra 	$L__BB43_559;
	mov.b64 	%rd7947, -3750763034362895579;
	mov.b64 	%rd7945, 0;
	and.b64  	%rd7948, %rd938, -2;
$L__BB43_558:
	shl.b64 	%rd3753, %rd7945, 3;
	add.s64 	%rd3754, %rd7845, %rd3753;
	ld.u64 	%rd3755, [%rd3754];
	and.b64  	%rd3756, %rd3755, 255;
	xor.b64  	%rd3757, %rd3756, %rd7947;
	mul.lo.s64 	%rd3758, %rd3757, 1099511628211;
	shr.u64 	%rd3759, %rd3755, 8;
	and.b64  	%rd3760, %rd3759, 255;
	xor.b64  	%rd3761, %rd3760, %rd3758;
	mul.lo.s64 	%rd3762, %rd3761, 1099511628211;
	shr.u64 	%rd3763, %rd3755, 16;
	and.b64  	%rd3764, %rd3763, 255;
	xor.b64  	%rd3765, %rd3764, %rd3762;
	mul.lo.s64 	%rd3766, %rd3765, 1099511628211;
	shr.u64 	%rd3767, %rd3755, 24;
	and.b64  	%rd3768, %rd3767, 255;
	xor.b64  	%rd3769, %rd3768, %rd3766;
	mul.lo.s64 	%rd3770, %rd3769, 1099511628211;
	shr.u64 	%rd3771, %rd3755, 32;
	and.b64  	%rd3772, %rd3771, 255;
	xor.b64  	%rd3773, %rd3772, %rd3770;
	mul.lo.s64 	%rd3774, %rd3773, 1099511628211;
	shr.u64 	%rd3775, %rd3755, 40;
	and.b64  	%rd3776, %rd3775, 255;
	xor.b64  	%rd3777, %rd3776, %rd3774;
	mul.lo.s64 	%rd3778, %rd3777, 1099511628211;
	shr.u64 	%rd3779, %rd3755, 48;
	and.b64  	%rd3780, %rd3779, 255;
	xor.b64  	%rd3781, %rd3780, %rd3778;
	mul.lo.s64 	%rd3782, %rd3781, 1099511628211;
	shr.u64 	%rd3783, %rd3755, 56;
	xor.b64  	%rd3784, %rd3783, %rd3782;
	mul.lo.s64 	%rd3785, %rd3784, 1099511628211;
	ld.u64 	%rd3786, [%rd3754+8];
	and.b64  	%rd3787, %rd3786, 255;
	xor.b64  	%rd3788, %rd3787, %rd3785;
	mul.lo.s64 	%rd3789, %rd3788, 1099511628211;
	shr.u64 	%rd3790, %rd3786, 8;
	and.b64  	%rd3791, %rd3790, 255;
	xor.b64  	%rd3792, %rd3791, %rd3789;
	mul.lo.s64 	%rd3793, %rd3792, 1099511628211;
	shr.u64 	%rd3794, %rd3786, 16;
	and.b64  	%rd3795, %rd3794, 255;
	xor.b64  	%rd3796, %rd3795, %rd3793;
	mul.lo.s64 	%rd3797, %rd3796, 1099511628211;
	shr.u64 	%rd3798, %rd3786, 24;
	and.b64  	%rd3799, %rd3798, 255;
	xor.b64  	%rd3800, %rd3799, %rd3797;
	mul.lo.s64 	%rd3801, %rd3800, 1099511628211;
	shr.u64 	%rd3802, %rd3786, 32;
	and.b64  	%rd3803, %rd3802, 255;
	xor.b64  	%rd3804, %rd3803, %rd3801;
	mul.lo.s64 	%rd3805, %rd3804, 1099511628211;
	shr.u64 	%rd3806, %rd3786, 40;
	and.b64  	%rd3807, %rd3806, 255;
	xor.b64  	%rd3808, %rd3807, %rd3805;
	mul.lo.s64 	%rd3809, %rd3808, 1099511628211;
	shr.u64 	%rd3810, %rd3786, 48;
	and.b64  	%rd3811, %rd3810, 255;
	xor.b64  	%rd3812, %rd3811, %rd3809;
	mul.lo.s64 	%rd3813, %rd3812, 1099511628211;
	shr.u64 	%rd3814, %rd3786, 56;
	xor.b64  	%rd3815, %rd3814, %rd3813;
	mul.lo.s64 	%rd7947, %rd3815, 1099511628211;
	add.s64 	%rd7945, %rd7945, 2;
	setp.ne.s64 	%p266, %rd7945, %rd7948;
	@%p266 bra 	$L__BB43_558;
$L__BB43_559:
	and.b64  	%rd3816, %rd938, 1;
	setp.eq.b64 	%p267, %rd3816, 1;
	not.pred 	%p268, %p267;
	@%p268 bra 	$L__BB43_561;
	shl.b64 	%rd3817, %rd7948, 3;
	add.s64 	%rd3818, %rd7845, %rd3817;
	ld.u64 	%rd3819, [%rd3818];
	and.b64  	%rd3820, %rd3819, 255;
	xor.b64  	%rd3821, %rd3820, %rd7947;
	mul.lo.s64 	%rd3822, %rd3821, 1099511628211;
	shr.u64 	%rd3823, %rd3819, 8;
	and.b64  	%rd3824, %rd3823, 255;
	xor.b64  	%rd3825, %rd3824, %rd3822;
	mul.lo.s64 	%rd3826, %rd3825, 1099511628211;
	shr.u64 	%rd3827, %rd3819, 16;
	and.b64  	%rd3828, %rd3827, 255;
	xor.b64  	%rd3829, %rd3828, %rd3826;
	mul.lo.s64 	%rd3830, %rd3829, 1099511628211;
	shr.u64 	%rd3831, %rd3819, 24;
	and.b64  	%rd3832, %rd3831, 255;
	xor.b64  	%rd3833, %rd3832, %rd3830;
	mul.lo.s64 	%rd3834, %rd3833, 1099511628211;
	shr.u64 	%rd3835, %rd3819, 32;
	and.b64  	%rd3836, %rd3835, 255;
	xor.b64  	%rd3837, %rd3836, %rd3834;
	mul.lo.s64 	%rd3838, %rd3837, 1099511628211;
	shr.u64 	%rd3839, %rd3819, 40;
	and.b64  	%rd3840, %rd3839, 255;
	xor.b64  	%rd3841, %rd3840, %rd3838;
	mul.lo.s64 	%rd3842, %rd3841, 1099511628211;
	shr.u64 	%rd3843, %rd3819, 48;
	and.b64  	%rd3844, %rd3843, 255;
	xor.b64  	%rd3845, %rd3844, %rd3842;
	mul.lo.s64 	%rd3846, %rd3845, 1099511628211;
	shr.u64 	%rd3847, %rd3819, 56;
	xor.b64  	%rd3848, %rd3847, %rd3846;
	mul.lo.s64 	%rd7947, %rd3848, 1099511628211;
$L__BB43_561:
	setp.lt.u64 	%p596, %rd7941, %rd7947;
	bra.uni 	$L__BB43_566;
$L__BB43_562:
	setp.eq.s32 	%p270, %r71, 0;
	mov.pred 	%p596, %p244;
	@%p270 bra 	$L__BB43_566;
	mov.b64 	%rd7951, 0;
	cvt.s64.s32 	%rd3853, %r71;
$L__BB43_564:
	shl.b64 	%rd3850, %rd7951, 3;
	add.s64 	%rd3851, %rd7817, %rd3850;
	ld.u64 	%rd875, [%rd3851];
	add.s64 	%rd3852, %rd7845, %rd3850;
	ld.u64 	%rd876, [%rd3852];
	setp.lt.u64 	%p272, %rd875, %rd876;
	mov.pred 	%p596, %p246;
	@%p272 bra 	$L__BB43_566;
	setp.le.u64 	%p274, %rd875, %rd876;
	add.s64 	%rd7951, %rd7951, 1;
	setp.lt.u64 	%p275, %rd7951, %rd3853;
	and.pred  	%p276, %p274, %p275;
	mov.pred 	%p596, %p244;
	@%p276 bra 	$L__BB43_564;
$L__BB43_566:
	selp.b64 	%rd878, %rd7817, %rd7845, %p596;
	selp.u32 	%r143, 1, 0, %p596;
	add.s32 	%r67, %r64, %r143;
	not.pred 	%p277, %p596;
	selp.u32 	%r144, 1, 0, %p277;
	add.s32 	%r68, %r65, %r144;
	@%p596 bra 	$L__BB43_568;
	shl.b32 	%r145, %r68, 3;
	mov.u32 	%r146, _ZZN3cub18CUB_300001_SM_10006detail5merge19device_merge_kernelINS2_10policy_hubIPyNS0_8NullTypeEE9policy600EPS5_PS6_S9_SA_S9_SA_l18tuple_indexed_lessEEvT0_T1_T6_T2_T3_SE_T4_T5_T7_PSE_NS1_7vsmem_tEE19shared_temp_storage;
	add.s32 	%r147, %r146, %r145;
	ld.shared.u64 	%rd7845, [%r147];
	bra.uni 	$L__BB43_569;
$L__BB43_568:
	shl.b32 	%r148, %r67, 3;
	mov.u32 	%r149, _ZZN3cub18CUB_300001_SM_10006detail5merge19device_merge_kernelINS2_10policy_hubIPyNS0_8NullTypeEE9policy600EPS5_PS6_S9_SA_S9_SA_l18tuple_indexed_lessEEvT0_T1_T6_T2_T3_SE_T4_T5_T7_PSE_NS1_7vsmem_tEE19shared_temp_storage;
	add.s32 	%r150, %r149, %r148;
	ld.shared.u64 	%rd7817, [%r150];
$L__BB43_569:
	setp.ge.s32 	%p278, %r67, %r35;
	mov.u64 	%rd7979, %rd7845;
	@%p278 bra 	$L__BB43_601;
	setp.ge.s32 	%p279, %r68, %r32;
	mov.u64 	%rd7979, %rd7817;
	@%p279 bra 	$L__BB43_601;
	setp.eq.s64 	%p280, %rd938, 0;
	mov.b64 	%rd7956, -3750763034362895579;
	@%p280 bra 	$L__BB43_577;
	setp.eq.s64 	%p281, %rd588, 0;
	mov.b64 	%rd7956, -3750763034362895579;
	mov.b64 	%rd7957, 0;
	@%p281 bra 	$L__BB43_575;
	mov.b64 	%rd7956, -3750763034362895579;
	mov.b64 	%rd7954, 0;
	and.b64  	%rd7957, %rd938, -2;
$L__BB43_574:
	shl.b64 	%rd3860, %rd7954, 3;
	add.s64 	%rd3861, %rd7817, %rd3860;
	ld.u64 	%rd3862, [%rd3861];
	and.b64  	%rd3863, %rd3862, 255;
	xor.b64  	%rd3864, %rd3863, %rd7956;
	mul.lo.s64 	%rd3865, %rd3864, 1099511628211;
	shr.u64 	%rd3866, %rd3862, 8;
	and.b64  	%rd3867, %rd3866, 255;
	xor.b64  	%rd3868, %rd3867, %rd3865;
	mul.lo.s64 	%rd3869, %rd3868, 1099511628211;
	shr.u64 	%rd3870, %rd3862, 16;
	and.b64  	%rd3871, %rd3870, 255;
	xor.b64  	%rd3872, %rd3871, %rd3869;
	mul.lo.s64 	%rd3873, %rd3872, 1099511628211;
	shr.u64 	%rd3874, %rd3862, 24;
	and.b64  	%rd3875, %rd3874, 255;
	xor.b64  	%rd3876, %rd3875, %rd3873;
	mul.lo.s64 	%rd3877, %rd3876, 1099511628211;
	shr.u64 	%rd3878, %rd3862, 32;
	and.b64  	%rd3879, %rd3878, 255;
	xor.b64  	%rd3880, %rd3879, %rd3877;
	mul.lo.s64 	%rd3881, %rd3880, 1099511628211;
	shr.u64 	%rd3882, %rd3862, 40;
	and.b64  	%rd3883, %rd3882, 255;
	xor.b64  	%rd3884, %rd3883, %rd3881;
	mul.lo.s64 	%rd3885, %rd3884, 1099511628211;
	shr.u64 	%rd3886, %rd3862, 48;
	and.b64  	%rd3887, %rd3886, 255;
	xor.b64  	%rd3888, %rd3887, %rd3885;
	mul.lo.s64 	%rd3889, %rd3888, 1099511628211;
	shr.u64 	%rd3890, %rd3862, 56;
	xor.b64  	%rd3891, %rd3890, %rd3889;
	mul.lo.s64 	%rd3892, %rd3891, 1099511628211;
	ld.u64 	%rd3893, [%rd3861+8];
	and.b64  	%rd3894, %rd3893, 255;
	xor.b64  	%rd3895, %rd3894, %rd3892;
	mul.lo.s64 	%rd3896, %rd3895, 1099511628211;
	shr.u64 	%rd3897, %rd3893, 8;
	and.b64  	%rd3898, %rd3897, 255;
	xor.b64  	%rd3899, %rd3898, %rd3896;
	mul.lo.s64 	%rd3900, %rd3899, 1099511628211;
	shr.u64 	%rd3901, %rd3893, 16;
	and.b64  	%rd3902, %rd3901, 255;
	xor.b64  	%rd3903, %rd3902, %rd3900;
	mul.lo.s64 	%rd3904, %rd3903, 1099511628211;
	shr.u64 	%rd3905, %rd3893, 24;
	and.b64  	%rd3906, %rd3905, 255;
	xor.b64  	%rd3907, %rd3906, %rd3904;
	mul.lo.s64 	%rd3908, %rd3907, 1099511628211;
	shr.u64 	%rd3909, %rd3893, 32;
	and.b64  	%rd3910, %rd3909, 255;
	xor.b64  	%rd3911, %rd3910, %rd3908;
	mul.lo.s64 	%rd3912, %rd3911, 1099511628211;
	shr.u64 	%rd3913, %rd3893, 40;
	and.b64  	%rd3914, %rd3913, 255;
	xor.b64  	%rd3915, %rd3914, %rd3912;
	mul.lo.s64 	%rd3916, %rd3915, 1099511628211;
	shr.u64 	%rd3917, %rd3893, 48;
	and.b64  	%rd3918, %rd3917, 255;
	xor.b64  	%rd3919, %rd3918, %rd3916;
	mul.lo.s64 	%rd3920, %rd3919, 1099511628211;
	shr.u64 	%rd3921, %rd3893, 56;
	xor.b64  	%rd3922, %rd3921, %rd3920;
	mul.lo.s64 	%rd7956, %rd3922, 1099511628211;
	add.s64 	%rd7954, %rd7954, 2;
	setp.ne.s64 	%p282, %rd7954, %rd7957;
	@%p282 bra 	$L__BB43_574;
$L__BB43_575:
	and.b64  	%rd3923, %rd938, 1;
	setp.eq.b64 	%p283, %rd3923, 1;
	not.pred 	%p284, %p283;
	@%p284 bra 	$L__BB43_577;
	shl.b64 	%rd3924, %rd7957, 3;
	add.s64 	%rd3925, %rd7817, %rd3924;
	ld.u64 	%rd3926, [%rd3925];
	and.b64  	%rd3927, %rd3926, 255;
	xor.b64  	%rd3928, %rd3927, %rd7956;
	mul.lo.s64 	%rd3929, %rd3928, 1099511628211;
	shr.u64 	%rd3930, %rd3926, 8;
	and.b64  	%rd3931, %rd3930, 255;
	xor.b64  	%rd3932, %rd3931, %rd3929;
	mul.lo.s64 	%rd3933, %rd3932, 1099511628211;
	shr.u64 	%rd3934, %rd3926, 16;
	and.b64  	%rd3935, %rd3934, 255;
	xor.b64  	%rd3936, %rd3935, %rd3933;
	mul.lo.s64 	%rd3937, %rd3936, 1099511628211;
	shr.u64 	%rd3938, %rd3926, 24;
	and.b64  	%rd3939, %rd3938, 255;
	xor.b64  	%rd3940, %rd3939, %rd3937;
	mul.lo.s64 	%rd3941, %rd3940, 1099511628211;
	shr.u64 	%rd3942, %rd3926, 32;
	and.b64  	%rd3943, %rd3942, 255;
	xor.b64  	%rd3944, %rd3943, %rd3941;
	mul.lo.s64 	%rd3945, %rd3944, 1099511628211;
	shr.u64 	%rd3946, %rd3926, 40;
	and.b64  	%rd3947, %rd3946, 255;
	xor.b64  	%rd3948, %rd3947, %rd3945;
	mul.lo.s64 	%rd3949, %rd3948, 1099511628211;
	shr.u64 	%rd3950, %rd3926, 48;
	and.b64  	%rd3951, %rd3950, 255;
	xor.b64  	%rd3952, %rd3951, %rd3949;
	mul.lo.s64 	%rd3953, %rd3952, 1099511628211;
	shr.u64 	%rd3954, %rd3926, 56;
	xor.b64  	%rd3955, %rd3954, %rd3953;
	mul.lo.s64 	%rd7956, %rd3955, 1099511628211;
$L__BB43_577:
	setp.eq.s64 	%p285, %rd938, 0;
	mov.b64 	%rd7962, -3750763034362895579;
	@%p285 bra 	$L__BB43_583;
	setp.eq.s64 	%p286, %rd588, 0;
	mov.b64 	%rd7962, -3750763034362895579;
	mov.b64 	%rd7963, 0;
	@%p286 bra 	$L__BB43_581;
	mov.b64 	%rd7962, -3750763034362895579;
	mov.b64 	%rd7960, 0;
	and.b64  	%rd7963, %rd938, -2;
$L__BB43_580:
	shl.b64 	%rd3962, %rd7960, 3;
	add.s64 	%rd3963, %rd7845, %rd3962;
	ld.u64 	%rd3964, [%rd3963];
	and.b64  	%rd3965, %rd3964, 255;
	xor.b64  	%rd3966, %rd3965, %rd7962;
	mul.lo.s64 	%rd3967, %rd3966, 1099511628211;
	shr.u64 	%rd3968, %rd3964, 8;
	and.b64  	%rd3969, %rd3968, 255;
	xor.b64  	%rd3970, %rd3969, %rd3967;
	mul.lo.s64 	%rd3971, %rd3970, 1099511628211;
	shr.u64 	%rd3972, %rd3964, 16;
	and.b64  	%rd3973, %rd3972, 255;
	xor.b64  	%rd3974, %rd3973, %rd3971;
	mul.lo.s64 	%rd3975, %rd3974, 1099511628211;
	shr.u64 	%rd3976, %rd3964, 24;
	and.b64  	%rd3977, %rd3976, 255;
	xor.b64  	%rd3978, %rd3977, %rd3975;
	mul.lo.s64 	%rd3979, %rd3978, 1099511628211;
	shr.u64 	%rd3980, %rd3964, 32;
	and.b64  	%rd3981, %rd3980, 255;
	xor.b64  	%rd3982, %rd3981, %rd3979;
	mul.lo.s64 	%rd3983, %rd3982, 1099511628211;
	shr.u64 	%rd3984, %rd3964, 40;
	and.b64  	%rd3985, %rd3984, 255;
	xor.b64  	%rd3986, %rd3985, %rd3983;
	mul.lo.s64 	%rd3987, %rd3986, 1099511628211;
	shr.u64 	%rd3988, %rd3964, 48;
	and.b64  	%rd3989, %rd3988, 255;
	xor.b64  	%rd3990, %rd3989, %rd3987;
	mul.lo.s64 	%rd3991, %rd3990, 1099511628211;
	shr.u64 	%rd3992, %rd3964, 56;
	xor.b64  	%rd3993, %rd3992, %rd3991;
	mul.lo.s64 	%rd3994, %rd3993, 1099511628211;
	ld.u64 	%rd3995, [%rd3963+8];
	and.b64  	%rd3996, %rd3995, 255;
	xor.b64  	%rd3997, %rd3996, %rd3994;
	mul.lo.s64 	%rd3998, %rd3997, 1099511628211;
	shr.u64 	%rd3999, %rd3995, 8;
	and.b64  	%rd4000, %rd3999, 255;
	xor.b64  	%rd4001, %rd4000, %rd3998;
	mul.lo.s64 	%rd4002, %rd4001, 1099511628211;
	shr.u64 	%rd4003, %rd3995, 16;
	and.b64  	%rd4004, %rd4003, 255;
	xor.b64  	%rd4005, %rd4004, %rd4002;
	mul.lo.s64 	%rd4006, %rd4005, 1099511628211;
	shr.u64 	%rd4007, %rd3995, 24;
	and.b64  	%rd4008, %rd4007, 255;
	xor.b64  	%rd4009, %rd4008, %rd4006;
	mul.lo.s64 	%rd4010, %rd4009, 1099511628211;
	shr.u64 	%rd4011, %rd3995, 32;
	and.b64  	%rd4012, %rd4011, 255;
	xor.b64  	%rd4013, %rd4012, %rd4010;
	mul.lo.s64 	%rd4014, %rd4013, 1099511628211;
	shr.u64 	%rd4015, %rd3995, 40;
	and.b64  	%rd4016, %rd4015, 255;
	xor.b64  	%rd4017, %rd4016, %rd4014;
	mul.lo.s64 	%rd4018, %rd4017, 1099511628211;
	shr.u64 	%rd4019, %rd3995, 48;
	and.b64  	%rd4020, %rd4019, 255;
	xor.b64  	%rd4021, %rd4020, %rd4018;
	mul.lo.s64 	%rd4022, %rd4021, 1099511628211;
	shr.u64 	%rd4023, %rd3995, 56;
	xor.b64  	%rd4024, %rd4023, %rd4022;
	mul.lo.s64 	%rd7962, %rd4024, 1099511628211;
	add.s64 	%rd7960, %rd7960, 2;
	setp.ne.s64 	%p287, %rd7960, %rd7963;
	@%p287 bra 	$L__BB43_580;
$L__BB43_581:
	and.b64  	%rd4025, %rd938, 1;
	setp.eq.b64 	%p288, %rd4025, 1;
	not.pred 	%p289, %p288;
	@%p289 bra 	$L__BB43_583;
	shl.b64 	%rd4026, %rd7963, 3;
	add.s64 	%rd4027, %rd7845, %rd4026;
	ld.u64 	%rd4028, [%rd4027];
	and.b64  	%rd4029, %rd4028, 255;
	xor.b64  	%rd4030, %rd4029, %rd7962;
	mul.lo.s64 	%rd4031, %rd4030, 1099511628211;
	shr.u64 	%rd4032, %rd4028, 8;
	and.b64  	%rd4033, %rd4032, 255;
	xor.b64  	%rd4034, %rd4033, %rd4031;
	mul.lo.s64 	%rd4035, %rd4034, 1099511628211;
	shr.u64 	%rd4036, %rd4028, 16;
	and.b64  	%rd4037, %rd4036, 255;
	xor.b64  	%rd4038, %rd4037, %rd4035;
	mul.lo.s64 	%rd4039, %rd4038, 1099511628211;
	shr.u64 	%rd4040, %rd4028, 24;
	and.b64  	%rd4041, %rd4040, 255;
	xor.b64  	%rd4042, %rd4041, %rd4039;
	mul.lo.s64 	%rd4043, %rd4042, 1099511628211;
	shr.u64 	%rd4044, %rd4028, 32;
	and.b64  	%rd4045, %rd4044, 255;
	xor.b64  	%rd4046, %rd4045, %rd4043;
	mul.lo.s64 	%rd4047, %rd4046, 1099511628211;
	shr.u64 	%rd4048, %rd4028, 40;
	and.b64  	%rd4049, %rd4048, 255;
	xor.b64  	%rd4050, %rd4049, %rd4047;
	mul.lo.s64 	%rd4051, %rd4050, 1099511628211;
	shr.u64 	%rd4052, %rd4028, 48;
	and.b64  	%rd4053, %rd4052, 255;
	xor.b64  	%rd4054, %rd4053, %rd4051;
	mul.lo.s64 	%rd4055, %rd4054, 1099511628211;
	shr.u64 	%rd4056, %rd4028, 56;
	xor.b64  	%rd4057, %rd4056, %rd4055;
	mul.lo.s64 	%rd7962, %rd4057, 1099511628211;
$L__BB43_583:
	setp.eq.s64 	%p290, %rd7956, %rd7962;
	@%p290 bra 	$L__BB43_597;
	setp.eq.s64 	%p291, %rd938, 0;
	mov.b64 	%rd7968, -3750763034362895579;
	@%p291 bra 	$L__BB43_590;
	setp.eq.s64 	%p292, %rd588, 0;
	mov.b64 	%rd7968, -3750763034362895579;
	mov.b64 	%rd7969, 0;
	@%p292 bra 	$L__BB43_588;
	and.b64  	%rd7969, %rd938, -2;
	mov.b64 	%rd7968, -3750763034362895579;
	mov.b64 	%rd7966, 0;
$L__BB43_587:
	shl.b64 	%rd4064, %rd7966, 3;
	add.s64 	%rd4065, %rd7817, %rd4064;
	ld.u64 	%rd4066, [%rd4065];
	and.b64  	%rd4067, %rd4066, 255;
	xor.b64  	%rd4068, %rd4067, %rd7968;
	mul.lo.s64 	%rd4069, %rd4068, 1099511628211;
	shr.u64 	%rd4070, %rd4066, 8;
	and.b64  	%rd4071, %rd4070, 255;
	xor.b64  	%rd4072, %rd4071, %rd4069;
	mul.lo.s64 	%rd4073, %rd4072, 1099511628211;
	shr.u64 	%rd4074, %rd4066, 16;
	and.b64  	%rd4075, %rd4074, 255;
	xor.b64  	%rd4076, %rd4075, %rd4073;
	mul.lo.s64 	%rd4077, %rd4076, 1099511628211;
	shr.u64 	%rd4078, %rd4066, 24;
	and.b64  	%rd4079, %rd4078, 255;
	xor.b64  	%rd4080, %rd4079, %rd4077;
	mul.lo.s64 	%rd4081, %rd4080, 1099511628211;
	shr.u64 	%rd4082, %rd4066, 32;
	and.b64  	%rd4083, %rd4082, 255;
	xor.b64  	%rd4084, %rd4083, %rd4081;
	mul.lo.s64 	%rd4085, %rd4084, 1099511628211;
	shr.u64 	%rd4086, %rd4066, 40;
	and.b64  	%rd4087, %rd4086, 255;
	xor.b64  	%rd4088, %rd4087, %rd4085;
	mul.lo.s64 	%rd4089, %rd4088, 1099511628211;
	shr.u64 	%rd4090, %rd4066, 48;
	and.b64  	%rd4091, %rd4090, 255;
	xor.b64  	%rd4092, %rd4091, %rd4089;
	mul.lo.s64 	%rd4093, %rd4092, 1099511628211;
	shr.u64 	%rd4094, %rd4066, 56;
	xor.b64  	%rd4095, %rd4094, %rd4093;
	mul.lo.s64 	%rd4096, %rd4095, 1099511628211;
	ld.u64 	%rd4097, [%rd4065+8];
	and.b64  	%rd4098, %rd4097, 255;
	xor.b64  	%rd4099, %rd4098, %rd4096;
	mul.lo.s64 	%rd4100, %rd4099, 1099511628211;
	shr.u64 	%rd4101, %rd4097, 8;
	and.b64  	%rd4102, %rd4101, 255;
	xor.b64  	%rd4103, %rd4102, %rd4100;
	mul.lo.s64 	%rd4104, %rd4103, 1099511628211;
	shr.u64 	%rd4105, %rd4097, 16;
	and.b64  	%rd4106, %rd4105, 255;
	xor.b64  	%rd4107, %rd4106, %rd4104;
	mul.lo.s64 	%rd4108, %rd4107, 1099511628211;
	shr.u64 	%rd4109, %rd4097, 24;
	and.b64  	%rd4110, %rd4109, 255;
	xor.b64  	%rd4111, %rd4110, %rd4108;
	mul.lo.s64 	%rd4112, %rd4111, 1099511628211;
	shr.u64 	%rd4113, %rd4097, 32;
	and.b64  	%rd4114, %rd4113, 255;
	xor.b64  	%rd4115, %rd4114, %rd4112;
	mul.lo.s64 	%rd4116, %rd4115, 1099511628211;
	shr.u64 	%rd4117, %rd4097, 40;
	and.b64  	%rd4118, %rd4117, 255;
	xor.b64  	%rd4119, %rd4118, %rd4116;
	mul.lo.s64 	%rd4120, %rd4119, 1099511628211;
	shr.u64 	%rd4121, %rd4097, 48;
	and.b64  	%rd4122, %rd4121, 255;
	xor.b64  	%rd4123, %rd4122, %rd4120;
	mul.lo.s64 	%rd4124, %rd4123, 1099511628211;
	shr.u64 	%rd4125, %rd4097, 56;
	xor.b64  	%rd4126, %rd4125, %rd4124;
	mul.lo.s64 	%rd7968, %rd4126, 1099511628211;
	add.s64 	%rd7966, %rd7966, 2;
	setp.ne.s64 	%p293, %rd7966, %rd7969;
	@%p293 bra 	$L__BB43_587;
$L__BB43_588:
	and.b64  	%rd4127, %rd938, 1;
	setp.eq.b64 	%p294, %rd4127, 1;
	not.pred 	%p295, %p294;
	@%p295 bra 	$L__BB43_590;
	shl.b64 	%rd4128, %rd7969, 3;
	add.s64 	%rd4129, %rd7817, %rd4128;
	ld.u64 	%rd4130, [%rd4129];
	and.b64  	%rd4131, %rd4130, 255;
	xor.b64  	%rd4132, %rd4131, %rd7968;
	mul.lo.s64 	%rd4133, %rd4132, 1099511628211;
	shr.u64 	%rd4134, %rd4130, 8;
	and.b64  	%rd4135, %rd4134, 255;
	xor.b64  	%rd4136, %rd4135, %rd4133;
	mul.lo.s64 	%rd4137, %rd4136, 1099511628211;
	shr.u64 	%rd4138, %rd4130, 16;
	and.b64  	%rd4139, %rd4138, 255;
	xor.b64  	%rd4140, %rd4139, %rd4137;
	mul.lo.s64 	%rd4141, %rd4140, 1099511628211;
	shr.u64 	%rd4142, %rd4130, 24;
	and.b64  	%rd4143, %rd4142, 255;
	xor.b64  	%rd4144, %rd4143, %rd4141;
	mul.lo.s64 	%rd4145, %rd4144, 1099511628211;
	shr.u64 	%rd4146, %rd4130, 32;
	and.b64  	%rd4147, %rd4146, 255;
	xor.b64  	%rd4148, %rd4147, %rd4145;
	mul.lo.s64 	%rd4149, %rd4148, 1099511628211;
	shr.u64 	%rd4150, %rd4130, 40;
	and.b64  	%rd4151, %rd4150, 255;
	xor.b64  	%rd4152, %rd4151, %rd4149;
	mul.lo.s64 	%rd4153, %rd4152, 1099511628211;
	shr.u64 	%rd4154, %rd4130, 48;
	and.b64  	%rd4155, %rd4154, 255;
	xor.b64  	%rd4156, %rd4155, %rd4153;
	mul.lo.s64 	%rd4157, %rd4156, 1099511628211;
	shr.u64 	%rd4158, %rd4130, 56;
	xor.b64  	%rd4159, %rd4158, %rd4157;
	mul.lo.s64 	%rd7968, %rd4159, 1099511628211;
$L__BB43_590:
	setp.eq.s64 	%p296, %rd938, 0;
	mov.b64 	%rd7974, -3750763034362895579;
	@%p296 bra 	$L__BB43_596;
	setp.eq.s64 	%p297, %rd588, 0;
	mov.b64 	%rd7974, -3750763034362895579;
	mov.b64 	%rd7975, 0;
	@%p297 bra 	$L__BB43_594;
	and.b64  	%rd7975, %rd938, -2;
	mov.b64 	%rd7974, -3750763034362895579;
	mov.b64 	%rd7972, 0;
$L__BB43_593:
	shl.b64 	%rd4166, %rd7972, 3;
	add.s64 	%rd4167, %rd7845, %rd4166;
	ld.u64 	%rd4168, [%rd4167];
	and.b64  	%rd4169, %rd4168, 255;
	xor.b64  	%rd4170, %rd4169, %rd7974;
	mul.lo.s64 	%rd4171, %rd4170, 1099511628211;
	shr.u64 	%rd4172, %rd4168, 8;
	and.b64  	%rd4173, %rd4172, 255;
	xor.b64  	%rd4174, %rd4173, %rd4171;
	mul.lo.s64 	%rd4175, %rd4174, 1099511628211;
	shr.u64 	%rd4176, %rd4168, 16;
	and.b64  	%rd4177, %rd4176, 255;
	xor.b64  	%rd4178, %rd4177, %rd4175;
	mul.lo.s64 	%rd4179, %rd4178, 1099511628211;
	shr.u64 	%rd4180, %rd4168, 24;
	and.b64  	%rd4181, %rd4180, 255;
	xor.b64  	%rd4182, %rd4181, %rd4179;
	mul.lo.s64 	%rd4183, %rd4182, 1099511628211;
	shr.u64 	%rd4184, %rd4168, 32;
	and.b64  	%rd4185, %rd4184, 255;
	xor.b64  	%rd4186, %rd4185, %rd4183;
	mul.lo.s64 	%rd4187, %rd4186, 1099511628211;
	shr.u64 	%rd4188, %rd4168, 40;
	and.b64  	%rd4189, %rd4188, 255;
	xor.b64  	%rd4190, %rd4189, %rd4187;
	mul.lo.s64 	%rd4191, %rd4190, 1099511628211;
	shr.u64 	%rd4192, %rd4168, 48;
	and.b64  	%rd4193, %rd4192, 255;
	xor.b64  	%rd4194, %rd4193, %rd4191;
	mul.lo.s64 	%rd4195, %rd4194, 1099511628211;
	shr.u64 	%rd4196, %rd4168, 56;
	xor.b64  	%rd4197, %rd4196, %rd4195;
	mul.lo.s64 	%rd4198, %rd4197, 1099511628211;
	ld.u64 	%rd4199, [%rd4167+8];
	and.b64  	%rd4200, %rd4199, 255;
	xor.b64  	%rd4201, %rd4200, %rd4198;
	mul.lo.s64 	%rd4202, %rd4201, 1099511628211;
	shr.u64 	%rd4203, %rd4199, 8;
	and.b64  	%rd4204, %rd4203, 255;
	xor.b64  	%rd4205, %rd4204, %rd4202;
	mul.lo.s64 	%rd4206, %rd4205, 1099511628211;
	shr.u64 	%rd4207, %rd4199, 16;
	and.b64  	%rd4208, %rd4207, 255;
	xor.b64  	%rd4209, %rd4208, %rd4206;
	mul.lo.s64 	%rd4210, %rd4209, 1099511628211;
	shr.u64 	%rd4211, %rd4199, 24;
	and.b64  	%rd4212, %rd4211, 255;
	xor.b64  	%rd4213, %rd4212, %rd4210;
	mul.lo.s64 	%rd4214, %rd4213, 1099511628211;
	shr.u64 	%rd4215, %rd4199, 32;
	and.b64  	%rd4216, %rd4215, 255;
	xor.b64  	%rd4217, %rd4216, %rd4214;
	mul.lo.s64 	%rd4218, %rd4217, 1099511628211;
	shr.u64 	%rd4219, %rd4199, 40;
	and.b64  	%rd4220, %rd4219, 255;
	xor.b64  	%rd4221, %rd4220, %rd4218;
	mul.lo.s64 	%rd4222, %rd4221, 1099511628211;
	shr.u64 	%rd4223, %rd4199, 48;
	and.b64  	%rd4224, %rd4223, 255;
	xor.b64  	%rd4225, %rd4224, %rd4222;
	mul.lo.s64 	%rd4226, %rd4225, 1099511628211;
	shr.u64 	%rd4227, %rd4199, 56;
	xor.b64  	%rd4228, %rd4227, %rd4226;
	mul.lo.s64 	%rd7974, %rd4228, 1099511628211;
	add.s64 	%rd7972, %rd7972, 2;
	setp.ne.s64 	%p298, %rd7972, %rd7975;
	@%p298 bra 	$L__BB43_593;
$L__BB43_594:
	and.b64  	%rd4229, %rd938, 1;
	setp.eq.b64 	%p299, %rd4229, 1;
	not.pred 	%p300, %p299;
	@%p300 bra 	$L__BB43_596;
	shl.b64 	%rd4230, %rd7975, 3;
	add.s64 	%rd4231, %rd7845, %rd4230;
	ld.u64 	%rd4232, [%rd4231];
	and.b64  	%rd4233, %rd4232, 255;
	xor.b64  	%rd4234, %rd4233, %rd7974;
	mul.lo.s64 	%rd4235, %rd4234, 1099511628211;
	shr.u64 	%rd4236, %rd4232, 8;
	and.b64  	%rd4237, %rd4236, 255;
	xor.b64  	%rd4238, %rd4237, %rd4235;
	mul.lo.s64 	%rd4239, %rd4238, 1099511628211;
	shr.u64 	%rd4240, %rd4232, 16;
	and.b64  	%rd4241, %rd4240, 255;
	xor.b64  	%rd4242, %rd4241, %rd4239;
	mul.lo.s64 	%rd4243, %rd4242, 1099511628211;
	shr.u64 	%rd4244, %rd4232, 24;
	and.b64  	%rd4245, %rd4244, 255;
	xor.b64  	%rd4246, %rd4245, %rd4243;
	mul.lo.s64 	%rd4247, %rd4246, 1099511628211;
	shr.u64 	%rd4248, %rd4232, 32;
	and.b64  	%rd4249, %rd4248, 255;
	xor.b64  	%rd4250, %rd4249, %rd4247;
	mul.lo.s64 	%rd4251, %rd4250, 1099511628211;
	shr.u64 	%rd4252, %rd4232, 40;
	and.b64  	%rd4253, %rd4252, 255;
	xor.b64  	%rd4254, %rd4253, %rd4251;
	mul.lo.s64 	%rd4255, %rd4254, 1099511628211;
	shr.u64 	%rd4256, %rd4232, 48;
	and.b64  	%rd4257, %rd4256, 255;
	xor.b64  	%rd4258, %rd4257, %rd4255;
	mul.lo.s64 	%rd4259, %rd4258, 1099511628211;
	shr.u64 	%rd4260, %rd4232, 56;
	xor.b64  	%rd4261, %rd4260, %rd4259;
	mul.lo.s64 	%rd7974, %rd4261, 1099511628211;
$L__BB43_596:
	setp.lt.u64 	%p301, %rd7968, %rd7974;
	selp.b64 	%rd7979, %rd7817, %rd7845, %p301;
	bra.uni 	$L__BB43_601;
$L__BB43_597:
	setp.eq.s32 	%p302, %r71, 0;
	mov.u64 	%rd7979, %rd7845;
	@%p302 bra 	$L__BB43_601;
	mov.b64 	%rd7978, 0;
	cvt.s64.s32 	%rd4266, %r71;
$L__BB43_599:
	shl.b64 	%rd4263, %rd7978, 3;
	add.s64 	%rd4264, %rd7817, %rd4263;
	ld.u64 	%rd925, [%rd4264];
	add.s64 	%rd4265, %rd7845, %rd4263;
	ld.u64 	%rd926, [%rd4265];
	setp.lt.u64 	%p303, %rd925, %rd926;
	mov.u64 	%rd7979, %rd7817;
	@%p303 bra 	$L__BB43_601;
	setp.le.u64 	%p304, %rd925, %rd926;
	add.s64 	%rd7978, %rd7978, 1;
	setp.lt.u64 	%p305, %rd7978, %rd4266;
	and.pred  	%p306, %p304, %p305;
	mov.u64 	%rd7979, %rd7845;
	@%p306 bra 	$L__BB43_599;
$L__BB43_601:
	bar.sync 	0;
	// begin inline asm
	mov.u32 %r151, %laneid;
	// end inline asm
	shr.u32 	%r152, %r34, 5;
	mul.lo.s32 	%r153, %r152, 224;
	mad.lo.s32 	%r154, %r151, 7, %r153;
	shl.b32 	%r155, %r154, 3;
	mov.u32 	%r156, _ZZN3cub18CUB_300001_SM_10006detail5merge19device_merge_kernelINS2_10policy_hubIPyNS0_8NullTypeEE9policy600EPS5_PS6_S9_SA_S9_SA_l18tuple_indexed_lessEEvT0_T1_T6_T2_T3_SE_T4_T5_T7_PSE_NS1_7vsmem_tEE19shared_temp_storage;
	add.s32 	%r157, %r156, %r155;
	st.shared.u64 	[%r157], %rd633;
	st.shared.u64 	[%r157+8], %rd682;
	st.shared.u64 	[%r157+16], %rd731;
	st.shared.u64 	[%r157+24], %rd780;
	st.shared.u64 	[%r157+32], %rd829;
	st.shared.u64 	[%r157+40], %rd878;
	st.shared.u64 	[%r157+48], %rd7979;
	bar.warp.sync 	-1;
	mad.lo.s32 	%r158, %r151, -48, %r157;
	ld.shared.u64 	%rd929, [%r158];
	ld.shared.u64 	%rd930, [%r158+256];
	ld.shared.u64 	%rd931, [%r158+512];
	ld.shared.u64 	%rd932, [%r158+768];
	ld.shared.u64 	%rd933, [%r158+1024];
	ld.shared.u64 	%rd934, [%r158+1280];
	ld.shared.u64 	%rd935, [%r158+1536];
	setp.ne.s32 	%p307, %r34, 0;
	@%p307 bra 	$L__BB43_603;
	st.volatile.shared.u32 	[_ZZN3cub18CUB_300001_SM_10006detail5merge19device_merge_kernelINS2_10policy_hubIPyNS0_8NullTypeEE9policy600EPS5_PS6_S9_SA_S9_SA_l18tuple_indexed_lessEEvT0_T1_T6_T2_T3_SE_T4_T5_T7_PSE_NS1_7vsmem_tEE19shared_temp_storage+28672], %r77;
$L__BB43_603:
	ld.param.u64 	%rd7509, [_ZN3cub18CUB_300001_SM_10006detail5merge19device_merge_kernelINS2_10policy_hubIPyNS0_8NullTypeEE9policy600EPS5_PS6_S9_SA_S9_SA_l18tuple_indexed_lessEEvT0_T1_T6_T2_T3_SE_T4_T5_T7_PSE_NS1_7vsmem_tE_param_6];
	bar.sync 	0;
	ld.volatile.shared.u32 	%r69, [_ZZN3cub18CUB_300001_SM_10006detail5merge19device_merge_kernelINS2_10policy_hubIPyNS0_8NullTypeEE9policy600EPS5_PS6_S9_SA_S9_SA_l18tuple_indexed_lessEEvT0_T1_T6_T2_T3_SE_T4_T5_T7_PSE_NS1_7vsmem_tEE19shared_temp_storage+28672];
	and.b32  	%r159, %r34, 31;
	and.b32  	%r160, %r34, 992;
	mul.lo.s32 	%r161, %r160, 7;
	or.b32  	%r70, %r161, %r159;
	setp.ge.s32 	%p308, %r70, %r69;
	cvt.u64.u32 	%rd4267, %r70;
	add.s64 	%rd4268, %rd5, %rd4267;
	cvta.to.global.u64 	%rd4269, %rd7509;
	shl.b64 	%rd4270, %rd4268, 3;
	add.s64 	%rd936, %rd4269, %rd4270;
	@%p308 bra 	$L__BB43_605;
	st.global.u64 	[%rd936], %rd929;
$L__BB43_605:
	add.s32 	%r162, %r70, 32;
	setp.ge.s32 	%p309, %r162, %r69;
	@%p309 bra 	$L__BB43_607;
	st.global.u64 	[%rd936+256], %rd930;
$L__BB43_607:
	add.s32 	%r163, %r70, 64;
	setp.ge.s32 	%p310, %r163, %r69;
	@%p310 bra 	$L__BB43_609;
	st.global.u64 	[%rd936+512], %rd931;
$L__BB43_609:
	add.s32 	%r164, %r70, 96;
	setp.ge.s32 	%p311, %r164, %r69;
	@%p311 bra 	$L__BB43_611;
	st.global.u64 	[%rd936+768], %rd932;
$L__BB43_611:
	add.s32 	%r165, %r70, 128;
	setp.ge.s32 	%p312, %r165, %r69;
	@%p312 bra 	$L__BB43_613;
	st.global.u64 	[%rd936+1024], %rd933;
$L__BB43_613:
	add.s32 	%r166, %r70, 160;
	setp.ge.s32 	%p313, %r166, %r69;
	@%p313 bra 	$L__BB43_615;
	st.global.u64 	[%rd936+1280], %rd934;
$L__BB43_615:
	add.s32 	%r167, %r70, 192;
	setp.ge.s32 	%p314, %r167, %r69;
	@%p314 bra 	$L__BB43_617;
	st.global.u64 	[%rd936+1536], %rd935;
$L__BB43_617:
	ret;

}


// ===== COMPILED SASS (sm_100) =====

	.target	sm_100

	.elftype	@"ET_EXEC"


//--------------------- .note.nv.tkinfo           --------------------------
	.section	.note.nv.tkinfo,"",@"SHT_NOTE"
	.sectionflags	@"SHF_NOTE_NV_TKINFO"
	.tkinfo
        /*0018*/ 	.word	0x00000002
        /*0030*/ 	.string	""
        /*0030*/ 	.string	"ptxas"
        /*0030*/ 	.string	"Cuda compilation tools, release 13.0, V13.0.88"
        /*0030*/ 	.string	"Build cuda_13.0.r13.0/compiler.36424714_0"
        /*0030*/ 	.string	"-arch sm_100 -m 64 "



//--------------------- .note.nv.cuinfo           --------------------------
	.section	.note.nv.cuinfo,"",@"SHT_NOTE"
	.sectionflags	@"SHF_NOTE_NV_CUINFO"
        /*0018*/ 	.short	0x0002
        /*001a*/ 	.short	0x0064
        /*001c*/ 	.short	0x0082
	.zero		2


//--------------------- .nv.info                  --------------------------
	.section	.nv.info,"",@"SHT_CUDA_INFO"
	.align	4


	//----- nvinfo : EIATTR_REGCOUNT
	.align		4
        /*0000*/ 	.byte	0x04, 0x2f
        /*0002*/ 	.short	(.L_46 - .L_45)
	.align		4
.L_45:
        /*0004*/ 	.word	index@(_Z20calculate_index_hashP17GHashRelContainer)
        /*0008*/ 	.word	0x00000018


	//----- nvinfo : EIATTR_FRAME_SIZE
	.align		4
.L_46:
        /*000c*/ 	.byte	0x04, 0x11
        /*000e*/ 	.short	(.L_48 - .L_47)
	.align		4
.L_47:
        /*0010*/ 	.word	index@($__internal_3_$__cuda_sm20_rem_u64)
        /*0014*/ 	.word	0x00000000


	//----- nvinfo : EIATTR_FRAME_SIZE
	.align		4
.L_48:
        /*0018*/ 	.byte	0x04, 0x11
        /*001a*/ 	.short	(.L_50 - .L_49)
	.align		4
.L_49:
        /*001c*/ 	.word	index@(_Z20calculate_index_hashP17GHashRelContainer)
        /*0020*/ 	.word	0x00000000


	//----- nvinfo : EIATTR_REGCOUNT
	.align		4
.L_50:
        /*0024*/ 	.byte	0x04, 0x2f
        /*0026*/ 	.short	(.L_52 - .L_51)
	.align		4
.L_51:
        /*0028*/ 	.word	index@(_Z22count_index_entry_sizeP17GHashRelContainerPy)
        /*002c*/ 	.word	0x0000000e


	//----- nvinfo : EIATTR_FRAME_SIZE
	.align		4
.L_52:
        /*0030*/ 	.byte	0x04, 0x11
        /*0032*/ 	.short	(.L_54 - .L_53)
	.align		4
.L_53:
        /*0034*/ 	.word	index@(_Z22count_index_entry_sizeP17GHashRelContainerPy)
        /*0038*/ 	.word	0x00000000


	//----- nvinfo : EIATTR_REGCOUNT
	.align		4
.L_54:
        /*003c*/ 	.byte	0x04, 0x2f
        /*003e*/ 	.short	(.L_56 - .L_55)
	.align		4
.L_55:
        /*0040*/ 	.word	index@(_Z16shrink_index_mapP17GHashRelContainerP7MEntityy)
        /*0044*/ 	.word	0x0000001a


	//----- nvinfo : EIATTR_FRAME_SIZE
	.align		4
.L_56:
        /*0048*/ 	.byte	0x04, 0x11
        /*004a*/ 	.short	(.L_58 - .L_57)
	.align		4
.L_57:
        /*004c*/ 	.word	index@($__internal_2_$__cuda_sm20_rem_u64)
        /*0050*/ 	.word	0x00000000


	//----- nvinfo : EIATTR_FRAME_SIZE
	.align		4
.L_58:
        /*0054*/ 	.byte	0x04, 0x11
        /*0056*/ 	.short	(.L_60 - .L_59)
	.align		4
.L_59:
        /*0058*/ 	.word	index@(_Z16shrink_index_mapP17GHashRelContainerP7MEntityy)
        /*005c*/ 	.word	0x00000000


	//----- nvinfo : EIATTR_REGCOUNT
	.align		4
.L_60:
        /*0060*/ 	.byte	0x04, 0x2f
        /*0062*/ 	.short	(.L_62 - .L_61)
	.align		4
.L_61:
        /*0064*/ 	.word	index@(_Z11acopy_entryP17GHashRelContainerS0_)
        /*0068*/ 	.word	0x00000016


	//----- nvinfo : EIATTR_FRAME_SIZE
	.align		4
.L_62:
        /*006c*/ 	.byte	0x04, 0x11
        /*006e*/ 	.short	(.L_64 - .L_63)
	.align		4
.L_63:
        /*0070*/ 	.word	index@(_Z11acopy_entryP17GHashRelContainerS0_)
        /*0074*/ 	.word	0x00000000


	//----- nvinfo : EIATTR_REGCOUNT
	.align		4
.L_64:
        /*0078*/ 	.byte	0x04, 0x2f
        /*007a*/ 	.short	(.L_66 - .L_65)
	.align		4
.L_65:
        /*007c*/ 	.word	index@(_Z10acopy_dataP17GHashRelContainerS0_)
        /*0080*/ 	.word	0x00000018


	//----- nvinfo : EIATTR_FRAME_SIZE
	.align		4
.L_66:
        /*0084*/ 	.byte	0x04, 0x11
        /*0086*/ 	.short	(.L_68 - .L_67)
	.align		4
.L_67:
        /*0088*/ 	.word	index@(_Z10acopy_dataP17GHashRelContainerS0_)
        /*008c*/ 	.word	0x00000000


	//----- nvinfo : EIATTR_REGCOUNT
	.align		4
.L_68:
        /*0090*/ 	.byte	0x04, 0x2f
        /*0092*/ 	.short	(.L_70 - .L_69)
	.align		4
.L_69:
        /*0094*/ 	.word	index@(_Z14init_index_mapP17GHashRelContainer)
        /*0098*/ 	.word	0x00000010


	//----- nvinfo : EIATTR_FRAME_SIZE
	.align		4
.L_70:
        /*009c*/ 	.byte	0x04, 0x11
        /*009e*/ 	.short	(.L_72 - .L_71)
	.align		4
.L_71:
        /*00a0*/ 	.word	index@(_Z14init_index_mapP17GHashRelContainer)
        /*00a4*/ 	.word	0x00000000


	//----- nvinfo : EIATTR_REGCOUNT
	.align		4
.L_72:
        /*00a8*/ 	.byte	0x04, 0x2f
        /*00aa*/ 	.short	(.L_74 - .L_73)
	.align		4
.L_73:
        /*00ac*/ 	.word	index@(_Z20init_tuples_unsortedPPyS_iy)
        /*00b0*/ 	.word	0x0000000c


	//----- nvinfo : EIATTR_FRAME_SIZE
	.align		4
.L_74:
        /*00b4*/ 	.byte	0x04, 0x11
        /*00b6*/ 	.short	(.L_76 - .L_75)
	.align		4
.L_75:
        /*00b8*/ 	.word	index@(_Z20init_tuples_unsortedPPyS_iy)
        /*00bc*/ 	.word	0x00000000


	//----- nvinfo : EIATTR_REGCOUNT
	.align		4
.L_76:
        /*00c0*/ 	.byte	0x04, 0x2f
        /*00c2*/ 	.short	(.L_78 - .L_77)
	.align		4
.L_77:
        /*00c4*/ 	.word	index@(_Z20get_join_result_sizeP17GHashRelContainerS0_iPyS1_)
        /*00c8*/ 	.word	0x00000020


	//----- nvinfo : EIATTR_FRAME_SIZE
	.align		4
.L_78:
        /*00cc*/ 	.byte	0x04, 0x11
        /*00ce*/ 	.short	(.L_80 - .L_79)
	.align		4
.L_79:
        /*00d0*/ 	.word	index@($__internal_1_$__cuda_sm20_rem_u64)
        /*00d4*/ 	.word	0x00000000


	//----- nvinfo : EIATTR_FRAME_SIZE
	.align		4
.L_80:
        /*00d8*/ 	.byte	0x04, 0x11
        /*00da*/ 	.short	(.L_82 - .L_81)
	.align		4
.L_81:
        /*00dc*/ 	.word	index@(_Z20get_join_result_sizeP17GHashRelContainerS0_iPyS1_)
        /*00e0*/ 	.word	0x00000000


	//----- nvinfo : EIATTR_REGCOUNT
	.align		4
.L_82:
        /*00e4*/ 	.byte	0x04, 0x2f
        /*00e6*/ 	.short	(.L_84 - .L_83)
	.align		4
.L_83:
        /*00e8*/ 	.word	index@(_Z15get_join_resultP17GHashRelContainerS0_iPiiPyS2_S2_)
        /*00ec*/ 	.word	0x00000020


	//----- nvinfo : EIATTR_FRAME_SIZE
	.align		4
.L_84:
        /*00f0*/ 	.byte	0x04, 0x11
        /*00f2*/ 	.short	(.L_86 - .L_85)
	.align		4
.L_85:
        /*00f4*/ 	.word	index@($__internal_0_$__cuda_sm20_rem_u64)
        /*00f8*/ 	.word	0x00000000


	//----- nvinfo : EIATTR_FRAME_SIZE
	.align		4
.L_86:
        /*00fc*/ 	.byte	0x04, 0x11
        /*00fe*/ 	.short	(.L_88 - .L_87)
	.align		4
.L_87:
        /*0100*/ 	.word	index@(_Z15get_join_resultP17GHashRelContainerS0_iPiiPyS2_S2_)
        /*0104*/ 	.word	0x00000000


	//----- nvinfo : EIATTR_REGCOUNT
	.align		4
.L_88:
        /*0108*/ 	.byte	0x04, 0x2f
        /*010a*/ 	.short	(.L_90 - .L_89)
	.align		4
.L_89:
        /*010c*/ 	.word	index@(_Z23flatten_tuples_raw_dataPPyS_yi)
        /*0110*/ 	.word	0x0000001c


	//----- nvinfo : EIATTR_FRAME_SIZE
	.align		4
.L_90:
        /*0114*/ 	.byte	0x04, 0x11
        /*0116*/ 	.short	(.L_92 - .L_91)
	.align		4
.L_91:
        /*0118*/ 	.word	index@(_Z23flatten_tuples_raw_dataPPyS_yi)
        /*011c*/ 	.word	0x00000000


	//----- nvinfo : EIATTR_REGCOUNT
	.align		4
.L_92:
        /*0120*/ 	.byte	0x04, 0x2f
        /*0122*/ 	.short	(.L_94 - .L_93)
	.align		4
.L_93:
        /*0124*/ 	.word	index@(_ZN6thrust24THRUST_300001_SM_1000_NS8cuda_cub4core6detail13_kernel_agentINS1_8__unique9InitAgentIN3cub18CUB_300001_SM_100013ScanTileStateIiLb1EEEPiiEEJSA_mSB_EEEvDpT0_)
        /*0128*/ 	.word	0x0000000a


	//----- nvinfo : EIATTR_FRAME_SIZE
	.align		4
.L_94:
        /*012c*/ 	.byte	0x04, 0x11
        /*012e*/ 	.short	(.L_96 - .L_95)
	.align		4
.L_95:
        /*0130*/ 	.word	index@(_ZN6thrust24THRUST_300001_SM_1000_NS8cuda_cub4core6detail13_kernel_agentINS1_8__unique9InitAgentIN3cub18CUB_300001_SM_100013ScanTileStateIiLb1EEEPiiEEJSA_mSB_EEEvDpT0_)
        /*0134*/ 	.word	0x00000000


	//----- nvinfo : EIATTR_REGCOUNT
	.align		4
.L_96:
        /*0138*/ 	.byte	0x04, 0x2f
        /*013a*/ 	.short	(.L_98 - .L_97)
	.align		4
.L_97:
        /*013c*/ 	.word	index@(_ZN6thrust24THRUST_300001_SM_1000_NS8cuda_cub4core6detail13_kernel_agentINS1_8__unique11UniqueAgentIPPyS8_7t_equaliPiEEJS8_S8_S9_SA_iN3cub18CUB_300001_SM_100013ScanTileStateIiLb1EEEmEEEvDpT0_)
        /*0140*/ 	.word	0x00000028


	//----- nvinfo : EIATTR_FRAME_SIZE
	.align		4
.L_98:
        /*0144*/ 	.byte	0x04, 0x11
        /*0146*/ 	.short	(.L_100 - .L_99)
	.align		4
.L_99:
        /*0148*/ 	.word	index@(_ZN6thrust24THRUST_300001_SM_1000_NS8cuda_cub4core6detail13_kernel_agentINS1_8__unique11UniqueAgentIPPyS8_7t_equaliPiEEJS8_S8_S9_SA_iN3cub18CUB_300001_SM_100013ScanTileStateIiLb1EEEmEEEvDpT0_)
        /*014c*/ 	.word	0x00000000


	//----- nvinfo : EIATTR_REGCOUNT
	.align		4
.L_100:
        /*0150*/ 	.byte	0x04, 0x2f
        /*0152*/ 	.short	(.L_102 - .L_101)
	.align		4
.L_101:
        /*0154*/ 	.word	index@(_ZN6thrust24THRUST_300001_SM_1000_NS8cuda_cub4core6detail13_kernel_agentINS1_16__set_operations9InitAgentIN3cub18CUB_300001_SM_100013ScanTileStateIiLb1EEEiEEJSA_iEEEvDpT0_)
        /*0158*/ 	.word	0x00000008


	//----- nvinfo : EIATTR_FRAME_SIZE
	.align		4
.L_102:
        /*015c*/ 	.byte	0x04, 0x11
        /*015e*/ 	.short	(.L_104 - .L_103)
	.align		4
.L_103:
        /*0160*/ 	.word	index@(_ZN6thrust24THRUST_300001_SM_1000_NS8cuda_cub4core6detail13_kernel_agentINS1_16__set_operations9InitAgentIN3cub18CUB_300001_SM_100013ScanTileStateIiLb1EEEiEEJSA_iEEEvDpT0_)
        /*0164*/ 	.word	0x00000000


	//----- nvinfo : EIATTR_REGCOUNT
	.align		4
.L_104:
        /*0168*/ 	.byte	0x04, 0x2f
        /*016a*/ 	.short	(.L_106 - .L_105)
	.align		4
.L_105:
        /*016c*/ 	.word	index@(_ZN6thrust24THRUST_300001_SM_1000_NS8cuda_cub4core6detail13_kernel_agentINS1_16__set_operations14PartitionAgentIPPyS8_i18tuple_indexed_lessEEJS8_S8_iiiPN4cuda3std3__44pairIiiEES9_iEEEvDpT0_)
        /*0170*/ 	.word	0x00000026


	//----- nvinfo : EIATTR_FRAME_SIZE
	.align		4
.L_106:
        /*0174*/ 	.byte	0x04, 0x11
        /*0176*/ 	.short	(.L_108 - .L_107)
	.align		4
.L_107:
        /*0178*/ 	.word	index@(_ZN6thrust24THRUST_300001_SM_1000_NS8cuda_cub4core6detail13_kernel_agentINS1_16__set_operations14PartitionAgentIPPyS8_i18tuple_indexed_lessEEJS8_S8_iiiPN4cuda3std3__44pairIiiEES9_iEEEvDpT0_)
        /*017c*/ 	.word	0x00000000


	//----- nvinfo : EIATTR_REGCOUNT
	.align		4
.L_108:
        /*0180*/ 	.byte	0x04, 0x2f
        /*0182*/ 	.short	(.L_110 - .L_109)
	.align		4
.L_109:
        /*0184*/ 	.word	index@(_ZN6thrust24THRUST_300001_SM_1000_NS8cuda_cub4core6detail13_kernel_agentINS1_16__set_operations10SetOpAgentIPPyS8_S8_S8_S8_S8_i18tuple_indexed_lessNS5_21serial_set_differenceEN4cuda3std3__417integral_constantIbLb0EEEEEJS8_S8_S8_S8_iiS8_S8_S9_SA_PNSD_4pairIiiEEPmN3cub18CUB_300001_SM_100013ScanTileStateIiLb1EEEEEEvDpT0_)
        /*0188*/ 	.word	0x00000034


	//----- nvinfo : EIATTR_FRAME_SIZE
	.align		4
.L_110:
        /*018c*/ 	.byte	0x04, 0x11
        /*018e*/ 	.short	(.L_112 - .L_111)
	.align		4
.L_111:
        /*0190*/ 	.word	index@(_ZN6thrust24THRUST_300001_SM_1000_NS8cuda_cub4core6detail13_kernel_agentINS1_16__set_operations10SetOpAgentIPPyS8_S8_S8_S8_S8_i18tuple_indexed_lessNS5_21serial_set_differenceEN4cuda3std3__417integral_constantIbLb0EEEEEJS8_S8_S8_S8_iiS8_S8_S9_SA_PNSD_4pairIiiEEPmN3cub18CUB_300001_SM_100013ScanTileStateIiLb1EEEEEEvDpT0_)
        /*0194*/ 	.word	0x00000000


	//----- nvinfo : EIATTR_REGCOUNT
	.align		4
.L_112:
        /*0198*/ 	.byte	0x04, 0x2f
        /*019a*/ 	.short	(.L_114 - .L_113)
	.align		4
.L_113:
        /*019c*/ 	.word	index@(_ZN6thrust24THRUST_300001_SM_1000_NS8cuda_cub4core6detail13_kernel_agentINS1_16__set_operations9InitAgentIN3cub18CUB_300001_SM_100013ScanTileStateIlLb1EEElEEJSA_lEEEvDpT0_)
        /*01a0*/ 	.word	0x0000000a


	//----- nvinfo : EIATTR_FRAME_SIZE
	.align		4
.L_114:
        /*01a4*/ 	.byte	0x04, 0x11
        /*01a6*/ 	.short	(.L_116 - .L_115)
	.align		4
.L_115:
        /*01a8*/ 	.word	index@(_ZN6thrust24THRUST_300001_SM_1000_NS8cuda_cub4core6detail13_kernel_agentINS1_16__set_operations9InitAgentIN3cub18CUB_300001_SM_100013ScanTileStateIlLb1EEElEEJSA_lEEEvDpT0_)
        /*01ac*/ 	.word	0x00000000


	//----- nvinfo : EIATTR_REGCOUNT
	.align		4
.L_116:
        /*01b0*/ 	.byte	0x04, 0x2f
        /*01b2*/ 	.short	(.L_118 - .L_117)
	.align		4
.L_117:
        /*01b4*/ 	.word	index@(_ZN6thrust24THRUST_300001_SM_1000_NS8cuda_cub4core6detail13_kernel_agentINS1_16__set_operations14PartitionAgentIPPyS8_l18tuple_indexed_lessEEJS8_S8_lllPN4cuda3std3__44pairIllEES9_iEEEvDpT0_)
        /*01b8*/ 	.word	0x00000028


	//----- nvinfo : EIATTR_FRAME_SIZE
	.align		4
.L_118:
        /*01bc*/ 	.byte	0x04, 0x11
        /*01be*/ 	.short	(.L_120 - .L_119)
	.align		4
.L_119:
        /*01c0*/ 	.word	index@(_ZN6thrust24THRUST_300001_SM_1000_NS8cuda_cub4core6detail13_kernel_agentINS1_16__set_operations14PartitionAgentIPPyS8_l18tuple_indexed_lessEEJS8_S8_lllPN4cuda3std3__44pairIllEES9_iEEEvDpT0_)
        /*01c4*/ 	.word	0x00000000


	//----- nvinfo : EIATTR_REGCOUNT
	.align		4
.L_120:
        /*01c8*/ 	.byte	0x04, 0x2f
        /*01ca*/ 	.short	(.L_122 - .L_121)
	.align		4
.L_121:
        /*01cc*/ 	.word	index@(_ZN6thrust24THRUST_300001_SM_1000_NS8cuda_cub4core6detail13_kernel_agentINS1_16__set_operations10SetOpAgentIPPyS8_S8_S8_S8_S8_l18tuple_indexed_lessNS5_21serial_set_differenceEN4cuda3std3__417integral_constantIbLb0EEEEEJS8_S8_S8_S8_llS8_S8_S9_SA_PNSD_4pairIllEEPmN3cub18CUB_300001_SM_100013ScanTileStateIlLb1EEEEEEvDpT0_)
        /*01d0*/ 	.word	0x0000003e


	//----- nvinfo : EIATTR_FRAME_SIZE
	.align		4
.L_122:
        /*01d4*/ 	.byte	0x04, 0x11
        /*01d6*/ 	.short	(.L_124 - .L_123)
	.align		4
.L_123:
        /*01d8*/ 	.word	index@(_ZN6thrust24THRUST_300001_SM_1000_NS8cuda_cub4core6detail13_kernel_agentINS1_16__set_operations10SetOpAgentIPPyS8_S8_S8_S8_S8_l18tuple_indexed_lessNS5_21serial_set_differenceEN4cuda3std3__417integral_constantIbLb0EEEEEJS8_S8_S8_S8_llS8_S8_S9_SA_PNSD_4pairIllEEPmN3cub18CUB_300001_SM_100013ScanTileStateIlLb1EEEEEEvDpT0_)
        /*01dc*/ 	.word	0x00000000


	//----- nvinfo : EIATTR_REGCOUNT
	.align		4
.L_124:
        /*01e0*/ 	.byte	0x04, 0x2f
        /*01e2*/ 	.short	(.L_126 - .L_125)
	.align		4
.L_125:
        /*01e4*/ 	.word	index@(_ZN3cub18CUB_300001_SM_10006detail11EmptyKernelIvEEvv)
        /*01e8*/ 	.word	0x00000004


	//----- nvinfo : EIATTR_FRAME_SIZE
	.align		4
.L_126:
        /*01ec*/ 	.byte	0x04, 0x11
        /*01ee*/ 	.short	(.L_128 - .L_127)
	.align		4
.L_127:
        /*01f0*/ 	.word	index@(_ZN3cub18CUB_300001_SM_10006detail11EmptyKernelIvEEvv)
        /*01f4*/ 	.word	0x00000000


	//----- nvinfo : EIATTR_REGCOUNT
	.align		4
.L_128:
        /*01f8*/ 	.byte	0x04, 0x2f
        /*01fa*/ 	.short	(.L_130 - .L_129)
	.align		4
.L_129:
        /*01fc*/ 	.word	index@(_ZN3cub18CUB_300001_SM_10006detail6reduce28DeviceReduceSingleTileKernelINS2_10policy_hubIijN4cuda3std3__44plusIiEEE10Policy1000EPyPijS9_iiNS7_10__identityEEEvT0_T1_T2_T3_T4_T6_)
        /*0200*/ 	.word	0x0000002c


	//----- nvinfo : EIATTR_FRAME_SIZE
	.align		4
.L_130:
        /*0204*/ 	.byte	0x04, 0x11
        /*0206*/ 	.short	(.L_132 - .L_131)
	.align		4
.L_131:
        /*0208*/ 	.word	index@(_ZN3cub18CUB_300001_SM_10006detail6reduce28DeviceReduceSingleTileKernelINS2_10policy_hubIijN4cuda3std3__44plusIiEEE10Policy1000EPyPijS9_iiNS7_10__identityEEEvT0_T1_T2_T3_T4_T6_)
        /*020c*/ 	.word	0x00000000


	//----- nvinfo : EIATTR_REGCOUNT
	.align		4
.L_132:
        /*0210*/ 	.byte	0x04, 0x2f
        /*0212*/ 	.short	(.L_134 - .L_133)
	.align		4
.L_133:
        /*0214*/ 	.word	index@(_ZN3cub18CUB_300001_SM_10006detail6reduce18DeviceReduceKernelINS2_10policy_hubIijN4cuda3std3__44plusIiEEE10Policy1000EPyjS9_iNS7_10__identityEEEvT0_PT3_T1_NS0_13GridEvenShareISH_EET2_T4_)
        /*0218*/ 	.word	0x00000020


	//----- nvinfo : EIATTR_FRAME_SIZE
	.align		4
.L_134:
        /*021c*/ 	.byte	0x04, 0x11
        /*021e*/ 	.short	(.L_136 - .L_135)
	.align		4
.L_135:
        /*0220*/ 	.word	index@(_ZN3cub18CUB_300001_SM_10006detail6reduce18DeviceReduceKernelINS2_10policy_hubIijN4cuda3std3__44plusIiEEE10Policy1000EPyjS9_iNS7_10__identityEEEvT0_PT3_T1_NS0_13GridEvenShareISH_EET2_T4_)
        /*0224*/ 	.word	0x00000000


	//----- nvinfo : EIATTR_REGCOUNT
	.align		4
.L_136:
        /*0228*/ 	.byte	0x04, 0x2f
        /*022a*/ 	.short	(.L_138 - .L_137)
	.align		4
.L_137:
        /*022c*/ 	.word	index@(_ZN3cub18CUB_300001_SM_10006detail6reduce28DeviceReduceSingleTileKernelINS2_10policy_hubIijN4cuda3std3__44plusIiEEE10Policy1000EPiSC_iS9_iiNS7_10__identityEEEvT0_T1_T2_T3_T4_T6_)
        /*0230*/ 	.word	0x00000020


	//----- nvinfo : EIATTR_FRAME_SIZE
	.align		4
.L_138:
        /*0234*/ 	.byte	0x04, 0x11
        /*0236*/ 	.short	(.L_140 - .L_139)
	.align		4
.L_139:
        /*0238*/ 	.word	index@(_ZN3cub18CUB_300001_SM_10006detail6reduce28DeviceReduceSingleTileKernelINS2_10policy_hubIijN4cuda3std3__44plusIiEEE10Policy1000EPiSC_iS9_iiNS7_10__identityEEEvT0_T1_T2_T3_T4_T6_)
        /*023c*/ 	.word	0x00000000


	//----- nvinfo : EIATTR_REGCOUNT
	.align		4
.L_140:
        /*0240*/ 	.byte	0x04, 0x2f
        /*0242*/ 	.short	(.L_142 - .L_141)
	.align		4
.L_141:
        /*0244*/ 	.word	index@(_ZN3cub18CUB_300001_SM_10006detail6reduce28DeviceReduceSingleTileKernelINS2_10policy_hubIiyN4cuda3std3__44plusIiEEE10Policy1000EPyPiyS9_iiNS7_10__identityEEEvT0_T1_T2_T3_T4_T6_)
        /*0248*/ 	.word	0x00000030


	//----- nvinfo : EIATTR_FRAME_SIZE
	.align		4
.L_142:
        /*024c*/ 	.byte	0x04, 0x11
        /*024e*/ 	.short	(.L_144 - .L_143)
	.align		4
.L_143:
        /*0250*/ 	.word	index@(_ZN3cub18CUB_300001_SM_10006detail6reduce28DeviceReduceSingleTileKernelINS2_10policy_hubIiyN4cuda3std3__44plusIiEEE10Policy1000EPyPiyS9_iiNS7_10__identityEEEvT0_T1_T2_T3_T4_T6_)
        /*0254*/ 	.word	0x00000000


	//----- nvinfo : EIATTR_REGCOUNT
	.align		4
.L_144:
        /*0258*/ 	.byte	0x04, 0x2f
        /*025a*/ 	.short	(.L_146 - .L_145)
	.align		4
.L_145:
        /*025c*/ 	.word	index@(_ZN3cub18CUB_300001_SM_10006detail6reduce18DeviceReduceKernelINS2_10policy_hubIiyN4cuda3std3__44plusIiEEE10Policy1000EPyyS9_iNS7_10__identityEEEvT0_PT3_T1_NS0_13GridEvenShareISH_EET2_T4_)
        /*0260*/ 	.word	0x00000020


	//----- nvinfo : EIATTR_FRAME_SIZE
	.align		4
.L_146:
        /*0264*/ 	.byte	0x04, 0x11
        /*0266*/ 	.short	(.L_148 - .L_147)
	.align		4
.L_147:
        /*0268*/ 	.word	index@(_ZN3cub18CUB_300001_SM_10006detail6reduce18DeviceReduceKernelINS2_10policy_hubIiyN4cuda3std3__44plusIiEEE10Policy1000EPyyS9_iNS7_10__identityEEEvT0_PT3_T1_NS0_13GridEvenShareISH_EET2_T4_)
        /*026c*/ 	.word	0x00000000


	//----- nvinfo : EIATTR_REGCOUNT
	.align		4
.L_148:
        /*0270*/ 	.byte	0x04, 0x2f
        /*0272*/ 	.short	(.L_150 - .L_149)
	.align		4
.L_149:
        /*0274*/ 	.word	index@(_ZN3cub18CUB_300001_SM_10006detail6reduce28DeviceReduceSingleTileKernelINS2_10policy_hubIiyN4cuda3std3__44plusIiEEE10Policy1000EPiSC_iS9_iiNS7_10__identityEEEvT0_T1_T2_T3_T4_T6_)
        /*0278*/ 	.word	0x00000020


	//----- nvinfo : EIATTR_FRAME_SIZE
	.align		4
.L_150:
        /*027c*/ 	.byte	0x04, 0x11
        /*027e*/ 	.short	(.L_152 - .L_151)
	.align		4
.L_151:
        /*0280*/ 	.word	index@(_ZN3cub18CUB_300001_SM_10006detail6reduce28DeviceReduceSingleTileKernelINS2_10policy_hubIiyN4cuda3std3__44plusIiEEE10Policy1000EPiSC_iS9_iiNS7_10__identityEEEvT0_T1_T2_T3_T4_T6_)
        /*0284*/ 	.word	0x00000000


	//----- nvinfo : EIATTR_REGCOUNT
	.align		4
.L_152:
        /*0288*/ 	.byte	0x04, 0x2f
        /*028a*/ 	.short	(.L_154 - .L_153)
	.align		4
.L_153:
        /*028c*/ 	.word	index@(_ZN3cub18CUB_300001_SM_10006detail4scan20DeviceScanInitKernelINS0_13ScanTileStateIyLb1EEEEEvT_i)
        /*0290*/ 	.word	0x0000000a


	//----- nvinfo : EIATTR_FRAME_SIZE
	.align		4
.L_154:
        /*0294*/ 	.byte	0x04, 0x11
        /*0296*/ 	.short	(.L_156 - .L_155)
	.align		4
.L_155:
        /*0298*/ 	.word	index@(_ZN3cub18CUB_300001_SM_10006detail4scan20DeviceScanInitKernelINS0_13ScanTileStateIyLb1EEEEEvT_i)
        /*029c*/ 	.word	0x00000000


	//----- nvinfo : EIATTR_REGCOUNT
	.align		4
.L_156:
        /*02a0*/ 	.byte	0x04, 0x2f
        /*02a2*/ 	.short	(.L_158 - .L_157)
	.align		4
.L_157:
        /*02a4*/ 	.word	index@(_ZN3cub18CUB_300001_SM_10006detail4scan16DeviceScanKernelINS2_10policy_hubIyyyjN4cuda3std3__44plusIvEEE10Policy1000EPySC_NS0_13ScanTileStateIyLb1EEES9_NS1_10InputValueIySC_EEjyLb0EyEEvT0_T1_T2_iT3_T4_T5_)
        /*02a8*/ 	.word	0x0000003a


	//----- nvinfo : EIATTR_FRAME_SIZE
	.align		4
.L_158:
        /*02ac*/ 	.byte	0x04, 0x11
        /*02ae*/ 	.short	(.L_160 - .L_159)
	.align		4
.L_159:
        /*02b0*/ 	.word	index@(_ZN3cub18CUB_300001_SM_10006detail4scan16DeviceScanKernelINS2_10policy_hubIyyyjN4cuda3std3__44plusIvEEE10Policy1000EPySC_NS0_13ScanTileStateIyLb1EEES9_NS1_10InputValueIySC_EEjyLb0EyEEvT0_T1_T2_iT3_T4_T5_)
        /*02b4*/ 	.word	0x00000000


	//----- nvinfo : EIATTR_REGCOUNT
	.align		4
.L_160:
        /*02b8*/ 	.byte	0x04, 0x2f
        /*02ba*/ 	.short	(.L_162 - .L_161)
	.align		4
.L_161:
        /*02bc*/ 	.word	index@(_ZN3cub18CUB_300001_SM_10006detail4scan16DeviceScanKernelINS2_10policy_hubIyyymN4cuda3std3__44plusIvEEE10Policy1000EPySC_NS0_13ScanTileStateIyLb1EEES9_NS1_10InputValueIySC_EEmyLb0EyEEvT0_T1_T2_iT3_T4_T5_)
        /*02c0*/ 	.word	0x00000030


	//----- nvinfo : EIATTR_FRAME_SIZE
	.align		4
.L_162:
        /*02c4*/ 	.byte	0x04, 0x11
        /*02c6*/ 	.short	(.L_164 - .L_163)
	.align		4
.L_163:
        /*02c8*/ 	.word	index@(_ZN3cub18CUB_300001_SM_10006detail4scan16DeviceScanKernelINS2_10policy_hubIyyymN4cuda3std3__44plusIvEEE10Policy1000EPySC_NS0_13ScanTileStateIyLb1EEES9_NS1_10InputValueIySC_EEmyLb0EyEEvT0_T1_T2_iT3_T4_T5_)
        /*02cc*/ 	.word	0x00000000


	//----- nvinfo : EIATTR_REGCOUNT
	.align		4
.L_164:
        /*02d0*/ 	.byte	0x04, 0x2f
        /*02d2*/ 	.short	(.L_166 - .L_165)
	.align		4
.L_165:
        /*02d4*/ 	.word	index@(_ZN3cub18CUB_300001_SM_10006detail10merge_sort30DeviceMergeSortBlockSortKernelINS2_10policy_hubIPPyE9Policy600ES6_PNS0_8NullTypeES6_SA_j15tuple_weak_lessS5_S9_EEvbT0_T1_T2_T3_T4_PT6_PT7_T5_NS1_7vsmem_tE)
        /*02d8*/ 	.word	0x00000028


	//----- nvinfo : EIATTR_FRAME_SIZE
	.align		4
.L_166:
        /*02dc*/ 	.byte	0x04, 0x11
        /*02de*/ 	.short	(.L_168 - .L_167)
	.align		4
.L_167:
        /*02e0*/ 	.word	index@(_ZN3cub18CUB_300001_SM_10006detail10merge_sort30DeviceMergeSortBlockSortKernelINS2_10policy_hubIPPyE9Policy600ES6_PNS0_8NullTypeES6_SA_j15tuple_weak_lessS5_S9_EEvbT0_T1_T2_T3_T4_PT6_PT7_T5_NS1_7vsmem_tE)
        /*02e4*/ 	.word	0x00000020


	//----- nvinfo : EIATTR_REGCOUNT
	.align		4
.L_168:
        /*02e8*/ 	.byte	0x04, 0x2f
        /*02ea*/ 	.short	(.L_170 - .L_169)
	.align		4
.L_169:
        /*02ec*/ 	.word	index@(_ZN3cub18CUB_300001_SM_10006detail10merge_sort30DeviceMergeSortPartitionKernelIPPyj15tuple_weak_lessS4_EEvbT_PT2_T0_SA_PSA_T1_SA_i)
        /*02f0*/ 	.word	0x00000016


	//----- nvinfo : EIATTR_FRAME_SIZE
	.align		4
.L_170:
        /*02f4*/ 	.byte	0x04, 0x11
        /*02f6*/ 	.short	(.L_172 - .L_171)
	.align		4
.L_171:
        /*02f8*/ 	.word	index@(_ZN3cub18CUB_300001_SM_10006detail10merge_sort30DeviceMergeSortPartitionKernelIPPyj15tuple_weak_lessS4_EEvbT_PT2_T0_SA_PSA_T1_SA_i)
        /*02fc*/ 	.word	0x00000000


	//----- nvinfo : EIATTR_REGCOUNT
	.align		4
.L_172:
        /*0300*/ 	.byte	0x04, 0x2f
        /*0302*/ 	.short	(.L_174 - .L_173)
	.align		4
.L_173:
        /*0304*/ 	.word	index@(_ZN3cub18CUB_300001_SM_10006detail10merge_sort26DeviceMergeSortMergeKernelINS2_10policy_hubIPPyE9Policy600ES6_PNS0_8NullTypeES6_SA_j15tuple_weak_lessS5_S9_EEvbT2_T3_T4_PT6_PT7_T5_PSE_SE_NS1_7vsmem_tE)
        /*0308*/ 	.word	0x00000020


	//----- nvinfo : EIATTR_FRAME_SIZE
	.align		4
.L_174:
        /*030c*/ 	.byte	0x04, 0x11
        /*030e*/ 	.short	(.L_176 - .L_175)
	.align		4
.L_175:
        /*0310*/ 	.word	index@(_ZN3cub18CUB_300001_SM_10006detail10merge_sort26DeviceMergeSortMergeKernelINS2_10policy_hubIPPyE9Policy600ES6_PNS0_8NullTypeES6_SA_j15tuple_weak_lessS5_S9_EEvbT2_T3_T4_PT6_PT7_T5_PSE_SE_NS1_7vsmem_tE)
        /*0314*/ 	.word	0x00000000


	//----- nvinfo : EIATTR_REGCOUNT
	.align		4
.L_176:
        /*0318*/ 	.byte	0x04, 0x2f
        /*031a*/ 	.short	(.L_178 - .L_177)
	.align		4
.L_177:
        /*031c*/ 	.word	index@(_ZN3cub18CUB_300001_SM_10006detail10merge_sort30DeviceMergeSortBlockSortKernelINS2_10policy_hubIPPyE9Policy600ES6_PNS0_8NullTypeES6_SA_m15tuple_weak_lessS5_S9_EEvbT0_T1_T2_T3_T4_PT6_PT7_T5_NS1_7vsmem_tE)
        /*0320*/ 	.word	0x00000030


	//----- nvinfo : EIATTR_FRAME_SIZE
	.align		4
.L_178:
        /*0324*/ 	.byte	0x04, 0x11
        /*0326*/ 	.short	(.L_180 - .L_179)
	.align		4
.L_179:
        /*0328*/ 	.word	index@(_ZN3cub18CUB_300001_SM_10006detail10merge_sort30DeviceMergeSortBlockSortKernelINS2_10policy_hubIPPyE9Policy600ES6_PNS0_8NullTypeES6_SA_m15tuple_weak_lessS5_S9_EEvbT0_T1_T2_T3_T4_PT6_PT7_T5_NS1_7vsmem_tE)
        /*032c*/ 	.word	0x00000000


	//----- nvinfo : EIATTR_REGCOUNT
	.align		4
.L_180:
        /*0330*/ 	.byte	0x04, 0x2f
        /*0332*/ 	.short	(.L_182 - .L_181)
	.align		4
.L_181:
        /*0334*/ 	.word	index@(_ZN3cub18CUB_300001_SM_10006detail10merge_sort30DeviceMergeSortPartitionKernelIPPym15tuple_weak_lessS4_EEvbT_PT2_T0_SA_PSA_T1_SA_i)
        /*0338*/ 	.word	0x0000001c


	//----- nvinfo : EIATTR_FRAME_SIZE
	.align		4
.L_182:
        /*033c*/ 	.byte	0x04, 0x11
        /*033e*/ 	.short	(.L_184 - .L_183)
	.align		4
.L_183:
        /*0340*/ 	.word	index@(_ZN3cub18CUB_300001_SM_10006detail10merge_sort30DeviceMergeSortPartitionKernelIPPym15tuple_weak_lessS4_EEvbT_PT2_T0_SA_PSA_T1_SA_i)
        /*0344*/ 	.word	0x00000000


	//----- nvinfo : EIATTR_REGCOUNT
	.align		4
.L_184:
        /*0348*/ 	.byte	0x04, 0x2f
        /*034a*/ 	.short	(.L_186 - .L_185)
	.align		4
.L_185:
        /*034c*/ 	.word	index@(_ZN3cub18CUB_300001_SM_10006detail10merge_sort26DeviceMergeSortMergeKernelINS2_10policy_hubIPPyE9Policy600ES6_PNS0_8NullTypeES6_SA_m15tuple_weak_lessS5_S9_EEvbT2_T3_T4_PT6_PT7_T5_PSE_SE_NS1_7vsmem_tE)
        /*0350*/ 	.word	0x00000020


	//----- nvinfo : EIATTR_FRAME_SIZE
	.align		4
.L_186:
        /*0354*/ 	.byte	0x04, 0x11
        /*0356*/ 	.short	(.L_188 - .L_187)
	.align		4
.L_187:
        /*0358*/ 	.word	index@(_ZN3cub18CUB_300001_SM_10006detail10merge_sort26DeviceMergeSortMergeKernelINS2_10policy_hubIPPyE9Policy600ES6_PNS0_8NullTypeES6_SA_m15tuple_weak_lessS5_S9_EEvbT2_T3_T4_PT6_PT7_T5_PSE_SE_NS1_7vsmem_tE)
        /*035c*/ 	.word	0x00000000


	//----- nvinfo : EIATTR_REGCOUNT
	.align		4
.L_188:
        /*0360*/ 	.byte	0x04, 0x2f
        /*0362*/ 	.short	(.L_190 - .L_189)
	.align		4
.L_189:
        /*0364*/ 	.word	index@(_ZN3cub18CUB_300001_SM_10006detail10merge_sort30DeviceMergeSortBlockSortKernelINS2_10policy_hubIPPyE9Policy600ES6_PNS0_8NullTypeES6_SA_j18tuple_indexed_lessS5_S9_EEvbT0_T1_T2_T3_T4_PT6_PT7_T5_NS1_7vsmem_tE)
        /*0368*/ 	.word	0x00000028


	//----- nvinfo : EIATTR_FRAME_SIZE
	.align		4
.L_190:
        /*036c*/ 	.byte	0x04, 0x11
        /*036e*/ 	.short	(.L_192 - .L_191)
	.align		4
.L_191:
        /*0370*/ 	.word	index@(_ZN3cub18CUB_300001_SM_10006detail10merge_sort30DeviceMergeSortBlockSortKernelINS2_10policy_hubIPPyE9Policy600ES6_PNS0_8NullTypeES6_SA_j18tuple_indexed_lessS5_S9_EEvbT0_T1_T2_T3_T4_PT6_PT7_T5_NS1_7vsmem_tE)
        /*0374*/ 	.word	0x00000010


	//----- nvinfo : EIATTR_REGCOUNT
	.align		4
.L_192:
        /*0378*/ 	.byte	0x04, 0x2f
        /*037a*/ 	.short	(.L_194 - .L_193)
	.align		4
.L_193:
        /*037c*/ 	.word	index@(_ZN3cub18CUB_300001_SM_10006detail10merge_sort30DeviceMergeSortPartitionKernelIPPyj18tuple_indexed_lessS4_EEvbT_PT2_T0_SA_PSA_T1_SA_i)
        /*0380*/ 	.word	0x00000020


	//----- nvinfo : EIATTR_FRAME_SIZE
	.align		4
.L_194:
        /*0384*/ 	.byte	0x04, 0x11
        /*0386*/ 	.short	(.L_196 - .L_195)
	.align		4
.L_195:
        /*0388*/ 	.word	index@(_ZN3cub18CUB_300001_SM_10006detail10merge_sort30DeviceMergeSortPartitionKernelIPPyj18tuple_indexed_lessS4_EEvbT_PT2_T0_SA_PSA_T1_SA_i)
        /*038c*/ 	.word	0x00000000


	//----- nvinfo : EIATTR_REGCOUNT
	.align		4
.L_196:
        /*0390*/ 	.byte	0x04, 0x2f
        /*0392*/ 	.short	(.L_198 - .L_197)
	.align		4
.L_197:
        /*0394*/ 	.word	index@(_ZN3cub18CUB_300001_SM_10006detail10merge_sort26DeviceMergeSortMergeKernelINS2_10policy_hubIPPyE9Policy600ES6_PNS0_8NullTypeES6_SA_j18tuple_indexed_lessS5_S9_EEvbT2_T3_T4_PT6_PT7_T5_PSE_SE_NS1_7vsmem_tE)
        /*0398*/ 	.word	0x00000028


	//----- nvinfo : EIATTR_FRAME_SIZE
	.align		4
.L_198:
        /*039c*/ 	.byte	0x04, 0x11
        /*039e*/ 	.short	(.L_200 - .L_199)
	.align		4
.L_199:
        /*03a0*/ 	.word	index@(_ZN3cub18CUB_300001_SM_10006detail10merge_sort26DeviceMergeSortMergeKernelINS2_10policy_hubIPPyE9Policy600ES6_PNS0_8NullTypeES6_SA_j18tuple_indexed_lessS5_S9_EEvbT2_T3_T4_PT6_PT7_T5_PSE_SE_NS1_7vsmem_tE)
        /*03a4*/ 	.word	0x00000000


	//----- nvinfo : EIATTR_REGCOUNT
	.align		4
.L_200:
        /*03a8*/ 	.byte	0x04, 0x2f
        /*03aa*/ 	.short	(.L_202 - .L_201)
	.align		4
.L_201:
        /*03ac*/ 	.word	index@(_ZN3cub18CUB_300001_SM_10006detail10merge_sort30DeviceMergeSortBlockSortKernelINS2_10policy_hubIPPyE9Policy600ES6_PNS0_8NullTypeES6_SA_m18tuple_indexed_lessS5_S9_EEvbT0_T1_T2_T3_T4_PT6_PT7_T5_NS1_7vsmem_tE)
        /*03b0*/ 	.word	0x00000030


	//----- nvinfo : EIATTR_FRAME_SIZE
	.align		4
.L_202:
        /*03b4*/ 	.byte	0x04, 0x11
        /*03b6*/ 	.short	(.L_204 - .L_203)
	.align		4
.L_203:
        /*03b8*/ 	.word	index@(_ZN3cub18CUB_300001_SM_10006detail10merge_sort30DeviceMergeSortBlockSortKernelINS2_10policy_hubIPPyE9Policy600ES6_PNS0_8NullTypeES6_SA_m18tuple_indexed_lessS5_S9_EEvbT0_T1_T2_T3_T4_PT6_PT7_T5_NS1_7vsmem_tE)
        /*03bc*/ 	.word	0x00000000


	//----- nvinfo : EIATTR_REGCOUNT
	.align		4
.L_204:
        /*03c0*/ 	.byte	0x04, 0x2f
        /*03c2*/ 	.short	(.L_206 - .L_205)
	.align		4
.L_205:
        /*03c4*/ 	.word	index@(_ZN3cub18CUB_300001_SM_10006detail10merge_sort30DeviceMergeSortPartitionKernelIPPym18tuple_indexed_lessS4_EEvbT_PT2_T0_SA_PSA_T1_SA_i)
        /*03c8*/ 	.word	0x00000026


	//----- nvinfo : EIATTR_FRAME_SIZE
	.align		4
.L_206:
        /*03cc*/ 	.byte	0x04, 0x11
        /*03ce*/ 	.short	(.L_208 - .L_207)
	.align		4
.L_207:
        /*03d0*/ 	.word	index@(_ZN3cub18CUB_300001_SM_10006detail10merge_sort30DeviceMergeSortPartitionKernelIPPym18tuple_indexed_lessS4_EEvbT_PT2_T0_SA_PSA_T1_SA_i)
        /*03d4*/ 	.word	0x00000000


	//----- nvinfo : EIATTR_REGCOUNT
	.align		4
.L_208:
        /*03d8*/ 	.byte	0x04, 0x2f
        /*03da*/ 	.short	(.L_210 - .L_209)
	.align		4
.L_209:
        /*03dc*/ 	.word	index@(_ZN3cub18CUB_300001_SM_10006detail10merge_sort26DeviceMergeSortMergeKernelINS2_10policy_hubIPPyE9Policy600ES6_PNS0_8NullTypeES6_SA_m18tuple_indexed_lessS5_S9_EEvbT2_T3_T4_PT6_PT7_T5_PSE_SE_NS1_7vsmem_tE)
        /*03e0*/ 	.word	0x00000028


	//----- nvinfo : EIATTR_FRAME_SIZE
	.align		4
.L_210:
        /*03e4*/ 	.byte	0x04, 0x11
        /*03e6*/ 	.short	(.L_212 - .L_211)
	.align		4
.L_211:
        /*03e8*/ 	.word	index@(_ZN3cub18CUB_300001_SM_10006detail10merge_sort26DeviceMergeSortMergeKernelINS2_10policy_hubIPPyE9Policy600ES6_PNS0_8NullTypeES6_SA_m18tuple_indexed_lessS5_S9_EEvbT2_T3_T4_PT6_PT7_T5_PSE_SE_NS1_7vsmem_tE)
        /*03ec*/ 	.word	0x00000000


	//----- nvinfo : EIATTR_REGCOUNT
	.align		4
.L_212:
        /*03f0*/ 	.byte	0x04, 0x2f
        /*03f2*/ 	.short	(.L_214 - .L_213)
	.align		4
.L_213:
        /*03f4*/ 	.word	index@(_ZN3cub18CUB_300001_SM_10006detail5merge34device_partition_merge_path_kernelINS2_10policy_hubIPyNS0_8NullTypeEE9policy600EPS5_PS6_S9_SA_S9_SA_i18tuple_indexed_lessEEvT0_T6_T2_SD_SD_PSD_T7_)
        /*03f8*/ 	.word	0x00000020


	//----- nvinfo : EIATTR_FRAME_SIZE
	.align		4
.L_214:
        /*03fc*/ 	.byte	0x04, 0x11
        /*03fe*/ 	.short	(.L_216 - .L_215)
	.align		4
.L_215:
        /*0400*/ 	.word	index@(_ZN3cub18CUB_300001_SM_10006detail5merge34device_partition_merge_path_kernelINS2_10policy_hubIPyNS0_8NullTypeEE9policy600EPS5_PS6_S9_SA_S9_SA_i18tuple_indexed_lessEEvT0_T6_T2_SD_SD_PSD_T7_)
        /*0404*/ 	.word	0x00000000


	//----- nvinfo : EIATTR_REGCOUNT
	.align		4
.L_216:
        /*0408*/ 	.byte	0x04, 0x2f
        /*040a*/ 	.short	(.L_218 - .L_217)
	.align		4
.L_217:
        /*040c*/ 	.word	index@(_ZN3cub18CUB_300001_SM_10006detail5merge19device_merge_kernelINS2_10policy_hubIPyNS0_8NullTypeEE9policy600EPS5_PS6_S9_SA_S9_SA_i18tuple_indexed_lessEEvT0_T1_T6_T2_T3_SE_T4_T5_T7_PSE_NS1_7vsmem_tE)
        /*0410*/ 	.word	0x00000026


	//----- nvinfo : EIATTR_FRAME_SIZE
	.align		4
.L_218:
        /*0414*/ 	.byte	0x04, 0x11
        /*0416*/ 	.short	(.L_220 - .L_219)
	.align		4
.L_219:
        /*0418*/ 	.word	index@(_ZN3cub18CUB_300001_SM_10006detail5merge19device_merge_kernelINS2_10policy_hubIPyNS0_8NullTypeEE9policy600EPS5_PS6_S9_SA_S9_SA_i18tuple_indexed_lessEEvT0_T1_T6_T2_T3_SE_T4_T5_T7_PSE_NS1_7vsmem_tE)
        /*041c*/ 	.word	0x00000000


	//----- nvinfo : EIATTR_REGCOUNT
	.align		4
.L_220:
        /*0420*/ 	.byte	0x04, 0x2f
        /*0422*/ 	.short	(.L_222 - .L_221)
	.align		4
.L_221:
        /*0424*/ 	.word	index@(_ZN3cub18CUB_300001_SM_10006detail5merge34device_partition_merge_path_kernelINS2_10policy_hubIPyNS0_8NullTypeEE9policy600EPS5_PS6_S9_SA_S9_SA_l18tuple_indexed_lessEEvT0_T6_T2_SD_SD_PSD_T7_)
        /*0428*/ 	.word	0x00000020


	//----- nvinfo : EIATTR_FRAME_SIZE
	.align		4
.L_222:
        /*042c*/ 	.byte	0x04, 0x11
        /*042e*/ 	.short	(.L_224 - .L_223)
	.align		4
.L_223:
        /*0430*/ 	.word	index@(_ZN3cub18CUB_300001_SM_10006detail5merge34device_partition_merge_path_kernelINS2_10policy_hubIPyNS0_8NullTypeEE9policy600EPS5_PS6_S9_SA_S9_SA_l18tuple_indexed_lessEEvT0_T6_T2_SD_SD_PSD_T7_)
        /*0434*/ 	.word	0x00000000


	//----- nvinfo : EIATTR_REGCOUNT
	.align		4
.L_224:
        /*0438*/ 	.byte	0x04, 0x2f
        /*043a*/ 	.short	(.L_226 - .L_225)
	.align		4
.L_225:
        /*043c*/ 	.word	index@(_ZN3cub18CUB_300001_SM_10006detail5merge19device_merge_kernelINS2_10policy_hubIPyNS0_8NullTypeEE9policy600EPS5_PS6_S9_SA_S9_SA_l18tuple_indexed_lessEEvT0_T1_T6_T2_T3_SE_T4_T5_T7_PSE_NS1_7vsmem_tE)
        /*0440*/ 	.word	0x00000026


	//----- nvinfo : EIATTR_FRAME_SIZE
	.align		4
.L_226:
        /*0444*/ 	.byte	0x04, 0x11
        /*0446*/ 	.short	(.L_228 - .L_227)
	.align		4
.L_227:
        /*0448*/ 	.word	index@(_ZN3cub18CUB_300001_SM_10006detail5merge19device_merge_kernelINS2_10policy_hubIPyNS0_8NullTypeEE9policy600EPS5_PS6_S9_SA_S9_SA_l18tuple_indexed_lessEEvT0_T1_T6_T2_T3_SE_T4_T5_T7_PSE_NS1_7vsmem_tE)
        /*044c*/ 	.word	0x00000000


	//----- nvinfo : EIATTR_MIN_STACK_SIZE
	.align		4
.L_228:
        /*0450*/ 	.byte	0x04, 0x12
        /*0452*/ 	.short	(.L_230 - .L_229)
	.align		4
.L_229:
        /*0454*/ 	.word	index@(_ZN3cub18CUB_300001_SM_10006detail5merge19device_merge_kernelINS2_10policy_hubIPyNS0_8NullTypeEE9policy600EPS5_PS6_S9_SA_S9_SA_l18tuple_indexed_lessEEvT0_T1_T6_T2_T3_SE_T4_T5_T7_PSE_NS1_7vsmem_tE)
        /*0458*/ 	.word	0x00000000


	//----- nvinfo : EIATTR_MIN_STACK_SIZE
	.align		4
.L_230:
        /*045c*/ 	.byte	0x04, 0x12
        /*045e*/ 	.short	(.L_232 - .L_231)
	.align		4
.L_231:
        /*0460*/ 	.word	index@(_ZN3cub18CUB_300001_SM_10006detail5merge34device_partition_merge_path_kernelINS2_10policy_hubIPyNS0_8NullTypeEE9policy600EPS5_PS6_S9_SA_S9_SA_l18tuple_indexed_lessEEvT0_T6_T2_SD_SD_PSD_T7_)
        /*0464*/ 	.word	0x00000000


	//----- nvinfo : EIATTR_MIN_STACK_SIZE
	.align		4
.L_232:
        /*0468*/ 	.byte	0x04, 0x12
        /*046a*/ 	.short	(.L_234 - .L_233)
	.align		4
.L_233:
        /*046c*/ 	.word	index@(_ZN3cub18CUB_300001_SM_10006detail5merge19device_merge_kernelINS2_10policy_hubIPyNS0_8NullTypeEE9policy600EPS5_PS6_S9_SA_S9_SA_i18tuple_indexed_lessEEvT0_T1_T6_T2_T3_SE_T4_T5_T7_PSE_NS1_7vsmem_tE)
        /*0470*/ 	.word	0x00000000


	//----- nvinfo : EIATTR_MIN_STACK_SIZE
	.align		4
.L_234:
        /*0474*/ 	.byte	0x04, 0x12
        /*0476*/ 	.short	(.L_236 - .L_235)
	.align		4
.L_235:
        /*0478*/ 	.word	index@(_ZN3cub18CUB_300001_SM_10006detail5merge34device_partition_merge_path_kernelINS2_10policy_hubIPyNS0_8NullTypeEE9policy600EPS5_PS6_S9_SA_S9_SA_i18tuple_indexed_lessEEvT0_T6_T2_SD_SD_PSD_T7_)
        /*047c*/ 	.word	0x00000000


	//----- nvinfo : EIATTR_MIN_STACK_SIZE
	.align		4
.L_236:
        /*0480*/ 	.byte	0x04, 0x12
        /*0482*/ 	.short	(.L_238 - .L_237)
	.align		4
.L_237:
        /*0484*/ 	.word	index@(_ZN3cub18CUB_300001_SM_10006detail10merge_sort26DeviceMergeSortMergeKernelINS2_10policy_hubIPPyE9Policy600ES6_PNS0_8NullTypeES6_SA_m18tuple_indexed_lessS5_S9_EEvbT2_T3_T4_PT6_PT7_T5_PSE_SE_NS1_7vsmem_tE)
        /*0488*/ 	.word	0x00000000


	//----- nvinfo : EIATTR_MIN_STACK_SIZE
	.align		4
.L_238:
        /*048c*/ 	.byte	0x04, 0x12
        /*048e*/ 	.short	(.L_240 - .L_239)
	.align		4
.L_239:
        /*0490*/ 	.word	index@(_ZN3cub18CUB_300001_SM_10006detail10merge_sort30DeviceMergeSortPartitionKernelIPPym18tuple_indexed_lessS4_EEvbT_PT2_T0_SA_PSA_T1_SA_i)
        /*0494*/ 	.word	0x00000000


	//----- nvinfo : EIATTR_MIN_STACK_SIZE
	.align		4
.L_240:
        /*0498*/ 	.byte	0x04, 0x12
        /*049a*/ 	.short	(.L_242 - .L_241)
	.align		4
.L_241:
        /*049c*/ 	.word	index@(_ZN3cub18CUB_300001_SM_10006detail10merge_sort30DeviceMergeSortBlockSortKernelINS2_10policy_hubIPPyE9Policy600ES6_PNS0_8NullTypeES6_SA_m18tuple_indexed_lessS5_S9_EEvbT0_T1_T2_T3_T4_PT6_PT7_T5_NS1_7vsmem_tE)
        /*04a0*/ 	.word	0x00000000


	//----- nvinfo : EIATTR_MIN_STACK_SIZE
	.align		4
.L_242:
        /*04a4*/ 	.byte	0x04, 0x12
        /*04a6*/ 	.short	(.L_244 - .L_243)
	.align		4
.L_243:
        /*04a8*/ 	.word	index@(_ZN3cub18CUB_300001_SM_10006detail10merge_sort26DeviceMergeSortMergeKernelINS2_10policy_hubIPPyE9Policy600ES6_PNS0_8NullTypeES6_SA_j18tuple_indexed_lessS5_S9_EEvbT2_T3_T4_PT6_PT7_T5_PSE_SE_NS1_7vsmem_tE)
        /*04ac*/ 	.word	0x00000000


	//----- nvinfo : EIATTR_MIN_STACK_SIZE
	.align		4
.L_244:
        /*04b0*/ 	.byte	0x04, 0x12
        /*04b2*/ 	.short	(.L_246 - .L_245)
	.align		4
.L_245:
        /*04b4*/ 	.word	index@(_ZN3cub18CUB_300001_SM_10006detail10merge_sort30DeviceMergeSortPartitionKernelIPPyj18tuple_indexed_lessS4_EEvbT_PT2_T0_SA_PSA_T1_SA_i)
        /*04b8*/ 	.word	0x00000000


	//----- nvinfo : EIATTR_MIN_STACK_SIZE
	.align		4
.L_246:
        /*04bc*/ 	.byte	0x04, 0x12
        /*04be*/ 	.short	(.L_248 - .L_247)
	.align		4
.L_247:
        /*04c0*/ 	.word	index@(_ZN3cub18CUB_300001_SM_10006detail10merge_sort30DeviceMergeSortBlockSortKernelINS2_10policy_hubIPPyE9Policy600ES6_PNS0_8NullTypeES6_SA_j18tuple_indexed_lessS5_S9_EEvbT0_T1_T2_T3_T4_PT6_PT7_T5_NS1_7vsmem_tE)
        /*04c4*/ 	.word	0x00000010


	//----- nvinfo : EIATTR_MIN_STACK_SIZE
	.align		4
.L_248:
        /*04c8*/ 	.byte	0x04, 0x12
        /*04ca*/ 	.short	(.L_250 - .L_249)
	.align		4
.L_249:
        /*04cc*/ 	.word	index@(_ZN3cub18CUB_300001_SM_10006detail10merge_sort26DeviceMergeSortMergeKernelINS2_10policy_hubIPPyE9Policy600ES6_PNS0_8NullTypeES6_SA_m15tuple_weak_lessS5_S9_EEvbT2_T3_T4_PT6_PT7_T5_PSE_SE_NS1_7vsmem_tE)
        /*04d0*/ 	.word	0x00000000


	//----- nvinfo : EIATTR_MIN_STACK_SIZE
	.align		4
.L_250:
        /*04d4*/ 	.byte	0x04, 0x12
        /*04d6*/ 	.short	(.L_252 - .L_251)
	.align		4
.L_251:
        /*04d8*/ 	.word	index@(_ZN3cub18CUB_300001_SM_10006detail10merge_sort30DeviceMergeSortPartitionKernelIPPym15tuple_weak_lessS4_EEvbT_PT2_T0_SA_PSA_T1_SA_i)
        /*04dc*/ 	.word	0x00000000


	//----- nvinfo : EIATTR_MIN_STACK_SIZE
	.align		4
.L_252:
        /*04e0*/ 	.byte	0x04, 0x12
        /*04e2*/ 	.short	(.L_254 - .L_253)
	.align		4
.L_253:
        /*04e4*/ 	.word	index@(_ZN3cub18CUB_300001_SM_10006detail10merge_sort30DeviceMergeSortBlockSortKernelINS2_10policy_hubIPPyE9Policy600ES6_PNS0_8NullTypeES6_SA_m15tuple_weak_lessS5_S9_EEvbT0_T1_T2_T3_T4_PT6_PT7_T5_NS1_7vsmem_tE)
        /*04e8*/ 	.word	0x00000000


	//----- nvinfo : EIATTR_MIN_STACK_SIZE
	.align		4
.L_254:
        /*04ec*/ 	.byte	0x04, 0x12
        /*04ee*/ 	.short	(.L_256 - .L_255)
	.align		4
.L_255:
        /*04f0*/ 	.word	index@(_ZN3cub18CUB_300001_SM_10006detail10merge_sort26DeviceMergeSortMergeKernelINS2_10policy_hubIPPyE9Policy600ES6_PNS0_8NullTypeES6_SA_j15tuple_weak_lessS5_S9_EEvbT2_T3_T4_PT6_PT7_T5_PSE_SE_NS1_7vsmem_tE)
        /*04f4*/ 	.word	0x00000000


	//----- nvinfo : EIATTR_MIN_STACK_SIZE
	.align		4
.L_256:
        /*04f8*/ 	.byte	0x04, 0x12
        /*04fa*/ 	.short	(.L_258 - .L_257)
	.align		4
.L_257:
        /*04fc*/ 	.word	index@(_ZN3cub18CUB_300001_SM_10006detail10merge_sort30DeviceMergeSortPartitionKernelIPPyj15tuple_weak_lessS4_EEvbT_PT2_T0_SA_PSA_T1_SA_i)
        /*0500*/ 	.word	0x00000000


	//----- nvinfo : EIATTR_MIN_STACK_SIZE
	.align		4
.L_258:
        /*0504*/ 	.byte	0x04, 0x12
        /*0506*/ 	.short	(.L_260 - .L_259)
	.align		4
.L_259:
        /*0508*/ 	.word	index@(_ZN3cub18CUB_300001_SM_10006detail10merge_sort30DeviceMergeSortBlockSortKernelINS2_10policy_hubIPPyE9Policy600ES6_PNS0_8NullTypeES6_SA_j15tuple_weak_lessS5_S9_EEvbT0_T1_T2_T3_T4_PT6_PT7_T5_NS1_7vsmem_tE)
        /*050c*/ 	.word	0x00000020


	//----- nvinfo : EIATTR_MIN_STACK_SIZE
	.align		4
.L_260:
        /*0510*/ 	.byte	0x04, 0x12
        /*0512*/ 	.short	(.L_262 - .L_261)
	.align		4
.L_261:
        /*0514*/ 	.word	index@(_ZN3cub18CUB_300001_SM_10006detail4scan16DeviceScanKernelINS2_10policy_hubIyyymN4cuda3std3__44plusIvEEE10Policy1000EPySC_NS0_13ScanTileStateIyLb1EEES9_NS1_10InputValueIySC_EEmyLb0EyEEvT0_T1_T2_iT3_T4_T5_)
        /*0518*/ 	.word	0x00000000


	//----- nvinfo : EIATTR_MIN_STACK_SIZE
	.align		4
.L_262:
        /*051c*/ 	.byte	0x04, 0x12
        /*051e*/ 	.short	(.L_264 - .L_263)
	.align		4
.L_263:
        /*0520*/ 	.word	index@(_ZN3cub18CUB_300001_SM_10006detail4scan16DeviceScanKernelINS2_10policy_hubIyyyjN4cuda3std3__44plusIvEEE10Policy1000EPySC_NS0_13ScanTileStateIyLb1EEES9_NS1_10InputValueIySC_EEjyLb0EyEEvT0_T1_T2_iT3_T4_T5_)
        /*0524*/ 	.word	0x00000000


	//----- nvinfo : EIATTR_MIN_STACK_SIZE
	.align		4
.L_264:
        /*0528*/ 	.byte	0x04, 0x12
        /*052a*/ 	.short	(.L_266 - .L_265)
	.align		4
.L_265:
        /*052c*/ 	.word	index@(_ZN3cub18CUB_300001_SM_10006detail4scan20DeviceScanInitKernelINS0_13ScanTileStateIyLb1EEEEEvT_i)
        /*0530*/ 	.word	0x00000000


	//----- nvinfo : EIATTR_MIN_STACK_SIZE
	.align		4
.L_266:
        /*0534*/ 	.byte	0x04, 0x12
        /*0536*/ 	.short	(.L_268 - .L_267)
	.align		4
.L_267:
        /*0538*/ 	.word	index@(_ZN3cub18CUB_300001_SM_10006detail6reduce28DeviceReduceSingleTileKernelINS2_10policy_hubIiyN4cuda3std3__44plusIiEEE10Policy1000EPiSC_iS9_iiNS7_10__identityEEEvT0_T1_T2_T3_T4_T6_)
        /*053c*/ 	.word	0x00000000


	//----- nvinfo : EIATTR_MIN_STACK_SIZE
	.align		4
.L_268:
        /*0540*/ 	.byte	0x04, 0x12
        /*0542*/ 	.short	(.L_270 - .L_269)
	.align		4
.L_269:
        /*0544*/ 	.word	index@(_ZN3cub18CUB_300001_SM_10006detail6reduce18DeviceReduceKernelINS2_10policy_hubIiyN4cuda3std3__44plusIiEEE10Policy1000EPyyS9_iNS7_10__identityEEEvT0_PT3_T1_NS0_13GridEvenShareISH_EET2_T4_)
        /*0548*/ 	.word	0x00000000


	//----- nvinfo : EIATTR_MIN_STACK_SIZE
	.align		4
.L_270:
        /*054c*/ 	.byte	0x04, 0x12
        /*054e*/ 	.short	(.L_272 - .L_271)
	.align		4
.L_271:
        /*0550*/ 	.word	index@(_ZN3cub18CUB_300001_SM_10006detail6reduce28DeviceReduceSingleTileKernelINS2_10policy_hubIiyN4cuda3std3__44plusIiEEE10Policy1000EPyPiyS9_iiNS7_10__identityEEEvT0_T1_T2_T3_T4_T6_)
        /*0554*/ 	.word	0x00000000


	//----- nvinfo : EIATTR_MIN_STACK_SIZE
	.align		4
.L_272:
        /*0558*/ 	.byte	0x04, 0x12
        /*055a*/ 	.short	(.L_274 - .L_273)
	.align		4
.L_273:
        /*055c*/ 	.word	index@(_ZN3cub18CUB_300001_SM_10006detail6reduce28DeviceReduceSingleTileKernelINS2_10policy_hubIijN4cuda3std3__44plusIiEEE10Policy1000EPiSC_iS9_iiNS7_10__identityEEEvT0_T1_T2_T3_T4_T6_)
        /*0560*/ 	.word	0x00000000


	//----- nvinfo : EIATTR_MIN_STACK_SIZE
	.align		4
.L_274:
        /*0564*/ 	.byte	0x04, 0x12
        /*0566*/ 	.short	(.L_276 - .L_275)
	.align		4
.L_275:
        /*0568*/ 	.word	index@(_ZN3cub18CUB_300001_SM_10006detail6reduce18DeviceReduceKernelINS2_10policy_hubIijN4cuda3std3__44plusIiEEE10Policy1000EPyjS9_iNS7_10__identityEEEvT0_PT3_T1_NS0_13GridEvenShareISH_EET2_T4_)
        /*056c*/ 	.word	0x00000000


	//----- nvinfo : EIATTR_MIN_STACK_SIZE
	.align		4
.L_276:
        /*0570*/ 	.byte	0x04, 0x12
        /*0572*/ 	.short	(.L_278 - .L_277)
	.align		4
.L_277:
        /*0574*/ 	.word	index@(_ZN3cub18CUB_300001_SM_10006detail6reduce28DeviceReduceSingleTileKernelINS2_10policy_hubIijN4cuda3std3__44plusIiEEE10Policy1000EPyPijS9_iiNS7_10__identityEEEvT0_T1_T2_T3_T4_T6_)
        /*0578*/ 	.word	0x00000000


	//----- nvinfo : EIATTR_MIN_STACK_SIZE
	.align		4
.L_278:
        /*057c*/ 	.byte	0x04, 0x12
        /*057e*/ 	.short	(.L_280 - .L_279)
	.align		4
.L_279:
        /*0580*/ 	.word	index@(_ZN3cub18CUB_300001_SM_10006detail11EmptyKernelIvEEvv)
        /*0584*/ 	.word	0x00000000


	//----- nvinfo : EIATTR_MIN_STACK_SIZE
	.align		4
.L_280:
        /*0588*/ 	.byte	0x04, 0x12
        /*058a*/ 	.short	(.L_282 - .L_281)
	.align		4
.L_281:
        /*058c*/ 	.word	index@(_ZN6thrust24THRUST_300001_SM_1000_NS8cuda_cub4core6detail13_kernel_agentINS1_16__set_operations10SetOpAgentIPPyS8_S8_S8_S8_S8_l18tuple_indexed_lessNS5_21serial_set_differenceEN4cuda3std3__417integral_constantIbLb0EEEEEJS8_S8_S8_S8_llS8_S8_S9_SA_PNSD_4pairIllEEPmN3cub18CUB_300001_SM_100013ScanTileStateIlLb1EEEEEEvDpT0_)
        /*0590*/ 	.word	0x00000000


	//----- nvinfo : EIATTR_MIN_STACK_SIZE
	.align		4
.L_282:
        /*0594*/ 	.byte	0x04, 0x12
        /*0596*/ 	.short	(.L_284 - .L_283)
	.align		4
.L_283:
        /*0598*/ 	.word	index@(_ZN6thrust24THRUST_300001_SM_1000_NS8cuda_cub4core6detail13_kernel_agentINS1_16__set_operations14PartitionAgentIPPyS8_l18tuple_indexed_lessEEJS8_S8_lllPN4cuda3std3__44pairIllEES9_iEEEvDpT0_)
        /*059c*/ 	.word	0x00000000


	//----- nvinfo : EIATTR_MIN_STACK_SIZE
	.align		4
.L_284:
        /*05a0*/ 	.byte	0x04, 0x12
        /*05a2*/ 	.short	(.L_286 - .L_285)
	.align		4
.L_285:
        /*05a4*/ 	.word	index@(_ZN6thrust24THRUST_300001_SM_1000_NS8cuda_cub4core6detail13_kernel_agentINS1_16__set_operations9InitAgentIN3cub18CUB_300001_SM_100013ScanTileStateIlLb1EEElEEJSA_lEEEvDpT0_)
        /*05a8*/ 	.word	0x00000000


	//----- nvinfo : EIATTR_MIN_STACK_SIZE
	.align		4
.L_286:
        /*05ac*/ 	.byte	0x04, 0x12
        /*05ae*/ 	.short	(.L_288 - .L_287)
	.align		4
.L_287:
        /*05b0*/ 	.word	index@(_ZN6thrust24THRUST_300001_SM_1000_NS8cuda_cub4core6detail13_kernel_agentINS1_16__set_operations10SetOpAgentIPPyS8_S8_S8_S8_S8_i18tuple_indexed_lessNS5_21serial_set_differenceEN4cuda3std3__417integral_constantIbLb0EEEEEJS8_S8_S8_S8_iiS8_S8_S9_SA_PNSD_4pairIiiEEPmN3cub18CUB_300001_SM_100013ScanTileStateIiLb1EEEEEEvDpT0_)
        /*05b4*/ 	.word	0x00000000


	//----- nvinfo : EIATTR_MIN_STACK_SIZE
	.align		4
.L_288:
        /*05b8*/ 	.byte	0x04, 0x12
        /*05ba*/ 	.short	(.L_290 - .L_289)
	.align		4
.L_289:
        /*05bc*/ 	.word	index@(_ZN6thrust24THRUST_300001_SM_1000_NS8cuda_cub4core6detail13_kernel_agentINS1_16__set_operations14PartitionAgentIPPyS8_i18tuple_indexed_lessEEJS8_S8_iiiPN4cuda3std3__44pairIiiEES9_iEEEvDpT0_)
        /*05c0*/ 	.word	0x00000000


	//----- nvinfo : EIATTR_MIN_STACK_SIZE
	.align		4
.L_290:
        /*05c4*/ 	.byte	0x04, 0x12
        /*05c6*/ 	.short	(.L_292 - .L_291)
	.align		4
.L_291:
        /*05c8*/ 	.word	index@(_ZN6thrust24THRUST_300001_SM_1000_NS8cuda_cub4core6detail13_kernel_agentINS1_16__set_operations9InitAgentIN3cub18CUB_300001_SM_100013ScanTileStateIiLb1EEEiEEJSA_iEEEvDpT0_)
        /*05cc*/ 	.word	0x00000000


	//----- nvinfo : EIATTR_MIN_STACK_SIZE
	.align		4
.L_292:
        /*05d0*/ 	.byte	0x04, 0x12
        /*05d2*/ 	.short	(.L_294 - .L_293)
	.align		4
.L_293:
        /*05d4*/ 	.word	index@(_ZN6thrust24THRUST_300001_SM_1000_NS8cuda_cub4core6detail13_kernel_agentINS1_8__unique11UniqueAgentIPPyS8_7t_equaliPiEEJS8_S8_S9_SA_iN3cub18CUB_300001_SM_100013ScanTileStateIiLb1EEEmEEEvDpT0_)
        /*05d8*/ 	.word	0x00000000


	//----- nvinfo : EIATTR_MIN_STACK_SIZE
	.align		4
.L_294:
        /*05dc*/ 	.byte	0x04, 0x12
        /*05de*/ 	.short	(.L_296 - .L_295)
	.align		4
.L_295:
        /*05e0*/ 	.word	index@(_ZN6thrust24THRUST_300001_SM_1000_NS8cuda_cub4core6detail13_kernel_agentINS1_8__unique9InitAgentIN3cub18CUB_300001_SM_100013ScanTileStateIiLb1EEEPiiEEJSA_mSB_EEEvDpT0_)
        /*05e4*/ 	.word	0x00000000


	//----- nvinfo : EIATTR_MIN_STACK_SIZE
	.align		4
.L_296:
        /*05e8*/ 	.byte	0x04, 0x12
        /*05ea*/ 	.short	(.L_298 - .L_297)
	.align		4
.L_297:
        /*05ec*/ 	.word	index@(_Z23flatten_tuples_raw_dataPPyS_yi)
        /*05f0*/ 	.word	0x00000000


	//----- nvinfo : EIATTR_MIN_STACK_SIZE
	.align		4
.L_298:
        /*05f4*/ 	.byte	0x04, 0x12
        /*05f6*/ 	.short	(.L_300 - .L_299)
	.align		4
.L_299:
        /*05f8*/ 	.word	index@(_Z15get_join_resultP17GHashRelContainerS0_iPiiPyS2_S2_)
        /*05fc*/ 	.word	0x00000000


	//----- nvinfo : EIATTR_MIN_STACK_SIZE
	.align		4
.L_300:
        /*0600*/ 	.byte	0x04, 0x12
        /*0602*/ 	.short	(.L_302 - .L_301)
	.align		4
.L_301:
        /*0604*/ 	.word	index@(_Z20get_join_result_sizeP17GHashRelContainerS0_iPyS1_)
        /*0608*/ 	.word	0x00000000


	//----- nvinfo : EIATTR_MIN_STACK_SIZE
	.align		4
.L_302:
        /*060c*/ 	.byte	0x04, 0x12
        /*060e*/ 	.short	(.L_304 - .L_303)
	.align		4
.L_303:
        /*0610*/ 	.word	index@(_Z20init_tuples_unsortedPPyS_iy)
        /*0614*/ 	.word	0x00000000


	//----- nvinfo : EIATTR_MIN_STACK_SIZE
	.align		4
.L_304:
        /*0618*/ 	.byte	0x04, 0x12
        /*061a*/ 	.short	(.L_306 - .L_305)
	.align		4
.L_305:
        /*061c*/ 	.word	index@(_Z14init_index_mapP17GHashRelContainer)
        /*0620*/ 	.word	0x00000000


	//----- nvinfo : EIATTR_MIN_STACK_SIZE
	.align		4
.L_306:
        /*0624*/ 	.byte	0x04, 0x12
        /*0626*/ 	.short	(.L_308 - .L_307)
	.align		4
.L_307:
        /*0628*/ 	.word	index@(_Z10acopy_dataP17GHashRelContainerS0_)
        /*062c*/ 	.word	0x00000000


	//----- nvinfo : EIATTR_MIN_STACK_SIZE
	.align		4
.L_308:
        /*0630*/ 	.byte	0x04, 0x12
        /*0632*/ 	.short	(.L_310 - .L_309)
	.align		4
.L_309:
        /*0634*/ 	.word	index@(_Z11acopy_entryP17GHashRelContainerS0_)
        /*0638*/ 	.word	0x00000000


	//----- nvinfo : EIATTR_MIN_STACK_SIZE
	.align		4
.L_310:
        /*063c*/ 	.byte	0x04, 0x12
        /*063e*/ 	.short	(.L_312 - .L_311)
	.align		4
.L_311:
        /*0640*/ 	.word	index@(_Z16shrink_index_mapP17GHashRelContainerP7MEntityy)
        /*0644*/ 	.word	0x00000000


	//----- nvinfo : EIATTR_MIN_STACK_SIZE
	.align		4
.L_312:
        /*0648*/ 	.byte	0x04, 0x12
        /*064a*/ 	.short	(.L_314 - .L_313)
	.align		4
.L_313:
        /*064c*/ 	.word	index@(_Z22count_index_entry_sizeP17GHashRelContainerPy)
        /*0650*/ 	.word	0x00000000


	//----- nvinfo : EIATTR_MIN_STACK_SIZE
	.align		4
.L_314:
        /*0654*/ 	.byte	0x04, 0x12
        /*0656*/ 	.short	(.L_316 - .L_315)
	.align		4
.L_315:
        /*0658*/ 	.word	index@(_Z20calculate_index_hashP17GHashRelContainer)
        /*065c*/ 	.word	0x00000000
.L_316:


//--------------------- .nv.compat                --------------------------
	.section	.nv.compat,"",@"SHT_CUDA_COMPAT_INFO"
	.align	4
        /*0000*/ 	.byte	0x02, 0x09, 0x00, 0x00, 0x02, 0x02, 0x01, 0x00, 0x02, 0x05, 0x05, 0x00, 0x03, 0x07, 0x01, 0x01
        /*0010*/ 	.byte	0x02, 0x03, 0x00, 0x00, 0x02, 0x06, 0x01, 0x00, 0x04, 0x0b, 0x08, 0x00, 0x09, 0x00, 0x00, 0x00
        /*0020*/ 	.byte	0x00, 0x00, 0x00, 0x00


//--------------------- .nv.info._ZN3cub18CUB_300001_SM_10006detail5merge19device_merge_kernelINS2_10policy_hubIPyNS0_8NullTypeEE9policy600EPS5_PS6_S9_SA_S9_SA_l18tuple_indexed_lessEEvT0_T1_T6_T2_T3_SE_T4_T5_T7_PSE_NS1_7vsmem_tE --------------------------
	.section	.nv.info._ZN3cub18CUB_300001_SM_10006detail5merge19device_merge_kernelINS2_10policy_hubIPyNS0_8NullTypeEE9policy600EPS5_PS6_S9_SA_S9_SA_l18tuple_indexed_lessEEvT0_T1_T6_T2_T3_SE_T4_T5_T7_PSE_NS1_7vsmem_tE,"",@"SHT_CUDA_INFO"
	.sectionflags	@""
	.align	4


	//----- nvinfo : EIATTR_CUDA_API_VERSION
	.align		4
        /*0000*/ 	.byte	0x04, 0x37
        /*0002*/ 	.short	(.L_318 - .L_317)
.L_317:
        /*0004*/ 	.word	0x00000082


	//----- nvinfo : EIATTR_KPARAM_INFO
	.align		4
.L_318:
        /*0008*/ 	.byte	0x04, 0x17
        /*000a*/ 	.short	(.L_320 - .L_319)
.L_319:
        /*000c*/ 	.word	0x00000000
        /*0010*/ 	.short	0x000a
        /*0012*/ 	.short	0x0058
        /*0014*/ 	.byte	0x00, 0xf0, 0x21, 0x00


	//----- nvinfo : EIATTR_KPARAM_INFO
	.align		4
.L_320:
        /*0018*/ 	.byte	0x04, 0x17
        /*001a*/ 	.short	(.L_322 - .L_321)
.L_321:
        /*001c*/ 	.word	0x00000000
        /*0020*/ 	.short	0x0009
        /*0022*/ 	.short	0x0050
        /*0024*/ 	.byte	0x00, 0xf5, 0x21, 0x00


	//----- nvinfo : EIATTR_KPARAM_INFO
	.align		4
.L_322:
        /*0028*/ 	.byte	0x04, 0x17
        /*002a*/ 	.short	(.L_324 - .L_323)
.L_323:
        /*002c*/ 	.word	0x00000000
        /*0030*/ 	.short	0x0008
        /*0032*/ 	.short	0x0040
        /*0034*/ 	.byte	0x00, 0xf0, 0x41, 0x00


	//----- nvinfo : EIATTR_KPARAM_INFO
	.align		4
.L_324:
        /*0038*/ 	.byte	0x04, 0x17
        /*003a*/ 	.short	(.L_326 - .L_325)
.L_325:
        /*003c*/ 	.word	0x00000000
        /*0040*/ 	.short	0x0007
        /*0042*/ 	.short	0x0038
        /*0044*/ 	.byte	0x00, 0xf5, 0x21, 0x00


	//----- nvinfo : EIATTR_KPARAM_INFO
	.align		4
.L_326:
        /*0048*/ 	.byte	0x04, 0x17
        /*004a*/ 	.short	(.L_328 - .L_327)
.L_327:
        /*004c*/ 	.word	0x00000000
        /*0050*/ 	.short	0x0006
        /*0052*/ 	.short	0x0030
        /*0054*/ 	.byte	0x00, 0xf5, 0x21, 0x00


	//----- nvinfo : EIATTR_KPARAM_INFO
	.align		4
.L_328:
        /*0058*/ 	.byte	0x04, 0x17
        /*005a*/ 	.short	(.L_330 - .L_329)
.L_329:
        /*005c*/ 	.word	0x00000000
        /*0060*/ 	.short	0x0005
        /*0062*/ 	.short	0x0028
        /*0064*/ 	.byte	0x00, 0xf0, 0x21, 0x00


	//----- nvinfo : EIATTR_KPARAM_INFO
	.align		4
.L_330:
        /*0068*/ 	.byte	0x04, 0x17
        /*006a*/ 	.short	(.L_332 - .L_331)
.L_331:
        /*006c*/ 	.word	0x00000000
        /*0070*/ 	.short	0x0004
        /*0072*/ 	.short	0x0020
        /*0074*/ 	.byte	0x00, 0xf5, 0x21, 0x00


	//----- nvinfo : EIATTR_KPARAM_INFO
	.align		4
.L_332:
        /*0078*/ 	.byte	0x04, 0x17
        /*007a*/ 	.short	(.L_334 - .L_333)
.L_333:
        /*007c*/ 	.word	0x00000000
        /*0080*/ 	.short	0x0003
        /*0082*/ 	.short	0x0018
        /*0084*/ 	.byte	0x00, 0xf5, 0x21, 0x00


	//----- nvinfo : EIATTR_KPARAM_INFO
	.align		4
.L_334:
        /*0088*/ 	.byte	0x04, 0x17
        /*008a*/ 	.short	(.L_336 - .L_335)
.L_335:
        /*008c*/ 	.word	0x00000000
        /*0090*/ 	.short	0x0002
        /*0092*/ 	.short	0x0010
        /*0094*/ 	.byte	0x00, 0xf0, 0x21, 0x00


	//----- nvinfo : EIATTR_KPARAM_INFO
	.align		4
.L_336:
        /*0098*/ 	.byte	0x04, 0x17
        /*009a*/ 	.short	(.L_338 - .L_337)
.L_337:
        /*009c*/ 	.word	0x00000000
        /*00a0*/ 	.short	0x0001
        /*00a2*/ 	.short	0x0008
        /*00a4*/ 	.byte	0x00, 0xf5, 0x21, 0x00


	//----- nvinfo : EIATTR_KPARAM_INFO
	.align		4
.L_338:
        /*00a8*/ 	.byte	0x04, 0x17
        /*00aa*/ 	.short	(.L_340 - .L_339)
.L_339:
        /*00ac*/ 	.word	0x00000000
        /*00b0*/ 	.short	0x0000
        /*00b2*/ 	.short	0x0000
        /*00b4*/ 	.byte	0x00, 0xf5, 0x21, 0x00


	//----- nvinfo : EIATTR_SPARSE_MMA_MASK
	.align		4
.L_340:
        /*00b8*/ 	.byte	0x03, 0x50
        /*00ba*/ 	.short	0x0000


	//----- nvinfo : EIATTR_MAXREG_COUNT
	.align		4
        /*00bc*/ 	.byte	0x03, 0x1b
        /*00be*/ 	.short	0x0080


	//----- nvinfo : EIATTR_NUM_BARRIERS
	.align		4
        /*00c0*/ 	.byte	0x02, 0x4c
        /*00c2*/ 	.byte	0x01
	.zero		1


	//----- nvinfo : EIATTR_MERCURY_ISA_VERSION
	.align		4
        /*00c4*/ 	.byte	0x03, 0x5f
        /*00c6*/ 	.short	0x0101


	//----- nvinfo : EIATTR_COOP_GROUP_MASK_REGIDS
	.align		4
        /*00c8*/ 	.byte	0x04, 0x29
        /*00ca*/ 	.short	(.L_342 - .L_341)


	//   ....[0]....
.L_341:
        /*00cc*/ 	.word	0xffffffff


	//   ....[1]....
        /*00d0*/ 	.word	0xffffffff


	//----- nvinfo : EIATTR_COOP_GROUP_INSTR_OFFSETS
	.align		4
.L_342:
        /*00d4*/ 	.byte	0x04, 0x28
        /*00d6*/ 	.short	(.L_344 - .L_343)


	//   ....[0]....
.L_343:
        /*00d8*/ 	.word	0x00017ec0


	//   ....[1]....
        /*00dc*/ 	.word	0x0002ffa0


	//----- nvinfo : EIATTR_VRC_CTA_INIT_COUNT
	.align		4
.L_344:
        /*00e0*/ 	.byte	0x02, 0x4a
	.zero		1
	.zero		1


	//----- nvinfo : EIATTR_EXIT_INSTR_OFFSETS
	.align		4
        /*00e4*/ 	.byte	0x04, 0x1c
        /*00e6*/ 	.short	(.L_346 - .L_345)


	//   ....[0]....
.L_345:
        /*00e8*/ 	.word	0x00018020


	//   ....[1]....
        /*00ec*/ 	.word	0x000301e0


	//   ....[2]....
        /*00f0*/ 	.word	0x00030200


	//----- nvinfo : EIATTR_MAX_THREADS
	.align		4
.L_346:
        /*00f4*/ 	.byte	0x04, 0x05
        /*00f6*/ 	.short	(.L_348 - .L_347)
.L_347:
        /*00f8*/ 	.word	0x00000200
        /*00fc*/ 	.word	0x00000001
        /*0100*/ 	.word	0x00000001


	//----- nvinfo : EIATTR_CRS_STACK_SIZE
	.align		4
.L_348:
        /*0104*/ 	.byte	0x04, 0x1e
        /*0106*/ 	.short	(.L_350 - .L_349)
.L_349:
        /*0108*/ 	.word	0x00000000


	//----- nvinfo : EIATTR_CBANK_PARAM_SIZE
	.align		4
.L_350:
        /*010c*/ 	.byte	0x03, 0x19
        /*010e*/ 	.short	0x0060


	//----- nvinfo : EIATTR_PARAM_CBANK
	.align		4
        /*0110*/ 	.byte	0x04, 0x0a
        /*0112*/ 	.short	(.L_352 - .L_351)
	.align		4
.L_351:
        /*0114*/ 	.word	index@(.nv.constant0._ZN3cub18CUB_300001_SM_10006detail5merge19device_merge_kernelINS2_10policy_hubIPyNS0_8NullTypeEE9policy600EPS5_PS6_S9_SA_S9_SA_l18tuple_indexed_lessEEvT0_T1_T6_T2_T3_SE_T4_T5_T7_PSE_NS1_7vsmem_tE)
        /*0118*/ 	.short	0x0380
        /*011a*/ 	.short	0x0060


	//----- nvinfo : EIATTR_SW_WAR
	.align		4
.L_352:
        /*011c*/ 	.byte	0x04, 0x36
        /*011e*/ 	.short	(.L_354 - .L_353)
.L_353:
        /*0120*/ 	.word	0x00000008
.L_354:


//--------------------- .nv.info._ZN3cub18CUB_300001_SM_10006detail5merge34device_partition_merge_path_kernelINS2_10policy_hubIPyNS0_8NullTypeEE9policy600EPS5_PS6_S9_SA_S9_SA_l18tuple_indexed_lessEEvT0_T6_T2_SD_SD_PSD_T7_ --------------------------
	.section	.nv.info._ZN3cub18CUB_300001_SM_10006detail5merge34device_partition_merge_path_kernelINS2_10policy_hubIPyNS0_8NullTypeEE9policy600EPS5_PS6_S9_SA_S9_SA_l18tuple_indexed_lessEEvT0_T6_T2_SD_SD_PSD_T7_,"",@"SHT_CUDA_INFO"
	.sectionflags	@""
	.align	4


	//----- nvinfo : EIATTR_CUDA_API_VERSION
	.align		4
        /*0000*/ 	.byte	0x04, 0x37
        /*0002*/ 	.short	(.L_356 - .L_355)
.L_355:
        /*0004*/ 	.word	0x00000082


	//----- nvinfo : EIATTR_KPARAM_INFO
	.align		4
.L_356:
        /*0008*/ 	.byte	0x04, 0x17
        /*000a*/ 	.short	(.L_358 - .L_357)
.L_357:
        /*000c*/ 	.word	0x00000000
        /*0010*/ 	.short	0x0006
        /*0012*/ 	.short	0x0030
        /*0014*/ 	.byte	0x00, 0xf0, 0x41, 0x00


	//----- nvinfo : EIATTR_KPARAM_INFO
	.align		4
.L_358:
        /*0018*/ 	.byte	0x04, 0x17
        /*001a*/ 	.short	(.L_360 - .L_359)
.L_359:
        /*001c*/ 	.word	0x00000000
        /*0020*/ 	.short	0x0005
        /*0022*/ 	.short	0x0028
        /*0024*/ 	.byte	0x00, 0xf5, 0x21, 0x00


	//----- nvinfo : EIATTR_KPARAM_INFO
	.align		4
.L_360:
        /*0028*/ 	.byte	0x04, 0x17
        /*002a*/ 	.short	(.L_362 - .L_361)
.L_361:
        /*002c*/ 	.word	0x00000000
        /*0030*/ 	.short	0x0004
        /*0032*/ 	.short	0x0020
        /*0034*/ 	.byte	0x00, 0xf0, 0x21, 0x00


	//----- nvinfo : EIATTR_KPARAM_INFO
	.align		4
.L_362:
        /*0038*/ 	.byte	0x04, 0x17
        /*003a*/ 	.short	(.L_364 - .L_363)
.L_363:
        /*003c*/ 	.word	0x00000000
        /*0040*/ 	.short	0x0003
        /*0042*/ 	.short	0x0018
        /*0044*/ 	.byte	0x00, 0xf0, 0x21, 0x00


	//----- nvinfo : EIATTR_KPARAM_INFO
	.align		4
.L_364:
        /*0048*/ 	.byte	0x04, 0x17
        /*004a*/ 	.short	(.L_366 - .L_365)
.L_365:
        /*004c*/ 	.word	0x00000000
        /*0050*/ 	.short	0x0002
        /*0052*/ 	.short	0x0010
        /*0054*/ 	.byte	0x00, 0xf5, 0x21, 0x00


	//----- nvinfo : EIATTR_KPARAM_INFO
	.align		4
.L_366:
        /*0058*/ 	.byte	0x04, 0x17
        /*005a*/ 	.short	(.L_368 - .L_367)
.L_367:
        /*005c*/ 	.word	0x00000000
        /*0060*/ 	.short	0x0001
        /*0062*/ 	.short	0x0008
        /*0064*/ 	.byte	0x00, 0xf0, 0x21, 0x00


	//----- nvinfo : EIATTR_KPARAM_INFO
	.align		4
.L_368:
        /*0068*/ 	.byte	0x04, 0x17
        /*006a*/ 	.short	(.L_370 - .L_369)
.L_369:
        /*006c*/ 	.word	0x00000000
        /*0070*/ 	.short	0x0000
        /*0072*/ 	.short	0x0000
        /*0074*/ 	.byte	0x00, 0xf5, 0x21, 0x00


	//----- nvinfo : EIATTR_SPARSE_MMA_MASK
	.align		4
.L_370:
        /*0078*/ 	.byte	0x03, 0x50
        /*007a*/ 	.short	0x0000


	//----- nvinfo : EIATTR_MAXREG_COUNT
	.align		4
        /*007c*/ 	.byte	0x03, 0x1b
        /*007e*/ 	.short	0x00ff


	//----- nvinfo : EIATTR_MERCURY_ISA_VERSION
	.align		4
        /*0080*/ 	.byte	0x03, 0x5f
        /*0082*/ 	.short	0x0101


	//----- nvinfo : EIATTR_VRC_CTA_INIT_COUNT
	.align		4
        /*0084*/ 	.byte	0x02, 0x4a
	.zero		1
	.zero		1


	//----- nvinfo : EIATTR_EXIT_INSTR_OFFSETS
	.align		4
        /*0088*/ 	.byte	0x04, 0x1c
        /*008a*/ 	.short	(.L_372 - .L_371)


	//   ....[0]....
.L_371:
        /*008c*/ 	.word	0x00000080


	//   ....[1]....
        /*0090*/ 	.word	0x00003450


	//----- nvinfo : EIATTR_CRS_STACK_SIZE
	.align		4
.L_372:
        /*0094*/ 	.byte	0x04, 0x1e
        /*0096*/ 	.short	(.L_374 - .L_373)
.L_373:
        /*0098*/ 	.word	0x00000000


	//----- nvinfo : EIATTR_CBANK_PARAM_SIZE
	.align		4
.L_374:
        /*009c*/ 	.byte	0x03, 0x19
        /*009e*/ 	.short	0x0040


	//----- nvinfo : EIATTR_PARAM_CBANK
	.align		4
        /*00a0*/ 	.byte	0x04, 0x0a
        /*00a2*/ 	.short	(.L_376 - .L_375)
	.align		4
.L_375:
        /*00a4*/ 	.word	index@(.nv.constant0._ZN3cub18CUB_300001_SM_10006detail5merge34device_partition_merge_path_kernelINS2_10policy_hubIPyNS0_8NullTypeEE9policy600EPS5_PS6_S9_SA_S9_SA_l18tuple_indexed_lessEEvT0_T6_T2_SD_SD_PSD_T7_)
        /*00a8*/ 	.short	0x0380
        /*00aa*/ 	.short	0x0040


	//----- nvinfo : EIATTR_SW_WAR
	.align		4
.L_376:
        /*00ac*/ 	.byte	0x04, 0x36
        /*00ae*/ 	.short	(.L_378 - .L_377)
.L_377:
        /*00b0*/ 	.word	0x00000008
.L_378:


//--------------------- .nv.info._ZN3cub18CUB_300001_SM_10006detail5merge19device_merge_kernelINS2_10policy_hubIPyNS0_8NullTypeEE9policy600EPS5_PS6_S9_SA_S9_SA_i18tuple_indexed_lessEEvT0_T1_T6_T2_T3_SE_T4_T5_T7_PSE_NS1_7vsmem_tE --------------------------
	.section	.nv.info._ZN3cub18CUB_300001_SM_10006detail5merge19device_merge_kernelINS2_10policy_hubIPyNS0_8NullTypeEE9policy600EPS5_PS6_S9_SA_S9_SA_i18tuple_indexed_lessEEvT0_T1_T6_T2_T3_SE_T4_T5_T7_PSE_NS1_7vsmem_tE,"",@"SHT_CUDA_INFO"
	.sectionflags	@""
	.align	4


	//----- nvinfo : EIATTR_CUDA_API_VERSION
	.align		4
        /*0000*/ 	.byte	0x04, 0x37
        /*0002*/ 	.short	(.L_380 - .L_379)
.L_379:
        /*0004*/ 	.word	0x00000082


	//----- nvinfo : EIATTR_KPARAM_INFO
	.align		4
.L_380:
        /*0008*/ 	.byte	0x04, 0x17
        /*000a*/ 	.short	(.L_382 - .L_381)
.L_381:
        /*000c*/ 	.word	0x00000000
        /*0010*/ 	.short	0x000a
        /*0012*/ 	.short	0x0058
        /*0014*/ 	.byte	0x00, 0xf0, 0x21, 0x00


	//----- nvinfo : EIATTR_KPARAM_INFO
	.align		4
.L_382:
        /*0018*/ 	.byte	0x04, 0x17
        /*001a*/ 	.short	(.L_384 - .L_383)
.L_383:
        /*001c*/ 	.word	0x00000000
        /*0020*/ 	.short	0x0009
        /*0022*/ 	.short	0x0050
        /*0024*/ 	.byte	0x00, 0xf5, 0x21, 0x00


	//----- nvinfo : EIATTR_KPARAM_INFO
	.align		4
.L_384:
        /*0028*/ 	.byte	0x04, 0x17
        /*002a*/ 	.short	(.L_386 - .L_385)
.L_385:
        /*002c*/ 	.word	0x00000000
        /*0030*/ 	.short	0x0008
        /*0032*/ 	.short	0x0040
        /*0034*/ 	.byte	0x00, 0xf0, 0x41, 0x00


	//----- nvinfo : EIATTR_KPARAM_INFO
	.align		4
.L_386:
        /*0038*/ 	.byte	0x04, 0x17
        /*003a*/ 	.short	(.L_388 - .L_387)
.L_387:
        /*003c*/ 	.word	0x00000000
        /*0040*/ 	.short	0x0007
        /*0042*/ 	.short	0x0038
        /*0044*/ 	.byte	0x00, 0xf5, 0x21, 0x00


	//----- nvinfo : EIATTR_KPARAM_INFO
	.align		4
.L_388:
        /*0048*/ 	.byte	0x04, 0x17
        /*004a*/ 	.short	(.L_390 - .L_389)
.L_389:
        /*004c*/ 	.word	0x00000000
        /*0050*/ 	.short	0x0006
        /*0052*/ 	.short	0x0030
        /*0054*/ 	.byte	0x00, 0xf5, 0x21, 0x00


	//----- nvinfo : EIATTR_KPARAM_INFO
	.align		4
.L_390:
        /*0058*/ 	.byte	0x04, 0x17
        /*005a*/ 	.short	(.L_392 - .L_391)
.L_391:
        /*005c*/ 	.word	0x00000000
        /*0060*/ 	.short	0x0005
        /*0062*/ 	.short	0x0028
        /*0064*/ 	.byte	0x00, 0xf0, 0x11, 0x00


	//----- nvinfo : EIATTR_KPARAM_INFO
	.align		4
.L_392:
        /*0068*/ 	.byte	0x04, 0x17
        /*006a*/ 	.short	(.L_394 - .L_393)
.L_393:
        /*006c*/ 	.word	0x00000000
        /*0070*/ 	.short	0x0004
        /*0072*/ 	.short	0x0020
        /*0074*/ 	.byte	0x00, 0xf5, 0x21, 0x00


	//----- nvinfo : EIATTR_KPARAM_INFO
	.align		4
.L_394:
        /*0078*/ 	.byte	0x04, 0x17
        /*007a*/ 	.short	(.L_396 - .L_395)
.L_395:
        /*007c*/ 	.word	0x00000000
        /*0080*/ 	.short	0x0003
        /*0082*/ 	.short	0x0018
        /*0084*/ 	.byte	0x00, 0xf5, 0x21, 0x00


	//----- nvinfo : EIATTR_KPARAM_INFO
	.align		4
.L_396:
        /*0088*/ 	.byte	0x04, 0x17
        /*008a*/ 	.short	(.L_398 - .L_397)
.L_397:
        /*008c*/ 	.word	0x00000000
        /*0090*/ 	.short	0x0002
        /*0092*/ 	.short	0x0010
        /*0094*/ 	.byte	0x00, 0xf0, 0x11, 0x00


	//----- nvinfo : EIATTR_KPARAM_INFO
	.align		4
.L_398:
        /*0098*/ 	.byte	0x04, 0x17
        /*009a*/ 	.short	(.L_400 - .L_399)
.L_399:
        /*009c*/ 	.word	0x00000000
        /*00a0*/ 	.short	0x0001
        /*00a2*/ 	.short	0x0008
        /*00a4*/ 	.byte	0x00, 0xf5, 0x21, 0x00


	//----- nvinfo : EIATTR_KPARAM_INFO
	.align		4
.L_400:
        /*00a8*/ 	.byte	0x04, 0x17
        /*00aa*/ 	.short	(.L_402 - .L_401)
.L_401:
        /*00ac*/ 	.word	0x00000000
        /*00b0*/ 	.short	0x0000
        /*00b2*/ 	.short	0x0000
        /*00b4*/ 	.byte	0x00, 0xf5, 0x21, 0x00


	//----- nvinfo : EIATTR_SPARSE_MMA_MASK
	.align		4
.L_402:
        /*00b8*/ 	.byte	0x03, 0x50
        /*00ba*/ 	.short	0x0000


	//----- nvinfo : EIATTR_MAXREG_COUNT
	.align		4
        /*00bc*/ 	.byte	0x03, 0x1b
        /*00be*/ 	.short	0x0080


	//----- nvinfo : EIATTR_NUM_BARRIERS
	.align		4
        /*00c0*/ 	.byte	0x02, 0x4c
        /*00c2*/ 	.byte	0x01
	.zero		1


	//----- nvinfo : EIATTR_MERCURY_ISA_VERSION
	.align		4
        /*00c4*/ 	.byte	0x03, 0x5f
        /*00c6*/ 	.short	0x0101


	//----- nvinfo : EIATTR_COOP_GROUP_MASK_REGIDS
	.align		4
        /*00c8*/ 	.byte	0x04, 0x29
        /*00ca*/ 	.short	(.L_404 - .L_403)


	//   ....[0]....
.L_403:
        /*00cc*/ 	.word	0xffffffff


	//   ....[1]....
        /*00d0*/ 	.word	0xffffffff


	//----- nvinfo : EIATTR_COOP_GROUP_INSTR_OFFSETS
	.align		4
.L_404:
        /*00d4*/ 	.byte	0x04, 0x28
        /*00d6*/ 	.short	(.L_406 - .L_405)


	//   ....[0]....
.L_405:
        /*00d8*/ 	.word	0x00017d30


	//   ....[1]....
        /*00dc*/ 	.word	0x0002fc10


	//----- nvinfo : EIATTR_VRC_CTA_INIT_COUNT
	.align		4
.L_406:
        /*00e0*/ 	.byte	0x02, 0x4a
	.zero		1
	.zero		1


	//----- nvinfo : EIATTR_EXIT_INSTR_OFFSETS
	.align		4
        /*00e4*/ 	.byte	0x04, 0x1c
        /*00e6*/ 	.short	(.L_408 - .L_407)


	//   ....[0]....
.L_407:
        /*00e8*/ 	.word	0x00017e80


	//   ....[1]....
        /*00ec*/ 	.word	0x0002fe30


	//   ....[2]....
        /*00f0*/ 	.word	0x0002fe50


	//----- nvinfo : EIATTR_MAX_THREADS
	.align		4
.L_408:
        /*00f4*/ 	.byte	0x04, 0x05
        /*00f6*/ 	.short	(.L_410 - .L_409)
.L_409:
        /*00f8*/ 	.word	0x00000200
        /*00fc*/ 	.word	0x00000001
        /*0100*/ 	.word	0x00000001


	//----- nvinfo : EIATTR_CRS_STACK_SIZE
	.align		4
.L_410:
        /*0104*/ 	.byte	0x04, 0x1e
        /*0106*/ 	.short	(.L_412 - .L_411)
.L_411:
        /*0108*/ 	.word	0x00000000


	//----- nvinfo : EIATTR_CBANK_PARAM_SIZE
	.align		4
.L_412:
        /*010c*/ 	.byte	0x03, 0x19
        /*010e*/ 	.short	0x0060


	//----- nvinfo : EIATTR_PARAM_CBANK
	.align		4
        /*0110*/ 	.byte	0x04, 0x0a
        /*0112*/ 	.short	(.L_414 - .L_413)
	.align		4
.L_413:
        /*0114*/ 	.word	index@(.nv.constant0._ZN3cub18CUB_300001_SM_10006detail5merge19device_merge_kernelINS2_10policy_hubIPyNS0_8NullTypeEE9policy600EPS5_PS6_S9_SA_S9_SA_i18tuple_indexed_lessEEvT0_T1_T6_T2_T3_SE_T4_T5_T7_PSE_NS1_7vsmem_tE)
        /*0118*/ 	.short	0x0380
        /*011a*/ 	.short	0x0060


	//----- nvinfo : EIATTR_SW_WAR
	.align		4
.L_414:
        /*011c*/ 	.byte	0x04, 0x36
        /*011e*/ 	.short	(.L_416 - .L_415)
.L_415:
        /*0120*/ 	.word	0x00000008
.L_416:


//--------------------- .nv.info._ZN3cub18CUB_300001_SM_10006detail5merge34device_partition_merge_path_kernelINS2_10policy_hubIPyNS0_8NullTypeEE9policy600EPS5_PS6_S9_SA_S9_SA_i18tuple_indexed_lessEEvT0_T6_T2_SD_SD_PSD_T7_ --------------------------
	.section	.nv.info._ZN3cub18CUB_300001_SM_10006detail5merge34device_partition_merge_path_kernelINS2_10policy_hubIPyNS0_8NullTypeEE9policy600EPS5_PS6_S9_SA_S9_SA_i18tuple_indexed_lessEEvT0_T6_T2_SD_SD_PSD_T7_,"",@"SHT_CUDA_INFO"
	.sectionflags	@""
	.align	4


	//----- nvinfo : EIATTR_CUDA_API_VERSION
	.align		4
        /*0000*/ 	.byte	0x04, 0x37
        /*0002*/ 	.short	(.L_418 - .L_417)
.L_417:
        /*0004*/ 	.word	0x00000082


	//----- nvinfo : EIATTR_KPARAM_INFO
	.align		4
.L_418:
        /*0008*/ 	.byte	0x04, 0x17
        /*000a*/ 	.short	(.L_420 - .L_419)
.L_419:
        /*000c*/ 	.word	0x00000000
        /*0010*/ 	.short	0x0006
        /*0012*/ 	.short	0x0028
        /*0014*/ 	.byte	0x00, 0xf0, 0x41, 0x00


	//----- nvinfo : EIATTR_KPARAM_INFO
	.align		4
.L_420:
        /*0018*/ 	.byte	0x04, 0x17
        /*001a*/ 	.short	(.L_422 - .L_421)
.L_421:
        /*001c*/ 	.word	0x00000000
        /*0020*/ 	.short	0x0005
        /*0022*/ 	.short	0x0020
        /*0024*/ 	.byte	0x00, 0xf5, 0x21, 0x00


	//----- nvinfo : EIATTR_KPARAM_INFO
	.align		4
.L_422:
        /*0028*/ 	.byte	0x04, 0x17
        /*002a*/ 	.short	(.L_424 - .L_423)
.L_423:
        /*002c*/ 	.word	0x00000000
        /*0030*/ 	.short	0x0004
        /*0032*/ 	.short	0x001c
        /*0034*/ 	.byte	0x00, 0xf0, 0x11, 0x00


	//----- nvinfo : EIATTR_KPARAM_INFO
	.align		4
.L_424:
        /*0038*/ 	.byte	0x04, 0x17
        /*003a*/ 	.short	(.L_426 - .L_425)
.L_425:
        /*003c*/ 	.word	0x00000000
        /*0040*/ 	.short	0x0003
        /*0042*/ 	.short	0x0018
        /*0044*/ 	.byte	0x00, 0xf0, 0x11, 0x00


	//----- nvinfo : EIATTR_KPARAM_INFO
	.align		4
.L_426:
        /*0048*/ 	.byte	0x04, 0x17
        /*004a*/ 	.short	(.L_428 - .L_427)
.L_427:
        /*004c*/ 	.word	0x00000000
        /*0050*/ 	.short	0x0002
        /*0052*/ 	.short	0x0010
        /*0054*/ 	.byte	0x00, 0xf5, 0x21, 0x00


	//----- nvinfo : EIATTR_KPARAM_INFO
	.align		4
.L_428:
        /*0058*/ 	.byte	0x04, 0x17
        /*005a*/ 	.short	(.L_430 - .L_429)
.L_429:
        /*005c*/ 	.word	0x00000000
        /*0060*/ 	.short	0x0001
        /*0062*/ 	.short	0x0008
        /*0064*/ 	.byte	0x00, 0xf0, 0x11, 0x00


	//----- nvinfo : EIATTR_KPARAM_INFO
	.align		4
.L_430:
        /*0068*/ 	.byte	0x04, 0x17
        /*006a*/ 	.short	(.L_432 - .L_431)
.L_431:
        /*006c*/ 	.word	0x00000000
        /*0070*/ 	.short	0x0000
        /*0072*/ 	.short	0x0000
        /*0074*/ 	.byte	0x00, 0xf5, 0x21, 0x00


	//----- nvinfo : EIATTR_SPARSE_MMA_MASK
	.align		4
.L_432:
        /*0078*/ 	.byte	0x03, 0x50
        /*007a*/ 	.short	0x0000


	//----- nvinfo : EIATTR_MAXREG_COUNT
	.align		4
        /*007c*/ 	.byte	0x03, 0x1b
        /*007e*/ 	.short	0x00ff


	//----- nvinfo : EIATTR_MERCURY_ISA_VERSION
	.align		4
        /*0080*/ 	.byte	0x03, 0x5f
        /*0082*/ 	.short	0x0101


	//----- nvinfo : EIATTR_VRC_CTA_INIT_COUNT
	.align		4
        /*0084*/ 	.byte	0x02, 0x4a
	.zero		1
	.zero		1


	//----- nvinfo : EIATTR_EXIT_INSTR_OFFSETS
	.align		4
        /*0088*/ 	.byte	0x04, 0x1c
        /*008a*/ 	.short	(.L_434 - .L_433)


	//   ....[0]....
.L_433:
        /*008c*/ 	.word	0x00000070


	//   ....[1]....
        /*0090*/ 	.word	0x000030e0


	//----- nvinfo : EIATTR_CRS_STACK_SIZE
	.align		4
.L_434:
        /*0094*/ 	.byte	0x04, 0x1e
        /*0096*/ 	.short	(.L_436 - .L_435)
.L_435:
        /*0098*/ 	.word	0x00000000


	//----- nvinfo : EIATTR_CBANK_PARAM_SIZE
	.align		4
.L_436:
        /*009c*/ 	.byte	0x03, 0x19
        /*009e*/ 	.short	0x0038


	//----- nvinfo : EIATTR_PARAM_CBANK
	.align		4
        /*00a0*/ 	.byte	0x04, 0x0a
        /*00a2*/ 	.short	(.L_438 - .L_437)
	.align		4
.L_437:
        /*00a4*/ 	.word	index@(.nv.constant0._ZN3cub18CUB_300001_SM_10006detail5merge34device_partition_merge_path_kernelINS2_10policy_hubIPyNS0_8NullTypeEE9policy600EPS5_PS6_S9_SA_S9_SA_i18tuple_indexed_lessEEvT0_T6_T2_SD_SD_PSD_T7_)
        /*00a8*/ 	.short	0x0380
        /*00aa*/ 	.short	0x0038


	//----- nvinfo : EIATTR_SW_WAR
	.align		4
.L_438:
        /*00ac*/ 	.byte	0x04, 0x36
        /*00ae*/ 	.short	(.L_440 - .L_439)
.L_439:
        /*00b0*/ 	.word	0x00000008
.L_440:


//--------------------- .nv.info._ZN3cub18CUB_300001_SM_10006detail10merge_sort26DeviceMergeSortMergeKernelINS2_10policy_hubIPPyE9Policy600ES6_PNS0_8NullTypeES6_SA_m18tuple_indexed_lessS5_S9_EEvbT2_T3_T4_PT6_PT7_T5_PSE_SE_NS1_7vsmem_tE --------------------------
	.section	.nv.info._ZN3cub18CUB_300001_SM_10006detail10merge_sort26DeviceMergeSortMergeKernelINS2_10policy_hubIPPyE9Policy600ES6_PNS0_8NullTypeES6_SA_m18tuple_indexed_lessS5_S9_EEvbT2_T3_T4_PT6_PT7_T5_PSE_SE_NS1_7vsmem_tE,"",@"SHT_CUDA_INFO"
	.sectionflags	@""
	.align	4


	//----- nvinfo : EIATTR_CUDA_API_VERSION
	.align		4
        /*0000*/ 	.byte	0x04, 0x37
        /*0002*/ 	.short	(.L_442 - .L_441)
.L_441:
        /*0004*/ 	.word	0x00000082


	//----- nvinfo : EIATTR_KPARAM_INFO
	.align		4
.L_442:
        /*0008*/ 	.byte	0x04, 0x17
        /*000a*/ 	.short	(.L_444 - .L_443)
.L_443:
        /*000c*/ 	.word	0x00000000
        /*0010*/ 	.short	0x0009
        /*0012*/ 	.short	0x0050
        /*0014*/ 	.byte	0x00, 0xf0, 0x21, 0x00


	//----- nvinfo : EIATTR_KPARAM_INFO
	.align		4
.L_444:
        /*0018*/ 	.byte	0x04, 0x17
        /*001a*/ 	.short	(.L_446 - .L_445)
.L_445:
        /*001c*/ 	.word	0x00000000
        /*0020*/ 	.short	0x0008
        /*0022*/ 	.short	0x0048
        /*0024*/ 	.byte	0x00, 0xf0, 0x21, 0x00


	//----- nvinfo : EIATTR_KPARAM_INFO
	.align		4
.L_446:
        /*0028*/ 	.byte	0x04, 0x17
        /*002a*/ 	.short	(.L_448 - .L_447)
.L_447:
        /*002c*/ 	.word	0x00000000
        /*0030*/ 	.short	0x0007
        /*0032*/ 	.short	0x0040
        /*0034*/ 	.byte	0x00, 0xf5, 0x21, 0x00


	//----- nvinfo : EIATTR_KPARAM_INFO
	.align		4
.L_448:
        /*0038*/ 	.byte	0x04, 0x17
        /*003a*/ 	.short	(.L_450 - .L_449)
.L_449:
        /*003c*/ 	.word	0x00000000
        /*0040*/ 	.short	0x0006
        /*0042*/ 	.short	0x0030
        /*0044*/ 	.byte	0x00, 0xf0, 0x41, 0x00


	//----- nvinfo : EIATTR_KPARAM_INFO
	.align		4
.L_450:
        /*0048*/ 	.byte	0x04, 0x17
        /*004a*/ 	.short	(.L_452 - .L_451)
.L_451:
        /*004c*/ 	.word	0x00000000
        /*0050*/ 	.short	0x0005
        /*0052*/ 	.short	0x0028
        /*0054*/ 	.byte	0x00, 0xf5, 0x21, 0x00


	//----- nvinfo : EIATTR_KPARAM_INFO
	.align		4
.L_452:
        /*0058*/ 	.byte	0x04, 0x17
        /*005a*/ 	.short	(.L_454 - .L_453)
.L_453:
        /*005c*/ 	.word	0x00000000
        /*0060*/ 	.short	0x0004
        /*0062*/ 	.short	0x0020
        /*0064*/ 	.byte	0x00, 0xf5, 0x21, 0x00


	//----- nvinfo : EIATTR_KPARAM_INFO
	.align		4
.L_454:
        /*0068*/ 	.byte	0x04, 0x17
        /*006a*/ 	.short	(.L_456 - .L_455)
.L_455:
        /*006c*/ 	.word	0x00000000
        /*0070*/ 	.short	0x0003
        /*0072*/ 	.short	0x0018
        /*0074*/ 	.byte	0x00, 0xf0, 0x21, 0x00


	//----- nvinfo : EIATTR_KPARAM_INFO
	.align		4
.L_456:
        /*0078*/ 	.byte	0x04, 0x17
        /*007a*/ 	.short	(.L_458 - .L_457)
.L_457:
        /*007c*/ 	.word	0x00000000
        /*0080*/ 	.short	0x0002
        /*0082*/ 	.short	0x0010
        /*0084*/ 	.byte	0x00, 0xf5, 0x21, 0x00


	//----- nvinfo : EIATTR_KPARAM_INFO
	.align		4
.L_458:
        /*0088*/ 	.byte	0x04, 0x17
        /*008a*/ 	.short	(.L_460 - .L_459)
.L_459:
        /*008c*/ 	.word	0x00000000
        /*0090*/ 	.short	0x0001
        /*0092*/ 	.short	0x0008
        /*0094*/ 	.byte	0x00, 0xf5, 0x21, 0x00


	//----- nvinfo : EIATTR_KPARAM_INFO
	.align		4
.L_460:
        /*0098*/ 	.byte	0x04, 0x17
        /*009a*/ 	.short	(.L_462 - .L_461)
.L_461:
        /*009c*/ 	.word	0x00000000
        /*00a0*/ 	.short	0x0000
        /*00a2*/ 	.short	0x0000
        /*00a4*/ 	.byte	0x00, 0xf0, 0x05, 0x00


	//----- nvinfo : EIATTR_SPARSE_MMA_MASK
	.align		4
.L_462:
        /*00a8*/ 	.byte	0x03, 0x50
        /*00aa*/ 	.short	0x0000


	//----- nvinfo : EIATTR_MAXREG_COUNT
	.align		4
        /*00ac*/ 	.byte	0x03, 0x1b
        /*00ae*/ 	.short	0x00ff


	//----- nvinfo : EIATTR_NUM_BARRIERS
	.align		4
        /*00b0*/ 	.byte	0x02, 0x4c
        /*00b2*/ 	.byte	0x01
	.zero		1


	//----- nvinfo : EIATTR_MERCURY_ISA_VERSION
	.align		4
        /*00b4*/ 	.byte	0x03, 0x5f
        /*00b6*/ 	.short	0x0101


	//----- nvinfo : EIATTR_COOP_GROUP_MASK_REGIDS
	.align		4
        /*00b8*/ 	.byte	0x04, 0x29
        /*00ba*/ 	.short	(.L_464 - .L_463)


	//   ....[0]....
.L_463:
        /*00bc*/ 	.word	0xffffffff


	//   ....[1]....
        /*00c0*/ 	.word	0xffffffff


	//   ....[2]....
        /*00c4*/ 	.word	0xffffffff


	//   ....[3]....
        /*00c8*/ 	.word	0xffffffff


	//----- nvinfo : EIATTR_COOP_GROUP_INSTR_OFFSETS
	.align		4
.L_464:
        /*00cc*/ 	.byte	0x04, 0x28
        /*00ce*/ 	.short	(.L_466 - .L_465)


	//   ....[0]....
.L_465:
        /*00d0*/ 	.word	0x0001bef0


	//   ....[1]....
        /*00d4*/ 	.word	0x0001c2d0


	//   ....[2]....
        /*00d8*/ 	.word	0x000380e0


	//   ....[3]....
        /*00dc*/ 	.word	0x00038620


	//----- nvinfo : EIATTR_VRC_CTA_INIT_COUNT
	.align		4
.L_466:
        /*00e0*/ 	.byte	0x02, 0x4a
	.zero		1
	.zero		1


	//----- nvinfo : EIATTR_EXIT_INSTR_OFFSETS
	.align		4
        /*00e4*/ 	.byte	0x04, 0x1c
        /*00e6*/ 	.short	(.L_468 - .L_467)


	//   ....[0]....
.L_467:
        /*00e8*/ 	.word	0x0001c0a0


	//   ....[1]....
        /*00ec*/ 	.word	0x0001c4a0


	//   ....[2]....
        /*00f0*/ 	.word	0x00038370


	//   ....[3]....
        /*00f4*/ 	.word	0x00038390


	//   ....[4]....
        /*00f8*/ 	.word	0x000388d0


	//   ....[5]....
        /*00fc*/ 	.word	0x000388f0


	//----- nvinfo : EIATTR_MAX_THREADS
	.align		4
.L_468:
        /*0100*/ 	.byte	0x04, 0x05
        /*0102*/ 	.short	(.L_470 - .L_469)
.L_469:
        /*0104*/ 	.word	0x00000100
        /*0108*/ 	.word	0x00000001
        /*010c*/ 	.word	0x00000001


	//----- nvinfo : EIATTR_CRS_STACK_SIZE
	.align		4
.L_470:
        /*0110*/ 	.byte	0x04, 0x1e
        /*0112*/ 	.short	(.L_472 - .L_471)
.L_471:
        /*0114*/ 	.word	0x00000000


	//----- nvinfo : EIATTR_CBANK_PARAM_SIZE
	.align		4
.L_472:
        /*0118*/ 	.byte	0x03, 0x19
        /*011a*/ 	.short	0x0058


	//----- nvinfo : EIATTR_PARAM_CBANK
	.align		4
        /*011c*/ 	.byte	0x04, 0x0a
        /*011e*/ 	.short	(.L_474 - .L_473)
	.align		4
.L_473:
        /*0120*/ 	.word	index@(.nv.constant0._ZN3cub18CUB_300001_SM_10006detail10merge_sort26DeviceMergeSortMergeKernelINS2_10policy_hubIPPyE9Policy600ES6_PNS0_8NullTypeES6_SA_m18tuple_indexed_lessS5_S9_EEvbT2_T3_T4_PT6_PT7_T5_PSE_SE_NS1_7vsmem_tE)
        /*0124*/ 	.short	0x0380
        /*0126*/ 	.short	0x0058


	//----- nvinfo : EIATTR_SW_WAR
	.align		4
.L_474:
        /*0128*/ 	.byte	0x04, 0x36
        /*012a*/ 	.short	(.L_476 - .L_475)
.L_475:
        /*012c*/ 	.word	0x00000008
.L_476:


//--------------------- .nv.info._ZN3cub18CUB_300001_SM_10006detail10merge_sort30DeviceMergeSortPartitionKernelIPPym18tuple_indexed_lessS4_EEvbT_PT2_T0_SA_PSA_T1_SA_i --------------------------
	.section	.nv.info._ZN3cub18CUB_300001_SM_10006detail10merge_sort30DeviceMergeSortPartitionKernelIPPym18tuple_indexed_lessS4_EEvbT_PT2_T0_SA_PSA_T1_SA_i,"",@"SHT_CUDA_INFO"
	.sectionflags	@""
	.align	4


	//----- nvinfo : EIATTR_CUDA_API_VERSION
	.align		4
        /*0000*/ 	.byte	0x04, 0x37
        /*0002*/ 	.short	(.L_478 - .L_477)
.L_477:
        /*0004*/ 	.word	0x00000082


	//----- nvinfo : EIATTR_KPARAM_INFO
	.align		4
.L_478:
        /*0008*/ 	.byte	0x04, 0x17
        /*000a*/ 	.short	(.L_480 - .L_479)
.L_479:
        /*000c*/ 	.word	0x00000000
        /*0010*/ 	.short	0x0008
        /*0012*/ 	.short	0x0048
        /*0014*/ 	.byte	0x00, 0xf0, 0x11, 0x00


	//----- nvinfo : EIATTR_KPARAM_INFO
	.align		4
.L_480:
        /*0018*/ 	.byte	0x04, 0x17
        /*001a*/ 	.short	(.L_482 - .L_481)
.L_481:
        /*001c*/ 	.word	0x00000000
        /*0020*/ 	.short	0x0007
        /*0022*/ 	.short	0x0040
        /*0024*/ 	.byte	0x00, 0xf0, 0x21, 0x00


	//----- nvinfo : EIATTR_KPARAM_INFO
	.align		4
.L_482:
        /*0028*/ 	.byte	0x04, 0x17
        /*002a*/ 	.short	(.L_484 - .L_483)
.L_483:
        /*002c*/ 	.word	0x00000000
        /*0030*/ 	.short	0x0006
        /*0032*/ 	.short	0x0030
        /*0034*/ 	.byte	0x00, 0xf0, 0x41, 0x00


	//----- nvinfo : EIATTR_KPARAM_INFO
	.align		4
.L_484:
        /*0038*/ 	.byte	0x04, 0x17
        /*003a*/ 	.short	(.L_486 - .L_485)
.L_485:
        /*003c*/ 	.word	0x00000000
        /*0040*/ 	.short	0x0005
        /*0042*/ 	.short	0x0028
        /*0044*/ 	.byte	0x00, 0xf5, 0x21, 0x00


	//----- nvinfo : EIATTR_KPARAM_INFO
	.align		4
.L_486:
        /*0048*/ 	.byte	0x04, 0x17
        /*004a*/ 	.short	(.L_488 - .L_487)
.L_487:
        /*004c*/ 	.word	0x00000000
        /*0050*/ 	.short	0x0004
        /*0052*/ 	.short	0x0020
        /*0054*/ 	.byte	0x00, 0xf0, 0x21, 0x00


	//----- nvinfo : EIATTR_KPARAM_INFO
	.align		4
.L_488:
        /*0058*/ 	.byte	0x04, 0x17
        /*005a*/ 	.short	(.L_490 - .L_489)
.L_489:
        /*005c*/ 	.word	0x00000000
        /*0060*/ 	.short	0x0003
        /*0062*/ 	.short	0x0018
        /*0064*/ 	.byte	0x00, 0xf0, 0x21, 0x00


	//----- nvinfo : EIATTR_KPARAM_INFO
	.align		4
.L_490:
        /*0068*/ 	.byte	0x04, 0x17
        /*006a*/ 	.short	(.L_492 - .L_491)
.L_491:
        /*006c*/ 	.word	0x00000000
        /*0070*/ 	.short	0x0002
        /*0072*/ 	.short	0x0010
        /*0074*/ 	.byte	0x00, 0xf5, 0x21, 0x00


	//----- nvinfo : EIATTR_KPARAM_INFO
	.align		4
.L_492:
        /*0078*/ 	.byte	0x04, 0x17
        /*007a*/ 	.short	(.L_494 - .L_493)
.L_493:
        /*007c*/ 	.word	0x00000000
        /*0080*/ 	.short	0x0001
        /*0082*/ 	.short	0x0008
        /*0084*/ 	.byte	0x00, 0xf5, 0x21, 0x00


	//----- nvinfo : EIATTR_KPARAM_INFO
	.align		4
.L_494:
        /*0088*/ 	.byte	0x04, 0x17
        /*008a*/ 	.short	(.L_496 - .L_495)
.L_495:
        /*008c*/ 	.word	0x00000000
        /*0090*/ 	.short	0x0000
        /*0092*/ 	.short	0x0000
        /*0094*/ 	.byte	0x00, 0xf0, 0x05, 0x00


	//----- nvinfo : EIATTR_SPARSE_MMA_MASK
	.align		4
.L_496:
        /*0098*/ 	.byte	0x03, 0x50
        /*009a*/ 	.short	0x0000


	//----- nvinfo : EIATTR_MAXREG_COUNT
	.align		4
        /*009c*/ 	.byte	0x03, 0x1b
        /*009e*/ 	.short	0x00ff


	//----- nvinfo : EIATTR_MERCURY_ISA_VERSION
	.align		4
        /*00a0*/ 	.byte	0x03, 0x5f
        /*00a2*/ 	.short	0x0101


	//----- nvinfo : EIATTR_VRC_CTA_INIT_COUNT
	.align		4
        /*00a4*/ 	.byte	0x02, 0x4a
	.zero		1
	.zero		1


	//----- nvinfo : EIATTR_EXIT_INSTR_OFFSETS
	.align		4
        /*00a8*/ 	.byte	0x04, 0x1c
        /*00aa*/ 	.short	(.L_498 - .L_497)


	//   ....[0]....
.L_497:
        /*00ac*/ 	.word	0x00000080


	//   ....[1]....
        /*00b0*/ 	.word	0x000003d0


	//   ....[2]....
        /*00b4*/ 	.word	0x00006910


	//----- nvinfo : EIATTR_CRS_STACK_SIZE
	.align		4
.L_498:
        /*00b8*/ 	.byte	0x04, 0x1e
        /*00ba*/ 	.short	(.L_500 - .L_499)
.L_499:
        /*00bc*/ 	.word	0x00000000


	//----- nvinfo : EIATTR_CBANK_PARAM_SIZE
	.align		4
.L_500:
        /*00c0*/ 	.byte	0x03, 0x19
        /*00c2*/ 	.short	0x004c


	//----- nvinfo : EIATTR_PARAM_CBANK
	.align		4
        /*00c4*/ 	.byte	0x04, 0x0a
        /*00c6*/ 	.short	(.L_502 - .L_501)
	.align		4
.L_501:
        /*00c8*/ 	.word	index@(.nv.constant0._ZN3cub18CUB_300001_SM_10006detail10merge_sort30DeviceMergeSortPartitionKernelIPPym18tuple_indexed_lessS4_EEvbT_PT2_T0_SA_PSA_T1_SA_i)
        /*00cc*/ 	.short	0x0380
        /*00ce*/ 	.short	0x004c


	//----- nvinfo : EIATTR_SW_WAR
	.align		4
.L_502:
        /*00d0*/ 	.byte	0x04, 0x36
        /*00d2*/ 	.short	(.L_504 - .L_503)
.L_503:
        /*00d4*/ 	.word	0x00000008
.L_504:


//--------------------- .nv.info._ZN3cub18CUB_300001_SM_10006detail10merge_sort30DeviceMergeSortBlockSortKernelINS2_10policy_hubIPPyE9Policy600ES6_PNS0_8NullTypeES6_SA_m18tuple_indexed_lessS5_S9_EEvbT0_T1_T2_T3_T4_PT6_PT7_T5_NS1_7vsmem_tE --------------------------
	.section	.nv.info._ZN3cub18CUB_300001_SM_10006detail10merge_sort30DeviceMergeSortBlockSortKernelINS2_10policy_hubIPPyE9Policy600ES6_PNS0_8NullTypeES6_SA_m18tuple_indexed_lessS5_S9_EEvbT0_T1_T2_T3_T4_PT6_PT7_T5_NS1_7vsmem_tE,"",@"SHT_CUDA_INFO"
	.sectionflags	@""
	.align	4


	//----- nvinfo : EIATTR_CUDA_API_VERSION
	.align		4
        /*0000*/ 	.byte	0x04, 0x37
        /*0002*/ 	.short	(.L_506 - .L_505)
.L_505:
        /*0004*/ 	.word	0x00000082


	//----- nvinfo : EIATTR_KPARAM_INFO
	.align		4
.L_506:
        /*0008*/ 	.byte	0x04, 0x17
        /*000a*/ 	.short	(.L_508 - .L_507)
.L_507:
        /*000c*/ 	.word	0x00000000
        /*0010*/ 	.short	0x0009
        /*0012*/ 	.short	0x0050
        /*0014*/ 	.byte	0x00, 0xf0, 0x21, 0x00


	//----- nvinfo : EIATTR_KPARAM_INFO
	.align		4
.L_508:
        /*0018*/ 	.byte	0x04, 0x17
        /*001a*/ 	.short	(.L_510 - .L_509)
.L_509:
        /*001c*/ 	.word	0x00000000
        /*0020*/ 	.short	0x0008
        /*0022*/ 	.short	0x0040
        /*0024*/ 	.byte	0x00, 0xf0, 0x41, 0x00


	//----- nvinfo : EIATTR_KPARAM_INFO
	.align		4
.L_510:
        /*0028*/ 	.byte	0x04, 0x17
        /*002a*/ 	.short	(.L_512 - .L_511)
.L_511:
        /*002c*/ 	.word	0x00000000
        /*0030*/ 	.short	0x0007
        /*0032*/ 	.short	0x0038
        /*0034*/ 	.byte	0x00, 0xf5, 0x21, 0x00


	//----- nvinfo : EIATTR_KPARAM_INFO
	.align		4
.L_512:
        /*0038*/ 	.byte	0x04, 0x17
        /*003a*/ 	.short	(.L_514 - .L_513)
.L_513:
        /*003c*/ 	.word	0x00000000
        /*0040*/ 	.short	0x0006
        /*0042*/ 	.short	0x0030
        /*0044*/ 	.byte	0x00, 0xf5, 0x21, 0x00


	//----- nvinfo : EIATTR_KPARAM_INFO
	.align		4
.L_514:
        /*0048*/ 	.byte	0x04, 0x17
        /*004a*/ 	.short	(.L_516 - .L_515)
.L_515:
        /*004c*/ 	.word	0x00000000
        /*0050*/ 	.short	0x0005
        /*0052*/ 	.short	0x0028
        /*0054*/ 	.byte	0x00, 0xf0, 0x21, 0x00


	//----- nvinfo : EIATTR_KPARAM_INFO
	.align		4
.L_516:
        /*0058*/ 	.byte	0x04, 0x17
        /*005a*/ 	.short	(.L_518 - .L_517)
.L_517:
        /*005c*/ 	.word	0x00000000
        /*0060*/ 	.short	0x0004
        /*0062*/ 	.short	0x0020
        /*0064*/ 	.byte	0x00, 0xf5, 0x21, 0x00


	//----- nvinfo : EIATTR_KPARAM_INFO
	.align		4
.L_518:
        /*0068*/ 	.byte	0x04, 0x17
        /*006a*/ 	.short	(.L_520 - .L_519)
.L_519:
        /*006c*/ 	.word	0x00000000
        /*0070*/ 	.short	0x0003
        /*0072*/ 	.short	0x0018
        /*0074*/ 	.byte	0x00, 0xf5, 0x21, 0x00


	//----- nvinfo : EIATTR_KPARAM_INFO
	.align		4
.L_520:
        /*0078*/ 	.byte	0x04, 0x17
        /*007a*/ 	.short	(.L_522 - .L_521)
.L_521:
        /*007c*/ 	.word	0x00000000
        /*0080*/ 	.short	0x0002
        /*0082*/ 	.short	0x0010
        /*0084*/ 	.byte	0x00, 0xf5, 0x21, 0x00


	//----- nvinfo : EIATTR_KPARAM_INFO
	.align		4
.L_522:
        /*0088*/ 	.byte	0x04, 0x17
        /*008a*/ 	.short	(.L_524 - .L_523)
.L_523:
        /*008c*/ 	.word	0x00000000
        /*0090*/ 	.short	0x0001
        /*0092*/ 	.short	0x0008
        /*0094*/ 	.byte	0x00, 0xf5, 0x21, 0x00


	//----- nvinfo : EIATTR_KPARAM_INFO
	.align		4
.L_524:
        /*0098*/ 	.byte	0x04, 0x17
        /*009a*/ 	.short	(.L_526 - .L_525)
.L_525:
        /*009c*/ 	.word	0x00000000
        /*00a0*/ 	.short	0x0000
        /*00a2*/ 	.short	0x0000
        /*00a4*/ 	.byte	0x00, 0xf0, 0x05, 0x00


	//----- nvinfo : EIATTR_SPARSE_MMA_MASK
	.align		4
.L_526:
        /*00a8*/ 	.byte	0x03, 0x50
        /*00aa*/ 	.short	0x0000


	//----- nvinfo : EIATTR_MAXREG_COUNT
	.align		4
        /*00ac*/ 	.byte	0x03, 0x1b
        /*00ae*/ 	.short	0x00ff


	//----- nvinfo : EIATTR_NUM_BARRIERS
	.align		4
        /*00b0*/ 	.byte	0x02, 0x4c
        /*00b2*/ 	.byte	0x01
	.zero		1


	//----- nvinfo : EIATTR_MERCURY_ISA_VERSION
	.align		4
        /*00b4*/ 	.byte	0x03, 0x5f
        /*00b6*/ 	.short	0x0101


	//----- nvinfo : EIATTR_COOP_GROUP_MASK_REGIDS
	.align		4
        /*00b8*/ 	.byte	0x04, 0x29
        /*00ba*/ 	.short	(.L_528 - .L_527)


	//   ....[0]....
.L_527:
        /*00bc*/ 	.word	0xffffffff


	//   ....[1]....
        /*00c0*/ 	.word	0xffffffff


	//   ....[2]....
        /*00c4*/ 	.word	0xffffffff


	//   ....[3]....
        /*00c8*/ 	.word	0xffffffff


	//   ....[4]....
        /*00cc*/ 	.word	0xffffffff


	//   ....[5]....
        /*00d0*/ 	.word	0xffffffff


	//----- nvinfo : EIATTR_COOP_GROUP_INSTR_OFFSETS
	.align		4
.L_528:
        /*00d4*/ 	.byte	0x04, 0x28
        /*00d6*/ 	.short	(.L_530 - .L_529)


	//   ....[0]....
.L_529:
        /*00d8*/ 	.word	0x000005b0


	//   ....[1]....
        /*00dc*/ 	.word	0x0006bb90


	//   ....[2]....
        /*00e0*/ 	.word	0x0006bd60


	//   ....[3]....
        /*00e4*/ 	.word	0x0006c580


	//   ....[4]....
        /*00e8*/ 	.word	0x000e90f0


	//   ....[5]....
        /*00ec*/ 	.word	0x000e9410


	//----- nvinfo : EIATTR_VRC_CTA_INIT_COUNT
	.align		4
.L_530:
        /*00f0*/ 	.byte	0x02, 0x4a
	.zero		1
	.zero		1


	//----- nvinfo : EIATTR_EXIT_INSTR_OFFSETS
	.align		4
        /*00f4*/ 	.byte	0x04, 0x1c
        /*00f6*/ 	.short	(.L_532 - .L_531)


	//   ....[0]....
.L_531:
        /*00f8*/ 	.word	0x0006bcc0


	//   ....[1]....
        /*00fc*/ 	.word	0x0006be90


	//   ....[2]....
        /*0100*/ 	.word	0x000e92e0


	//   ....[3]....
        /*0104*/ 	.word	0x000e9300


	//   ....[4]....
        /*0108*/ 	.word	0x000e9610


	//   ....[5]....
        /*010c*/ 	.word	0x000e9630


	//----- nvinfo : EIATTR_MAX_THREADS
	.align		4
.L_532:
        /*0110*/ 	.byte	0x04, 0x05
        /*0112*/ 	.short	(.L_534 - .L_533)
.L_533:
        /*0114*/ 	.word	0x00000100
        /*0118*/ 	.word	0x00000001
        /*011c*/ 	.word	0x00000001


	//----- nvinfo : EIATTR_CRS_STACK_SIZE
	.align		4
.L_534:
        /*0120*/ 	.byte	0x04, 0x1e
        /*0122*/ 	.short	(.L_536 - .L_535)
.L_535:
        /*0124*/ 	.word	0x00000000


	//----- nvinfo : EIATTR_CBANK_PARAM_SIZE
	.align		4
.L_536:
        /*0128*/ 	.byte	0x03, 0x19
        /*012a*/ 	.short	0x0058


	//----- nvinfo : EIATTR_PARAM_CBANK
	.align		4
        /*012c*/ 	.byte	0x04, 0x0a
        /*012e*/ 	.short	(.L_538 - .L_537)
	.align		4
.L_537:
        /*0130*/ 	.word	index@(.nv.constant0._ZN3cub18CUB_300001_SM_10006detail10merge_sort30DeviceMergeSortBlockSortKernelINS2_10policy_hubIPPyE9Policy600ES6_PNS0_8NullTypeES6_SA_m18tuple_indexed_lessS5_S9_EEvbT0_T1_T2_T3_T4_PT6_PT7_T5_NS1_7vsmem_tE)
        /*0134*/ 	.short	0x0380
        /*0136*/ 	.short	0x0058


	//----- nvinfo : EIATTR_SW_WAR
	.align		4
.L_538:
        /*0138*/ 	.byte	0x04, 0x36
        /*013a*/ 	.short	(.L_540 - .L_539)
.L_539:
        /*013c*/ 	.word	0x00000008
.L_540:


//--------------------- .nv.info._ZN3cub18CUB_300001_SM_10006detail10merge_sort26DeviceMergeSortMergeKernelINS2_10policy_hubIPPyE9Policy600ES6_PNS0_8NullTypeES6_SA_j18tuple_indexed_lessS5_S9_EEvbT2_T3_T4_PT6_PT7_T5_PSE_SE_NS1_7vsmem_tE --------------------------
	.section	.nv.info._ZN3cub18CUB_300001_SM_10006detail10merge_sort26DeviceMergeSortMergeKernelINS2_10policy_hubIPPyE9Policy600ES6_PNS0_8NullTypeES6_SA_j18tuple_indexed_lessS5_S9_EEvbT2_T3_T4_PT6_PT7_T5_PSE_SE_NS1_7vsmem_tE,"",@"SHT_CUDA_INFO"
	.sectionflags	@""
	.align	4


	//----- nvinfo : EIATTR_CUDA_API_VERSION
	.align		4
        /*0000*/ 	.byte	0x04, 0x37
        /*0002*/ 	.short	(.L_542 - .L_541)
.L_541:
        /*0004*/ 	.word	0x00000082


	//----- nvinfo : EIATTR_KPARAM_INFO
	.align		4
.L_542:
        /*0008*/ 	.byte	0x04, 0x17
        /*000a*/ 	.short	(.L_544 - .L_543)
.L_543:
        /*000c*/ 	.word	0x00000000
        /*0010*/ 	.short	0x0009
        /*0012*/ 	.short	0x0050
        /*0014*/ 	.byte	0x00, 0xf0, 0x21, 0x00


	//----- nvinfo : EIATTR_KPARAM_INFO
	.align		4
.L_544:
        /*0018*/ 	.byte	0x04, 0x17
        /*001a*/ 	.short	(.L_546 - .L_545)
.L_545:
        /*001c*/ 	.word	0x00000000
        /*0020*/ 	.short	0x0008
        /*0022*/ 	.short	0x0048
        /*0024*/ 	.byte	0x00, 0xf0, 0x11, 0x00


	//----- nvinfo : EIATTR_KPARAM_INFO
	.align		4
.L_546:
        /*0028*/ 	.byte	0x04, 0x17
        /*002a*/ 	.short	(.L_548 - .L_547)
.L_547:
        /*002c*/ 	.word	0x00000000
        /*0030*/ 	.short	0x0007
        /*0032*/ 	.short	0x0040
        /*0034*/ 	.byte	0x00, 0xf5, 0x21, 0x00


	//----- nvinfo : EIATTR_KPARAM_INFO
	.align		4
.L_548:
        /*0038*/ 	.byte	0x04, 0x17
        /*003a*/ 	.short	(.L_550 - .L_549)
.L_549:
        /*003c*/ 	.word	0x00000000
        /*0040*/ 	.short	0x0006
        /*0042*/ 	.short	0x0030
        /*0044*/ 	.byte	0x00, 0xf0, 0x41, 0x00


	//----- nvinfo : EIATTR_KPARAM_INFO
	.align		4
.L_550:
        /*0048*/ 	.byte	0x04, 0x17
        /*004a*/ 	.short	(.L_552 - .L_551)
.L_551:
        /*004c*/ 	.word	0x00000000
        /*0050*/ 	.short	0x0005
        /*0052*/ 	.short	0x0028
        /*0054*/ 	.byte	0x00, 0xf5, 0x21, 0x00


	//----- nvinfo : EIATTR_KPARAM_INFO
	.align		4
.L_552:
        /*0058*/ 	.byte	0x04, 0x17
        /*005a*/ 	.short	(.L_554 - .L_553)
.L_553:
        /*005c*/ 	.word	0x00000000
        /*0060*/ 	.short	0x0004
        /*0062*/ 	.short	0x0020
        /*0064*/ 	.byte	0x00, 0xf5, 0x21, 0x00


	//----- nvinfo : EIATTR_KPARAM_INFO
	.align		4
.L_554:
        /*0068*/ 	.byte	0x04, 0x17
        /*006a*/ 	.short	(.L_556 - .L_555)
.L_555:
        /*006c*/ 	.word	0x00000000
        /*0070*/ 	.short	0x0003
        /*0072*/ 	.short	0x0018
        /*0074*/ 	.byte	0x00, 0xf0, 0x11, 0x00


	//----- nvinfo : EIATTR_KPARAM_INFO
	.align		4
.L_556:
        /*0078*/ 	.byte	0x04, 0x17
        /*007a*/ 	.short	(.L_558 - .L_557)
.L_557:
        /*007c*/ 	.word	0x00000000
        /*0080*/ 	.short	0x0002
        /*0082*/ 	.short	0x0010
        /*0084*/ 	.byte	0x00, 0xf5, 0x21, 0x00


	//----- nvinfo : EIATTR_KPARAM_INFO
	.align		4
.L_558:
        /*0088*/ 	.byte	0x04, 0x17
        /*008a*/ 	.short	(.L_560 - .L_559)
.L_559:
        /*008c*/ 	.word	0x00000000
        /*0090*/ 	.short	0x0001
        /*0092*/ 	.short	0x0008
        /*0094*/ 	.byte	0x00, 0xf5, 0x21, 0x00


	//----- nvinfo : EIATTR_KPARAM_INFO
	.align		4
.L_560:
        /*0098*/ 	.byte	0x04, 0x17
        /*009a*/ 	.short	(.L_562 - .L_561)
.L_561:
        /*009c*/ 	.word	0x00000000
        /*00a0*/ 	.short	0x0000
        /*00a2*/ 	.short	0x0000
        /*00a4*/ 	.byte	0x00, 0xf0, 0x05, 0x00


	//----- nvinfo : EIATTR_SPARSE_MMA_MASK
	.align		4
.L_562:
        /*00a8*/ 	.byte	0x03, 0x50
        /*00aa*/ 	.short	0x0000


	//----- nvinfo : EIATTR_MAXREG_COUNT
	.align		4
        /*00ac*/ 	.byte	0x03, 0x1b
        /*00ae*/ 	.short	0x00ff


	//----- nvinfo : EIATTR_NUM_BARRIERS
	.align		4
        /*00b0*/ 	.byte	0x02, 0x4c
        /*00b2*/ 	.byte	0x01
	.zero		1


	//----- nvinfo : EIATTR_MERCURY_ISA_VERSION
	.align		4
        /*00b4*/ 	.byte	0x03, 0x5f
        /*00b6*/ 	.short	0x0101


	//----- nvinfo : EIATTR_COOP_GROUP_MASK_REGIDS
	.align		4
        /*00b8*/ 	.byte	0x04, 0x29
        /*00ba*/ 	.short	(.L_564 - .L_563)


	//   ....[0]....
.L_563:
        /*00bc*/ 	.word	0xffffffff


	//   ....[1]....
        /*00c0*/ 	.word	0xffffffff


	//   ....[2]....
        /*00c4*/ 	.word	0xffffffff


	//   ....[3]....
        /*00c8*/ 	.word	0xffffffff


	//----- nvinfo : EIATTR_COOP_GROUP_INSTR_OFFSETS
	.align		4
.L_564:
        /*00cc*/ 	.byte	0x04, 0x28
        /*00ce*/ 	.short	(.L_566 - .L_565)


	//   ....[0]....
.L_565:
        /*00d0*/ 	.word	0x0001bec0


	//   ....[1]....
        /*00d4*/ 	.word	0x0001c2c0


	//   ....[2]....
        /*00d8*/ 	.word	0x00037f20


	//   ....[3]....
        /*00dc*/ 	.word	0x00038450


	//----- nvinfo : EIATTR_VRC_CTA_INIT_COUNT
	.align		4
.L_566:
        /*00e0*/ 	.byte	0x02, 0x4a
	.zero		1
	.zero		1


	//----- nvinfo : EIATTR_EXIT_INSTR_OFFSETS
	.align		4
        /*00e4*/ 	.byte	0x04, 0x1c
        /*00e6*/ 	.short	(.L_568 - .L_567)


	//   ....[0]....
.L_567:
        /*00e8*/ 	.word	0x0001c070


	//   ....[1]....
        /*00ec*/ 	.word	0x0001c470


	//   ....[2]....
        /*00f0*/ 	.word	0x00038200


	//   ....[3]....
        /*00f4*/ 	.word	0x00038220


	//   ....[4]....
        /*00f8*/ 	.word	0x00038760


	//   ....[5]....
        /*00fc*/ 	.word	0x00038780


	//----- nvinfo : EIATTR_MAX_THREADS
	.align		4
.L_568:
        /*0100*/ 	.byte	0x04, 0x05
        /*0102*/ 	.short	(.L_570 - .L_569)
.L_569:
        /*0104*/ 	.word	0x00000100
        /*0108*/ 	.word	0x00000001
        /*010c*/ 	.word	0x00000001


	//----- nvinfo : EIATTR_CRS_STACK_SIZE
	.align		4
.L_570:
        /*0110*/ 	.byte	0x04, 0x1e
        /*0112*/ 	.short	(.L_572 - .L_571)
.L_571:
        /*0114*/ 	.word	0x00000000


	//----- nvinfo : EIATTR_CBANK_PARAM_SIZE
	.align		4
.L_572:
        /*0118*/ 	.byte	0x03, 0x19
        /*011a*/ 	.short	0x0058


	//----- nvinfo : EIATTR_PARAM_CBANK
	.align		4
        /*011c*/ 	.byte	0x04, 0x0a
        /*011e*/ 	.short	(.L_574 - .L_573)
	.align		4
.L_573:
        /*0120*/ 	.word	index@(.nv.constant0._ZN3cub18CUB_300001_SM_10006detail10merge_sort26DeviceMergeSortMergeKernelINS2_10policy_hubIPPyE9Policy600ES6_PNS0_8NullTypeES6_SA_j18tuple_indexed_lessS5_S9_EEvbT2_T3_T4_PT6_PT7_T5_PSE_SE_NS1_7vsmem_tE)
        /*0124*/ 	.short	0x0380
        /*0126*/ 	.short	0x0058


	//----- nvinfo : EIATTR_SW_WAR
	.align		4
.L_574:
        /*0128*/ 	.byte	0x04, 0x36
        /*012a*/ 	.short	(.L_576 - .L_575)
.L_575:
        /*012c*/ 	.word	0x00000008
.L_576:


//--------------------- .nv.info._ZN3cub18CUB_300001_SM_10006detail10merge_sort30DeviceMergeSortPartitionKernelIPPyj18tuple_indexed_lessS4_EEvbT_PT2_T0_SA_PSA_T1_SA_i --------------------------
	.section	.nv.info._ZN3cub18CUB_300001_SM_10006detail10merge_sort30DeviceMergeSortPartitionKernelIPPyj18tuple_indexed_lessS4_EEvbT_PT2_T0_SA_PSA_T1_SA_i,"",@"SHT_CUDA_INFO"
	.sectionflags	@""
	.align	4


	//----- nvinfo : EIATTR_CUDA_API_VERSION
	.align		4
        /*0000*/ 	.byte	0x04, 0x37
        /*0002*/ 	.short	(.L_578 - .L_577)
.L_577:
        /*0004*/ 	.word	0x00000082


	//----- nvinfo : EIATTR_KPARAM_INFO
	.align		4
.L_578:
        /*0008*/ 	.byte	0x04, 0x17
        /*000a*/ 	.short	(.L_580 - .L_579)
.L_579:
        /*000c*/ 	.word	0x00000000
        /*0010*/ 	.short	0x0008
        /*0012*/ 	.short	0x003c
        /*0014*/ 	.byte	0x00, 0xf0, 0x11, 0x00


	//----- nvinfo : EIATTR_KPARAM_INFO
	.align		4
.L_580:
        /*0018*/ 	.byte	0x04, 0x17
        /*001a*/ 	.short	(.L_582 - .L_581)
.L_581:
        /*001c*/ 	.word	0x00000000
        /*0020*/ 	.short	0x0007
        /*0022*/ 	.short	0x0038
        /*0024*/ 	.byte	0x00, 0xf0, 0x11, 0x00


	//----- nvinfo : EIATTR_KPARAM_INFO
	.align		4
.L_582:
        /*0028*/ 	.byte	0x04, 0x17
        /*002a*/ 	.short	(.L_584 - .L_583)
.L_583:
        /*002c*/ 	.word	0x00000000
        /*0030*/ 	.short	0x0006
        /*0032*/ 	.short	0x0028
        /*0034*/ 	.byte	0x00, 0xf0, 0x41, 0x00


	//----- nvinfo : EIATTR_KPARAM_INFO
	.align		4
.L_584:
        /*0038*/ 	.byte	0x04, 0x17
        /*003a*/ 	.short	(.L_586 - .L_585)
.L_585:
        /*003c*/ 	.word	0x00000000
        /*0040*/ 	.short	0x0005
        /*0042*/ 	.short	0x0020
        /*0044*/ 	.byte	0x00, 0xf5, 0x21, 0x00


	//----- nvinfo : EIATTR_KPARAM_INFO
	.align		4
.L_586:
        /*0048*/ 	.byte	0x04, 0x17
        /*004a*/ 	.short	(.L_588 - .L_587)
.L_587:
        /*004c*/ 	.word	0x00000000
        /*0050*/ 	.short	0x0004
        /*0052*/ 	.short	0x001c
        /*0054*/ 	.byte	0x00, 0xf0, 0x11, 0x00


	//----- nvinfo : EIATTR_KPARAM_INFO
	.align		4
.L_588:
        /*0058*/ 	.byte	0x04, 0x17
        /*005a*/ 	.short	(.L_590 - .L_589)
.L_589:
        /*005c*/ 	.word	0x00000000
        /*0060*/ 	.short	0x0003
        /*0062*/ 	.short	0x0018
        /*0064*/ 	.byte	0x00, 0xf0, 0x11, 0x00


	//----- nvinfo : EIATTR_KPARAM_INFO
	.align		4
.L_590:
        /*0068*/ 	.byte	0x04, 0x17
        /*006a*/ 	.short	(.L_592 - .L_591)
.L_591:
        /*006c*/ 	.word	0x00000000
        /*0070*/ 	.short	0x0002
        /*0072*/ 	.short	0x0010
        /*0074*/ 	.byte	0x00, 0xf5, 0x21, 0x00


	//----- nvinfo : EIATTR_KPARAM_INFO
	.align		4
.L_592:
        /*0078*/ 	.byte	0x04, 0x17
        /*007a*/ 	.short	(.L_594 - .L_593)
.L_593:
        /*007c*/ 	.word	0x00000000
        /*0080*/ 	.short	0x0001
        /*0082*/ 	.short	0x0008
        /*0084*/ 	.byte	0x00, 0xf5, 0x21, 0x00


	//----- nvinfo : EIATTR_KPARAM_INFO
	.align		4
.L_594:
        /*0088*/ 	.byte	0x04, 0x17
        /*008a*/ 	.short	(.L_596 - .L_595)
.L_595:
        /*008c*/ 	.word	0x00000000
        /*0090*/ 	.short	0x0000
        /*0092*/ 	.short	0x0000
        /*0094*/ 	.byte	0x00, 0xf0, 0x05, 0x00


	//----- nvinfo : EIATTR_SPARSE_MMA_MASK
	.align		4
.L_596:
        /*0098*/ 	.byte	0x03, 0x50
        /*009a*/ 	.short	0x0000


	//----- nvinfo : EIATTR_MAXREG_COUNT
	.align		4
        /*009c*/ 	.byte	0x03, 0x1b
        /*009e*/ 	.short	0x00ff


	//----- nvinfo : EIATTR_MERCURY_ISA_VERSION
	.align		4
        /*00a0*/ 	.byte	0x03, 0x5f
        /*00a2*/ 	.short	0x0101


	//----- nvinfo : EIATTR_VRC_CTA_INIT_COUNT
	.align		4
        /*00a4*/ 	.byte	0x02, 0x4a
	.zero		1
	.zero		1


	//----- nvinfo : EIATTR_EXIT_INSTR_OFFSETS
	.align		4
        /*00a8*/ 	.byte	0x04, 0x1c
        /*00aa*/ 	.short	(.L_598 - .L_597)


	//   ....[0]....
.L_597:
        /*00ac*/ 	.word	0x00000070


	//   ....[1]....
        /*00b0*/ 	.word	0x000001d0


	//   ....[2]....
        /*00b4*/ 	.word	0x000062d0


	//----- nvinfo : EIATTR_CRS_STACK_SIZE
	.align		4
.L_598:
        /*00b8*/ 	.byte	0x04, 0x1e
        /*00ba*/ 	.short	(.L_600 - .L_599)
.L_599:
        /*00bc*/ 	.word	0x00000000


	//----- nvinfo : EIATTR_CBANK_PARAM_SIZE
	.align		4
.L_600:
        /*00c0*/ 	.byte	0x03, 0x19
        /*00c2*/ 	.short	0x0040


	//----- nvinfo : EIATTR_PARAM_CBANK
	.align		4
        /*00c4*/ 	.byte	0x04, 0x0a
        /*00c6*/ 	.short	(.L_602 - .L_601)
	.align		4
.L_601:
        /*00c8*/ 	.word	index@(.nv.constant0._ZN3cub18CUB_300001_SM_10006detail10merge_sort30DeviceMergeSortPartitionKernelIPPyj18tuple_indexed_lessS4_EEvbT_PT2_T0_SA_PSA_T1_SA_i)
        /*00cc*/ 	.short	0x0380
        /*00ce*/ 	.short	0x0040


	//----- nvinfo : EIATTR_SW_WAR
	.align		4
.L_602:
        /*00d0*/ 	.byte	0x04, 0x36
        /*00d2*/ 	.short	(.L_604 - .L_603)
.L_603:
        /*00d4*/ 	.word	0x00000008
.L_604:


//--------------------- .nv.info._ZN3cub18CUB_300001_SM_10006detail10merge_sort30DeviceMergeSortBlockSortKernelINS2_10policy_hubIPPyE9Policy600ES6_PNS0_8NullTypeES6_SA_j18tuple_indexed_lessS5_S9_EEvbT0_T1_T2_T3_T4_PT6_PT7_T5_NS1_7vsmem_tE --------------------------
	.section	.nv.info._ZN3cub18CUB_300001_SM_10006detail10merge_sort30DeviceMergeSortBlockSortKernelINS2_10policy_hubIPPyE9Policy600ES6_PNS0_8NullTypeES6_SA_j18tuple_indexed_lessS5_S9_EEvbT0_T1_T2_T3_T4_PT6_PT7_T5_NS1_7vsmem_tE,"",@"SHT_CUDA_INFO"
	.sectionflags	@""
	.align	4


	//----- nvinfo : EIATTR_CUDA_API_VERSION
	.align		4
        /*0000*/ 	.byte	0x04, 0x37
        /*0002*/ 	.short	(.L_606 - .L_605)
.L_605:
        /*0004*/ 	.word	0x00000082


	//----- nvinfo : EIATTR_KPARAM_INFO
	.align		4
.L_606:
        /*0008*/ 	.byte	0x04, 0x17
        /*000a*/ 	.short	(.L_608 - .L_607)
.L_607:
        /*000c*/ 	.word	0x00000000
        /*0010*/ 	.short	0x0009
        /*0012*/ 	.short	0x0050
        /*0014*/ 	.byte	0x00, 0xf0, 0x21, 0x00


	//----- nvinfo : EIATTR_KPARAM_INFO
	.align		4
.L_608:
        /*0018*/ 	.byte	0x04, 0x17
        /*001a*/ 	.short	(.L_610 - .L_609)
.L_609:
        /*001c*/ 	.word	0x00000000
        /*0020*/ 	.short	0x0008
        /*0022*/ 	.short	0x0040
        /*0024*/ 	.byte	0x00, 0xf0, 0x41, 0x00


	//----- nvinfo : EIATTR_KPARAM_INFO
	.align		4
.L_610:
        /*0028*/ 	.byte	0x04, 0x17
        /*002a*/ 	.short	(.L_612 - .L_611)
.L_611:
        /*002c*/ 	.word	0x00000000
        /*0030*/ 	.short	0x0007
        /*0032*/ 	.short	0x0038
        /*0034*/ 	.byte	0x00, 0xf5, 0x21, 0x00


	//----- nvinfo : EIATTR_KPARAM_INFO
	.align		4
.L_612:
        /*0038*/ 	.byte	0x04, 0x17
        /*003a*/ 	.short	(.L_614 - .L_613)
.L_613:
        /*003c*/ 	.word	0x00000000
        /*0040*/ 	.short	0x0006
        /*0042*/ 	.short	0x0030
        /*0044*/ 	.byte	0x00, 0xf5, 0x21, 0x00


	//----- nvinfo : EIATTR_KPARAM_INFO
	.align		4
.L_614:
        /*0048*/ 	.byte	0x04, 0x17
        /*004a*/ 	.short	(.L_616 - .L_615)
.L_615:
        /*004c*/ 	.word	0x00000000
        /*0050*/ 	.short	0x0005
        /*0052*/ 	.short	0x0028
        /*0054*/ 	.byte	0x00, 0xf0, 0x11, 0x00


	//----- nvinfo : EIATTR_KPARAM_INFO
	.align		4
.L_616:
        /*0058*/ 	.byte	0x04, 0x17
        /*005a*/ 	.short	(.L_618 - .L_617)
.L_617:
        /*005c*/ 	.word	0x00000000
        /*0060*/ 	.short	0x0004
        /*0062*/ 	.short	0x0020
        /*0064*/ 	.byte	0x00, 0xf5, 0x21, 0x00


	//----- nvinfo : EIATTR_KPARAM_INFO
	.align		4
.L_618:
        /*0068*/ 	.byte	0x04, 0x17
        /*006a*/ 	.short	(.L_620 - .L_619)
.L_619:
        /*006c*/ 	.word	0x00000000
        /*0070*/ 	.short	0x0003
        /*0072*/ 	.short	0x0018
        /*0074*/ 	.byte	0x00, 0xf5, 0x21, 0x00


	//----- nvinfo : EIATTR_KPARAM_INFO
	.align		4
.L_620:
        /*0078*/ 	.byte	0x04, 0x17
        /*007a*/ 	.short	(.L_622 - .L_621)
.L_621:
        /*007c*/ 	.word	0x00000000
        /*0080*/ 	.short	0x0002
        /*0082*/ 	.short	0x0010
        /*0084*/ 	.byte	0x00, 0xf5, 0x21, 0x00


	//----- nvinfo : EIATTR_KPARAM_INFO
	.align		4
.L_622:
        /*0088*/ 	.byte	0x04, 0x17
        /*008a*/ 	.short	(.L_624 - .L_623)
.L_623:
        /*008c*/ 	.word	0x00000000
        /*0090*/ 	.short	0x0001
        /*0092*/ 	.short	0x0008
        /*0094*/ 	.byte	0x00, 0xf5, 0x21, 0x00


	//----- nvinfo : EIATTR_KPARAM_INFO
	.align		4
.L_624:
        /*0098*/ 	.byte	0x04, 0x17
        /*009a*/ 	.short	(.L_626 - .L_625)
.L_625:
        /*009c*/ 	.word	0x00000000
        /*00a0*/ 	.short	0x0000
        /*00a2*/ 	.short	0x0000
        /*00a4*/ 	.byte	0x00, 0xf0, 0x05, 0x00


	//----- nvinfo : EIATTR_SPARSE_MMA_MASK
	.align		4
.L_626:
        /*00a8*/ 	.byte	0x03, 0x50
        /*00aa*/ 	.short	0x0000


	//----- nvinfo : EIATTR_MAXREG_COUNT
	.align		4
        /*00ac*/ 	.byte	0x03, 0x1b
        /*00ae*/ 	.short	0x00ff


	//----- nvinfo : EIATTR_NUM_BARRIERS
	.align		4
        /*00b0*/ 	.byte	0x02, 0x4c
        /*00b2*/ 	.byte	0x01
	.zero		1


	//----- nvinfo : EIATTR_ANNOTATIONS
	.align		4
        /*00b4*/ 	.byte	0x04, 0x55
        /*00b6*/ 	.short	(.L_628 - .L_627)


	//   ....[0]....
.L_627:
        /*00b8*/ 	.word	0x00000001
        /*00bc*/ 	.byte	0x40, 0x01, 0x00, 0x00, 0x01, 0x00, 0x00, 0x00, 0x60, 0xbe, 0x06, 0x00, 0x01, 0x00, 0x00, 0x00
        /*00cc*/ 	.byte	0x00, 0xc7, 0x06, 0x00, 0x01, 0x00, 0x00, 0x00, 0xa0, 0xcd, 0x06, 0x00, 0x01, 0x00, 0x00, 0x00
        /*00dc*/ 	.byte	0xe0, 0xa0, 0x0e, 0x00, 0x01, 0x00, 0x00, 0x00, 0xf0, 0xa0, 0x0e, 0x00, 0x01, 0x00, 0x00, 0x00
        /*00ec*/ 	.byte	0x50, 0xa1, 0x0e, 0x00, 0x01, 0x00, 0x00, 0x00, 0x70, 0xa1, 0x0e, 0x00, 0x01, 0x00, 0x00, 0x00
        /*00fc*/ 	.byte	0x20, 0xa5, 0x0e, 0x00, 0x01, 0x00, 0x00, 0x00, 0x30, 0xa5, 0x0e, 0x00, 0x01, 0x00, 0x00, 0x00
        /*010c*/ 	.byte	0x90, 0xa5, 0x0e, 0x00, 0x01, 0x00, 0x00, 0x00, 0xb0, 0xa5, 0x0e, 0x00


	//----- nvinfo : EIATTR_MERCURY_ISA_VERSION
	.align		4
.L_628:
        /*0118*/ 	.byte	0x03, 0x5f
        /*011a*/ 	.short	0x0101


	//----- nvinfo : EIATTR_COOP_GROUP_MASK_REGIDS
	.align		4
        /*011c*/ 	.byte	0x04, 0x29
        /*011e*/ 	.short	(.L_630 - .L_629)


	//   ....[0]....
.L_629:
        /*0120*/ 	.word	0xffffffff


	//   ....[1]....
        /*0124*/ 	.word	0xffffffff


	//   ....[2]....
        /*0128*/ 	.word	0xffffffff


	//   ....[3]....
        /*012c*/ 	.word	0xffffffff


	//   ....[4]....
        /*0130*/ 	.word	0xffffffff


	//   ....[5]....
        /*0134*/ 	.word	0xffffffff


	//----- nvinfo : EIATTR_COOP_GROUP_INSTR_OFFSETS
	.align		4
.L_630:
        /*0138*/ 	.byte	0x04, 0x28
        /*013a*/ 	.short	(.L_632 - .L_631)


	//   ....[0]....
.L_631:
        /*013c*/ 	.word	0x000005a0


	//   ....[1]....
        /*0140*/ 	.word	0x0006c2f0


	//   ....[2]....
        /*0144*/ 	.word	0x0006c4e0


	//   ....[3]....
        /*0148*/ 	.word	0x0006cd10


	//   ....[4]....
        /*014c*/ 	.word	0x000ea2e0


	//   ....[5]....
        /*0150*/ 	.word	0x000ea720


	//----- nvinfo : EIATTR_VRC_CTA_INIT_COUNT
	.align		4
.L_632:
        /*0154*/ 	.byte	0x02, 0x4a
	.zero		1
	.zero		1


	//----- nvinfo : EIATTR_EXIT_INSTR_OFFSETS
	.align		4
        /*0158*/ 	.byte	0x04, 0x1c
        /*015a*/ 	.short	(.L_634 - .L_633)


	//   ....[0]....
.L_633:
        /*015c*/ 	.word	0x0006c420


	//   ....[1]....
        /*0160*/ 	.word	0x0006c610


	//   ....[2]....
        /*0164*/ 	.word	0x000ea4f0


	//   ....[3]....
        /*0168*/ 	.word	0x000ea510


	//   ....[4]....
        /*016c*/ 	.word	0x000ea930


	//   ....[5]....
        /*0170*/ 	.word	0x000ea950


	//----- nvinfo : EIATTR_MAX_THREADS
	.align		4
.L_634:
        /*0174*/ 	.byte	0x04, 0x05
        /*0176*/ 	.short	(.L_636 - .L_635)
.L_635:
        /*0178*/ 	.word	0x00000100
        /*017c*/ 	.word	0x00000001
        /*0180*/ 	.word	0x00000001


	//----- nvinfo : EIATTR_CRS_STACK_SIZE
	.align		4
.L_636:
        /*0184*/ 	.byte	0x04, 0x1e
        /*0186*/ 	.short	(.L_638 - .L_637)
.L_637:
        /*0188*/ 	.word	0x00000000


	//----- nvinfo : EIATTR_CBANK_PARAM_SIZE
	.align		4
.L_638:
        /*018c*/ 	.byte	0x03, 0x19
        /*018e*/ 	.short	0x0058


	//----- nvinfo : EIATTR_PARAM_CBANK
	.align		4
        /*0190*/ 	.byte	0x04, 0x0a
        /*0192*/ 	.short	(.L_640 - .L_639)
	.align		4
.L_639:
        /*0194*/ 	.word	index@(.nv.constant0._ZN3cub18CUB_300001_SM_10006detail10merge_sort30DeviceMergeSortBlockSortKernelINS2_10policy_hubIPPyE9Policy600ES6_PNS0_8NullTypeES6_SA_j18tuple_indexed_lessS5_S9_EEvbT0_T1_T2_T3_T4_PT6_PT7_T5_NS1_7vsmem_tE)
        /*0198*/ 	.short	0x0380
        /*019a*/ 	.short	0x0058


	//----- nvinfo : EIATTR_SW_WAR
	.align		4
.L_640:
        /*019c*/ 	.byte	0x04, 0x36
        /*019e*/ 	.short	(.L_642 - .L_641)
.L_641:
        /*01a0*/ 	.word	0x00000008
.L_642:


//--------------------- .nv.info._ZN3cub18CUB_300001_SM_10006detail10merge_sort26DeviceMergeSortMergeKernelINS2_10policy_hubIPPyE9Policy600ES6_PNS0_8NullTypeES6_SA_m15tuple_weak_lessS5_S9_EEvbT2_T3_T4_PT6_PT7_T5_PSE_SE_NS1_7vsmem_tE --------------------------
	.section	.nv.info._ZN3cub18CUB_300001_SM_10006detail10merge_sort26DeviceMergeSortMergeKernelINS2_10policy_hubIPPyE9Policy600ES6_PNS0_8NullTypeES6_SA_m15tuple_weak_lessS5_S9_EEvbT2_T3_T4_PT6_PT7_T5_PSE_SE_NS1_7vsmem_tE,"",@"SHT_CUDA_INFO"
	.sectionflags	@""
	.align	4


	//----- nvinfo : EIATTR_CUDA_API_VERSION
	.align		4
        /*0000*/ 	.byte	0x04, 0x37
        /*0002*/ 	.short	(.L_644 - .L_643)
.L_643:
        /*0004*/ 	.word	0x00000082


	//----- nvinfo : EIATTR_KPARAM_INFO
	.align		4
.L_644:
        /*0008*/ 	.byte	0x04, 0x17
        /*000a*/ 	.short	(.L_646 - .L_645)
.L_645:
        /*000c*/ 	.word	0x00000000
        /*0010*/ 	.short	0x0009
        /*0012*/ 	.short	0x0048
        /*0014*/ 	.byte	0x00, 0xf0, 0x21, 0x00


	//----- nvinfo : EIATTR_KPARAM_INFO
	.align		4
.L_646:
        /*0018*/ 	.byte	0x04, 0x17
        /*001a*/ 	.short	(.L_648 - .L_647)
.L_647:
        /*001c*/ 	.word	0x00000000
        /*0020*/ 	.short	0x0008
        /*0022*/ 	.short	0x0040
        /*0024*/ 	.byte	0x00, 0xf0, 0x21, 0x00


	//----- nvinfo : EIATTR_KPARAM_INFO
	.align		4
.L_648:
        /*0028*/ 	.byte	0x04, 0x17
        /*002a*/ 	.short	(.L_650 - .L_649)
.L_649:
        /*002c*/ 	.word	0x00000000
        /*0030*/ 	.short	0x0007
        /*0032*/ 	.short	0x0038
        /*0034*/ 	.byte	0x00, 0xf5, 0x21, 0x00


	//----- nvinfo : EIATTR_KPARAM_INFO
	.align		4
.L_650:
        /*0038*/ 	.byte	0x04, 0x17
        /*003a*/ 	.short	(.L_652 - .L_651)
.L_651:
        /*003c*/ 	.word	0x00000000
        /*0040*/ 	.short	0x0006
        /*0042*/ 	.short	0x0030
        /*0044*/ 	.byte	0x00, 0xf0, 0x11, 0x00


	//----- nvinfo : EIATTR_KPARAM_INFO
	.align		4
.L_652:
        /*0048*/ 	.byte	0x04, 0x17
        /*004a*/ 	.short	(.L_654 - .L_653)
.L_653:
        /*004c*/ 	.word	0x00000000
        /*0050*/ 	.short	0x0005
        /*0052*/ 	.short	0x0028
        /*0054*/ 	.byte	0x00, 0xf5, 0x21, 0x00


	//----- nvinfo : EIATTR_KPARAM_INFO
	.align		4
.L_654:
        /*0058*/ 	.byte	0x04, 0x17
        /*005a*/ 	.short	(.L_656 - .L_655)
.L_655:
        /*005c*/ 	.word	0x00000000
        /*0060*/ 	.short	0x0004
        /*0062*/ 	.short	0x0020
        /*0064*/ 	.byte	0x00, 0xf5, 0x21, 0x00


	//----- nvinfo : EIATTR_KPARAM_INFO
	.align		4
.L_656:
        /*0068*/ 	.byte	0x04, 0x17
        /*006a*/ 	.short	(.L_658 - .L_657)
.L_657:
        /*006c*/ 	.word	0x00000000
        /*0070*/ 	.short	0x0003
        /*0072*/ 	.short	0x0018
        /*0074*/ 	.byte	0x00, 0xf0, 0x21, 0x00


	//----- nvinfo : EIATTR_KPARAM_INFO
	.align		4
.L_658:
        /*0078*/ 	.byte	0x04, 0x17
        /*007a*/ 	.short	(.L_660 - .L_659)
.L_659:
        /*007c*/ 	.word	0x00000000
        /*0080*/ 	.short	0x0002
        /*0082*/ 	.short	0x0010
        /*0084*/ 	.byte	0x00, 0xf5, 0x21, 0x00


	//----- nvinfo : EIATTR_KPARAM_INFO
	.align		4
.L_660:
        /*0088*/ 	.byte	0x04, 0x17
        /*008a*/ 	.short	(.L_662 - .L_661)
.L_661:
        /*008c*/ 	.word	0x00000000
        /*0090*/ 	.short	0x0001
        /*0092*/ 	.short	0x0008
        /*0094*/ 	.byte	0x00, 0xf5, 0x21, 0x00


	//----- nvinfo : EIATTR_KPARAM_INFO
	.align		4
.L_662:
        /*0098*/ 	.byte	0x04, 0x17
        /*009a*/ 	.short	(.L_664 - .L_663)
.L_663:
        /*009c*/ 	.word	0x00000000
        /*00a0*/ 	.short	0x0000
        /*00a2*/ 	.short	0x0000
        /*00a4*/ 	.byte	0x00, 0xf0, 0x05, 0x00


	//----- nvinfo : EIATTR_SPARSE_MMA_MASK
	.align		4
.L_664:
        /*00a8*/ 	.byte	0x03, 0x50
        /*00aa*/ 	.short	0x0000


	//----- nvinfo : EIATTR_MAXREG_COUNT
	.align		4
        /*00ac*/ 	.byte	0x03, 0x1b
        /*00ae*/ 	.short	0x00ff


	//----- nvinfo : EIATTR_NUM_BARRIERS
	.align		4
        /*00b0*/ 	.byte	0x02, 0x4c
        /*00b2*/ 	.byte	0x01
	.zero		1


	//----- nvinfo : EIATTR_MERCURY_ISA_VERSION
	.align		4
        /*00b4*/ 	.byte	0x03, 0x5f
        /*00b6*/ 	.short	0x0101


	//----- nvinfo : EIATTR_COOP_GROUP_MASK_REGIDS
	.align		4
        /*00b8*/ 	.byte	0x04, 0x29
        /*00ba*/ 	.short	(.L_666 - .L_665)


	//   ....[0]....
.L_665:
        /*00bc*/ 	.word	0xffffffff


	//   ....[1]....
        /*00c0*/ 	.word	0xffffffff


	//   ....[2]....
        /*00c4*/ 	.word	0xffffffff


	//   ....[3]....
        /*00c8*/ 	.word	0xffffffff


	//----- nvinfo : EIATTR_COOP_GROUP_INSTR_OFFSETS
	.align		4
.L_666:
        /*00cc*/ 	.byte	0x04, 0x28
        /*00ce*/ 	.short	(.L_668 - .L_667)


	//   ....[0]....
.L_667:
        /*00d0*/ 	.word	0x00002ec0


	//   ....[1]....
        /*00d4*/ 	.word	0x000032c0


	//   ....[2]....
        /*00d8*/ 	.word	0x00006580


	//   ....[3]....
        /*00dc*/ 	.word	0x00006ac0


	//----- nvinfo : EIATTR_VRC_CTA_INIT_COUNT
	.align		4
.L_668:
        /*00e0*/ 	.byte	0x02, 0x4a
	.zero		1
	.zero		1


	//----- nvinfo : EIATTR_EXIT_INSTR_OFFSETS
	.align		4
        /*00e4*/ 	.byte	0x04, 0x1c
        /*00e6*/ 	.short	(.L_670 - .L_669)


	//   ....[0]....
.L_669:
        /*00e8*/ 	.word	0x00003060


	//   ....[1]....
        /*00ec*/ 	.word	0x00003460


	//   ....[2]....
        /*00f0*/ 	.word	0x00006850


	//   ....[3]....
        /*00f4*/ 	.word	0x00006870


	//   ....[4]....
        /*00f8*/ 	.word	0x00006da0


	//   ....[5]....
        /*00fc*/ 	.word	0x00006dc0


	//----- nvinfo : EIATTR_MAX_THREADS
	.align		4
.L_670:
        /*0100*/ 	.byte	0x04, 0x05
        /*0102*/ 	.short	(.L_672 - .L_671)
.L_671:
        /*0104*/ 	.word	0x00000100
        /*0108*/ 	.word	0x00000001
        /*010c*/ 	.word	0x00000001


	//----- nvinfo : EIATTR_CRS_STACK_SIZE
	.align		4
.L_672:
        /*0110*/ 	.byte	0x04, 0x1e
        /*0112*/ 	.short	(.L_674 - .L_673)
.L_673:
        /*0114*/ 	.word	0x00000000


	//----- nvinfo : EIATTR_CBANK_PARAM_SIZE
	.align		4
.L_674:
        /*0118*/ 	.byte	0x03, 0x19
        /*011a*/ 	.short	0x0050


	//----- nvinfo : EIATTR_PARAM_CBANK
	.align		4
        /*011c*/ 	.byte	0x04, 0x0a
        /*011e*/ 	.short	(.L_676 - .L_675)
	.align		4
.L_675:
        /*0120*/ 	.word	index@(.nv.constant0._ZN3cub18CUB_300001_SM_10006detail10merge_sort26DeviceMergeSortMergeKernelINS2_10policy_hubIPPyE9Policy600ES6_PNS0_8NullTypeES6_SA_m15tuple_weak_lessS5_S9_EEvbT2_T3_T4_PT6_PT7_T5_PSE_SE_NS1_7vsmem_tE)
        /*0124*/ 	.short	0x0380
        /*0126*/ 	.short	0x0050


	//----- nvinfo : EIATTR_SW_WAR
	.align		4
.L_676:
        /*0128*/ 	.byte	0x04, 0x36
        /*012a*/ 	.short	(.L_678 - .L_677)
.L_677:
        /*012c*/ 	.word	0x00000008
.L_678:


//--------------------- .nv.info._ZN3cub18CUB_300001_SM_10006detail10merge_sort30DeviceMergeSortPartitionKernelIPPym15tuple_weak_lessS4_EEvbT_PT2_T0_SA_PSA_T1_SA_i --------------------------
	.section	.nv.info._ZN3cub18CUB_300001_SM_10006detail10merge_sort30DeviceMergeSortPartitionKernelIPPym15tuple_weak_lessS4_EEvbT_PT2_T0_SA_PSA_T1_SA_i,"",@"SHT_CUDA_INFO"
	.sectionflags	@""
	.align	4


	//----- nvinfo : EIATTR_CUDA_API_VERSION
	.align		4
        /*0000*/ 	.byte	0x04, 0x37
        /*0002*/ 	.short	(.L_680 - .L_679)
.L_679:
        /*0004*/ 	.word	0x00000082


	//----- nvinfo : EIATTR_KPARAM_INFO
	.align		4
.L_680:
        /*0008*/ 	.byte	0x04, 0x17
        /*000a*/ 	.short	(.L_682 - .L_681)
.L_681:
        /*000c*/ 	.word	0x00000000
        /*0010*/ 	.short	0x0008
        /*0012*/ 	.short	0x0040
        /*0014*/ 	.byte	0x00, 0xf0, 0x11, 0x00


	//----- nvinfo : EIATTR_KPARAM_INFO
	.align		4
.L_682:
        /*0018*/ 	.byte	0x04, 0x17
        /*001a*/ 	.short	(.L_684 - .L_683)
.L_683:
        /*001c*/ 	.word	0x00000000
        /*0020*/ 	.short	0x0007
        /*0022*/ 	.short	0x0038
        /*0024*/ 	.byte	0x00, 0xf0, 0x21, 0x00


	//----- nvinfo : EIATTR_KPARAM_INFO
	.align		4
.L_684:
        /*0028*/ 	.byte	0x04, 0x17
        /*002a*/ 	.short	(.L_686 - .L_685)
.L_685:
        /*002c*/ 	.word	0x00000000
        /*0030*/ 	.short	0x0006
        /*0032*/ 	.short	0x0030
        /*0034*/ 	.byte	0x00, 0xf0, 0x11, 0x00


	//----- nvinfo : EIATTR_KPARAM_INFO
	.align		4
.L_686:
        /*0038*/ 	.byte	0x04, 0x17
        /*003a*/ 	.short	(.L_688 - .L_687)
.L_687:
        /*003c*/ 	.word	0x00000000
        /*0040*/ 	.short	0x0005
        /*0042*/ 	.short	0x0028
        /*0044*/ 	.byte	0x00, 0xf5, 0x21, 0x00


	//----- nvinfo : EIATTR_KPARAM_INFO
	.align		4
.L_688:
        /*0048*/ 	.byte	0x04, 0x17
        /*004a*/ 	.short	(.L_690 - .L_689)
.L_689:
        /*004c*/ 	.word	0x00000000
        /*0050*/ 	.short	0x0004
        /*0052*/ 	.short	0x0020
        /*0054*/ 	.byte	0x00, 0xf0, 0x21, 0x00


	//----- nvinfo : EIATTR_KPARAM_INFO
	.align		4
.L_690:
        /*0058*/ 	.byte	0x04, 0x17
        /*005a*/ 	.short	(.L_692 - .L_691)
.L_691:
        /*005c*/ 	.word	0x00000000
        /*0060*/ 	.short	0x0003
        /*0062*/ 	.short	0x0018
        /*0064*/ 	.byte	0x00, 0xf0, 0x21, 0x00


	//----- nvinfo : EIATTR_KPARAM_INFO
	.align		4
.L_692:
        /*0068*/ 	.byte	0x04, 0x17
        /*006a*/ 	.short	(.L_694 - .L_693)
.L_693:
        /*006c*/ 	.word	0x00000000
        /*0070*/ 	.short	0x0002
        /*0072*/ 	.short	0x0010
        /*0074*/ 	.byte	0x00, 0xf5, 0x21, 0x00


	//----- nvinfo : EIATTR_KPARAM_INFO
	.align		4
.L_694:
        /*0078*/ 	.byte	0x04, 0x17
        /*007a*/ 	.short	(.L_696 - .L_695)
.L_695:
        /*007c*/ 	.word	0x00000000
        /*0080*/ 	.short	0x0001
        /*0082*/ 	.short	0x0008
        /*0084*/ 	.byte	0x00, 0xf5, 0x21, 0x00


	//----- nvinfo : EIATTR_KPARAM_INFO
	.align		4
.L_696:
        /*0088*/ 	.byte	0x04, 0x17
        /*008a*/ 	.short	(.L_698 - .L_697)
.L_697:
        /*008c*/ 	.word	0x00000000
        /*0090*/ 	.short	0x0000
        /*0092*/ 	.short	0x0000
        /*0094*/ 	.byte	0x00, 0xf0, 0x05, 0x00


	//----- nvinfo : EIATTR_SPARSE_MMA_MASK
	.align		4
.L_698:
        /*0098*/ 	.byte	0x03, 0x50
        /*009a*/ 	.short	0x0000


	//----- nvinfo : EIATTR_MAXREG_COUNT
	.align		4
        /*009c*/ 	.byte	0x03, 0x1b
        /*009e*/ 	.short	0x00ff


	//----- nvinfo : EIATTR_MERCURY_ISA_VERSION
	.align		4
        /*00a0*/ 	.byte	0x03, 0x5f
        /*00a2*/ 	.short	0x0101


	//----- nvinfo : EIATTR_VRC_CTA_INIT_COUNT
	.align		4
        /*00a4*/ 	.byte	0x02, 0x4a
	.zero		1
	.zero		1


	//----- nvinfo : EIATTR_EXIT_INSTR_OFFSETS
	.align		4
        /*00a8*/ 	.byte	0x04, 0x1c
        /*00aa*/ 	.short	(.L_700 - .L_699)


	//   ....[0]....
.L_699:
        /*00ac*/ 	.word	0x00000080


	//   ....[1]....
        /*00b0*/ 	.word	0x000003d0


	//   ....[2]....
        /*00b4*/ 	.word	0x00001070


	//----- nvinfo : EIATTR_CRS_STACK_SIZE
	.align		4
.L_700:
        /*00b8*/ 	.byte	0x04, 0x1e
        /*00ba*/ 	.short	(.L_702 - .L_701)
.L_701:
        /*00bc*/ 	.word	0x00000000


	//----- nvinfo : EIATTR_CBANK_PARAM_SIZE
	.align		4
.L_702:
        /*00c0*/ 	.byte	0x03, 0x19
        /*00c2*/ 	.short	0x0044


	//----- nvinfo : EIATTR_PARAM_CBANK
	.align		4
        /*00c4*/ 	.byte	0x04, 0x0a
        /*00c6*/ 	.short	(.L_704 - .L_703)
	.align		4
.L_703:
        /*00c8*/ 	.word	index@(.nv.constant0._ZN3cub18CUB_300001_SM_10006detail10merge_sort30DeviceMergeSortPartitionKernelIPPym15tuple_weak_lessS4_EEvbT_PT2_T0_SA_PSA_T1_SA_i)
        /*00cc*/ 	.short	0x0380
        /*00ce*/ 	.short	0x0044


	//----- nvinfo : EIATTR_SW_WAR
	.align		4
.L_704:
        /*00d0*/ 	.byte	0x04, 0x36
        /*00d2*/ 	.short	(.L_706 - .L_705)
.L_705:
        /*00d4*/ 	.word	0x00000008
.L_706:


//--------------------- .nv.info._ZN3cub18CUB_300001_SM_10006detail10merge_sort30DeviceMergeSortBlockSortKernelINS2_10policy_hubIPPyE9Policy600ES6_PNS0_8NullTypeES6_SA_m15tuple_weak_lessS5_S9_EEvbT0_T1_T2_T3_T4_PT6_PT7_T5_NS1_7vsmem_tE --------------------------
	.section	.nv.info._ZN3cub18CUB_300001_SM_10006detail10merge_sort30DeviceMergeSortBlockSortKernelINS2_10policy_hubIPPyE9Policy600ES6_PNS0_8NullTypeES6_SA_m15tuple_weak_lessS5_S9_EEvbT0_T1_T2_T3_T4_PT6_PT7_T5_NS1_7vsmem_tE,"",@"SHT_CUDA_INFO"
	.sectionflags	@""
	.align	4


	//----- nvinfo : EIATTR_CUDA_API_VERSION
	.align		4
        /*0000*/ 	.byte	0x04, 0x37
        /*0002*/ 	.short	(.L_708 - .L_707)
.L_707:
        /*0004*/ 	.word	0x00000082


	//----- nvinfo : EIATTR_KPARAM_INFO
	.align		4
.L_708:
        /*0008*/ 	.byte	0x04, 0x17
        /*000a*/ 	.short	(.L_710 - .L_709)
.L_709:
        /*000c*/ 	.word	0x00000000
        /*0010*/ 	.short	0x0009
        /*0012*/ 	.short	0x0048
        /*0014*/ 	.byte	0x00, 0xf0, 0x21, 0x00


	//----- nvinfo : EIATTR_KPARAM_INFO
	.align		4
.L_710:
        /*0018*/ 	.byte	0x04, 0x17
        /*001a*/ 	.short	(.L_712 - .L_711)
.L_711:
        /*001c*/ 	.word	0x00000000
        /*0020*/ 	.short	0x0008
        /*0022*/ 	.short	0x0040
        /*0024*/ 	.byte	0x00, 0xf0, 0x11, 0x00


	//----- nvinfo : EIATTR_KPARAM_INFO
	.align		4
.L_712:
        /*0028*/ 	.byte	0x04, 0x17
        /*002a*/ 	.short	(.L_714 - .L_713)
.L_713:
        /*002c*/ 	.word	0x00000000
        /*0030*/ 	.short	0x0007
        /*0032*/ 	.short	0x0038
        /*0034*/ 	.byte	0x00, 0xf5, 0x21, 0x00


	//----- nvinfo : EIATTR_KPARAM_INFO
	.align		4
.L_714:
        /*0038*/ 	.byte	0x04, 0x17
        /*003a*/ 	.short	(.L_716 - .L_715)
.L_715:
        /*003c*/ 	.word	0x00000000
        /*0040*/ 	.short	0x0006
        /*0042*/ 	.short	0x0030
        /*0044*/ 	.byte	0x00, 0xf5, 0x21, 0x00


	//----- nvinfo : EIATTR_KPARAM_INFO
	.align		4
.L_716:
        /*0048*/ 	.byte	0x04, 0x17
        /*004a*/ 	.short	(.L_718 - .L_717)
.L_717:
        /*004c*/ 	.word	0x00000000
        /*0050*/ 	.short	0x0005
        /*0052*/ 	.short	0x0028
        /*0054*/ 	.byte	0x00, 0xf0, 0x21, 0x00


	//----- nvinfo : EIATTR_KPARAM_INFO
	.align		4
.L_718:
        /*0058*/ 	.byte	0x04, 0x17
        /*005a*/ 	.short	(.L_720 - .L_719)
.L_719:
        /*005c*/ 	.word	0x00000000
        /*0060*/ 	.short	0x0004
        /*0062*/ 	.short	0x0020
        /*0064*/ 	.byte	0x00, 0xf5, 0x21, 0x00


	//----- nvinfo : EIATTR_KPARAM_INFO
	.align		4
.L_720:
        /*0068*/ 	.byte	0x04, 0x17
        /*006a*/ 	.short	(.L_722 - .L_721)
.L_721:
        /*006c*/ 	.word	0x00000000
        /*0070*/ 	.short	0x0003
        /*0072*/ 	.short	0x0018
        /*0074*/ 	.byte	0x00, 0xf5, 0x21, 0x00


	//----- nvinfo : EIATTR_KPARAM_INFO
	.align		4
.L_722:
        /*0078*/ 	.byte	0x04, 0x17
        /*007a*/ 	.short	(.L_724 - .L_723)
.L_723:
        /*007c*/ 	.word	0x00000000
        /*0080*/ 	.short	0x0002
        /*0082*/ 	.short	0x0010
        /*0084*/ 	.byte	0x00, 0xf5, 0x21, 0x00


	//----- nvinfo : EIATTR_KPARAM_INFO
	.align		4
.L_724:
        /*0088*/ 	.byte	0x04, 0x17
        /*008a*/ 	.short	(.L_726 - .L_725)
.L_725:
        /*008c*/ 	.word	0x00000000
        /*0090*/ 	.short	0x0001
        /*0092*/ 	.short	0x0008
        /*0094*/ 	.byte	0x00, 0xf5, 0x21, 0x00


	//----- nvinfo : EIATTR_KPARAM_INFO
	.align		4
.L_726:
        /*0098*/ 	.byte	0x04, 0x17
        /*009a*/ 	.short	(.L_728 - .L_727)
.L_727:
        /*009c*/ 	.word	0x00000000
        /*00a0*/ 	.short	0x0000
        /*00a2*/ 	.short	0x0000
        /*00a4*/ 	.byte	0x00, 0xf0, 0x05, 0x00


	//----- nvinfo : EIATTR_SPARSE_MMA_MASK
	.align		4
.L_728:
        /*00a8*/ 	.byte	0x03, 0x50
        /*00aa*/ 	.short	0x0000


	//----- nvinfo : EIATTR_MAXREG_COUNT
	.align		4
        /*00ac*/ 	.byte	0x03, 0x1b
        /*00ae*/ 	.short	0x00ff


	//----- nvinfo : EIATTR_NUM_BARRIERS
	.align		4
        /*00b0*/ 	.byte	0x02, 0x4c
        /*00b2*/ 	.byte	0x01
	.zero		1


	//----- nvinfo : EIATTR_MERCURY_ISA_VERSION
	.align		4
        /*00b4*/ 	.byte	0x03, 0x5f
        /*00b6*/ 	.short	0x0101


	//----- nvinfo : EIATTR_COOP_GROUP_MASK_REGIDS
	.align		4
        /*00b8*/ 	.byte	0x04, 0x29
        /*00ba*/ 	.short	(.L_730 - .L_729)


	//   ....[0]....
.L_729:
        /*00bc*/ 	.word	0xffffffff


	//   ....[1]....
        /*00c0*/ 	.word	0xffffffff


	//   ....[2]....
        /*00c4*/ 	.word	0xffffffff


	//   ....[3]....
        /*00c8*/ 	.word	0xffffffff


	//   ....[4]....
        /*00cc*/ 	.word	0xffffffff


	//   ....[5]....
        /*00d0*/ 	.word	0xffffffff


	//----- nvinfo : EIATTR_COOP_GROUP_INSTR_OFFSETS
	.align		4
.L_730:
        /*00d4*/ 	.byte	0x04, 0x28
        /*00d6*/ 	.short	(.L_732 - .L_731)


	//   ....[0]....
.L_731:
        /*00d8*/ 	.word	0x00000530


	//   ....[1]....
        /*00dc*/ 	.word	0x000060c0


	//   ....[2]....
        /*00e0*/ 	.word	0x00006290


	//   ....[3]....
        /*00e4*/ 	.word	0x00006ad0


	//   ....[4]....
        /*00e8*/ 	.word	0x0000d480


	//   ....[5]....
        /*00ec*/ 	.word	0x0000d950


	//----- nvinfo : EIATTR_VRC_CTA_INIT_COUNT
	.align		4
.L_732:
        /*00f0*/ 	.byte	0x02, 0x4a
	.zero		1
	.zero		1


	//----- nvinfo : EIATTR_EXIT_INSTR_OFFSETS
	.align		4
        /*00f4*/ 	.byte	0x04, 0x1c
        /*00f6*/ 	.short	(.L_734 - .L_733)


	//   ....[0]....
.L_733:
        /*00f8*/ 	.word	0x000061f0


	//   ....[1]....
        /*00fc*/ 	.word	0x000063c0


	//   ....[2]....
        /*0100*/ 	.word	0x0000d7d0


	//   ....[3]....
        /*0104*/ 	.word	0x0000d7f0


	//   ....[4]....
        /*0108*/ 	.word	0x0000dca0


	//   ....[5]....
        /*010c*/ 	.word	0x0000dcc0


	//----- nvinfo : EIATTR_MAX_THREADS
	.align		4
.L_734:
        /*0110*/ 	.byte	0x04, 0x05
        /*0112*/ 	.short	(.L_736 - .L_735)
.L_735:
        /*0114*/ 	.word	0x00000100
        /*0118*/ 	.word	0x00000001
        /*011c*/ 	.word	0x00000001


	//----- nvinfo : EIATTR_CRS_STACK_SIZE
	.align		4
.L_736:
        /*0120*/ 	.byte	0x04, 0x1e
        /*0122*/ 	.short	(.L_738 - .L_737)
.L_737:
        /*0124*/ 	.word	0x00000000


	//----- nvinfo : EIATTR_CBANK_PARAM_SIZE
	.align		4
.L_738:
        /*0128*/ 	.byte	0x03, 0x19
        /*012a*/ 	.short	0x0050


	//----- nvinfo : EIATTR_PARAM_CBANK
	.align		4
        /*012c*/ 	.byte	0x04, 0x0a
        /*012e*/ 	.short	(.L_740 - .L_739)
	.align		4
.L_739:
        /*0130*/ 	.word	index@(.nv.constant0._ZN3cub18CUB_300001_SM_10006detail10merge_sort30DeviceMergeSortBlockSortKernelINS2_10policy_hubIPPyE9Policy600ES6_PNS0_8NullTypeES6_SA_m15tuple_weak_lessS5_S9_EEvbT0_T1_T2_T3_T4_PT6_PT7_T5_NS1_7vsmem_tE)
        /*0134*/ 	.short	0x0380
        /*0136*/ 	.short	0x0050


	//----- nvinfo : EIATTR_SW_WAR
	.align		4
.L_740:
        /*0138*/ 	.byte	0x04, 0x36
        /*013a*/ 	.short	(.L_742 - .L_741)
.L_741:
        /*013c*/ 	.word	0x00000008
.L_742:


//--------------------- .nv.info._ZN3cub18CUB_300001_SM_10006detail10merge_sort26DeviceMergeSortMergeKernelINS2_10policy_hubIPPyE9Policy600ES6_PNS0_8NullTypeES6_SA_j15tuple_weak_lessS5_S9_EEvbT2_T3_T4_PT6_PT7_T5_PSE_SE_NS1_7vsmem_tE --------------------------
	.section	.nv.info._ZN3cub18CUB_300001_SM_10006detail10merge_sort26DeviceMergeSortMergeKernelINS2_10policy_hubIPPyE9Policy600ES6_PNS0_8NullTypeES6_SA_j15tuple_weak_lessS5_S9_EEvbT2_T3_T4_PT6_PT7_T5_PSE_SE_NS1_7vsmem_tE,"",@"SHT_CUDA_INFO"
	.sectionflags	@""
	.align	4


	//----- nvinfo : EIATTR_CUDA_API_VERSION
	.align		4
        /*0000*/ 	.byte	0x04, 0x37
        /*0002*/ 	.short	(.L_744 - .L_743)
.L_743:
        /*0004*/ 	.word	0x00000082


	//----- nvinfo : EIATTR_KPARAM_INFO
	.align		4
.L_744:
        /*0008*/ 	.byte	0x04, 0x17
        /*000a*/ 	.short	(.L_746 - .L_745)
.L_745:
        /*000c*/ 	.word	0x00000000
        /*0010*/ 	.short	0x0009
        /*0012*/ 	.short	0x0048
        /*0014*/ 	.byte	0x00, 0xf0, 0x21, 0x00


	//----- nvinfo : EIATTR_KPARAM_INFO
	.align		4
.L_746:
        /*0018*/ 	.byte	0x04, 0x17
        /*001a*/ 	.short	(.L_748 - .L_747)
.L_747:
        /*001c*/ 	.word	0x00000000
        /*0020*/ 	.short	0x0008
        /*0022*/ 	.short	0x0040
        /*0024*/ 	.byte	0x00, 0xf0, 0x11, 0x00


	//----- nvinfo : EIATTR_KPARAM_INFO
	.align		4
.L_748:
        /*0028*/ 	.byte	0x04, 0x17
        /*002a*/ 	.short	(.L_750 - .L_749)
.L_749:
        /*002c*/ 	.word	0x00000000
        /*0030*/ 	.short	0x0007
        /*0032*/ 	.short	0x0038
        /*0034*/ 	.byte	0x00, 0xf5, 0x21, 0x00


	//----- nvinfo : EIATTR_KPARAM_INFO
	.align		4
.L_750:
        /*0038*/ 	.byte	0x04, 0x17
        /*003a*/ 	.short	(.L_752 - .L_751)
.L_751:
        /*003c*/ 	.word	0x00000000
        /*0040*/ 	.short	0x0006
        /*0042*/ 	.short	0x0030
        /*0044*/ 	.byte	0x00, 0xf0, 0x11, 0x00


	//----- nvinfo : EIATTR_KPARAM_INFO
	.align		4
.L_752:
        /*0048*/ 	.byte	0x04, 0x17
        /*004a*/ 	.short	(.L_754 - .L_753)
.L_753:
        /*004c*/ 	.word	0x00000000
        /*0050*/ 	.short	0x0005
        /*0052*/ 	.short	0x0028
        /*0054*/ 	.byte	0x00, 0xf5, 0x21, 0x00


	//----- nvinfo : EIATTR_KPARAM_INFO
	.align		4
.L_754:
        /*0058*/ 	.byte	0x04, 0x17
        /*005a*/ 	.short	(.L_756 - .L_755)
.L_755:
        /*005c*/ 	.word	0x00000000
        /*0060*/ 	.short	0x0004
        /*0062*/ 	.short	0x0020
        /*0064*/ 	.byte	0x00, 0xf5, 0x21, 0x00


	//----- nvinfo : EIATTR_KPARAM_INFO
	.align		4
.L_756:
        /*0068*/ 	.byte	0x04, 0x17
        /*006a*/ 	.short	(.L_758 - .L_757)
.L_757:
        /*006c*/ 	.word	0x00000000
        /*0070*/ 	.short	0x0003
        /*0072*/ 	.short	0x0018
        /*0074*/ 	.byte	0x00, 0xf0, 0x11, 0x00


	//----- nvinfo : EIATTR_KPARAM_INFO
	.align		4
.L_758:
        /*0078*/ 	.byte	0x04, 0x17
        /*007a*/ 	.short	(.L_760 - .L_759)
.L_759:
        /*007c*/ 	.word	0x00000000
        /*0080*/ 	.short	0x0002
        /*0082*/ 	.short	0x0010
        /*0084*/ 	.byte	0x00, 0xf5, 0x21, 0x00


	//----- nvinfo : EIATTR_KPARAM_INFO
	.align		4
.L_760:
        /*0088*/ 	.byte	0x04, 0x17
        /*008a*/ 	.short	(.L_762 - .L_761)
.L_761:
        /*008c*/ 	.word	0x00000000
        /*0090*/ 	.short	0x0001
        /*0092*/ 	.short	0x0008
        /*0094*/ 	.byte	0x00, 0xf5, 0x21, 0x00


	//----- nvinfo : EIATTR_KPARAM_INFO
	.align		4
.L_762:
        /*0098*/ 	.byte	0x04, 0x17
        /*009a*/ 	.short	(.L_764 - .L_763)
.L_763:
        /*009c*/ 	.word	0x00000000
        /*00a0*/ 	.short	0x0000
        /*00a2*/ 	.short	0x0000
        /*00a4*/ 	.byte	0x00, 0xf0, 0x05, 0x00


	//----- nvinfo : EIATTR_SPARSE_MMA_MASK
	.align		4
.L_764:
        /*00a8*/ 	.byte	0x03, 0x50
        /*00aa*/ 	.short	0x0000


	//----- nvinfo : EIATTR_MAXREG_COUNT
	.align		4
        /*00ac*/ 	.byte	0x03, 0x1b
        /*00ae*/ 	.short	0x00ff


	//----- nvinfo : EIATTR_NUM_BARRIERS
	.align		4
        /*00b0*/ 	.byte	0x02, 0x4c
        /*00b2*/ 	.byte	0x01
	.zero		1


	//----- nvinfo : EIATTR_MERCURY_ISA_VERSION
	.align		4
        /*00b4*/ 	.byte	0x03, 0x5f
        /*00b6*/ 	.short	0x0101


	//----- nvinfo : EIATTR_COOP_GROUP_MASK_REGIDS
	.align		4
        /*00b8*/ 	.byte	0x04, 0x29
        /*00ba*/ 	.short	(.L_766 - .L_765)


	//   ....[0]....
.L_765:
        /*00bc*/ 	.word	0xffffffff


	//   ....[1]....
        /*00c0*/ 	.word	0xffffffff


	//   ....[2]....
        /*00c4*/ 	.word	0xffffffff


	//   ....[3]....
        /*00c8*/ 	.word	0xffffffff


	//----- nvinfo : EIATTR_COOP_GROUP_INSTR_OFFSETS
	.align		4
.L_766:
        /*00cc*/ 	.byte	0x04, 0x28
        /*00ce*/ 	.short	(.L_768 - .L_767)


	//   ....[0]....
.L_767:
        /*00d0*/ 	.word	0x00002d50


	//   ....[1]....
        /*00d4*/ 	.word	0x00003170


	//   ....[2]....
        /*00d8*/ 	.word	0x00006230


	//   ....[3]....
        /*00dc*/ 	.word	0x00006790


	//----- nvinfo : EIATTR_VRC_CTA_INIT_COUNT
	.align		4
.L_768:
        /*00e0*/ 	.byte	0x02, 0x4a
	.zero		1
	.zero		1


	//----- nvinfo : EIATTR_EXIT_INSTR_OFFSETS
	.align		4
        /*00e4*/ 	.byte	0x04, 0x1c
        /*00e6*/ 	.short	(.L_770 - .L_769)


	//   ....[0]....
.L_769:
        /*00e8*/ 	.word	0x00002ed0


	//   ....[1]....
        /*00ec*/ 	.word	0x000032d0


	//   ....[2]....
        /*00f0*/ 	.word	0x00006540


	//   ....[3]....
        /*00f4*/ 	.word	0x00006560


	//   ....[4]....
        /*00f8*/ 	.word	0x00006a90


	//   ....[5]....
        /*00fc*/ 	.word	0x00006ab0


	//----- nvinfo : EIATTR_MAX_THREADS
	.align		4
.L_770:
        /*0100*/ 	.byte	0x04, 0x05
        /*0102*/ 	.short	(.L_772 - .L_771)
.L_771:
        /*0104*/ 	.word	0x00000100
        /*0108*/ 	.word	0x00000001
        /*010c*/ 	.word	0x00000001


	//----- nvinfo : EIATTR_CRS_STACK_SIZE
	.align		4
.L_772:
        /*0110*/ 	.byte	0x04, 0x1e
        /*0112*/ 	.short	(.L_774 - .L_773)
.L_773:
        /*0114*/ 	.word	0x00000000


	//----- nvinfo : EIATTR_CBANK_PARAM_SIZE
	.align		4
.L_774:
        /*0118*/ 	.byte	0x03, 0x19
        /*011a*/ 	.short	0x0050


	//----- nvinfo : EIATTR_PARAM_CBANK
	.align		4
        /*011c*/ 	.byte	0x04, 0x0a
        /*011e*/ 	.short	(.L_776 - .L_775)
	.align		4
.L_775:
        /*0120*/ 	.word	index@(.nv.constant0._ZN3cub18CUB_300001_SM_10006detail10merge_sort26DeviceMergeSortMergeKernelINS2_10policy_hubIPPyE9Policy600ES6_PNS0_8NullTypeES6_SA_j15tuple_weak_lessS5_S9_EEvbT2_T3_T4_PT6_PT7_T5_PSE_SE_NS1_7vsmem_tE)
        /*0124*/ 	.short	0x0380
        /*0126*/ 	.short	0x0050


	//----- nvinfo : EIATTR_SW_WAR
	.align		4
.L_776:
        /*0128*/ 	.byte	0x04, 0x36
        /*012a*/ 	.short	(.L_778 - .L_777)
.L_777:
        /*012c*/ 	.word	0x00000008
.L_778:


//--------------------- .nv.info._ZN3cub18CUB_300001_SM_10006detail10merge_sort30DeviceMergeSortPartitionKernelIPPyj15tuple_weak_lessS4_EEvbT_PT2_T0_SA_PSA_T1_SA_i --------------------------
	.section	.nv.info._ZN3cub18CUB_300001_SM_10006detail10merge_sort30DeviceMergeSortPartitionKernelIPPyj15tuple_weak_lessS4_EEvbT_PT2_T0_SA_PSA_T1_SA_i,"",@"SHT_CUDA_INFO"
	.sectionflags	@""
	.align	4


	//----- nvinfo : EIATTR_CUDA_API_VERSION
	.align		4
        /*0000*/ 	.byte	0x04, 0x37
        /*0002*/ 	.short	(.L_780 - .L_779)
.L_779:
        /*0004*/ 	.word	0x00000082


	//----- nvinfo : EIATTR_KPARAM_INFO
	.align		4
.L_780:
        /*0008*/ 	.byte	0x04, 0x17
        /*000a*/ 	.short	(.L_782 - .L_781)
.L_781:
        /*000c*/ 	.word	0x00000000
        /*0010*/ 	.short	0x0008
        /*0012*/ 	.short	0x0030
        /*0014*/ 	.byte	0x00, 0xf0, 0x11, 0x00


	//----- nvinfo : EIATTR_KPARAM_INFO
	.align		4
.L_782:
        /*0018*/ 	.byte	0x04, 0x17
        /*001a*/ 	.short	(.L_784 - .L_783)
.L_783:
        /*001c*/ 	.word	0x00000000
        /*0020*/ 	.short	0x0007
        /*0022*/ 	.short	0x002c
        /*0024*/ 	.byte	0x00, 0xf0, 0x11, 0x00


	//----- nvinfo : EIATTR_KPARAM_INFO
	.align		4
.L_784:
        /*0028*/ 	.byte	0x04, 0x17
        /*002a*/ 	.short	(.L_786 - .L_785)
.L_785:
        /*002c*/ 	.word	0x00000000
        /*0030*/ 	.short	0x0006
        /*0032*/ 	.short	0x0028
        /*0034*/ 	.byte	0x00, 0xf0, 0x11, 0x00


	//----- nvinfo : EIATTR_KPARAM_INFO
	.align		4
.L_786:
        /*0038*/ 	.byte	0x04, 0x17
        /*003a*/ 	.short	(.L_788 - .L_787)
.L_787:
        /*003c*/ 	.word	0x00000000
        /*0040*/ 	.short	0x0005
        /*0042*/ 	.short	0x0020
        /*0044*/ 	.byte	0x00, 0xf5, 0x21, 0x00


	//----- nvinfo : EIATTR_KPARAM_INFO
	.align		4
.L_788:
        /*0048*/ 	.byte	0x04, 0x17
        /*004a*/ 	.short	(.L_790 - .L_789)
.L_789:
        /*004c*/ 	.word	0x00000000
        /*0050*/ 	.short	0x0004
        /*0052*/ 	.short	0x001c
        /*0054*/ 	.byte	0x00, 0xf0, 0x11, 0x00


	//----- nvinfo : EIATTR_KPARAM_INFO
	.align		4
.L_790:
        /*0058*/ 	.byte	0x04, 0x17
        /*005a*/ 	.short	(.L_792 - .L_791)
.L_791:
        /*005c*/ 	.word	0x00000000
        /*0060*/ 	.short	0x0003
        /*0062*/ 	.short	0x0018
        /*0064*/ 	.byte	0x00, 0xf0, 0x11, 0x00


	//----- nvinfo : EIATTR_KPARAM_INFO
	.align		4
.L_792:
        /*0068*/ 	.byte	0x04, 0x17
        /*006a*/ 	.short	(.L_794 - .L_793)
.L_793:
        /*006c*/ 	.word	0x00000000
        /*0070*/ 	.short	0x0002
        /*0072*/ 	.short	0x0010
        /*0074*/ 	.byte	0x00, 0xf5, 0x21, 0x00


	//----- nvinfo : EIATTR_KPARAM_INFO
	.align		4
.L_794:
        /*0078*/ 	.byte	0x04, 0x17
        /*007a*/ 	.short	(.L_796 - .L_795)
.L_795:
        /*007c*/ 	.word	0x00000000
        /*0080*/ 	.short	0x0001
        /*0082*/ 	.short	0x0008
        /*0084*/ 	.byte	0x00, 0xf5, 0x21, 0x00


	//----- nvinfo : EIATTR_KPARAM_INFO
	.align		4
.L_796:
        /*0088*/ 	.byte	0x04, 0x17
        /*008a*/ 	.short	(.L_798 - .L_797)
.L_797:
        /*008c*/ 	.word	0x00000000
        /*0090*/ 	.short	0x0000
        /*0092*/ 	.short	0x0000
        /*0094*/ 	.byte	0x00, 0xf0, 0x05, 0x00


	//----- nvinfo : EIATTR_SPARSE_MMA_MASK
	.align		4
.L_798:
        /*0098*/ 	.byte	0x03, 0x50
        /*009a*/ 	.short	0x0000


	//----- nvinfo : EIATTR_MAXREG_COUNT
	.align		4
        /*009c*/ 	.byte	0x03, 0x1b
        /*009e*/ 	.short	0x00ff


	//----- nvinfo : EIATTR_MERCURY_ISA_VERSION
	.align		4
        /*00a0*/ 	.byte	0x03, 0x5f
        /*00a2*/ 	.short	0x0101


	//----- nvinfo : EIATTR_VRC_CTA_INIT_COUNT
	.align		4
        /*00a4*/ 	.byte	0x02, 0x4a
	.zero		1
	.zero		1


	//----- nvinfo : EIATTR_EXIT_INSTR_OFFSETS
	.align		4
        /*00a8*/ 	.byte	0x04, 0x1c
        /*00aa*/ 	.short	(.L_800 - .L_799)


	//   ....[0]....
.L_799:
        /*00ac*/ 	.word	0x00000070


	//   ....[1]....
        /*00b0*/ 	.word	0x000001e0


	//   ....[2]....
        /*00b4*/ 	.word	0x00000a90


	//----- nvinfo : EIATTR_CRS_STACK_SIZE
	.align		4
.L_800:
        /*00b8*/ 	.byte	0x04, 0x1e
        /*00ba*/ 	.short	(.L_802 - .L_801)
.L_801:
        /*00bc*/ 	.word	0x00000000


	//----- nvinfo : EIATTR_CBANK_PARAM_SIZE
	.align		4
.L_802:
        /*00c0*/ 	.byte	0x03, 0x19
        /*00c2*/ 	.short	0x0034


	//----- nvinfo : EIATTR_PARAM_CBANK
	.align		4
        /*00c4*/ 	.byte	0x04, 0x0a
        /*00c6*/ 	.short	(.L_804 - .L_803)
	.align		4
.L_803:
        /*00c8*/ 	.word	index@(.nv.constant0._ZN3cub18CUB_300001_SM_10006detail10merge_sort30DeviceMergeSortPartitionKernelIPPyj15tuple_weak_lessS4_EEvbT_PT2_T0_SA_PSA_T1_SA_i)
        /*00cc*/ 	.short	0x0380
        /*00ce*/ 	.short	0x0034


	//----- nvinfo : EIATTR_SW_WAR
	.align		4
.L_804:
        /*00d0*/ 	.byte	0x04, 0x36
        /*00d2*/ 	.short	(.L_806 - .L_805)
.L_805:
        /*00d4*/ 	.word	0x00000008
.L_806:


//--------------------- .nv.info._ZN3cub18CUB_300001_SM_10006detail10merge_sort30DeviceMergeSortBlockSortKernelINS2_10policy_hubIPPyE9Policy600ES6_PNS0_8NullTypeES6_SA_j15tuple_weak_lessS5_S9_EEvbT0_T1_T2_T3_T4_PT6_PT7_T5_NS1_7vsmem_tE --------------------------
	.section	.nv.info._ZN3cub18CUB_300001_SM_10006detail10merge_sort30DeviceMergeSortBlockSortKernelINS2_10policy_hubIPPyE9Policy600ES6_PNS0_8NullTypeES6_SA_j15tuple_weak_lessS5_S9_EEvbT0_T1_T2_T3_T4_PT6_PT7_T5_NS1_7vsmem_tE,"",@"SHT_CUDA_INFO"
	.sectionflags	@""
	.align	4


	//----- nvinfo : EIATTR_CUDA_API_VERSION
	.align		4
        /*0000*/ 	.byte	0x04, 0x37
        /*0002*/ 	.short	(.L_808 - .L_807)
.L_807:
        /*0004*/ 	.word	0x00000082


	//----- nvinfo : EIATTR_KPARAM_INFO
	.align		4
.L_808:
        /*0008*/ 	.byte	0x04, 0x17
        /*000a*/ 	.short	(.L_810 - .L_809)
.L_809:
        /*000c*/ 	.word	0x00000000
        /*0010*/ 	.short	0x0009
        /*0012*/ 	.short	0x0048
        /*0014*/ 	.byte	0x00, 0xf0, 0x21, 0x00


	//----- nvinfo : EIATTR_KPARAM_INFO
	.align		4
.L_810:
        /*0018*/ 	.byte	0x04, 0x17
        /*001a*/ 	.short	(.L_812 - .L_811)
.L_811:
        /*001c*/ 	.word	0x00000000
        /*0020*/ 	.short	0x0008
        /*0022*/ 	.short	0x0040
        /*0024*/ 	.byte	0x00, 0xf0, 0x11, 0x00


	//----- nvinfo : EIATTR_KPARAM_INFO
	.align		4
.L_812:
        /*0028*/ 	.byte	0x04, 0x17
        /*002a*/ 	.short	(.L_814 - .L_813)
.L_813:
        /*002c*/ 	.word	0x00000000
        /*0030*/ 	.short	0x0007
        /*0032*/ 	.short	0x0038
        /*0034*/ 	.byte	0x00, 0xf5, 0x21, 0x00


	//----- nvinfo : EIATTR_KPARAM_INFO
	.align		4
.L_814:
        /*0038*/ 	.byte	0x04, 0x17
        /*003a*/ 	.short	(.L_816 - .L_815)
.L_815:
        /*003c*/ 	.word	0x00000000
        /*0040*/ 	.short	0x0006
        /*0042*/ 	.short	0x0030
        /*0044*/ 	.byte	0x00, 0xf5, 0x21, 0x00


	//----- nvinfo : EIATTR_KPARAM_INFO
	.align		4
.L_816:
        /*0048*/ 	.byte	0x04, 0x17
        /*004a*/ 	.short	(.L_818 - .L_817)
.L_817:
        /*004c*/ 	.word	0x00000000
        /*0050*/ 	.short	0x0005
        /*0052*/ 	.short	0x0028
        /*0054*/ 	.byte	0x00, 0xf0, 0x11, 0x00


	//----- nvinfo : EIATTR_KPARAM_INFO
	.align		4
.L_818:
        /*0058*/ 	.byte	0x04, 0x17
        /*005a*/ 	.short	(.L_820 - .L_819)
.L_819:
        /*005c*/ 	.word	0x00000000
        /*0060*/ 	.short	0x0004
        /*0062*/ 	.short	0x0020
        /*0064*/ 	.byte	0x00, 0xf5, 0x21, 0x00


	//----- nvinfo : EIATTR_KPARAM_INFO
	.align		4
.L_820:
        /*0068*/ 	.byte	0x04, 0x17
        /*006a*/ 	.short	(.L_822 - .L_821)
.L_821:
        /*006c*/ 	.word	0x00000000
        /*0070*/ 	.short	0x0003
        /*0072*/ 	.short	0x0018
        /*0074*/ 	.byte	0x00, 0xf5, 0x21, 0x00


	//----- nvinfo : EIATTR_KPARAM_INFO
	.align		4
.L_822:
        /*0078*/ 	.byte	0x04, 0x17
        /*007a*/ 	.short	(.L_824 - .L_823)
.L_823:
        /*007c*/ 	.word	0x00000000
        /*0080*/ 	.short	0x0002
        /*0082*/ 	.short	0x0010
        /*0084*/ 	.byte	0x00, 0xf5, 0x21, 0x00


	//----- nvinfo : EIATTR_KPARAM_INFO
	.align		4
.L_824:
        /*0088*/ 	.byte	0x04, 0x17
        /*008a*/ 	.short	(.L_826 - .L_825)
.L_825:
        /*008c*/ 	.word	0x00000000
        /*0090*/ 	.short	0x0001
        /*0092*/ 	.short	0x0008
        /*0094*/ 	.byte	0x00, 0xf5, 0x21, 0x00


	//----- nvinfo : EIATTR_KPARAM_INFO
	.align		4
.L_826:
        /*0098*/ 	.byte	0x04, 0x17
        /*009a*/ 	.short	(.L_828 - .L_827)
.L_827:
        /*009c*/ 	.word	0x00000000
        /*00a0*/ 	.short	0x0000
        /*00a2*/ 	.short	0x0000
        /*00a4*/ 	.byte	0x00, 0xf0, 0x05, 0x00


	//----- nvinfo : EIATTR_SPARSE_MMA_MASK
	.align		4
.L_828:
        /*00a8*/ 	.byte	0x03, 0x50
        /*00aa*/ 	.short	0x0000


	//----- nvinfo : EIATTR_MAXREG_COUNT
	.align		4
        /*00ac*/ 	.byte	0x03, 0x1b
        /*00ae*/ 	.short	0x00ff


	//----- nvinfo : EIATTR_NUM_BARRIERS
	.align		4
        /*00b0*/ 	.byte	0x02, 0x4c
        /*00b2*/ 	.byte	0x01
	.zero		1


	//----- nvinfo : EIATTR_ANNOTATIONS
	.align		4
        /*00b4*/ 	.byte	0x04, 0x55
        /*00b6*/ 	.short	(.L_830 - .L_829)


	//   ....[0]....
.L_829:
        /*00b8*/ 	.word	0x00000001
        /*00bc*/ 	.byte	0x00, 0x04, 0x00, 0x00, 0x01, 0x00, 0x00, 0x00, 0x30, 0x04, 0x00, 0x00, 0x01, 0x00, 0x00, 0x00
        /* <DEDUP_REMOVED lines=10> */
        /*016c*/ 	.byte	0x20, 0xdb, 0x00, 0x00


	//----- nvinfo : EIATTR_MERCURY_ISA_VERSION
	.align		4
.L_830:
        /*0170*/ 	.byte	0x03, 0x5f
        /*0172*/ 	.short	0x0101


	//----- nvinfo : EIATTR_COOP_GROUP_MASK_REGIDS
	.align		4
        /*0174*/ 	.byte	0x04, 0x29
        /*0176*/ 	.short	(.L_832 - .L_831)


	//   ....[0]....
.L_831:
        /*0178*/ 	.word	0xffffffff


	//   ....[1]....
        /*017c*/ 	.word	0xffffffff


	//   ....[2]....
        /*0180*/ 	.word	0xffffffff


	//   ....[3]....
        /*0184*/ 	.word	0xffffffff


	//   ....[4]....
        /*0188*/ 	.word	0xffffffff


	//   ....[5]....
        /*018c*/ 	.word	0xffffffff


	//----- nvinfo : EIATTR_COOP_GROUP_INSTR_OFFSETS
	.align		4
.L_832:
        /*0190*/ 	.byte	0x04, 0x28
        /*0192*/ 	.short	(.L_834 - .L_833)


	//   ....[0]....
.L_833:
        /*0194*/ 	.word	0x00000570


	//   ....[1]....
        /*0198*/ 	.word	0x00006180


	//   ....[2]....
        /*019c*/ 	.word	0x00006380


	//   ....[3]....
        /*01a0*/ 	.word	0x00006be0


	//   ....[4]....
        /*01a4*/ 	.word	0x0000d840


	//   ....[5]....
        /*01a8*/ 	.word	0x0000ddb0


	//----- nvinfo : EIATTR_VRC_CTA_INIT_COUNT
	.align		4
.L_834:
        /*01ac*/ 	.byte	0x02, 0x4a
	.zero		1
	.zero		1


	//----- nvinfo : EIATTR_EXIT_INSTR_OFFSETS
	.align		4
        /*01b0*/ 	.byte	0x04, 0x1c
        /*01b2*/ 	.short	(.L_836 - .L_835)


	//   ....[0]....
.L_835:
        /*01b4*/ 	.word	0x000062b0


	//   ....[1]....
        /*01b8*/ 	.word	0x000064b0


	//   ....[2]....
        /*01bc*/ 	.word	0x0000daa0


	//   ....[3]....
        /*01c0*/ 	.word	0x0000dac0


	//   ....[4]....
        /*01c4*/ 	.word	0x0000dfb0


	//   ....[5]....
        /*01c8*/ 	.word	0x0000dfd0


	//----- nvinfo : EIATTR_MAX_THREADS
	.align		4
.L_836:
        /*01cc*/ 	.byte	0x04, 0x05
        /*01ce*/ 	.short	(.L_838 - .L_837)
.L_837:
        /*01d0*/ 	.word	0x00000100
        /*01d4*/ 	.word	0x00000001
        /*01d8*/ 	.word	0x00000001


	//----- nvinfo : EIATTR_CRS_STACK_SIZE
	.align		4
.L_838:
        /*01dc*/ 	.byte	0x04, 0x1e
        /*01de*/ 	.short	(.L_840 - .L_839)
.L_839:
        /*01e0*/ 	.word	0x00000000


	//----- nvinfo : EIATTR_CBANK_PARAM_SIZE
	.align		4
.L_840:
        /*01e4*/ 	.byte	0x03, 0x19
        /*01e6*/ 	.short	0x0050


	//----- nvinfo : EIATTR_PARAM_CBANK
	.align		4
        /*01e8*/ 	.byte	0x04, 0x0a
        /*01ea*/ 	.short	(.L_842 - .L_841)
	.align		4
.L_841:
        /*01ec*/ 	.word	index@(.nv.constant0._ZN3cub18CUB_300001_SM_10006detail10merge_sort30DeviceMergeSortBlockSortKernelINS2_10policy_hubIPPyE9Policy600ES6_PNS0_8NullTypeES6_SA_j15tuple_weak_lessS5_S9_EEvbT0_T1_T2_T3_T4_PT6_PT7_T5_NS1_7vsmem_tE)
        /*01f0*/ 	.short	0x0380
        /*01f2*/ 	.short	0x0050


	//----- nvinfo : EIATTR_SW_WAR
	.align		4
.L_842:
        /*01f4*/ 	.byte	0x04, 0x36
        /*01f6*/ 	.short	(.L_844 - .L_843)
.L_843:
        /*01f8*/ 	.word	0x00000008
.L_844:


//--------------------- .nv.info._ZN3cub18CUB_300001_SM_10006detail4scan16DeviceScanKernelINS2_10policy_hubIyyymN4cuda3std3__44plusIvEEE10Policy1000EPySC_NS0_13ScanTileStateIyLb1EEES9_NS1_10InputValueIySC_EEmyLb0EyEEvT0_T1_T2_iT3_T4_T5_ --------------------------
	.section	.nv.info._ZN3cub18CUB_300001_SM_10006detail4scan16DeviceScanKernelINS2_10policy_hubIyyymN4cuda3std3__44plusIvEEE10Policy1000EPySC_NS0_13ScanTileStateIyLb1EEES9_NS1_10InputValueIySC_EEmyLb0EyEEvT0_T1_T2_iT3_T4_T5_,"",@"SHT_CUDA_INFO"
	.sectionflags	@""
	.align	4


	//----- nvinfo : EIATTR_CUDA_API_VERSION
	.align		4
        /*0000*/ 	.byte	0x04, 0x37
        /*0002*/ 	.short	(.L_846 - .L_845)
.L_845:
        /*0004*/ 	.word	0x00000082


	//----- nvinfo : EIATTR_KPARAM_INFO
	.align		4
.L_846:
        /*0008*/ 	.byte	0x04, 0x17
        /*000a*/ 	.short	(.L_848 - .L_847)
.L_847:
        /*000c*/ 	.word	0x00000000
        /*0010*/ 	.short	0x0006
        /*0012*/ 	.short	0x0030
        /*0014*/ 	.byte	0x00, 0xf0, 0x21, 0x00


	//----- nvinfo : EIATTR_KPARAM_INFO
	.align		4
.L_848:
        /*0018*/ 	.byte	0x04, 0x17
        /*001a*/ 	.short	(.L_850 - .L_849)
.L_849:
        /*001c*/ 	.word	0x00000000
        /*0020*/ 	.short	0x0005
        /*0022*/ 	.short	0x0020
        /*0024*/ 	.byte	0x00, 0xf0, 0x41, 0x00


	//----- nvinfo : EIATTR_KPARAM_INFO
	.align		4
.L_850:
        /*0028*/ 	.byte	0x04, 0x17
        /*002a*/ 	.short	(.L_852 - .L_851)
.L_851:
        /*002c*/ 	.word	0x00000000
        /*0030*/ 	.short	0x0004
        /*0032*/ 	.short	0x001c
        /*0034*/ 	.byte	0x00, 0xf0, 0x05, 0x00


	//----- nvinfo : EIATTR_KPARAM_INFO
	.align		4
.L_852:
        /*0038*/ 	.byte	0x04, 0x17
        /*003a*/ 	.short	(.L_854 - .L_853)
.L_853:
        /*003c*/ 	.word	0x00000000
        /*0040*/ 	.short	0x0003
        /*0042*/ 	.short	0x0018
        /*0044*/ 	.byte	0x00, 0xf0, 0x11, 0x00


	//----- nvinfo : EIATTR_KPARAM_INFO
	.align		4
.L_854:
        /*0048*/ 	.byte	0x04, 0x17
        /*004a*/ 	.short	(.L_856 - .L_855)
.L_855:
        /*004c*/ 	.word	0x00000000
        /*0050*/ 	.short	0x0002
        /*0052*/ 	.short	0x0010
        /*0054*/ 	.byte	0x00, 0xf0, 0x21, 0x00


	//----- nvinfo : EIATTR_KPARAM_INFO
	.align		4
.L_856:
        /*0058*/ 	.byte	0x04, 0x17
        /*005a*/ 	.short	(.L_858 - .L_857)
.L_857:
        /*005c*/ 	.word	0x00000000
        /*0060*/ 	.short	0x0001
        /*0062*/ 	.short	0x0008
        /*0064*/ 	.byte	0x00, 0xf5, 0x21, 0x00


	//----- nvinfo : EIATTR_KPARAM_INFO
	.align		4
.L_858:
        /*0068*/ 	.byte	0x04, 0x17
        /*006a*/ 	.short	(.L_860 - .L_859)
.L_859:
        /*006c*/ 	.word	0x00000000
        /*0070*/ 	.short	0x0000
        /*0072*/ 	.short	0x0000
        /*0074*/ 	.byte	0x00, 0xf5, 0x21, 0x00


	//----- nvinfo : EIATTR_SPARSE_MMA_MASK
	.align		4
.L_860:
        /*0078*/ 	.byte	0x03, 0x50
        /*007a*/ 	.short	0x0000


	//----- nvinfo : EIATTR_MAXREG_COUNT
	.align		4
        /*007c*/ 	.byte	0x03, 0x1b
        /*007e*/ 	.short	0x00a8


	//----- nvinfo : EIATTR_NUM_BARRIERS
	.align		4
        /*0080*/ 	.byte	0x02, 0x4c
        /*0082*/ 	.byte	0x01
	.zero		1


	//----- nvinfo : EIATTR_MERCURY_ISA_VERSION
	.align		4
        /*0084*/ 	.byte	0x03, 0x5f
        /*0086*/ 	.short	0x0101


	//----- nvinfo : EIATTR_COOP_GROUP_MASK_REGIDS
	.align		4
        /*0088*/ 	.byte	0x04, 0x29
        /*008a*/ 	.short	(.L_862 - .L_861)


	//   ....[0]....
.L_861:
        /*008c*/ 	.word	0xffffffff


	//   ....[1]....
        /*0090*/ 	.word	0xffffffff


	//   ....[2]....
        /*0094*/ 	.word	0xffffffff


	//   ....[3]....
        /*0098*/ 	.word	0xffffffff


	//   ....[4]....
        /*009c*/ 	.word	0xffffffff


	//   ....[5]....
        /*00a0*/ 	.word	0xffffffff


	//   ....[6]....
        /*00a4*/ 	.word	0xffffffff


	//   ....[7]....
        /*00a8*/ 	.word	0xffffffff


	//   ....[8]....
        /*00ac*/ 	.word	0xffffffff


	//   ....[9]....
        /*00b0*/ 	.word	0xffffffff


	//   ....[10]....
        /*00b4*/ 	.word	0xffffffff


	//   ....[11]....
        /*00b8*/ 	.word	0xffffffff


	//   ....[12]....
        /*00bc*/ 	.word	0xffffffff


	//   ....[13]....
        /*00c0*/ 	.word	0xffffffff


	//   ....[14]....
        /*00c4*/ 	.word	0xffffffff


	//   ....[15]....
        /*00c8*/ 	.word	0xffffffff


	//   ....[16]....
        /*00cc*/ 	.word	0xffffffff


	//   ....[17]....
        /*00d0*/ 	.word	0xffffffff


	//   ....[18]....
        /*00d4*/ 	.word	0xffffffff


	//   ....[19]....
        /*00d8*/ 	.word	0xffffffff


	//   ....[20]....
        /*00dc*/ 	.word	0xffffffff


	//   ....[21]....
        /*00e0*/ 	.word	0xffffffff


	//   ....[22]....
        /*00e4*/ 	.word	0xffffffff


	//   ....[23]....
        /*00e8*/ 	.word	0xffffffff


	//   ....[24]....
        /*00ec*/ 	.word	0xffffffff


	//   ....[25]....
        /*00f0*/ 	.word	0xffffffff


	//   ....[26]....
        /*00f4*/ 	.word	0xffffffff


	//   ....[27]....
        /*00f8*/ 	.word	0xffffffff


	//   ....[28]....
        /*00fc*/ 	.word	0xffffffff


	//   ....[29]....
        /*0100*/ 	.word	0xffffffff


	//   ....[30]....
        /*0104*/ 	.word	0xffffffff


	//   ....[31]....
        /*0108*/ 	.word	0xffffffff


	//   ....[32]....
        /*010c*/ 	.word	0xffffffff


	//   ....[33]....
        /*0110*/ 	.word	0xffffffff


	//   ....[34]....
        /*0114*/ 	.word	0xffffffff


	//   ....[35]....
        /*0118*/ 	.word	0xffffffff


	//   ....[36]....
        /*011c*/ 	.word	0xffffffff


	//   ....[37]....
        /*0120*/ 	.word	0xffffffff


	//   ....[38]....
        /*0124*/ 	.word	0xffffffff


	//   ....[39]....
        /*0128*/ 	.word	0xffffffff


	//   ....[40]....
        /*012c*/ 	.word	0xffffffff


	//   ....[41]....
        /*0130*/ 	.word	0xffffffff


	//   ....[42]....
        /*0134*/ 	.word	0xffffffff


	//   ....[43]....
        /*0138*/ 	.word	0xffffffff


	//   ....[44]....
        /*013c*/ 	.word	0xffffffff


	//   ....[45]....
        /*0140*/ 	.word	0xffffffff


	//   ....[46]....
        /*0144*/ 	.word	0xffffffff


	//   ....[47]....
        /*0148*/ 	.word	0xffffffff


	//   ....[48]....
        /*014c*/ 	.word	0xffffffff


	//   ....[49]....
        /*0150*/ 	.word	0xffffffff


	//   ....[50]....
        /*0154*/ 	.word	0xffffffff


	//   ....[51]....
        /*0158*/ 	.word	0xffffffff


	//   ....[52]....
        /*015c*/ 	.word	0xffffffff


	//   ....[53]....
        /*0160*/ 	.word	0xffffffff


	//   ....[54]....
        /*0164*/ 	.word	0xffffffff


	//   ....[55]....
        /*0168*/ 	.word	0xffffffff


	//   ....[56]....
        /*016c*/ 	.word	0xffffffff


	//   ....[57]....
        /*0170*/ 	.word	0xffffffff


	//   ....[58]....
        /*0174*/ 	.word	0xffffffff


	//   ....[59]....
        /*0178*/ 	.word	0xffffffff


	//   ....[60]....
        /*017c*/ 	.word	0xffffffff


	//   ....[61]....
        /*0180*/ 	.word	0xffffffff


	//   ....[62]....
        /*0184*/ 	.word	0xffffffff


	//   ....[63]....
        /*0188*/ 	.word	0xffffffff


	//   ....[64]....
        /*018c*/ 	.word	0xffffffff


	//   ....[65]....
        /*0190*/ 	.word	0xffffffff


	//   ....[66]....
        /*0194*/ 	.word	0xffffffff


	//   ....[67]....
        /*0198*/ 	.word	0xffffffff


	//   ....[68]....
        /*019c*/ 	.word	0xffffffff


	//   ....[69]....
        /*01a0*/ 	.word	0xffffffff


	//   ....[70]....
        /*01a4*/ 	.word	0xffffffff


	//   ....[71]....
        /*01a8*/ 	.word	0xffffffff


	//   ....[72]....
        /*01ac*/ 	.word	0xffffffff


	//   ....[73]....
        /*01b0*/ 	.word	0xffffffff


	//   ....[74]....
        /*01b4*/ 	.word	0xffffffff


	//   ....[75]....
        /*01b8*/ 	.word	0xffffffff


	//   ....[76]....
        /*01bc*/ 	.word	0xffffffff


	//   ....[77]....
        /*01c0*/ 	.word	0xffffffff


	//   ....[78]....
        /*01c4*/ 	.word	0xffffffff


	//   ....[79]....
        /*01c8*/ 	.word	0xffffffff


	//   ....[80]....
        /*01cc*/ 	.word	0xffffffff


	//   ....[81]....
        /*01d0*/ 	.word	0xffffffff


	//   ....[82]....
        /*01d4*/ 	.word	0xffffffff


	//   ....[83]....
        /*01d8*/ 	.word	0xffffffff


	//   ....[84]....
        /*01dc*/ 	.word	0xffffffff


	//   ....[85]....
        /*01e0*/ 	.word	0xffffffff


	//   ....[86]....
        /*01e4*/ 	.word	0xffffffff


	//   ....[87]....
        /*01e8*/ 	.word	0xffffffff


	//   ....[88]....
        /*01ec*/ 	.word	0xffffffff


	//   ....[89]....
        /*01f0*/ 	.word	0xffffffff


	//   ....[90]....
        /*01f4*/ 	.word	0xffffffff


	//   ....[91]....
        /*01f8*/ 	.word	0xffffffff


	//   ....[92]....
        /*01fc*/ 	.word	0xffffffff


	//   ....[93]....
        /*0200*/ 	.word	0xffffffff


	//   ....[94]....
        /*0204*/ 	.word	0xffffffff


	//   ....[95]....
        /*0208*/ 	.word	0xffffffff


	//   ....[96]....
        /*020c*/ 	.word	0xffffffff


	//   ....[97]....
        /*0210*/ 	.word	0xffffffff


	//   ....[98]....
        /*0214*/ 	.word	0xffffffff


	//   ....[99]....
        /*0218*/ 	.word	0xffffffff


	//   ....[100]....
        /*021c*/ 	.word	0x05000000


	//   ....[101]....
        /*0220*/ 	.word	0x05000000


	//   ....[102]....
        /*0224*/ 	.word	0x05000000


	//   ....[103]....
        /*0228*/ 	.word	0x05000000


	//   ....[104]....
        /*022c*/ 	.word	0x05000000


	//   ....[105]....
        /*0230*/ 	.word	0x05000000


	//   ....[106]....
        /*0234*/ 	.word	0x05000000


	//   ....[107]....
        /*0238*/ 	.word	0x05000000


	//   ....[108]....
        /*023c*/ 	.word	0x05000000


	//   ....[109]....
        /*0240*/ 	.word	0x05000000


	//   ....[110]....
        /*0244*/ 	.word	0x05000000


	//   ....[111]....
        /*0248*/ 	.word	0x05000000


	//   ....[112]....
        /*024c*/ 	.word	0x05000000


	//   ....[113]....
        /*0250*/ 	.word	0x05000000


	//   ....[114]....
        /*0254*/ 	.word	0x05000000


	//   ....[115]....
        /*0258*/ 	.word	0x05000000


	//   ....[116]....
        /*025c*/ 	.word	0x05000000


	//   ....[117]....
        /*0260*/ 	.word	0x05000000


	//   ....[118]....
        /*0264*/ 	.word	0x05000000


	//   ....[119]....
        /*0268*/ 	.word	0x05000000


	//   ....[120]....
        /*026c*/ 	.word	0x05000000


	//   ....[121]....
        /*0270*/ 	.word	0x05000000


	//   ....[122]....
        /*0274*/ 	.word	0x05000000


	//   ....[123]....
        /*0278*/ 	.word	0x05000000


	//   ....[124]....
        /*027c*/ 	.word	0x05000000


	//   ....[125]....
        /*0280*/ 	.word	0x05000000


	//   ....[126]....
        /*0284*/ 	.word	0x05000000


	//   ....[127]....
        /*0288*/ 	.word	0x05000000


	//   ....[128]....
        /*028c*/ 	.word	0x05000000


	//   ....[129]....
        /*0290*/ 	.word	0x05000000


	//   ....[130]....
        /*0294*/ 	.word	0x05000000


	//   ....[131]....
        /*0298*/ 	.word	0x05000000


	//   ....[132]....
        /*029c*/ 	.word	0x05000000


	//   ....[133]....
        /*02a0*/ 	.word	0x05000000


	//   ....[134]....
        /*02a4*/ 	.word	0x05000000


	//   ....[135]....
        /*02a8*/ 	.word	0x05000000


	//   ....[136]....
        /*02ac*/ 	.word	0x05000000


	//   ....[137]....
        /*02b0*/ 	.word	0x05000000


	//   ....[138]....
        /*02b4*/ 	.word	0x05000000


	//   ....[139]....
        /*02b8*/ 	.word	0x05000000


	//   ....[140]....
        /*02bc*/ 	.word	0x05000000


	//   ....[141]....
        /*02c0*/ 	.word	0x05000000


	//   ....[142]....
        /*02c4*/ 	.word	0x05000000


	//   ....[143]....
        /*02c8*/ 	.word	0x05000000


	//   ....[144]....
        /*02cc*/ 	.word	0x05000000


	//   ....[145]....
        /*02d0*/ 	.word	0x05000000


	//   ....[146]....
        /*02d4*/ 	.word	0x05000000


	//   ....[147]....
        /*02d8*/ 	.word	0x05000000


	//   ....[148]....
        /*02dc*/ 	.word	0x05000000


	//   ....[149]....
        /*02e0*/ 	.word	0x05000000


	//   ....[150]....
        /*02e4*/ 	.word	0x05000000


	//   ....[151]....
        /*02e8*/ 	.word	0x05000000


	//   ....[152]....
        /*02ec*/ 	.word	0x05000000


	//   ....[153]....
        /*02f0*/ 	.word	0x05000000


	//   ....[154]....
        /*02f4*/ 	.word	0x05000000


	//   ....[155]....
        /*02f8*/ 	.word	0x05000000


	//----- nvinfo : EIATTR_COOP_GROUP_INSTR_OFFSETS
	.align		4
.L_862:
        /*02fc*/ 	.byte	0x04, 0x28
        /*02fe*/ 	.short	(.L_864 - .L_863)


	//   ....[0]....
.L_863:
        /*0300*/ 	.word	0x000003e0


	//   ....[1]....
        /*0304*/ 	.word	0x00000570


	//   ....[2]....
        /*0308*/ 	.word	0x00000580


	//   ....[3]....
        /*030c*/ 	.word	0x000005c0


	//   ....[4]....
        /*0310*/ 	.word	0x000005e0


	//   ....[5]....
        /*0314*/ 	.word	0x00000620


	//   ....[6]....
        /*0318*/ 	.word	0x00000640


	//   ....[7]....
        /*031c*/ 	.word	0x00000680


	//   ....[8]....
        /*0320*/ 	.word	0x000006a0


	//   ....[9]....
        /*0324*/ 	.word	0x000006f0


	//   ....[10]....
        /*0328*/ 	.word	0x00000710


	//   ....[11]....
        /*032c*/ 	.word	0x00000c80


	//   ....[12]....
        /*0330*/ 	.word	0x00000ca0


	//   ....[13]....
        /*0334*/ 	.word	0x00000ce0


	//   ....[14]....
        /*0338*/ 	.word	0x00000d00


	//   ....[15]....
        /*033c*/ 	.word	0x00000d40


	//   ....[16]....
        /*0340*/ 	.word	0x00000d60


	//   ....[17]....
        /*0344*/ 	.word	0x00000da0


	//   ....[18]....
        /*0348*/ 	.word	0x00000dc0


	//   ....[19]....
        /*034c*/ 	.word	0x00000e00


	//   ....[20]....
        /*0350*/ 	.word	0x00000e20


	//   ....[21]....
        /*0354*/ 	.word	0x00001330


	//   ....[22]....
        /*0358*/ 	.word	0x000013d0


	//   ....[23]....
        /*035c*/ 	.word	0x00001440


	//   ....[24]....
        /*0360*/ 	.word	0x000014d0


	//   ....[25]....
        /*0364*/ 	.word	0x000014f0


	//   ....[26]....
        /*0368*/ 	.word	0x00001540


	//   ....[27]....
        /*036c*/ 	.word	0x00001560


	//   ....[28]....
        /*0370*/ 	.word	0x000015a0


	//   ....[29]....
        /*0374*/ 	.word	0x000015e0


	//   ....[30]....
        /*0378*/ 	.word	0x00001630


	//   ....[31]....
        /*037c*/ 	.word	0x00001660


	//   ....[32]....
        /*0380*/ 	.word	0x000016b0


	//   ....[33]....
        /*0384*/ 	.word	0x00001710


	//   ....[34]....
        /*0388*/ 	.word	0x00001720


	//   ....[35]....
        /*038c*/ 	.word	0x00001810


	//   ....[36]....
        /*0390*/ 	.word	0x000018b0


	//   ....[37]....
        /*0394*/ 	.word	0x00001920


	//   ....[38]....
        /*0398*/ 	.word	0x00001970


	//   ....[39]....
        /*039c*/ 	.word	0x000019c0


	//   ....[40]....
        /*03a0*/ 	.word	0x000019e0


	//   ....[41]....
        /*03a4*/ 	.word	0x00001a30


	//   ....[42]....
        /*03a8*/ 	.word	0x00001a50


	//   ....[43]....
        /*03ac*/ 	.word	0x00001aa0


	//   ....[44]....
        /*03b0*/ 	.word	0x00001ac0


	//   ....[45]....
        /*03b4*/ 	.word	0x00001b00


	//   ....[46]....
        /*03b8*/ 	.word	0x00001b30


	//   ....[47]....
        /*03bc*/ 	.word	0x00001b70


	//   ....[48]....
        /*03c0*/ 	.word	0x00001ba0


	//   ....[49]....
        /*03c4*/ 	.word	0x00002150


	//   ....[50]....
        /*03c8*/ 	.word	0x00002850


	//   ....[51]....
        /*03cc*/ 	.word	0x00002a10


	//   ....[52]....
        /*03d0*/ 	.word	0x00002a20


	//   ....[53]....
        /*03d4*/ 	.word	0x00002a60


	//   ....[54]....
        /*03d8*/ 	.word	0x00002a80


	//   ....[55]....
        /*03dc*/ 	.word	0x00002ac0


	//   ....[56]....
        /*03e0*/ 	.word	0x00002ae0


	//   ....[57]....
        /*03e4*/ 	.word	0x00002b20


	//   ....[58]....
        /*03e8*/ 	.word	0x00002b40


	//   ....[59]....
        /*03ec*/ 	.word	0x00002b80


	//   ....[60]....
        /*03f0*/ 	.word	0x00002ba0


	//   ....[61]....
        /*03f4*/ 	.word	0x00003050


	//   ....[62]....
        /*03f8*/ 	.word	0x00003060


	//   ....[63]....
        /*03fc*/ 	.word	0x000030a0


	//   ....[64]....
        /*0400*/ 	.word	0x000030c0


	//   ....[65]....
        /*0404*/ 	.word	0x00003100


	//   ....[66]....
        /*0408*/ 	.word	0x00003120


	//   ....[67]....
        /*040c*/ 	.word	0x00003160


	//   ....[68]....
        /*0410*/ 	.word	0x00003180


	//   ....[69]....
        /*0414*/ 	.word	0x000031c0


	//   ....[70]....
        /*0418*/ 	.word	0x000031e0


	//   ....[71]....
        /*041c*/ 	.word	0x00003710


	//   ....[72]....
        /*0420*/ 	.word	0x000037b0


	//   ....[73]....
        /*0424*/ 	.word	0x00003820


	//   ....[74]....
        /*0428*/ 	.word	0x000038c0


	//   ....[75]....
        /*042c*/ 	.word	0x000038e0


	//   ....[76]....
        /*0430*/ 	.word	0x00003930


	//   ....[77]....
        /*0434*/ 	.word	0x00003950


	//   ....[78]....
        /*0438*/ 	.word	0x000039a0


	//   ....[79]....
        /*043c*/ 	.word	0x000039d0


	//   ....[80]....
        /*0440*/ 	.word	0x00003a10


	//   ....[81]....
        /*0444*/ 	.word	0x00003a40


	//   ....[82]....
        /*0448*/ 	.word	0x00003a80


	//   ....[83]....
        /*044c*/ 	.word	0x00003ad0


	//   ....[84]....
        /*0450*/ 	.word	0x00003af0


	//   ....[85]....
        /*0454*/ 	.word	0x00003be0


	//   ....[86]....
        /*0458*/ 	.word	0x00003c80


	//   ....[87]....
        /*045c*/ 	.word	0x00003cf0


	//   ....[88]....
        /*0460*/ 	.word	0x00003d30


	//   ....[89]....
        /*0464*/ 	.word	0x00003d80


	//   ....[90]....
        /*0468*/ 	.word	0x00003da0


	//   ....[91]....
        /*046c*/ 	.word	0x00003df0


	//   ....[92]....
        /*0470*/ 	.word	0x00003e10


	//   ....[93]....
        /*0474*/ 	.word	0x00003e60


	//   ....[94]....
        /*0478*/ 	.word	0x00003e80


	//   ....[95]....
        /*047c*/ 	.word	0x00003ec0


	//   ....[96]....
        /*0480*/ 	.word	0x00003ef0


	//   ....[97]....
        /*0484*/ 	.word	0x00003f40


	//   ....[98]....
        /*0488*/ 	.word	0x00003f70


	//   ....[99]....
        /*048c*/ 	.word	0x00004530


	//   ....[100]....
        /*0490*/ 	.word	0x000048f0


	//   ....[101]....
        /*0494*/ 	.word	0x00004970


	//   ....[102]....
        /*0498*/ 	.word	0x00004a20


	//   ....[103]....
        /*049c*/ 	.word	0x00004b10


	//   ....[104]....
        /*04a0*/ 	.word	0x00004b70


	//   ....[105]....
        /*04a4*/ 	.word	0x00004c10


	//   ....[106]....
        /*04a8*/ 	.word	0x00004c60


	//   ....[107]....
        /*04ac*/ 	.word	0x00004d10


	//   ....[108]....
        /*04b0*/ 	.word	0x00004d60


	//   ....[109]....
        /*04b4*/ 	.word	0x00004e10


	//   ....[110]....
        /*04b8*/ 	.word	0x00004e60


	//   ....[111]....
        /*04bc*/ 	.word	0x00004f00


	//   ....[112]....
        /*04c0*/ 	.word	0x00004f50


	//   ....[113]....
        /*04c4*/ 	.word	0x00004f80


	//   ....[114]....
        /*04c8*/ 	.word	0x00005060


	//   ....[115]....
        /*04cc*/ 	.word	0x000050e0


	//   ....[116]....
        /*04d0*/ 	.word	0x00005160


	//   ....[117]....
        /*04d4*/ 	.word	0x00005230


	//   ....[118]....
        /*04d8*/ 	.word	0x00005280


	//   ....[119]....
        /*04dc*/ 	.word	0x00005340


	//   ....[120]....
        /*04e0*/ 	.word	0x000053b0


	//   ....[121]....
        /*04e4*/ 	.word	0x00005430


	//   ....[122]....
        /*04e8*/ 	.word	0x00005480


	//   ....[123]....
        /*04ec*/ 	.word	0x00005520


	//   ....[124]....
        /*04f0*/ 	.word	0x00005570


	//   ....[125]....
        /*04f4*/ 	.word	0x00005610


	//   ....[126]....
        /*04f8*/ 	.word	0x00005660


	//   ....[127]....
        /*04fc*/ 	.word	0x000056f0


	//   ....[128]....
        /*0500*/ 	.word	0x00005760


	//   ....[129]....
        /*0504*/ 	.word	0x000057e0


	//   ....[130]....
        /*0508*/ 	.word	0x00005890


	//   ....[131]....
        /*050c*/ 	.word	0x00005970


	//   ....[132]....
        /*0510*/ 	.word	0x000059c0


	//   ....[133]....
        /*0514*/ 	.word	0x00005a60


	//   ....[134]....
        /*0518*/ 	.word	0x00005ab0


	//   ....[135]....
        /*051c*/ 	.word	0x00005b60


	//   ....[136]....
        /*0520*/ 	.word	0x00005bb0


	//   ....[137]....
        /*0524*/ 	.word	0x00005c60


	//   ....[138]....
        /*0528*/ 	.word	0x00005cb0


	//   ....[139]....
        /*052c*/ 	.word	0x00005d20


	//   ....[140]....
        /*0530*/ 	.word	0x00005da0


	//   ....[141]....
        /*0534*/ 	.word	0x00005dd0


	//   ....[142]....
        /*0538*/ 	.word	0x00005eb0


	//   ....[143]....
        /*053c*/ 	.word	0x00005f30


	//   ....[144]....
        /*0540*/ 	.word	0x00005fb0


	//   ....[145]....
        /*0544*/ 	.word	0x00006080


	//   ....[146]....
        /*0548*/ 	.word	0x000060e0


	//   ....[147]....
        /*054c*/ 	.word	0x00006170


	//   ....[148]....
        /*0550*/ 	.word	0x000061d0


	//   ....[149]....
        /*0554*/ 	.word	0x00006230


	//   ....[150]....
        /*0558*/ 	.word	0x000062c0


	//   ....[151]....
        /*055c*/ 	.word	0x00006350


	//   ....[152]....
        /*0560*/ 	.word	0x000063b0


	//   ....[153]....
        /*0564*/ 	.word	0x00006450


	//   ....[154]....
        /*0568*/ 	.word	0x000064a0


	//   ....[155]....
        /*056c*/ 	.word	0x00006530


	//----- nvinfo : EIATTR_VRC_CTA_INIT_COUNT
	.align		4
.L_864:
        /*0570*/ 	.byte	0x02, 0x4a
	.zero		1
	.zero		1


	//----- nvinfo : EIATTR_EXIT_INSTR_OFFSETS
	.align		4
        /*0574*/ 	.byte	0x04, 0x1c
        /*0576*/ 	.short	(.L_866 - .L_865)


	//   ....[0]....
.L_865:
        /*0578*/ 	.word	0x000022e0


	//   ....[1]....
        /*057c*/ 	.word	0x00002330


	//   ....[2]....
        /*0580*/ 	.word	0x00004880


	//   ....[3]....
        /*0584*/ 	.word	0x000048a0


	//----- nvinfo : EIATTR_MAX_THREADS
	.align		4
.L_866:
        /*0588*/ 	.byte	0x04, 0x05
        /*058a*/ 	.short	(.L_868 - .L_867)
.L_867:
        /*058c*/ 	.word	0x00000140
        /*0590*/ 	.word	0x00000001
        /*0594*/ 	.word	0x00000001


	//----- nvinfo : EIATTR_CRS_STACK_SIZE
	.align		4
.L_868:
        /*0598*/ 	.byte	0x04, 0x1e
        /*059a*/ 	.short	(.L_870 - .L_869)
.L_869:
        /*059c*/ 	.word	0x00000000


	//----- nvinfo : EIATTR_CBANK_PARAM_SIZE
	.align		4
.L_870:
        /*05a0*/ 	.byte	0x03, 0x19
        /*05a2*/ 	.short	0x0038


	//----- nvinfo : EIATTR_PARAM_CBANK
	.align		4
        /*05a4*/ 	.byte	0x04, 0x0a
        /*05a6*/ 	.short	(.L_872 - .L_871)
	.align		4
.L_871:
        /*05a8*/ 	.word	index@(.nv.constant0._ZN3cub18CUB_300001_SM_10006detail4scan16DeviceScanKernelINS2_10policy_hubIyyymN4cuda3std3__44plusIvEEE10Policy1000EPySC_NS0_13ScanTileStateIyLb1EEES9_NS1_10InputValueIySC_EEmyLb0EyEEvT0_T1_T2_iT3_T4_T5_)
        /*05ac*/ 	.short	0x0380
        /*05ae*/ 	.short	0x0038


	//----- nvinfo : EIATTR_SW_WAR
	.align		4
.L_872:
        /*05b0*/ 	.byte	0x04, 0x36
        /*05b2*/ 	.short	(.L_874 - .L_873)
.L_873:
        /*05b4*/ 	.word	0x00000008
.L_874:


//--------------------- .nv.info._ZN3cub18CUB_300001_SM_10006detail4scan16DeviceScanKernelINS2_10policy_hubIyyyjN4cuda3std3__44plusIvEEE10Policy1000EPySC_NS0_13ScanTileStateIyLb1EEES9_NS1_10InputValueIySC_EEjyLb0EyEEvT0_T1_T2_iT3_T4_T5_ --------------------------
	.section	.nv.info._ZN3cub18CUB_300001_SM_10006detail4scan16DeviceScanKernelINS2_10policy_hubIyyyjN4cuda3std3__44plusIvEEE10Policy1000EPySC_NS0_13ScanTileStateIyLb1EEES9_NS1_10InputValueIySC_EEjyLb0EyEEvT0_T1_T2_iT3_T4_T5_,"",@"SHT_CUDA_INFO"
	.sectionflags	@""
	.align	4


	//----- nvinfo : EIATTR_CUDA_API_VERSION
	.align		4
        /*0000*/ 	.byte	0x04, 0x37
        /*0002*/ 	.short	(.L_876 - .L_875)
.L_875:
        /*0004*/ 	.word	0x00000082


	//----- nvinfo : EIATTR_KPARAM_INFO
	.align		4
.L_876:
        /*0008*/ 	.byte	0x04, 0x17
        /*000a*/ 	.short	(.L_878 - .L_877)
.L_877:
        /*000c*/ 	.word	0x00000000
        /*0010*/ 	.short	0x0006
        /*0012*/ 	.short	0x0030
        /*0014*/ 	.byte	0x00, 0xf0, 0x11, 0x00


	//----- nvinfo : EIATTR_KPARAM_INFO
	.align		4
.L_878:
        /*0018*/ 	.byte	0x04, 0x17
        /*001a*/ 	.short	(.L_880 - .L_879)
.L_879:
        /*001c*/ 	.word	0x00000000
        /*0020*/ 	.short	0x0005
        /*0022*/ 	.short	0x0020
        /*0024*/ 	.byte	0x00, 0xf0, 0x41, 0x00


	//----- nvinfo : EIATTR_KPARAM_INFO
	.align		4
.L_880:
        /*0028*/ 	.byte	0x04, 0x17
        /*002a*/ 	.short	(.L_882 - .L_881)
.L_881:
        /*002c*/ 	.word	0x00000000
        /*0030*/ 	.short	0x0004
        /*0032*/ 	.short	0x001c
        /*0034*/ 	.byte	0x00, 0xf0, 0x05, 0x00


	//----- nvinfo : EIATTR_KPARAM_INFO
	.align		4
.L_882:
        /*0038*/ 	.byte	0x04, 0x17
        /*003a*/ 	.short	(.L_884 - .L_883)
.L_883:
        /*003c*/ 	.word	0x00000000
        /*0040*/ 	.short	0x0003
        /*0042*/ 	.short	0x0018
        /*0044*/ 	.byte	0x00, 0xf0, 0x11, 0x00


	//----- nvinfo : EIATTR_KPARAM_INFO
	.align		4
.L_884:
        /*0048*/ 	.byte	0x04, 0x17
        /*004a*/ 	.short	(.L_886 - .L_885)
.L_885:
        /*004c*/ 	.word	0x00000000
        /*0050*/ 	.short	0x0002
        /*0052*/ 	.short	0x0010
        /*0054*/ 	.byte	0x00, 0xf0, 0x21, 0x00


	//----- nvinfo : EIATTR_KPARAM_INFO
	.align		4
.L_886:
        /*0058*/ 	.byte	0x04, 0x17
        /*005a*/ 	.short	(.L_888 - .L_887)
.L_887:
        /*005c*/ 	.word	0x00000000
        /*0060*/ 	.short	0x0001
        /*0062*/ 	.short	0x0008
        /*0064*/ 	.byte	0x00, 0xf5, 0x21, 0x00


	//----- nvinfo : EIATTR_KPARAM_INFO
	.align		4
.L_888:
        /*0068*/ 	.byte	0x04, 0x17
        /*006a*/ 	.short	(.L_890 - .L_889)
.L_889:
        /*006c*/ 	.word	0x00000000
        /*0070*/ 	.short	0x0000
        /*0072*/ 	.short	0x0000
        /*0074*/ 	.byte	0x00, 0xf5, 0x21, 0x00


	//----- nvinfo : EIATTR_SPARSE_MMA_MASK
	.align		4
.L_890:
        /*0078*/ 	.byte	0x03, 0x50
        /*007a*/ 	.short	0x0000


	//----- nvinfo : EIATTR_MAXREG_COUNT
	.align		4
        /*007c*/ 	.byte	0x03, 0x1b
        /*007e*/ 	.short	0x0080


	//----- nvinfo : EIATTR_NUM_BARRIERS
	.align		4
        /*0080*/ 	.byte	0x02, 0x4c
        /*0082*/ 	.byte	0x01
	.zero		1


	//----- nvinfo : EIATTR_MERCURY_ISA_VERSION
	.align		4
        /*0084*/ 	.byte	0x03, 0x5f
        /*0086*/ 	.short	0x0101


	//----- nvinfo : EIATTR_COOP_GROUP_MASK_REGIDS
	.align		4
        /*0088*/ 	.byte	0x04, 0x29
        /*008a*/ 	.short	(.L_892 - .L_891)


	//   ....[0]....
.L_891:
        /*008c*/ 	.word	0xffffffff


	//   ....[1]....
        /*0090*/ 	.word	0xffffffff


	//   ....[2]....
        /*0094*/ 	.word	0xffffffff


	//   ....[3]....
        /*0098*/ 	.word	0xffffffff


	//   ....[4]....
        /*009c*/ 	.word	0xffffffff


	//   ....[5]....
        /*00a0*/ 	.word	0xffffffff


	//   ....[6]....
        /*00a4*/ 	.word	0xffffffff


	//   ....[7]....
        /*00a8*/ 	.word	0xffffffff


	//   ....[8]....
        /*00ac*/ 	.word	0xffffffff


	//   ....[9]....
        /*00b0*/ 	.word	0xffffffff


	//   ....[10]....
        /*00b4*/ 	.word	0xffffffff


	//   ....[11]....
        /*00b8*/ 	.word	0xffffffff


	//   ....[12]....
        /*00bc*/ 	.word	0xffffffff


	//   ....[13]....
        /*00c0*/ 	.word	0xffffffff


	//   ....[14]....
        /*00c4*/ 	.word	0xffffffff


	//   ....[15]....
        /*00c8*/ 	.word	0xffffffff


	//   ....[16]....
        /*00cc*/ 	.word	0xffffffff


	//   ....[17]....
        /*00d0*/ 	.word	0xffffffff


	//   ....[18]....
        /*00d4*/ 	.word	0xffffffff


	//   ....[19]....
        /*00d8*/ 	.word	0xffffffff


	//   ....[20]....
        /*00dc*/ 	.word	0xffffffff


	//   ....[21]....
        /*00e0*/ 	.word	0xffffffff


	//   ....[22]....
        /*00e4*/ 	.word	0xffffffff


	//   ....[23]....
        /*00e8*/ 	.word	0xffffffff


	//   ....[24]....
        /*00ec*/ 	.word	0xffffffff


	//   ....[25]....
        /*00f0*/ 	.word	0xffffffff


	//   ....[26]....
        /*00f4*/ 	.word	0xffffffff


	//   ....[27]....
        /*00f8*/ 	.word	0xffffffff


	//   ....[28]....
        /*00fc*/ 	.word	0xffffffff


	//   ....[29]....
        /*0100*/ 	.word	0xffffffff


	//   ....[30]....
        /*0104*/ 	.word	0xffffffff


	//   ....[31]....
        /*0108*/ 	.word	0xffffffff


	//   ....[32]....
        /*010c*/ 	.word	0xffffffff


	//   ....[33]....
        /*0110*/ 	.word	0xffffffff


	//   ....[34]....
        /*0114*/ 	.word	0xffffffff


	//   ....[35]....
        /*0118*/ 	.word	0xffffffff


	//   ....[36]....
        /*011c*/ 	.word	0xffffffff


	//   ....[37]....
        /*0120*/ 	.word	0xffffffff


	//   ....[38]....
        /*0124*/ 	.word	0xffffffff


	//   ....[39]....
        /*0128*/ 	.word	0xffffffff


	//   ....[40]....
        /*012c*/ 	.word	0xffffffff


	//   ....[41]....
        /*0130*/ 	.word	0xffffffff


	//   ....[42]....
        /*0134*/ 	.word	0xffffffff


	//   ....[43]....
        /*0138*/ 	.word	0xffffffff


	//   ....[44]....
        /*013c*/ 	.word	0xffffffff


	//   ....[45]....
        /*0140*/ 	.word	0xffffffff


	//   ....[46]....
        /*0144*/ 	.word	0xffffffff


	//   ....[47]....
        /*0148*/ 	.word	0xffffffff


	//   ....[48]....
        /*014c*/ 	.word	0xffffffff


	//   ....[49]....
        /*0150*/ 	.word	0xffffffff


	//   ....[50]....
        /*0154*/ 	.word	0xffffffff


	//   ....[51]....
        /*0158*/ 	.word	0xffffffff


	//   ....[52]....
        /*015c*/ 	.word	0xffffffff


	//   ....[53]....
        /*0160*/ 	.word	0xffffffff


	//   ....[54]....
        /*0164*/ 	.word	0xffffffff


	//   ....[55]....
        /*0168*/ 	.word	0xffffffff


	//   ....[56]....
        /*016c*/ 	.word	0xffffffff


	//   ....[57]....
        /*0170*/ 	.word	0xffffffff


	//   ....[58]....
        /*0174*/ 	.word	0xffffffff


	//   ....[59]....
        /*0178*/ 	.word	0xffffffff


	//   ....[60]....
        /*017c*/ 	.word	0xffffffff


	//   ....[61]....
        /*0180*/ 	.word	0xffffffff


	//   ....[62]....
        /*0184*/ 	.word	0xffffffff


	//   ....[63]....
        /*0188*/ 	.word	0xffffffff


	//   ....[64]....
        /*018c*/ 	.word	0xffffffff


	//   ....[65]....
        /*0190*/ 	.word	0xffffffff


	//   ....[66]....
        /*0194*/ 	.word	0xffffffff


	//   ....[67]....
        /*0198*/ 	.word	0xffffffff


	//   ....[68]....
        /*019c*/ 	.word	0xffffffff


	//   ....[69]....
        /*01a0*/ 	.word	0xffffffff


	//   ....[70]....
        /*01a4*/ 	.word	0xffffffff


	//   ....[71]....
        /*01a8*/ 	.word	0xffffffff


	//   ....[72]....
        /*01ac*/ 	.word	0xffffffff


	//   ....[73]....
        /*01b0*/ 	.word	0xffffffff


	//   ....[74]....
        /*01b4*/ 	.word	0xffffffff


	//   ....[75]....
        /*01b8*/ 	.word	0xffffffff


	//   ....[76]....
        /*01bc*/ 	.word	0xffffffff


	//   ....[77]....
        /*01c0*/ 	.word	0xffffffff


	//   ....[78]....
        /*01c4*/ 	.word	0xffffffff


	//   ....[79]....
        /*01c8*/ 	.word	0xffffffff


	//   ....[80]....
        /*01cc*/ 	.word	0xffffffff


	//   ....[81]....
        /*01d0*/ 	.word	0xffffffff


	//   ....[82]....
        /*01d4*/ 	.word	0xffffffff


	//   ....[83]....
        /*01d8*/ 	.word	0xffffffff


	//   ....[84]....
        /*01dc*/ 	.word	0xffffffff


	//   ....[85]....
        /*01e0*/ 	.word	0xffffffff


	//   ....[86]....
        /*01e4*/ 	.word	0xffffffff


	//   ....[87]....
        /*01e8*/ 	.word	0xffffffff


	//   ....[88]....
        /*01ec*/ 	.word	0xffffffff


	//   ....[89]....
        /*01f0*/ 	.word	0xffffffff


	//   ....[90]....
        /*01f4*/ 	.word	0xffffffff


	//   ....[91]....
        /*01f8*/ 	.word	0xffffffff


	//   ....[92]....
        /*01fc*/ 	.word	0xffffffff


	//   ....[93]....
        /*0200*/ 	.word	0xffffffff


	//   ....[94]....
        /*0204*/ 	.word	0xffffffff


	//   ....[95]....
        /*0208*/ 	.word	0xffffffff


	//   ....[96]....
        /*020c*/ 	.word	0xffffffff


	//   ....[97]....
        /*0210*/ 	.word	0xffffffff


	//   ....[98]....
        /*0214*/ 	.word	0xffffffff


	//   ....[99]....
        /*0218*/ 	.word	0xffffffff


	//   ....[100]....
        /*021c*/ 	.word	0x05000005


	//   ....[101]....
        /*0220*/ 	.word	0x05000005


	//   ....[102]....
        /*0224*/ 	.word	0x05000005


	//   ....[103]....
        /*0228*/ 	.word	0x05000005


	//   ....[104]....
        /*022c*/ 	.word	0x05000005


	//   ....[105]....
        /*0230*/ 	.word	0x05000005


	//   ....[106]....
        /*0234*/ 	.word	0x05000005


	//   ....[107]....
        /*0238*/ 	.word	0x05000005


	//   ....[108]....
        /*023c*/ 	.word	0x05000005


	//   ....[109]....
        /*0240*/ 	.word	0x05000005


	//   ....[110]....
        /*0244*/ 	.word	0x05000005


	//   ....[111]....
        /*0248*/ 	.word	0x05000005


	//   ....[112]....
        /*024c*/ 	.word	0x05000005


	//   ....[113]....
        /*0250*/ 	.word	0x05000005


	//   ....[114]....
        /*0254*/ 	.word	0x05000005


	//   ....[115]....
        /*0258*/ 	.word	0x05000005


	//   ....[116]....
        /*025c*/ 	.word	0x05000005


	//   ....[117]....
        /*0260*/ 	.word	0x05000005


	//   ....[118]....
        /*0264*/ 	.word	0x05000005


	//   ....[119]....
        /*0268*/ 	.word	0x05000005


	//   ....[120]....
        /*026c*/ 	.word	0x05000005


	//   ....[121]....
        /*0270*/ 	.word	0x05000005


	//   ....[122]....
        /*0274*/ 	.word	0x05000005


	//   ....[123]....
        /*0278*/ 	.word	0x05000005


	//   ....[124]....
        /*027c*/ 	.word	0x05000005


	//   ....[125]....
        /*0280*/ 	.word	0x05000005


	//   ....[126]....
        /*0284*/ 	.word	0x05000005


	//   ....[127]....
        /*0288*/ 	.word	0x05000005


	//   ....[128]....
        /*028c*/ 	.word	0x05000005


	//   ....[129]....
        /*0290*/ 	.word	0x05000005


	//   ....[130]....
        /*0294*/ 	.word	0x05000005


	//   ....[131]....
        /*0298*/ 	.word	0x05000005


	//   ....[132]....
        /*029c*/ 	.word	0x05000005


	//   ....[133]....
        /*02a0*/ 	.word	0x05000005


	//   ....[134]....
        /*02a4*/ 	.word	0x05000005


	//   ....[135]....
        /*02a8*/ 	.word	0x05000005


	//   ....[136]....
        /*02ac*/ 	.word	0x05000005


	//   ....[137]....
        /*02b0*/ 	.word	0x05000005


	//   ....[138]....
        /*02b4*/ 	.word	0x05000005


	//   ....[139]....
        /*02b8*/ 	.word	0x05000005


	//   ....[140]....
        /*02bc*/ 	.word	0x05000005


	//   ....[141]....
        /*02c0*/ 	.word	0x05000005


	//   ....[142]....
        /*02c4*/ 	.word	0x05000005


	//   ....[143]....
        /*02c8*/ 	.word	0x05000005


	//   ....[144]....
        /*02cc*/ 	.word	0x05000005


	//   ....[145]....
        /*02d0*/ 	.word	0x05000005


	//   ....[146]....
        /*02d4*/ 	.word	0x05000005


	//   ....[147]....
        /*02d8*/ 	.word	0x05000005


	//   ....[148]....
        /*02dc*/ 	.word	0x05000005


	//   ....[149]....
        /*02e0*/ 	.word	0x05000005


	//   ....[150]....
        /*02e4*/ 	.word	0x05000005


	//   ....[151]....
        /*02e8*/ 	.word	0x05000005


	//   ....[152]....
        /*02ec*/ 	.word	0x05000005


	//   ....[153]....
        /*02f0*/ 	.word	0x05000005


	//   ....[154]....
        /*02f4*/ 	.word	0x05000005


	//   ....[155]....
        /*02f8*/ 	.word	0x05000005


	//----- nvinfo : EIATTR_COOP_GROUP_INSTR_OFFSETS
	.align		4
.L_892:
        /*02fc*/ 	.byte	0x04, 0x28
        /*02fe*/ 	.short	(.L_894 - .L_893)


	//   ....[0]....
.L_893:
        /*0300*/ 	.word	0x000003a0


	//   ....[1]....
        /*0304*/ 	.word	0x00000550


	//   ....[2]....
        /*0308*/ 	.word	0x00000560


	//   ....[3]....
        /*030c*/ 	.word	0x000005b0


	//   ....[4]....
        /*0310*/ 	.word	0x000005c0


	//   ....[5]....
        /*0314*/ 	.word	0x00000600


	//   ....[6]....
        /*0318*/ 	.word	0x00000620


	//   ....[7]....
        /*031c*/ 	.word	0x00000670


	//   ....[8]....
        /*0320*/ 	.word	0x00000680


	//   ....[9]....
        /*0324*/ 	.word	0x000006d0


	//   ....[10]....
        /*0328*/ 	.word	0x000006f0


	//   ....[11]....
        /*032c*/ 	.word	0x00000d30


	//   ....[12]....
        /*0330*/ 	.word	0x00000d40


	//   ....[13]....
        /*0334*/ 	.word	0x00000d80


	//   ....[14]....
        /*0338*/ 	.word	0x00000da0


	//   ....[15]....
        /*033c*/ 	.word	0x00000de0


	//   ....[16]....
        /*0340*/ 	.word	0x00000e00


	//   ....[17]....
        /*0344*/ 	.word	0x00000e50


	//   ....[18]....
        /*0348*/ 	.word	0x00000e60


	//   ....[19]....
        /*034c*/ 	.word	0x00000ea0


	//   ....[20]....
        /*0350*/ 	.word	0x00000ec0


	//   ....[21]....
        /*0354*/ 	.word	0x000014f0


	//   ....[22]....
        /*0358*/ 	.word	0x000016f0


	//   ....[23]....
        /*035c*/ 	.word	0x00001770


	//   ....[24]....
        /*0360*/ 	.word	0x00001800


	//   ....[25]....
        /*0364*/ 	.word	0x00001820


	//   ....[26]....
        /*0368*/ 	.word	0x00001870


	//   ....[27]....
        /*036c*/ 	.word	0x000018a0


	//   ....[28]....
        /*0370*/ 	.word	0x000018e0


	//   ....[29]....
        /*0374*/ 	.word	0x00001920


	//   ....[30]....
        /*0378*/ 	.word	0x00001960


	//   ....[31]....
        /*037c*/ 	.word	0x000019a0


	//   ....[32]....
        /*0380*/ 	.word	0x000019f0


	//   ....[33]....
        /*0384*/ 	.word	0x00001a50


	//   ....[34]....
        /*0388*/ 	.word	0x00001a60


	//   ....[35]....
        /*038c*/ 	.word	0x00001b50


	//   ....[36]....
        /*0390*/ 	.word	0x00001d50


	//   ....[37]....
        /*0394*/ 	.word	0x00001db0


	//   ....[38]....
        /*0398*/ 	.word	0x00001e20


	//   ....[39]....
        /*039c*/ 	.word	0x00001e40


	//   ....[40]....
        /*03a0*/ 	.word	0x00001e90


	//   ....[41]....
        /*03a4*/ 	.word	0x00001ec0


	//   ....[42]....
        /*03a8*/ 	.word	0x00001f00


	//   ....[43]....
        /*03ac*/ 	.word	0x00001f40


	//   ....[44]....
        /*03b0*/ 	.word	0x00001f80


	//   ....[45]....
        /*03b4*/ 	.word	0x00001fc0


	//   ....[46]....
        /*03b8*/ 	.word	0x00002000


	//   ....[47]....
        /*03bc*/ 	.word	0x00002050


	//   ....[48]....
        /*03c0*/ 	.word	0x00002060


	//   ....[49]....
        /*03c4*/ 	.word	0x00002560


	//   ....[50]....
        /*03c8*/ 	.word	0x00002c90


	//   ....[51]....
        /*03cc*/ 	.word	0x00002e50


	//   ....[52]....
        /*03d0*/ 	.word	0x00002e60


	//   ....[53]....
        /*03d4*/ 	.word	0x00002ea0


	//   ....[54]....
        /*03d8*/ 	.word	0x00002ec0


	//   ....[55]....
        /*03dc*/ 	.word	0x00002f00


	//   ....[56]....
        /*03e0*/ 	.word	0x00002f20


	//   ....[57]....
        /*03e4*/ 	.word	0x00002f60


	//   ....[58]....
        /*03e8*/ 	.word	0x00002f80


	//   ....[59]....
        /*03ec*/ 	.word	0x00002fc0


	//   ....[60]....
        /*03f0*/ 	.word	0x00002fe0


	//   ....[61]....
        /*03f4*/ 	.word	0x00003570


	//   ....[62]....
        /*03f8*/ 	.word	0x00003580


	//   ....[63]....
        /*03fc*/ 	.word	0x000035c0


	//   ....[64]....
        /*0400*/ 	.word	0x000035e0


	//   ....[65]....
        /*0404*/ 	.word	0x00003620


	//   ....[66]....
        /*0408*/ 	.word	0x00003640


	//   ....[67]....
        /*040c*/ 	.word	0x00003690


	//   ....[68]....
        /*0410*/ 	.word	0x000036a0


	//   ....[69]....
        /*0414*/ 	.word	0x000036e0


	//   ....[70]....
        /*0418*/ 	.word	0x00003700


	//   ....[71]....
        /*041c*/ 	.word	0x00003d30


	//   ....[72]....
        /*0420*/ 	.word	0x00003f50


	//   ....[73]....
        /*0424*/ 	.word	0x00003fd0


	//   ....[74]....
        /*0428*/ 	.word	0x00004060


	//   ....[75]....
        /*042c*/ 	.word	0x00004080


	//   ....[76]....
        /*0430*/ 	.word	0x000040d0


	//   ....[77]....
        /*0434*/ 	.word	0x00004100


	//   ....[78]....
        /*0438*/ 	.word	0x00004140


	//   ....[79]....
        /*043c*/ 	.word	0x00004180


	//   ....[80]....
        /*0440*/ 	.word	0x000041c0


	//   ....[81]....
        /*0444*/ 	.word	0x00004200


	//   ....[82]....
        /*0448*/ 	.word	0x00004250


	//   ....[83]....
        /*044c*/ 	.word	0x000042b0


	//   ....[84]....
        /*0450*/ 	.word	0x000042c0


	//   ....[85]....
        /*0454*/ 	.word	0x000043b0


	//   ....[86]....
        /*0458*/ 	.word	0x000045b0


	//   ....[87]....
        /*045c*/ 	.word	0x00004610


	//   ....[88]....
        /*0460*/ 	.word	0x00004680


	//   ....[89]....
        /*0464*/ 	.word	0x000046a0


	//   ....[90]....
        /*0468*/ 	.word	0x000046f0


	//   ....[91]....
        /*046c*/ 	.word	0x00004720


	//   ....[92]....
        /*0470*/ 	.word	0x00004760


	//   ....[93]....
        /*0474*/ 	.word	0x000047a0


	//   ....[94]....
        /*0478*/ 	.word	0x000047e0


	//   ....[95]....
        /*047c*/ 	.word	0x00004820


	//   ....[96]....
        /*0480*/ 	.word	0x00004860


	//   ....[97]....
        /*0484*/ 	.word	0x000048b0


	//   ....[98]....
        /*0488*/ 	.word	0x000048c0


	//   ....[99]....
        /*048c*/ 	.word	0x00004e30


	//   ....[100]....
        /*0490*/ 	.word	0x000051a0


	//   ....[101]....
        /*0494*/ 	.word	0x00005220


	//   ....[102]....
        /*0498*/ 	.word	0x000052b0


	//   ....[103]....
        /*049c*/ 	.word	0x00005360


	//   ....[104]....
        /*04a0*/ 	.word	0x000053b0


	//   ....[105]....
        /*04a4*/ 	.word	0x00005460


	//   ....[106]....
        /*04a8*/ 	.word	0x000054b0


	//   ....[107]....
        /*04ac*/ 	.word	0x00005560


	//   ....[108]....
        /*04b0*/ 	.word	0x000055b0


	//   ....[109]....
        /*04b4*/ 	.word	0x00005660


	//   ....[110]....
        /*04b8*/ 	.word	0x000056b0


	//   ....[111]....
        /*04bc*/ 	.word	0x00005750


	//   ....[112]....
        /*04c0*/ 	.word	0x000057a0


	//   ....[113]....
        /*04c4*/ 	.word	0x00005890


	//   ....[114]....
        /*04c8*/ 	.word	0x00005910


	//   ....[115]....
        /*04cc*/ 	.word	0x00005990


	//   ....[116]....
        /*04d0*/ 	.word	0x00005a10


	//   ....[117]....
        /*04d4*/ 	.word	0x00005ad0


	//   ....[118]....
        /*04d8*/ 	.word	0x00005b20


	//   ....[119]....
        /*04dc*/ 	.word	0x00005bd0


	//   ....[120]....
        /*04e0*/ 	.word	0x00005c30


	//   ....[121]....
        /*04e4*/ 	.word	0x00005cd0


	//   ....[122]....
        /*04e8*/ 	.word	0x00005d30


	//   ....[123]....
        /*04ec*/ 	.word	0x00005db0


	//   ....[124]....
        /*04f0*/ 	.word	0x00005e30


	//   ....[125]....
        /*04f4*/ 	.word	0x00005ed0


	//   ....[126]....
        /*04f8*/ 	.word	0x00005f20


	//   ....[127]....
        /*04fc*/ 	.word	0x00005fc0


	//   ....[128]....
        /*0500*/ 	.word	0x00006030


	//   ....[129]....
        /*0504*/ 	.word	0x000060b0


	//   ....[130]....
        /*0508*/ 	.word	0x00006140


	//   ....[131]....
        /*050c*/ 	.word	0x000061f0


	//   ....[132]....
        /*0510*/ 	.word	0x00006240


	//   ....[133]....
        /*0514*/ 	.word	0x000062f0


	//   ....[134]....
        /*0518*/ 	.word	0x00006350


	//   ....[135]....
        /*051c*/ 	.word	0x00006400


	//   ....[136]....
        /*0520*/ 	.word	0x00006450


	//   ....[137]....
        /*0524*/ 	.word	0x00006500


	//   ....[138]....
        /*0528*/ 	.word	0x00006550


	//   ....[139]....
        /*052c*/ 	.word	0x00006600


	//   ....[140]....
        /*0530*/ 	.word	0x00006650


	//   ....[141]....
        /*0534*/ 	.word	0x00006730


	//   ....[142]....
        /*0538*/ 	.word	0x000067a0


	//   ....[143]....
        /*053c*/ 	.word	0x00006820


	//   ....[144]....
        /*0540*/ 	.word	0x000068a0


	//   ....[145]....
        /*0544*/ 	.word	0x00006960


	//   ....[146]....
        /*0548*/ 	.word	0x000069b0


	//   ....[147]....
        /*054c*/ 	.word	0x00006a60


	//   ....[148]....
        /*0550*/ 	.word	0x00006ac0


	//   ....[149]....
        /*0554*/ 	.word	0x00006b60


	//   ....[150]....
        /*0558*/ 	.word	0x00006bc0


	//   ....[151]....
        /*055c*/ 	.word	0x00006c40


	//   ....[152]....
        /*0560*/ 	.word	0x00006cc0


	//   ....[153]....
        /*0564*/ 	.word	0x00006d60


	//   ....[154]....
        /*0568*/ 	.word	0x00006db0


	//   ....[155]....
        /*056c*/ 	.word	0x00006e50


	//----- nvinfo : EIATTR_VRC_CTA_INIT_COUNT
	.align		4
.L_894:
        /*0570*/ 	.byte	0x02, 0x4a
	.zero		1
	.zero		1


	//----- nvinfo : EIATTR_EXIT_INSTR_OFFSETS
	.align		4
        /*0574*/ 	.byte	0x04, 0x1c
        /*0576*/ 	.short	(.L_896 - .L_895)


	//   ....[0]....
.L_895:
        /*0578*/ 	.word	0x00002750


	//   ....[1]....
        /*057c*/ 	.word	0x00002770


	//   ....[2]....
        /*0580*/ 	.word	0x00005130


	//   ....[3]....
        /*0584*/ 	.word	0x00005150


	//----- nvinfo : EIATTR_MAX_THREADS
	.align		4
.L_896:
        /*0588*/ 	.byte	0x04, 0x05
        /*058a*/ 	.short	(.L_898 - .L_897)
.L_897:
        /*058c*/ 	.word	0x000001a0
        /*0590*/ 	.word	0x00000001
        /*0594*/ 	.word	0x00000001


	//----- nvinfo : EIATTR_CRS_STACK_SIZE
	.align		4
.L_898:
        /*0598*/ 	.byte	0x04, 0x1e
        /*059a*/ 	.short	(.L_900 - .L_899)
.L_899:
        /*059c*/ 	.word	0x00000000


	//----- nvinfo : EIATTR_CBANK_PARAM_SIZE
	.align		4
.L_900:
        /*05a0*/ 	.byte	0x03, 0x19
        /*05a2*/ 	.short	0x0034


	//----- nvinfo : EIATTR_PARAM_CBANK
	.align		4
        /*05a4*/ 	.byte	0x04, 0x0a
        /*05a6*/ 	.short	(.L_902 - .L_901)
	.align		4
.L_901:
        /*05a8*/ 	.word	index@(.nv.constant0._ZN3cub18CUB_300001_SM_10006detail4scan16DeviceScanKernelINS2_10policy_hubIyyyjN4cuda3std3__44plusIvEEE10Policy1000EPySC_NS0_13ScanTileStateIyLb1EEES9_NS1_10InputValueIySC_EEjyLb0EyEEvT0_T1_T2_iT3_T4_T5_)
        /*05ac*/ 	.short	0x0380
        /*05ae*/ 	.short	0x0034


	//----- nvinfo : EIATTR_SW_WAR
	.align		4
.L_902:
        /*05b0*/ 	.byte	0x04, 0x36
        /*05b2*/ 	.short	(.L_904 - .L_903)
.L_903:
        /*05b4*/ 	.word	0x00000008
.L_904:


//--------------------- .nv.info._ZN3cub18CUB_300001_SM_10006detail4scan20DeviceScanInitKernelINS0_13ScanTileStateIyLb1EEEEEvT_i --------------------------
	.section	.nv.info._ZN3cub18CUB_300001_SM_10006detail4scan20DeviceScanInitKernelINS0_13ScanTileStateIyLb1EEEEEvT_i,"",@"SHT_CUDA_INFO"
	.sectionflags	@""
	.align	4


	//----- nvinfo : EIATTR_CUDA_API_VERSION
	.align		4
        /*0000*/ 	.byte	0x04, 0x37
        /*0002*/ 	.short	(.L_906 - .L_905)
.L_905:
        /*0004*/ 	.word	0x00000082


	//----- nvinfo : EIATTR_KPARAM_INFO
	.align		4
.L_906:
        /*0008*/ 	.byte	0x04, 0x17
        /*000a*/ 	.short	(.L_908 - .L_907)
.L_907:
        /*000c*/ 	.word	0x00000000
        /*0010*/ 	.short	0x0001
        /*0012*/ 	.short	0x0008
        /*0014*/ 	.byte	0x00, 0xf0, 0x11, 0x00


	//----- nvinfo : EIATTR_KPARAM_INFO
	.align		4
.L_908:
        /*0018*/ 	.byte	0x04, 0x17
        /*001a*/ 	.short	(.L_910 - .L_909)
.L_909:
        /*001c*/ 	.word	0x00000000
        /*0020*/ 	.short	0x0000
        /*0022*/ 	.short	0x0000
        /*0024*/ 	.byte	0x00, 0xf0, 0x21, 0x00


	//----- nvinfo : EIATTR_SPARSE_MMA_MASK
	.align		4
.L_910:
        /*0028*/ 	.byte	0x03, 0x50
        /*002a*/ 	.short	0x0000


	//----- nvinfo : EIATTR_MAXREG_COUNT
	.align		4
        /*002c*/ 	.byte	0x03, 0x1b
        /*002e*/ 	.short	0x00ff


	//----- nvinfo : EIATTR_MERCURY_ISA_VERSION
	.align		4
        /*0030*/ 	.byte	0x03, 0x5f
        /*0032*/ 	.short	0x0101


	//----- nvinfo : EIATTR_VRC_CTA_INIT_COUNT
	.align		4
        /*0034*/ 	.byte	0x02, 0x4a
	.zero		1
	.zero		1


	//----- nvinfo : EIATTR_EXIT_INSTR_OFFSETS
	.align		4
        /*0038*/ 	.byte	0x04, 0x1c
        /*003a*/ 	.short	(.L_912 - .L_911)


	//   ....[0]....
.L_911:
        /*003c*/ 	.word	0x00000100


	//   ....[1]....
        /*0040*/ 	.word	0x00000140


	//----- nvinfo : EIATTR_CBANK_PARAM_SIZE
	.align		4
.L_912:
        /*0044*/ 	.byte	0x03, 0x19
        /*0046*/ 	.short	0x000c


	//----- nvinfo : EIATTR_PARAM_CBANK
	.align		4
        /*0048*/ 	.byte	0x04, 0x0a
        /*004a*/ 	.short	(.L_914 - .L_913)
	.align		4
.L_913:
        /*004c*/ 	.word	index@(.nv.constant0._ZN3cub18CUB_300001_SM_10006detail4scan20DeviceScanInitKernelINS0_13ScanTileStateIyLb1EEEEEvT_i)
        /*0050*/ 	.short	0x0380
        /*0052*/ 	.short	0x000c


	//----- nvinfo : EIATTR_SW_WAR
	.align		4
.L_914:
        /*0054*/ 	.byte	0x04, 0x36
        /*0056*/ 	.short	(.L_916 - .L_915)
.L_915:
        /*0058*/ 	.word	0x00000008
.L_916:


//--------------------- .nv.info._ZN3cub18CUB_300001_SM_10006detail6reduce28DeviceReduceSingleTileKernelINS2_10policy_hubIiyN4cuda3std3__44plusIiEEE10Policy1000EPiSC_iS9_iiNS7_10__identityEEEvT0_T1_T2_T3_T4_T6_ --------------------------
	.section	.nv.info._ZN3cub18CUB_300001_SM_10006detail6reduce28DeviceReduceSingleTileKernelINS2_10policy_hubIiyN4cuda3std3__44plusIiEEE10Policy1000EPiSC_iS9_iiNS7_10__identityEEEvT0_T1_T2_T3_T4_T6_,"",@"SHT_CUDA_INFO"
	.sectionflags	@""
	.align	4


	//----- nvinfo : EIATTR_CUDA_API_VERSION
	.align		4
        /*0000*/ 	.byte	0x04, 0x37
        /*0002*/ 	.short	(.L_918 - .L_917)
.L_917:
        /*0004*/ 	.word	0x00000082


	//----- nvinfo : EIATTR_KPARAM_INFO
	.align		4
.L_918:
        /*0008*/ 	.byte	0x04, 0x17
        /*000a*/ 	.short	(.L_920 - .L_919)
.L_919:
        /*000c*/ 	.word	0x00000000
        /*0010*/ 	.short	0x0005
        /*0012*/ 	.short	0x001c
        /*0014*/ 	.byte	0x00, 0xf0, 0x05, 0x00


	//----- nvinfo : EIATTR_KPARAM_INFO
	.align		4
.L_920:
        /*0018*/ 	.byte	0x04, 0x17
        /*001a*/ 	.short	(.L_922 - .L_921)
.L_921:
        /*001c*/ 	.word	0x00000000
        /*0020*/ 	.short	0x0004
        /*0022*/ 	.short	0x0018
        /*0024*/ 	.byte	0x00, 0xf0, 0x11, 0x00


	//----- nvinfo : EIATTR_KPARAM_INFO
	.align		4
.L_922:
        /*0028*/ 	.byte	0x04, 0x17
        /*002a*/ 	.short	(.L_924 - .L_923)
.L_923:
        /*002c*/ 	.word	0x00000000
        /*0030*/ 	.short	0x0003
        /*0032*/ 	.short	0x0014
        /*0034*/ 	.byte	0x00, 0xf0, 0x05, 0x00


	//----- nvinfo : EIATTR_KPARAM_INFO
	.align		4
.L_924:
        /*0038*/ 	.byte	0x04, 0x17
        /*003a*/ 	.short	(.L_926 - .L_925)
.L_925:
        /*003c*/ 	.word	0x00000000
        /*0040*/ 	.short	0x0002
        /*0042*/ 	.short	0x0010
        /*0044*/ 	.byte	0x00, 0xf0, 0x11, 0x00


	//----- nvinfo : EIATTR_KPARAM_INFO
	.align		4
.L_926:
        /*0048*/ 	.byte	0x04, 0x17
        /*004a*/ 	.short	(.L_928 - .L_927)
.L_927:
        /*004c*/ 	.word	0x00000000
        /*0050*/ 	.short	0x0001
        /*0052*/ 	.short	0x0008
        /*0054*/ 	.byte	0x00, 0xf5, 0x21, 0x00


	//----- nvinfo : EIATTR_KPARAM_INFO
	.align		4
.L_928:
        /*0058*/ 	.byte	0x04, 0x17
        /*005a*/ 	.short	(.L_930 - .L_929)
.L_929:
        /*005c*/ 	.word	0x00000000
        /*0060*/ 	.short	0x0000
        /*0062*/ 	.short	0x0000
        /*0064*/ 	.byte	0x00, 0xf5, 0x21, 0x00


	//----- nvinfo : EIATTR_SPARSE_MMA_MASK
	.align		4
.L_930:
        /*0068*/ 	.byte	0x03, 0x50
        /*006a*/ 	.short	0x0000


	//----- nvinfo : EIATTR_MAXREG_COUNT
	.align		4
        /*006c*/ 	.byte	0x03, 0x1b
        /*006e*/ 	.short	0x00ff


	//----- nvinfo : EIATTR_NUM_BARRIERS
	.align		4
        /*0070*/ 	.byte	0x02, 0x4c
        /*0072*/ 	.byte	0x01
	.zero		1


	//----- nvinfo : EIATTR_MERCURY_ISA_VERSION
	.align		4
        /*0074*/ 	.byte	0x03, 0x5f
        /*0076*/ 	.short	0x0101


	//----- nvinfo : EIATTR_COOP_GROUP_MASK_REGIDS
	.align		4
        /*0078*/ 	.byte	0x04, 0x29
        /*007a*/ 	.short	(.L_932 - .L_931)


	//   ....[0]....
.L_931:
        /*007c*/ 	.word	0xffffffff


	//   ....[1]....
        /*0080*/ 	.word	0xffffffff


	//   ....[2]....
        /*0084*/ 	.word	0xffffffff


	//   ....[3]....
        /*0088*/ 	.word	0xffffffff


	//   ....[4]....
        /*008c*/ 	.word	0xffffffff


	//   ....[5]....
        /*0090*/ 	.word	0xffffffff


	//   ....[6]....
        /*0094*/ 	.word	0xffffffff


	//   ....[7]....
        /*0098*/ 	.word	0xffffffff


	//   ....[8]....
        /*009c*/ 	.word	0xffffffff


	//   ....[9]....
        /*00a0*/ 	.word	0xffffffff


	//   ....[10]....
        /*00a4*/ 	.word	0xffffffff


	//   ....[11]....
        /*00a8*/ 	.word	0xffffffff


	//   ....[12]....
        /*00ac*/ 	.word	0xffffffff


	//   ....[13]....
        /*00b0*/ 	.word	0xffffffff


	//   ....[14]....
        /*00b4*/ 	.word	0xffffffff


	//   ....[15]....
        /*00b8*/ 	.word	0xffffffff


	//   ....[16]....
        /*00bc*/ 	.word	0xffffffff


	//   ....[17]....
        /*00c0*/ 	.word	0xffffffff


	//   ....[18]....
        /*00c4*/ 	.word	0xffffffff


	//   ....[19]....
        /*00c8*/ 	.word	0xffffffff


	//   ....[20]....
        /*00cc*/ 	.word	0xffffffff


	//   ....[21]....
        /*00d0*/ 	.word	0xffffffff


	//   ....[22]....
        /*00d4*/ 	.word	0xffffffff


	//   ....[23]....
        /*00d8*/ 	.word	0xffffffff


	//   ....[24]....
        /*00dc*/ 	.word	0xffffffff


	//   ....[25]....
        /*00e0*/ 	.word	0xffffffff


	//   ....[26]....
        /*00e4*/ 	.word	0xffffffff


	//   ....[27]....
        /*00e8*/ 	.word	0xffffffff


	//   ....[28]....
        /*00ec*/ 	.word	0xffffffff


	//   ....[29]....
        /*00f0*/ 	.word	0xffffffff


	//----- nvinfo : EIATTR_COOP_GROUP_INSTR_OFFSETS
	.align		4
.L_932:
        /*00f4*/ 	.byte	0x04, 0x28
        /*00f6*/ 	.short	(.L_934 - .L_933)


	//   ....[0]....
.L_933:
        /*00f8*/ 	.word	0x00000890


	//   ....[1]....
        /*00fc*/ 	.word	0x000008f0


	//   ....[2]....
        /*0100*/ 	.word	0x00000940


	//   ....[3]....
        /*0104*/ 	.word	0x000009b0


	//   ....[4]....
        /*0108*/ 	.word	0x00000a10


	//   ....[5]....
        /*010c*/ 	.word	0x00000ba0


	//   ....[6]....
        /*0110*/ 	.word	0x00000c40


	//   ....[7]....
        /*0114*/ 	.word	0x00000cc0


	//   ....[8]....
        /*0118*/ 	.word	0x00000d20


	//   ....[9]....
        /*011c*/ 	.word	0x00000d60


	//   ....[10]....
        /*0120*/ 	.word	0x000019d0


	//   ....[11]....
        /*0124*/ 	.word	0x00001a30


	//   ....[12]....
        /*0128*/ 	.word	0x00001a90


	//   ....[13]....
        /*012c*/ 	.word	0x00001af0


	//   ....[14]....
        /*0130*/ 	.word	0x00001b50


	//   ....[15]....
        /*0134*/ 	.word	0x000023f0


	//   ....[16]....
        /*0138*/ 	.word	0x00002450


	//   ....[17]....
        /*013c*/ 	.word	0x000024a0


	//   ....[18]....
        /*0140*/ 	.word	0x00002510


	//   ....[19]....
        /*0144*/ 	.word	0x00002570


	//   ....[20]....
        /*0148*/ 	.word	0x00002700


	//   ....[21]....
        /*014c*/ 	.word	0x00002790


	//   ....[22]....
        /*0150*/ 	.word	0x000027e0


	//   ....[23]....
        /*0154*/ 	.word	0x00002850


	//   ....[24]....
        /*0158*/ 	.word	0x000028c0


	//   ....[25]....
        /*015c*/ 	.word	0x000036a0


	//   ....[26]....
        /*0160*/ 	.word	0x00003700


	//   ....[27]....
        /*0164*/ 	.word	0x00003760


	//   ....[28]....
        /*0168*/ 	.word	0x000037c0


	//   ....[29]....
        /*016c*/ 	.word	0x00003820


	//----- nvinfo : EIATTR_VRC_CTA_INIT_COUNT
	.align		4
.L_934:
        /*0170*/ 	.byte	0x02, 0x4a
	.zero		1
	.zero		1


	//----- nvinfo : EIATTR_EXIT_INSTR_OFFSETS
	.align		4
        /*0174*/ 	.byte	0x04, 0x1c
        /*0176*/ 	.short	(.L_936 - .L_935)


	//   ....[0]....
.L_935:
        /*0178*/ 	.word	0x00000080


	//   ....[1]....
        /*017c*/ 	.word	0x000000c0


	//   ....[2]....
        /*0180*/ 	.word	0x00003940


	//   ....[3]....
        /*0184*/ 	.word	0x00003990


	//----- nvinfo : EIATTR_MAX_THREADS
	.align		4
.L_936:
        /*0188*/ 	.byte	0x04, 0x05
        /*018a*/ 	.short	(.L_938 - .L_937)
.L_937:
        /*018c*/ 	.word	0x00000100
        /*0190*/ 	.word	0x00000001
        /*0194*/ 	.word	0x00000001


	//----- nvinfo : EIATTR_CRS_STACK_SIZE
	.align		4
.L_938:
        /*0198*/ 	.byte	0x04, 0x1e
        /*019a*/ 	.short	(.L_940 - .L_939)
.L_939:
        /*019c*/ 	.word	0x00000000


	//----- nvinfo : EIATTR_CBANK_PARAM_SIZE
	.align		4
.L_940:
        /*01a0*/ 	.byte	0x03, 0x19
        /*01a2*/ 	.short	0x001d


	//----- nvinfo : EIATTR_PARAM_CBANK
	.align		4
        /*01a4*/ 	.byte	0x04, 0x0a
        /*01a6*/ 	.short	(.L_942 - .L_941)
	.align		4
.L_941:
        /*01a8*/ 	.word	index@(.nv.constant0._ZN3cub18CUB_300001_SM_10006detail6reduce28DeviceReduceSingleTileKernelINS2_10policy_hubIiyN4cuda3std3__44plusIiEEE10Policy1000EPiSC_iS9_iiNS7_10__identityEEEvT0_T1_T2_T3_T4_T6_)
        /*01ac*/ 	.short	0x0380
        /*01ae*/ 	.short	0x001d


	//----- nvinfo : EIATTR_SW_WAR
	.align		4
.L_942:
        /*01b0*/ 	.byte	0x04, 0x36
        /*01b2*/ 	.short	(.L_944 - .L_943)
.L_943:
        /*01b4*/ 	.word	0x00000008
.L_944:


//--------------------- .nv.info._ZN3cub18CUB_300001_SM_10006detail6reduce18DeviceReduceKernelINS2_10policy_hubIiyN4cuda3std3__44plusIiEEE10Policy1000EPyyS9_iNS7_10__identityEEEvT0_PT3_T1_NS0_13GridEvenShareISH_EET2_T4_ --------------------------
	.section	.nv.info._ZN3cub18CUB_300001_SM_10006detail6reduce18DeviceReduceKernelINS2_10policy_hubIiyN4cuda3std3__44plusIiEEE10Policy1000EPyyS9_iNS7_10__identityEEEvT0_PT3_T1_NS0_13GridEvenShareISH_EET2_T4_,"",@"SHT_CUDA_INFO"
	.sectionflags	@""
	.align	4


	//----- nvinfo : EIATTR_CUDA_API_VERSION
	.align		4
        /*0000*/ 	.byte	0x04, 0x37
        /*0002*/ 	.short	(.L_946 - .L_945)
.L_945:
        /*0004*/ 	.word	0x00000082


	//----- nvinfo : EIATTR_KPARAM_INFO
	.align		4
.L_946:
        /*0008*/ 	.byte	0x04, 0x17
        /*000a*/ 	.short	(.L_948 - .L_947)
.L_947:
        /*000c*/ 	.word	0x00000000
        /*0010*/ 	.short	0x0005
        /*0012*/ 	.short	0x0061
        /*0014*/ 	.byte	0x00, 0xf0, 0x05, 0x00


	//----- nvinfo : EIATTR_KPARAM_INFO
	.align		4
.L_948:
        /*0018*/ 	.byte	0x04, 0x17
        /*001a*/ 	.short	(.L_950 - .L_949)
.L_949:
        /*001c*/ 	.word	0x00000000
        /*0020*/ 	.short	0x0004
        /*0022*/ 	.short	0x0060
        /*0024*/ 	.byte	0x00, 0xf0, 0x05, 0x00


	//----- nvinfo : EIATTR_KPARAM_INFO
	.align		4
.L_950:
        /*0028*/ 	.byte	0x04, 0x17
        /*002a*/ 	.short	(.L_952 - .L_951)
.L_951:
        /*002c*/ 	.word	0x00000000
        /*0030*/ 	.short	0x0003
        /*0032*/ 	.short	0x0018
        /*0034*/ 	.byte	0x00, 0xf0, 0x21, 0x01


	//----- nvinfo : EIATTR_KPARAM_INFO
	.align		4
.L_952:
        /*0038*/ 	.byte	0x04, 0x17
        /*003a*/ 	.short	(.L_954 - .L_953)
.L_953:
        /*003c*/ 	.word	0x00000000
        /*0040*/ 	.short	0x0002
        /*0042*/ 	.short	0x0010
        /*0044*/ 	.byte	0x00, 0xf0, 0x21, 0x00


	//----- nvinfo : EIATTR_KPARAM_INFO
	.align		4
.L_954:
        /*0048*/ 	.byte	0x04, 0x17
        /*004a*/ 	.short	(.L_956 - .L_955)
.L_955:
        /*004c*/ 	.word	0x00000000
        /*0050*/ 	.short	0x0001
        /*0052*/ 	.short	0x0008
        /*0054*/ 	.byte	0x00, 0xf5, 0x21, 0x00


	//----- nvinfo : EIATTR_KPARAM_INFO
	.align		4
.L_956:
        /*0058*/ 	.byte	0x04, 0x17
        /*005a*/ 	.short	(.L_958 - .L_957)
.L_957:
        /*005c*/ 	.word	0x00000000
        /*0060*/ 	.short	0x0000
        /*0062*/ 	.short	0x0000
        /*0064*/ 	.byte	0x00, 0xf5, 0x21, 0x00


	//----- nvinfo : EIATTR_SPARSE_MMA_MASK
	.align		4
.L_958:
        /*0068*/ 	.byte	0x03, 0x50
        /*006a*/ 	.short	0x0000


	//----- nvinfo : EIATTR_MAXREG_COUNT
	.align		4
        /*006c*/ 	.byte	0x03, 0x1b
        /*006e*/ 	.short	0x00ff


	//----- nvinfo : EIATTR_NUM_BARRIERS
	.align		4
        /*0070*/ 	.byte	0x02, 0x4c
        /*0072*/ 	.byte	0x01
	.zero		1


	//----- nvinfo : EIATTR_MERCURY_ISA_VERSION
	.align		4
        /*0074*/ 	.byte	0x03, 0x5f
        /*0076*/ 	.short	0x0101


	//----- nvinfo : EIATTR_COOP_GROUP_MASK_REGIDS
	.align		4
        /*0078*/ 	.byte	0x04, 0x29
        /*007a*/ 	.short	(.L_960 - .L_959)


	//   ....[0]....
.L_959:
        /*007c*/ 	.word	0xffffffff


	//   ....[1]....
        /*0080*/ 	.word	0xffffffff


	//   ....[2]....
        /*0084*/ 	.word	0xffffffff


	//   ....[3]....
        /*0088*/ 	.word	0xffffffff


	//   ....[4]....
        /*008c*/ 	.word	0xffffffff


	//   ....[5]....
        /*0090*/ 	.word	0xffffffff


	//   ....[6]....
        /*0094*/ 	.word	0xffffffff


	//   ....[7]....
        /*0098*/ 	.word	0xffffffff


	//   ....[8]....
        /*009c*/ 	.word	0xffffffff


	//   ....[9]....
        /*00a0*/ 	.word	0xffffffff


	//   ....[10]....
        /*00a4*/ 	.word	0xffffffff


	//   ....[11]....
        /*00a8*/ 	.word	0xffffffff


	//   ....[12]....
        /*00ac*/ 	.word	0xffffffff


	//   ....[13]....
        /*00b0*/ 	.word	0xffffffff


	//   ....[14]....
        /*00b4*/ 	.word	0xffffffff


	//   ....[15]....
        /*00b8*/ 	.word	0xffffffff


	//   ....[16]....
        /*00bc*/ 	.word	0xffffffff


	//   ....[17]....
        /*00c0*/ 	.word	0xffffffff


	//   ....[18]....
        /*00c4*/ 	.word	0xffffffff


	//   ....[19]....
        /*00c8*/ 	.word	0xffffffff


	//   ....[20]....
        /*00cc*/ 	.word	0xffffffff


	//   ....[21]....
        /*00d0*/ 	.word	0xffffffff


	//   ....[22]....
        /*00d4*/ 	.word	0xffffffff


	//   ....[23]....
        /*00d8*/ 	.word	0xffffffff


	//   ....[24]....
        /*00dc*/ 	.word	0xffffffff


	//   ....[25]....
        /*00e0*/ 	.word	0xffffffff


	//   ....[26]....
        /*00e4*/ 	.word	0xffffffff


	//   ....[27]....
        /*00e8*/ 	.word	0xffffffff


	//   ....[28]....
        /*00ec*/ 	.word	0xffffffff


	//   ....[29]....
        /*00f0*/ 	.word	0xffffffff


	//----- nvinfo : EIATTR_COOP_GROUP_INSTR_OFFSETS
	.align		4
.L_960:
        /*00f4*/ 	.byte	0x04, 0x28
        /*00f6*/ 	.short	(.L_962 - .L_961)


	//   ....[0]....
.L_961:
        /*00f8*/ 	.word	0x00000a40


	//   ....[1]....
        /*00fc*/ 	.word	0x00000aa0


	//   ....[2]....
        /*0100*/ 	.word	0x00000b00


	//   ....[3]....
        /*0104*/ 	.word	0x00000b60


	//   ....[4]....
        /*0108*/ 	.word	0x00000bc0


	//   ....[5]....
        /*010c*/ 	.word	0x00000d50


	//   ....[6]....
        /*0110*/ 	.word	0x00000e00


	//   ....[7]....
        /*0114*/ 	.word	0x00000e80


	//   ....[8]....
        /*0118*/ 	.word	0x00000ed0


	//   ....[9]....
        /*011c*/ 	.word	0x00000f10


	//   ....[10]....
        /*0120*/ 	.word	0x00001d10


	//   ....[11]....
        /*0124*/ 	.word	0x00001d70


	//   ....[12]....
        /*0128*/ 	.word	0x00001dd0


	//   ....[13]....
        /*012c*/ 	.word	0x00001e30


	//   ....[14]....
        /*0130*/ 	.word	0x00001e90


	//   ....[15]....
        /*0134*/ 	.word	0x00002940


	//   ....[16]....
        /*0138*/ 	.word	0x000029a0


	//   ....[17]....
        /*013c*/ 	.word	0x00002a00


	//   ....[18]....
        /*0140*/ 	.word	0x00002a60


	//   ....[19]....
        /*0144*/ 	.word	0x00002ac0


	//   ....[20]....
        /*0148*/ 	.word	0x00002c50


	//   ....[21]....
        /*014c*/ 	.word	0x00002cf0


	//   ....[22]....
        /*0150*/ 	.word	0x00002d60


	//   ....[23]....
        /*0154*/ 	.word	0x00002db0


	//   ....[24]....
        /*0158*/ 	.word	0x00002e00


	//   ....[25]....
        /*015c*/ 	.word	0x00003d50


	//   ....[26]....
        /*0160*/ 	.word	0x00003db0


	//   ....[27]....
        /*0164*/ 	.word	0x00003e10


	//   ....[28]....
        /*0168*/ 	.word	0x00003e70


	//   ....[29]....
        /*016c*/ 	.word	0x00003ed0


	//----- nvinfo : EIATTR_VRC_CTA_INIT_COUNT
	.align		4
.L_962:
        /*0170*/ 	.byte	0x02, 0x4a
	.zero		1
	.zero		1


	//----- nvinfo : EIATTR_EXIT_INSTR_OFFSETS
	.align		4
        /*0174*/ 	.byte	0x04, 0x1c
        /*0176*/ 	.short	(.L_964 - .L_963)


	//   ....[0]....
.L_963:
        /*0178*/ 	.word	0x00003ff0


	//   ....[1]....
        /*017c*/ 	.word	0x00004050


	//----- nvinfo : EIATTR_MAX_THREADS
	.align		4
.L_964:
        /*0180*/ 	.byte	0x04, 0x05
        /*0182*/ 	.short	(.L_966 - .L_965)
.L_965:
        /*0184*/ 	.word	0x00000100
        /*0188*/ 	.word	0x00000001
        /*018c*/ 	.word	0x00000001


	//----- nvinfo : EIATTR_CRS_STACK_SIZE
	.align		4
.L_966:
        /*0190*/ 	.byte	0x04, 0x1e
        /*0192*/ 	.short	(.L_968 - .L_967)
.L_967:
        /*0194*/ 	.word	0x00000000


	//----- nvinfo : EIATTR_CBANK_PARAM_SIZE
	.align		4
.L_968:
        /*0198*/ 	.byte	0x03, 0x19
        /*019a*/ 	.short	0x0062


	//----- nvinfo : EIATTR_PARAM_CBANK
	.align		4
        /*019c*/ 	.byte	0x04, 0x0a
        /*019e*/ 	.short	(.L_970 - .L_969)
	.align		4
.L_969:
        /*01a0*/ 	.word	index@(.nv.constant0._ZN3cub18CUB_300001_SM_10006detail6reduce18DeviceReduceKernelINS2_10policy_hubIiyN4cuda3std3__44plusIiEEE10Policy1000EPyyS9_iNS7_10__identityEEEvT0_PT3_T1_NS0_13GridEvenShareISH_EET2_T4_)
        /*01a4*/ 	.short	0x0380
        /*01a6*/ 	.short	0x0062


	//----- nvinfo : EIATTR_SW_WAR
	.align		4
.L_970:
        /*01a8*/ 	.byte	0x04, 0x36
        /*01aa*/ 	.short	(.L_972 - .L_971)
.L_971:
        /*01ac*/ 	.word	0x00000008
.L_972:


//--------------------- .nv.info._ZN3cub18CUB_300001_SM_10006detail6reduce28DeviceReduceSingleTileKernelINS2_10policy_hubIiyN4cuda3std3__44plusIiEEE10Policy1000EPyPiyS9_iiNS7_10__identityEEEvT0_T1_T2_T3_T4_T6_ --------------------------
	.section	.nv.info._ZN3cub18CUB_300001_SM_10006detail6reduce28DeviceReduceSingleTileKernelINS2_10policy_hubIiyN4cuda3std3__44plusIiEEE10Policy1000EPyPiyS9_iiNS7_10__identityEEEvT0_T1_T2_T3_T4_T6_,"",@"SHT_CUDA_INFO"
	.sectionflags	@""
	.align	4


	//----- nvinfo : EIATTR_CUDA_API_VERSION
	.align		4
        /*0000*/ 	.byte	0x04, 0x37
        /*0002*/ 	.short	(.L_974 - .L_973)
.L_973:
        /*0004*/ 	.word	0x00000082


	//----- nvinfo : EIATTR_KPARAM_INFO
	.align		4
.L_974:
        /*0008*/ 	.byte	0x04, 0x17
        /*000a*/ 	.short	(.L_976 - .L_975)
.L_975:
        /*000c*/ 	.word	0x00000000
        /*0010*/ 	.short	0x0005
        /*0012*/ 	.short	0x0020
        /*0014*/ 	.byte	0x00, 0xf0, 0x05, 0x00


	//----- nvinfo : EIATTR_KPARAM_INFO
	.align		4
.L_976:
        /*0018*/ 	.byte	0x04, 0x17
        /*001a*/ 	.short	(.L_978 - .L_977)
.L_977:
        /*001c*/ 	.word	0x00000000
        /*0020*/ 	.short	0x0004
        /*0022*/ 	.short	0x001c
        /*0024*/ 	.byte	0x00, 0xf0, 0x11, 0x00


	//----- nvinfo : EIATTR_KPARAM_INFO
	.align		4
.L_978:
        /*0028*/ 	.byte	0x04, 0x17
        /*002a*/ 	.short	(.L_980 - .L_979)
.L_979:
        /*002c*/ 	.word	0x00000000
        /*0030*/ 	.short	0x0003
        /*0032*/ 	.short	0x0018
        /*0034*/ 	.byte	0x00, 0xf0, 0x05, 0x00


	//----- nvinfo : EIATTR_KPARAM_INFO
	.align		4
.L_980:
        /*0038*/ 	.byte	0x04, 0x17
        /*003a*/ 	.short	(.L_982 - .L_981)
.L_981:
        /*003c*/ 	.word	0x00000000
        /*0040*/ 	.short	0x0002
        /*0042*/ 	.short	0x0010
        /*0044*/ 	.byte	0x00, 0xf0, 0x21, 0x00


	//----- nvinfo : EIATTR_KPARAM_INFO
	.align		4
.L_982:
        /*0048*/ 	.byte	0x04, 0x17
        /*004a*/ 	.short	(.L_984 - .L_983)
.L_983:
        /*004c*/ 	.word	0x00000000
        /*0050*/ 	.short	0x0001
        /*0052*/ 	.short	0x0008
        /*0054*/ 	.byte	0x00, 0xf5, 0x21, 0x00


	//----- nvinfo : EIATTR_KPARAM_INFO
	.align		4
.L_984:
        /*0058*/ 	.byte	0x04, 0x17
        /*005a*/ 	.short	(.L_986 - .L_985)
.L_985:
        /*005c*/ 	.word	0x00000000
        /*0060*/ 	.short	0x0000
        /*0062*/ 	.short	0x0000
        /*0064*/ 	.byte	0x00, 0xf5, 0x21, 0x00


	//----- nvinfo : EIATTR_SPARSE_MMA_MASK
	.align		4
.L_986:
        /*0068*/ 	.byte	0x03, 0x50
        /*006a*/ 	.short	0x0000


	//----- nvinfo : EIATTR_MAXREG_COUNT
	.align		4
        /*006c*/ 	.byte	0x03, 0x1b
        /*006e*/ 	.short	0x00ff


	//----- nvinfo : EIATTR_NUM_BARRIERS
	.align		4
        /*0070*/ 	.byte	0x02, 0x4c
        /*0072*/ 	.byte	0x01
	.zero		1


	//----- nvinfo : EIATTR_MERCURY_ISA_VERSION
	.align		4
        /*0074*/ 	.byte	0x03, 0x5f
        /*0076*/ 	.short	0x0101


	//----- nvinfo : EIATTR_COOP_GROUP_MASK_REGIDS
	.align		4
        /*0078*/ 	.byte	0x04, 0x29
        /*007a*/ 	.short	(.L_988 - .L_987)


	//   ....[0]....
.L_987:
        /*007c*/ 	.word	0xffffffff


	//   ....[1]....
        /*0080*/ 	.word	0xffffffff


	//   ....[2]....
        /*0084*/ 	.word	0xffffffff


	//   ....[3]....
        /*0088*/ 	.word	0xffffffff


	//   ....[4]....
        /*008c*/ 	.word	0xffffffff


	//   ....[5]....
        /*0090*/ 	.word	0xffffffff


	//   ....[6]....
        /*0094*/ 	.word	0xffffffff


	//   ....[7]....
        /*0098*/ 	.word	0xffffffff


	//   ....[8]....
        /*009c*/ 	.word	0xffffffff


	//   ....[9]....
        /*00a0*/ 	.word	0xffffffff


	//   ....[10]....
        /*00a4*/ 	.word	0xffffffff


	//   ....[11]....
        /*00a8*/ 	.word	0xffffffff


	//   ....[12]....
        /*00ac*/ 	.word	0xffffffff


	//   ....[13]....
        /*00b0*/ 	.word	0xffffffff


	//   ....[14]....
        /*00b4*/ 	.word	0xffffffff


	//   ....[15]....
        /*00b8*/ 	.word	0xffffffff


	//   ....[16]....
        /*00bc*/ 	.word	0xffffffff


	//   ....[17]....
        /*00c0*/ 	.word	0xffffffff


	//   ....[18]....
        /*00c4*/ 	.word	0xffffffff


	//   ....[19]....
        /*00c8*/ 	.word	0xffffffff


	//   ....[20]....
        /*00cc*/ 	.word	0xffffffff


	//   ....[21]....
        /*00d0*/ 	.word	0xffffffff


	//   ....[22]....
        /*00d4*/ 	.word	0xffffffff


	//   ....[23]....
        /*00d8*/ 	.word	0xffffffff


	//   ....[24]....
        /*00dc*/ 	.word	0xffffffff


	//   ....[25]....
        /*00e0*/ 	.word	0xffffffff


	//   ....[26]....
        /*00e4*/ 	.word	0xffffffff


	//   ....[27]....
        /*00e8*/ 	.word	0xffffffff


	//   ....[28]....
        /*00ec*/ 	.word	0xffffffff


	//   ....[29]....
        /*00f0*/ 	.word	0xffffffff


	//----- nvinfo : EIATTR_COOP_GROUP_INSTR_OFFSETS
	.align		4
.L_988:
        /*00f4*/ 	.byte	0x04, 0x28
        /*00f6*/ 	.short	(.L_990 - .L_989)


	//   ....[0]....
.L_989:
        /*00f8*/ 	.word	0x000008e0


	//   ....[1]....
        /*00fc*/ 	.word	0x00000940


	//   ....[2]....
        /*0100*/ 	.word	0x00000990


	//   ....[3]....
        /*0104*/ 	.word	0x00000a00


	//   ....[4]....
        /*0108*/ 	.word	0x00000a60


	//   ....[5]....
        /*010c*/ 	.word	0x00000bf0


	//   ....[6]....
        /*0110*/ 	.word	0x00000c90


	//   ....[7]....
        /*0114*/ 	.word	0x00000d10


	//   ....[8]....
        /*0118*/ 	.word	0x00000d70


	//   ....[9]....
        /*011c*/ 	.word	0x00000db0


	//   ....[10]....
        /*0120*/ 	.word	0x00001ac0


	//   ....[11]....
        /*0124*/ 	.word	0x00001b20


	//   ....[12]....
        /*0128*/ 	.word	0x00001b80


	//   ....[13]....
        /*012c*/ 	.word	0x00001be0


	//   ....[14]....
        /*0130*/ 	.word	0x00001c40


	//   ....[15]....
        /*0134*/ 	.word	0x00002500


	//   ....[16]....
        /*0138*/ 	.word	0x00002560


	//   ....[17]....
        /*013c*/ 	.word	0x000025b0


	//   ....[18]....
        /*0140*/ 	.word	0x00002620


	//   ....[19]....
        /*0144*/ 	.word	0x00002680


	//   ....[20]....
        /*0148*/ 	.word	0x00002810


	//   ....[21]....
        /*014c*/ 	.word	0x000028a0


	//   ....[22]....
        /*0150*/ 	.word	0x000028f0


	//   ....[23]....
        /*0154*/ 	.word	0x00002960


	//   ....[24]....
        /*0158*/ 	.word	0x000029d0


	//   ....[25]....
        /*015c*/ 	.word	0x000037d0


	//   ....[26]....
        /*0160*/ 	.word	0x00003830


	//   ....[27]....
        /*0164*/ 	.word	0x00003890


	//   ....[28]....
        /*0168*/ 	.word	0x000038f0


	//   ....[29]....
        /*016c*/ 	.word	0x00003950


	//----- nvinfo : EIATTR_VRC_CTA_INIT_COUNT
	.align		4
.L_990:
        /*0170*/ 	.byte	0x02, 0x4a
	.zero		1
	.zero		1


	//----- nvinfo : EIATTR_EXIT_INSTR_OFFSETS
	.align		4
        /*0174*/ 	.byte	0x04, 0x1c
        /*0176*/ 	.short	(.L_992 - .L_991)


	//   ....[0]....
.L_991:
        /*0178*/ 	.word	0x000000a0


	//   ....[1]....
        /*017c*/ 	.word	0x000000e0


	//   ....[2]....
        /*0180*/ 	.word	0x00003a60


	//   ....[3]....
        /*0184*/ 	.word	0x00003ab0


	//----- nvinfo : EIATTR_MAX_THREADS
	.align		4
.L_992:
        /*0188*/ 	.byte	0x04, 0x05
        /*018a*/ 	.short	(.L_994 - .L_993)
.L_993:
        /*018c*/ 	.word	0x00000100
        /*0190*/ 	.word	0x00000001
        /*0194*/ 	.word	0x00000001


	//----- nvinfo : EIATTR_CRS_STACK_SIZE
	.align		4
.L_994:
        /*0198*/ 	.byte	0x04, 0x1e
        /*019a*/ 	.short	(.L_996 - .L_995)
.L_995:
        /*019c*/ 	.word	0x00000000


	//----- nvinfo : EIATTR_CBANK_PARAM_SIZE
	.align		4
.L_996:
        /*01a0*/ 	.byte	0x03, 0x19
        /*01a2*/ 	.short	0x0021


	//----- nvinfo : EIATTR_PARAM_CBANK
	.align		4
        /*01a4*/ 	.byte	0x04, 0x0a
        /*01a6*/ 	.short	(.L_998 - .L_997)
	.align		4
.L_997:
        /*01a8*/ 	.word	index@(.nv.constant0._ZN3cub18CUB_300001_SM_10006detail6reduce28DeviceReduceSingleTileKernelINS2_10policy_hubIiyN4cuda3std3__44plusIiEEE10Policy1000EPyPiyS9_iiNS7_10__identityEEEvT0_T1_T2_T3_T4_T6_)
        /*01ac*/ 	.short	0x0380
        /*01ae*/ 	.short	0x0021


	//----- nvinfo : EIATTR_SW_WAR
	.align		4
.L_998:
        /*01b0*/ 	.byte	0x04, 0x36
        /*01b2*/ 	.short	(.L_1000 - .L_999)
.L_999:
        /*01b4*/ 	.word	0x00000008
.L_1000:


//--------------------- .nv.info._ZN3cub18CUB_300001_SM_10006detail6reduce28DeviceReduceSingleTileKernelINS2_10policy_hubIijN4cuda3std3__44plusIiEEE10Policy1000EPiSC_iS9_iiNS7_10__identityEEEvT0_T1_T2_T3_T4_T6_ --------------------------
	.section	.nv.info._ZN3cub18CUB_300001_SM_10006detail6reduce28DeviceReduceSingleTileKernelINS2_10policy_hubIijN4cuda3std3__44plusIiEEE10Policy1000EPiSC_iS9_iiNS7_10__identityEEEvT0_T1_T2_T3_T4_T6_,"",@"SHT_CUDA_INFO"
	.sectionflags	@""
	.align	4


	//----- nvinfo : EIATTR_CUDA_API_VERSION
	.align		4
        /*0000*/ 	.byte	0x04, 0x37
        /*0002*/ 	.short	(.L_1002 - .L_1001)
.L_1001:
        /*0004*/ 	.word	0x00000082


	//----- nvinfo : EIATTR_KPARAM_INFO
	.align		4
.L_1002:
        /*0008*/ 	.byte	0x04, 0x17
        /*000a*/ 	.short	(.L_1004 - .L_1003)
.L_1003:
        /*000c*/ 	.word	0x00000000
        /*0010*/ 	.short	0x0005
        /*0012*/ 	.short	0x001c
        /*0014*/ 	.byte	0x00, 0xf0, 0x05, 0x00


	//----- nvinfo : EIATTR_KPARAM_INFO
	.align		4
.L_1004:
        /*0018*/ 	.byte	0x04, 0x17
        /*001a*/ 	.short	(.L_1006 - .L_1005)
.L_1005:
        /*001c*/ 	.word	0x00000000
        /*0020*/ 	.short	0x0004
        /*0022*/ 	.short	0x0018
        /*0024*/ 	.byte	0x00, 0xf0, 0x11, 0x00


	//----- nvinfo : EIATTR_KPARAM_INFO
	.align		4
.L_1006:
        /*0028*/ 	.byte	0x04, 0x17
        /*002a*/ 	.short	(.L_1008 - .L_1007)
.L_1007:
        /*002c*/ 	.word	0x00000000
        /*0030*/ 	.short	0x0003
        /*0032*/ 	.short	0x0014
        /*0034*/ 	.byte	0x00, 0xf0, 0x05, 0x00


	//----- nvinfo : EIATTR_KPARAM_INFO
	.align		4
.L_1008:
        /*0038*/ 	.byte	0x04, 0x17
        /*003a*/ 	.short	(.L_1010 - .L_1009)
.L_1009:
        /*003c*/ 	.word	0x00000000
        /*0040*/ 	.short	0x0002
        /*0042*/ 	.short	0x0010
        /*0044*/ 	.byte	0x00, 0xf0, 0x11, 0x00


	//----- nvinfo : EIATTR_KPARAM_INFO
	.align		4
.L_1010:
        /*0048*/ 	.byte	0x04, 0x17
        /*004a*/ 	.short	(.L_1012 - .L_1011)
.L_1011:
        /*004c*/ 	.word	0x00000000
        /*0050*/ 	.short	0x0001
        /*0052*/ 	.short	0x0008
        /*0054*/ 	.byte	0x00, 0xf5, 0x21, 0x00


	//----- nvinfo : EIATTR_KPARAM_INFO
	.align		4
.L_1012:
        /*0058*/ 	.byte	0x04, 0x17
        /*005a*/ 	.short	(.L_1014 - .L_1013)
.L_1013:
        /*005c*/ 	.word	0x00000000
        /*0060*/ 	.short	0x0000
        /*0062*/ 	.short	0x0000
        /*0064*/ 	.byte	0x00, 0xf5, 0x21, 0x00


	//----- nvinfo : EIATTR_SPARSE_MMA_MASK
	.align		4
.L_1014:
        /*0068*/ 	.byte	0x03, 0x50
        /*006a*/ 	.short	0x0000


	//----- nvinfo : EIATTR_MAXREG_COUNT
	.align		4
        /*006c*/ 	.byte	0x03, 0x1b
        /*006e*/ 	.short	0x00ff


	//----- nvinfo : EIATTR_NUM_BARRIERS
	.align		4
        /*0070*/ 	.byte	0x02, 0x4c
        /*0072*/ 	.byte	0x01
	.zero		1


	//----- nvinfo : EIATTR_MERCURY_ISA_VERSION
	.align		4
        /*0074*/ 	.byte	0x03, 0x5f
        /*0076*/ 	.short	0x0101


	//----- nvinfo : EIATTR_COOP_GROUP_MASK_REGIDS
	.align		4
        /*0078*/ 	.byte	0x04, 0x29
        /*007a*/ 	.short	(.L_1016 - .L_1015)


	//   ....[0]....
.L_1015:
        /*007c*/ 	.word	0xffffffff


	//   ....[1]....
        /*0080*/ 	.word	0xffffffff


	//   ....[2]....
        /*0084*/ 	.word	0xffffffff


	//   ....[3]....
        /*0088*/ 	.word	0xffffffff


	//   ....[4]....
        /*008c*/ 	.word	0xffffffff


	//   ....[5]....
        /*0090*/ 	.word	0xffffffff


	//   ....[6]....
        /*0094*/ 	.word	0xffffffff


	//   ....[7]....
        /*0098*/ 	.word	0xffffffff


	//   ....[8]....
        /*009c*/ 	.word	0xffffffff


	//   ....[9]....
        /*00a0*/ 	.word	0xffffffff


	//   ....[10]....
        /*00a4*/ 	.word	0xffffffff


	//   ....[11]....
        /*00a8*/ 	.word	0xffffffff


	//   ....[12]....
        /*00ac*/ 	.word	0xffffffff


	//   ....[13]....
        /*00b0*/ 	.word	0xffffffff


	//   ....[14]....
        /*00b4*/ 	.word	0xffffffff


	//   ....[15]....
        /*00b8*/ 	.word	0xffffffff


	//   ....[16]....
        /*00bc*/ 	.word	0xffffffff


	//   ....[17]....
        /*00c0*/ 	.word	0xffffffff


	//   ....[18]....
        /*00c4*/ 	.word	0xffffffff


	//   ....[19]....
        /*00c8*/ 	.word	0xffffffff


	//   ....[20]....
        /*00cc*/ 	.word	0xffffffff


	//   ....[21]....
        /*00d0*/ 	.word	0xffffffff


	//   ....[22]....
        /*00d4*/ 	.word	0xffffffff


	//   ....[23]....
        /*00d8*/ 	.word	0xffffffff


	//   ....[24]....
        /*00dc*/ 	.word	0xffffffff


	//   ....[25]....
        /*00e0*/ 	.word	0xffffffff


	//   ....[26]....
        /*00e4*/ 	.word	0xffffffff


	//   ....[27]....
        /*00e8*/ 	.word	0xffffffff


	//   ....[28]....
        /*00ec*/ 	.word	0xffffffff


	//   ....[29]....
        /*00f0*/ 	.word	0xffffffff


	//----- nvinfo : EIATTR_COOP_GROUP_INSTR_OFFSETS
	.align		4
.L_1016:
        /*00f4*/ 	.byte	0x04, 0x28
        /*00f6*/ 	.short	(.L_1018 - .L_1017)


	//   ....[0]....
.L_1017:
        /*00f8*/ 	.word	0x00000890


	//   ....[1]....
        /*00fc*/ 	.word	0x000008f0


	//   ....[2]....
        /*0100*/ 	.word	0x00000940


	//   ....[3]....
        /*0104*/ 	.word	0x000009b0


	//   ....[4]....
        /*0108*/ 	.word	0x00000a10


	//   ....[5]....
        /*010c*/ 	.word	0x00000ba0


	//   ....[6]....
        /*0110*/ 	.word	0x00000c40


	//   ....[7]....
        /*0114*/ 	.word	0x00000cc0


	//   ....[8]....
        /*0118*/ 	.word	0x00000d20


	//   ....[9]....
        /*011c*/ 	.word	0x00000d60


	//   ....[10]....
        /*0120*/ 	.word	0x000019d0


	//   ....[11]....
        /*0124*/ 	.word	0x00001a30


	//   ....[12]....
        /*0128*/ 	.word	0x00001a90


	//   ....[13]....
        /*012c*/ 	.word	0x00001af0


	//   ....[14]....
        /*0130*/ 	.word	0x00001b50


	//   ....[15]....
        /*0134*/ 	.word	0x000023f0


	//   ....[16]....
        /*0138*/ 	.word	0x00002450


	//   ....[17]....
        /*013c*/ 	.word	0x000024a0


	//   ....[18]....
        /*0140*/ 	.word	0x00002510


	//   ....[19]....
        /*0144*/ 	.word	0x00002570


	//   ....[20]....
        /*0148*/ 	.word	0x00002700


	//   ....[21]....
        /*014c*/ 	.word	0x00002790


	//   ....[22]....
        /*0150*/ 	.word	0x000027e0


	//   ....[23]....
        /*0154*/ 	.word	0x00002850


	//   ....[24]....
        /*0158*/ 	.word	0x000028c0


	//   ....[25]....
        /*015c*/ 	.word	0x000036a0


	//   ....[26]....
        /*0160*/ 	.word	0x00003700


	//   ....[27]....
        /*0164*/ 	.word	0x00003760


	//   ....[28]....
        /*0168*/ 	.word	0x000037c0


	//   ....[29]....
        /*016c*/ 	.word	0x00003820


	//----- nvinfo : EIATTR_VRC_CTA_INIT_COUNT
	.align		4
.L_1018:
        /*0170*/ 	.byte	0x02, 0x4a
	.zero		1
	.zero		1


	//----- nvinfo : EIATTR_EXIT_INSTR_OFFSETS
	.align		4
        /*0174*/ 	.byte	0x04, 0x1c
        /*0176*/ 	.short	(.L_1020 - .L_1019)


	//   ....[0]....
.L_1019:
        /*0178*/ 	.word	0x00000080


	//   ....[1]....
        /*017c*/ 	.word	0x000000c0


	//   ....[2]....
        /*0180*/ 	.word	0x00003940


	//   ....[3]....
        /*0184*/ 	.word	0x00003990


	//----- nvinfo : EIATTR_MAX_THREADS
	.align		4
.L_1020:
        /*0188*/ 	.byte	0x04, 0x05
        /*018a*/ 	.short	(.L_1022 - .L_1021)
.L_1021:
        /*018c*/ 	.word	0x00000100
        /*0190*/ 	.word	0x00000001
        /*0194*/ 	.word	0x00000001


	//----- nvinfo : EIATTR_CRS_STACK_SIZE
	.align		4
.L_1022:
        /*0198*/ 	.byte	0x04, 0x1e
        /*019a*/ 	.short	(.L_1024 - .L_1023)
.L_1023:
        /*019c*/ 	.word	0x00000000


	//----- nvinfo : EIATTR_CBANK_PARAM_SIZE
	.align		4
.L_1024:
        /*01a0*/ 	.byte	0x03, 0x19
        /*01a2*/ 	.short	0x001d


	//----- nvinfo : EIATTR_PARAM_CBANK
	.align		4
        /*01a4*/ 	.byte	0x04, 0x0a
        /*01a6*/ 	.short	(.L_1026 - .L_1025)
	.align		4
.L_1025:
        /*01a8*/ 	.word	index@(.nv.constant0._ZN3cub18CUB_300001_SM_10006detail6reduce28DeviceReduceSingleTileKernelINS2_10policy_hubIijN4cuda3std3__44plusIiEEE10Policy1000EPiSC_iS9_iiNS7_10__identityEEEvT0_T1_T2_T3_T4_T6_)
        /*01ac*/ 	.short	0x0380
        /*01ae*/ 	.short	0x001d


	//----- nvinfo : EIATTR_SW_WAR
	.align		4
.L_1026:
        /*01b0*/ 	.byte	0x04, 0x36
        /*01b2*/ 	.short	(.L_1028 - .L_1027)
.L_1027:
        /*01b4*/ 	.word	0x00000008
.L_1028:


//--------------------- .nv.info._ZN3cub18CUB_300001_SM_10006detail6reduce18DeviceReduceKernelINS2_10policy_hubIijN4cuda3std3__44plusIiEEE10Policy1000EPyjS9_iNS7_10__identityEEEvT0_PT3_T1_NS0_13GridEvenShareISH_EET2_T4_ --------------------------
	.section	.nv.info._ZN3cub18CUB_300001_SM_10006detail6reduce18DeviceReduceKernelINS2_10policy_hubIijN4cuda3std3__44plusIiEEE10Policy1000EPyjS9_iNS7_10__identityEEEvT0_PT3_T1_NS0_13GridEvenShareISH_EET2_T4_,"",@"SHT_CUDA_INFO"
	.sectionflags	@""
	.align	4


	//----- nvinfo : EIATTR_CUDA_API_VERSION
	.align		4
        /*0000*/ 	.byte	0x04, 0x37
        /*0002*/ 	.short	(.L_1030 - .L_1029)
.L_1029:
        /*0004*/ 	.word	0x00000082


	//----- nvinfo : EIATTR_KPARAM_INFO
	.align		4
.L_1030:
        /*0008*/ 	.byte	0x04, 0x17
        /*000a*/ 	.short	(.L_1032 - .L_1031)
.L_1031:
        /*000c*/ 	.word	0x00000000
        /*0010*/ 	.short	0x0005
        /*0012*/ 	.short	0x003d
        /*0014*/ 	.byte	0x00, 0xf0, 0x05, 0x00


	//----- nvinfo : EIATTR_KPARAM_INFO
	.align		4
.L_1032:
        /*0018*/ 	.byte	0x04, 0x17
        /*001a*/ 	.short	(.L_1034 - .L_1033)
.L_1033:
        /*001c*/ 	.word	0x00000000
        /*0020*/ 	.short	0x0004
        /*0022*/ 	.short	0x003c
        /*0024*/ 	.byte	0x00, 0xf0, 0x05, 0x00


	//----- nvinfo : EIATTR_KPARAM_INFO
	.align		4
.L_1034:
        /*0028*/ 	.byte	0x04, 0x17
        /*002a*/ 	.short	(.L_1036 - .L_1035)
.L_1035:
        /*002c*/ 	.word	0x00000000
        /*0030*/ 	.short	0x0003
        /*0032*/ 	.short	0x0014
        /*0034*/ 	.byte	0x00, 0xf0, 0xa1, 0x00


	//----- nvinfo : EIATTR_KPARAM_INFO
	.align		4
.L_1036:
        /*0038*/ 	.byte	0x04, 0x17
        /*003a*/ 	.short	(.L_1038 - .L_1037)
.L_1037:
        /*003c*/ 	.word	0x00000000
        /*0040*/ 	.short	0x0002
        /*0042*/ 	.short	0x0010
        /*0044*/ 	.byte	0x00, 0xf0, 0x11, 0x00


	//----- nvinfo : EIATTR_KPARAM_INFO
	.align		4
.L_1038:
        /*0048*/ 	.byte	0x04, 0x17
        /*004a*/ 	.short	(.L_1040 - .L_1039)
.L_1039:
        /*004c*/ 	.word	0x00000000
        /*0050*/ 	.short	0x0001
        /*0052*/ 	.short	0x0008
        /*0054*/ 	.byte	0x00, 0xf5, 0x21, 0x00


	//----- nvinfo : EIATTR_KPARAM_INFO
	.align		4
.L_1040:
        /*0058*/ 	.byte	0x04, 0x17
        /*005a*/ 	.short	(.L_1042 - .L_1041)
.L_1041:
        /*005c*/ 	.word	0x00000000
        /*0060*/ 	.short	0x0000
        /*0062*/ 	.short	0x0000
        /*0064*/ 	.byte	0x00, 0xf5, 0x21, 0x00


	//----- nvinfo : EIATTR_SPARSE_MMA_MASK
	.align		4
.L_1042:
        /*0068*/ 	.byte	0x03, 0x50
        /*006a*/ 	.short	0x0000


	//----- nvinfo : EIATTR_MAXREG_COUNT
	.align		4
        /*006c*/ 	.byte	0x03, 0x1b
        /*006e*/ 	.short	0x00ff


	//----- nvinfo : EIATTR_NUM_BARRIERS
	.align		4
        /*0070*/ 	.byte	0x02, 0x4c
        /*0072*/ 	.byte	0x01
	.zero		1


	//----- nvinfo : EIATTR_MERCURY_ISA_VERSION
	.align		4
        /*0074*/ 	.byte	0x03, 0x5f
        /*0076*/ 	.short	0x0101


	//----- nvinfo : EIATTR_COOP_GROUP_MASK_REGIDS
	.align		4
        /*0078*/ 	.byte	0x04, 0x29
        /*007a*/ 	.short	(.L_1044 - .L_1043)


	//   ....[0]....
.L_1043:
        /*007c*/ 	.word	0xffffffff


	//   ....[1]....
        /*0080*/ 	.word	0xffffffff


	//   ....[2]....
        /*0084*/ 	.word	0xffffffff


	//   ....[3]....
        /*0088*/ 	.word	0xffffffff


	//   ....[4]....
        /*008c*/ 	.word	0xffffffff


	//   ....[5]....
        /*0090*/ 	.word	0xffffffff


	//   ....[6]....
        /*0094*/ 	.word	0xffffffff


	//   ....[7]....
        /*0098*/ 	.word	0xffffffff


	//   ....[8]....
        /*009c*/ 	.word	0xffffffff


	//   ....[9]....
        /*00a0*/ 	.word	0xffffffff


	//   ....[10]....
        /*00a4*/ 	.word	0xffffffff


	//   ....[11]....
        /*00a8*/ 	.word	0xffffffff


	//   ....[12]....
        /*00ac*/ 	.word	0xffffffff


	//   ....[13]....
        /*00b0*/ 	.word	0xffffffff


	//   ....[14]....
        /*00b4*/ 	.word	0xffffffff


	//   ....[15]....
        /*00b8*/ 	.word	0xffffffff


	//   ....[16]....
        /*00bc*/ 	.word	0xffffffff


	//   ....[17]....
        /*00c0*/ 	.word	0xffffffff


	//   ....[18]....
        /*00c4*/ 	.word	0xffffffff


	//   ....[19]....
        /*00c8*/ 	.word	0xffffffff


	//   ....[20]....
        /*00cc*/ 	.word	0xffffffff


	//   ....[21]....
        /*00d0*/ 	.word	0xffffffff


	//   ....[22]....
        /*00d4*/ 	.word	0xffffffff


	//   ....[23]....
        /*00d8*/ 	.word	0xffffffff


	//   ....[24]....
        /*00dc*/ 	.word	0xffffffff


	//   ....[25]....
        /*00e0*/ 	.word	0xffffffff


	//   ....[26]....
        /*00e4*/ 	.word	0xffffffff


	//   ....[27]....
        /*00e8*/ 	.word	0xffffffff


	//   ....[28]....
        /*00ec*/ 	.word	0xffffffff


	//   ....[29]....
        /*00f0*/ 	.word	0xffffffff


	//----- nvinfo : EIATTR_COOP_GROUP_INSTR_OFFSETS
	.align		4
.L_1044:
        /*00f4*/ 	.byte	0x04, 0x28
        /*00f6*/ 	.short	(.L_1046 - .L_1045)


	//   ....[0]....
.L_1045:
        /*00f8*/ 	.word	0x000004d0


	//   ....[1]....
        /*00fc*/ 	.word	0x00000530


	//   ....[2]....
        /*0100*/ 	.word	0x00000580


	//   ....[3]....
        /*0104*/ 	.word	0x000005f0


	//   ....[4]....
        /*0108*/ 	.word	0x00000650


	//   ....[5]....
        /*010c*/ 	.word	0x000007e0


	//   ....[6]....
        /*0110*/ 	.word	0x00000880


	//   ....[7]....
        /*0114*/ 	.word	0x00000900


	//   ....[8]....
        /*0118*/ 	.word	0x00000960


	//   ....[9]....
        /*011c*/ 	.word	0x000009a0


	//   ....[10]....
        /*0120*/ 	.word	0x000012d0


	//   ....[11]....
        /*0124*/ 	.word	0x00001330


	//   ....[12]....
        /*0128*/ 	.word	0x00001380


	//   ....[13]....
        /*012c*/ 	.word	0x000013d0


	//   ....[14]....
        /*0130*/ 	.word	0x00001440


	//   ....[15]....
        /*0134*/ 	.word	0x000019b0


	//   ....[16]....
        /*0138*/ 	.word	0x00001a10


	//   ....[17]....
        /*013c*/ 	.word	0x00001a70


	//   ....[18]....
        /*0140*/ 	.word	0x00001ad0


	//   ....[19]....
        /*0144*/ 	.word	0x00001b30


	//   ....[20]....
        /*0148*/ 	.word	0x00001cc0


	//   ....[21]....
        /*014c*/ 	.word	0x00001d50


	//   ....[22]....
        /*0150*/ 	.word	0x00001dd0


	//   ....[23]....
        /*0154*/ 	.word	0x00001e20


	//   ....[24]....
        /*0158*/ 	.word	0x00001e80


	//   ....[25]....
        /*015c*/ 	.word	0x000028c0


	//   ....[26]....
        /*0160*/ 	.word	0x00002920


	//   ....[27]....
        /*0164*/ 	.word	0x00002980


	//   ....[28]....
        /*0168*/ 	.word	0x000029e0


	//   ....[29]....
        /*016c*/ 	.word	0x00002a40


	//----- nvinfo : EIATTR_VRC_CTA_INIT_COUNT
	.align		4
.L_1046:
        /*0170*/ 	.byte	0x02, 0x4a
	.zero		1
	.zero		1


	//----- nvinfo : EIATTR_EXIT_INSTR_OFFSETS
	.align		4
        /*0174*/ 	.byte	0x04, 0x1c
        /*0176*/ 	.short	(.L_1048 - .L_1047)


	//   ....[0]....
.L_1047:
        /*0178*/ 	.word	0x00002b60


	//   ....[1]....
        /*017c*/ 	.word	0x00002ba0


	//----- nvinfo : EIATTR_MAX_THREADS
	.align		4
.L_1048:
        /*0180*/ 	.byte	0x04, 0x05
        /*0182*/ 	.short	(.L_1050 - .L_1049)
.L_1049:
        /*0184*/ 	.word	0x00000100
        /*0188*/ 	.word	0x00000001
        /*018c*/ 	.word	0x00000001


	//----- nvinfo : EIATTR_CRS_STACK_SIZE
	.align		4
.L_1050:
        /*0190*/ 	.byte	0x04, 0x1e
        /*0192*/ 	.short	(.L_1052 - .L_1051)
.L_1051:
        /*0194*/ 	.word	0x00000000


	//----- nvinfo : EIATTR_CBANK_PARAM_SIZE
	.align		4
.L_1052:
        /*0198*/ 	.byte	0x03, 0x19
        /*019a*/ 	.short	0x003e


	//----- nvinfo : EIATTR_PARAM_CBANK
	.align		4
        /*019c*/ 	.byte	0x04, 0x0a
        /*019e*/ 	.short	(.L_1054 - .L_1053)
	.align		4
.L_1053:
        /*01a0*/ 	.word	index@(.nv.constant0._ZN3cub18CUB_300001_SM_10006detail6reduce18DeviceReduceKernelINS2_10policy_hubIijN4cuda3std3__44plusIiEEE10Policy1000EPyjS9_iNS7_10__identityEEEvT0_PT3_T1_NS0_13GridEvenShareISH_EET2_T4_)
        /*01a4*/ 	.short	0x0380
        /*01a6*/ 	.short	0x003e


	//----- nvinfo : EIATTR_SW_WAR
	.align		4
.L_1054:
        /*01a8*/ 	.byte	0x04, 0x36
        /*01aa*/ 	.short	(.L_1056 - .L_1055)
.L_1055:
        /*01ac*/ 	.word	0x00000008
.L_1056:


//--------------------- .nv.info._ZN3cub18CUB_300001_SM_10006detail6reduce28DeviceReduceSingleTileKernelINS2_10policy_hubIijN4cuda3std3__44plusIiEEE10Policy1000EPyPijS9_iiNS7_10__identityEEEvT0_T1_T2_T3_T4_T6_ --------------------------
	.section	.nv.info._ZN3cub18CUB_300001_SM_10006detail6reduce28DeviceReduceSingleTileKernelINS2_10policy_hubIijN4cuda3std3__44plusIiEEE10Policy1000EPyPijS9_iiNS7_10__identityEEEvT0_T1_T2_T3_T4_T6_,"",@"SHT_CUDA_INFO"
	.sectionflags	@""
	.align	4


	//----- nvinfo : EIATTR_CUDA_API_VERSION
	.align		4
        /*0000*/ 	.byte	0x04, 0x37
        /*0002*/ 	.short	(.L_1058 - .L_1057)
.L_1057:
        /*0004*/ 	.word	0x00000082


	//----- nvinfo : EIATTR_KPARAM_INFO
	.align		4
.L_1058:
        /*0008*/ 	.byte	0x04, 0x17
        /*000a*/ 	.short	(.L_1060 - .L_1059)
.L_1059:
        /*000c*/ 	.word	0x00000000
        /*0010*/ 	.short	0x0005
        /*0012*/ 	.short	0x001c
        /*0014*/ 	.byte	0x00, 0xf0, 0x05, 0x00


	//----- nvinfo : EIATTR_KPARAM_INFO
	.align		4
.L_1060:
        /*0018*/ 	.byte	0x04, 0x17
        /*001a*/ 	.short	(.L_1062 - .L_1061)
.L_1061:
        /*001c*/ 	.word	0x00000000
        /*0020*/ 	.short	0x0004
        /*0022*/ 	.short	0x0018
        /*0024*/ 	.byte	0x00, 0xf0, 0x11, 0x00


	//----- nvinfo : EIATTR_KPARAM_INFO
	.align		4
.L_1062:
        /*0028*/ 	.byte	0x04, 0x17
        /*002a*/ 	.short	(.L_1064 - .L_1063)
.L_1063:
        /*002c*/ 	.word	0x00000000
        /*0030*/ 	.short	0x0003
        /*0032*/ 	.short	0x0014
        /*0034*/ 	.byte	0x00, 0xf0, 0x05, 0x00


	//----- nvinfo : EIATTR_KPARAM_INFO
	.align		4
.L_1064:
        /*0038*/ 	.byte	0x04, 0x17
        /*003a*/ 	.short	(.L_1066 - .L_1065)
.L_1065:
        /*003c*/ 	.word	0x00000000
        /*0040*/ 	.short	0x0002
        /*0042*/ 	.short	0x0010
        /*0044*/ 	.byte	0x00, 0xf0, 0x11, 0x00


	//----- nvinfo : EIATTR_KPARAM_INFO
	.align		4
.L_1066:
        /*0048*/ 	.byte	0x04, 0x17
        /*004a*/ 	.short	(.L_1068 - .L_1067)
.L_1067:
        /*004c*/ 	.word	0x00000000
        /*0050*/ 	.short	0x0001
        /*0052*/ 	.short	0x0008
        /*0054*/ 	.byte	0x00, 0xf5, 0x21, 0x00


	//----- nvinfo : EIATTR_KPARAM_INFO
	.align		4
.L_1068:
        /*0058*/ 	.byte	0x04, 0x17
        /*005a*/ 	.short	(.L_1070 - .L_1069)
.L_1069:
        /*005c*/ 	.word	0x00000000
        /*0060*/ 	.short	0x0000
        /*0062*/ 	.short	0x0000
        /*0064*/ 	.byte	0x00, 0xf5, 0x21, 0x00


	//----- nvinfo : EIATTR_SPARSE_MMA_MASK
	.align		4
.L_1070:
        /*0068*/ 	.byte	0x03, 0x50
        /*006a*/ 	.short	0x0000


	//----- nvinfo : EIATTR_MAXREG_COUNT
	.align		4
        /*006c*/ 	.byte	0x03, 0x1b
        /*006e*/ 	.short	0x00ff


	//----- nvinfo : EIATTR_NUM_BARRIERS
	.align		4
        /*0070*/ 	.byte	0x02, 0x4c
        /*0072*/ 	.byte	0x01
	.zero		1


	//----- nvinfo : EIATTR_MERCURY_ISA_VERSION
	.align		4
        /*0074*/ 	.byte	0x03, 0x5f
        /*0076*/ 	.short	0x0101


	//----- nvinfo : EIATTR_COOP_GROUP_MASK_REGIDS
	.align		4
        /*0078*/ 	.byte	0x04, 0x29
        /*007a*/ 	.short	(.L_1072 - .L_1071)


	//   ....[0]....
.L_1071:
        /*007c*/ 	.word	0xffffffff


	//   ....[1]....
        /*0080*/ 	.word	0xffffffff


	//   ....[2]....
        /*0084*/ 	.word	0xffffffff


	//   ....[3]....
        /*0088*/ 	.word	0xffffffff


	//   ....[4]....
        /*008c*/ 	.word	0xffffffff


	//   ....[5]....
        /*0090*/ 	.word	0xffffffff


	//   ....[6]....
        /*0094*/ 	.word	0xffffffff


	//   ....[7]....
        /*0098*/ 	.word	0xffffffff


	//   ....[8]....
        /*009c*/ 	.word	0xffffffff


	//   ....[9]....
        /*00a0*/ 	.word	0xffffffff


	//   ....[10]....
        /*00a4*/ 	.word	0xffffffff


	//   ....[11]....
        /*00a8*/ 	.word	0xffffffff


	//   ....[12]....
        /*00ac*/ 	.word	0xffffffff


	//   ....[13]....
        /*00b0*/ 	.word	0xffffffff


	//   ....[14]....
        /*00b4*/ 	.word	0xffffffff


	//   ....[15]....
        /*00b8*/ 	.word	0xffffffff


	//   ....[16]....
        /*00bc*/ 	.word	0xffffffff


	//   ....[17]....
        /*00c0*/ 	.word	0xffffffff


	//   ....[18]....
        /*00c4*/ 	.word	0xffffffff


	//   ....[19]....
        /*00c8*/ 	.word	0xffffffff


	//   ....[20]....
        /*00cc*/ 	.word	0xffffffff


	//   ....[21]....
        /*00d0*/ 	.word	0xffffffff


	//   ....[22]....
        /*00d4*/ 	.word	0xffffffff


	//   ....[23]....
        /*00d8*/ 	.word	0xffffffff


	//   ....[24]....
        /*00dc*/ 	.word	0xffffffff


	//   ....[25]....
        /*00e0*/ 	.word	0xffffffff


	//   ....[26]....
        /*00e4*/ 	.word	0xffffffff


	//   ....[27]....
        /*00e8*/ 	.word	0xffffffff


	//   ....[28]....
        /*00ec*/ 	.word	0xffffffff


	//   ....[29]....
        /*00f0*/ 	.word	0xffffffff


	//----- nvinfo : EIATTR_COOP_GROUP_INSTR_OFFSETS
	.align		4
.L_1072:
        /*00f4*/ 	.byte	0x04, 0x28
        /*00f6*/ 	.short	(.L_1074 - .L_1073)


	//   ....[0]....
.L_1073:
        /*00f8*/ 	.word	0x00000840


	//   ....[1]....
        /*00fc*/ 	.word	0x000008a0


	//   ....[2]....
        /*0100*/ 	.word	0x00000900


	//   ....[3]....
        /*0104*/ 	.word	0x00000960


	//   ....[4]....
        /*0108*/ 	.word	0x000009c0


	//   ....[5]....
        /*010c*/ 	.word	0x00000b50


	//   ....[6]....
        /*0110*/ 	.word	0x00000bf0


	//   ....[7]....
        /*0114*/ 	.word	0x00000c60


	//   ....[8]....
        /*0118*/ 	.word	0x00000ca0


	//   ....[9]....
        /*011c*/ 	.word	0x00000cf0


	//   ....[10]....
        /*0120*/ 	.word	0x00001590


	//   ....[11]....
        /*0124*/ 	.word	0x000015f0


	//   ....[12]....
        /*0128*/ 	.word	0x00001650


	//   ....[13]....
        /*012c*/ 	.word	0x000016b0


	//   ....[14]....
        /*0130*/ 	.word	0x00001710


	//   ....[15]....
        /*0134*/ 	.word	0x00001f60


	//   ....[16]....
        /*0138*/ 	.word	0x00001fc0


	//   ....[17]....
        /*013c*/ 	.word	0x00002020


	//   ....[18]....
        /*0140*/ 	.word	0x00002080


	//   ....[19]....
        /*0144*/ 	.word	0x000020e0


	//   ....[20]....
        /*0148*/ 	.word	0x00002270


	//   ....[21]....
        /*014c*/ 	.word	0x00002300


	//   ....[22]....
        /*0150*/ 	.word	0x00002350


	//   ....[23]....
        /*0154*/ 	.word	0x000023d0


	//   ....[24]....
        /*0158*/ 	.word	0x00002430


	//   ....[25]....
        /*015c*/ 	.word	0x00002db0


	//   ....[26]....
        /*0160*/ 	.word	0x00002e10


	//   ....[27]....
        /*0164*/ 	.word	0x00002e70


	//   ....[28]....
        /*0168*/ 	.word	0x00002ed0


	//   ....[29]....
        /*016c*/ 	.word	0x00002f30


	//----- nvinfo : EIATTR_VRC_CTA_INIT_COUNT
	.align		4
.L_1074:
        /*0170*/ 	.byte	0x02, 0x4a
	.zero		1
	.zero		1


	//----- nvinfo : EIATTR_EXIT_INSTR_OFFSETS
	.align		4
        /*0174*/ 	.byte	0x04, 0x1c
        /*0176*/ 	.short	(.L_1076 - .L_1075)


	//   ....[0]....
.L_1075:
        /*0178*/ 	.word	0x00000080


	//   ....[1]....
        /*017c*/ 	.word	0x000000c0


	//   ....[2]....
        /*0180*/ 	.word	0x00003050


	//   ....[3]....
        /*0184*/ 	.word	0x000030a0


	//----- nvinfo : EIATTR_MAX_THREADS
	.align		4
.L_1076:
        /*0188*/ 	.byte	0x04, 0x05
        /*018a*/ 	.short	(.L_1078 - .L_1077)
.L_1077:
        /*018c*/ 	.word	0x00000100
        /*0190*/ 	.word	0x00000001
        /*0194*/ 	.word	0x00000001


	//----- nvinfo : EIATTR_CRS_STACK_SIZE
	.align		4
.L_1078:
        /*0198*/ 	.byte	0x04, 0x1e
        /*019a*/ 	.short	(.L_1080 - .L_1079)
.L_1079:
        /*019c*/ 	.word	0x00000000


	//----- nvinfo : EIATTR_CBANK_PARAM_SIZE
	.align		4
.L_1080:
        /*01a0*/ 	.byte	0x03, 0x19
        /*01a2*/ 	.short	0x001d


	//----- nvinfo : EIATTR_PARAM_CBANK
	.align		4
        /*01a4*/ 	.byte	0x04, 0x0a
        /*01a6*/ 	.short	(.L_1082 - .L_1081)
	.align		4
.L_1081:
        /*01a8*/ 	.word	index@(.nv.constant0._ZN3cub18CUB_300001_SM_10006detail6reduce28DeviceReduceSingleTileKernelINS2_10policy_hubIijN4cuda3std3__44plusIiEEE10Policy1000EPyPijS9_iiNS7_10__identityEEEvT0_T1_T2_T3_T4_T6_)
        /*01ac*/ 	.short	0x0380
        /*01ae*/ 	.short	0x001d


	//----- nvinfo : EIATTR_SW_WAR
	.align		4
.L_1082:
        /*01b0*/ 	.byte	0x04, 0x36
        /*01b2*/ 	.short	(.L_1084 - .L_1083)
.L_1083:
        /*01b4*/ 	.word	0x00000008
.L_1084:


//--------------------- .nv.info._ZN3cub18CUB_300001_SM_10006detail11EmptyKernelIvEEvv --------------------------
	.section	.nv.info._ZN3cub18CUB_300001_SM_10006detail11EmptyKernelIvEEvv,"",@"SHT_CUDA_INFO"
	.sectionflags	@""
	.align	4


	//----- nvinfo : EIATTR_CUDA_API_VERSION
	.align		4
        /*0000*/ 	.byte	0x04, 0x37
        /*0002*/ 	.short	(.L_1086 - .L_1085)
.L_1085:
        /*0004*/ 	.word	0x00000082


	//----- nvinfo : EIATTR_SPARSE_MMA_MASK
	.align		4
.L_1086:
        /*0008*/ 	.byte	0x03, 0x50
        /*000a*/ 	.short	0x0000


	//----- nvinfo : EIATTR_MAXREG_COUNT
	.align		4
        /*000c*/ 	.byte	0x03, 0x1b
        /*000e*/ 	.short	0x00ff


	//----- nvinfo : EIATTR_MERCURY_ISA_VERSION
	.align		4
        /*0010*/ 	.byte	0x03, 0x5f
        /*0012*/ 	.short	0x0101


	//----- nvinfo : EIATTR_VRC_CTA_INIT_COUNT
	.align		4
        /*0014*/ 	.byte	0x02, 0x4a
	.zero		1
	.zero		1


	//----- nvinfo : EIATTR_EXIT_INSTR_OFFSETS
	.align		4
        /*0018*/ 	.byte	0x04, 0x1c
        /*001a*/ 	.short	(.L_1088 - .L_1087)


	//   ....[0]....
.L_1087:
        /*001c*/ 	.word	0x00000010


	//----- nvinfo : EIATTR_SW_WAR
	.align		4
.L_1088:
        /*0020*/ 	.byte	0x04, 0x36
        /*0022*/ 	.short	(.L_1090 - .L_1089)
.L_1089:
        /*0024*/ 	.word	0x00000008
.L_1090:


//--------------------- .nv.info._ZN6thrust24THRUST_300001_SM_1000_NS8cuda_cub4core6detail13_kernel_agentINS1_16__set_operations10SetOpAgentIPPyS8_S8_S8_S8_S8_l18tuple_indexed_lessNS5_21serial_set_differenceEN4cuda3std3__417integral_constantIbLb0EEEEEJS8_S8_S8_S8_llS8_S8_S9_SA_PNSD_4pairIllEEPmN3cub18CUB_300001_SM_100013ScanTileStateIlLb1EEEEEEvDpT0_ --------------------------
	.section	.nv.info._ZN6thrust24THRUST_300001_SM_1000_NS8cuda_cub4core6detail13_kernel_agentINS1_16__set_operations10SetOpAgentIPPyS8_S8_S8_S8_S8_l18tuple_indexed_lessNS5_21serial_set_differenceEN4cuda3std3__417integral_constantIbLb0EEEEEJS8_S8_S8_S8_llS8_S8_S9_SA_PNSD_4pairIllEEPmN3cub18CUB_300001_SM_100013ScanTileStateIlLb1EEEEEEvDpT0_,"",@"SHT_CUDA_INFO"
	.sectionflags	@""
	.align	4


	//----- nvinfo : EIATTR_CUDA_API_VERSION
	.align		4
        /*0000*/ 	.byte	0x04, 0x37
        /*0002*/ 	.short	(.L_1092 - .L_1091)
.L_1091:
        /*0004*/ 	.word	0x00000082


	//----- nvinfo : EIATTR_KPARAM_INFO
	.align		4
.L_1092:
        /*0008*/ 	.byte	0x04, 0x17
        /*000a*/ 	.short	(.L_1094 - .L_1093)
.L_1093:
        /*000c*/ 	.word	0x00000000
        /*0010*/ 	.short	0x000c
        /*0012*/ 	.short	0x0068
        /*0014*/ 	.byte	0x00, 0xf0, 0x21, 0x00


	//----- nvinfo : EIATTR_KPARAM_INFO
	.align		4
.L_1094:
        /*0018*/ 	.byte	0x04, 0x17
        /*001a*/ 	.short	(.L_1096 - .L_1095)
.L_1095:
        /*001c*/ 	.word	0x00000000
        /*0020*/ 	.short	0x000b
        /*0022*/ 	.short	0x0060
        /*0024*/ 	.byte	0x00, 0xf5, 0x21, 0x00


	//----- nvinfo : EIATTR_KPARAM_INFO
	.align		4
.L_1096:
        /*0028*/ 	.byte	0x04, 0x17
        /*002a*/ 	.short	(.L_1098 - .L_1097)
.L_1097:
        /*002c*/ 	.word	0x00000000
        /*0030*/ 	.short	0x000a
        /*0032*/ 	.short	0x0058
        /*0034*/ 	.byte	0x00, 0xf5, 0x21, 0x00


	//----- nvinfo : EIATTR_KPARAM_INFO
	.align		4
.L_1098:
        /*0038*/ 	.byte	0x04, 0x17
        /*003a*/ 	.short	(.L_1100 - .L_1099)
.L_1099:
        /*003c*/ 	.word	0x00000000
        /*0040*/ 	.short	0x0009
        /*0042*/ 	.short	0x0050
        /*0044*/ 	.byte	0x00, 0xf0, 0x05, 0x00


	//----- nvinfo : EIATTR_KPARAM_INFO
	.align		4
.L_1100:
        /*0048*/ 	.byte	0x04, 0x17
        /*004a*/ 	.short	(.L_1102 - .L_1101)
.L_1101:
        /*004c*/ 	.word	0x00000000
        /*0050*/ 	.short	0x0008
        /*0052*/ 	.short	0x0040
        /*0054*/ 	.byte	0x00, 0xf0, 0x41, 0x00


	//----- nvinfo : EIATTR_KPARAM_INFO
	.align		4
.L_1102:
        /*0058*/ 	.byte	0x04, 0x17
        /*005a*/ 	.short	(.L_1104 - .L_1103)
.L_1103:
        /*005c*/ 	.word	0x00000000
        /*0060*/ 	.short	0x0007
        /*0062*/ 	.short	0x0038
        /*0064*/ 	.byte	0x00, 0xf5, 0x21, 0x00


	//----- nvinfo : EIATTR_KPARAM_INFO
	.align		4
.L_1104:
        /*0068*/ 	.byte	0x04, 0x17
        /*006a*/ 	.short	(.L_1106 - .L_1105)
.L_1105:
        /*006c*/ 	.word	0x00000000
        /*0070*/ 	.short	0x0006
        /*0072*/ 	.short	0x0030
        /*0074*/ 	.byte	0x00, 0xf5, 0x21, 0x00


	//----- nvinfo : EIATTR_KPARAM_INFO
	.align		4
.L_1106:
        /*0078*/ 	.byte	0x04, 0x17
        /*007a*/ 	.short	(.L_1108 - .L_1107)
.L_1107:
        /*007c*/ 	.word	0x00000000
        /*0080*/ 	.short	0x0005
        /*0082*/ 	.short	0x0028
        /*0084*/ 	.byte	0x00, 0xf0, 0x21, 0x00


	//----- nvinfo : EIATTR_KPARAM_INFO
	.align		4
.L_1108:
        /*0088*/ 	.byte	0x04, 0x17
        /*008a*/ 	.short	(.L_1110 - .L_1109)
.L_1109:
        /*008c*/ 	.word	0x00000000
        /*0090*/ 	.short	0x0004
        /*0092*/ 	.short	0x0020
        /*0094*/ 	.byte	0x00, 0xf0, 0x21, 0x00


	//----- nvinfo : EIATTR_KPARAM_INFO
	.align		4
.L_1110:
        /*0098*/ 	.byte	0x04, 0x17
        /*009a*/ 	.short	(.L_1112 - .L_1111)
.L_1111:
        /*009c*/ 	.word	0x00000000
        /*00a0*/ 	.short	0x0003
        /*00a2*/ 	.short	0x0018
        /*00a4*/ 	.byte	0x00, 0xf5, 0x21, 0x00


	//----- nvinfo : EIATTR_KPARAM_INFO
	.align		4
.L_1112:
        /*00a8*/ 	.byte	0x04, 0x17
        /*00aa*/ 	.short	(.L_1114 - .L_1113)
.L_1113:
        /*00ac*/ 	.word	0x00000000
        /*00b0*/ 	.short	0x0002
        /*00b2*/ 	.short	0x0010
        /*00b4*/ 	.byte	0x00, 0xf5, 0x21, 0x00


	//----- nvinfo : EIATTR_KPARAM_INFO
	.align		4
.L_1114:
        /*00b8*/ 	.byte	0x04, 0x17
        /*00ba*/ 	.short	(.L_1116 - .L_1115)
.L_1115:
        /*00bc*/ 	.word	0x00000000
        /*00c0*/ 	.short	0x0001
        /*00c2*/ 	.short	0x0008
        /*00c4*/ 	.byte	0x00, 0xf5, 0x21, 0x00


	//----- nvinfo : EIATTR_KPARAM_INFO
	.align		4
.L_1116:
        /*00c8*/ 	.byte	0x04, 0x17
        /*00ca*/ 	.short	(.L_1118 - .L_1117)
.L_1117:
        /*00cc*/ 	.word	0x00000000
        /*00d0*/ 	.short	0x0000
        /*00d2*/ 	.short	0x0000
        /*00d4*/ 	.byte	0x00, 0xf5, 0x21, 0x00


	//----- nvinfo : EIATTR_SPARSE_MMA_MASK
	.align		4
.L_1118:
        /*00d8*/ 	.byte	0x03, 0x50
        /*00da*/ 	.short	0x0000


	//----- nvinfo : EIATTR_MAXREG_COUNT
	.align		4
        /*00dc*/ 	.byte	0x03, 0x1b
        /*00de*/ 	.short	0x0080


	//----- nvinfo : EIATTR_NUM_BARRIERS
	.align		4
        /*00e0*/ 	.byte	0x02, 0x4c
        /*00e2*/ 	.byte	0x01
	.zero		1


	//----- nvinfo : EIATTR_MERCURY_ISA_VERSION
	.align		4
        /*00e4*/ 	.byte	0x03, 0x5f
        /*00e6*/ 	.short	0x0101


	//----- nvinfo : EIATTR_COOP_GROUP_MASK_REGIDS
	.align		4
        /*00e8*/ 	.byte	0x04, 0x29
        /*00ea*/ 	.short	(.L_1120 - .L_1119)


	//   ....[0]....
.L_1119:
        /*00ec*/ 	.word	0xffffffff


	//   ....[1]....
        /*00f0*/ 	.word	0xffffffff


	//   ....[2]....
        /*00f4*/ 	.word	0xffffffff


	//   ....[3]....
        /*00f8*/ 	.word	0xffffffff


	//   ....[4]....
        /*00fc*/ 	.word	0xffffffff


	//   ....[5]....
        /*0100*/ 	.word	0xffffffff


	//   ....[6]....
        /*0104*/ 	.word	0xffffffff


	//   ....[7]....
        /*0108*/ 	.word	0xffffffff


	//   ....[8]....
        /*010c*/ 	.word	0xffffffff


	//   ....[9]....
        /*0110*/ 	.word	0xffffffff


	//   ....[10]....
        /*0114*/ 	.word	0xffffffff


	//   ....[11]....
        /*0118*/ 	.word	0xffffffff


	//   ....[12]....
        /*011c*/ 	.word	0xffffffff


	//   ....[13]....
        /*0120*/ 	.word	0xffffffff


	//   ....[14]....
        /*0124*/ 	.word	0xffffffff


	//   ....[15]....
        /*0128*/ 	.word	0xffffffff


	//   ....[16]....
        /*012c*/ 	.word	0xffffffff


	//   ....[17]....
        /*0130*/ 	.word	0xffffffff


	//   ....[18]....
        /*0134*/ 	.word	0xffffffff


	//   ....[19]....
        /*0138*/ 	.word	0xffffffff


	//   ....[20]....
        /*013c*/ 	.word	0xffffffff


	//   ....[21]....
        /*0140*/ 	.word	0xffffffff


	//   ....[22]....
        /*0144*/ 	.word	0xffffffff


	//   ....[23]....
        /*0148*/ 	.word	0xffffffff


	//   ....[24]....
        /*014c*/ 	.word	0xffffffff


	//   ....[25]....
        /*0150*/ 	.word	0xffffffff


	//   ....[26]....
        /*0154*/ 	.word	0xffffffff


	//   ....[27]....
        /*0158*/ 	.word	0xffffffff


	//   ....[28]....
        /*015c*/ 	.word	0xffffffff


	//   ....[29]....
        /*0160*/ 	.word	0xffffffff


	//   ....[30]....
        /*0164*/ 	.word	0xffffffff


	//   ....[31]....
        /*0168*/ 	.word	0xffffffff


	//   ....[32]....
        /*016c*/ 	.word	0xffffffff


	//   ....[33]....
        /*0170*/ 	.word	0xffffffff


	//   ....[34]....
        /*0174*/ 	.word	0xffffffff


	//   ....[35]....
        /*0178*/ 	.word	0xffffffff


	//   ....[36]....
        /*017c*/ 	.word	0xffffffff


	//   ....[37]....
        /*0180*/ 	.word	0xffffffff


	//   ....[38]....
        /*0184*/ 	.word	0xffffffff


	//   ....[39]....
        /*0188*/ 	.word	0xffffffff


	//   ....[40]....
        /*018c*/ 	.word	0xffffffff


	//   ....[41]....
        /*0190*/ 	.word	0xffffffff


	//   ....[42]....
        /*0194*/ 	.word	0xffffffff


	//   ....[43]....
        /*0198*/ 	.word	0xffffffff


	//   ....[44]....
        /*019c*/ 	.word	0xffffffff


	//   ....[45]....
        /*01a0*/ 	.word	0xffffffff


	//   ....[46]....
        /*01a4*/ 	.word	0xffffffff


	//   ....[47]....
        /*01a8*/ 	.word	0xffffffff


	//   ....[48]....
        /*01ac*/ 	.word	0xffffffff


	//   ....[49]....
        /*01b0*/ 	.word	0xffffffff


	//   ....[50]....
        /*01b4*/ 	.word	0xffffffff


	//   ....[51]....
        /*01b8*/ 	.word	0xffffffff


	//   ....[52]....
        /*01bc*/ 	.word	0xffffffff


	//   ....[53]....
        /*01c0*/ 	.word	0xffffffff


	//   ....[54]....
        /*01c4*/ 	.word	0xffffffff


	//   ....[55]....
        /*01c8*/ 	.word	0xffffffff


	//   ....[56]....
        /*01cc*/ 	.word	0xffffffff


	//   ....[57]....
        /*01d0*/ 	.word	0xffffffff


	//   ....[58]....
        /*01d4*/ 	.word	0xffffffff


	//   ....[59]....
        /*01d8*/ 	.word	0xffffffff


	//   ....[60]....
        /*01dc*/ 	.word	0xffffffff


	//   ....[61]....
        /*01e0*/ 	.word	0xffffffff


	//   ....[62]....
        /*01e4*/ 	.word	0xffffffff


	//   ....[63]....
        /*01e8*/ 	.word	0xffffffff


	//   ....[64]....
        /*01ec*/ 	.word	0xffffffff


	//   ....[65]....
        /*01f0*/ 	.word	0xffffffff


	//   ....[66]....
        /*01f4*/ 	.word	0xffffffff


	//   ....[67]....
        /*01f8*/ 	.word	0xffffffff


	//   ....[68]....
        /*01fc*/ 	.word	0xffffffff


	//   ....[69]....
        /*0200*/ 	.word	0xffffffff


	//   ....[70]....
        /*0204*/ 	.word	0xffffffff


	//   ....[71]....
        /*0208*/ 	.word	0xffffffff


	//   ....[72]....
        /*020c*/ 	.word	0xffffffff


	//   ....[73]....
        /*0210*/ 	.word	0xffffffff


	//   ....[74]....
        /*0214*/ 	.word	0xffffffff


	//   ....[75]....
        /*0218*/ 	.word	0xffffffff


	//   ....[76]....
        /*021c*/ 	.word	0xffffffff


	//   ....[77]....
        /*0220*/ 	.word	0xffffffff


	//   ....[78]....
        /*0224*/ 	.word	0xffffffff


	//   ....[79]....
        /*0228*/ 	.word	0xffffffff


	//   ....[80]....
        /*022c*/ 	.word	0xffffffff


	//   ....[81]....
        /*0230*/ 	.word	0xffffffff


	//   ....[82]....
        /*0234*/ 	.word	0xffffffff


	//   ....[83]....
        /*0238*/ 	.word	0xffffffff


	//   ....[84]....
        /*023c*/ 	.word	0xffffffff


	//   ....[85]....
        /*0240*/ 	.word	0xffffffff


	//   ....[86]....
        /*0244*/ 	.word	0xffffffff


	//   ....[87]....
        /*0248*/ 	.word	0xffffffff


	//   ....[88]....
        /*024c*/ 	.word	0xffffffff


	//   ....[89]....
        /*0250*/ 	.word	0xffffffff


	//   ....[90]....
        /*0254*/ 	.word	0xffffffff


	//   ....[91]....
        /*0258*/ 	.word	0xffffffff


	//   ....[92]....
        /*025c*/ 	.word	0x05000017


	//   ....[93]....
        /*0260*/ 	.word	0x05000017


	//   ....[94]....
        /*0264*/ 	.word	0x05000017


	//   ....[95]....
        /*0268*/ 	.word	0x05000017


	//   ....[96]....
        /*026c*/ 	.word	0x05000017


	//   ....[97]....
        /*0270*/ 	.word	0x05000017


	//   ....[98]....
        /*0274*/ 	.word	0x05000017


	//   ....[99]....
        /*0278*/ 	.word	0x05000017


	//   ....[100]....
        /*027c*/ 	.word	0x05000017


	//   ....[101]....
        /*0280*/ 	.word	0x05000017


	//   ....[102]....
        /*0284*/ 	.word	0x05000017


	//   ....[103]....
        /*0288*/ 	.word	0x05000017


	//   ....[104]....
        /*028c*/ 	.word	0x05000017


	//   ....[105]....
        /*0290*/ 	.word	0x05000017


	//   ....[106]....
        /*0294*/ 	.word	0x05000017


	//   ....[107]....
        /*0298*/ 	.word	0x05000017


	//   ....[108]....
        /*029c*/ 	.word	0x05000017


	//   ....[109]....
        /*02a0*/ 	.word	0x05000017


	//   ....[110]....
        /*02a4*/ 	.word	0x05000017


	//   ....[111]....
        /*02a8*/ 	.word	0x05000017


	//   ....[112]....
        /*02ac*/ 	.word	0x05000017


	//   ....[113]....
        /*02b0*/ 	.word	0x05000017


	//   ....[114]....
        /*02b4*/ 	.word	0x05000017


	//   ....[115]....
        /*02b8*/ 	.word	0x05000017


	//   ....[116]....
        /*02bc*/ 	.word	0x05000017


	//   ....[117]....
        /*02c0*/ 	.word	0x05000017


	//   ....[118]....
        /*02c4*/ 	.word	0x05000017


	//   ....[119]....
        /*02c8*/ 	.word	0x05000017


	//   ....[120]....
        /*02cc*/ 	.word	0x05000017


	//   ....[121]....
        /*02d0*/ 	.word	0x05000017


	//   ....[122]....
        /*02d4*/ 	.word	0x05000017


	//   ....[123]....
        /*02d8*/ 	.word	0x05000017


	//   ....[124]....
        /*02dc*/ 	.word	0x05000017


	//   ....[125]....
        /*02e0*/ 	.word	0x05000017


	//   ....[126]....
        /*02e4*/ 	.word	0x05000017


	//   ....[127]....
        /*02e8*/ 	.word	0x05000017


	//   ....[128]....
        /*02ec*/ 	.word	0x05000017


	//   ....[129]....
        /*02f0*/ 	.word	0x05000017


	//   ....[130]....
        /*02f4*/ 	.word	0x05000017


	//   ....[131]....
        /*02f8*/ 	.word	0x05000017


	//   ....[132]....
        /*02fc*/ 	.word	0x05000017


	//   ....[133]....
        /*0300*/ 	.word	0x05000017


	//   ....[134]....
        /*0304*/ 	.word	0x05000017


	//   ....[135]....
        /*0308*/ 	.word	0x05000017


	//   ....[136]....
        /*030c*/ 	.word	0x05000017


	//   ....[137]....
        /*0310*/ 	.word	0x05000017


	//   ....[138]....
        /*0314*/ 	.word	0x05000017


	//   ....[139]....
        /*0318*/ 	.word	0x05000017


	//   ....[140]....
        /*031c*/ 	.word	0x05000017


	//   ....[141]....
        /*0320*/ 	.word	0x05000017


	//   ....[142]....
        /*0324*/ 	.word	0x05000017


	//   ....[143]....
        /*0328*/ 	.word	0x05000017


	//   ....[144]....
        /*032c*/ 	.word	0x05000017


	//   ....[145]....
        /*0330*/ 	.word	0x05000017


	//   ....[146]....
        /*0334*/ 	.word	0x05000017


	//   ....[147]....
        /*0338*/ 	.word	0x05000017


	//----- nvinfo : EIATTR_COOP_GROUP_INSTR_OFFSETS
	.align		4
.L_1120:
        /*033c*/ 	.byte	0x04, 0x28
        /*033e*/ 	.short	(.L_1122 - .L_1121)


	//   ....[0]....
.L_1121:
        /*0340*/ 	.word	0x0005af30


	//   ....[1]....
        /*0344*/ 	.word	0x0005af90


	//   ....[2]....
        /*0348*/ 	.word	0x0005afb0


	//   ....[3]....
        /*034c*/ 	.word	0x0005b000


	//   ....[4]....
        /*0350*/ 	.word	0x0005b020


	//   ....[5]....
        /*0354*/ 	.word	0x0005b070


	//   ....[6]....
        /*0358*/ 	.word	0x0005b090


	//   ....[7]....
        /*035c*/ 	.word	0x0005b0e0


	//   ....[8]....
        /*0360*/ 	.word	0x0005b100


	//   ....[9]....
        /*0364*/ 	.word	0x0005b660


	//   ....[10]....
        /*0368*/ 	.word	0x0005b6c0


	//   ....[11]....
        /*036c*/ 	.word	0x0005b6e0


	//   ....[12]....
        /*0370*/ 	.word	0x0005b730


	//   ....[13]....
        /*0374*/ 	.word	0x0005b750


	//   ....[14]....
        /*0378*/ 	.word	0x0005b7a0


	//   ....[15]....
        /*037c*/ 	.word	0x0005b7c0


	//   ....[16]....
        /*0380*/ 	.word	0x0005b810


	//   ....[17]....
        /*0384*/ 	.word	0x0005b830


	//   ....[18]....
        /*0388*/ 	.word	0x0005be90


	//   ....[19]....
        /*038c*/ 	.word	0x0005bf60


	//   ....[20]....
        /*0390*/ 	.word	0x0005bfd0


	//   ....[21]....
        /*0394*/ 	.word	0x0005c080


	//   ....[22]....
        /*0398*/ 	.word	0x0005c0a0


	//   ....[23]....
        /*039c*/ 	.word	0x0005c100


	//   ....[24]....
        /*03a0*/ 	.word	0x0005c120


	//   ....[25]....
        /*03a4*/ 	.word	0x0005c170


	//   ....[26]....
        /*03a8*/ 	.word	0x0005c1a0


	//   ....[27]....
        /*03ac*/ 	.word	0x0005c1f0


	//   ....[28]....
        /*03b0*/ 	.word	0x0005c220


	//   ....[29]....
        /*03b4*/ 	.word	0x0005c280


	//   ....[30]....
        /*03b8*/ 	.word	0x0005c2b0


	//   ....[31]....
        /*03bc*/ 	.word	0x0005c340


	//   ....[32]....
        /*03c0*/ 	.word	0x0005c3d0


	//   ....[33]....
        /*03c4*/ 	.word	0x0005c4c0


	//   ....[34]....
        /*03c8*/ 	.word	0x0005c520


	//   ....[35]....
        /*03cc*/ 	.word	0x0005c590


	//   ....[36]....
        /*03d0*/ 	.word	0x0005c5b0


	//   ....[37]....
        /*03d4*/ 	.word	0x0005c610


	//   ....[38]....
        /*03d8*/ 	.word	0x0005c630


	//   ....[39]....
        /*03dc*/ 	.word	0x0005c680


	//   ....[40]....
        /*03e0*/ 	.word	0x0005c6b0


	//   ....[41]....
        /*03e4*/ 	.word	0x0005c700


	//   ....[42]....
        /*03e8*/ 	.word	0x0005c730


	//   ....[43]....
        /*03ec*/ 	.word	0x0005c790


	//   ....[44]....
        /*03f0*/ 	.word	0x0005c7a0


	//   ....[45]....
        /*03f4*/ 	.word	0x0005c810


	//   ....[46]....
        /*03f8*/ 	.word	0x000b77a0


	//   ....[47]....
        /*03fc*/ 	.word	0x000b7800


	//   ....[48]....
        /*0400*/ 	.word	0x000b7820


	//   ....[49]....
        /*0404*/ 	.word	0x000b7870


	//   ....[50]....
        /*0408*/ 	.word	0x000b7890


	//   ....[51]....
        /*040c*/ 	.word	0x000b78e0


	//   ....[52]....
        /*0410*/ 	.word	0x000b7900


	//   ....[53]....
        /*0414*/ 	.word	0x000b7950


	//   ....[54]....
        /*0418*/ 	.word	0x000b7970


	//   ....[55]....
        /*041c*/ 	.word	0x000b7e70


	//   ....[56]....
        /*0420*/ 	.word	0x000b7ed0


	//   ....[57]....
        /*0424*/ 	.word	0x000b7ef0


	//   ....[58]....
        /*0428*/ 	.word	0x000b7f40


	//   ....[59]....
        /*042c*/ 	.word	0x000b7f60


	//   ....[60]....
        /*0430*/ 	.word	0x000b7fb0


	//   ....[61]....
        /*0434*/ 	.word	0x000b7fd0


	//   ....[62]....
        /*0438*/ 	.word	0x000b8020


	//   ....[63]....
        /*043c*/ 	.word	0x000b8040


	//   ....[64]....
        /*0440*/ 	.word	0x000b86a0


	//   ....[65]....
        /*0444*/ 	.word	0x000b8770


	//   ....[66]....
        /*0448*/ 	.word	0x000b87e0


	//   ....[67]....
        /*044c*/ 	.word	0x000b88a0


	//   ....[68]....
        /*0450*/ 	.word	0x000b88c0


	//   ....[69]....
        /*0454*/ 	.word	0x000b8920


	//   ....[70]....
        /*0458*/ 	.word	0x000b8940


	//   ....[71]....
        /*045c*/ 	.word	0x000b8990


	//   ....[72]....
        /*0460*/ 	.word	0x000b89c0


	//   ....[73]....
        /*0464*/ 	.word	0x000b8a10


	//   ....[74]....
        /*0468*/ 	.word	0x000b8a40


	//   ....[75]....
        /*046c*/ 	.word	0x000b8ab0


	//   ....[76]....
        /*0470*/ 	.word	0x000b8ad0


	//   ....[77]....
        /*0474*/ 	.word	0x000b8b50


	//   ....[78]....
        /*0478*/ 	.word	0x000b8be0


	//   ....[79]....
        /*047c*/ 	.word	0x000b8cd0


	//   ....[80]....
        /*0480*/ 	.word	0x000b8d30


	//   ....[81]....
        /*0484*/ 	.word	0x000b8da0


	//   ....[82]....
        /*0488*/ 	.word	0x000b8dc0


	//   ....[83]....
        /*048c*/ 	.word	0x000b8e10


	//   ....[84]....
        /*0490*/ 	.word	0x000b8e40


	//   ....[85]....
        /*0494*/ 	.word	0x000b8e90


	//   ....[86]....
        /*0498*/ 	.word	0x000b8ec0


	//   ....[87]....
        /*049c*/ 	.word	0x000b8f10


	//   ....[88]....
        /*04a0*/ 	.word	0x000b8f40


	//   ....[89]....
        /*04a4*/ 	.word	0x000b8f90


	//   ....[90]....
        /*04a8*/ 	.word	0x000b8fb0


	//   ....[91]....
        /*04ac*/ 	.word	0x000b9020


	//   ....[92]....
        /*04b0*/ 	.word	0x000b9f20


	//   ....[93]....
        /*04b4*/ 	.word	0x000b9fa0


	//   ....[94]....
        /*04b8*/ 	.word	0x000ba030


	//   ....[95]....
        /*04bc*/ 	.word	0x000ba0e0


	//   ....[96]....
        /*04c0*/ 	.word	0x000ba130


	//   ....[97]....
        /*04c4*/ 	.word	0x000ba1e0


	//   ....[98]....
        /*04c8*/ 	.word	0x000ba240


	//   ....[99]....
        /*04cc*/ 	.word	0x000ba2e0


	//   ....[100]....
        /*04d0*/ 	.word	0x000ba340


	//   ....[101]....
        /*04d4*/ 	.word	0x000ba3c0


	//   ....[102]....
        /*04d8*/ 	.word	0x000ba440


	//   ....[103]....
        /*04dc*/ 	.word	0x000ba4c0


	//   ....[104]....
        /*04e0*/ 	.word	0x000ba530


	//   ....[105]....
        /*04e4*/ 	.word	0x000ba660


	//   ....[106]....
        /*04e8*/ 	.word	0x000ba6d0


	//   ....[107]....
        /*04ec*/ 	.word	0x000ba750


	//   ....[108]....
        /*04f0*/ 	.word	0x000ba7f0


	//   ....[109]....
        /*04f4*/ 	.word	0x000ba8c0


	//   ....[110]....
        /*04f8*/ 	.word	0x000ba930


	//   ....[111]....
        /*04fc*/ 	.word	0x000ba9d0


	//   ....[112]....
        /*0500*/ 	.word	0x000baa20


	//   ....[113]....
        /*0504*/ 	.word	0x000baa90


	//   ....[114]....
        /*0508*/ 	.word	0x000bab20


	//   ....[115]....
        /*050c*/ 	.word	0x000bab90


	//   ....[116]....
        /*0510*/ 	.word	0x000bac20


	//   ....[117]....
        /*0514*/ 	.word	0x000bac90


	//   ....[118]....
        /*0518*/ 	.word	0x000bad00


	//   ....[119]....
        /*051c*/ 	.word	0x000bad90


	//   ....[120]....
        /*0520*/ 	.word	0x000bae00


	//   ....[121]....
        /*0524*/ 	.word	0x000bae80


	//   ....[122]....
        /*0528*/ 	.word	0x000baf10


	//   ....[123]....
        /*052c*/ 	.word	0x000bafc0


	//   ....[124]....
        /*0530*/ 	.word	0x000bb010


	//   ....[125]....
        /*0534*/ 	.word	0x000bb0c0


	//   ....[126]....
        /*0538*/ 	.word	0x000bb120


	//   ....[127]....
        /*053c*/ 	.word	0x000bb1c0


	//   ....[128]....
        /*0540*/ 	.word	0x000bb220


	//   ....[129]....
        /*0544*/ 	.word	0x000bb2a0


	//   ....[130]....
        /*0548*/ 	.word	0x000bb320


	//   ....[131]....
        /*054c*/ 	.word	0x000bb3a0


	//   ....[132]....
        /*0550*/ 	.word	0x000bb410


	//   ....[133]....
        /*0554*/ 	.word	0x000bb540


	//   ....[134]....
        /*0558*/ 	.word	0x000bb5b0


	//   ....[135]....
        /*055c*/ 	.word	0x000bb630


	//   ....[136]....
        /*0560*/ 	.word	0x000bb6d0


	//   ....[137]....
        /*0564*/ 	.word	0x000bb7a0


	//   ....[138]....
        /*0568*/ 	.word	0x000bb810


	//   ....[139]....
        /*056c*/ 	.word	0x000bb8b0


	//   ....[140]....
        /*0570*/ 	.word	0x000bb900


	//   ....[141]....
        /*0574*/ 	.word	0x000bb970


	//   ....[142]....
        /*0578*/ 	.word	0x000bba00


	//   ....[143]....
        /*057c*/ 	.word	0x000bba70


	//   ....[144]....
        /*0580*/ 	.word	0x000bbb00


	//   ....[145]....
        /*0584*/ 	.word	0x000bbb70


	//   ....[146]....
        /*0588*/ 	.word	0x000bbbe0


	//   ....[147]....
        /*058c*/ 	.word	0x000bbc70


	//----- nvinfo : EIATTR_VRC_CTA_INIT_COUNT
	.align		4
.L_1122:
        /*0590*/ 	.byte	0x02, 0x4a
	.zero		1
	.zero		1


	//----- nvinfo : EIATTR_EXIT_INSTR_OFFSETS
	.align		4
        /*0594*/ 	.byte	0x04, 0x1c
        /*0596*/ 	.short	(.L_1124 - .L_1123)


	//   ....[0]....
.L_1123:
        /*0598*/ 	.word	0x0005cd80


	//   ....[1]....
        /*059c*/ 	.word	0x0005cf80


	//   ....[2]....
        /*05a0*/ 	.word	0x0005d4f0


	//   ....[3]....
        /*05a4*/ 	.word	0x0005d580


	//   ....[4]....
        /*05a8*/ 	.word	0x000b9e80


	//   ....[5]....
        /*05ac*/ 	.word	0x000b9ed0


	//----- nvinfo : EIATTR_MAX_THREADS
	.align		4
.L_1124:
        /*05b0*/ 	.byte	0x04, 0x05
        /*05b2*/ 	.short	(.L_1126 - .L_1125)
.L_1125:
        /*05b4*/ 	.word	0x00000200
        /*05b8*/ 	.word	0x00000001
        /*05bc*/ 	.word	0x00000001


	//----- nvinfo : EIATTR_CRS_STACK_SIZE
	.align		4
.L_1126:
        /*05c0*/ 	.byte	0x04, 0x1e
        /*05c2*/ 	.short	(.L_1128 - .L_1127)
.L_1127:
        /*05c4*/ 	.word	0x00000000


	//----- nvinfo : EIATTR_CBANK_PARAM_SIZE
	.align		4
.L_1128:
        /*05c8*/ 	.byte	0x03, 0x19
        /*05ca*/ 	.short	0x0070


	//----- nvinfo : EIATTR_PARAM_CBANK
	.align		4
        /*05cc*/ 	.byte	0x04, 0x0a
        /*05ce*/ 	.short	(.L_1130 - .L_1129)
	.align		4
.L_1129:
        /*05d0*/ 	.word	index@(.nv.constant0._ZN6thrust24THRUST_300001_SM_1000_NS8cuda_cub4core6detail13_kernel_agentINS1_16__set_operations10SetOpAgentIPPyS8_S8_S8_S8_S8_l18tuple_indexed_lessNS5_21serial_set_differenceEN4cuda3std3__417integral_constantIbLb0EEEEEJS8_S8_S8_S8_llS8_S8_S9_SA_PNSD_4pairIllEEPmN3cub18CUB_300001_SM_100013ScanTileStateIlLb1EEEEEEvDpT0_)
        /*05d4*/ 	.short	0x0380
        /*05d6*/ 	.short	0x0070


	//----- nvinfo : EIATTR_SW_WAR
	.align		4
.L_1130:
        /*05d8*/ 	.byte	0x04, 0x36
        /*05da*/ 	.short	(.L_1132 - .L_1131)
.L_1131:
        /*05dc*/ 	.word	0x00000008
.L_1132:


//--------------------- .nv.info._ZN6thrust24THRUST_300001_SM_1000_NS8cuda_cub4core6detail13_kernel_agentINS1_16__set_operations14PartitionAgentIPPyS8_l18tuple_indexed_lessEEJS8_S8_lllPN4cuda3std3__44pairIllEES9_iEEEvDpT0_ --------------------------
	.section	.nv.info._ZN6thrust24THRUST_300001_SM_1000_NS8cuda_cub4core6detail13_kernel_agentINS1_16__set_operations14PartitionAgentIPPyS8_l18tuple_indexed_lessEEJS8_S8_lllPN4cuda3std3__44pairIllEES9_iEEEvDpT0_,"",@"SHT_CUDA_INFO"
	.sectionflags	@""
	.align	4


	//----- nvinfo : EIATTR_CUDA_API_VERSION
	.align		4
        /*0000*/ 	.byte	0x04, 0x37
        /*0002*/ 	.short	(.L_1134 - .L_1133)
.L_1133:
        /*0004*/ 	.word	0x00000082


	//----- nvinfo : EIATTR_KPARAM_INFO
	.align		4
.L_1134:
        /*0008*/ 	.byte	0x04, 0x17
        /*000a*/ 	.short	(.L_1136 - .L_1135)
.L_1135:
        /*000c*/ 	.word	0x00000000
        /*0010*/ 	.short	0x0007
        /*0012*/ 	.short	0x0040
        /*0014*/ 	.byte	0x00, 0xf0, 0x11, 0x00


	//----- nvinfo : EIATTR_KPARAM_INFO
	.align		4
.L_1136:
        /*0018*/ 	.byte	0x04, 0x17
        /*001a*/ 	.short	(.L_1138 - .L_1137)
.L_1137:
        /*001c*/ 	.word	0x00000000
        /*0020*/ 	.short	0x0006
        /*0022*/ 	.short	0x0030
        /*0024*/ 	.byte	0x00, 0xf0, 0x41, 0x00


	//----- nvinfo : EIATTR_KPARAM_INFO
	.align		4
.L_1138:
        /*0028*/ 	.byte	0x04, 0x17
        /*002a*/ 	.short	(.L_1140 - .L_1139)
.L_1139:
        /*002c*/ 	.word	0x00000000
        /*0030*/ 	.short	0x0005
        /*0032*/ 	.short	0x0028
        /*0034*/ 	.byte	0x00, 0xf5, 0x21, 0x00


	//----- nvinfo : EIATTR_KPARAM_INFO
	.align		4
.L_1140:
        /*0038*/ 	.byte	0x04, 0x17
        /*003a*/ 	.short	(.L_1142 - .L_1141)
.L_1141:
        /*003c*/ 	.word	0x00000000
        /*0040*/ 	.short	0x0004
        /*0042*/ 	.short	0x0020
        /*0044*/ 	.byte	0x00, 0xf0, 0x21, 0x00


	//----- nvinfo : EIATTR_KPARAM_INFO
	.align		4
.L_1142:
        /*0048*/ 	.byte	0x04, 0x17
        /*004a*/ 	.short	(.L_1144 - .L_1143)
.L_1143:
        /*004c*/ 	.word	0x00000000
        /*0050*/ 	.short	0x0003
        /*0052*/ 	.short	0x0018
        /*0054*/ 	.byte	0x00, 0xf0, 0x21, 0x00


	//----- nvinfo : EIATTR_KPARAM_INFO
	.align		4
.L_1144:
        /*0058*/ 	.byte	0x04, 0x17
        /*005a*/ 	.short	(.L_1146 - .L_1145)
.L_1145:
        /*005c*/ 	.word	0x00000000
        /*0060*/ 	.short	0x0002
        /*0062*/ 	.short	0x0010
        /*0064*/ 	.byte	0x00, 0xf0, 0x21, 0x00


	//----- nvinfo : EIATTR_KPARAM_INFO
	.align		4
.L_1146:
        /*0068*/ 	.byte	0x04, 0x17
        /*006a*/ 	.short	(.L_1148 - .L_1147)
.L_1147:
        /*006c*/ 	.word	0x00000000
        /*0070*/ 	.short	0x0001
        /*0072*/ 	.short	0x0008
        /*0074*/ 	.byte	0x00, 0xf5, 0x21, 0x00


	//----- nvinfo : EIATTR_KPARAM_INFO
	.align		4
.L_1148:
        /*0078*/ 	.byte	0x04, 0x17
        /*007a*/ 	.short	(.L_1150 - .L_1149)
.L_1149:
        /*007c*/ 	.word	0x00000000
        /*0080*/ 	.short	0x0000
        /*0082*/ 	.short	0x0000
        /*0084*/ 	.byte	0x00, 0xf5, 0x21, 0x00


	//----- nvinfo : EIATTR_SPARSE_MMA_MASK
	.align		4
.L_1150:
        /*0088*/ 	.byte	0x03, 0x50
        /*008a*/ 	.short	0x0000


	//----- nvinfo : EIATTR_MAXREG_COUNT
	.align		4
        /*008c*/ 	.byte	0x03, 0x1b
        /*008e*/ 	.short	0x00ff


	//----- nvinfo : EIATTR_MERCURY_ISA_VERSION
	.align		4
        /*0090*/ 	.byte	0x03, 0x5f
        /*0092*/ 	.short	0x0101


	//----- nvinfo : EIATTR_VRC_CTA_INIT_COUNT
	.align		4
        /*0094*/ 	.byte	0x02, 0x4a
	.zero		1
	.zero		1


	//----- nvinfo : EIATTR_EXIT_INSTR_OFFSETS
	.align		4
        /*0098*/ 	.byte	0x04, 0x1c
        /*009a*/ 	.short	(.L_1152 - .L_1151)


	//   ....[0]....
.L_1151:
        /*009c*/ 	.word	0x00000080


	//   ....[1]....
        /*00a0*/ 	.word	0x00023540


	//----- nvinfo : EIATTR_MAX_THREADS
	.align		4
.L_1152:
        /*00a4*/ 	.byte	0x04, 0x05
        /*00a6*/ 	.short	(.L_1154 - .L_1153)
.L_1153:
        /*00a8*/ 	.word	0x00000100
        /*00ac*/ 	.word	0x00000001
        /*00b0*/ 	.word	0x00000001


	//----- nvinfo : EIATTR_CRS_STACK_SIZE
	.align		4
.L_1154:
        /*00b4*/ 	.byte	0x04, 0x1e
        /*00b6*/ 	.short	(.L_1156 - .L_1155)
.L_1155:
        /*00b8*/ 	.word	0x00000000


	//----- nvinfo : EIATTR_CBANK_PARAM_SIZE
	.align		4
.L_1156:
        /*00bc*/ 	.byte	0x03, 0x19
        /*00be*/ 	.short	0x0044


	//----- nvinfo : EIATTR_PARAM_CBANK
	.align		4
        /*00c0*/ 	.byte	0x04, 0x0a
        /*00c2*/ 	.short	(.L_1158 - .L_1157)
	.align		4
.L_1157:
        /*00c4*/ 	.word	index@(.nv.constant0._ZN6thrust24THRUST_300001_SM_1000_NS8cuda_cub4core6detail13_kernel_agentINS1_16__set_operations14PartitionAgentIPPyS8_l18tuple_indexed_lessEEJS8_S8_lllPN4cuda3std3__44pairIllEES9_iEEEvDpT0_)
        /*00c8*/ 	.short	0x0380
        /*00ca*/ 	.short	0x0044


	//----- nvinfo : EIATTR_SW_WAR
	.align		4
.L_1158:
        /*00cc*/ 	.byte	0x04, 0x36
        /*00ce*/ 	.short	(.L_1160 - .L_1159)
.L_1159:
        /*00d0*/ 	.word	0x00000008
.L_1160:


//--------------------- .nv.info._ZN6thrust24THRUST_300001_SM_1000_NS8cuda_cub4core6detail13_kernel_agentINS1_16__set_operations9InitAgentIN3cub18CUB_300001_SM_100013ScanTileStateIlLb1EEElEEJSA_lEEEvDpT0_ --------------------------
	.section	.nv.info._ZN6thrust24THRUST_300001_SM_1000_NS8cuda_cub4core6detail13_kernel_agentINS1_16__set_operations9InitAgentIN3cub18CUB_300001_SM_100013ScanTileStateIlLb1EEElEEJSA_lEEEvDpT0_,"",@"SHT_CUDA_INFO"
	.sectionflags	@""
	.align	4


	//----- nvinfo : EIATTR_CUDA_API_VERSION
	.align		4
        /*0000*/ 	.byte	0x04, 0x37
        /*0002*/ 	.short	(.L_1162 - .L_1161)
.L_1161:
        /*0004*/ 	.word	0x00000082


	//----- nvinfo : EIATTR_KPARAM_INFO
	.align		4
.L_1162:
        /*0008*/ 	.byte	0x04, 0x17
        /*000a*/ 	.short	(.L_1164 - .L_1163)
.L_1163:
        /*000c*/ 	.word	0x00000000
        /*0010*/ 	.short	0x0001
        /*0012*/ 	.short	0x0008
        /*0014*/ 	.byte	0x00, 0xf0, 0x21, 0x00


	//----- nvinfo : EIATTR_KPARAM_INFO
	.align		4
.L_1164:
        /*0018*/ 	.byte	0x04, 0x17
        /*001a*/ 	.short	(.L_1166 - .L_1165)
.L_1165:
        /*001c*/ 	.word	0x00000000
        /*0020*/ 	.short	0x0000
        /*0022*/ 	.short	0x0000
        /*0024*/ 	.byte	0x00, 0xf0, 0x21, 0x00


	//----- nvinfo : EIATTR_SPARSE_MMA_MASK
	.align		4
.L_1166:
        /*0028*/ 	.byte	0x03, 0x50
        /*002a*/ 	.short	0x0000


	//----- nvinfo : EIATTR_MAXREG_COUNT
	.align		4
        /*002c*/ 	.byte	0x03, 0x1b
        /*002e*/ 	.short	0x00ff


	//----- nvinfo : EIATTR_MERCURY_ISA_VERSION
	.align		4
        /*0030*/ 	.byte	0x03, 0x5f
        /*0032*/ 	.short	0x0101


	//----- nvinfo : EIATTR_VRC_CTA_INIT_COUNT
	.align		4
        /*0034*/ 	.byte	0x02, 0x4a
	.zero		1
	.zero		1


	//----- nvinfo : EIATTR_EXIT_INSTR_OFFSETS
	.align		4
        /*0038*/ 	.byte	0x04, 0x1c
        /*003a*/ 	.short	(.L_1168 - .L_1167)


	//   ....[0]....
.L_1167:
        /*003c*/ 	.word	0x00000100


	//   ....[1]....
        /*0040*/ 	.word	0x00000140


	//----- nvinfo : EIATTR_MAX_THREADS
	.align		4
.L_1168:
        /*0044*/ 	.byte	0x04, 0x05
        /*0046*/ 	.short	(.L_1170 - .L_1169)
.L_1169:
        /*0048*/ 	.word	0x00000080
        /*004c*/ 	.word	0x00000001
        /*0050*/ 	.word	0x00000001


	//----- nvinfo : EIATTR_CBANK_PARAM_SIZE
	.align		4
.L_1170:
        /*0054*/ 	.byte	0x03, 0x19
        /*0056*/ 	.short	0x0010


	//----- nvinfo : EIATTR_PARAM_CBANK
	.align		4
        /*0058*/ 	.byte	0x04, 0x0a
        /*005a*/ 	.short	(.L_1172 - .L_1171)
	.align		4
.L_1171:
        /*005c*/ 	.word	index@(.nv.constant0._ZN6thrust24THRUST_300001_SM_1000_NS8cuda_cub4core6detail13_kernel_agentINS1_16__set_operations9InitAgentIN3cub18CUB_300001_SM_100013ScanTileStateIlLb1EEElEEJSA_lEEEvDpT0_)
        /*0060*/ 	.short	0x0380
        /*0062*/ 	.short	0x0010


	//----- nvinfo : EIATTR_SW_WAR
	.align		4
.L_1172:
        /*0064*/ 	.byte	0x04, 0x36
        /*0066*/ 	.short	(.L_1174 - .L_1173)
.L_1173:
        /*0068*/ 	.word	0x00000008
.L_1174:


//--------------------- .nv.info._ZN6thrust24THRUST_300001_SM_1000_NS8cuda_cub4core6detail13_kernel_agentINS1_16__set_operations10SetOpAgentIPPyS8_S8_S8_S8_S8_i18tuple_indexed_lessNS5_21serial_set_differenceEN4cuda3std3__417integral_constantIbLb0EEEEEJS8_S8_S8_S8_iiS8_S8_S9_SA_PNSD_4pairIiiEEPmN3cub18CUB_300001_SM_100013ScanTileStateIiLb1EEEEEEvDpT0_ --------------------------
	.section	.nv.info._ZN6thrust24THRUST_300001_SM_1000_NS8cuda_cub4core6detail13_kernel_agentINS1_16__set_operations10SetOpAgentIPPyS8_S8_S8_S8_S8_i18tuple_indexed_lessNS5_21serial_set_differenceEN4cuda3std3__417integral_constantIbLb0EEEEEJS8_S8_S8_S8_iiS8_S8_S9_SA_PNSD_4pairIiiEEPmN3cub18CUB_300001_SM_100013ScanTileStateIiLb1EEEEEEvDpT0_,"",@"SHT_CUDA_INFO"
	.sectionflags	@""
	.align	4


	//----- nvinfo : EIATTR_CUDA_API_VERSION
	.align		4
        /*0000*/ 	.byte	0x04, 0x37
        /*0002*/ 	.short	(.L_1176 - .L_1175)
.L_1175:
        /*0004*/ 	.word	0x00000082


	//----- nvinfo : EIATTR_KPARAM_INFO
	.align		4
.L_1176:
        /*0008*/ 	.byte	0x04, 0x17
        /*000a*/ 	.short	(.L_1178 - .L_1177)
.L_1177:
        /*000c*/ 	.word	0x00000000
        /*0010*/ 	.short	0x000c
        /*0012*/ 	.short	0x0060
        /*0014*/ 	.byte	0x00, 0xf0, 0x21, 0x00


	//----- nvinfo : EIATTR_KPARAM_INFO
	.align		4
.L_1178:
        /*0018*/ 	.byte	0x04, 0x17
        /*001a*/ 	.short	(.L_1180 - .L_1179)
.L_1179:
        /*001c*/ 	.word	0x00000000
        /*0020*/ 	.short	0x000b
        /*0022*/ 	.short	0x0058
        /*0024*/ 	.byte	0x00, 0xf5, 0x21, 0x00


	//----- nvinfo : EIATTR_KPARAM_INFO
	.align		4
.L_1180:
        /*0028*/ 	.byte	0x04, 0x17
        /*002a*/ 	.short	(.L_1182 - .L_1181)
.L_1181:
        /*002c*/ 	.word	0x00000000
        /*0030*/ 	.short	0x000a
        /*0032*/ 	.short	0x0050
        /*0034*/ 	.byte	0x00, 0xf5, 0x21, 0x00


	//----- nvinfo : EIATTR_KPARAM_INFO
	.align		4
.L_1182:
        /*0038*/ 	.byte	0x04, 0x17
        /*003a*/ 	.short	(.L_1184 - .L_1183)
.L_1183:
        /*003c*/ 	.word	0x00000000
        /*0040*/ 	.short	0x0009
        /*0042*/ 	.short	0x0048
        /*0044*/ 	.byte	0x00, 0xf0, 0x05, 0x00


	//----- nvinfo : EIATTR_KPARAM_INFO
	.align		4
.L_1184:
        /*0048*/ 	.byte	0x04, 0x17
        /*004a*/ 	.short	(.L_1186 - .L_1185)
.L_1185:
        /*004c*/ 	.word	0x00000000
        /*0050*/ 	.short	0x0008
        /*0052*/ 	.short	0x0038
        /*0054*/ 	.byte	0x00, 0xf0, 0x41, 0x00


	//----- nvinfo : EIATTR_KPARAM_INFO
	.align		4
.L_1186:
        /*0058*/ 	.byte	0x04, 0x17
        /*005a*/ 	.short	(.L_1188 - .L_1187)
.L_1187:
        /*005c*/ 	.word	0x00000000
        /*0060*/ 	.short	0x0007
        /*0062*/ 	.short	0x0030
        /*0064*/ 	.byte	0x00, 0xf5, 0x21, 0x00


	//----- nvinfo : EIATTR_KPARAM_INFO
	.align		4
.L_1188:
        /*0068*/ 	.byte	0x04, 0x17
        /*006a*/ 	.short	(.L_1190 - .L_1189)
.L_1189:
        /*006c*/ 	.word	0x00000000
        /*0070*/ 	.short	0x0006
        /*0072*/ 	.short	0x0028
        /*0074*/ 	.byte	0x00, 0xf5, 0x21, 0x00


	//----- nvinfo : EIATTR_KPARAM_INFO
	.align		4
.L_1190:
        /*0078*/ 	.byte	0x04, 0x17
        /*007a*/ 	.short	(.L_1192 - .L_1191)
.L_1191:
        /*007c*/ 	.word	0x00000000
        /*0080*/ 	.short	0x0005
        /*0082*/ 	.short	0x0024
        /*0084*/ 	.byte	0x00, 0xf0, 0x11, 0x00


	//----- nvinfo : EIATTR_KPARAM_INFO
	.align		4
.L_1192:
        /*0088*/ 	.byte	0x04, 0x17
        /*008a*/ 	.short	(.L_1194 - .L_1193)
.L_1193:
        /*008c*/ 	.word	0x00000000
        /*0090*/ 	.short	0x0004
        /*0092*/ 	.short	0x0020
        /*0094*/ 	.byte	0x00, 0xf0, 0x11, 0x00


	//----- nvinfo : EIATTR_KPARAM_INFO
	.align		4
.L_1194:
        /*0098*/ 	.byte	0x04, 0x17
        /*009a*/ 	.short	(.L_1196 - .L_1195)
.L_1195:
        /*009c*/ 	.word	0x00000000
        /*00a0*/ 	.short	0x0003
        /*00a2*/ 	.short	0x0018
        /*00a4*/ 	.byte	0x00, 0xf5, 0x21, 0x00


	//----- nvinfo : EIATTR_KPARAM_INFO
	.align		4
.L_1196:
        /*00a8*/ 	.byte	0x04, 0x17
        /*00aa*/ 	.short	(.L_1198 - .L_1197)
.L_1197:
        /*00ac*/ 	.word	0x00000000
        /*00b0*/ 	.short	0x0002
        /*00b2*/ 	.short	0x0010
        /*00b4*/ 	.byte	0x00, 0xf5, 0x21, 0x00


	//----- nvinfo : EIATTR_KPARAM_INFO
	.align		4
.L_1198:
        /*00b8*/ 	.byte	0x04, 0x17
        /*00ba*/ 	.short	(.L_1200 - .L_1199)
.L_1199:
        /*00bc*/ 	.word	0x00000000
        /*00c0*/ 	.short	0x0001
        /*00c2*/ 	.short	0x0008
        /*00c4*/ 	.byte	0x00, 0xf5, 0x21, 0x00


	//----- nvinfo : EIATTR_KPARAM_INFO
	.align		4
.L_1200:
        /*00c8*/ 	.byte	0x04, 0x17
        /*00ca*/ 	.short	(.L_1202 - .L_1201)
.L_1201:
        /*00cc*/ 	.word	0x00000000
        /*00d0*/ 	.short	0x0000
        /*00d2*/ 	.short	0x0000
        /*00d4*/ 	.byte	0x00, 0xf5, 0x21, 0x00


	//----- nvinfo : EIATTR_SPARSE_MMA_MASK
	.align		4
.L_1202:
        /*00d8*/ 	.byte	0x03, 0x50
        /*00da*/ 	.short	0x0000


	//----- nvinfo : EIATTR_MAXREG_COUNT
	.align		4
        /*00dc*/ 	.byte	0x03, 0x1b
        /*00de*/ 	.short	0x0080


	//----- nvinfo : EIATTR_NUM_BARRIERS
	.align		4
        /*00e0*/ 	.byte	0x02, 0x4c
        /*00e2*/ 	.byte	0x01
	.zero		1


	//----- nvinfo : EIATTR_MERCURY_ISA_VERSION
	.align		4
        /*00e4*/ 	.byte	0x03, 0x5f
        /*00e6*/ 	.short	0x0101


	//----- nvinfo : EIATTR_COOP_GROUP_MASK_REGIDS
	.align		4
        /*00e8*/ 	.byte	0x04, 0x29
        /*00ea*/ 	.short	(.L_1204 - .L_1203)


	//   ....[0]....
.L_1203:
        /*00ec*/ 	.word	0xffffffff


	//   ....[1]....
        /*00f0*/ 	.word	0xffffffff


	//   ....[2]....
        /*00f4*/ 	.word	0xffffffff


	//   ....[3]....
        /*00f8*/ 	.word	0xffffffff


	//   ....[4]....
        /*00fc*/ 	.word	0xffffffff


	//   ....[5]....
        /*0100*/ 	.word	0xffffffff


	//   ....[6]....
        /*0104*/ 	.word	0xffffffff


	//   ....[7]....
        /*0108*/ 	.word	0xffffffff


	//   ....[8]....
        /*010c*/ 	.word	0xffffffff


	//   ....[9]....
        /*0110*/ 	.word	0xffffffff


	//   ....[10]....
        /*0114*/ 	.word	0xffffffff


	//   ....[11]....
        /*0118*/ 	.word	0xffffffff


	//   ....[12]....
        /*011c*/ 	.word	0xffffffff


	//   ....[13]....
        /*0120*/ 	.word	0xffffffff


	//   ....[14]....
        /*0124*/ 	.word	0xffffffff


	//   ....[15]....
        /*0128*/ 	.word	0xffffffff


	//   ....[16]....
        /*012c*/ 	.word	0xffffffff


	//   ....[17]....
        /*0130*/ 	.word	0xffffffff


	//   ....[18]....
        /*0134*/ 	.word	0xffffffff


	//   ....[19]....
        /*0138*/ 	.word	0xffffffff


	//   ....[20]....
        /*013c*/ 	.word	0xffffffff


	//   ....[21]....
        /*0140*/ 	.word	0xffffffff


	//   ....[22]....
        /*0144*/ 	.word	0xffffffff


	//   ....[23]....
        /*0148*/ 	.word	0xffffffff


	//   ....[24]....
        /*014c*/ 	.word	0xffffffff


	//   ....[25]....
        /*0150*/ 	.word	0xffffffff


	//   ....[26]....
        /*0154*/ 	.word	0xffffffff


	//   ....[27]....
        /*0158*/ 	.word	0xffffffff


	//   ....[28]....
        /*015c*/ 	.word	0xffffffff


	//   ....[29]....
        /*0160*/ 	.word	0xffffffff


	//   ....[30]....
        /*0164*/ 	.word	0xffffffff


	//   ....[31]....
        /*0168*/ 	.word	0xffffffff


	//   ....[32]....
        /*016c*/ 	.word	0xffffffff


	//   ....[33]....
        /*0170*/ 	.word	0xffffffff


	//   ....[34]....
        /*0174*/ 	.word	0xffffffff


	//   ....[35]....
        /*0178*/ 	.word	0xffffffff


	//   ....[36]....
        /*017c*/ 	.word	0xffffffff


	//   ....[37]....
        /*0180*/ 	.word	0xffffffff


	//   ....[38]....
        /*0184*/ 	.word	0xffffffff


	//   ....[39]....
        /*0188*/ 	.word	0xffffffff


	//   ....[40]....
        /*018c*/ 	.word	0xffffffff


	//   ....[41]....
        /*0190*/ 	.word	0xffffffff


	//   ....[42]....
        /*0194*/ 	.word	0xffffffff


	//   ....[43]....
        /*0198*/ 	.word	0xffffffff


	//   ....[44]....
        /*019c*/ 	.word	0xffffffff


	//   ....[45]....
        /*01a0*/ 	.word	0xffffffff


	//   ....[46]....
        /*01a4*/ 	.word	0xffffffff


	//   ....[47]....
        /*01a8*/ 	.word	0xffffffff


	//   ....[48]....
        /*01ac*/ 	.word	0xffffffff


	//   ....[49]....
        /*01b0*/ 	.word	0xffffffff


	//   ....[50]....
        /*01b4*/ 	.word	0xffffffff


	//   ....[51]....
        /*01b8*/ 	.word	0xffffffff


	//   ....[52]....
        /*01bc*/ 	.word	0xffffffff


	//   ....[53]....
        /*01c0*/ 	.word	0xffffffff


	//   ....[54]....
        /*01c4*/ 	.word	0xffffffff


	//   ....[55]....
        /*01c8*/ 	.word	0xffffffff


	//   ....[56]....
        /*01cc*/ 	.word	0x05000006


	//   ....[57]....
        /*01d0*/ 	.word	0x05000006


	//   ....[58]....
        /*01d4*/ 	.word	0x05000006


	//   ....[59]....
        /*01d8*/ 	.word	0x05000006


	//   ....[60]....
        /*01dc*/ 	.word	0x05000006


	//   ....[61]....
        /*01e0*/ 	.word	0x05000006


	//   ....[62]....
        /*01e4*/ 	.word	0x05000006


	//   ....[63]....
        /*01e8*/ 	.word	0x05000006


	//   ....[64]....
        /*01ec*/ 	.word	0x05000006


	//   ....[65]....
        /*01f0*/ 	.word	0x05000006


	//   ....[66]....
        /*01f4*/ 	.word	0x05000006


	//   ....[67]....
        /*01f8*/ 	.word	0x05000006


	//   ....[68]....
        /*01fc*/ 	.word	0x05000006


	//   ....[69]....
        /*0200*/ 	.word	0x05000006


	//   ....[70]....
        /*0204*/ 	.word	0x05000006


	//   ....[71]....
        /*0208*/ 	.word	0x05000006


	//   ....[72]....
        /*020c*/ 	.word	0x05000006


	//   ....[73]....
        /*0210*/ 	.word	0x05000006


	//   ....[74]....
        /*0214*/ 	.word	0x05000006


	//   ....[75]....
        /*0218*/ 	.word	0x05000006


	//   ....[76]....
        /*021c*/ 	.word	0x05000006


	//   ....[77]....
        /*0220*/ 	.word	0x05000006


	//   ....[78]....
        /*0224*/ 	.word	0x05000006


	//   ....[79]....
        /*0228*/ 	.word	0x05000006


	//   ....[80]....
        /*022c*/ 	.word	0x05000006


	//   ....[81]....
        /*0230*/ 	.word	0x05000006


	//   ....[82]....
        /*0234*/ 	.word	0x05000006


	//   ....[83]....
        /*0238*/ 	.word	0x05000006


	//   ....[84]....
        /*023c*/ 	.word	0x05000006


	//   ....[85]....
        /*0240*/ 	.word	0x05000006


	//   ....[86]....
        /*0244*/ 	.word	0x05000006


	//   ....[87]....
        /*0248*/ 	.word	0x05000006


	//   ....[88]....
        /*024c*/ 	.word	0x05000006


	//   ....[89]....
        /*0250*/ 	.word	0x05000006


	//   ....[90]....
        /*0254*/ 	.word	0x05000006


	//   ....[91]....
        /*0258*/ 	.word	0x05000006


	//----- nvinfo : EIATTR_COOP_GROUP_INSTR_OFFSETS
	.align		4
.L_1204:
        /*025c*/ 	.byte	0x04, 0x28
        /*025e*/ 	.short	(.L_1206 - .L_1205)


	//   ....[0]....
.L_1205:
        /*0260*/ 	.word	0x0005adf0


	//   ....[1]....
        /*0264*/ 	.word	0x0005ae60


	//   ....[2]....
        /*0268*/ 	.word	0x0005ae80


	//   ....[3]....
        /*026c*/ 	.word	0x0005aea0


	//   ....[4]....
        /*0270*/ 	.word	0x0005aec0


	//   ....[5]....
        /*0274*/ 	.word	0x0005b2e0


	//   ....[6]....
        /*0278*/ 	.word	0x0005b350


	//   ....[7]....
        /*027c*/ 	.word	0x0005b370


	//   ....[8]....
        /*0280*/ 	.word	0x0005b390


	//   ....[9]....
        /*0284*/ 	.word	0x0005b3b0


	//   ....[10]....
        /*0288*/ 	.word	0x0005b8e0


	//   ....[11]....
        /*028c*/ 	.word	0x0005b9a0


	//   ....[12]....
        /*0290*/ 	.word	0x0005ba00


	//   ....[13]....
        /*0294*/ 	.word	0x0005ba90


	//   ....[14]....
        /*0298*/ 	.word	0x0005bae0


	//   ....[15]....
        /*029c*/ 	.word	0x0005bb40


	//   ....[16]....
        /*02a0*/ 	.word	0x0005bb90


	//   ....[17]....
        /*02a4*/ 	.word	0x0005bbd0


	//   ....[18]....
        /*02a8*/ 	.word	0x0005bc50


	//   ....[19]....
        /*02ac*/ 	.word	0x0005bcd0


	//   ....[20]....
        /*02b0*/ 	.word	0x0005bdb0


	//   ....[21]....
        /*02b4*/ 	.word	0x0005be00


	//   ....[22]....
        /*02b8*/ 	.word	0x0005be80


	//   ....[23]....
        /*02bc*/ 	.word	0x0005bed0


	//   ....[24]....
        /*02c0*/ 	.word	0x0005bf20


	//   ....[25]....
        /*02c4*/ 	.word	0x0005bf70


	//   ....[26]....
        /*02c8*/ 	.word	0x0005bfb0


	//   ....[27]....
        /*02cc*/ 	.word	0x0005bff0


	//   ....[28]....
        /*02d0*/ 	.word	0x000b6fa0


	//   ....[29]....
        /*02d4*/ 	.word	0x000b7010


	//   ....[30]....
        /*02d8*/ 	.word	0x000b7030


	//   ....[31]....
        /*02dc*/ 	.word	0x000b7050


	//   ....[32]....
        /*02e0*/ 	.word	0x000b7070


	//   ....[33]....
        /*02e4*/ 	.word	0x000b7440


	//   ....[34]....
        /*02e8*/ 	.word	0x000b74b0


	//   ....[35]....
        /*02ec*/ 	.word	0x000b74d0


	//   ....[36]....
        /*02f0*/ 	.word	0x000b74f0


	//   ....[37]....
        /*02f4*/ 	.word	0x000b7510


	//   ....[38]....
        /*02f8*/ 	.word	0x000b7a40


	//   ....[39]....
        /*02fc*/ 	.word	0x000b7b00


	//   ....[40]....
        /*0300*/ 	.word	0x000b7b60


	//   ....[41]....
        /*0304*/ 	.word	0x000b7bf0


	//   ....[42]....
        /*0308*/ 	.word	0x000b7c60


	//   ....[43]....
        /*030c*/ 	.word	0x000b7cc0


	//   ....[44]....
        /*0310*/ 	.word	0x000b7d10


	//   ....[45]....
        /*0314*/ 	.word	0x000b7d50


	//   ....[46]....
        /*0318*/ 	.word	0x000b7db0


	//   ....[47]....
        /*031c*/ 	.word	0x000b7e30


	//   ....[48]....
        /*0320*/ 	.word	0x000b7f10


	//   ....[49]....
        /*0324*/ 	.word	0x000b7f60


	//   ....[50]....
        /*0328*/ 	.word	0x000b7fe0


	//   ....[51]....
        /*032c*/ 	.word	0x000b8030


	//   ....[52]....
        /*0330*/ 	.word	0x000b8080


	//   ....[53]....
        /*0334*/ 	.word	0x000b80d0


	//   ....[54]....
        /*0338*/ 	.word	0x000b8110


	//   ....[55]....
        /*033c*/ 	.word	0x000b8150


	//   ....[56]....
        /*0340*/ 	.word	0x000b8eb0


	//   ....[57]....
        /*0344*/ 	.word	0x000b8f30


	//   ....[58]....
        /*0348*/ 	.word	0x000b8fc0


	//   ....[59]....
        /*034c*/ 	.word	0x000b9070


	//   ....[60]....
        /*0350*/ 	.word	0x000b9100


	//   ....[61]....
        /*0354*/ 	.word	0x000b91a0


	//   ....[62]....
        /*0358*/ 	.word	0x000b9220


	//   ....[63]....
        /*035c*/ 	.word	0x000b92d0


	//   ....[64]....
        /*0360*/ 	.word	0x000b9390


	//   ....[65]....
        /*0364*/ 	.word	0x000b9400


	//   ....[66]....
        /*0368*/ 	.word	0x000b9480


	//   ....[67]....
        /*036c*/ 	.word	0x000b9500


	//   ....[68]....
        /*0370*/ 	.word	0x000b95c0


	//   ....[69]....
        /*0374*/ 	.word	0x000b9670


	//   ....[70]....
        /*0378*/ 	.word	0x000b9700


	//   ....[71]....
        /*037c*/ 	.word	0x000b9780


	//   ....[72]....
        /*0380*/ 	.word	0x000b9800


	//   ....[73]....
        /*0384*/ 	.word	0x000b9870


	//   ....[74]....
        /*0388*/ 	.word	0x000b98e0


	//   ....[75]....
        /*038c*/ 	.word	0x000b9960


	//   ....[76]....
        /*0390*/ 	.word	0x000b99f0


	//   ....[77]....
        /*0394*/ 	.word	0x000b9aa0


	//   ....[78]....
        /*0398*/ 	.word	0x000b9b30


	//   ....[79]....
        /*039c*/ 	.word	0x000b9bd0


	//   ....[80]....
        /*03a0*/ 	.word	0x000b9c50


	//   ....[81]....
        /*03a4*/ 	.word	0x000b9d00


	//   ....[82]....
        /*03a8*/ 	.word	0x000b9dc0


	//   ....[83]....
        /*03ac*/ 	.word	0x000b9e30


	//   ....[84]....
        /*03b0*/ 	.word	0x000b9eb0


	//   ....[85]....
        /*03b4*/ 	.word	0x000b9f30


	//   ....[86]....
        /*03b8*/ 	.word	0x000b9ff0


	//   ....[87]....
        /*03bc*/ 	.word	0x000ba0a0


	//   ....[88]....
        /*03c0*/ 	.word	0x000ba130


	//   ....[89]....
        /*03c4*/ 	.word	0x000ba1b0


	//   ....[90]....
        /*03c8*/ 	.word	0x000ba230


	//   ....[91]....
        /*03cc*/ 	.word	0x000ba2a0


	//----- nvinfo : EIATTR_VRC_CTA_INIT_COUNT
	.align		4
.L_1206:
        /*03d0*/ 	.byte	0x02, 0x4a
	.zero		1
	.zero		1


	//----- nvinfo : EIATTR_EXIT_INSTR_OFFSETS
	.align		4
        /*03d4*/ 	.byte	0x04, 0x1c
        /*03d6*/ 	.short	(.L_1208 - .L_1207)


	//   ....[0]....
.L_1207:
        /*03d8*/ 	.word	0x0005c500


	//   ....[1]....
        /*03dc*/ 	.word	0x0005c6b0


	//   ....[2]....
        /*03e0*/ 	.word	0x0005cc50


	//   ....[3]....
        /*03e4*/ 	.word	0x0005ccf0


	//   ....[4]....
        /*03e8*/ 	.word	0x000b8e10


	//   ....[5]....
        /*03ec*/ 	.word	0x000b8e60


	//----- nvinfo : EIATTR_MAX_THREADS
	.align		4
.L_1208:
        /*03f0*/ 	.byte	0x04, 0x05
        /*03f2*/ 	.short	(.L_1210 - .L_1209)
.L_1209:
        /*03f4*/ 	.word	0x00000200
        /*03f8*/ 	.word	0x00000001
        /*03fc*/ 	.word	0x00000001


	//----- nvinfo : EIATTR_CRS_STACK_SIZE
	.align		4
.L_1210:
        /*0400*/ 	.byte	0x04, 0x1e
        /*0402*/ 	.short	(.L_1212 - .L_1211)
.L_1211:
        /*0404*/ 	.word	0x00000000


	//----- nvinfo : EIATTR_CBANK_PARAM_SIZE
	.align		4
.L_1212:
        /*0408*/ 	.byte	0x03, 0x19
        /*040a*/ 	.short	0x0068


	//----- nvinfo : EIATTR_PARAM_CBANK
	.align		4
        /*040c*/ 	.byte	0x04, 0x0a
        /*040e*/ 	.short	(.L_1214 - .L_1213)
	.align		4
.L_1213:
        /*0410*/ 	.word	index@(.nv.constant0._ZN6thrust24THRUST_300001_SM_1000_NS8cuda_cub4core6detail13_kernel_agentINS1_16__set_operations10SetOpAgentIPPyS8_S8_S8_S8_S8_i18tuple_indexed_lessNS5_21serial_set_differenceEN4cuda3std3__417integral_constantIbLb0EEEEEJS8_S8_S8_S8_iiS8_S8_S9_SA_PNSD_4pairIiiEEPmN3cub18CUB_300001_SM_100013ScanTileStateIiLb1EEEEEEvDpT0_)
        /*0414*/ 	.short	0x0380
        /*0416*/ 	.short	0x0068


	//----- nvinfo : EIATTR_SW_WAR
	.align		4
.L_1214:
        /*0418*/ 	.byte	0x04, 0x36
        /*041a*/ 	.short	(.L_1216 - .L_1215)
.L_1215:
        /*041c*/ 	.word	0x00000008
.L_1216:


//--------------------- .nv.info._ZN6thrust24THRUST_300001_SM_1000_NS8cuda_cub4core6detail13_kernel_agentINS1_16__set_operations14PartitionAgentIPPyS8_i18tuple_indexed_lessEEJS8_S8_iiiPN4cuda3std3__44pairIiiEES9_iEEEvDpT0_ --------------------------
	.section	.nv.info._ZN6thrust24THRUST_300001_SM_1000_NS8cuda_cub4core6detail13_kernel_agentINS1_16__set_operations14PartitionAgentIPPyS8_i18tuple_indexed_lessEEJS8_S8_iiiPN4cuda3std3__44pairIiiEES9_iEEEvDpT0_,"",@"SHT_CUDA_INFO"
	.sectionflags	@""
	.align	4


	//----- nvinfo : EIATTR_CUDA_API_VERSION
	.align		4
        /*0000*/ 	.byte	0x04, 0x37
        /*0002*/ 	.short	(.L_1218 - .L_1217)
.L_1217:
        /*0004*/ 	.word	0x00000082


	//----- nvinfo : EIATTR_KPARAM_INFO
	.align		4
.L_1218:
        /*0008*/ 	.byte	0x04, 0x17
        /*000a*/ 	.short	(.L_1220 - .L_1219)
.L_1219:
        /*000c*/ 	.word	0x00000000
        /*0010*/ 	.short	0x0007
        /*0012*/ 	.short	0x0038
        /*0014*/ 	.byte	0x00, 0xf0, 0x11, 0x00


	//----- nvinfo : EIATTR_KPARAM_INFO
	.align		4
.L_1220:
        /*0018*/ 	.byte	0x04, 0x17
        /*001a*/ 	.short	(.L_1222 - .L_1221)
.L_1221:
        /*001c*/ 	.word	0x00000000
        /*0020*/ 	.short	0x0006
        /*0022*/ 	.short	0x0028
        /*0024*/ 	.byte	0x00, 0xf0, 0x41, 0x00


	//----- nvinfo : EIATTR_KPARAM_INFO
	.align		4
.L_1222:
        /*0028*/ 	.byte	0x04, 0x17
        /*002a*/ 	.short	(.L_1224 - .L_1223)
.L_1223:
        /*002c*/ 	.word	0x00000000
        /*0030*/ 	.short	0x0005
        /*0032*/ 	.short	0x0020
        /*0034*/ 	.byte	0x00, 0xf5, 0x21, 0x00


	//----- nvinfo : EIATTR_KPARAM_INFO
	.align		4
.L_1224:
        /*0038*/ 	.byte	0x04, 0x17
        /*003a*/ 	.short	(.L_1226 - .L_1225)
.L_1225:
        /*003c*/ 	.word	0x00000000
        /*0040*/ 	.short	0x0004
        /*0042*/ 	.short	0x0018
        /*0044*/ 	.byte	0x00, 0xf0, 0x11, 0x00


	//----- nvinfo : EIATTR_KPARAM_INFO
	.align		4
.L_1226:
        /*0048*/ 	.byte	0x04, 0x17
        /*004a*/ 	.short	(.L_1228 - .L_1227)
.L_1227:
        /*004c*/ 	.word	0x00000000
        /*0050*/ 	.short	0x0003
        /*0052*/ 	.short	0x0014
        /*0054*/ 	.byte	0x00, 0xf0, 0x11, 0x00


	//----- nvinfo : EIATTR_KPARAM_INFO
	.align		4
.L_1228:
        /*0058*/ 	.byte	0x04, 0x17
        /*005a*/ 	.short	(.L_1230 - .L_1229)
.L_1229:
        /*005c*/ 	.word	0x00000000
        /*0060*/ 	.short	0x0002
        /*0062*/ 	.short	0x0010
        /*0064*/ 	.byte	0x00, 0xf0, 0x11, 0x00


	//----- nvinfo : EIATTR_KPARAM_INFO
	.align		4
.L_1230:
        /*0068*/ 	.byte	0x04, 0x17
        /*006a*/ 	.short	(.L_1232 - .L_1231)
.L_1231:
        /*006c*/ 	.word	0x00000000
        /*0070*/ 	.short	0x0001
        /*0072*/ 	.short	0x0008
        /*0074*/ 	.byte	0x00, 0xf5, 0x21, 0x00


	//----- nvinfo : EIATTR_KPARAM_INFO
	.align		4
.L_1232:
        /*0078*/ 	.byte	0x04, 0x17
        /*007a*/ 	.short	(.L_1234 - .L_1233)
.L_1233:
        /*007c*/ 	.word	0x00000000
        /*0080*/ 	.short	0x0000
        /*0082*/ 	.short	0x0000
        /*0084*/ 	.byte	0x00, 0xf5, 0x21, 0x00


	//----- nvinfo : EIATTR_SPARSE_MMA_MASK
	.align		4
.L_1234:
        /*0088*/ 	.byte	0x03, 0x50
        /*008a*/ 	.short	0x0000


	//----- nvinfo : EIATTR_MAXREG_COUNT
	.align		4
        /*008c*/ 	.byte	0x03, 0x1b
        /*008e*/ 	.short	0x00ff


	//----- nvinfo : EIATTR_MERCURY_ISA_VERSION
	.align		4
        /*0090*/ 	.byte	0x03, 0x5f
        /*0092*/ 	.short	0x0101


	//----- nvinfo : EIATTR_VRC_CTA_INIT_COUNT
	.align		4
        /*0094*/ 	.byte	0x02, 0x4a
	.zero		1
	.zero		1


	//----- nvinfo : EIATTR_EXIT_INSTR_OFFSETS
	.align		4
        /*0098*/ 	.byte	0x04, 0x1c
        /*009a*/ 	.short	(.L_1236 - .L_1235)


	//   ....[0]....
.L_1235:
        /*009c*/ 	.word	0x00000070


	//   ....[1]....
        /*00a0*/ 	.word	0x00022e70


	//----- nvinfo : EIATTR_MAX_THREADS
	.align		4
.L_1236:
        /*00a4*/ 	.byte	0x04, 0x05
        /*00a6*/ 	.short	(.L_1238 - .L_1237)
.L_1237:
        /*00a8*/ 	.word	0x00000100
        /*00ac*/ 	.word	0x00000001
        /*00b0*/ 	.word	0x00000001


	//----- nvinfo : EIATTR_CRS_STACK_SIZE
	.align		4
.L_1238:
        /*00b4*/ 	.byte	0x04, 0x1e
        /*00b6*/ 	.short	(.L_1240 - .L_1239)
.L_1239:
        /*00b8*/ 	.word	0x00000000


	//----- nvinfo : EIATTR_CBANK_PARAM_SIZE
	.align		4
.L_1240:
        /*00bc*/ 	.byte	0x03, 0x19
        /*00be*/ 	.short	0x003c


	//----- nvinfo : EIATTR_PARAM_CBANK
	.align		4
        /*00c0*/ 	.byte	0x04, 0x0a
        /*00c2*/ 	.short	(.L_1242 - .L_1241)
	.align		4
.L_1241:
        /*00c4*/ 	.word	index@(.nv.constant0._ZN6thrust24THRUST_300001_SM_1000_NS8cuda_cub4core6detail13_kernel_agentINS1_16__set_operations14PartitionAgentIPPyS8_i18tuple_indexed_lessEEJS8_S8_iiiPN4cuda3std3__44pairIiiEES9_iEEEvDpT0_)
        /*00c8*/ 	.short	0x0380
        /*00ca*/ 	.short	0x003c


	//----- nvinfo : EIATTR_SW_WAR
	.align		4
.L_1242:
        /*00cc*/ 	.byte	0x04, 0x36
        /*00ce*/ 	.short	(.L_1244 - .L_1243)
.L_1243:
        /*00d0*/ 	.word	0x00000008
.L_1244:


//--------------------- .nv.info._ZN6thrust24THRUST_300001_SM_1000_NS8cuda_cub4core6detail13_kernel_agentINS1_16__set_operations9InitAgentIN3cub18CUB_300001_SM_100013ScanTileStateIiLb1EEEiEEJSA_iEEEvDpT0_ --------------------------
	.section	.nv.info._ZN6thrust24THRUST_300001_SM_1000_NS8cuda_cub4core6detail13_kernel_agentINS1_16__set_operations9InitAgentIN3cub18CUB_300001_SM_100013ScanTileStateIiLb1EEEiEEJSA_iEEEvDpT0_,"",@"SHT_CUDA_INFO"
	.sectionflags	@""
	.align	4


	//----- nvinfo : EIATTR_CUDA_API_VERSION
	.align		4
        /*0000*/ 	.byte	0x04, 0x37
        /*0002*/ 	.short	(.L_1246 - .L_1245)
.L_1245:
        /*0004*/ 	.word	0x00000082


	//----- nvinfo : EIATTR_KPARAM_INFO
	.align		4
.L_1246:
        /*0008*/ 	.byte	0x04, 0x17
        /*000a*/ 	.short	(.L_1248 - .L_1247)
.L_1247:
        /*000c*/ 	.word	0x00000000
        /*0010*/ 	.short	0x0001
        /*0012*/ 	.short	0x0008
        /*0014*/ 	.byte	0x00, 0xf0, 0x11, 0x00


	//----- nvinfo : EIATTR_KPARAM_INFO
	.align		4
.L_1248:
        /*0018*/ 	.byte	0x04, 0x17
        /*001a*/ 	.short	(.L_1250 - .L_1249)
.L_1249:
        /*001c*/ 	.word	0x00000000
        /*0020*/ 	.short	0x0000
        /*0022*/ 	.short	0x0000
        /*0024*/ 	.byte	0x00, 0xf0, 0x21, 0x00


	//----- nvinfo : EIATTR_SPARSE_MMA_MASK
	.align		4
.L_1250:
        /*0028*/ 	.byte	0x03, 0x50
        /*002a*/ 	.short	0x0000


	//----- nvinfo : EIATTR_MAXREG_COUNT
	.align		4
        /*002c*/ 	.byte	0x03, 0x1b
        /*002e*/ 	.short	0x00ff


	//----- nvinfo : EIATTR_MERCURY_ISA_VERSION
	.align		4
        /*0030*/ 	.byte	0x03, 0x5f
        /*0032*/ 	.short	0x0101


	//----- nvinfo : EIATTR_VRC_CTA_INIT_COUNT
	.align		4
        /*0034*/ 	.byte	0x02, 0x4a
	.zero		1
	.zero		1


	//----- nvinfo : EIATTR_EXIT_INSTR_OFFSETS
	.align		4
        /*0038*/ 	.byte	0x04, 0x1c
        /*003a*/ 	.short	(.L_1252 - .L_1251)


	//   ....[0]....
.L_1251:
        /*003c*/ 	.word	0x000000f0


	//   ....[1]....
        /*0040*/ 	.word	0x00000130


	//----- nvinfo : EIATTR_MAX_THREADS
	.align		4
.L_1252:
        /*0044*/ 	.byte	0x04, 0x05
        /*0046*/ 	.short	(.L_1254 - .L_1253)
.L_1253:
        /*0048*/ 	.word	0x00000080
        /*004c*/ 	.word	0x00000001
        /*0050*/ 	.word	0x00000001


	//----- nvinfo : EIATTR_CBANK_PARAM_SIZE
	.align		4
.L_1254:
        /*0054*/ 	.byte	0x03, 0x19
        /*0056*/ 	.short	0x000c


	//----- nvinfo : EIATTR_PARAM_CBANK
	.align		4
        /*0058*/ 	.byte	0x04, 0x0a
        /*005a*/ 	.short	(.L_1256 - .L_1255)
	.align		4
.L_1255:
        /*005c*/ 	.word	index@(.nv.constant0._ZN6thrust24THRUST_300001_SM_1000_NS8cuda_cub4core6detail13_kernel_agentINS1_16__set_operations9InitAgentIN3cub18CUB_300001_SM_100013ScanTileStateIiLb1EEEiEEJSA_iEEEvDpT0_)
        /*0060*/ 	.short	0x0380
        /*0062*/ 	.short	0x000c


	//----- nvinfo : EIATTR_SW_WAR
	.align		4
.L_1256:
        /*0064*/ 	.byte	0x04, 0x36
        /*0066*/ 	.short	(.L_1258 - .L_1257)
.L_1257:
        /*0068*/ 	.word	0x00000008
.L_1258:


//--------------------- .nv.info._ZN6thrust24THRUST_300001_SM_1000_NS8cuda_cub4core6detail13_kernel_agentINS1_8__unique11UniqueAgentIPPyS8_7t_equaliPiEEJS8_S8_S9_SA_iN3cub18CUB_300001_SM_100013ScanTileStateIiLb1EEEmEEEvDpT0_ --------------------------
	.section	.nv.info._ZN6thrust24THRUST_300001_SM_1000_NS8cuda_cub4core6detail13_kernel_agentINS1_8__unique11UniqueAgentIPPyS8_7t_equaliPiEEJS8_S8_S9_SA_iN3cub18CUB_300001_SM_100013ScanTileStateIiLb1EEEmEEEvDpT0_,"",@"SHT_CUDA_INFO"
	.sectionflags	@""
	.align	4


	//----- nvinfo : EIATTR_CUDA_API_VERSION
	.align		4
        /*0000*/ 	.byte	0x04, 0x37
        /*0002*/ 	.short	(.L_1260 - .L_1259)
.L_1259:
        /*0004*/ 	.word	0x00000082


	//----- nvinfo : EIATTR_KPARAM_INFO
	.align		4
.L_1260:
        /*0008*/ 	.byte	0x04, 0x17
        /*000a*/ 	.short	(.L_1262 - .L_1261)
.L_1261:
        /*000c*/ 	.word	0x00000000
        /*0010*/ 	.short	0x0006
        /*0012*/ 	.short	0x0030
        /*0014*/ 	.byte	0x00, 0xf0, 0x21, 0x00


	//----- nvinfo : EIATTR_KPARAM_INFO
	.align		4
.L_1262:
        /*0018*/ 	.byte	0x04, 0x17
        /*001a*/ 	.short	(.L_1264 - .L_1263)
.L_1263:
        /*001c*/ 	.word	0x00000000
        /*0020*/ 	.short	0x0005
        /*0022*/ 	.short	0x0028
        /*0024*/ 	.byte	0x00, 0xf0, 0x21, 0x00


	//----- nvinfo : EIATTR_KPARAM_INFO
	.align		4
.L_1264:
        /*0028*/ 	.byte	0x04, 0x17
        /*002a*/ 	.short	(.L_1266 - .L_1265)
.L_1265:
        /*002c*/ 	.word	0x00000000
        /*0030*/ 	.short	0x0004
        /*0032*/ 	.short	0x0020
        /*0034*/ 	.byte	0x00, 0xf0, 0x11, 0x00


	//----- nvinfo : EIATTR_KPARAM_INFO
	.align		4
.L_1266:
        /*0038*/ 	.byte	0x04, 0x17
        /*003a*/ 	.short	(.L_1268 - .L_1267)
.L_1267:
        /*003c*/ 	.word	0x00000000
        /*0040*/ 	.short	0x0003
        /*0042*/ 	.short	0x0018
        /*0044*/ 	.byte	0x00, 0xf5, 0x21, 0x00


	//----- nvinfo : EIATTR_KPARAM_INFO
	.align		4
.L_1268:
        /*0048*/ 	.byte	0x04, 0x17
        /*004a*/ 	.short	(.L_1270 - .L_1269)
.L_1269:
        /*004c*/ 	.word	0x00000000
        /*0050*/ 	.short	0x0002
        /*0052*/ 	.short	0x0010
        /*0054*/ 	.byte	0x00, 0xf0, 0x21, 0x00


	//----- nvinfo : EIATTR_KPARAM_INFO
	.align		4
.L_1270:
        /*0058*/ 	.byte	0x04, 0x17
        /*005a*/ 	.short	(.L_1272 - .L_1271)
.L_1271:
        /*005c*/ 	.word	0x00000000
        /*0060*/ 	.short	0x0001
        /*0062*/ 	.short	0x0008
        /*0064*/ 	.byte	0x00, 0xf5, 0x21, 0x00


	//----- nvinfo : EIATTR_KPARAM_INFO
	.align		4
.L_1272:
        /*0068*/ 	.byte	0x04, 0x17
        /*006a*/ 	.short	(.L_1274 - .L_1273)
.L_1273:
        /*006c*/ 	.word	0x00000000
        /*0070*/ 	.short	0x0000
        /*0072*/ 	.short	0x0000
        /*0074*/ 	.byte	0x00, 0xf5, 0x21, 0x00


	//----- nvinfo : EIATTR_SPARSE_MMA_MASK
	.align		4
.L_1274:
        /*0078*/ 	.byte	0x03, 0x50
        /*007a*/ 	.short	0x0000


	//----- nvinfo : EIATTR_MAXREG_COUNT
	.align		4
        /*007c*/ 	.byte	0x03, 0x1b
        /*007e*/ 	.short	0x00ff


	//----- nvinfo : EIATTR_NUM_BARRIERS
	.align		4
        /*0080*/ 	.byte	0x02, 0x4c
        /*0082*/ 	.byte	0x01
	.zero		1


	//----- nvinfo : EIATTR_MERCURY_ISA_VERSION
	.align		4
        /*0084*/ 	.byte	0x03, 0x5f
        /*0086*/ 	.short	0x0101


	//----- nvinfo : EIATTR_UNUSED_LOAD_BYTE_OFFSET
	.align		4
        /*0088*/ 	.byte	0x04, 0x44
        /*008a*/ 	.short	(.L_1276 - .L_1275)


	//   ....[0]....
.L_1275:
        /*008c*/ 	.word	0x00006b00
        /*0090*/ 	.word	0x0000fff0


	//----- nvinfo : EIATTR_COOP_GROUP_MASK_REGIDS
	.align		4
.L_1276:
        /*0094*/ 	.byte	0x04, 0x29
        /*0096*/ 	.short	(.L_1278 - .L_1277)


	//   ....[0]....
.L_1277:
        /*0098*/ 	.word	0xffffffff


	//   ....[1]....
        /*009c*/ 	.word	0xffffffff


	//   ....[2]....
        /*00a0*/ 	.word	0xffffffff


	//   ....[3]....
        /*00a4*/ 	.word	0xffffffff


	//   ....[4]....
        /*00a8*/ 	.word	0xffffffff


	//   ....[5]....
        /*00ac*/ 	.word	0xffffffff


	//   ....[6]....
        /*00b0*/ 	.word	0xffffffff


	//   ....[7]....
        /*00b4*/ 	.word	0xffffffff


	//   ....[8]....
        /*00b8*/ 	.word	0xffffffff


	//   ....[9]....
        /*00bc*/ 	.word	0xffffffff


	//   ....[10]....
        /*00c0*/ 	.word	0xffffffff


	//   ....[11]....
        /*00c4*/ 	.word	0xffffffff


	//   ....[12]....
        /*00c8*/ 	.word	0xffffffff


	//   ....[13]....
        /*00cc*/ 	.word	0xffffffff


	//   ....[14]....
        /*00d0*/ 	.word	0xffffffff


	//   ....[15]....
        /*00d4*/ 	.word	0xffffffff


	//   ....[16]....
        /*00d8*/ 	.word	0xffffffff


	//   ....[17]....
        /*00dc*/ 	.word	0xffffffff


	//   ....[18]....
        /*00e0*/ 	.word	0xffffffff


	//   ....[19]....
        /*00e4*/ 	.word	0xffffffff


	//   ....[20]....
        /*00e8*/ 	.word	0xffffffff


	//   ....[21]....
        /*00ec*/ 	.word	0xffffffff


	//   ....[22]....
        /*00f0*/ 	.word	0xffffffff


	//   ....[23]....
        /*00f4*/ 	.word	0xffffffff


	//   ....[24]....
        /*00f8*/ 	.word	0xffffffff


	//   ....[25]....
        /*00fc*/ 	.word	0xffffffff


	//   ....[26]....
        /*0100*/ 	.word	0xffffffff


	//   ....[27]....
        /*0104*/ 	.word	0xffffffff


	//   ....[28]....
        /*0108*/ 	.word	0xffffffff


	//   ....[29]....
        /*010c*/ 	.word	0xffffffff


	//   ....[30]....
        /*0110*/ 	.word	0xffffffff


	//   ....[31]....
        /*0114*/ 	.word	0xffffffff


	//   ....[32]....
        /*0118*/ 	.word	0xffffffff


	//   ....[33]....
        /*011c*/ 	.word	0xffffffff


	//   ....[34]....
        /*0120*/ 	.word	0xffffffff


	//   ....[35]....
        /*0124*/ 	.word	0xffffffff


	//   ....[36]....
        /*0128*/ 	.word	0xffffffff


	//   ....[37]....
        /*012c*/ 	.word	0xffffffff


	//   ....[38]....
        /*0130*/ 	.word	0xffffffff


	//   ....[39]....
        /*0134*/ 	.word	0xffffffff


	//   ....[40]....
        /*0138*/ 	.word	0xffffffff


	//   ....[41]....
        /*013c*/ 	.word	0xffffffff


	//   ....[42]....
        /*0140*/ 	.word	0xffffffff


	//   ....[43]....
        /*0144*/ 	.word	0xffffffff


	//   ....[44]....
        /*0148*/ 	.word	0xffffffff


	//   ....[45]....
        /*014c*/ 	.word	0xffffffff


	//   ....[46]....
        /*0150*/ 	.word	0xffffffff


	//   ....[47]....
        /*0154*/ 	.word	0xffffffff


	//   ....[48]....
        /*0158*/ 	.word	0xffffffff


	//   ....[49]....
        /*015c*/ 	.word	0xffffffff


	//   ....[50]....
        /*0160*/ 	.word	0xffffffff


	//   ....[51]....
        /*0164*/ 	.word	0xffffffff


	//   ....[52]....
        /*0168*/ 	.word	0xffffffff


	//   ....[53]....
        /*016c*/ 	.word	0xffffffff


	//   ....[54]....
        /*0170*/ 	.word	0xffffffff


	//   ....[55]....
        /*0174*/ 	.word	0xffffffff


	//   ....[56]....
        /*0178*/ 	.word	0xffffffff


	//   ....[57]....
        /*017c*/ 	.word	0xffffffff


	//   ....[58]....
        /*0180*/ 	.word	0xffffffff


	//   ....[59]....
        /*0184*/ 	.word	0xffffffff


	//   ....[60]....
        /*0188*/ 	.word	0x0500001e


	//   ....[61]....
        /*018c*/ 	.word	0x0500001e


	//   ....[62]....
        /*0190*/ 	.word	0x0500001e


	//   ....[63]....
        /*0194*/ 	.word	0x0500001e


	//   ....[64]....
        /*0198*/ 	.word	0x0500001e


	//   ....[65]....
        /*019c*/ 	.word	0x0500001e


	//   ....[66]....
        /*01a0*/ 	.word	0x0500001e


	//   ....[67]....
        /*01a4*/ 	.word	0x0500001e


	//   ....[68]....
        /*01a8*/ 	.word	0x0500001e


	//   ....[69]....
        /*01ac*/ 	.word	0x0500001e


	//   ....[70]....
        /*01b0*/ 	.word	0x0500001e


	//   ....[71]....
        /*01b4*/ 	.word	0x0500001e


	//   ....[72]....
        /*01b8*/ 	.word	0x0500001e


	//   ....[73]....
        /*01bc*/ 	.word	0x0500001e


	//   ....[74]....
        /*01c0*/ 	.word	0x0500001e


	//   ....[75]....
        /*01c4*/ 	.word	0x0500001e


	//   ....[76]....
        /*01c8*/ 	.word	0x0500001e


	//   ....[77]....
        /*01cc*/ 	.word	0x0500001e


	//   ....[78]....
        /*01d0*/ 	.word	0x0500001e


	//   ....[79]....
        /*01d4*/ 	.word	0x0500001e


	//   ....[80]....
        /*01d8*/ 	.word	0x0500001e


	//   ....[81]....
        /*01dc*/ 	.word	0x0500001e


	//   ....[82]....
        /*01e0*/ 	.word	0x0500001e


	//   ....[83]....
        /*01e4*/ 	.word	0x0500001e


	//   ....[84]....
        /*01e8*/ 	.word	0x0500001e


	//   ....[85]....
        /*01ec*/ 	.word	0x0500001e


	//   ....[86]....
        /*01f0*/ 	.word	0x0500001e


	//   ....[87]....
        /*01f4*/ 	.word	0x0500001e


	//   ....[88]....
        /*01f8*/ 	.word	0x0500001e


	//   ....[89]....
        /*01fc*/ 	.word	0x0500001e


	//   ....[90]....
        /*0200*/ 	.word	0x0500001e


	//   ....[91]....
        /*0204*/ 	.word	0x0500001e


	//   ....[92]....
        /*0208*/ 	.word	0x0500001e


	//   ....[93]....
        /*020c*/ 	.word	0x0500001e


	//   ....[94]....
        /*0210*/ 	.word	0x0500001e


	//   ....[95]....
        /*0214*/ 	.word	0x0500001e


	//----- nvinfo : EIATTR_COOP_GROUP_INSTR_OFFSETS
	.align		4
.L_1278:
        /*0218*/ 	.byte	0x04, 0x28
        /*021a*/ 	.short	(.L_1280 - .L_1279)


	//   ....[0]....
.L_1279:
        /*021c*/ 	.word	0x00000280


	//   ....[1]....
        /*0220*/ 	.word	0x00000d40


	//   ....[2]....
        /*0224*/ 	.word	0x00000d80


	//   ....[3]....
        /*0228*/ 	.word	0x00000da0


	//   ....[4]....
        /*022c*/ 	.word	0x00000dc0


	//   ....[5]....
        /*0230*/ 	.word	0x00000de0


	//   ....[6]....
        /*0234*/ 	.word	0x000019e0


	//   ....[7]....
        /*0238*/ 	.word	0x00002460


	//   ....[8]....
        /*023c*/ 	.word	0x000024a0


	//   ....[9]....
        /*0240*/ 	.word	0x000024c0


	//   ....[10]....
        /*0244*/ 	.word	0x000024e0


	//   ....[11]....
        /*0248*/ 	.word	0x00002500


	//   ....[12]....
        /*024c*/ 	.word	0x00002720


	//   ....[13]....
        /*0250*/ 	.word	0x000027e0


	//   ....[14]....
        /*0254*/ 	.word	0x00002840


	//   ....[15]....
        /*0258*/ 	.word	0x00002890


	//   ....[16]....
        /*025c*/ 	.word	0x000028f0


	//   ....[17]....
        /*0260*/ 	.word	0x00002950


	//   ....[18]....
        /*0264*/ 	.word	0x000029a0


	//   ....[19]....
        /*0268*/ 	.word	0x000029f0


	//   ....[20]....
        /*026c*/ 	.word	0x00002a30


	//   ....[21]....
        /*0270*/ 	.word	0x00002b10


	//   ....[22]....
        /*0274*/ 	.word	0x00002be0


	//   ....[23]....
        /*0278*/ 	.word	0x00002c40


	//   ....[24]....
        /*027c*/ 	.word	0x00002ca0


	//   ....[25]....
        /*0280*/ 	.word	0x00002cc0


	//   ....[26]....
        /*0284*/ 	.word	0x00002d10


	//   ....[27]....
        /*0288*/ 	.word	0x00002d50


	//   ....[28]....
        /*028c*/ 	.word	0x00002d90


	//   ....[29]....
        /*0290*/ 	.word	0x00002dd0


	//   ....[30]....
        /*0294*/ 	.word	0x00003c90


	//   ....[31]....
        /*0298*/ 	.word	0x00004790


	//   ....[32]....
        /*029c*/ 	.word	0x000047d0


	//   ....[33]....
        /*02a0*/ 	.word	0x000047f0


	//   ....[34]....
        /*02a4*/ 	.word	0x00004810


	//   ....[35]....
        /*02a8*/ 	.word	0x00004830


	//   ....[36]....
        /*02ac*/ 	.word	0x00005540


	//   ....[37]....
        /*02b0*/ 	.word	0x00005f70


	//   ....[38]....
        /*02b4*/ 	.word	0x00005fa0


	//   ....[39]....
        /*02b8*/ 	.word	0x00005fc0


	//   ....[40]....
        /*02bc*/ 	.word	0x00005fe0


	//   ....[41]....
        /*02c0*/ 	.word	0x00006000


	//   ....[42]....
        /*02c4*/ 	.word	0x00006250


	//   ....[43]....
        /*02c8*/ 	.word	0x00006310


	//   ....[44]....
        /*02cc*/ 	.word	0x00006370


	//   ....[45]....
        /*02d0*/ 	.word	0x000063a0


	//   ....[46]....
        /*02d4*/ 	.word	0x00006410


	//   ....[47]....
        /*02d8*/ 	.word	0x00006460


	//   ....[48]....
        /*02dc*/ 	.word	0x000064c0


	//   ....[49]....
        /*02e0*/ 	.word	0x00006510


	//   ....[50]....
        /*02e4*/ 	.word	0x00006550


	//   ....[51]....
        /*02e8*/ 	.word	0x00006660


	//   ....[52]....
        /*02ec*/ 	.word	0x00006720


	//   ....[53]....
        /*02f0*/ 	.word	0x00006770


	//   ....[54]....
        /*02f4*/ 	.word	0x000067d0


	//   ....[55]....
        /*02f8*/ 	.word	0x000067f0


	//   ....[56]....
        /*02fc*/ 	.word	0x00006840


	//   ....[57]....
        /*0300*/ 	.word	0x00006880


	//   ....[58]....
        /*0304*/ 	.word	0x000068c0


	//   ....[59]....
        /*0308*/ 	.word	0x00006910


	//   ....[60]....
        /*030c*/ 	.word	0x00007570


	//   ....[61]....
        /*0310*/ 	.word	0x000075f0


	//   ....[62]....
        /*0314*/ 	.word	0x00007680


	//   ....[63]....
        /*0318*/ 	.word	0x00007750


	//   ....[64]....
        /*031c*/ 	.word	0x00007800


	//   ....[65]....
        /*0320*/ 	.word	0x00007890


	//   ....[66]....
        /*0324*/ 	.word	0x00007920


	//   ....[67]....
        /*0328*/ 	.word	0x000079b0


	//   ....[68]....
        /*032c*/ 	.word	0x000079e0


	//   ....[69]....
        /*0330*/ 	.word	0x00007aa0


	//   ....[70]....
        /*0334*/ 	.word	0x00007b20


	//   ....[71]....
        /*0338*/ 	.word	0x00007ba0


	//   ....[72]....
        /*033c*/ 	.word	0x00007c70


	//   ....[73]....
        /*0340*/ 	.word	0x00007cf0


	//   ....[74]....
        /*0344*/ 	.word	0x00007d70


	//   ....[75]....
        /*0348*/ 	.word	0x00007df0


	//   ....[76]....
        /*034c*/ 	.word	0x00007e70


	//   ....[77]....
        /*0350*/ 	.word	0x00007ea0


	//   ....[78]....
        /*0354*/ 	.word	0x00007f40


	//   ....[79]....
        /*0358*/ 	.word	0x00007fc0


	//   ....[80]....
        /*035c*/ 	.word	0x00008060


	//   ....[81]....
        /*0360*/ 	.word	0x00008150


	//   ....[82]....
        /*0364*/ 	.word	0x000081d0


	//   ....[83]....
        /*0368*/ 	.word	0x00008260


	//   ....[84]....
        /*036c*/ 	.word	0x00008300


	//   ....[85]....
        /*0370*/ 	.word	0x00008390


	//   ....[86]....
        /*0374*/ 	.word	0x000083c0


	//   ....[87]....
        /*0378*/ 	.word	0x00008480


	//   ....[88]....
        /*037c*/ 	.word	0x00008500


	//   ....[89]....
        /*0380*/ 	.word	0x00008580


	//   ....[90]....
        /*0384*/ 	.word	0x00008640


	//   ....[91]....
        /*0388*/ 	.word	0x000086c0


	//   ....[92]....
        /*038c*/ 	.word	0x00008730


	//   ....[93]....
        /*0390*/ 	.word	0x000087b0


	//   ....[94]....
        /*0394*/ 	.word	0x00008820


	//   ....[95]....
        /*0398*/ 	.word	0x00008850


	//----- nvinfo : EIATTR_VRC_CTA_INIT_COUNT
	.align		4
.L_1280:
        /*039c*/ 	.byte	0x02, 0x4a
	.zero		1
	.zero		1


	//----- nvinfo : EIATTR_EXIT_INSTR_OFFSETS
	.align		4
        /*03a0*/ 	.byte	0x04, 0x1c
        /*03a2*/ 	.short	(.L_1282 - .L_1281)


	//   ....[0]....
.L_1281:
        /*03a4*/ 	.word	0x000017b0


	//   ....[1]....
        /*03a8*/ 	.word	0x00003910


	//   ....[2]....
        /*03ac*/ 	.word	0x000074f0


	//   ....[3]....
        /*03b0*/ 	.word	0x00007520


	//----- nvinfo : EIATTR_MAX_THREADS
	.align		4
.L_1282:
        /*03b4*/ 	.byte	0x04, 0x05
        /*03b6*/ 	.short	(.L_1284 - .L_1283)
.L_1283:
        /*03b8*/ 	.word	0x00000040
        /*03bc*/ 	.word	0x00000001
        /*03c0*/ 	.word	0x00000001


	//----- nvinfo : EIATTR_CRS_STACK_SIZE
	.align		4
.L_1284:
        /*03c4*/ 	.byte	0x04, 0x1e
        /*03c6*/ 	.short	(.L_1286 - .L_1285)
.L_1285:
        /*03c8*/ 	.word	0x00000000


	//----- nvinfo : EIATTR_CBANK_PARAM_SIZE
	.align		4
.L_1286:
        /*03cc*/ 	.byte	0x03, 0x19
        /*03ce*/ 	.short	0x0038


	//----- nvinfo : EIATTR_PARAM_CBANK
	.align		4
        /*03d0*/ 	.byte	0x04, 0x0a
        /*03d2*/ 	.short	(.L_1288 - .L_1287)
	.align		4
.L_1287:
        /*03d4*/ 	.word	index@(.nv.constant0._ZN6thrust24THRUST_300001_SM_1000_NS8cuda_cub4core6detail13_kernel_agentINS1_8__unique11UniqueAgentIPPyS8_7t_equaliPiEEJS8_S8_S9_SA_iN3cub18CUB_300001_SM_100013ScanTileStateIiLb1EEEmEEEvDpT0_)
        /*03d8*/ 	.short	0x0380
        /*03da*/ 	.short	0x0038


	//----- nvinfo : EIATTR_SW_WAR
	.align		4
.L_1288:
        /*03dc*/ 	.byte	0x04, 0x36
        /*03de*/ 	.short	(.L_1290 - .L_1289)
.L_1289:
        /*03e0*/ 	.word	0x00000008
.L_1290:


//--------------------- .nv.info._ZN6thrust24THRUST_300001_SM_1000_NS8cuda_cub4core6detail13_kernel_agentINS1_8__unique9InitAgentIN3cub18CUB_300001_SM_100013ScanTileStateIiLb1EEEPiiEEJSA_mSB_EEEvDpT0_ --------------------------
	.section	.nv.info._ZN6thrust24THRUST_300001_SM_1000_NS8cuda_cub4core6detail13_kernel_agentINS1_8__unique9InitAgentIN3cub18CUB_300001_SM_100013ScanTileStateIiLb1EEEPiiEEJSA_mSB_EEEvDpT0_,"",@"SHT_CUDA_INFO"
	.sectionflags	@""
	.align	4


	//----- nvinfo : EIATTR_CUDA_API_VERSION
	.align		4
        /*0000*/ 	.byte	0x04, 0x37
        /*0002*/ 	.short	(.L_1292 - .L_1291)
.L_1291:
        /*0004*/ 	.word	0x00000082


	//----- nvinfo : EIATTR_KPARAM_INFO
	.align		4
.L_1292:
        /*0008*/ 	.byte	0x04, 0x17
        /*000a*/ 	.short	(.L_1294 - .L_1293)
.L_1293:
        /*000c*/ 	.word	0x00000000
        /*0010*/ 	.short	0x0002
        /*0012*/ 	.short	0x0010
        /*0014*/ 	.byte	0x00, 0xf5, 0x21, 0x00


	//----- nvinfo : EIATTR_KPARAM_INFO
	.align		4
.L_1294:
        /*0018*/ 	.byte	0x04, 0x17
        /*001a*/ 	.short	(.L_1296 - .L_1295)
.L_1295:
        /*001c*/ 	.word	0x00000000
        /*0020*/ 	.short	0x0001
        /*0022*/ 	.short	0x0008
        /*0024*/ 	.byte	0x00, 0xf0, 0x21, 0x00


	//----- nvinfo : EIATTR_KPARAM_INFO
	.align		4
.L_1296:
        /*0028*/ 	.byte	0x04, 0x17
        /*002a*/ 	.short	(.L_1298 - .L_1297)
.L_1297:
        /*002c*/ 	.word	0x00000000
        /*0030*/ 	.short	0x0000
        /*0032*/ 	.short	0x0000
        /*0034*/ 	.byte	0x00, 0xf0, 0x21, 0x00


	//----- nvinfo : EIATTR_SPARSE_MMA_MASK
	.align		4
.L_1298:
        /*0038*/ 	.byte	0x03, 0x50
        /*003a*/ 	.short	0x0000


	//----- nvinfo : EIATTR_MAXREG_COUNT
	.align		4
        /*003c*/ 	.byte	0x03, 0x1b
        /*003e*/ 	.short	0x00ff


	//----- nvinfo : EIATTR_MERCURY_ISA_VERSION
	.align		4
        /*0040*/ 	.byte	0x03, 0x5f
        /*0042*/ 	.short	0x0101


	//----- nvinfo : EIATTR_VRC_CTA_INIT_COUNT
	.align		4
        /*0044*/ 	.byte	0x02, 0x4a
	.zero		1
	.zero		1


	//----- nvinfo : EIATTR_EXIT_INSTR_OFFSETS
	.align		4
        /*0048*/ 	.byte	0x04, 0x1c
        /*004a*/ 	.short	(.L_1300 - .L_1299)


	//   ....[0]....
.L_1299:
        /*004c*/ 	.word	0x00000130


	//   ....[1]....
        /*0050*/ 	.word	0x00000160


	//----- nvinfo : EIATTR_MAX_THREADS
	.align		4
.L_1300:
        /*0054*/ 	.byte	0x04, 0x05
        /*0056*/ 	.short	(.L_1302 - .L_1301)
.L_1301:
        /*0058*/ 	.word	0x00000080
        /*005c*/ 	.word	0x00000001
        /*0060*/ 	.word	0x00000001


	//----- nvinfo : EIATTR_CBANK_PARAM_SIZE
	.align		4
.L_1302:
        /*0064*/ 	.byte	0x03, 0x19
        /*0066*/ 	.short	0x0018


	//----- nvinfo : EIATTR_PARAM_CBANK
	.align		4
        /*0068*/ 	.byte	0x04, 0x0a
        /*006a*/ 	.short	(.L_1304 - .L_1303)
	.align		4
.L_1303:
        /*006c*/ 	.word	index@(.nv.constant0._ZN6thrust24THRUST_300001_SM_1000_NS8cuda_cub4core6detail13_kernel_agentINS1_8__unique9InitAgentIN3cub18CUB_300001_SM_100013ScanTileStateIiLb1EEEPiiEEJSA_mSB_EEEvDpT0_)
        /*0070*/ 	.short	0x0380
        /*0072*/ 	.short	0x0018


	//----- nvinfo : EIATTR_SW_WAR
	.align		4
.L_1304:
        /*0074*/ 	.byte	0x04, 0x36
        /*0076*/ 	.short	(.L_1306 - .L_1305)
.L_1305:
        /*0078*/ 	.word	0x00000008
.L_1306:


//--------------------- .nv.info._Z23flatten_tuples_raw_dataPPyS_yi --------------------------
	.section	.nv.info._Z23flatten_tuples_raw_dataPPyS_yi,"",@"SHT_CUDA_INFO"
	.sectionflags	@""
	.align	4


	//----- nvinfo : EIATTR_CUDA_API_VERSION
	.align		4
        /*0000*/ 	.byte	0x04, 0x37
        /*0002*/ 	.short	(.L_1308 - .L_1307)
.L_1307:
        /*0004*/ 	.word	0x00000082


	//----- nvinfo : EIATTR_KPARAM_INFO
	.align		4
.L_1308:
        /*0008*/ 	.byte	0x04, 0x17
        /*000a*/ 	.short	(.L_1310 - .L_1309)
.L_1309:
        /*000c*/ 	.word	0x00000000
        /*0010*/ 	.short	0x0003
        /*0012*/ 	.short	0x0018
        /*0014*/ 	.byte	0x00, 0xf0, 0x11, 0x00


	//----- nvinfo : EIATTR_KPARAM_INFO
	.align		4
.L_1310:
        /*0018*/ 	.byte	0x04, 0x17
        /*001a*/ 	.short	(.L_1312 - .L_1311)
.L_1311:
        /*001c*/ 	.word	0x00000000
        /*0020*/ 	.short	0x0002
        /*0022*/ 	.short	0x0010
        /*0024*/ 	.byte	0x00, 0xf0, 0x21, 0x00


	//----- nvinfo : EIATTR_KPARAM_INFO
	.align		4
.L_1312:
        /*0028*/ 	.byte	0x04, 0x17
        /*002a*/ 	.short	(.L_1314 - .L_1313)
.L_1313:
        /*002c*/ 	.word	0x00000000
        /*0030*/ 	.short	0x0001
        /*0032*/ 	.short	0x0008
        /*0034*/ 	.byte	0x00, 0xf5, 0x21, 0x00


	//----- nvinfo : EIATTR_KPARAM_INFO
	.align		4
.L_1314:
        /*0038*/ 	.byte	0x04, 0x17
        /*003a*/ 	.short	(.L_1316 - .L_1315)
.L_1315:
        /*003c*/ 	.word	0x00000000
        /*0040*/ 	.short	0x0000
        /*0042*/ 	.short	0x0000
        /*0044*/ 	.byte	0x00, 0xf5, 0x21, 0x00


	//----- nvinfo : EIATTR_SPARSE_MMA_MASK
	.align		4
.L_1316:
        /*0048*/ 	.byte	0x03, 0x50
        /*004a*/ 	.short	0x0000


	//----- nvinfo : EIATTR_MAXREG_COUNT
	.align		4
        /*004c*/ 	.byte	0x03, 0x1b
        /*004e*/ 	.short	0x00ff


	//----- nvinfo : EIATTR_MERCURY_ISA_VERSION
	.align		4
        /*0050*/ 	.byte	0x03, 0x5f
        /*0052*/ 	.short	0x0101


	//----- nvinfo : EIATTR_VRC_CTA_INIT_COUNT
	.align		4
        /*0054*/ 	.byte	0x02, 0x4a
	.zero		1
	.zero		1


	//----- nvinfo : EIATTR_EXIT_INSTR_OFFSETS
	.align		4
        /*0058*/ 	.byte	0x04, 0x1c
        /*005a*/ 	.short	(.L_1318 - .L_1317)


	//   ....[0]....
.L_1317:
        /*005c*/ 	.word	0x00000090


	//   ....[1]....
        /*0060*/ 	.word	0x000000e0


	//   ....[2]....
        /*0064*/ 	.word	0x00000e60


	//----- nvinfo : EIATTR_CRS_STACK_SIZE
	.align		4
.L_1318:
        /*0068*/ 	.byte	0x04, 0x1e
        /*006a*/ 	.short	(.L_1320 - .L_1319)
.L_1319:
        /*006c*/ 	.word	0x00000000


	//----- nvinfo : EIATTR_CBANK_PARAM_SIZE
	.align		4
.L_1320:
        /*0070*/ 	.byte	0x03, 0x19
        /*0072*/ 	.short	0x001c


	//----- nvinfo : EIATTR_PARAM_CBANK
	.align		4
        /*0074*/ 	.byte	0x04, 0x0a
        /*0076*/ 	.short	(.L_1322 - .L_1321)
	.align		4
.L_1321:
        /*0078*/ 	.word	index@(.nv.constant0._Z23flatten_tuples_raw_dataPPyS_yi)
        /*007c*/ 	.short	0x0380
        /*007e*/ 	.short	0x001c


	//----- nvinfo : EIATTR_SW_WAR
	.align		4
.L_1322:
        /*0080*/ 	.byte	0x04, 0x36
        /*0082*/ 	.short	(.L_1324 - .L_1323)
.L_1323:
        /*0084*/ 	.word	0x00000008
.L_1324:


//--------------------- .nv.info._Z15get_join_resultP17GHashRelContainerS0_iPiiPyS2_S2_ --------------------------
	.section	.nv.info._Z15get_join_resultP17GHashRelContainerS0_iPiiPyS2_S2_,"",@"SHT_CUDA_INFO"
	.sectionflags	@""
	.align	4


	//----- nvinfo : EIATTR_CUDA_API_VERSION
	.align		4
        /*0000*/ 	.byte	0x04, 0x37
        /*0002*/ 	.short	(.L_1326 - .L_1325)
.L_1325:
        /*0004*/ 	.word	0x00000082


	//----- nvinfo : EIATTR_KPARAM_INFO
	.align		4
.L_1326:
        /*0008*/ 	.byte	0x04, 0x17
        /*000a*/ 	.short	(.L_1328 - .L_1327)
.L_1327:
        /*000c*/ 	.word	0x00000000
        /*0010*/ 	.short	0x0007
        /*0012*/ 	.short	0x0038
        /*0014*/ 	.byte	0x00, 0xf5, 0x21, 0x00


	//----- nvinfo : EIATTR_KPARAM_INFO
	.align		4
.L_1328:
        /*0018*/ 	.byte	0x04, 0x17
        /*001a*/ 	.short	(.L_1330 - .L_1329)
.L_1329:
        /*001c*/ 	.word	0x00000000
        /*0020*/ 	.short	0x0006
        /*0022*/ 	.short	0x0030
        /*0024*/ 	.byte	0x00, 0xf5, 0x21, 0x00


	//----- nvinfo : EIATTR_KPARAM_INFO
	.align		4
.L_1330:
        /*0028*/ 	.byte	0x04, 0x17
        /*002a*/ 	.short	(.L_1332 - .L_1331)
.L_1331:
        /*002c*/ 	.word	0x00000000
        /*0030*/ 	.short	0x0005
        /*0032*/ 	.short	0x0028
        /*0034*/ 	.byte	0x00, 0xf5, 0x21, 0x00


	//----- nvinfo : EIATTR_KPARAM_INFO
	.align		4
.L_1332:
        /*0038*/ 	.byte	0x04, 0x17
        /*003a*/ 	.short	(.L_1334 - .L_1333)
.L_1333:
        /*003c*/ 	.word	0x00000000
        /*0040*/ 	.short	0x0004
        /*0042*/ 	.short	0x0020
        /*0044*/ 	.byte	0x00, 0xf0, 0x11, 0x00


	//----- nvinfo : EIATTR_KPARAM_INFO
	.align		4
.L_1334:
        /*0048*/ 	.byte	0x04, 0x17
        /*004a*/ 	.short	(.L_1336 - .L_1335)
.L_1335:
        /*004c*/ 	.word	0x00000000
        /*0050*/ 	.short	0x0003
        /*0052*/ 	.short	0x0018
        /*0054*/ 	.byte	0x00, 0xf5, 0x21, 0x00


	//----- nvinfo : EIATTR_KPARAM_INFO
	.align		4
.L_1336:
        /*0058*/ 	.byte	0x04, 0x17
        /*005a*/ 	.short	(.L_1338 - .L_1337)
.L_1337:
        /*005c*/ 	.word	0x00000000
        /*0060*/ 	.short	0x0002
        /*0062*/ 	.short	0x0010
        /*0064*/ 	.byte	0x00, 0xf0, 0x11, 0x00


	//----- nvinfo : EIATTR_KPARAM_INFO
	.align		4
.L_1338:
        /*0068*/ 	.byte	0x04, 0x17
        /*006a*/ 	.short	(.L_1340 - .L_1339)
.L_1339:
        /*006c*/ 	.word	0x00000000
        /*0070*/ 	.short	0x0001
        /*0072*/ 	.short	0x0008
        /*0074*/ 	.byte	0x00, 0xf5, 0x21, 0x00


	//----- nvinfo : EIATTR_KPARAM_INFO
	.align		4
.L_1340:
        /*0078*/ 	.byte	0x04, 0x17
        /*007a*/ 	.short	(.L_1342 - .L_1341)
.L_1341:
        /*007c*/ 	.word	0x00000000
        /*0080*/ 	.short	0x0000
        /*0082*/ 	.short	0x0000
        /*0084*/ 	.byte	0x00, 0xf5, 0x21, 0x00


	//----- nvinfo : EIATTR_SPARSE_MMA_MASK
	.align		4
.L_1342:
        /*0088*/ 	.byte	0x03, 0x50
        /*008a*/ 	.short	0x0000


	//----- nvinfo : EIATTR_MAXREG_COUNT
	.align		4
        /*008c*/ 	.byte	0x03, 0x1b
        /*008e*/ 	.short	0x00ff


	//----- nvinfo : EIATTR_MERCURY_ISA_VERSION
	.align		4
        /*0090*/ 	.byte	0x03, 0x5f
        /*0092*/ 	.short	0x0101


	//----- nvinfo : EIATTR_VRC_CTA_INIT_COUNT
	.align		4
        /*0094*/ 	.byte	0x02, 0x4a
	.zero		1
	.zero		1


	//----- nvinfo : EIATTR_EXIT_INSTR_OFFSETS
	.align		4
        /*0098*/ 	.byte	0x04, 0x1c
        /*009a*/ 	.short	(.L_1344 - .L_1343)


	//   ....[0]....
.L_1343:
        /*009c*/ 	.word	0x000000c0


	//   ....[1]....
        /*00a0*/ 	.word	0x00000fd0


	//   ....[2]....
        /*00a4*/ 	.word	0x000010c0


	//   ....[3]....
        /*00a8*/ 	.word	0x00002c90


	//   ....[4]....
        /*00ac*/ 	.word	0x00002db0


	//   ....[5]....
        /*00b0*/ 	.word	0x00004a50


	//   ....[6]....
        /*00b4*/ 	.word	0x000056d0


	//----- nvinfo : EIATTR_CRS_STACK_SIZE
	.align		4
.L_1344:
        /*00b8*/ 	.byte	0x04, 0x1e
        /*00ba*/ 	.short	(.L_1346 - .L_1345)
.L_1345:
        /*00bc*/ 	.word	0x00000000


	//----- nvinfo : EIATTR_CBANK_PARAM_SIZE
	.align		4
.L_1346:
        /*00c0*/ 	.byte	0x03, 0x19
        /*00c2*/ 	.short	0x0040


	//----- nvinfo : EIATTR_PARAM_CBANK
	.align		4
        /*00c4*/ 	.byte	0x04, 0x0a
        /*00c6*/ 	.short	(.L_1348 - .L_1347)
	.align		4
.L_1347:
        /*00c8*/ 	.word	index@(.nv.constant0._Z15get_join_resultP17GHashRelContainerS0_iPiiPyS2_S2_)
        /*00cc*/ 	.short	0x0380
        /*00ce*/ 	.short	0x0040


	//----- nvinfo : EIATTR_SW_WAR
	.align		4
.L_1348:
        /*00d0*/ 	.byte	0x04, 0x36
        /*00d2*/ 	.short	(.L_1350 - .L_1349)
.L_1349:
        /*00d4*/ 	.word	0x00000008
.L_1350:


//--------------------- .nv.info._Z20get_join_result_sizeP17GHashRelContainerS0_iPyS1_ --------------------------
	.section	.nv.info._Z20get_join_result_sizeP17GHashRelContainerS0_iPyS1_,"",@"SHT_CUDA_INFO"
	.sectionflags	@""
	.align	4


	//----- nvinfo : EIATTR_CUDA_API_VERSION
	.align		4
        /*0000*/ 	.byte	0x04, 0x37
        /*0002*/ 	.short	(.L_1352 - .L_1351)
.L_1351:
        /*0004*/ 	.word	0x00000082


	//----- nvinfo : EIATTR_KPARAM_INFO
	.align		4
.L_1352:
        /*0008*/ 	.byte	0x04, 0x17
        /*000a*/ 	.short	(.L_1354 - .L_1353)
.L_1353:
        /*000c*/ 	.word	0x00000000
        /*0010*/ 	.short	0x0004
        /*0012*/ 	.short	0x0020
        /*0014*/ 	.byte	0x00, 0xf5, 0x21, 0x00


	//----- nvinfo : EIATTR_KPARAM_INFO
	.align		4
.L_1354:
        /*0018*/ 	.byte	0x04, 0x17
        /*001a*/ 	.short	(.L_1356 - .L_1355)
.L_1355:
        /*001c*/ 	.word	0x00000000
        /*0020*/ 	.short	0x0003
        /*0022*/ 	.short	0x0018
        /*0024*/ 	.byte	0x00, 0xf5, 0x21, 0x00


	//----- nvinfo : EIATTR_KPARAM_INFO
	.align		4
.L_1356:
        /*0028*/ 	.byte	0x04, 0x17
        /*002a*/ 	.short	(.L_1358 - .L_1357)
.L_1357:
        /*002c*/ 	.word	0x00000000
        /*0030*/ 	.short	0x0002
        /*0032*/ 	.short	0x0010
        /*0034*/ 	.byte	0x00, 0xf0, 0x11, 0x00


	//----- nvinfo : EIATTR_KPARAM_INFO
	.align		4
.L_1358:
        /*0038*/ 	.byte	0x04, 0x17
        /*003a*/ 	.short	(.L_1360 - .L_1359)
.L_1359:
        /*003c*/ 	.word	0x00000000
        /*0040*/ 	.short	0x0001
        /*0042*/ 	.short	0x0008
        /*0044*/ 	.byte	0x00, 0xf5, 0x21, 0x00


	//----- nvinfo : EIATTR_KPARAM_INFO
	.align		4
.L_1360:
        /*0048*/ 	.byte	0x04, 0x17
        /*004a*/ 	.short	(.L_1362 - .L_1361)
.L_1361:
        /*004c*/ 	.word	0x00000000
        /*0050*/ 	.short	0x0000
        /*0052*/ 	.short	0x0000
        /*0054*/ 	.byte	0x00, 0xf5, 0x21, 0x00


	//----- nvinfo : EIATTR_SPARSE_MMA_MASK
	.align		4
.L_1362:
        /*0058*/ 	.byte	0x03, 0x50
        /*005a*/ 	.short	0x0000


	//----- nvinfo : EIATTR_MAXREG_COUNT
	.align		4
        /*005c*/ 	.byte	0x03, 0x1b
        /*005e*/ 	.short	0x00ff


	//----- nvinfo : EIATTR_MERCURY_ISA_VERSION
	.align		4
        /*0060*/ 	.byte	0x03, 0x5f
        /*0062*/ 	.short	0x0101


	//----- nvinfo : EIATTR_VRC_CTA_INIT_COUNT
	.align		4
        /*0064*/ 	.byte	0x02, 0x4a
	.zero		1
	.zero		1


	//----- nvinfo : EIATTR_EXIT_INSTR_OFFSETS
	.align		4
        /*0068*/ 	.byte	0x04, 0x1c
        /*006a*/ 	.short	(.L_1364 - .L_1363)


	//   ....[0]....
.L_1363:
        /*006c*/ 	.word	0x000000a0


	//   ....[1]....
        /*0070*/ 	.word	0x00001d50


	//   ....[2]....
        /*0074*/ 	.word	0x00002ce0


	//----- nvinfo : EIATTR_CRS_STACK_SIZE
	.align		4
.L_1364:
        /*0078*/ 	.byte	0x04, 0x1e
        /*007a*/ 	.short	(.L_1366 - .L_1365)
.L_1365:
        /*007c*/ 	.word	0x00000000


	//----- nvinfo : EIATTR_CBANK_PARAM_SIZE
	.align		4
.L_1366:
        /*0080*/ 	.byte	0x03, 0x19
        /*0082*/ 	.short	0x0028


	//----- nvinfo : EIATTR_PARAM_CBANK
	.align		4
        /*0084*/ 	.byte	0x04, 0x0a
        /*0086*/ 	.short	(.L_1368 - .L_1367)
	.align		4
.L_1367:
        /*0088*/ 	.word	index@(.nv.constant0._Z20get_join_result_sizeP17GHashRelContainerS0_iPyS1_)
        /*008c*/ 	.short	0x0380
        /*008e*/ 	.short	0x0028


	//----- nvinfo : EIATTR_SW_WAR
	.align		4
.L_1368:
        /*0090*/ 	.byte	0x04, 0x36
        /*0092*/ 	.short	(.L_1370 - .L_1369)
.L_1369:
        /*0094*/ 	.word	0x00000008
.L_1370:


//--------------------- .nv.info._Z20init_tuples_unsortedPPyS_iy --------------------------
	.section	.nv.info._Z20init_tuples_unsortedPPyS_iy,"",@"SHT_CUDA_INFO"
	.sectionflags	@""
	.align	4


	//----- nvinfo : EIATTR_CUDA_API_VERSION
	.align		4
        /*0000*/ 	.byte	0x04, 0x37
        /*0002*/ 	.short	(.L_1372 - .L_1371)
.L_1371:
        /*0004*/ 	.word	0x00000082


	//----- nvinfo : EIATTR_KPARAM_INFO
	.align		4
.L_1372:
        /*0008*/ 	.byte	0x04, 0x17
        /*000a*/ 	.short	(.L_1374 - .L_1373)
.L_1373:
        /*000c*/ 	.word	0x00000000
        /*0010*/ 	.short	0x0003
        /*0012*/ 	.short	0x0018
        /*0014*/ 	.byte	0x00, 0xf0, 0x21, 0x00


	//----- nvinfo : EIATTR_KPARAM_INFO
	.align		4
.L_1374:
        /*0018*/ 	.byte	0x04, 0x17
        /*001a*/ 	.short	(.L_1376 - .L_1375)
.L_1375:
        /*001c*/ 	.word	0x00000000
        /*0020*/ 	.short	0x0002
        /*0022*/ 	.short	0x0010
        /*0024*/ 	.byte	0x00, 0xf0, 0x11, 0x00


	//----- nvinfo : EIATTR_KPARAM_INFO
	.align		4
.L_1376:
        /*0028*/ 	.byte	0x04, 0x17
        /*002a*/ 	.short	(.L_1378 - .L_1377)
.L_1377:
        /*002c*/ 	.word	0x00000000
        /*0030*/ 	.short	0x0001
        /*0032*/ 	.short	0x0008
        /*0034*/ 	.byte	0x00, 0xf5, 0x21, 0x00


	//----- nvinfo : EIATTR_KPARAM_INFO
	.align		4
.L_1378:
        /*0038*/ 	.byte	0x04, 0x17
        /*003a*/ 	.short	(.L_1380 - .L_1379)
.L_1379:
        /*003c*/ 	.word	0x00000000
        /*0040*/ 	.short	0x0000
        /*0042*/ 	.short	0x0000
        /*0044*/ 	.byte	0x00, 0xf5, 0x21, 0x00


	//----- nvinfo : EIATTR_SPARSE_MMA_MASK
	.align		4
.L_1380:
        /*0048*/ 	.byte	0x03, 0x50
        /*004a*/ 	.short	0x0000


	//----- nvinfo : EIATTR_MAXREG_COUNT
	.align		4
        /*004c*/ 	.byte	0x03, 0x1b
        /*004e*/ 	.short	0x00ff


	//----- nvinfo : EIATTR_MERCURY_ISA_VERSION
	.align		4
        /*0050*/ 	.byte	0x03, 0x5f
        /*0052*/ 	.short	0x0101


	//----- nvinfo : EIATTR_VRC_CTA_INIT_COUNT
	.align		4
        /*0054*/ 	.byte	0x02, 0x4a
	.zero		1
	.zero		1


	//----- nvinfo : EIATTR_EXIT_INSTR_OFFSETS
	.align		4
        /*0058*/ 	.byte	0x04, 0x1c
        /*005a*/ 	.short	(.L_1382 - .L_1381)


	//   ....[0]....
.L_1381:
        /*005c*/ 	.word	0x00000090


	//   ....[1]....
        /*0060*/ 	.word	0x00000200


	//----- nvinfo : EIATTR_CRS_STACK_SIZE
	.align		4
.L_1382:
        /*0064*/ 	.byte	0x04, 0x1e
        /*0066*/ 	.short	(.L_1384 - .L_1383)
.L_1383:
        /*0068*/ 	.word	0x00000000


	//----- nvinfo : EIATTR_CBANK_PARAM_SIZE
	.align		4
.L_1384:
        /*006c*/ 	.byte	0x03, 0x19
        /*006e*/ 	.short	0x0020


	//----- nvinfo : EIATTR_PARAM_CBANK
	.align		4
        /*0070*/ 	.byte	0x04, 0x0a
        /*0072*/ 	.short	(.L_1386 - .L_1385)
	.align		4
.L_1385:
        /*0074*/ 	.word	index@(.nv.constant0._Z20init_tuples_unsortedPPyS_iy)
        /*0078*/ 	.short	0x0380
        /*007a*/ 	.short	0x0020


	//----- nvinfo : EIATTR_SW_WAR
	.align		4
.L_1386:
        /*007c*/ 	.byte	0x04, 0x36
        /*007e*/ 	.short	(.L_1388 - .L_1387)
.L_1387:
        /*0080*/ 	.word	0x00000008
.L_1388:


//--------------------- .nv.info._Z14init_index_mapP17GHashRelContainer --------------------------
	.section	.nv.info._Z14init_index_mapP17GHashRelContainer,"",@"SHT_CUDA_INFO"
	.sectionflags	@""
	.align	4


	//----- nvinfo : EIATTR_CUDA_API_VERSION
	.align		4
        /*0000*/ 	.byte	0x04, 0x37
        /*0002*/ 	.short	(.L_1390 - .L_1389)
.L_1389:
        /*0004*/ 	.word	0x00000082


	//----- nvinfo : EIATTR_KPARAM_INFO
	.align		4
.L_1390:
        /*0008*/ 	.byte	0x04, 0x17
        /*000a*/ 	.short	(.L_1392 - .L_1391)
.L_1391:
        /*000c*/ 	.word	0x00000000
        /*0010*/ 	.short	0x0000
        /*0012*/ 	.short	0x0000
        /*0014*/ 	.byte	0x00, 0xf5, 0x21, 0x00


	//----- nvinfo : EIATTR_SPARSE_MMA_MASK
	.align		4
.L_1392:
        /*0018*/ 	.byte	0x03, 0x50
        /*001a*/ 	.short	0x0000


	//----- nvinfo : EIATTR_MAXREG_COUNT
	.align		4
        /*001c*/ 	.byte	0x03, 0x1b
        /*001e*/ 	.short	0x00ff


	//----- nvinfo : EIATTR_MERCURY_ISA_VERSION
	.align		4
        /*0020*/ 	.byte	0x03, 0x5f
        /*0022*/ 	.short	0x0101


	//----- nvinfo : EIATTR_VRC_CTA_INIT_COUNT
	.align		4
        /*0024*/ 	.byte	0x02, 0x4a
	.zero		1
	.zero		1


	//----- nvinfo : EIATTR_EXIT_INSTR_OFFSETS
	.align		4
        /*0028*/ 	.byte	0x04, 0x1c
        /*002a*/ 	.short	(.L_1394 - .L_1393)


	//   ....[0]....
.L_1393:
        /*002c*/ 	.word	0x000000b0


	//   ....[1]....
        /*0030*/ 	.word	0x000001c0


	//----- nvinfo : EIATTR_CRS_STACK_SIZE
	.align		4
.L_1394:
        /*0034*/ 	.byte	0x04, 0x1e
        /*0036*/ 	.short	(.L_1396 - .L_1395)
.L_1395:
        /*0038*/ 	.word	0x00000000


	//----- nvinfo : EIATTR_CBANK_PARAM_SIZE
	.align		4
.L_1396:
        /*003c*/ 	.byte	0x03, 0x19
        /*003e*/ 	.short	0x0008


	//----- nvinfo : EIATTR_PARAM_CBANK
	.align		4
        /*0040*/ 	.byte	0x04, 0x0a
        /*0042*/ 	.short	(.L_1398 - .L_1397)
	.align		4
.L_1397:
        /*0044*/ 	.word	index@(.nv.constant0._Z14init_index_mapP17GHashRelContainer)
        /*0048*/ 	.short	0x0380
        /*004a*/ 	.short	0x0008


	//----- nvinfo : EIATTR_SW_WAR
	.align		4
.L_1398:
        /*004c*/ 	.byte	0x04, 0x36
        /*004e*/ 	.short	(.L_1400 - .L_1399)
.L_1399:
        /*0050*/ 	.word	0x00000008
.L_1400:


//--------------------- .nv.info._Z10acopy_dataP17GHashRelContainerS0_ --------------------------
	.section	.nv.info._Z10acopy_dataP17GHashRelContainerS0_,"",@"SHT_CUDA_INFO"
	.sectionflags	@""
	.align	4


	//----- nvinfo : EIATTR_CUDA_API_VERSION
	.align		4
        /*0000*/ 	.byte	0x04, 0x37
        /*0002*/ 	.short	(.L_1402 - .L_1401)
.L_1401:
        /*0004*/ 	.word	0x00000082


	//----- nvinfo : EIATTR_KPARAM_INFO
	.align		4
.L_1402:
        /*0008*/ 	.byte	0x04, 0x17
        /*000a*/ 	.short	(.L_1404 - .L_1403)
.L_1403:
        /*000c*/ 	.word	0x00000000
        /*0010*/ 	.short	0x0001
        /*0012*/ 	.short	0x0008
        /*0014*/ 	.byte	0x00, 0xf5, 0x21, 0x00


	//----- nvinfo : EIATTR_KPARAM_INFO
	.align		4
.L_1404:
        /*0018*/ 	.byte	0x04, 0x17
        /*001a*/ 	.short	(.L_1406 - .L_1405)
.L_1405:
        /*001c*/ 	.word	0x00000000
        /*0020*/ 	.short	0x0000
        /*0022*/ 	.short	0x0000
        /*0024*/ 	.byte	0x00, 0xf5, 0x21, 0x00


	//----- nvinfo : EIATTR_SPARSE_MMA_MASK
	.align		4
.L_1406:
        /*0028*/ 	.byte	0x03, 0x50
        /*002a*/ 	.short	0x0000


	//----- nvinfo : EIATTR_MAXREG_COUNT
	.align		4
        /*002c*/ 	.byte	0x03, 0x1b
        /*002e*/ 	.short	0x00ff


	//----- nvinfo : EIATTR_MERCURY_ISA_VERSION
	.align		4
        /*0030*/ 	.byte	0x03, 0x5f
        /*0032*/ 	.short	0x0101


	//----- nvinfo : EIATTR_VRC_CTA_INIT_COUNT
	.align		4
        /*0034*/ 	.byte	0x02, 0x4a
	.zero		1
	.zero		1


	//----- nvinfo : EIATTR_EXIT_INSTR_OFFSETS
	.align		4
        /*0038*/ 	.byte	0x04, 0x1c
        /*003a*/ 	.short	(.L_1408 - .L_1407)


	//   ....[0]....
.L_1407:
        /*003c*/ 	.word	0x000000b0


	//   ....[1]....
        /*0040*/ 	.word	0x00000340


	//----- nvinfo : EIATTR_CRS_STACK_SIZE
	.align		4
.L_1408:
        /*0044*/ 	.byte	0x04, 0x1e
        /*0046*/ 	.short	(.L_1410 - .L_1409)
.L_1409:
        /*0048*/ 	.word	0x00000000


	//----- nvinfo : EIATTR_CBANK_PARAM_SIZE
	.align		4
.L_1410:
        /*004c*/ 	.byte	0x03, 0x19
        /*004e*/ 	.short	0x0010


	//----- nvinfo : EIATTR_PARAM_CBANK
	.align		4
        /*0050*/ 	.byte	0x04, 0x0a
        /*0052*/ 	.short	(.L_1412 - .L_1411)
	.align		4
.L_1411:
        /*0054*/ 	.word	index@(.nv.constant0._Z10acopy_dataP17GHashRelContainerS0_)
        /*0058*/ 	.short	0x0380
        /*005a*/ 	.short	0x0010


	//----- nvinfo : EIATTR_SW_WAR
	.align		4
.L_1412:
        /*005c*/ 	.byte	0x04, 0x36
        /*005e*/ 	.short	(.L_1414 - .L_1413)
.L_1413:
        /*0060*/ 	.word	0x00000008
.L_1414:


//--------------------- .nv.info._Z11acopy_entryP17GHashRelContainerS0_ --------------------------
	.section	.nv.info._Z11acopy_entryP17GHashRelContainerS0_,"",@"SHT_CUDA_INFO"
	.sectionflags	@""
	.align	4


	//----- nvinfo : EIATTR_CUDA_API_VERSION
	.align		4
        /*0000*/ 	.byte	0x04, 0x37
        /*0002*/ 	.short	(.L_1416 - .L_1415)
.L_1415:
        /*0004*/ 	.word	0x00000082


	//----- nvinfo : EIATTR_KPARAM_INFO
	.align		4
.L_1416:
        /*0008*/ 	.byte	0x04, 0x17
        /*000a*/ 	.short	(.L_1418 - .L_1417)
.L_1417:
        /*000c*/ 	.word	0x00000000
        /*0010*/ 	.short	0x0001
        /*0012*/ 	.short	0x0008
        /*0014*/ 	.byte	0x00, 0xf5, 0x21, 0x00


	//----- nvinfo : EIATTR_KPARAM_INFO
	.align		4
.L_1418:
        /*0018*/ 	.byte	0x04, 0x17
        /*001a*/ 	.short	(.L_1420 - .L_1419)
.L_1419:
        /*001c*/ 	.word	0x00000000
        /*0020*/ 	.short	0x0000
        /*0022*/ 	.short	0x0000
        /*0024*/ 	.byte	0x00, 0xf5, 0x21, 0x00


	//----- nvinfo : EIATTR_SPARSE_MMA_MASK
	.align		4
.L_1420:
        /*0028*/ 	.byte	0x03, 0x50
        /*002a*/ 	.short	0x0000


	//----- nvinfo : EIATTR_MAXREG_COUNT
	.align		4
        /*002c*/ 	.byte	0x03, 0x1b
        /*002e*/ 	.short	0x00ff


	//----- nvinfo : EIATTR_MERCURY_ISA_VERSION
	.align		4
        /*0030*/ 	.byte	0x03, 0x5f
        /*0032*/ 	.short	0x0101


	//----- nvinfo : EIATTR_VRC_CTA_INIT_COUNT
	.align		4
        /*0034*/ 	.byte	0x02, 0x4a
	.zero		1
	.zero		1


	//----- nvinfo : EIATTR_EXIT_INSTR_OFFSETS
	.align		4
        /*0038*/ 	.byte	0x04, 0x1c
        /*003a*/ 	.short	(.L_1422 - .L_1421)


	//   ....[0]....
.L_1421:
        /*003c*/ 	.word	0x000000b0


	//   ....[1]....
        /*0040*/ 	.word	0x00000290


	//----- nvinfo : EIATTR_CRS_STACK_SIZE
	.align		4
.L_1422:
        /*0044*/ 	.byte	0x04, 0x1e
        /*0046*/ 	.short	(.L_1424 - .L_1423)
.L_1423:
        /*0048*/ 	.word	0x00000000


	//----- nvinfo : EIATTR_CBANK_PARAM_SIZE
	.align		4
.L_1424:
        /*004c*/ 	.byte	0x03, 0x19
        /*004e*/ 	.short	0x0010


	//----- nvinfo : EIATTR_PARAM_CBANK
	.align		4
        /*0050*/ 	.byte	0x04, 0x0a
        /*0052*/ 	.short	(.L_1426 - .L_1425)
	.align		4
.L_1425:
        /*0054*/ 	.word	index@(.nv.constant0._Z11acopy_entryP17GHashRelContainerS0_)
        /*0058*/ 	.short	0x0380
        /*005a*/ 	.short	0x0010


	//----- nvinfo : EIATTR_SW_WAR
	.align		4
.L_1426:
        /*005c*/ 	.byte	0x04, 0x36
        /*005e*/ 	.short	(.L_1428 - .L_1427)
.L_1427:
        /*0060*/ 	.word	0x00000008
.L_1428:


//--------------------- .nv.info._Z16shrink_index_mapP17GHashRelContainerP7MEntityy --------------------------
	.section	.nv.info._Z16shrink_index_mapP17GHashRelContainerP7MEntityy,"",@"SHT_CUDA_INFO"
	.sectionflags	@""
	.align	4


	//----- nvinfo : EIATTR_CUDA_API_VERSION
	.align		4
        /*0000*/ 	.byte	0x04, 0x37
        /*0002*/ 	.short	(.L_1430 - .L_1429)
.L_1429:
        /*0004*/ 	.word	0x00000082


	//----- nvinfo : EIATTR_KPARAM_INFO
	.align		4
.L_1430:
        /*0008*/ 	.byte	0x04, 0x17
        /*000a*/ 	.short	(.L_1432 - .L_1431)
.L_1431:
        /*000c*/ 	.word	0x00000000
        /*0010*/ 	.short	0x0002
        /*0012*/ 	.short	0x0010
        /*0014*/ 	.byte	0x00, 0xf0, 0x21, 0x00


	//----- nvinfo : EIATTR_KPARAM_INFO
	.align		4
.L_1432:
        /*0018*/ 	.byte	0x04, 0x17
        /*001a*/ 	.short	(.L_1434 - .L_1433)
.L_1433:
        /*001c*/ 	.word	0x00000000
        /*0020*/ 	.short	0x0001
        /*0022*/ 	.short	0x0008
        /*0024*/ 	.byte	0x00, 0xf5, 0x21, 0x00


	//----- nvinfo : EIATTR_KPARAM_INFO
	.align		4
.L_1434:
        /*0028*/ 	.byte	0x04, 0x17
        /*002a*/ 	.short	(.L_1436 - .L_1435)
.L_1435:
        /*002c*/ 	.word	0x00000000
        /*0030*/ 	.short	0x0000
        /*0032*/ 	.short	0x0000
        /*0034*/ 	.byte	0x00, 0xf5, 0x21, 0x00


	//----- nvinfo : EIATTR_SPARSE_MMA_MASK
	.align		4
.L_1436:
        /*0038*/ 	.byte	0x03, 0x50
        /*003a*/ 	.short	0x0000


	//----- nvinfo : EIATTR_MAXREG_COUNT
	.align		4
        /*003c*/ 	.byte	0x03, 0x1b
        /*003e*/ 	.short	0x00ff


	//----- nvinfo : EIATTR_MERCURY_ISA_VERSION
	.align		4
        /*0040*/ 	.byte	0x03, 0x5f
        /*0042*/ 	.short	0x0101


	//----- nvinfo : EIATTR_VRC_CTA_INIT_COUNT
	.align		4
        /*0044*/ 	.byte	0x02, 0x4a
	.zero		1
	.zero		1


	//----- nvinfo : EIATTR_EXIT_INSTR_OFFSETS
	.align		4
        /*0048*/ 	.byte	0x04, 0x1c
        /*004a*/ 	.short	(.L_1438 - .L_1437)


	//   ....[0]....
.L_1437:
        /*004c*/ 	.word	0x00000080


	//   ....[1]....
        /*0050*/ 	.word	0x000008d0


	//----- nvinfo : EIATTR_CRS_STACK_SIZE
	.align		4
.L_1438:
        /*0054*/ 	.byte	0x04, 0x1e
        /*0056*/ 	.short	(.L_1440 - .L_1439)
.L_1439:
        /*0058*/ 	.word	0x00000000


	//----- nvinfo : EIATTR_CBANK_PARAM_SIZE
	.align		4
.L_1440:
        /*005c*/ 	.byte	0x03, 0x19
        /*005e*/ 	.short	0x0018


	//----- nvinfo : EIATTR_PARAM_CBANK
	.align		4
        /*0060*/ 	.byte	0x04, 0x0a
        /*0062*/ 	.short	(.L_1442 - .L_1441)
	.align		4
.L_1441:
        /*0064*/ 	.word	index@(.nv.constant0._Z16shrink_index_mapP17GHashRelContainerP7MEntityy)
        /*0068*/ 	.short	0x0380
        /*006a*/ 	.short	0x0018


	//----- nvinfo : EIATTR_SW_WAR
	.align		4
.L_1442:
        /*006c*/ 	.byte	0x04, 0x36
        /*006e*/ 	.short	(.L_1444 - .L_1443)
.L_1443:
        /*0070*/ 	.word	0x00000008
.L_1444:


//--------------------- .nv.info._Z22count_index_entry_sizeP17GHashRelContainerPy --------------------------
	.section	.nv.info._Z22count_index_entry_sizeP17GHashRelContainerPy,"",@"SHT_CUDA_INFO"
	.sectionflags	@""
	.align	4


	//----- nvinfo : EIATTR_CUDA_API_VERSION
	.align		4
        /*0000*/ 	.byte	0x04, 0x37
        /*0002*/ 	.short	(.L_1446 - .L_1445)
.L_1445:
        /*0004*/ 	.word	0x00000082


	//----- nvinfo : EIATTR_KPARAM_INFO
	.align		4
.L_1446:
        /*0008*/ 	.byte	0x04, 0x17
        /*000a*/ 	.short	(.L_1448 - .L_1447)
.L_1447:
        /*000c*/ 	.word	0x00000000
        /*0010*/ 	.short	0x0001
        /*0012*/ 	.short	0x0008
        /*0014*/ 	.byte	0x00, 0xf5, 0x21, 0x00


	//----- nvinfo : EIATTR_KPARAM_INFO
	.align		4
.L_1448:
        /*0018*/ 	.byte	0x04, 0x17
        /*001a*/ 	.short	(.L_1450 - .L_1449)
.L_1449:
        /*001c*/ 	.word	0x00000000
        /*0020*/ 	.short	0x0000
        /*0022*/ 	.short	0x0000
        /*0024*/ 	.byte	0x00, 0xf5, 0x21, 0x00


	//----- nvinfo : EIATTR_SPARSE_MMA_MASK
	.align		4
.L_1450:
        /*0028*/ 	.byte	0x03, 0x50
        /*002a*/ 	.short	0x0000


	//----- nvinfo : EIATTR_MAXREG_COUNT
	.align		4
        /*002c*/ 	.byte	0x03, 0x1b
        /*002e*/ 	.short	0x00ff


	//----- nvinfo : EIATTR_MERCURY_ISA_VERSION
	.align		4
        /*0030*/ 	.byte	0x03, 0x5f
        /*0032*/ 	.short	0x0101


	//----- nvinfo : EIATTR_INT_WARP_WIDE_INSTR_OFFSETS
	.align		4
        /*0034*/ 	.byte	0x04, 0x31
        /*0036*/ 	.short	(.L_1452 - .L_1451)


	//   ....[0]....
.L_1451:
        /*0038*/ 	.word	0x000001b0


	//----- nvinfo : EIATTR_VRC_CTA_INIT_COUNT
	.align		4
.L_1452:
        /*003c*/ 	.byte	0x02, 0x4a
	.zero		1
	.zero		1


	//----- nvinfo : EIATTR_EXIT_INSTR_OFFSETS
	.align		4
        /*0040*/ 	.byte	0x04, 0x1c
        /*0042*/ 	.short	(.L_1454 - .L_1453)


	//   ....[0]....
.L_1453:
        /*0044*/ 	.word	0x000000a0


	//   ....[1]....
        /*0048*/ 	.word	0x000002b0


	//----- nvinfo : EIATTR_CRS_STACK_SIZE
	.align		4
.L_1454:
        /*004c*/ 	.byte	0x04, 0x1e
        /*004e*/ 	.short	(.L_1456 - .L_1455)
.L_1455:
        /*0050*/ 	.word	0x00000000


	//----- nvinfo : EIATTR_CBANK_PARAM_SIZE
	.align		4
.L_1456:
        /*0054*/ 	.byte	0x03, 0x19
        /*0056*/ 	.short	0x0010


	//----- nvinfo : EIATTR_PARAM_CBANK
	.align		4
        /*0058*/ 	.byte	0x04, 0x0a
        /*005a*/ 	.short	(.L_1458 - .L_1457)
	.align		4
.L_1457:
        /*005c*/ 	.word	index@(.nv.constant0._Z22count_index_entry_sizeP17GHashRelContainerPy)
        /*0060*/ 	.short	0x0380
        /*0062*/ 	.short	0x0010


	//----- nvinfo : EIATTR_SW_WAR
	.align		4
.L_1458:
        /*0064*/ 	.byte	0x04, 0x36
        /*0066*/ 	.short	(.L_1460 - .L_1459)
.L_1459:
        /*0068*/ 	.word	0x00000008
.L_1460:


//--------------------- .nv.info._Z20calculate_index_hashP17GHashRelContainer --------------------------
	.section	.nv.info._Z20calculate_index_hashP17GHashRelContainer,"",@"SHT_CUDA_INFO"
	.sectionflags	@""
	.align	4


	//----- nvinfo : EIATTR_CUDA_API_VERSION
	.align		4
        /*0000*/ 	.byte	0x04, 0x37
        /*0002*/ 	.short	(.L_1462 - .L_1461)
.L_1461:
        /*0004*/ 	.word	0x00000082


	//----- nvinfo : EIATTR_KPARAM_INFO
	.align		4
.L_1462:
        /*0008*/ 	.byte	0x04, 0x17
        /*000a*/ 	.short	(.L_1464 - .L_1463)
.L_1463:
        /*000c*/ 	.word	0x00000000
        /*0010*/ 	.short	0x0000
        /*0012*/ 	.short	0x0000
        /*0014*/ 	.byte	0x00, 0xf5, 0x21, 0x00


	//----- nvinfo : EIATTR_SPARSE_MMA_MASK
	.align		4
.L_1464:
        /*0018*/ 	.byte	0x03, 0x50
        /*001a*/ 	.short	0x0000


	//----- nvinfo : EIATTR_MAXREG_COUNT
	.align		4
        /*001c*/ 	.byte	0x03, 0x1b
        /*001e*/ 	.short	0x00ff


	//----- nvinfo : EIATTR_MERCURY_ISA_VERSION
	.align		4
        /*0020*/ 	.byte	0x03, 0x5f
        /*0022*/ 	.short	0x0101


	//----- nvinfo : EIATTR_VRC_CTA_INIT_COUNT
	.align		4
        /*0024*/ 	.byte	0x02, 0x4a
	.zero		1
	.zero		1


	//----- nvinfo : EIATTR_EXIT_INSTR_OFFSETS
	.align		4
        /*0028*/ 	.byte	0x04, 0x1c
        /*002a*/ 	.short	(.L_1466 - .L_1465)


	//   ....[0]....
.L_1465:
        /*002c*/ 	.word	0x000000a0


	//   ....[1]....
        /*0030*/ 	.word	0x00001300


	//----- nvinfo : EIATTR_CRS_STACK_SIZE
	.align		4
.L_1466:
        /*0034*/ 	.byte	0x04, 0x1e
        /*0036*/ 	.short	(.L_1468 - .L_1467)
.L_1467:
        /*0038*/ 	.word	0x00000000


	//----- nvinfo : EIATTR_CBANK_PARAM_SIZE
	.align		4
.L_1468:
        /*003c*/ 	.byte	0x03, 0x19
        /*003e*/ 	.short	0x0008


	//----- nvinfo : EIATTR_PARAM_CBANK
	.align		4
        /*0040*/ 	.byte	0x04, 0x0a
        /*0042*/ 	.short	(.L_1470 - .L_1469)
	.align		4
.L_1469:
        /*0044*/ 	.word	index@(.nv.constant0._Z20calculate_index_hashP17GHashRelContainer)
        /*0048*/ 	.short	0x0380
        /*004a*/ 	.short	0x0008


	//----- nvinfo : EIATTR_SW_WAR
	.align		4
.L_1470:
        /*004c*/ 	.byte	0x04, 0x36
        /*004e*/ 	.short	(.L_1472 - .L_1471)
.L_1471:
        /*0050*/ 	.word	0x00000008
.L_1472:


//--------------------- .nv.callgraph             --------------------------
	.section	.nv.callgraph,"",@"SHT_CUDA_CALLGRAPH"
	.align	4
	.sectionentsize	8
	.align		4
        /*0000*/ 	.word	0x00000000
	.align		4
        /*0004*/ 	.word	0xffffffff
	.align		4
        /*0008*/ 	.word	0x00000000
	.align		4
        /*000c*/ 	.word	0xfffffffe
	.align		4
        /*0010*/ 	.word	0x00000000
	.align		4
        /*0014*/ 	.word	0xfffffffd
	.align		4
        /*0018*/ 	.word	0x00000000
	.align		4
        /*001c*/ 	.word	0xfffffffc


//--------------------- .nv.constant4             --------------------------
	.section	.nv.constant4,"a",@progbits
	.align	8
	.align		8
.nv.constant4:
        /*0000*/ 	.dword	_ZN34_INTERNAL_e314f9c3_4_k_cu_0dacf5eb4cuda3std3__45__cpo5beginE
	.align		8
        /*0008*/ 	.dword	_ZN34_INTERNAL_e314f9c3_4_k_cu_0dacf5eb4cuda3std3__45__cpo3endE
	.align		8
        /*0010*/ 	.dword	_ZN34_INTERNAL_e314f9c3_4_k_cu_0dacf5eb4cuda3std3__45__cpo6cbeginE
	.align		8
        /*0018*/ 	.dword	_ZN34_INTERNAL_e314f9c3_4_k_cu_0dacf5eb4cuda3std3__45__cpo4cendE
	.align		8
        /*0020*/ 	.dword	_ZN34_INTERNAL_e314f9c3_4_k_cu_0dacf5eb4cuda3std3__45__cpo6rbeginE
	.align		8
        /*0028*/ 	.dword	_ZN34_INTERNAL_e314f9c3_4_k_cu_0dacf5eb4cuda3std3__45__cpo4rendE
	.align		8
        /*0030*/ 	.dword	_ZN34_INTERNAL_e314f9c3_4_k_cu_0dacf5eb4cuda3std3__45__cpo7crbeginE
	.align		8
        /*0038*/ 	.dword	_ZN34_INTERNAL_e314f9c3_4_k_cu_0dacf5eb4cuda3std3__45__cpo5crendE
	.align		8
        /*0040*/ 	.dword	_ZN34_INTERNAL_e314f9c3_4_k_cu_0dacf5eb4cuda3std3__436_GLOBAL__N__e314f9c3_4_k_cu_0dacf5eb6ignoreE
	.align		8
        /*0048*/ 	.dword	_ZN34_INTERNAL_e314f9c3_4_k_cu_0dacf5eb4cuda3std3__419piecewise_constructE
	.align		8
        /*0050*/ 	.dword	_ZN34_INTERNAL_e314f9c3_4_k_cu_0dacf5eb4cuda3std3__48in_placeE
	.align		8
        /*0058*/ 	.dword	_ZN34_INTERNAL_e314f9c3_4_k_cu_0dacf5eb4cuda3std3__420unreachable_sentinelE
	.align		8
        /*0060*/ 	.dword	_ZN34_INTERNAL_e314f9c3_4_k_cu_0dacf5eb4cuda3std3__47nulloptE
	.align		8
        /*0068*/ 	.dword	_ZN34_INTERNAL_e314f9c3_4_k_cu_0dacf5eb4cuda3std3__48unexpectE
	.align		8
        /*0070*/ 	.dword	_ZN34_INTERNAL_e314f9c3_4_k_cu_0dacf5eb4cuda3std6ranges3__45__cpo4swapE
	.align		8
        /*0078*/ 	.dword	_ZN34_INTERNAL_e314f9c3_4_k_cu_0dacf5eb4cuda3std6ranges3__45__cpo9iter_moveE
	.align		8
        /*0080*/ 	.dword	_ZN34_INTERNAL_e314f9c3_4_k_cu_0dacf5eb4cuda3std6ranges3__45__cpo5beginE
	.align		8
        /*0088*/ 	.dword	_ZN34_INTERNAL_e314f9c3_4_k_cu_0dacf5eb4cuda3std6ranges3__45__cpo3endE
	.align		8
        /*0090*/ 	.dword	_ZN34_INTERNAL_e314f9c3_4_k_cu_0dacf5eb4cuda3std6ranges3__45__cpo6cbeginE
	.align		8
        /*0098*/ 	.dword	_ZN34_INTERNAL_e314f9c3_4_k_cu_0dacf5eb4cuda3std6ranges3__45__cpo4cendE
	.align		8
        /*00a0*/ 	.dword	_ZN34_INTERNAL_e314f9c3_4_k_cu_0dacf5eb4cuda3std6ranges3__45__cpo7advanceE
	.align		8
        /*00a8*/ 	.dword	_ZN34_INTERNAL_e314f9c3_4_k_cu_0dacf5eb4cuda3std6ranges3__45__cpo9iter_swapE
	.align		8
        /*00b0*/ 	.dword	_ZN34_INTERNAL_e314f9c3_4_k_cu_0dacf5eb4cuda3std6ranges3__45__cpo4nextE
	.align		8
        /*00b8*/ 	.dword	_ZN34_INTERNAL_e314f9c3_4_k_cu_0dacf5eb4cuda3std6ranges3__45__cpo4prevE
	.align		8
        /*00c0*/ 	.dword	_ZN34_INTERNAL_e314f9c3_4_k_cu_0dacf5eb4cuda3std6ranges3__45__cpo4dataE
	.align		8
        /*00c8*/ 	.dword	_ZN34_INTERNAL_e314f9c3_4_k_cu_0dacf5eb4cuda3std6ranges3__45__cpo5cdataE
	.align		8
        /*00d0*/ 	.dword	_ZN34_INTERNAL_e314f9c3_4_k_cu_0dacf5eb4cuda3std6ranges3__45__cpo4sizeE
	.align		8
        /*00d8*/ 	.dword	_ZN34_INTERNAL_e314f9c3_4_k_cu_0dacf5eb4cuda3std6ranges3__45__cpo5ssizeE
	.align		8
        /*00e0*/ 	.dword	_ZN34_INTERNAL_e314f9c3_4_k_cu_0dacf5eb4cuda3std6ranges3__45__cpo8distanceE
	.align		8
        /*00e8*/ 	.dword	_ZN34_INTERNAL_e314f9c3_4_k_cu_0dacf5eb6thrust24THRUST_300001_SM_1000_NS8cuda_cub3parE
	.align		8
        /*00f0*/ 	.dword	_ZN34_INTERNAL_e314f9c3_4_k_cu_0dacf5eb6thrust24THRUST_300001_SM_1000_NS8cuda_cub10par_nosyncE
	.align		8
        /*00f8*/ 	.dword	_ZN34_INTERNAL_e314f9c3_4_k_cu_0dacf5eb6thrust24THRUST_300001_SM_1000_NS6system6detail10sequential3seqE
	.align		8
        /*0100*/ 	.dword	_ZN34_INTERNAL_e314f9c3_4_k_cu_0dacf5eb6thrust24THRUST_300001_SM_1000_NS6system3cpp3parE
	.align		8
        /*0108*/ 	.dword	_ZN34_INTERNAL_e314f9c3_4_k_cu_0dacf5eb6thrust24THRUST_300001_SM_1000_NS12placeholders2_1E
	.align		8
        /*0110*/ 	.dword	_ZN34_INTERNAL_e314f9c3_4_k_cu_0dacf5eb6thrust24THRUST_300001_SM_1000_NS12placeholders2_2E
	.align		8
        /*0118*/ 	.dword	_ZN34_INTERNAL_e314f9c3_4_k_cu_0dacf5eb6thrust24THRUST_300001_SM_1000_NS12placeholders2_3E
	.align		8
        /*0120*/ 	.dword	_ZN34_INTERNAL_e314f9c3_4_k_cu_0dacf5eb6thrust24THRUST_300001_SM_1000_NS12placeholders2_4E
	.align		8
        /*0128*/ 	.dword	_ZN34_INTERNAL_e314f9c3_4_k_cu_0dacf5eb6thrust24THRUST_300001_SM_1000_NS12placeholders2_5E
	.align		8
        /*0130*/ 	.dword	_ZN34_INTERNAL_e314f9c3_4_k_cu_0dacf5eb6thrust24THRUST_300001_SM_1000_NS12placeholders2_6E
	.align		8
        /*0138*/ 	.dword	_ZN34_INTERNAL_e314f9c3_4_k_cu_0dacf5eb6thrust24THRUST_300001_SM_1000_NS12placeholders2_7E
	.align		8
        /*0140*/ 	.dword	_ZN34_INTERNAL_e314f9c3_4_k_cu_0dacf5eb6thrust24THRUST_300001_SM_1000_NS12placeholders2_8E
	.align		8
        /*0148*/ 	.dword	_ZN34_INTERNAL_e314f9c3_4_k_cu_0dacf5eb6thrust24THRUST_300001_SM_1000_NS12placeholders2_9E
	.align		8
        /*0150*/ 	.dword	_ZN34_INTERNAL_e314f9c3_4_k_cu_0dacf5eb6thrust24THRUST_300001_SM_1000_NS12placeholders3_10E
	.align		8
        /*0158*/ 	.dword	_ZN34_INTERNAL_e314f9c3_4_k_cu_0dacf5eb6thrust24THRUST_300001_SM_1000_NS3seqE
	.align		8
        /*0160*/ 	.dword	_ZN34_INTERNAL_e314f9c3_4_k_cu_0dacf5eb6thrust24THRUST_300001_SM_1000_NS6deviceE


//--------------------- .text._ZN3cub18CUB_300001_SM_10006detail5merge19device_merge_kernelINS2_10policy_hubIPyNS0_8NullTypeEE9policy600EPS5_PS6_S9_SA_S9_SA_l18tuple_indexed_lessEEvT0_T1_T6_T2_T3_SE_T4_T5_T7_PSE_NS1_7vsmem_tE --------------------------
	.section	.text._ZN3cub18CUB_300001_SM_10006detail5merge19device_merge_kernelINS2_10policy_hubIPyNS0_8NullTypeEE9policy600EPS5_PS6_S9_SA_S9_SA_l18tuple_indexed_lessEEvT0_T1_T6_T2_T3_SE_T4_T5_T7_PSE_NS1_7vsmem_tE,"ax",@progbits
	.align	128
        .global         _ZN3cub18CUB_300001_SM_10006detail5merge19device_merge_kernelINS2_10policy_hubIPyNS0_8NullTypeEE9policy600EPS5_PS6_S9_SA_S9_SA_l18tuple_indexed_lessEEvT0_T1_T6_T2_T3_SE_T4_T5_T7_PSE_NS1_7vsmem_tE
        .type           _ZN3cub18CUB_300001_SM_10006detail5merge19device_merge_kernelINS2_10policy_hubIPyNS0_8NullTypeEE9policy600EPS5_PS6_S9_SA_S9_SA_l18tuple_indexed_lessEEvT0_T1_T6_T2_T3_SE_T4_T5_T7_PSE_NS1_7vsmem_tE,@function
        .size           _ZN3cub18CUB_300001_SM_10006detail5merge19device_merge_kernelINS2_10policy_hubIPyNS0_8NullTypeEE9policy600EPS5_PS6_S9_SA_S9_SA_l18tuple_indexed_lessEEvT0_T1_T6_T2_T3_SE_T4_T5_T7_PSE_NS1_7vsmem_tE,(.L_x_8771 - _ZN3cub18CUB_300001_SM_10006detail5merge19device_merge_kernelINS2_10policy_hubIPyNS0_8NullTypeEE9policy600EPS5_PS6_S9_SA_S9_SA_l18tuple_indexed_lessEEvT0_T1_T6_T2_T3_SE_T4_T5_T7_PSE_NS1_7vsmem_tE)
        .other          _ZN3cub18CUB_300001_SM_10006detail5merge19device_merge_kernelINS2_10policy_hubIPyNS0_8NullTypeEE9policy600EPS5_PS6_S9_SA_S9_SA_l18tuple_indexed_lessEEvT0_T1_T6_T2_T3_SE_T4_T5_T7_PSE_NS1_7vsmem_tE,@"STO_CUDA_ENTRY STV_DEFAULT"
_ZN3cub18CUB_300001_SM_10006detail5merge19device_merge_kernelINS2_10policy_hubIPyNS0_8NullTypeEE9policy600EPS5_PS6_S9_SA_S9_SA_l18tuple_indexed_lessEEvT0_T1_T6_T2_T3_SE_T4_T5_T7_PSE_NS1_7vsmem_tE:
.text._ZN3cub18CUB_300001_SM_10006detail5merge19device_merge_kernelINS2_10policy_hubIPyNS0_8NullTypeEE9policy600EPS5_PS6_S9_SA_S9_SA_l18tuple_indexed_lessEEvT0_T1_T6_T2_T3_SE_T4_T5_T7_PSE_NS1_7vsmem_tE:
[----:B------:R-:W-:Y:S01]  /*0000*/  LDC R1, c[0x0][0x37c] ;  /* 0x0000df00ff017b82 */ /* 0x000fe20000000800 */
[----:B------:R-:W0:Y:S07]  /*0010*/  S2R R9, SR_CTAID.X ;  /* 0x0000000000097919 */ /* 0x000e2e0000002500 */
[----:B------:R-:W1:Y:S01]  /*0020*/  LDC.64 R6, c[0x0][0x3a8] ;  /* 0x0000ea00ff067b82 */ /* 0x000e620000000a00 */
[----:B------:R-:W2:Y:S07]  /*0030*/  LDCU.64 UR6, c[0x0][0x358] ;  /* 0x00006b00ff0677ac */ /* 0x000eae0008000a00 */
[----:B------:R-:W1:Y:S01]  /*0040*/  LDC.64 R4, c[0x0][0x390] ;  /* 0x0000e400ff047b82 */ /* 0x000e620000000a00 */
[----:B0-----:R-:W-:Y:S01]  /*0050*/  IMAD.WIDE.U32 R2, R9, 0xe00, RZ ;  /* 0x00000e0009027825 */ /* 0x001fe200078e00ff */
[----:B-1----:R-:W-:-:S04]  /*0060*/  IADD3 R0, P0, PT, R6, R4, RZ ;  /* 0x0000000406007210 */ /* 0x002fc80007f1e0ff */
[----:B------:R-:W-:Y:S01]  /*0070*/  IADD3 R4, P1, PT, -R2, R0, RZ ;  /* 0x0000000002047210 */ /* 0x000fe20007f3e1ff */
[----:B------:R-:W-:-:S03]  /*0080*/  IMAD.X R7, R7, 0x1, R5, P0 ;  /* 0x0000000107077824 */ /* 0x000fc600000e0605 */
[----:B------:R-:W-:Y:S01]  /*0090*/  ISETP.LT.U32.AND P0, PT, R4, 0xe00, PT ;  /* 0x00000e000400780c */ /* 0x000fe20003f01070 */
[----:B------:R-:W-:-:S05]  /*00a0*/  IMAD.X R5, R7, 0x1, ~R3, P1 ;  /* 0x0000000107057824 */ /* 0x000fca00008e0e03 */
[----:B------:R-:W-:-:S04]  /*00b0*/  ISETP.LT.AND.EX P0, PT, R5, RZ, PT, P0 ;  /* 0x000000ff0500720c */ /* 0x000fc80003f01300 */
[----:B------:R-:W-:-:S04]  /*00c0*/  SEL R4, R4, 0xe00, P0 ;  /* 0x00000e0004047807 */ /* 0x000fc80000000000 */
[----:B------:R-:W-:-:S13]  /*00d0*/  ISETP.NE.AND P0, PT, R4, 0xe00, PT ;  /* 0x00000e000400780c */ /* 0x000fda0003f05270 */
[----:B--2---:R-:W-:Y:S05]  /*00e0*/  @P0 BRA `(.L_x_0) ;  /* 0x0000017c00d00947 */ /* 0x004fea0003800000 */
[----:B------:R-:W0:Y:S01]  /*00f0*/  LDC.64 R4, c[0x0][0x3d0] ;  /* 0x0000f400ff047b82 */ /* 0x000e220000000a00 */
[----:B------:R-:W1:Y:S01]  /*0100*/  S2R R6, SR_TID.X ;  /* 0x0000000000067919 */ /* 0x000e620000002100 */
[----:B------:R-:W2:Y:S01]  /*0110*/  LDCU.64 UR10, c[0x0][0x380] ;  /* 0x00007000ff0a77ac */ /* 0x000ea20008000a00 */
[----:B------:R-:W3:Y:S01]  /*0120*/  LDCU.64 UR12, c[0x0][0x398] ;  /* 0x00007300ff0c77ac */ /* 0x000ee20008000a00 */
[----:B0-----:R-:W-:-:S05]  /*0130*/  IMAD.WIDE.U32 R4, R9, 0x8, R4 ;  /* 0x0000000809047825 */ /* 0x001fca00078e0004 */
[----:B------:R-:W4:Y:S04]  /*0140*/  LDG.E.64 R10, desc[UR6][R4.64] ;  /* 0x00000006040a7981 */ /* 0x000f28000c1e1b00 */
[----:B------:R0:W5:Y:S01]  /*0150*/  LDG.E R8, desc[UR6][R4.64+0x8] ;  /* 0x0000080604087981 */ /* 0x000162000c1e1900 */
[C---:B-1----:R-:W-:Y:S02]  /*0160*/  LOP3.LUT R13, R6.reuse, 0xc00, RZ, 0xfc, !PT ;  /* 0x00000c00060d7812 */ /* 0x042fe400078efcff */
[----:B0-----:R-:W-:Y:S02]  /*0170*/  LOP3.LUT R4, R6, 0x400, RZ, 0xfc, !PT ;  /* 0x0000040006047812 */ /* 0x001fe400078efcff */
[----:B----4-:R-:W-:Y:S02]  /*0180*/  R2UR UR4, R10 ;  /* 0x000000000a0472ca */ /* 0x010fe400000e0000 */
[----:B------:R-:W-:-:S02]  /*0190*/  R2UR UR5, R11 ;  /* 0x000000000b0572ca */ /* 0x000fc400000e0000 */
[----:B-----5:R-:W-:Y:S01]  /*01a0*/  R2UR UR8, R8 ;  /* 0x00000000080872ca */ /* 0x020fe200000e0000 */
[----:B------:R-:W-:-:S08]  /*01b0*/  VIADD R8, R6, 0x200 ;  /* 0x0000020006087836 */ /* 0x000fd00000000000 */
[----:B------:R-:W-:Y:S02]  /*01c0*/  IADD3 R11, P0, PT, R6, UR4, RZ ;  /* 0x00000004060b7c10 */ /* 0x000fe4000ff1e0ff */
[----:B------:R-:W-:Y:S02]  /*01d0*/  IADD3 R27, P4, PT, R2, -UR4, RZ ;  /* 0x80000004021b7c10 */ /* 0x000fe4000ff9e0ff */
[----:B------:R-:W-:Y:S01]  /*01e0*/  UIADD3 UR9, UPT, UPT, -UR4, UR8, URZ ;  /* 0x0000000804097290 */ /* 0x000fe2000fffe1ff */
[----:B------:R-:W-:Y:S02]  /*01f0*/  IADD3.X R12, PT, PT, RZ, UR5, RZ, P0, !PT ;  /* 0x00000005ff0c7c10 */ /* 0x000fe400087fe4ff */
[----:B--2---:R-:W-:-:S03]  /*0200*/  LEA R10, P0, R11, UR10, 0x3 ;  /* 0x0000000a0b0a7c11 */ /* 0x004fc6000f8018ff */
[----:B------:R-:W-:Y:S02]  /*0210*/  ISETP.GE.AND P1, PT, R8, UR9, PT ;  /* 0x0000000908007c0c */ /* 0x000fe4000bf26270 */
[----:B------:R-:W-:Y:S01]  /*0220*/  LEA.HI.X R11, R11, UR11, R12, 0x3, P0 ;  /* 0x0000000b0b0b7c11 */ /* 0x000fe200080f1c0c */
[----:B------:R-:W-:Y:S01]  /*0230*/  VIADD R12, R6, 0xa00 ;  /* 0x00000a00060c7836 */ /* 0x000fe20000000000 */
[----:B------:R-:W-:Y:S01]  /*0240*/  ISETP.GE.AND P0, PT, R4, UR9, PT ;  /* 0x0000000904007c0c */ /* 0x000fe2000bf06270 */
[C---:B------:R-:W-:Y:S01]  /*0250*/  VIADD R4, R6.reuse, -UR9 ;  /* 0x8000000906047c36 */ /* 0x040fe20008000000 */
[C---:B------:R-:W-:Y:S02]  /*0260*/  IADD3 R8, PT, PT, R6.reuse, 0x600, RZ ;  /* 0x0000060006087810 */ /* 0x040fe40007ffe0ff */
[----:B------:R-:W-:Y:S02]  /*0270*/  ISETP.GE.AND P2, PT, R6, UR9, PT ;  /* 0x0000000906007c0c */ /* 0x000fe4000bf46270 */
[----:B------:R-:W-:-:S02]  /*0280*/  SHF.R.S32.HI R5, RZ, 0x1f, R4 ;  /* 0x0000001fff057819 */ /* 0x000fc40000011404 */
[----:B------:R-:W-:Y:S02]  /*0290*/  IADD3 R4, P5, PT, R4, R27, RZ ;  /* 0x0000001b04047210 */ /* 0x000fe40007fbe0ff */
[----:B------:R-:W-:Y:S02]  /*02a0*/  ISETP.GE.AND P3, PT, R8, UR9, PT ;  /* 0x0000000908007c0c */ /* 0x000fe4000bf66270 */
[----:B------:R-:W-:Y:S02]  /*02b0*/  IADD3.X R5, PT, PT, R5, ~UR5, R3, P5, P4 ;  /* 0x8000000505057c10 */ /* 0x000fe4000afe8403 */
[----:B---3--:R-:W-:Y:S02]  /*02c0*/  LEA R24, P6, R4, UR12, 0x3 ;  /* 0x0000000c04187c11 */ /* 0x008fe4000f8c18ff */
[----:B------:R-:W-:Y:S01]  /*02d0*/  LOP3.LUT R8, R6, 0x800, RZ, 0xfc, !PT ;  /* 0x0000080006087812 */ /* 0x000fe200078efcff */
[----:B------:R-:W2:Y:S01]  /*02e0*/  @!P2 LDG.E.64 R18, desc[UR6][R10.64] ;  /* 0x000000060a12a981 */ /* 0x000ea2000c1e1b00 */
[----:B------:R-:W-:-:S02]  /*02f0*/  LEA.HI.X R25, R4, UR13, R5, 0x3, P6 ;  /* 0x0000000d04197c11 */ /* 0x000fc4000b0f1c05 */
[----:B------:R-:W-:Y:S02]  /*0300*/  ISETP.GE.AND P4, PT, R8, UR9, PT ;  /* 0x0000000908007c0c */ /* 0x000fe4000bf86270 */
[----:B------:R-:W-:Y:S01]  /*0310*/  ISETP.GE.AND P5, PT, R12, UR9, PT ;  /* 0x000000090c007c0c */ /* 0x000fe2000bfa6270 */
[----:B------:R-:W3:Y:S01]  /*0320*/  @P1 LDG.E.64 R22, desc[UR6][R24.64+0x1000] ;  /* 0x0010000618161981 */ /* 0x000ee2000c1e1b00 */
[----:B------:R-:W-:-:S03]  /*0330*/  ISETP.GE.AND P6, PT, R13, UR9, PT ;  /* 0x000000090d007c0c */ /* 0x000fc6000bfc6270 */
[----:B------:R-:W4:Y:S04]  /*0340*/  @P0 LDG.E.64 R20, desc[UR6][R24.64+0x2000] ;  /* 0x0020000618140981 */ /* 0x000f28000c1e1b00 */
[----:B------:R-:W5:Y:S04]  /*0350*/  @P3 LDG.E.64 R12, desc[UR6][R24.64+0x3000] ;  /* 0x00300006180c3981 */ /* 0x000f68000c1e1b00 */
[----:B------:R-:W5:Y:S04]  /*0360*/  @P4 LDG.E.64 R14, desc[UR6][R24.64+0x4000] ;  /* 0x00400006180e4981 */ /* 0x000f68000c1e1b00 */
[----:B------:R-:W5:Y:S04]  /*0370*/  @P5 LDG.E.64 R16, desc[UR6][R24.64+0x5000] ;  /* 0x0050000618105981 */ /* 0x000f68000c1e1b00 */
[----:B------:R-:W5:Y:S01]  /*0380*/  @P6 LDG.E.64 R4, desc[UR6][R24.64+0x6000] ;  /* 0x0060000618046981 */ /* 0x000f62000c1e1b00 */
[----:B------:R-:W0:Y:S03]  /*0390*/  S2UR UR5, SR_CgaCtaId ;  /* 0x00000000000579c3 */ /* 0x000e260000008800 */
[----:B------:R-:W2:Y:S04]  /*03a0*/  @P2 LDG.E.64 R18, desc[UR6][R24.64] ;  /* 0x0000000618122981 */ /* 0x000ea8000c1e1b00 */
[----:B------:R-:W3:Y:S04]  /*03b0*/  @!P1 LDG.E.64 R22, desc[UR6][R10.64+0x1000] ;  /* 0x001000060a169981 */ /* 0x000ee8000c1e1b00 */
[----:B------:R-:W4:Y:S04]  /*03c0*/  @!P0 LDG.E.64 R20, desc[UR6][R10.64+0x2000] ;  /* 0x002000060a148981 */ /* 0x000f28000c1e1b00 */
[----:B------:R-:W5:Y:S04]  /*03d0*/  @!P3 LDG.E.64 R12, desc[UR6][R10.64+0x3000] ;  /* 0x003000060a0cb981 */ /* 0x000f68000c1e1b00 */
[----:B------:R-:W5:Y:S04]  /*03e0*/  @!P4 LDG.E.64 R14, desc[UR6][R10.64+0x4000] ;  /* 0x004000060a0ec981 */ /* 0x000f68000c1e1b00 */
[----:B------:R-:W5:Y:S04]  /*03f0*/  @!P5 LDG.E.64 R16, desc[UR6][R10.64+0x5000] ;  /* 0x005000060a10d981 */ /* 0x000f68000c1e1b00 */
[----:B------:R1:W5:Y:S01]  /*0400*/  @!P6 LDG.E.64 R4, desc[UR6][R10.64+0x6000] ;  /* 0x006000060a04e981 */ /* 0x000362000c1e1b00 */
[----:B------:R-:W-:-:S05]  /*0410*/  IADD3 R29, P0, PT, R2, 0xe00, RZ ;  /* 0x00000e00021d7810 */ /* 0x000fca0007f1e0ff */
[----:B------:R-:W-:Y:S01]  /*0420*/  IMAD.X R2, RZ, RZ, R3, P0 ;  /* 0x000000ffff027224 */ /* 0x000fe200000e0603 */
[----:B------:R-:W-:-:S04]  /*0430*/  ISETP.LT.U32.AND P0, PT, R29, R0, PT ;  /* 0x000000001d00720c */ /* 0x000fc80003f01070 */
[----:B------:R-:W-:-:S04]  /*0440*/  ISETP.LT.AND.EX P0, PT, R2, R7, PT, P0 ;  /* 0x000000070200720c */ /* 0x000fc80003f01300 */
[----:B------:R-:W-:Y:S01]  /*0450*/  SEL R0, R29, R0, P0 ;  /* 0x000000001d007207 */ /* 0x000fe20000000000 */
[----:B------:R-:W-:-:S03]  /*0460*/  IMAD R7, R6, 0x7, RZ ;  /* 0x0000000706077824 */ /* 0x000fc600078e02ff */
[----:B------:R-:W-:-:S04]  /*0470*/  IADD3 R0, PT, PT, R0, -UR8, -R27 ;  /* 0x8000000800007c10 */ /* 0x000fc8000fffe81b */
[----:B------:R-:W-:-:S04]  /*0480*/  IADD3 R8, PT, PT, R0, UR9, RZ ;  /* 0x0000000900087c10 */ /* 0x000fc8000fffe0ff */
[----:B------:R-:W-:-:S04]  /*0490*/  VIMNMX R7, PT, PT, R8, R7, PT ;  /* 0x0000000708077248 */ /* 0x000fc80003fe0100 */
[C---:B------:R-:W-:Y:S01]  /*04a0*/  ISETP.GE.AND P0, PT, R7.reuse, R0, PT ;  /* 0x000000000700720c */ /* 0x040fe20003f06270 */
[C---:B------:R-:W-:Y:S01]  /*04b0*/  IMAD.IADD R0, R7.reuse, 0x1, -R0 ;  /* 0x0000000107007824 */ /* 0x040fe200078e0a00 */
[----:B-1----:R-:W-:Y:S01]  /*04c0*/  VIMNMX R11, PT, PT, R7, UR9, PT ;  /* 0x00000009070b7c48 */ /* 0x002fe2000bfe0100 */
[----:B------:R-:W-:-:S03]  /*04d0*/  UMOV UR4, 0x400 ;  /* 0x0000040000047882 */ /* 0x000fc60000000000 */
[----:B------:R-:W-:Y:S01]  /*04e0*/  SEL R2, R0, RZ, P0 ;  /* 0x000000ff00027207 */ /* 0x000fe20000000000 */
[----:B0-----:R-:W-:-:S03]  /*04f0*/  ULEA UR4, UR5, UR4, 0x18 ;  /* 0x0000000405047291 */ /* 0x001fc6000f8ec0ff */
[----:B------:R-:W-:-:S03]  /*0500*/  ISETP.GE.AND P0, PT, R2, R11, PT ;  /* 0x0000000b0200720c */ /* 0x000fc60003f06270 */
[----:B------:R-:W-:Y:S01]  /*0510*/  LEA R3, R6, UR4, 0x3 ;  /* 0x0000000406037c11 */ /* 0x000fe2000f8e18ff */
[----:B------:R-:W-:Y:S04]  /*0520*/  BSSY.RECONVERGENT B0, `(.L_x_1) ;  /* 0x00002f4000007945 */ /* 0x000fe80003800200 */
[----:B--2---:R0:W-:Y:S04]  /*0530*/  STS.64 [R3], R18 ;  /* 0x0000001203007388 */ /* 0x0041e80000000a00 */
[----:B---3--:R0:W-:Y:S04]  /*0540*/  STS.64 [R3+0x1000], R22 ;  /* 0x0010001603007388 */ /* 0x0081e80000000a00 */
[----:B----4-:R0:W-:Y:S04]  /*0550*/  STS.64 [R3+0x2000], R20 ;  /* 0x0020001403007388 */ /* 0x0101e80000000a00 */
[----:B-----5:R0:W-:Y:S04]  /*0560*/  STS.64 [R3+0x3000], R12 ;  /* 0x0030000c03007388 */ /* 0x0201e80000000a00 */
[----:B------:R0:W-:Y:S04]  /*0570*/  STS.64 [R3+0x4000], R14 ;  /* 0x0040000e03007388 */ /* 0x0001e80000000a00 */
[----:B------:R0:W-:Y:S04]  /*0580*/  STS.64 [R3+0x5000], R16 ;  /* 0x0050001003007388 */ /* 0x0001e80000000a00 */
[----:B------:R0:W-:Y:S01]  /*0590*/  STS.64 [R3+0x6000], R4 ;  /* 0x0060000403007388 */ /* 0x0001e20000000a00 */
[----:B------:R-:W-:Y:S06]  /*05a0*/  BAR.SYNC.DEFER_BLOCKING 0x0 ;  /* 0x0000000000007b1d */ /* 0x000fec0000010000 */
[----:B------:R-:W-:Y:S05]  /*05b0*/  @P0 BRA `(.L_x_2) ;  /* 0x0000002c00a80947 */ /* 0x000fea0003800000 */
[----:B0-----:R-:W0:Y:S01]  /*05c0*/  LDC.64 R14, c[0x0][0x3c0] ;  /* 0x0000f000ff0e7b82 */ /* 0x001e220000000a00 */
[----:B------:R-:W-:Y:S01]  /*05d0*/  MOV R13, 0xffffffff ;  /* 0xffffffff000d7802 */ /* 0x000fe20000000f00 */
[----:B------:R-:W-:Y:S02]  /*05e0*/  IMAD.MOV.U32 R12, RZ, RZ, -0x1 ;  /* 0xffffffffff0c7424 */ /* 0x000fe400078e00ff */
[----:B------:R-:W-:Y:S02]  /*05f0*/  IMAD.MOV.U32 R3, RZ, RZ, R11 ;  /* 0x000000ffff037224 */ /* 0x000fe400078e000b */
[C---:B0-----:R-:W-:Y:S01]  /*0600*/  IMAD.WIDE.U32 R12, R14.reuse, 0x1, R12 ;  /* 0x000000010e0c7825 */ /* 0x041fe200078e000c */
[C---:B------:R-:W-:Y:S02]  /*0610*/  LOP3.LUT R6, R14.reuse, 0x1, RZ, 0xc0, !PT ;  /* 0x000000010e067812 */ /* 0x040fe400078ec0ff */
[----:B------:R-:W-:Y:S01]  /*0620*/  LOP3.LUT R5, R14, 0xfffffffe, RZ, 0xc0, !PT ;  /* 0xfffffffe0e057812 */ /* 0x000fe200078ec0ff */
[----:B------:R-:W-:-:S07]  /*0630*/  IMAD.IADD R4, R13, 0x1, R15 ;  /* 0x000000010d047824 */ /* 0x000fce00078e020f */
.L_x_19:
[----:B------:R-:W-:Y:S01]  /*0640*/  IADD3 R0, PT, PT, R3, -R2, RZ ;  /* 0x8000000203007210 */ /* 0x000fe20007ffe0ff */
[----:B------:R-:W-:Y:S01]  /*0650*/  ULEA UR5, UR9, UR4, 0x3 ;  /* 0x0000000409057291 */ /* 0x000fe2000f8e18ff */
[----:B0-----:R-:W0:Y:S02]  /*0660*/  LDC.64 R14, c[0x0][0x3c0] ;  /* 0x0000f000ff0e7b82 */ /* 0x001e240000000a00 */
[----:B------:R-:W-:-:S04]  /*0670*/  LEA.HI R11, R0, R0, RZ, 0x1 ;  /* 0x00000000000b7211 */ /* 0x000fc800078f08ff */
[----:B------:R-:W-:Y:S01]  /*0680*/  LEA.HI.SX32 R0, R11, R2, 0x1f ;  /* 0x000000020b007211 */ /* 0x000fe200078ffaff */
[----:B------:R-:W-:-:S03]  /*0690*/  HFMA2 R11, -RZ, RZ, -15.890625, -0.0047760009765625 ;  /* 0xcbf29ce4ff0b7431 */ /* 0x000fc600000001ff */
[----:B------:R-:W-:Y:S02]  /*06a0*/  LOP3.LUT R10, RZ, R0, RZ, 0x33, !PT ;  /* 0x00000000ff0a7212 */ /* 0x000fe400078e33ff */
[----:B------:R-:W-:-:S03]  /*06b0*/  LEA R16, R0, UR4, 0x3 ;  /* 0x0000000400107c11 */ /* 0x000fc6000f8e18ff */
[----:B------:R-:W-:-:S03]  /*06c0*/  IMAD.IADD R10, R7, 0x1, R10 ;  /* 0x00000001070a7824 */ /* 0x000fc600078e020a */
[----:B-1----:R-:W1:Y:S02]  /*06d0*/  LDS.64 R16, [R16] ;  /* 0x0000000010107984 */ /* 0x002e640000000a00 */
[----:B------:R-:W-:Y:S01]  /*06e0*/  LEA R18, R10, UR5, 0x3 ;  /* 0x000000050a127c11 */ /* 0x000fe2000f8e18ff */
[----:B------:R-:W-:Y:S01]  /*06f0*/  IMAD.MOV.U32 R10, RZ, RZ, -0x7bdddcdb ;  /* 0x84222325ff0a7424 */ /* 0x000fe200078e00ff */
[----:B0-----:R-:W-:-:S04]  /*0700*/  ISETP.NE.U32.AND P0, PT, R14, RZ, PT ;  /* 0x000000ff0e00720c */ /* 0x001fc80003f05070 */
[----:B------:R-:W0:Y:S01]  /*0710*/  LDS.64 R18, [R18] ;  /* 0x0000000012127984 */ /* 0x000e220000000a00 */
[----:B------:R-:W-:-:S13]  /*0720*/  ISETP.NE.AND.EX P0, PT, R15, RZ, PT, P0 ;  /* 0x000000ff0f00720c */ /* 0x000fda0003f05300 */
[----:B-1----:R-:W-:Y:S05]  /*0730*/  @!P0 BRA `(.L_x_3) ;  /* 0x0000000800a08947 */ /* 0x002fea0003800000 */
[----:B------:R-:W-:Y:S01]  /*0740*/  ISETP.NE.U32.AND P1, PT, R12, RZ, PT ;  /* 0x000000ff0c00720c */ /* 0x000fe20003f25070 */
[----:B------:R-:W-:Y:S01]  /*0750*/  IMAD.MOV.U32 R10, RZ, RZ, -0x7bdddcdb ;  /* 0x84222325ff0a7424 */ /* 0x000fe200078e00ff */
[----:B------:R-:W-:Y:S01]  /*0760*/  MOV R21, RZ ;  /* 0x000000ff00157202 */ /* 0x000fe20000000f00 */
[----:B------:R-:W-:Y:S01]  /*0770*/  IMAD.MOV.U32 R11, RZ, RZ, -0x340d631c ;  /* 0xcbf29ce4ff0b7424 */ /* 0x000fe200078e00ff */
[----:B------:R-:W-:Y:S01]  /*0780*/  ISETP.NE.AND.EX P1, PT, R4, RZ, PT, P1 ;  /* 0x000000ff0400720c */ /* 0x000fe20003f25310 */
[----:B------:R-:W-:-:S12]  /*0790*/  IMAD.MOV.U32 R14, RZ, RZ, RZ ;  /* 0x000000ffff0e7224 */ /* 0x000fd800078e00ff */
[----:B------:R-:W-:Y:S05]  /*07a0*/  @!P1 BRA `(.L_x_4) ;  /* 0x0000000400b49947 */ /* 0x000fea0003800000 */
[----:B------:R-:W1:Y:S01]  /*07b0*/  LDC R14, c[0x0][0x3c4] ;  /* 0x0000f100ff0e7b82 */ /* 0x000e620000000800 */
[----:B0-----:R-:W-:Y:S01]  /*07c0*/  IADD3 R20, P1, PT, R18, 0x8, RZ ;  /* 0x0000000812147810 */ /* 0x001fe20007f3e0ff */
[----:B------:R-:W-:Y:S02]  /*07d0*/  HFMA2 R11, -RZ, RZ, -15.890625, -0.0047760009765625 ;  /* 0xcbf29ce4ff0b7431 */ /* 0x000fe400000001ff */
[----:B------:R-:W-:Y:S02]  /*07e0*/  IMAD.MOV.U32 R10, RZ, RZ, -0x7bdddcdb ;  /* 0x84222325ff0a7424 */ /* 0x000fe400078e00ff */
[----:B------:R-:W-:Y:S02]  /*07f0*/  IMAD.MOV.U32 R27, RZ, RZ, R5 ;  /* 0x000000ffff1b7224 */ /* 0x000fe400078e0005 */
[----:B------:R-:W-:Y:S01]  /*0800*/  IMAD.X R21, RZ, RZ, R19, P1 ;  /* 0x000000ffff157224 */ /* 0x000fe200008e0613 */
[----:B-1----:R-:W-:-:S07]  /*0810*/  MOV R26, R14 ;  /* 0x0000000e001a7202 */ /* 0x002fce0000000f00 */
.L_x_5:
[----:B------:R-:W2:Y:S04]  /*0820*/  LD.E.64 R22, desc[UR6][R20.64+-0x8] ;  /* 0xfffff80614167980 */ /* 0x000ea8000c101b00 */
[----:B------:R0:W3:Y:S01]  /*0830*/  LD.E.64 R24, desc[UR6][R20.64] ;  /* 0x0000000614187980 */ /* 0x0000e2000c101b00 */
[----:B------:R-:W-:Y:S01]  /*0840*/  IMAD R29, R11, 0x1b3, RZ ;  /* 0x000001b30b1d7824 */ /* 0x000fe200078e02ff */
[----:B------:R-:W-:-:S04]  /*0850*/  IADD3 R27, P1, PT, R27, -0x2, RZ ;  /* 0xfffffffe1b1b7810 */ /* 0x000fc80007f3e0ff */
[----:B------:R-:W-:Y:S02]  /*0860*/  IADD3.X R26, PT, PT, R26, -0x1, RZ, P1, !PT ;  /* 0xffffffff1a1a7810 */ /* 0x000fe40000ffe4ff */
[----:B------:R-:W-:Y:S02]  /*0870*/  ISETP.NE.U32.AND P1, PT, R27, RZ, PT ;  /* 0x000000ff1b00720c */ /* 0x000fe40003f25070 */
[----:B0-----:R-:W-:Y:S02]  /*0880*/  IADD3 R20, P2, PT, R20, 0x10, RZ ;  /* 0x0000001014147810 */ /* 0x001fe40007f5e0ff */
[----:B------:R-:W-:-:S03]  /*0890*/  ISETP.NE.AND.EX P1, PT, R26, RZ, PT, P1 ;  /* 0x000000ff1a00720c */ /* 0x000fc60003f25310 */
[----:B------:R-:W-:Y:S01]  /*08a0*/  IMAD.X R21, RZ, RZ, R21, P2 ;  /* 0x000000ffff157224 */ /* 0x000fe200010e0615 */
[----:B--2---:R-:W-:-:S05]  /*08b0*/  LOP3.LUT R28, R10, 0xff, R22, 0x78, !PT ;  /* 0x000000ff0a1c7812 */ /* 0x004fca00078e7816 */
[----:B------:R-:W-:-:S04]  /*08c0*/  IMAD.WIDE.U32 R10, R28, 0x1b3, RZ ;  /* 0x000001b31c0a7825 */ /* 0x000fc800078e00ff */
[----:B------:R-:W-:Y:S01]  /*08d0*/  IMAD R31, R28, 0x100, R29 ;  /* 0x000001001c1f7824 */ /* 0x000fe200078e021d */
[----:B------:R-:W-:-:S03]  /*08e0*/  SHF.R.U64 R29, R22, 0x8, R23 ;  /* 0x00000008161d7819 */ /* 0x000fc60000001217 */
[----:B------:R-:W-:Y:S01]  /*08f0*/  IMAD.IADD R11, R11, 0x1, R31 ;  /* 0x000000010b0b7824 */ /* 0x000fe200078e021f */
[----:B------:R-:W-:-:S03]  /*0900*/  LOP3.LUT R28, R10, 0xff, R29, 0x78, !PT ;  /* 0x000000ff0a1c7812 */ /* 0x000fc600078e781d */
[----:B------:R-:W-:Y:S02]  /*0910*/  IMAD R29, R11, 0x1b3, RZ ;  /* 0x000001b30b1d7824 */ /* 0x000fe400078e02ff */
[----:B------:R-:W-:-:S03]  /*0920*/  IMAD.WIDE.U32 R10, R28, 0x1b3, RZ ;  /* 0x000001b31c0a7825 */ /* 0x000fc600078e00ff */
[----:B------:R-:W-:Y:S02]  /*0930*/  LEA R31, R28, R29, 0x8 ;  /* 0x0000001d1c1f7211 */ /* 0x000fe400078e40ff */
[----:B------:R-:W-:-:S03]  /*0940*/  SHF.R.U64 R29, R22, 0x10, R23 ;  /* 0x00000010161d7819 */ /* 0x000fc60000001217 */
[----:B------:R-:W-:Y:S01]  /*0950*/  IMAD.IADD R11, R11, 0x1, R31 ;  /* 0x000000010b0b7824 */ /* 0x000fe200078e021f */
[----:B------:R-:W-:-:S03]  /*0960*/  LOP3.LUT R28, R10, 0xff, R29, 0x78, !PT ;  /* 0x000000ff0a1c7812 */ /* 0x000fc600078e781d */
[----:B------:R-:W-:Y:S02]  /*0970*/  IMAD R29, R11, 0x1b3, RZ ;  /* 0x000001b30b1d7824 */ /* 0x000fe400078e02ff */
[----:B------:R-:W-:-:S04]  /*0980*/  IMAD.WIDE.U32 R10, R28, 0x1b3, RZ ;  /* 0x000001b31c0a7825 */ /* 0x000fc800078e00ff */
[----:B------:R-:W-:Y:S01]  /*0990*/  IMAD R31, R28, 0x100, R29 ;  /* 0x000001001c1f7824 */ /* 0x000fe200078e021d */
[----:B------:R-:W-:-:S04]  /*09a0*/  SHF.R.U64 R29, R22, 0x18, R23 ;  /* 0x00000018161d7819 */ /* 0x000fc80000001217 */
[----:B------:R-:W-:Y:S02]  /*09b0*/  IADD3 R11, PT, PT, R11, R31, RZ ;  /* 0x0000001f0b0b7210 */ /* 0x000fe40007ffe0ff */
[----:B------:R-:W-:-:S03]  /*09c0*/  LOP3.LUT R22, R10, 0xff, R29, 0x78, !PT ;  /* 0x000000ff0a167812 */ /* 0x000fc600078e781d */
[----:B------:R-:W-:Y:S02]  /*09d0*/  IMAD R29, R11, 0x1b3, RZ ;  /* 0x000001b30b1d7824 */ /* 0x000fe400078e02ff */
[----:B------:R-:W-:-:S04]  /*09e0*/  IMAD.WIDE.U32 R10, R22, 0x1b3, RZ ;  /* 0x000001b3160a7825 */ /* 0x000fc800078e00ff */
[----:B------:R-:W-:Y:S01]  /*09f0*/  IMAD R29, R22, 0x100, R29 ;  /* 0x00000100161d7824 */ /* 0x000fe200078e021d */
[----:B------:R-:W-:-:S03]  /*0a00*/  LOP3.LUT R22, R10, 0xff, R23, 0x78, !PT ;  /* 0x000000ff0a167812 */ /* 0x000fc600078e7817 */
[----:B------:R-:W-:-:S04]  /*0a10*/  IMAD.IADD R11, R11, 0x1, R29 ;  /* 0x000000010b0b7824 */ /* 0x000fc800078e021d */
[----:B------:R-:W-:Y:S02]  /*0a20*/  IMAD R29, R11, 0x1b3, RZ ;  /* 0x000001b30b1d7824 */ /* 0x000fe400078e02ff */
[----:B------:R-:W-:-:S03]  /*0a30*/  IMAD.WIDE.U32 R10, R22, 0x1b3, RZ ;  /* 0x000001b3160a7825 */ /* 0x000fc600078e00ff */
[----:B------:R-:W-:Y:S02]  /*0a40*/  LEA R31, R22, R29, 0x8 ;  /* 0x0000001d161f7211 */ /* 0x000fe400078e40ff */
[----:B------:R-:W-:-:S03]  /*0a50*/  SHF.R.U32.HI R29, RZ, 0x8, R23 ;  /* 0x00000008ff1d7819 */ /* 0x000fc60000011617 */
[----:B------:R-:W-:Y:S01]  /*0a60*/  IMAD.IADD R11, R11, 0x1, R31 ;  /* 0x000000010b0b7824 */ /* 0x000fe200078e021f */
[----:B------:R-:W-:-:S03]  /*0a70*/  LOP3.LUT R22, R10, 0xff, R29, 0x78, !PT ;  /* 0x000000ff0a167812 */ /* 0x000fc600078e781d */
[----:B------:R-:W-:Y:S02]  /*0a80*/  IMAD R29, R11, 0x1b3, RZ ;  /* 0x000001b30b1d7824 */ /* 0x000fe400078e02ff */
[----:B------:R-:W-:-:S04]  /*0a90*/  IMAD.WIDE.U32 R10, R22, 0x1b3, RZ ;  /* 0x000001b3160a7825 */ /* 0x000fc800078e00ff */
[----:B------:R-:W-:Y:S01]  /*0aa0*/  IMAD R31, R22, 0x100, R29 ;  /* 0x00000100161f7824 */ /* 0x000fe200078e021d */
[--C-:B------:R-:W-:Y:S02]  /*0ab0*/  SHF.R.U32.HI R29, RZ, 0x10, R23.reuse ;  /* 0x00000010ff1d7819 */ /* 0x100fe40000011617 */
[----:B------:R-:W-:Y:S02]  /*0ac0*/  SHF.R.U32.HI R23, RZ, 0x18, R23 ;  /* 0x00000018ff177819 */ /* 0x000fe40000011617 */
[----:B------:R-:W-:Y:S02]  /*0ad0*/  IADD3 R11, PT, PT, R11, R31, RZ ;  /* 0x0000001f0b0b7210 */ /* 0x000fe40007ffe0ff */
[----:B------:R-:W-:-:S03]  /*0ae0*/  LOP3.LUT R22, R10, 0xff, R29, 0x78, !PT ;  /* 0x000000ff0a167812 */ /* 0x000fc600078e781d */
[----:B------:R-:W-:Y:S02]  /*0af0*/  IMAD R29, R11, 0x1b3, RZ ;  /* 0x000001b30b1d7824 */ /* 0x000fe400078e02ff */
[----:B------:R-:W-:-:S04]  /*0b00*/  IMAD.WIDE.U32 R10, R22, 0x1b3, RZ ;  /* 0x000001b3160a7825 */ /* 0x000fc800078e00ff */
[----:B------:R-:W-:Y:S01]  /*0b10*/  IMAD R29, R22, 0x100, R29 ;  /* 0x00000100161d7824 */ /* 0x000fe200078e021d */
[----:B------:R-:W-:-:S03]  /*0b20*/  LOP3.LUT R22, R23, R10, RZ, 0x3c, !PT ;  /* 0x0000000a17167212 */ /* 0x000fc600078e3cff */
[----:B------:R-:W-:-:S04]  /*0b30*/  IMAD.IADD R11, R11, 0x1, R29 ;  /* 0x000000010b0b7824 */ /* 0x000fc800078e021d */
[----:B------:R-:W-:Y:S02]  /*0b40*/  IMAD R23, R11, 0x1b3, RZ ;  /* 0x000001b30b177824 */ /* 0x000fe400078e02ff */
[----:B------:R-:W-:-:S03]  /*0b50*/  IMAD.WIDE.U32 R10, R22, 0x1b3, RZ ;  /* 0x000001b3160a7825 */ /* 0x000fc600078e00ff */
[----:B------:R-:W-:Y:S02]  /*0b60*/  LEA R23, R22, R23, 0x8 ;  /* 0x0000001716177211 */ /* 0x000fe400078e40ff */
[----:B---3--:R-:W-:-:S03]  /*0b70*/  LOP3.LUT R22, R10, 0xff, R24, 0x78, !PT ;  /* 0x000000ff0a167812 */ /* 0x008fc600078e7818 */
[----:B------:R-:W-:-:S04]  /*0b80*/  IMAD.IADD R11, R11, 0x1, R23 ;  /* 0x000000010b0b7824 */ /* 0x000fc800078e0217 */
        /* <DEDUP_REMOVED lines=21> */
[----:B------:R-:W-:-:S04]  /*0ce0*/  LOP3.LUT R22, R10, 0xff, R25, 0x78, !PT ;  /* 0x000000ff0a167812 */ /* 0x000fc800078e7819 */
[----:B------:R-:W-:-:S05]  /*0cf0*/  IADD3 R11, PT, PT, R11, R23, RZ ;  /* 0x000000170b0b7210 */ /* 0x000fca0007ffe0ff */
[----:B------:R-:W-:Y:S02]  /*0d00*/  IMAD R23, R11, 0x1b3, RZ ;  /* 0x000001b30b177824 */ /* 0x000fe400078e02ff */
[----:B------:R-:W-:-:S04]  /*0d10*/  IMAD.WIDE.U32 R10, R22, 0x1b3, RZ ;  /* 0x000001b3160a7825 */ /* 0x000fc800078e00ff */
[----:B------:R-:W-:Y:S01]  /*0d20*/  IMAD R29, R22, 0x100, R23 ;  /* 0x00000100161d7824 */ /* 0x000fe200078e0217 */
[----:B------:R-:W-:-:S03]  /*0d30*/  SHF.R.U32.HI R23, RZ, 0x8, R25 ;  /* 0x00000008ff177819 */ /* 0x000fc60000011619 */
[----:B------:R-:W-:Y:S01]  /*0d40*/  IMAD.IADD R11, R11, 0x1, R29 ;  /* 0x000000010b0b7824 */ /* 0x000fe200078e021d */
[----:B------:R-:W-:-:S03]  /*0d50*/  LOP3.LUT R22, R10, 0xff, R23, 0x78, !PT ;  /* 0x000000ff0a167812 */ /* 0x000fc600078e7817 */
[----:B------:R-:W-:Y:S02]  /*0d60*/  IMAD R23, R11, 0x1b3, RZ ;  /* 0x000001b30b177824 */ /* 0x000fe400078e02ff */
[----:B------:R-:W-:-:S03]  /*0d70*/  IMAD.WIDE.U32 R10, R22, 0x1b3, RZ ;  /* 0x000001b3160a7825 */ /* 0x000fc600078e00ff */
[----:B------:R-:W-:Y:S02]  /*0d80*/  LEA R29, R22, R23, 0x8 ;  /* 0x00000017161d7211 */ /* 0x000fe400078e40ff */
[--C-:B------:R-:W-:Y:S02]  /*0d90*/  SHF.R.U32.HI R23, RZ, 0x10, R25.reuse ;  /* 0x00000010ff177819 */ /* 0x100fe40000011619 */
[----:B------:R-:W-:Y:S01]  /*0da0*/  SHF.R.U32.HI R25, RZ, 0x18, R25 ;  /* 0x00000018ff197819 */ /* 0x000fe20000011619 */
[----:B------:R-:W-:Y:S01]  /*0db0*/  IMAD.IADD R11, R11, 0x1, R29 ;  /* 0x000000010b0b7824 */ /* 0x000fe200078e021d */
[----:B------:R-:W-:-:S03]  /*0dc0*/  LOP3.LUT R22, R10, 0xff, R23, 0x78, !PT ;  /* 0x000000ff0a167812 */ /* 0x000fc600078e7817 */
[----:B------:R-:W-:Y:S02]  /*0dd0*/  IMAD R23, R11, 0x1b3, RZ ;  /* 0x000001b30b177824 */ /* 0x000fe400078e02ff */
[----:B------:R-:W-:-:S04]  /*0de0*/  IMAD.WIDE.U32 R10, R22, 0x1b3, RZ ;  /* 0x000001b3160a7825 */ /* 0x000fc800078e00ff */
[----:B------:R-:W-:Y:S01]  /*0df0*/  IMAD R23, R22, 0x100, R23 ;  /* 0x0000010016177824 */ /* 0x000fe200078e0217 */
[----:B------:R-:W-:-:S04]  /*0e00*/  LOP3.LUT R22, R25, R10, RZ, 0x3c, !PT ;  /* 0x0000000a19167212 */ /* 0x000fc800078e3cff */
[----:B------:R-:W-:-:S05]  /*0e10*/  IADD3 R11, PT, PT, R11, R23, RZ ;  /* 0x000000170b0b7210 */ /* 0x000fca0007ffe0ff */
[----:B------:R-:W-:Y:S02]  /*0e20*/  IMAD R23, R11, 0x1b3, RZ ;  /* 0x000001b30b177824 */ /* 0x000fe400078e02ff */
[----:B------:R-:W-:-:S04]  /*0e30*/  IMAD.WIDE.U32 R10, R22, 0x1b3, RZ ;  /* 0x000001b3160a7825 */ /* 0x000fc800078e00ff */
[----:B------:R-:W-:-:S05]  /*0e40*/  IMAD R23, R22, 0x100, R23 ;  /* 0x0000010016177824 */ /* 0x000fca00078e0217 */
[----:B------:R-:W-:Y:S01]  /*0e50*/  IADD3 R11, PT, PT, R11, R23, RZ ;  /* 0x000000170b0b7210 */ /* 0x000fe20007ffe0ff */
[----:B------:R-:W-:Y:S06]  /*0e60*/  @P1 BRA `(.L_x_5) ;  /* 0xfffffff8006c1947 */ /* 0x000fec000383ffff */
[----:B------:R-:W-:-:S07]  /*0e70*/  IMAD.MOV.U32 R21, RZ, RZ, R5 ;  /* 0x000000ffff157224 */ /* 0x000fce00078e0005 */
.L_x_4:
[----:B------:R-:W-:-:S04]  /*0e80*/  ISETP.NE.U32.AND P1, PT, R6, RZ, PT ;  /* 0x000000ff0600720c */ /* 0x000fc80003f25070 */
[----:B------:R-:W-:-:S13]  /*0e90*/  ISETP.NE.AND.EX P1, PT, RZ, RZ, PT, P1 ;  /* 0x000000ffff00720c */ /* 0x000fda0003f25310 */
[----:B------:R-:W-:Y:S05]  /*0ea0*/  @!P1 BRA `(.L_x_3) ;  /* 0x0000000000c49947 */ /* 0x000fea0003800000 */
[----:B0-----:R-:W-:-:S04]  /*0eb0*/  LEA R20, P1, R21, R18, 0x3 ;  /* 0x0000001215147211 */ /* 0x001fc800078218ff */
[----:B------:R-:W-:-:S06]  /*0ec0*/  LEA.HI.X R21, R21, R19, R14, 0x3, P1 ;  /* 0x0000001315157211 */ /* 0x000fcc00008f1c0e */
[----:B------:R-:W2:Y:S01]  /*0ed0*/  LD.E.64 R20, desc[UR6][R20.64] ;  /* 0x0000000614147980 */ /* 0x000ea2000c101b00 */
[----:B------:R-:W-:Y:S01]  /*0ee0*/  IMAD R23, R11, 0x1b3, RZ ;  /* 0x000001b30b177824 */ /* 0x000fe200078e02ff */
[----:B--2---:R-:W-:-:S05]  /*0ef0*/  LOP3.LUT R14, R10, 0xff, R20, 0x78, !PT ;  /* 0x000000ff0a0e7812 */ /* 0x004fca00078e7814 */
        /* <DEDUP_REMOVED lines=42> */
[----:B------:R-:W-:-:S04]  /*11a0*/  IMAD R21, R14, 0x100, R21 ;  /* 0x000001000e157824 */ /* 0x000fc800078e0215 */
[----:B------:R-:W-:-:S07]  /*11b0*/  IMAD.IADD R11, R11, 0x1, R21 ;  /* 0x000000010b0b7824 */ /* 0x000fce00078e0215 */
.L_x_3:
[----:B------:R-:W-:Y:S01]  /*11c0*/  MOV R25, 0x84222325 ;  /* 0x8422232500197802 */ /* 0x000fe20000000f00 */
[----:B------:R-:W-:Y:S01]  /*11d0*/  IMAD.MOV.U32 R24, RZ, RZ, -0x340d631c ;  /* 0xcbf29ce4ff187424 */ /* 0x000fe200078e00ff */
[----:B------:R-:W-:Y:S06]  /*11e0*/  @!P0 BRA `(.L_x_6) ;  /* 0x0000000800a08947 */ /* 0x000fec0003800000 */
[----:B------:R-:W-:Y:S01]  /*11f0*/  ISETP.NE.U32.AND P1, PT, R12, RZ, PT ;  /* 0x000000ff0c00720c */ /* 0x000fe20003f25070 */
[----:B------:R-:W-:Y:S02]  /*1200*/  HFMA2 R24, -RZ, RZ, -15.890625, -0.0047760009765625 ;  /* 0xcbf29ce4ff187431 */ /* 0x000fe400000001ff */
[----:B------:R-:W-:Y:S01]  /*1210*/  IMAD.MOV.U32 R25, RZ, RZ, -0x7bdddcdb ;  /* 0x84222325ff197424 */ /* 0x000fe200078e00ff */
[----:B------:R-:W-:Y:S01]  /*1220*/  ISETP.NE.AND.EX P1, PT, R4, RZ, PT, P1 ;  /* 0x000000ff0400720c */ /* 0x000fe20003f25310 */
[----:B------:R-:W-:Y:S02]  /*1230*/  IMAD.MOV.U32 R21, RZ, RZ, RZ ;  /* 0x000000ffff157224 */ /* 0x000fe400078e00ff */
[----:B------:R-:W-:-:S10]  /*1240*/  IMAD.MOV.U32 R26, RZ, RZ, RZ ;  /* 0x000000ffff1a7224 */ /* 0x000fd400078e00ff */
[----:B------:R-:W-:Y:S05]  /*1250*/  @!P1 BRA `(.L_x_7) ;  /* 0x0000000400b09947 */ /* 0x000fea0003800000 */
[----:B------:R-:W1:Y:S01]  /*1260*/  LDC R26, c[0x0][0x3c4] ;  /* 0x0000f100ff1a7b82 */ /* 0x000e620000000800 */
[----:B------:R-:W-:Y:S01]  /*1270*/  MOV R25, 0x84222325 ;  /* 0x8422232500197802 */ /* 0x000fe20000000f00 */
[----:B------:R-:W-:Y:S01]  /*1280*/  IMAD.MOV.U32 R24, RZ, RZ, -0x340d631c ;  /* 0xcbf29ce4ff187424 */ /* 0x000fe200078e00ff */
[----:B------:R-:W-:Y:S01]  /*1290*/  MOV R14, RZ ;  /* 0x000000ff000e7202 */ /* 0x000fe20000000f00 */
[----:B------:R-:W-:-:S07]  /*12a0*/  IMAD.MOV.U32 R27, RZ, RZ, RZ ;  /* 0x000000ffff1b7224 */ /* 0x000fce00078e00ff */
.L_x_8:
[----:B------:R-:W-:-:S04]  /*12b0*/  LEA R28, P1, R27, R16, 0x3 ;  /* 0x000000101b1c7211 */ /* 0x000fc800078218ff */
[----:B------:R-:W-:-:S05]  /*12c0*/  LEA.HI.X R29, R27, R17, R14, 0x3, P1 ;  /* 0x000000111b1d7211 */ /* 0x000fca00008f1c0e */
[----:B------:R-:W2:Y:S04]  /*12d0*/  LD.E.64 R22, desc[UR6][R28.64] ;  /* 0x000000061c167980 */ /* 0x000ea8000c101b00 */
[----:B------:R3:W4:Y:S01]  /*12e0*/  LD.E.64 R20, desc[UR6][R28.64+0x8] ;  /* 0x000008061c147980 */ /* 0x000722000c101b00 */
[----:B------:R-:W-:Y:S01]  /*12f0*/  IMAD R31, R24, 0x1b3, RZ ;  /* 0x000001b3181f7824 */ /* 0x000fe200078e02ff */
[----:B------:R-:W-:-:S05]  /*1300*/  IADD3 R27, P1, PT, R27, 0x2, RZ ;  /* 0x000000021b1b7810 */ /* 0x000fca0007f3e0ff */
[----:B------:R-:W-:Y:S01]  /*1310*/  IMAD.X R14, RZ, RZ, R14, P1 ;  /* 0x000000ffff0e7224 */ /* 0x000fe200008e060e */
[----:B------:R-:W-:-:S04]  /*1320*/  ISETP.NE.U32.AND P1, PT, R27, R5, PT ;  /* 0x000000051b00720c */ /* 0x000fc80003f25070 */
[----:B------:R-:W-:Y:S02]  /*1330*/  ISETP.NE.AND.EX P1, PT, R14, R15, PT, P1 ;  /* 0x0000000f0e00720c */ /* 0x000fe40003f25310 */
[----:B--2---:R-:W-:Y:S02]  /*1340*/  LOP3.LUT R30, R25, 0xff, R22, 0x78, !PT ;  /* 0x000000ff191e7812 */ /* 0x004fe400078e7816 */
[----:B---3--:R-:W-:-:S03]  /*1350*/  SHF.R.U64 R29, R22, 0x10, R23 ;  /* 0x00000010161d7819 */ /* 0x008fc60000001217 */
        /* <DEDUP_REMOVED lines=8> */
[----:B------:R-:W-:-:S03]  /*13e0*/  LOP3.LUT R28, R24, 0xff, R29, 0x78, !PT ;  /* 0x000000ff181c7812 */ /* 0x000fc600078e781d */
        /* <DEDUP_REMOVED lines=33> */
[----:B----4-:R-:W-:-:S03]  /*1600*/  LOP3.LUT R24, R22, 0xff, R20, 0x78, !PT ;  /* 0x000000ff16187812 */ /* 0x010fc600078e7814 */
        /* <DEDUP_REMOVED lines=44> */
[----:B------:R-:W-:Y:S01]  /*18d0*/  IMAD R23, R22, 0x100, R23 ;  /* 0x0000010016177824 */ /* 0x000fe200078e0217 */
[----:B------:R-:W-:-:S03]  /*18e0*/  MOV R25, R20 ;  /* 0x0000001400197202 */ /* 0x000fc60000000f00 */
[----:B------:R-:W-:Y:S01]  /*18f0*/  IMAD.IADD R24, R21, 0x1, R23 ;  /* 0x0000000115187824 */ /* 0x000fe200078e0217 */
[----:B------:R-:W-:Y:S06]  /*1900*/  @P1 BRA `(.L_x_8) ;  /* 0xfffffff800681947 */ /* 0x000fec000383ffff */
[----:B------:R-:W-:-:S07]  /*1910*/  IMAD.MOV.U32 R21, RZ, RZ, R5 ;  /* 0x000000ffff157224 */ /* 0x000fce00078e0005 */
.L_x_7:
[----:B------:R-:W-:-:S04]  /*1920*/  ISETP.NE.U32.AND P1, PT, R6, RZ, PT ;  /* 0x000000ff0600720c */ /* 0x000fc80003f25070 */
[----:B------:R-:W-:-:S13]  /*1930*/  ISETP.NE.AND.EX P1, PT, RZ, RZ, PT, P1 ;  /* 0x000000ffff00720c */ /* 0x000fda0003f25310 */
[----:B------:R-:W-:Y:S05]  /*1940*/  @!P1 BRA `(.L_x_6) ;  /* 0x0000000000c89947 */ /* 0x000fea0003800000 */
[----:B------:R-:W-:-:S04]  /*1950*/  LEA R20, P1, R21, R16, 0x3 ;  /* 0x0000001015147211 */ /* 0x000fc800078218ff */
[----:B-1----:R-:W-:-:S06]  /*1960*/  LEA.HI.X R21, R21, R17, R26, 0x3, P1 ;  /* 0x0000001115157211 */ /* 0x002fcc00008f1c1a */
[----:B------:R-:W2:Y:S01]  /*1970*/  LD.E.64 R20, desc[UR6][R20.64] ;  /* 0x0000000614147980 */ /* 0x000ea2000c101b00 */
[----:B------:R-:W-:Y:S01]  /*1980*/  IMAD R24, R24, 0x1b3, RZ ;  /* 0x000001b318187824 */ /* 0x000fe200078e02ff */
[----:B--2---:R-:W-:-:S04]  /*1990*/  LOP3.LUT R25, R25, 0xff, R20, 0x78, !PT ;  /* 0x000000ff19197812 */ /* 0x004fc800078e7814 */
[C---:B------:R-:W-:Y:S01]  /*19a0*/  LEA R27, R25.reuse, R24, 0x8 ;  /* 0x00000018191b7211 */ /* 0x040fe200078e40ff */
[----:B------:R-:W-:Y:S01]  /*19b0*/  IMAD.WIDE.U32 R22, R25, 0x1b3, RZ ;  /* 0x000001b319167825 */ /* 0x000fe200078e00ff */
        /* <DEDUP_REMOVED lines=19> */
[----:B------:R-:W-:Y:S02]  /*1af0*/  IMAD.IADD R20, R23, 0x1, R25 ;  /* 0x0000000117147824 */ /* 0x000fe400078e0219 */
[----:B------:R-:W-:-:S04]  /*1b00*/  IMAD.WIDE.U32 R22, R14, 0x1b3, RZ ;  /* 0x000001b30e167825 */ /* 0x000fc800078e00ff */
[----:B------:R-:W-:-:S04]  /*1b10*/  IMAD R25, R20, 0x1b3, RZ ;  /* 0x000001b314197824 */ /* 0x000fc800078e02ff */
[----:B------:R-:W-:Y:S01]  /*1b20*/  IMAD R27, R14, 0x100, R25 ;  /* 0x000001000e1b7824 */ /* 0x000fe200078e0219 */
[----:B------:R-:W-:-:S04]  /*1b30*/  SHF.R.U32.HI R25, RZ, 0x8, R21 ;  /* 0x00000008ff197819 */ /* 0x000fc80000011615 */
[----:B------:R-:W-:Y:S02]  /*1b40*/  IADD3 R20, PT, PT, R23, R27, RZ ;  /* 0x0000001b17147210 */ /* 0x000fe40007ffe0ff */
[----:B------:R-:W-:-:S03]  /*1b50*/  LOP3.LUT R14, R22, 0xff, R25, 0x78, !PT ;  /* 0x000000ff160e7812 */ /* 0x000fc600078e7819 */
[----:B------:R-:W-:Y:S02]  /*1b60*/  IMAD R25, R20, 0x1b3, RZ ;  /* 0x000001b314197824 */ /* 0x000fe400078e02ff */
[----:B------:R-:W-:-:S04]  /*1b70*/  IMAD.WIDE.U32 R22, R14, 0x1b3, RZ ;  /* 0x000001b30e167825 */ /* 0x000fc800078e00ff */
[----:B------:R-:W-:Y:S01]  /*1b80*/  IMAD R27, R14, 0x100, R25 ;  /* 0x000001000e1b7824 */ /* 0x000fe200078e0219 */
[--C-:B------:R-:W-:Y:S02]  /*1b90*/  SHF.R.U32.HI R25, RZ, 0x10, R21.reuse ;  /* 0x00000010ff197819 */ /* 0x100fe40000011615 */
[----:B------:R-:W-:Y:S01]  /*1ba0*/  SHF.R.U32.HI R21, RZ, 0x18, R21 ;  /* 0x00000018ff157819 */ /* 0x000fe20000011615 */
[----:B------:R-:W-:Y:S01]  /*1bb0*/  IMAD.IADD R20, R23, 0x1, R27 ;  /* 0x0000000117147824 */ /* 0x000fe200078e021b */
[----:B------:R-:W-:-:S03]  /*1bc0*/  LOP3.LUT R14, R22, 0xff, R25, 0x78, !PT ;  /* 0x000000ff160e7812 */ /* 0x000fc600078e7819 */
[----:B------:R-:W-:Y:S02]  /*1bd0*/  IMAD R25, R20, 0x1b3, RZ ;  /* 0x000001b314197824 */ /* 0x000fe400078e02ff */
[----:B------:R-:W-:-:S03]  /*1be0*/  IMAD.WIDE.U32 R22, R14, 0x1b3, RZ ;  /* 0x000001b30e167825 */ /* 0x000fc600078e00ff */
[----:B------:R-:W-:Y:S02]  /*1bf0*/  LEA R25, R14, R25, 0x8 ;  /* 0x000000190e197211 */ /* 0x000fe400078e40ff */
[----:B------:R-:W-:-:S03]  /*1c00*/  LOP3.LUT R22, R21, R22, RZ, 0x3c, !PT ;  /* 0x0000001615167212 */ /* 0x000fc600078e3cff */
[----:B------:R-:W-:Y:S02]  /*1c10*/  IMAD.IADD R14, R23, 0x1, R25 ;  /* 0x00000001170e7824 */ /* 0x000fe400078e0219 */
[----:B------:R-:W-:-:S04]  /*1c20*/  IMAD.WIDE.U32 R20, R22, 0x1b3, RZ ;  /* 0x000001b316147825 */ /* 0x000fc800078e00ff */
[----:B------:R-:W-:Y:S01]  /*1c30*/  IMAD R23, R14, 0x1b3, RZ ;  /* 0x000001b30e177824 */ /* 0x000fe200078e02ff */
[----:B------:R-:W-:-:S03]  /*1c40*/  MOV R25, R20 ;  /* 0x0000001400197202 */ /* 0x000fc60000000f00 */
[----:B------:R-:W-:-:S04]  /*1c50*/  IMAD R23, R22, 0x100, R23 ;  /* 0x0000010016177824 */ /* 0x000fc800078e0217 */
[----:B------:R-:W-:-:S07]  /*1c60*/  IMAD.IADD R24, R21, 0x1, R23 ;  /* 0x0000000115187824 */ /* 0x000fce00078e0217 */
.L_x_6:
[----:B------:R-:W-:Y:S01]  /*1c70*/  ISETP.NE.U32.AND P1, PT, R10, R25, PT ;  /* 0x000000190a00720c */ /* 0x000fe20003f25070 */
[----:B------:R-:W-:Y:S03]  /*1c80*/  BSSY.RECONVERGENT B1, `(.L_x_9) ;  /* 0x0000179000017945 */ /* 0x000fe60003800200 */
[----:B------:R-:W-:-:S13]  /*1c90*/  ISETP.NE.AND.EX P1, PT, R11, R24, PT, P1 ;  /* 0x000000180b00720c */ /* 0x000fda0003f25310 */
[----:B------:R-:W-:Y:S05]  /*1ca0*/  @!P1 BRA `(.L_x_10) ;  /* 0x0000001400689947 */ /* 0x000fea0003800000 */
[----:B------:R-:W-:Y:S02]  /*1cb0*/  HFMA2 R14, -RZ, RZ, -15.890625, -0.0047760009765625 ;  /* 0xcbf29ce4ff0e7431 */ /* 0x000fe400000001ff */
[----:B------:R-:W-:Y:S01]  /*1cc0*/  IMAD.MOV.U32 R20, RZ, RZ, -0x7bdddcdb ;  /* 0x84222325ff147424 */ /* 0x000fe200078e00ff */
[----:B------:R-:W-:Y:S06]  /*1cd0*/  @!P0 BRA `(.L_x_11) ;  /* 0x0000000800a08947 */ /* 0x000fec0003800000 */
[----:B------:R-:W-:Y:S01]  /*1ce0*/  ISETP.NE.U32.AND P1, PT, R12, RZ, PT ;  /* 0x000000ff0c00720c */ /* 0x000fe20003f25070 */
[----:B------:R-:W-:Y:S01]  /*1cf0*/  IMAD.MOV.U32 R20, RZ, RZ, -0x7bdddcdb ;  /* 0x84222325ff147424 */ /* 0x000fe200078e00ff */
[----:B------:R-:W-:Y:S01]  /*1d00*/  MOV R11, RZ ;  /* 0x000000ff000b7202 */ /* 0x000fe20000000f00 */
[----:B------:R-:W-:Y:S01]  /*1d10*/  IMAD.MOV.U32 R14, RZ, RZ, -0x340d631c ;  /* 0xcbf29ce4ff0e7424 */ /* 0x000fe200078e00ff */
[----:B------:R-:W-:Y:S01]  /*1d20*/  ISETP.NE.AND.EX P1, PT, R4, RZ, PT, P1 ;  /* 0x000000ff0400720c */ /* 0x000fe20003f25310 */
[----:B------:R-:W-:-:S12]  /*1d30*/  IMAD.MOV.U32 R21, RZ, RZ, RZ ;  /* 0x000000ffff157224 */ /* 0x000fd800078e00ff */
[----:B------:R-:W-:Y:S05]  /*1d40*/  @!P1 BRA `(.L_x_12) ;  /* 0x0000000400b49947 */ /* 0x000fea0003800000 */
[----:B------:R-:W-:Y:S02]  /*1d50*/  HFMA2 R14, -RZ, RZ, -15.890625, -0.0047760009765625 ;  /* 0xcbf29ce4ff0e7431 */ /* 0x000fe400000001ff */
[----:B------:R-:W-:Y:S01]  /*1d60*/  IMAD.MOV.U32 R20, RZ, RZ, -0x7bdddcdb ;  /* 0x84222325ff147424 */ /* 0x000fe200078e00ff */
[----:B------:R-:W2:Y:S01]  /*1d70*/  LDCU UR5, c[0x0][0x3c4] ;  /* 0x00007880ff0577ac */ /* 0x000ea20008000800 */
[----:B-1----:R-:W-:Y:S02]  /*1d80*/  IMAD.MOV.U32 R26, RZ, RZ, RZ ;  /* 0x000000ffff1a7224 */ /* 0x002fe400078e00ff */
[----:B------:R-:W-:-:S07]  /*1d90*/  IMAD.MOV.U32 R21, RZ, RZ, RZ ;  /* 0x000000ffff157224 */ /* 0x000fce00078e00ff */
.L_x_13:
[----:B0-----:R-:W-:-:S04]  /*1da0*/  LEA R22, P1, R26, R18, 0x3 ;  /* 0x000000121a167211 */ /* 0x001fc800078218ff */
[----:B------:R-:W-:-:S05]  /*1db0*/  LEA.HI.X R23, R26, R19, R21, 0x3, P1 ;  /* 0x000000131a177211 */ /* 0x000fca00008f1c15 */
[----:B------:R-:W3:Y:S04]  /*1dc0*/  LD.E.64 R10, desc[UR6][R22.64] ;  /* 0x00000006160a7980 */ /* 0x000ee8000c101b00 */
[----:B------:R0:W4:Y:S01]  /*1dd0*/  LD.E.64 R24, desc[UR6][R22.64+0x8] ;  /* 0x0000080616187980 */ /* 0x000122000c101b00 */
[----:B------:R-:W-:Y:S01]  /*1de0*/  IMAD R27, R14, 0x1b3, RZ ;  /* 0x000001b30e1b7824 */ /* 0x000fe200078e02ff */
[----:B------:R-:W-:-:S04]  /*1df0*/  IADD3 R26, P1, PT, R26, 0x2, RZ ;  /* 0x000000021a1a7810 */ /* 0x000fc80007f3e0ff */
[----:B------:R-:W-:Y:S02]  /*1e00*/  IADD3.X R21, PT, PT, RZ, R21, RZ, P1, !PT ;  /* 0x00000015ff157210 */ /* 0x000fe40000ffe4ff */
[----:B------:R-:W-:-:S04]  /*1e10*/  ISETP.NE.U32.AND P1, PT, R26, R5, PT ;  /* 0x000000051a00720c */ /* 0x000fc80003f25070 */
[----:B------:R-:W-:Y:S02]  /*1e20*/  ISETP.NE.AND.EX P1, PT, R21, R15, PT, P1 ;  /* 0x0000000f1500720c */ /* 0x000fe40003f25310 */
[----:B---3--:R-:W-:Y:S02]  /*1e30*/  LOP3.LUT R20, R20, 0xff, R10, 0x78, !PT ;  /* 0x000000ff14147812 */ /* 0x008fe400078e780a */
[--C-:B0-----:R-:W-:Y:S02]  /*1e40*/  SHF.R.U64 R23, R10, 0x10, R11.reuse ;  /* 0x000000100a177819 */ /* 0x101fe4000000120b */
        /* <DEDUP_REMOVED lines=8> */
[----:B------:R-:W-:-:S04]  /*1ed0*/  LOP3.LUT R28, R28, 0xff, R23, 0x78, !PT ;  /* 0x000000ff1c1c7812 */ /* 0x000fc800078e7817 */
[----:B------:R-:W-:Y:S01]  /*1ee0*/  IADD3 R14, PT, PT, R29, R27, RZ ;  /* 0x0000001b1d0e7210 */ /* 0x000fe20007ffe0ff */
[----:B------:R-:W-:-:S04]  /*1ef0*/  IMAD.WIDE.U32 R22, R28, 0x1b3, RZ ;  /* 0x000001b31c167825 */ /* 0x000fc800078e00ff */
[----:B------:R-:W-:-:S04]  /*1f00*/  IMAD R27, R14, 0x1b3, RZ ;  /* 0x000001b30e1b7824 */ /* 0x000fc800078e02ff */
        /* <DEDUP_REMOVED lines=26> */
[----:B------:R-:W-:-:S04]  /*20b0*/  IMAD.IADD R10, R23, 0x1, R27 ;  /* 0x00000001170a7824 */ /* 0x000fc800078e021b */
[----:B------:R-:W-:Y:S02]  /*20c0*/  IMAD R23, R10, 0x1b3, RZ ;  /* 0x000001b30a177824 */ /* 0x000fe400078e02ff */
[----:B------:R-:W-:-:S04]  /*20d0*/  IMAD.WIDE.U32 R10, R22, 0x1b3, RZ ;  /* 0x000001b3160a7825 */ /* 0x000fc800078e00ff */
[----:B------:R-:W-:Y:S01]  /*20e0*/  IMAD R23, R22, 0x100, R23 ;  /* 0x0000010016177824 */ /* 0x000fe200078e0217 */
[----:B----4-:R-:W-:-:S04]  /*20f0*/  LOP3.LUT R14, R10, 0xff, R24, 0x78, !PT ;  /* 0x000000ff0a0e7812 */ /* 0x010fc800078e7818 */
[----:B------:R-:W-:-:S05]  /*2100*/  IADD3 R11, PT, PT, R11, R23, RZ ;  /* 0x000000170b0b7210 */ /* 0x000fca0007ffe0ff */
        /* <DEDUP_REMOVED lines=42> */
[----:B------:R-:W-:-:S04]  /*23b0*/  IMAD.WIDE.U32 R10, R14, 0x1b3, RZ ;  /* 0x000001b30e0a7825 */ /* 0x000fc800078e00ff */
[----:B------:R-:W-:Y:S02]  /*23c0*/  IMAD R23, R14, 0x100, R23 ;  /* 0x000001000e177824 */ /* 0x000fe400078e0217 */
[----:B------:R-:W-:-:S03]  /*23d0*/  IMAD.MOV.U32 R20, RZ, RZ, R10 ;  /* 0x000000ffff147224 */ /* 0x000fc600078e000a */
[----:B------:R-:W-:Y:S01]  /*23e0*/  IADD3 R14, PT, PT, R11, R23, RZ ;  /* 0x000000170b0e7210 */ /* 0x000fe20007ffe0ff */
[----:B------:R-:W-:Y:S06]  /*23f0*/  @P1 BRA `(.L_x_13) ;  /* 0xfffffff800681947 */ /* 0x000fec000383ffff */
[----:B------:R-:W-:Y:S02]  /*2400*/  IMAD.MOV.U32 R11, RZ, RZ, R5 ;  /* 0x000000ffff0b7224 */ /* 0x000fe400078e0005 */
[----:B--2---:R-:W-:-:S07]  /*2410*/  IMAD.U32 R21, RZ, RZ, UR5 ;  /* 0x00000005ff157e24 */ /* 0x004fce000f8e00ff */
.L_x_12:
[----:B------:R-:W-:-:S04]  /*2420*/  ISETP.NE.U32.AND P1, PT, R6, RZ, PT ;  /* 0x000000ff0600720c */ /* 0x000fc80003f25070 */
[----:B------:R-:W-:-:S13]  /*2430*/  ISETP.NE.AND.EX P1, PT, RZ, RZ, PT, P1 ;  /* 0x000000ffff00720c */ /* 0x000fda0003f25310 */
[----:B------:R-:W-:Y:S05]  /*2440*/  @!P1 BRA `(.L_x_11) ;  /* 0x0000000000c49947 */ /* 0x000fea0003800000 */
[----:B0-----:R-:W-:-:S04]  /*2450*/  LEA R10, P1, R11, R18, 0x3 ;  /* 0x000000120b0a7211 */ /* 0x001fc800078218ff */
[----:B------:R-:W-:-:S06]  /*2460*/  LEA.HI.X R11, R11, R19, R21, 0x3, P1 ;  /* 0x000000130b0b7211 */ /* 0x000fcc00008f1c15 */
        /* <DEDUP_REMOVED lines=44> */
[----:B------:R-:W-:-:S04]  /*2730*/  IMAD R11, R10, 0x1b3, RZ ;  /* 0x000001b30a0b7824 */ /* 0x000fc800078e02ff */
[----:B------:R-:W-:-:S05]  /*2740*/  IMAD R11, R18, 0x100, R11 ;  /* 0x00000100120b7824 */ /* 0x000fca00078e020b */
[----:B------:R-:W-:-:S07]  /*2750*/  IADD3 R14, PT, PT, R21, R11, RZ ;  /* 0x0000000b150e7210 */ /* 0x000fce0007ffe0ff */
.L_x_11:
[----:B------:R-:W-:Y:S02]  /*2760*/  IMAD.MOV.U32 R23, RZ, RZ, -0x7bdddcdb ;  /* 0x84222325ff177424 */ /* 0x000fe400078e00ff */
[----:B------:R-:W-:Y:S01]  /*2770*/  IMAD.MOV.U32 R29, RZ, RZ, -0x340d631c ;  /* 0xcbf29ce4ff1d7424 */ /* 0x000fe200078e00ff */
[----:B------:R-:W-:Y:S06]  /*2780*/  @!P0 BRA `(.L_x_14) ;  /* 0x0000000800a48947 */ /* 0x000fec0003800000 */
[----:B------:R-:W-:Y:S01]  /*2790*/  ISETP.NE.U32.AND P0, PT, R12, RZ, PT ;  /* 0x000000ff0c00720c */ /* 0x000fe20003f05070 */
[----:B0-----:R-:W-:Y:S01]  /*27a0*/  HFMA2 R18, -RZ, RZ, 0, 0 ;  /* 0x00000000ff127431 */ /* 0x001fe200000001ff */
[----:B------:R-:W-:Y:S01]  /*27b0*/  MOV R23, 0x84222325 ;  /* 0x8422232500177802 */ /* 0x000fe20000000f00 */
[----:B------:R-:W-:Y:S01]  /*27c0*/  IMAD.MOV.U32 R29, RZ, RZ, -0x340d631c ;  /* 0xcbf29ce4ff1d7424 */ /* 0x000fe200078e00ff */
[----:B------:R-:W-:Y:S01]  /*27d0*/  ISETP.NE.AND.EX P0, PT, R4, RZ, PT, P0 ;  /* 0x000000ff0400720c */ /* 0x000fe20003f05300 */
[----:B------:R-:W-:-:S12]  /*27e0*/  IMAD.MOV.U32 R11, RZ, RZ, RZ ;  /* 0x000000ffff0b7224 */ /* 0x000fd800078e00ff */
[----:B------:R-:W-:Y:S05]  /*27f0*/  @!P0 BRA `(.L_x_15) ;  /* 0x0000000400b48947 */ /* 0x000fea0003800000 */
[----:B------:R-:W-:Y:S01]  /*2800*/  IMAD.MOV.U32 R23, RZ, RZ, -0x7bdddcdb ;  /* 0x84222325ff177424 */ /* 0x000fe200078e00ff */
[----:B------:R-:W-:Y:S01]  /*2810*/  MOV R24, RZ ;  /* 0x000000ff00187202 */ /* 0x000fe20000000f00 */
[----:B------:R-:W-:Y:S01]  /*2820*/  IMAD.MOV.U32 R29, RZ, RZ, -0x340d631c ;  /* 0xcbf29ce4ff1d7424 */ /* 0x000fe200078e00ff */
[----:B------:R-:W0:Y:S01]  /*2830*/  LDCU UR5, c[0x0][0x3c4] ;  /* 0x00007880ff0577ac */ /* 0x000e220008000800 */
[----:B------:R-:W-:-:S07]  /*2840*/  IMAD.MOV.U32 R21, RZ, RZ, RZ ;  /* 0x000000ffff157224 */ /* 0x000fce00078e00ff */
.L_x_16:
[----:B-1----:R-:W-:-:S04]  /*2850*/  LEA R26, P0, R24, R16, 0x3 ;  /* 0x00000010181a7211 */ /* 0x002fc800078018ff */
[----:B------:R-:W-:-:S05]  /*2860*/  LEA.HI.X R27, R24, R17, R21, 0x3, P0 ;  /* 0x00000011181b7211 */ /* 0x000fca00000f1c15 */
[----:B------:R-:W2:Y:S04]  /*2870*/  LD.E.64 R18, desc[UR6][R26.64] ;  /* 0x000000061a127980 */ /* 0x000ea8000c101b00 */
[----:B------:R1:W3:Y:S01]  /*2880*/  LD.E.64 R10, desc[UR6][R26.64+0x8] ;  /* 0x000008061a0a7980 */ /* 0x0002e2000c101b00 */
[----:B------:R-:W-:Y:S01]  /*2890*/  IMAD R28, R29, 0x1b3, RZ ;  /* 0x000001b31d1c7824 */ /* 0x000fe200078e02ff */
[----:B------:R-:W-:-:S05]  /*28a0*/  IADD3 R24, P0, PT, R24, 0x2, RZ ;  /* 0x0000000218187810 */ /* 0x000fca0007f1e0ff */
[----:B------:R-:W-:Y:S01]  /*28b0*/  IMAD.X R21, RZ, RZ, R21, P0 ;  /* 0x000000ffff157224 */ /* 0x000fe200000e0615 */
[----:B------:R-:W-:-:S04]  /*28c0*/  ISETP.NE.U32.AND P0, PT, R24, R5, PT ;  /* 0x000000051800720c */ /* 0x000fc80003f05070 */
[----:B------:R-:W-:Y:S02]  /*28d0*/  ISETP.NE.AND.EX P0, PT, R21, R15, PT, P0 ;  /* 0x0000000f1500720c */ /* 0x000fe40003f05300 */
        /* <DEDUP_REMOVED lines=12> */
[----:B-1----:R-:W-:Y:S02]  /*29a0*/  IMAD R26, R23, 0x1b3, RZ ;  /* 0x000001b3171a7824 */ /* 0x002fe400078e02ff */
        /* <DEDUP_REMOVED lines=31> */
[----:B---3--:R-:W-:-:S03]  /*2ba0*/  LOP3.LUT R22, R18, 0xff, R10, 0x78, !PT ;  /* 0x000000ff12167812 */ /* 0x008fc600078e780a */
[----:B------:R-:W-:-:S04]  /*2bb0*/  IMAD.IADD R19, R19, 0x1, R23 ;  /* 0x0000000113137824 */ /* 0x000fc800078e0217 */
        /* <DEDUP_REMOVED lines=42> */
[----:B------:R-:W-:-:S03]  /*2e60*/  IMAD.WIDE.U32 R10, R18, 0x1b3, RZ ;  /* 0x000001b3120a7825 */ /* 0x000fc600078e00ff */
[----:B------:R-:W-:Y:S01]  /*2e70*/  LEA R19, R18, R19, 0x8 ;  /* 0x0000001312137211 */ /* 0x000fe200078e40ff */
[----:B------:R-:W-:-:S04]  /*2e80*/  IMAD.MOV.U32 R23, RZ, RZ, R10 ;  /* 0x000000ffff177224 */ /* 0x000fc800078e000a */
[----:B------:R-:W-:Y:S01]  /*2e90*/  IMAD.IADD R29, R11, 0x1, R19 ;  /* 0x000000010b1d7824 */ /* 0x000fe200078e0213 */
[----:B------:R-:W-:Y:S06]  /*2ea0*/  @P0 BRA `(.L_x_16) ;  /* 0xfffffff800680947 */ /* 0x000fec000383ffff */
[----:B------:R-:W-:Y:S01]  /*2eb0*/  MOV R11, R5 ;  /* 0x00000005000b7202 */ /* 0x000fe20000000f00 */
[----:B0-----:R-:W-:-:S07]  /*2ec0*/  IMAD.U32 R18, RZ, RZ, UR5 ;  /* 0x00000005ff127e24 */ /* 0x001fce000f8e00ff */
.L_x_15:
[----:B------:R-:W-:-:S04]  /*2ed0*/  ISETP.NE.U32.AND P0, PT, R6, RZ, PT ;  /* 0x000000ff0600720c */ /* 0x000fc80003f05070 */
[----:B------:R-:W-:-:S13]  /*2ee0*/  ISETP.NE.AND.EX P0, PT, RZ, RZ, PT, P0 ;  /* 0x000000ffff00720c */ /* 0x000fda0003f05300 */
[----:B------:R-:W-:Y:S05]  /*2ef0*/  @!P0 BRA `(.L_x_14) ;  /* 0x0000000000c88947 */ /* 0x000fea0003800000 */
[----:B------:R-:W-:-:S04]  /*2f00*/  LEA R10, P0, R11, R16, 0x3 ;  /* 0x000000100b0a7211 */ /* 0x000fc800078018ff */
[----:B------:R-:W-:-:S06]  /*2f10*/  LEA.HI.X R11, R11, R17, R18, 0x3, P0 ;  /* 0x000000110b0b7211 */ /* 0x000fcc00000f1c12 */
[----:B------:R-:W2:Y:S01]  /*2f20*/  LD.E.64 R10, desc[UR6][R10.64] ;  /* 0x000000060a0a7980 */ /* 0x000ea2000c101b00 */
[----:B------:R-:W-:Y:S01]  /*2f30*/  IMAD R18, R29, 0x1b3, RZ ;  /* 0x000001b31d127824 */ /* 0x000fe200078e02ff */
[----:B--2---:R-:W-:Y:S02]  /*2f40*/  LOP3.LUT R23, R23, 0xff, R10, 0x78, !PT ;  /* 0x000000ff17177812 */ /* 0x004fe400078e780a */
[----:B------:R-:W-:-:S03]  /*2f50*/  SHF.R.U64 R15, R10, 0x8, R11 ;  /* 0x000000080a0f7819 */ /* 0x000fc6000000120b */
[----:B------:R-:W-:-:S04]  /*2f60*/  IMAD.WIDE.U32 R16, R23, 0x1b3, RZ ;  /* 0x000001b317107825 */ /* 0x000fc800078e00ff */
[----:B------:R-:W-:Y:S01]  /*2f70*/  IMAD R23, R23, 0x100, R18 ;  /* 0x0000010017177824 */ /* 0x000fe200078e0212 */
[----:B------:R-:W-:-:S04]  /*2f80*/  LOP3.LUT R15, R16, 0xff, R15, 0x78, !PT ;  /* 0x000000ff100f7812 */ /* 0x000fc800078e780f */
        /* <DEDUP_REMOVED lines=38> */
[----:B------:R-:W-:Y:S02]  /*31f0*/  IMAD R15, R16, 0x100, R15 ;  /* 0x00000100100f7824 */ /* 0x000fe400078e020f */
[----:B------:R-:W-:-:S03]  /*3200*/  IMAD.MOV.U32 R23, RZ, RZ, R10 ;  /* 0x000000ffff177224 */ /* 0x000fc600078e000a */
[----:B------:R-:W-:-:S07]  /*3210*/  IADD3 R29, PT, PT, R11, R15, RZ ;  /* 0x0000000f0b1d7210 */ /* 0x000fce0007ffe0ff */
.L_x_14:
[----:B------:R-:W-:-:S04]  /*3220*/  ISETP.GE.U32.AND P0, PT, R20, R23, PT ;  /* 0x000000171400720c */ /* 0x000fc80003f06070 */
[----:B------:R-:W-:Y:S01]  /*3230*/  ISETP.GE.U32.AND.EX P0, PT, R14, R29, PT, P0 ;  /* 0x0000001d0e00720c */ /* 0x000fe20003f06100 */
[----:B------:R-:W-:-:S12]  /*3240*/  BRA `(.L_x_17) ;  /* 0x0000000000707947 */ /* 0x000fd80003800000 */
.L_x_10:
[----:B------:R-:W2:Y:S01]  /*3250*/  LDCU UR5, c[0x0][0x3c8] ;  /* 0x00007900ff0577ac */ /* 0x000ea20008000800 */
[----:B------:R-:W-:Y:S01]  /*3260*/  PLOP3.LUT P0, PT, PT, PT, PT, 0x80, 0x8 ;  /* 0x000000000008781c */ /* 0x000fe20003f0f070 */
[----:B--2---:R-:W-:-:S09]  /*3270*/  UISETP.NE.AND UP0, UPT, UR5, URZ, UPT ;  /* 0x000000ff0500728c */ /* 0x004fd2000bf05270 */
[----:B------:R-:W-:Y:S05]  /*3280*/  BRA.U !UP0, `(.L_x_17) ;  /* 0x0000000108607547 */ /* 0x000fea000b800000 */
[----:B------:R-:W-:Y:S02]  /*3290*/  IMAD.MOV.U32 R20, RZ, RZ, RZ ;  /* 0x000000ffff147224 */ /* 0x000fe400078e00ff */
[----:B------:R-:W-:-:S07]  /*32a0*/  IMAD.MOV.U32 R23, RZ, RZ, RZ ;  /* 0x000000ffff177224 */ /* 0x000fce00078e00ff */
.L_x_18:
[C---:B------:R-:W-:Y:S02]  /*32b0*/  SHF.L.U32 R15, R20.reuse, 0x3, RZ ;  /* 0x00000003140f7819 */ /* 0x040fe400000006ff */
[----:B------:R-:W-:Y:S02]  /*32c0*/  SHF.L.U64.HI R21, R20, 0x3, R23 ;  /* 0x0000000314157819 */ /* 0x000fe40000010217 */
[-C--:B0-----:R-:W-:Y:S02]  /*32d0*/  IADD3 R10, P0, PT, R18, R15.reuse, RZ ;  /* 0x0000000f120a7210 */ /* 0x081fe40007f1e0ff */
[----:B------:R-:W-:-:S03]  /*32e0*/  IADD3 R14, P1, PT, R16, R15, RZ ;  /* 0x0000000f100e7210 */ /* 0x000fc60007f3e0ff */
[--C-:B------:R-:W-:Y:S02]  /*32f0*/  IMAD.X R11, R19, 0x1, R21.reuse, P0 ;  /* 0x00000001130b7824 */ /* 0x100fe400000e0615 */
[----:B------:R-:W-:-:S04]  /*3300*/  IMAD.X R15, R17, 0x1, R21, P1 ;  /* 0x00000001110f7824 */ /* 0x000fc800008e0615 */
[----:B------:R-:W2:Y:S04]  /*3310*/  LD.E.64 R10, desc[UR6][R10.64] ;  /* 0x000000060a0a7980 */ /* 0x000ea8000c101b00 */
[----:B------:R-:W2:Y:S01]  /*3320*/  LD.E.64 R14, desc[UR6][R14.64] ;  /* 0x000000060e0e7980 */ /* 0x000ea2000c101b00 */
[----:B------:R-:W-:Y:S02]  /*3330*/  PLOP3.LUT P0, PT, PT, PT, PT, 0x8, 0x80 ;  /* 0x000000000080781c */ /* 0x000fe40003f0e170 */
[----:B--2---:R-:W-:-:S04]  /*3340*/  ISETP.GE.U32.AND P1, PT, R10, R14, PT ;  /* 0x0000000e0a00720c */ /* 0x004fc80003f26070 */
[----:B------:R-:W-:-:S13]  /*3350*/  ISETP.GE.U32.AND.EX P1, PT, R11, R15, PT, P1 ;  /* 0x0000000f0b00720c */ /* 0x000fda0003f26110 */
[----:B------:R-:W-:Y:S05]  /*3360*/  @!P1 BRA `(.L_x_17) ;  /* 0x0000000000289947 */ /* 0x000fea0003800000 */
[----:B------:R-:W0:Y:S01]  /*3370*/  LDCU UR8, c[0x0][0x3c8] ;  /* 0x00007900ff0877ac */ /* 0x000e220008000800 */
[----:B------:R-:W-:Y:S02]  /*3380*/  IADD3 R20, P1, PT, R20, 0x1, RZ ;  /* 0x0000000114147810 */ /* 0x000fe40007f3e0ff */
[----:B------:R-:W-:Y:S02]  /*3390*/  ISETP.GT.U32.AND P0, PT, R10, R14, PT ;  /* 0x0000000e0a00720c */ /* 0x000fe40003f04070 */
[----:B------:R-:W-:Y:S02]  /*33a0*/  IADD3.X R23, PT, PT, RZ, R23, RZ, P1, !PT ;  /* 0x00000017ff177210 */ /* 0x000fe40000ffe4ff */
[----:B------:R-:W-:Y:S02]  /*33b0*/  ISETP.GT.U32.AND.EX P2, PT, R11, R15, PT, P0 ;  /* 0x0000000f0b00720c */ /* 0x000fe40003f44100 */
[----:B------:R-:W-:Y:S01]  /*33c0*/  PLOP3.LUT P0, PT, PT, PT, PT, 0x80, 0x8 ;  /* 0x000000000008781c */ /* 0x000fe20003f0f070 */
[----:B0-----:R-:W-:-:S02]  /*33d0*/  USHF.R.S32.HI UR5, URZ, 0x1f, UR8 ;  /* 0x0000001fff057899 */ /* 0x001fc40008011408 */
[----:B------:R-:W-:-:S04]  /*33e0*/  ISETP.GE.U32.AND P1, PT, R20, UR8, PT ;  /* 0x0000000814007c0c */ /* 0x000fc8000bf26070 */
[----:B------:R-:W-:-:S13]  /*33f0*/  ISETP.GE.U32.AND.EX P1, PT, R23, UR5, PT, P1 ;  /* 0x0000000517007c0c */ /* 0x000fda000bf26110 */
[----:B------:R-:W-:Y:S05]  /*3400*/  @!P1 BRA !P2, `(.L_x_18) ;  /* 0xfffffffc00a89947 */ /* 0x000fea000503ffff */
.L_x_17:
[----:B------:R-:W-:Y:S05]  /*3410*/  BSYNC.RECONVERGENT B1 ;  /* 0x0000000000017941 */ /* 0x000fea0003800200 */
.L_x_9:
[----:B------:R-:W-:Y:S01]  /*3420*/  @P0 VIADD R2, R0, 0x1 ;  /* 0x0000000100020836 */ /* 0x000fe20000000000 */
[----:B------:R-:W-:-:S04]  /*3430*/  SEL R3, R3, R0, P0 ;  /* 0x0000000003037207 */ /* 0x000fc80000000000 */
[----:B------:R-:W-:-:S13]  /*3440*/  ISETP.GE.AND P0, PT, R2, R3, PT ;  /* 0x000000030200720c */ /* 0x000fda0003f06270 */
[----:B------:R-:W-:Y:S05]  /*3450*/  @!P0 BRA `(.L_x_19) ;  /* 0xffffffd000788947 */ /* 0x000fea000383ffff */
.L_x_2:
[----:B------:R-:W-:Y:S05]  /*3460*/  BSYNC.RECONVERGENT B0 ;  /* 0x0000000000007941 */ /* 0x000fea0003800200 */
.L_x_1:
[----:B------:R-:W-:Y:S01]  /*3470*/  ULEA UR5, UR9, UR4, 0x3 ;  /* 0x0000000409057291 */ /* 0x000fe2000f8e18ff */
[----:B0-----:R-:W-:Y:S01]  /*3480*/  IMAD.IADD R15, R7, 0x1, -R2 ;  /* 0x00000001070f7824 */ /* 0x001fe200078e0a02 */
[----:B------:R-:W-:Y:S01]  /*3490*/  LEA R4, R2, UR4, 0x3 ;  /* 0x0000000402047c11 */ /* 0x000fe2000f8e18ff */
[----:B------:R-:W0:Y:S01]  /*34a0*/  LDCU.64 UR14, c[0x0][0x3c0] ;  /* 0x00007800ff0e77ac */ /* 0x000e220008000a00 */
[----:B------:R-:W-:Y:S01]  /*34b0*/  BSSY.RECONVERGENT B0, `(.L_x_20) ;  /* 0x00002ea000007945 */ /* 0x000fe20003800200 */
[----:B------:R-:W-:Y:S02]  /*34c0*/  PLOP3.LUT P0, PT, PT, PT, PT, 0x8, 0x80 ;  /* 0x000000000080781c */ /* 0x000fe40003f0e170 */
[C---:B------:R-:W-:Y:S01]  /*34d0*/  LEA R5, R15.reuse, UR5, 0x3 ;  /* 0x000000050f057c11 */ /* 0x040fe2000f8e18ff */
[----:B------:R2:W3:Y:S01]  /*34e0*/  LDS.64 R6, [R4] ;  /* 0x0000000004067984 */ /* 0x0004e20000000a00 */
[----:B------:R-:W4:Y:S01]  /*34f0*/  LDCU UR12, c[0x0][0x3c8] ;  /* 0x00007900ff0c77ac */ /* 0x000f220008000800 */
[----:B------:R-:W-:-:S02]  /*3500*/  IADD3 R15, PT, PT, R15, UR9, RZ ;  /* 0x000000090f0f7c10 */ /* 0x000fc4000fffe0ff */
[----:B------:R2:W1:Y:S02]  /*3510*/  LDS.64 R10, [R5] ;  /* 0x00000000050a7984 */ /* 0x0004640000000a00 */
[----:B------:R-:W-:Y:S01]  /*3520*/  ISETP.GE.AND P1, PT, R15, R8, PT ;  /* 0x000000080f00720c */ /* 0x000fe20003f26270 */
[----:B0-----:R-:W-:-:S04]  /*3530*/  UIADD3 UR10, UP0, UPT, UR14, -0x1, URZ ;  /* 0xffffffff0e0a7890 */ /* 0x001fc8000ff1e0ff */
[----:B------:R-:W-:Y:S02]  /*3540*/  UIADD3.X UR11, UPT, UPT, UR15, -0x1, URZ, UP0, !UPT ;  /* 0xffffffff0f0b7890 */ /* 0x000fe400087fe4ff */
[----:B----4-:R-:W-:-:S06]  /*3550*/  USHF.R.S32.HI UR13, URZ, 0x1f, UR12 ;  /* 0x0000001fff0d7899 */ /* 0x010fcc000801140c */
[----:B--2---:R-:W-:Y:S06]  /*3560*/  @P1 BRA `(.L_x_21) ;  /* 0x0000002c00781947 */ /* 0x004fec0003800000 */
[----:B------:R-:W-:Y:S02]  /*3570*/  ISETP.GE.AND P1, PT, R2, UR9, PT ;  /* 0x0000000902007c0c */ /* 0x000fe4000bf26270 */
[----:B------:R-:W-:-:S11]  /*3580*/  PLOP3.LUT P0, PT, PT, PT, PT, 0x80, 0x8 ;  /* 0x000000000008781c */ /* 0x000fd60003f0f070 */
[----:B------:R-:W-:Y:S05]  /*3590*/  @P1 BRA `(.L_x_21) ;  /* 0x0000002c006c1947 */ /* 0x000fea0003800000 */
[----:B------:R-:W-:Y:S01]  /*35a0*/  ISETP.NE.U32.AND P0, PT, RZ, UR14, PT ;  /* 0x0000000eff007c0c */ /* 0x000fe2000bf05070 */
[----:B------:R-:W-:Y:S02]  /*35b0*/  IMAD.MOV.U32 R0, RZ, RZ, -0x7bdddcdb ;  /* 0x84222325ff007424 */ /* 0x000fe400078e00ff */
[----:B------:R-:W-:Y:S01]  /*35c0*/  IMAD.MOV.U32 R3, RZ, RZ, -0x340d631c ;  /* 0xcbf29ce4ff037424 */ /* 0x000fe200078e00ff */
[----:B------:R-:W-:-:S13]  /*35d0*/  ISETP.NE.AND.EX P0, PT, RZ, UR15, PT, P0 ;  /* 0x0000000fff007c0c */ /* 0x000fda000bf05300 */
[----:B------:R-:W-:Y:S05]  /*35e0*/  @!P0 BRA `(.L_x_22) ;  /* 0x0000000800ac8947 */ /* 0x000fea0003800000 */
[----:B------:R-:W-:Y:S01]  /*35f0*/  UISETP.NE.U32.AND UP1, UPT, UR10, URZ, UPT ;  /* 0x000000ff0a00728c */ /* 0x000fe2000bf25070 */
[----:B------:R-:W-:Y:S01]  /*3600*/  HFMA2 R0, -RZ, RZ, -6.306171417236328125e-05, 0.01395416259765625 ;  /* 0x84222325ff007431 */ /* 0x000fe200000001ff */
[----:B------:R-:W-:Y:S01]  /*3610*/  ULOP3.LUT UR5, UR14, 0x1, URZ, 0xc0, !UPT ;  /* 0x000000010e057892 */ /* 0x000fe2000f8ec0ff */
[----:B------:R-:W-:Y:S01]  /*3620*/  IMAD.MOV.U32 R3, RZ, RZ, -0x340d631c ;  /* 0xcbf29ce4ff037424 */ /* 0x000fe200078e00ff */
[----:B------:R-:W-:Y:S01]  /*3630*/  UISETP.NE.AND.EX UP1, UPT, UR11, URZ, UPT, UP1 ;  /* 0x000000ff0b00728c */ /* 0x000fe2000bf25310 */
[----:B------:R-:W-:Y:S01]  /*3640*/  IMAD.MOV.U32 R14, RZ, RZ, RZ ;  /* 0x000000ffff0e7224 */ /* 0x000fe200078e00ff */
[----:B------:R-:W-:Y:S01]  /*3650*/  UISETP.NE.U32.AND UP0, UPT, UR5, 0x1, UPT ;  /* 0x000000010500788c */ /* 0x000fe2000bf05070 */
[----:B------:R-:W-:-:S03]  /*3660*/  MOV R20, RZ ;  /* 0x000000ff00147202 */ /* 0x000fc60000000f00 */
[----:B------:R-:W-:-:S03]  /*3670*/  UISETP.NE.U32.AND.EX UP0, UPT, URZ, URZ, UPT, UP0 ;  /* 0x000000ffff00728c */ /* 0x000fc6000bf05100 */
[----:B------:R-:W-:Y:S08]  /*3680*/  BRA.U !UP1, `(.L_x_23) ;  /* 0x0000000509b87547 */ /* 0x000ff0000b800000 */
[----:B------:R-:W0:Y:S01]  /*3690*/  LDCU UR8, c[0x0][0x3c4] ;  /* 0x00007880ff0877ac */ /* 0x000e220008000800 */
[----:B-1----:R-:W-:Y:S01]  /*36a0*/  IADD3 R12, P1, PT, R10, 0x8, RZ ;  /* 0x000000080a0c7810 */ /* 0x002fe20007f3e0ff */
[----:B------:R-:W-:Y:S01]  /*36b0*/  IMAD.MOV.U32 R0, RZ, RZ, -0x7bdddcdb ;  /* 0x84222325ff007424 */ /* 0x000fe200078e00ff */
[----:B------:R-:W-:Y:S01]  /*36c0*/  ULOP3.LUT UR5, UR14, 0xfffffffe, URZ, 0xc0, !UPT ;  /* 0xfffffffe0e057892 */ /* 0x000fe2000f8ec0ff */
[----:B------:R-:W-:Y:S01]  /*36d0*/  IMAD.MOV.U32 R3, RZ, RZ, -0x340d631c ;  /* 0xcbf29ce4ff037424 */ /* 0x000fe200078e00ff */
[----:B------:R-:W-:-:S04]  /*36e0*/  IADD3.X R13, PT, PT, RZ, R11, RZ, P1, !PT ;  /* 0x0000000bff0d7210 */ /* 0x000fc80000ffe4ff */
[----:B------:R-:W-:Y:S02]  /*36f0*/  IMAD.U32 R14, RZ, RZ, UR5 ;  /* 0x00000005ff0e7e24 */ /* 0x000fe4000f8e00ff */
[----:B0-----:R-:W-:-:S07]  /*3700*/  IMAD.U32 R20, RZ, RZ, UR8 ;  /* 0x00000008ff147e24 */ /* 0x001fce000f8e00ff */
.L_x_24:
[----:B------:R-:W2:Y:S04]  /*3710*/  LD.E.64 R18, desc[UR6][R12.64+-0x8] ;  /* 0xfffff8060c127980 */ /* 0x000ea8000c101b00 */
[----:B------:R0:W4:Y:S01]  /*3720*/  LD.E.64 R16, desc[UR6][R12.64] ;  /* 0x000000060c107980 */ /* 0x000122000c101b00 */
[----:B------:R-:W-:Y:S01]  /*3730*/  IMAD R3, R3, 0x1b3, RZ ;  /* 0x000001b303037824 */ /* 0x000fe200078e02ff */
[----:B------:R-:W-:-:S04]  /*3740*/  UIADD3 UR5, UP1, UPT, UR5, -0x2, URZ ;  /* 0xfffffffe05057890 */ /* 0x000fc8000ff3e0ff */
[----:B------:R-:W-:Y:S02]  /*3750*/  UIADD3.X UR8, UPT, UPT, UR8, -0x1, URZ, UP1, !UPT ;  /* 0xffffffff08087890 */ /* 0x000fe40008ffe4ff */
[----:B------:R-:W-:Y:S01]  /*3760*/  UISETP.NE.U32.AND UP1, UPT, UR5, URZ, UPT ;  /* 0x000000ff0500728c */ /* 0x000fe2000bf25070 */
[----:B0-----:R-:W-:-:S03]  /*3770*/  IADD3 R12, P1, PT, R12, 0x10, RZ ;  /* 0x000000100c0c7810 */ /* 0x001fc60007f3e0ff */
[----:B------:R-:W-:Y:S02]  /*3780*/  UISETP.NE.AND.EX UP1, UPT, UR8, URZ, UPT, UP1 ;  /* 0x000000ff0800728c */ /* 0x000fe4000bf25310 */
[----:B------:R-:W-:Y:S01]  /*3790*/  IMAD.X R13, RZ, RZ, R13, P1 ;  /* 0x000000ffff0d7224 */ /* 0x000fe200008e060d */
[----:B--2---:R-:W-:-:S04]  /*37a0*/  LOP3.LUT R0, R0, 0xff, R18, 0x78, !PT ;  /* 0x000000ff00007812 */ /* 0x004fc800078e7812 */
[C---:B------:R-:W-:Y:S01]  /*37b0*/  LEA R21, R0.reuse, R3, 0x8 ;  /* 0x0000000300157211 */ /* 0x040fe200078e40ff */
[----:B------:R-:W-:Y:S01]  /*37c0*/  IMAD.WIDE.U32 R22, R0, 0x1b3, RZ ;  /* 0x000001b300167825 */ /* 0x000fe200078e00ff */
[----:B------:R-:W-:-:S03]  /*37d0*/  SHF.R.U64 R3, R18, 0x8, R19 ;  /* 0x0000000812037819 */ /* 0x000fc60000001213 */
[----:B------:R-:W-:Y:S01]  /*37e0*/  IMAD.IADD R21, R23, 0x1, R21 ;  /* 0x0000000117157824 */ /* 0x000fe200078e0215 */
[----:B------:R-:W-:Y:S02]  /*37f0*/  LOP3.LUT R0, R22, 0xff, R3, 0x78, !PT ;  /* 0x000000ff16007812 */ /* 0x000fe400078e7803 */
[----:B------:R-:W-:Y:S01]  /*3800*/  SHF.R.U64 R3, R18, 0x10, R19 ;  /* 0x0000001012037819 */ /* 0x000fe20000001213 */
[----:B------:R-:W-:Y:S02]  /*3810*/  IMAD R21, R21, 0x1b3, RZ ;  /* 0x000001b315157824 */ /* 0x000fe400078e02ff */
[----:B------:R-:W-:-:S04]  /*3820*/  IMAD.WIDE.U32 R22, R0, 0x1b3, RZ ;  /* 0x000001b300167825 */ /* 0x000fc800078e00ff */
[----:B------:R-:W-:Y:S01]  /*3830*/  IMAD R21, R0, 0x100, R21 ;  /* 0x0000010000157824 */ /* 0x000fe200078e0215 */
[----:B------:R-:W-:Y:S02]  /*3840*/  LOP3.LUT R0, R22, 0xff, R3, 0x78, !PT ;  /* 0x000000ff16007812 */ /* 0x000fe400078e7803 */
[----:B------:R-:W-:Y:S02]  /*3850*/  SHF.R.U64 R3, R18, 0x18, R19 ;  /* 0x0000001812037819 */ /* 0x000fe40000001213 */
[----:B------:R-:W-:Y:S01]  /*3860*/  IADD3 R21, PT, PT, R23, R21, RZ ;  /* 0x0000001517157210 */ /* 0x000fe20007ffe0ff */
[----:B------:R-:W-:-:S04]  /*3870*/  IMAD.WIDE.U32 R22, R0, 0x1b3, RZ ;  /* 0x000001b300167825 */ /* 0x000fc800078e00ff */
[----:B------:R-:W-:-:S04]  /*3880*/  IMAD R21, R21, 0x1b3, RZ ;  /* 0x000001b315157824 */ /* 0x000fc800078e02ff */
[----:B------:R-:W-:Y:S01]  /*3890*/  IMAD R21, R0, 0x100, R21 ;  /* 0x0000010000157824 */ /* 0x000fe200078e0215 */
[----:B------:R-:W-:-:S03]  /*38a0*/  LOP3.LUT R0, R22, 0xff, R3, 0x78, !PT ;  /* 0x000000ff16007812 */ /* 0x000fc600078e7803 */
[----:B------:R-:W-:Y:S02]  /*38b0*/  IMAD.IADD R18, R23, 0x1, R21 ;  /* 0x0000000117127824 */ /* 0x000fe400078e0215 */
[----:B------:R-:W-:-:S04]  /*38c0*/  IMAD.WIDE.U32 R22, R0, 0x1b3, RZ ;  /* 0x000001b300167825 */ /* 0x000fc800078e00ff */
[----:B------:R-:W-:-:S05]  /*38d0*/  IMAD R3, R18, 0x1b3, RZ ;  /* 0x000001b312037824 */ /* 0x000fca00078e02ff */
        /* <DEDUP_REMOVED lines=23> */
[----:B----4-:R-:W-:-:S03]  /*3a50*/  LOP3.LUT R0, R18, 0xff, R16, 0x78, !PT ;  /* 0x000000ff12007812 */ /* 0x010fc600078e7810 */
[----:B------:R-:W-:-:S05]  /*3a60*/  IMAD R3, R22, 0x100, R3 ;  /* 0x0000010016037824 */ /* 0x000fca00078e0203 */
        /* <DEDUP_REMOVED lines=23> */
[----:B------:R-:W-:Y:S02]  /*3be0*/  IMAD.IADD R3, R19, 0x1, R3 ;  /* 0x0000000113037824 */ /* 0x000fe400078e0203 */
[----:B------:R-:W-:-:S04]  /*3bf0*/  IMAD.WIDE.U32 R18, R0, 0x1b3, RZ ;  /* 0x000001b300127825 */ /* 0x000fc800078e00ff */
[----:B------:R-:W-:-:S05]  /*3c00*/  IMAD R3, R3, 0x1b3, RZ ;  /* 0x000001b303037824 */ /* 0x000fca00078e02ff */
        /* <DEDUP_REMOVED lines=15> */
[----:B------:R-:W-:Y:S02]  /*3d00*/  IMAD.IADD R0, R19, 0x1, R3 ;  /* 0x0000000113007824 */ /* 0x000fe400078e0203 */
[----:B------:R-:W-:-:S04]  /*3d10*/  IMAD.WIDE.U32 R16, R18, 0x1b3, RZ ;  /* 0x000001b312107825 */ /* 0x000fc800078e00ff */
[----:B------:R-:W-:Y:S02]  /*3d20*/  IMAD R3, R0, 0x1b3, RZ ;  /* 0x000001b300037824 */ /* 0x000fe400078e02ff */
[----:B------:R-:W-:-:S03]  /*3d30*/  IMAD.MOV.U32 R0, RZ, RZ, R16 ;  /* 0x000000ffff007224 */ /* 0x000fc600078e0010 */
[----:B------:R-:W-:-:S04]  /*3d40*/  LEA R3, R18, R3, 0x8 ;  /* 0x0000000312037211 */ /* 0x000fc800078e40ff */
[----:B------:R-:W-:Y:S01]  /*3d50*/  IADD3 R3, PT, PT, R17, R3, RZ ;  /* 0x0000000311037210 */ /* 0x000fe20007ffe0ff */
[----:B------:R-:W-:Y:S06]  /*3d60*/  BRA.U UP1, `(.L_x_24) ;  /* 0xfffffff901687547 */ /* 0x000fec000b83ffff */
.L_x_23:
[----:B------:R-:W-:Y:S05]  /*3d70*/  BRA.U UP0, `(.L_x_22) ;  /* 0x0000000100c87547 */ /* 0x000fea000b800000 */
[----:B-1----:R-:W-:-:S04]  /*3d80*/  LEA R12, P1, R14, R10, 0x3 ;  /* 0x0000000a0e0c7211 */ /* 0x002fc800078218ff */
[----:B------:R-:W-:-:S06]  /*3d90*/  LEA.HI.X R13, R14, R11, R20, 0x3, P1 ;  /* 0x0000000b0e0d7211 */ /* 0x000fcc00008f1c14 */
[----:B------:R-:W2:Y:S01]  /*3da0*/  LD.E.64 R12, desc[UR6][R12.64] ;  /* 0x000000060c0c7980 */ /* 0x000ea2000c101b00 */
[----:B------:R-:W-:Y:S01]  /*3db0*/  IMAD R3, R3, 0x1b3, RZ ;  /* 0x000001b303037824 */ /* 0x000fe200078e02ff */
        /* <DEDUP_REMOVED lines=44> */
[----:B------:R-:W-:-:S05]  /*4080*/  LEA R3, R16, R3, 0x8 ;  /* 0x0000000310037211 */ /* 0x000fca00078e40ff */
[----:B------:R-:W-:-:S07]  /*4090*/  IMAD.IADD R3, R13, 0x1, R3 ;  /* 0x000000010d037824 */ /* 0x000fce00078e0203 */
.L_x_22:
[----:B------:R-:W-:Y:S02]  /*40a0*/  HFMA2 R21, -RZ, RZ, -6.306171417236328125e-05, 0.01395416259765625 ;  /* 0x84222325ff157431 */ /* 0x000fe400000001ff */
[----:B------:R-:W-:Y:S01]  /*40b0*/  IMAD.MOV.U32 R22, RZ, RZ, -0x340d631c ;  /* 0xcbf29ce4ff167424 */ /* 0x000fe200078e00ff */
[----:B------:R-:W-:Y:S06]  /*40c0*/  @!P0 BRA `(.L_x_25) ;  /* 0x0000000800ac8947 */ /* 0x000fec0003800000 */
[----:B------:R-:W-:Y:S01]  /*40d0*/  UISETP.NE.U32.AND UP1, UPT, UR10, URZ, UPT ;  /* 0x000000ff0a00728c */ /* 0x000fe2000bf25070 */
[----:B------:R-:W-:Y:S01]  /*40e0*/  IMAD.MOV.U32 R21, RZ, RZ, -0x7bdddcdb ;  /* 0x84222325ff157424 */ /* 0x000fe200078e00ff */
[----:B------:R-:W-:Y:S01]  /*40f0*/  ULOP3.LUT UR5, UR14, 0x1, URZ, 0xc0, !UPT ;  /* 0x000000010e057892 */ /* 0x000fe2000f8ec0ff */
[----:B------:R-:W-:Y:S01]  /*4100*/  MOV R22, 0xcbf29ce4 ;  /* 0xcbf29ce400167802 */ /* 0x000fe20000000f00 */
[----:B------:R-:W-:Y:S01]  /*4110*/  UISETP.NE.AND.EX UP1, UPT, UR11, URZ, UPT, UP1 ;  /* 0x000000ff0b00728c */ /* 0x000fe2000bf25310 */
[----:B------:R-:W-:Y:S01]  /*4120*/  IMAD.MOV.U32 R14, RZ, RZ, RZ ;  /* 0x000000ffff0e7224 */ /* 0x000fe200078e00ff */
[----:B------:R-:W-:Y:S01]  /*4130*/  UISETP.NE.U32.AND UP0, UPT, UR5, 0x1, UPT ;  /* 0x000000010500788c */ /* 0x000fe2000bf05070 */
[----:B------:R-:W-:-:S03]  /*4140*/  IMAD.MOV.U32 R20, RZ, RZ, RZ ;  /* 0x000000ffff147224 */ /* 0x000fc600078e00ff */
[----:B------:R-:W-:-:S03]  /*4150*/  UISETP.NE.U32.AND.EX UP0, UPT, URZ, URZ, UPT, UP0 ;  /* 0x000000ffff00728c */ /* 0x000fc6000bf05100 */
[----:B------:R-:W-:Y:S08]  /*4160*/  BRA.U !UP1, `(.L_x_26) ;  /* 0x0000000509b87547 */ /* 0x000ff0000b800000 */
[----:B------:R-:W0:Y:S01]  /*4170*/  LDCU UR8, c[0x0][0x3c4] ;  /* 0x00007880ff0877ac */ /* 0x000e220008000800 */
[----:B---3--:R-:W-:Y:S01]  /*4180*/  IADD3 R12, P1, PT, R6, 0x8, RZ ;  /* 0x00000008060c7810 */ /* 0x008fe20007f3e0ff */
[----:B------:R-:W-:Y:S02]  /*4190*/  HFMA2 R21, -RZ, RZ, -6.306171417236328125e-05, 0.01395416259765625 ;  /* 0x84222325ff157431 */ /* 0x000fe400000001ff */
[----:B------:R-:W-:Y:S01]  /*41a0*/  IMAD.MOV.U32 R22, RZ, RZ, -0x340d631c ;  /* 0xcbf29ce4ff167424 */ /* 0x000fe200078e00ff */
[----:B------:R-:W-:Y:S01]  /*41b0*/  ULOP3.LUT UR5, UR14, 0xfffffffe, URZ, 0xc0, !UPT ;  /* 0xfffffffe0e057892 */ /* 0x000fe2000f8ec0ff */
[----:B------:R-:W-:-:S05]  /*41c0*/  IMAD.X R13, RZ, RZ, R7, P1 ;  /* 0x000000ffff0d7224 */ /* 0x000fca00008e0607 */
[----:B------:R-:W-:Y:S01]  /*41d0*/  MOV R14, UR5 ;  /* 0x00000005000e7c02 */ /* 0x000fe20008000f00 */
[----:B0-----:R-:W-:-:S07]  /*41e0*/  IMAD.U32 R20, RZ, RZ, UR8 ;  /* 0x00000008ff147e24 */ /* 0x001fce000f8e00ff */
.L_x_27:
[----:B------:R-:W2:Y:S04]  /*41f0*/  LD.E.64 R18, desc[UR6][R12.64+-0x8] ;  /* 0xfffff8060c127980 */ /* 0x000ea8000c101b00 */
[----:B------:R0:W3:Y:S01]  /*4200*/  LD.E.64 R16, desc[UR6][R12.64] ;  /* 0x000000060c107980 */ /* 0x0000e2000c101b00 */
[----:B------:R-:W-:Y:S01]  /*4210*/  IMAD R24, R22, 0x1b3, RZ ;  /* 0x000001b316187824 */ /* 0x000fe200078e02ff */
[----:B------:R-:W-:-:S04]  /*4220*/  UIADD3 UR5, UP1, UPT, UR5, -0x2, URZ ;  /* 0xfffffffe05057890 */ /* 0x000fc8000ff3e0ff */
[----:B------:R-:W-:Y:S02]  /*4230*/  UIADD3.X UR8, UPT, UPT, UR8, -0x1, URZ, UP1, !UPT ;  /* 0xffffffff08087890 */ /* 0x000fe40008ffe4ff */
[----:B------:R-:W-:Y:S01]  /*4240*/  UISETP.NE.U32.AND UP1, UPT, UR5, URZ, UPT ;  /* 0x000000ff0500728c */ /* 0x000fe2000bf25070 */
[----:B0-----:R-:W-:-:S03]  /*4250*/  IADD3 R12, P1, PT, R12, 0x10, RZ ;  /* 0x000000100c0c7810 */ /* 0x001fc60007f3e0ff */
[----:B------:R-:W-:Y:S01]  /*4260*/  UISETP.NE.AND.EX UP1, UPT, UR8, URZ, UPT, UP1 ;  /* 0x000000ff0800728c */ /* 0x000fe2000bf25310 */
[----:B------:R-:W-:Y:S02]  /*4270*/  IADD3.X R13, PT, PT, RZ, R13, RZ, P1, !PT ;  /* 0x0000000dff0d7210 */ /* 0x000fe40000ffe4ff */
        /* <DEDUP_REMOVED lines=44> */
[----:B------:R-:W-:Y:S01]  /*4540*/  IMAD.IADD R19, R19, 0x1, R21 ;  /* 0x0000000113137824 */ /* 0x000fe200078e0215 */
[----:B---3--:R-:W-:-:S03]  /*4550*/  LOP3.LUT R21, R18, 0xff, R16, 0x78, !PT ;  /* 0x000000ff12157812 */ /* 0x008fc600078e7810 */
        /* <DEDUP_REMOVED lines=43> */
[----:B------:R-:W-:Y:S02]  /*4810*/  IMAD R19, R18, 0x100, R19 ;  /* 0x0000010012137824 */ /* 0x000fe400078e0213 */
[----:B------:R-:W-:Y:S02]  /*4820*/  IMAD.MOV.U32 R21, RZ, RZ, R16 ;  /* 0x000000ffff157224 */ /* 0x000fe400078e0010 */
[----:B------:R-:W-:Y:S01]  /*4830*/  IMAD.IADD R22, R17, 0x1, R19 ;  /* 0x0000000111167824 */ /* 0x000fe200078e0213 */
[----:B------:R-:W-:Y:S06]  /*4840*/  BRA.U UP1, `(.L_x_27) ;  /* 0xfffffff901687547 */ /* 0x000fec000b83ffff */
.L_x_26:
[----:B------:R-:W-:Y:S05]  /*4850*/  BRA.U UP0, `(.L_x_25) ;  /* 0x0000000100c87547 */ /* 0x000fea000b800000 */
[----:B---3--:R-:W-:-:S04]  /*4860*/  LEA R12, P1, R14, R6, 0x3 ;  /* 0x000000060e0c7211 */ /* 0x008fc800078218ff */
        /* <DEDUP_REMOVED lines=47> */
[----:B------:R-:W-:-:S03]  /*4b60*/  MOV R21, R12 ;  /* 0x0000000c00157202 */ /* 0x000fc60000000f00 */
[----:B------:R-:W-:-:S07]  /*4b70*/  IMAD.IADD R22, R13, 0x1, R17 ;  /* 0x000000010d167824 */ /* 0x000fce00078e0211 */
.L_x_25:
[----:B------:R-:W-:-:S04]  /*4b80*/  ISETP.NE.U32.AND P1, PT, R0, R21, PT ;  /* 0x000000150000720c */ /* 0x000fc80003f25070 */
[----:B------:R-:W-:-:S13]  /*4b90*/  ISETP.NE.AND.EX P1, PT, R3, R22, PT, P1 ;  /* 0x000000160300720c */ /* 0x000fda0003f25310 */
[----:B------:R-:W-:Y:S05]  /*4ba0*/  @!P1 BRA `(.L_x_28) ;  /* 0x0000001400809947 */ /* 0x000fea0003800000 */
[----:B------:R-:W-:Y:S02]  /*4bb0*/  HFMA2 R3, -RZ, RZ, -15.890625, -0.0047760009765625 ;  /* 0xcbf29ce4ff037431 */ /* 0x000fe400000001ff */
[----:B------:R-:W-:Y:S01]  /*4bc0*/  IMAD.MOV.U32 R0, RZ, RZ, -0x7bdddcdb ;  /* 0x84222325ff007424 */ /* 0x000fe200078e00ff */
[----:B------:R-:W-:Y:S06]  /*4bd0*/  @!P0 BRA `(.L_x_29) ;  /* 0x0000000800ac8947 */ /* 0x000fec0003800000 */
[----:B------:R-:W-:Y:S01]  /*4be0*/  UISETP.NE.U32.AND UP1, UPT, UR10, URZ, UPT ;  /* 0x000000ff0a00728c */ /* 0x000fe2000bf25070 */
[----:B------:R-:W-:Y:S01]  /*4bf0*/  IMAD.MOV.U32 R0, RZ, RZ, -0x7bdddcdb ;  /* 0x84222325ff007424 */ /* 0x000fe200078e00ff */
[----:B------:R-:W-:Y:S01]  /*4c00*/  ULOP3.LUT UR5, UR14, 0x1, URZ, 0xc0, !UPT ;  /* 0x000000010e057892 */ /* 0x000fe2000f8ec0ff */
[----:B------:R-:W-:Y:S01]  /*4c10*/  IMAD.MOV.U32 R3, RZ, RZ, -0x340d631c ;  /* 0xcbf29ce4ff037424 */ /* 0x000fe200078e00ff */
[----:B------:R-:W-:Y:S01]  /*4c20*/  UISETP.NE.AND.EX UP1, UPT, UR11, URZ, UPT, UP1 ;  /* 0x000000ff0b00728c */ /* 0x000fe2000bf25310 */
[----:B------:R-:W-:Y:S01]  /*4c30*/  MOV R14, RZ ;  /* 0x000000ff000e7202 */ /* 0x000fe20000000f00 */
[----:B------:R-:W-:Y:S01]  /*4c40*/  UISETP.NE.U32.AND UP0, UPT, UR5, 0x1, UPT ;  /* 0x000000010500788c */ /* 0x000fe2000bf05070 */
[----:B------:R-:W-:-:S03]  /*4c50*/  IMAD.MOV.U32 R20, RZ, RZ, RZ ;  /* 0x000000ffff147224 */ /* 0x000fc600078e00ff */
[----:B------:R-:W-:-:S03]  /*4c60*/  UISETP.NE.U32.AND.EX UP0, UPT, URZ, URZ, UPT, UP0 ;  /* 0x000000ffff00728c */ /* 0x000fc6000bf05100 */
[----:B------:R-:W-:Y:S08]  /*4c70*/  BRA.U !UP1, `(.L_x_30) ;  /* 0x0000000509b87547 */ /* 0x000ff0000b800000 */
[----:B------:R-:W0:Y:S01]  /*4c80*/  LDCU UR8, c[0x0][0x3c4] ;  /* 0x00007880ff0877ac */ /* 0x000e220008000800 */
[----:B-1----:R-:W-:Y:S01]  /*4c90*/  IADD3 R12, P1, PT, R10, 0x8, RZ ;  /* 0x000000080a0c7810 */ /* 0x002fe20007f3e0ff */
[----:B------:R-:W-:Y:S02]  /*4ca0*/  HFMA2 R3, -RZ, RZ, -15.890625, -0.0047760009765625 ;  /* 0xcbf29ce4ff037431 */ /* 0x000fe400000001ff */
[----:B------:R-:W-:Y:S01]  /*4cb0*/  IMAD.MOV.U32 R0, RZ, RZ, -0x7bdddcdb ;  /* 0x84222325ff007424 */ /* 0x000fe200078e00ff */
[----:B------:R-:W-:Y:S01]  /*4cc0*/  ULOP3.LUT UR5, UR14, 0xfffffffe, URZ, 0xc0, !UPT ;  /* 0xfffffffe0e057892 */ /* 0x000fe2000f8ec0ff */
[----:B------:R-:W-:-:S05]  /*4cd0*/  IMAD.X R13, RZ, RZ, R11, P1 ;  /* 0x000000ffff0d7224 */ /* 0x000fca00008e060b */
[----:B------:R-:W-:Y:S01]  /*4ce0*/  IMAD.U32 R14, RZ, RZ, UR5 ;  /* 0x00000005ff0e7e24 */ /* 0x000fe2000f8e00ff */
[----:B0-----:R-:W-:-:S07]  /*4cf0*/  MOV R20, UR8 ;  /* 0x0000000800147c02 */ /* 0x001fce0008000f00 */
.L_x_31:
        /* <DEDUP_REMOVED lines=9> */
[----:B--2---:R-:W-:-:S05]  /*4d90*/  LOP3.LUT R0, R0, 0xff, R18, 0x78, !PT ;  /* 0x000000ff00007812 */ /* 0x004fca00078e7812 */
[----:B------:R-:W-:-:S04]  /*4da0*/  IMAD.WIDE.U32 R22, R0, 0x1b3, RZ ;  /* 0x000001b300167825 */ /* 0x000fc800078e00ff */
[----:B------:R-:W-:Y:S01]  /*4db0*/  IMAD R21, R0, 0x100, R3 ;  /* 0x0000010000157824 */ /* 0x000fe200078e0203 */
[----:B------:R-:W-:-:S03]  /*4dc0*/  SHF.R.U64 R3, R18, 0x8, R19 ;  /* 0x0000000812037819 */ /* 0x000fc60000001213 */
[----:B------:R-:W-:Y:S01]  /*4dd0*/  IMAD.IADD R21, R23, 0x1, R21 ;  /* 0x0000000117157824 */ /* 0x000fe200078e0215 */
[----:B------:R-:W-:Y:S02]  /*4de0*/  LOP3.LUT R0, R22, 0xff, R3, 0x78, !PT ;  /* 0x000000ff16007812 */ /* 0x000fe400078e7803 */
[----:B------:R-:W-:Y:S01]  /*4df0*/  SHF.R.U64 R3, R18, 0x10, R19 ;  /* 0x0000001012037819 */ /* 0x000fe20000001213 */
[----:B------:R-:W-:Y:S02]  /*4e00*/  IMAD R21, R21, 0x1b3, RZ ;  /* 0x000001b315157824 */ /* 0x000fe400078e02ff */
[----:B------:R-:W-:-:S03]  /*4e10*/  IMAD.WIDE.U32 R22, R0, 0x1b3, RZ ;  /* 0x000001b300167825 */ /* 0x000fc600078e00ff */
[----:B------:R-:W-:Y:S02]  /*4e20*/  LEA R21, R0, R21, 0x8 ;  /* 0x0000001500157211 */ /* 0x000fe400078e40ff */
[----:B------:R-:W-:Y:S02]  /*4e30*/  LOP3.LUT R0, R22, 0xff, R3, 0x78, !PT ;  /* 0x000000ff16007812 */ /* 0x000fe400078e7803 */
[----:B------:R-:W-:Y:S01]  /*4e40*/  SHF.R.U64 R3, R18, 0x18, R19 ;  /* 0x0000001812037819 */ /* 0x000fe20000001213 */
[----:B------:R-:W-:Y:S02]  /*4e50*/  IMAD.IADD R21, R23, 0x1, R21 ;  /* 0x0000000117157824 */ /* 0x000fe400078e0215 */
[----:B------:R-:W-:-:S04]  /*4e60*/  IMAD.WIDE.U32 R22, R0, 0x1b3, RZ ;  /* 0x000001b300167825 */ /* 0x000fc800078e00ff */
[----:B------:R-:W-:-:S04]  /*4e70*/  IMAD R21, R21, 0x1b3, RZ ;  /* 0x000001b315157824 */ /* 0x000fc800078e02ff */
[----:B------:R-:W-:Y:S01]  /*4e80*/  IMAD R21, R0, 0x100, R21 ;  /* 0x0000010000157824 */ /* 0x000fe200078e0215 */
[----:B------:R-:W-:-:S04]  /*4e90*/  LOP3.LUT R0, R22, 0xff, R3, 0x78, !PT ;  /* 0x000000ff16007812 */ /* 0x000fc800078e7803 */
        /* <DEDUP_REMOVED lines=25> */
[----:B------:R-:W-:Y:S01]  /*5030*/  IMAD R3, R0, 0x1b3, RZ ;  /* 0x000001b300037824 */ /* 0x000fe200078e02ff */
[----:B----4-:R-:W-:-:S04]  /*5040*/  LOP3.LUT R0, R18, 0xff, R16, 0x78, !PT ;  /* 0x000000ff12007812 */ /* 0x010fc800078e7810 */
[----:B------:R-:W-:-:S05]  /*5050*/  LEA R3, R22, R3, 0x8 ;  /* 0x0000000316037211 */ /* 0x000fca00078e40ff */
[----:B------:R-:W-:Y:S02]  /*5060*/  IMAD.IADD R3, R19, 0x1, R3 ;  /* 0x0000000113037824 */ /* 0x000fe400078e0203 */
[----:B------:R-:W-:-:S04]  /*5070*/  IMAD.WIDE.U32 R18, R0, 0x1b3, RZ ;  /* 0x000001b300127825 */ /* 0x000fc800078e00ff */
[----:B------:R-:W-:-:S04]  /*5080*/  IMAD R3, R3, 0x1b3, RZ ;  /* 0x000001b303037824 */ /* 0x000fc800078e02ff */
        /* <DEDUP_REMOVED lines=38> */
[----:B------:R-:W-:Y:S01]  /*52f0*/  IADD3 R0, PT, PT, R19, R3, RZ ;  /* 0x0000000313007210 */ /* 0x000fe20007ffe0ff */
[----:B------:R-:W-:-:S04]  /*5300*/  IMAD.WIDE.U32 R16, R18, 0x1b3, RZ ;  /* 0x000001b312107825 */ /* 0x000fc800078e00ff */
[----:B------:R-:W-:Y:S01]  /*5310*/  IMAD R3, R0, 0x1b3, RZ ;  /* 0x000001b300037824 */ /* 0x000fe200078e02ff */
[----:B------:R-:W-:-:S03]  /*5320*/  MOV R0, R16 ;  /* 0x0000001000007202 */ /* 0x000fc60000000f00 */
[----:B------:R-:W-:-:S04]  /*5330*/  IMAD R3, R18, 0x100, R3 ;  /* 0x0000010012037824 */ /* 0x000fc800078e0203 */
[----:B------:R-:W-:Y:S01]  /*5340*/  IMAD.IADD R3, R17, 0x1, R3 ;  /* 0x0000000111037824 */ /* 0x000fe200078e0203 */
[----:B------:R-:W-:Y:S06]  /*5350*/  BRA.U UP1, `(.L_x_31) ;  /* 0xfffffff901687547 */ /* 0x000fec000b83ffff */
.L_x_30:
        /* <DEDUP_REMOVED lines=47> */
[----:B------:R-:W-:Y:S02]  /*5650*/  IMAD R3, R0, 0x1b3, RZ ;  /* 0x000001b300037824 */ /* 0x000fe400078e02ff */
[----:B------:R-:W-:Y:S02]  /*5660*/  IMAD.MOV.U32 R0, RZ, RZ, R12 ;  /* 0x000000ffff007224 */ /* 0x000fe400078e000c */
[----:B------:R-:W-:-:S05]  /*5670*/  IMAD R3, R16, 0x100, R3 ;  /* 0x0000010010037824 */ /* 0x000fca00078e0203 */
[----:B------:R-:W-:-:S07]  /*5680*/  IADD3 R3, PT, PT, R13, R3, RZ ;  /* 0x000000030d037210 */ /* 0x000fce0007ffe0ff */
.L_x_29:
[----:B------:R-:W-:Y:S02]  /*5690*/  IMAD.MOV.U32 R21, RZ, RZ, -0x7bdddcdb ;  /* 0x84222325ff157424 */ /* 0x000fe400078e00ff */
[----:B------:R-:W-:Y:S01]  /*56a0*/  IMAD.MOV.U32 R22, RZ, RZ, -0x340d631c ;  /* 0xcbf29ce4ff167424 */ /* 0x000fe200078e00ff */
[----:B------:R-:W-:Y:S06]  /*56b0*/  @!P0 BRA `(.L_x_32) ;  /* 0x0000000800ac8947 */ /* 0x000fec0003800000 */
[----:B------:R-:W-:Y:S01]  /*56c0*/  UISETP.NE.U32.AND UP1, UPT, UR10, URZ, UPT ;  /* 0x000000ff0a00728c */ /* 0x000fe2000bf25070 */
[----:B------:R-:W-:Y:S01]  /*56d0*/  HFMA2 R20, -RZ, RZ, 0, 0 ;  /* 0x00000000ff147431 */ /* 0x000fe200000001ff */
[----:B------:R-:W-:Y:S01]  /*56e0*/  ULOP3.LUT UR5, UR14, 0x1, URZ, 0xc0, !UPT ;  /* 0x000000010e057892 */ /* 0x000fe2000f8ec0ff */
[----:B------:R-:W-:Y:S01]  /*56f0*/  MOV R21, 0x84222325 ;  /* 0x8422232500157802 */ /* 0x000fe20000000f00 */
[----:B------:R-:W-:Y:S01]  /*5700*/  UISETP.NE.AND.EX UP1, UPT, UR11, URZ, UPT, UP1 ;  /* 0x000000ff0b00728c */ /* 0x000fe2000bf25310 */
[----:B------:R-:W-:Y:S01]  /*5710*/  IMAD.MOV.U32 R22, RZ, RZ, -0x340d631c ;  /* 0xcbf29ce4ff167424 */ /* 0x000fe200078e00ff */
[----:B------:R-:W-:Y:S01]  /*5720*/  UISETP.NE.U32.AND UP0, UPT, UR5, 0x1, UPT ;  /* 0x000000010500788c */ /* 0x000fe2000bf05070 */
[----:B------:R-:W-:-:S03]  /*5730*/  IMAD.MOV.U32 R14, RZ, RZ, RZ ;  /* 0x000000ffff0e7224 */ /* 0x000fc600078e00ff */
[----:B------:R-:W-:-:S03]  /*5740*/  UISETP.NE.U32.AND.EX UP0, UPT, URZ, URZ, UPT, UP0 ;  /* 0x000000ffff00728c */ /* 0x000fc6000bf05100 */
[----:B------:R-:W-:Y:S08]  /*5750*/  BRA.U !UP1, `(.L_x_33) ;  /* 0x0000000509b87547 */ /* 0x000ff0000b800000 */
[----:B------:R-:W0:Y:S01]  /*5760*/  LDCU UR8, c[0x0][0x3c4] ;  /* 0x00007880ff0877ac */ /* 0x000e220008000800 */
[----:B---3--:R-:W-:Y:S01]  /*5770*/  IADD3 R12, P0, PT, R6, 0x8, RZ ;  /* 0x00000008060c7810 */ /* 0x008fe20007f1e0ff */
[----:B------:R-:W-:Y:S01]  /*5780*/  IMAD.MOV.U32 R21, RZ, RZ, -0x7bdddcdb ;  /* 0x84222325ff157424 */ /* 0x000fe200078e00ff */
[----:B------:R-:W-:Y:S01]  /*5790*/  ULOP3.LUT UR5, UR14, 0xfffffffe, URZ, 0xc0, !UPT ;  /* 0xfffffffe0e057892 */ /* 0x000fe2000f8ec0ff */
[----:B------:R-:W-:Y:S01]  /*57a0*/  IMAD.MOV.U32 R22, RZ, RZ, -0x340d631c ;  /* 0xcbf29ce4ff167424 */ /* 0x000fe200078e00ff */
[----:B------:R-:W-:-:S04]  /*57b0*/  IADD3.X R13, PT, PT, RZ, R7, RZ, P0, !PT ;  /* 0x00000007ff0d7210 */ /* 0x000fc800007fe4ff */
[----:B------:R-:W-:Y:S02]  /*57c0*/  IMAD.U32 R14, RZ, RZ, UR5 ;  /* 0x00000005ff0e7e24 */ /* 0x000fe4000f8e00ff */
[----:B0-----:R-:W-:-:S07]  /*57d0*/  IMAD.U32 R20, RZ, RZ, UR8 ;  /* 0x00000008ff147e24 */ /* 0x001fce000f8e00ff */
.L_x_34:
[----:B------:R-:W2:Y:S04]  /*57e0*/  LD.E.64 R18, desc[UR6][R12.64+-0x8] ;  /* 0xfffff8060c127980 */ /* 0x000ea8000c101b00 */
[----:B------:R0:W3:Y:S01]  /*57f0*/  LD.E.64 R16, desc[UR6][R12.64] ;  /* 0x000000060c107980 */ /* 0x0000e2000c101b00 */
        /* <DEDUP_REMOVED lines=50> */
[----:B------:R-:W-:-:S05]  /*5b20*/  IMAD R21, R22, 0x100, R21 ;  /* 0x0000010016157824 */ /* 0x000fca00078e0215 */
[----:B------:R-:W-:Y:S02]  /*5b30*/  IADD3 R19, PT, PT, R19, R21, RZ ;  /* 0x0000001513137210 */ /* 0x000fe40007ffe0ff */
[----:B---3--:R-:W-:-:S03]  /*5b40*/  LOP3.LUT R21, R18, 0xff, R16, 0x78, !PT ;  /* 0x000000ff12157812 */ /* 0x008fc600078e7810 */
        /* <DEDUP_REMOVED lines=43> */
[----:B------:R-:W-:Y:S01]  /*5e00*/  LEA R19, R18, R19, 0x8 ;  /* 0x0000001312137211 */ /* 0x000fe200078e40ff */
[----:B------:R-:W-:-:S03]  /*5e10*/  IMAD.MOV.U32 R21, RZ, RZ, R16 ;  /* 0x000000ffff157224 */ /* 0x000fc600078e0010 */
[----:B------:R-:W-:Y:S01]  /*5e20*/  IADD3 R22, PT, PT, R17, R19, RZ ;  /* 0x0000001311167210 */ /* 0x000fe20007ffe0ff */
[----:B------:R-:W-:Y:S06]  /*5e30*/  BRA.U UP1, `(.L_x_34) ;  /* 0xfffffff901687547 */ /* 0x000fec000b83ffff */
.L_x_33:
[----:B------:R-:W-:Y:S05]  /*5e40*/  BRA.U UP0, `(.L_x_32) ;  /* 0x0000000100c87547 */ /* 0x000fea000b800000 */
[----:B---3--:R-:W-:-:S04]  /*5e50*/  LEA R12, P0, R14, R6, 0x3 ;  /* 0x000000060e0c7211 */ /* 0x008fc800078018ff */
        /* <DEDUP_REMOVED lines=47> */
[----:B------:R-:W-:-:S04]  /*6150*/  IMAD.MOV.U32 R21, RZ, RZ, R12 ;  /* 0x000000ffff157224 */ /* 0x000fc800078e000c */
[----:B------:R-:W-:-:S07]  /*6160*/  IMAD.IADD R22, R13, 0x1, R17 ;  /* 0x000000010d167824 */ /* 0x000fce00078e0211 */
.L_x_32:
[----:B------:R-:W-:-:S04]  /*6170*/  ISETP.GE.U32.AND P0, PT, R0, R21, PT ;  /* 0x000000150000720c */ /* 0x000fc80003f06070 */
[----:B------:R-:W-:-:S04]  /*6180*/  ISETP.GE.U32.AND.EX P0, PT, R3, R22, PT, P0 ;  /* 0x000000160300720c */ /* 0x000fc80003f06100 */
[----:B------:R-:W-:Y:S01]  /*6190*/  PLOP3.LUT P0, PT, P0, PT, PT, 0x8, 0x80 ;  /* 0x000000000080781c */ /* 0x000fe2000070e170 */
[----:B------:R-:W-:-:S12]  /*61a0*/  BRA `(.L_x_21) ;  /* 0x0000000000687947 */ /* 0x000fd80003800000 */
.L_x_28:
[----:B------:R-:W-:Y:S01]  /*61b0*/  UISETP.NE.AND UP0, UPT, UR12, URZ, UPT ;  /* 0x000000ff0c00728c */ /* 0x000fe2000bf05270 */
[----:B------:R-:W-:-:S08]  /*61c0*/  PLOP3.LUT P0, PT, PT, PT, PT, 0x8, 0x80 ;  /* 0x000000000080781c */ /* 0x000fd00003f0e170 */
[----:B------:R-:W-:Y:S05]  /*61d0*/  BRA.U !UP0, `(.L_x_21) ;  /* 0x00000001085c7547 */ /* 0x000fea000b800000 */
[----:B------:R-:W-:Y:S02]  /*61e0*/  HFMA2 R3, -RZ, RZ, 0, 0 ;  /* 0x00000000ff037431 */ /* 0x000fe400000001ff */
[----:B------:R-:W-:-:S07]  /*61f0*/  IMAD.MOV.U32 R14, RZ, RZ, RZ ;  /* 0x000000ffff0e7224 */ /* 0x000fce00078e00ff */
.L_x_35:
[C---:B------:R-:W-:Y:S01]  /*6200*/  IMAD.SHL.U32 R17, R3.reuse, 0x8, RZ ;  /* 0x0000000803117824 */ /* 0x040fe200078e00ff */
[----:B------:R-:W-:-:S04]  /*6210*/  SHF.L.U64.HI R0, R3, 0x3, R14 ;  /* 0x0000000303007819 */ /* 0x000fc8000001020e */
[C---:B---3--:R-:W-:Y:S02]  /*6220*/  IADD3 R16, P1, PT, R17.reuse, R6, RZ ;  /* 0x0000000611107210 */ /* 0x048fe40007f3e0ff */
[----:B-1----:R-:W-:-:S03]  /*6230*/  IADD3 R12, P0, PT, R17, R10, RZ ;  /* 0x0000000a110c7210 */ /* 0x002fc60007f1e0ff */
[C---:B------:R-:W-:Y:S01]  /*6240*/  IMAD.X R17, R0.reuse, 0x1, R7, P1 ;  /* 0x0000000100117824 */ /* 0x040fe200008e0607 */
[----:B------:R-:W-:-:S05]  /*6250*/  IADD3.X R13, PT, PT, R0, R11, RZ, P0, !PT ;  /* 0x0000000b000d7210 */ /* 0x000fca00007fe4ff */
        /* <DEDUP_REMOVED lines=8> */
[----:B------:R-:W-:-:S03]  /*62e0*/  ISETP.GT.U32.AND P0, PT, R12, R16, PT ;  /* 0x000000100c00720c */ /* 0x000fc60003f04070 */
[----:B------:R-:W-:Y:S01]  /*62f0*/  IMAD.X R14, RZ, RZ, R14, P1 ;  /* 0x000000ffff0e7224 */ /* 0x000fe200008e060e */
[----:B------:R-:W-:Y:S02]  /*6300*/  ISETP.GT.U32.AND.EX P2, PT, R13, R17, PT, P0 ;  /* 0x000000110d00720c */ /* 0x000fe40003f44100 */
[----:B------:R-:W-:Y:S02]  /*6310*/  PLOP3.LUT P0, PT, PT, PT, PT, 0x8, 0x80 ;  /* 0x000000000080781c */ /* 0x000fe40003f0e170 */
[----:B0-----:R-:W-:-:S04]  /*6320*/  ISETP.GE.U32.AND P1, PT, R3, UR5, PT ;  /* 0x0000000503007c0c */ /* 0x001fc8000bf26070 */
[----:B------:R-:W-:-:S13]  /*6330*/  ISETP.GE.U32.AND.EX P1, PT, R14, UR13, PT, P1 ;  /* 0x0000000d0e007c0c */ /* 0x000fda000bf26110 */
[----:B------:R-:W-:Y:S05]  /*6340*/  @!P1 BRA !P2, `(.L_x_35) ;  /* 0xfffffffc00ac9947 */ /* 0x000fea000503ffff */
.L_x_21:
[----:B------:R-:W-:Y:S05]  /*6350*/  BSYNC.RECONVERGENT B0 ;  /* 0x0000000000007941 */ /* 0x000fea0003800200 */
.L_x_20:
[----:B-1-3--:R-:W-:Y:S01]  /*6360*/  SEL R12, R10, R6, P0 ;  /* 0x000000060a0c7207 */ /* 0x00afe20000000000 */
[----:B------:R-:W-:Y:S01]  /*6370*/  BSSY.RECONVERGENT B0, `(.L_x_36) ;  /* 0x00002e6000007945 */ /* 0x000fe20003800200 */
[----:B------:R-:W-:Y:S01]  /*6380*/  SEL R13, R11, R7, P0 ;  /* 0x000000070b0d7207 */ /* 0x000fe20000000000 */
[C---:B------:R-:W-:Y:S01]  /*6390*/  VIADD R0, R2.reuse, 0x1 ;  /* 0x0000000102007836 */ /* 0x040fe20000000000 */
[----:B------:R0:W1:Y:S01]  /*63a0*/  @P0 LDS.64 R10, [R5+0x8] ;  /* 0x00000800050a0984 */ /* 0x0000620000000a00 */
[----:B------:R-:W-:Y:S01]  /*63b0*/  IADD3 R3, PT, PT, R15, 0x1, RZ ;  /* 0x000000010f037810 */ /* 0x000fe20007ffe0ff */
[----:B------:R-:W-:Y:S01]  /*63c0*/  @!P0 IMAD.MOV R3, RZ, RZ, R15 ;  /* 0x000000ffff038224 */ /* 0x000fe200078e020f */
[----:B------:R-:W-:Y:S01]  /*63d0*/  PLOP3.LUT P1, PT, PT, PT, PT, 0x8, 0x80 ;  /* 0x000000000080781c */ /* 0x000fe20003f2e170 */
[----:B------:R0:W2:Y:S01]  /*63e0*/  @!P0 LDS.64 R6, [R4+0x8] ;  /* 0x0000080004068984 */ /* 0x0000a20000000a00 */
[----:B------:R-:W-:Y:S02]  /*63f0*/  @P0 IADD3 R0, PT, PT, R2, RZ, RZ ;  /* 0x000000ff02000210 */ /* 0x000fe40007ffe0ff */
[----:B------:R-:W-:-:S13]  /*6400*/  ISETP.GE.AND P2, PT, R3, R8, PT ;  /* 0x000000080300720c */ /* 0x000fda0003f46270 */
[----:B0-----:R-:W-:Y:S05]  /*6410*/  @P2 BRA `(.L_x_37) ;  /* 0x0000002c006c2947 */ /* 0x001fea0003800000 */
[----:B------:R-:W-:Y:S02]  /*6420*/  ISETP.GE.AND P0, PT, R0, UR9, PT ;  /* 0x0000000900007c0c */ /* 0x000fe4000bf06270 */
[----:B------:R-:W-:-:S11]  /*6430*/  PLOP3.LUT P1, PT, PT, PT, PT, 0x80, 0x8 ;  /* 0x000000000008781c */ /* 0x000fd60003f2f070 */
[----:B------:R-:W-:Y:S05]  /*6440*/  @P0 BRA `(.L_x_37) ;  /* 0x0000002c00600947 */ /* 0x000fea0003800000 */
[----:B------:R-:W0:Y:S01]  /*6450*/  LDC.64 R4, c[0x0][0x3c0] ;  /* 0x0000f000ff047b82 */ /* 0x000e220000000a00 */
[----:B------:R-:W-:Y:S01]  /*6460*/  IMAD.MOV.U32 R2, RZ, RZ, -0x7bdddcdb ;  /* 0x84222325ff027424 */ /* 0x000fe200078e00ff */
[----:B0-----:R-:W-:-:S04]  /*6470*/  ISETP.NE.U32.AND P0, PT, R4, RZ, PT ;  /* 0x000000ff0400720c */ /* 0x001fc80003f05070 */
[----:B------:R-:W-:Y:S01]  /*6480*/  ISETP.NE.AND.EX P0, PT, R5, RZ, PT, P0 ;  /* 0x000000ff0500720c */ /* 0x000fe20003f05300 */
[----:B------:R-:W-:-:S12]  /*6490*/  IMAD.MOV.U32 R5, RZ, RZ, -0x340d631c ;  /* 0xcbf29ce4ff057424 */ /* 0x000fd800078e00ff */
[----:B------:R-:W-:Y:S05]  /*64a0*/  @!P0 BRA `(.L_x_38) ;  /* 0x0000000800a88947 */ /* 0x000fea0003800000 */
[----:B------:R-:W-:Y:S01]  /*64b0*/  UISETP.NE.U32.AND UP0, UPT, UR10, URZ, UPT ;  /* 0x000000ff0a00728c */ /* 0x000fe2000bf05070 */
[----:B------:R-:W-:Y:S01]  /*64c0*/  LOP3.LUT R2, R4, 0x1, RZ, 0xc0, !PT ;  /* 0x0000000104027812 */ /* 0x000fe200078ec0ff */
[----:B------:R-:W-:Y:S01]  /*64d0*/  IMAD.MOV.U32 R5, RZ, RZ, -0x340d631c ;  /* 0xcbf29ce4ff057424 */ /* 0x000fe200078e00ff */
[----:B------:R-:W-:Y:S01]  /*64e0*/  CS2R R20, SRZ ;  /* 0x0000000000147805 */ /* 0x000fe2000001ff00 */
[----:B------:R-:W-:Y:S01]  /*64f0*/  UISETP.NE.AND.EX UP0, UPT, UR11, URZ, UPT, UP0 ;  /* 0x000000ff0b00728c */ /* 0x000fe2000bf05300 */
[----:B------:R-:W-:Y:S01]  /*6500*/  ISETP.NE.U32.AND P1, PT, R2, 0x1, PT ;  /* 0x000000010200780c */ /* 0x000fe20003f25070 */
[----:B------:R-:W-:-:S03]  /*6510*/  HFMA2 R2, -RZ, RZ, -6.306171417236328125e-05, 0.01395416259765625 ;  /* 0x84222325ff027431 */ /* 0x000fc600000001ff */
[----:B------:R-:W-:-:S04]  /*6520*/  ISETP.NE.U32.AND.EX P2, PT, RZ, RZ, PT, P1 ;  /* 0x000000ffff00720c */ /* 0x000fc80003f45110 */
[----:B------:R-:W-:Y:S09]  /*6530*/  BRA.U !UP0, `(.L_x_39) ;  /* 0x0000000508b87547 */ /* 0x000ff2000b800000 */
[----:B------:R-:W0:Y:S01]  /*6540*/  LDC R21, c[0x0][0x3c4] ;  /* 0x0000f100ff157b82 */ /* 0x000e220000000800 */
[----:B-1----:R-:W-:Y:S01]  /*6550*/  IADD3 R14, P1, PT, R10, 0x8, RZ ;  /* 0x000000080a0e7810 */ /* 0x002fe20007f3e0ff */
[----:B------:R-:W-:Y:S01]  /*6560*/  IMAD.MOV.U32 R2, RZ, RZ, -0x7bdddcdb ;  /* 0x84222325ff027424 */ /* 0x000fe200078e00ff */
[----:B------:R-:W-:Y:S02]  /*6570*/  LOP3.LUT R20, R4, 0xfffffffe, RZ, 0xc0, !PT ;  /* 0xfffffffe04147812 */ /* 0x000fe400078ec0ff */
[----:B------:R-:W-:Y:S01]  /*6580*/  MOV R5, 0xcbf29ce4 ;  /* 0xcbf29ce400057802 */ /* 0x000fe20000000f00 */
[----:B------:R-:W-:Y:S02]  /*6590*/  IMAD.X R15, RZ, RZ, R11, P1 ;  /* 0x000000ffff0f7224 */ /* 0x000fe400008e060b */
[----:B------:R-:W-:Y:S01]  /*65a0*/  IMAD.MOV.U32 R23, RZ, RZ, R20 ;  /* 0x000000ffff177224 */ /* 0x000fe200078e0014 */
[----:B0-----:R-:W-:-:S07]  /*65b0*/  MOV R22, R21 ;  /* 0x0000001500167202 */ /* 0x001fce0000000f00 */
.L_x_40:
[----:B------:R-:W3:Y:S04]  /*65c0*/  LD.E.64 R18, desc[UR6][R14.64+-0x8] ;  /* 0xfffff8060e127980 */ /* 0x000ee8000c101b00 */
[----:B------:R0:W4:Y:S01]  /*65d0*/  LD.E.64 R16, desc[UR6][R14.64] ;  /* 0x000000060e107980 */ /* 0x000122000c101b00 */
[----:B------:R-:W-:Y:S01]  /*65e0*/  IMAD R5, R5, 0x1b3, RZ ;  /* 0x000001b305057824 */ /* 0x000fe200078e02ff */
[----:B------:R-:W-:-:S04]  /*65f0*/  IADD3 R23, P1, PT, R23, -0x2, RZ ;  /* 0xfffffffe17177810 */ /* 0x000fc80007f3e0ff */
[----:B------:R-:W-:Y:S02]  /*6600*/  IADD3.X R22, PT, PT, R22, -0x1, RZ, P1, !PT ;  /* 0xffffffff16167810 */ /* 0x000fe40000ffe4ff */
[----:B------:R-:W-:Y:S02]  /*6610*/  ISETP.NE.U32.AND P1, PT, R23, RZ, PT ;  /* 0x000000ff1700720c */ /* 0x000fe40003f25070 */
[----:B0-----:R-:W-:Y:S02]  /*6620*/  IADD3 R14, P3, PT, R14, 0x10, RZ ;  /* 0x000000100e0e7810 */ /* 0x001fe40007f7e0ff */
[----:B------:R-:W-:-:S03]  /*6630*/  ISETP.NE.AND.EX P1, PT, R22, RZ, PT, P1 ;  /* 0x000000ff1600720c */ /* 0x000fc60003f25310 */
[----:B------:R-:W-:Y:S01]  /*6640*/  IMAD.X R15, RZ, RZ, R15, P3 ;  /* 0x000000ffff0f7224 */ /* 0x000fe200018e060f */
[----:B---3--:R-:W-:-:S05]  /*6650*/  LOP3.LUT R2, R2, 0xff, R18, 0x78, !PT ;  /* 0x000000ff02027812 */ /* 0x008fca00078e7812 */
        /* <DEDUP_REMOVED lines=91> */
[----:B------:R-:W-:Y:S06]  /*6c10*/  @P1 BRA `(.L_x_40) ;  /* 0xfffffff800681947 */ /* 0x000fec000383ffff */
.L_x_39:
[----:B------:R-:W-:Y:S05]  /*6c20*/  @P2 BRA `(.L_x_38) ;  /* 0x0000000000c82947 */ /* 0x000fea0003800000 */
[----:B-1----:R-:W-:-:S04]  /*6c30*/  LEA R14, P1, R20, R10, 0x3 ;  /* 0x0000000a140e7211 */ /* 0x002fc800078218ff */
[----:B------:R-:W-:-:S06]  /*6c40*/  LEA.HI.X R15, R20, R11, R21, 0x3, P1 ;  /* 0x0000000b140f7211 */ /* 0x000fcc00008f1c15 */
[----:B------:R-:W3:Y:S01]  /*6c50*/  LD.E.64 R14, desc[UR6][R14.64] ;  /* 0x000000060e0e7980 */ /* 0x000ee2000c101b00 */
[----:B------:R-:W-:Y:S01]  /*6c60*/  IMAD R5, R5, 0x1b3, RZ ;  /* 0x000001b305057824 */ /* 0x000fe200078e02ff */
[----:B---3--:R-:W-:-:S05]  /*6c70*/  LOP3.LUT R2, R2, 0xff, R14, 0x78, !PT ;  /* 0x000000ff02027812 */ /* 0x008fca00078e780e */
        /* <DEDUP_REMOVED lines=45> */
.L_x_38:
[----:B------:R-:W-:Y:S02]  /*6f50*/  IMAD.MOV.U32 R25, RZ, RZ, -0x7bdddcdb ;  /* 0x84222325ff197424 */ /* 0x000fe400078e00ff */
[----:B------:R-:W-:Y:S01]  /*6f60*/  IMAD.MOV.U32 R24, RZ, RZ, -0x340d631c ;  /* 0xcbf29ce4ff187424 */ /* 0x000fe200078e00ff */
[----:B------:R-:W-:Y:S06]  /*6f70*/  @!P0 BRA `(.L_x_41) ;  /* 0x0000000800a88947 */ /* 0x000fec0003800000 */
[----:B------:R-:W-:Y:S01]  /*6f80*/  UISETP.NE.U32.AND UP0, UPT, UR10, URZ, UPT ;  /* 0x000000ff0a00728c */ /* 0x000fe2000bf05070 */
[----:B------:R-:W-:Y:S01]  /*6f90*/  LOP3.LUT R14, R4, 0x1, RZ, 0xc0, !PT ;  /* 0x00000001040e7812 */ /* 0x000fe200078ec0ff */
[----:B------:R-:W-:Y:S02]  /*6fa0*/  HFMA2 R25, -RZ, RZ, -6.306171417236328125e-05, 0.01395416259765625 ;  /* 0x84222325ff197431 */ /* 0x000fe400000001ff */
[----:B------:R-:W-:Y:S01]  /*6fb0*/  IMAD.MOV.U32 R24, RZ, RZ, -0x340d631c ;  /* 0xcbf29ce4ff187424 */ /* 0x000fe200078e00ff */
[----:B------:R-:W-:Y:S01]  /*6fc0*/  UISETP.NE.AND.EX UP0, UPT, UR11, URZ, UPT, UP0 ;  /* 0x000000ff0b00728c */ /* 0x000fe2000bf05300 */
[----:B------:R-:W-:Y:S02]  /*6fd0*/  ISETP.NE.U32.AND P1, PT, R14, 0x1, PT ;  /* 0x000000010e00780c */ /* 0x000fe40003f25070 */
[----:B------:R-:W-:Y:S02]  /*6fe0*/  CS2R R18, SRZ ;  /* 0x0000000000127805 */ /* 0x000fe4000001ff00 */
[----:B------:R-:W-:-:S04]  /*6ff0*/  ISETP.NE.U32.AND.EX P2, PT, RZ, RZ, PT, P1 ;  /* 0x000000ffff00720c */ /* 0x000fc80003f45110 */
[----:B------:R-:W-:Y:S09]  /*7000*/  BRA.U !UP0, `(.L_x_42) ;  /* 0x0000000508b87547 */ /* 0x000ff2000b800000 */
[----:B------:R-:W0:Y:S01]  /*7010*/  LDC R19, c[0x0][0x3c4] ;  /* 0x0000f100ff137b82 */ /* 0x000e220000000800 */
[----:B--2---:R-:W-:Y:S01]  /*7020*/  IADD3 R14, P1, PT, R6, 0x8, RZ ;  /* 0x00000008060e7810 */ /* 0x004fe20007f3e0ff */
[----:B------:R-:W-:Y:S01]  /*7030*/  IMAD.MOV.U32 R25, RZ, RZ, -0x7bdddcdb ;  /* 0x84222325ff197424 */ /* 0x000fe200078e00ff */
[----:B------:R-:W-:Y:S02]  /*7040*/  LOP3.LUT R18, R4, 0xfffffffe, RZ, 0xc0, !PT ;  /* 0xfffffffe04127812 */ /* 0x000fe400078ec0ff */
[----:B------:R-:W-:Y:S01]  /*7050*/  MOV R24, 0xcbf29ce4 ;  /* 0xcbf29ce400187802 */ /* 0x000fe20000000f00 */
[----:B------:R-:W-:Y:S02]  /*7060*/  IMAD.X R15, RZ, RZ, R7, P1 ;  /* 0x000000ffff0f7224 */ /* 0x000fe400008e0607 */
[----:B------:R-:W-:Y:S01]  /*7070*/  IMAD.MOV.U32 R21, RZ, RZ, R18 ;  /* 0x000000ffff157224 */ /* 0x000fe200078e0012 */
[----:B0-----:R-:W-:-:S07]  /*7080*/  MOV R20, R19 ;  /* 0x0000001300147202 */ /* 0x001fce0000000f00 */
.L_x_43:
        /* <DEDUP_REMOVED lines=102> */
.L_x_42:
[----:B------:R-:W-:Y:S05]  /*76f0*/  @P2 BRA `(.L_x_41) ;  /* 0x0000000000c82947 */ /* 0x000fea0003800000 */
[----:B--2---:R-:W-:-:S04]  /*7700*/  LEA R14, P1, R18, R6, 0x3 ;  /* 0x00000006120e7211 */ /* 0x004fc800078218ff */
        /* <DEDUP_REMOVED lines=49> */
.L_x_41:
[----:B------:R-:W-:-:S04]  /*7a20*/  ISETP.NE.U32.AND P1, PT, R2, R25, PT ;  /* 0x000000190200720c */ /* 0x000fc80003f25070 */
[----:B------:R-:W-:-:S13]  /*7a30*/  ISETP.NE.AND.EX P1, PT, R5, R24, PT, P1 ;  /* 0x000000180500720c */ /* 0x000fda0003f25310 */
[----:B------:R-:W-:Y:S05]  /*7a40*/  @!P1 BRA `(.L_x_44) ;  /* 0x0000001400789947 */ /* 0x000fea0003800000 */
[----:B------:R-:W-:Y:S02]  /*7a50*/  IMAD.MOV.U32 R2, RZ, RZ, -0x7bdddcdb ;  /* 0x84222325ff027424 */ /* 0x000fe400078e00ff */
[----:B------:R-:W-:Y:S01]  /*7a60*/  IMAD.MOV.U32 R5, RZ, RZ, -0x340d631c ;  /* 0xcbf29ce4ff057424 */ /* 0x000fe200078e00ff */
[----:B------:R-:W-:Y:S06]  /*7a70*/  @!P0 BRA `(.L_x_45) ;  /* 0x0000000800a88947 */ /* 0x000fec0003800000 */
        /* <DEDUP_REMOVED lines=17> */
.L_x_47:
        /* <DEDUP_REMOVED lines=102> */
.L_x_46:
        /* <DEDUP_REMOVED lines=51> */
.L_x_45:
        /* <DEDUP_REMOVED lines=20> */
.L_x_50:
        /* <DEDUP_REMOVED lines=29> */
[----:B------:R-:W-:-:S04]  /*8830*/  IMAD R21, R21, 0x100, R22 ;  /* 0x0000010015157824 */ /* 0x000fc800078e0216 */
[----:B------:R-:W-:Y:S01]  /*8840*/  IMAD.IADD R22, R25, 0x1, R21 ;  /* 0x0000000119167824 */ /* 0x000fe200078e0215 */
[----:B------:R-:W-:-:S03]  /*8850*/  LOP3.LUT R21, R24, 0xff, R23, 0x78, !PT ;  /* 0x000000ff18157812 */ /* 0x000fc600078e7817 */
        /* <DEDUP_REMOVED lines=19> */
[----:B------:R-:W-:-:S05]  /*8990*/  IMAD R21, R21, 0x1b3, RZ ;  /* 0x000001b315157824 */ /* 0x000fca00078e02ff */
[----:B------:R-:W-:-:S05]  /*89a0*/  LEA R21, R24, R21, 0x8 ;  /* 0x0000001518157211 */ /* 0x000fca00078e40ff */
[----:B------:R-:W-:Y:S01]  /*89b0*/  IMAD.IADD R23, R23, 0x1, R21 ;  /* 0x0000000117177824 */ /* 0x000fe200078e0215 */
[----:B---3--:R-:W-:-:S03]  /*89c0*/  LOP3.LUT R21, R22, 0xff, R16, 0x78, !PT ;  /* 0x000000ff16157812 */ /* 0x008fc600078e7810 */
        /* <DEDUP_REMOVED lines=47> */
.L_x_49:
        /* <DEDUP_REMOVED lines=51> */
.L_x_48:
[----:B------:R-:W-:-:S04]  /*8ff0*/  ISETP.GE.U32.AND P1, PT, R2, R21, PT ;  /* 0x000000150200720c */ /* 0x000fc80003f26070 */
[----:B------:R-:W-:-:S04]  /*9000*/  ISETP.GE.U32.AND.EX P1, PT, R5, R24, PT, P1 ;  /* 0x000000180500720c */ /* 0x000fc80003f26110 */
[----:B------:R-:W-:Y:S01]  /*9010*/  PLOP3.LUT P1, PT, P1, PT, PT, 0x8, 0x80 ;  /* 0x000000000080781c */ /* 0x000fe20000f2e170 */
[----:B------:R-:W-:-:S12]  /*9020*/  BRA `(.L_x_37) ;  /* 0x0000000000687947 */ /* 0x000fd80003800000 */
.L_x_44:
[----:B------:R-:W0:Y:S01]  /*9030*/  LDCU UR5, c[0x0][0x3c8] ;  /* 0x00007900ff0577ac */ /* 0x000e220008000800 */
[----:B------:R-:W-:Y:S01]  /*9040*/  PLOP3.LUT P1, PT, PT, PT, PT, 0x8, 0x80 ;  /* 0x000000000080781c */ /* 0x000fe20003f2e170 */
[----:B0-----:R-:W-:-:S09]  /*9050*/  UISETP.NE.AND UP0, UPT, UR5, URZ, UPT ;  /* 0x000000ff0500728c */ /* 0x001fd2000bf05270 */
[----:B------:R-:W-:Y:S05]  /*9060*/  BRA.U !UP0, `(.L_x_37) ;  /* 0x0000000108587547 */ /* 0x000fea000b800000 */
[----:B------:R-:W-:-:S07]  /*9070*/  CS2R R16, SRZ ;  /* 0x0000000000107805 */ /* 0x000fce000001ff00 */
.L_x_51:
[C---:B------:R-:W-:Y:S01]  /*9080*/  IMAD.SHL.U32 R15, R16.reuse, 0x8, RZ ;  /* 0x00000008100f7824 */ /* 0x040fe200078e00ff */
[----:B------:R-:W-:-:S04]  /*9090*/  SHF.L.U64.HI R2, R16, 0x3, R17 ;  /* 0x0000000310027819 */ /* 0x000fc80000010211 */
[C---:B-1----:R-:W-:Y:S02]  /*90a0*/  IADD3 R4, P0, PT, R15.reuse, R10, RZ ;  /* 0x0000000a0f047210 */ /* 0x042fe40007f1e0ff */
[----:B--2---:R-:W-:-:S03]  /*90b0*/  IADD3 R14, P1, PT, R15, R6, RZ ;  /* 0x000000060f0e7210 */ /* 0x004fc60007f3e0ff */
        /* <DEDUP_REMOVED lines=17> */
.L_x_37:
[----:B------:R-:W-:Y:S05]  /*91d0*/  BSYNC.RECONVERGENT B0 ;  /* 0x0000000000007941 */ /* 0x000fea0003800200 */
.L_x_36:
[----:B------:R-:W-:Y:S01]  /*91e0*/  VIADD R2, R0, 0x1 ;  /* 0x0000000100027836 */ /* 0x000fe20000000000 */
[----:B------:R-:W-:Y:S01]  /*91f0*/  IADD3 R5, PT, PT, R3, 0x1, RZ ;  /* 0x0000000103057810 */ /* 0x000fe20007ffe0ff */
[----:B------:R-:W-:Y:S01]  /*9200*/  @P1 IMAD.MOV R2, RZ, RZ, R0 ;  /* 0x000000ffff021224 */ /* 0x000fe200078e0200 */
[----:B-12---:R-:W-:Y:S01]  /*9210*/  SEL R14, R10, R6, P1 ;  /* 0x000000060a0e7207 */ /* 0x006fe20000800000 */
[----:B------:R-:W-:Y:S01]  /*9220*/  @!P1 IMAD.MOV R5, RZ, RZ, R3 ;  /* 0x000000ffff059224 */ /* 0x000fe200078e0203 */
[----:B------:R-:W-:Y:S01]  /*9230*/  SEL R15, R11, R7, P1 ;  /* 0x000000070b0f7207 */ /* 0x000fe20000800000 */
[----:B------:R-:W-:Y:S01]  /*9240*/  BSSY.RECONVERGENT B0, `(.L_x_52) ;  /* 0x00002e8000007945 */ /* 0x000fe20003800200 */
[----:B------:R-:W-:Y:S02]  /*9250*/  @!P1 LEA R0, R2, UR4, 0x3 ;  /* 0x0000000402009c11 */ /* 0x000fe4000f8e18ff */
[C---:B------:R-:W-:Y:S02]  /*9260*/  @P1 LEA R3, R5.reuse, UR4, 0x3 ;  /* 0x0000000405031c11 */ /* 0x040fe4000f8e18ff */
[----:B------:R-:W-:Y:S01]  /*9270*/  PLOP3.LUT P0, PT, PT, PT, PT, 0x8, 0x80 ;  /* 0x000000000080781c */ /* 0x000fe20003f0e170 */
[----:B------:R0:W1:Y:S04]  /*9280*/  @!P1 LDS.64 R6, [R0] ;  /* 0x0000000000069984 */ /* 0x0000680000000a00 */
[----:B------:R0:W2:Y:S01]  /*9290*/  @P1 LDS.64 R10, [R3] ;  /* 0x00000000030a1984 */ /* 0x0000a20000000a00 */
[----:B------:R-:W-:-:S13]  /*92a0*/  ISETP.GE.AND P1, PT, R5, R8, PT ;  /* 0x000000080500720c */ /* 0x000fda0003f26270 */
[----:B0-----:R-:W-:Y:S05]  /*92b0*/  @P1 BRA `(.L_x_53) ;  /* 0x0000002c00801947 */ /* 0x001fea0003800000 */
[----:B------:R-:W-:Y:S02]  /*92c0*/  ISETP.GE.AND P1, PT, R2, UR9, PT ;  /* 0x0000000902007c0c */ /* 0x000fe4000bf26270 */
[----:B------:R-:W-:-:S11]  /*92d0*/  PLOP3.LUT P0, PT, PT, PT, PT, 0x80, 0x8 ;  /* 0x000000000008781c */ /* 0x000fd60003f0f070 */
[----:B------:R-:W-:Y:S05]  /*92e0*/  @P1 BRA `(.L_x_53) ;  /* 0x0000002c00741947 */ /* 0x000fea0003800000 */
[----:B------:R-:W0:Y:S01]  /*92f0*/  LDC.64 R18, c[0x0][0x3c0] ;  /* 0x0000f000ff127b82 */ /* 0x000e220000000a00 */
[----:B------:R-:W-:Y:S02]  /*9300*/  HFMA2 R0, -RZ, RZ, -6.306171417236328125e-05, 0.01395416259765625 ;  /* 0x84222325ff007431 */ /* 0x000fe400000001ff */
[----:B------:R-:W-:Y:S01]  /*9310*/  IMAD.MOV.U32 R3, RZ, RZ, -0x340d631c ;  /* 0xcbf29ce4ff037424 */ /* 0x000fe200078e00ff */
[----:B0-----:R-:W-:-:S04]  /*9320*/  ISETP.NE.U32.AND P0, PT, R18, RZ, PT ;  /* 0x000000ff1200720c */ /* 0x001fc80003f05070 */
[----:B------:R-:W-:-:S13]  /*9330*/  ISETP.NE.AND.EX P0, PT, R19, RZ, PT, P0 ;  /* 0x000000ff1300720c */ /* 0x000fda0003f05300 */
[----:B------:R-:W-:Y:S05]  /*9340*/  @!P0 BRA `(.L_x_54) ;  /* 0x0000000800ac8947 */ /* 0x000fea0003800000 */
[----:B------:R-:W-:Y:S01]  /*9350*/  UISETP.NE.U32.AND UP0, UPT, UR10, URZ, UPT ;  /* 0x000000ff0a00728c */ /* 0x000fe2000bf05070 */
[----:B------:R-:W-:Y:S01]  /*9360*/  LOP3.LUT R0, R18, 0x1, RZ, 0xc0, !PT ;  /* 0x0000000112007812 */ /* 0x000fe200078ec0ff */
[----:B------:R-:W-:Y:S01]  /*9370*/  IMAD.MOV.U32 R4, RZ, RZ, RZ ;  /* 0x000000ffff047224 */ /* 0x000fe200078e00ff */
[----:B------:R-:W-:Y:S01]  /*9380*/  MOV R3, 0xcbf29ce4 ;  /* 0xcbf29ce400037802 */ /* 0x000fe20000000f00 */
[----:B------:R-:W-:Y:S01]  /*9390*/  UISETP.NE.AND.EX UP0, UPT, UR11, URZ, UPT, UP0 ;  /* 0x000000ff0b00728c */ /* 0x000fe2000bf05300 */
[----:B------:R-:W-:Y:S01]  /*93a0*/  ISETP.NE.U32.AND P1, PT, R0, 0x1, PT ;  /* 0x000000010000780c */ /* 0x000fe20003f25070 */
[----:B------:R-:W-:Y:S02]  /*93b0*/  IMAD.MOV.U32 R0, RZ, RZ, -0x7bdddcdb ;  /* 0x84222325ff007424 */ /* 0x000fe400078e00ff */
[----:B------:R-:W-:Y:S01]  /*93c0*/  IMAD.MOV.U32 R19, RZ, RZ, RZ ;  /* 0x000000ffff137224 */ /* 0x000fe200078e00ff */
[----:B------:R-:W-:-:S04]  /*93d0*/  ISETP.NE.U32.AND.EX P2, PT, RZ, RZ, PT, P1 ;  /* 0x000000ffff00720c */ /* 0x000fc80003f45110 */
[----:B------:R-:W-:Y:S09]  /*93e0*/  BRA.U !UP0, `(.L_x_55) ;  /* 0x0000000508b87547 */ /* 0x000ff2000b800000 */
[----:B------:R-:W0:Y:S01]  /*93f0*/  LDC R19, c[0x0][0x3c4] ;  /* 0x0000f100ff137b82 */ /* 0x000e220000000800 */
[----:B--2---:R-:W-:Y:S01]  /*9400*/  IADD3 R16, P1, PT, R10, 0x8, RZ ;  /* 0x000000080a107810 */ /* 0x004fe20007f3e0ff */
[----:B------:R-:W-:Y:S01]  /*9410*/  HFMA2 R0, -RZ, RZ, -6.306171417236328125e-05, 0.01395416259765625 ;  /* 0x84222325ff007431 */ /* 0x000fe200000001ff */
[----:B------:R-:W-:Y:S01]  /*9420*/  LOP3.LUT R4, R18, 0xfffffffe, RZ, 0xc0, !PT ;  /* 0xfffffffe12047812 */ /* 0x000fe200078ec0ff */
[----:B------:R-:W-:Y:S02]  /*9430*/  IMAD.MOV.U32 R3, RZ, RZ, -0x340d631c ;  /* 0xcbf29ce4ff037424 */ /* 0x000fe400078e00ff */
[----:B------:R-:W-:Y:S01]  /*9440*/  IMAD.X R17, RZ, RZ, R11, P1 ;  /* 0x000000ffff117224 */ /* 0x000fe200008e060b */
[----:B------:R-:W-:Y:S01]  /*9450*/  MOV R23, R4 ;  /* 0x0000000400177202 */ /* 0x000fe20000000f00 */
[----:B0-----:R-:W-:-:S07]  /*9460*/  IMAD.MOV.U32 R22, RZ, RZ, R19 ;  /* 0x000000ffff167224 */ /* 0x001fce00078e0013 */
.L_x_56:
[----:B------:R-:W2:Y:S04]  /*9470*/  LD.E.64 R24, desc[UR6][R16.64+-0x8] ;  /* 0xfffff80610187980 */ /* 0x000ea8000c101b00 */
[----:B------:R0:W3:Y:S01]  /*9480*/  LD.E.64 R20, desc[UR6][R16.64] ;  /* 0x0000000610147980 */ /* 0x0000e2000c101b00 */
[----:B------:R-:W-:Y:S01]  /*9490*/  IMAD R3, R3, 0x1b3, RZ ;  /* 0x000001b303037824 */ /* 0x000fe200078e02ff */
[----:B------:R-:W-:-:S04]  /*94a0*/  IADD3 R23, P1, PT, R23, -0x2, RZ ;  /* 0xfffffffe17177810 */ /* 0x000fc80007f3e0ff */
[----:B------:R-:W-:Y:S02]  /*94b0*/  IADD3.X R22, PT, PT, R22, -0x1, RZ, P1, !PT ;  /* 0xffffffff16167810 */ /* 0x000fe40000ffe4ff */
[----:B------:R-:W-:Y:S02]  /*94c0*/  ISETP.NE.U32.AND P1, PT, R23, RZ, PT ;  /* 0x000000ff1700720c */ /* 0x000fe40003f25070 */
[----:B0-----:R-:W-:Y:S02]  /*94d0*/  IADD3 R16, P3, PT, R16, 0x10, RZ ;  /* 0x0000001010107810 */ /* 0x001fe40007f7e0ff */
[----:B------:R-:W-:Y:S02]  /*94e0*/  ISETP.NE.AND.EX P1, PT, R22, RZ, PT, P1 ;  /* 0x000000ff1600720c */ /* 0x000fe40003f25310 */
        /* <DEDUP_REMOVED lines=44> */
[----:B---3--:R-:W-:-:S03]  /*97b0*/  LOP3.LUT R0, R24, 0xff, R20, 0x78, !PT ;  /* 0x000000ff18007812 */ /* 0x008fc600078e7814 */
[----:B------:R-:W-:-:S04]  /*97c0*/  IMAD R3, R26, 0x100, R3 ;  /* 0x000001001a037824 */ /* 0x000fc800078e0203 */
[----:B------:R-:W-:Y:S02]  /*97d0*/  IMAD.IADD R3, R25, 0x1, R3 ;  /* 0x0000000119037824 */ /* 0x000fe400078e0203 */
[----:B------:R-:W-:-:S04]  /*97e0*/  IMAD.WIDE.U32 R24, R0, 0x1b3, RZ ;  /* 0x000001b300187825 */ /* 0x000fc800078e00ff */
[----:B------:R-:W-:-:S05]  /*97f0*/  IMAD R3, R3, 0x1b3, RZ ;  /* 0x000001b303037824 */ /* 0x000fca00078e02ff */
        /* <DEDUP_REMOVED lines=40> */
[----:B------:R-:W-:Y:S02]  /*9a80*/  IMAD R3, R0, 0x1b3, RZ ;  /* 0x000001b300037824 */ /* 0x000fe400078e02ff */
[----:B------:R-:W-:Y:S02]  /*9a90*/  IMAD.MOV.U32 R0, RZ, RZ, R20 ;  /* 0x000000ffff007224 */ /* 0x000fe400078e0014 */
[----:B------:R-:W-:-:S04]  /*9aa0*/  IMAD R3, R24, 0x100, R3 ;  /* 0x0000010018037824 */ /* 0x000fc800078e0203 */
[----:B------:R-:W-:Y:S01]  /*9ab0*/  IMAD.IADD R3, R21, 0x1, R3 ;  /* 0x0000000115037824 */ /* 0x000fe200078e0203 */
[----:B------:R-:W-:Y:S06]  /*9ac0*/  @P1 BRA `(.L_x_56) ;  /* 0xfffffff800681947 */ /* 0x000fec000383ffff */
.L_x_55:
[----:B------:R-:W-:Y:S05]  /*9ad0*/  @P2 BRA `(.L_x_54) ;  /* 0x0000000000c82947 */ /* 0x000fea0003800000 */
[----:B--2---:R-:W-:-:S04]  /*9ae0*/  LEA R16, P1, R4, R10, 0x3 ;  /* 0x0000000a04107211 */ /* 0x004fc800078218ff */
        /* <DEDUP_REMOVED lines=49> */
.L_x_54:
[----:B------:R-:W-:Y:S01]  /*9e00*/  IMAD.MOV.U32 R27, RZ, RZ, -0x7bdddcdb ;  /* 0x84222325ff1b7424 */ /* 0x000fe200078e00ff */
[----:B------:R-:W-:Y:S01]  /*9e10*/  MOV R26, 0xcbf29ce4 ;  /* 0xcbf29ce4001a7802 */ /* 0x000fe20000000f00 */
[----:B------:R-:W-:Y:S06]  /*9e20*/  @!P0 BRA `(.L_x_57) ;  /* 0x0000000800ac8947 */ /* 0x000fec0003800000 */
[----:B------:R-:W-:Y:S01]  /*9e30*/  UISETP.NE.U32.AND UP0, UPT, UR10, URZ, UPT ;  /* 0x000000ff0a00728c */ /* 0x000fe2000bf05070 */
[----:B------:R-:W-:Y:S01]  /*9e40*/  LOP3.LUT R4, R18, 0x1, RZ, 0xc0, !PT ;  /* 0x0000000112047812 */ /* 0x000fe200078ec0ff */
[----:B------:R-:W-:Y:S02]  /*9e50*/  IMAD.MOV.U32 R27, RZ, RZ, -0x7bdddcdb ;  /* 0x84222325ff1b7424 */ /* 0x000fe400078e00ff */
[----:B------:R-:W-:Y:S01]  /*9e60*/  UISETP.NE.AND.EX UP0, UPT, UR11, URZ, UPT, UP0 ;  /* 0x000000ff0b00728c */ /* 0x000fe2000bf05300 */
[----:B------:R-:W-:Y:S01]  /*9e70*/  ISETP.NE.U32.AND P1, PT, R4, 0x1, PT ;  /* 0x000000010400780c */ /* 0x000fe20003f25070 */
[----:B------:R-:W-:Y:S02]  /*9e80*/  HFMA2 R4, -RZ, RZ, 0, 0 ;  /* 0x00000000ff047431 */ /* 0x000fe400000001ff */
[----:B------:R-:W-:Y:S01]  /*9e90*/  IMAD.MOV.U32 R26, RZ, RZ, -0x340d631c ;  /* 0xcbf29ce4ff1a7424 */ /* 0x000fe200078e00ff */
[----:B------:R-:W-:Y:S01]  /*9ea0*/  ISETP.NE.U32.AND.EX P2, PT, RZ, RZ, PT, P1 ;  /* 0x000000ffff00720c */ /* 0x000fe20003f45110 */
[----:B------:R-:W-:-:S03]  /*9eb0*/  IMAD.MOV.U32 R16, RZ, RZ, RZ ;  /* 0x000000ffff107224 */ /* 0x000fc600078e00ff */
        /* <DEDUP_REMOVED lines=9> */
.L_x_59:
        /* <DEDUP_REMOVED lines=102> */
.L_x_58:
[----:B------:R-:W-:Y:S05]  /*a5b0*/  @P2 BRA `(.L_x_57) ;  /* 0x0000000000c82947 */ /* 0x000fea0003800000 */
[----:B-1----:R-:W-:-:S04]  /*a5c0*/  LEA R20, P1, R4, R6, 0x3 ;  /* 0x0000000604147211 */ /* 0x002fc800078218ff */
[----:B------:R-:W-:-:S05]  /*a5d0*/  LEA.HI.X R21, R4, R7, R16, 0x3, P1 ;  /* 0x0000000704157211 */ /* 0x000fca00008f1c10 */
[----:B------:R-:W3:Y:S01]  /*a5e0*/  LD.E.64 R16, desc[UR6][R20.64] ;  /* 0x0000000614107980 */ /* 0x000ee2000c101b00 */
[----:B------:R-:W-:Y:S01]  /*a5f0*/  IMAD R26, R26, 0x1b3, RZ ;  /* 0x000001b31a1a7824 */ /* 0x000fe200078e02ff */
[----:B---3--:R-:W-:Y:S02]  /*a600*/  LOP3.LUT R27, R27, 0xff, R16, 0x78, !PT ;  /* 0x000000ff1b1b7812 */ /* 0x008fe400078e7810 */
        /* <DEDUP_REMOVED lines=45> */
.L_x_57:
        /* <DEDUP_REMOVED lines=9> */
[----:B------:R-:W-:Y:S01]  /*a970*/  MOV R19, RZ ;  /* 0x000000ff00137202 */ /* 0x000fe20000000f00 */
[----:B------:R-:W-:Y:S01]  /*a980*/  UISETP.NE.AND.EX UP0, UPT, UR11, URZ, UPT, UP0 ;  /* 0x000000ff0b00728c */ /* 0x000fe2000bf05300 */
[----:B------:R-:W-:Y:S01]  /*a990*/  ISETP.NE.U32.AND P1, PT, R0, 0x1, PT ;  /* 0x000000010000780c */ /* 0x000fe20003f25070 */
[----:B------:R-:W-:Y:S02]  /*a9a0*/  HFMA2 R0, -RZ, RZ, -6.306171417236328125e-05, 0.01395416259765625 ;  /* 0x84222325ff007431 */ /* 0x000fe400000001ff */
[----:B------:R-:W-:Y:S01]  /*a9b0*/  IMAD.MOV.U32 R4, RZ, RZ, RZ ;  /* 0x000000ffff047224 */ /* 0x000fe200078e00ff */
[----:B------:R-:W-:-:S04]  /*a9c0*/  ISETP.NE.U32.AND.EX P2, PT, RZ, RZ, PT, P1 ;  /* 0x000000ffff00720c */ /* 0x000fc80003f45110 */
[----:B------:R-:W-:Y:S09]  /*a9d0*/  BRA.U !UP0, `(.L_x_62) ;  /* 0x0000000508b87547 */ /* 0x000ff2000b800000 */
[----:B------:R-:W0:Y:S01]  /*a9e0*/  LDC R19, c[0x0][0x3c4] ;  /* 0x0000f100ff137b82 */ /* 0x000e220000000800 */
[----:B------:R-:W-:Y:S01]  /*a9f0*/  LOP3.LUT R4, R18, 0xfffffffe, RZ, 0xc0, !PT ;  /* 0xfffffffe12047812 */ /* 0x000fe200078ec0ff */
[----:B------:R-:W-:Y:S01]  /*aa00*/  IMAD.MOV.U32 R0, RZ, RZ, -0x7bdddcdb ;  /* 0x84222325ff007424 */ /* 0x000fe200078e00ff */
[----:B--2---:R-:W-:Y:S01]  /*aa10*/  IADD3 R16, P1, PT, R10, 0x8, RZ ;  /* 0x000000080a107810 */ /* 0x004fe20007f3e0ff */
[----:B------:R-:W-:Y:S02]  /*aa20*/  IMAD.MOV.U32 R3, RZ, RZ, -0x340d631c ;  /* 0xcbf29ce4ff037424 */ /* 0x000fe400078e00ff */
[----:B------:R-:W-:Y:S01]  /*aa30*/  IMAD.MOV.U32 R23, RZ, RZ, R4 ;  /* 0x000000ffff177224 */ /* 0x000fe200078e0004 */
[----:B------:R-:W-:Y:S01]  /*aa40*/  IADD3.X R17, PT, PT, RZ, R11, RZ, P1, !PT ;  /* 0x0000000bff117210 */ /* 0x000fe20000ffe4ff */
[----:B0-----:R-:W-:-:S08]  /*aa50*/  IMAD.MOV.U32 R22, RZ, RZ, R19 ;  /* 0x000000ffff167224 */ /* 0x001fd000078e0013 */
.L_x_63:
        /* <DEDUP_REMOVED lines=52> */
[----:B---3--:R-:W-:-:S03]  /*ada0*/  LOP3.LUT R0, R24, 0xff, R20, 0x78, !PT ;  /* 0x000000ff18007812 */ /* 0x008fc600078e7814 */
        /* <DEDUP_REMOVED lines=48> */
[----:B------:R-:W-:Y:S06]  /*b0b0*/  @P1 BRA `(.L_x_63) ;  /* 0xfffffff800681947 */ /* 0x000fec000383ffff */
.L_x_62:
        /* <DEDUP_REMOVED lines=51> */
.L_x_61:
[----:B------:R-:W-:Y:S02]  /*b3f0*/  HFMA2 R23, -RZ, RZ, -6.306171417236328125e-05, 0.01395416259765625 ;  /* 0x84222325ff177431 */ /* 0x000fe400000001ff */
[----:B------:R-:W-:Y:S01]  /*b400*/  IMAD.MOV.U32 R26, RZ, RZ, -0x340d631c ;  /* 0xcbf29ce4ff1a7424 */ /* 0x000fe200078e00ff */
[----:B------:R-:W-:Y:S06]  /*b410*/  @!P0 BRA `(.L_x_64) ;  /* 0x0000000800ac8947 */ /* 0x000fec0003800000 */
[----:B------:R-:W-:Y:S01]  /*b420*/  UISETP.NE.U32.AND UP0, UPT, UR10, URZ, UPT ;  /* 0x000000ff0a00728c */ /* 0x000fe2000bf05070 */
[----:B------:R-:W-:Y:S01]  /*b430*/  LOP3.LUT R4, R18, 0x1, RZ, 0xc0, !PT ;  /* 0x0000000112047812 */ /* 0x000fe200078ec0ff */
[----:B------:R-:W-:Y:S01]  /*b440*/  IMAD.MOV.U32 R23, RZ, RZ, -0x7bdddcdb ;  /* 0x84222325ff177424 */ /* 0x000fe200078e00ff */
[----:B------:R-:W-:Y:S01]  /*b450*/  MOV R26, 0xcbf29ce4 ;  /* 0xcbf29ce4001a7802 */ /* 0x000fe20000000f00 */
[----:B------:R-:W-:Y:S01]  /*b460*/  UISETP.NE.AND.EX UP0, UPT, UR11, URZ, UPT, UP0 ;  /* 0x000000ff0b00728c */ /* 0x000fe2000bf05300 */
[----:B------:R-:W-:Y:S01]  /*b470*/  ISETP.NE.U32.AND P0, PT, R4, 0x1, PT ;  /* 0x000000010400780c */ /* 0x000fe20003f05070 */
[----:B------:R-:W-:Y:S02]  /*b480*/  IMAD.MOV.U32 R4, RZ, RZ, RZ ;  /* 0x000000ffff047224 */ /* 0x000fe400078e00ff */
[----:B------:R-:W-:Y:S01]  /*b490*/  IMAD.MOV.U32 R20, RZ, RZ, RZ ;  /* 0x000000ffff147224 */ /* 0x000fe200078e00ff */
[----:B------:R-:W-:-:S04]  /*b4a0*/  ISETP.NE.U32.AND.EX P1, PT, RZ, RZ, PT, P0 ;  /* 0x000000ffff00720c */ /* 0x000fc80003f25100 */
[----:B------:R-:W-:Y:S09]  /*b4b0*/  BRA.U !UP0, `(.L_x_65) ;  /* 0x0000000508b87547 */ /* 0x000ff2000b800000 */
[----:B------:R-:W0:Y:S01]  /*b4c0*/  LDC R20, c[0x0][0x3c4] ;  /* 0x0000f100ff147b82 */ /* 0x000e220000000800 */
[----:B-1----:R-:W-:Y:S01]  /*b4d0*/  IADD3 R16, P0, PT, R6, 0x8, RZ ;  /* 0x0000000806107810 */ /* 0x002fe20007f1e0ff */
[----:B------:R-:W-:Y:S01]  /*b4e0*/  HFMA2 R23, -RZ, RZ, -6.306171417236328125e-05, 0.01395416259765625 ;  /* 0x84222325ff177431 */ /* 0x000fe200000001ff */
[----:B------:R-:W-:Y:S01]  /*b4f0*/  LOP3.LUT R4, R18, 0xfffffffe, RZ, 0xc0, !PT ;  /* 0xfffffffe12047812 */ /* 0x000fe200078ec0ff */
[----:B------:R-:W-:Y:S02]  /*b500*/  IMAD.MOV.U32 R26, RZ, RZ, -0x340d631c ;  /* 0xcbf29ce4ff1a7424 */ /* 0x000fe400078e00ff */
[----:B------:R-:W-:Y:S01]  /*b510*/  IMAD.X R17, RZ, RZ, R7, P0 ;  /* 0x000000ffff117224 */ /* 0x000fe200000e0607 */
[----:B------:R-:W-:Y:S01]  /*b520*/  MOV R22, R4 ;  /* 0x0000000400167202 */ /* 0x000fe20000000f00 */
[----:B0-----:R-:W-:-:S07]  /*b530*/  IMAD.MOV.U32 R21, RZ, RZ, R20 ;  /* 0x000000ffff157224 */ /* 0x001fce00078e0014 */
.L_x_66:
[----:B------:R-:W3:Y:S04]  /*b540*/  LD.E.64 R24, desc[UR6][R16.64+-0x8] ;  /* 0xfffff80610187980 */ /* 0x000ee8000c101b00 */
[----:B------:R0:W4:Y:S01]  /*b550*/  LD.E.64 R18, desc[UR6][R16.64] ;  /* 0x0000000610127980 */ /* 0x000122000c101b00 */
[----:B------:R-:W-:Y:S01]  /*b560*/  IMAD R28, R26, 0x1b3, RZ ;  /* 0x000001b31a1c7824 */ /* 0x000fe200078e02ff */
[----:B------:R-:W-:-:S04]  /*b570*/  IADD3 R22, P0, PT, R22, -0x2, RZ ;  /* 0xfffffffe16167810 */ /* 0x000fc80007f1e0ff */
[----:B------:R-:W-:Y:S02]  /*b580*/  IADD3.X R21, PT, PT, R21, -0x1, RZ, P0, !PT ;  /* 0xffffffff15157810 */ /* 0x000fe400007fe4ff */
[----:B------:R-:W-:Y:S02]  /*b590*/  ISETP.NE.U32.AND P0, PT, R22, RZ, PT ;  /* 0x000000ff1600720c */ /* 0x000fe40003f05070 */
[----:B0-----:R-:W-:Y:S02]  /*b5a0*/  IADD3 R16, P2, PT, R16, 0x10, RZ ;  /* 0x0000001010107810 */ /* 0x001fe40007f5e0ff */
[----:B------:R-:W-:Y:S02]  /*b5b0*/  ISETP.NE.AND.EX P0, PT, R21, RZ, PT, P0 ;  /* 0x000000ff1500720c */ /* 0x000fe40003f05300 */
[----:B------:R-:W-:Y:S02]  /*b5c0*/  IADD3.X R17, PT, PT, RZ, R17, RZ, P2, !PT ;  /* 0x00000011ff117210 */ /* 0x000fe400017fe4ff */
        /* <DEDUP_REMOVED lines=20> */
[----:B------:R-:W-:-:S05]  /*b710*/  IMAD R23, R23, 0x100, R24 ;  /* 0x0000010017177824 */ /* 0x000fca00078e0218 */
[----:B------:R-:W-:Y:S02]  /*b720*/  IADD3 R24, PT, PT, R27, R23, RZ ;  /* 0x000000171b187210 */ /* 0x000fe40007ffe0ff */
[----:B------:R-:W-:-:S03]  /*b730*/  LOP3.LUT R23, R26, 0xff, R25, 0x78, !PT ;  /* 0x000000ff1a177812 */ /* 0x000fc600078e7819 */
        /* <DEDUP_REMOVED lines=19> */
[----:B------:R-:W-:-:S04]  /*b870*/  IMAD R23, R23, 0x1b3, RZ ;  /* 0x000001b317177824 */ /* 0x000fc800078e02ff */
[----:B------:R-:W-:-:S04]  /*b880*/  IMAD R23, R26, 0x100, R23 ;  /* 0x000001001a177824 */ /* 0x000fc800078e0217 */
[----:B------:R-:W-:Y:S01]  /*b890*/  IMAD.IADD R25, R25, 0x1, R23 ;  /* 0x0000000119197824 */ /* 0x000fe200078e0217 */
[----:B----4-:R-:W-:-:S03]  /*b8a0*/  LOP3.LUT R23, R24, 0xff, R18, 0x78, !PT ;  /* 0x000000ff18177812 */ /* 0x010fc600078e7812 */
        /* <DEDUP_REMOVED lines=46> */
[----:B------:R-:W-:Y:S06]  /*bb90*/  @P0 BRA `(.L_x_66) ;  /* 0xfffffff800680947 */ /* 0x000fec000383ffff */
.L_x_65:
[----:B------:R-:W-:Y:S05]  /*bba0*/  @P1 BRA `(.L_x_64) ;  /* 0x0000000000c81947 */ /* 0x000fea0003800000 */
[----:B-1----:R-:W-:-:S04]  /*bbb0*/  LEA R16, P0, R4, R6, 0x3 ;  /* 0x0000000604107211 */ /* 0x002fc800078018ff */
[----:B------:R-:W-:-:S06]  /*bbc0*/  LEA.HI.X R17, R4, R7, R20, 0x3, P0 ;  /* 0x0000000704117211 */ /* 0x000fcc00000f1c14 */
[----:B------:R-:W3:Y:S01]  /*bbd0*/  LD.E.64 R16, desc[UR6][R16.64] ;  /* 0x0000000610107980 */ /* 0x000ee2000c101b00 */
[----:B------:R-:W-:Y:S01]  /*bbe0*/  IMAD R26, R26, 0x1b3, RZ ;  /* 0x000001b31a1a7824 */ /* 0x000fe200078e02ff */
[----:B---3--:R-:W-:Y:S02]  /*bbf0*/  LOP3.LUT R23, R23, 0xff, R16, 0x78, !PT ;  /* 0x000000ff17177812 */ /* 0x008fe400078e7810 */
[----:B------:R-:W-:-:S03]  /*bc00*/  SHF.R.U64 R21, R16, 0x8, R17 ;  /* 0x0000000810157819 */ /* 0x000fc60000001211 */
[C---:B------:R-:W-:Y:S01]  /*bc10*/  IMAD.WIDE.U32 R18, R23.reuse, 0x1b3, RZ ;  /* 0x000001b317127825 */ /* 0x040fe200078e00ff */
        /* <DEDUP_REMOVED lines=43> */
.L_x_64:
[----:B------:R-:W-:-:S04]  /*bed0*/  ISETP.GE.U32.AND P0, PT, R0, R23, PT ;  /* 0x000000170000720c */ /* 0x000fc80003f06070 */
[----:B------:R-:W-:-:S04]  /*bee0*/  ISETP.GE.U32.AND.EX P0, PT, R3, R26, PT, P0 ;  /* 0x0000001a0300720c */ /* 0x000fc80003f06100 */
[----:B------:R-:W-:Y:S01]  /*bef0*/  PLOP3.LUT P0, PT, P0, PT, PT, 0x8, 0x80 ;  /* 0x000000000080781c */ /* 0x000fe2000070e170 */
[----:B------:R-:W-:-:S12]  /*bf00*/  BRA `(.L_x_53) ;  /* 0x00000000006c7947 */ /* 0x000fd80003800000 */
.L_x_60:
[----:B------:R-:W0:Y:S01]  /*bf10*/  LDCU UR5, c[0x0][0x3c8] ;  /* 0x00007900ff0577ac */ /* 0x000e220008000800 */
[----:B------:R-:W-:Y:S01]  /*bf20*/  PLOP3.LUT P0, PT, PT, PT, PT, 0x8, 0x80 ;  /* 0x000000000080781c */ /* 0x000fe20003f0e170 */
[----:B0-----:R-:W-:-:S09]  /*bf30*/  UISETP.NE.AND UP0, UPT, UR5, URZ, UPT ;  /* 0x000000ff0500728c */ /* 0x001fd2000bf05270 */
[----:B------:R-:W-:Y:S05]  /*bf40*/  BRA.U !UP0, `(.L_x_53) ;  /* 0x00000001085c7547 */ /* 0x000fea000b800000 */
[----:B------:R-:W-:Y:S02]  /*bf50*/  HFMA2 R4, -RZ, RZ, 0, 0 ;  /* 0x00000000ff047431 */ /* 0x000fe400000001ff */
[----:B------:R-:W-:-:S07]  /*bf60*/  IMAD.MOV.U32 R3, RZ, RZ, RZ ;  /* 0x000000ffff037224 */ /* 0x000fce00078e00ff */
.L_x_67:
[C---:B------:R-:W-:Y:S01]  /*bf70*/  IMAD.SHL.U32 R19, R3.reuse, 0x8, RZ ;  /* 0x0000000803137824 */ /* 0x040fe200078e00ff */
[----:B------:R-:W-:-:S04]  /*bf80*/  SHF.L.U64.HI R0, R3, 0x3, R4 ;  /* 0x0000000303007819 */ /* 0x000fc80000010204 */
[C---:B--2---:R-:W-:Y:S02]  /*bf90*/  IADD3 R16, P0, PT, R19.reuse, R10, RZ ;  /* 0x0000000a13107210 */ /* 0x044fe40007f1e0ff */
        /* <DEDUP_REMOVED lines=18> */
.L_x_53:
[----:B------:R-:W-:Y:S05]  /*c0c0*/  BSYNC.RECONVERGENT B0 ;  /* 0x0000000000007941 */ /* 0x000fea0003800200 */
.L_x_52:
[----:B------:R-:W-:Y:S01]  /*c0d0*/  IADD3 R3, PT, PT, R5, 0x1, RZ ;  /* 0x0000000105037810 */ /* 0x000fe20007ffe0ff */
[----:B------:R-:W-:Y:S01]  /*c0e0*/  @!P0 IMAD.MOV R3, RZ, RZ, R5 ;  /* 0x000000ffff038224 */ /* 0x000fe200078e0205 */
[----:B------:R-:W-:Y:S01]  /*c0f0*/  BSSY.RECONVERGENT B0, `(.L_x_68) ;  /* 0x00002ec000007945 */ /* 0x000fe20003800200 */
[----:B------:R-:W-:Y:S01]  /*c100*/  VIADD R0, R2, 0x1 ;  /* 0x0000000102007836 */ /* 0x000fe20000000000 */
[----:B-12---:R-:W-:Y:S01]  /*c110*/  SEL R16, R10, R6, P0 ;  /* 0x000000060a107207 */ /* 0x006fe20000000000 */
[----:B------:R-:W-:Y:S01]  /*c120*/  @P0 IMAD.MOV R0, RZ, RZ, R2 ;  /* 0x000000ffff000224 */ /* 0x000fe200078e0202 */
[C---:B------:R-:W-:Y:S02]  /*c130*/  ISETP.GE.AND P1, PT, R3.reuse, R8, PT ;  /* 0x000000080300720c */ /* 0x040fe40003f26270 */
[----:B------:R-:W-:Y:S02]  /*c140*/  @P0 LEA R4, R3, UR4, 0x3 ;  /* 0x0000000403040c11 */ /* 0x000fe4000f8e18ff */
[----:B------:R-:W-:-:S02]  /*c150*/  @!P0 LEA R2, R0, UR4, 0x3 ;  /* 0x0000000400028c11 */ /* 0x000fc4000f8e18ff */
[----:B------:R-:W-:Y:S02]  /*c160*/  SEL R17, R11, R7, P0 ;  /* 0x000000070b117207 */ /* 0x000fe40000000000 */
[----:B------:R0:W1:Y:S04]  /*c170*/  @P0 LDS.64 R10, [R4] ;  /* 0x00000000040a0984 */ /* 0x0000680000000a00 */
[----:B------:R0:W2:Y:S01]  /*c180*/  @!P0 LDS.64 R6, [R2] ;  /* 0x0000000002068984 */ /* 0x0000a20000000a00 */
[----:B------:R-:W-:Y:S01]  /*c190*/  PLOP3.LUT P0, PT, PT, PT, PT, 0x8, 0x80 ;  /* 0x000000000080781c */ /* 0x000fe20003f0e170 */
[----:B------:R-:W-:-:S12]  /*c1a0*/  @P1 BRA `(.L_x_69) ;  /* 0x0000002c00801947 */ /* 0x000fd80003800000 */
[----:B------:R-:W-:Y:S02]  /*c1b0*/  ISETP.GE.AND P1, PT, R0, UR9, PT ;  /* 0x0000000900007c0c */ /* 0x000fe4000bf26270 */
[----:B------:R-:W-:-:S11]  /*c1c0*/  PLOP3.LUT P0, PT, PT, PT, PT, 0x80, 0x8 ;  /* 0x000000000008781c */ /* 0x000fd60003f0f070 */
[----:B------:R-:W-:Y:S05]  /*c1d0*/  @P1 BRA `(.L_x_69) ;  /* 0x0000002c00741947 */ /* 0x000fea0003800000 */
[----:B------:R-:W3:Y:S01]  /*c1e0*/  LDC.64 R20, c[0x0][0x3c0] ;  /* 0x0000f000ff147b82 */ /* 0x000ee20000000a00 */
[----:B0-----:R-:W-:Y:S01]  /*c1f0*/  HFMA2 R2, -RZ, RZ, -6.306171417236328125e-05, 0.01395416259765625 ;  /* 0x84222325ff027431 */ /* 0x001fe200000001ff */
[----:B---3--:R-:W-:-:S04]  /*c200*/  ISETP.NE.U32.AND P0, PT, R20, RZ, PT ;  /* 0x000000ff1400720c */ /* 0x008fc80003f05070 */
[----:B------:R-:W-:Y:S01]  /*c210*/  ISETP.NE.AND.EX P0, PT, R21, RZ, PT, P0 ;  /* 0x000000ff1500720c */ /* 0x000fe20003f05300 */
[----:B------:R-:W-:-:S12]  /*c220*/  IMAD.MOV.U32 R21, RZ, RZ, -0x340d631c ;  /* 0xcbf29ce4ff157424 */ /* 0x000fd800078e00ff */
[----:B------:R-:W-:Y:S05]  /*c230*/  @!P0 BRA `(.L_x_70) ;  /* 0x0000000800a88947 */ /* 0x000fea0003800000 */
[----:B------:R-:W-:Y:S01]  /*c240*/  UISETP.NE.U32.AND UP0, UPT, UR10, URZ, UPT ;  /* 0x000000ff0a00728c */ /* 0x000fe2000bf05070 */
[----:B------:R-:W-:Y:S02]  /*c250*/  LOP3.LUT R2, R20, 0x1, RZ, 0xc0, !PT ;  /* 0x0000000114027812 */ /* 0x000fe400078ec0ff */
[----:B------:R-:W-:Y:S02]  /*c260*/  CS2R R24, SRZ ;  /* 0x0000000000187805 */ /* 0x000fe4000001ff00 */
[----:B------:R-:W-:Y:S01]  /*c270*/  MOV R21, 0xcbf29ce4 ;  /* 0xcbf29ce400157802 */ /* 0x000fe20000000f00 */
[----:B------:R-:W-:Y:S01]  /*c280*/  UISETP.NE.AND.EX UP0, UPT, UR11, URZ, UPT, UP0 ;  /* 0x000000ff0b00728c */ /* 0x000fe2000bf05300 */
[----:B------:R-:W-:Y:S01]  /*c290*/  ISETP.NE.U32.AND P1, PT, R2, 0x1, PT ;  /* 0x000000010200780c */ /* 0x000fe20003f25070 */
[----:B------:R-:W-:-:S03]  /*c2a0*/  IMAD.MOV.U32 R2, RZ, RZ, -0x7bdddcdb ;  /* 0x84222325ff027424 */ /* 0x000fc600078e00ff */
[----:B------:R-:W-:-:S04]  /*c2b0*/  ISETP.NE.U32.AND.EX P2, PT, RZ, RZ, PT, P1 ;  /* 0x000000ffff00720c */ /* 0x000fc80003f45110 */
[----:B------:R-:W-:Y:S09]  /*c2c0*/  BRA.U !UP0, `(.L_x_71) ;  /* 0x0000000508b87547 */ /* 0x000ff2000b800000 */
[----:B------:R-:W0:Y:S01]  /*c2d0*/  LDC R25, c[0x0][0x3c4] ;  /* 0x0000f100ff197b82 */ /* 0x000e220000000800 */
[----:B------:R-:W-:Y:S01]  /*c2e0*/  LOP3.LUT R24, R20, 0xfffffffe, RZ, 0xc0, !PT ;  /* 0xfffffffe14187812 */ /* 0x000fe200078ec0ff */
[----:B------:R-:W-:Y:S01]  /*c2f0*/  IMAD.MOV.U32 R2, RZ, RZ, -0x7bdddcdb ;  /* 0x84222325ff027424 */ /* 0x000fe200078e00ff */
[----:B-1----:R-:W-:Y:S01]  /*c300*/  IADD3 R4, P1, PT, R10, 0x8, RZ ;  /* 0x000000080a047810 */ /* 0x002fe20007f3e0ff */
[----:B------:R-:W-:Y:S02]  /*c310*/  IMAD.MOV.U32 R21, RZ, RZ, -0x340d631c ;  /* 0xcbf29ce4ff157424 */ /* 0x000fe400078e00ff */
[----:B------:R-:W-:Y:S01]  /*c320*/  IMAD.MOV.U32 R27, RZ, RZ, R24 ;  /* 0x000000ffff1b7224 */ /* 0x000fe200078e0018 */
[----:B------:R-:W-:Y:S01]  /*c330*/  IADD3.X R5, PT, PT, RZ, R11, RZ, P1, !PT ;  /* 0x0000000bff057210 */ /* 0x000fe20000ffe4ff */
[----:B0-----:R-:W-:-:S08]  /*c340*/  IMAD.MOV.U32 R26, RZ, RZ, R25 ;  /* 0x000000ffff1a7224 */ /* 0x001fd000078e0019 */
.L_x_72:
        /* <DEDUP_REMOVED lines=9> */
[----:B---3--:R-:W-:-:S04]  /*c3e0*/  LOP3.LUT R2, R2, 0xff, R18, 0x78, !PT ;  /* 0x000000ff02027812 */ /* 0x008fc800078e7812 */
        /* <DEDUP_REMOVED lines=91> */
[----:B------:R-:W-:Y:S06]  /*c9a0*/  @P1 BRA `(.L_x_72) ;  /* 0xfffffff800681947 */ /* 0x000fec000383ffff */
.L_x_71:
        /* <DEDUP_REMOVED lines=51> */
.L_x_70:
[----:B------:R-:W-:Y:S01]  /*cce0*/  MOV R27, 0x84222325 ;  /* 0x84222325001b7802 */ /* 0x000fe20000000f00 */
[----:B------:R-:W-:Y:S01]  /*ccf0*/  IMAD.MOV.U32 R26, RZ, RZ, -0x340d631c ;  /* 0xcbf29ce4ff1a7424 */ /* 0x000fe200078e00ff */
[----:B------:R-:W-:Y:S06]  /*cd00*/  @!P0 BRA `(.L_x_73) ;  /* 0x0000000800ac8947 */ /* 0x000fec0003800000 */
[----:B------:R-:W-:Y:S01]  /*cd10*/  UISETP.NE.U32.AND UP0, UPT, UR10, URZ, UPT ;  /* 0x000000ff0a00728c */ /* 0x000fe2000bf05070 */
[----:B------:R-:W-:Y:S02]  /*cd20*/  HFMA2 R26, -RZ, RZ, -15.890625, -0.0047760009765625 ;  /* 0xcbf29ce4ff1a7431 */ /* 0x000fe400000001ff */
[----:B------:R-:W-:Y:S01]  /*cd30*/  IMAD.MOV.U32 R27, RZ, RZ, -0x7bdddcdb ;  /* 0x84222325ff1b7424 */ /* 0x000fe200078e00ff */
[----:B------:R-:W-:Y:S01]  /*cd40*/  UISETP.NE.AND.EX UP0, UPT, UR11, URZ, UPT, UP0 ;  /* 0x000000ff0b00728c */ /* 0x000fe2000bf05300 */
[----:B------:R-:W-:Y:S02]  /*cd50*/  IMAD.MOV.U32 R5, RZ, RZ, RZ ;  /* 0x000000ffff057224 */ /* 0x000fe400078e00ff */
[----:B------:R-:W-:-:S06]  /*cd60*/  IMAD.MOV.U32 R18, RZ, RZ, RZ ;  /* 0x000000ffff127224 */ /* 0x000fcc00078e00ff */
[----:B------:R-:W-:Y:S05]  /*cd70*/  BRA.U !UP0, `(.L_x_74) ;  /* 0x0000000508b87547 */ /* 0x000fea000b800000 */
[----:B------:R-:W0:Y:S01]  /*cd80*/  LDC R24, c[0x0][0x3c4] ;  /* 0x0000f100ff187b82 */ /* 0x000e220000000800 */
[----:B--2---:R-:W-:Y:S01]  /*cd90*/  IADD3 R4, P1, PT, R6, 0x8, RZ ;  /* 0x0000000806047810 */ /* 0x004fe20007f3e0ff */
[----:B------:R-:W-:Y:S01]  /*cda0*/  IMAD.MOV.U32 R26, RZ, RZ, -0x340d631c ;  /* 0xcbf29ce4ff1a7424 */ /* 0x000fe200078e00ff */
[----:B------:R-:W-:Y:S02]  /*cdb0*/  LOP3.LUT R25, R20, 0xfffffffe, RZ, 0xc0, !PT ;  /* 0xfffffffe14197812 */ /* 0x000fe400078ec0ff */
[----:B------:R-:W-:Y:S01]  /*cdc0*/  MOV R27, 0x84222325 ;  /* 0x84222325001b7802 */ /* 0x000fe20000000f00 */
[----:B------:R-:W-:-:S08]  /*cdd0*/  IMAD.X R5, RZ, RZ, R7, P1 ;  /* 0x000000ffff057224 */ /* 0x000fd000008e0607 */
.L_x_75:
[----:B------:R-:W2:Y:S04]  /*cde0*/  LD.E.64 R22, desc[UR6][R4.64+-0x8] ;  /* 0xfffff80604167980 */ /* 0x000ea8000c101b00 */
[----:B------:R3:W4:Y:S01]  /*cdf0*/  LD.E.64 R18, desc[UR6][R4.64] ;  /* 0x0000000604127980 */ /* 0x000722000c101b00 */
[----:B------:R-:W-:Y:S01]  /*ce00*/  IMAD R29, R26, 0x1b3, RZ ;  /* 0x000001b31a1d7824 */ /* 0x000fe200078e02ff */
[----:B------:R-:W-:-:S04]  /*ce10*/  IADD3 R25, P1, PT, R25, -0x2, RZ ;  /* 0xfffffffe19197810 */ /* 0x000fc80007f3e0ff */
[----:B0-----:R-:W-:Y:S02]  /*ce20*/  IADD3.X R24, PT, PT, R24, -0x1, RZ, P1, !PT ;  /* 0xffffffff18187810 */ /* 0x001fe40000ffe4ff */
[----:B------:R-:W-:Y:S02]  /*ce30*/  ISETP.NE.U32.AND P1, PT, R25, RZ, PT ;  /* 0x000000ff1900720c */ /* 0x000fe40003f25070 */
[----:B---3--:R-:W-:Y:S02]  /*ce40*/  IADD3 R4, P2, PT, R4, 0x10, RZ ;  /* 0x0000001004047810 */ /* 0x008fe40007f5e0ff */
        /* <DEDUP_REMOVED lines=95> */
[----:B------:R-:W0:Y:S01]  /*d440*/  LDC R18, c[0x0][0x3c4] ;  /* 0x0000f100ff127b82 */ /* 0x000e220000000800 */
[----:B------:R-:W-:-:S07]  /*d450*/  LOP3.LUT R5, R20, 0xfffffffe, RZ, 0xc0, !PT ;  /* 0xfffffffe14057812 */ /* 0x000fce00078ec0ff */
.L_x_74:
[----:B------:R-:W-:-:S04]  /*d460*/  LOP3.LUT R4, R20, 0x1, RZ, 0xc0, !PT ;  /* 0x0000000114047812 */ /* 0x000fc800078ec0ff */
[----:B------:R-:W-:-:S04]  /*d470*/  ISETP.NE.U32.AND P1, PT, R4, 0x1, PT ;  /* 0x000000010400780c */ /* 0x000fc80003f25070 */
[----:B------:R-:W-:-:S13]  /*d480*/  ISETP.NE.U32.AND.EX P1, PT, RZ, RZ, PT, P1 ;  /* 0x000000ffff00720c */ /* 0x000fda0003f25110 */
[----:B------:R-:W-:Y:S05]  /*d490*/  @P1 BRA `(.L_x_73) ;  /* 0x0000000000c81947 */ /* 0x000fea0003800000 */
[----:B--2---:R-:W-:-:S04]  /*d4a0*/  LEA R4, P1, R5, R6, 0x3 ;  /* 0x0000000605047211 */ /* 0x004fc800078218ff */
[----:B0-----:R-:W-:-:S06]  /*d4b0*/  LEA.HI.X R5, R5, R7, R18, 0x3, P1 ;  /* 0x0000000705057211 */ /* 0x001fcc00008f1c12 */
[----:B------:R-:W2:Y:S01]  /*d4c0*/  LD.E.64 R4, desc[UR6][R4.64] ;  /* 0x0000000604047980 */ /* 0x000ea2000c101b00 */
[----:B------:R-:W-:Y:S01]  /*d4d0*/  IMAD R26, R26, 0x1b3, RZ ;  /* 0x000001b31a1a7824 */ /* 0x000fe200078e02ff */
[----:B--2---:R-:W-:Y:S02]  /*d4e0*/  LOP3.LUT R27, R27, 0xff, R4, 0x78, !PT ;  /* 0x000000ff1b1b7812 */ /* 0x004fe400078e7804 */
[----:B------:R-:W-:-:S03]  /*d4f0*/  SHF.R.U64 R23, R4, 0x8, R5 ;  /* 0x0000000804177819 */ /* 0x000fc60000001205 */
[----:B------:R-:W-:-:S04]  /*d500*/  IMAD.WIDE.U32 R18, R27, 0x1b3, RZ ;  /* 0x000001b31b127825 */ /* 0x000fc800078e00ff */
[----:B------:R-:W-:Y:S01]  /*d510*/  IMAD R27, R27, 0x100, R26 ;  /* 0x000001001b1b7824 */ /* 0x000fe200078e021a */
[----:B------:R-:W-:-:S03]  /*d520*/  LOP3.LUT R22, R18, 0xff, R23, 0x78, !PT ;  /* 0x000000ff12167812 */ /* 0x000fc600078e7817 */
        /* <DEDUP_REMOVED lines=41> */
.L_x_73:
[----:B------:R-:W-:-:S04]  /*d7c0*/  ISETP.NE.U32.AND P1, PT, R2, R27, PT ;  /* 0x0000001b0200720c */ /* 0x000fc80003f25070 */
[----:B------:R-:W-:-:S13]  /*d7d0*/  ISETP.NE.AND.EX P1, PT, R21, R26, PT, P1 ;  /* 0x0000001a1500720c */ /* 0x000fda0003f25310 */
[----:B------:R-:W-:Y:S05]  /*d7e0*/  @!P1 BRA `(.L_x_76) ;  /* 0x0000001400849947 */ /* 0x000fea0003800000 */
[----:B------:R-:W-:Y:S02]  /*d7f0*/  HFMA2 R2, -RZ, RZ, -6.306171417236328125e-05, 0.01395416259765625 ;  /* 0x84222325ff027431 */ /* 0x000fe400000001ff */
[----:B------:R-:W-:Y:S01]  /*d800*/  IMAD.MOV.U32 R4, RZ, RZ, -0x340d631c ;  /* 0xcbf29ce4ff047424 */ /* 0x000fe200078e00ff */
[----:B------:R-:W-:Y:S06]  /*d810*/  @!P0 BRA `(.L_x_77) ;  /* 0x0000000800ac8947 */ /* 0x000fec0003800000 */
        /* <DEDUP_REMOVED lines=10> */
[----:B------:R-:W3:Y:S01]  /*d8c0*/  LDC R26, c[0x0][0x3c4] ;  /* 0x0000f100ff1a7b82 */ /* 0x000ee20000000800 */
[----:B01----:R-:W-:Y:S01]  /*d8d0*/  IADD3 R18, P1, PT, R10, 0x8, RZ ;  /* 0x000000080a127810 */ /* 0x003fe20007f3e0ff */
[----:B------:R-:W-:Y:S01]  /*d8e0*/  HFMA2 R2, -RZ, RZ, -6.306171417236328125e-05, 0.01395416259765625 ;  /* 0x84222325ff027431 */ /* 0x000fe200000001ff */
[----:B------:R-:W-:Y:S01]  /*d8f0*/  LOP3.LUT R5, R20, 0xfffffffe, RZ, 0xc0, !PT ;  /* 0xfffffffe14057812 */ /* 0x000fe200078ec0ff */
[----:B------:R-:W-:Y:S02]  /*d900*/  IMAD.MOV.U32 R4, RZ, RZ, -0x340d631c ;  /* 0xcbf29ce4ff047424 */ /* 0x000fe400078e00ff */
[----:B------:R-:W-:Y:S01]  /*d910*/  IMAD.X R19, RZ, RZ, R11, P1 ;  /* 0x000000ffff137224 */ /* 0x000fe200008e060b */
[----:B------:R-:W-:Y:S01]  /*d920*/  MOV R27, R5 ;  /* 0x00000005001b7202 */ /* 0x000fe20000000f00 */
[----:B---3--:R-:W-:-:S07]  /*d930*/  IMAD.MOV.U32 R21, RZ, RZ, R26 ;  /* 0x000000ffff157224 */ /* 0x008fce00078e001a */
.L_x_79:
        /* <DEDUP_REMOVED lines=52> */
[----:B----4-:R-:W-:-:S03]  /*dc80*/  LOP3.LUT R2, R22, 0xff, R24, 0x78, !PT ;  /* 0x000000ff16027812 */ /* 0x010fc600078e7818 */
        /* <DEDUP_REMOVED lines=45> */
[----:B------:R-:W-:Y:S02]  /*df60*/  IMAD R25, R2, 0x100, R25 ;  /* 0x0000010002197824 */ /* 0x000fe400078e0219 */
[----:B------:R-:W-:Y:S02]  /*df70*/  IMAD.MOV.U32 R2, RZ, RZ, R22 ;  /* 0x000000ffff027224 */ /* 0x000fe400078e0016 */
[----:B------:R-:W-:Y:S01]  /*df80*/  IMAD.IADD R4, R23, 0x1, R25 ;  /* 0x0000000117047824 */ /* 0x000fe200078e0219 */
[----:B------:R-:W-:Y:S06]  /*df90*/  @P1 BRA `(.L_x_79) ;  /* 0xfffffff800681947 */ /* 0x000fec000383ffff */
.L_x_78:
[----:B------:R-:W-:Y:S05]  /*dfa0*/  @P2 BRA `(.L_x_77) ;  /* 0x0000000000c82947 */ /* 0x000fea0003800000 */
[----:B01----:R-:W-:-:S04]  /*dfb0*/  LEA R18, P1, R5, R10, 0x3 ;  /* 0x0000000a05127211 */ /* 0x003fc800078218ff */
[----:B------:R-:W-:-:S06]  /*dfc0*/  LEA.HI.X R19, R5, R11, R26, 0x3, P1 ;  /* 0x0000000b05137211 */ /* 0x000fcc00008f1c1a */
[----:B------:R-:W3:Y:S01]  /*dfd0*/  LD.E.64 R18, desc[UR6][R18.64] ;  /* 0x0000000612127980 */ /* 0x000ee2000c101b00 */
[----:B------:R-:W-:Y:S01]  /*dfe0*/  IMAD R21, R4, 0x1b3, RZ ;  /* 0x000001b304157824 */ /* 0x000fe200078e02ff */
        /* <DEDUP_REMOVED lines=46> */
.L_x_77:
[----:B------:R-:W-:Y:S01]  /*e2d0*/  IMAD.MOV.U32 R21, RZ, RZ, -0x7bdddcdb ;  /* 0x84222325ff157424 */ /* 0x000fe200078e00ff */
[----:B------:R-:W-:Y:S01]  /*e2e0*/  MOV R29, 0xcbf29ce4 ;  /* 0xcbf29ce4001d7802 */ /* 0x000fe20000000f00 */
[----:B------:R-:W-:Y:S06]  /*e2f0*/  @!P0 BRA `(.L_x_80) ;  /* 0x0000000800b08947 */ /* 0x000fec0003800000 */
[----:B------:R-:W-:Y:S01]  /*e300*/  UISETP.NE.U32.AND UP0, UPT, UR10, URZ, UPT ;  /* 0x000000ff0a00728c */ /* 0x000fe2000bf05070 */
[----:B------:R-:W-:Y:S02]  /*e310*/  HFMA2 R5, -RZ, RZ, 0, 0 ;  /* 0x00000000ff057431 */ /* 0x000fe400000001ff */
[----:B------:R-:W-:Y:S01]  /*e320*/  IMAD.MOV.U32 R21, RZ, RZ, -0x7bdddcdb ;  /* 0x84222325ff157424 */ /* 0x000fe200078e00ff */
[----:B------:R-:W-:Y:S01]  /*e330*/  UISETP.NE.AND.EX UP0, UPT, UR11, URZ, UPT, UP0 ;  /* 0x000000ff0b00728c */ /* 0x000fe2000bf05300 */
[----:B------:R-:W-:Y:S02]  /*e340*/  IMAD.MOV.U32 R29, RZ, RZ, -0x340d631c ;  /* 0xcbf29ce4ff1d7424 */ /* 0x000fe400078e00ff */
[----:B------:R-:W-:-:S06]  /*e350*/  IMAD.MOV.U32 R22, RZ, RZ, RZ ;  /* 0x000000ffff167224 */ /* 0x000fcc00078e00ff */
[----:B------:R-:W-:Y:S05]  /*e360*/  BRA.U !UP0, `(.L_x_81) ;  /* 0x0000000508bc7547 */ /* 0x000fea000b800000 */
[----:B------:R-:W0:Y:S01]  /*e370*/  LDC R5, c[0x0][0x3c4] ;  /* 0x0000f100ff057b82 */ /* 0x000e220000000800 */
[----:B--2---:R-:W-:Y:S01]  /*e380*/  IADD3 R22, P0, PT, R6, 0x8, RZ ;  /* 0x0000000806167810 */ /* 0x004fe20007f1e0ff */
[----:B------:R-:W-:Y:S01]  /*e390*/  IMAD.MOV.U32 R21, RZ, RZ, -0x7bdddcdb ;  /* 0x84222325ff157424 */ /* 0x000fe200078e00ff */
[----:B------:R-:W-:Y:S02]  /*e3a0*/  LOP3.LUT R19, R20, 0xfffffffe, RZ, 0xc0, !PT ;  /* 0xfffffffe14137812 */ /* 0x000fe400078ec0ff */
[----:B------:R-:W-:Y:S01]  /*e3b0*/  MOV R29, 0xcbf29ce4 ;  /* 0xcbf29ce4001d7802 */ /* 0x000fe20000000f00 */
[----:B------:R-:W-:Y:S02]  /*e3c0*/  IMAD.X R23, RZ, RZ, R7, P0 ;  /* 0x000000ffff177224 */ /* 0x000fe400000e0607 */
[----:B0-----:R-:W-:-:S07]  /*e3d0*/  IMAD.MOV.U32 R18, RZ, RZ, R5 ;  /* 0x000000ffff127224 */ /* 0x001fce00078e0005 */
.L_x_82:
        /* <DEDUP_REMOVED lines=29> */
[----:B------:R-:W-:-:S05]  /*e5b0*/  LEA R21, R21, R26, 0x8 ;  /* 0x0000001a15157211 */ /* 0x000fca00078e40ff */
[----:B------:R-:W-:Y:S01]  /*e5c0*/  IMAD.IADD R26, R29, 0x1, R21 ;  /* 0x000000011d1a7824 */ /* 0x000fe200078e0215 */
[----:B------:R-:W-:-:S03]  /*e5d0*/  LOP3.LUT R21, R28, 0xff, R27, 0x78, !PT ;  /* 0x000000ff1c157812 */ /* 0x000fc600078e781b */
        /* <DEDUP_REMOVED lines=66> */
[----:B------:R-:W-:Y:S01]  /*ea00*/  LEA R29, R26, R21, 0x8 ;  /* 0x000000151a1d7211 */ /* 0x000fe200078e40ff */
[----:B------:R-:W-:-:S03]  /*ea10*/  IMAD.MOV.U32 R21, RZ, RZ, R24 ;  /* 0x000000ffff157224 */ /* 0x000fc600078e0018 */
[----:B------:R-:W-:Y:S01]  /*ea20*/  IADD3 R29, PT, PT, R25, R29, RZ ;  /* 0x0000001d191d7210 */ /* 0x000fe20007ffe0ff */
[----:B------:R-:W-:Y:S06]  /*ea30*/  @P0 BRA `(.L_x_82) ;  /* 0xfffffff800680947 */ /* 0x000fec000383ffff */
[----:B------:R-:W-:Y:S01]  /*ea40*/  IMAD.MOV.U32 R22, RZ, RZ, R5 ;  /* 0x000000ffff167224 */ /* 0x000fe200078e0005 */
[----:B------:R-:W-:-:S07]  /*ea50*/  LOP3.LUT R5, R20, 0xfffffffe, RZ, 0xc0, !PT ;  /* 0xfffffffe14057812 */ /* 0x000fce00078ec0ff */
.L_x_81:
[----:B------:R-:W-:-:S04]  /*ea60*/  LOP3.LUT R20, R20, 0x1, RZ, 0xc0, !PT ;  /* 0x0000000114147812 */ /* 0x000fc800078ec0ff */
[----:B------:R-:W-:-:S04]  /*ea70*/  ISETP.NE.U32.AND P0, PT, R20, 0x1, PT ;  /* 0x000000011400780c */ /* 0x000fc80003f05070 */
[----:B------:R-:W-:-:S13]  /*ea80*/  ISETP.NE.U32.AND.EX P0, PT, RZ, RZ, PT, P0 ;  /* 0x000000ffff00720c */ /* 0x000fda0003f05100 */
[----:B------:R-:W-:Y:S05]  /*ea90*/  @P0 BRA `(.L_x_80) ;  /* 0x0000000000c80947 */ /* 0x000fea0003800000 */
[----:B0-2---:R-:W-:-:S04]  /*eaa0*/  LEA R18, P0, R5, R6, 0x3 ;  /* 0x0000000605127211 */ /* 0x005fc800078018ff */
        /* <DEDUP_REMOVED lines=49> */
.L_x_80:
[----:B------:R-:W-:-:S04]  /*edc0*/  ISETP.GE.U32.AND P0, PT, R2, R21, PT ;  /* 0x000000150200720c */ /* 0x000fc80003f06070 */
[----:B------:R-:W-:-:S04]  /*edd0*/  ISETP.GE.U32.AND.EX P0, PT, R4, R29, PT, P0 ;  /* 0x0000001d0400720c */ /* 0x000fc80003f06100 */
[----:B------:R-:W-:Y:S01]  /*ede0*/  PLOP3.LUT P0, PT, P0, PT, PT, 0x8, 0x80 ;  /* 0x000000000080781c */ /* 0x000fe2000070e170 */
[----:B------:R-:W-:-:S12]  /*edf0*/  BRA `(.L_x_69) ;  /* 0x00000000006c7947 */ /* 0x000fd80003800000 */
.L_x_76:
[----:B------:R-:W3:Y:S01]  /*ee00*/  LDC R2, c[0x0][0x3c8] ;  /* 0x0000f200ff027b82 */ /* 0x000ee20000000800 */
[----:B------:R-:W-:Y:S02]  /*ee10*/  PLOP3.LUT P0, PT, PT, PT, PT, 0x8, 0x80 ;  /* 0x000000000080781c */ /* 0x000fe40003f0e170 */
[----:B---3--:R-:W-:-:S13]  /*ee20*/  ISETP.NE.AND P1, PT, R2, RZ, PT ;  /* 0x000000ff0200720c */ /* 0x008fda0003f25270 */
[----:B------:R-:W-:Y:S05]  /*ee30*/  @!P1 BRA `(.L_x_69) ;  /* 0x00000000005c9947 */ /* 0x000fea0003800000 */
[----:B------:R-:W-:Y:S02]  /*ee40*/  SHF.R.S32.HI R22, RZ, 0x1f, R2 ;  /* 0x0000001fff167819 */ /* 0x000fe40000011402 */
[----:B------:R-:W-:-:S07]  /*ee50*/  CS2R R20, SRZ ;  /* 0x0000000000147805 */ /* 0x000fce000001ff00 */
.L_x_83:
[C---:B------:R-:W-:Y:S01]  /*ee60*/  IMAD.SHL.U32 R19, R20.reuse, 0x8, RZ ;  /* 0x0000000814137824 */ /* 0x040fe200078e00ff */
[----:B------:R-:W-:-:S04]  /*ee70*/  SHF.L.U64.HI R2, R20, 0x3, R21 ;  /* 0x0000000314027819 */ /* 0x000fc80000010215 */
[C---:B-1----:R-:W-:Y:S02]  /*ee80*/  IADD3 R4, P0, PT, R19.reuse, R10, RZ ;  /* 0x0000000a13047210 */ /* 0x042fe40007f1e0ff */
[----:B0-2---:R-:W-:-:S03]  /*ee90*/  IADD3 R18, P1, PT, R19, R6, RZ ;  /* 0x0000000613127210 */ /* 0x005fc60007f3e0ff */
        /* <DEDUP_REMOVED lines=15> */
[----:B------:R-:W-:-:S13]  /*ef90*/  ISETP.GE.U32.AND.EX P1, PT, R21, R22, PT, P1 ;  /* 0x000000161500720c */ /* 0x000fda0003f26110 */
[----:B------:R-:W-:Y:S05]  /*efa0*/  @!P1 BRA !P2, `(.L_x_83) ;  /* 0xfffffffc00ac9947 */ /* 0x000fea000503ffff */
.L_x_69:
[----:B------:R-:W-:Y:S05]  /*efb0*/  BSYNC.RECONVERGENT B0 ;  /* 0x0000000000007941 */ /* 0x000fea0003800200 */
.L_x_68:
[----:B------:R-:W-:Y:S01]  /*efc0*/  IADD3 R5, PT, PT, R3, 0x1, RZ ;  /* 0x0000000103057810 */ /* 0x000fe20007ffe0ff */
[----:B------:R-:W-:Y:S01]  /*efd0*/  @!P0 IMAD.MOV R5, RZ, RZ, R3 ;  /* 0x000000ffff058224 */ /* 0x000fe200078e0203 */
[----:B------:R-:W-:Y:S01]  /*efe0*/  BSSY.RECONVERGENT B0, `(.L_x_84) ;  /* 0x00002ed000007945 */ /* 0x000fe20003800200 */
[----:B0-----:R-:W-:Y:S01]  /*eff0*/  VIADD R2, R0, 0x1 ;  /* 0x0000000100027836 */ /* 0x001fe20000000000 */
        /* <DEDUP_REMOVED lines=14> */
[----:B0-----:R-:W-:Y:S02]  /*f0e0*/  HFMA2 R0, -RZ, RZ, -6.306171417236328125e-05, 0.01395416259765625 ;  /* 0x84222325ff007431 */ /* 0x001fe400000001ff */
[----:B------:R-:W-:Y:S01]  /*f0f0*/  IMAD.MOV.U32 R3, RZ, RZ, -0x340d631c ;  /* 0xcbf29ce4ff037424 */ /* 0x000fe200078e00ff */
[----:B---3--:R-:W-:-:S04]  /*f100*/  ISETP.NE.U32.AND P0, PT, R20, RZ, PT ;  /* 0x000000ff1400720c */ /* 0x008fc80003f05070 */
        /* <DEDUP_REMOVED lines=20> */
.L_x_88:
        /* <DEDUP_REMOVED lines=102> */
.L_x_87:
[----:B------:R-:W-:Y:S05]  /*f8b0*/  @P2 BRA `(.L_x_86) ;  /* 0x0000000000c82947 */ /* 0x000fea0003800000 */
[----:B-1----:R-:W-:-:S04]  /*f8c0*/  LEA R22, P1, R4, R10, 0x3 ;  /* 0x0000000a04167211 */ /* 0x002fc800078218ff */
        /* <DEDUP_REMOVED lines=49> */
.L_x_86:
        /* <DEDUP_REMOVED lines=16> */
.L_x_91:
[----:B------:R-:W2:Y:S04]  /*fce0*/  LD.E.64 R26, desc[UR6][R22.64+-0x8] ;  /* 0xfffff806161a7980 */ /* 0x000ea8000c101b00 */
[----:B------:R3:W4:Y:S01]  /*fcf0*/  LD.E.64 R24, desc[UR6][R22.64] ;  /* 0x0000000616187980 */ /* 0x000722000c101b00 */
[----:B------:R-:W-:Y:S01]  /*fd00*/  IMAD R31, R28, 0x1b3, RZ ;  /* 0x000001b31c1f7824 */ /* 0x000fe200078e02ff */
[----:B------:R-:W-:-:S04]  /*fd10*/  IADD3 R21, P1, PT, R21, -0x2, RZ ;  /* 0xfffffffe15157810 */ /* 0x000fc80007f3e0ff */
[----:B0-----:R-:W-:Y:S02]  /*fd20*/  IADD3.X R4, PT, PT, R4, -0x1, RZ, P1, !PT ;  /* 0xffffffff04047810 */ /* 0x001fe40000ffe4ff */
[----:B------:R-:W-:Y:S02]  /*fd30*/  ISETP.NE.U32.AND P1, PT, R21, RZ, PT ;  /* 0x000000ff1500720c */ /* 0x000fe40003f25070 */
[----:B---3--:R-:W-:Y:S02]  /*fd40*/  IADD3 R22, P2, PT, R22, 0x10, RZ ;  /* 0x0000001016167810 */ /* 0x008fe40007f5e0ff */
        /* <DEDUP_REMOVED lines=46> */
[----:B----4-:R-:W-:-:S03]  /*10030*/  LOP3.LUT R28, R26, 0xff, R24, 0x78, !PT ;  /* 0x000000ff1a1c7812 */ /* 0x010fc600078e7818 */
        /* <DEDUP_REMOVED lines=48> */
[----:B------:R-:W0:Y:S01]  /*10340*/  LDC R21, c[0x0][0x3c4] ;  /* 0x0000f100ff157b82 */ /* 0x000e220000000800 */
[----:B------:R-:W-:-:S07]  /*10350*/  LOP3.LUT R4, R20, 0xfffffffe, RZ, 0xc0, !PT ;  /* 0xfffffffe14047812 */ /* 0x000fce00078ec0ff */
.L_x_90:
        /* <DEDUP_REMOVED lines=54> */
.L_x_89:
[----:B------:R-:W-:-:S04]  /*106c0*/  ISETP.NE.U32.AND P1, PT, R0, R29, PT ;  /* 0x0000001d0000720c */ /* 0x000fc80003f25070 */
[----:B------:R-:W-:-:S13]  /*106d0*/  ISETP.NE.AND.EX P1, PT, R3, R28, PT, P1 ;  /* 0x0000001c0300720c */ /* 0x000fda0003f25310 */
[----:B------:R-:W-:Y:S05]  /*106e0*/  @!P1 BRA `(.L_x_92) ;  /* 0x0000001400809947 */ /* 0x000fea0003800000 */
[----:B------:R-:W-:Y:S02]  /*106f0*/  HFMA2 R3, -RZ, RZ, -15.890625, -0.0047760009765625 ;  /* 0xcbf29ce4ff037431 */ /* 0x000fe400000001ff */
        /* <DEDUP_REMOVED lines=8> */
[----:B------:R-:W-:Y:S02]  /*10780*/  IMAD.MOV.U32 R0, RZ, RZ, -0x7bdddcdb ;  /* 0x84222325ff007424 */ /* 0x000fe400078e00ff */
[----:B0-----:R-:W-:Y:S01]  /*10790*/  IMAD.MOV.U32 R21, RZ, RZ, RZ ;  /* 0x000000ffff157224 */ /* 0x001fe200078e00ff */
[----:B------:R-:W-:-:S04]  /*107a0*/  ISETP.NE.U32.AND.EX P2, PT, RZ, RZ, PT, P1 ;  /* 0x000000ffff00720c */ /* 0x000fc80003f45110 */
[----:B------:R-:W-:Y:S09]  /*107b0*/  BRA.U !UP0, `(.L_x_94) ;  /* 0x0000000508b87547 */ /* 0x000ff2000b800000 */
[----:B------:R-:W0:Y:S01]  /*107c0*/  LDC R21, c[0x0][0x3c4] ;  /* 0x0000f100ff157b82 */ /* 0x000e220000000800 */
[----:B-1----:R-:W-:Y:S01]  /*107d0*/  IADD3 R22, P1, PT, R10, 0x8, RZ ;  /* 0x000000080a167810 */ /* 0x002fe20007f3e0ff */
[----:B------:R-:W-:Y:S01]  /*107e0*/  HFMA2 R3, -RZ, RZ, -15.890625, -0.0047760009765625 ;  /* 0xcbf29ce4ff037431 */ /* 0x000fe200000001ff */
[----:B------:R-:W-:Y:S01]  /*107f0*/  LOP3.LUT R4, R20, 0xfffffffe, RZ, 0xc0, !PT ;  /* 0xfffffffe14047812 */ /* 0x000fe200078ec0ff */
[----:B------:R-:W-:Y:S02]  /*10800*/  IMAD.MOV.U32 R0, RZ, RZ, -0x7bdddcdb ;  /* 0x84222325ff007424 */ /* 0x000fe400078e00ff */
[----:B------:R-:W-:Y:S02]  /*10810*/  IMAD.X R23, RZ, RZ, R11, P1 ;  /* 0x000000ffff177224 */ /* 0x000fe400008e060b */
[----:B------:R-:W-:Y:S01]  /*10820*/  IMAD.MOV.U32 R29, RZ, RZ, R4 ;  /* 0x000000ffff1d7224 */ /* 0x000fe200078e0004 */
[----:B0-----:R-:W-:-:S07]  /*10830*/  MOV R28, R21 ;  /* 0x00000015001c7202 */ /* 0x001fce0000000f00 */
.L_x_95:
        /* <DEDUP_REMOVED lines=98> */
[----:B------:R-:W-:Y:S01]  /*10e60*/  IMAD R3, R0, 0x100, R3 ;  /* 0x0000010000037824 */ /* 0x000fe200078e0203 */
[----:B------:R-:W-:-:S03]  /*10e70*/  MOV R0, R24 ;  /* 0x0000001800007202 */ /* 0x000fc60000000f00 */
[----:B------:R-:W-:Y:S01]  /*10e80*/  IMAD.IADD R3, R25, 0x1, R3 ;  /* 0x0000000119037824 */ /* 0x000fe200078e0203 */
[----:B------:R-:W-:Y:S06]  /*10e90*/  @P1 BRA `(.L_x_95) ;  /* 0xfffffff800681947 */ /* 0x000fec000383ffff */
.L_x_94:
        /* <DEDUP_REMOVED lines=51> */
.L_x_93:
[----:B------:R-:W-:Y:S02]  /*111d0*/  IMAD.MOV.U32 R29, RZ, RZ, -0x7bdddcdb ;  /* 0x84222325ff1d7424 */ /* 0x000fe400078e00ff */
[----:B------:R-:W-:Y:S01]  /*111e0*/  IMAD.MOV.U32 R28, RZ, RZ, -0x340d631c ;  /* 0xcbf29ce4ff1c7424 */ /* 0x000fe200078e00ff */
[----:B------:R-:W-:Y:S06]  /*111f0*/  @!P0 BRA `(.L_x_96) ;  /* 0x0000000800ac8947 */ /* 0x000fec0003800000 */
[----:B------:R-:W-:Y:S01]  /*11200*/  UISETP.NE.U32.AND UP0, UPT, UR10, URZ, UPT ;  /* 0x000000ff0a00728c */ /* 0x000fe2000bf05070 */
[----:B------:R-:W-:Y:S02]  /*11210*/  HFMA2 R29, -RZ, RZ, -6.306171417236328125e-05, 0.01395416259765625 ;  /* 0x84222325ff1d7431 */ /* 0x000fe400000001ff */
[----:B------:R-:W-:Y:S01]  /*11220*/  IMAD.MOV.U32 R28, RZ, RZ, -0x340d631c ;  /* 0xcbf29ce4ff1c7424 */ /* 0x000fe200078e00ff */
[----:B0-----:R-:W-:Y:S01]  /*11230*/  MOV R21, RZ ;  /* 0x000000ff00157202 */ /* 0x001fe20000000f00 */
[----:B------:R-:W-:Y:S01]  /*11240*/  UISETP.NE.AND.EX UP0, UPT, UR11, URZ, UPT, UP0 ;  /* 0x000000ff0b00728c */ /* 0x000fe2000bf05300 */
[----:B------:R-:W-:-:S08]  /*11250*/  IMAD.MOV.U32 R4, RZ, RZ, RZ ;  /* 0x000000ffff047224 */ /* 0x000fd000078e00ff */
[----:B------:R-:W-:Y:S05]  /*11260*/  BRA.U !UP0, `(.L_x_97) ;  /* 0x0000000508b87547 */ /* 0x000fea000b800000 */
[----:B------:R-:W0:Y:S01]  /*11270*/  LDC R4, c[0x0][0x3c4] ;  /* 0x0000f100ff047b82 */ /* 0x000e220000000800 */
[----:B--2---:R-:W-:Y:S01]  /*11280*/  IADD3 R22, P0, PT, R6, 0x8, RZ ;  /* 0x0000000806167810 */ /* 0x004fe20007f1e0ff */
[----:B------:R-:W-:Y:S01]  /*11290*/  IMAD.MOV.U32 R29, RZ, RZ, -0x7bdddcdb ;  /* 0x84222325ff1d7424 */ /* 0x000fe200078e00ff */
[----:B------:R-:W-:Y:S01]  /*112a0*/  LOP3.LUT R21, R20, 0xfffffffe, RZ, 0xc0, !PT ;  /* 0xfffffffe14157812 */ /* 0x000fe200078ec0ff */
[----:B------:R-:W-:Y:S01]  /*112b0*/  IMAD.MOV.U32 R28, RZ, RZ, -0x340d631c ;  /* 0xcbf29ce4ff1c7424 */ /* 0x000fe200078e00ff */
[----:B------:R-:W-:-:S09]  /*112c0*/  IADD3.X R23, PT, PT, RZ, R7, RZ, P0, !PT ;  /* 0x00000007ff177210 */ /* 0x000fd200007fe4ff */
.L_x_98:
        /* <DEDUP_REMOVED lines=102> */
[----:B------:R-:W0:Y:S01]  /*11930*/  LDC R21, c[0x0][0x3c4] ;  /* 0x0000f100ff157b82 */ /* 0x000e220000000800 */
[----:B------:R-:W-:-:S07]  /*11940*/  LOP3.LUT R4, R20, 0xfffffffe, RZ, 0xc0, !PT ;  /* 0xfffffffe14047812 */ /* 0x000fce00078ec0ff */
.L_x_97:
        /* <DEDUP_REMOVED lines=54> */
.L_x_96:
[----:B------:R-:W-:-:S04]  /*11cb0*/  ISETP.GE.U32.AND P0, PT, R0, R29, PT ;  /* 0x0000001d0000720c */ /* 0x000fc80003f06070 */
[----:B------:R-:W-:-:S04]  /*11cc0*/  ISETP.GE.U32.AND.EX P0, PT, R3, R28, PT, P0 ;  /* 0x0000001c0300720c */ /* 0x000fc80003f06100 */
[----:B------:R-:W-:Y:S01]  /*11cd0*/  PLOP3.LUT P0, PT, P0, PT, PT, 0x8, 0x80 ;  /* 0x000000000080781c */ /* 0x000fe2000070e170 */
[----:B------:R-:W-:-:S12]  /*11ce0*/  BRA `(.L_x_85) ;  /* 0x0000000000707947 */ /* 0x000fd80003800000 */
.L_x_92:
[----:B------:R-:W3:Y:S01]  /*11cf0*/  LDC R0, c[0x0][0x3c8] ;  /* 0x0000f200ff007b82 */ /* 0x000ee20000000800 */
[----:B------:R-:W-:Y:S02]  /*11d00*/  PLOP3.LUT P0, PT, PT, PT, PT, 0x8, 0x80 ;  /* 0x000000000080781c */ /* 0x000fe40003f0e170 */
[----:B---3--:R-:W-:-:S13]  /*11d10*/  ISETP.NE.AND P1, PT, R0, RZ, PT ;  /* 0x000000ff0000720c */ /* 0x008fda0003f25270 */
[----:B------:R-:W-:Y:S05]  /*11d20*/  @!P1 BRA `(.L_x_85) ;  /* 0x0000000000609947 */ /* 0x000fea0003800000 */
[----:B------:R-:W-:Y:S01]  /*11d30*/  SHF.R.S32.HI R25, RZ, 0x1f, R0 ;  /* 0x0000001fff197819 */ /* 0x000fe20000011400 */
[----:B------:R-:W-:Y:S02]  /*11d40*/  IMAD.MOV.U32 R3, RZ, RZ, RZ ;  /* 0x000000ffff037224 */ /* 0x000fe400078e00ff */
[----:B------:R-:W-:-:S07]  /*11d50*/  IMAD.MOV.U32 R4, RZ, RZ, RZ ;  /* 0x000000ffff047224 */ /* 0x000fce00078e00ff */
.L_x_99:
[C---:B------:R-:W-:Y:S02]  /*11d60*/  SHF.L.U32 R23, R3.reuse, 0x3, RZ ;  /* 0x0000000303177819 */ /* 0x040fe400000006ff */
[----:B------:R-:W-:Y:S02]  /*11d70*/  SHF.L.U64.HI R0, R3, 0x3, R4 ;  /* 0x0000000303007819 */ /* 0x000fe40000010204 */
[C---:B-1----:R-:W-:Y:S02]  /*11d80*/  IADD3 R20, P0, PT, R23.reuse, R10, RZ ;  /* 0x0000000a17147210 */ /* 0x042fe40007f1e0ff */
[----:B--2---:R-:W-:-:S03]  /*11d90*/  IADD3 R22, P1, PT, R23, R6, RZ ;  /* 0x0000000617167210 */ /* 0x004fc60007f3e0ff */
[C---:B0-----:R-:W-:Y:S02]  /*11da0*/  IMAD.X R21, R0.reuse, 0x1, R11, P0 ;  /* 0x0000000100157824 */ /* 0x041fe400000e060b */
        /* <DEDUP_REMOVED lines=12> */
[----:B------:R-:W-:Y:S02]  /*11e70*/  PLOP3.LUT P0, PT, PT, PT, PT, 0x8, 0x80 ;  /* 0x000000000080781c */ /* 0x000fe40003f0e170 */
[----:B0-----:R-:W-:-:S04]  /*11e80*/  ISETP.GE.U32.AND P1, PT, R3, UR4, PT ;  /* 0x0000000403007c0c */ /* 0x001fc8000bf26070 */
[----:B------:R-:W-:-:S13]  /*11e90*/  ISETP.GE.U32.AND.EX P1, PT, R4, R25, PT, P1 ;  /* 0x000000190400720c */ /* 0x000fda0003f26110 */
[----:B------:R-:W-:Y:S05]  /*11ea0*/  @!P1 BRA !P2, `(.L_x_99) ;  /* 0xfffffffc00ac9947 */ /* 0x000fea000503ffff */
.L_x_85:
[----:B------:R-:W-:Y:S05]  /*11eb0*/  BSYNC.RECONVERGENT B0 ;  /* 0x0000000000007941 */ /* 0x000fea0003800200 */
.L_x_84:
[----:B------:R-:W3:Y:S01]  /*11ec0*/  S2UR UR5, SR_CgaCtaId ;  /* 0x00000000000579c3 */ /* 0x000ee20000008800 */
[----:B0-----:R-:W-:Y:S01]  /*11ed0*/  VIADD R3, R5, 0x1 ;  /* 0x0000000105037836 */ /* 0x001fe20000000000 */
[----:B------:R-:W-:Y:S01]  /*11ee0*/  UMOV UR4, 0x400 ;  /* 0x0000040000047882 */ /* 0x000fe20000000000 */
[----:B------:R-:W-:Y:S01]  /*11ef0*/  @!P0 IMAD.MOV R3, RZ, RZ, R5 ;  /* 0x000000ffff038224 */ /* 0x000fe200078e0205 */
[----:B------:R-:W-:Y:S01]  /*11f00*/  BSSY.RECONVERGENT B0, `(.L_x_100) ;  /* 0x00002ed000007945 */ /* 0x000fe20003800200 */
[C---:B------:R-:W-:Y:S01]  /*11f10*/  VIADD R0, R2.reuse, 0x1 ;  /* 0x0000000102007836 */ /* 0x040fe20000000000 */
[----:B------:R-:W-:Y:S02]  /*11f20*/  @P0 IADD3 R0, PT, PT, R2, RZ, RZ ;  /* 0x000000ff02000210 */ /* 0x000fe40007ffe0ff */
[----:B------:R-:W-:Y:S02]  /*11f30*/  ISETP.GE.AND P1, PT, R3, R8, PT ;  /* 0x000000080300720c */ /* 0x000fe40003f26270 */
[----:B-12---:R-:W-:-:S02]  /*11f40*/  SEL R20, R10, R6, P0 ;  /* 0x000000060a147207 */ /* 0x006fc40000000000 */
[----:B------:R-:W-:Y:S01]  /*11f50*/  SEL R21, R11, R7, P0 ;  /* 0x000000070b157207 */ /* 0x000fe20000000000 */
[----:B---3--:R-:W-:-:S06]  /*11f60*/  ULEA UR4, UR5, UR4, 0x18 ;  /* 0x0000000405047291 */ /* 0x008fcc000f8ec0ff */
[----:B------:R-:W-:Y:S02]  /*11f70*/  @!P0 LEA R2, R0, UR4, 0x3 ;  /* 0x0000000400028c11 */ /* 0x000fe4000f8e18ff */
[----:B------:R-:W-:-:S03]  /*11f80*/  @P0 LEA R4, R3, UR4, 0x3 ;  /* 0x0000000403040c11 */ /* 0x000fc6000f8e18ff */
[----:B------:R0:W1:Y:S04]  /*11f90*/  @!P0 LDS.64 R6, [R2] ;  /* 0x0000000002068984 */ /* 0x0000680000000a00 */
[----:B------:R0:W2:Y:S01]  /*11fa0*/  @P0 LDS.64 R10, [R4] ;  /* 0x00000000040a0984 */ /* 0x0000a20000000a00 */
[----:B------:R-:W-:Y:S01]  /*11fb0*/  PLOP3.LUT P0, PT, PT, PT, PT, 0x8, 0x80 ;  /* 0x000000000080781c */ /* 0x000fe20003f0e170 */
[----:B------:R-:W-:-:S12]  /*11fc0*/  @P1 BRA `(.L_x_101) ;  /* 0x0000002c00801947 */ /* 0x000fd80003800000 */
[----:B------:R-:W-:Y:S02]  /*11fd0*/  ISETP.GE.AND P1, PT, R0, UR9, PT ;  /* 0x0000000900007c0c */ /* 0x000fe4000bf26270 */
[----:B------:R-:W-:-:S11]  /*11fe0*/  PLOP3.LUT P0, PT, PT, PT, PT, 0x80, 0x8 ;  /* 0x000000000008781c */ /* 0x000fd60003f0f070 */
[----:B------:R-:W-:Y:S05]  /*11ff0*/  @P1 BRA `(.L_x_101) ;  /* 0x0000002c00741947 */ /* 0x000fea0003800000 */
[----:B------:R-:W3:Y:S01]  /*12000*/  LDC.64 R22, c[0x0][0x3c0] ;  /* 0x0000f000ff167b82 */ /* 0x000ee20000000a00 */
[----:B0-----:R-:W-:Y:S02]  /*12010*/  HFMA2 R4, -RZ, RZ, -15.890625, -0.0047760009765625 ;  /* 0xcbf29ce4ff047431 */ /* 0x001fe400000001ff */
[----:B------:R-:W-:Y:S01]  /*12020*/  IMAD.MOV.U32 R2, RZ, RZ, -0x7bdddcdb ;  /* 0x84222325ff027424 */ /* 0x000fe200078e00ff */
[----:B---3--:R-:W-:-:S04]  /*12030*/  ISETP.NE.U32.AND P0, PT, R22, RZ, PT ;  /* 0x000000ff1600720c */ /* 0x008fc80003f05070 */
[----:B------:R-:W-:-:S13]  /*12040*/  ISETP.NE.AND.EX P0, PT, R23, RZ, PT, P0 ;  /* 0x000000ff1700720c */ /* 0x000fda0003f05300 */
[----:B------:R-:W-:Y:S05]  /*12050*/  @!P0 BRA `(.L_x_102) ;  /* 0x0000000800ac8947 */ /* 0x000fea0003800000 */
[----:B------:R-:W-:Y:S01]  /*12060*/  UISETP.NE.U32.AND UP0, UPT, UR10, URZ, UPT ;  /* 0x000000ff0a00728c */ /* 0x000fe2000bf05070 */
[----:B------:R-:W-:Y:S01]  /*12070*/  LOP3.LUT R2, R22, 0x1, RZ, 0xc0, !PT ;  /* 0x0000000116027812 */ /* 0x000fe200078ec0ff */
[----:B------:R-:W-:Y:S01]  /*12080*/  IMAD.MOV.U32 R4, RZ, RZ, -0x340d631c ;  /* 0xcbf29ce4ff047424 */ /* 0x000fe200078e00ff */
[----:B------:R-:W-:Y:S01]  /*12090*/  MOV R5, RZ ;  /* 0x000000ff00057202 */ /* 0x000fe20000000f00 */
        /* <DEDUP_REMOVED lines=8> */
[----:B------:R-:W-:Y:S01]  /*12120*/  HFMA2 R4, -RZ, RZ, -15.890625, -0.0047760009765625 ;  /* 0xcbf29ce4ff047431 */ /* 0x000fe200000001ff */
[----:B------:R-:W-:Y:S01]  /*12130*/  LOP3.LUT R5, R22, 0xfffffffe, RZ, 0xc0, !PT ;  /* 0xfffffffe16057812 */ /* 0x000fe200078ec0ff */
[----:B------:R-:W-:Y:S02]  /*12140*/  IMAD.MOV.U32 R2, RZ, RZ, -0x7bdddcdb ;  /* 0x84222325ff027424 */ /* 0x000fe400078e00ff */
[----:B------:R-:W-:Y:S02]  /*12150*/  IMAD.X R25, RZ, RZ, R11, P1 ;  /* 0x000000ffff197224 */ /* 0x000fe400008e060b */
[----:B------:R-:W-:Y:S01]  /*12160*/  IMAD.MOV.U32 R31, RZ, RZ, R5 ;  /* 0x000000ffff1f7224 */ /* 0x000fe200078e0005 */
[----:B0-----:R-:W-:-:S07]  /*12170*/  MOV R23, R30 ;  /* 0x0000001e00177202 */ /* 0x001fce0000000f00 */
.L_x_104:
        /* <DEDUP_REMOVED lines=10> */
[C---:B------:R-:W-:Y:S02]  /*12220*/  IMAD R35, R2.reuse, 0x100, R33 ;  /* 0x0000010002237824 */ /* 0x040fe400078e0221 */
[----:B------:R-:W-:-:S04]  /*12230*/  IMAD.WIDE.U32 R32, R2, 0x1b3, RZ ;  /* 0x000001b302207825 */ /* 0x000fc800078e00ff */
[----:B------:R-:W-:Y:S01]  /*12240*/  IMAD.IADD R2, R33, 0x1, R35 ;  /* 0x0000000121027824 */ /* 0x000fe200078e0223 */
[----:B------:R-:W-:-:S04]  /*12250*/  SHF.R.U64 R33, R26, 0x8, R27 ;  /* 0x000000081a217819 */ /* 0x000fc8000000121b */
[----:B------:R-:W-:Y:S01]  /*12260*/  LOP3.LUT R32, R32, 0xff, R33, 0x78, !PT ;  /* 0x000000ff20207812 */ /* 0x000fe200078e7821 */
[----:B------:R-:W-:-:S05]  /*12270*/  IMAD R33, R2, 0x1b3, RZ ;  /* 0x000001b302217824 */ /* 0x000fca00078e02ff */
[C---:B------:R-:W-:Y:S01]  /*12280*/  LEA R35, R32.reuse, R33, 0x8 ;  /* 0x0000002120237211 */ /* 0x040fe200078e40ff */
[----:B------:R-:W-:-:S04]  /*12290*/  IMAD.WIDE.U32 R32, R32, 0x1b3, RZ ;  /* 0x000001b320207825 */ /* 0x000fc800078e00ff */
[----:B------:R-:W-:Y:S01]  /*122a0*/  IMAD.IADD R2, R33, 0x1, R35 ;  /* 0x0000000121027824 */ /* 0x000fe200078e0223 */
[----:B------:R-:W-:-:S04]  /*122b0*/  SHF.R.U64 R33, R26, 0x10, R27 ;  /* 0x000000101a217819 */ /* 0x000fc8000000121b */
[----:B------:R-:W-:Y:S01]  /*122c0*/  LOP3.LUT R32, R32, 0xff, R33, 0x78, !PT ;  /* 0x000000ff20207812 */ /* 0x000fe200078e7821 */
[----:B------:R-:W-:-:S04]  /*122d0*/  IMAD R33, R2, 0x1b3, RZ ;  /* 0x000001b302217824 */ /* 0x000fc800078e02ff */
[C---:B------:R-:W-:Y:S02]  /*122e0*/  IMAD R35, R32.reuse, 0x100, R33 ;  /* 0x0000010020237824 */ /* 0x040fe400078e0221 */
[----:B------:R-:W-:-:S05]  /*122f0*/  IMAD.WIDE.U32 R32, R32, 0x1b3, RZ ;  /* 0x000001b320207825 */ /* 0x000fca00078e00ff */
[----:B------:R-:W-:Y:S02]  /*12300*/  IADD3 R2, PT, PT, R33, R35, RZ ;  /* 0x0000002321027210 */ /* 0x000fe40007ffe0ff */
[----:B------:R-:W-:-:S04]  /*12310*/  SHF.R.U64 R33, R26, 0x18, R27 ;  /* 0x000000181a217819 */ /* 0x000fc8000000121b */
[----:B------:R-:W-:Y:S01]  /*12320*/  LOP3.LUT R32, R32, 0xff, R33, 0x78, !PT ;  /* 0x000000ff20207812 */ /* 0x000fe200078e7821 */
[----:B------:R-:W-:-:S04]  /*12330*/  IMAD R33, R2, 0x1b3, RZ ;  /* 0x000001b302217824 */ /* 0x000fc800078e02ff */
[C---:B------:R-:W-:Y:S02]  /*12340*/  IMAD R35, R32.reuse, 0x100, R33 ;  /* 0x0000010020237824 */ /* 0x040fe400078e0221 */
[----:B------:R-:W-:-:S04]  /*12350*/  IMAD.WIDE.U32 R32, R32, 0x1b3, RZ ;  /* 0x000001b320207825 */ /* 0x000fc800078e00ff */
[----:B------:R-:W-:Y:S01]  /*12360*/  IMAD.IADD R2, R33, 0x1, R35 ;  /* 0x0000000121027824 */ /* 0x000fe200078e0223 */
[----:B------:R-:W-:-:S03]  /*12370*/  LOP3.LUT R32, R32, 0xff, R27, 0x78, !PT ;  /* 0x000000ff20207812 */ /* 0x000fc600078e781b */
[----:B------:R-:W-:-:S05]  /*12380*/  IMAD R33, R2, 0x1b3, RZ ;  /* 0x000001b302217824 */ /* 0x000fca00078e02ff */
[C---:B------:R-:W-:Y:S01]  /*12390*/  LEA R35, R32.reuse, R33, 0x8 ;  /* 0x0000002120237211 */ /* 0x040fe200078e40ff */
[----:B------:R-:W-:-:S04]  /*123a0*/  IMAD.WIDE.U32 R32, R32, 0x1b3, RZ ;  /* 0x000001b320207825 */ /* 0x000fc800078e00ff */
[----:B------:R-:W-:Y:S01]  /*123b0*/  IMAD.IADD R2, R33, 0x1, R35 ;  /* 0x0000000121027824 */ /* 0x000fe200078e0223 */
[----:B------:R-:W-:-:S04]  /*123c0*/  SHF.R.U32.HI R33, RZ, 0x8, R27 ;  /* 0x00000008ff217819 */ /* 0x000fc8000001161b */
[----:B------:R-:W-:Y:S01]  /*123d0*/  LOP3.LUT R32, R32, 0xff, R33, 0x78, !PT ;  /* 0x000000ff20207812 */ /* 0x000fe200078e7821 */
[----:B------:R-:W-:-:S04]  /*123e0*/  IMAD R33, R2, 0x1b3, RZ ;  /* 0x000001b302217824 */ /* 0x000fc800078e02ff */
[C---:B------:R-:W-:Y:S02]  /*123f0*/  IMAD R35, R32.reuse, 0x100, R33 ;  /* 0x0000010020237824 */ /* 0x040fe400078e0221 */
[----:B------:R-:W-:-:S05]  /*12400*/  IMAD.WIDE.U32 R32, R32, 0x1b3, RZ ;  /* 0x000001b320207825 */ /* 0x000fca00078e00ff */
[----:B------:R-:W-:Y:S02]  /*12410*/  IADD3 R2, PT, PT, R33, R35, RZ ;  /* 0x0000002321027210 */ /* 0x000fe40007ffe0ff */
[--C-:B------:R-:W-:Y:S02]  /*12420*/  SHF.R.U32.HI R33, RZ, 0x10, R27.reuse ;  /* 0x00000010ff217819 */ /* 0x100fe4000001161b */
[----:B------:R-:W-:Y:S02]  /*12430*/  SHF.R.U32.HI R27, RZ, 0x18, R27 ;  /* 0x00000018ff1b7819 */ /* 0x000fe4000001161b */
[----:B------:R-:W-:Y:S01]  /*12440*/  LOP3.LUT R32, R32, 0xff, R33, 0x78, !PT ;  /* 0x000000ff20207812 */ /* 0x000fe200078e7821 */
[----:B------:R-:W-:-:S04]  /*12450*/  IMAD R33, R2, 0x1b3, RZ ;  /* 0x000001b302217824 */ /* 0x000fc800078e02ff */
[C---:B------:R-:W-:Y:S02]  /*12460*/  IMAD R35, R32.reuse, 0x100, R33 ;  /* 0x0000010020237824 */ /* 0x040fe400078e0221 */
[----:B------:R-:W-:-:S04]  /*12470*/  IMAD.WIDE.U32 R32, R32, 0x1b3, RZ ;  /* 0x000001b320207825 */ /* 0x000fc800078e00ff */
[----:B------:R-:W-:Y:S01]  /*12480*/  IMAD.IADD R2, R33, 0x1, R35 ;  /* 0x0000000121027824 */ /* 0x000fe200078e0223 */
[----:B------:R-:W-:-:S03]  /*12490*/  LOP3.LUT R32, R27, R32, RZ, 0x3c, !PT ;  /* 0x000000201b207212 */ /* 0x000fc600078e3cff */
[----:B------:R-:W-:Y:S02]  /*124a0*/  IMAD R33, R2, 0x1b3, RZ ;  /* 0x000001b302217824 */ /* 0x000fe400078e02ff */
[----:B------:R-:W-:-:S03]  /*124b0*/  IMAD.WIDE.U32 R26, R32, 0x1b3, RZ ;  /* 0x000001b3201a7825 */ /* 0x000fc600078e00ff */
[----:B------:R-:W-:Y:S02]  /*124c0*/  LEA R33, R32, R33, 0x8 ;  /* 0x0000002120217211 */ /* 0x000fe400078e40ff */
[----:B---3--:R-:W-:-:S03]  /*124d0*/  LOP3.LUT R2, R26, 0xff, R28, 0x78, !PT ;  /* 0x000000ff1a027812 */ /* 0x008fc600078e781c */
        /* <DEDUP_REMOVED lines=48> */
.L_x_103:
        /* <DEDUP_REMOVED lines=51> */
.L_x_102:
[----:B------:R-:W-:Y:S02]  /*12b10*/  IMAD.MOV.U32 R31, RZ, RZ, -0x7bdddcdb ;  /* 0x84222325ff1f7424 */ /* 0x000fe400078e00ff */
[----:B------:R-:W-:Y:S01]  /*12b20*/  IMAD.MOV.U32 R33, RZ, RZ, -0x340d631c ;  /* 0xcbf29ce4ff217424 */ /* 0x000fe200078e00ff */
[----:B------:R-:W-:Y:S06]  /*12b30*/  @!P0 BRA `(.L_x_105) ;  /* 0x0000000800ac8947 */ /* 0x000fec0003800000 */
[----:B------:R-:W-:Y:S01]  /*12b40*/  UISETP.NE.U32.AND UP0, UPT, UR10, URZ, UPT ;  /* 0x000000ff0a00728c */ /* 0x000fe2000bf05070 */
[----:B------:R-:W-:Y:S02]  /*12b50*/  HFMA2 R31, -RZ, RZ, -6.306171417236328125e-05, 0.01395416259765625 ;  /* 0x84222325ff1f7431 */ /* 0x000fe400000001ff */
[----:B------:R-:W-:Y:S01]  /*12b60*/  IMAD.MOV.U32 R33, RZ, RZ, -0x340d631c ;  /* 0xcbf29ce4ff217424 */ /* 0x000fe200078e00ff */
[----:B------:R-:W-:Y:S01]  /*12b70*/  MOV R26, RZ ;  /* 0x000000ff001a7202 */ /* 0x000fe20000000f00 */
[----:B------:R-:W-:Y:S01]  /*12b80*/  UISETP.NE.AND.EX UP0, UPT, UR11, URZ, UPT, UP0 ;  /* 0x000000ff0b00728c */ /* 0x000fe2000bf05300 */
[----:B------:R-:W-:-:S08]  /*12b90*/  IMAD.MOV.U32 R5, RZ, RZ, RZ ;  /* 0x000000ffff057224 */ /* 0x000fd000078e00ff */
[----:B------:R-:W-:Y:S05]  /*12ba0*/  BRA.U !UP0, `(.L_x_106) ;  /* 0x0000000508b87547 */ /* 0x000fea000b800000 */
[----:B------:R-:W0:Y:S01]  /*12bb0*/  LDC R5, c[0x0][0x3c4] ;  /* 0x0000f100ff057b82 */ /* 0x000e220000000800 */
[----:B-1----:R-:W-:Y:S01]  /*12bc0*/  IADD3 R24, P1, PT, R6, 0x8, RZ ;  /* 0x0000000806187810 */ /* 0x002fe20007f3e0ff */
[----:B------:R-:W-:Y:S01]  /*12bd0*/  IMAD.MOV.U32 R31, RZ, RZ, -0x7bdddcdb ;  /* 0x84222325ff1f7424 */ /* 0x000fe200078e00ff */
[----:B------:R-:W-:Y:S01]  /*12be0*/  LOP3.LUT R23, R22, 0xfffffffe, RZ, 0xc0, !PT ;  /* 0xfffffffe16177812 */ /* 0x000fe200078ec0ff */
[----:B------:R-:W-:Y:S01]  /*12bf0*/  IMAD.MOV.U32 R33, RZ, RZ, -0x340d631c ;  /* 0xcbf29ce4ff217424 */ /* 0x000fe200078e00ff */
[----:B------:R-:W-:-:S09]  /*12c00*/  IADD3.X R25, PT, PT, RZ, R7, RZ, P1, !PT ;  /* 0x00000007ff197210 */ /* 0x000fd20000ffe4ff */
.L_x_107:
[----:B------:R-:W3:Y:S04]  /*12c10*/  LD.E.64 R28, desc[UR6][R24.64+-0x8] ;  /* 0xfffff806181c7980 */ /* 0x000ee8000c101b00 */
[----:B------:R1:W4:Y:S01]  /*12c20*/  LD.E.64 R26, desc[UR6][R24.64] ;  /* 0x00000006181a7980 */ /* 0x000322000c101b00 */
[----:B------:R-:W-:Y:S01]  /*12c30*/  IMAD R30, R33, 0x1b3, RZ ;  /* 0x000001b3211e7824 */ /* 0x000fe200078e02ff */
[----:B------:R-:W-:-:S04]  /*12c40*/  IADD3 R23, P1, PT, R23, -0x2, RZ ;  /* 0xfffffffe17177810 */ /* 0x000fc80007f3e0ff */
[----:B0-----:R-:W-:Y:S02]  /*12c50*/  IADD3.X R5, PT, PT, R5, -0x1, RZ, P1, !PT ;  /* 0xffffffff05057810 */ /* 0x001fe40000ffe4ff */
[----:B------:R-:W-:Y:S02]  /*12c60*/  ISETP.NE.U32.AND P1, PT, R23, RZ, PT ;  /* 0x000000ff1700720c */ /* 0x000fe40003f25070 */
[----:B-1----:R-:W-:Y:S02]  /*12c70*/  IADD3 R24, P2, PT, R24, 0x10, RZ ;  /* 0x0000001018187810 */ /* 0x002fe40007f5e0ff */
[----:B------:R-:W-:-:S03]  /*12c80*/  ISETP.NE.AND.EX P1, PT, R5, RZ, PT, P1 ;  /* 0x000000ff0500720c */ /* 0x000fc60003f25310 */
[----:B------:R-:W-:Y:S01]  /*12c90*/  IMAD.X R25, RZ, RZ, R25, P2 ;  /* 0x000000ffff197224 */ /* 0x000fe200010e0619 */
[----:B---3--:R-:W-:-:S05]  /*12ca0*/  LOP3.LUT R31, R31, 0xff, R28, 0x78, !PT ;  /* 0x000000ff1f1f7812 */ /* 0x008fca00078e781c */
        /* <DEDUP_REMOVED lines=94> */
.L_x_106:
[----:B------:R-:W-:-:S04]  /*13290*/  LOP3.LUT R23, R22, 0x1, RZ, 0xc0, !PT ;  /* 0x0000000116177812 */ /* 0x000fc800078ec0ff */
[----:B------:R-:W-:-:S04]  /*132a0*/  ISETP.NE.U32.AND P1, PT, R23, 0x1, PT ;  /* 0x000000011700780c */ /* 0x000fc80003f25070 */
[----:B------:R-:W-:-:S13]  /*132b0*/  ISETP.NE.U32.AND.EX P1, PT, RZ, RZ, PT, P1 ;  /* 0x000000ffff00720c */ /* 0x000fda0003f25110 */
[----:B------:R-:W-:Y:S05]  /*132c0*/  @P1 BRA `(.L_x_105) ;  /* 0x0000000000c81947 */ /* 0x000fea0003800000 */
[----:B-1----:R-:W-:-:S04]  /*132d0*/  LEA R24, P1, R5, R6, 0x3 ;  /* 0x0000000605187211 */ /* 0x002fc800078218ff */
[----:B0-----:R-:W-:-:S06]  /*132e0*/  LEA.HI.X R25, R5, R7, R26, 0x3, P1 ;  /* 0x0000000705197211 */ /* 0x001fcc00008f1c1a */
[----:B------:R-:W3:Y:S01]  /*132f0*/  LD.E.64 R24, desc[UR6][R24.64] ;  /* 0x0000000618187980 */ /* 0x000ee2000c101b00 */
[----:B------:R-:W-:Y:S01]  /*13300*/  IMAD R28, R33, 0x1b3, RZ ;  /* 0x000001b3211c7824 */ /* 0x000fe200078e02ff */
[----:B---3--:R-:W-:Y:S02]  /*13310*/  LOP3.LUT R31, R31, 0xff, R24, 0x78, !PT ;  /* 0x000000ff1f1f7812 */ /* 0x008fe400078e7818 */
[----:B------:R-:W-:-:S03]  /*13320*/  SHF.R.U64 R5, R24, 0x8, R25 ;  /* 0x0000000818057819 */ /* 0x000fc60000001219 */
        /* <DEDUP_REMOVED lines=44> */
.L_x_105:
[----:B------:R-:W-:-:S04]  /*135f0*/  ISETP.NE.U32.AND P1, PT, R2, R31, PT ;  /* 0x0000001f0200720c */ /* 0x000fc80003f25070 */
[----:B------:R-:W-:-:S13]  /*13600*/  ISETP.NE.AND.EX P1, PT, R4, R33, PT, P1 ;  /* 0x000000210400720c */ /* 0x000fda0003f25310 */
[----:B------:R-:W-:Y:S05]  /*13610*/  @!P1 BRA `(.L_x_108) ;  /* 0x0000001400809947 */ /* 0x000fea0003800000 */
        /* <DEDUP_REMOVED lines=16> */
.L_x_111:
        /* <DEDUP_REMOVED lines=104> */
.L_x_110:
        /* <DEDUP_REMOVED lines=54> */
.L_x_109:
        /* <DEDUP_REMOVED lines=10> */
[----:B------:R-:W3:Y:S01]  /*141a0*/  LDC R5, c[0x0][0x3c4] ;  /* 0x0000f100ff057b82 */ /* 0x000ee20000000800 */
[----:B-1----:R-:W-:Y:S01]  /*141b0*/  IADD3 R24, P0, PT, R6, 0x8, RZ ;  /* 0x0000000806187810 */ /* 0x002fe20007f1e0ff */
[----:B------:R-:W-:Y:S01]  /*141c0*/  IMAD.MOV.U32 R31, RZ, RZ, -0x7bdddcdb ;  /* 0x84222325ff1f7424 */ /* 0x000fe200078e00ff */
[----:B------:R-:W-:Y:S01]  /*141d0*/  LOP3.LUT R23, R22, 0xfffffffe, RZ, 0xc0, !PT ;  /* 0xfffffffe16177812 */ /* 0x000fe200078ec0ff */
[----:B------:R-:W-:Y:S01]  /*141e0*/  IMAD.MOV.U32 R33, RZ, RZ, -0x340d631c ;  /* 0xcbf29ce4ff217424 */ /* 0x000fe200078e00ff */
[----:B------:R-:W-:-:S09]  /*141f0*/  IADD3.X R25, PT, PT, RZ, R7, RZ, P0, !PT ;  /* 0x00000007ff197210 */ /* 0x000fd200007fe4ff */
.L_x_114:
[----:B------:R-:W4:Y:S04]  /*14200*/  LD.E.64 R28, desc[UR6][R24.64+-0x8] ;  /* 0xfffff806181c7980 */ /* 0x000f28000c101b00 */
[----:B0-----:R0:W5:Y:S01]  /*14210*/  LD.E.64 R26, desc[UR6][R24.64] ;  /* 0x00000006181a7980 */ /* 0x001162000c101b00 */
[----:B------:R-:W-:Y:S01]  /*14220*/  IMAD R30, R33, 0x1b3, RZ ;  /* 0x000001b3211e7824 */ /* 0x000fe200078e02ff */
[----:B------:R-:W-:-:S04]  /*14230*/  IADD3 R23, P0, PT, R23, -0x2, RZ ;  /* 0xfffffffe17177810 */ /* 0x000fc80007f1e0ff */
[----:B---3--:R-:W-:Y:S02]  /*14240*/  IADD3.X R5, PT, PT, R5, -0x1, RZ, P0, !PT ;  /* 0xffffffff05057810 */ /* 0x008fe400007fe4ff */
[----:B------:R-:W-:Y:S02]  /*14250*/  ISETP.NE.U32.AND P0, PT, R23, RZ, PT ;  /* 0x000000ff1700720c */ /* 0x000fe40003f05070 */
[----:B0-----:R-:W-:Y:S02]  /*14260*/  IADD3 R24, P1, PT, R24, 0x10, RZ ;  /* 0x0000001018187810 */ /* 0x001fe40007f3e0ff */
[----:B------:R-:W-:-:S03]  /*14270*/  ISETP.NE.AND.EX P0, PT, R5, RZ, PT, P0 ;  /* 0x000000ff0500720c */ /* 0x000fc60003f05300 */
[----:B------:R-:W-:Y:S01]  /*14280*/  IMAD.X R25, RZ, RZ, R25, P1 ;  /* 0x000000ffff197224 */ /* 0x000fe200008e0619 */
[----:B----4-:R-:W-:-:S05]  /*14290*/  LOP3.LUT R31, R31, 0xff, R28, 0x78, !PT ;  /* 0x000000ff1f1f7812 */ /* 0x010fca00078e781c */
        /* <DEDUP_REMOVED lines=43> */
[----:B-----5:R-:W-:-:S03]  /*14550*/  LOP3.LUT R30, R28, 0xff, R26, 0x78, !PT ;  /* 0x000000ff1c1e7812 */ /* 0x020fc600078e781a */
        /* <DEDUP_REMOVED lines=48> */
[----:B------:R-:W3:Y:S01]  /*14860*/  LDC R24, c[0x0][0x3c4] ;  /* 0x0000f100ff187b82 */ /* 0x000ee20000000800 */
[----:B------:R-:W-:-:S07]  /*14870*/  LOP3.LUT R5, R22, 0xfffffffe, RZ, 0xc0, !PT ;  /* 0xfffffffe16057812 */ /* 0x000fce00078ec0ff */
.L_x_113:
[----:B------:R-:W-:-:S04]  /*14880*/  LOP3.LUT R22, R22, 0x1, RZ, 0xc0, !PT ;  /* 0x0000000116167812 */ /* 0x000fc800078ec0ff */
[----:B------:R-:W-:-:S04]  /*14890*/  ISETP.NE.U32.AND P0, PT, R22, 0x1, PT ;  /* 0x000000011600780c */ /* 0x000fc80003f05070 */
[----:B------:R-:W-:-:S13]  /*148a0*/  ISETP.NE.U32.AND.EX P0, PT, RZ, RZ, PT, P0 ;  /* 0x000000ffff00720c */ /* 0x000fda0003f05100 */
[----:B------:R-:W-:Y:S05]  /*148b0*/  @P0 BRA `(.L_x_112) ;  /* 0x0000000000c80947 */ /* 0x000fea0003800000 */
[----:B-1----:R-:W-:-:S04]  /*148c0*/  LEA R22, P0, R5, R6, 0x3 ;  /* 0x0000000605167211 */ /* 0x002fc800078018ff */
[----:B---3--:R-:W-:-:S06]  /*148d0*/  LEA.HI.X R23, R5, R7, R24, 0x3, P0 ;  /* 0x0000000705177211 */ /* 0x008fcc00000f1c18 */
[----:B------:R-:W3:Y:S01]  /*148e0*/  LD.E.64 R22, desc[UR6][R22.64] ;  /* 0x0000000616167980 */ /* 0x000ee2000c101b00 */
[----:B0-----:R-:W-:Y:S01]  /*148f0*/  IMAD R26, R33, 0x1b3, RZ ;  /* 0x000001b3211a7824 */ /* 0x001fe200078e02ff */
        /* <DEDUP_REMOVED lines=46> */
.L_x_112:
[----:B------:R-:W-:-:S04]  /*14be0*/  ISETP.GE.U32.AND P0, PT, R2, R31, PT ;  /* 0x0000001f0200720c */ /* 0x000fc80003f06070 */
[----:B------:R-:W-:-:S04]  /*14bf0*/  ISETP.GE.U32.AND.EX P0, PT, R4, R33, PT, P0 ;  /* 0x000000210400720c */ /* 0x000fc80003f06100 */
[----:B------:R-:W-:Y:S01]  /*14c00*/  PLOP3.LUT P0, PT, P0, PT, PT, 0x8, 0x80 ;  /* 0x000000000080781c */ /* 0x000fe2000070e170 */
[----:B------:R-:W-:-:S12]  /*14c10*/  BRA `(.L_x_101) ;  /* 0x00000000006c7947 */ /* 0x000fd80003800000 */
.L_x_108:
[----:B------:R-:W3:Y:S01]  /*14c20*/  LDC R2, c[0x0][0x3c8] ;  /* 0x0000f200ff027b82 */ /* 0x000ee20000000800 */
[----:B------:R-:W-:Y:S02]  /*14c30*/  PLOP3.LUT P0, PT, PT, PT, PT, 0x8, 0x80 ;  /* 0x000000000080781c */ /* 0x000fe40003f0e170 */
[----:B---3--:R-:W-:-:S13]  /*14c40*/  ISETP.NE.AND P1, PT, R2, RZ, PT ;  /* 0x000000ff0200720c */ /* 0x008fda0003f25270 */
[----:B------:R-:W-:Y:S05]  /*14c50*/  @!P1 BRA `(.L_x_101) ;  /* 0x00000000005c9947 */ /* 0x000fea0003800000 */
[----:B0-----:R-:W-:Y:S02]  /*14c60*/  SHF.R.S32.HI R26, RZ, 0x1f, R2 ;  /* 0x0000001fff1a7819 */ /* 0x001fe40000011402 */
[----:B------:R-:W-:-:S07]  /*14c70*/  CS2R R24, SRZ ;  /* 0x0000000000187805 */ /* 0x000fce000001ff00 */
.L_x_115:
        /* <DEDUP_REMOVED lines=21> */
.L_x_101:
[----:B------:R-:W-:Y:S05]  /*14dd0*/  BSYNC.RECONVERGENT B0 ;  /* 0x0000000000007941 */ /* 0x000fea0003800200 */
.L_x_100:
[----:B------:R-:W4:Y:S01]  /*14de0*/  S2UR UR5, SR_CgaCtaId ;  /* 0x00000000000579c3 */ /* 0x000f220000008800 */
[----:B------:R-:W-:Y:S01]  /*14df0*/  UMOV UR4, 0x400 ;  /* 0x0000040000047882 */ /* 0x000fe20000000000 */
[C---:B0-----:R-:W-:Y:S01]  /*14e00*/  VIADD R4, R0.reuse, 0x1 ;  /* 0x0000000100047836 */ /* 0x041fe20000000000 */
[----:B------:R-:W-:Y:S01]  /*14e10*/  @P0 IADD3 R4, PT, PT, R0, RZ, RZ ;  /* 0x000000ff00040210 */ /* 0x000fe20007ffe0ff */
[----:B------:R-:W-:Y:S01]  /*14e20*/  VIADD R5, R3, 0x1 ;  /* 0x0000000103057836 */ /* 0x000fe20000000000 */
[----:B-12---:R-:W-:Y:S01]  /*14e30*/  SEL R22, R10, R6, P0 ;  /* 0x000000060a167207 */ /* 0x006fe20000000000 */
[----:B------:R-:W-:Y:S01]  /*14e40*/  @!P0 IMAD.MOV R5, RZ, RZ, R3 ;  /* 0x000000ffff058224 */ /* 0x000fe200078e0203 */
[----:B------:R-:W-:Y:S01]  /*14e50*/  SEL R23, R11, R7, P0 ;  /* 0x000000070b177207 */ /* 0x000fe20000000000 */
[----:B------:R-:W-:Y:S01]  /*14e60*/  BSSY.RECONVERGENT B0, `(.L_x_116) ;  /* 0x00002ef000007945 */ /* 0x000fe20003800200 */
[----:B----4-:R-:W-:-:S06]  /*14e70*/  ULEA UR4, UR5, UR4, 0x18 ;  /* 0x0000000405047291 */ /* 0x010fcc000f8ec0ff */
[----:B------:R-:W-:Y:S02]  /*14e80*/  @!P0 LEA R0, R4, UR4, 0x3 ;  /* 0x0000000404008c11 */ /* 0x000fe4000f8e18ff */
[----:B------:R-:W-:-:S03]  /*14e90*/  @P0 LEA R2, R5, UR4, 0x3 ;  /* 0x0000000405020c11 */ /* 0x000fc6000f8e18ff */
[----:B------:R-:W0:Y:S04]  /*14ea0*/  @!P0 LDS.64 R6, [R0] ;  /* 0x0000000000068984 */ /* 0x000e280000000a00 */
[----:B------:R1:W2:Y:S01]  /*14eb0*/  @P0 LDS.64 R10, [R2] ;  /* 0x00000000020a0984 */ /* 0x0002a20000000a00 */
[----:B------:R-:W-:Y:S02]  /*14ec0*/  ISETP.GE.AND P0, PT, R5, R8, PT ;  /* 0x000000080500720c */ /* 0x000fe40003f06270 */
[----:B0-----:R-:W-:Y:S01]  /*14ed0*/  MOV R26, R6 ;  /* 0x00000006001a7202 */ /* 0x001fe20000000f00 */
[----:B------:R-:W-:-:S10]  /*14ee0*/  IMAD.MOV.U32 R27, RZ, RZ, R7 ;  /* 0x000000ffff1b7224 */ /* 0x000fd400078e0007 */
[----:B-1----:R-:W-:Y:S05]  /*14ef0*/  @P0 BRA `(.L_x_117) ;  /* 0x0000002c00940947 */ /* 0x002fea0003800000 */
[----:B------:R-:W-:Y:S01]  /*14f00*/  ISETP.GE.AND P0, PT, R4, UR9, PT ;  /* 0x0000000904007c0c */ /* 0x000fe2000bf06270 */
[----:B--2---:R-:W-:Y:S01]  /*14f10*/  IMAD.MOV.U32 R26, RZ, RZ, R10 ;  /* 0x000000ffff1a7224 */ /* 0x004fe200078e000a */
[----:B------:R-:W-:-:S11]  /*14f20*/  MOV R27, R11 ;  /* 0x0000000b001b7202 */ /* 0x000fd60000000f00 */
[----:B------:R-:W-:Y:S05]  /*14f30*/  @P0 BRA `(.L_x_117) ;  /* 0x0000002c00840947 */ /* 0x000fea0003800000 */
[----:B---3--:R-:W0:Y:S01]  /*14f40*/  LDC.64 R24, c[0x0][0x3c0] ;  /* 0x0000f000ff187b82 */ /* 0x008e220000000a00 */
[----:B------:R-:W-:Y:S02]  /*14f50*/  IMAD.MOV.U32 R0, RZ, RZ, -0x7bdddcdb ;  /* 0x84222325ff007424 */ /* 0x000fe400078e00ff */
[----:B------:R-:W-:Y:S01]  /*14f60*/  IMAD.MOV.U32 R8, RZ, RZ, -0x340d631c ;  /* 0xcbf29ce4ff087424 */ /* 0x000fe200078e00ff */
[----:B0-----:R-:W-:-:S04]  /*14f70*/  ISETP.NE.U32.AND P0, PT, R24, RZ, PT ;  /* 0x000000ff1800720c */ /* 0x001fc80003f05070 */
        /* <DEDUP_REMOVED lines=15> */
[----:B------:R-:W-:Y:S01]  /*15070*/  IADD3 R2, P1, PT, R10, 0x8, RZ ;  /* 0x000000080a027810 */ /* 0x000fe20007f3e0ff */
[----:B------:R-:W-:Y:S02]  /*15080*/  IMAD.MOV.U32 R8, RZ, RZ, -0x340d631c ;  /* 0xcbf29ce4ff087424 */ /* 0x000fe400078e00ff */
[----:B------:R-:W-:Y:S01]  /*15090*/  IMAD.MOV.U32 R30, RZ, RZ, R25 ;  /* 0x000000ffff1e7224 */ /* 0x000fe200078e0019 */
[----:B------:R-:W-:Y:S01]  /*150a0*/  IADD3.X R3, PT, PT, RZ, R11, RZ, P1, !PT ;  /* 0x0000000bff037210 */ /* 0x000fe20000ffe4ff */
[----:B0-----:R-:W-:-:S08]  /*150b0*/  IMAD.MOV.U32 R29, RZ, RZ, R28 ;  /* 0x000000ffff1d7224 */ /* 0x001fd000078e001c */
.L_x_120:
        /* <DEDUP_REMOVED lines=31> */
[----:B------:R-:W-:-:S03]  /*152b0*/  LOP3.LUT R32, R32, 0xff, R5, 0x78, !PT ;  /* 0x000000ff20207812 */ /* 0x000fc600078e7805 */
[----:B------:R-:W-:-:S04]  /*152c0*/  IMAD R31, R0, 0x1b3, RZ ;  /* 0x000001b3001f7824 */ /* 0x000fc800078e02ff */
[C---:B------:R-:W-:Y:S02]  /*152d0*/  IMAD R31, R32.reuse, 0x100, R31 ;  /* 0x00000100201f7824 */ /* 0x040fe400078e021f */
[----:B------:R-:W-:-:S05]  /*152e0*/  IMAD.WIDE.U32 R32, R32, 0x1b3, RZ ;  /* 0x000001b320207825 */ /* 0x000fca00078e00ff */
[----:B------:R-:W-:Y:S02]  /*152f0*/  IADD3 R0, PT, PT, R33, R31, RZ ;  /* 0x0000001f21007210 */ /* 0x000fe40007ffe0ff */
[----:B------:R-:W-:-:S04]  /*15300*/  SHF.R.U32.HI R31, RZ, 0x8, R5 ;  /* 0x00000008ff1f7819 */ /* 0x000fc80000011605 */
[----:B------:R-:W-:Y:S01]  /*15310*/  LOP3.LUT R32, R32, 0xff, R31, 0x78, !PT ;  /* 0x000000ff20207812 */ /* 0x000fe200078e781f */
[----:B------:R-:W-:-:S04]  /*15320*/  IMAD R31, R0, 0x1b3, RZ ;  /* 0x000001b3001f7824 */ /* 0x000fc800078e02ff */
[C---:B------:R-:W-:Y:S02]  /*15330*/  IMAD R31, R32.reuse, 0x100, R31 ;  /* 0x00000100201f7824 */ /* 0x040fe400078e021f */
[----:B------:R-:W-:-:S04]  /*15340*/  IMAD.WIDE.U32 R32, R32, 0x1b3, RZ ;  /* 0x000001b320207825 */ /* 0x000fc800078e00ff */
[----:B------:R-:W-:Y:S01]  /*15350*/  IMAD.IADD R0, R33, 0x1, R31 ;  /* 0x0000000121007824 */ /* 0x000fe200078e021f */
[--C-:B------:R-:W-:Y:S02]  /*15360*/  SHF.R.U32.HI R31, RZ, 0x10, R5.reuse ;  /* 0x00000010ff1f7819 */ /* 0x100fe40000011605 */
[----:B------:R-:W-:Y:S02]  /*15370*/  SHF.R.U32.HI R5, RZ, 0x18, R5 ;  /* 0x00000018ff057819 */ /* 0x000fe40000011605 */
[----:B------:R-:W-:Y:S01]  /*15380*/  LOP3.LUT R32, R32, 0xff, R31, 0x78, !PT ;  /* 0x000000ff20207812 */ /* 0x000fe200078e781f */
[----:B------:R-:W-:-:S05]  /*15390*/  IMAD R31, R0, 0x1b3, RZ ;  /* 0x000001b3001f7824 */ /* 0x000fca00078e02ff */
[C---:B------:R-:W-:Y:S01]  /*153a0*/  LEA R31, R32.reuse, R31, 0x8 ;  /* 0x0000001f201f7211 */ /* 0x040fe200078e40ff */
[----:B------:R-:W-:-:S04]  /*153b0*/  IMAD.WIDE.U32 R32, R32, 0x1b3, RZ ;  /* 0x000001b320207825 */ /* 0x000fc800078e00ff */
[----:B------:R-:W-:Y:S01]  /*153c0*/  IMAD.IADD R0, R33, 0x1, R31 ;  /* 0x0000000121007824 */ /* 0x000fe200078e021f */
[----:B------:R-:W-:-:S03]  /*153d0*/  LOP3.LUT R32, R5, R32, RZ, 0x3c, !PT ;  /* 0x0000002005207212 */ /* 0x000fc600078e3cff */
[----:B------:R-:W-:Y:S02]  /*153e0*/  IMAD R31, R0, 0x1b3, RZ ;  /* 0x000001b3001f7824 */ /* 0x000fe400078e02ff */
[----:B------:R-:W-:-:S04]  /*153f0*/  IMAD.WIDE.U32 R4, R32, 0x1b3, RZ ;  /* 0x000001b320047825 */ /* 0x000fc800078e00ff */
[----:B------:R-:W-:Y:S01]  /*15400*/  IMAD R31, R32, 0x100, R31 ;  /* 0x00000100201f7824 */ /* 0x000fe200078e021f */
[----:B---3--:R-:W-:-:S04]  /*15410*/  LOP3.LUT R0, R4, 0xff, R26, 0x78, !PT ;  /* 0x000000ff04007812 */ /* 0x008fc800078e781a */
        /* <DEDUP_REMOVED lines=48> */
.L_x_119:
[----:B------:R-:W-:Y:S05]  /*15720*/  @P2 BRA `(.L_x_118) ;  /* 0x0000000000c82947 */ /* 0x000fea0003800000 */
[----:B------:R-:W-:-:S04]  /*15730*/  LEA R2, P1, R25, R10, 0x3 ;  /* 0x0000000a19027211 */ /* 0x000fc800078218ff */
        /* <DEDUP_REMOVED lines=49> */
.L_x_118:
[----:B------:R-:W-:Y:S02]  /*15a50*/  HFMA2 R25, -RZ, RZ, -6.306171417236328125e-05, 0.01395416259765625 ;  /* 0x84222325ff197431 */ /* 0x000fe400000001ff */
[----:B------:R-:W-:Y:S01]  /*15a60*/  IMAD.MOV.U32 R31, RZ, RZ, -0x340d631c ;  /* 0xcbf29ce4ff1f7424 */ /* 0x000fe200078e00ff */
[----:B------:R-:W-:Y:S06]  /*15a70*/  @!P0 BRA `(.L_x_121) ;  /* 0x0000000800ac8947 */ /* 0x000fec0003800000 */
[----:B------:R-:W-:Y:S01]  /*15a80*/  UISETP.NE.U32.AND UP0, UPT, UR10, URZ, UPT ;  /* 0x000000ff0a00728c */ /* 0x000fe2000bf05070 */
[----:B------:R-:W-:Y:S01]  /*15a90*/  IMAD.MOV.U32 R25, RZ, RZ, -0x7bdddcdb ;  /* 0x84222325ff197424 */ /* 0x000fe200078e00ff */
[----:B------:R-:W-:Y:S01]  /*15aa0*/  MOV R31, 0xcbf29ce4 ;  /* 0xcbf29ce4001f7802 */ /* 0x000fe20000000f00 */
[----:B------:R-:W-:Y:S01]  /*15ab0*/  IMAD.MOV.U32 R3, RZ, RZ, RZ ;  /* 0x000000ffff037224 */ /* 0x000fe200078e00ff */
[----:B------:R-:W-:Y:S01]  /*15ac0*/  UISETP.NE.AND.EX UP0, UPT, UR11, URZ, UPT, UP0 ;  /* 0x000000ff0b00728c */ /* 0x000fe2000bf05300 */
[----:B------:R-:W-:-:S08]  /*15ad0*/  IMAD.MOV.U32 R4, RZ, RZ, RZ ;  /* 0x000000ffff047224 */ /* 0x000fd000078e00ff */
[----:B------:R-:W-:Y:S05]  /*15ae0*/  BRA.U !UP0, `(.L_x_122) ;  /* 0x0000000508b87547 */ /* 0x000fea000b800000 */
[----:B------:R-:W0:Y:S01]  /*15af0*/  LDC R28, c[0x0][0x3c4] ;  /* 0x0000f100ff1c7b82 */ /* 0x000e220000000800 */
[----:B------:R-:W-:Y:S01]  /*15b00*/  IADD3 R2, P1, PT, R6, 0x8, RZ ;  /* 0x0000000806027810 */ /* 0x000fe20007f3e0ff */
[----:B------:R-:W-:Y:S01]  /*15b10*/  HFMA2 R25, -RZ, RZ, -6.306171417236328125e-05, 0.01395416259765625 ;  /* 0x84222325ff197431 */ /* 0x000fe200000001ff */
[----:B------:R-:W-:Y:S01]  /*15b20*/  LOP3.LUT R29, R24, 0xfffffffe, RZ, 0xc0, !PT ;  /* 0xfffffffe181d7812 */ /* 0x000fe200078ec0ff */
[----:B------:R-:W-:Y:S02]  /*15b30*/  IMAD.MOV.U32 R31, RZ, RZ, -0x340d631c ;  /* 0xcbf29ce4ff1f7424 */ /* 0x000fe400078e00ff */
[----:B------:R-:W-:-:S08]  /*15b40*/  IMAD.X R3, RZ, RZ, R7, P1 ;  /* 0x000000ffff037224 */ /* 0x000fd000008e0607 */
.L_x_123:
[----:B------:R-:W2:Y:S04]  /*15b50*/  LD.E.64 R26, desc[UR6][R2.64+-0x8] ;  /* 0xfffff806021a7980 */ /* 0x000ea8000c101b00 */
[----:B------:R1:W3:Y:S01]  /*15b60*/  LD.E.64 R4, desc[UR6][R2.64] ;  /* 0x0000000602047980 */ /* 0x0002e2000c101b00 */
[----:B------:R-:W-:Y:S01]  /*15b70*/  IMAD R30, R31, 0x1b3, RZ ;  /* 0x000001b31f1e7824 */ /* 0x000fe200078e02ff */
[----:B------:R-:W-:-:S04]  /*15b80*/  IADD3 R29, P1, PT, R29, -0x2, RZ ;  /* 0xfffffffe1d1d7810 */ /* 0x000fc80007f3e0ff */
[----:B0-----:R-:W-:Y:S02]  /*15b90*/  IADD3.X R28, PT, PT, R28, -0x1, RZ, P1, !PT ;  /* 0xffffffff1c1c7810 */ /* 0x001fe40000ffe4ff */
[----:B------:R-:W-:Y:S02]  /*15ba0*/  ISETP.NE.U32.AND P1, PT, R29, RZ, PT ;  /* 0x000000ff1d00720c */ /* 0x000fe40003f25070 */
[----:B-1----:R-:W-:Y:S02]  /*15bb0*/  IADD3 R2, P2, PT, R2, 0x10, RZ ;  /* 0x0000001002027810 */ /* 0x002fe40007f5e0ff */
        /* <DEDUP_REMOVED lines=8> */
[----:B------:R-:W-:-:S04]  /*15c40*/  IMAD R31, R31, 0x1b3, RZ ;  /* 0x000001b31f1f7824 */ /* 0x000fc800078e02ff */
[C---:B------:R-:W-:Y:S02]  /*15c50*/  IMAD R25, R30.reuse, 0x100, R31 ;  /* 0x000001001e197824 */ /* 0x040fe400078e021f */
[----:B------:R-:W-:-:S05]  /*15c60*/  IMAD.WIDE.U32 R30, R30, 0x1b3, RZ ;  /* 0x000001b31e1e7825 */ /* 0x000fca00078e00ff */
[----:B------:R-:W-:Y:S02]  /*15c70*/  IADD3 R31, PT, PT, R31, R25, RZ ;  /* 0x000000191f1f7210 */ /* 0x000fe40007ffe0ff */
[----:B------:R-:W-:-:S03]  /*15c80*/  SHF.R.U64 R25, R26, 0x10, R27 ;  /* 0x000000101a197819 */ /* 0x000fc6000000121b */
[----:B------:R-:W-:Y:S01]  /*15c90*/  IMAD R31, R31, 0x1b3, RZ ;  /* 0x000001b31f1f7824 */ /* 0x000fe200078e02ff */
[----:B------:R-:W-:-:S05]  /*15ca0*/  LOP3.LUT R30, R30, 0xff, R25, 0x78, !PT ;  /* 0x000000ff1e1e7812 */ /* 0x000fca00078e7819 */
[C---:B------:R-:W-:Y:S02]  /*15cb0*/  IMAD R25, R30.reuse, 0x100, R31 ;  /* 0x000001001e197824 */ /* 0x040fe400078e021f */
[----:B------:R-:W-:-:S04]  /*15cc0*/  IMAD.WIDE.U32 R30, R30, 0x1b3, RZ ;  /* 0x000001b31e1e7825 */ /* 0x000fc800078e00ff */
[----:B------:R-:W-:Y:S01]  /*15cd0*/  IMAD.IADD R31, R31, 0x1, R25 ;  /* 0x000000011f1f7824 */ /* 0x000fe200078e0219 */
[----:B------:R-:W-:-:S03]  /*15ce0*/  SHF.R.U64 R25, R26, 0x18, R27 ;  /* 0x000000181a197819 */ /* 0x000fc6000000121b */
[----:B------:R-:W-:Y:S01]  /*15cf0*/  IMAD R31, R31, 0x1b3, RZ ;  /* 0x000001b31f1f7824 */ /* 0x000fe200078e02ff */
[----:B------:R-:W-:-:S04]  /*15d00*/  LOP3.LUT R30, R30, 0xff, R25, 0x78, !PT ;  /* 0x000000ff1e1e7812 */ /* 0x000fc800078e7819 */
        /* <DEDUP_REMOVED lines=76> */
.L_x_122:
[----:B------:R-:W-:-:S04]  /*161d0*/  LOP3.LUT R2, R24, 0x1, RZ, 0xc0, !PT ;  /* 0x0000000118027812 */ /* 0x000fc800078ec0ff */
[----:B------:R-:W-:-:S04]  /*161e0*/  ISETP.NE.U32.AND P1, PT, R2, 0x1, PT ;  /* 0x000000010200780c */ /* 0x000fc80003f25070 */
[----:B------:R-:W-:-:S13]  /*161f0*/  ISETP.NE.U32.AND.EX P1, PT, RZ, RZ, PT, P1 ;  /* 0x000000ffff00720c */ /* 0x000fda0003f25110 */
[----:B------:R-:W-:Y:S05]  /*16200*/  @P1 BRA `(.L_x_121) ;  /* 0x0000000000c81947 */ /* 0x000fea0003800000 */
[----:B------:R-:W-:-:S04]  /*16210*/  LEA R2, P1, R3, R6, 0x3 ;  /* 0x0000000603027211 */ /* 0x000fc800078218ff */
[----:B0-----:R-:W-:-:S06]  /*16220*/  LEA.HI.X R3, R3, R7, R4, 0x3, P1 ;  /* 0x0000000703037211 */ /* 0x001fcc00008f1c04 */
        /* <DEDUP_REMOVED lines=48> */
.L_x_121:
        /* <DEDUP_REMOVED lines=16> */
[----:B------:R-:W1:Y:S01]  /*16630*/  LDC R8, c[0x0][0x3c4] ;  /* 0x0000f100ff087b82 */ /* 0x000e620000000800 */
[----:B0-----:R-:W-:Y:S01]  /*16640*/  IADD3 R4, P1, PT, R10, 0x8, RZ ;  /* 0x000000080a047810 */ /* 0x001fe20007f3e0ff */
[----:B------:R-:W-:Y:S01]  /*16650*/  HFMA2 R0, -RZ, RZ, -6.306171417236328125e-05, 0.01395416259765625 ;  /* 0x84222325ff007431 */ /* 0x000fe200000001ff */
[----:B------:R-:W-:Y:S01]  /*16660*/  LOP3.LUT R3, R24, 0xfffffffe, RZ, 0xc0, !PT ;  /* 0xfffffffe18037812 */ /* 0x000fe200078ec0ff */
[----:B------:R-:W-:Y:S02]  /*16670*/  IMAD.MOV.U32 R2, RZ, RZ, -0x340d631c ;  /* 0xcbf29ce4ff027424 */ /* 0x000fe400078e00ff */
[----:B------:R-:W-:Y:S01]  /*16680*/  IMAD.X R5, RZ, RZ, R11, P1 ;  /* 0x000000ffff057224 */ /* 0x000fe200008e060b */
[----:B------:R-:W-:Y:S01]  /*16690*/  MOV R30, R3 ;  /* 0x00000003001e7202 */ /* 0x000fe20000000f00 */
[----:B-1----:R-:W-:-:S07]  /*166a0*/  IMAD.MOV.U32 R25, RZ, RZ, R8 ;  /* 0x000000ffff197224 */ /* 0x002fce00078e0008 */
.L_x_127:
        /* <DEDUP_REMOVED lines=31> */
[----:B------:R-:W-:-:S03]  /*168a0*/  LOP3.LUT R32, R32, 0xff, R27, 0x78, !PT ;  /* 0x000000ff20207812 */ /* 0x000fc600078e781b */
[----:B------:R-:W-:-:S04]  /*168b0*/  IMAD R31, R0, 0x1b3, RZ ;  /* 0x000001b3001f7824 */ /* 0x000fc800078e02ff */
[C---:B------:R-:W-:Y:S02]  /*168c0*/  IMAD R31, R32.reuse, 0x100, R31 ;  /* 0x00000100201f7824 */ /* 0x040fe400078e021f */
[----:B------:R-:W-:-:S04]  /*168d0*/  IMAD.WIDE.U32 R32, R32, 0x1b3, RZ ;  /* 0x000001b320207825 */ /* 0x000fc800078e00ff */
[----:B------:R-:W-:Y:S01]  /*168e0*/  IMAD.IADD R0, R33, 0x1, R31 ;  /* 0x0000000121007824 */ /* 0x000fe200078e021f */
[----:B------:R-:W-:-:S04]  /*168f0*/  SHF.R.U32.HI R31, RZ, 0x8, R27 ;  /* 0x00000008ff1f7819 */ /* 0x000fc8000001161b */
[----:B------:R-:W-:Y:S01]  /*16900*/  LOP3.LUT R32, R32, 0xff, R31, 0x78, !PT ;  /* 0x000000ff20207812 */ /* 0x000fe200078e781f */
[----:B------:R-:W-:-:S05]  /*16910*/  IMAD R31, R0, 0x1b3, RZ ;  /* 0x000001b3001f7824 */ /* 0x000fca00078e02ff */
[C---:B------:R-:W-:Y:S01]  /*16920*/  LEA R31, R32.reuse, R31, 0x8 ;  /* 0x0000001f201f7211 */ /* 0x040fe200078e40ff */
[----:B------:R-:W-:-:S04]  /*16930*/  IMAD.WIDE.U32 R32, R32, 0x1b3, RZ ;  /* 0x000001b320207825 */ /* 0x000fc800078e00ff */
[----:B------:R-:W-:Y:S01]  /*16940*/  IMAD.IADD R0, R33, 0x1, R31 ;  /* 0x0000000121007824 */ /* 0x000fe200078e021f */
[--C-:B------:R-:W-:Y:S02]  /*16950*/  SHF.R.U32.HI R31, RZ, 0x10, R27.reuse ;  /* 0x00000010ff1f7819 */ /* 0x100fe4000001161b */
[----:B------:R-:W-:Y:S02]  /*16960*/  SHF.R.U32.HI R27, RZ, 0x18, R27 ;  /* 0x00000018ff1b7819 */ /* 0x000fe4000001161b */
[----:B------:R-:W-:Y:S01]  /*16970*/  LOP3.LUT R32, R32, 0xff, R31, 0x78, !PT ;  /* 0x000000ff20207812 */ /* 0x000fe200078e781f */
[----:B------:R-:W-:-:S04]  /*16980*/  IMAD R31, R0, 0x1b3, RZ ;  /* 0x000001b3001f7824 */ /* 0x000fc800078e02ff */
[C---:B------:R-:W-:Y:S02]  /*16990*/  IMAD R31, R32.reuse, 0x100, R31 ;  /* 0x00000100201f7824 */ /* 0x040fe400078e021f */
[----:B------:R-:W-:-:S05]  /*169a0*/  IMAD.WIDE.U32 R32, R32, 0x1b3, RZ ;  /* 0x000001b320207825 */ /* 0x000fca00078e00ff */
[----:B------:R-:W-:Y:S02]  /*169b0*/  IADD3 R0, PT, PT, R33, R31, RZ ;  /* 0x0000001f21007210 */ /* 0x000fe40007ffe0ff */
[----:B------:R-:W-:-:S03]  /*169c0*/  LOP3.LUT R32, R27, R32, RZ, 0x3c, !PT ;  /* 0x000000201b207212 */ /* 0x000fc600078e3cff */
[----:B------:R-:W-:Y:S02]  /*169d0*/  IMAD R31, R0, 0x1b3, RZ ;  /* 0x000001b3001f7824 */ /* 0x000fe400078e02ff */
[----:B------:R-:W-:-:S04]  /*169e0*/  IMAD.WIDE.U32 R26, R32, 0x1b3, RZ ;  /* 0x000001b3201a7825 */ /* 0x000fc800078e00ff */
[----:B------:R-:W-:Y:S01]  /*169f0*/  IMAD R31, R32, 0x100, R31 ;  /* 0x00000100201f7824 */ /* 0x000fe200078e021f */
[----:B---3--:R-:W-:-:S03]  /*16a00*/  LOP3.LUT R0, R26, 0xff, R28, 0x78, !PT ;  /* 0x000000ff1a007812 */ /* 0x008fc600078e781c */
        /* <DEDUP_REMOVED lines=48> */
.L_x_126:
[----:B------:R-:W-:Y:S05]  /*16d10*/  @P2 BRA `(.L_x_125) ;  /* 0x0000000000c82947 */ /* 0x000fea0003800000 */
        /* <DEDUP_REMOVED lines=50> */
.L_x_125:
        /* <DEDUP_REMOVED lines=11> */
[----:B0-----:R-:W-:-:S03]  /*170f0*/  IMAD.MOV.U32 R4, RZ, RZ, RZ ;  /* 0x000000ffff047224 */ /* 0x001fc600078e00ff */
[----:B------:R-:W-:Y:S09]  /*17100*/  BRA.U !UP0, `(.L_x_129) ;  /* 0x0000000508b87547 */ /* 0x000ff2000b800000 */
[----:B------:R-:W0:Y:S01]  /*17110*/  LDC R4, c[0x0][0x3c4] ;  /* 0x0000f100ff047b82 */ /* 0x000e220000000800 */
[----:B------:R-:W-:Y:S01]  /*17120*/  IADD3 R27, P0, PT, R6, 0x8, RZ ;  /* 0x00000008061b7810 */ /* 0x000fe20007f1e0ff */
[----:B------:R-:W-:Y:S01]  /*17130*/  IMAD.MOV.U32 R30, RZ, RZ, -0x7bdddcdb ;  /* 0x84222325ff1e7424 */ /* 0x000fe200078e00ff */
[----:B------:R-:W-:Y:S02]  /*17140*/  LOP3.LUT R3, R24, 0xfffffffe, RZ, 0xc0, !PT ;  /* 0xfffffffe18037812 */ /* 0x000fe400078ec0ff */
[----:B------:R-:W-:Y:S01]  /*17150*/  MOV R31, 0xcbf29ce4 ;  /* 0xcbf29ce4001f7802 */ /* 0x000fe20000000f00 */
[----:B------:R-:W-:Y:S02]  /*17160*/  IMAD.X R25, RZ, RZ, R7, P0 ;  /* 0x000000ffff197224 */ /* 0x000fe400000e0607 */
[----:B------:R-:W-:Y:S01]  /*17170*/  IMAD.MOV.U32 R8, RZ, RZ, R3 ;  /* 0x000000ffff087224 */ /* 0x000fe200078e0003 */
[----:B0-----:R-:W-:-:S07]  /*17180*/  MOV R5, R4 ;  /* 0x0000000400057202 */ /* 0x001fce0000000f00 */
.L_x_130:
[----:B------:R-:W-:-:S05]  /*17190*/  IMAD.MOV.U32 R24, RZ, RZ, R27 ;  /* 0x000000ffff187224 */ /* 0x000fca00078e001b */
[----:B------:R-:W2:Y:S04]  /*171a0*/  LD.E.64 R26, desc[UR6][R24.64+-0x8] ;  /* 0xfffff806181a7980 */ /* 0x000ea8000c101b00 */
[----:B------:R-:W3:Y:S01]  /*171b0*/  LD.E.64 R28, desc[UR6][R24.64] ;  /* 0x00000006181c7980 */ /* 0x000ee2000c101b00 */
[----:B------:R-:W-:Y:S01]  /*171c0*/  IMAD R31, R31, 0x1b3, RZ ;  /* 0x000001b31f1f7824 */ /* 0x000fe200078e02ff */
[----:B------:R-:W-:-:S04]  /*171d0*/  IADD3 R8, P0, PT, R8, -0x2, RZ ;  /* 0xfffffffe08087810 */ /* 0x000fc80007f1e0ff */
[----:B------:R-:W-:Y:S02]  /*171e0*/  IADD3.X R5, PT, PT, R5, -0x1, RZ, P0, !PT ;  /* 0xffffffff05057810 */ /* 0x000fe400007fe4ff */
[----:B------:R-:W-:-:S04]  /*171f0*/  ISETP.NE.U32.AND P0, PT, R8, RZ, PT ;  /* 0x000000ff0800720c */ /* 0x000fc80003f05070 */
[----:B------:R-:W-:Y:S02]  /*17200*/  ISETP.NE.AND.EX P0, PT, R5, RZ, PT, P0 ;  /* 0x000000ff0500720c */ /* 0x000fe40003f05300 */
        /* <DEDUP_REMOVED lines=89> */
[----:B------:R-:W-:-:S03]  /*177a0*/  IADD3 R27, P2, PT, R24, 0x10, RZ ;  /* 0x00000010181b7810 */ /* 0x000fc60007f5e0ff */
[----:B------:R-:W-:Y:S01]  /*177b0*/  IMAD R29, R26, 0x100, R29 ;  /* 0x000001001a1d7824 */ /* 0x000fe200078e021d */
[----:B------:R-:W-:-:S03]  /*177c0*/  IADD3.X R25, PT, PT, RZ, R25, RZ, P2, !PT ;  /* 0x00000019ff197210 */ /* 0x000fc600017fe4ff */
[----:B------:R-:W-:Y:S01]  /*177d0*/  IMAD.IADD R31, R31, 0x1, R29 ;  /* 0x000000011f1f7824 */ /* 0x000fe200078e021d */
[----:B------:R-:W-:Y:S06]  /*177e0*/  @P0 BRA `(.L_x_130) ;  /* 0xfffffff800680947 */ /* 0x000fec000383ffff */
.L_x_129:
[----:B------:R-:W-:Y:S05]  /*177f0*/  @P1 BRA `(.L_x_128) ;  /* 0x0000000000c41947 */ /* 0x000fea0003800000 */
[----:B------:R-:W-:-:S04]  /*17800*/  LEA R24, P0, R3, R6, 0x3 ;  /* 0x0000000603187211 */ /* 0x000fc800078018ff */
[----:B------:R-:W-:-:S05]  /*17810*/  LEA.HI.X R25, R3, R7, R4, 0x3, P0 ;  /* 0x0000000703197211 */ /* 0x000fca00000f1c04 */
[----:B------:R-:W2:Y:S01]  /*17820*/  LD.E.64 R4, desc[UR6][R24.64] ;  /* 0x0000000618047980 */ /* 0x000ea2000c101b00 */
[----:B------:R-:W-:Y:S01]  /*17830*/  IMAD R31, R31, 0x1b3, RZ ;  /* 0x000001b31f1f7824 */ /* 0x000fe200078e02ff */
[----:B--2---:R-:W-:Y:S02]  /*17840*/  LOP3.LUT R30, R30, 0xff, R4, 0x78, !PT ;  /* 0x000000ff1e1e7812 */ /* 0x004fe400078e7804 */
        /* <DEDUP_REMOVED lines=43> */
[----:B------:R-:W-:-:S07]  /*17b00*/  IMAD.IADD R31, R31, 0x1, R3 ;  /* 0x000000011f1f7824 */ /* 0x000fce00078e0203 */
.L_x_128:
[----:B------:R-:W-:-:S04]  /*17b10*/  ISETP.GE.U32.AND P0, PT, R0, R30, PT ;  /* 0x0000001e0000720c */ /* 0x000fc80003f06070 */
[----:B------:R-:W-:-:S04]  /*17b20*/  ISETP.GE.U32.AND.EX P0, PT, R2, R31, PT, P0 ;  /* 0x0000001f0200720c */ /* 0x000fc80003f06100 */
[----:B------:R-:W-:Y:S02]  /*17b30*/  SEL R26, R10, R6, !P0 ;  /* 0x000000060a1a7207 */ /* 0x000fe40004000000 */
[----:B------:R-:W-:Y:S01]  /*17b40*/  SEL R27, R11, R7, !P0 ;  /* 0x000000070b1b7207 */ /* 0x000fe20004000000 */
[----:B------:R-:W-:Y:S06]  /*17b50*/  BRA `(.L_x_117) ;  /* 0x00000000007c7947 */ /* 0x000fec0003800000 */
.L_x_124:
[----:B------:R-:W1:Y:S01]  /*17b60*/  LDC R0, c[0x0][0x3c8] ;  /* 0x0000f200ff007b82 */ /* 0x000e620000000800 */
[----:B------:R-:W-:Y:S01]  /*17b70*/  MOV R26, R6 ;  /* 0x00000006001a7202 */ /* 0x000fe20000000f00 */
[----:B------:R-:W-:Y:S01]  /*17b80*/  IMAD.MOV.U32 R27, RZ, RZ, R7 ;  /* 0x000000ffff1b7224 */ /* 0x000fe200078e0007 */
[----:B-1----:R-:W-:-:S13]  /*17b90*/  ISETP.NE.AND P0, PT, R0, RZ, PT ;  /* 0x000000ff0000720c */ /* 0x002fda0003f05270 */
[----:B------:R-:W-:Y:S05]  /*17ba0*/  @!P0 BRA `(.L_x_117) ;  /* 0x0000000000688947 */ /* 0x000fea0003800000 */
[----:B------:R-:W-:Y:S01]  /*17bb0*/  HFMA2 R25, -RZ, RZ, 0, 0 ;  /* 0x00000000ff197431 */ /* 0x000fe200000001ff */
[----:B------:R-:W-:Y:S01]  /*17bc0*/  SHF.R.S32.HI R24, RZ, 0x1f, R0 ;  /* 0x0000001fff187819 */ /* 0x000fe20000011400 */
[----:B------:R-:W-:-:S07]  /*17bd0*/  IMAD.MOV.U32 R8, RZ, RZ, RZ ;  /* 0x000000ffff087224 */ /* 0x000fce00078e00ff */
.L_x_131:
[C---:B------:R-:W-:Y:S01]  /*17be0*/  IMAD.SHL.U32 R5, R8.reuse, 0x8, RZ ;  /* 0x0000000808057824 */ /* 0x040fe200078e00ff */
[----:B------:R-:W-:-:S04]  /*17bf0*/  SHF.L.U64.HI R0, R8, 0x3, R25 ;  /* 0x0000000308007819 */ /* 0x000fc80000010219 */
[-C--:B------:R-:W-:Y:S02]  /*17c00*/  IADD3 R2, P0, PT, R10, R5.reuse, RZ ;  /* 0x000000050a027210 */ /* 0x080fe40007f1e0ff */
[----:B0-----:R-:W-:-:S03]  /*17c10*/  IADD3 R4, P1, PT, R6, R5, RZ ;  /* 0x0000000506047210 */ /* 0x001fc60007f3e0ff */
[----:B------:R-:W-:Y:S01]  /*17c20*/  IMAD.X R3, R11, 0x1, R0, P0 ;  /* 0x000000010b037824 */ /* 0x000fe200000e0600 */
[----:B------:R-:W-:-:S05]  /*17c30*/  IADD3.X R5, PT, PT, R7, R0, RZ, P1, !PT ;  /* 0x0000000007057210 */ /* 0x000fca0000ffe4ff */
[----:B------:R-:W2:Y:S04]  /*17c40*/  LD.E.64 R2, desc[UR6][R2.64] ;  /* 0x0000000602027980 */ /* 0x000ea8000c101b00 */
[----:B------:R-:W2:Y:S01]  /*17c50*/  LD.E.64 R4, desc[UR6][R4.64] ;  /* 0x0000000604047980 */ /* 0x000ea2000c101b00 */
[----:B------:R-:W-:Y:S02]  /*17c60*/  IMAD.MOV.U32 R26, RZ, RZ, R10 ;  /* 0x000000ffff1a7224 */ /* 0x000fe400078e000a */
[----:B------:R-:W-:Y:S01]  /*17c70*/  IMAD.MOV.U32 R27, RZ, RZ, R11 ;  /* 0x000000ffff1b7224 */ /* 0x000fe200078e000b */
[----:B--2---:R-:W-:-:S04]  /*17c80*/  ISETP.GE.U32.AND P0, PT, R2, R4, PT ;  /* 0x000000040200720c */ /* 0x004fc80003f06070 */
[----:B------:R-:W-:-:S13]  /*17c90*/  ISETP.GE.U32.AND.EX P0, PT, R3, R5, PT, P0 ;  /* 0x000000050300720c */ /* 0x000fda0003f06100 */
[----:B------:R-:W-:Y:S05]  /*17ca0*/  @!P0 BRA `(.L_x_117) ;  /* 0x0000000000288947 */ /* 0x000fea0003800000 */
[----:B------:R-:W0:Y:S01]  /*17cb0*/  LDCU UR4, c[0x0][0x3c8] ;  /* 0x00007900ff0477ac */ /* 0x000e220008000800 */
[----:B------:R-:W-:Y:S01]  /*17cc0*/  IADD3 R8, P1, PT, R8, 0x1, RZ ;  /* 0x0000000108087810 */ /* 0x000fe20007f3e0ff */
[----:B------:R-:W-:Y:S01]  /*17cd0*/  IMAD.MOV.U32 R26, RZ, RZ, R6 ;  /* 0x000000ffff1a7224 */ /* 0x000fe200078e0006 */
[----:B------:R-:W-:Y:S01]  /*17ce0*/  ISETP.GT.U32.AND P0, PT, R2, R4, PT ;  /* 0x000000040200720c */ /* 0x000fe20003f04070 */
[----:B------:R-:W-:Y:S01]  /*17cf0*/  IMAD.MOV.U32 R27, RZ, RZ, R7 ;  /* 0x000000ffff1b7224 */ /* 0x000fe200078e0007 */
[----:B------:R-:W-:Y:S02]  /*17d00*/  IADD3.X R25, PT, PT, RZ, R25, RZ, P1, !PT ;  /* 0x00000019ff197210 */ /* 0x000fe40000ffe4ff */
[----:B------:R-:W-:Y:S02]  /*17d10*/  ISETP.GT.U32.AND.EX P2, PT, R3, R5, PT, P0 ;  /* 0x000000050300720c */ /* 0x000fe40003f44100 */
[----:B0-----:R-:W-:-:S04]  /*17d20*/  ISETP.GE.U32.AND P1, PT, R8, UR4, PT ;  /* 0x0000000408007c0c */ /* 0x001fc8000bf26070 */
[----:B------:R-:W-:-:S13]  /*17d30*/  ISETP.GE.U32.AND.EX P0, PT, R25, R24, PT, P1 ;  /* 0x000000181900720c */ /* 0x000fda0003f06110 */
[----:B------:R-:W-:Y:S05]  /*17d40*/  @!P0 BRA !P2, `(.L_x_131) ;  /* 0xfffffffc00a48947 */ /* 0x000fea000503ffff */
.L_x_117:
[----:B------:R-:W-:Y:S05]  /*17d50*/  BSYNC.RECONVERGENT B0 ;  /* 0x0000000000007941 */ /* 0x000fea0003800200 */
.L_x_116:
[----:B------:R-:W1:Y:S01]  /*17d60*/  S2R R0, SR_TID.X ;  /* 0x0000000000007919 */ /* 0x000e620000002100 */
[----:B------:R-:W4:Y:S01]  /*17d70*/  S2UR UR5, SR_CgaCtaId ;  /* 0x00000000000579c3 */ /* 0x000f220000008800 */
[----:B------:R-:W-:Y:S01]  /*17d80*/  UMOV UR4, 0x400 ;  /* 0x0000040000047882 */ /* 0x000fe20000000000 */
[----:B---3--:R-:W3:Y:S06]  /*17d90*/  S2R R24, SR_LANEID ;  /* 0x0000000000187919 */ /* 0x008eec0000000000 */
[----:B------:R-:W-:Y:S01]  /*17da0*/  BAR.SYNC.DEFER_BLOCKING 0x0 ;  /* 0x0000000000007b1d */ /* 0x000fe20000010000 */
[----:B----4-:R-:W-:Y:S01]  /*17db0*/  ULEA UR4, UR5, UR4, 0x18 ;  /* 0x0000000405047291 */ /* 0x010fe2000f8ec0ff */
[----:B-1----:R-:W-:-:S02]  /*17dc0*/  SHF.R.U32.HI R2, RZ, 0x5, R0 ;  /* 0x00000005ff027819 */ /* 0x002fc40000011600 */
[----:B------:R-:W-:Y:S02]  /*17dd0*/  LOP3.LUT R8, R0, 0x1f, RZ, 0xc0, !PT ;  /* 0x0000001f00087812 */ /* 0x000fe400078ec0ff */
[----:B---3--:R-:W-:-:S05]  /*17de0*/  LEA R2, R2, R24, 0x5 ;  /* 0x0000001802027211 */ /* 0x008fca00078e28ff */
[----:B------:R-:W-:-:S05]  /*17df0*/  IMAD R2, R2, 0x7, RZ ;  /* 0x0000000702027824 */ /* 0x000fca00078e02ff */
[----:B------:R-:W-:Y:S01]  /*17e00*/  LEA R25, R2, UR4, 0x3 ;  /* 0x0000000402197c11 */ /* 0x000fe2000f8e18ff */
[----:B------:R-:W1:Y:S04]  /*17e10*/  LDCU.64 UR4, c[0x0][0x3b0] ;  /* 0x00007600ff0477ac */ /* 0x000e680008000a00 */
[----:B------:R3:W-:Y:S01]  /*17e20*/  STS.64 [R25+0x18], R18 ;  /* 0x0000181219007388 */ /* 0x0007e20000000a00 */
[----:B------:R-:W-:-:S03]  /*17e30*/  IMAD R24, R24, -0x30, R25 ;  /* 0xffffffd018187824 */ /* 0x000fc600078e0219 */
[----:B------:R-:W-:Y:S04]  /*17e40*/  STS.64 [R25], R12 ;  /* 0x0000000c19007388 */ /* 0x000fe80000000a00 */
[----:B------:R-:W-:Y:S01]  /*17e50*/  STS.64 [R25+0x8], R14 ;  /* 0x0000080e19007388 */ /* 0x000fe20000000a00 */
[----:B---3--:R-:W-:-:S03]  /*17e60*/  IMAD.MOV.U32 R18, RZ, RZ, R26 ;  /* 0x000000ffff127224 */ /* 0x008fc600078e001a */
[----:B------:R-:W-:Y:S01]  /*17e70*/  STS.64 [R25+0x10], R16 ;  /* 0x0000101019007388 */ /* 0x000fe20000000a00 */
[----:B------:R-:W-:-:S03]  /*17e80*/  IMAD.MOV.U32 R19, RZ, RZ, R27 ;  /* 0x000000ffff137224 */ /* 0x000fc600078e001b */
[----:B------:R-:W-:Y:S04]  /*17e90*/  STS.64 [R25+0x20], R20 ;  /* 0x0000201419007388 */ /* 0x000fe80000000a00 */
[----:B------:R-:W-:Y:S04]  /*17ea0*/  STS.64 [R25+0x28], R22 ;  /* 0x0000281619007388 */ /* 0x000fe80000000a00 */
[----:B------:R3:W-:Y:S01]  /*17eb0*/  STS.64 [R25+0x30], R18 ;  /* 0x0000301219007388 */ /* 0x0007e20000000a00 */
[----:B------:R-:W-:-:S03]  /*17ec0*/  NOP ;  /* 0x0000000000007918 */ /* 0x000fc60000000000 */
[----:B------:R-:W4:Y:S04]  /*17ed0*/  LDS.64 R2, [R24] ;  /* 0x0000000018027984 */ /* 0x000f280000000a00 */
[----:B0-----:R-:W0:Y:S01]  /*17ee0*/  LDS.64 R4, [R24+0x100] ;  /* 0x0001000018047984 */ /* 0x001e220000000a00 */
[----:B---3--:R-:W-:-:S03]  /*17ef0*/  LOP3.LUT R19, R0, 0x3e0, RZ, 0xc0, !PT ;  /* 0x000003e000137812 */ /* 0x008fc600078ec0ff */
[----:B------:R-:W3:Y:S02]  /*17f00*/  LDS.64 R6, [R24+0x200] ;  /* 0x0002000018067984 */ /* 0x000ee40000000a00 */
[----:B------:R-:W-:Y:S02]  /*17f10*/  IMAD R19, R19, 0x7, R8 ;  /* 0x0000000713137824 */ /* 0x000fe400078e0208 */
[----:B--2---:R-:W2:Y:S01]  /*17f20*/  LDS.64 R10, [R24+0x300] ;  /* 0x00030000180a7984 */ /* 0x004ea20000000a00 */
[----:B------:R-:W-:-:S03]  /*17f30*/  IMAD.WIDE.U32 R8, R9, 0xe00, RZ ;  /* 0x00000e0009087825 */ /* 0x000fc600078e00ff */
[----:B------:R-:W5:Y:S01]  /*17f40*/  LDS.64 R12, [R24+0x400] ;  /* 0x00040000180c7984 */ /* 0x000f620000000a00 */
[----:B------:R-:W-:-:S03]  /*17f50*/  IADD3 R19, P0, PT, R8, R19, RZ ;  /* 0x0000001308137210 */ /* 0x000fc60007f1e0ff */
[----:B------:R-:W5:Y:S01]  /*17f60*/  LDS.64 R14, [R24+0x500] ;  /* 0x00050000180e7984 */ /* 0x000f620000000a00 */
[----:B------:R-:W-:-:S03]  /*17f70*/  IADD3.X R0, PT, PT, RZ, R9, RZ, P0, !PT ;  /* 0x00000009ff007210 */ /* 0x000fc600007fe4ff */
[----:B------:R-:W5:Y:S01]  /*17f80*/  LDS.64 R16, [R24+0x600] ;  /* 0x0006000018107984 */ /* 0x000f620000000a00 */
[----:B-1----:R-:W-:-:S04]  /*17f90*/  LEA R8, P0, R19, UR4, 0x3 ;  /* 0x0000000413087c11 */ /* 0x002fc8000f8018ff */
[----:B------:R-:W-:-:S05]  /*17fa0*/  LEA.HI.X R9, R19, UR5, R0, 0x3, P0 ;  /* 0x0000000513097c11 */ /* 0x000fca00080f1c00 */
[----:B----4-:R-:W-:Y:S04]  /*17fb0*/  STG.E.64 desc[UR6][R8.64], R2 ;  /* 0x0000000208007986 */ /* 0x010fe8000c101b06 */
[----:B0-----:R-:W-:Y:S04]  /*17fc0*/  STG.E.64 desc[UR6][R8.64+0x100], R4 ;  /* 0x0001000408007986 */ /* 0x001fe8000c101b06 */
[----:B---3--:R-:W-:Y:S04]  /*17fd0*/  STG.E.64 desc[UR6][R8.64+0x200], R6 ;  /* 0x0002000608007986 */ /* 0x008fe8000c101b06 */
[----:B--2---:R-:W-:Y:S04]  /*17fe0*/  STG.E.64 desc[UR6][R8.64+0x300], R10 ;  /* 0x0003000a08007986 */ /* 0x004fe8000c101b06 */
[----:B-----5:R-:W-:Y:S04]  /*17ff0*/  STG.E.64 desc[UR6][R8.64+0x400], R12 ;  /* 0x0004000c08007986 */ /* 0x020fe8000c101b06 */
[----:B------:R-:W-:Y:S04]  /*18000*/  STG.E.64 desc[UR6][R8.64+0x500], R14 ;  /* 0x0005000e08007986 */ /* 0x000fe8000c101b06 */
[----:B------:R-:W-:Y:S01]  /*18010*/  STG.E.64 desc[UR6][R8.64+0x600], R16 ;  /* 0x0006001008007986 */ /* 0x000fe2000c101b06 */
[----:B------:R-:W-:Y:S05]  /*18020*/  EXIT ;  /* 0x000000000000794d */ /* 0x000fea0003800000 */
.L_x_0:
[----:B------:R-:W0:Y:S01]  /*18030*/  LDC.64 R2, c[0x0][0x3d0] ;  /* 0x0000f400ff027b82 */ /* 0x000e220000000a00 */
[C---:B------:R-:W-:Y:S01]  /*18040*/  IMAD.WIDE.U32 R10, R9.reuse, 0xe00, RZ ;  /* 0x00000e00090a7825 */ /* 0x040fe200078e00ff */
[----:B------:R-:W1:Y:S01]  /*18050*/  LDCU.64 UR12, c[0x0][0x380] ;  /* 0x00007000ff0c77ac */ /* 0x000e620008000a00 */
[----:B------:R-:W2:Y:S02]  /*18060*/  LDCU.64 UR14, c[0x0][0x398] ;  /* 0x00007300ff0e77ac */ /* 0x000ea40008000a00 */
[----:B0-----:R-:W-:-:S05]  /*18070*/  IMAD.WIDE.U32 R4, R9, 0x8, R2 ;  /* 0x0000000809047825 */ /* 0x001fca00078e0002 */
[----:B------:R-:W3:Y:S04]  /*18080*/  LDG.E.64 R12, desc[UR6][R4.64] ;  /* 0x00000006040c7981 */ /* 0x000ee8000c1e1b00 */
[----:B------:R-:W4:Y:S01]  /*18090*/  LDG.E R6, desc[UR6][R4.64+0x8] ;  /* 0x0000080604067981 */ /* 0x000f22000c1e1900 */
[----:B------:R-:W-:Y:S01]  /*180a0*/  IADD3 R3, P1, PT, R10, 0xe00, RZ ;  /* 0x00000e000a037810 */ /* 0x000fe20007f3e0ff */
[----:B------:R-:W-:Y:S01]  /*180b0*/  BSSY.RECONVERGENT B0, `(.L_x_132) ;  /* 0x0000029000007945 */ /* 0x000fe20003800200 */
[----:B------:R-:W0:Y:S02]  /*180c0*/  S2R R2, SR_TID.X ;  /* 0x0000000000027919 */ /* 0x000e240000002100 */
[----:B------:R-:W-:Y:S01]  /*180d0*/  ISETP.LT.U32.AND P0, PT, R3, R0, PT ;  /* 0x000000000300720c */ /* 0x000fe20003f01070 */
[C---:B0-----:R-:W-:Y:S01]  /*180e0*/  VIADD R8, R2.reuse, 0x600 ;  /* 0x0000060002087836 */ /* 0x041fe20000000000 */
[----:B------:R-:W-:-:S02]  /*180f0*/  LOP3.LUT R18, R2, 0x800, RZ, 0xfc, !PT ;  /* 0x0000080002127812 */ /* 0x000fc400078efcff */
[C---:B------:R-:W-:Y:S02]  /*18100*/  IADD3 R20, PT, PT, R2.reuse, 0xa00, RZ ;  /* 0x00000a0002147810 */ /* 0x040fe40007ffe0ff */
[----:B------:R-:W-:Y:S02]  /*18110*/  LOP3.LUT R22, R2, 0xc00, RZ, 0xfc, !PT ;  /* 0x00000c0002167812 */ /* 0x000fe400078efcff */
[----:B---3--:R-:W-:Y:S02]  /*18120*/  R2UR UR4, R12 ;  /* 0x000000000c0472ca */ /* 0x008fe400000e0000 */
[----:B------:R-:W-:Y:S02]  /*18130*/  R2UR UR5, R13 ;  /* 0x000000000d0572ca */ /* 0x000fe400000e0000 */
[----:B----4-:R-:W-:Y:S01]  /*18140*/  R2UR UR8, R6 ;  /* 0x00000000060872ca */ /* 0x010fe200000e0000 */
[----:B------:R-:W-:-:S05]  /*18150*/  IMAD.X R6, RZ, RZ, R11, P1 ;  /* 0x000000ffff067224 */ /* 0x000fca00008e060b */
[----:B------:R-:W-:-:S04]  /*18160*/  ISETP.LT.AND.EX P0, PT, R6, R7, PT, P0 ;  /* 0x000000070600720c */ /* 0x000fc80003f01300 */
[----:B------:R-:W-:Y:S02]  /*18170*/  SEL R0, R3, R0, P0 ;  /* 0x0000000003007207 */ /* 0x000fe40000000000 */
[----:B------:R-:W-:Y:S01]  /*18180*/  IADD3 R7, P0, PT, R10, -UR4, RZ ;  /* 0x800000040a077c10 */ /* 0x000fe2000ff1e0ff */
[----:B------:R-:W-:-:S03]  /*18190*/  UIADD3 UR10, UPT, UPT, -UR4, UR8, URZ ;  /* 0x00000008040a7290 */ /* 0x000fc6000fffe1ff */
[----:B------:R-:W-:-:S03]  /*181a0*/  IADD3 R3, PT, PT, R0, -UR8, -R7 ;  /* 0x8000000800037c10 */ /* 0x000fc6000fffe807 */
[----:B------:R-:W-:Y:S01]  /*181b0*/  VIADD R0, R2, -UR10 ;  /* 0x8000000a02007c36 */ /* 0x000fe20008000000 */
[----:B------:R-:W-:-:S04]  /*181c0*/  R2UR UR8, R3 ;  /* 0x00000000030872ca */ /* 0x000fc800000e0000 */
[----:B------:R-:W-:Y:S02]  /*181d0*/  IADD3 R7, P2, PT, R0, R7, RZ ;  /* 0x0000000700077210 */ /* 0x000fe40007f5e0ff */
[----:B------:R-:W-:Y:S02]  /*181e0*/  SHF.R.S32.HI R3, RZ, 0x1f, R0 ;  /* 0x0000001fff037819 */ /* 0x000fe40000011400 */
[----:B------:R-:W-:Y:S02]  /*181f0*/  IADD3 R0, P1, PT, R2, UR4, RZ ;  /* 0x0000000402007c10 */ /* 0x000fe4000ff3e0ff */
[----:B------:R-:W-:Y:S02]  /*18200*/  IADD3.X R10, PT, PT, R3, ~UR5, R11, P2, P0 ;  /* 0x80000005030a7c10 */ /* 0x000fe400097e040b */
[----:B------:R-:W-:Y:S01]  /*18210*/  IADD3.X R3, PT, PT, RZ, UR5, RZ, P1, !PT ;  /* 0x00000005ff037c10 */ /* 0x000fe20008ffe4ff */
[----:B------:R-:W-:Y:S01]  /*18220*/  UIADD3 UR11, UPT, UPT, UR10, UR8, URZ ;  /* 0x000000080a0b7290 */ /* 0x000fe2000fffe0ff */
[----:B-1----:R-:W-:-:S02]  /*18230*/  LEA R4, P0, R0, UR12, 0x3 ;  /* 0x0000000c00047c11 */ /* 0x002fc4000f8018ff */
[C---:B--2---:R-:W-:Y:S02]  /*18240*/  LEA R6, P1, R7.reuse, UR14, 0x3 ;  /* 0x0000000e07067c11 */ /* 0x044fe4000f8218ff */
[----:B------:R-:W-:Y:S01]  /*18250*/  LEA.HI.X R5, R0, UR13, R3, 0x3, P0 ;  /* 0x0000000d00057c11 */ /* 0x000fe200080f1c03 */
[C---:B------:R-:W-:Y:S01]  /*18260*/  VIADD R0, R2.reuse, 0x200 ;  /* 0x0000020002007836 */ /* 0x040fe20000000000 */
[C---:B------:R-:W-:Y:S02]  /*18270*/  ISETP.GE.AND P6, PT, R2.reuse, UR11, PT ;  /* 0x0000000b02007c0c */ /* 0x040fe4000bfc6270 */
[----:B------:R-:W-:Y:S02]  /*18280*/  LOP3.LUT R3, R2, 0x400, RZ, 0xfc, !PT ;  /* 0x0000040002037812 */ /* 0x000fe400078efcff */
[----:B------:R-:W-:Y:S02]  /*18290*/  LEA.HI.X R7, R7, UR15, R10, 0x3, P1 ;  /* 0x0000000f07077c11 */ /* 0x000fe400088f1c0a */
[----:B------:R-:W-:-:S02]  /*182a0*/  ISETP.GE.AND P0, PT, R0, UR11, PT ;  /* 0x0000000b00007c0c */ /* 0x000fc4000bf06270 */
[----:B------:R-:W-:Y:S02]  /*182b0*/  ISETP.GE.AND P1, PT, R3, UR11, PT ;  /* 0x0000000b03007c0c */ /* 0x000fe4000bf26270 */
[----:B------:R-:W-:Y:S02]  /*182c0*/  ISETP.GE.AND P2, PT, R8, UR11, PT ;  /* 0x0000000b08007c0c */ /* 0x000fe4000bf46270 */
[----:B------:R-:W-:Y:S02]  /*182d0*/  ISETP.GE.AND P3, PT, R18, UR11, PT ;  /* 0x0000000b12007c0c */ /* 0x000fe4000bf66270 */
[----:B------:R-:W-:Y:S02]  /*182e0*/  ISETP.GE.AND P4, PT, R20, UR11, PT ;  /* 0x0000000b14007c0c */ /* 0x000fe4000bf86270 */
[----:B------:R-:W-:Y:S01]  /*182f0*/  ISETP.GE.AND P5, PT, R22, UR11, PT ;  /* 0x0000000b16007c0c */ /* 0x000fe2000bfa6270 */
[----:B------:R-:W-:-:S12]  /*18300*/  @P6 BRA `(.L_x_133) ;  /* 0x00000000000c6947 */ /* 0x000fd80003800000 */
[----:B------:R-:W-:-:S13]  /*18310*/  ISETP.GE.AND P6, PT, R2, UR10, PT ;  /* 0x0000000a02007c0c */ /* 0x000fda000bfc6270 */
[----:B------:R0:W5:Y:S04]  /*18320*/  @!P6 LDG.E.64 R10, desc[UR6][R4.64] ;  /* 0x00000006040ae981 */ /* 0x000168000c1e1b00 */
[----:B------:R0:W5:Y:S02]  /*18330*/  @P6 LDG.E.64 R10, desc[UR6][R6.64] ;  /* 0x00000006060a6981 */ /* 0x000164000c1e1b00 */
.L_x_133:
[----:B------:R-:W-:Y:S05]  /*18340*/  BSYNC.RECONVERGENT B0 ;  /* 0x0000000000007941 */ /* 0x000fea0003800200 */
.L_x_132:
[----:B------:R-:W-:Y:S04]  /*18350*/  BSSY.RECONVERGENT B0, `(.L_x_134) ;  /* 0x0000005000007945 */ /* 0x000fe80003800200 */
[----:B------:R-:W-:Y:S05]  /*18360*/  @P0 BRA `(.L_x_135) ;  /* 0x00000000000c0947 */ /* 0x000fea0003800000 */
[----:B------:R-:W-:-:S13]  /*18370*/  ISETP.GE.AND P0, PT, R0, UR10, PT ;  /* 0x0000000a00007c0c */ /* 0x000fda000bf06270 */
[----:B------:R1:W5:Y:S04]  /*18380*/  @P0 LDG.E.64 R12, desc[UR6][R6.64+0x1000] ;  /* 0x00100006060c0981 */ /* 0x000368000c1e1b00 */
[----:B------:R1:W5:Y:S02]  /*18390*/  @!P0 LDG.E.64 R12, desc[UR6][R4.64+0x1000] ;  /* 0x00100006040c8981 */ /* 0x000364000c1e1b00 */
.L_x_135:
[----:B------:R-:W-:Y:S05]  /*183a0*/  BSYNC.RECONVERGENT B0 ;  /* 0x0000000000007941 */ /* 0x000fea0003800200 */
.L_x_134:
[----:B------:R-:W-:Y:S04]  /*183b0*/  BSSY.RECONVERGENT B0, `(.L_x_136) ;  /* 0x0000005000007945 */ /* 0x000fe80003800200 */
[----:B------:R-:W-:Y:S05]  /*183c0*/  @P1 BRA `(.L_x_137) ;  /* 0x00000000000c1947 */ /* 0x000fea0003800000 */
[----:B------:R-:W-:-:S13]  /*183d0*/  ISETP.GE.AND P0, PT, R3, UR10, PT ;  /* 0x0000000a03007c0c */ /* 0x000fda000bf06270 */
[----:B------:R2:W5:Y:S04]  /*183e0*/  @P0 LDG.E.64 R14, desc[UR6][R6.64+0x2000] ;  /* 0x00200006060e0981 */ /* 0x000568000c1e1b00 */
[----:B------:R2:W5:Y:S02]  /*183f0*/  @!P0 LDG.E.64 R14, desc[UR6][R4.64+0x2000] ;  /* 0x00200006040e8981 */ /* 0x000564000c1e1b00 */
.L_x_137:
[----:B------:R-:W-:Y:S05]  /*18400*/  BSYNC.RECONVERGENT B0 ;  /* 0x0000000000007941 */ /* 0x000fea0003800200 */
.L_x_136:
[----:B------:R-:W-:Y:S04]  /*18410*/  BSSY.RECONVERGENT B0, `(.L_x_138) ;  /* 0x0000005000007945 */ /* 0x000fe80003800200 */
[----:B------:R-:W-:Y:S05]  /*18420*/  @P2 BRA `(.L_x_139) ;  /* 0x00000000000c2947 */ /* 0x000fea0003800000 */
[----:B------:R-:W-:-:S13]  /*18430*/  ISETP.GE.AND P0, PT, R8, UR10, PT ;  /* 0x0000000a08007c0c */ /* 0x000fda000bf06270 */
[----:B------:R3:W5:Y:S04]  /*18440*/  @P0 LDG.E.64 R16, desc[UR6][R6.64+0x3000] ;  /* 0x0030000606100981 */ /* 0x000768000c1e1b00 */
[----:B------:R3:W5:Y:S02]  /*18450*/  @!P0 LDG.E.64 R16, desc[UR6][R4.64+0x3000] ;  /* 0x0030000604108981 */ /* 0x000764000c1e1b00 */
.L_x_139:
[----:B------:R-:W-:Y:S05]  /*18460*/  BSYNC.RECONVERGENT B0 ;  /* 0x0000000000007941 */ /* 0x000fea0003800200 */
.L_x_138:
[----:B------:R-:W-:Y:S04]  /*18470*/  BSSY.RECONVERGENT B0, `(.L_x_140) ;  /* 0x0000005000007945 */ /* 0x000fe80003800200 */
[----:B------:R-:W-:Y:S05]  /*18480*/  @P3 BRA `(.L_x_141) ;  /* 0x00000000000c3947 */ /* 0x000fea0003800000 */
[----:B------:R-:W-:-:S13]  /*18490*/  ISETP.GE.AND P0, PT, R18, UR10, PT ;  /* 0x0000000a12007c0c */ /* 0x000fda000bf06270 */
[----:B------:R4:W5:Y:S04]  /*184a0*/  @P0 LDG.E.64 R18, desc[UR6][R6.64+0x4000] ;  /* 0x0040000606120981 */ /* 0x000968000c1e1b00 */
[----:B------:R4:W5:Y:S02]  /*184b0*/  @!P0 LDG.E.64 R18, desc[UR6][R4.64+0x4000] ;  /* 0x0040000604128981 */ /* 0x000964000c1e1b00 */
.L_x_141:
[----:B------:R-:W-:Y:S05]  /*184c0*/  BSYNC.RECONVERGENT B0 ;  /* 0x0000000000007941 */ /* 0x000fea0003800200 */
.L_x_140:
[----:B------:R-:W-:Y:S04]  /*184d0*/  BSSY.RECONVERGENT B0, `(.L_x_142) ;  /* 0x0000005000007945 */ /* 0x000fe80003800200 */
[----:B------:R-:W-:Y:S05]  /*184e0*/  @P4 BRA `(.L_x_143) ;  /* 0x00000000000c4947 */ /* 0x000fea0003800000 */
[----:B------:R-:W-:-:S13]  /*184f0*/  ISETP.GE.AND P0, PT, R20, UR10, PT ;  /* 0x0000000a14007c0c */ /* 0x000fda000bf06270 */
[----:B------:R0:W5:Y:S04]  /*18500*/  @P0 LDG.E.64 R20, desc[UR6][R6.64+0x5000] ;  /* 0x0050000606140981 */ /* 0x000168000c1e1b00 */
[----:B------:R0:W5:Y:S02]  /*18510*/  @!P0 LDG.E.64 R20, desc[UR6][R4.64+0x5000] ;  /* 0x0050000604148981 */ /* 0x000164000c1e1b00 */
.L_x_143:
[----:B------:R-:W-:Y:S05]  /*18520*/  BSYNC.RECONVERGENT B0 ;  /* 0x0000000000007941 */ /* 0x000fea0003800200 */
.L_x_142:
[----:B------:R-:W-:Y:S04]  /*18530*/  BSSY.RECONVERGENT B0, `(.L_x_144) ;  /* 0x0000005000007945 */ /* 0x000fe80003800200 */
[----:B------:R-:W-:Y:S05]  /*18540*/  @P5 BRA `(.L_x_145) ;  /* 0x00000000000c5947 */ /* 0x000fea0003800000 */
[----:B------:R-:W-:-:S13]  /*18550*/  ISETP.GE.AND P0, PT, R22, UR10, PT ;  /* 0x0000000a16007c0c */ /* 0x000fda000bf06270 */
[----:B------:R0:W5:Y:S04]  /*18560*/  @P0 LDG.E.64 R22, desc[UR6][R6.64+0x6000] ;  /* 0x0060000606160981 */ /* 0x000168000c1e1b00 */
[----:B------:R0:W5:Y:S02]  /*18570*/  @!P0 LDG.E.64 R22, desc[UR6][R4.64+0x6000] ;  /* 0x0060000604168981 */ /* 0x000164000c1e1b00 */
.L_x_145:
[----:B------:R-:W-:Y:S05]  /*18580*/  BSYNC.RECONVERGENT B0 ;  /* 0x0000000000007941 */ /* 0x000fea0003800200 */
.L_x_144:
[----:B------:R-:W0:Y:S01]  /*18590*/  S2UR UR5, SR_CgaCtaId ;  /* 0x00000000000579c3 */ /* 0x000e220000008800 */
[----:B------:R-:W-:Y:S01]  /*185a0*/  IMAD R0, R2, 0x7, RZ ;  /* 0x0000000702007824 */ /* 0x000fe200078e02ff */
[----:B------:R-:W-:Y:S01]  /*185b0*/  UMOV UR4, 0x400 ;  /* 0x0000040000047882 */ /* 0x000fe20000000000 */
[----:B------:R-:W-:Y:S03]  /*185c0*/  BSSY.RECONVERGENT B0, `(.L_x_146) ;  /* 0x00002fc000007945 */ /* 0x000fe60003800200 */
[----:B------:R-:W-:-:S04]  /*185d0*/  VIMNMX R0, PT, PT, R0, UR11, PT ;  /* 0x0000000b00007c48 */ /* 0x000fc8000bfe0100 */
[C---:B------:R-:W-:Y:S01]  /*185e0*/  ISETP.GE.AND P0, PT, R0.reuse, UR8, PT ;  /* 0x0000000800007c0c */ /* 0x040fe2000bf06270 */
[C---:B------:R-:W-:Y:S01]  /*185f0*/  VIADD R3, R0.reuse, -UR8 ;  /* 0x8000000800037c36 */ /* 0x040fe20008000000 */
[----:B01234-:R-:W-:-:S04]  /*18600*/  VIMNMX R6, PT, PT, R0, UR10, PT ;  /* 0x0000000a00067c48 */ /* 0x01ffc8000bfe0100 */
[----:B------:R-:W-:-:S04]  /*18610*/  SEL R3, R3, RZ, P0 ;  /* 0x000000ff03037207 */ /* 0x000fc80000000000 */
[----:B------:R-:W-:Y:S01]  /*18620*/  ISETP.GE.AND P0, PT, R3, R6, PT ;  /* 0x000000060300720c */ /* 0x000fe20003f06270 */
[----:B------:R-:W-:-:S06]  /*18630*/  ULEA UR4, UR5, UR4, 0x18 ;  /* 0x0000000405047291 */ /* 0x000fcc000f8ec0ff */
[----:B------:R-:W-:-:S05]  /*18640*/  LEA R5, R2, UR4, 0x3 ;  /* 0x0000000402057c11 */ /* 0x000fca000f8e18ff */
[----:B-----5:R0:W-:Y:S04]  /*18650*/  STS.64 [R5], R10 ;  /* 0x0000000a05007388 */ /* 0x0201e80000000a00 */
[----:B------:R0:W-:Y:S04]  /*18660*/  STS.64 [R5+0x1000], R12 ;  /* 0x0010000c05007388 */ /* 0x0001e80000000a00 */
[----:B------:R0:W-:Y:S04]  /*18670*/  STS.64 [R5+0x2000], R14 ;  /* 0x0020000e05007388 */ /* 0x0001e80000000a00 */
[----:B------:R0:W-:Y:S04]  /*18680*/  STS.64 [R5+0x3000], R16 ;  /* 0x0030001005007388 */ /* 0x0001e80000000a00 */
[----:B------:R0:W-:Y:S04]  /*18690*/  STS.64 [R5+0x4000], R18 ;  /* 0x0040001205007388 */ /* 0x0001e80000000a00 */
[----:B------:R0:W-:Y:S04]  /*186a0*/  STS.64 [R5+0x5000], R20 ;  /* 0x0050001405007388 */ /* 0x0001e80000000a00 */
[----:B------:R0:W-:Y:S01]  /*186b0*/  STS.64 [R5+0x6000], R22 ;  /* 0x0060001605007388 */ /* 0x0001e20000000a00 */
[----:B------:R-:W-:Y:S06]  /*186c0*/  BAR.SYNC.DEFER_BLOCKING 0x0 ;  /* 0x0000000000007b1d */ /* 0x000fec0000010000 */
[----:B------:R-:W-:Y:S05]  /*186d0*/  @P0 BRA `(.L_x_147) ;  /* 0x0000002c00a80947 */ /* 0x000fea0003800000 */
[----:B------:R-:W1:Y:S02]  /*186e0*/  LDC R7, c[0x0][0x3c0] ;  /* 0x0000f000ff077b82 */ /* 0x000e640000000800 */
[----:B-1----:R-:W-:-:S07]  /*186f0*/  LOP3.LUT R7, R7, 0xfffffffe, RZ, 0xc0, !PT ;  /* 0xfffffffe07077812 */ /* 0x002fce00078ec0ff */
.L_x_164:
[----:B0-----:R-:W-:Y:S01]  /*18700*/  IMAD.MOV.U32 R11, RZ, RZ, R3 ;  /* 0x000000ffff0b7224 */ /* 0x001fe200078e0003 */
[----:B------:R-:W-:Y:S01]  /*18710*/  ULEA UR5, UR10, UR4, 0x3 ;  /* 0x000000040a057291 */ /* 0x000fe2000f8e18ff */
[----:B------:R-:W0:Y:S01]  /*18720*/  LDC.64 R18, c[0x0][0x3c0] ;  /* 0x0000f000ff127b82 */ /* 0x000e220000000a00 */
[----:B------:R-:W-:Y:S01]  /*18730*/  IMAD.MOV.U32 R8, RZ, RZ, -0x7bdddcdb ;  /* 0x84222325ff087424 */ /* 0x000fe200078e00ff */
[----:B------:R-:W-:Y:S02]  /*18740*/  MOV R10, 0xcbf29ce4 ;  /* 0xcbf29ce4000a7802 */ /* 0x000fe40000000f00 */
[----:B------:R-:W-:-:S04]  /*18750*/  IADD3 R2, PT, PT, R6, -R11, RZ ;  /* 0x8000000b06027210 */ /* 0x000fc80007ffe0ff */
[----:B------:R-:W-:-:S04]  /*18760*/  LEA.HI R2, R2, R2, RZ, 0x1 ;  /* 0x0000000202027211 */ /* 0x000fc800078f08ff */
[----:B------:R-:W-:-:S04]  /*18770*/  LEA.HI.SX32 R13, R2, R11, 0x1f ;  /* 0x0000000b020d7211 */ /* 0x000fc800078ffaff */
[----:B------:R-:W-:Y:S02]  /*18780*/  LOP3.LUT R3, RZ, R13, RZ, 0x33, !PT ;  /* 0x0000000dff037212 */ /* 0x000fe400078e33ff */
[----:B------:R-:W-:-:S03]  /*18790*/  LEA R2, R13, UR4, 0x3 ;  /* 0x000000040d027c11 */ /* 0x000fc6000f8e18ff */
[----:B------:R-:W-:Y:S01]  /*187a0*/  IMAD.IADD R3, R0, 0x1, R3 ;  /* 0x0000000100037824 */ /* 0x000fe200078e0203 */
[----:B0-----:R-:W-:-:S04]  /*187b0*/  ISETP.NE.U32.AND P0, PT, R18, RZ, PT ;  /* 0x000000ff1200720c */ /* 0x001fc80003f05070 */
[----:B-1----:R-:W-:Y:S02]  /*187c0*/  LEA R4, R3, UR5, 0x3 ;  /* 0x0000000503047c11 */ /* 0x002fe4000f8e18ff */
[----:B------:R-:W0:Y:S01]  /*187d0*/  LDS.64 R2, [R2] ;  /* 0x0000000002027984 */ /* 0x000e220000000a00 */
[----:B------:R-:W-:-:S03]  /*187e0*/  ISETP.NE.AND.EX P0, PT, R19, RZ, PT, P0 ;  /* 0x000000ff1300720c */ /* 0x000fc60003f05300 */
[----:B------:R-:W1:Y:S10]  /*187f0*/  LDS.64 R4, [R4] ;  /* 0x0000000004047984 */ /* 0x000e740000000a00 */
[----:B--23--:R-:W-:Y:S05]  /*18800*/  @!P0 BRA `(.L_x_148) ;  /* 0x0000000800a48947 */ /* 0x00cfea0003800000 */
[----:B------:R-:W-:Y:S01]  /*18810*/  ISETP.NE.U32.AND P1, PT, R18, 0x1, PT ;  /* 0x000000011200780c */ /* 0x000fe20003f25070 */
[----:B------:R-:W-:Y:S02]  /*18820*/  HFMA2 R15, -RZ, RZ, 0, 0 ;  /* 0x00000000ff0f7431 */ /* 0x000fe400000001ff */
[----:B------:R-:W-:Y:S01]  /*18830*/  IMAD.MOV.U32 R8, RZ, RZ, -0x7bdddcdb ;  /* 0x84222325ff087424 */ /* 0x000fe200078e00ff */
[----:B------:R-:W-:Y:S01]  /*18840*/  ISETP.NE.AND.EX P1, PT, R19, RZ, PT, P1 ;  /* 0x000000ff1300720c */ /* 0x000fe20003f25310 */
[----:B------:R-:W-:Y:S02]  /*18850*/  IMAD.MOV.U32 R10, RZ, RZ, -0x340d631c ;  /* 0xcbf29ce4ff0a7424 */ /* 0x000fe400078e00ff */
[----:B------:R-:W-:-:S10]  /*18860*/  IMAD.MOV.U32 R20, RZ, RZ, RZ ;  /* 0x000000ffff147224 */ /* 0x000fd400078e00ff */
[----:B------:R-:W-:Y:S05]  /*18870*/  @!P1 BRA `(.L_x_149) ;  /* 0x0000000400b09947 */ /* 0x000fea0003800000 */
[----:B------:R-:W2:Y:S01]  /*18880*/  LDC R20, c[0x0][0x3c4] ;  /* 0x0000f100ff147b82 */ /* 0x000ea20000000800 */
[----:B------:R-:W-:Y:S01]  /*18890*/  IMAD.MOV.U32 R8, RZ, RZ, -0x7bdddcdb ;  /* 0x84222325ff087424 */ /* 0x000fe200078e00ff */
[----:B------:R-:W-:Y:S01]  /*188a0*/  MOV R10, 0xcbf29ce4 ;  /* 0xcbf29ce4000a7802 */ /* 0x000fe20000000f00 */
[----:B------:R-:W-:Y:S02]  /*188b0*/  IMAD.MOV.U32 R21, RZ, RZ, RZ ;  /* 0x000000ffff157224 */ /* 0x000fe400078e00ff */
[----:B------:R-:W-:-:S07]  /*188c0*/  IMAD.MOV.U32 R12, RZ, RZ, RZ ;  /* 0x000000ffff0c7224 */ /* 0x000fce00078e00ff */
.L_x_150:
[----:B-1----:R-:W-:-:S04]  /*188d0*/  LEA R24, P1, R21, R4, 0x3 ;  /* 0x0000000415187211 */ /* 0x002fc800078218ff */
        /* <DEDUP_REMOVED lines=9> */
[--C-:B-1----:R-:W-:Y:S02]  /*18970*/  SHF.R.U64 R25, R16, 0x10, R17.reuse ;  /* 0x0000001010197819 */ /* 0x102fe40000001211 */
        /* <DEDUP_REMOVED lines=87> */
[----:B------:R-:W-:Y:S02]  /*18ef0*/  IMAD.MOV.U32 R8, RZ, RZ, R14 ;  /* 0x000000ffff087224 */ /* 0x000fe400078e000e */
[----:B------:R-:W-:-:S05]  /*18f00*/  IMAD R17, R16, 0x100, R17 ;  /* 0x0000010010117824 */ /* 0x000fca00078e0211 */
[----:B------:R-:W-:Y:S01]  /*18f10*/  IADD3 R10, PT, PT, R15, R17, RZ ;  /* 0x000000110f0a7210 */ /* 0x000fe20007ffe0ff */
[----:B------:R-:W-:Y:S06]  /*18f20*/  @P1 BRA `(.L_x_150) ;  /* 0xfffffff800681947 */ /* 0x000fec000383ffff */
[----:B------:R-:W-:-:S07]  /*18f30*/  IMAD.MOV.U32 R15, RZ, RZ, R7 ;  /* 0x000000ffff0f7224 */ /* 0x000fce00078e0007 */
.L_x_149:
[----:B------:R-:W-:-:S04]  /*18f40*/  LOP3.LUT R12, R18, 0x1, RZ, 0xc0, !PT ;  /* 0x00000001120c7812 */ /* 0x000fc800078ec0ff */
[----:B------:R-:W-:-:S04]  /*18f50*/  ISETP.NE.U32.AND P1, PT, R12, 0x1, PT ;  /* 0x000000010c00780c */ /* 0x000fc80003f25070 */
[----:B------:R-:W-:-:S13]  /*18f60*/  ISETP.NE.U32.AND.EX P1, PT, RZ, RZ, PT, P1 ;  /* 0x000000ffff00720c */ /* 0x000fda0003f25110 */
[----:B------:R-:W-:Y:S05]  /*18f70*/  @P1 BRA `(.L_x_148) ;  /* 0x0000000000c81947 */ /* 0x000fea0003800000 */
[----:B-1----:R-:W-:-:S04]  /*18f80*/  LEA R14, P1, R15, R4, 0x3 ;  /* 0x000000040f0e7211 */ /* 0x002fc800078218ff */
[----:B--2---:R-:W-:-:S06]  /*18f90*/  LEA.HI.X R15, R15, R5, R20, 0x3, P1 ;  /* 0x000000050f0f7211 */ /* 0x004fcc00008f1c14 */
        /* <DEDUP_REMOVED lines=48> */
.L_x_148:
[----:B------:R-:W-:Y:S02]  /*192a0*/  IMAD.MOV.U32 R23, RZ, RZ, -0x7bdddcdb ;  /* 0x84222325ff177424 */ /* 0x000fe400078e00ff */
[----:B------:R-:W-:Y:S01]  /*192b0*/  IMAD.MOV.U32 R27, RZ, RZ, -0x340d631c ;  /* 0xcbf29ce4ff1b7424 */ /* 0x000fe200078e00ff */
[----:B------:R-:W-:Y:S06]  /*192c0*/  @!P0 BRA `(.L_x_151) ;  /* 0x0000000800a48947 */ /* 0x000fec0003800000 */
[----:B------:R-:W-:Y:S01]  /*192d0*/  ISETP.NE.U32.AND P1, PT, R18, 0x1, PT ;  /* 0x000000011200780c */ /* 0x000fe20003f25070 */
[----:B------:R-:W-:Y:S01]  /*192e0*/  HFMA2 R16, -RZ, RZ, 0, 0 ;  /* 0x00000000ff107431 */ /* 0x000fe200000001ff */
[----:B------:R-:W-:Y:S01]  /*192f0*/  MOV R23, 0x84222325 ;  /* 0x8422232500177802 */ /* 0x000fe20000000f00 */
[----:B------:R-:W-:Y:S01]  /*19300*/  IMAD.MOV.U32 R27, RZ, RZ, -0x340d631c ;  /* 0xcbf29ce4ff1b7424 */ /* 0x000fe200078e00ff */
[----:B------:R-:W-:Y:S01]  /*19310*/  ISETP.NE.AND.EX P1, PT, R19, RZ, PT, P1 ;  /* 0x000000ff1300720c */ /* 0x000fe20003f25310 */
[----:B------:R-:W-:-:S12]  /*19320*/  IMAD.MOV.U32 R15, RZ, RZ, RZ ;  /* 0x000000ffff0f7224 */ /* 0x000fd800078e00ff */
[----:B------:R-:W-:Y:S05]  /*19330*/  @!P1 BRA `(.L_x_152) ;  /* 0x0000000400b09947 */ /* 0x000fea0003800000 */
[----:B------:R-:W3:Y:S01]  /*19340*/  LDC R16, c[0x0][0x3c4] ;  /* 0x0000f100ff107b82 */ /* 0x000ee20000000800 */
[----:B------:R-:W-:Y:S01]  /*19350*/  IMAD.MOV.U32 R23, RZ, RZ, -0x7bdddcdb ;  /* 0x84222325ff177424 */ /* 0x000fe200078e00ff */
[----:B------:R-:W-:Y:S01]  /*19360*/  MOV R17, RZ ;  /* 0x000000ff00117202 */ /* 0x000fe20000000f00 */
[----:B------:R-:W-:Y:S02]  /*19370*/  IMAD.MOV.U32 R27, RZ, RZ, -0x340d631c ;  /* 0xcbf29ce4ff1b7424 */ /* 0x000fe400078e00ff */
[----:B------:R-:W-:-:S07]  /*19380*/  IMAD.MOV.U32 R12, RZ, RZ, RZ ;  /* 0x000000ffff0c7224 */ /* 0x000fce00078e00ff */
.L_x_153:
[----:B0-----:R-:W-:-:S04]  /*19390*/  LEA R24, P1, R17, R2, 0x3 ;  /* 0x0000000211187211 */ /* 0x001fc800078218ff */
[----:B------:R-:W-:-:S05]  /*193a0*/  LEA.HI.X R25, R17, R3, R12, 0x3, P1 ;  /* 0x0000000311197211 */ /* 0x000fca00008f1c0c */
[----:B--2---:R-:W2:Y:S04]  /*193b0*/  LD.E.64 R20, desc[UR6][R24.64] ;  /* 0x0000000618147980 */ /* 0x004ea8000c101b00 */
[----:B------:R0:W4:Y:S01]  /*193c0*/  LD.E.64 R14, desc[UR6][R24.64+0x8] ;  /* 0x00000806180e7980 */ /* 0x000122000c101b00 */
[----:B------:R-:W-:Y:S01]  /*193d0*/  IMAD R27, R27, 0x1b3, RZ ;  /* 0x000001b31b1b7824 */ /* 0x000fe200078e02ff */
[----:B------:R-:W-:-:S05]  /*193e0*/  IADD3 R17, P1, PT, R17, 0x2, RZ ;  /* 0x0000000211117810 */ /* 0x000fca0007f3e0ff */
[----:B------:R-:W-:Y:S01]  /*193f0*/  IMAD.X R12, RZ, RZ, R12, P1 ;  /* 0x000000ffff0c7224 */ /* 0x000fe200008e060c */
[----:B------:R-:W-:-:S04]  /*19400*/  ISETP.NE.U32.AND P1, PT, R17, R7, PT ;  /* 0x000000071100720c */ /* 0x000fc80003f25070 */
[----:B------:R-:W-:Y:S02]  /*19410*/  ISETP.NE.AND.EX P1, PT, R12, R19, PT, P1 ;  /* 0x000000130c00720c */ /* 0x000fe40003f25310 */
[----:B--2---:R-:W-:Y:S02]  /*19420*/  LOP3.LUT R26, R23, 0xff, R20, 0x78, !PT ;  /* 0x000000ff171a7812 */ /* 0x004fe400078e7814 */
[----:B0-----:R-:W-:-:S03]  /*19430*/  SHF.R.U64 R25, R20, 0x10, R21 ;  /* 0x0000001014197819 */ /* 0x001fc60000001215 */
        /* <DEDUP_REMOVED lines=91> */
[----:B------:R-:W-:-:S07]  /*199f0*/  MOV R15, R7 ;  /* 0x00000007000f7202 */ /* 0x000fce0000000f00 */
.L_x_152:
[----:B------:R-:W-:-:S04]  /*19a00*/  LOP3.LUT R12, R18, 0x1, RZ, 0xc0, !PT ;  /* 0x00000001120c7812 */ /* 0x000fc800078ec0ff */
[----:B------:R-:W-:-:S04]  /*19a10*/  ISETP.NE.U32.AND P1, PT, R12, 0x1, PT ;  /* 0x000000010c00780c */ /* 0x000fc80003f25070 */
[----:B------:R-:W-:-:S13]  /*19a20*/  ISETP.NE.U32.AND.EX P1, PT, RZ, RZ, PT, P1 ;  /* 0x000000ffff00720c */ /* 0x000fda0003f25110 */
[----:B------:R-:W-:Y:S05]  /*19a30*/  @P1 BRA `(.L_x_151) ;  /* 0x0000000000c81947 */ /* 0x000fea0003800000 */
[----:B0-----:R-:W-:-:S04]  /*19a40*/  LEA R14, P1, R15, R2, 0x3 ;  /* 0x000000020f0e7211 */ /* 0x001fc800078218ff */
[----:B---3--:R-:W-:-:S06]  /*19a50*/  LEA.HI.X R15, R15, R3, R16, 0x3, P1 ;  /* 0x000000030f0f7211 */ /* 0x008fcc00008f1c10 */
[----:B------:R-:W3:Y:S01]  /*19a60*/  LD.E.64 R14, desc[UR6][R14.64] ;  /* 0x000000060e0e7980 */ /* 0x000ee2000c101b00 */
[----:B------:R-:W-:Y:S01]  /*19a70*/  IMAD R12, R27, 0x1b3, RZ ;  /* 0x000001b31b0c7824 */ /* 0x000fe200078e02ff */
[----:B---3--:R-:W-:Y:S02]  /*19a80*/  LOP3.LUT R23, R23, 0xff, R14, 0x78, !PT ;  /* 0x000000ff17177812 */ /* 0x008fe400078e780e */
        /* <DEDUP_REMOVED lines=45> */
.L_x_151:
[----:B------:R-:W-:Y:S01]  /*19d60*/  ISETP.NE.U32.AND P1, PT, R8, R23, PT ;  /* 0x000000170800720c */ /* 0x000fe20003f25070 */
[----:B------:R-:W-:Y:S03]  /*19d70*/  BSSY.RECONVERGENT B1, `(.L_x_154) ;  /* 0x000017b000017945 */ /* 0x000fe60003800200 */
[----:B------:R-:W-:-:S13]  /*19d80*/  ISETP.NE.AND.EX P1, PT, R10, R27, PT, P1 ;  /* 0x0000001b0a00720c */ /* 0x000fda0003f25310 */
[----:B------:R-:W-:Y:S05]  /*19d90*/  @!P1 BRA `(.L_x_155) ;  /* 0x0000001400709947 */ /* 0x000fea0003800000 */
[----:B------:R-:W-:Y:S01]  /*19da0*/  HFMA2 R8, -RZ, RZ, -6.306171417236328125e-05, 0.01395416259765625 ;  /* 0x84222325ff087431 */ /* 0x000fe200000001ff */
[----:B------:R-:W-:Y:S01]  /*19db0*/  LOP3.LUT R22, R18, 0x1, RZ, 0xc0, !PT ;  /* 0x0000000112167812 */ /* 0x000fe200078ec0ff */
[----:B------:R-:W-:Y:S01]  /*19dc0*/  IMAD.MOV.U32 R10, RZ, RZ, -0x340d631c ;  /* 0xcbf29ce4ff0a7424 */ /* 0x000fe200078e00ff */
[----:B------:R-:W-:Y:S06]  /*19dd0*/  @!P0 BRA `(.L_x_156) ;  /* 0x0000000800a88947 */ /* 0x000fec0003800000 */
[----:B------:R-:W-:Y:S01]  /*19de0*/  ISETP.NE.U32.AND P1, PT, R18, 0x1, PT ;  /* 0x000000011200780c */ /* 0x000fe20003f25070 */
[----:B------:R-:W-:Y:S01]  /*19df0*/  IMAD.MOV.U32 R8, RZ, RZ, -0x7bdddcdb ;  /* 0x84222325ff087424 */ /* 0x000fe200078e00ff */
[----:B------:R-:W-:Y:S01]  /*19e00*/  MOV R10, 0xcbf29ce4 ;  /* 0xcbf29ce4000a7802 */ /* 0x000fe20000000f00 */
[----:B------:R-:W-:Y:S01]  /*19e10*/  IMAD.MOV.U32 R15, RZ, RZ, RZ ;  /* 0x000000ffff0f7224 */ /* 0x000fe200078e00ff */
[----:B------:R-:W-:Y:S01]  /*19e20*/  ISETP.NE.AND.EX P1, PT, R19, RZ, PT, P1 ;  /* 0x000000ff1300720c */ /* 0x000fe20003f25310 */
[----:B------:R-:W-:-:S12]  /*19e30*/  IMAD.MOV.U32 R12, RZ, RZ, RZ ;  /* 0x000000ffff0c7224 */ /* 0x000fd800078e00ff */
[----:B------:R-:W-:Y:S05]  /*19e40*/  @!P1 BRA `(.L_x_157) ;  /* 0x0000000400b89947 */ /* 0x000fea0003800000 */
[----:B------:R-:W-:Y:S02]  /*19e50*/  HFMA2 R8, -RZ, RZ, -6.306171417236328125e-05, 0.01395416259765625 ;  /* 0x84222325ff087431 */ /* 0x000fe400000001ff */
[----:B------:R-:W-:Y:S01]  /*19e60*/  IMAD.MOV.U32 R10, RZ, RZ, -0x340d631c ;  /* 0xcbf29ce4ff0a7424 */ /* 0x000fe200078e00ff */
[----:B------:R-:W-:Y:S01]  /*19e70*/  MOV R12, RZ ;  /* 0x000000ff000c7202 */ /* 0x000fe20000000f00 */
[----:B------:R-:W-:Y:S01]  /*19e80*/  IMAD.MOV.U32 R21, RZ, RZ, RZ ;  /* 0x000000ffff157224 */ /* 0x000fe200078e00ff */
[----:B------:R-:W4:Y:S01]  /*19e90*/  LDCU UR5, c[0x0][0x3c4] ;  /* 0x00007880ff0577ac */ /* 0x000f220008000800 */
[----:B------:R-:W-:-:S05]  /*19ea0*/  NOP ;  /* 0x0000000000007918 */ /* 0x000fca0000000000 */
.L_x_158:
[----:B-1----:R-:W-:-:S04]  /*19eb0*/  LEA R26, P1, R21, R4, 0x3 ;  /* 0x00000004151a7211 */ /* 0x002fc800078218ff */
[----:B------:R-:W-:-:S05]  /*19ec0*/  LEA.HI.X R27, R21, R5, R12, 0x3, P1 ;  /* 0x00000005151b7211 */ /* 0x000fca00008f1c0c */
[----:B---3--:R-:W3:Y:S04]  /*19ed0*/  LD.E.64 R16, desc[UR6][R26.64] ;  /* 0x000000061a107980 */ /* 0x008ee8000c101b00 */
[----:B------:R1:W5:Y:S01]  /*19ee0*/  LD.E.64 R14, desc[UR6][R26.64+0x8] ;  /* 0x000008061a0e7980 */ /* 0x000362000c101b00 */
[----:B------:R-:W-:Y:S01]  /*19ef0*/  IMAD R23, R10, 0x1b3, RZ ;  /* 0x000001b30a177824 */ /* 0x000fe200078e02ff */
[----:B------:R-:W-:-:S05]  /*19f00*/  IADD3 R21, P1, PT, R21, 0x2, RZ ;  /* 0x0000000215157810 */ /* 0x000fca0007f3e0ff */
[----:B------:R-:W-:Y:S01]  /*19f10*/  IMAD.X R12, RZ, RZ, R12, P1 ;  /* 0x000000ffff0c7224 */ /* 0x000fe200008e060c */
[----:B------:R-:W-:-:S04]  /*19f20*/  ISETP.NE.U32.AND P1, PT, R21, R7, PT ;  /* 0x000000071500720c */ /* 0x000fc80003f25070 */
[----:B------:R-:W-:Y:S02]  /*19f30*/  ISETP.NE.AND.EX P1, PT, R12, R19, PT, P1 ;  /* 0x000000130c00720c */ /* 0x000fe40003f25310 */
        /* <DEDUP_REMOVED lines=14> */
[----:B-1----:R-:W-:Y:S01]  /*1a020*/  IMAD R27, R8, 0x100, R23 ;  /* 0x00000100081b7824 */ /* 0x002fe200078e0217 */
        /* <DEDUP_REMOVED lines=28> */
[----:B-----5:R-:W-:-:S04]  /*1a1f0*/  LOP3.LUT R8, R16, 0xff, R14, 0x78, !PT ;  /* 0x000000ff10087812 */ /* 0x020fc800078e780e */
        /* <DEDUP_REMOVED lines=49> */
[----:B------:R-:W-:Y:S01]  /*1a510*/  IMAD.MOV.U32 R15, RZ, RZ, R7 ;  /* 0x000000ffff0f7224 */ /* 0x000fe200078e0007 */
[----:B----4-:R-:W-:-:S07]  /*1a520*/  MOV R12, UR5 ;  /* 0x00000005000c7c02 */ /* 0x010fce0008000f00 */
.L_x_157:
[----:B------:R-:W-:-:S04]  /*1a530*/  ISETP.NE.U32.AND P1, PT, R22, RZ, PT ;  /* 0x000000ff1600720c */ /* 0x000fc80003f25070 */
[----:B------:R-:W-:-:S13]  /*1a540*/  ISETP.NE.AND.EX P1, PT, RZ, RZ, PT, P1 ;  /* 0x000000ffff00720c */ /* 0x000fda0003f25310 */
[----:B------:R-:W-:Y:S05]  /*1a550*/  @!P1 BRA `(.L_x_156) ;  /* 0x0000000000c89947 */ /* 0x000fea0003800000 */
[----:B-1----:R-:W-:-:S04]  /*1a560*/  LEA R4, P1, R15, R4, 0x3 ;  /* 0x000000040f047211 */ /* 0x002fc800078218ff */
[----:B------:R-:W-:-:S06]  /*1a570*/  LEA.HI.X R5, R15, R5, R12, 0x3, P1 ;  /* 0x000000050f057211 */ /* 0x000fcc00008f1c0c */
[----:B------:R-:W4:Y:S01]  /*1a580*/  LD.E.64 R4, desc[UR6][R4.64] ;  /* 0x0000000604047980 */ /* 0x000f22000c101b00 */
[----:B------:R-:W-:Y:S01]  /*1a590*/  IMAD R17, R10, 0x1b3, RZ ;  /* 0x000001b30a117824 */ /* 0x000fe200078e02ff */
[----:B----4-:R-:W-:-:S05]  /*1a5a0*/  LOP3.LUT R8, R8, 0xff, R4, 0x78, !PT ;  /* 0x000000ff08087812 */ /* 0x010fca00078e7804 */
        /* <DEDUP_REMOVED lines=45> */
.L_x_156:
[----:B------:R-:W-:Y:S01]  /*1a880*/  MOV R21, 0x84222325 ;  /* 0x8422232500157802 */ /* 0x000fe20000000f00 */
[----:B------:R-:W-:Y:S01]  /*1a890*/  IMAD.MOV.U32 R23, RZ, RZ, -0x340d631c ;  /* 0xcbf29ce4ff177424 */ /* 0x000fe200078e00ff */
[----:B------:R-:W-:Y:S06]  /*1a8a0*/  @!P0 BRA `(.L_x_159) ;  /* 0x0000000800a08947 */ /* 0x000fec0003800000 */
[----:B------:R-:W-:Y:S01]  /*1a8b0*/  ISETP.NE.U32.AND P0, PT, R18, 0x1, PT ;  /* 0x000000011200780c */ /* 0x000fe20003f05070 */
[----:B------:R-:W-:Y:S02]  /*1a8c0*/  HFMA2 R23, -RZ, RZ, -15.890625, -0.0047760009765625 ;  /* 0xcbf29ce4ff177431 */ /* 0x000fe400000001ff */
[----:B------:R-:W-:Y:S01]  /*1a8d0*/  IMAD.MOV.U32 R21, RZ, RZ, -0x7bdddcdb ;  /* 0x84222325ff157424 */ /* 0x000fe200078e00ff */
[----:B-1----:R-:W-:Y:S02]  /*1a8e0*/  CS2R R4, SRZ ;  /* 0x0000000000047805 */ /* 0x002fe4000001ff00 */
[----:B------:R-:W-:-:S13]  /*1a8f0*/  ISETP.NE.AND.EX P0, PT, R19, RZ, PT, P0 ;  /* 0x000000ff1300720c */ /* 0x000fda0003f05300 */
[----:B------:R-:W-:Y:S05]  /*1a900*/  @!P0 BRA `(.L_x_160) ;  /* 0x0000000400b48947 */ /* 0x000fea0003800000 */
[----:B------:R-:W-:Y:S01]  /*1a910*/  IMAD.MOV.U32 R21, RZ, RZ, -0x7bdddcdb ;  /* 0x84222325ff157424 */ /* 0x000fe200078e00ff */
[----:B------:R-:W-:Y:S01]  /*1a920*/  MOV R17, RZ ;  /* 0x000000ff00117202 */ /* 0x000fe20000000f00 */
[----:B------:R-:W-:Y:S01]  /*1a930*/  IMAD.MOV.U32 R23, RZ, RZ, -0x340d631c ;  /* 0xcbf29ce4ff177424 */ /* 0x000fe200078e00ff */
[----:B------:R-:W1:Y:S01]  /*1a940*/  LDCU UR5, c[0x0][0x3c4] ;  /* 0x00007880ff0577ac */ /* 0x000e620008000800 */
[----:B------:R-:W-:-:S07]  /*1a950*/  IMAD.MOV.U32 R12, RZ, RZ, RZ ;  /* 0x000000ffff0c7224 */ /* 0x000fce00078e00ff */
.L_x_161:
[----:B0-----:R-:W-:-:S04]  /*1a960*/  LEA R24, P0, R17, R2, 0x3 ;  /* 0x0000000211187211 */ /* 0x001fc800078018ff */
[----:B------:R-:W-:-:S05]  /*1a970*/  LEA.HI.X R25, R17, R3, R12, 0x3, P0 ;  /* 0x0000000311197211 */ /* 0x000fca00000f1c0c */
[----:B------:R-:W3:Y:S04]  /*1a980*/  LD.E.64 R4, desc[UR6][R24.64] ;  /* 0x0000000618047980 */ /* 0x000ee8000c101b00 */
[----:B------:R0:W4:Y:S01]  /*1a990*/  LD.E.64 R14, desc[UR6][R24.64+0x8] ;  /* 0x00000806180e7980 */ /* 0x000122000c101b00 */
[----:B------:R-:W-:Y:S01]  /*1a9a0*/  IMAD R23, R23, 0x1b3, RZ ;  /* 0x000001b317177824 */ /* 0x000fe200078e02ff */
[----:B------:R-:W-:-:S05]  /*1a9b0*/  IADD3 R17, P0, PT, R17, 0x2, RZ ;  /* 0x0000000211117810 */ /* 0x000fca0007f1e0ff */
[----:B------:R-:W-:Y:S01]  /*1a9c0*/  IMAD.X R12, RZ, RZ, R12, P0 ;  /* 0x000000ffff0c7224 */ /* 0x000fe200000e060c */
[----:B------:R-:W-:-:S04]  /*1a9d0*/  ISETP.NE.U32.AND P0, PT, R17, R7, PT ;  /* 0x000000071100720c */ /* 0x000fc80003f05070 */
[----:B------:R-:W-:Y:S02]  /*1a9e0*/  ISETP.NE.AND.EX P0, PT, R12, R19, PT, P0 ;  /* 0x000000130c00720c */ /* 0x000fe40003f05300 */
[----:B---3--:R-:W-:-:S05]  /*1a9f0*/  LOP3.LUT R16, R21, 0xff, R4, 0x78, !PT ;  /* 0x000000ff15107812 */ /* 0x008fca00078e7804 */
[----:B--2---:R-:W-:-:S04]  /*1aa00*/  IMAD.WIDE.U32 R20, R16, 0x1b3, RZ ;  /* 0x000001b310147825 */ /* 0x004fc800078e00ff */
        /* <DEDUP_REMOVED lines=12> */
[----:B0-----:R-:W-:Y:S02]  /*1aad0*/  LEA R25, R16, R23, 0x8 ;  /* 0x0000001710197211 */ /* 0x001fe400078e40ff */
        /* <DEDUP_REMOVED lines=79> */
[----:B-1----:R-:W-:-:S07]  /*1afd0*/  IMAD.U32 R4, RZ, RZ, UR5 ;  /* 0x00000005ff047e24 */ /* 0x002fce000f8e00ff */
.L_x_160:
[----:B------:R-:W-:-:S04]  /*1afe0*/  ISETP.NE.U32.AND P0, PT, R22, RZ, PT ;  /* 0x000000ff1600720c */ /* 0x000fc80003f05070 */
[----:B------:R-:W-:-:S13]  /*1aff0*/  ISETP.NE.AND.EX P0, PT, RZ, RZ, PT, P0 ;  /* 0x000000ffff00720c */ /* 0x000fda0003f05300 */
[----:B------:R-:W-:Y:S05]  /*1b000*/  @!P0 BRA `(.L_x_159) ;  /* 0x0000000000c88947 */ /* 0x000fea0003800000 */
[----:B0-----:R-:W-:-:S04]  /*1b010*/  LEA R2, P0, R5, R2, 0x3 ;  /* 0x0000000205027211 */ /* 0x001fc800078018ff */
[----:B------:R-:W-:-:S06]  /*1b020*/  LEA.HI.X R3, R5, R3, R4, 0x3, P0 ;  /* 0x0000000305037211 */ /* 0x000fcc00000f1c04 */
[----:B------:R-:W4:Y:S01]  /*1b030*/  LD.E.64 R2, desc[UR6][R2.64] ;  /* 0x0000000602027980 */ /* 0x000f22000c101b00 */
[----:B------:R-:W-:Y:S01]  /*1b040*/  IMAD R23, R23, 0x1b3, RZ ;  /* 0x000001b317177824 */ /* 0x000fe200078e02ff */
[----:B----4-:R-:W-:Y:S02]  /*1b050*/  LOP3.LUT R12, R21, 0xff, R2, 0x78, !PT ;  /* 0x000000ff150c7812 */ /* 0x010fe400078e7802 */
        /* <DEDUP_REMOVED lines=45> */
.L_x_159:
[----:B------:R-:W-:-:S04]  /*1b330*/  ISETP.GE.U32.AND P0, PT, R8, R21, PT ;  /* 0x000000150800720c */ /* 0x000fc80003f06070 */
[----:B------:R-:W-:Y:S01]  /*1b340*/  ISETP.GE.U32.AND.EX P0, PT, R10, R23, PT, P0 ;  /* 0x000000170a00720c */ /* 0x000fe20003f06100 */
[----:B------:R-:W-:-:S12]  /*1b350*/  BRA `(.L_x_162) ;  /* 0x0000000000707947 */ /* 0x000fd80003800000 */
.L_x_155:
[----:B------:R-:W4:Y:S01]  /*1b360*/  LDCU UR5, c[0x0][0x3c8] ;  /* 0x00007900ff0577ac */ /* 0x000f220008000800 */
[----:B------:R-:W-:Y:S01]  /*1b370*/  PLOP3.LUT P0, PT, PT, PT, PT, 0x80, 0x8 ;  /* 0x000000000008781c */ /* 0x000fe20003f0f070 */
[----:B----4-:R-:W-:-:S09]  /*1b380*/  UISETP.NE.AND UP0, UPT, UR5, URZ, UPT ;  /* 0x000000ff0500728c */ /* 0x010fd2000bf05270 */
[----:B------:R-:W-:Y:S05]  /*1b390*/  BRA.U !UP0, `(.L_x_162) ;  /* 0x0000000108607547 */ /* 0x000fea000b800000 */
[----:B------:R-:W-:Y:S02]  /*1b3a0*/  IMAD.MOV.U32 R8, RZ, RZ, RZ ;  /* 0x000000ffff087224 */ /* 0x000fe400078e00ff */
[----:B------:R-:W-:-:S07]  /*1b3b0*/  IMAD.MOV.U32 R21, RZ, RZ, RZ ;  /* 0x000000ffff157224 */ /* 0x000fce00078e00ff */
.L_x_163:
[C---:B------:R-:W-:Y:S02]  /*1b3c0*/  SHF.L.U32 R17, R8.reuse, 0x3, RZ ;  /* 0x0000000308117819 */ /* 0x040fe400000006ff */
[----:B------:R-:W-:Y:S02]  /*1b3d0*/  SHF.L.U64.HI R19, R8, 0x3, R21 ;  /* 0x0000000308137819 */ /* 0x000fe40000010215 */
[-C--:B-1----:R-:W-:Y:S02]  /*1b3e0*/  IADD3 R14, P0, PT, R4, R17.reuse, RZ ;  /* 0x00000011040e7210 */ /* 0x082fe40007f1e0ff */
[----:B0--3--:R-:W-:-:S03]  /*1b3f0*/  IADD3 R16, P1, PT, R2, R17, RZ ;  /* 0x0000001102107210 */ /* 0x009fc60007f3e0ff */
[--C-:B------:R-:W-:Y:S02]  /*1b400*/  IMAD.X R15, R5, 0x1, R19.reuse, P0 ;  /* 0x00000001050f7824 */ /* 0x100fe400000e0613 */
[----:B------:R-:W-:-:S04]  /*1b410*/  IMAD.X R17, R3, 0x1, R19, P1 ;  /* 0x0000000103117824 */ /* 0x000fc800008e0613 */
[----:B------:R-:W3:Y:S04]  /*1b420*/  LD.E.64 R14, desc[UR6][R14.64] ;  /* 0x000000060e0e7980 */ /* 0x000ee8000c101b00 */
[----:B------:R-:W3:Y:S01]  /*1b430*/  LD.E.64 R16, desc[UR6][R16.64] ;  /* 0x0000000610107980 */ /* 0x000ee2000c101b00 */
[----:B------:R-:W-:Y:S02]  /*1b440*/  PLOP3.LUT P0, PT, PT, PT, PT, 0x8, 0x80 ;  /* 0x000000000080781c */ /* 0x000fe40003f0e170 */
[----:B---3--:R-:W-:-:S04]  /*1b450*/  ISETP.GE.U32.AND P1, PT, R14, R16, PT ;  /* 0x000000100e00720c */ /* 0x008fc80003f26070 */
        /* <DEDUP_REMOVED lines=12> */
.L_x_162:
[----:B------:R-:W-:Y:S05]  /*1b520*/  BSYNC.RECONVERGENT B1 ;  /* 0x0000000000017941 */ /* 0x000fea0003800200 */
.L_x_154:
[----:B------:R-:W-:Y:S01]  /*1b530*/  @P0 VIADD R11, R13, 0x1 ;  /* 0x000000010d0b0836 */ /* 0x000fe20000000000 */
[----:B------:R-:W-:-:S03]  /*1b540*/  SEL R6, R6, R13, P0 ;  /* 0x0000000d06067207 */ /* 0x000fc60000000000 */
[----:B0-----:R-:W-:Y:S01]  /*1b550*/  IMAD.MOV.U32 R3, RZ, RZ, R11 ;  /* 0x000000ffff037224 */ /* 0x001fe200078e000b */
[----:B------:R-:W-:-:S13]  /*1b560*/  ISETP.GE.AND P0, PT, R11, R6, PT ;  /* 0x000000060b00720c */ /* 0x000fda0003f06270 */
[----:B------:R-:W-:Y:S05]  /*1b570*/  @!P0 BRA `(.L_x_164) ;  /* 0xffffffd000608947 */ /* 0x000fea000383ffff */
.L_x_147:
[----:B------:R-:W-:Y:S05]  /*1b580*/  BSYNC.RECONVERGENT B0 ;  /* 0x0000000000007941 */ /* 0x000fea0003800200 */
.L_x_146:
[----:B------:R-:W-:Y:S01]  /*1b590*/  ULEA UR5, UR10, UR4, 0x3 ;  /* 0x000000040a057291 */ /* 0x000fe2000f8e18ff */
[----:B------:R-:W-:Y:S01]  /*1b5a0*/  IADD3 R0, PT, PT, R0, -R3, RZ ;  /* 0x8000000300007210 */ /* 0x000fe20007ffe0ff */
[----:B------:R-:W4:Y:S01]  /*1b5b0*/  LDCU.64 UR8, c[0x0][0x3c0] ;  /* 0x00007800ff0877ac */ /* 0x000f220008000a00 */
[----:B-1----:R-:W-:Y:S01]  /*1b5c0*/  LEA R4, R3, UR4, 0x3 ;  /* 0x0000000403047c11 */ /* 0x002fe2000f8e18ff */
[----:B------:R-:W-:Y:S01]  /*1b5d0*/  BSSY.RECONVERGENT B0, `(.L_x_165) ;  /* 0x00002e6000007945 */ /* 0x000fe20003800200 */
[----:B------:R-:W-:Y:S02]  /*1b5e0*/  PLOP3.LUT P0, PT, PT, PT, PT, 0x8, 0x80 ;  /* 0x000000000080781c */ /* 0x000fe40003f0e170 */
[C---:B------:R-:W-:Y:S01]  /*1b5f0*/  LEA R2, R0.reuse, UR5, 0x3 ;  /* 0x0000000500027c11 */ /* 0x040fe2000f8e18ff */
[----:B0-----:R0:W1:Y:S01]  /*1b600*/  LDS.64 R10, [R4] ;  /* 0x00000000040a7984 */ /* 0x0010620000000a00 */
[----:B------:R-:W-:-:S03]  /*1b610*/  VIADD R0, R0, UR10 ;  /* 0x0000000a00007c36 */ /* 0x000fc60008000000 */
[----:B------:R0:W0:Y:S02]  /*1b620*/  LDS.64 R12, [R2] ;  /* 0x00000000020c7984 */ /* 0x0000240000000a00 */
[----:B------:R-:W-:Y:S01]  /*1b630*/  ISETP.GE.AND P1, PT, R0, UR11, PT ;  /* 0x0000000b00007c0c */ /* 0x000fe2000bf26270 */
[----:B----4-:R-:W-:-:S04]  /*1b640*/  UIADD3 UR12, UP0, UPT, UR8, -0x1, URZ ;  /* 0xffffffff080c7890 */ /* 0x010fc8000ff1e0ff */
[----:B------:R-:W-:-:S08]  /*1b650*/  UIADD3.X UR13, UPT, UPT, UR9, -0x1, URZ, UP0, !UPT ;  /* 0xffffffff090d7890 */ /* 0x000fd000087fe4ff */
[----:B------:R-:W-:Y:S05]  /*1b660*/  @P1 BRA `(.L_x_166) ;  /* 0x0000002c00701947 */ /* 0x000fea0003800000 */
[----:B------:R-:W-:Y:S02]  /*1b670*/  ISETP.GE.AND P1, PT, R3, UR10, PT ;  /* 0x0000000a03007c0c */ /* 0x000fe4000bf26270 */
[----:B------:R-:W-:-:S11]  /*1b680*/  PLOP3.LUT P0, PT, PT, PT, PT, 0x80, 0x8 ;  /* 0x000000000008781c */ /* 0x000fd60003f0f070 */
[----:B------:R-:W-:Y:S05]  /*1b690*/  @P1 BRA `(.L_x_166) ;  /* 0x0000002c00641947 */ /* 0x000fea0003800000 */
[----:B------:R-:W-:Y:S01]  /*1b6a0*/  ISETP.NE.U32.AND P0, PT, RZ, UR8, PT ;  /* 0x00000008ff007c0c */ /* 0x000fe2000bf05070 */
[----:B------:R-:W-:Y:S02]  /*1b6b0*/  HFMA2 R5, -RZ, RZ, -15.890625, -0.0047760009765625 ;  /* 0xcbf29ce4ff057431 */ /* 0x000fe400000001ff */
[----:B------:R-:W-:Y:S01]  /*1b6c0*/  IMAD.MOV.U32 R8, RZ, RZ, -0x7bdddcdb ;  /* 0x84222325ff087424 */ /* 0x000fe200078e00ff */
[----:B------:R-:W-:-:S13]  /*1b6d0*/  ISETP.NE.AND.EX P0, PT, RZ, UR9, PT, P0 ;  /* 0x00000009ff007c0c */ /* 0x000fda000bf05300 */
[----:B------:R-:W-:Y:S05]  /*1b6e0*/  @!P0 BRA `(.L_x_167) ;  /* 0x0000000800a88947 */ /* 0x000fea0003800000 */
        /* <DEDUP_REMOVED lines=10> */
[----:B------:R-:W4:Y:S01]  /*1b790*/  LDC R18, c[0x0][0x3c4] ;  /* 0x0000f100ff127b82 */ /* 0x000f220000000800 */
[----:B------:R-:W-:Y:S01]  /*1b7a0*/  ULOP3.LUT UR5, UR8, 0xfffffffe, URZ, 0xc0, !UPT ;  /* 0xfffffffe08057892 */ /* 0x000fe2000f8ec0ff */
[----:B------:R-:W-:Y:S02]  /*1b7b0*/  HFMA2 R5, -RZ, RZ, -15.890625, -0.0047760009765625 ;  /* 0xcbf29ce4ff057431 */ /* 0x000fe400000001ff */
[----:B------:R-:W-:Y:S02]  /*1b7c0*/  IMAD.MOV.U32 R8, RZ, RZ, -0x7bdddcdb ;  /* 0x84222325ff087424 */ /* 0x000fe400078e00ff */
[----:B------:R-:W-:Y:S02]  /*1b7d0*/  IMAD.MOV.U32 R19, RZ, RZ, RZ ;  /* 0x000000ffff137224 */ /* 0x000fe400078e00ff */
[----:B---3--:R-:W-:Y:S01]  /*1b7e0*/  IMAD.MOV.U32 R16, RZ, RZ, RZ ;  /* 0x000000ffff107224 */ /* 0x008fe200078e00ff */
[----:B------:R-:W-:-:S07]  /*1b7f0*/  MOV R17, UR5 ;  /* 0x0000000500117c02 */ /* 0x000fce0008000f00 */
.L_x_169:
[----:B0-----:R-:W-:-:S04]  /*1b800*/  LEA R22, P1, R19, R12, 0x3 ;  /* 0x0000000c13167211 */ /* 0x001fc800078218ff */
[----:B------:R-:W-:-:S05]  /*1b810*/  LEA.HI.X R23, R19, R13, R16, 0x3, P1 ;  /* 0x0000000d13177211 */ /* 0x000fca00008f1c10 */
[----:B------:R-:W3:Y:S04]  /*1b820*/  LD.E.64 R14, desc[UR6][R22.64] ;  /* 0x00000006160e7980 */ /* 0x000ee8000c101b00 */
[----:B------:R0:W5:Y:S01]  /*1b830*/  LD.E.64 R6, desc[UR6][R22.64+0x8] ;  /* 0x0000080616067980 */ /* 0x000162000c101b00 */
[----:B------:R-:W-:Y:S01]  /*1b840*/  IMAD R5, R5, 0x1b3, RZ ;  /* 0x000001b305057824 */ /* 0x000fe200078e02ff */
[----:B------:R-:W-:-:S05]  /*1b850*/  IADD3 R19, P1, PT, R19, 0x2, RZ ;  /* 0x0000000213137810 */ /* 0x000fca0007f3e0ff */
[----:B------:R-:W-:Y:S01]  /*1b860*/  IMAD.X R16, RZ, RZ, R16, P1 ;  /* 0x000000ffff107224 */ /* 0x000fe200008e0610 */
[----:B------:R-:W-:-:S04]  /*1b870*/  ISETP.NE.U32.AND P1, PT, R19, R17, PT ;  /* 0x000000111300720c */ /* 0x000fc80003f25070 */
[----:B----4-:R-:W-:Y:S02]  /*1b880*/  ISETP.NE.AND.EX P1, PT, R16, R18, PT, P1 ;  /* 0x000000121000720c */ /* 0x010fe40003f25310 */
[----:B---3--:R-:W-:-:S05]  /*1b890*/  LOP3.LUT R8, R8, 0xff, R14, 0x78, !PT ;  /* 0x000000ff08087812 */ /* 0x008fca00078e780e */
[----:B--2---:R-:W-:-:S04]  /*1b8a0*/  IMAD.WIDE.U32 R20, R8, 0x1b3, RZ ;  /* 0x000001b308147825 */ /* 0x004fc800078e00ff */
        /* <DEDUP_REMOVED lines=12> */
[----:B0-----:R-:W-:Y:S01]  /*1b970*/  IMAD R23, R5, 0x100, R8 ;  /* 0x0000010005177824 */ /* 0x001fe200078e0208 */
        /* <DEDUP_REMOVED lines=30> */
[----:B-----5:R-:W-:-:S03]  /*1bb60*/  LOP3.LUT R5, R14, 0xff, R6, 0x78, !PT ;  /* 0x000000ff0e057812 */ /* 0x020fc600078e7806 */
        /* <DEDUP_REMOVED lines=47> */
.L_x_168:
[----:B------:R-:W-:Y:S05]  /*1be60*/  BRA.U UP0, `(.L_x_167) ;  /* 0x0000000100c87547 */ /* 0x000fea000b800000 */
[----:B0-----:R-:W-:-:S04]  /*1be70*/  LEA R6, P1, R17, R12, 0x3 ;  /* 0x0000000c11067211 */ /* 0x001fc800078218ff */
[----:B------:R-:W-:-:S06]  /*1be80*/  LEA.HI.X R7, R17, R13, R18, 0x3, P1 ;  /* 0x0000000d11077211 */ /* 0x000fcc00008f1c12 */
[----:B------:R-:W4:Y:S01]  /*1be90*/  LD.E.64 R6, desc[UR6][R6.64] ;  /* 0x0000000606067980 */ /* 0x000f22000c101b00 */
[----:B------:R-:W-:Y:S01]  /*1bea0*/  IMAD R5, R5, 0x1b3, RZ ;  /* 0x000001b305057824 */ /* 0x000fe200078e02ff */
[----:B----4-:R-:W-:-:S05]  /*1beb0*/  LOP3.LUT R8, R8, 0xff, R6, 0x78, !PT ;  /* 0x000000ff08087812 */ /* 0x010fca00078e7806 */
        /* <DEDUP_REMOVED lines=45> */
.L_x_167:
[----:B------:R-:W-:Y:S02]  /*1c190*/  IMAD.MOV.U32 R21, RZ, RZ, -0x7bdddcdb ;  /* 0x84222325ff157424 */ /* 0x000fe400078e00ff */
[----:B--2---:R-:W-:Y:S01]  /*1c1a0*/  IMAD.MOV.U32 R20, RZ, RZ, -0x340d631c ;  /* 0xcbf29ce4ff147424 */ /* 0x004fe200078e00ff */
        /* <DEDUP_REMOVED lines=11> */
[----:B------:R-:W2:Y:S01]  /*1c260*/  LDC R18, c[0x0][0x3c4] ;  /* 0x0000f100ff127b82 */ /* 0x000ea20000000800 */
[----:B------:R-:W-:Y:S01]  /*1c270*/  ULOP3.LUT UR5, UR8, 0xfffffffe, URZ, 0xc0, !UPT ;  /* 0xfffffffe08057892 */ /* 0x000fe2000f8ec0ff */
[----:B------:R-:W-:Y:S01]  /*1c280*/  IMAD.MOV.U32 R21, RZ, RZ, -0x7bdddcdb ;  /* 0x84222325ff157424 */ /* 0x000fe200078e00ff */
[----:B------:R-:W-:Y:S01]  /*1c290*/  MOV R19, RZ ;  /* 0x000000ff00137202 */ /* 0x000fe20000000f00 */
[----:B------:R-:W-:Y:S02]  /*1c2a0*/  IMAD.MOV.U32 R20, RZ, RZ, -0x340d631c ;  /* 0xcbf29ce4ff147424 */ /* 0x000fe400078e00ff */
[----:B---3--:R-:W-:Y:S02]  /*1c2b0*/  IMAD.MOV.U32 R16, RZ, RZ, RZ ;  /* 0x000000ffff107224 */ /* 0x008fe400078e00ff */
[----:B------:R-:W-:-:S07]  /*1c2c0*/  IMAD.U32 R17, RZ, RZ, UR5 ;  /* 0x00000005ff117e24 */ /* 0x000fce000f8e00ff */
.L_x_172:
        /* <DEDUP_REMOVED lines=8> */
[----:B--2---:R-:W-:Y:S02]  /*1c350*/  ISETP.NE.AND.EX P1, PT, R16, R18, PT, P1 ;  /* 0x000000121000720c */ /* 0x004fe40003f25310 */
        /* <DEDUP_REMOVED lines=93> */
.L_x_171:
[----:B------:R-:W-:Y:S05]  /*1c930*/  BRA.U UP0, `(.L_x_170) ;  /* 0x0000000100c87547 */ /* 0x000fea000b800000 */
        /* <DEDUP_REMOVED lines=50> */
.L_x_170:
[----:B------:R-:W-:-:S04]  /*1cc60*/  ISETP.NE.U32.AND P1, PT, R8, R21, PT ;  /* 0x000000150800720c */ /* 0x000fc80003f25070 */
[----:B------:R-:W-:-:S13]  /*1cc70*/  ISETP.NE.AND.EX P1, PT, R5, R20, PT, P1 ;  /* 0x000000140500720c */ /* 0x000fda0003f25310 */
[----:B------:R-:W-:Y:S05]  /*1cc80*/  @!P1 BRA `(.L_x_173) ;  /* 0x0000001400789947 */ /* 0x000fea0003800000 */
[----:B------:R-:W-:Y:S01]  /*1cc90*/  MOV R8, 0x84222325 ;  /* 0x8422232500087802 */ /* 0x000fe20000000f00 */
[----:B------:R-:W-:Y:S01]  /*1cca0*/  IMAD.MOV.U32 R5, RZ, RZ, -0x340d631c ;  /* 0xcbf29ce4ff057424 */ /* 0x000fe200078e00ff */
[----:B------:R-:W-:Y:S06]  /*1ccb0*/  @!P0 BRA `(.L_x_174) ;  /* 0x0000000800a88947 */ /* 0x000fec0003800000 */
[----:B------:R-:W-:Y:S01]  /*1ccc0*/  UISETP.NE.U32.AND UP1, UPT, UR12, URZ, UPT ;  /* 0x000000ff0c00728c */ /* 0x000fe2000bf25070 */
[----:B------:R-:W-:Y:S01]  /*1ccd0*/  HFMA2 R5, -RZ, RZ, -15.890625, -0.0047760009765625 ;  /* 0xcbf29ce4ff057431 */ /* 0x000fe200000001ff */
[----:B------:R-:W-:Y:S01]  /*1cce0*/  ULOP3.LUT UR5, UR8, 0x1, URZ, 0xc0, !UPT ;  /* 0x0000000108057892 */ /* 0x000fe2000f8ec0ff */
[----:B------:R-:W-:Y:S01]  /*1ccf0*/  IMAD.MOV.U32 R8, RZ, RZ, -0x7bdddcdb ;  /* 0x84222325ff087424 */ /* 0x000fe200078e00ff */
[----:B------:R-:W-:Y:S01]  /*1cd00*/  UISETP.NE.AND.EX UP1, UPT, UR13, URZ, UPT, UP1 ;  /* 0x000000ff0d00728c */ /* 0x000fe2000bf25310 */
[----:B------:R-:W-:Y:S01]  /*1cd10*/  IMAD.MOV.U32 R17, RZ, RZ, RZ ;  /* 0x000000ffff117224 */ /* 0x000fe200078e00ff */
[----:B------:R-:W-:Y:S01]  /*1cd20*/  UISETP.NE.U32.AND UP0, UPT, UR5, 0x1, UPT ;  /* 0x000000010500788c */ /* 0x000fe2000bf05070 */
[----:B------:R-:W-:-:S03]  /*1cd30*/  IMAD.MOV.U32 R18, RZ, RZ, RZ ;  /* 0x000000ffff127224 */ /* 0x000fc600078e00ff */
[----:B------:R-:W-:-:S03]  /*1cd40*/  UISETP.NE.U32.AND.EX UP0, UPT, URZ, URZ, UPT, UP0 ;  /* 0x000000ffff00728c */ /* 0x000fc6000bf05100 */
[----:B------:R-:W-:Y:S08]  /*1cd50*/  BRA.U !UP1, `(.L_x_175) ;  /* 0x0000000509b47547 */ /* 0x000ff0000b800000 */
[----:B------:R-:W2:Y:S01]  /*1cd60*/  LDC R18, c[0x0][0x3c4] ;  /* 0x0000f100ff127b82 */ /* 0x000ea20000000800 */
[----:B------:R-:W-:Y:S01]  /*1cd70*/  ULOP3.LUT UR5, UR8, 0xfffffffe, URZ, 0xc0, !UPT ;  /* 0xfffffffe08057892 */ /* 0x000fe2000f8ec0ff */
[----:B------:R-:W-:Y:S01]  /*1cd80*/  MOV R8, 0x84222325 ;  /* 0x8422232500087802 */ /* 0x000fe20000000f00 */
[----:B------:R-:W-:Y:S01]  /*1cd90*/  IMAD.MOV.U32 R5, RZ, RZ, -0x340d631c ;  /* 0xcbf29ce4ff057424 */ /* 0x000fe200078e00ff */
[----:B---3--:R-:W-:Y:S01]  /*1cda0*/  MOV R16, RZ ;  /* 0x000000ff00107202 */ /* 0x008fe20000000f00 */
[----:B------:R-:W-:Y:S02]  /*1cdb0*/  IMAD.MOV.U32 R19, RZ, RZ, RZ ;  /* 0x000000ffff137224 */ /* 0x000fe400078e00ff */
[----:B------:R-:W-:-:S07]  /*1cdc0*/  IMAD.U32 R17, RZ, RZ, UR5 ;  /* 0x00000005ff117e24 */ /* 0x000fce000f8e00ff */
.L_x_176:
        /* <DEDUP_REMOVED lines=8> */
[----:B--2---:R-:W-:Y:S02]  /*1ce50*/  ISETP.NE.AND.EX P1, PT, R16, R18, PT, P1 ;  /* 0x000000121000720c */ /* 0x004fe40003f25310 */
        /* <DEDUP_REMOVED lines=89> */
[----:B------:R-:W-:-:S03]  /*1d3f0*/  IMAD.MOV.U32 R8, RZ, RZ, R6 ;  /* 0x000000ffff087224 */ /* 0x000fc600078e0006 */
[----:B------:R-:W-:-:S05]  /*1d400*/  LEA R5, R14, R5, 0x8 ;  /* 0x000000050e057211 */ /* 0x000fca00078e40ff */
[----:B------:R-:W-:Y:S01]  /*1d410*/  IMAD.IADD R5, R7, 0x1, R5 ;  /* 0x0000000107057824 */ /* 0x000fe200078e0205 */
[----:B------:R-:W-:Y:S06]  /*1d420*/  @P1 BRA `(.L_x_176) ;  /* 0xfffffff800681947 */ /* 0x000fec000383ffff */
.L_x_175:
[----:B------:R-:W-:Y:S05]  /*1d430*/  BRA.U UP0, `(.L_x_174) ;  /* 0x0000000100c87547 */ /* 0x000fea000b800000 */
        /* <DEDUP_REMOVED lines=48> */
[----:B------:R-:W-:-:S04]  /*1d740*/  LEA R5, R14, R5, 0x8 ;  /* 0x000000050e057211 */ /* 0x000fc800078e40ff */
[----:B------:R-:W-:-:S07]  /*1d750*/  IADD3 R5, PT, PT, R7, R5, RZ ;  /* 0x0000000507057210 */ /* 0x000fce0007ffe0ff */
.L_x_174:
[----:B------:R-:W-:Y:S01]  /*1d760*/  IMAD.MOV.U32 R21, RZ, RZ, -0x7bdddcdb ;  /* 0x84222325ff157424 */ /* 0x000fe200078e00ff */
[----:B------:R-:W-:Y:S01]  /*1d770*/  MOV R20, 0xcbf29ce4 ;  /* 0xcbf29ce400147802 */ /* 0x000fe20000000f00 */
        /* <DEDUP_REMOVED lines=11> */
[----:B------:R-:W2:Y:S01]  /*1d830*/  LDC R18, c[0x0][0x3c4] ;  /* 0x0000f100ff127b82 */ /* 0x000ea20000000800 */
[----:B------:R-:W-:Y:S01]  /*1d840*/  ULOP3.LUT UR5, UR8, 0xfffffffe, URZ, 0xc0, !UPT ;  /* 0xfffffffe08057892 */ /* 0x000fe2000f8ec0ff */
[----:B------:R-:W-:Y:S01]  /*1d850*/  IMAD.MOV.U32 R21, RZ, RZ, -0x7bdddcdb ;  /* 0x84222325ff157424 */ /* 0x000fe200078e00ff */
[----:B------:R-:W-:Y:S01]  /*1d860*/  MOV R20, 0xcbf29ce4 ;  /* 0xcbf29ce400147802 */ /* 0x000fe20000000f00 */
[----:B------:R-:W-:Y:S01]  /*1d870*/  IMAD.MOV.U32 R19, RZ, RZ, RZ ;  /* 0x000000ffff137224 */ /* 0x000fe200078e00ff */
[----:B---3--:R-:W-:Y:S02]  /*1d880*/  MOV R16, RZ ;  /* 0x000000ff00107202 */ /* 0x008fe40000000f00 */
[----:B------:R-:W-:-:S07]  /*1d890*/  IMAD.U32 R17, RZ, RZ, UR5 ;  /* 0x00000005ff117e24 */ /* 0x000fce000f8e00ff */
.L_x_179:
        /* <DEDUP_REMOVED lines=100> */
[----:B------:R-:W-:Y:S01]  /*1dee0*/  IMAD.IADD R20, R7, 0x1, R15 ;  /* 0x0000000107147824 */ /* 0x000fe200078e020f */
[----:B------:R-:W-:Y:S06]  /*1def0*/  @P0 BRA `(.L_x_179) ;  /* 0xfffffff800680947 */ /* 0x000fec000383ffff */
.L_x_178:
[----:B------:R-:W-:Y:S05]  /*1df00*/  BRA.U UP0, `(.L_x_177) ;  /* 0x0000000100c87547 */ /* 0x000fea000b800000 */
        /* <DEDUP_REMOVED lines=48> */
[----:B------:R-:W-:-:S03]  /*1e210*/  IMAD.MOV.U32 R21, RZ, RZ, R6 ;  /* 0x000000ffff157224 */ /* 0x000fc600078e0006 */
[----:B------:R-:W-:-:S07]  /*1e220*/  IADD3 R20, PT, PT, R7, R15, RZ ;  /* 0x0000000f07147210 */ /* 0x000fce0007ffe0ff */
.L_x_177:
[----:B------:R-:W-:-:S04]  /*1e230*/  ISETP.GE.U32.AND P0, PT, R8, R21, PT ;  /* 0x000000150800720c */ /* 0x000fc80003f06070 */
[----:B------:R-:W-:-:S04]  /*1e240*/  ISETP.GE.U32.AND.EX P0, PT, R5, R20, PT, P0 ;  /* 0x000000140500720c */ /* 0x000fc80003f06100 */
[----:B------:R-:W-:Y:S01]  /*1e250*/  PLOP3.LUT P0, PT, P0, PT, PT, 0x8, 0x80 ;  /* 0x000000000080781c */ /* 0x000fe2000070e170 */
[----:B------:R-:W-:-:S12]  /*1e260*/  BRA `(.L_x_166) ;  /* 0x0000000000707947 */ /* 0x000fd80003800000 */
.L_x_173:
[----:B------:R-:W2:Y:S01]  /*1e270*/  LDC R5, c[0x0][0x3c8] ;  /* 0x0000f200ff057b82 */ /* 0x000ea20000000800 */
[----:B------:R-:W-:Y:S02]  /*1e280*/  PLOP3.LUT P0, PT, PT, PT, PT, 0x8, 0x80 ;  /* 0x000000000080781c */ /* 0x000fe40003f0e170 */
[----:B--2---:R-:W-:-:S13]  /*1e290*/  ISETP.NE.AND P1, PT, R5, RZ, PT ;  /* 0x000000ff0500720c */ /* 0x004fda0003f25270 */
[----:B------:R-:W-:Y:S05]  /*1e2a0*/  @!P1 BRA `(.L_x_166) ;  /* 0x0000000000609947 */ /* 0x000fea0003800000 */
[----:B---3--:R-:W-:Y:S01]  /*1e2b0*/  HFMA2 R16, -RZ, RZ, 0, 0 ;  /* 0x00000000ff107431 */ /* 0x008fe200000001ff */
[----:B------:R-:W-:Y:S01]  /*1e2c0*/  SHF.R.S32.HI R17, RZ, 0x1f, R5 ;  /* 0x0000001fff117819 */ /* 0x000fe20000011405 */
[----:B------:R-:W-:-:S07]  /*1e2d0*/  IMAD.MOV.U32 R5, RZ, RZ, RZ ;  /* 0x000000ffff057224 */ /* 0x000fce00078e00ff */
.L_x_180:
[C---:B------:R-:W-:Y:S01]  /*1e2e0*/  IMAD.SHL.U32 R15, R5.reuse, 0x8, RZ ;  /* 0x00000008050f7824 */ /* 0x040fe200078e00ff */
[----:B------:R-:W-:-:S04]  /*1e2f0*/  SHF.L.U64.HI R8, R5, 0x3, R16 ;  /* 0x0000000305087819 */ /* 0x000fc80000010210 */
[C---:B-1----:R-:W-:Y:S02]  /*1e300*/  IADD3 R14, P1, PT, R15.reuse, R10, RZ ;  /* 0x0000000a0f0e7210 */ /* 0x042fe40007f3e0ff */
[----:B0-----:R-:W-:-:S03]  /*1e310*/  IADD3 R6, P0, PT, R15, R12, RZ ;  /* 0x0000000c0f067210 */ /* 0x001fc60007f1e0ff */
        /* <DEDUP_REMOVED lines=17> */
.L_x_166:
[----:B------:R-:W-:Y:S05]  /*1e430*/  BSYNC.RECONVERGENT B0 ;  /* 0x0000000000007941 */ /* 0x000fea0003800200 */
.L_x_165:
[----:B01----:R-:W-:Y:S01]  /*1e440*/  SEL R14, R12, R10, P0 ;  /* 0x0000000a0c0e7207 */ /* 0x003fe20000000000 */
[C---:B------:R-:W-:Y:S01]  /*1e450*/  VIADD R5, R0.reuse, 0x1 ;  /* 0x0000000100057836 */ /* 0x040fe20000000000 */
[----:B------:R-:W-:Y:S01]  /*1e460*/  SEL R15, R13, R11, P0 ;  /* 0x0000000b0d0f7207 */ /* 0x000fe20000000000 */
[----:B------:R-:W-:Y:S01]  /*1e470*/  BSSY.RECONVERGENT B0, `(.L_x_181) ;  /* 0x00002df000007945 */ /* 0x000fe20003800200 */
[----:B------:R0:W1:Y:S01]  /*1e480*/  @P0 LDS.64 R12, [R2+0x8] ;  /* 0x00000800020c0984 */ /* 0x0000620000000a00 */
[----:B------:R-:W-:Y:S01]  /*1e490*/  @!P0 IADD3 R5, PT, PT, R0, RZ, RZ ;  /* 0x000000ff00058210 */ /* 0x000fe20007ffe0ff */
[----:B------:R-:W-:Y:S01]  /*1e4a0*/  VIADD R0, R3, 0x1 ;  /* 0x0000000103007836 */ /* 0x000fe20000000000 */
[----:B------:R-:W-:Y:S01]  /*1e4b0*/  PLOP3.LUT P1, PT, PT, PT, PT, 0x8, 0x80 ;  /* 0x000000000080781c */ /* 0x000fe20003f2e170 */
[----:B------:R0:W4:Y:S01]  /*1e4c0*/  @!P0 LDS.64 R10, [R4+0x8] ;  /* 0x00000800040a8984 */ /* 0x0001220000000a00 */
[----:B------:R-:W-:Y:S02]  /*1e4d0*/  ISETP.GE.AND P2, PT, R5, UR11, PT ;  /* 0x0000000b05007c0c */ /* 0x000fe4000bf46270 */
[----:B------:R-:W-:-:S11]  /*1e4e0*/  @P0 IADD3 R0, PT, PT, R3, RZ, RZ ;  /* 0x000000ff03000210 */ /* 0x000fd60007ffe0ff */
        /* <DEDUP_REMOVED lines=8> */
[----:B------:R-:W-:-:S12]  /*1e570*/  HFMA2 R3, -RZ, RZ, -15.890625, -0.0047760009765625 ;  /* 0xcbf29ce4ff037431 */ /* 0x000fd800000001ff */
[----:B------:R-:W-:Y:S05]  /*1e580*/  @!P0 BRA `(.L_x_183) ;  /* 0x0000000800a08947 */ /* 0x000fea0003800000 */
[----:B------:R-:W-:Y:S01]  /*1e590*/  UISETP.NE.U32.AND UP0, UPT, UR12, URZ, UPT ;  /* 0x000000ff0c00728c */ /* 0x000fe2000bf05070 */
[----:B------:R-:W-:Y:S01]  /*1e5a0*/  LOP3.LUT R3, R2, 0x1, RZ, 0xc0, !PT ;  /* 0x0000000102037812 */ /* 0x000fe200078ec0ff */
[----:B------:R-:W-:Y:S01]  /*1e5b0*/  IMAD.MOV.U32 R4, RZ, RZ, -0x7bdddcdb ;  /* 0x84222325ff047424 */ /* 0x000fe200078e00ff */
[----:B------:R-:W-:Y:S01]  /*1e5c0*/  CS2R R18, SRZ ;  /* 0x0000000000127805 */ /* 0x000fe2000001ff00 */
[----:B------:R-:W-:Y:S01]  /*1e5d0*/  UISETP.NE.AND.EX UP0, UPT, UR13, URZ, UPT, UP0 ;  /* 0x000000ff0d00728c */ /* 0x000fe2000bf05300 */
[----:B------:R-:W-:Y:S02]  /*1e5e0*/  ISETP.NE.U32.AND P1, PT, R3, 0x1, PT ;  /* 0x000000010300780c */ /* 0x000fe40003f25070 */
[----:B------:R-:W-:Y:S02]  /*1e5f0*/  MOV R3, 0xcbf29ce4 ;  /* 0xcbf29ce400037802 */ /* 0x000fe40000000f00 */
[----:B------:R-:W-:-:S04]  /*1e600*/  ISETP.NE.U32.AND.EX P2, PT, RZ, RZ, PT, P1 ;  /* 0x000000ffff00720c */ /* 0x000fc80003f45110 */
[----:B------:R-:W-:Y:S09]  /*1e610*/  BRA.U !UP0, `(.L_x_184) ;  /* 0x0000000508b07547 */ /* 0x000ff2000b800000 */
[----:B------:R-:W0:Y:S01]  /*1e620*/  LDC R19, c[0x0][0x3c4] ;  /* 0x0000f100ff137b82 */ /* 0x000e220000000800 */
[----:B------:R-:W-:Y:S01]  /*1e630*/  HFMA2 R3, -RZ, RZ, -15.890625, -0.0047760009765625 ;  /* 0xcbf29ce4ff037431 */ /* 0x000fe200000001ff */
[----:B------:R-:W-:Y:S01]  /*1e640*/  LOP3.LUT R18, R2, 0xfffffffe, RZ, 0xc0, !PT ;  /* 0xfffffffe02127812 */ /* 0x000fe200078ec0ff */
[----:B------:R-:W-:Y:S01]  /*1e650*/  IMAD.MOV.U32 R4, RZ, RZ, -0x7bdddcdb ;  /* 0x84222325ff047424 */ /* 0x000fe200078e00ff */
[----:B------:R-:W-:Y:S01]  /*1e660*/  MOV R8, RZ ;  /* 0x000000ff00087202 */ /* 0x000fe20000000f00 */
[----:B------:R-:W-:-:S07]  /*1e670*/  IMAD.MOV.U32 R21, RZ, RZ, RZ ;  /* 0x000000ffff157224 */ /* 0x000fce00078e00ff */
.L_x_185:
        /* <DEDUP_REMOVED lines=8> */
[----:B0-----:R-:W-:Y:S02]  /*1e700*/  ISETP.NE.AND.EX P1, PT, R8, R19, PT, P1 ;  /* 0x000000130800720c */ /* 0x001fe40003f25310 */
        /* <DEDUP_REMOVED lines=43> */
[----:B------:R-:W-:-:S05]  /*1e9c0*/  IMAD R3, R22, 0x100, R3 ;  /* 0x0000010016037824 */ /* 0x000fca00078e0203 */
[----:B------:R-:W-:Y:S02]  /*1e9d0*/  IADD3 R4, PT, PT, R17, R3, RZ ;  /* 0x0000000311047210 */ /* 0x000fe40007ffe0ff */
        /* <DEDUP_REMOVED lines=44> */
[----:B------:R-:W-:-:S03]  /*1eca0*/  IMAD.MOV.U32 R4, RZ, RZ, R6 ;  /* 0x000000ffff047224 */ /* 0x000fc600078e0006 */
[----:B------:R-:W-:-:S04]  /*1ecb0*/  LEA R3, R16, R3, 0x8 ;  /* 0x0000000310037211 */ /* 0x000fc800078e40ff */
[----:B------:R-:W-:Y:S01]  /*1ecc0*/  IADD3 R3, PT, PT, R7, R3, RZ ;  /* 0x0000000307037210 */ /* 0x000fe20007ffe0ff */
[----:B------:R-:W-:Y:S06]  /*1ecd0*/  @P1 BRA `(.L_x_185) ;  /* 0xfffffff800681947 */ /* 0x000fec000383ffff */
.L_x_184:
[----:B------:R-:W-:Y:S05]  /*1ece0*/  @P2 BRA `(.L_x_183) ;  /* 0x0000000000c82947 */ /* 0x000fea0003800000 */
[----:B-1----:R-:W-:-:S04]  /*1ecf0*/  LEA R6, P1, R18, R12, 0x3 ;  /* 0x0000000c12067211 */ /* 0x002fc800078218ff */
[----:B------:R-:W-:-:S06]  /*1ed00*/  LEA.HI.X R7, R18, R13, R19, 0x3, P1 ;  /* 0x0000000d12077211 */ /* 0x000fcc00008f1c13 */
[----:B------:R-:W5:Y:S01]  /*1ed10*/  LD.E.64 R6, desc[UR6][R6.64] ;  /* 0x0000000606067980 */ /* 0x000f62000c101b00 */
[----:B------:R-:W-:Y:S01]  /*1ed20*/  IMAD R3, R3, 0x1b3, RZ ;  /* 0x000001b303037824 */ /* 0x000fe200078e02ff */
[----:B-----5:R-:W-:-:S05]  /*1ed30*/  LOP3.LUT R4, R4, 0xff, R6, 0x78, !PT ;  /* 0x000000ff04047812 */ /* 0x020fca00078e7806 */
[----:B---3--:R-:W-:-:S04]  /*1ed40*/  IMAD.WIDE.U32 R16, R4, 0x1b3, RZ ;  /* 0x000001b304107825 */ /* 0x008fc800078e00ff */
        /* <DEDUP_REMOVED lines=43> */
[----:B------:R-:W-:-:S07]  /*1f000*/  IMAD.IADD R3, R7, 0x1, R3 ;  /* 0x0000000107037824 */ /* 0x000fce00078e0203 */
.L_x_183:
[----:B------:R-:W-:Y:S01]  /*1f010*/  MOV R23, 0x84222325 ;  /* 0x8422232500177802 */ /* 0x000fe20000000f00 */
        /* <DEDUP_REMOVED lines=12> */
[----:B------:R-:W-:Y:S01]  /*1f0e0*/  LOP3.LUT R18, R2, 0xfffffffe, RZ, 0xc0, !PT ;  /* 0xfffffffe02127812 */ /* 0x000fe200078ec0ff */
[----:B------:R-:W-:Y:S01]  /*1f0f0*/  IMAD.MOV.U32 R22, RZ, RZ, -0x340d631c ;  /* 0xcbf29ce4ff167424 */ /* 0x000fe200078e00ff */
[----:B------:R-:W-:Y:S01]  /*1f100*/  MOV R23, 0x84222325 ;  /* 0x8422232500177802 */ /* 0x000fe20000000f00 */
[----:B------:R-:W-:Y:S01]  /*1f110*/  IMAD.MOV.U32 R8, RZ, RZ, RZ ;  /* 0x000000ffff087224 */ /* 0x000fe200078e00ff */
[----:B------:R-:W-:-:S07]  /*1f120*/  MOV R21, RZ ;  /* 0x000000ff00157202 */ /* 0x000fce0000000f00 */
.L_x_188:
[----:B----4-:R-:W-:-:S04]  /*1f130*/  LEA R24, P1, R21, R10, 0x3 ;  /* 0x0000000a15187211 */ /* 0x010fc800078218ff */
[----:B------:R-:W-:-:S05]  /*1f140*/  LEA.HI.X R25, R21, R11, R8, 0x3, P1 ;  /* 0x0000000b15197211 */ /* 0x000fca00008f1c08 */
[----:B---3--:R-:W2:Y:S04]  /*1f150*/  LD.E.64 R16, desc[UR6][R24.64] ;  /* 0x0000000618107980 */ /* 0x008ea8000c101b00 */
[----:B------:R3:W4:Y:S01]  /*1f160*/  LD.E.64 R6, desc[UR6][R24.64+0x8] ;  /* 0x0000080618067980 */ /* 0x000722000c101b00 */
[----:B------:R-:W-:Y:S01]  /*1f170*/  IMAD R27, R22, 0x1b3, RZ ;  /* 0x000001b3161b7824 */ /* 0x000fe200078e02ff */
[----:B------:R-:W-:-:S04]  /*1f180*/  IADD3 R21, P1, PT, R21, 0x2, RZ ;  /* 0x0000000215157810 */ /* 0x000fc80007f3e0ff */
[----:B------:R-:W-:Y:S02]  /*1f190*/  IADD3.X R8, PT, PT, RZ, R8, RZ, P1, !PT ;  /* 0x00000008ff087210 */ /* 0x000fe40000ffe4ff */
[----:B------:R-:W-:-:S04]  /*1f1a0*/  ISETP.NE.U32.AND P1, PT, R21, R18, PT ;  /* 0x000000121500720c */ /* 0x000fc80003f25070 */
[----:B0-----:R-:W-:Y:S02]  /*1f1b0*/  ISETP.NE.AND.EX P1, PT, R8, R19, PT, P1 ;  /* 0x000000130800720c */ /* 0x001fe40003f25310 */
[----:B--2---:R-:W-:Y:S02]  /*1f1c0*/  LOP3.LUT R20, R23, 0xff, R16, 0x78, !PT ;  /* 0x000000ff17147812 */ /* 0x004fe400078e7810 */
[--C-:B---3--:R-:W-:Y:S02]  /*1f1d0*/  SHF.R.U64 R25, R16, 0x10, R17.reuse ;  /* 0x0000001010197819 */ /* 0x108fe40000001211 */
        /* <DEDUP_REMOVED lines=91> */
.L_x_187:
[----:B------:R-:W-:Y:S05]  /*1f790*/  @P2 BRA `(.L_x_186) ;  /* 0x0000000000c82947 */ /* 0x000fea0003800000 */
[----:B----4-:R-:W-:-:S04]  /*1f7a0*/  LEA R6, P1, R18, R10, 0x3 ;  /* 0x0000000a12067211 */ /* 0x010fc800078218ff */
[----:B------:R-:W-:-:S06]  /*1f7b0*/  LEA.HI.X R7, R18, R11, R19, 0x3, P1 ;  /* 0x0000000b12077211 */ /* 0x000fcc00008f1c13 */
[----:B------:R-:W4:Y:S01]  /*1f7c0*/  LD.E.64 R6, desc[UR6][R6.64] ;  /* 0x0000000606067980 */ /* 0x000f22000c101b00 */
[----:B------:R-:W-:Y:S01]  /*1f7d0*/  IMAD R19, R22, 0x1b3, RZ ;  /* 0x000001b316137824 */ /* 0x000fe200078e02ff */
[----:B----4-:R-:W-:-:S04]  /*1f7e0*/  LOP3.LUT R8, R23, 0xff, R6, 0x78, !PT ;  /* 0x000000ff17087812 */ /* 0x010fc800078e7806 */
[C---:B------:R-:W-:Y:S01]  /*1f7f0*/  LEA R21, R8.reuse, R19, 0x8 ;  /* 0x0000001308157211 */ /* 0x040fe200078e40ff */
[----:B---3--:R-:W-:Y:S01]  /*1f800*/  IMAD.WIDE.U32 R16, R8, 0x1b3, RZ ;  /* 0x000001b308107825 */ /* 0x008fe200078e00ff */
        /* <DEDUP_REMOVED lines=43> */
.L_x_186:
        /* <DEDUP_REMOVED lines=21> */
.L_x_192:
        /* <DEDUP_REMOVED lines=102> */
.L_x_191:
        /* <DEDUP_REMOVED lines=51> */
.L_x_190:
[----:B------:R-:W-:Y:S01]  /*205a0*/  MOV R21, 0x84222325 ;  /* 0x8422232500157802 */ /* 0x000fe20000000f00 */
[----:B--2---:R-:W-:Y:S01]  /*205b0*/  IMAD.MOV.U32 R20, RZ, RZ, -0x340d631c ;  /* 0xcbf29ce4ff147424 */ /* 0x004fe200078e00ff */
[----:B------:R-:W-:Y:S06]  /*205c0*/  @!P0 BRA `(.L_x_193) ;  /* 0x0000000800a48947 */ /* 0x000fec0003800000 */
[----:B------:R-:W-:Y:S01]  /*205d0*/  UISETP.NE.U32.AND UP0, UPT, UR12, URZ, UPT ;  /* 0x000000ff0c00728c */ /* 0x000fe2000bf05070 */
[----:B------:R-:W-:Y:S01]  /*205e0*/  LOP3.LUT R6, R2, 0x1, RZ, 0xc0, !PT ;  /* 0x0000000102067812 */ /* 0x000fe200078ec0ff */
[----:B------:R-:W-:Y:S02]  /*205f0*/  HFMA2 R21, -RZ, RZ, -6.306171417236328125e-05, 0.01395416259765625 ;  /* 0x84222325ff157431 */ /* 0x000fe400000001ff */
[----:B------:R-:W-:Y:S01]  /*20600*/  IMAD.MOV.U32 R20, RZ, RZ, -0x340d631c ;  /* 0xcbf29ce4ff147424 */ /* 0x000fe200078e00ff */
[----:B------:R-:W-:Y:S01]  /*20610*/  UISETP.NE.AND.EX UP0, UPT, UR13, URZ, UPT, UP0 ;  /* 0x000000ff0d00728c */ /* 0x000fe2000bf05300 */
[----:B------:R-:W-:Y:S01]  /*20620*/  ISETP.NE.U32.AND P0, PT, R6, 0x1, PT ;  /* 0x000000010600780c */ /* 0x000fe20003f05070 */
[----:B------:R-:W-:Y:S01]  /*20630*/  IMAD.MOV.U32 R18, RZ, RZ, RZ ;  /* 0x000000ffff127224 */ /* 0x000fe200078e00ff */
[----:B------:R-:W-:Y:S02]  /*20640*/  MOV R8, RZ ;  /* 0x000000ff00087202 */ /* 0x000fe40000000f00 */
        /* <DEDUP_REMOVED lines=8> */
.L_x_195:
        /* <DEDUP_REMOVED lines=102> */
.L_x_194:
[----:B------:R-:W-:Y:S05]  /*20d30*/  @P1 BRA `(.L_x_193) ;  /* 0x0000000000c81947 */ /* 0x000fea0003800000 */
[----:B----4-:R-:W-:-:S04]  /*20d40*/  LEA R6, P0, R8, R10, 0x3 ;  /* 0x0000000a08067211 */ /* 0x010fc800078018ff */
[----:B------:R-:W-:-:S06]  /*20d50*/  LEA.HI.X R7, R8, R11, R18, 0x3, P0 ;  /* 0x0000000b08077211 */ /* 0x000fcc00000f1c12 */
[----:B------:R-:W2:Y:S01]  /*20d60*/  LD.E.64 R6, desc[UR6][R6.64] ;  /* 0x0000000606067980 */ /* 0x000ea2000c101b00 */
[----:B------:R-:W-:Y:S01]  /*20d70*/  IMAD R19, R20, 0x1b3, RZ ;  /* 0x000001b314137824 */ /* 0x000fe200078e02ff */
[----:B--2---:R-:W-:-:S04]  /*20d80*/  LOP3.LUT R2, R21, 0xff, R6, 0x78, !PT ;  /* 0x000000ff15027812 */ /* 0x004fc800078e7806 */
        /* <DEDUP_REMOVED lines=45> */
.L_x_193:
[----:B------:R-:W-:-:S04]  /*21060*/  ISETP.GE.U32.AND P1, PT, R4, R21, PT ;  /* 0x000000150400720c */ /* 0x000fc80003f26070 */
[----:B------:R-:W-:-:S04]  /*21070*/  ISETP.GE.U32.AND.EX P1, PT, R3, R20, PT, P1 ;  /* 0x000000140300720c */ /* 0x000fc80003f26110 */
[----:B------:R-:W-:Y:S01]  /*21080*/  PLOP3.LUT P1, PT, P1, PT, PT, 0x8, 0x80 ;  /* 0x000000000080781c */ /* 0x000fe20000f2e170 */
[----:B------:R-:W-:-:S12]  /*21090*/  BRA `(.L_x_182) ;  /* 0x0000000000707947 */ /* 0x000fd80003800000 */
.L_x_189:
[----:B------:R-:W0:Y:S01]  /*210a0*/  LDC R2, c[0x0][0x3c8] ;  /* 0x0000f200ff027b82 */ /* 0x000e220000000800 */
[----:B------:R-:W-:Y:S02]  /*210b0*/  PLOP3.LUT P1, PT, PT, PT, PT, 0x8, 0x80 ;  /* 0x000000000080781c */ /* 0x000fe40003f2e170 */
[----:B0-----:R-:W-:-:S13]  /*210c0*/  ISETP.NE.AND P0, PT, R2, RZ, PT ;  /* 0x000000ff0200720c */ /* 0x001fda0003f05270 */
[----:B------:R-:W-:Y:S05]  /*210d0*/  @!P0 BRA `(.L_x_182) ;  /* 0x0000000000608947 */ /* 0x000fea0003800000 */
[----:B------:R-:W-:Y:S01]  /*210e0*/  HFMA2 R17, -RZ, RZ, 0, 0 ;  /* 0x00000000ff117431 */ /* 0x000fe200000001ff */
[----:B---3--:R-:W-:Y:S01]  /*210f0*/  SHF.R.S32.HI R16, RZ, 0x1f, R2 ;  /* 0x0000001fff107819 */ /* 0x008fe20000011402 */
[----:B------:R-:W-:-:S07]  /*21100*/  IMAD.MOV.U32 R8, RZ, RZ, RZ ;  /* 0x000000ffff087224 */ /* 0x000fce00078e00ff */
.L_x_196:
[C---:B------:R-:W-:Y:S01]  /*21110*/  IMAD.SHL.U32 R7, R8.reuse, 0x8, RZ ;  /* 0x0000000808077824 */ /* 0x040fe200078e00ff */
[----:B------:R-:W-:-:S04]  /*21120*/  SHF.L.U64.HI R4, R8, 0x3, R17 ;  /* 0x0000000308047819 */ /* 0x000fc80000010211 */
[C---:B----4-:R-:W-:Y:S02]  /*21130*/  IADD3 R6, P1, PT, R7.reuse, R10, RZ ;  /* 0x0000000a07067210 */ /* 0x050fe40007f3e0ff */
[----:B-1----:R-:W-:-:S03]  /*21140*/  IADD3 R2, P0, PT, R7, R12, RZ ;  /* 0x0000000c07027210 */ /* 0x002fc60007f1e0ff */
[C---:B------:R-:W-:Y:S01]  /*21150*/  IMAD.X R7, R4.reuse, 0x1, R11, P1 ;  /* 0x0000000104077824 */ /* 0x040fe200008e060b */
[----:B------:R-:W-:-:S05]  /*21160*/  IADD3.X R3, PT, PT, R4, R13, RZ, P0, !PT ;  /* 0x0000000d04037210 */ /* 0x000fca00007fe4ff */
        /* <DEDUP_REMOVED lines=15> */
.L_x_182:
[----:B------:R-:W-:Y:S05]  /*21260*/  BSYNC.RECONVERGENT B0 ;  /* 0x0000000000007941 */ /* 0x000fea0003800200 */
.L_x_181:
[----:B------:R-:W-:Y:S01]  /*21270*/  VIADD R22, R0, 0x1 ;  /* 0x0000000100167836 */ /* 0x000fe20000000000 */
[C---:B------:R-:W-:Y:S01]  /*21280*/  IADD3 R19, PT, PT, R5.reuse, 0x1, RZ ;  /* 0x0000000105137810 */ /* 0x040fe20007ffe0ff */
[----:B------:R-:W-:Y:S01]  /*21290*/  @P1 IMAD.MOV R22, RZ, RZ, R0 ;  /* 0x000000ffff161224 */ /* 0x000fe200078e0200 */
[----:B------:R-:W-:Y:S01]  /*212a0*/  @!P1 IADD3 R19, PT, PT, R5, RZ, RZ ;  /* 0x000000ff05139210 */ /* 0x000fe20007ffe0ff */
[----:B------:R-:W-:Y:S01]  /*212b0*/  BSSY.RECONVERGENT B0, `(.L_x_197) ;  /* 0x00002e2000007945 */ /* 0x000fe20003800200 */
[----:B-1-34-:R-:W-:Y:S02]  /*212c0*/  SEL R16, R12, R10, P1 ;  /* 0x0000000a0c107207 */ /* 0x01afe40000800000 */
[----:B------:R-:W-:Y:S02]  /*212d0*/  @!P1 LEA R0, R22, UR4, 0x3 ;  /* 0x0000000416009c11 */ /* 0x000fe4000f8e18ff */
[----:B------:R-:W-:Y:S02]  /*212e0*/  @P1 LEA R2, R19, UR4, 0x3 ;  /* 0x0000000413021c11 */ /* 0x000fe4000f8e18ff */
[----:B------:R-:W-:-:S02]  /*212f0*/  SEL R17, R13, R11, P1 ;  /* 0x0000000b0d117207 */ /* 0x000fc40000800000 */
[----:B------:R0:W1:Y:S01]  /*21300*/  @!P1 LDS.64 R10, [R0] ;  /* 0x00000000000a9984 */ /* 0x0000620000000a00 */
[----:B------:R-:W-:-:S03]  /*21310*/  PLOP3.LUT P0, PT, PT, PT, PT, 0x8, 0x80 ;  /* 0x000000000080781c */ /* 0x000fc60003f0e170 */
[----:B------:R0:W3:Y:S01]  /*21320*/  @P1 LDS.64 R12, [R2] ;  /* 0x00000000020c1984 */ /* 0x0000e20000000a00 */
[----:B------:R-:W-:-:S13]  /*21330*/  ISETP.GE.AND P1, PT, R19, UR11, PT ;  /* 0x0000000b13007c0c */ /* 0x000fda000bf26270 */
        /* <DEDUP_REMOVED lines=12> */
[----:B------:R-:W-:Y:S01]  /*21400*/  IMAD.MOV.U32 R18, RZ, RZ, RZ ;  /* 0x000000ffff127224 */ /* 0x000fe200078e00ff */
[----:B------:R-:W-:Y:S01]  /*21410*/  MOV R3, 0xcbf29ce4 ;  /* 0xcbf29ce400037802 */ /* 0x000fe20000000f00 */
[----:B------:R-:W-:Y:S01]  /*21420*/  UISETP.NE.AND.EX UP0, UPT, UR13, URZ, UPT, UP0 ;  /* 0x000000ff0d00728c */ /* 0x000fe2000bf05300 */
[----:B------:R-:W-:Y:S01]  /*21430*/  ISETP.NE.U32.AND P1, PT, R0, 0x1, PT ;  /* 0x000000010000780c */ /* 0x000fe20003f25070 */
[----:B------:R-:W-:Y:S01]  /*21440*/  IMAD.MOV.U32 R0, RZ, RZ, -0x7bdddcdb ;  /* 0x84222325ff007424 */ /* 0x000fe200078e00ff */
[----:B------:R-:W-:Y:S02]  /*21450*/  MOV R21, RZ ;  /* 0x000000ff00157202 */ /* 0x000fe40000000f00 */
        /* <DEDUP_REMOVED lines=8> */
.L_x_201:
[----:B---3--:R-:W-:-:S04]  /*214e0*/  LEA R26, P1, R23, R12, 0x3 ;  /* 0x0000000c171a7211 */ /* 0x008fc800078218ff */
[----:B------:R-:W-:-:S05]  /*214f0*/  LEA.HI.X R27, R23, R13, R8, 0x3, P1 ;  /* 0x0000000d171b7211 */ /* 0x000fca00008f1c08 */
[----:B------:R-:W3:Y:S04]  /*21500*/  LD.E.64 R6, desc[UR6][R26.64] ;  /* 0x000000061a067980 */ /* 0x000ee8000c101b00 */
        /* <DEDUP_REMOVED lines=10> */
[----:B--2---:R-:W-:Y:S02]  /*215b0*/  IADD3 R20, PT, PT, R25, R29, RZ ;  /* 0x0000001d19147210 */ /* 0x004fe40007ffe0ff */
        /* <DEDUP_REMOVED lines=9> */
[----:B----4-:R-:W-:Y:S01]  /*21650*/  IMAD R27, R0, 0x100, R3 ;  /* 0x00000100001b7824 */ /* 0x010fe200078e0203 */
[----:B------:R-:W-:-:S04]  /*21660*/  SHF.R.U64 R3, R6, 0x18, R7 ;  /* 0x0000001806037819 */ /* 0x000fc80000001207 */
[----:B------:R-:W-:Y:S02]  /*21670*/  IADD3 R6, PT, PT, R25, R27, RZ ;  /* 0x0000001b19067210 */ /* 0x000fe40007ffe0ff */
        /* <DEDUP_REMOVED lines=26> */
[----:B-----5:R-:W-:-:S03]  /*21820*/  LOP3.LUT R0, R6, 0xff, R4, 0x78, !PT ;  /* 0x000000ff06007812 */ /* 0x020fc600078e7804 */
[----:B------:R-:W-:-:S05]  /*21830*/  IMAD R3, R24, 0x100, R3 ;  /* 0x0000010018037824 */ /* 0x000fca00078e0203 */
[----:B------:R-:W-:Y:S01]  /*21840*/  IADD3 R3, PT, PT, R7, R3, RZ ;  /* 0x0000000307037210 */ /* 0x000fe20007ffe0ff */
        /* <DEDUP_REMOVED lines=47> */
.L_x_200:
[----:B------:R-:W-:Y:S05]  /*21b40*/  @P2 BRA `(.L_x_199) ;  /* 0x0000000000c82947 */ /* 0x000fea0003800000 */
[----:B---3--:R-:W-:-:S04]  /*21b50*/  LEA R4, P1, R18, R12, 0x3 ;  /* 0x0000000c12047211 */ /* 0x008fc800078218ff */
        /* <DEDUP_REMOVED lines=49> */
.L_x_199:
        /* <DEDUP_REMOVED lines=19> */
.L_x_204:
[----:B-1----:R-:W-:-:S04]  /*21fa0*/  LEA R26, P1, R18, R10, 0x3 ;  /* 0x0000000a121a7211 */ /* 0x002fc800078218ff */
[----:B------:R-:W-:-:S05]  /*21fb0*/  LEA.HI.X R27, R18, R11, R6, 0x3, P1 ;  /* 0x0000000b121b7211 */ /* 0x000fca00008f1c06 */
[----:B--2---:R-:W2:Y:S04]  /*21fc0*/  LD.E.64 R20, desc[UR6][R26.64] ;  /* 0x000000061a147980 */ /* 0x004ea8000c101b00 */
[----:B------:R1:W4:Y:S01]  /*21fd0*/  LD.E.64 R4, desc[UR6][R26.64+0x8] ;  /* 0x000008061a047980 */ /* 0x000322000c101b00 */
[----:B------:R-:W-:Y:S01]  /*21fe0*/  IMAD R28, R24, 0x1b3, RZ ;  /* 0x000001b3181c7824 */ /* 0x000fe200078e02ff */
[----:B------:R-:W-:-:S04]  /*21ff0*/  IADD3 R18, P1, PT, R18, 0x2, RZ ;  /* 0x0000000212127810 */ /* 0x000fc80007f3e0ff */
[----:B------:R-:W-:Y:S02]  /*22000*/  IADD3.X R6, PT, PT, RZ, R6, RZ, P1, !PT ;  /* 0x00000006ff067210 */ /* 0x000fe40000ffe4ff */
[----:B------:R-:W-:-:S04]  /*22010*/  ISETP.NE.U32.AND P1, PT, R18, R7, PT ;  /* 0x000000071200720c */ /* 0x000fc80003f25070 */
[----:B0-----:R-:W-:Y:S02]  /*22020*/  ISETP.NE.AND.EX P1, PT, R6, R8, PT, P1 ;  /* 0x000000080600720c */ /* 0x001fe40003f25310 */
[----:B--2---:R-:W-:-:S04]  /*22030*/  LOP3.LUT R23, R23, 0xff, R20, 0x78, !PT ;  /* 0x000000ff17177812 */ /* 0x004fc800078e7814 */
        /* <DEDUP_REMOVED lines=42> */
[----:B------:R-:W-:-:S05]  /*222e0*/  LEA R23, R24, R23, 0x8 ;  /* 0x0000001718177211 */ /* 0x000fca00078e40ff */
        /* <DEDUP_REMOVED lines=49> */
.L_x_203:
[----:B------:R-:W-:Y:S05]  /*22600*/  @P2 BRA `(.L_x_202) ;  /* 0x0000000000c82947 */ /* 0x000fea0003800000 */
[----:B-1----:R-:W-:-:S04]  /*22610*/  LEA R4, P1, R7, R10, 0x3 ;  /* 0x0000000a07047211 */ /* 0x002fc800078218ff */
[----:B------:R-:W-:-:S06]  /*22620*/  LEA.HI.X R5, R7, R11, R8, 0x3, P1 ;  /* 0x0000000b07057211 */ /* 0x000fcc00008f1c08 */
[----:B------:R-:W4:Y:S01]  /*22630*/  LD.E.64 R4, desc[UR6][R4.64] ;  /* 0x0000000604047980 */ /* 0x000f22000c101b00 */
[----:B------:R-:W-:Y:S01]  /*22640*/  IMAD R21, R24, 0x1b3, RZ ;  /* 0x000001b318157824 */ /* 0x000fe200078e02ff */
[----:B----4-:R-:W-:-:S04]  /*22650*/  LOP3.LUT R8, R23, 0xff, R4, 0x78, !PT ;  /* 0x000000ff17087812 */ /* 0x010fc800078e7804 */
        /* <DEDUP_REMOVED lines=45> */
.L_x_202:
        /* <DEDUP_REMOVED lines=22> */
.L_x_208:
        /* <DEDUP_REMOVED lines=102> */
.L_x_207:
        /* <DEDUP_REMOVED lines=51> */
.L_x_206:
        /* <DEDUP_REMOVED lines=19> */
.L_x_211:
[----:B-1----:R-:W-:-:S04]  /*23550*/  LEA R26, P0, R21, R10, 0x3 ;  /* 0x0000000a151a7211 */ /* 0x002fc800078018ff */
[----:B------:R-:W-:-:S05]  /*23560*/  LEA.HI.X R27, R21, R11, R2, 0x3, P0 ;  /* 0x0000000b151b7211 */ /* 0x000fca00000f1c02 */
[----:B------:R-:W2:Y:S04]  /*23570*/  LD.E.64 R6, desc[UR6][R26.64] ;  /* 0x000000061a067980 */ /* 0x000ea8000c101b00 */
[----:B------:R1:W4:Y:S01]  /*23580*/  LD.E.64 R4, desc[UR6][R26.64+0x8] ;  /* 0x000008061a047980 */ /* 0x000322000c101b00 */
[----:B------:R-:W-:-:S04]  /*23590*/  IADD3 R21, P0, PT, R21, 0x2, RZ ;  /* 0x0000000215157810 */ /* 0x000fc80007f1e0ff */
[----:B------:R-:W-:Y:S02]  /*235a0*/  IADD3.X R2, PT, PT, RZ, R2, RZ, P0, !PT ;  /* 0x00000002ff027210 */ /* 0x000fe400007fe4ff */
[----:B------:R-:W-:-:S04]  /*235b0*/  ISETP.NE.U32.AND P0, PT, R21, R8, PT ;  /* 0x000000081500720c */ /* 0x000fc80003f05070 */
[----:B0-----:R-:W-:Y:S02]  /*235c0*/  ISETP.NE.AND.EX P0, PT, R2, R18, PT, P0 ;  /* 0x000000120200720c */ /* 0x001fe40003f05300 */
[----:B--2---:R-:W-:Y:S01]  /*235d0*/  LOP3.LUT R20, R23, 0xff, R6, 0x78, !PT ;  /* 0x000000ff17147812 */ /* 0x004fe200078e7806 */
[----:B------:R-:W-:-:S04]  /*235e0*/  IMAD R23, R24, 0x1b3, RZ ;  /* 0x000001b318177824 */ /* 0x000fc800078e02ff */
[C---:B------:R-:W-:Y:S01]  /*235f0*/  IMAD.WIDE.U32 R24, R20.reuse, 0x1b3, RZ ;  /* 0x000001b314187825 */ /* 0x040fe200078e00ff */
        /* <DEDUP_REMOVED lines=12> */
[----:B-1----:R-:W-:Y:S02]  /*236c0*/  LEA R27, R20, R23, 0x8 ;  /* 0x00000017141b7211 */ /* 0x002fe400078e40ff */
        /* <DEDUP_REMOVED lines=78> */
.L_x_210:
        /* <DEDUP_REMOVED lines=51> */
.L_x_209:
[----:B------:R-:W-:-:S04]  /*23ee0*/  ISETP.GE.U32.AND P0, PT, R0, R23, PT ;  /* 0x000000170000720c */ /* 0x000fc80003f06070 */
[----:B------:R-:W-:-:S04]  /*23ef0*/  ISETP.GE.U32.AND.EX P0, PT, R3, R24, PT, P0 ;  /* 0x000000180300720c */ /* 0x000fc80003f06100 */
[----:B------:R-:W-:Y:S01]  /*23f00*/  PLOP3.LUT P0, PT, P0, PT, PT, 0x8, 0x80 ;  /* 0x000000000080781c */ /* 0x000fe2000070e170 */
[----:B------:R-:W-:-:S12]  /*23f10*/  BRA `(.L_x_198) ;  /* 0x00000000006c7947 */ /* 0x000fd80003800000 */
.L_x_205:
[----:B------:R-:W0:Y:S01]  /*23f20*/  LDC R0, c[0x0][0x3c8] ;  /* 0x0000f200ff007b82 */ /* 0x000e220000000800 */
[----:B------:R-:W-:Y:S02]  /*23f30*/  PLOP3.LUT P0, PT, PT, PT, PT, 0x8, 0x80 ;  /* 0x000000000080781c */ /* 0x000fe40003f0e170 */
[----:B0-----:R-:W-:-:S13]  /*23f40*/  ISETP.NE.AND P1, PT, R0, RZ, PT ;  /* 0x000000ff0000720c */ /* 0x001fda0003f25270 */
[----:B------:R-:W-:Y:S05]  /*23f50*/  @!P1 BRA `(.L_x_198) ;  /* 0x00000000005c9947 */ /* 0x000fea0003800000 */
[----:B------:R-:W-:Y:S02]  /*23f60*/  SHF.R.S32.HI R8, RZ, 0x1f, R0 ;  /* 0x0000001fff087819 */ /* 0x000fe40000011400 */
[----:B------:R-:W-:-:S07]  /*23f70*/  CS2R R6, SRZ ;  /* 0x0000000000067805 */ /* 0x000fce000001ff00 */
.L_x_212:
[C---:B------:R-:W-:Y:S01]  /*23f80*/  IMAD.SHL.U32 R5, R6.reuse, 0x8, RZ ;  /* 0x0000000806057824 */ /* 0x040fe200078e00ff */
[----:B------:R-:W-:-:S04]  /*23f90*/  SHF.L.U64.HI R0, R6, 0x3, R7 ;  /* 0x0000000306007819 */ /* 0x000fc80000010207 */
[C---:B-1----:R-:W-:Y:S02]  /*23fa0*/  IADD3 R4, P1, PT, R5.reuse, R10, RZ ;  /* 0x0000000a05047210 */ /* 0x042fe40007f3e0ff */
[----:B---3--:R-:W-:-:S03]  /*23fb0*/  IADD3 R2, P0, PT, R5, R12, RZ ;  /* 0x0000000c05027210 */ /* 0x008fc60007f1e0ff */
        /* <DEDUP_REMOVED lines=17> */
.L_x_198:
[----:B------:R-:W-:Y:S05]  /*240d0*/  BSYNC.RECONVERGENT B0 ;  /* 0x0000000000007941 */ /* 0x000fea0003800200 */
.L_x_197:
[----:B------:R-:W0:Y:S01]  /*240e0*/  S2UR UR5, SR_CgaCtaId ;  /* 0x00000000000579c3 */ /* 0x000e220000008800 */
[C---:B------:R-:W-:Y:S01]  /*240f0*/  IADD3 R8, PT, PT, R19.reuse, 0x1, RZ ;  /* 0x0000000113087810 */ /* 0x040fe20007ffe0ff */
[----:B------:R-:W-:Y:S01]  /*24100*/  UMOV UR4, 0x400 ;  /* 0x0000040000047882 */ /* 0x000fe20000000000 */
[----:B------:R-:W-:Y:S01]  /*24110*/  @!P0 IADD3 R8, PT, PT, R19, RZ, RZ ;  /* 0x000000ff13088210 */ /* 0x000fe20007ffe0ff */
[----:B--2---:R-:W-:Y:S01]  /*24120*/  VIADD R20, R22, 0x1 ;  /* 0x0000000116147836 */ /* 0x004fe20000000000 */
[----:B------:R-:W-:Y:S01]  /*24130*/  BSSY.RECONVERGENT B0, `(.L_x_213) ;  /* 0x00002e1000007945 */ /* 0x000fe20003800200 */
[----:B------:R-:W-:Y:S01]  /*24140*/  @P0 IMAD.MOV R20, RZ, RZ, R22 ;  /* 0x000000ffff140224 */ /* 0x000fe200078e0216 */
[----:B------:R-:W-:Y:S02]  /*24150*/  ISETP.GE.AND P1, PT, R8, UR11, PT ;  /* 0x0000000b08007c0c */ /* 0x000fe4000bf26270 */
[----:B-1-3--:R-:W-:Y:S02]  /*24160*/  SEL R18, R12, R10, P0 ;  /* 0x0000000a0c127207 */ /* 0x00afe40000000000 */
[----:B------:R-:W-:Y:S01]  /*24170*/  SEL R19, R13, R11, P0 ;  /* 0x0000000b0d137207 */ /* 0x000fe20000000000 */
[----:B0-----:R-:W-:-:S06]  /*24180*/  ULEA UR5, UR5, UR4, 0x18 ;  /* 0x0000000405057291 */ /* 0x001fcc000f8ec0ff */
        /* <DEDUP_REMOVED lines=9> */
[----:B0-----:R-:W0:Y:S01]  /*24220*/  LDC.64 R2, c[0x0][0x3c0] ;  /* 0x0000f000ff027b82 */ /* 0x001e220000000a00 */
        /* <DEDUP_REMOVED lines=19> */
[----:B------:R-:W-:-:S07]  /*24360*/  CS2R R22, SRZ ;  /* 0x0000000000167805 */ /* 0x000fce000001ff00 */
.L_x_217:
[----:B--2---:R-:W-:-:S04]  /*24370*/  LEA R28, P1, R23, R12, 0x3 ;  /* 0x0000000c171c7211 */ /* 0x004fc800078218ff */
[----:B------:R-:W-:-:S05]  /*24380*/  LEA.HI.X R29, R23, R13, R22, 0x3, P1 ;  /* 0x0000000d171d7211 */ /* 0x000fca00008f1c16 */
[----:B------:R-:W2:Y:S04]  /*24390*/  LD.E.64 R6, desc[UR6][R28.64] ;  /* 0x000000061c067980 */ /* 0x000ea8000c101b00 */
[----:B------:R-:W3:Y:S01]  /*243a0*/  LD.E.64 R4, desc[UR6][R28.64+0x8] ;  /* 0x000008061c047980 */ /* 0x000ee2000c101b00 */
[----:B------:R-:W-:Y:S01]  /*243b0*/  IMAD R3, R3, 0x1b3, RZ ;  /* 0x000001b303037824 */ /* 0x000fe200078e02ff */
[----:B------:R-:W-:-:S05]  /*243c0*/  IADD3 R23, P1, PT, R23, 0x2, RZ ;  /* 0x0000000217177810 */ /* 0x000fca0007f3e0ff */
[----:B------:R-:W-:Y:S01]  /*243d0*/  IMAD.X R22, RZ, RZ, R22, P1 ;  /* 0x000000ffff167224 */ /* 0x000fe200008e0616 */
[----:B------:R-:W-:-:S04]  /*243e0*/  ISETP.NE.U32.AND P1, PT, R23, R21, PT ;  /* 0x000000151700720c */ /* 0x000fc80003f25070 */
[----:B0-----:R-:W-:Y:S02]  /*243f0*/  ISETP.NE.AND.EX P1, PT, R22, R24, PT, P1 ;  /* 0x000000181600720c */ /* 0x001fe40003f25310 */
[----:B--2---:R-:W-:-:S05]  /*24400*/  LOP3.LUT R0, R0, 0xff, R6, 0x78, !PT ;  /* 0x000000ff00007812 */ /* 0x004fca00078e7806 */
[----:B------:R-:W-:-:S04]  /*24410*/  IMAD.WIDE.U32 R26, R0, 0x1b3, RZ ;  /* 0x000001b3001a7825 */ /* 0x000fc800078e00ff */
[----:B------:R-:W-:Y:S01]  /*24420*/  IMAD R25, R0, 0x100, R3 ;  /* 0x0000010000197824 */ /* 0x000fe200078e0203 */
[----:B------:R-:W-:-:S04]  /*24430*/  SHF.R.U64 R3, R6, 0x8, R7 ;  /* 0x0000000806037819 */ /* 0x000fc80000001207 */
[----:B------:R-:W-:Y:S02]  /*24440*/  IADD3 R25, PT, PT, R27, R25, RZ ;  /* 0x000000191b197210 */ /* 0x000fe40007ffe0ff */
        /* <DEDUP_REMOVED lines=88> */
.L_x_216:
        /* <DEDUP_REMOVED lines=51> */
.L_x_215:
        /* <DEDUP_REMOVED lines=19> */
.L_x_220:
        /* <DEDUP_REMOVED lines=8> */
[----:B0-----:R-:W-:Y:S02]  /*24eb0*/  ISETP.NE.AND.EX P1, PT, R6, R22, PT, P1 ;  /* 0x000000160600720c */ /* 0x001fe40003f25310 */
        /* <DEDUP_REMOVED lines=42> */
[----:B------:R-:W-:-:S05]  /*25160*/  IMAD R23, R23, 0x1b3, RZ ;  /* 0x000001b317177824 */ /* 0x000fca00078e02ff */
        /* <DEDUP_REMOVED lines=50> */
.L_x_219:
        /* <DEDUP_REMOVED lines=51> */
.L_x_218:
        /* <DEDUP_REMOVED lines=21> */
.L_x_224:
        /* <DEDUP_REMOVED lines=102> */
.L_x_223:
        /* <DEDUP_REMOVED lines=51> */
.L_x_222:
        /* <DEDUP_REMOVED lines=18> */
.L_x_227:
        /* <DEDUP_REMOVED lines=102> */
.L_x_226:
        /* <DEDUP_REMOVED lines=51> */
.L_x_225:
[----:B------:R-:W-:-:S04]  /*26d50*/  ISETP.GE.U32.AND P0, PT, R0, R25, PT ;  /* 0x000000190000720c */ /* 0x000fc80003f06070 */
[----:B------:R-:W-:-:S04]  /*26d60*/  ISETP.GE.U32.AND.EX P0, PT, R3, R24, PT, P0 ;  /* 0x000000180300720c */ /* 0x000fc80003f06100 */
[----:B------:R-:W-:Y:S01]  /*26d70*/  PLOP3.LUT P0, PT, P0, PT, PT, 0x8, 0x80 ;  /* 0x000000000080781c */ /* 0x000fe2000070e170 */
[----:B------:R-:W-:-:S12]  /*26d80*/  BRA `(.L_x_214) ;  /* 0x00000000006c7947 */ /* 0x000fd80003800000 */
.L_x_221:
[----:B------:R-:W0:Y:S01]  /*26d90*/  LDC R0, c[0x0][0x3c8] ;  /* 0x0000f200ff007b82 */ /* 0x000e220000000800 */
[----:B------:R-:W-:Y:S02]  /*26da0*/  PLOP3.LUT P0, PT, PT, PT, PT, 0x8, 0x80 ;  /* 0x000000000080781c */ /* 0x000fe40003f0e170 */
[----:B0-----:R-:W-:-:S13]  /*26db0*/  ISETP.NE.AND P1, PT, R0, RZ, PT ;  /* 0x000000ff0000720c */ /* 0x001fda0003f25270 */
[----:B------:R-:W-:Y:S05]  /*26dc0*/  @!P1 BRA `(.L_x_214) ;  /* 0x00000000005c9947 */ /* 0x000fea0003800000 */
[----:B------:R-:W-:Y:S02]  /*26dd0*/  SHF.R.S32.HI R22, RZ, 0x1f, R0 ;  /* 0x0000001fff167819 */ /* 0x000fe40000011400 */
[----:B------:R-:W-:-:S07]  /*26de0*/  CS2R R6, SRZ ;  /* 0x0000000000067805 */ /* 0x000fce000001ff00 */
.L_x_228:
        /* <DEDUP_REMOVED lines=21> */
.L_x_214:
[----:B------:R-:W-:Y:S05]  /*26f40*/  BSYNC.RECONVERGENT B0 ;  /* 0x0000000000007941 */ /* 0x000fea0003800200 */
.L_x_213:
[----:B------:R-:W3:Y:S01]  /*26f50*/  S2UR UR5, SR_CgaCtaId ;  /* 0x00000000000579c3 */ /* 0x000ee20000008800 */
[----:B------:R-:W-:Y:S01]  /*26f60*/  IADD3 R24, PT, PT, R8, 0x1, RZ ;  /* 0x0000000108187810 */ /* 0x000fe20007ffe0ff */
[----:B------:R-:W-:Y:S01]  /*26f70*/  VIADD R25, R20, 0x1 ;  /* 0x0000000114197836 */ /* 0x000fe20000000000 */
[----:B------:R-:W-:Y:S01]  /*26f80*/  @!P0 IADD3 R24, PT, PT, R8, RZ, RZ ;  /* 0x000000ff08188210 */ /* 0x000fe20007ffe0ff */
[----:B------:R-:W-:Y:S01]  /*26f90*/  @P0 IMAD.MOV R25, RZ, RZ, R20 ;  /* 0x000000ffff190224 */ /* 0x000fe200078e0214 */
[----:B------:R-:W-:Y:S01]  /*26fa0*/  BSSY.RECONVERGENT B0, `(.L_x_229) ;  /* 0x00002e8000007945 */ /* 0x000fe20003800200 */
[----:B-12---:R-:W-:Y:S02]  /*26fb0*/  SEL R20, R12, R10, P0 ;  /* 0x0000000a0c147207 */ /* 0x006fe40000000000 */
[----:B------:R-:W-:Y:S02]  /*26fc0*/  ISETP.GE.AND P1, PT, R24, UR11, PT ;  /* 0x0000000b18007c0c */ /* 0x000fe4000bf26270 */
[----:B------:R-:W-:Y:S01]  /*26fd0*/  SEL R21, R13, R11, P0 ;  /* 0x0000000b0d157207 */ /* 0x000fe20000000000 */
[----:B---3--:R-:W-:-:S06]  /*26fe0*/  ULEA UR5, UR5, UR4, 0x18 ;  /* 0x0000000405057291 */ /* 0x008fcc000f8ec0ff */
[----:B0-----:R-:W-:Y:S02]  /*26ff0*/  @!P0 LEA R0, R25, UR5, 0x3 ;  /* 0x0000000519008c11 */ /* 0x001fe4000f8e18ff */
        /* <DEDUP_REMOVED lines=8> */
[----:B------:R-:W3:Y:S01]  /*27080*/  LDCU.64 UR4, c[0x0][0x3c0] ;  /* 0x00007800ff0477ac */ /* 0x000ee20008000a00 */
[----:B0-----:R-:W-:Y:S02]  /*27090*/  HFMA2 R2, -RZ, RZ, -15.890625, -0.0047760009765625 ;  /* 0xcbf29ce4ff027431 */ /* 0x001fe400000001ff */
[----:B------:R-:W-:Y:S01]  /*270a0*/  IMAD.MOV.U32 R0, RZ, RZ, -0x7bdddcdb ;  /* 0x84222325ff007424 */ /* 0x000fe200078e00ff */
[----:B---3--:R-:W-:-:S04]  /*270b0*/  ISETP.NE.U32.AND P0, PT, RZ, UR4, PT ;  /* 0x00000004ff007c0c */ /* 0x008fc8000bf05070 */
[----:B------:R-:W-:-:S13]  /*270c0*/  ISETP.NE.AND.EX P0, PT, RZ, UR5, PT, P0 ;  /* 0x00000005ff007c0c */ /* 0x000fda000bf05300 */
[----:B------:R-:W-:Y:S05]  /*270d0*/  @!P0 BRA `(.L_x_231) ;  /* 0x0000000800a88947 */ /* 0x000fea0003800000 */
[----:B------:R-:W-:Y:S01]  /*270e0*/  UISETP.NE.U32.AND UP1, UPT, UR12, URZ, UPT ;  /* 0x000000ff0c00728c */ /* 0x000fe2000bf25070 */
[----:B------:R-:W-:Y:S01]  /*270f0*/  IMAD.MOV.U32 R0, RZ, RZ, -0x7bdddcdb ;  /* 0x84222325ff007424 */ /* 0x000fe200078e00ff */
[----:B------:R-:W-:Y:S01]  /*27100*/  ULOP3.LUT UR5, UR4, 0x1, URZ, 0xc0, !UPT ;  /* 0x0000000104057892 */ /* 0x000fe2000f8ec0ff */
[----:B------:R-:W-:Y:S01]  /*27110*/  MOV R2, 0xcbf29ce4 ;  /* 0xcbf29ce400027802 */ /* 0x000fe20000000f00 */
[----:B------:R-:W-:Y:S01]  /*27120*/  UISETP.NE.AND.EX UP1, UPT, UR13, URZ, UPT, UP1 ;  /* 0x000000ff0d00728c */ /* 0x000fe2000bf25310 */
[----:B------:R-:W-:Y:S01]  /*27130*/  IMAD.MOV.U32 R3, RZ, RZ, RZ ;  /* 0x000000ffff037224 */ /* 0x000fe200078e00ff */
[----:B------:R-:W-:Y:S01]  /*27140*/  UISETP.NE.U32.AND UP0, UPT, UR5, 0x1, UPT ;  /* 0x000000010500788c */ /* 0x000fe2000bf05070 */
[----:B------:R-:W-:-:S03]  /*27150*/  MOV R22, RZ ;  /* 0x000000ff00167202 */ /* 0x000fc60000000f00 */
[----:B------:R-:W-:-:S03]  /*27160*/  UISETP.NE.U32.AND.EX UP0, UPT, URZ, URZ, UPT, UP0 ;  /* 0x000000ffff00728c */ /* 0x000fc6000bf05100 */
[----:B------:R-:W-:Y:S08]  /*27170*/  BRA.U !UP1, `(.L_x_232) ;  /* 0x0000000509b47547 */ /* 0x000ff0000b800000 */
[----:B------:R-:W0:Y:S01]  /*27180*/  LDC R22, c[0x0][0x3c4] ;  /* 0x0000f100ff167b82 */ /* 0x000e220000000800 */
[----:B------:R-:W-:Y:S01]  /*27190*/  ULOP3.LUT UR5, UR4, 0xfffffffe, URZ, 0xc0, !UPT ;  /* 0xfffffffe04057892 */ /* 0x000fe2000f8ec0ff */
[----:B------:R-:W-:Y:S02]  /*271a0*/  HFMA2 R2, -RZ, RZ, -15.890625, -0.0047760009765625 ;  /* 0xcbf29ce4ff027431 */ /* 0x000fe400000001ff */
[----:B------:R-:W-:Y:S01]  /*271b0*/  IMAD.MOV.U32 R0, RZ, RZ, -0x7bdddcdb ;  /* 0x84222325ff007424 */ /* 0x000fe200078e00ff */
[----:B------:R-:W-:Y:S01]  /*271c0*/  MOV R8, RZ ;  /* 0x000000ff00087202 */ /* 0x000fe20000000f00 */
[----:B------:R-:W-:Y:S02]  /*271d0*/  IMAD.MOV.U32 R23, RZ, RZ, RZ ;  /* 0x000000ffff177224 */ /* 0x000fe400078e00ff */
[----:B------:R-:W-:-:S07]  /*271e0*/  IMAD.U32 R3, RZ, RZ, UR5 ;  /* 0x00000005ff037e24 */ /* 0x000fce000f8e00ff */
.L_x_233:
[----:B--2---:R-:W-:-:S04]  /*271f0*/  LEA R28, P1, R23, R12, 0x3 ;  /* 0x0000000c171c7211 */ /* 0x004fc800078218ff */
[----:B------:R-:W-:-:S05]  /*27200*/  LEA.HI.X R29, R23, R13, R8, 0x3, P1 ;  /* 0x0000000d171d7211 */ /* 0x000fca00008f1c08 */
[----:B------:R-:W2:Y:S04]  /*27210*/  LD.E.64 R6, desc[UR6][R28.64] ;  /* 0x000000061c067980 */ /* 0x000ea8000c101b00 */
        /* <DEDUP_REMOVED lines=97> */
[----:B------:R-:W-:Y:S01]  /*27830*/  IMAD.IADD R2, R5, 0x1, R7 ;  /* 0x0000000105027824 */ /* 0x000fe200078e0207 */
[----:B------:R-:W-:Y:S06]  /*27840*/  @P1 BRA `(.L_x_233) ;  /* 0xfffffff800681947 */ /* 0x000fec000383ffff */
.L_x_232:
[----:B------:R-:W-:Y:S05]  /*27850*/  BRA.U UP0, `(.L_x_231) ;  /* 0x0000000100c87547 */ /* 0x000fea000b800000 */
        /* <DEDUP_REMOVED lines=50> */
.L_x_231:
[----:B------:R-:W-:Y:S01]  /*27b80*/  IMAD.MOV.U32 R27, RZ, RZ, -0x7bdddcdb ;  /* 0x84222325ff1b7424 */ /* 0x000fe200078e00ff */
[----:B------:R-:W-:Y:S01]  /*27b90*/  MOV R31, 0xcbf29ce4 ;  /* 0xcbf29ce4001f7802 */ /* 0x000fe20000000f00 */
[----:B------:R-:W-:Y:S06]  /*27ba0*/  @!P0 BRA `(.L_x_234) ;  /* 0x0000000800a88947 */ /* 0x000fec0003800000 */
[----:B------:R-:W0:Y:S01]  /*27bb0*/  LDCU UR5, c[0x0][0x3c0] ;  /* 0x00007800ff0577ac */ /* 0x000e220008000800 */
[----:B------:R-:W-:Y:S02]  /*27bc0*/  HFMA2 R31, -RZ, RZ, -15.890625, -0.0047760009765625 ;  /* 0xcbf29ce4ff1f7431 */ /* 0x000fe400000001ff */
[----:B------:R-:W-:Y:S01]  /*27bd0*/  IMAD.MOV.U32 R27, RZ, RZ, -0x7bdddcdb ;  /* 0x84222325ff1b7424 */ /* 0x000fe200078e00ff */
[----:B------:R-:W-:Y:S01]  /*27be0*/  MOV R8, RZ ;  /* 0x000000ff00087202 */ /* 0x000fe20000000f00 */
[----:B------:R-:W-:Y:S01]  /*27bf0*/  UISETP.NE.U32.AND UP1, UPT, UR12, URZ, UPT ;  /* 0x000000ff0c00728c */ /* 0x000fe2000bf25070 */
[----:B------:R-:W-:-:S03]  /*27c00*/  IMAD.MOV.U32 R3, RZ, RZ, RZ ;  /* 0x000000ffff037224 */ /* 0x000fc600078e00ff */
[----:B------:R-:W-:Y:S02]  /*27c10*/  UISETP.NE.AND.EX UP1, UPT, UR13, URZ, UPT, UP1 ;  /* 0x000000ff0d00728c */ /* 0x000fe4000bf25310 */
[----:B0-----:R-:W-:-:S04]  /*27c20*/  ULOP3.LUT UR5, UR5, 0x1, URZ, 0xc0, !UPT ;  /* 0x0000000105057892 */ /* 0x001fc8000f8ec0ff */
[----:B------:R-:W-:-:S04]  /*27c30*/  UISETP.NE.U32.AND UP0, UPT, UR5, 0x1, UPT ;  /* 0x000000010500788c */ /* 0x000fc8000bf05070 */
[----:B------:R-:W-:Y:S01]  /*27c40*/  UISETP.NE.U32.AND.EX UP0, UPT, URZ, URZ, UPT, UP0 ;  /* 0x000000ffff00728c */ /* 0x000fe2000bf05100 */
[----:B------:R-:W-:Y:S10]  /*27c50*/  BRA.U !UP1, `(.L_x_235) ;  /* 0x0000000509b07547 */ /* 0x000ff4000b800000 */
[----:B------:R-:W0:Y:S01]  /*27c60*/  LDC R8, c[0x0][0x3c4] ;  /* 0x0000f100ff087b82 */ /* 0x000e220000000800 */
[----:B------:R-:W-:Y:S01]  /*27c70*/  ULOP3.LUT UR4, UR4, 0xfffffffe, URZ, 0xc0, !UPT ;  /* 0xfffffffe04047892 */ /* 0x000fe2000f8ec0ff */
[----:B------:R-:W-:Y:S01]  /*27c80*/  IMAD.MOV.U32 R27, RZ, RZ, -0x7bdddcdb ;  /* 0x84222325ff1b7424 */ /* 0x000fe200078e00ff */
[----:B------:R-:W-:Y:S02]  /*27c90*/  MOV R31, 0xcbf29ce4 ;  /* 0xcbf29ce4001f7802 */ /* 0x000fe40000000f00 */
[----:B------:R-:W-:Y:S02]  /*27ca0*/  CS2R R6, SRZ ;  /* 0x0000000000067805 */ /* 0x000fe4000001ff00 */
[----:B------:R-:W-:-:S07]  /*27cb0*/  IMAD.U32 R3, RZ, RZ, UR4 ;  /* 0x00000004ff037e24 */ /* 0x000fce000f8e00ff */
.L_x_236:
        /* <DEDUP_REMOVED lines=102> */
.L_x_235:
[----:B------:R-:W-:Y:S05]  /*28320*/  BRA.U UP0, `(.L_x_234) ;  /* 0x0000000100c87547 */ /* 0x000fea000b800000 */
        /* <DEDUP_REMOVED lines=50> */
.L_x_234:
[----:B------:R-:W-:-:S04]  /*28650*/  ISETP.NE.U32.AND P1, PT, R0, R27, PT ;  /* 0x0000001b0000720c */ /* 0x000fc80003f25070 */
[----:B------:R-:W-:-:S13]  /*28660*/  ISETP.NE.AND.EX P1, PT, R2, R31, PT, P1 ;  /* 0x0000001f0200720c */ /* 0x000fda0003f25310 */
[----:B------:R-:W-:Y:S05]  /*28670*/  @!P1 BRA `(.L_x_237) ;  /* 0x00000014007c9947 */ /* 0x000fea0003800000 */
[----:B------:R-:W-:Y:S02]  /*28680*/  HFMA2 R2, -RZ, RZ, -15.890625, -0.0047760009765625 ;  /* 0xcbf29ce4ff027431 */ /* 0x000fe400000001ff */
[----:B------:R-:W-:Y:S01]  /*28690*/  IMAD.MOV.U32 R0, RZ, RZ, -0x7bdddcdb ;  /* 0x84222325ff007424 */ /* 0x000fe200078e00ff */
[----:B------:R-:W-:Y:S06]  /*286a0*/  @!P0 BRA `(.L_x_238) ;  /* 0x0000000800ac8947 */ /* 0x000fec0003800000 */
[----:B------:R-:W0:Y:S01]  /*286b0*/  LDCU UR4, c[0x0][0x3c0] ;  /* 0x00007800ff0477ac */ /* 0x000e220008000800 */
[----:B------:R-:W-:Y:S01]  /*286c0*/  IMAD.MOV.U32 R0, RZ, RZ, -0x7bdddcdb ;  /* 0x84222325ff007424 */ /* 0x000fe200078e00ff */
[----:B------:R-:W-:Y:S01]  /*286d0*/  MOV R2, 0xcbf29ce4 ;  /* 0xcbf29ce400027802 */ /* 0x000fe20000000f00 */
[----:B------:R-:W-:Y:S01]  /*286e0*/  IMAD.MOV.U32 R3, RZ, RZ, RZ ;  /* 0x000000ffff037224 */ /* 0x000fe200078e00ff */
[----:B------:R-:W-:Y:S01]  /*286f0*/  UISETP.NE.U32.AND UP1, UPT, UR12, URZ, UPT ;  /* 0x000000ff0c00728c */ /* 0x000fe2000bf25070 */
[----:B------:R-:W-:-:S03]  /*28700*/  MOV R22, RZ ;  /* 0x000000ff00167202 */ /* 0x000fc60000000f00 */
[----:B------:R-:W-:Y:S02]  /*28710*/  UISETP.NE.AND.EX UP1, UPT, UR13, URZ, UPT, UP1 ;  /* 0x000000ff0d00728c */ /* 0x000fe4000bf25310 */
[----:B0-----:R-:W-:-:S04]  /*28720*/  ULOP3.LUT UR4, UR4, 0x1, URZ, 0xc0, !UPT ;  /* 0x0000000104047892 */ /* 0x001fc8000f8ec0ff */
[----:B------:R-:W-:-:S04]  /*28730*/  UISETP.NE.U32.AND UP0, UPT, UR4, 0x1, UPT ;  /* 0x000000010400788c */ /* 0x000fc8000bf05070 */
[----:B------:R-:W-:Y:S01]  /*28740*/  UISETP.NE.U32.AND.EX UP0, UPT, URZ, URZ, UPT, UP0 ;  /* 0x000000ffff00728c */ /* 0x000fe2000bf05100 */
[----:B------:R-:W-:Y:S10]  /*28750*/  BRA.U !UP1, `(.L_x_239) ;  /* 0x0000000509b47547 */ /* 0x000ff4000b800000 */
[----:B------:R-:W0:Y:S01]  /*28760*/  LDC R3, c[0x0][0x3c0] ;  /* 0x0000f000ff037b82 */ /* 0x000e220000000800 */
[----:B------:R-:W-:Y:S02]  /*28770*/  HFMA2 R2, -RZ, RZ, -15.890625, -0.0047760009765625 ;  /* 0xcbf29ce4ff027431 */ /* 0x000fe400000001ff */
[----:B------:R-:W-:Y:S01]  /*28780*/  IMAD.MOV.U32 R0, RZ, RZ, -0x7bdddcdb ;  /* 0x84222325ff007424 */ /* 0x000fe200078e00ff */
[----:B------:R-:W-:Y:S01]  /*28790*/  MOV R8, RZ ;  /* 0x000000ff00087202 */ /* 0x000fe20000000f00 */
[----:B------:R-:W-:-:S03]  /*287a0*/  IMAD.MOV.U32 R23, RZ, RZ, RZ ;  /* 0x000000ffff177224 */ /* 0x000fc600078e00ff */
[----:B------:R-:W3:Y:S01]  /*287b0*/  LDC R22, c[0x0][0x3c4] ;  /* 0x0000f100ff167b82 */ /* 0x000ee20000000800 */
[----:B0-----:R-:W-:-:S07]  /*287c0*/  LOP3.LUT R3, R3, 0xfffffffe, RZ, 0xc0, !PT ;  /* 0xfffffffe03037812 */ /* 0x001fce00078ec0ff */
.L_x_240:
[----:B--2---:R-:W-:-:S04]  /*287d0*/  LEA R28, P1, R23, R12, 0x3 ;  /* 0x0000000c171c7211 */ /* 0x004fc800078218ff */
[----:B------:R-:W-:-:S05]  /*287e0*/  LEA.HI.X R29, R23, R13, R8, 0x3, P1 ;  /* 0x0000000d171d7211 */ /* 0x000fca00008f1c08 */
[----:B------:R-:W2:Y:S04]  /*287f0*/  LD.E.64 R6, desc[UR6][R28.64] ;  /* 0x000000061c067980 */ /* 0x000ea8000c101b00 */
[----:B------:R0:W4:Y:S01]  /*28800*/  LD.E.64 R4, desc[UR6][R28.64+0x8] ;  /* 0x000008061c047980 */ /* 0x000122000c101b00 */
[----:B------:R-:W-:Y:S01]  /*28810*/  IMAD R31, R2, 0x1b3, RZ ;  /* 0x000001b3021f7824 */ /* 0x000fe200078e02ff */
[----:B------:R-:W-:-:S05]  /*28820*/  IADD3 R23, P1, PT, R23, 0x2, RZ ;  /* 0x0000000217177810 */ /* 0x000fca0007f3e0ff */
[----:B------:R-:W-:Y:S01]  /*28830*/  IMAD.X R8, RZ, RZ, R8, P1 ;  /* 0x000000ffff087224 */ /* 0x000fe200008e0608 */
[----:B------:R-:W-:-:S04]  /*28840*/  ISETP.NE.U32.AND P1, PT, R23, R3, PT ;  /* 0x000000031700720c */ /* 0x000fc80003f25070 */
[----:B---3--:R-:W-:Y:S02]  /*28850*/  ISETP.NE.AND.EX P1, PT, R8, R22, PT, P1 ;  /* 0x000000160800720c */ /* 0x008fe40003f25310 */
        /* <DEDUP_REMOVED lines=93> */
.L_x_239:
[----:B------:R-:W-:Y:S05]  /*28e30*/  BRA.U UP0, `(.L_x_238) ;  /* 0x0000000100c87547 */ /* 0x000fea000b800000 */
        /* <DEDUP_REMOVED lines=49> */
[----:B------:R-:W-:-:S07]  /*29150*/  IMAD.IADD R2, R3, 0x1, R5 ;  /* 0x0000000103027824 */ /* 0x000fce00078e0205 */
.L_x_238:
[----:B------:R-:W-:Y:S01]  /*29160*/  MOV R27, 0x84222325 ;  /* 0x84222325001b7802 */ /* 0x000fe20000000f00 */
[----:B------:R-:W-:Y:S01]  /*29170*/  IMAD.MOV.U32 R31, RZ, RZ, -0x340d631c ;  /* 0xcbf29ce4ff1f7424 */ /* 0x000fe200078e00ff */
[----:B------:R-:W-:Y:S06]  /*29180*/  @!P0 BRA `(.L_x_241) ;  /* 0x0000000800a88947 */ /* 0x000fec0003800000 */
[----:B------:R-:W0:Y:S01]  /*29190*/  LDCU UR4, c[0x0][0x3c0] ;  /* 0x00007800ff0477ac */ /* 0x000e220008000800 */
[----:B------:R-:W-:Y:S02]  /*291a0*/  HFMA2 R27, -RZ, RZ, -6.306171417236328125e-05, 0.01395416259765625 ;  /* 0x84222325ff1b7431 */ /* 0x000fe400000001ff */
        /* <DEDUP_REMOVED lines=10> */
[----:B------:R-:W-:Y:S01]  /*29250*/  MOV R27, 0x84222325 ;  /* 0x84222325001b7802 */ /* 0x000fe20000000f00 */
[----:B------:R-:W-:Y:S01]  /*29260*/  IMAD.MOV.U32 R31, RZ, RZ, -0x340d631c ;  /* 0xcbf29ce4ff1f7424 */ /* 0x000fe200078e00ff */
[----:B------:R-:W-:-:S05]  /*29270*/  CS2R R6, SRZ ;  /* 0x0000000000067805 */ /* 0x000fca000001ff00 */
[----:B------:R-:W3:Y:S01]  /*29280*/  LDC R8, c[0x0][0x3c4] ;  /* 0x0000f100ff087b82 */ /* 0x000ee20000000800 */
[----:B0-----:R-:W-:-:S07]  /*29290*/  LOP3.LUT R3, R3, 0xfffffffe, RZ, 0xc0, !PT ;  /* 0xfffffffe03037812 */ /* 0x001fce00078ec0ff */
.L_x_243:
[----:B-1----:R-:W-:-:S04]  /*292a0*/  LEA R28, P0, R7, R10, 0x3 ;  /* 0x0000000a071c7211 */ /* 0x002fc800078018ff */
[----:B------:R-:W-:-:S05]  /*292b0*/  LEA.HI.X R29, R7, R11, R6, 0x3, P0 ;  /* 0x0000000b071d7211 */ /* 0x000fca00000f1c06 */
[----:B------:R-:W4:Y:S04]  /*292c0*/  LD.E.64 R22, desc[UR6][R28.64] ;  /* 0x000000061c167980 */ /* 0x000f28000c101b00 */
[----:B------:R0:W5:Y:S01]  /*292d0*/  LD.E.64 R4, desc[UR6][R28.64+0x8] ;  /* 0x000008061c047980 */ /* 0x000162000c101b00 */
[----:B------:R-:W-:Y:S01]  /*292e0*/  IMAD R31, R31, 0x1b3, RZ ;  /* 0x000001b31f1f7824 */ /* 0x000fe200078e02ff */
[----:B------:R-:W-:-:S04]  /*292f0*/  IADD3 R7, P0, PT, R7, 0x2, RZ ;  /* 0x0000000207077810 */ /* 0x000fc80007f1e0ff */
[----:B------:R-:W-:Y:S02]  /*29300*/  IADD3.X R6, PT, PT, RZ, R6, RZ, P0, !PT ;  /* 0x00000006ff067210 */ /* 0x000fe400007fe4ff */
[----:B------:R-:W-:-:S04]  /*29310*/  ISETP.NE.U32.AND P0, PT, R7, R3, PT ;  /* 0x000000030700720c */ /* 0x000fc80003f05070 */
[----:B---3--:R-:W-:Y:S02]  /*29320*/  ISETP.NE.AND.EX P0, PT, R6, R8, PT, P0 ;  /* 0x000000080600720c */ /* 0x008fe40003f05300 */
[----:B----4-:R-:W-:Y:S02]  /*29330*/  LOP3.LUT R30, R27, 0xff, R22, 0x78, !PT ;  /* 0x000000ff1b1e7812 */ /* 0x010fe400078e7816 */
[--C-:B0-----:R-:W-:Y:S02]  /*29340*/  SHF.R.U64 R29, R22, 0x10, R23.reuse ;  /* 0x00000010161d7819 */ /* 0x101fe40000001217 */
        /* <DEDUP_REMOVED lines=42> */
[----:B-----5:R-:W-:-:S03]  /*295f0*/  LOP3.LUT R26, R22, 0xff, R4, 0x78, !PT ;  /* 0x000000ff161a7812 */ /* 0x020fc600078e7804 */
        /* <DEDUP_REMOVED lines=48> */
.L_x_242:
        /* <DEDUP_REMOVED lines=51> */
.L_x_241:
[----:B------:R-:W-:-:S04]  /*29c30*/  ISETP.GE.U32.AND P0, PT, R0, R27, PT ;  /* 0x0000001b0000720c */ /* 0x000fc80003f06070 */
[----:B------:R-:W-:-:S04]  /*29c40*/  ISETP.GE.U32.AND.EX P0, PT, R2, R31, PT, P0 ;  /* 0x0000001f0200720c */ /* 0x000fc80003f06100 */
[----:B------:R-:W-:Y:S01]  /*29c50*/  PLOP3.LUT P0, PT, P0, PT, PT, 0x8, 0x80 ;  /* 0x000000000080781c */ /* 0x000fe2000070e170 */
[----:B------:R-:W-:-:S12]  /*29c60*/  BRA `(.L_x_230) ;  /* 0x00000000006c7947 */ /* 0x000fd80003800000 */
.L_x_237:
[----:B------:R-:W0:Y:S01]  /*29c70*/  LDC R0, c[0x0][0x3c8] ;  /* 0x0000f200ff007b82 */ /* 0x000e220000000800 */
[----:B------:R-:W-:Y:S02]  /*29c80*/  PLOP3.LUT P0, PT, PT, PT, PT, 0x8, 0x80 ;  /* 0x000000000080781c */ /* 0x000fe40003f0e170 */
[----:B0-----:R-:W-:-:S13]  /*29c90*/  ISETP.NE.AND P1, PT, R0, RZ, PT ;  /* 0x000000ff0000720c */ /* 0x001fda0003f25270 */
[----:B------:R-:W-:Y:S05]  /*29ca0*/  @!P1 BRA `(.L_x_230) ;  /* 0x00000000005c9947 */ /* 0x000fea0003800000 */
[----:B------:R-:W-:Y:S02]  /*29cb0*/  SHF.R.S32.HI R8, RZ, 0x1f, R0 ;  /* 0x0000001fff087819 */ /* 0x000fe40000011400 */
[----:B------:R-:W-:-:S07]  /*29cc0*/  CS2R R6, SRZ ;  /* 0x0000000000067805 */ /* 0x000fce000001ff00 */
.L_x_244:
        /* <DEDUP_REMOVED lines=21> */
.L_x_230:
[----:B------:R-:W-:Y:S05]  /*29e20*/  BSYNC.RECONVERGENT B0 ;  /* 0x0000000000007941 */ /* 0x000fea0003800200 */
.L_x_229:
[----:B------:R-:W3:Y:S01]  /*29e30*/  S2UR UR5, SR_CgaCtaId ;  /* 0x00000000000579c3 */ /* 0x000ee20000008800 */
[C---:B0-----:R-:W-:Y:S01]  /*29e40*/  IADD3 R2, PT, PT, R24.reuse, 0x1, RZ ;  /* 0x0000000118027810 */ /* 0x041fe20007ffe0ff */
[----:B------:R-:W-:Y:S01]  /*29e50*/  UMOV UR4, 0x400 ;  /* 0x0000040000047882 */ /* 0x000fe20000000000 */
[----:B------:R-:W-:Y:S01]  /*29e60*/  @!P0 IADD3 R2, PT, PT, R24, RZ, RZ ;  /* 0x000000ff18028210 */ /* 0x000fe20007ffe0ff */
[----:B------:R-:W-:Y:S01]  /*29e70*/  VIADD R0, R25, 0x1 ;  /* 0x0000000119007836 */ /* 0x000fe20000000000 */
[----:B------:R-:W-:Y:S01]  /*29e80*/  BSSY.RECONVERGENT B0, `(.L_x_245) ;  /* 0x00002ef000007945 */ /* 0x000fe20003800200 */
[----:B------:R-:W-:Y:S01]  /*29e90*/  @P0 IMAD.MOV R0, RZ, RZ, R25 ;  /* 0x000000ffff000224 */ /* 0x000fe200078e0219 */
[----:B------:R-:W-:Y:S02]  /*29ea0*/  ISETP.GE.AND P1, PT, R2, UR11, PT ;  /* 0x0000000b02007c0c */ /* 0x000fe4000bf26270 */
[----:B-12---:R-:W-:Y:S02]  /*29eb0*/  SEL R22, R12, R10, P0 ;  /* 0x0000000a0c167207 */ /* 0x006fe40000000000 */
        /* <DEDUP_REMOVED lines=29> */
[----:B------:R-:W-:Y:S01]  /*2a090*/  ULOP3.LUT UR4, UR4, 0xfffffffe, URZ, 0xc0, !UPT ;  /* 0xfffffffe04047892 */ /* 0x000fe2000f8ec0ff */
[----:B------:R-:W-:Y:S02]  /*2a0a0*/  HFMA2 R3, -RZ, RZ, -15.890625, -0.0047760009765625 ;  /* 0xcbf29ce4ff037431 */ /* 0x000fe400000001ff */
[----:B------:R-:W-:Y:S01]  /*2a0b0*/  IMAD.MOV.U32 R4, RZ, RZ, -0x7bdddcdb ;  /* 0x84222325ff047424 */ /* 0x000fe200078e00ff */
[----:B------:R-:W-:Y:S01]  /*2a0c0*/  MOV R8, RZ ;  /* 0x000000ff00087202 */ /* 0x000fe20000000f00 */
[----:B------:R-:W-:Y:S02]  /*2a0d0*/  IMAD.MOV.U32 R25, RZ, RZ, RZ ;  /* 0x000000ffff197224 */ /* 0x000fe400078e00ff */
[----:B------:R-:W-:-:S07]  /*2a0e0*/  IMAD.U32 R5, RZ, RZ, UR4 ;  /* 0x00000004ff057e24 */ /* 0x000fce000f8e00ff */
.L_x_249:
        /* <DEDUP_REMOVED lines=23> */
[----:B---3--:R-:W-:Y:S02]  /*2a260*/  LEA R31, R3, R4, 0x8 ;  /* 0x00000004031f7211 */ /* 0x008fe400078e40ff */
        /* <DEDUP_REMOVED lines=78> */
.L_x_248:
        /* <DEDUP_REMOVED lines=45> */
[----:B------:R-:W-:-:S03]  /*2aa20*/  LOP3.LUT R3, R3, R4, RZ, 0x3c, !PT ;  /* 0x0000000403037212 */ /* 0x000fc600078e3cff */
[----:B------:R-:W-:Y:S02]  /*2aa30*/  IMAD R6, R5, 0x1b3, RZ ;  /* 0x000001b305067824 */ /* 0x000fe400078e02ff */
[----:B------:R-:W-:-:S03]  /*2aa40*/  IMAD.WIDE.U32 R4, R3, 0x1b3, RZ ;  /* 0x000001b303047825 */ /* 0x000fc600078e00ff */
[----:B------:R-:W-:-:S05]  /*2aa50*/  LEA R3, R3, R6, 0x8 ;  /* 0x0000000603037211 */ /* 0x000fca00078e40ff */
[----:B------:R-:W-:-:S07]  /*2aa60*/  IMAD.IADD R3, R5, 0x1, R3 ;  /* 0x0000000105037824 */ /* 0x000fce00078e0203 */
.L_x_247:
        /* <DEDUP_REMOVED lines=20> */
.L_x_252:
        /* <DEDUP_REMOVED lines=102> */
.L_x_251:
        /* <DEDUP_REMOVED lines=51> */
.L_x_250:
[----:B------:R-:W-:-:S04]  /*2b540*/  ISETP.NE.U32.AND P1, PT, R4, R29, PT ;  /* 0x0000001d0400720c */ /* 0x000fc80003f25070 */
[----:B------:R-:W-:-:S13]  /*2b550*/  ISETP.NE.AND.EX P1, PT, R3, R28, PT, P1 ;  /* 0x0000001c0300720c */ /* 0x000fda0003f25310 */
[----:B------:R-:W-:Y:S05]  /*2b560*/  @!P1 BRA `(.L_x_253) ;  /* 0x0000001400909947 */ /* 0x000fea0003800000 */
[----:B------:R-:W-:Y:S02]  /*2b570*/  HFMA2 R3, -RZ, RZ, -15.890625, -0.0047760009765625 ;  /* 0xcbf29ce4ff037431 */ /* 0x000fe400000001ff */
[----:B------:R-:W-:Y:S01]  /*2b580*/  IMAD.MOV.U32 R4, RZ, RZ, -0x7bdddcdb ;  /* 0x84222325ff047424 */ /* 0x000fe200078e00ff */
[----:B------:R-:W-:Y:S06]  /*2b590*/  @!P0 BRA `(.L_x_254) ;  /* 0x0000000800b48947 */ /* 0x000fec0003800000 */
[----:B------:R-:W0:Y:S01]  /*2b5a0*/  LDCU.64 UR4, c[0x0][0x3c0] ;  /* 0x00007800ff0477ac */ /* 0x000e220008000a00 */
[----:B------:R-:W-:Y:S01]  /*2b5b0*/  IMAD.MOV.U32 R4, RZ, RZ, -0x7bdddcdb ;  /* 0x84222325ff047424 */ /* 0x000fe200078e00ff */
[----:B------:R-:W-:Y:S01]  /*2b5c0*/  MOV R3, 0xcbf29ce4 ;  /* 0xcbf29ce400037802 */ /* 0x000fe20000000f00 */
[----:B------:R-:W-:Y:S01]  /*2b5d0*/  IMAD.MOV.U32 R5, RZ, RZ, RZ ;  /* 0x000000ffff057224 */ /* 0x000fe200078e00ff */
[----:B------:R-:W3:Y:S01]  /*2b5e0*/  LDCU UR9, c[0x0][0x3c0] ;  /* 0x00007800ff0977ac */ /* 0x000ee20008000800 */
[----:B------:R-:W-:Y:S01]  /*2b5f0*/  MOV R24, RZ ;  /* 0x000000ff00187202 */ /* 0x000fe20000000f00 */
[----:B0-----:R-:W-:-:S04]  /*2b600*/  UIADD3 UR8, UP0, UPT, UR4, -0x1, URZ ;  /* 0xffffffff04087890 */ /* 0x001fc8000ff1e0ff */
[----:B------:R-:W-:Y:S02]  /*2b610*/  UIADD3.X UR5, UPT, UPT, UR5, -0x1, URZ, UP0, !UPT ;  /* 0xffffffff05057890 */ /* 0x000fe400087fe4ff */
[----:B------:R-:W-:Y:S02]  /*2b620*/  UISETP.NE.U32.AND UP1, UPT, UR8, URZ, UPT ;  /* 0x000000ff0800728c */ /* 0x000fe4000bf25070 */
[----:B---3--:R-:W-:Y:S02]  /*2b630*/  ULOP3.LUT UR4, UR9, 0x1, URZ, 0xc0, !UPT ;  /* 0x0000000109047892 */ /* 0x008fe4000f8ec0ff */
[----:B------:R-:W-:Y:S02]  /*2b640*/  UISETP.NE.AND.EX UP1, UPT, UR5, URZ, UPT, UP1 ;  /* 0x000000ff0500728c */ /* 0x000fe4000bf25310 */
[----:B------:R-:W-:-:S04]  /*2b650*/  UISETP.NE.U32.AND UP0, UPT, UR4, 0x1, UPT ;  /* 0x000000010400788c */ /* 0x000fc8000bf05070 */
[----:B------:R-:W-:-:S03]  /*2b660*/  UISETP.NE.U32.AND.EX UP0, UPT, URZ, URZ, UPT, UP0 ;  /* 0x000000ffff00728c */ /* 0x000fc6000bf05100 */
[----:B------:R-:W-:Y:S08]  /*2b670*/  BRA.U !UP1, `(.L_x_255) ;  /* 0x0000000509b47547 */ /* 0x000ff0000b800000 */
[----:B------:R-:W0:Y:S01]  /*2b680*/  LDC R5, c[0x0][0x3c0] ;  /* 0x0000f000ff057b82 */ /* 0x000e220000000800 */
[----:B------:R-:W-:Y:S02]  /*2b690*/  HFMA2 R3, -RZ, RZ, -15.890625, -0.0047760009765625 ;  /* 0xcbf29ce4ff037431 */ /* 0x000fe400000001ff */
[----:B------:R-:W-:Y:S01]  /*2b6a0*/  IMAD.MOV.U32 R4, RZ, RZ, -0x7bdddcdb ;  /* 0x84222325ff047424 */ /* 0x000fe200078e00ff */
[----:B------:R-:W-:Y:S01]  /*2b6b0*/  MOV R8, RZ ;  /* 0x000000ff00087202 */ /* 0x000fe20000000f00 */
[----:B------:R-:W-:-:S03]  /*2b6c0*/  IMAD.MOV.U32 R25, RZ, RZ, RZ ;  /* 0x000000ffff197224 */ /* 0x000fc600078e00ff */
[----:B------:R-:W3:Y:S01]  /*2b6d0*/  LDC R24, c[0x0][0x3c4] ;  /* 0x0000f100ff187b82 */ /* 0x000ee20000000800 */
[----:B0-----:R-:W-:-:S07]  /*2b6e0*/  LOP3.LUT R5, R5, 0xfffffffe, RZ, 0xc0, !PT ;  /* 0xfffffffe05057812 */ /* 0x001fce00078ec0ff */
.L_x_256:
        /* <DEDUP_REMOVED lines=54> */
[----:B----4-:R-:W-:-:S03]  /*2ba50*/  LOP3.LUT R3, R26, 0xff, R6, 0x78, !PT ;  /* 0x000000ff1a037812 */ /* 0x010fc600078e7806 */
        /* <DEDUP_REMOVED lines=47> */
.L_x_255:
        /* <DEDUP_REMOVED lines=45> */
[----:B------:R-:W-:-:S03]  /*2c020*/  LOP3.LUT R3, R3, R4, RZ, 0x3c, !PT ;  /* 0x0000000403037212 */ /* 0x000fc600078e3cff */
[----:B------:R-:W-:Y:S02]  /*2c030*/  IMAD R6, R5, 0x1b3, RZ ;  /* 0x000001b305067824 */ /* 0x000fe400078e02ff */
[----:B------:R-:W-:-:S04]  /*2c040*/  IMAD.WIDE.U32 R4, R3, 0x1b3, RZ ;  /* 0x000001b303047825 */ /* 0x000fc800078e00ff */
[----:B------:R-:W-:-:S05]  /*2c050*/  IMAD R3, R3, 0x100, R6 ;  /* 0x0000010003037824 */ /* 0x000fca00078e0206 */
[----:B------:R-:W-:-:S07]  /*2c060*/  IADD3 R3, PT, PT, R5, R3, RZ ;  /* 0x0000000305037210 */ /* 0x000fce0007ffe0ff */
.L_x_254:
[----:B------:R-:W-:Y:S01]  /*2c070*/  IMAD.MOV.U32 R29, RZ, RZ, -0x7bdddcdb ;  /* 0x84222325ff1d7424 */ /* 0x000fe200078e00ff */
[----:B------:R-:W-:Y:S01]  /*2c080*/  MOV R28, 0xcbf29ce4 ;  /* 0xcbf29ce4001c7802 */ /* 0x000fe20000000f00 */
[----:B------:R-:W-:Y:S06]  /*2c090*/  @!P0 BRA `(.L_x_257) ;  /* 0x0000000800b48947 */ /* 0x000fec0003800000 */
[----:B------:R-:W0:Y:S01]  /*2c0a0*/  LDCU.64 UR4, c[0x0][0x3c0] ;  /* 0x00007800ff0477ac */ /* 0x000e220008000a00 */
[----:B------:R-:W-:Y:S02]  /*2c0b0*/  HFMA2 R28, -RZ, RZ, -15.890625, -0.0047760009765625 ;  /* 0xcbf29ce4ff1c7431 */ /* 0x000fe400000001ff */
[----:B------:R-:W-:Y:S01]  /*2c0c0*/  IMAD.MOV.U32 R29, RZ, RZ, -0x7bdddcdb ;  /* 0x84222325ff1d7424 */ /* 0x000fe200078e00ff */
[----:B------:R-:W-:Y:S01]  /*2c0d0*/  MOV R8, RZ ;  /* 0x000000ff00087202 */ /* 0x000fe20000000f00 */
[----:B------:R-:W3:Y:S01]  /*2c0e0*/  LDCU UR9, c[0x0][0x3c0] ;  /* 0x00007800ff0977ac */ /* 0x000ee20008000800 */
[----:B------:R-:W-:Y:S01]  /*2c0f0*/  IMAD.MOV.U32 R5, RZ, RZ, RZ ;  /* 0x000000ffff057224 */ /* 0x000fe200078e00ff */
        /* <DEDUP_REMOVED lines=9> */
[----:B------:R-:W-:Y:S01]  /*2c190*/  IMAD.MOV.U32 R29, RZ, RZ, -0x7bdddcdb ;  /* 0x84222325ff1d7424 */ /* 0x000fe200078e00ff */
[----:B------:R-:W-:Y:S02]  /*2c1a0*/  MOV R28, 0xcbf29ce4 ;  /* 0xcbf29ce4001c7802 */ /* 0x000fe40000000f00 */
[----:B------:R-:W-:-:S04]  /*2c1b0*/  CS2R R6, SRZ ;  /* 0x0000000000067805 */ /* 0x000fc8000001ff00 */
[----:B------:R-:W3:Y:S01]  /*2c1c0*/  LDC R8, c[0x0][0x3c4] ;  /* 0x0000f100ff087b82 */ /* 0x000ee20000000800 */
[----:B0-----:R-:W-:-:S07]  /*2c1d0*/  LOP3.LUT R5, R5, 0xfffffffe, RZ, 0xc0, !PT ;  /* 0xfffffffe05057812 */ /* 0x001fce00078ec0ff */
.L_x_259:
[----:B-1----:R-:W-:-:S04]  /*2c1e0*/  LEA R30, P0, R7, R10, 0x3 ;  /* 0x0000000a071e7211 */ /* 0x002fc800078018ff */
[----:B------:R-:W-:-:S05]  /*2c1f0*/  LEA.HI.X R31, R7, R11, R6, 0x3, P0 ;  /* 0x0000000b071f7211 */ /* 0x000fca00000f1c06 */
[----:B------:R-:W4:Y:S04]  /*2c200*/  LD.E.64 R26, desc[UR6][R30.64] ;  /* 0x000000061e1a7980 */ /* 0x000f28000c101b00 */
[----:B------:R0:W5:Y:S01]  /*2c210*/  LD.E.64 R24, desc[UR6][R30.64+0x8] ;  /* 0x000008061e187980 */ /* 0x000162000c101b00 */
[----:B------:R-:W-:Y:S01]  /*2c220*/  IMAD R33, R28, 0x1b3, RZ ;  /* 0x000001b31c217824 */ /* 0x000fe200078e02ff */
[----:B------:R-:W-:-:S05]  /*2c230*/  IADD3 R7, P0, PT, R7, 0x2, RZ ;  /* 0x0000000207077810 */ /* 0x000fca0007f1e0ff */
[----:B------:R-:W-:Y:S01]  /*2c240*/  IMAD.X R6, RZ, RZ, R6, P0 ;  /* 0x000000ffff067224 */ /* 0x000fe200000e0606 */
[----:B------:R-:W-:-:S04]  /*2c250*/  ISETP.NE.U32.AND P0, PT, R7, R5, PT ;  /* 0x000000050700720c */ /* 0x000fc80003f05070 */
[----:B---3--:R-:W-:Y:S02]  /*2c260*/  ISETP.NE.AND.EX P0, PT, R6, R8, PT, P0 ;  /* 0x000000080600720c */ /* 0x008fe40003f05300 */
[----:B----4-:R-:W-:Y:S02]  /*2c270*/  LOP3.LUT R32, R29, 0xff, R26, 0x78, !PT ;  /* 0x000000ff1d207812 */ /* 0x010fe400078e781a */
        /* <DEDUP_REMOVED lines=43> */
[----:B-----5:R-:W-:-:S04]  /*2c530*/  LOP3.LUT R28, R26, 0xff, R24, 0x78, !PT ;  /* 0x000000ff1a1c7812 */ /* 0x020fc800078e7818 */
        /* <DEDUP_REMOVED lines=43> */
[----:B------:R-:W-:-:S03]  /*2c7f0*/  IMAD.WIDE.U32 R24, R26, 0x1b3, RZ ;  /* 0x000001b31a187825 */ /* 0x000fc600078e00ff */
[----:B------:R-:W-:Y:S01]  /*2c800*/  LEA R27, R26, R27, 0x8 ;  /* 0x0000001b1a1b7211 */ /* 0x000fe200078e40ff */
[----:B------:R-:W-:-:S03]  /*2c810*/  IMAD.MOV.U32 R29, RZ, RZ, R24 ;  /* 0x000000ffff1d7224 */ /* 0x000fc600078e0018 */
[----:B------:R-:W-:Y:S01]  /*2c820*/  IADD3 R28, PT, PT, R25, R27, RZ ;  /* 0x0000001b191c7210 */ /* 0x000fe20007ffe0ff */
[----:B------:R-:W-:Y:S06]  /*2c830*/  @P0 BRA `(.L_x_259) ;  /* 0xfffffff800680947 */ /* 0x000fec000383ffff */
.L_x_258:
[----:B------:R-:W-:Y:S05]  /*2c840*/  BRA.U UP0, `(.L_x_257) ;  /* 0x0000000100c87547 */ /* 0x000fea000b800000 */
[----:B-1----:R-:W-:-:S04]  /*2c850*/  LEA R6, P0, R5, R10, 0x3 ;  /* 0x0000000a05067211 */ /* 0x002fc800078018ff */
[----:B------:R-:W-:-:S06]  /*2c860*/  LEA.HI.X R7, R5, R11, R8, 0x3, P0 ;  /* 0x0000000b05077211 */ /* 0x000fcc00000f1c08 */
        /* <DEDUP_REMOVED lines=48> */
.L_x_257:
[----:B------:R-:W-:-:S04]  /*2cb70*/  ISETP.GE.U32.AND P0, PT, R4, R29, PT ;  /* 0x0000001d0400720c */ /* 0x000fc80003f06070 */
[----:B------:R-:W-:-:S04]  /*2cb80*/  ISETP.GE.U32.AND.EX P0, PT, R3, R28, PT, P0 ;  /* 0x0000001c0300720c */ /* 0x000fc80003f06100 */
[----:B------:R-:W-:Y:S01]  /*2cb90*/  PLOP3.LUT P0, PT, P0, PT, PT, 0x8, 0x80 ;  /* 0x000000000080781c */ /* 0x000fe2000070e170 */
[----:B------:R-:W-:-:S12]  /*2cba0*/  BRA `(.L_x_246) ;  /* 0x0000000000707947 */ /* 0x000fd80003800000 */
.L_x_253:
[----:B------:R-:W0:Y:S01]  /*2cbb0*/  LDC R3, c[0x0][0x3c8] ;  /* 0x0000f200ff037b82 */ /* 0x000e220000000800 */
[----:B------:R-:W-:Y:S02]  /*2cbc0*/  PLOP3.LUT P0, PT, PT, PT, PT, 0x8, 0x80 ;  /* 0x000000000080781c */ /* 0x000fe40003f0e170 */
[----:B0-----:R-:W-:-:S13]  /*2cbd0*/  ISETP.NE.AND P1, PT, R3, RZ, PT ;  /* 0x000000ff0300720c */ /* 0x001fda0003f25270 */
[----:B------:R-:W-:Y:S05]  /*2cbe0*/  @!P1 BRA `(.L_x_246) ;  /* 0x0000000000609947 */ /* 0x000fea0003800000 */
[----:B------:R-:W-:Y:S01]  /*2cbf0*/  SHF.R.S32.HI R25, RZ, 0x1f, R3 ;  /* 0x0000001fff197819 */ /* 0x000fe20000011403 */
[----:B------:R-:W-:Y:S02]  /*2cc00*/  HFMA2 R3, -RZ, RZ, 0, 0 ;  /* 0x00000000ff037431 */ /* 0x000fe400000001ff */
[----:B------:R-:W-:-:S07]  /*2cc10*/  IMAD.MOV.U32 R24, RZ, RZ, RZ ;  /* 0x000000ffff187224 */ /* 0x000fce00078e00ff */
.L_x_260:
[C---:B------:R-:W-:Y:S02]  /*2cc20*/  SHF.L.U32 R7, R3.reuse, 0x3, RZ ;  /* 0x0000000303077819 */ /* 0x040fe400000006ff */
[----:B------:R-:W-:Y:S02]  /*2cc30*/  SHF.L.U64.HI R8, R3, 0x3, R24 ;  /* 0x0000000303087819 */ /* 0x000fe40000010218 */
        /* <DEDUP_REMOVED lines=19> */
.L_x_246:
[----:B------:R-:W-:Y:S05]  /*2cd70*/  BSYNC.RECONVERGENT B0 ;  /* 0x0000000000007941 */ /* 0x000fea0003800200 */
.L_x_245:
[----:B------:R-:W3:Y:S01]  /*2cd80*/  S2UR UR5, SR_CgaCtaId ;  /* 0x00000000000579c3 */ /* 0x000ee20000008800 */
[----:B------:R-:W-:Y:S01]  /*2cd90*/  UMOV UR4, 0x400 ;  /* 0x0000040000047882 */ /* 0x000fe20000000000 */
[----:B------:R-:W-:Y:S01]  /*2cda0*/  IADD3 R8, PT, PT, R0, 0x1, RZ ;  /* 0x0000000100087810 */ /* 0x000fe20007ffe0ff */
[----:B------:R-:W-:Y:S01]  /*2cdb0*/  @P0 IMAD.MOV R8, RZ, RZ, R0 ;  /* 0x000000ffff080224 */ /* 0x000fe200078e0200 */
[----:B012---:R-:W-:Y:S01]  /*2cdc0*/  SEL R4, R12, R10, P0 ;  /* 0x0000000a0c047207 */ /* 0x007fe20000000000 */
[----:B------:R-:W-:Y:S01]  /*2cdd0*/  BSSY.RECONVERGENT B0, `(.L_x_261) ;  /* 0x00002fd000007945 */ /* 0x000fe20003800200 */
[----:B------:R-:W-:Y:S02]  /*2cde0*/  SEL R5, R13, R11, P0 ;  /* 0x0000000b0d057207 */ /* 0x000fe40000000000 */
[----:B------:R-:W-:Y:S01]  /*2cdf0*/  IADD3 R3, PT, PT, R2, 0x1, RZ ;  /* 0x0000000102037810 */ /* 0x000fe20007ffe0ff */
[----:B------:R-:W-:Y:S01]  /*2ce00*/  @!P0 IMAD.MOV R3, RZ, RZ, R2 ;  /* 0x000000ffff038224 */ /* 0x000fe200078e0202 */
[----:B---3--:R-:W-:-:S06]  /*2ce10*/  ULEA UR4, UR5, UR4, 0x18 ;  /* 0x0000000405047291 */ /* 0x008fcc000f8ec0ff */
[----:B------:R-:W-:Y:S02]  /*2ce20*/  @!P0 LEA R0, R8, UR4, 0x3 ;  /* 0x0000000408008c11 */ /* 0x000fe4000f8e18ff */
[----:B------:R-:W-:-:S03]  /*2ce30*/  @P0 LEA R2, R3, UR4, 0x3 ;  /* 0x0000000403020c11 */ /* 0x000fc6000f8e18ff */
[----:B------:R-:W0:Y:S04]  /*2ce40*/  @!P0 LDS.64 R10, [R0] ;  /* 0x00000000000a8984 */ /* 0x000e280000000a00 */
[----:B------:R1:W2:Y:S01]  /*2ce50*/  @P0 LDS.64 R12, [R2] ;  /* 0x00000000020c0984 */ /* 0x0002a20000000a00 */
[----:B------:R-:W-:Y:S02]  /*2ce60*/  ISETP.GE.AND P0, PT, R3, UR11, PT ;  /* 0x0000000b03007c0c */ /* 0x000fe4000bf06270 */
[----:B0-----:R-:W-:Y:S01]  /*2ce70*/  MOV R6, R10 ;  /* 0x0000000a00067202 */ /* 0x001fe20000000f00 */
[----:B------:R-:W-:-:S10]  /*2ce80*/  IMAD.MOV.U32 R7, RZ, RZ, R11 ;  /* 0x000000ffff077224 */ /* 0x000fd400078e000b */
[----:B-1----:R-:W-:Y:S05]  /*2ce90*/  @P0 BRA `(.L_x_262) ;  /* 0x0000002c00c00947 */ /* 0x002fea0003800000 */
[----:B------:R-:W-:Y:S01]  /*2cea0*/  ISETP.GE.AND P0, PT, R8, UR10, PT ;  /* 0x0000000a08007c0c */ /* 0x000fe2000bf06270 */
[----:B--2---:R-:W-:Y:S01]  /*2ceb0*/  IMAD.MOV.U32 R7, RZ, RZ, R13 ;  /* 0x000000ffff077224 */ /* 0x004fe200078e000d */
[----:B------:R-:W-:-:S11]  /*2cec0*/  MOV R6, R12 ;  /* 0x0000000c00067202 */ /* 0x000fd60000000f00 */
[----:B------:R-:W-:Y:S05]  /*2ced0*/  @P0 BRA `(.L_x_262) ;  /* 0x0000002c00b00947 */ /* 0x000fea0003800000 */
[----:B------:R-:W0:Y:S01]  /*2cee0*/  LDCU.64 UR4, c[0x0][0x3c0] ;  /* 0x00007800ff0477ac */ /* 0x000e220008000a00 */
[----:B------:R-:W-:Y:S02]  /*2cef0*/  HFMA2 R0, -RZ, RZ, -6.306171417236328125e-05, 0.01395416259765625 ;  /* 0x84222325ff007431 */ /* 0x000fe400000001ff */
[----:B------:R-:W-:Y:S01]  /*2cf00*/  IMAD.MOV.U32 R2, RZ, RZ, -0x340d631c ;  /* 0xcbf29ce4ff027424 */ /* 0x000fe200078e00ff */
[----:B0-----:R-:W-:-:S04]  /*2cf10*/  ISETP.NE.U32.AND P0, PT, RZ, UR4, PT ;  /* 0x00000004ff007c0c */ /* 0x001fc8000bf05070 */
[----:B------:R-:W-:-:S13]  /*2cf20*/  ISETP.NE.AND.EX P0, PT, RZ, UR5, PT, P0 ;  /* 0x00000005ff007c0c */ /* 0x000fda000bf05300 */
[----:B------:R-:W-:Y:S05]  /*2cf30*/  @!P0 BRA `(.L_x_263) ;  /* 0x0000000800b48947 */ /* 0x000fea0003800000 */
[----:B------:R-:W0:Y:S01]  /*2cf40*/  LDCU.64 UR8, c[0x0][0x3c0] ;  /* 0x00007800ff0877ac */ /* 0x000e220008000a00 */
[----:B------:R-:W-:Y:S01]  /*2cf50*/  MOV R0, 0x84222325 ;  /* 0x8422232500007802 */ /* 0x000fe20000000f00 */
[----:B------:R-:W-:Y:S01]  /*2cf60*/  IMAD.MOV.U32 R2, RZ, RZ, -0x340d631c ;  /* 0xcbf29ce4ff027424 */ /* 0x000fe200078e00ff */
[----:B------:R-:W-:Y:S01]  /*2cf70*/  MOV R3, RZ ;  /* 0x000000ff00037202 */ /* 0x000fe20000000f00 */
[----:B------:R-:W-:Y:S01]  /*2cf80*/  ULOP3.LUT UR5, UR4, 0x1, URZ, 0xc0, !UPT ;  /* 0x0000000104057892 */ /* 0x000fe2000f8ec0ff */
[----:B------:R-:W-:-:S03]  /*2cf90*/  IMAD.MOV.U32 R26, RZ, RZ, RZ ;  /* 0x000000ffff1a7224 */ /* 0x000fc600078e00ff */
[----:B------:R-:W-:-:S04]  /*2cfa0*/  UISETP.NE.U32.AND UP1, UPT, UR5, 0x1, UPT ;  /* 0x000000010500788c */ /* 0x000fc8000bf25070 */
[----:B------:R-:W-:Y:S02]  /*2cfb0*/  UISETP.NE.U32.AND.EX UP1, UPT, URZ, URZ, UPT, UP1 ;  /* 0x000000ffff00728c */ /* 0x000fe4000bf25110 */
[----:B0-----:R-:W-:-:S04]  /*2cfc0*/  UIADD3 UR8, UP0, UPT, UR8, -0x1, URZ ;  /* 0xffffffff08087890 */ /* 0x001fc8000ff1e0ff */
[----:B------:R-:W-:Y:S02]  /*2cfd0*/  UIADD3.X UR9, UPT, UPT, UR9, -0x1, URZ, UP0, !UPT ;  /* 0xffffffff09097890 */ /* 0x000fe400087fe4ff */
[----:B------:R-:W-:-:S04]  /*2cfe0*/  UISETP.NE.U32.AND UP0, UPT, UR8, URZ, UPT ;  /* 0x000000ff0800728c */ /* 0x000fc8000bf05070 */
[----:B------:R-:W-:-:S09]  /*2cff0*/  UISETP.NE.AND.EX UP0, UPT, UR9, URZ, UPT, UP0 ;  /* 0x000000ff0900728c */ /* 0x000fd2000bf05300 */
[----:B------:R-:W-:Y:S05]  /*2d000*/  BRA.U !UP0, `(.L_x_264) ;  /* 0x0000000508b47547 */ /* 0x000fea000b800000 */
[----:B------:R-:W0:Y:S01]  /*2d010*/  LDC R26, c[0x0][0x3c4] ;  /* 0x0000f100ff1a7b82 */ /* 0x000e220000000800 */
[----:B------:R-:W-:Y:S01]  /*2d020*/  ULOP3.LUT UR5, UR4, 0xfffffffe, URZ, 0xc0, !UPT ;  /* 0xfffffffe04057892 */ /* 0x000fe2000f8ec0ff */
[----:B------:R-:W-:Y:S02]  /*2d030*/  HFMA2 R0, -RZ, RZ, -6.306171417236328125e-05, 0.01395416259765625 ;  /* 0x84222325ff007431 */ /* 0x000fe400000001ff */
[----:B------:R-:W-:Y:S01]  /*2d040*/  IMAD.MOV.U32 R2, RZ, RZ, -0x340d631c ;  /* 0xcbf29ce4ff027424 */ /* 0x000fe200078e00ff */
[----:B------:R-:W-:Y:S01]  /*2d050*/  MOV R27, RZ ;  /* 0x000000ff001b7202 */ /* 0x000fe20000000f00 */
[----:B------:R-:W-:Y:S01]  /*2d060*/  IMAD.MOV.U32 R8, RZ, RZ, RZ ;  /* 0x000000ffff087224 */ /* 0x000fe200078e00ff */
[----:B------:R-:W-:-:S07]  /*2d070*/  MOV R3, UR5 ;  /* 0x0000000500037c02 */ /* 0x000fce0008000f00 */
.L_x_265:
[----:B------:R-:W-:-:S04]  /*2d080*/  LEA R30, P1, R27, R12, 0x3 ;  /* 0x0000000c1b1e7211 */ /* 0x000fc800078218ff */
[----:B------:R-:W-:-:S05]  /*2d090*/  LEA.HI.X R31, R27, R13, R8, 0x3, P1 ;  /* 0x0000000d1b1f7211 */ /* 0x000fca00008f1c08 */
[----:B------:R-:W2:Y:S04]  /*2d0a0*/  LD.E.64 R24, desc[UR6][R30.64] ;  /* 0x000000061e187980 */ /* 0x000ea8000c101b00 */
[----:B------:R1:W3:Y:S01]  /*2d0b0*/  LD.E.64 R6, desc[UR6][R30.64+0x8] ;  /* 0x000008061e067980 */ /* 0x0002e2000c101b00 */
[----:B------:R-:W-:Y:S01]  /*2d0c0*/  IMAD R33, R2, 0x1b3, RZ ;  /* 0x000001b302217824 */ /* 0x000fe200078e02ff */
[----:B------:R-:W-:-:S05]  /*2d0d0*/  IADD3 R27, P1, PT, R27, 0x2, RZ ;  /* 0x000000021b1b7810 */ /* 0x000fca0007f3e0ff */
[----:B------:R-:W-:Y:S01]  /*2d0e0*/  IMAD.X R8, RZ, RZ, R8, P1 ;  /* 0x000000ffff087224 */ /* 0x000fe200008e0608 */
[----:B------:R-:W-:-:S04]  /*2d0f0*/  ISETP.NE.U32.AND P1, PT, R27, R3, PT ;  /* 0x000000031b00720c */ /* 0x000fc80003f25070 */
[----:B0-----:R-:W-:Y:S02]  /*2d100*/  ISETP.NE.AND.EX P1, PT, R8, R26, PT, P1 ;  /* 0x0000001a0800720c */ /* 0x001fe40003f25310 */
[----:B--2---:R-:W-:Y:S02]  /*2d110*/  LOP3.LUT R0, R0, 0xff, R24, 0x78, !PT ;  /* 0x000000ff00007812 */ /* 0x004fe400078e7818 */
[----:B-1----:R-:W-:-:S03]  /*2d120*/  SHF.R.U64 R31, R24, 0x10, R25 ;  /* 0x00000010181f7819 */ /* 0x002fc60000001219 */
        /* <DEDUP_REMOVED lines=91> */
.L_x_264:
[----:B------:R-:W-:Y:S05]  /*2d6e0*/  BRA.U UP1, `(.L_x_263) ;  /* 0x0000000101c87547 */ /* 0x000fea000b800000 */
[----:B------:R-:W-:-:S04]  /*2d6f0*/  LEA R6, P1, R3, R12, 0x3 ;  /* 0x0000000c03067211 */ /* 0x000fc800078218ff */
        /* <DEDUP_REMOVED lines=49> */
.L_x_263:
[----:B------:R-:W-:Y:S01]  /*2da10*/  MOV R29, 0x84222325 ;  /* 0x84222325001d7802 */ /* 0x000fe20000000f00 */
[----:B------:R-:W-:Y:S01]  /*2da20*/  IMAD.MOV.U32 R33, RZ, RZ, -0x340d631c ;  /* 0xcbf29ce4ff217424 */ /* 0x000fe200078e00ff */
[----:B------:R-:W-:Y:S06]  /*2da30*/  @!P0 BRA `(.L_x_266) ;  /* 0x0000000800b88947 */ /* 0x000fec0003800000 */
[----:B------:R-:W0:Y:S01]  /*2da40*/  LDCU.64 UR8, c[0x0][0x3c0] ;  /* 0x00007800ff0877ac */ /* 0x000e220008000a00 */
[----:B------:R-:W-:Y:S02]  /*2da50*/  HFMA2 R29, -RZ, RZ, -6.306171417236328125e-05, 0.01395416259765625 ;  /* 0x84222325ff1d7431 */ /* 0x000fe400000001ff */
[----:B------:R-:W-:Y:S01]  /*2da60*/  IMAD.MOV.U32 R33, RZ, RZ, -0x340d631c ;  /* 0xcbf29ce4ff217424 */ /* 0x000fe200078e00ff */
[----:B------:R-:W-:Y:S01]  /*2da70*/  MOV R3, RZ ;  /* 0x000000ff00037202 */ /* 0x000fe20000000f00 */
[----:B------:R-:W1:Y:S01]  /*2da80*/  LDCU UR5, c[0x0][0x3c0] ;  /* 0x00007800ff0577ac */ /* 0x000e620008000800 */
[----:B------:R-:W-:Y:S01]  /*2da90*/  IMAD.MOV.U32 R24, RZ, RZ, RZ ;  /* 0x000000ffff187224 */ /* 0x000fe200078e00ff */
[----:B0-----:R-:W-:-:S04]  /*2daa0*/  UIADD3 UR8, UP0, UPT, UR8, -0x1, URZ ;  /* 0xffffffff08087890 */ /* 0x001fc8000ff1e0ff */
[----:B------:R-:W-:Y:S02]  /*2dab0*/  UIADD3.X UR9, UPT, UPT, UR9, -0x1, URZ, UP0, !UPT ;  /* 0xffffffff09097890 */ /* 0x000fe400087fe4ff */
[----:B------:R-:W-:Y:S02]  /*2dac0*/  UISETP.NE.U32.AND UP1, UPT, UR8, URZ, UPT ;  /* 0x000000ff0800728c */ /* 0x000fe4000bf25070 */
[----:B-1----:R-:W-:Y:S02]  /*2dad0*/  ULOP3.LUT UR5, UR5, 0x1, URZ, 0xc0, !UPT ;  /* 0x0000000105057892 */ /* 0x002fe4000f8ec0ff */
[----:B------:R-:W-:Y:S02]  /*2dae0*/  UISETP.NE.AND.EX UP1, UPT, UR9, URZ, UPT, UP1 ;  /* 0x000000ff0900728c */ /* 0x000fe4000bf25310 */
[----:B------:R-:W-:-:S04]  /*2daf0*/  UISETP.NE.U32.AND UP0, UPT, UR5, 0x1, UPT ;  /* 0x000000010500788c */ /* 0x000fc8000bf05070 */
[----:B------:R-:W-:-:S03]  /*2db00*/  UISETP.NE.U32.AND.EX UP0, UPT, URZ, URZ, UPT, UP0 ;  /* 0x000000ffff00728c */ /* 0x000fc6000bf05100 */
[----:B------:R-:W-:Y:S08]  /*2db10*/  BRA.U !UP1, `(.L_x_267) ;  /* 0x0000000509b47547 */ /* 0x000ff0000b800000 */
[----:B------:R-:W0:Y:S01]  /*2db20*/  LDC R24, c[0x0][0x3c4] ;  /* 0x0000f100ff187b82 */ /* 0x000e220000000800 */
[----:B------:R-:W-:Y:S01]  /*2db30*/  ULOP3.LUT UR4, UR4, 0xfffffffe, URZ, 0xc0, !UPT ;  /* 0xfffffffe04047892 */ /* 0x000fe2000f8ec0ff */
[----:B------:R-:W-:Y:S01]  /*2db40*/  MOV R29, 0x84222325 ;  /* 0x84222325001d7802 */ /* 0x000fe20000000f00 */
[----:B------:R-:W-:Y:S01]  /*2db50*/  IMAD.MOV.U32 R33, RZ, RZ, -0x340d631c ;  /* 0xcbf29ce4ff217424 */ /* 0x000fe200078e00ff */
[----:B------:R-:W-:Y:S01]  /*2db60*/  MOV R25, RZ ;  /* 0x000000ff00197202 */ /* 0x000fe20000000f00 */
[----:B------:R-:W-:Y:S02]  /*2db70*/  IMAD.MOV.U32 R8, RZ, RZ, RZ ;  /* 0x000000ffff087224 */ /* 0x000fe400078e00ff */
[----:B------:R-:W-:-:S07]  /*2db80*/  MOV R3, UR4 ;  /* 0x0000000400037c02 */ /* 0x000fce0008000f00 */
.L_x_268:
        /* <DEDUP_REMOVED lines=102> */
.L_x_267:
[----:B------:R-:W-:Y:S05]  /*2e1f0*/  BRA.U UP0, `(.L_x_266) ;  /* 0x0000000100c87547 */ /* 0x000fea000b800000 */
        /* <DEDUP_REMOVED lines=50> */
.L_x_266:
[----:B------:R-:W-:-:S04]  /*2e520*/  ISETP.NE.U32.AND P1, PT, R0, R29, PT ;  /* 0x0000001d0000720c */ /* 0x000fc80003f25070 */
[----:B------:R-:W-:-:S13]  /*2e530*/  ISETP.NE.AND.EX P1, PT, R2, R33, PT, P1 ;  /* 0x000000210200720c */ /* 0x000fda0003f25310 */
[----:B------:R-:W-:Y:S05]  /*2e540*/  @!P1 BRA `(.L_x_269) ;  /* 0x0000001400989947 */ /* 0x000fea0003800000 */
[----:B------:R-:W-:Y:S02]  /*2e550*/  HFMA2 R2, -RZ, RZ, -6.306171417236328125e-05, 0.01395416259765625 ;  /* 0x84222325ff027431 */ /* 0x000fe400000001ff */
[----:B------:R-:W-:Y:S01]  /*2e560*/  IMAD.MOV.U32 R0, RZ, RZ, -0x340d631c ;  /* 0xcbf29ce4ff007424 */ /* 0x000fe200078e00ff */
[----:B------:R-:W-:Y:S06]  /*2e570*/  @!P0 BRA `(.L_x_270) ;  /* 0x0000000800b48947 */ /* 0x000fec0003800000 */
[----:B------:R-:W0:Y:S01]  /*2e580*/  LDCU.64 UR4, c[0x0][0x3c0] ;  /* 0x00007800ff0477ac */ /* 0x000e220008000a00 */
[----:B------:R-:W-:Y:S01]  /*2e590*/  MOV R2, 0x84222325 ;  /* 0x8422232500027802 */ /* 0x000fe20000000f00 */
        /* <DEDUP_REMOVED lines=13> */
[----:B------:R-:W-:Y:S02]  /*2e670*/  HFMA2 R2, -RZ, RZ, -6.306171417236328125e-05, 0.01395416259765625 ;  /* 0x84222325ff027431 */ /* 0x000fe400000001ff */
[----:B------:R-:W-:Y:S01]  /*2e680*/  IMAD.MOV.U32 R0, RZ, RZ, -0x340d631c ;  /* 0xcbf29ce4ff007424 */ /* 0x000fe200078e00ff */
[----:B------:R-:W-:Y:S01]  /*2e690*/  MOV R27, RZ ;  /* 0x000000ff001b7202 */ /* 0x000fe20000000f00 */
[----:B------:R-:W-:-:S03]  /*2e6a0*/  IMAD.MOV.U32 R8, RZ, RZ, RZ ;  /* 0x000000ffff087224 */ /* 0x000fc600078e00ff */
[----:B------:R-:W1:Y:S01]  /*2e6b0*/  LDC R26, c[0x0][0x3c4] ;  /* 0x0000f100ff1a7b82 */ /* 0x000e620000000800 */
[----:B0-----:R-:W-:-:S07]  /*2e6c0*/  LOP3.LUT R3, R3, 0xfffffffe, RZ, 0xc0, !PT ;  /* 0xfffffffe03037812 */ /* 0x001fce00078ec0ff */
.L_x_272:
[----:B------:R-:W-:-:S04]  /*2e6d0*/  LEA R30, P1, R27, R12, 0x3 ;  /* 0x0000000c1b1e7211 */ /* 0x000fc800078218ff */
[----:B------:R-:W-:-:S05]  /*2e6e0*/  LEA.HI.X R31, R27, R13, R8, 0x3, P1 ;  /* 0x0000000d1b1f7211 */ /* 0x000fca00008f1c08 */
[----:B------:R-:W2:Y:S04]  /*2e6f0*/  LD.E.64 R24, desc[UR6][R30.64] ;  /* 0x000000061e187980 */ /* 0x000ea8000c101b00 */
[----:B------:R0:W3:Y:S01]  /*2e700*/  LD.E.64 R6, desc[UR6][R30.64+0x8] ;  /* 0x000008061e067980 */ /* 0x0000e2000c101b00 */
[----:B------:R-:W-:Y:S01]  /*2e710*/  IMAD R33, R0, 0x1b3, RZ ;  /* 0x000001b300217824 */ /* 0x000fe200078e02ff */
[----:B------:R-:W-:-:S04]  /*2e720*/  IADD3 R27, P1, PT, R27, 0x2, RZ ;  /* 0x000000021b1b7810 */ /* 0x000fc80007f3e0ff */
[----:B------:R-:W-:Y:S02]  /*2e730*/  IADD3.X R8, PT, PT, RZ, R8, RZ, P1, !PT ;  /* 0x00000008ff087210 */ /* 0x000fe40000ffe4ff */
[----:B------:R-:W-:-:S04]  /*2e740*/  ISETP.NE.U32.AND P1, PT, R27, R3, PT ;  /* 0x000000031b00720c */ /* 0x000fc80003f25070 */
[----:B-1----:R-:W-:Y:S02]  /*2e750*/  ISETP.NE.AND.EX P1, PT, R8, R26, PT, P1 ;  /* 0x0000001a0800720c */ /* 0x002fe40003f25310 */
[----:B--2---:R-:W-:Y:S02]  /*2e760*/  LOP3.LUT R2, R2, 0xff, R24, 0x78, !PT ;  /* 0x000000ff02027812 */ /* 0x004fe400078e7818 */
        /* <DEDUP_REMOVED lines=42> */
[----:B---3--:R-:W-:-:S04]  /*2ea10*/  LOP3.LUT R0, R24, 0xff, R6, 0x78, !PT ;  /* 0x000000ff18007812 */ /* 0x008fc800078e7806 */
        /* <DEDUP_REMOVED lines=49> */
.L_x_271:
[----:B------:R-:W-:Y:S05]  /*2ed30*/  BRA.U UP0, `(.L_x_270) ;  /* 0x0000000100c47547 */ /* 0x000fea000b800000 */
[----:B------:R-:W-:-:S04]  /*2ed40*/  LEA R6, P1, R3, R12, 0x3 ;  /* 0x0000000c03067211 */ /* 0x000fc800078218ff */
        /* <DEDUP_REMOVED lines=47> */
[----:B------:R-:W-:-:S07]  /*2f040*/  IMAD.IADD R0, R3, 0x1, R7 ;  /* 0x0000000103007824 */ /* 0x000fce00078e0207 */
.L_x_270:
        /* <DEDUP_REMOVED lines=18> */
[----:B------:R-:W-:Y:S01]  /*2f170*/  MOV R31, 0x84222325 ;  /* 0x84222325001f7802 */ /* 0x000fe20000000f00 */
[----:B------:R-:W-:Y:S01]  /*2f180*/  IMAD.MOV.U32 R33, RZ, RZ, -0x340d631c ;  /* 0xcbf29ce4ff217424 */ /* 0x000fe200078e00ff */
[----:B------:R-:W-:Y:S01]  /*2f190*/  MOV R27, RZ ;  /* 0x000000ff001b7202 */ /* 0x000fe20000000f00 */
[----:B------:R-:W-:-:S04]  /*2f1a0*/  IMAD.MOV.U32 R8, RZ, RZ, RZ ;  /* 0x000000ffff087224 */ /* 0x000fc800078e00ff */
[----:B------:R-:W1:Y:S01]  /*2f1b0*/  LDC R26, c[0x0][0x3c4] ;  /* 0x0000f100ff1a7b82 */ /* 0x000e620000000800 */
[----:B0-----:R-:W-:-:S07]  /*2f1c0*/  LOP3.LUT R3, R3, 0xfffffffe, RZ, 0xc0, !PT ;  /* 0xfffffffe03037812 */ /* 0x001fce00078ec0ff */
.L_x_275:
        /* <DEDUP_REMOVED lines=102> */
.L_x_274:
[----:B------:R-:W-:Y:S05]  /*2f830*/  BRA.U UP0, `(.L_x_273) ;  /* 0x0000000100c87547 */ /* 0x000fea000b800000 */
[----:B------:R-:W-:-:S04]  /*2f840*/  LEA R6, P0, R3, R10, 0x3 ;  /* 0x0000000a03067211 */ /* 0x000fc800078018ff */
[----:B------:R-:W-:-:S06]  /*2f850*/  LEA.HI.X R7, R3, R11, R26, 0x3, P0 ;  /* 0x0000000b03077211 */ /* 0x000fcc00000f1c1a */
        /* <DEDUP_REMOVED lines=48> */
.L_x_273:
[----:B------:R-:W-:-:S04]  /*2fb60*/  ISETP.GE.U32.AND P0, PT, R2, R31, PT ;  /* 0x0000001f0200720c */ /* 0x000fc80003f06070 */
[----:B------:R-:W-:-:S04]  /*2fb70*/  ISETP.GE.U32.AND.EX P0, PT, R0, R33, PT, P0 ;  /* 0x000000210000720c */ /* 0x000fc80003f06100 */
[----:B------:R-:W-:Y:S02]  /*2fb80*/  SEL R6, R12, R10, !P0 ;  /* 0x0000000a0c067207 */ /* 0x000fe40004000000 */
[----:B------:R-:W-:Y:S01]  /*2fb90*/  SEL R7, R13, R11, !P0 ;  /* 0x0000000b0d077207 */ /* 0x000fe20004000000 */
[----:B------:R-:W-:Y:S06]  /*2fba0*/  BRA `(.L_x_262) ;  /* 0x00000000007c7947 */ /* 0x000fec0003800000 */
.L_x_269:
[----:B------:R-:W0:Y:S01]  /*2fbb0*/  LDC R0, c[0x0][0x3c8] ;  /* 0x0000f200ff007b82 */ /* 0x000e220000000800 */
[----:B------:R-:W-:Y:S01]  /*2fbc0*/  IMAD.MOV.U32 R6, RZ, RZ, R10 ;  /* 0x000000ffff067224 */ /* 0x000fe200078e000a */
[----:B------:R-:W-:Y:S02]  /*2fbd0*/  MOV R7, R11 ;  /* 0x0000000b00077202 */ /* 0x000fe40000000f00 */
[----:B0-----:R-:W-:-:S13]  /*2fbe0*/  ISETP.NE.AND P0, PT, R0, RZ, PT ;  /* 0x000000ff0000720c */ /* 0x001fda0003f05270 */
[----:B------:R-:W-:Y:S05]  /*2fbf0*/  @!P0 BRA `(.L_x_262) ;  /* 0x0000000000688947 */ /* 0x000fea0003800000 */
[----:B------:R-:W-:Y:S01]  /*2fc00*/  HFMA2 R27, -RZ, RZ, 0, 0 ;  /* 0x00000000ff1b7431 */ /* 0x000fe200000001ff */
[----:B------:R-:W-:Y:S01]  /*2fc10*/  SHF.R.S32.HI R26, RZ, 0x1f, R0 ;  /* 0x0000001fff1a7819 */ /* 0x000fe20000011400 */
[----:B------:R-:W-:-:S07]  /*2fc20*/  IMAD.MOV.U32 R8, RZ, RZ, RZ ;  /* 0x000000ffff087224 */ /* 0x000fce00078e00ff */
.L_x_276:
[C---:B------:R-:W-:Y:S01]  /*2fc30*/  IMAD.SHL.U32 R25, R8.reuse, 0x8, RZ ;  /* 0x0000000808197824 */ /* 0x040fe200078e00ff */
[----:B------:R-:W-:-:S04]  /*2fc40*/  SHF.L.U64.HI R0, R8, 0x3, R27 ;  /* 0x0000000308007819 */ /* 0x000fc8000001021b */
[-C--:B------:R-:W-:Y:S02]  /*2fc50*/  IADD3 R24, P1, PT, R10, R25.reuse, RZ ;  /* 0x000000190a187210 */ /* 0x080fe40007f3e0ff */
[----:B------:R-:W-:-:S03]  /*2fc60*/  IADD3 R2, P0, PT, R12, R25, RZ ;  /* 0x000000190c027210 */ /* 0x000fc60007f1e0ff */
[----:B------:R-:W-:Y:S01]  /*2fc70*/  IMAD.X R25, R11, 0x1, R0, P1 ;  /* 0x000000010b197824 */ /* 0x000fe200008e0600 */
[----:B------:R-:W-:-:S05]  /*2fc80*/  IADD3.X R3, PT, PT, R13, R0, RZ, P0, !PT ;  /* 0x000000000d037210 */ /* 0x000fca00007fe4ff */
[----:B------:R-:W2:Y:S04]  /*2fc90*/  LD.E.64 R24, desc[UR6][R24.64] ;  /* 0x0000000618187980 */ /* 0x000ea8000c101b00 */
[----:B------:R-:W2:Y:S01]  /*2fca0*/  LD.E.64 R2, desc[UR6][R2.64] ;  /* 0x0000000602027980 */ /* 0x000ea2000c101b00 */
[----:B------:R-:W-:Y:S01]  /*2fcb0*/  MOV R6, R12 ;  /* 0x0000000c00067202 */ /* 0x000fe20000000f00 */
[----:B------:R-:W-:Y:S01]  /*2fcc0*/  IMAD.MOV.U32 R7, RZ, RZ, R13 ;  /* 0x000000ffff077224 */ /* 0x000fe200078e000d */
[----:B--2---:R-:W-:-:S04]  /*2fcd0*/  ISETP.GE.U32.AND P0, PT, R2, R24, PT ;  /* 0x000000180200720c */ /* 0x004fc80003f06070 */
[----:B------:R-:W-:-:S13]  /*2fce0*/  ISETP.GE.U32.AND.EX P0, PT, R3, R25, PT, P0 ;  /* 0x000000190300720c */ /* 0x000fda0003f06100 */
[----:B------:R-:W-:Y:S05]  /*2fcf0*/  @!P0 BRA `(.L_x_262) ;  /* 0x0000000000288947 */ /* 0x000fea0003800000 */
[----:B------:R-:W0:Y:S01]  /*2fd00*/  LDCU UR4, c[0x0][0x3c8] ;  /* 0x00007900ff0477ac */ /* 0x000e220008000800 */
[----:B------:R-:W-:Y:S01]  /*2fd10*/  IADD3 R8, P1, PT, R8, 0x1, RZ ;  /* 0x0000000108087810 */ /* 0x000fe20007f3e0ff */
[----:B------:R-:W-:Y:S01]  /*2fd20*/  IMAD.MOV.U32 R6, RZ, RZ, R10 ;  /* 0x000000ffff067224 */ /* 0x000fe200078e000a */
[----:B------:R-:W-:Y:S02]  /*2fd30*/  ISETP.GT.U32.AND P0, PT, R2, R24, PT ;  /* 0x000000180200720c */ /* 0x000fe40003f04070 */
[----:B------:R-:W-:Y:S02]  /*2fd40*/  IADD3.X R27, PT, PT, RZ, R27, RZ, P1, !PT ;  /* 0x0000001bff1b7210 */ /* 0x000fe40000ffe4ff */
[----:B------:R-:W-:Y:S02]  /*2fd50*/  ISETP.GT.U32.AND.EX P2, PT, R3, R25, PT, P0 ;  /* 0x000000190300720c */ /* 0x000fe40003f44100 */
[----:B------:R-:W-:Y:S02]  /*2fd60*/  MOV R7, R11 ;  /* 0x0000000b00077202 */ /* 0x000fe40000000f00 */
[----:B0-----:R-:W-:-:S04]  /*2fd70*/  ISETP.GE.U32.AND P1, PT, R8, UR4, PT ;  /* 0x0000000408007c0c */ /* 0x001fc8000bf26070 */
[----:B------:R-:W-:-:S13]  /*2fd80*/  ISETP.GE.U32.AND.EX P0, PT, R27, R26, PT, P1 ;  /* 0x0000001a1b00720c */ /* 0x000fda0003f06110 */
[----:B------:R-:W-:Y:S05]  /*2fd90*/  @!P0 BRA !P2, `(.L_x_276) ;  /* 0xfffffffc00a48947 */ /* 0x000fea000503ffff */
.L_x_262:
[----:B------:R-:W-:Y:S05]  /*2fda0*/  BSYNC.RECONVERGENT B0 ;  /* 0x0000000000007941 */ /* 0x000fea0003800200 */
.L_x_261:
[----:B------:R-:W0:Y:S01]  /*2fdb0*/  S2R R0, SR_TID.X ;  /* 0x0000000000007919 */ /* 0x000e220000002100 */
[----:B------:R-:W1:Y:S01]  /*2fdc0*/  LDCU.64 UR8, c[0x0][0x3a8] ;  /* 0x00007500ff0877ac */ /* 0x000e620008000a00 */
[----:B------:R-:W3:Y:S01]  /*2fdd0*/  S2UR UR5, SR_CgaCtaId ;  /* 0x00000000000579c3 */ /* 0x000ee20000008800 */
[----:B------:R-:W-:Y:S01]  /*2fde0*/  IMAD.WIDE.U32 R2, R9, 0xe00, RZ ;  /* 0x00000e0009027825 */ /* 0x000fe200078e00ff */
[----:B------:R-:W4:Y:S01]  /*2fdf0*/  S2R R8, SR_LANEID ;  /* 0x0000000000087919 */ /* 0x000f220000000000 */
[----:B------:R-:W1:Y:S01]  /*2fe00*/  LDCU.64 UR12, c[0x0][0x390] ;  /* 0x00007200ff0c77ac */ /* 0x000e620008000a00 */
[----:B------:R-:W-:Y:S01]  /*2fe10*/  UMOV UR4, 0x400 ;  /* 0x0000040000047882 */ /* 0x000fe20000000000 */
[----:B-1----:R-:W-:Y:S02]  /*2fe20*/  UIADD3 UR8, UP0, UPT, UR8, UR12, URZ ;  /* 0x0000000c08087290 */ /* 0x002fe4000ff1e0ff */
[----:B---3--:R-:W-:Y:S02]  /*2fe30*/  ULEA UR4, UR5, UR4, 0x18 ;  /* 0x0000000405047291 */ /* 0x008fe4000f8ec0ff */
[----:B------:R-:W-:Y:S01]  /*2fe40*/  UIADD3.X UR9, UPT, UPT, UR9, UR13, URZ, UP0, !UPT ;  /* 0x0000000d09097290 */ /* 0x000fe200087fe4ff */
[----:B------:R-:W-:Y:S01]  /*2fe50*/  BAR.SYNC.DEFER_BLOCKING 0x0 ;  /* 0x0000000000007b1d */ /* 0x000fe20000010000 */
[----:B------:R-:W-:-:S02]  /*2fe60*/  IADD3 R9, P1, PT, -R2, UR8, RZ ;  /* 0x0000000802097c10 */ /* 0x000fc4000ff3e1ff */
[----:B0-----:R-:W-:Y:S02]  /*2fe70*/  SHF.R.U32.HI R11, RZ, 0x5, R0 ;  /* 0x00000005ff0b7819 */ /* 0x001fe40000011600 */
[----:B------:R-:W-:Y:S02]  /*2fe80*/  IADD3.X R10, PT, PT, ~R3, UR9, RZ, P1, !PT ;  /* 0x00000009030a7c10 */ /* 0x000fe40008ffe5ff */
[----:B------:R-:W-:Y:S01]  /*2fe90*/  ISETP.LT.U32.AND P0, PT, R9, 0xe00, PT ;  /* 0x00000e000900780c */ /* 0x000fe20003f01070 */
[----:B----4-:R-:W-:Y:S01]  /*2fea0*/  IMAD R11, R11, 0x20, R8 ;  /* 0x000000200b0b7824 */ /* 0x010fe200078e0208 */
[----:B------:R-:W-:Y:S02]  /*2feb0*/  ISETP.NE.AND P1, PT, R0, RZ, PT ;  /* 0x000000ff0000720c */ /* 0x000fe40003f25270 */
[----:B------:R-:W-:Y:S01]  /*2fec0*/  ISETP.LT.AND.EX P0, PT, R10, RZ, PT, P0 ;  /* 0x000000ff0a00720c */ /* 0x000fe20003f01300 */
[----:B------:R-:W-:-:S03]  /*2fed0*/  IMAD R11, R11, 0x7, RZ ;  /* 0x000000070b0b7824 */ /* 0x000fc600078e02ff */
[----:B------:R-:W-:Y:S02]  /*2fee0*/  SEL R26, R9, 0xe00, P0 ;  /* 0x00000e00091a7807 */ /* 0x000fe40000000000 */
[----:B------:R-:W-:-:S05]  /*2fef0*/  LEA R25, R11, UR4, 0x3 ;  /* 0x000000040b197c11 */ /* 0x000fca000f8e18ff */
[----:B------:R-:W-:Y:S01]  /*2ff00*/  IMAD R24, R8, -0x30, R25 ;  /* 0xffffffd008187824 */ /* 0x000fe200078e0219 */
[----:B------:R-:W-:Y:S04]  /*2ff10*/  STS.64 [R25], R14 ;  /* 0x0000000e19007388 */ /* 0x000fe80000000a00 */
[----:B------:R-:W-:Y:S04]  /*2ff20*/  STS.64 [R25+0x8], R16 ;  /* 0x0000081019007388 */ /* 0x000fe80000000a00 */
[----:B------:R0:W-:Y:S04]  /*2ff30*/  STS.64 [R25+0x10], R18 ;  /* 0x0000101219007388 */ /* 0x0001e80000000a00 */
[----:B------:R-:W-:Y:S04]  /*2ff40*/  STS.64 [R25+0x18], R20 ;  /* 0x0000181419007388 */ /* 0x000fe80000000a00 */
[----:B------:R1:W-:Y:S04]  /*2ff50*/  STS.64 [R25+0x20], R22 ;  /* 0x0000201619007388 */ /* 0x0003e80000000a00 */
[----:B------:R-:W-:Y:S01]  /*2ff60*/  STS.64 [R25+0x28], R4 ;  /* 0x0000280419007388 */ /* 0x000fe20000000a00 */
[----:B0-----:R-:W-:-:S02]  /*2ff70*/  LOP3.LUT R19, R0, 0x1f, RZ, 0xc0, !PT ;  /* 0x0000001f00137812 */ /* 0x001fc400078ec0ff */
[----:B------:R-:W-:Y:S01]  /*2ff80*/  LOP3.LUT R0, R0, 0x3e0, RZ, 0xc0, !PT ;  /* 0x000003e000007812 */ /* 0x000fe200078ec0ff */
[----:B------:R0:W-:Y:S01]  /*2ff90*/  STS.64 [R25+0x30], R6 ;  /* 0x0000300619007388 */ /* 0x0001e20000000a00 */
[----:B------:R-:W-:-:S03]  /*2ffa0*/  NOP ;  /* 0x0000000000007918 */ /* 0x000fc60000000000 */
[----:B------:R-:W-:Y:S01]  /*2ffb0*/  LDS.64 R14, [R24] ;  /* 0x00000000180e7984 */ /* 0x000fe20000000a00 */
[----:B-1----:R-:W-:-:S03]  /*2ffc0*/  IMAD R23, R0, 0x7, R19 ;  /* 0x0000000700177824 */ /* 0x002fc600078e0213 */
[----:B--2---:R-:W-:Y:S01]  /*2ffd0*/  LDS.64 R12, [R24+0x100] ;  /* 0x00010000180c7984 */ /* 0x004fe20000000a00 */
[C---:B------:R-:W-:Y:S01]  /*2ffe0*/  VIADD R21, R23.reuse, 0x40 ;  /* 0x0000004017157836 */ /* 0x040fe20000000000 */
[----:B------:R-:W-:Y:S02]  /*2fff0*/  IADD3 R19, PT, PT, R23, 0x20, RZ ;  /* 0x0000002017137810 */ /* 0x000fe40007ffe0ff */
[----:B------:R-:W-:Y:S01]  /*30000*/  LDS.64 R10, [R24+0x200] ;  /* 0x00020000180a7984 */ /* 0x000fe20000000a00 */
[----:B------:R-:W-:-:S03]  /*30010*/  IADD3 R0, P0, PT, R2, R23, RZ ;  /* 0x0000001702007210 */ /* 0x000fc60007f1e0ff */
[----:B------:R-:W-:Y:S01]  /*30020*/  LDS.64 R8, [R24+0x300] ;  /* 0x0003000018087984 */ /* 0x000fe20000000a00 */
[----:B0-----:R-:W-:Y:S01]  /*30030*/  IADD3.X R25, PT, PT, RZ, R3, RZ, P0, !PT ;  /* 0x00000003ff197210 */ /* 0x001fe200007fe4ff */
[----:B------:R-:W-:Y:S02]  /*30040*/  VIADD R3, R23, 0x60 ;  /* 0x0000006017037836 */ /* 0x000fe40000000000 */
[----:B------:R-:W-:Y:S04]  /*30050*/  LDS.64 R6, [R24+0x400] ;  /* 0x0004000018067984 */ /* 0x000fe80000000a00 */
[----:B------:R-:W-:Y:S04]  /*30060*/  LDS.64 R4, [R24+0x500] ;  /* 0x0005000018047984 */ /* 0x000fe80000000a00 */
[----:B------:R-:W-:Y:S04]  /*30070*/  LDS.64 R16, [R24+0x600] ;  /* 0x0006000018107984 */ /* 0x000fe80000000a00 */
[----:B------:R-:W-:Y:S01]  /*30080*/  @!P1 STS [UR4+0x7000], R26 ;  /* 0x0070001aff009988 */ /* 0x000fe20008000804 */
[----:B------:R-:W-:Y:S06]  /*30090*/  BAR.SYNC.DEFER_BLOCKING 0x0 ;  /* 0x0000000000007b1d */ /* 0x000fec0000010000 */
[----:B------:R-:W0:Y:S01]  /*300a0*/  LDS R18, [UR4+0x7000] ;  /* 0x00700004ff127984 */ /* 0x000e220008000800 */
[----:B------:R-:W1:Y:S02]  /*300b0*/  LDCU.64 UR4, c[0x0][0x3b0] ;  /* 0x00007600ff0477ac */ /* 0x000e640008000a00 */
[----:B-1----:R-:W-:-:S02]  /*300c0*/  LEA R2, P6, R0, UR4, 0x3 ;  /* 0x0000000400027c11 */ /* 0x002fc4000f8c18ff */
[-C--:B0-----:R-:W-:Y:S02]  /*300d0*/  ISETP.GE.AND P1, PT, R19, R18.reuse, PT ;  /* 0x000000121300720c */ /* 0x081fe40003f26270 */
[----:B------:R-:W-:Y:S02]  /*300e0*/  IADD3 R19, PT, PT, R23, 0x80, RZ ;  /* 0x0000008017137810 */ /* 0x000fe40007ffe0ff */
[-C--:B------:R-:W-:Y:S01]  /*300f0*/  ISETP.GE.AND P2, PT, R21, R18.reuse, PT ;  /* 0x000000121500720c */ /* 0x080fe20003f46270 */
[----:B------:R-:W-:Y:S01]  /*30100*/  VIADD R21, R23, 0xa0 ;  /* 0x000000a017157836 */ /* 0x000fe20000000000 */
[-C--:B------:R-:W-:Y:S02]  /*30110*/  ISETP.GE.AND P4, PT, R19, R18.reuse, PT ;  /* 0x000000121300720c */ /* 0x080fe40003f86270 */
[----:B------:R-:W-:Y:S02]  /*30120*/  IADD3 R19, PT, PT, R23, 0xc0, RZ ;  /* 0x000000c017137810 */ /* 0x000fe40007ffe0ff */
[----:B------:R-:W-:-:S02]  /*30130*/  ISETP.GE.AND P3, PT, R3, R18, PT ;  /* 0x000000120300720c */ /* 0x000fc40003f66270 */
[-C--:B------:R-:W-:Y:S02]  /*30140*/  ISETP.GE.AND P0, PT, R23, R18.reuse, PT ;  /* 0x000000121700720c */ /* 0x080fe40003f06270 */
[-C--:B------:R-:W-:Y:S02]  /*30150*/  ISETP.GE.AND P5, PT, R21, R18.reuse, PT ;  /* 0x000000121500720c */ /* 0x080fe40003fa6270 */
[----:B------:R-:W-:Y:S02]  /*30160*/  LEA.HI.X R3, R0, UR5, R25, 0x3, P6 ;  /* 0x0000000500037c11 */ /* 0x000fe4000b0f1c19 */
[----:B------:R-:W-:-:S03]  /*30170*/  ISETP.GE.AND P6, PT, R19, R18, PT ;  /* 0x000000121300720c */ /* 0x000fc60003fc6270 */
[----:B------:R0:W-:Y:S04]  /*30180*/  @!P1 STG.E.64 desc[UR6][R2.64+0x100], R12 ;  /* 0x0001000c02009986 */ /* 0x0001e8000c101b06 */
[----:B------:R0:W-:Y:S04]  /*30190*/  @!P0 STG.E.64 desc[UR6][R2.64], R14 ;  /* 0x0000000e02008986 */ /* 0x0001e8000c101b06 */
[----:B------:R0:W-:Y:S04]  /*301a0*/  @!P2 STG.E.64 desc[UR6][R2.64+0x200], R10 ;  /* 0x0002000a0200a986 */ /* 0x0001e8000c101b06 */
[----:B------:R0:W-:Y:S04]  /*301b0*/  @!P3 STG.E.64 desc[UR6][R2.64+0x300], R8 ;  /* 0x000300080200b986 */ /* 0x0001e8000c101b06 */
[----:B------:R0:W-:Y:S04]  /*301c0*/  @!P4 STG.E.64 desc[UR6][R2.64+0x400], R6 ;  /* 0x000400060200c986 */ /* 0x0001e8000c101b06 */
[----:B------:R0:W-:Y:S01]  /*301d0*/  @!P5 STG.E.64 desc[UR6][R2.64+0x500], R4 ;  /* 0x000500040200d986 */ /* 0x0001e2000c101b06 */
[----:B------:R-:W-:Y:S05]  /*301e0*/  @P6 EXIT ;  /* 0x000000000000694d */ /* 0x000fea0003800000 */
[----:B------:R-:W-:Y:S01]  /*301f0*/  STG.E.64 desc[UR6][R2.64+0x600], R16 ;  /* 0x0006001002007986 */ /* 0x000fe2000c101b06 */
[----:B------:R-:W-:Y:S05]  /*30200*/  EXIT ;  /* 0x000000000000794d */ /* 0x000fea0003800000 */
.L_x_277:
[----:B------:R-:W-:-:S00]  /*30210*/  BRA `(.L_x_277) ;  /* 0xfffffffc00fc7947 */ /* 0x000fc0000383ffff */
[----:B------:R-:W-:-:S00]  /*30220*/  NOP ;  /* 0x0000000000007918 */ /* 0x000fc00000000000 */
        /* <DEDUP_REMOVED lines=13> */
.L_x_8771:


//--------------------- .text._ZN3cub18CUB_300001_SM_10006detail5merge34device_partition_merge_path_kernelINS2_10policy_hubIPyNS0_8NullTypeEE9policy600EPS5_PS6_S9_SA_S9_SA_l18tuple_indexed_lessEEvT0_T6_T2_SD_SD_PSD_T7_ --------------------------
	.section	.text._ZN3cub18CUB_300001_SM_10006detail5merge34device_partition_merge_path_kernelINS2_10policy_hubIPyNS0_8NullTypeEE9policy600EPS5_PS6_S9_SA_S9_SA_l18tuple_indexed_lessEEvT0_T6_T2_SD_SD_PSD_T7_,"ax",@progbits
	.align	128
        .global         _ZN3cub18CUB_300001_SM_10006detail5merge34device_partition_merge_path_kernelINS2_10policy_hubIPyNS0_8NullTypeEE9policy600EPS5_PS6_S9_SA_S9_SA_l18tuple_indexed_lessEEvT0_T6_T2_SD_SD_PSD_T7_
        .type           _ZN3cub18CUB_300001_SM_10006detail5merge34device_partition_merge_path_kernelINS2_10policy_hubIPyNS0_8NullTypeEE9policy600EPS5_PS6_S9_SA_S9_SA_l18tuple_indexed_lessEEvT0_T6_T2_SD_SD_PSD_T7_,@function
        .size           _ZN3cub18CUB_300001_SM_10006detail5merge34device_partition_merge_path_kernelINS2_10policy_hubIPyNS0_8NullTypeEE9policy600EPS5_PS6_S9_SA_S9_SA_l18tuple_indexed_lessEEvT0_T6_T2_SD_SD_PSD_T7_,(.L_x_8772 - _ZN3cub18CUB_300001_SM_10006detail5merge34device_partition_merge_path_kernelINS2_10policy_hubIPyNS0_8NullTypeEE9policy600EPS5_PS6_S9_SA_S9_SA_l18tuple_indexed_lessEEvT0_T6_T2_SD_SD_PSD_T7_)
        .other          _ZN3cub18CUB_300001_SM_10006detail5merge34device_partition_merge_path_kernelINS2_10policy_hubIPyNS0_8NullTypeEE9policy600EPS5_PS6_S9_SA_S9_SA_l18tuple_indexed_lessEEvT0_T6_T2_SD_SD_PSD_T7_,@"STO_CUDA_ENTRY STV_DEFAULT"
_ZN3cub18CUB_300001_SM_10006detail5merge34device_partition_merge_path_kernelINS2_10policy_hubIPyNS0_8NullTypeEE9policy600EPS5_PS6_S9_SA_S9_SA_l18tuple_indexed_lessEEvT0_T6_T2_SD_SD_PSD_T7_:
.text._ZN3cub18CUB_300001_SM_10006detail5merge34device_partition_merge_path_kernelINS2_10policy_hubIPyNS0_8NullTypeEE9policy600EPS5_PS6_S9_SA_S9_SA_l18tuple_indexed_lessEEvT0_T6_T2_SD_SD_PSD_T7_:
[----:B------:R-:W-:Y:S01]  /*0000*/  LDC R1, c[0x0][0x37c] ;  /* 0x0000df00ff017b82 */ /* 0x000fe20000000800 */
[----:B------:R-:W0:Y:S01]  /*0010*/  S2R R24, SR_CTAID.X ;  /* 0x0000000000187919 */ /* 0x000e220000002500 */
[----:B------:R-:W0:Y:S01]  /*0020*/  LDCU UR4, c[0x0][0x360] ;  /* 0x00006c00ff0477ac */ /* 0x000e220008000800 */
[----:B------:R-:W0:Y:S01]  /*0030*/  S2R R3, SR_TID.X ;  /* 0x0000000000037919 */ /* 0x000e220000002100 */
[----:B------:R-:W1:Y:S01]  /*0040*/  LDCU.64 UR6, c[0x0][0x3a0] ;  /* 0x00007400ff0677ac */ /* 0x000e620008000a00 */
[----:B0-----:R-:W-:-:S05]  /*0050*/  IMAD R24, R24, UR4, R3 ;  /* 0x0000000418187c24 */ /* 0x001fca000f8e0203 */
[----:B-1----:R-:W-:-:S04]  /*0060*/  ISETP.GE.U32.AND P0, PT, R24, UR6, PT ;  /* 0x0000000618007c0c */ /* 0x002fc8000bf06070 */
[----:B------:R-:W-:-:S13]  /*0070*/  ISETP.GE.AND.EX P0, PT, RZ, UR7, PT, P0 ;  /* 0x00000007ff007c0c */ /* 0x000fda000bf06300 */
[----:B------:R-:W-:Y:S05]  /*0080*/  @P0 EXIT ;  /* 0x000000000000094d */ /* 0x000fea0003800000 */
[----:B------:R-:W0:Y:S01]  /*0090*/  LDC.64 R8, c[0x0][0x388] ;  /* 0x0000e200ff087b82 */ /* 0x000e220000000a00 */
[----:B------:R-:W0:Y:S01]  /*00a0*/  LDCU.64 UR6, c[0x0][0x398] ;  /* 0x00007300ff0677ac */ /* 0x000e220008000a00 */
[----:B------:R-:W-:Y:S01]  /*00b0*/  IMAD.WIDE.U32 R2, R24, 0xe00, RZ ;  /* 0x00000e0018027825 */ /* 0x000fe200078e00ff */
[----:B------:R-:W-:Y:S01]  /*00c0*/  BSSY.RECONVERGENT B0, `(.L_x_278) ;  /* 0x0000331000007945 */ /* 0x000fe20003800200 */
[----:B------:R-:W-:Y:S01]  /*00d0*/  UMOV UR4, URZ ;  /* 0x000000ff00047c82 */ /* 0x000fe20008000000 */
[----:B------:R-:W1:Y:S01]  /*00e0*/  LDCU UR10, c[0x0][0x3b8] ;  /* 0x00007700ff0a77ac */ /* 0x000e620008000800 */
[----:B------:R-:W-:Y:S01]  /*00f0*/  VIADD R3, R3, UR4 ;  /* 0x0000000403037c36 */ /* 0x000fe20008000000 */
[----:B0-----:R-:W-:-:S04]  /*0100*/  IADD3 R23, P1, PT, R8, UR6, RZ ;  /* 0x0000000608177c10 */ /* 0x001fc8000ff3e0ff */
[----:B------:R-:W-:Y:S02]  /*0110*/  ISETP.LT.U32.AND P0, PT, R23, R2, PT ;  /* 0x000000021700720c */ /* 0x000fe40003f01070 */
[----:B------:R-:W-:-:S04]  /*0120*/  IADD3.X R22, PT, PT, R9, UR7, RZ, P1, !PT ;  /* 0x0000000709167c10 */ /* 0x000fc80008ffe4ff */
[----:B------:R-:W-:-:S04]  /*0130*/  ISETP.LT.AND.EX P0, PT, R22, R3, PT, P0 ;  /* 0x000000031600720c */ /* 0x000fc80003f01300 */
[----:B------:R-:W-:Y:S02]  /*0140*/  SEL R23, R23, R2, P0 ;  /* 0x0000000217177207 */ /* 0x000fe40000000000 */
[----:B------:R-:W-:Y:S02]  /*0150*/  SEL R22, R22, R3, P0 ;  /* 0x0000000316167207 */ /* 0x000fe40000000000 */
[C---:B------:R-:W-:Y:S02]  /*0160*/  ISETP.GE.U32.AND P1, PT, R23.reuse, UR6, PT ;  /* 0x0000000617007c0c */ /* 0x040fe4000bf26070 */
[C---:B------:R-:W-:Y:S02]  /*0170*/  ISETP.LT.U32.AND P0, PT, R23.reuse, R8, PT ;  /* 0x000000081700720c */ /* 0x040fe40003f01070 */
[----:B------:R-:W-:Y:S02]  /*0180*/  IADD3 R21, P2, PT, R23, -UR6, RZ ;  /* 0x8000000617157c10 */ /* 0x000fe4000ff5e0ff */
[----:B------:R-:W-:-:S02]  /*0190*/  ISETP.GE.AND.EX P1, PT, R22, UR7, PT, P1 ;  /* 0x0000000716007c0c */ /* 0x000fc4000bf26310 */
[CC--:B------:R-:W-:Y:S02]  /*01a0*/  ISETP.LT.AND.EX P0, PT, R22.reuse, R9.reuse, PT, P0 ;  /* 0x000000091600720c */ /* 0x0c0fe40003f01300 */
[C---:B------:R-:W-:Y:S01]  /*01b0*/  IADD3.X R20, PT, PT, R22.reuse, ~UR7, RZ, P2, !PT ;  /* 0x8000000716147c10 */ /* 0x040fe200097fe4ff */
[----:B------:R-:W0:Y:S01]  /*01c0*/  LDCU.64 UR6, c[0x0][0x358] ;  /* 0x00006b00ff0677ac */ /* 0x000e220008000a00 */
[----:B------:R-:W-:Y:S02]  /*01d0*/  SEL R21, R21, RZ, P1 ;  /* 0x000000ff15157207 */ /* 0x000fe40000800000 */
[----:B------:R-:W-:Y:S02]  /*01e0*/  SEL R8, R23, R8, P0 ;  /* 0x0000000817087207 */ /* 0x000fe40000000000 */
[----:B------:R-:W-:Y:S02]  /*01f0*/  SEL R9, R22, R9, P0 ;  /* 0x0000000916097207 */ /* 0x000fe40000000000 */
[----:B------:R-:W-:-:S02]  /*0200*/  SEL R20, R20, RZ, P1 ;  /* 0x000000ff14147207 */ /* 0x000fc40000800000 */
[----:B------:R-:W-:-:S04]  /*0210*/  ISETP.GE.U32.AND P0, PT, R21, R8, PT ;  /* 0x000000081500720c */ /* 0x000fc80003f06070 */
[----:B------:R-:W-:-:S13]  /*0220*/  ISETP.GE.AND.EX P0, PT, R20, R9, PT, P0 ;  /* 0x000000091400720c */ /* 0x000fda0003f06300 */
[----:B01----:R-:W-:Y:S05]  /*0230*/  @P0 BRA `(.L_x_279) ;  /* 0x0000003000640947 */ /* 0x003fea0003800000 */
[----:B------:R-:W0:Y:S08]  /*0240*/  LDC.64 R6, c[0x0][0x3b0] ;  /* 0x0000ec00ff067b82 */ /* 0x000e300000000a00 */
[----:B------:R-:W1:Y:S01]  /*0250*/  LDC R0, c[0x0][0x3b8] ;  /* 0x0000ee00ff007b82 */ /* 0x000e620000000800 */
[----:B0-----:R-:W-:-:S04]  /*0260*/  ISETP.NE.U32.AND P0, PT, R6, RZ, PT ;  /* 0x000000ff0600720c */ /* 0x001fc80003f05070 */
[----:B------:R-:W-:Y:S02]  /*0270*/  ISETP.NE.AND.EX P0, PT, R7, RZ, PT, P0 ;  /* 0x000000ff0700720c */ /* 0x000fe40003f05300 */
[----:B-1----:R-:W-:-:S11]  /*0280*/  SHF.R.S32.HI R7, RZ, 0x1f, R0 ;  /* 0x0000001fff077819 */ /* 0x002fd60000011400 */
[----:B------:R-:W-:Y:S05]  /*0290*/  @P0 BRA `(.L_x_280) ;  /* 0x0000000000e80947 */ /* 0x000fea0003800000 */
.L_x_284:
[----:B------:R-:W0:Y:S01]  /*02a0*/  LDCU UR4, c[0x0][0x3b8] ;  /* 0x00007700ff0477ac */ /* 0x000e220008000800 */
[----:B------:R-:W-:-:S05]  /*02b0*/  IADD3 R0, P0, PT, -R21, R8, RZ ;  /* 0x0000000815007210 */ /* 0x000fca0007f1e1ff */
[----:B------:R-:W-:-:S05]  /*02c0*/  IMAD.X R3, R9, 0x1, ~R20, P0 ;  /* 0x0000000109037824 */ /* 0x000fca00000e0e14 */
[----:B------:R-:W-:-:S05]  /*02d0*/  LEA.HI R0, P0, R3, R0, RZ, 0x1 ;  /* 0x0000000003007211 */ /* 0x000fca00078108ff */
[----:B------:R-:W-:Y:S01]  /*02e0*/  IMAD.X R3, RZ, RZ, R3, P0 ;  /* 0x000000ffff037224 */ /* 0x000fe200000e0603 */
[----:B------:R-:W-:Y:S01]  /*02f0*/  PLOP3.LUT P0, PT, PT, PT, PT, 0x80, 0x8 ;  /* 0x000000000008781c */ /* 0x000fe20003f0f070 */
[----:B0-----:R-:W-:-:S03]  /*0300*/  UISETP.NE.AND UP0, UPT, UR4, URZ, UPT ;  /* 0x000000ff0400728c */ /* 0x001fc6000bf05270 */
[--C-:B------:R-:W-:Y:S02]  /*0310*/  SHF.R.S64 R0, R0, 0x1, R3.reuse ;  /* 0x0000000100007819 */ /* 0x100fe40000001003 */
[----:B------:R-:W-:Y:S02]  /*0320*/  SHF.R.S32.HI R3, RZ, 0x1, R3 ;  /* 0x00000001ff037819 */ /* 0x000fe40000011403 */
[----:B------:R-:W-:-:S04]  /*0330*/  IADD3 R15, P1, PT, R21, R0, RZ ;  /* 0x00000000150f7210 */ /* 0x000fc80007f3e0ff */
[----:B------:R-:W-:Y:S01]  /*0340*/  IADD3.X R0, PT, PT, R20, R3, RZ, P1, !PT ;  /* 0x0000000314007210 */ /* 0x000fe20000ffe4ff */
[----:B------:R-:W-:Y:S08]  /*0350*/  BRA.U !UP0, `(.L_x_281) ;  /* 0x0000000108907547 */ /* 0x000ff0000b800000 */
[----:B------:R-:W0:Y:S01]  /*0360*/  LDCU.64 UR4, c[0x0][0x380] ;  /* 0x00007000ff0477ac */ /* 0x000e220008000a00 */
[----:B------:R-:W-:Y:S02]  /*0370*/  LOP3.LUT R2, RZ, R15, RZ, 0x33, !PT ;  /* 0x0000000fff027212 */ /* 0x000fe400078e33ff */
[----:B------:R-:W-:Y:S01]  /*0380*/  LOP3.LUT R3, RZ, R0, RZ, 0x33, !PT ;  /* 0x00000000ff037212 */ /* 0x000fe200078e33ff */
[----:B------:R-:W1:Y:S01]  /*0390*/  LDCU.64 UR8, c[0x0][0x390] ;  /* 0x00007200ff0877ac */ /* 0x000e620008000a00 */
[----:B------:R-:W-:-:S05]  /*03a0*/  IADD3 R5, P1, PT, R2, R23, RZ ;  /* 0x0000001702057210 */ /* 0x000fca0007f3e0ff */
[----:B------:R-:W-:Y:S01]  /*03b0*/  IMAD.X R6, R3, 0x1, R22, P1 ;  /* 0x0000000103067824 */ /* 0x000fe200008e0616 */
[----:B0-----:R-:W-:Y:S02]  /*03c0*/  LEA R2, P0, R15, UR4, 0x3 ;  /* 0x000000040f027c11 */ /* 0x001fe4000f8018ff */
[----:B-1----:R-:W-:Y:S02]  /*03d0*/  LEA R4, P1, R5, UR8, 0x3 ;  /* 0x0000000805047c11 */ /* 0x002fe4000f8218ff */
[----:B------:R-:W-:Y:S02]  /*03e0*/  LEA.HI.X R3, R15, UR5, R0, 0x3, P0 ;  /* 0x000000050f037c11 */ /* 0x000fe400080f1c00 */
[----:B------:R-:W-:-:S04]  /*03f0*/  LEA.HI.X R5, R5, UR9, R6, 0x3, P1 ;  /* 0x0000000905057c11 */ /* 0x000fc800088f1c06 */
[----:B------:R-:W5:Y:S04]  /*0400*/  LDG.E.64 R2, desc[UR6][R2.64] ;  /* 0x0000000602027981 */ /* 0x000f68000c1e1b00 */
[----:B------:R-:W5:Y:S01]  /*0410*/  LDG.E.64 R4, desc[UR6][R4.64] ;  /* 0x0000000604047981 */ /* 0x000f62000c1e1b00 */
[----:B------:R-:W-:Y:S01]  /*0420*/  BSSY.RECONVERGENT B1, `(.L_x_281) ;  /* 0x0000017000017945 */ /* 0x000fe20003800200 */
[----:B------:R-:W-:Y:S02]  /*0430*/  IMAD.MOV.U32 R6, RZ, RZ, RZ ;  /* 0x000000ffff067224 */ /* 0x000fe400078e00ff */
[----:B------:R-:W-:-:S07]  /*0440*/  IMAD.MOV.U32 R14, RZ, RZ, RZ ;  /* 0x000000ffff0e7224 */ /* 0x000fce00078e00ff */
.L_x_283:
[C---:B------:R-:W-:Y:S02]  /*0450*/  SHF.L.U32 R11, R6.reuse, 0x3, RZ ;  /* 0x00000003060b7819 */ /* 0x040fe400000006ff */
[----:B------:R-:W-:Y:S02]  /*0460*/  SHF.L.U64.HI R17, R6, 0x3, R14 ;  /* 0x0000000306117819 */ /* 0x000fe4000001020e */
[-C--:B-----5:R-:W-:Y:S02]  /*0470*/  IADD3 R12, P0, PT, R4, R11.reuse, RZ ;  /* 0x0000000b040c7210 */ /* 0x0a0fe40007f1e0ff */
[----:B------:R-:W-:-:S03]  /*0480*/  IADD3 R10, P1, PT, R2, R11, RZ ;  /* 0x0000000b020a7210 */ /* 0x000fc60007f3e0ff */
[--C-:B------:R-:W-:Y:S02]  /*0490*/  IMAD.X R13, R5, 0x1, R17.reuse, P0 ;  /* 0x00000001050d7824 */ /* 0x100fe400000e0611 */
[----:B------:R-:W-:-:S04]  /*04a0*/  IMAD.X R11, R3, 0x1, R17, P1 ;  /* 0x00000001030b7824 */ /* 0x000fc800008e0611 */
[----:B------:R-:W2:Y:S04]  /*04b0*/  LDG.E.64 R12, desc[UR6][R12.64] ;  /* 0x000000060c0c7981 */ /* 0x000ea8000c1e1b00 */
[----:B------:R-:W2:Y:S01]  /*04c0*/  LDG.E.64 R10, desc[UR6][R10.64] ;  /* 0x000000060a0a7981 */ /* 0x000ea2000c1e1b00 */
[----:B------:R-:W-:Y:S02]  /*04d0*/  PLOP3.LUT P0, PT, PT, PT, PT, 0x8, 0x80 ;  /* 0x000000000080781c */ /* 0x000fe40003f0e170 */
[----:B--2---:R-:W-:-:S04]  /*04e0*/  ISETP.GE.U32.AND P1, PT, R12, R10, PT ;  /* 0x0000000a0c00720c */ /* 0x004fc80003f26070 */
[----:B------:R-:W-:-:S13]  /*04f0*/  ISETP.GE.U32.AND.EX P1, PT, R13, R11, PT, P1 ;  /* 0x0000000b0d00720c */ /* 0x000fda0003f26110 */
[----:B------:R-:W-:Y:S05]  /*0500*/  @!P1 BRA `(.L_x_282) ;  /* 0x0000000000209947 */ /* 0x000fea0003800000 */
[----:B------:R-:W-:Y:S02]  /*0510*/  IADD3 R6, P0, PT, R6, 0x1, RZ ;  /* 0x0000000106067810 */ /* 0x000fe40007f1e0ff */
[----:B------:R-:W-:Y:S02]  /*0520*/  ISETP.GT.U32.AND P1, PT, R12, R10, PT ;  /* 0x0000000a0c00720c */ /* 0x000fe40003f24070 */
[----:B------:R-:W-:Y:S01]  /*0530*/  ISETP.GE.U32.AND P2, PT, R6, UR10, PT ;  /* 0x0000000a06007c0c */ /* 0x000fe2000bf46070 */
[----:B------:R-:W-:Y:S01]  /*0540*/  IMAD.X R14, RZ, RZ, R14, P0 ;  /* 0x000000ffff0e7224 */ /* 0x000fe200000e060e */
[----:B------:R-:W-:Y:S02]  /*0550*/  ISETP.GT.U32.AND.EX P1, PT, R13, R11, PT, P1 ;  /* 0x0000000b0d00720c */ /* 0x000fe40003f24110 */
[----:B------:R-:W-:Y:S02]  /*0560*/  PLOP3.LUT P0, PT, PT, PT, PT, 0x80, 0x8 ;  /* 0x000000000008781c */ /* 0x000fe40003f0f070 */
[----:B------:R-:W-:-:S13]  /*0570*/  ISETP.GE.U32.AND.EX P2, PT, R14, R7, PT, P2 ;  /* 0x000000070e00720c */ /* 0x000fda0003f46120 */
[----:B------:R-:W-:Y:S05]  /*0580*/  @!P2 BRA !P1, `(.L_x_283) ;  /* 0xfffffffc00b0a947 */ /* 0x000fea000483ffff */
.L_x_282:
[----:B------:R-:W-:Y:S05]  /*0590*/  BSYNC.RECONVERGENT B1 ;  /* 0x0000000000017941 */ /* 0x000fea0003800200 */
.L_x_281:
[----:B------:R-:W-:Y:S02]  /*05a0*/  IADD3 R2, P1, PT, R15, 0x1, RZ ;  /* 0x000000010f027810 */ /* 0x000fe40007f3e0ff */
[----:B------:R-:W-:Y:S02]  /*05b0*/  SEL R8, R8, R15, P0 ;  /* 0x0000000f08087207 */ /* 0x000fe40000000000 */
[-C--:B------:R-:W-:Y:S02]  /*05c0*/  IADD3.X R3, PT, PT, RZ, R0.reuse, RZ, P1, !PT ;  /* 0x00000000ff037210 */ /* 0x080fe40000ffe4ff */
[----:B------:R-:W-:Y:S02]  /*05d0*/  SEL R21, R2, R21, P0 ;  /* 0x0000001502157207 */ /* 0x000fe40000000000 */
[----:B------:R-:W-:Y:S02]  /*05e0*/  SEL R9, R9, R0, P0 ;  /* 0x0000000009097207 */ /* 0x000fe40000000000 */
[----:B------:R-:W-:-:S02]  /*05f0*/  SEL R20, R3, R20, P0 ;  /* 0x0000001403147207 */ /* 0x000fc40000000000 */
[----:B------:R-:W-:-:S04]  /*0600*/  ISETP.GE.U32.AND P0, PT, R21, R8, PT ;  /* 0x000000081500720c */ /* 0x000fc80003f06070 */
[----:B------:R-:W-:-:S13]  /*0610*/  ISETP.GE.AND.EX P0, PT, R20, R9, PT, P0 ;  /* 0x000000091400720c */ /* 0x000fda0003f06300 */
[----:B------:R-:W-:Y:S05]  /*0620*/  @!P0 BRA `(.L_x_284) ;  /* 0xfffffffc001c8947 */ /* 0x000fea000383ffff */
[----:B------:R-:W-:Y:S05]  /*0630*/  BRA `(.L_x_279) ;  /* 0x0000002c00647947 */ /* 0x000fea0003800000 */
.L_x_280:
[----:B------:R-:W-:-:S07]  /*0640*/  LOP3.LUT R6, R6, 0xfffffffe, RZ, 0xc0, !PT ;  /* 0xfffffffe06067812 */ /* 0x000fce00078ec0ff */
.L_x_301:
[----:B------:R-:W-:Y:S01]  /*0650*/  IADD3 R4, P0, PT, -R21, R8, RZ ;  /* 0x0000000815047210 */ /* 0x000fe20007f1e1ff */
[----:B0-----:R-:W0:Y:S04]  /*0660*/  LDCU.64 UR4, c[0x0][0x380] ;  /* 0x00007000ff0477ac */ /* 0x001e280008000a00 */
[----:B------:R-:W-:Y:S01]  /*0670*/  IMAD.X R11, R9, 0x1, ~R20, P0 ;  /* 0x00000001090b7824 */ /* 0x000fe200000e0e14 */
[----:B-1----:R-:W1:Y:S04]  /*0680*/  LDCU.64 UR8, c[0x0][0x390] ;  /* 0x00007200ff0877ac */ /* 0x002e680008000a00 */
[----:B------:R-:W-:-:S05]  /*0690*/  LEA.HI R4, P0, R11, R4, RZ, 0x1 ;  /* 0x000000040b047211 */ /* 0x000fca00078108ff */
[----:B------:R-:W-:-:S05]  /*06a0*/  IMAD.X R11, RZ, RZ, R11, P0 ;  /* 0x000000ffff0b7224 */ /* 0x000fca00000e060b */
[--C-:B------:R-:W-:Y:S02]  /*06b0*/  SHF.R.S64 R4, R4, 0x1, R11.reuse ;  /* 0x0000000104047819 */ /* 0x100fe4000000100b */
[----:B------:R-:W-:Y:S02]  /*06c0*/  SHF.R.S32.HI R11, RZ, 0x1, R11 ;  /* 0x00000001ff0b7819 */ /* 0x000fe4000001140b */
[----:B------:R-:W-:-:S04]  /*06d0*/  IADD3 R15, P0, PT, R21, R4, RZ ;  /* 0x00000004150f7210 */ /* 0x000fc80007f1e0ff */
[----:B------:R-:W-:Y:S01]  /*06e0*/  LOP3.LUT R12, RZ, R15, RZ, 0x33, !PT ;  /* 0x0000000fff0c7212 */ /* 0x000fe200078e33ff */
[----:B------:R-:W-:Y:S01]  /*06f0*/  IMAD.X R4, R20, 0x1, R11, P0 ;  /* 0x0000000114047824 */ /* 0x000fe200000e060b */
[C---:B0-----:R-:W-:Y:S02]  /*0700*/  LEA R10, P0, R15.reuse, UR4, 0x3 ;  /* 0x000000040f0a7c11 */ /* 0x041fe4000f8018ff */
[----:B------:R-:W-:Y:S02]  /*0710*/  IADD3 R12, P1, PT, R12, R23, RZ ;  /* 0x000000170c0c7210 */ /* 0x000fe40007f3e0ff */
[----:B------:R-:W-:Y:S02]  /*0720*/  LOP3.LUT R13, RZ, R4, RZ, 0x33, !PT ;  /* 0x00000004ff0d7212 */ /* 0x000fe400078e33ff */
[----:B------:R-:W-:Y:S02]  /*0730*/  LEA.HI.X R11, R15, UR5, R4, 0x3, P0 ;  /* 0x000000050f0b7c11 */ /* 0x000fe400080f1c04 */
[----:B------:R-:W-:-:S02]  /*0740*/  IADD3.X R13, PT, PT, R13, R22, RZ, P1, !PT ;  /* 0x000000160d0d7210 */ /* 0x000fc40000ffe4ff */
[C---:B-1----:R-:W-:Y:S02]  /*0750*/  LEA R14, P1, R12.reuse, UR8, 0x3 ;  /* 0x000000080c0e7c11 */ /* 0x042fe4000f8218ff */
[----:B------:R-:W5:Y:S02]  /*0760*/  LDG.E.64 R10, desc[UR6][R10.64] ;  /* 0x000000060a0a7981 */ /* 0x000f64000c1e1b00 */
[----:B------:R-:W-:Y:S02]  /*0770*/  LEA.HI.X R15, R12, UR9, R13, 0x3, P1 ;  /* 0x000000090c0f7c11 */ /* 0x000fe400088f1c0d */
[----:B------:R-:W0:Y:S04]  /*0780*/  LDC.64 R12, c[0x0][0x3b0] ;  /* 0x0000ec00ff0c7b82 */ /* 0x000e280000000a00 */
[----:B------:R-:W5:Y:S01]  /*0790*/  LDG.E.64 R14, desc[UR6][R14.64] ;  /* 0x000000060e0e7981 */ /* 0x000f62000c1e1b00 */
[----:B------:R-:W-:Y:S01]  /*07a0*/  HFMA2 R26, -RZ, RZ, 0, 0 ;  /* 0x00000000ff1a7431 */ /* 0x000fe200000001ff */
[----:B0-----:R-:W-:-:S04]  /*07b0*/  ISETP.NE.U32.AND P0, PT, R12, 0x1, PT ;  /* 0x000000010c00780c */ /* 0x001fc80003f05070 */
[----:B------:R-:W-:Y:S01]  /*07c0*/  ISETP.NE.AND.EX P0, PT, R13, RZ, PT, P0 ;  /* 0x000000ff0d00720c */ /* 0x000fe20003f05300 */
[----:B------:R-:W-:Y:S02]  /*07d0*/  IMAD.MOV.U32 R27, RZ, RZ, -0x7bdddcdb ;  /* 0x84222325ff1b7424 */ /* 0x000fe400078e00ff */
[----:B------:R-:W-:Y:S02]  /*07e0*/  IMAD.MOV.U32 R25, RZ, RZ, -0x340d631c ;  /* 0xcbf29ce4ff197424 */ /* 0x000fe400078e00ff */
[----:B------:R-:W-:-:S08]  /*07f0*/  IMAD.MOV.U32 R17, RZ, RZ, RZ ;  /* 0x000000ffff117224 */ /* 0x000fd000078e00ff */
[----:B------:R-:W-:Y:S05]  /*0800*/  @!P0 BRA `(.L_x_285) ;  /* 0x0000000400c08947 */ /* 0x000fea0003800000 */
[----:B------:R-:W0:Y:S01]  /*0810*/  LDC R26, c[0x0][0x3b4] ;  /* 0x0000ed00ff1a7b82 */ /* 0x000e220000000800 */
[----:B-----5:R-:W-:Y:S01]  /*0820*/  IADD3 R18, P1, PT, R14, 0x8, RZ ;  /* 0x000000080e127810 */ /* 0x020fe20007f3e0ff */
[----:B------:R-:W-:Y:S02]  /*0830*/  IMAD.MOV.U32 R27, RZ, RZ, -0x7bdddcdb ;  /* 0x84222325ff1b7424 */ /* 0x000fe400078e00ff */
[----:B------:R-:W-:Y:S01]  /*0840*/  IMAD.MOV.U32 R25, RZ, RZ, -0x340d631c ;  /* 0xcbf29ce4ff197424 */ /* 0x000fe200078e00ff */
[----:B------:R-:W-:Y:S01]  /*0850*/  IADD3.X R19, PT, PT, RZ, R15, RZ, P1, !PT ;  /* 0x0000000fff137210 */ /* 0x000fe20000ffe4ff */
[----:B------:R-:W-:Y:S02]  /*0860*/  IMAD.MOV.U32 R5, RZ, RZ, R6 ;  /* 0x000000ffff057224 */ /* 0x000fe400078e0006 */
[----:B0-----:R-:W-:-:S07]  /*0870*/  IMAD.MOV.U32 R3, RZ, RZ, R26 ;  /* 0x000000ffff037224 */ /* 0x001fce00078e001a */
.L_x_286:
[----:B------:R-:W2:Y:S01]  /*0880*/  LDG.E.64 R16, desc[UR6][R18.64+-0x8] ;  /* 0xfffff80612107981 */ /* 0x000ea2000c1e1b00 */
[----:B------:R-:W-:Y:S01]  /*0890*/  IMAD R28, R25, 0x1b3, RZ ;  /* 0x000001b3191c7824 */ /* 0x000fe200078e02ff */
[----:B--2---:R-:W-:-:S05]  /*08a0*/  LOP3.LUT R27, R27, 0xff, R16, 0x78, !PT ;  /* 0x000000ff1b1b7812 */ /* 0x004fca00078e7810 */
[C---:B------:R-:W-:Y:S02]  /*08b0*/  IMAD R25, R27.reuse, 0x100, R28 ;  /* 0x000001001b197824 */ /* 0x040fe400078e021c */
[----:B------:R-:W-:Y:S01]  /*08c0*/  IMAD.WIDE.U32 R28, R27, 0x1b3, RZ ;  /* 0x000001b31b1c7825 */ /* 0x000fe200078e00ff */
[----:B------:R-:W-:-:S03]  /*08d0*/  SHF.R.U64 R27, R16, 0x8, R17 ;  /* 0x00000008101b7819 */ /* 0x000fc60000001211 */
[----:B------:R-:W-:Y:S01]  /*08e0*/  IMAD.IADD R25, R29, 0x1, R25 ;  /* 0x000000011d197824 */ /* 0x000fe200078e0219 */
[----:B------:R-:W-:Y:S02]  /*08f0*/  LOP3.LUT R28, R28, 0xff, R27, 0x78, !PT ;  /* 0x000000ff1c1c7812 */ /* 0x000fe400078e781b */
[----:B------:R-:W-:Y:S01]  /*0900*/  SHF.R.U64 R27, R16, 0x10, R17 ;  /* 0x00000010101b7819 */ /* 0x000fe20000001211 */
[----:B------:R-:W-:-:S05]  /*0910*/  IMAD R25, R25, 0x1b3, RZ ;  /* 0x000001b319197824 */ /* 0x000fca00078e02ff */
[C---:B------:R-:W-:Y:S01]  /*0920*/  LEA R25, R28.reuse, R25, 0x8 ;  /* 0x000000191c197211 */ /* 0x040fe200078e40ff */
[----:B------:R-:W-:-:S04]  /*0930*/  IMAD.WIDE.U32 R28, R28, 0x1b3, RZ ;  /* 0x000001b31c1c7825 */ /* 0x000fc800078e00ff */
[----:B------:R-:W-:Y:S01]  /*0940*/  IMAD.IADD R25, R29, 0x1, R25 ;  /* 0x000000011d197824 */ /* 0x000fe200078e0219 */
[----:B------:R-:W-:Y:S02]  /*0950*/  LOP3.LUT R28, R28, 0xff, R27, 0x78, !PT ;  /* 0x000000ff1c1c7812 */ /* 0x000fe400078e781b */
[----:B------:R-:W-:Y:S01]  /*0960*/  SHF.R.U64 R27, R16, 0x18, R17 ;  /* 0x00000018101b7819 */ /* 0x000fe20000001211 */
[----:B------:R-:W-:-:S04]  /*0970*/  IMAD R25, R25, 0x1b3, RZ ;  /* 0x000001b319197824 */ /* 0x000fc800078e02ff */
[C---:B------:R-:W-:Y:S02]  /*0980*/  IMAD R25, R28.reuse, 0x100, R25 ;  /* 0x000001001c197824 */ /* 0x040fe400078e0219 */
[----:B------:R-:W-:-:S04]  /*0990*/  IMAD.WIDE.U32 R28, R28, 0x1b3, RZ ;  /* 0x000001b31c1c7825 */ /* 0x000fc800078e00ff */
[----:B------:R-:W-:Y:S01]  /*09a0*/  IMAD.IADD R25, R29, 0x1, R25 ;  /* 0x000000011d197824 */ /* 0x000fe200078e0219 */
[----:B------:R-:W-:Y:S02]  /*09b0*/  LOP3.LUT R28, R28, 0xff, R27, 0x78, !PT ;  /* 0x000000ff1c1c7812 */ /* 0x000fe400078e781b */
[----:B------:R-:W-:Y:S01]  /*09c0*/  SHF.R.U32.HI R27, RZ, 0x10, R17 ;  /* 0x00000010ff1b7819 */ /* 0x000fe20000011611 */
[----:B------:R-:W-:-:S05]  /*09d0*/  IMAD R25, R25, 0x1b3, RZ ;  /* 0x000001b319197824 */ /* 0x000fca00078e02ff */
[C---:B------:R-:W-:Y:S01]  /*09e0*/  LEA R25, R28.reuse, R25, 0x8 ;  /* 0x000000191c197211 */ /* 0x040fe200078e40ff */
[----:B------:R-:W-:-:S04]  /*09f0*/  IMAD.WIDE.U32 R28, R28, 0x1b3, RZ ;  /* 0x000001b31c1c7825 */ /* 0x000fc800078e00ff */
[----:B------:R-:W-:Y:S01]  /*0a00*/  IMAD.IADD R16, R29, 0x1, R25 ;  /* 0x000000011d107824 */ /* 0x000fe200078e0219 */
[----:B------:R-:W-:-:S03]  /*0a10*/  LOP3.LUT R28, R28, 0xff, R17, 0x78, !PT ;  /* 0x000000ff1c1c7812 */ /* 0x000fc600078e7811 */
[----:B------:R-:W-:-:S04]  /*0a20*/  IMAD R25, R16, 0x1b3, RZ ;  /* 0x000001b310197824 */ /* 0x000fc800078e02ff */
[C---:B------:R-:W-:Y:S02]  /*0a30*/  IMAD R25, R28.reuse, 0x100, R25 ;  /* 0x000001001c197824 */ /* 0x040fe400078e0219 */
[----:B------:R-:W-:-:S04]  /*0a40*/  IMAD.WIDE.U32 R28, R28, 0x1b3, RZ ;  /* 0x000001b31c1c7825 */ /* 0x000fc800078e00ff */
[----:B------:R-:W-:Y:S01]  /*0a50*/  IMAD.IADD R16, R29, 0x1, R25 ;  /* 0x000000011d107824 */ /* 0x000fe200078e0219 */
[----:B------:R-:W-:-:S03]  /*0a60*/  SHF.R.U32.HI R25, RZ, 0x8, R17 ;  /* 0x00000008ff197819 */ /* 0x000fc60000011611 */
[----:B------:R-:W-:Y:S01]  /*0a70*/  IMAD R29, R16, 0x1b3, RZ ;  /* 0x000001b3101d7824 */ /* 0x000fe200078e02ff */
[----:B------:R-:W-:Y:S02]  /*0a80*/  LOP3.LUT R28, R28, 0xff, R25, 0x78, !PT ;  /* 0x000000ff1c1c7812 */ /* 0x000fe400078e7819 */
[----:B------:R-:W-:Y:S02]  /*0a90*/  SHF.R.U32.HI R25, RZ, 0x18, R17 ;  /* 0x00000018ff197819 */ /* 0x000fe40000011611 */
[C---:B------:R-:W-:Y:S01]  /*0aa0*/  LEA R29, R28.reuse, R29, 0x8 ;  /* 0x0000001d1c1d7211 */ /* 0x040fe200078e40ff */
[----:B------:R-:W-:-:S04]  /*0ab0*/  IMAD.WIDE.U32 R16, R28, 0x1b3, RZ ;  /* 0x000001b31c107825 */ /* 0x000fc800078e00ff */
[----:B------:R-:W-:Y:S01]  /*0ac0*/  IMAD.IADD R17, R17, 0x1, R29 ;  /* 0x0000000111117824 */ /* 0x000fe200078e021d */
[----:B------:R-:W-:Y:S01]  /*0ad0*/  LOP3.LUT R16, R16, 0xff, R27, 0x78, !PT ;  /* 0x000000ff10107812 */ /* 0x000fe200078e781b */
[----:B------:R0:W2:Y:S02]  /*0ae0*/  LDG.E.64 R28, desc[UR6][R18.64] ;  /* 0x00000006121c7981 */ /* 0x0000a4000c1e1b00 */
[----:B------:R-:W-:-:S04]  /*0af0*/  IMAD R17, R17, 0x1b3, RZ ;  /* 0x000001b311117824 */ /* 0x000fc800078e02ff */
[C---:B------:R-:W-:Y:S02]  /*0b00*/  IMAD R27, R16.reuse, 0x100, R17 ;  /* 0x00000100101b7824 */ /* 0x040fe400078e0211 */
[----:B------:R-:W-:-:S04]  /*0b10*/  IMAD.WIDE.U32 R16, R16, 0x1b3, RZ ;  /* 0x000001b310107825 */ /* 0x000fc800078e00ff */
[----:B------:R-:W-:Y:S01]  /*0b20*/  IMAD.IADD R17, R17, 0x1, R27 ;  /* 0x0000000111117824 */ /* 0x000fe200078e021b */
[----:B------:R-:W-:-:S03]  /*0b30*/  LOP3.LUT R16, R25, R16, RZ, 0x3c, !PT ;  /* 0x0000001019107212 */ /* 0x000fc600078e3cff */
[----:B------:R-:W-:-:S05]  /*0b40*/  IMAD R17, R17, 0x1b3, RZ ;  /* 0x000001b311117824 */ /* 0x000fca00078e02ff */
[C---:B------:R-:W-:Y:S01]  /*0b50*/  LEA R25, R16.reuse, R17, 0x8 ;  /* 0x0000001110197211 */ /* 0x040fe200078e40ff */
[----:B------:R-:W-:-:S04]  /*0b60*/  IMAD.WIDE.U32 R16, R16, 0x1b3, RZ ;  /* 0x000001b310107825 */ /* 0x000fc800078e00ff */
[----:B------:R-:W-:-:S04]  /*0b70*/  IMAD.IADD R17, R17, 0x1, R25 ;  /* 0x0000000111117824 */ /* 0x000fc800078e0219 */
[----:B------:R-:W-:Y:S01]  /*0b80*/  IMAD R17, R17, 0x1b3, RZ ;  /* 0x000001b311117824 */ /* 0x000fe200078e02ff */
[----:B------:R-:W-:-:S04]  /*0b90*/  IADD3 R5, P1, PT, R5, -0x2, RZ ;  /* 0xfffffffe05057810 */ /* 0x000fc80007f3e0ff */
[----:B------:R-:W-:Y:S02]  /*0ba0*/  IADD3.X R3, PT, PT, R3, -0x1, RZ, P1, !PT ;  /* 0xffffffff03037810 */ /* 0x000fe40000ffe4ff */
[----:B------:R-:W-:-:S04]  /*0bb0*/  ISETP.NE.U32.AND P1, PT, R5, RZ, PT ;  /* 0x000000ff0500720c */ /* 0x000fc80003f25070 */
[----:B------:R-:W-:Y:S02]  /*0bc0*/  ISETP.NE.AND.EX P1, PT, R3, RZ, PT, P1 ;  /* 0x000000ff0300720c */ /* 0x000fe40003f25310 */
[----:B0-----:R-:W-:-:S05]  /*0bd0*/  IADD3 R18, P2, PT, R18, 0x10, RZ ;  /* 0x0000001012127810 */ /* 0x001fca0007f5e0ff */
[----:B------:R-:W-:Y:S01]  /*0be0*/  IMAD.X R19, RZ, RZ, R19, P2 ;  /* 0x000000ffff137224 */ /* 0x000fe200010e0613 */
[----:B--2---:R-:W-:-:S05]  /*0bf0*/  LOP3.LUT R16, R16, 0xff, R28, 0x78, !PT ;  /* 0x000000ff10107812 */ /* 0x004fca00078e781c */
        /* <DEDUP_REMOVED lines=28> */
[----:B------:R-:W-:-:S04]  /*0dc0*/  LOP3.LUT R16, R16, 0xff, R25, 0x78, !PT ;  /* 0x000000ff10107812 */ /* 0x000fc800078e7819 */
[C---:B------:R-:W-:Y:S01]  /*0dd0*/  LEA R27, R16.reuse, R17, 0x8 ;  /* 0x00000011101b7211 */ /* 0x040fe200078e40ff */
[----:B------:R-:W-:Y:S01]  /*0de0*/  IMAD.WIDE.U32 R16, R16, 0x1b3, RZ ;  /* 0x000001b310107825 */ /* 0x000fe200078e00ff */
[----:B------:R-:W-:-:S03]  /*0df0*/  SHF.R.U32.HI R25, RZ, 0x10, R29 ;  /* 0x00000010ff197819 */ /* 0x000fc6000001161d */
[----:B------:R-:W-:Y:S01]  /*0e00*/  IMAD.IADD R17, R17, 0x1, R27 ;  /* 0x0000000111117824 */ /* 0x000fe200078e021b */
[----:B------:R-:W-:-:S03]  /*0e10*/  LOP3.LUT R16, R16, 0xff, R25, 0x78, !PT ;  /* 0x000000ff10107812 */ /* 0x000fc600078e7819 */
[----:B------:R-:W-:-:S04]  /*0e20*/  IMAD R17, R17, 0x1b3, RZ ;  /* 0x000001b311117824 */ /* 0x000fc800078e02ff */
[C---:B------:R-:W-:Y:S02]  /*0e30*/  IMAD R25, R16.reuse, 0x100, R17 ;  /* 0x0000010010197824 */ /* 0x040fe400078e0211 */
[----:B------:R-:W-:Y:S01]  /*0e40*/  IMAD.WIDE.U32 R16, R16, 0x1b3, RZ ;  /* 0x000001b310107825 */ /* 0x000fe200078e00ff */
[----:B------:R-:W-:-:S03]  /*0e50*/  SHF.R.U32.HI R29, RZ, 0x18, R29 ;  /* 0x00000018ff1d7819 */ /* 0x000fc6000001161d */
[----:B------:R-:W-:Y:S01]  /*0e60*/  IMAD.IADD R28, R17, 0x1, R25 ;  /* 0x00000001111c7824 */ /* 0x000fe200078e0219 */
[----:B------:R-:W-:-:S03]  /*0e70*/  LOP3.LUT R29, R29, R16, RZ, 0x3c, !PT ;  /* 0x000000101d1d7212 */ /* 0x000fc600078e3cff */
[----:B------:R-:W-:-:S05]  /*0e80*/  IMAD R16, R28, 0x1b3, RZ ;  /* 0x000001b31c107824 */ /* 0x000fca00078e02ff */
[C---:B------:R-:W-:Y:S01]  /*0e90*/  LEA R25, R29.reuse, R16, 0x8 ;  /* 0x000000101d197211 */ /* 0x040fe200078e40ff */
[----:B------:R-:W-:-:S04]  /*0ea0*/  IMAD.WIDE.U32 R16, R29, 0x1b3, RZ ;  /* 0x000001b31d107825 */ /* 0x000fc800078e00ff */
[----:B------:R-:W-:Y:S02]  /*0eb0*/  IMAD.IADD R25, R17, 0x1, R25 ;  /* 0x0000000111197824 */ /* 0x000fe400078e0219 */
[----:B------:R-:W-:Y:S01]  /*0ec0*/  IMAD.MOV.U32 R27, RZ, RZ, R16 ;  /* 0x000000ffff1b7224 */ /* 0x000fe200078e0010 */
[----:B------:R-:W-:Y:S06]  /*0ed0*/  @P1 BRA `(.L_x_286) ;  /* 0xfffffff800681947 */ /* 0x000fec000383ffff */
[----:B------:R-:W-:Y:S01]  /*0ee0*/  MOV R5, R29 ;  /* 0x0000001d00057202 */ /* 0x000fe20000000f00 */
[----:B------:R-:W-:Y:S02]  /*0ef0*/  IMAD.MOV.U32 R3, RZ, RZ, R28 ;  /* 0x000000ffff037224 */ /* 0x000fe400078e001c */
[----:B------:R-:W-:-:S07]  /*0f00*/  IMAD.MOV.U32 R17, RZ, RZ, R6 ;  /* 0x000000ffff117224 */ /* 0x000fce00078e0006 */
.L_x_285:
[----:B------:R-:W-:Y:S01]  /*0f10*/  LOP3.LUT P2, RZ, R12, 0x1, RZ, 0xc0, !PT ;  /* 0x000000010cff7812 */ /* 0x000fe2000784c0ff */
[----:B------:R-:W-:-:S12]  /*0f20*/  IMAD.MOV.U32 R28, RZ, RZ, -0x7bdddcdb ;  /* 0x84222325ff1c7424 */ /* 0x000fd800078e00ff */
[----:B------:R-:W-:Y:S05]  /*0f30*/  @!P2 BRA `(.L_x_287) ;  /* 0x0000000000b4a947 */ /* 0x000fea0003800000 */
[----:B-----5:R-:W-:-:S04]  /*0f40*/  LEA R16, P1, R17, R14, 0x3 ;  /* 0x0000000e11107211 */ /* 0x020fc800078218ff */
[----:B------:R-:W-:-:S06]  /*0f50*/  LEA.HI.X R17, R17, R15, R26, 0x3, P1 ;  /* 0x0000000f11117211 */ /* 0x000fcc00008f1c1a */
[----:B------:R-:W2:Y:S01]  /*0f60*/  LDG.E.64 R16, desc[UR6][R16.64] ;  /* 0x0000000610107981 */ /* 0x000ea2000c1e1b00 */
[----:B------:R-:W-:Y:S01]  /*0f70*/  IMAD R12, R25, 0x1b3, RZ ;  /* 0x000001b3190c7824 */ /* 0x000fe200078e02ff */
[----:B--2---:R-:W-:Y:S02]  /*0f80*/  LOP3.LUT R27, R27, 0xff, R16, 0x78, !PT ;  /* 0x000000ff1b1b7812 */ /* 0x004fe400078e7810 */
[----:B------:R-:W-:Y:S02]  /*0f90*/  SHF.R.U64 R3, R16, 0x8, R17 ;  /* 0x0000000810037819 */ /* 0x000fe40000001211 */
[C---:B------:R-:W-:Y:S01]  /*0fa0*/  LEA R5, R27.reuse, R12, 0x8 ;  /* 0x0000000c1b057211 */ /* 0x040fe200078e40ff */
[----:B------:R-:W-:-:S04]  /*0fb0*/  IMAD.WIDE.U32 R18, R27, 0x1b3, RZ ;  /* 0x000001b31b127825 */ /* 0x000fc800078e00ff */
[----:B------:R-:W-:Y:S01]  /*0fc0*/  IMAD.IADD R5, R19, 0x1, R5 ;  /* 0x0000000113057824 */ /* 0x000fe200078e0205 */
        /* <DEDUP_REMOVED lines=27> */
[----:B------:R-:W-:-:S03]  /*1180*/  SHF.R.U32.HI R3, RZ, 0x10, R17 ;  /* 0x00000010ff037819 */ /* 0x000fc60000011611 */
[----:B------:R-:W-:Y:S01]  /*1190*/  IMAD.IADD R5, R19, 0x1, R5 ;  /* 0x0000000113057824 */ /* 0x000fe200078e0205 */
[----:B------:R-:W-:-:S03]  /*11a0*/  LOP3.LUT R3, R18, 0xff, R3, 0x78, !PT ;  /* 0x000000ff12037812 */ /* 0x000fc600078e7803 */
[----:B------:R-:W-:Y:S01]  /*11b0*/  IMAD R12, R5, 0x1b3, RZ ;  /* 0x000001b3050c7824 */ /* 0x000fe200078e02ff */
[----:B------:R-:W-:Y:S01]  /*11c0*/  SHF.R.U32.HI R5, RZ, 0x18, R17 ;  /* 0x00000018ff057819 */ /* 0x000fe20000011611 */
[----:B------:R-:W-:-:S03]  /*11d0*/  IMAD.WIDE.U32 R18, R3, 0x1b3, RZ ;  /* 0x000001b303127825 */ /* 0x000fc600078e00ff */
[----:B------:R-:W-:Y:S02]  /*11e0*/  LEA R3, R3, R12, 0x8 ;  /* 0x0000000c03037211 */ /* 0x000fe400078e40ff */
[----:B------:R-:W-:-:S03]  /*11f0*/  LOP3.LUT R5, R5, R18, RZ, 0x3c, !PT ;  /* 0x0000001205057212 */ /* 0x000fc600078e3cff */
[----:B------:R-:W-:-:S07]  /*1200*/  IMAD.IADD R3, R19, 0x1, R3 ;  /* 0x0000000113037824 */ /* 0x000fce00078e0203 */
.L_x_287:
[----:B------:R-:W-:Y:S02]  /*1210*/  HFMA2 R12, -RZ, RZ, 0, 0 ;  /* 0x00000000ff0c7431 */ /* 0x000fe400000001ff */
[----:B------:R-:W-:Y:S02]  /*1220*/  IMAD.MOV.U32 R25, RZ, RZ, -0x340d631c ;  /* 0xcbf29ce4ff197424 */ /* 0x000fe400078e00ff */
[----:B------:R-:W-:Y:S01]  /*1230*/  IMAD.MOV.U32 R17, RZ, RZ, RZ ;  /* 0x000000ffff117224 */ /* 0x000fe200078e00ff */
[----:B------:R-:W-:Y:S06]  /*1240*/  @!P0 BRA `(.L_x_288) ;  /* 0x0000000400b48947 */ /* 0x000fec0003800000 */
[----:B------:R-:W0:Y:S01]  /*1250*/  LDC R12, c[0x0][0x3b4] ;  /* 0x0000ed00ff0c7b82 */ /* 0x000e220000000800 */
[----:B------:R-:W-:Y:S01]  /*1260*/  IMAD.MOV.U32 R28, RZ, RZ, -0x7bdddcdb ;  /* 0x84222325ff1c7424 */ /* 0x000fe200078e00ff */
[----:B------:R-:W-:Y:S01]  /*1270*/  MOV R0, RZ ;  /* 0x000000ff00007202 */ /* 0x000fe20000000f00 */
[----:B------:R-:W-:Y:S02]  /*1280*/  IMAD.MOV.U32 R25, RZ, RZ, -0x340d631c ;  /* 0xcbf29ce4ff197424 */ /* 0x000fe400078e00ff */
[----:B------:R-:W-:-:S07]  /*1290*/  IMAD.MOV.U32 R29, RZ, RZ, RZ ;  /* 0x000000ffff1d7224 */ /* 0x000fce00078e00ff */
.L_x_289:
[----:B-----5:R-:W-:-:S04]  /*12a0*/  LEA R26, P1, R29, R10, 0x3 ;  /* 0x0000000a1d1a7211 */ /* 0x020fc800078218ff */
[----:B------:R-:W-:-:S05]  /*12b0*/  LEA.HI.X R27, R29, R11, R0, 0x3, P1 ;  /* 0x0000000b1d1b7211 */ /* 0x000fca00008f1c00 */
[----:B------:R-:W2:Y:S04]  /*12c0*/  LDG.E.64 R18, desc[UR6][R26.64] ;  /* 0x000000061a127981 */ /* 0x000ea8000c1e1b00 */
[----:B------:R1:W3:Y:S01]  /*12d0*/  LDG.E.64 R16, desc[UR6][R26.64+0x8] ;  /* 0x000008061a107981 */ /* 0x0002e2000c1e1b00 */
[----:B------:R-:W-:Y:S01]  /*12e0*/  IMAD R25, R25, 0x1b3, RZ ;  /* 0x000001b319197824 */ /* 0x000fe200078e02ff */
[----:B------:R-:W-:-:S05]  /*12f0*/  IADD3 R29, P1, PT, R29, 0x2, RZ ;  /* 0x000000021d1d7810 */ /* 0x000fca0007f3e0ff */
[----:B------:R-:W-:Y:S01]  /*1300*/  IMAD.X R0, RZ, RZ, R0, P1 ;  /* 0x000000ffff007224 */ /* 0x000fe200008e0600 */
[----:B------:R-:W-:-:S04]  /*1310*/  ISETP.NE.U32.AND P1, PT, R29, R6, PT ;  /* 0x000000061d00720c */ /* 0x000fc80003f25070 */
[----:B------:R-:W-:Y:S02]  /*1320*/  ISETP.NE.AND.EX P1, PT, R0, R13, PT, P1 ;  /* 0x0000000d0000720c */ /* 0x000fe40003f25310 */
[----:B--2---:R-:W-:-:S05]  /*1330*/  LOP3.LUT R28, R28, 0xff, R18, 0x78, !PT ;  /* 0x000000ff1c1c7812 */ /* 0x004fca00078e7812 */
[C---:B------:R-:W-:Y:S02]  /*1340*/  IMAD R25, R28.reuse, 0x100, R25 ;  /* 0x000001001c197824 */ /* 0x040fe400078e0219 */
[----:B-1----:R-:W-:-:S04]  /*1350*/  IMAD.WIDE.U32 R26, R28, 0x1b3, RZ ;  /* 0x000001b31c1a7825 */ /* 0x002fc800078e00ff */
        /* <DEDUP_REMOVED lines=24> */
[--C-:B------:R-:W-:Y:S02]  /*14e0*/  SHF.R.U32.HI R25, RZ, 0x8, R19.reuse ;  /* 0x00000008ff197819 */ /* 0x100fe40000011613 */
[----:B------:R-:W-:Y:S01]  /*14f0*/  SHF.R.U32.HI R27, RZ, 0x10, R19 ;  /* 0x00000010ff1b7819 */ /* 0x000fe20000011613 */
[----:B------:R-:W-:Y:S01]  /*1500*/  IMAD R2, R2, 0x1b3, RZ ;  /* 0x000001b302027824 */ /* 0x000fe200078e02ff */
[----:B------:R-:W-:Y:S02]  /*1510*/  LOP3.LUT R18, R26, 0xff, R25, 0x78, !PT ;  /* 0x000000ff1a127812 */ /* 0x000fe400078e7819 */
[----:B------:R-:W-:-:S03]  /*1520*/  SHF.R.U32.HI R25, RZ, 0x18, R19 ;  /* 0x00000018ff197819 */ /* 0x000fc60000011613 */
        /* <DEDUP_REMOVED lines=8> */
[----:B------:R-:W-:-:S03]  /*15b0*/  LOP3.LUT R18, R25, R18, RZ, 0x3c, !PT ;  /* 0x0000001219127212 */ /* 0x000fc600078e3cff */
[----:B------:R-:W-:-:S04]  /*15c0*/  IMAD R19, R2, 0x1b3, RZ ;  /* 0x000001b302137824 */ /* 0x000fc800078e02ff */
[C---:B------:R-:W-:Y:S02]  /*15d0*/  IMAD R25, R18.reuse, 0x100, R19 ;  /* 0x0000010012197824 */ /* 0x040fe400078e0213 */
[----:B------:R-:W-:-:S05]  /*15e0*/  IMAD.WIDE.U32 R18, R18, 0x1b3, RZ ;  /* 0x000001b312127825 */ /* 0x000fca00078e00ff */
[----:B------:R-:W-:Y:S02]  /*15f0*/  IADD3 R2, PT, PT, R19, R25, RZ ;  /* 0x0000001913027210 */ /* 0x000fe40007ffe0ff */
[----:B---3--:R-:W-:-:S03]  /*1600*/  LOP3.LUT R18, R18, 0xff, R16, 0x78, !PT ;  /* 0x000000ff12127812 */ /* 0x008fc600078e7810 */
        /* <DEDUP_REMOVED lines=43> */
[----:B------:R-:W-:Y:S01]  /*18c0*/  LEA R25, R2, R25, 0x8 ;  /* 0x0000001902197211 */ /* 0x000fe200078e40ff */
[----:B------:R-:W-:-:S04]  /*18d0*/  IMAD.MOV.U32 R28, RZ, RZ, R16 ;  /* 0x000000ffff1c7224 */ /* 0x000fc800078e0010 */
[----:B------:R-:W-:Y:S01]  /*18e0*/  IMAD.IADD R25, R17, 0x1, R25 ;  /* 0x0000000111197824 */ /* 0x000fe200078e0219 */
[----:B------:R-:W-:Y:S06]  /*18f0*/  @P1 BRA `(.L_x_289) ;  /* 0xfffffff800681947 */ /* 0x000fec000383ffff */
[----:B------:R-:W-:Y:S01]  /*1900*/  IMAD.MOV.U32 R0, RZ, RZ, R19 ;  /* 0x000000ffff007224 */ /* 0x000fe200078e0013 */
[----:B------:R-:W-:-:S07]  /*1910*/  MOV R17, R6 ;  /* 0x0000000600117202 */ /* 0x000fce0000000f00 */
.L_x_288:
[----:B------:R-:W-:Y:S05]  /*1920*/  @!P2 BRA `(.L_x_290) ;  /* 0x0000000000b4a947 */ /* 0x000fea0003800000 */
[----:B-----5:R-:W-:-:S04]  /*1930*/  LEA R16, P1, R17, R10, 0x3 ;  /* 0x0000000a11107211 */ /* 0x020fc800078218ff */
[----:B0-----:R-:W-:-:S06]  /*1940*/  LEA.HI.X R17, R17, R11, R12, 0x3, P1 ;  /* 0x0000000b11117211 */ /* 0x001fcc00008f1c0c */
[----:B------:R-:W2:Y:S01]  /*1950*/  LDG.E.64 R16, desc[UR6][R16.64] ;  /* 0x0000000610107981 */ /* 0x000ea2000c1e1b00 */
        /* <DEDUP_REMOVED lines=41> */
[----:B------:R-:W-:-:S07]  /*1bf0*/  IADD3 R0, PT, PT, R19, R25, RZ ;  /* 0x0000001913007210 */ /* 0x000fce0007ffe0ff */
.L_x_290:
[----:B------:R-:W-:Y:S01]  /*1c00*/  ISETP.NE.U32.AND P1, PT, R5, R2, PT ;  /* 0x000000020500720c */ /* 0x000fe20003f25070 */
[----:B------:R-:W-:Y:S03]  /*1c10*/  BSSY.RECONVERGENT B1, `(.L_x_291) ;  /* 0x000016c000017945 */ /* 0x000fe60003800200 */
[----:B------:R-:W-:-:S13]  /*1c20*/  ISETP.NE.AND.EX P1, PT, R3, R0, PT, P1 ;  /* 0x000000000300720c */ /* 0x000fda0003f25310 */
[----:B------:R-:W-:Y:S05]  /*1c30*/  @!P1 BRA `(.L_x_292) ;  /* 0x00000014003c9947 */ /* 0x000fea0003800000 */
[----:B0-----:R-:W-:Y:S01]  /*1c40*/  IMAD.MOV.U32 R12, RZ, RZ, -0x7bdddcdb ;  /* 0x84222325ff0c7424 */ /* 0x001fe200078e00ff */
[----:B------:R-:W-:Y:S01]  /*1c50*/  CS2R R16, SRZ ;  /* 0x0000000000107805 */ /* 0x000fe2000001ff00 */
[----:B------:R-:W-:Y:S01]  /*1c60*/  IMAD.MOV.U32 R25, RZ, RZ, -0x340d631c ;  /* 0xcbf29ce4ff197424 */ /* 0x000fe200078e00ff */
[----:B------:R-:W-:Y:S06]  /*1c70*/  @!P0 BRA `(.L_x_293) ;  /* 0x0000000400bc8947 */ /* 0x000fec0003800000 */
[----:B------:R-:W-:Y:S02]  /*1c80*/  HFMA2 R12, -RZ, RZ, -6.306171417236328125e-05, 0.01395416259765625 ;  /* 0x84222325ff0c7431 */ /* 0x000fe400000001ff */
[----:B------:R-:W-:Y:S01]  /*1c90*/  IMAD.MOV.U32 R25, RZ, RZ, -0x340d631c ;  /* 0xcbf29ce4ff197424 */ /* 0x000fe200078e00ff */
[----:B------:R-:W-:Y:S01]  /*1ca0*/  UMOV UR4, URZ ;  /* 0x000000ff00047c82 */ /* 0x000fe20008000000 */
[----:B------:R-:W-:-:S05]  /*1cb0*/  UMOV UR5, URZ ;  /* 0x000000ff00057c82 */ /* 0x000fca0008000000 */
.L_x_294:
[----:B------:R-:W-:Y:S01]  /*1cc0*/  IMAD.U32 R27, RZ, RZ, UR4 ;  /* 0x00000004ff1b7e24 */ /* 0x000fe2000f8e00ff */
[----:B------:R-:W-:Y:S01]  /*1cd0*/  MOV R17, UR4 ;  /* 0x0000000400117c02 */ /* 0x000fe20008000f00 */
[----:B------:R-:W-:-:S03]  /*1ce0*/  IMAD.U32 R16, RZ, RZ, UR5 ;  /* 0x00000005ff107e24 */ /* 0x000fc6000f8e00ff */
[----:B-----5:R-:W-:-:S04]  /*1cf0*/  LEA R26, P1, R27, R14, 0x3 ;  /* 0x0000000e1b1a7211 */ /* 0x020fc800078218ff */
[----:B------:R-:W-:-:S05]  /*1d00*/  LEA.HI.X R27, R17, R15, R16, 0x3, P1 ;  /* 0x0000000f111b7211 */ /* 0x000fca00008f1c10 */
[----:B------:R-:W2:Y:S04]  /*1d10*/  LDG.E.64 R18, desc[UR6][R26.64] ;  /* 0x000000061a127981 */ /* 0x000ea8000c1e1b00 */
[----:B------:R0:W3:Y:S01]  /*1d20*/  LDG.E.64 R16, desc[UR6][R26.64+0x8] ;  /* 0x000008061a107981 */ /* 0x0000e2000c1e1b00 */
[----:B------:R-:W-:Y:S01]  /*1d30*/  IMAD R25, R25, 0x1b3, RZ ;  /* 0x000001b319197824 */ /* 0x000fe200078e02ff */
[----:B------:R-:W-:-:S04]  /*1d40*/  UIADD3 UR4, UP0, UPT, UR4, 0x2, URZ ;  /* 0x0000000204047890 */ /* 0x000fc8000ff1e0ff */
[----:B------:R-:W-:Y:S02]  /*1d50*/  UIADD3.X UR5, UPT, UPT, URZ, UR5, URZ, UP0, !UPT ;  /* 0x00000005ff057290 */ /* 0x000fe400087fe4ff */
[----:B------:R-:W-:-:S04]  /*1d60*/  ISETP.NE.U32.AND P1, PT, R6, UR4, PT ;  /* 0x0000000406007c0c */ /* 0x000fc8000bf25070 */
[----:B------:R-:W-:Y:S02]  /*1d70*/  ISETP.NE.AND.EX P1, PT, R13, UR5, PT, P1 ;  /* 0x000000050d007c0c */ /* 0x000fe4000bf25310 */
        /* <DEDUP_REMOVED lines=11> */
[----:B0-----:R-:W-:Y:S01]  /*1e30*/  LOP3.LUT R26, R28, 0xff, R25, 0x78, !PT ;  /* 0x000000ff1c1a7812 */ /* 0x001fe200078e7819 */
        /* <DEDUP_REMOVED lines=19> */
[----:B------:R-:W-:Y:S02]  /*1f70*/  SHF.R.U32.HI R25, RZ, 0x18, R19 ;  /* 0x00000018ff197819 */ /* 0x000fe40000011613 */
        /* <DEDUP_REMOVED lines=8> */
[----:B------:R-:W-:-:S03]  /*2000*/  LOP3.LUT R18, R25, R18, RZ, 0x3c, !PT ;  /* 0x0000001219127212 */ /* 0x000fc600078e3cff */
[----:B------:R-:W-:-:S04]  /*2010*/  IMAD R19, R12, 0x1b3, RZ ;  /* 0x000001b30c137824 */ /* 0x000fc800078e02ff */
[C---:B------:R-:W-:Y:S02]  /*2020*/  IMAD R25, R18.reuse, 0x100, R19 ;  /* 0x0000010012197824 */ /* 0x040fe400078e0213 */
[----:B------:R-:W-:-:S04]  /*2030*/  IMAD.WIDE.U32 R18, R18, 0x1b3, RZ ;  /* 0x000001b312127825 */ /* 0x000fc800078e00ff */
[----:B------:R-:W-:Y:S01]  /*2040*/  IMAD.IADD R12, R19, 0x1, R25 ;  /* 0x00000001130c7824 */ /* 0x000fe200078e0219 */
[----:B---3--:R-:W-:-:S03]  /*2050*/  LOP3.LUT R18, R18, 0xff, R16, 0x78, !PT ;  /* 0x000000ff12127812 */ /* 0x008fc600078e7810 */
        /* <DEDUP_REMOVED lines=44> */
[----:B------:R-:W-:-:S03]  /*2320*/  MOV R12, R16 ;  /* 0x00000010000c7202 */ /* 0x000fc60000000f00 */
[----:B------:R-:W-:Y:S01]  /*2330*/  IMAD.IADD R25, R17, 0x1, R19 ;  /* 0x0000000111197824 */ /* 0x000fe200078e0213 */
[----:B------:R-:W-:Y:S06]  /*2340*/  @P1 BRA `(.L_x_294) ;  /* 0xfffffff8005c1947 */ /* 0x000fec000383ffff */
[----:B------:R-:W0:Y:S01]  /*2350*/  LDC R16, c[0x0][0x3b4] ;  /* 0x0000ed00ff107b82 */ /* 0x000e220000000800 */
[----:B------:R-:W-:-:S07]  /*2360*/  IMAD.MOV.U32 R17, RZ, RZ, R6 ;  /* 0x000000ffff117224 */ /* 0x000fce00078e0006 */
.L_x_293:
[----:B------:R-:W-:Y:S05]  /*2370*/  @!P2 BRA `(.L_x_295) ;  /* 0x0000000000c8a947 */ /* 0x000fea0003800000 */
[----:B-----5:R-:W-:-:S04]  /*2380*/  LEA R14, P1, R17, R14, 0x3 ;  /* 0x0000000e110e7211 */ /* 0x020fc800078218ff */
[----:B0-----:R-:W-:-:S06]  /*2390*/  LEA.HI.X R15, R17, R15, R16, 0x3, P1 ;  /* 0x0000000f110f7211 */ /* 0x001fcc00008f1c10 */
        /* <DEDUP_REMOVED lines=48> */
.L_x_295:
[----:B------:R-:W-:Y:S02]  /*26a0*/  HFMA2 R18, -RZ, RZ, -15.890625, -0.0047760009765625 ;  /* 0xcbf29ce4ff127431 */ /* 0x000fe400000001ff */
[----:B------:R-:W-:Y:S01]  /*26b0*/  IMAD.MOV.U32 R19, RZ, RZ, -0x7bdddcdb ;  /* 0x84222325ff137424 */ /* 0x000fe200078e00ff */
[----:B-----5:R-:W-:Y:S01]  /*26c0*/  CS2R R14, SRZ ;  /* 0x00000000000e7805 */ /* 0x020fe2000001ff00 */
[----:B------:R-:W-:Y:S06]  /*26d0*/  @!P0 BRA `(.L_x_296) ;  /* 0x0000000400bc8947 */ /* 0x000fec0003800000 */
[----:B------:R-:W-:Y:S01]  /*26e0*/  IMAD.MOV.U32 R19, RZ, RZ, -0x7bdddcdb ;  /* 0x84222325ff137424 */ /* 0x000fe200078e00ff */
[----:B------:R-:W-:Y:S01]  /*26f0*/  UMOV UR4, URZ ;  /* 0x000000ff00047c82 */ /* 0x000fe20008000000 */
[----:B------:R-:W-:Y:S01]  /*2700*/  IMAD.MOV.U32 R18, RZ, RZ, -0x340d631c ;  /* 0xcbf29ce4ff127424 */ /* 0x000fe200078e00ff */
[----:B------:R-:W-:-:S06]  /*2710*/  UMOV UR5, URZ ;  /* 0x000000ff00057c82 */ /* 0x000fcc0008000000 */
.L_x_297:
[----:B------:R-:W-:Y:S01]  /*2720*/  MOV R27, UR4 ;  /* 0x00000004001b7c02 */ /* 0x000fe20008000f00 */
[----:B------:R-:W-:Y:S02]  /*2730*/  IMAD.U32 R15, RZ, RZ, UR4 ;  /* 0x00000004ff0f7e24 */ /* 0x000fe4000f8e00ff */
[----:B------:R-:W-:Y:S01]  /*2740*/  IMAD.U32 R14, RZ, RZ, UR5 ;  /* 0x00000005ff0e7e24 */ /* 0x000fe2000f8e00ff */
[----:B------:R-:W-:-:S04]  /*2750*/  LEA R26, P0, R27, R10, 0x3 ;  /* 0x0000000a1b1a7211 */ /* 0x000fc800078018ff */
[----:B------:R-:W-:-:S05]  /*2760*/  LEA.HI.X R27, R15, R11, R14, 0x3, P0 ;  /* 0x0000000b0f1b7211 */ /* 0x000fca00000f1c0e */
[----:B0-----:R-:W2:Y:S04]  /*2770*/  LDG.E.64 R16, desc[UR6][R26.64] ;  /* 0x000000061a107981 */ /* 0x001ea8000c1e1b00 */
[----:B------:R0:W3:Y:S01]  /*2780*/  LDG.E.64 R14, desc[UR6][R26.64+0x8] ;  /* 0x000008061a0e7981 */ /* 0x0000e2000c1e1b00 */
[----:B------:R-:W-:Y:S01]  /*2790*/  IMAD R18, R18, 0x1b3, RZ ;  /* 0x000001b312127824 */ /* 0x000fe200078e02ff */
[----:B------:R-:W-:-:S04]  /*27a0*/  UIADD3 UR4, UP0, UPT, UR4, 0x2, URZ ;  /* 0x0000000204047890 */ /* 0x000fc8000ff1e0ff */
[----:B------:R-:W-:Y:S02]  /*27b0*/  UIADD3.X UR5, UPT, UPT, URZ, UR5, URZ, UP0, !UPT ;  /* 0x00000005ff057290 */ /* 0x000fe400087fe4ff */
[----:B------:R-:W-:-:S04]  /*27c0*/  ISETP.NE.U32.AND P0, PT, R6, UR4, PT ;  /* 0x0000000406007c0c */ /* 0x000fc8000bf05070 */
[----:B------:R-:W-:Y:S02]  /*27d0*/  ISETP.NE.AND.EX P0, PT, R13, UR5, PT, P0 ;  /* 0x000000050d007c0c */ /* 0x000fe4000bf05300 */
        /* <DEDUP_REMOVED lines=9> */
[----:B0-----:R-:W-:Y:S02]  /*2870*/  IADD3 R26, PT, PT, R19, R29, RZ ;  /* 0x0000001d131a7210 */ /* 0x001fe40007ffe0ff */
        /* <DEDUP_REMOVED lines=17> */
[--C-:B------:R-:W-:Y:S02]  /*2990*/  SHF.R.U32.HI R19, RZ, 0x8, R17.reuse ;  /* 0x00000008ff137819 */ /* 0x100fe40000011611 */
[----:B------:R-:W-:Y:S01]  /*29a0*/  SHF.R.U32.HI R27, RZ, 0x10, R17 ;  /* 0x00000010ff1b7819 */ /* 0x000fe20000011611 */
[----:B------:R-:W-:Y:S01]  /*29b0*/  IMAD R29, R26, 0x1b3, RZ ;  /* 0x000001b31a1d7824 */ /* 0x000fe200078e02ff */
[----:B------:R-:W-:Y:S02]  /*29c0*/  LOP3.LUT R16, R18, 0xff, R19, 0x78, !PT ;  /* 0x000000ff12107812 */ /* 0x000fe400078e7813 */
[----:B------:R-:W-:-:S03]  /*29d0*/  SHF.R.U32.HI R19, RZ, 0x18, R17 ;  /* 0x00000018ff137819 */ /* 0x000fc60000011611 */
        /* <DEDUP_REMOVED lines=61> */
[----:B------:R-:W1:Y:S01]  /*2db0*/  LDC R14, c[0x0][0x3b4] ;  /* 0x0000ed00ff0e7b82 */ /* 0x000e620000000800 */
[----:B------:R-:W-:-:S07]  /*2dc0*/  MOV R15, R6 ;  /* 0x00000006000f7202 */ /* 0x000fce0000000f00 */
.L_x_296:
[----:B------:R-:W-:Y:S05]  /*2dd0*/  @!P2 BRA `(.L_x_298) ;  /* 0x0000000000c8a947 */ /* 0x000fea0003800000 */
[----:B------:R-:W-:-:S04]  /*2de0*/  LEA R10, P0, R15, R10, 0x3 ;  /* 0x0000000a0f0a7211 */ /* 0x000fc800078018ff */
[----:B-1----:R-:W-:-:S06]  /*2df0*/  LEA.HI.X R11, R15, R11, R14, 0x3, P0 ;  /* 0x0000000b0f0b7211 */ /* 0x002fcc00000f1c0e */
[----:B------:R-:W2:Y:S01]  /*2e00*/  LDG.E.64 R10, desc[UR6][R10.64] ;  /* 0x000000060a0a7981 */ /* 0x000ea2000c1e1b00 */
[----:B------:R-:W-:Y:S01]  /*2e10*/  IMAD R18, R18, 0x1b3, RZ ;  /* 0x000001b312127824 */ /* 0x000fe200078e02ff */
[----:B--2---:R-:W-:Y:S02]  /*2e20*/  LOP3.LUT R19, R19, 0xff, R10, 0x78, !PT ;  /* 0x000000ff13137812 */ /* 0x004fe400078e780a */
[----:B------:R-:W-:-:S03]  /*2e30*/  SHF.R.U64 R13, R10, 0x8, R11 ;  /* 0x000000080a0d7819 */ /* 0x000fc6000000120b */
[----:B------:R-:W-:-:S04]  /*2e40*/  IMAD.WIDE.U32 R14, R19, 0x1b3, RZ ;  /* 0x000001b3130e7825 */ /* 0x000fc800078e00ff */
[----:B------:R-:W-:Y:S01]  /*2e50*/  IMAD R19, R19, 0x100, R18 ;  /* 0x0000010013137824 */ /* 0x000fe200078e0212 */
[----:B------:R-:W-:-:S03]  /*2e60*/  LOP3.LUT R13, R14, 0xff, R13, 0x78, !PT ;  /* 0x000000ff0e0d7812 */ /* 0x000fc600078e780d */
[----:B------:R-:W-:-:S04]  /*2e70*/  IMAD.IADD R15, R15, 0x1, R19 ;  /* 0x000000010f0f7824 */ /* 0x000fc800078e0213 */
[----:B0-----:R-:W-:Y:S02]  /*2e80*/  IMAD R16, R15, 0x1b3, RZ ;  /* 0x000001b30f107824 */ /* 0x001fe400078e02ff */
        /* <DEDUP_REMOVED lines=39> */
.L_x_298:
[----:B------:R-:W-:-:S04]  /*3100*/  ISETP.GE.U32.AND P0, PT, R12, R19, PT ;  /* 0x000000130c00720c */ /* 0x000fc80003f06070 */
[----:B------:R-:W-:Y:S01]  /*3110*/  ISETP.GE.U32.AND.EX P0, PT, R25, R18, PT, P0 ;  /* 0x000000121900720c */ /* 0x000fe20003f06100 */
[----:B------:R-:W-:-:S12]  /*3120*/  BRA `(.L_x_299) ;  /* 0x0000000000687947 */ /* 0x000fd80003800000 */
.L_x_292:
[----:B------:R-:W1:Y:S01]  /*3130*/  LDCU UR4, c[0x0][0x3b8] ;  /* 0x00007700ff0477ac */ /* 0x000e620008000800 */
[----:B------:R-:W-:Y:S01]  /*3140*/  PLOP3.LUT P0, PT, PT, PT, PT, 0x80, 0x8 ;  /* 0x000000000008781c */ /* 0x000fe20003f0f070 */
[----:B-1----:R-:W-:-:S09]  /*3150*/  UISETP.NE.AND UP0, UPT, UR4, URZ, UPT ;  /* 0x000000ff0400728c */ /* 0x002fd2000bf05270 */
[----:B------:R-:W-:Y:S05]  /*3160*/  BRA.U !UP0, `(.L_x_299) ;  /* 0x0000000108587547 */ /* 0x000fea000b800000 */
[----:B------:R-:W-:-:S07]  /*3170*/  CS2R R18, SRZ ;  /* 0x0000000000127805 */ /* 0x000fce000001ff00 */
.L_x_300:
[C---:B------:R-:W-:Y:S02]  /*3180*/  SHF.L.U32 R13, R18.reuse, 0x3, RZ ;  /* 0x00000003120d7819 */ /* 0x040fe400000006ff */
[----:B------:R-:W-:Y:S02]  /*3190*/  SHF.L.U64.HI R25, R18, 0x3, R19 ;  /* 0x0000000312197819 */ /* 0x000fe40000010213 */
[-C--:B-----5:R-:W-:Y:S02]  /*31a0*/  IADD3 R16, P0, PT, R14, R13.reuse, RZ ;  /* 0x0000000d0e107210 */ /* 0x0a0fe40007f1e0ff */
[----:B0-----:R-:W-:-:S03]  /*31b0*/  IADD3 R12, P1, PT, R10, R13, RZ ;  /* 0x0000000d0a0c7210 */ /* 0x001fc60007f3e0ff */
        /* <DEDUP_REMOVED lines=17> */
.L_x_299:
[----:B------:R-:W-:Y:S05]  /*32d0*/  BSYNC.RECONVERGENT B1 ;  /* 0x0000000000017941 */ /* 0x000fea0003800200 */
.L_x_291:
[----:B-----5:R-:W-:-:S05]  /*32e0*/  IADD3 R10, P1, PT, -R21, R8, RZ ;  /* 0x00000008150a7210 */ /* 0x020fca0007f3e1ff */
[C---:B------:R-:W-:Y:S01]  /*32f0*/  IMAD.X R11, R9.reuse, 0x1, ~R20, P1 ;  /* 0x00000001090b7824 */ /* 0x040fe200008e0e14 */
[----:B------:R-:W-:-:S04]  /*3300*/  SEL R9, R9, R4, P0 ;  /* 0x0000000409097207 */ /* 0x000fc80000000000 */
[----:B------:R-:W-:-:S05]  /*3310*/  LEA.HI R10, P1, R11, R10, RZ, 0x1 ;  /* 0x0000000a0b0a7211 */ /* 0x000fca00078308ff */
[----:B------:R-:W-:-:S05]  /*3320*/  IMAD.X R11, RZ, RZ, R11, P1 ;  /* 0x000000ffff0b7224 */ /* 0x000fca00008e060b */
[----:B------:R-:W-:-:S04]  /*3330*/  SHF.R.S64 R10, R10, 0x1, R11 ;  /* 0x000000010a0a7819 */ /* 0x000fc8000000100b */
[----:B------:R-:W-:-:S04]  /*3340*/  IADD3 R11, PT, PT, R21, R10, RZ ;  /* 0x0000000a150b7210 */ /* 0x000fc80007ffe0ff */
[----:B------:R-:W-:Y:S02]  /*3350*/  IADD3 R10, P1, PT, R11, 0x1, RZ ;  /* 0x000000010b0a7810 */ /* 0x000fe40007f3e0ff */
[----:B------:R-:W-:Y:S02]  /*3360*/  SEL R8, R8, R11, P0 ;  /* 0x0000000b08087207 */ /* 0x000fe40000000000 */
[----:B------:R-:W-:Y:S01]  /*3370*/  SEL R21, R10, R21, P0 ;  /* 0x000000150a157207 */ /* 0x000fe20000000000 */
[----:B------:R-:W-:-:S05]  /*3380*/  IMAD.X R11, RZ, RZ, R4, P1 ;  /* 0x000000ffff0b7224 */ /* 0x000fca00008e0604 */
[----:B------:R-:W-:Y:S02]  /*3390*/  SEL R20, R11, R20, P0 ;  /* 0x000000140b147207 */ /* 0x000fe40000000000 */
[----:B------:R-:W-:-:S04]  /*33a0*/  ISETP.GE.U32.AND P0, PT, R21, R8, PT ;  /* 0x000000081500720c */ /* 0x000fc80003f06070 */
[----:B------:R-:W-:-:S13]  /*33b0*/  ISETP.GE.AND.EX P0, PT, R20, R9, PT, P0 ;  /* 0x000000091400720c */ /* 0x000fda0003f06300 */
[----:B------:R-:W-:Y:S05]  /*33c0*/  @!P0 BRA `(.L_x_301) ;  /* 0xffffffd000a08947 */ /* 0x000fea000383ffff */
.L_x_279:
[----:B------:R-:W-:Y:S05]  /*33d0*/  BSYNC.RECONVERGENT B0 ;  /* 0x0000000000007941 */ /* 0x000fea0003800200 */
.L_x_278:
[----:B------:R-:W2:Y:S01]  /*33e0*/  LDCU.64 UR4, c[0x0][0x3a8] ;  /* 0x00007500ff0477ac */ /* 0x000ea20008000a00 */
[----:B------:R-:W-:-:S04]  /*33f0*/  LOP3.LUT R21, R21, R20, RZ, 0x3c, !PT ;  /* 0x0000001415157212 */ /* 0x000fc800078e3cff */
[----:B------:R-:W-:-:S04]  /*3400*/  LOP3.LUT R20, R21, R20, RZ, 0x3c, !PT ;  /* 0x0000001415147212 */ /* 0x000fc800078e3cff */
[----:B------:R-:W-:Y:S02]  /*3410*/  LOP3.LUT R21, R21, R20, RZ, 0x3c, !PT ;  /* 0x0000001415157212 */ /* 0x000fe400078e3cff */
[----:B--2---:R-:W-:-:S04]  /*3420*/  LEA R2, P0, R24, UR4, 0x3 ;  /* 0x0000000418027c11 */ /* 0x004fc8000f8018ff */
[----:B------:R-:W-:-:S05]  /*3430*/  LEA.HI.X R3, R24, UR5, RZ, 0x3, P0 ;  /* 0x0000000518037c11 */ /* 0x000fca00080f1cff */
[----:B------:R-:W-:Y:S01]  /*3440*/  STG.E.64 desc[UR6][R2.64], R20 ;  /* 0x0000001402007986 */ /* 0x000fe2000c101b06 */
[----:B------:R-:W-:Y:S05]  /*3450*/  EXIT ;  /* 0x000000000000794d */ /* 0x000fea0003800000 */
.L_x_302:
        /* <DEDUP_REMOVED lines=10> */
.L_x_8772:


//--------------------- .text._ZN3cub18CUB_300001_SM_10006detail5merge19device_merge_kernelINS2_10policy_hubIPyNS0_8NullTypeEE9policy600EPS5_PS6_S9_SA_S9_SA_i18tuple_indexed_lessEEvT0_T1_T6_T2_T3_SE_T4_T5_T7_PSE_NS1_7vsmem_tE --------------------------
	.section	.text._ZN3cub18CUB_300001_SM_10006detail5merge19device_merge_kernelINS2_10policy_hubIPyNS0_8NullTypeEE9policy600EPS5_PS6_S9_SA_S9_SA_i18tuple_indexed_lessEEvT0_T1_T6_T2_T3_SE_T4_T5_T7_PSE_NS1_7vsmem_tE,"ax",@progbits
	.align	128
        .global         _ZN3cub18CUB_300001_SM_10006detail5merge19device_merge_kernelINS2_10policy_hubIPyNS0_8NullTypeEE9policy600EPS5_PS6_S9_SA_S9_SA_i18tuple_indexed_lessEEvT0_T1_T6_T2_T3_SE_T4_T5_T7_PSE_NS1_7vsmem_tE
        .type           _ZN3cub18CUB_300001_SM_10006detail5merge19device_merge_kernelINS2_10policy_hubIPyNS0_8NullTypeEE9policy600EPS5_PS6_S9_SA_S9_SA_i18tuple_indexed_lessEEvT0_T1_T6_T2_T3_SE_T4_T5_T7_PSE_NS1_7vsmem_tE,@function
        .size           _ZN3cub18CUB_300001_SM_10006detail5merge19device_merge_kernelINS2_10policy_hubIPyNS0_8NullTypeEE9policy600EPS5_PS6_S9_SA_S9_SA_i18tuple_indexed_lessEEvT0_T1_T6_T2_T3_SE_T4_T5_T7_PSE_NS1_7vsmem_tE,(.L_x_8773 - _ZN3cub18CUB_300001_SM_10006detail5merge19device_merge_kernelINS2_10policy_hubIPyNS0_8NullTypeEE9policy600EPS5_PS6_S9_SA_S9_SA_i18tuple_indexed_lessEEvT0_T1_T6_T2_T3_SE_T4_T5_T7_PSE_NS1_7vsmem_tE)
        .other          _ZN3cub18CUB_300001_SM_10006detail5merge19device_merge_kernelINS2_10policy_hubIPyNS0_8NullTypeEE9policy600EPS5_PS6_S9_SA_S9_SA_i18tuple_indexed_lessEEvT0_T1_T6_T2_T3_SE_T4_T5_T7_PSE_NS1_7vsmem_tE,@"STO_CUDA_ENTRY STV_DEFAULT"
_ZN3cub18CUB_300001_SM_10006detail5merge19device_merge_kernelINS2_10policy_hubIPyNS0_8NullTypeEE9policy600EPS5_PS6_S9_SA_S9_SA_i18tuple_indexed_lessEEvT0_T1_T6_T2_T3_SE_T4_T5_T7_PSE_NS1_7vsmem_tE:
.text._ZN3cub18CUB_300001_SM_10006detail5merge19device_merge_kernelINS2_10policy_hubIPyNS0_8NullTypeEE9policy600EPS5_PS6_S9_SA_S9_SA_i18tuple_indexed_lessEEvT0_T1_T6_T2_T3_SE_T4_T5_T7_PSE_NS1_7vsmem_tE:
[----:B------:R-:W-:Y:S01]  /*0000*/  LDC R1, c[0x0][0x37c] ;  /* 0x0000df00ff017b82 */ /* 0x000fe20000000800 */
[----:B------:R-:W0:Y:S07]  /*0010*/  S2R R0, SR_CTAID.X ;  /* 0x0000000000007919 */ /* 0x000e2e0000002500 */
[----:B------:R-:W1:Y:S01]  /*0020*/  LDC R3, c[0x0][0x3a8] ;  /* 0x0000ea00ff037b82 */ /* 0x000e620000000800 */
[----:B------:R-:W2:Y:S07]  /*0030*/  LDCU.64 UR6, c[0x0][0x358] ;  /* 0x00006b00ff0677ac */ /* 0x000eae0008000a00 */
[----:B------:R-:W1:Y:S02]  /*0040*/  LDC R2, c[0x0][0x390] ;  /* 0x0000e400ff027b82 */ /* 0x000e640000000800 */
[----:B-1----:R-:W-:-:S04]  /*0050*/  IMAD.IADD R3, R3, 0x1, R2 ;  /* 0x0000000103037824 */ /* 0x002fc800078e0202 */
[----:B0-----:R-:W-:-:S05]  /*0060*/  IMAD R2, R0, -0xe00, R3 ;  /* 0xfffff20000027824 */ /* 0x001fca00078e0203 */
[----:B------:R-:W-:-:S13]  /*0070*/  ISETP.GE.AND P0, PT, R2, 0xe00, PT ;  /* 0x00000e000200780c */ /* 0x000fda0003f06270 */
[----:B--2---:R-:W-:Y:S05]  /*0080*/  @!P0 BRA `(.L_x_303) ;  /* 0x0000017c00808947 */ /* 0x004fea0003800000 */
[----:B------:R-:W0:Y:S01]  /*0090*/  LDC.64 R6, c[0x0][0x3d0] ;  /* 0x0000f400ff067b82 */ /* 0x000e220000000a00 */
[----:B------:R-:W1:Y:S01]  /*00a0*/  S2R R23, SR_TID.X ;  /* 0x0000000000177919 */ /* 0x000e620000002100 */
[----:B------:R-:W2:Y:S01]  /*00b0*/  LDCU.64 UR4, c[0x0][0x380] ;  /* 0x00007000ff0477ac */ /* 0x000ea20008000a00 */
[----:B------:R-:W3:Y:S01]  /*00c0*/  LDCU.64 UR8, c[0x0][0x398] ;  /* 0x00007300ff0877ac */ /* 0x000ee20008000a00 */
[----:B0-----:R-:W-:-:S05]  /*00d0*/  IMAD.WIDE.U32 R6, R0, 0x4, R6 ;  /* 0x0000000400067825 */ /* 0x001fca00078e0006 */
[----:B------:R-:W4:Y:S04]  /*00e0*/  LDG.E R25, desc[UR6][R6.64] ;  /* 0x0000000606197981 */ /* 0x000f28000c1e1900 */
[----:B------:R0:W5:Y:S01]  /*00f0*/  LDG.E R22, desc[UR6][R6.64+0x4] ;  /* 0x0000040606167981 */ /* 0x000162000c1e1900 */
[C---:B-1----:R-:W-:Y:S02]  /*0100*/  IADD3 R9, PT, PT, R23.reuse, 0x200, RZ ;  /* 0x0000020017097810 */ /* 0x042fe40007ffe0ff */
[C---:B------:R-:W-:Y:S01]  /*0110*/  LOP3.LUT R11, R23.reuse, 0x400, RZ, 0xfc, !PT ;  /* 0x00000400170b7812 */ /* 0x040fe200078efcff */
[----:B0-----:R-:W-:Y:S01]  /*0120*/  VIADD R7, R23, 0x600 ;  /* 0x0000060017077836 */ /* 0x001fe20000000000 */
[----:B----4-:R-:W-:Y:S01]  /*0130*/  IADD3 R5, P1, PT, R25, R23, RZ ;  /* 0x0000001719057210 */ /* 0x010fe20007f3e0ff */
[----:B-----5:R-:W-:-:S03]  /*0140*/  IMAD.IADD R2, R22, 0x1, -R25 ;  /* 0x0000000116027824 */ /* 0x020fc600078e0a19 */
[----:B------:R-:W-:Y:S01]  /*0150*/  LEA.HI.X.SX32 R8, R25, RZ, 0x1, P1 ;  /* 0x000000ff19087211 */ /* 0x000fe200008f0eff */
[----:B------:R-:W-:Y:S01]  /*0160*/  IMAD R25, R0, 0xe00, -R25 ;  /* 0x00000e0000197824 */ /* 0x000fe200078e0a19 */
[----:B--2---:R-:W-:Y:S02]  /*0170*/  LEA R4, P1, R5, UR4, 0x3 ;  /* 0x0000000405047c11 */ /* 0x004fe4000f8218ff */
[-C--:B------:R-:W-:Y:S02]  /*0180*/  ISETP.GE.AND P0, PT, R23, R2.reuse, PT ;  /* 0x000000021700720c */ /* 0x080fe40003f06270 */
[----:B------:R-:W-:Y:S02]  /*0190*/  LEA.HI.X R5, R5, UR5, R8, 0x3, P1 ;  /* 0x0000000505057c11 */ /* 0x000fe400088f1c08 */
[----:B------:R-:W-:Y:S02]  /*01a0*/  ISETP.GE.AND P3, PT, R9, R2, PT ;  /* 0x000000020900720c */ /* 0x000fe40003f66270 */
[----:B------:R-:W-:-:S02]  /*01b0*/  SHF.R.S32.HI R9, RZ, 0x1f, R25 ;  /* 0x0000001fff097819 */ /* 0x000fc40000011419 */
[----:B------:R-:W-:Y:S02]  /*01c0*/  ISETP.GE.AND P2, PT, R11, R2, PT ;  /* 0x000000020b00720c */ /* 0x000fe40003f46270 */
[--C-:B------:R-:W-:Y:S02]  /*01d0*/  SHF.R.S32.HI R8, RZ, 0x1f, R2.reuse ;  /* 0x0000001fff087819 */ /* 0x100fe40000011402 */
[--C-:B------:R-:W-:Y:S01]  /*01e0*/  IADD3 R10, P5, P4, R25, R23, -R2.reuse ;  /* 0x00000017190a7210 */ /* 0x100fe20007cbe802 */
[----:B------:R-:W-:Y:S01]  /*01f0*/  @P0 IMAD.IADD R6, R23, 0x1, -R2 ;  /* 0x0000000117060824 */ /* 0x000fe200078e0a02 */
[----:B------:R-:W2:Y:S02]  /*0200*/  @!P0 LDG.E.64 R18, desc[UR6][R4.64] ;  /* 0x0000000604128981 */ /* 0x000ea4000c1e1b00 */
[----:B------:R-:W-:Y:S02]  /*0210*/  IADD3.X R11, PT, PT, R9, RZ, ~R8, P5, P4 ;  /* 0x000000ff090b7210 */ /* 0x000fe40002fe8c08 */
[----:B------:R-:W-:-:S04]  /*0220*/  @P0 IADD3 R12, P1, PT, R25, R6, RZ ;  /* 0x00000006190c0210 */ /* 0x000fc80007f3e0ff */
[----:B------:R-:W-:Y:S02]  /*0230*/  @P0 LEA.HI.X.SX32 R13, R6, R9, 0x1, P1 ;  /* 0x00000009060d0211 */ /* 0x000fe400008f0eff */
[C---:B---3--:R-:W-:Y:S02]  /*0240*/  @P0 LEA R20, P6, R12.reuse, UR8, 0x3 ;  /* 0x000000080c140c11 */ /* 0x048fe4000f8c18ff */
[----:B------:R-:W-:Y:S02]  /*0250*/  ISETP.GE.AND P1, PT, R7, R2, PT ;  /* 0x000000020700720c */ /* 0x000fe40003f26270 */
[----:B------:R-:W-:Y:S02]  /*0260*/  @P0 LEA.HI.X R21, R12, UR9, R13, 0x3, P6 ;  /* 0x000000090c150c11 */ /* 0x000fe4000b0f1c0d */
[----:B------:R-:W-:Y:S02]  /*0270*/  LEA R26, P6, R10, UR8, 0x3 ;  /* 0x000000080a1a7c11 */ /* 0x000fe4000f8c18ff */
[----:B------:R-:W-:-:S02]  /*0280*/  LOP3.LUT R7, R23, 0x800, RZ, 0xfc, !PT ;  /* 0x0000080017077812 */ /* 0x000fc400078efcff */
[----:B------:R-:W-:Y:S02]  /*0290*/  LEA.HI.X R27, R10, UR9, R11, 0x3, P6 ;  /* 0x000000090a1b7c11 */ /* 0x000fe4000b0f1c0b */
[-C--:B------:R-:W-:Y:S02]  /*02a0*/  ISETP.GE.AND P4, PT, R7, R2.reuse, PT ;  /* 0x000000020700720c */ /* 0x080fe40003f86270 */
[C---:B------:R-:W-:Y:S01]  /*02b0*/  IADD3 R9, PT, PT, R23.reuse, 0xa00, RZ ;  /* 0x00000a0017097810 */ /* 0x040fe20007ffe0ff */
[----:B------:R-:W3:Y:S01]  /*02c0*/  @P2 LDG.E.64 R14, desc[UR6][R26.64+0x2000] ;  /* 0x002000061a0e2981 */ /* 0x000ee2000c1e1b00 */
[----:B------:R-:W-:Y:S02]  /*02d0*/  LOP3.LUT R7, R23, 0xc00, RZ, 0xfc, !PT ;  /* 0x00000c0017077812 */ /* 0x000fe400078efcff */
[-C--:B------:R-:W-:Y:S01]  /*02e0*/  ISETP.GE.AND P5, PT, R9, R2.reuse, PT ;  /* 0x000000020900720c */ /* 0x080fe20003fa6270 */
[----:B------:R-:W4:Y:S01]  /*02f0*/  @P3 LDG.E.64 R16, desc[UR6][R26.64+0x1000] ;  /* 0x001000061a103981 */ /* 0x000f22000c1e1b00 */
[----:B------:R-:W-:-:S03]  /*0300*/  ISETP.GE.AND P6, PT, R7, R2, PT ;  /* 0x000000020700720c */ /* 0x000fc60003fc6270 */
        /* <DEDUP_REMOVED lines=12> */
[----:B------:R-:W-:-:S05]  /*03d0*/  IMAD R24, R0, 0xe00, RZ ;  /* 0x00000e0000187824 */ /* 0x000fca00078e02ff */
[----:B------:R-:W-:-:S04]  /*03e0*/  VIADDMNMX R24, R24, 0xe00, R3, PT ;  /* 0x00000e0018187846 */ /* 0x000fc80003800103 */
[----:B------:R-:W-:Y:S01]  /*03f0*/  IADD3 R24, PT, PT, R24, -R25, -R22 ;  /* 0x8000001918187210 */ /* 0x000fe20007ffe816 */
[----:B-1----:R-:W-:Y:S01]  /*0400*/  IMAD R4, R23, 0x7, RZ ;  /* 0x0000000717047824 */ /* 0x002fe200078e02ff */
[----:B------:R-:W-:-:S03]  /*0410*/  UMOV UR4, 0x400 ;  /* 0x0000040000047882 */ /* 0x000fc60000000000 */
[----:B------:R-:W-:Y:S01]  /*0420*/  IMAD.IADD R3, R2, 0x1, R24 ;  /* 0x0000000102037824 */ /* 0x000fe200078e0218 */
[----:B0-----:R-:W-:-:S04]  /*0430*/  ULEA UR4, UR5, UR4, 0x18 ;  /* 0x0000000405047291 */ /* 0x001fc8000f8ec0ff */
[----:B------:R-:W-:Y:S02]  /*0440*/  VIMNMX R5, PT, PT, R3, R4, PT ;  /* 0x0000000403057248 */ /* 0x000fe40003fe0100 */
[----:B------:R-:W-:Y:S02]  /*0450*/  LEA R21, R23, UR4, 0x3 ;  /* 0x0000000417157c11 */ /* 0x000fe4000f8e18ff */
[C---:B------:R-:W-:Y:S01]  /*0460*/  ISETP.GE.AND P0, PT, R5.reuse, R24, PT ;  /* 0x000000180500720c */ /* 0x040fe20003f06270 */
[----:B------:R-:W-:Y:S01]  /*0470*/  IMAD.IADD R24, R5, 0x1, -R24 ;  /* 0x0000000105187824 */ /* 0x000fe200078e0a18 */
[----:B------:R-:W-:Y:S01]  /*0480*/  BSSY.RECONVERGENT B0, `(.L_x_304) ;  /* 0x00002f9000007945 */ /* 0x000fe20003800200 */
[----:B--2---:R-:W-:Y:S04]  /*0490*/  STS.64 [R21], R18 ;  /* 0x0000001215007388 */ /* 0x004fe80000000a00 */
[----:B---3--:R0:W-:Y:S02]  /*04a0*/  STS.64 [R21+0x2000], R14 ;  /* 0x0020000e15007388 */ /* 0x0081e40000000a00 */
[----:B0-----:R-:W-:-:S02]  /*04b0*/  VIMNMX R14, PT, PT, R2, R5, PT ;  /* 0x00000005020e7248 */ /* 0x001fc40003fe0100 */
[----:B------:R-:W-:-:S04]  /*04c0*/  SEL R15, R24, RZ, P0 ;  /* 0x000000ff180f7207 */ /* 0x000fc80000000000 */
[----:B------:R-:W-:Y:S01]  /*04d0*/  ISETP.GE.AND P0, PT, R15, R14, PT ;  /* 0x0000000e0f00720c */ /* 0x000fe20003f06270 */
        /* <DEDUP_REMOVED lines=9> */
[----:B------:R-:W-:Y:S01]  /*0570*/  IMAD.MOV.U32 R13, RZ, RZ, -0x1 ;  /* 0xffffffffff0d7424 */ /* 0x000fe200078e00ff */
[----:B------:R-:W-:-:S03]  /*0580*/  MOV R8, R14 ;  /* 0x0000000e00087202 */ /* 0x000fc60000000f00 */
[C---:B0-----:R-:W-:Y:S01]  /*0590*/  IMAD.WIDE.U32 R12, R6.reuse, 0x1, R12 ;  /* 0x00000001060c7825 */ /* 0x041fe200078e000c */
[C---:B------:R-:W-:Y:S02]  /*05a0*/  LOP3.LUT R4, R6.reuse, 0x1, RZ, 0xc0, !PT ;  /* 0x0000000106047812 */ /* 0x040fe400078ec0ff */
[----:B------:R-:W-:Y:S01]  /*05b0*/  LOP3.LUT R6, R6, 0xfffffffe, RZ, 0xc0, !PT ;  /* 0xfffffffe06067812 */ /* 0x000fe200078ec0ff */
[----:B------:R-:W-:-:S07]  /*05c0*/  IMAD.IADD R7, R13, 0x1, R7 ;  /* 0x000000010d077824 */ /* 0x000fce00078e0207 */
.L_x_322:
[----:B------:R-:W-:Y:S02]  /*05d0*/  IMAD.MOV.U32 R9, RZ, RZ, R15 ;  /* 0x000000ffff097224 */ /* 0x000fe400078e000f */
[----:B0-----:R-:W0:Y:S02]  /*05e0*/  LDC.64 R14, c[0x0][0x3c0] ;  /* 0x0000f000ff0e7b82 */ /* 0x001e240000000a00 */
[----:B------:R-:W-:-:S05]  /*05f0*/  IMAD.IADD R10, R8, 0x1, -R9 ;  /* 0x00000001080a7824 */ /* 0x000fca00078e0a09 */
[----:B------:R-:W-:-:S04]  /*0600*/  LEA.HI R10, R10, R10, RZ, 0x1 ;  /* 0x0000000a0a0a7211 */ /* 0x000fc800078f08ff */
[----:B------:R-:W-:-:S04]  /*0610*/  LEA.HI.SX32 R11, R10, R9, 0x1f ;  /* 0x000000090a0b7211 */ /* 0x000fc800078ffaff */
[----:B------:R-:W-:Y:S02]  /*0620*/  LOP3.LUT R10, RZ, R11, RZ, 0x33, !PT ;  /* 0x0000000bff0a7212 */ /* 0x000fe400078e33ff */
[----:B------:R-:W-:Y:S02]  /*0630*/  LEA R16, R11, UR4, 0x3 ;  /* 0x000000040b107c11 */ /* 0x000fe4000f8e18ff */
[----:B------:R-:W-:-:S04]  /*0640*/  IADD3 R10, PT, PT, R10, R5, R2 ;  /* 0x000000050a0a7210 */ /* 0x000fc80007ffe002 */
[----:B------:R-:W-:Y:S01]  /*0650*/  LEA R18, R10, UR4, 0x3 ;  /* 0x000000040a127c11 */ /* 0x000fe2000f8e18ff */
[----:B-1----:R-:W1:Y:S01]  /*0660*/  LDS.64 R16, [R16] ;  /* 0x0000000010107984 */ /* 0x002e620000000a00 */
[----:B0-----:R-:W-:Y:S01]  /*0670*/  ISETP.NE.U32.AND P0, PT, R14, RZ, PT ;  /* 0x000000ff0e00720c */ /* 0x001fe20003f05070 */
[----:B------:R-:W-:Y:S02]  /*0680*/  HFMA2 R10, -RZ, RZ, -6.306171417236328125e-05, 0.01395416259765625 ;  /* 0x84222325ff0a7431 */ /* 0x000fe400000001ff */
[----:B------:R-:W-:Y:S01]  /*0690*/  IMAD.MOV.U32 R14, RZ, RZ, -0x340d631c ;  /* 0xcbf29ce4ff0e7424 */ /* 0x000fe200078e00ff */
[----:B------:R-:W0:Y:S01]  /*06a0*/  LDS.64 R18, [R18] ;  /* 0x0000000012127984 */ /* 0x000e220000000a00 */
[----:B------:R-:W-:-:S13]  /*06b0*/  ISETP.NE.AND.EX P0, PT, R15, RZ, PT, P0 ;  /* 0x000000ff0f00720c */ /* 0x000fda0003f05300 */
[----:B-1----:R-:W-:Y:S05]  /*06c0*/  @!P0 BRA `(.L_x_306) ;  /* 0x0000000800a88947 */ /* 0x002fea0003800000 */
[----:B------:R-:W-:Y:S01]  /*06d0*/  ISETP.NE.U32.AND P1, PT, R12, RZ, PT ;  /* 0x000000ff0c00720c */ /* 0x000fe20003f25070 */
[----:B------:R-:W-:Y:S01]  /*06e0*/  IMAD.MOV.U32 R10, RZ, RZ, -0x7bdddcdb ;  /* 0x84222325ff0a7424 */ /* 0x000fe200078e00ff */
[----:B------:R-:W-:Y:S01]  /*06f0*/  MOV R14, 0xcbf29ce4 ;  /* 0xcbf29ce4000e7802 */ /* 0x000fe20000000f00 */
[----:B------:R-:W-:Y:S01]  /*0700*/  IMAD.MOV.U32 R21, RZ, RZ, RZ ;  /* 0x000000ffff157224 */ /* 0x000fe200078e00ff */
[----:B------:R-:W-:Y:S01]  /*0710*/  ISETP.NE.AND.EX P1, PT, R7, RZ, PT, P1 ;  /* 0x000000ff0700720c */ /* 0x000fe20003f25310 */
[----:B------:R-:W-:-:S12]  /*0720*/  IMAD.MOV.U32 R28, RZ, RZ, RZ ;  /* 0x000000ffff1c7224 */ /* 0x000fd800078e00ff */
[----:B------:R-:W-:Y:S05]  /*0730*/  @!P1 BRA `(.L_x_307) ;  /* 0x0000000400b89947 */ /* 0x000fea0003800000 */
[----:B------:R-:W1:Y:S01]  /*0740*/  LDC R28, c[0x0][0x3c4] ;  /* 0x0000f100ff1c7b82 */ /* 0x000e620000000800 */
[----:B0-----:R-:W-:Y:S01]  /*0750*/  IADD3 R20, P1, PT, R18, 0x8, RZ ;  /* 0x0000000812147810 */ /* 0x001fe20007f3e0ff */
[----:B------:R-:W-:Y:S02]  /*0760*/  HFMA2 R10, -RZ, RZ, -6.306171417236328125e-05, 0.01395416259765625 ;  /* 0x84222325ff0a7431 */ /* 0x000fe400000001ff */
[----:B------:R-:W-:Y:S02]  /*0770*/  IMAD.MOV.U32 R14, RZ, RZ, -0x340d631c ;  /* 0xcbf29ce4ff0e7424 */ /* 0x000fe400078e00ff */
[----:B------:R-:W-:Y:S01]  /*0780*/  IMAD.MOV.U32 R30, RZ, RZ, R6 ;  /* 0x000000ffff1e7224 */ /* 0x000fe200078e0006 */
[----:B------:R-:W-:Y:S01]  /*0790*/  IADD3.X R21, PT, PT, RZ, R19, RZ, P1, !PT ;  /* 0x00000013ff157210 */ /* 0x000fe20000ffe4ff */
[----:B-1----:R-:W-:-:S07]  /*07a0*/  IMAD.MOV.U32 R29, RZ, RZ, R28 ;  /* 0x000000ffff1d7224 */ /* 0x002fce00078e001c */
.L_x_308:
        /* <DEDUP_REMOVED lines=102> */
[----:B------:R-:W-:-:S07]  /*0e10*/  MOV R21, R6 ;  /* 0x0000000600157202 */ /* 0x000fce0000000f00 */
.L_x_307:
        /* <DEDUP_REMOVED lines=53> */
.L_x_306:
        /* <DEDUP_REMOVED lines=15> */
.L_x_311:
        /* <DEDUP_REMOVED lines=103> */
.L_x_310:
        /* <DEDUP_REMOVED lines=53> */
.L_x_309:
        /* <DEDUP_REMOVED lines=12> */
[----:B-1----:R-:W-:-:S12]  /*1ce0*/  IMAD.MOV.U32 R27, RZ, RZ, RZ ;  /* 0x000000ffff1b7224 */ /* 0x002fd800078e00ff */
[----:B------:R-:W-:Y:S05]  /*1cf0*/  @!P1 BRA `(.L_x_315) ;  /* 0x0000000400b09947 */ /* 0x000fea0003800000 */
[----:B------:R-:W1:Y:S01]  /*1d00*/  LDC R27, c[0x0][0x3c4] ;  /* 0x0000f100ff1b7b82 */ /* 0x000e620000000800 */
[----:B------:R-:W-:Y:S02]  /*1d10*/  HFMA2 R10, -RZ, RZ, -15.890625, -0.0047760009765625 ;  /* 0xcbf29ce4ff0a7431 */ /* 0x000fe400000001ff */
[----:B------:R-:W-:Y:S02]  /*1d20*/  IMAD.MOV.U32 R14, RZ, RZ, -0x7bdddcdb ;  /* 0x84222325ff0e7424 */ /* 0x000fe400078e00ff */
[----:B------:R-:W-:Y:S02]  /*1d30*/  IMAD.MOV.U32 R29, RZ, RZ, RZ ;  /* 0x000000ffff1d7224 */ /* 0x000fe400078e00ff */
[----:B------:R-:W-:-:S07]  /*1d40*/  IMAD.MOV.U32 R26, RZ, RZ, RZ ;  /* 0x000000ffff1a7224 */ /* 0x000fce00078e00ff */
.L_x_316:
[----:B0-----:R-:W-:-:S04]  /*1d50*/  LEA R22, P1, R29, R18, 0x3 ;  /* 0x000000121d167211 */ /* 0x001fc800078218ff */
[----:B------:R-:W-:-:S05]  /*1d60*/  LEA.HI.X R23, R29, R19, R26, 0x3, P1 ;  /* 0x000000131d177211 */ /* 0x000fca00008f1c1a */
[----:B------:R-:W2:Y:S04]  /*1d70*/  LD.E.64 R20, desc[UR6][R22.64] ;  /* 0x0000000616147980 */ /* 0x000ea8000c101b00 */
[----:B------:R0:W3:Y:S01]  /*1d80*/  LD.E.64 R24, desc[UR6][R22.64+0x8] ;  /* 0x0000080616187980 */ /* 0x0000e2000c101b00 */
[----:B------:R-:W-:Y:S01]  /*1d90*/  IMAD R33, R10, 0x1b3, RZ ;  /* 0x000001b30a217824 */ /* 0x000fe200078e02ff */
[----:B------:R-:W-:-:S04]  /*1da0*/  IADD3 R29, P1, PT, R29, 0x2, RZ ;  /* 0x000000021d1d7810 */ /* 0x000fc80007f3e0ff */
[----:B------:R-:W-:Y:S02]  /*1db0*/  IADD3.X R26, PT, PT, RZ, R26, RZ, P1, !PT ;  /* 0x0000001aff1a7210 */ /* 0x000fe40000ffe4ff */
[----:B------:R-:W-:-:S04]  /*1dc0*/  ISETP.NE.U32.AND P1, PT, R29, R6, PT ;  /* 0x000000061d00720c */ /* 0x000fc80003f25070 */
[----:B------:R-:W-:Y:S02]  /*1dd0*/  ISETP.NE.AND.EX P1, PT, R26, R15, PT, P1 ;  /* 0x0000000f1a00720c */ /* 0x000fe40003f25310 */
        /* <DEDUP_REMOVED lines=94> */
.L_x_315:
[----:B------:R-:W-:-:S04]  /*23c0*/  ISETP.NE.U32.AND P1, PT, R4, RZ, PT ;  /* 0x000000ff0400720c */ /* 0x000fc80003f25070 */
[----:B------:R-:W-:-:S13]  /*23d0*/  ISETP.NE.AND.EX P1, PT, RZ, RZ, PT, P1 ;  /* 0x000000ffff00720c */ /* 0x000fda0003f25310 */
[----:B------:R-:W-:Y:S05]  /*23e0*/  @!P1 BRA `(.L_x_314) ;  /* 0x0000000000c89947 */ /* 0x000fea0003800000 */
[----:B0-----:R-:W-:-:S04]  /*23f0*/  LEA R18, P1, R21, R18, 0x3 ;  /* 0x0000001215127211 */ /* 0x001fc800078218ff */
[----:B-1----:R-:W-:-:S06]  /*2400*/  LEA.HI.X R19, R21, R19, R27, 0x3, P1 ;  /* 0x0000001315137211 */ /* 0x002fcc00008f1c1b */
        /* <DEDUP_REMOVED lines=48> */
.L_x_314:
[----:B------:R-:W-:Y:S02]  /*2710*/  IMAD.MOV.U32 R23, RZ, RZ, -0x7bdddcdb ;  /* 0x84222325ff177424 */ /* 0x000fe400078e00ff */
[----:B------:R-:W-:Y:S01]  /*2720*/  IMAD.MOV.U32 R31, RZ, RZ, -0x340d631c ;  /* 0xcbf29ce4ff1f7424 */ /* 0x000fe200078e00ff */
[----:B------:R-:W-:Y:S06]  /*2730*/  @!P0 BRA `(.L_x_317) ;  /* 0x0000000800a08947 */ /* 0x000fec0003800000 */
[----:B------:R-:W-:Y:S01]  /*2740*/  ISETP.NE.U32.AND P0, PT, R12, RZ, PT ;  /* 0x000000ff0c00720c */ /* 0x000fe20003f05070 */
[----:B------:R-:W-:Y:S01]  /*2750*/  HFMA2 R25, -RZ, RZ, 0, 0 ;  /* 0x00000000ff197431 */ /* 0x000fe200000001ff */
[----:B------:R-:W-:Y:S01]  /*2760*/  MOV R23, 0x84222325 ;  /* 0x8422232500177802 */ /* 0x000fe20000000f00 */
[----:B------:R-:W-:Y:S01]  /*2770*/  IMAD.MOV.U32 R31, RZ, RZ, -0x340d631c ;  /* 0xcbf29ce4ff1f7424 */ /* 0x000fe200078e00ff */
[----:B------:R-:W-:Y:S01]  /*2780*/  ISETP.NE.AND.EX P0, PT, R7, RZ, PT, P0 ;  /* 0x000000ff0700720c */ /* 0x000fe20003f05300 */
[----:B0-----:R-:W-:-:S12]  /*2790*/  IMAD.MOV.U32 R19, RZ, RZ, RZ ;  /* 0x000000ffff137224 */ /* 0x001fd800078e00ff */
[----:B------:R-:W-:Y:S05]  /*27a0*/  @!P0 BRA `(.L_x_318) ;  /* 0x0000000400b08947 */ /* 0x000fea0003800000 */
[----:B------:R-:W0:Y:S01]  /*27b0*/  LDC R25, c[0x0][0x3c4] ;  /* 0x0000f100ff197b82 */ /* 0x000e220000000800 */
[----:B------:R-:W-:Y:S01]  /*27c0*/  IMAD.MOV.U32 R23, RZ, RZ, -0x7bdddcdb ;  /* 0x84222325ff177424 */ /* 0x000fe200078e00ff */
[----:B-1----:R-:W-:Y:S01]  /*27d0*/  MOV R27, RZ ;  /* 0x000000ff001b7202 */ /* 0x002fe20000000f00 */
[----:B------:R-:W-:Y:S02]  /*27e0*/  IMAD.MOV.U32 R31, RZ, RZ, -0x340d631c ;  /* 0xcbf29ce4ff1f7424 */ /* 0x000fe400078e00ff */
[----:B------:R-:W-:-:S07]  /*27f0*/  IMAD.MOV.U32 R24, RZ, RZ, RZ ;  /* 0x000000ffff187224 */ /* 0x000fce00078e00ff */
.L_x_319:
        /* <DEDUP_REMOVED lines=103> */
.L_x_318:
[----:B------:R-:W-:-:S04]  /*2e70*/  ISETP.NE.U32.AND P0, PT, R4, RZ, PT ;  /* 0x000000ff0400720c */ /* 0x000fc80003f05070 */
[----:B------:R-:W-:-:S13]  /*2e80*/  ISETP.NE.AND.EX P0, PT, RZ, RZ, PT, P0 ;  /* 0x000000ffff00720c */ /* 0x000fda0003f05300 */
[----:B------:R-:W-:Y:S05]  /*2e90*/  @!P0 BRA `(.L_x_317) ;  /* 0x0000000000c88947 */ /* 0x000fea0003800000 */
[----:B------:R-:W-:-:S04]  /*2ea0*/  LEA R16, P0, R19, R16, 0x3 ;  /* 0x0000001013107211 */ /* 0x000fc800078018ff */
        /* <DEDUP_REMOVED lines=49> */
.L_x_317:
[----:B------:R-:W-:-:S04]  /*31c0*/  ISETP.GE.U32.AND P0, PT, R14, R23, PT ;  /* 0x000000170e00720c */ /* 0x000fc80003f06070 */
[----:B------:R-:W-:Y:S01]  /*31d0*/  ISETP.GE.U32.AND.EX P0, PT, R10, R31, PT, P0 ;  /* 0x0000001f0a00720c */ /* 0x000fe20003f06100 */
[----:B------:R-:W-:-:S12]  /*31e0*/  BRA `(.L_x_320) ;  /* 0x0000000000707947 */ /* 0x000fd80003800000 */
.L_x_313:
[----:B------:R-:W2:Y:S01]  /*31f0*/  LDCU UR5, c[0x0][0x3c8] ;  /* 0x00007900ff0577ac */ /* 0x000ea20008000800 */
[----:B------:R-:W-:Y:S01]  /*3200*/  PLOP3.LUT P0, PT, PT, PT, PT, 0x80, 0x8 ;  /* 0x000000000008781c */ /* 0x000fe20003f0f070 */
[----:B--2---:R-:W-:-:S09]  /*3210*/  UISETP.NE.AND UP0, UPT, UR5, URZ, UPT ;  /* 0x000000ff0500728c */ /* 0x004fd2000bf05270 */
[----:B------:R-:W-:Y:S05]  /*3220*/  BRA.U !UP0, `(.L_x_320) ;  /* 0x0000000108607547 */ /* 0x000fea000b800000 */
[----:B------:R-:W-:Y:S02]  /*3230*/  HFMA2 R10, -RZ, RZ, 0, 0 ;  /* 0x00000000ff0a7431 */ /* 0x000fe400000001ff */
[----:B------:R-:W-:-:S07]  /*3240*/  IMAD.MOV.U32 R25, RZ, RZ, RZ ;  /* 0x000000ffff197224 */ /* 0x000fce00078e00ff */
.L_x_321:
        /* <DEDUP_REMOVED lines=17> */
[----:B------:R-:W-:Y:S01]  /*3360*/  PLOP3.LUT P0, PT, PT, PT, PT, 0x80, 0x8 ;  /* 0x000000000008781c */ /* 0x000fe20003f0f070 */
[----:B0-----:R-:W-:Y:S02]  /*3370*/  USHF.R.S32.HI UR5, URZ, 0x1f, UR8 ;  /* 0x0000001fff057899 */ /* 0x001fe40008011408 */
[----:B------:R-:W-:-:S04]  /*3380*/  ISETP.GE.U32.AND P1, PT, R10, UR8, PT ;  /* 0x000000080a007c0c */ /* 0x000fc8000bf26070 */
[----:B------:R-:W-:-:S13]  /*3390*/  ISETP.GE.U32.AND.EX P1, PT, R25, UR5, PT, P1 ;  /* 0x0000000519007c0c */ /* 0x000fda000bf26110 */
[----:B------:R-:W-:Y:S05]  /*33a0*/  @!P1 BRA !P2, `(.L_x_321) ;  /* 0xfffffffc00a89947 */ /* 0x000fea000503ffff */
.L_x_320:
[----:B------:R-:W-:Y:S05]  /*33b0*/  BSYNC.RECONVERGENT B1 ;  /* 0x0000000000017941 */ /* 0x000fea0003800200 */
.L_x_312:
[----:B------:R-:W-:Y:S02]  /*33c0*/  @P0 IADD3 R9, PT, PT, R11, 0x1, RZ ;  /* 0x000000010b090810 */ /* 0x000fe40007ffe0ff */
[----:B------:R-:W-:-:S03]  /*33d0*/  SEL R8, R8, R11, P0 ;  /* 0x0000000b08087207 */ /* 0x000fc60000000000 */
[----:B------:R-:W-:Y:S01]  /*33e0*/  IMAD.MOV.U32 R15, RZ, RZ, R9 ;  /* 0x000000ffff0f7224 */ /* 0x000fe200078e0009 */
[----:B------:R-:W-:-:S13]  /*33f0*/  ISETP.GE.AND P0, PT, R9, R8, PT ;  /* 0x000000080900720c */ /* 0x000fda0003f06270 */
[----:B------:R-:W-:Y:S05]  /*3400*/  @!P0 BRA `(.L_x_322) ;  /* 0xffffffd000708947 */ /* 0x000fea000383ffff */
.L_x_305:
[----:B------:R-:W-:Y:S05]  /*3410*/  BSYNC.RECONVERGENT B0 ;  /* 0x0000000000007941 */ /* 0x000fea0003800200 */
.L_x_304:
[----:B------:R-:W-:Y:S01]  /*3420*/  IADD3 R4, PT, PT, R2, R5, -R15 ;  /* 0x0000000502047210 */ /* 0x000fe20007ffe80f */
[----:B------:R-:W2:Y:S01]  /*3430*/  LDCU.64 UR12, c[0x0][0x3c0] ;  /* 0x00007800ff0c77ac */ /* 0x000ea20008000a00 */
[----:B------:R-:W-:Y:S01]  /*3440*/  LEA R5, R15, UR4, 0x3 ;  /* 0x000000040f057c11 */ /* 0x000fe2000f8e18ff */
[----:B------:R-:W-:Y:S01]  /*3450*/  BSSY.RECONVERGENT B0, `(.L_x_323) ;  /* 0x00002eb000007945 */ /* 0x000fe20003800200 */
[C---:B------:R-:W-:Y:S01]  /*3460*/  LEA R14, R4.reuse, UR4, 0x3 ;  /* 0x00000004040e7c11 */ /* 0x040fe2000f8e18ff */
[----:B------:R-:W3:Y:S01]  /*3470*/  LDCU UR5, c[0x0][0x3c8] ;  /* 0x00007900ff0577ac */ /* 0x000ee20008000800 */
[----:B------:R-:W-:Y:S01]  /*3480*/  ISETP.GE.AND P1, PT, R4, R3, PT ;  /* 0x000000030400720c */ /* 0x000fe20003f26270 */
[----:B0-----:R0:W4:Y:S01]  /*3490*/  LDS.64 R8, [R5] ;  /* 0x0000000005087984 */ /* 0x0011220000000a00 */
[----:B------:R-:W-:-:S03]  /*34a0*/  PLOP3.LUT P0, PT, PT, PT, PT, 0x8, 0x80 ;  /* 0x000000000080781c */ /* 0x000fc60003f0e170 */
[----:B------:R0:W0:Y:S01]  /*34b0*/  LDS.64 R10, [R14] ;  /* 0x000000000e0a7984 */ /* 0x0000220000000a00 */
[----:B--2---:R-:W-:Y:S02]  /*34c0*/  UIADD3 UR8, UP0, UPT, UR12, -0x1, URZ ;  /* 0xffffffff0c087890 */ /* 0x004fe4000ff1e0ff */
[----:B---3--:R-:W-:Y:S02]  /*34d0*/  USHF.R.S32.HI UR10, URZ, 0x1f, UR5 ;  /* 0x0000001fff0a7899 */ /* 0x008fe40008011405 */
[----:B------:R-:W-:-:S03]  /*34e0*/  UIADD3.X UR9, UPT, UPT, UR13, -0x1, URZ, UP0, !UPT ;  /* 0xffffffff0d097890 */ /* 0x000fc600087fe4ff */
[----:B------:R-:W-:Y:S09]  /*34f0*/  @P1 BRA `(.L_x_324) ;  /* 0x0000002c00801947 */ /* 0x000ff20003800000 */
[----:B------:R-:W-:Y:S02]  /*3500*/  ISETP.GE.AND P1, PT, R15, R2, PT ;  /* 0x000000020f00720c */ /* 0x000fe40003f26270 */
        /* <DEDUP_REMOVED lines=17> */
[----:B------:R-:W2:Y:S01]  /*3620*/  LDC R22, c[0x0][0x3c4] ;  /* 0x0000f100ff167b82 */ /* 0x000ea20000000800 */
[----:B------:R-:W-:Y:S01]  /*3630*/  ULOP3.LUT UR11, UR12, 0xfffffffe, URZ, 0xc0, !UPT ;  /* 0xfffffffe0c0b7892 */ /* 0x000fe2000f8ec0ff */
[----:B0-----:R-:W-:Y:S01]  /*3640*/  IADD3 R6, P1, PT, R10, 0x8, RZ ;  /* 0x000000080a067810 */ /* 0x001fe20007f3e0ff */
[----:B------:R-:W-:Y:S02]  /*3650*/  HFMA2 R18, -RZ, RZ, -15.890625, -0.0047760009765625 ;  /* 0xcbf29ce4ff127431 */ /* 0x000fe400000001ff */
[----:B------:R-:W-:Y:S02]  /*3660*/  IMAD.MOV.U32 R20, RZ, RZ, -0x7bdddcdb ;  /* 0x84222325ff147424 */ /* 0x000fe400078e00ff */
[----:B------:R-:W-:Y:S01]  /*3670*/  IMAD.X R7, RZ, RZ, R11, P1 ;  /* 0x000000ffff077224 */ /* 0x000fe200008e060b */
[----:B------:R-:W-:Y:S01]  /*3680*/  MOV R23, UR11 ;  /* 0x0000000b00177c02 */ /* 0x000fe20008000f00 */
[----:B------:R-:W-:Y:S02]  /*3690*/  IMAD.U32 R19, RZ, RZ, UR11 ;  /* 0x0000000bff137e24 */ /* 0x000fe4000f8e00ff */
[----:B--2---:R-:W-:-:S07]  /*36a0*/  IMAD.MOV.U32 R21, RZ, RZ, R22 ;  /* 0x000000ffff157224 */ /* 0x004fce00078e0016 */
.L_x_327:
[----:B------:R-:W2:Y:S04]  /*36b0*/  LD.E.64 R16, desc[UR6][R6.64+-0x8] ;  /* 0xfffff80606107980 */ /* 0x000ea8000c101b00 */
[----:B------:R0:W3:Y:S01]  /*36c0*/  LD.E.64 R12, desc[UR6][R6.64] ;  /* 0x00000006060c7980 */ /* 0x0000e2000c101b00 */
[----:B-1----:R-:W-:Y:S01]  /*36d0*/  IMAD R27, R18, 0x1b3, RZ ;  /* 0x000001b3121b7824 */ /* 0x002fe200078e02ff */
        /* <DEDUP_REMOVED lines=99> */
.L_x_326:
        /* <DEDUP_REMOVED lines=50> */
.L_x_325:
[----:B------:R-:W-:Y:S02]  /*4030*/  IMAD.MOV.U32 R23, RZ, RZ, -0x7bdddcdb ;  /* 0x84222325ff177424 */ /* 0x000fe400078e00ff */
[----:B-1----:R-:W-:Y:S01]  /*4040*/  IMAD.MOV.U32 R27, RZ, RZ, -0x340d631c ;  /* 0xcbf29ce4ff1b7424 */ /* 0x002fe200078e00ff */
        /* <DEDUP_REMOVED lines=11> */
[----:B------:R-:W1:Y:S01]  /*4100*/  LDC R24, c[0x0][0x3c4] ;  /* 0x0000f100ff187b82 */ /* 0x000e620000000800 */
[----:B------:R-:W-:Y:S01]  /*4110*/  ULOP3.LUT UR11, UR12, 0xfffffffe, URZ, 0xc0, !UPT ;  /* 0xfffffffe0c0b7892 */ /* 0x000fe2000f8ec0ff */
[----:B----4-:R-:W-:Y:S01]  /*4120*/  IADD3 R6, P1, PT, R8, 0x8, RZ ;  /* 0x0000000808067810 */ /* 0x010fe20007f3e0ff */
[----:B------:R-:W-:Y:S02]  /*4130*/  IMAD.MOV.U32 R23, RZ, RZ, -0x7bdddcdb ;  /* 0x84222325ff177424 */ /* 0x000fe400078e00ff */
[----:B------:R-:W-:Y:S01]  /*4140*/  IMAD.MOV.U32 R27, RZ, RZ, -0x340d631c ;  /* 0xcbf29ce4ff1b7424 */ /* 0x000fe200078e00ff */
[----:B------:R-:W-:Y:S01]  /*4150*/  IADD3.X R7, PT, PT, RZ, R9, RZ, P1, !PT ;  /* 0x00000009ff077210 */ /* 0x000fe20000ffe4ff */
[----:B------:R-:W-:Y:S02]  /*4160*/  IMAD.U32 R21, RZ, RZ, UR11 ;  /* 0x0000000bff157e24 */ /* 0x000fe4000f8e00ff */
[----:B------:R-:W-:Y:S01]  /*4170*/  IMAD.U32 R25, RZ, RZ, UR11 ;  /* 0x0000000bff197e24 */ /* 0x000fe2000f8e00ff */
[----:B-1----:R-:W-:-:S07]  /*4180*/  MOV R19, R24 ;  /* 0x0000001800137202 */ /* 0x002fce0000000f00 */
.L_x_330:
[----:B------:R-:W2:Y:S04]  /*4190*/  LD.E.64 R16, desc[UR6][R6.64+-0x8] ;  /* 0xfffff80606107980 */ /* 0x000ea8000c101b00 */
[----:B------:R1:W3:Y:S01]  /*41a0*/  LD.E.64 R12, desc[UR6][R6.64] ;  /* 0x00000006060c7980 */ /* 0x0002e2000c101b00 */
[----:B------:R-:W-:Y:S01]  /*41b0*/  IMAD R27, R27, 0x1b3, RZ ;  /* 0x000001b31b1b7824 */ /* 0x000fe200078e02ff */
[----:B------:R-:W-:-:S04]  /*41c0*/  IADD3 R25, P1, PT, R25, -0x2, RZ ;  /* 0xfffffffe19197810 */ /* 0x000fc80007f3e0ff */
[----:B------:R-:W-:Y:S02]  /*41d0*/  IADD3.X R19, PT, PT, R19, -0x1, RZ, P1, !PT ;  /* 0xffffffff13137810 */ /* 0x000fe40000ffe4ff */
[----:B------:R-:W-:Y:S02]  /*41e0*/  ISETP.NE.U32.AND P1, PT, R25, RZ, PT ;  /* 0x000000ff1900720c */ /* 0x000fe40003f25070 */
[----:B-1----:R-:W-:Y:S02]  /*41f0*/  IADD3 R6, P2, PT, R6, 0x10, RZ ;  /* 0x0000001006067810 */ /* 0x002fe40007f5e0ff */
        /* <DEDUP_REMOVED lines=95> */
.L_x_329:
[----:B------:R-:W-:Y:S05]  /*47f0*/  BRA.U UP0, `(.L_x_328) ;  /* 0x0000000100c87547 */ /* 0x000fea000b800000 */
[----:B----4-:R-:W-:-:S04]  /*4800*/  LEA R6, P1, R21, R8, 0x3 ;  /* 0x0000000815067211 */ /* 0x010fc800078218ff */
        /* <DEDUP_REMOVED lines=49> */
.L_x_328:
[----:B------:R-:W-:-:S04]  /*4b20*/  ISETP.NE.U32.AND P1, PT, R20, R23, PT ;  /* 0x000000171400720c */ /* 0x000fc80003f25070 */
[----:B------:R-:W-:-:S13]  /*4b30*/  ISETP.NE.AND.EX P1, PT, R18, R27, PT, P1 ;  /* 0x0000001b1200720c */ /* 0x000fda0003f25310 */
[----:B------:R-:W-:Y:S05]  /*4b40*/  @!P1 BRA `(.L_x_331) ;  /* 0x0000001400849947 */ /* 0x000fea0003800000 */
[----:B------:R-:W-:Y:S02]  /*4b50*/  IMAD.MOV.U32 R20, RZ, RZ, -0x7bdddcdb ;  /* 0x84222325ff147424 */ /* 0x000fe400078e00ff */
[----:B------:R-:W-:Y:S01]  /*4b60*/  IMAD.MOV.U32 R18, RZ, RZ, -0x340d631c ;  /* 0xcbf29ce4ff127424 */ /* 0x000fe200078e00ff */
[----:B------:R-:W-:Y:S06]  /*4b70*/  @!P0 BRA `(.L_x_332) ;  /* 0x0000000800ac8947 */ /* 0x000fec0003800000 */
        /* <DEDUP_REMOVED lines=10> */
[----:B------:R-:W1:Y:S01]  /*4c20*/  LDC R22, c[0x0][0x3c4] ;  /* 0x0000f100ff167b82 */ /* 0x000e620000000800 */
[----:B------:R-:W-:Y:S01]  /*4c30*/  ULOP3.LUT UR11, UR12, 0xfffffffe, URZ, 0xc0, !UPT ;  /* 0xfffffffe0c0b7892 */ /* 0x000fe2000f8ec0ff */
[----:B0-----:R-:W-:Y:S01]  /*4c40*/  IADD3 R6, P1, PT, R10, 0x8, RZ ;  /* 0x000000080a067810 */ /* 0x001fe20007f3e0ff */
[----:B------:R-:W-:Y:S02]  /*4c50*/  IMAD.MOV.U32 R20, RZ, RZ, -0x7bdddcdb ;  /* 0x84222325ff147424 */ /* 0x000fe400078e00ff */
[----:B------:R-:W-:Y:S01]  /*4c60*/  IMAD.MOV.U32 R18, RZ, RZ, -0x340d631c ;  /* 0xcbf29ce4ff127424 */ /* 0x000fe200078e00ff */
[----:B------:R-:W-:Y:S01]  /*4c70*/  IADD3.X R7, PT, PT, RZ, R11, RZ, P1, !PT ;  /* 0x0000000bff077210 */ /* 0x000fe20000ffe4ff */
[----:B------:R-:W-:Y:S02]  /*4c80*/  IMAD.U32 R19, RZ, RZ, UR11 ;  /* 0x0000000bff137e24 */ /* 0x000fe4000f8e00ff */
[----:B------:R-:W-:Y:S01]  /*4c90*/  IMAD.U32 R23, RZ, RZ, UR11 ;  /* 0x0000000bff177e24 */ /* 0x000fe2000f8e00ff */
[----:B-1----:R-:W-:-:S07]  /*4ca0*/  MOV R21, R22 ;  /* 0x0000001600157202 */ /* 0x002fce0000000f00 */
.L_x_334:
        /* <DEDUP_REMOVED lines=102> */
.L_x_333:
[----:B------:R-:W-:Y:S05]  /*5310*/  BRA.U UP0, `(.L_x_332) ;  /* 0x0000000100c47547 */ /* 0x000fea000b800000 */
        /* <DEDUP_REMOVED lines=49> */
.L_x_332:
        /* <DEDUP_REMOVED lines=13> */
[----:B------:R-:W1:Y:S01]  /*5700*/  LDC R24, c[0x0][0x3c4] ;  /* 0x0000f100ff187b82 */ /* 0x000e620000000800 */
[----:B------:R-:W-:Y:S01]  /*5710*/  ULOP3.LUT UR11, UR12, 0xfffffffe, URZ, 0xc0, !UPT ;  /* 0xfffffffe0c0b7892 */ /* 0x000fe2000f8ec0ff */
[----:B----4-:R-:W-:Y:S01]  /*5720*/  IADD3 R6, P0, PT, R8, 0x8, RZ ;  /* 0x0000000808067810 */ /* 0x010fe20007f1e0ff */
[----:B------:R-:W-:Y:S02]  /*5730*/  HFMA2 R23, -RZ, RZ, -6.306171417236328125e-05, 0.01395416259765625 ;  /* 0x84222325ff177431 */ /* 0x000fe400000001ff */
[----:B------:R-:W-:Y:S02]  /*5740*/  IMAD.MOV.U32 R27, RZ, RZ, -0x340d631c ;  /* 0xcbf29ce4ff1b7424 */ /* 0x000fe400078e00ff */
[----:B------:R-:W-:Y:S01]  /*5750*/  IMAD.X R7, RZ, RZ, R9, P0 ;  /* 0x000000ffff077224 */ /* 0x000fe200000e0609 */
[----:B------:R-:W-:Y:S01]  /*5760*/  MOV R21, UR11 ;  /* 0x0000000b00157c02 */ /* 0x000fe20008000f00 */
[----:B------:R-:W-:Y:S02]  /*5770*/  IMAD.U32 R25, RZ, RZ, UR11 ;  /* 0x0000000bff197e24 */ /* 0x000fe4000f8e00ff */
[----:B-1----:R-:W-:-:S07]  /*5780*/  IMAD.MOV.U32 R19, RZ, RZ, R24 ;  /* 0x000000ffff137224 */ /* 0x002fce00078e0018 */
.L_x_337:
        /* <DEDUP_REMOVED lines=102> */
.L_x_336:
        /* <DEDUP_REMOVED lines=51> */
.L_x_335:
[----:B------:R-:W-:-:S04]  /*6120*/  ISETP.GE.U32.AND P0, PT, R20, R23, PT ;  /* 0x000000171400720c */ /* 0x000fc80003f06070 */
[----:B------:R-:W-:-:S04]  /*6130*/  ISETP.GE.U32.AND.EX P0, PT, R18, R27, PT, P0 ;  /* 0x0000001b1200720c */ /* 0x000fc80003f06100 */
[----:B------:R-:W-:Y:S01]  /*6140*/  PLOP3.LUT P0, PT, P0, PT, PT, 0x8, 0x80 ;  /* 0x000000000080781c */ /* 0x000fe2000070e170 */
[----:B------:R-:W-:-:S12]  /*6150*/  BRA `(.L_x_324) ;  /* 0x0000000000687947 */ /* 0x000fd80003800000 */
.L_x_331:
[----:B------:R-:W-:Y:S01]  /*6160*/  UISETP.NE.AND UP0, UPT, UR5, URZ, UPT ;  /* 0x000000ff0500728c */ /* 0x000fe2000bf05270 */
[----:B------:R-:W-:-:S08]  /*6170*/  PLOP3.LUT P0, PT, PT, PT, PT, 0x8, 0x80 ;  /* 0x000000000080781c */ /* 0x000fd00003f0e170 */
[----:B------:R-:W-:Y:S05]  /*6180*/  BRA.U !UP0, `(.L_x_324) ;  /* 0x00000001085c7547 */ /* 0x000fea000b800000 */
[----:B------:R-:W-:Y:S02]  /*6190*/  HFMA2 R17, -RZ, RZ, 0, 0 ;  /* 0x00000000ff117431 */ /* 0x000fe400000001ff */
[----:B------:R-:W-:-:S07]  /*61a0*/  IMAD.MOV.U32 R18, RZ, RZ, RZ ;  /* 0x000000ffff127224 */ /* 0x000fce00078e00ff */
.L_x_338:
[C---:B------:R-:W-:Y:S01]  /*61b0*/  IMAD.SHL.U32 R13, R17.reuse, 0x8, RZ ;  /* 0x00000008110d7824 */ /* 0x040fe200078e00ff */
[----:B------:R-:W-:-:S04]  /*61c0*/  SHF.L.U64.HI R16, R17, 0x3, R18 ;  /* 0x0000000311107819 */ /* 0x000fc80000010212 */
[C---:B----4-:R-:W-:Y:S02]  /*61d0*/  IADD3 R12, P1, PT, R13.reuse, R8, RZ ;  /* 0x000000080d0c7210 */ /* 0x050fe40007f3e0ff */
        /* <DEDUP_REMOVED lines=18> */
.L_x_324:
[----:B------:R-:W-:Y:S05]  /*6300*/  BSYNC.RECONVERGENT B0 ;  /* 0x0000000000007941 */ /* 0x000fea0003800200 */
.L_x_323:
[----:B0---4-:R-:W-:Y:S01]  /*6310*/  SEL R12, R10, R8, P0 ;  /* 0x000000080a0c7207 */ /* 0x011fe20000000000 */
[----:B------:R-:W-:Y:S01]  /*6320*/  BSSY.RECONVERGENT B0, `(.L_x_339) ;  /* 0x00002e6000007945 */ /* 0x000fe20003800200 */
[----:B------:R-:W-:Y:S01]  /*6330*/  SEL R13, R11, R9, P0 ;  /* 0x000000090b0d7207 */ /* 0x000fe20000000000 */
[C---:B------:R-:W-:Y:S01]  /*6340*/  VIADD R7, R15.reuse, 0x1 ;  /* 0x000000010f077836 */ /* 0x040fe20000000000 */
[----:B------:R0:W2:Y:S01]  /*6350*/  @P0 LDS.64 R10, [R14+0x8] ;  /* 0x000008000e0a0984 */ /* 0x0000a20000000a00 */
[----:B------:R-:W-:Y:S01]  /*6360*/  IADD3 R6, PT, PT, R4, 0x1, RZ ;  /* 0x0000000104067810 */ /* 0x000fe20007ffe0ff */
[----:B------:R-:W-:Y:S01]  /*6370*/  @!P0 IMAD.MOV R6, RZ, RZ, R4 ;  /* 0x000000ffff068224 */ /* 0x000fe200078e0204 */
[----:B------:R-:W-:Y:S01]  /*6380*/  PLOP3.LUT P1, PT, PT, PT, PT, 0x8, 0x80 ;  /* 0x000000000080781c */ /* 0x000fe20003f2e170 */
[----:B------:R0:W3:Y:S01]  /*6390*/  @!P0 LDS.64 R8, [R5+0x8] ;  /* 0x0000080005088984 */ /* 0x0000e20000000a00 */
[----:B------:R-:W-:Y:S02]  /*63a0*/  @P0 IADD3 R7, PT, PT, R15, RZ, RZ ;  /* 0x000000ff0f070210 */ /* 0x000fe40007ffe0ff */
[----:B------:R-:W-:-:S13]  /*63b0*/  ISETP.GE.AND P2, PT, R6, R3, PT ;  /* 0x000000030600720c */ /* 0x000fda0003f46270 */
[----:B0-----:R-:W-:Y:S05]  /*63c0*/  @P2 BRA `(.L_x_340) ;  /* 0x0000002c006c2947 */ /* 0x001fea0003800000 */
[----:B------:R-:W-:Y:S02]  /*63d0*/  ISETP.GE.AND P0, PT, R7, R2, PT ;  /* 0x000000020700720c */ /* 0x000fe40003f06270 */
[----:B------:R-:W-:-:S11]  /*63e0*/  PLOP3.LUT P1, PT, PT, PT, PT, 0x80, 0x8 ;  /* 0x000000000008781c */ /* 0x000fd60003f2f070 */
[----:B------:R-:W-:Y:S05]  /*63f0*/  @P0 BRA `(.L_x_340) ;  /* 0x0000002c00600947 */ /* 0x000fea0003800000 */
[----:B------:R-:W0:Y:S01]  /*6400*/  LDC.64 R18, c[0x0][0x3c0] ;  /* 0x0000f000ff127b82 */ /* 0x000e220000000a00 */
        /* <DEDUP_REMOVED lines=23> */
.L_x_343:
[----:B------:R-:W2:Y:S04]  /*6580*/  LD.E.64 R24, desc[UR6][R14.64+-0x8] ;  /* 0xfffff8060e187980 */ /* 0x000ea8000c101b00 */
        /* <DEDUP_REMOVED lines=9> */
[C---:B-1----:R-:W-:Y:S01]  /*6620*/  LEA R27, R23.reuse, R26, 0x8 ;  /* 0x0000001a171b7211 */ /* 0x042fe200078e40ff */
        /* <DEDUP_REMOVED lines=40> */
[----:B------:R-:W-:-:S04]  /*68b0*/  IMAD.WIDE.U32 R4, R23, 0x1b3, RZ ;  /* 0x000001b317047825 */ /* 0x000fc800078e00ff */
[----:B------:R-:W-:-:S05]  /*68c0*/  IMAD R23, R23, 0x100, R24 ;  /* 0x0000010017177824 */ /* 0x000fca00078e0218 */
[----:B------:R-:W-:Y:S02]  /*68d0*/  IADD3 R5, PT, PT, R5, R23, RZ ;  /* 0x0000001705057210 */ /* 0x000fe40007ffe0ff */
[----:B----4-:R-:W-:-:S03]  /*68e0*/  LOP3.LUT R23, R4, 0xff, R16, 0x78, !PT ;  /* 0x000000ff04177812 */ /* 0x010fc600078e7810 */
        /* <DEDUP_REMOVED lines=43> */
[----:B------:R-:W-:-:S05]  /*6ba0*/  LEA R17, R16, R17, 0x8 ;  /* 0x0000001110117211 */ /* 0x000fca00078e40ff */
[----:B------:R-:W-:Y:S01]  /*6bb0*/  IMAD.IADD R5, R5, 0x1, R17 ;  /* 0x0000000105057824 */ /* 0x000fe200078e0211 */
[----:B------:R-:W-:Y:S06]  /*6bc0*/  @P1 BRA `(.L_x_343) ;  /* 0xfffffff8006c1947 */ /* 0x000fec000383ffff */
.L_x_342:
        /* <DEDUP_REMOVED lines=49> */
[----:B------:R-:W-:-:S07]  /*6ee0*/  IADD3 R5, PT, PT, R5, R15, RZ ;  /* 0x0000000f05057210 */ /* 0x000fce0007ffe0ff */
.L_x_341:
        /* <DEDUP_REMOVED lines=13> */
[----:B---3--:R-:W-:Y:S01]  /*6fc0*/  IADD3 R20, P1, PT, R8, 0x8, RZ ;  /* 0x0000000808147810 */ /* 0x008fe20007f3e0ff */
[----:B------:R-:W-:Y:S01]  /*6fd0*/  IMAD.MOV.U32 R19, RZ, RZ, -0x7bdddcdb ;  /* 0x84222325ff137424 */ /* 0x000fe200078e00ff */
[----:B------:R-:W-:Y:S02]  /*6fe0*/  LOP3.LUT R14, R18, 0xfffffffe, RZ, 0xc0, !PT ;  /* 0xfffffffe120e7812 */ /* 0x000fe400078ec0ff */
[----:B------:R-:W-:Y:S01]  /*6ff0*/  MOV R26, 0xcbf29ce4 ;  /* 0xcbf29ce4001a7802 */ /* 0x000fe20000000f00 */
[----:B------:R-:W-:Y:S02]  /*7000*/  IMAD.X R21, RZ, RZ, R9, P1 ;  /* 0x000000ffff157224 */ /* 0x000fe400008e0609 */
[----:B------:R-:W-:Y:S01]  /*7010*/  IMAD.MOV.U32 R17, RZ, RZ, R14 ;  /* 0x000000ffff117224 */ /* 0x000fe200078e000e */
[----:B0-----:R-:W-:-:S07]  /*7020*/  MOV R16, R15 ;  /* 0x0000000f00107202 */ /* 0x001fce0000000f00 */
.L_x_346:
        /* <DEDUP_REMOVED lines=10> */
[----:B-1----:R-:W-:-:S04]  /*70d0*/  IMAD.WIDE.U32 R26, R19, 0x1b3, RZ ;  /* 0x000001b3131a7825 */ /* 0x002fc800078e00ff */
        /* <DEDUP_REMOVED lines=91> */
.L_x_345:
[----:B------:R-:W-:Y:S05]  /*7690*/  @P2 BRA `(.L_x_344) ;  /* 0x0000000000c82947 */ /* 0x000fea0003800000 */
[----:B---3--:R-:W-:-:S04]  /*76a0*/  LEA R16, P1, R14, R8, 0x3 ;  /* 0x000000080e107211 */ /* 0x008fc800078218ff */
[----:B------:R-:W-:-:S05]  /*76b0*/  LEA.HI.X R17, R14, R9, R15, 0x3, P1 ;  /* 0x000000090e117211 */ /* 0x000fca00008f1c0f */
[----:B------:R-:W3:Y:S01]  /*76c0*/  LD.E.64 R14, desc[UR6][R16.64] ;  /* 0x00000006100e7980 */ /* 0x000ee2000c101b00 */
[----:B------:R-:W-:Y:S01]  /*76d0*/  IMAD R26, R26, 0x1b3, RZ ;  /* 0x000001b31a1a7824 */ /* 0x000fe200078e02ff */
[----:B---3--:R-:W-:Y:S02]  /*76e0*/  LOP3.LUT R19, R19, 0xff, R14, 0x78, !PT ;  /* 0x000000ff13137812 */ /* 0x008fe400078e780e */
[----:B------:R-:W-:-:S03]  /*76f0*/  SHF.R.U64 R17, R14, 0x10, R15 ;  /* 0x000000100e117819 */ /* 0x000fc6000000120f */
        /* <DEDUP_REMOVED lines=44> */
.L_x_344:
        /* <DEDUP_REMOVED lines=24> */
.L_x_350:
        /* <DEDUP_REMOVED lines=101> */
.L_x_349:
        /* <DEDUP_REMOVED lines=50> */
.L_x_348:
        /* <DEDUP_REMOVED lines=16> */
[----:B---3--:R-:W-:Y:S01]  /*85b0*/  IADD3 R14, P0, PT, R8, 0x8, RZ ;  /* 0x00000008080e7810 */ /* 0x008fe20007f1e0ff */
[----:B------:R-:W-:Y:S02]  /*85c0*/  IMAD.MOV.U32 R24, RZ, RZ, -0x340d631c ;  /* 0xcbf29ce4ff187424 */ /* 0x000fe400078e00ff */
[----:B------:R-:W-:Y:S01]  /*85d0*/  IMAD.MOV.U32 R21, RZ, RZ, R19 ;  /* 0x000000ffff157224 */ /* 0x000fe200078e0013 */
[----:B------:R-:W-:Y:S01]  /*85e0*/  IADD3.X R15, PT, PT, RZ, R9, RZ, P0, !PT ;  /* 0x00000009ff0f7210 */ /* 0x000fe200007fe4ff */
[----:B0-----:R-:W-:-:S08]  /*85f0*/  IMAD.MOV.U32 R18, RZ, RZ, R20 ;  /* 0x000000ffff127224 */ /* 0x001fd000078e0014 */
.L_x_353:
[----:B------:R-:W3:Y:S04]  /*8600*/  LD.E.64 R22, desc[UR6][R14.64+-0x8] ;  /* 0xfffff8060e167980 */ /* 0x000ee8000c101b00 */
[----:B------:R0:W4:Y:S01]  /*8610*/  LD.E.64 R16, desc[UR6][R14.64] ;  /* 0x000000060e107980 */ /* 0x000122000c101b00 */
[----:B-1----:R-:W-:Y:S01]  /*8620*/  IMAD R27, R24, 0x1b3, RZ ;  /* 0x000001b3181b7824 */ /* 0x002fe200078e02ff */
        /* <DEDUP_REMOVED lines=99> */
.L_x_352:
[----:B------:R-:W-:Y:S05]  /*8c60*/  @P1 BRA `(.L_x_351) ;  /* 0x0000000000c81947 */ /* 0x000fea0003800000 */
[----:B---3--:R-:W-:-:S04]  /*8c70*/  LEA R14, P0, R19, R8, 0x3 ;  /* 0x00000008130e7211 */ /* 0x008fc800078018ff */
[----:B------:R-:W-:-:S06]  /*8c80*/  LEA.HI.X R15, R19, R9, R20, 0x3, P0 ;  /* 0x00000009130f7211 */ /* 0x000fcc00000f1c14 */
        /* <DEDUP_REMOVED lines=48> */
.L_x_351:
[----:B------:R-:W-:-:S04]  /*8f90*/  ISETP.GE.U32.AND P1, PT, R4, R25, PT ;  /* 0x000000190400720c */ /* 0x000fc80003f26070 */
[----:B------:R-:W-:-:S04]  /*8fa0*/  ISETP.GE.U32.AND.EX P1, PT, R5, R24, PT, P1 ;  /* 0x000000180500720c */ /* 0x000fc80003f26110 */
[----:B------:R-:W-:Y:S01]  /*8fb0*/  PLOP3.LUT P1, PT, P1, PT, PT, 0x8, 0x80 ;  /* 0x000000000080781c */ /* 0x000fe20000f2e170 */
[----:B------:R-:W-:-:S12]  /*8fc0*/  BRA `(.L_x_340) ;  /* 0x00000000006c7947 */ /* 0x000fd80003800000 */
.L_x_347:
[----:B------:R-:W0:Y:S01]  /*8fd0*/  LDCU UR5, c[0x0][0x3c8] ;  /* 0x00007900ff0577ac */ /* 0x000e220008000800 */
[----:B------:R-:W-:Y:S01]  /*8fe0*/  PLOP3.LUT P1, PT, PT, PT, PT, 0x8, 0x80 ;  /* 0x000000000080781c */ /* 0x000fe20003f2e170 */
[----:B0-----:R-:W-:-:S09]  /*8ff0*/  UISETP.NE.AND UP0, UPT, UR5, URZ, UPT ;  /* 0x000000ff0500728c */ /* 0x001fd2000bf05270 */
[----:B------:R-:W-:Y:S05]  /*9000*/  BRA.U !UP0, `(.L_x_340) ;  /* 0x00000001085c7547 */ /* 0x000fea000b800000 */
[----:B------:R-:W-:Y:S02]  /*9010*/  HFMA2 R17, -RZ, RZ, 0, 0 ;  /* 0x00000000ff117431 */ /* 0x000fe400000001ff */
[----:B------:R-:W-:-:S07]  /*9020*/  IMAD.MOV.U32 R18, RZ, RZ, RZ ;  /* 0x000000ffff127224 */ /* 0x000fce00078e00ff */
.L_x_354:
[C---:B------:R-:W-:Y:S01]  /*9030*/  IMAD.SHL.U32 R15, R17.reuse, 0x8, RZ ;  /* 0x00000008110f7824 */ /* 0x040fe200078e00ff */
[----:B------:R-:W-:-:S04]  /*9040*/  SHF.L.U64.HI R16, R17, 0x3, R18 ;  /* 0x0000000311107819 */ /* 0x000fc80000010212 */
[C---:B---3--:R-:W-:Y:S02]  /*9050*/  IADD3 R14, P1, PT, R15.reuse, R8, RZ ;  /* 0x000000080f0e7210 */ /* 0x048fe40007f3e0ff */
        /* <DEDUP_REMOVED lines=18> */
.L_x_340:
[----:B------:R-:W-:Y:S05]  /*9180*/  BSYNC.RECONVERGENT B0 ;  /* 0x0000000000007941 */ /* 0x000fea0003800200 */
.L_x_339:
[----:B------:R-:W-:Y:S01]  /*9190*/  IADD3 R5, PT, PT, R7, 0x1, RZ ;  /* 0x0000000107057810 */ /* 0x000fe20007ffe0ff */
[C---:B------:R-:W-:Y:S01]  /*91a0*/  VIADD R4, R6.reuse, 0x1 ;  /* 0x0000000106047836 */ /* 0x040fe20000000000 */
[----:B------:R-:W-:Y:S01]  /*91b0*/  @!P1 IADD3 R4, PT, PT, R6, RZ, RZ ;  /* 0x000000ff06049210 */ /* 0x000fe20007ffe0ff */
[----:B------:R-:W-:Y:S01]  /*91c0*/  @P1 IMAD.MOV R5, RZ, RZ, R7 ;  /* 0x000000ffff051224 */ /* 0x000fe200078e0207 */
[----:B--23--:R-:W-:Y:S01]  /*91d0*/  SEL R14, R10, R8, P1 ;  /* 0x000000080a0e7207 */ /* 0x00cfe20000800000 */
[----:B------:R-:W-:Y:S01]  /*91e0*/  BSSY.RECONVERGENT B0, `(.L_x_355) ;  /* 0x00002e5000007945 */ /* 0x000fe20003800200 */
[----:B------:R-:W-:Y:S02]  /*91f0*/  @P1 LEA R7, R4, UR4, 0x3 ;  /* 0x0000000404071c11 */ /* 0x000fe4000f8e18ff */
[----:B------:R-:W-:Y:S02]  /*9200*/  @!P1 LEA R6, R5, UR4, 0x3 ;  /* 0x0000000405069c11 */ /* 0x000fe4000f8e18ff */
[----:B------:R-:W-:-:S02]  /*9210*/  SEL R15, R11, R9, P1 ;  /* 0x000000090b0f7207 */ /* 0x000fc40000800000 */
[----:B------:R0:W2:Y:S01]  /*9220*/  @P1 LDS.64 R10, [R7] ;  /* 0x00000000070a1984 */ /* 0x0000a20000000a00 */
[----:B------:R-:W-:-:S03]  /*9230*/  PLOP3.LUT P0, PT, PT, PT, PT, 0x8, 0x80 ;  /* 0x000000000080781c */ /* 0x000fc60003f0e170 */
[----:B------:R0:W3:Y:S01]  /*9240*/  @!P1 LDS.64 R8, [R6] ;  /* 0x0000000006089984 */ /* 0x0000e20000000a00 */
        /* <DEDUP_REMOVED lines=29> */
.L_x_359:
[----:B------:R-:W1:Y:S04]  /*9420*/  LD.E.64 R20, desc[UR6][R16.64+-0x8] ;  /* 0xfffff80610147980 */ /* 0x000e68000c101b00 */
[----:B------:R0:W2:Y:S01]  /*9430*/  LD.E.64 R22, desc[UR6][R16.64] ;  /* 0x0000000610167980 */ /* 0x0000a2000c101b00 */
[----:B------:R-:W-:Y:S01]  /*9440*/  IMAD R28, R7, 0x1b3, RZ ;  /* 0x000001b3071c7824 */ /* 0x000fe200078e02ff */
[----:B------:R-:W-:-:S04]  /*9450*/  IADD3 R26, P1, PT, R26, -0x2, RZ ;  /* 0xfffffffe1a1a7810 */ /* 0x000fc80007f3e0ff */
[----:B------:R-:W-:Y:S02]  /*9460*/  IADD3.X R25, PT, PT, R25, -0x1, RZ, P1, !PT ;  /* 0xffffffff19197810 */ /* 0x000fe40000ffe4ff */
[----:B------:R-:W-:Y:S02]  /*9470*/  ISETP.NE.U32.AND P1, PT, R26, RZ, PT ;  /* 0x000000ff1a00720c */ /* 0x000fe40003f25070 */
[----:B0-----:R-:W-:Y:S02]  /*9480*/  IADD3 R16, P3, PT, R16, 0x10, RZ ;  /* 0x0000001010107810 */ /* 0x001fe40007f7e0ff */
[----:B------:R-:W-:-:S03]  /*9490*/  ISETP.NE.AND.EX P1, PT, R25, RZ, PT, P1 ;  /* 0x000000ff1900720c */ /* 0x000fc60003f25310 */
[----:B------:R-:W-:Y:S01]  /*94a0*/  IMAD.X R17, RZ, RZ, R17, P3 ;  /* 0x000000ffff117224 */ /* 0x000fe200018e0611 */
[----:B-1----:R-:W-:-:S04]  /*94b0*/  LOP3.LUT R27, R6, 0xff, R20, 0x78, !PT ;  /* 0x000000ff061b7812 */ /* 0x002fc800078e7814 */
        /* <DEDUP_REMOVED lines=43> */
[----:B--2---:R-:W-:-:S04]  /*9770*/  LOP3.LUT R20, R6, 0xff, R22, 0x78, !PT ;  /* 0x000000ff06147812 */ /* 0x004fc800078e7816 */
        /* <DEDUP_REMOVED lines=47> */
.L_x_358:
        /* <DEDUP_REMOVED lines=50> */
.L_x_357:
[----:B-1----:R-:W-:Y:S02]  /*9d90*/  IMAD.MOV.U32 R27, RZ, RZ, -0x7bdddcdb ;  /* 0x84222325ff1b7424 */ /* 0x002fe400078e00ff */
        /* <DEDUP_REMOVED lines=19> */
.L_x_362:
        /* <DEDUP_REMOVED lines=102> */
.L_x_361:
        /* <DEDUP_REMOVED lines=51> */
.L_x_360:
        /* <DEDUP_REMOVED lines=24> */
.L_x_366:
        /* <DEDUP_REMOVED lines=102> */
.L_x_365:
        /* <DEDUP_REMOVED lines=49> */
[----:B------:R-:W-:-:S07]  /*b350*/  IMAD.IADD R16, R21, 0x1, R7 ;  /* 0x0000000115107824 */ /* 0x000fce00078e0207 */
.L_x_364:
[----:B------:R-:W-:Y:S02]  /*b360*/  HFMA2 R29, -RZ, RZ, -15.890625, -0.0047760009765625 ;  /* 0xcbf29ce4ff1d7431 */ /* 0x000fe400000001ff */
[----:B------:R-:W-:Y:S01]  /*b370*/  IMAD.MOV.U32 R27, RZ, RZ, -0x7bdddcdb ;  /* 0x84222325ff1b7424 */ /* 0x000fe200078e00ff */
[----:B------:R-:W-:Y:S06]  /*b380*/  @!P0 BRA `(.L_x_367) ;  /* 0x0000000800ac8947 */ /* 0x000fec0003800000 */
[----:B------:R-:W-:Y:S01]  /*b390*/  UISETP.NE.U32.AND UP0, UPT, UR8, URZ, UPT ;  /* 0x000000ff0800728c */ /* 0x000fe2000bf05070 */
[----:B------:R-:W-:Y:S01]  /*b3a0*/  LOP3.LUT R6, R18, 0x1, RZ, 0xc0, !PT ;  /* 0x0000000112067812 */ /* 0x000fe200078ec0ff */
[----:B------:R-:W-:Y:S02]  /*b3b0*/  IMAD.MOV.U32 R27, RZ, RZ, -0x7bdddcdb ;  /* 0x84222325ff1b7424 */ /* 0x000fe400078e00ff */
[----:B------:R-:W-:Y:S01]  /*b3c0*/  UISETP.NE.AND.EX UP0, UPT, UR9, URZ, UPT, UP0 ;  /* 0x000000ff0900728c */ /* 0x000fe2000bf05300 */
[----:B------:R-:W-:Y:S01]  /*b3d0*/  ISETP.NE.U32.AND P0, PT, R6, 0x1, PT ;  /* 0x000000010600780c */ /* 0x000fe20003f05070 */
[----:B------:R-:W-:Y:S01]  /*b3e0*/  IMAD.MOV.U32 R29, RZ, RZ, -0x340d631c ;  /* 0xcbf29ce4ff1d7424 */ /* 0x000fe200078e00ff */
[----:B------:R-:W-:Y:S02]  /*b3f0*/  CS2R R6, SRZ ;  /* 0x0000000000067805 */ /* 0x000fe4000001ff00 */
[----:B------:R-:W-:-:S04]  /*b400*/  ISETP.NE.U32.AND.EX P1, PT, RZ, RZ, PT, P0 ;  /* 0x000000ffff00720c */ /* 0x000fc80003f25100 */
[----:B------:R-:W-:Y:S09]  /*b410*/  BRA.U !UP0, `(.L_x_368) ;  /* 0x0000000508bc7547 */ /* 0x000ff2000b800000 */
[----:B------:R-:W0:Y:S01]  /*b420*/  LDC R6, c[0x0][0x3c4] ;  /* 0x0000f100ff067b82 */ /* 0x000e220000000800 */
[----:B---3--:R-:W-:Y:S01]  /*b430*/  IADD3 R25, P0, PT, R8, 0x8, RZ ;  /* 0x0000000808197810 */ /* 0x008fe20007f1e0ff */
[----:B------:R-:W-:Y:S01]  /*b440*/  HFMA2 R27, -RZ, RZ, -6.306171417236328125e-05, 0.01395416259765625 ;  /* 0x84222325ff1b7431 */ /* 0x000fe200000001ff */
[----:B------:R-:W-:Y:S01]  /*b450*/  LOP3.LUT R7, R18, 0xfffffffe, RZ, 0xc0, !PT ;  /* 0xfffffffe12077812 */ /* 0x000fe200078ec0ff */
[----:B------:R-:W-:Y:S02]  /*b460*/  IMAD.MOV.U32 R29, RZ, RZ, -0x340d631c ;  /* 0xcbf29ce4ff1d7424 */ /* 0x000fe400078e00ff */
[----:B------:R-:W-:Y:S01]  /*b470*/  IMAD.X R19, RZ, RZ, R9, P0 ;  /* 0x000000ffff137224 */ /* 0x000fe200000e0609 */
[----:B------:R-:W-:Y:S01]  /*b480*/  MOV R21, R7 ;  /* 0x0000000700157202 */ /* 0x000fe20000000f00 */
[----:B0-----:R-:W-:-:S07]  /*b490*/  IMAD.MOV.U32 R17, RZ, RZ, R6 ;  /* 0x000000ffff117224 */ /* 0x001fce00078e0006 */
.L_x_369:
[----:B------:R-:W-:-:S05]  /*b4a0*/  IMAD.MOV.U32 R18, RZ, RZ, R25 ;  /* 0x000000ffff127224 */ /* 0x000fca00078e0019 */
[----:B------:R-:W3:Y:S04]  /*b4b0*/  LD.E.64 R24, desc[UR6][R18.64+-0x8] ;  /* 0xfffff80612187980 */ /* 0x000ee8000c101b00 */
[----:B------:R-:W4:Y:S01]  /*b4c0*/  LD.E.64 R22, desc[UR6][R18.64] ;  /* 0x0000000612167980 */ /* 0x000f22000c101b00 */
[----:B------:R-:W-:Y:S01]  /*b4d0*/  IMAD R29, R29, 0x1b3, RZ ;  /* 0x000001b31d1d7824 */ /* 0x000fe200078e02ff */
[----:B------:R-:W-:-:S04]  /*b4e0*/  IADD3 R21, P0, PT, R21, -0x2, RZ ;  /* 0xfffffffe15157810 */ /* 0x000fc80007f1e0ff */
[----:B------:R-:W-:Y:S02]  /*b4f0*/  IADD3.X R17, PT, PT, R17, -0x1, RZ, P0, !PT ;  /* 0xffffffff11117810 */ /* 0x000fe400007fe4ff */
[----:B------:R-:W-:-:S04]  /*b500*/  ISETP.NE.U32.AND P0, PT, R21, RZ, PT ;  /* 0x000000ff1500720c */ /* 0x000fc80003f05070 */
[----:B------:R-:W-:Y:S02]  /*b510*/  ISETP.NE.AND.EX P0, PT, R17, RZ, PT, P0 ;  /* 0x000000ff1100720c */ /* 0x000fe40003f05300 */
        /* <DEDUP_REMOVED lines=86> */
[----:B------:R-:W-:Y:S01]  /*ba80*/  IMAD.IADD R22, R25, 0x1, R27 ;  /* 0x0000000119167824 */ /* 0x000fe200078e021b */
[----:B------:R-:W-:-:S03]  /*ba90*/  IADD3 R25, P2, PT, R18, 0x10, RZ ;  /* 0x0000001012197810 */ /* 0x000fc60007f5e0ff */
[----:B------:R-:W-:Y:S02]  /*baa0*/  IMAD R27, R22, 0x1b3, RZ ;  /* 0x000001b3161b7824 */ /* 0x000fe400078e02ff */
[----:B------:R-:W-:-:S03]  /*bab0*/  IMAD.WIDE.U32 R22, R24, 0x1b3, RZ ;  /* 0x000001b318167825 */ /* 0x000fc600078e00ff */
[----:B------:R-:W-:Y:S01]  /*bac0*/  LEA R29, R24, R27, 0x8 ;  /* 0x0000001b181d7211 */ /* 0x000fe200078e40ff */
[----:B------:R-:W-:Y:S02]  /*bad0*/  IMAD.X R19, RZ, RZ, R19, P2 ;  /* 0x000000ffff137224 */ /* 0x000fe400010e0613 */
[----:B------:R-:W-:Y:S01]  /*bae0*/  IMAD.MOV.U32 R27, RZ, RZ, R22 ;  /* 0x000000ffff1b7224 */ /* 0x000fe200078e0016 */
[----:B------:R-:W-:Y:S01]  /*baf0*/  IADD3 R29, PT, PT, R23, R29, RZ ;  /* 0x0000001d171d7210 */ /* 0x000fe20007ffe0ff */
[----:B------:R-:W-:Y:S06]  /*bb00*/  @P0 BRA `(.L_x_369) ;  /* 0xfffffff800640947 */ /* 0x000fec000383ffff */
.L_x_368:
        /* <DEDUP_REMOVED lines=51> */
.L_x_367:
[----:B------:R-:W-:-:S04]  /*be40*/  ISETP.GE.U32.AND P0, PT, R20, R27, PT ;  /* 0x0000001b1400720c */ /* 0x000fc80003f06070 */
[----:B------:R-:W-:-:S04]  /*be50*/  ISETP.GE.U32.AND.EX P0, PT, R16, R29, PT, P0 ;  /* 0x0000001d1000720c */ /* 0x000fc80003f06100 */
[----:B------:R-:W-:Y:S01]  /*be60*/  PLOP3.LUT P0, PT, P0, PT, PT, 0x8, 0x80 ;  /* 0x000000000080781c */ /* 0x000fe2000070e170 */
[----:B------:R-:W-:-:S12]  /*be70*/  BRA `(.L_x_356) ;  /* 0x00000000006c7947 */ /* 0x000fd80003800000 */
.L_x_363:
[----:B------:R-:W0:Y:S01]  /*be80*/  LDCU UR5, c[0x0][0x3c8] ;  /* 0x00007900ff0577ac */ /* 0x000e220008000800 */
[----:B------:R-:W-:Y:S01]  /*be90*/  PLOP3.LUT P0, PT, PT, PT, PT, 0x8, 0x80 ;  /* 0x000000000080781c */ /* 0x000fe20003f0e170 */
[----:B0-----:R-:W-:-:S09]  /*bea0*/  UISETP.NE.AND UP0, UPT, UR5, URZ, UPT ;  /* 0x000000ff0500728c */ /* 0x001fd2000bf05270 */
[----:B------:R-:W-:Y:S05]  /*beb0*/  BRA.U !UP0, `(.L_x_356) ;  /* 0x00000001085c7547 */ /* 0x000fea000b800000 */
[----:B------:R-:W-:Y:S02]  /*bec0*/  HFMA2 R19, -RZ, RZ, 0, 0 ;  /* 0x00000000ff137431 */ /* 0x000fe400000001ff */
[----:B------:R-:W-:-:S07]  /*bed0*/  IMAD.MOV.U32 R20, RZ, RZ, RZ ;  /* 0x000000ffff147224 */ /* 0x000fce00078e00ff */
.L_x_370:
        /* <DEDUP_REMOVED lines=21> */
.L_x_356:
[----:B------:R-:W-:Y:S05]  /*c030*/  BSYNC.RECONVERGENT B0 ;  /* 0x0000000000007941 */ /* 0x000fea0003800200 */
.L_x_355:
[C---:B------:R-:W-:Y:S01]  /*c040*/  VIADD R6, R4.reuse, 0x1 ;  /* 0x0000000104067836 */ /* 0x040fe20000000000 */
[----:B------:R-:W-:Y:S01]  /*c050*/  @!P0 IADD3 R6, PT, PT, R4, RZ, RZ ;  /* 0x000000ff04068210 */ /* 0x000fe20007ffe0ff */
[----:B------:R-:W-:Y:S01]  /*c060*/  BSSY.RECONVERGENT B0, `(.L_x_371) ;  /* 0x00002e9000007945 */ /* 0x000fe20003800200 */
[----:B------:R-:W-:Y:S01]  /*c070*/  IADD3 R7, PT, PT, R5, 0x1, RZ ;  /* 0x0000000105077810 */ /* 0x000fe20007ffe0ff */
[----:B------:R-:W-:Y:S01]  /*c080*/  @P0 IMAD.MOV R7, RZ, RZ, R5 ;  /* 0x000000ffff070224 */ /* 0x000fe200078e0205 */
[C---:B------:R-:W-:Y:S02]  /*c090*/  ISETP.GE.AND P1, PT, R6.reuse, R3, PT ;  /* 0x000000030600720c */ /* 0x040fe40003f26270 */
[----:B------:R-:W-:Y:S02]  /*c0a0*/  @P0 LEA R5, R6, UR4, 0x3 ;  /* 0x0000000406050c11 */ /* 0x000fe4000f8e18ff */
[----:B------:R-:W-:Y:S02]  /*c0b0*/  @!P0 LEA R4, R7, UR4, 0x3 ;  /* 0x0000000407048c11 */ /* 0x000fe4000f8e18ff */
[----:B--23--:R-:W-:-:S02]  /*c0c0*/  SEL R16, R10, R8, P0 ;  /* 0x000000080a107207 */ /* 0x00cfc40000000000 */
[----:B------:R-:W-:Y:S02]  /*c0d0*/  SEL R17, R11, R9, P0 ;  /* 0x000000090b117207 */ /* 0x000fe40000000000 */
[----:B------:R0:W2:Y:S04]  /*c0e0*/  @!P0 LDS.64 R8, [R4] ;  /* 0x0000000004088984 */ /* 0x0000a80000000a00 */
[----:B------:R0:W3:Y:S01]  /*c0f0*/  @P0 LDS.64 R10, [R5] ;  /* 0x00000000050a0984 */ /* 0x0000e20000000a00 */
[----:B------:R-:W-:Y:S01]  /*c100*/  PLOP3.LUT P0, PT, PT, PT, PT, 0x8, 0x80 ;  /* 0x000000000080781c */ /* 0x000fe20003f0e170 */
[----:B------:R-:W-:-:S12]  /*c110*/  @P1 BRA `(.L_x_372) ;  /* 0x0000002c00741947 */ /* 0x000fd80003800000 */
[----:B------:R-:W-:Y:S02]  /*c120*/  ISETP.GE.AND P1, PT, R7, R2, PT ;  /* 0x000000020700720c */ /* 0x000fe40003f26270 */
[----:B------:R-:W-:-:S11]  /*c130*/  PLOP3.LUT P0, PT, PT, PT, PT, 0x80, 0x8 ;  /* 0x000000000008781c */ /* 0x000fd60003f0f070 */
[----:B------:R-:W-:Y:S05]  /*c140*/  @P1 BRA `(.L_x_372) ;  /* 0x0000002c00681947 */ /* 0x000fea0003800000 */
[----:B------:R-:W4:Y:S01]  /*c150*/  LDC.64 R20, c[0x0][0x3c0] ;  /* 0x0000f000ff147b82 */ /* 0x000f220000000a00 */
[----:B0-----:R-:W-:Y:S02]  /*c160*/  IMAD.MOV.U32 R4, RZ, RZ, -0x7bdddcdb ;  /* 0x84222325ff047424 */ /* 0x001fe400078e00ff */
[----:B------:R-:W-:Y:S01]  /*c170*/  IMAD.MOV.U32 R5, RZ, RZ, -0x340d631c ;  /* 0xcbf29ce4ff057424 */ /* 0x000fe200078e00ff */
[----:B----4-:R-:W-:-:S04]  /*c180*/  ISETP.NE.U32.AND P0, PT, R20, RZ, PT ;  /* 0x000000ff1400720c */ /* 0x010fc80003f05070 */
[----:B------:R-:W-:-:S13]  /*c190*/  ISETP.NE.AND.EX P0, PT, R21, RZ, PT, P0 ;  /* 0x000000ff1500720c */ /* 0x000fda0003f05300 */
        /* <DEDUP_REMOVED lines=18> */
.L_x_375:
[----:B------:R-:W3:Y:S04]  /*c2c0*/  LD.E.64 R24, desc[UR6][R22.64+-0x8] ;  /* 0xfffff80616187980 */ /* 0x000ee8000c101b00 */
[----:B-1----:R0:W4:Y:S01]  /*c2d0*/  LD.E.64 R26, desc[UR6][R22.64] ;  /* 0x00000006161a7980 */ /* 0x002122000c101b00 */
        /* <DEDUP_REMOVED lines=99> */
.L_x_374:
[----:B------:R-:W-:Y:S05]  /*c910*/  @P2 BRA `(.L_x_373) ;  /* 0x0000000000c42947 */ /* 0x000fea0003800000 */
[----:B---3--:R-:W-:-:S04]  /*c920*/  LEA R22, P1, R18, R10, 0x3 ;  /* 0x0000000a12167211 */ /* 0x008fc800078218ff */
[----:B------:R-:W-:-:S05]  /*c930*/  LEA.HI.X R23, R18, R11, R19, 0x3, P1 ;  /* 0x0000000b12177211 */ /* 0x000fca00008f1c13 */
        /* <DEDUP_REMOVED lines=46> */
[----:B------:R-:W-:-:S07]  /*cc20*/  IMAD.IADD R5, R5, 0x1, R19 ;  /* 0x0000000105057824 */ /* 0x000fce00078e0213 */
.L_x_373:
        /* <DEDUP_REMOVED lines=18> */
.L_x_378:
[----:B------:R-:W2:Y:S04]  /*cd50*/  LD.E.64 R24, desc[UR6][R22.64+-0x8] ;  /* 0xfffff80616187980 */ /* 0x000ea8000c101b00 */
        /* <DEDUP_REMOVED lines=102> */
.L_x_377:
[----:B------:R-:W-:-:S04]  /*d3c0*/  LOP3.LUT R18, R20, 0x1, RZ, 0xc0, !PT ;  /* 0x0000000114127812 */ /* 0x000fc800078ec0ff */
[----:B------:R-:W-:-:S04]  /*d3d0*/  ISETP.NE.U32.AND P1, PT, R18, 0x1, PT ;  /* 0x000000011200780c */ /* 0x000fc80003f25070 */
[----:B------:R-:W-:-:S13]  /*d3e0*/  ISETP.NE.U32.AND.EX P1, PT, RZ, RZ, PT, P1 ;  /* 0x000000ffff00720c */ /* 0x000fda0003f25110 */
[----:B------:R-:W-:Y:S05]  /*d3f0*/  @P1 BRA `(.L_x_376) ;  /* 0x0000000000c81947 */ /* 0x000fea0003800000 */
[----:B--2---:R-:W-:-:S04]  /*d400*/  LEA R18, P1, R21, R8, 0x3 ;  /* 0x0000000815127211 */ /* 0x004fc800078218ff */
        /* <DEDUP_REMOVED lines=49> */
.L_x_376:
        /* <DEDUP_REMOVED lines=12> */
[----:B------:R-:W-:-:S03]  /*d7e0*/  IMAD.MOV.U32 R4, RZ, RZ, -0x7bdddcdb ;  /* 0x84222325ff047424 */ /* 0x000fc600078e00ff */
        /* <DEDUP_REMOVED lines=10> */
.L_x_382:
[----:B------:R-:W3:Y:S04]  /*d890*/  LD.E.64 R24, desc[UR6][R22.64+-0x8] ;  /* 0xfffff80616187980 */ /* 0x000ee8000c101b00 */
[----:B-1----:R0:W4:Y:S01]  /*d8a0*/  LD.E.64 R26, desc[UR6][R22.64] ;  /* 0x00000006161a7980 */ /* 0x002122000c101b00 */
        /* <DEDUP_REMOVED lines=96> */
[----:B------:R-:W-:-:S04]  /*deb0*/  IMAD R25, R24, 0x100, R25 ;  /* 0x0000010018197824 */ /* 0x000fc800078e0219 */
[----:B------:R-:W-:Y:S01]  /*dec0*/  IMAD.IADD R5, R5, 0x1, R25 ;  /* 0x0000000105057824 */ /* 0x000fe200078e0219 */
[----:B------:R-:W-:Y:S06]  /*ded0*/  @P1 BRA `(.L_x_382) ;  /* 0xfffffff8006c1947 */ /* 0x000fec000383ffff */
.L_x_381:
        /* <DEDUP_REMOVED lines=50> */
.L_x_380:
        /* <DEDUP_REMOVED lines=15> */
[----:B------:R-:W-:Y:S01]  /*e2f0*/  IMAD.X R23, RZ, RZ, R9, P0 ;  /* 0x000000ffff177224 */ /* 0x000fe200000e0609 */
[----:B------:R-:W-:Y:S01]  /*e300*/  MOV R30, R21 ;  /* 0x00000015001e7202 */ /* 0x000fe20000000f00 */
[----:B0-----:R-:W-:-:S07]  /*e310*/  IMAD.MOV.U32 R19, RZ, RZ, R18 ;  /* 0x000000ffff137224 */ /* 0x001fce00078e0012 */
.L_x_385:
[----:B------:R-:W2:Y:S04]  /*e320*/  LD.E.64 R24, desc[UR6][R22.64+-0x8] ;  /* 0xfffff80616187980 */ /* 0x000ea8000c101b00 */
        /* <DEDUP_REMOVED lines=101> */
[----:B------:R-:W-:-:S07]  /*e980*/  MOV R22, R18 ;  /* 0x0000001200167202 */ /* 0x000fce0000000f00 */
.L_x_384:
        /* <DEDUP_REMOVED lines=54> */
.L_x_383:
[----:B------:R-:W-:-:S04]  /*ecf0*/  ISETP.GE.U32.AND P0, PT, R4, R29, PT ;  /* 0x0000001d0400720c */ /* 0x000fc80003f06070 */
[----:B------:R-:W-:-:S04]  /*ed00*/  ISETP.GE.U32.AND.EX P0, PT, R5, R28, PT, P0 ;  /* 0x0000001c0500720c */ /* 0x000fc80003f06100 */
[----:B------:R-:W-:Y:S01]  /*ed10*/  PLOP3.LUT P0, PT, P0, PT, PT, 0x8, 0x80 ;  /* 0x000000000080781c */ /* 0x000fe2000070e170 */
[----:B------:R-:W-:-:S12]  /*ed20*/  BRA `(.L_x_372) ;  /* 0x0000000000707947 */ /* 0x000fd80003800000 */
.L_x_379:
[----:B------:R-:W0:Y:S01]  /*ed30*/  LDC R4, c[0x0][0x3c8] ;  /* 0x0000f200ff047b82 */ /* 0x000e220000000800 */
[----:B------:R-:W-:Y:S02]  /*ed40*/  PLOP3.LUT P0, PT, PT, PT, PT, 0x8, 0x80 ;  /* 0x000000000080781c */ /* 0x000fe40003f0e170 */
[----:B0-----:R-:W-:-:S13]  /*ed50*/  ISETP.NE.AND P1, PT, R4, RZ, PT ;  /* 0x000000ff0400720c */ /* 0x001fda0003f25270 */
[----:B------:R-:W-:Y:S05]  /*ed60*/  @!P1 BRA `(.L_x_372) ;  /* 0x0000000000609947 */ /* 0x000fea0003800000 */
[----:B------:R-:W-:Y:S01]  /*ed70*/  HFMA2 R21, -RZ, RZ, 0, 0 ;  /* 0x00000000ff157431 */ /* 0x000fe200000001ff */
[----:B------:R-:W-:Y:S01]  /*ed80*/  SHF.R.S32.HI R23, RZ, 0x1f, R4 ;  /* 0x0000001fff177819 */ /* 0x000fe20000011404 */
[----:B------:R-:W-:-:S07]  /*ed90*/  IMAD.MOV.U32 R22, RZ, RZ, RZ ;  /* 0x000000ffff167224 */ /* 0x000fce00078e00ff */
.L_x_386:
[C---:B------:R-:W-:Y:S01]  /*eda0*/  IMAD.SHL.U32 R19, R21.reuse, 0x8, RZ ;  /* 0x0000000815137824 */ /* 0x040fe200078e00ff */
[----:B------:R-:W-:-:S04]  /*edb0*/  SHF.L.U64.HI R20, R21, 0x3, R22 ;  /* 0x0000000315147819 */ /* 0x000fc80000010216 */
[C---:B--2---:R-:W-:Y:S02]  /*edc0*/  IADD3 R18, P1, PT, R19.reuse, R8, RZ ;  /* 0x0000000813127210 */ /* 0x044fe40007f3e0ff */
[----:B---3--:R-:W-:-:S03]  /*edd0*/  IADD3 R4, P0, PT, R19, R10, RZ ;  /* 0x0000000a13047210 */ /* 0x008fc60007f1e0ff */
        /* <DEDUP_REMOVED lines=17> */
.L_x_372:
[----:B------:R-:W-:Y:S05]  /*eef0*/  BSYNC.RECONVERGENT B0 ;  /* 0x0000000000007941 */ /* 0x000fea0003800200 */
.L_x_371:
[C---:B0-----:R-:W-:Y:S01]  /*ef00*/  VIADD R4, R6.reuse, 0x1 ;  /* 0x0000000106047836 */ /* 0x041fe20000000000 */
        /* <DEDUP_REMOVED lines=40> */
.L_x_391:
        /* <DEDUP_REMOVED lines=101> */
.L_x_390:
[----:B------:R-:W-:Y:S05]  /*f7e0*/  @P2 BRA `(.L_x_389) ;  /* 0x0000000000c42947 */ /* 0x000fea0003800000 */
[----:B---3--:R-:W-:-:S04]  /*f7f0*/  LEA R22, P1, R21, R10, 0x3 ;  /* 0x0000000a15167211 */ /* 0x008fc800078218ff */
        /* <DEDUP_REMOVED lines=47> */
[----:B------:R-:W-:-:S07]  /*faf0*/  IADD3 R7, PT, PT, R7, R21, RZ ;  /* 0x0000001507077210 */ /* 0x000fce0007ffe0ff */
.L_x_389:
        /* <DEDUP_REMOVED lines=15> */
[----:B------:R-:W-:Y:S01]  /*fbf0*/  IADD3.X R23, PT, PT, RZ, R9, RZ, P1, !PT ;  /* 0x00000009ff177210 */ /* 0x000fe20000ffe4ff */
[----:B0-----:R-:W-:-:S08]  /*fc00*/  IMAD.MOV.U32 R30, RZ, RZ, R21 ;  /* 0x000000ffff1e7224 */ /* 0x001fd000078e0015 */
.L_x_394:
        /* <DEDUP_REMOVED lines=102> */
[----:B------:R-:W-:Y:S02]  /*10270*/  MOV R24, R21 ;  /* 0x0000001500187202 */ /* 0x000fe40000000f00 */
[----:B------:R-:W-:-:S07]  /*10280*/  LOP3.LUT R21, R20, 0xfffffffe, RZ, 0xc0, !PT ;  /* 0xfffffffe14157812 */ /* 0x000fce00078ec0ff */
.L_x_393:
        /* <DEDUP_REMOVED lines=16> */
[----:B-1----:R-:W-:Y:S02]  /*10390*/  LEA R27, R21, R26, 0x8 ;  /* 0x0000001a151b7211 */ /* 0x002fe400078e40ff */
        /* <DEDUP_REMOVED lines=37> */
.L_x_392:
        /* <DEDUP_REMOVED lines=24> */
.L_x_398:
        /* <DEDUP_REMOVED lines=101> */
.L_x_397:
        /* <DEDUP_REMOVED lines=48> */
[----:B------:R-:W-:-:S04]  /*110c0*/  IMAD R21, R21, 0x100, R22 ;  /* 0x0000010015157824 */ /* 0x000fc800078e0216 */
[----:B------:R-:W-:-:S07]  /*110d0*/  IMAD.IADD R7, R7, 0x1, R21 ;  /* 0x0000000107077824 */ /* 0x000fce00078e0215 */
.L_x_396:
        /* <DEDUP_REMOVED lines=18> */
.L_x_401:
[----:B-1----:R-:W2:Y:S04]  /*11200*/  LD.E.64 R26, desc[UR6][R22.64+-0x8] ;  /* 0xfffff806161a7980 */ /* 0x002ea8000c101b00 */
        /* <DEDUP_REMOVED lines=53> */
[----:B----4-:R-:W-:-:S03]  /*11560*/  LOP3.LUT R26, R26, 0xff, R24, 0x78, !PT ;  /* 0x000000ff1a1a7812 */ /* 0x010fc600078e7818 */
        /* <DEDUP_REMOVED lines=43> */
[----:B------:R-:W-:Y:S02]  /*11820*/  IMAD R27, R26, 0x100, R27 ;  /* 0x000001001a1b7824 */ /* 0x000fe400078e021b */
[----:B------:R-:W-:Y:S02]  /*11830*/  IMAD.MOV.U32 R29, RZ, RZ, R24 ;  /* 0x000000ffff1d7224 */ /* 0x000fe400078e0018 */
[----:B------:R-:W-:Y:S01]  /*11840*/  IMAD.IADD R28, R25, 0x1, R27 ;  /* 0x00000001191c7824 */ /* 0x000fe200078e021b */
[----:B------:R-:W-:Y:S06]  /*11850*/  @P0 BRA `(.L_x_401) ;  /* 0xfffffff800680947 */ /* 0x000fec000383ffff */
.L_x_400:
        /* <DEDUP_REMOVED lines=54> */
.L_x_399:
[----:B------:R-:W-:-:S04]  /*11bc0*/  ISETP.GE.U32.AND P0, PT, R6, R29, PT ;  /* 0x0000001d0600720c */ /* 0x000fc80003f06070 */
[----:B------:R-:W-:-:S04]  /*11bd0*/  ISETP.GE.U32.AND.EX P0, PT, R7, R28, PT, P0 ;  /* 0x0000001c0700720c */ /* 0x000fc80003f06100 */
[----:B------:R-:W-:Y:S01]  /*11be0*/  PLOP3.LUT P0, PT, P0, PT, PT, 0x8, 0x80 ;  /* 0x000000000080781c */ /* 0x000fe2000070e170 */
[----:B------:R-:W-:-:S12]  /*11bf0*/  BRA `(.L_x_388) ;  /* 0x0000000000707947 */ /* 0x000fd80003800000 */
.L_x_395:
[----:B------:R-:W0:Y:S01]  /*11c00*/  LDC R6, c[0x0][0x3c8] ;  /* 0x0000f200ff067b82 */ /* 0x000e220000000800 */
[----:B------:R-:W-:Y:S02]  /*11c10*/  PLOP3.LUT P0, PT, PT, PT, PT, 0x8, 0x80 ;  /* 0x000000000080781c */ /* 0x000fe40003f0e170 */
[----:B0-----:R-:W-:-:S13]  /*11c20*/  ISETP.NE.AND P1, PT, R6, RZ, PT ;  /* 0x000000ff0600720c */ /* 0x001fda0003f25270 */
[----:B------:R-:W-:Y:S05]  /*11c30*/  @!P1 BRA `(.L_x_388) ;  /* 0x0000000000609947 */ /* 0x000fea0003800000 */
[----:B------:R-:W-:Y:S01]  /*11c40*/  HFMA2 R24, -RZ, RZ, 0, 0 ;  /* 0x00000000ff187431 */ /* 0x000fe200000001ff */
[----:B------:R-:W-:Y:S01]  /*11c50*/  SHF.R.S32.HI R25, RZ, 0x1f, R6 ;  /* 0x0000001fff197819 */ /* 0x000fe20000011406 */
[----:B------:R-:W-:-:S07]  /*11c60*/  IMAD.MOV.U32 R23, RZ, RZ, RZ ;  /* 0x000000ffff177224 */ /* 0x000fce00078e00ff */
.L_x_402:
        /* <DEDUP_REMOVED lines=21> */
.L_x_388:
[----:B------:R-:W-:Y:S05]  /*11dc0*/  BSYNC.RECONVERGENT B0 ;  /* 0x0000000000007941 */ /* 0x000fea0003800200 */
.L_x_387:
[----:B------:R-:W4:Y:S01]  /*11dd0*/  S2UR UR5, SR_CgaCtaId ;  /* 0x00000000000579c3 */ /* 0x000f220000008800 */
[----:B0-----:R-:W-:Y:S01]  /*11de0*/  IADD3 R6, PT, PT, R4, 0x1, RZ ;  /* 0x0000000104067810 */ /* 0x001fe20007ffe0ff */
[----:B------:R-:W-:Y:S01]  /*11df0*/  @!P0 IMAD.MOV R6, RZ, RZ, R4 ;  /* 0x000000ffff068224 */ /* 0x000fe200078e0204 */
[----:B------:R-:W-:Y:S01]  /*11e00*/  UMOV UR4, 0x400 ;  /* 0x0000040000047882 */ /* 0x000fe20000000000 */
[----:B------:R-:W-:Y:S01]  /*11e10*/  VIADD R7, R5, 0x1 ;  /* 0x0000000105077836 */ /* 0x000fe20000000000 */
[----:B------:R-:W-:Y:S01]  /*11e20*/  BSSY.RECONVERGENT B0, `(.L_x_403) ;  /* 0x00002e9000007945 */ /* 0x000fe20003800200 */
[----:B------:R-:W-:Y:S01]  /*11e30*/  @P0 IMAD.MOV R7, RZ, RZ, R5 ;  /* 0x000000ffff070224 */ /* 0x000fe200078e0205 */
[----:B------:R-:W-:Y:S02]  /*11e40*/  ISETP.GE.AND P1, PT, R6, R3, PT ;  /* 0x000000030600720c */ /* 0x000fe40003f26270 */
[----:B--23--:R-:W-:Y:S02]  /*11e50*/  SEL R20, R10, R8, P0 ;  /* 0x000000080a147207 */ /* 0x00cfe40000000000 */
[----:B------:R-:W-:Y:S01]  /*11e60*/  SEL R21, R11, R9, P0 ;  /* 0x000000090b157207 */ /* 0x000fe20000000000 */
[----:B----4-:R-:W-:-:S06]  /*11e70*/  ULEA UR4, UR5, UR4, 0x18 ;  /* 0x0000000405047291 */ /* 0x010fcc000f8ec0ff */
[----:B------:R-:W-:Y:S02]  /*11e80*/  @!P0 LEA R4, R7, UR4, 0x3 ;  /* 0x0000000407048c11 */ /* 0x000fe4000f8e18ff */
[----:B------:R-:W-:-:S03]  /*11e90*/  @P0 LEA R5, R6, UR4, 0x3 ;  /* 0x0000000406050c11 */ /* 0x000fc6000f8e18ff */
        /* <DEDUP_REMOVED lines=8> */
[----:B0-----:R-:W-:Y:S02]  /*11f20*/  HFMA2 R4, -RZ, RZ, -6.306171417236328125e-05, 0.01395416259765625 ;  /* 0x84222325ff047431 */ /* 0x001fe400000001ff */
[----:B------:R-:W-:Y:S01]  /*11f30*/  IMAD.MOV.U32 R5, RZ, RZ, -0x340d631c ;  /* 0xcbf29ce4ff057424 */ /* 0x000fe200078e00ff */
[----:B----4-:R-:W-:-:S04]  /*11f40*/  ISETP.NE.U32.AND P0, PT, R22, RZ, PT ;  /* 0x000000ff1600720c */ /* 0x010fc80003f05070 */
[----:B------:R-:W-:-:S13]  /*11f50*/  ISETP.NE.AND.EX P0, PT, R23, RZ, PT, P0 ;  /* 0x000000ff1700720c */ /* 0x000fda0003f05300 */
        /* <DEDUP_REMOVED lines=18> */
.L_x_407:
[----:B-1----:R-:W3:Y:S04]  /*12080*/  LD.E.64 R26, desc[UR6][R24.64+-0x8] ;  /* 0xfffff806181a7980 */ /* 0x002ee8000c101b00 */
        /* <DEDUP_REMOVED lines=53> */
[----:B----4-:R-:W-:-:S03]  /*123e0*/  LOP3.LUT R4, R4, 0xff, R28, 0x78, !PT ;  /* 0x000000ff04047812 */ /* 0x010fc600078e781c */
        /* <DEDUP_REMOVED lines=43> */
[----:B------:R-:W-:-:S05]  /*126a0*/  LEA R27, R26, R27, 0x8 ;  /* 0x0000001b1a1b7211 */ /* 0x000fca00078e40ff */
[----:B------:R-:W-:Y:S01]  /*126b0*/  IMAD.IADD R5, R5, 0x1, R27 ;  /* 0x0000000105057824 */ /* 0x000fe200078e021b */
[----:B------:R-:W-:Y:S06]  /*126c0*/  @P1 BRA `(.L_x_407) ;  /* 0xfffffff8006c1947 */ /* 0x000fec000383ffff */
.L_x_406:
[----:B------:R-:W-:Y:S05]  /*126d0*/  @P2 BRA `(.L_x_405) ;  /* 0x0000000000c42947 */ /* 0x000fea0003800000 */
[----:B---3--:R-:W-:-:S04]  /*126e0*/  LEA R24, P1, R30, R10, 0x3 ;  /* 0x0000000a1e187211 */ /* 0x008fc800078218ff */
[----:B------:R-:W-:-:S06]  /*126f0*/  LEA.HI.X R25, R30, R11, R31, 0x3, P1 ;  /* 0x0000000b1e197211 */ /* 0x000fcc00008f1c1f */
[----:B------:R-:W3:Y:S01]  /*12700*/  LD.E.64 R24, desc[UR6][R24.64] ;  /* 0x0000000618187980 */ /* 0x000ee2000c101b00 */
[----:B------:R-:W-:Y:S01]  /*12710*/  IMAD R26, R5, 0x1b3, RZ ;  /* 0x000001b3051a7824 */ /* 0x000fe200078e02ff */
[----:B---3--:R-:W-:-:S04]  /*12720*/  LOP3.LUT R23, R4, 0xff, R24, 0x78, !PT ;  /* 0x000000ff04177812 */ /* 0x008fc800078e7818 */
        /* <DEDUP_REMOVED lines=44> */
.L_x_405:
        /* <DEDUP_REMOVED lines=16> */
.L_x_410:
[----:B------:R-:W2:Y:S04]  /*12af0*/  LD.E.64 R28, desc[UR6][R24.64+-0x8] ;  /* 0xfffff806181c7980 */ /* 0x000ea8000c101b00 */
[----:B-1----:R1:W4:Y:S01]  /*12b00*/  LD.E.64 R26, desc[UR6][R24.64] ;  /* 0x00000006181a7980 */ /* 0x002322000c101b00 */
[----:B------:R-:W-:Y:S01]  /*12b10*/  IMAD R30, R30, 0x1b3, RZ ;  /* 0x000001b31e1e7824 */ /* 0x000fe200078e02ff */
[----:B------:R-:W-:-:S04]  /*12b20*/  IADD3 R23, P1, PT, R23, -0x2, RZ ;  /* 0xfffffffe17177810 */ /* 0x000fc80007f3e0ff */
[----:B0-----:R-:W-:Y:S02]  /*12b30*/  IADD3.X R32, PT, PT, R32, -0x1, RZ, P1, !PT ;  /* 0xffffffff20207810 */ /* 0x001fe40000ffe4ff */
[----:B------:R-:W-:Y:S02]  /*12b40*/  ISETP.NE.U32.AND P1, PT, R23, RZ, PT ;  /* 0x000000ff1700720c */ /* 0x000fe40003f25070 */
[----:B-1----:R-:W-:Y:S02]  /*12b50*/  IADD3 R24, P2, PT, R24, 0x10, RZ ;  /* 0x0000001018187810 */ /* 0x002fe40007f5e0ff */
        /* <DEDUP_REMOVED lines=46> */
[----:B------:R-:W-:Y:S01]  /*12e40*/  IMAD.IADD R29, R29, 0x1, R31 ;  /* 0x000000011d1d7824 */ /* 0x000fe200078e021f */
[----:B----4-:R-:W-:-:S03]  /*12e50*/  LOP3.LUT R28, R28, 0xff, R26, 0x78, !PT ;  /* 0x000000ff1c1c7812 */ /* 0x010fc600078e781a */
        /* <DEDUP_REMOVED lines=49> */
.L_x_409:
        /* <DEDUP_REMOVED lines=10> */
[----:B-1----:R-:W-:-:S04]  /*13210*/  IMAD.WIDE.U32 R26, R31, 0x1b3, RZ ;  /* 0x000001b31f1a7825 */ /* 0x002fc800078e00ff */
        /* <DEDUP_REMOVED lines=43> */
.L_x_408:
        /* <DEDUP_REMOVED lines=14> */
[----:B---3--:R-:W-:Y:S01]  /*135b0*/  IADD3 R24, P1, PT, R10, 0x8, RZ ;  /* 0x000000080a187810 */ /* 0x008fe20007f3e0ff */
[----:B------:R-:W-:Y:S01]  /*135c0*/  IMAD.MOV.U32 R4, RZ, RZ, -0x7bdddcdb ;  /* 0x84222325ff047424 */ /* 0x000fe200078e00ff */
[----:B------:R-:W-:Y:S01]  /*135d0*/  LOP3.LUT R31, R22, 0xfffffffe, RZ, 0xc0, !PT ;  /* 0xfffffffe161f7812 */ /* 0x000fe200078ec0ff */
[----:B------:R-:W-:Y:S01]  /*135e0*/  IMAD.MOV.U32 R5, RZ, RZ, -0x340d631c ;  /* 0xcbf29ce4ff057424 */ /* 0x000fe200078e00ff */
[----:B------:R-:W-:Y:S01]  /*135f0*/  IADD3.X R25, PT, PT, RZ, R11, RZ, P1, !PT ;  /* 0x0000000bff197210 */ /* 0x000fe20000ffe4ff */
[----:B0-----:R-:W-:-:S08]  /*13600*/  IMAD.MOV.U32 R30, RZ, RZ, R23 ;  /* 0x000000ffff1e7224 */ /* 0x001fd000078e0017 */
.L_x_414:
[----:B-1----:R-:W3:Y:S04]  /*13610*/  LD.E.64 R26, desc[UR6][R24.64+-0x8] ;  /* 0xfffff806181a7980 */ /* 0x002ee8000c101b00 */
        /* <DEDUP_REMOVED lines=100> */
[----:B------:R-:W-:Y:S01]  /*13c60*/  IMAD.MOV.U32 R26, RZ, RZ, R23 ;  /* 0x000000ffff1a7224 */ /* 0x000fe200078e0017 */
[----:B------:R-:W-:-:S07]  /*13c70*/  LOP3.LUT R23, R22, 0xfffffffe, RZ, 0xc0, !PT ;  /* 0xfffffffe16177812 */ /* 0x000fce00078ec0ff */
.L_x_413:
[----:B------:R-:W-:-:S04]  /*13c80*/  LOP3.LUT R24, R22, 0x1, RZ, 0xc0, !PT ;  /* 0x0000000116187812 */ /* 0x000fc800078ec0ff */
[----:B------:R-:W-:-:S04]  /*13c90*/  ISETP.NE.U32.AND P1, PT, R24, 0x1, PT ;  /* 0x000000011800780c */ /* 0x000fc80003f25070 */
[----:B------:R-:W-:-:S13]  /*13ca0*/  ISETP.NE.U32.AND.EX P1, PT, RZ, RZ, PT, P1 ;  /* 0x000000ffff00720c */ /* 0x000fda0003f25110 */
        /* <DEDUP_REMOVED lines=50> */
.L_x_412:
        /* <DEDUP_REMOVED lines=10> */
[----:B------:R-:W4:Y:S01]  /*14070*/  LDC R32, c[0x0][0x3c4] ;  /* 0x0000f100ff207b82 */ /* 0x000f220000000800 */
[----:B--2---:R-:W-:Y:S01]  /*14080*/  IADD3 R24, P0, PT, R8, 0x8, RZ ;  /* 0x0000000808187810 */ /* 0x004fe20007f1e0ff */
[----:B------:R-:W-:Y:S01]  /*14090*/  IMAD.MOV.U32 R31, RZ, RZ, -0x7bdddcdb ;  /* 0x84222325ff1f7424 */ /* 0x000fe200078e00ff */
[----:B------:R-:W-:Y:S01]  /*140a0*/  LOP3.LUT R23, R22, 0xfffffffe, RZ, 0xc0, !PT ;  /* 0xfffffffe16177812 */ /* 0x000fe200078ec0ff */
[----:B------:R-:W-:Y:S01]  /*140b0*/  IMAD.MOV.U32 R30, RZ, RZ, -0x340d631c ;  /* 0xcbf29ce4ff1e7424 */ /* 0x000fe200078e00ff */
[----:B------:R-:W-:-:S09]  /*140c0*/  IADD3.X R25, PT, PT, RZ, R9, RZ, P0, !PT ;  /* 0x00000009ff197210 */ /* 0x000fd200007fe4ff */
.L_x_417:
[----:B------:R-:W2:Y:S04]  /*140d0*/  LD.E.64 R28, desc[UR6][R24.64+-0x8] ;  /* 0xfffff806181c7980 */ /* 0x000ea8000c101b00 */
[----:B01----:R0:W5:Y:S01]  /*140e0*/  LD.E.64 R26, desc[UR6][R24.64] ;  /* 0x00000006181a7980 */ /* 0x003162000c101b00 */
[----:B------:R-:W-:Y:S01]  /*140f0*/  IMAD R30, R30, 0x1b3, RZ ;  /* 0x000001b31e1e7824 */ /* 0x000fe200078e02ff */
[----:B------:R-:W-:-:S04]  /*14100*/  IADD3 R23, P0, PT, R23, -0x2, RZ ;  /* 0xfffffffe17177810 */ /* 0x000fc80007f1e0ff */
[----:B----4-:R-:W-:Y:S02]  /*14110*/  IADD3.X R32, PT, PT, R32, -0x1, RZ, P0, !PT ;  /* 0xffffffff20207810 */ /* 0x010fe400007fe4ff */
        /* <DEDUP_REMOVED lines=49> */
[----:B-----5:R-:W-:-:S03]  /*14430*/  LOP3.LUT R28, R28, 0xff, R26, 0x78, !PT ;  /* 0x000000ff1c1c7812 */ /* 0x020fc600078e781a */
        /* <DEDUP_REMOVED lines=47> */
[----:B------:R-:W4:Y:S01]  /*14730*/  LDC R24, c[0x0][0x3c4] ;  /* 0x0000f100ff187b82 */ /* 0x000f220000000800 */
[----:B------:R-:W-:-:S07]  /*14740*/  LOP3.LUT R23, R22, 0xfffffffe, RZ, 0xc0, !PT ;  /* 0xfffffffe16177812 */ /* 0x000fce00078ec0ff */
.L_x_416:
[----:B------:R-:W-:-:S04]  /*14750*/  LOP3.LUT R22, R22, 0x1, RZ, 0xc0, !PT ;  /* 0x0000000116167812 */ /* 0x000fc800078ec0ff */
[----:B------:R-:W-:-:S04]  /*14760*/  ISETP.NE.U32.AND P0, PT, R22, 0x1, PT ;  /* 0x000000011600780c */ /* 0x000fc80003f05070 */
[----:B------:R-:W-:-:S13]  /*14770*/  ISETP.NE.U32.AND.EX P0, PT, RZ, RZ, PT, P0 ;  /* 0x000000ffff00720c */ /* 0x000fda0003f05100 */
[----:B------:R-:W-:Y:S05]  /*14780*/  @P0 BRA `(.L_x_415) ;  /* 0x0000000000c80947 */ /* 0x000fea0003800000 */
[----:B--2---:R-:W-:-:S04]  /*14790*/  LEA R22, P0, R23, R8, 0x3 ;  /* 0x0000000817167211 */ /* 0x004fc800078018ff */
[----:B----4-:R-:W-:-:S06]  /*147a0*/  LEA.HI.X R23, R23, R9, R24, 0x3, P0 ;  /* 0x0000000917177211 */ /* 0x010fcc00000f1c18 */
[----:B------:R-:W2:Y:S01]  /*147b0*/  LD.E.64 R22, desc[UR6][R22.64] ;  /* 0x0000000616167980 */ /* 0x000ea2000c101b00 */
[----:B------:R-:W-:Y:S01]  /*147c0*/  IMAD R30, R30, 0x1b3, RZ ;  /* 0x000001b31e1e7824 */ /* 0x000fe200078e02ff */
[----:B--2---:R-:W-:Y:S02]  /*147d0*/  LOP3.LUT R31, R31, 0xff, R22, 0x78, !PT ;  /* 0x000000ff1f1f7812 */ /* 0x004fe400078e7816 */
[----:B-1----:R-:W-:-:S03]  /*147e0*/  SHF.R.U64 R27, R22, 0x8, R23 ;  /* 0x00000008161b7819 */ /* 0x002fc60000001217 */
[----:B------:R-:W-:-:S04]  /*147f0*/  IMAD.WIDE.U32 R24, R31, 0x1b3, RZ ;  /* 0x000001b31f187825 */ /* 0x000fc800078e00ff */
[----:B------:R-:W-:Y:S01]  /*14800*/  IMAD R31, R31, 0x100, R30 ;  /* 0x000001001f1f7824 */ /* 0x000fe200078e021e */
[----:B0-----:R-:W-:-:S04]  /*14810*/  LOP3.LUT R26, R24, 0xff, R27, 0x78, !PT ;  /* 0x000000ff181a7812 */ /* 0x001fc800078e781b */
        /* <DEDUP_REMOVED lines=41> */
.L_x_415:
[----:B------:R-:W-:-:S04]  /*14ab0*/  ISETP.GE.U32.AND P0, PT, R4, R31, PT ;  /* 0x0000001f0400720c */ /* 0x000fc80003f06070 */
[----:B------:R-:W-:-:S04]  /*14ac0*/  ISETP.GE.U32.AND.EX P0, PT, R5, R30, PT, P0 ;  /* 0x0000001e0500720c */ /* 0x000fc80003f06100 */
[----:B------:R-:W-:Y:S01]  /*14ad0*/  PLOP3.LUT P0, PT, P0, PT, PT, 0x8, 0x80 ;  /* 0x000000000080781c */ /* 0x000fe2000070e170 */
[----:B------:R-:W-:-:S12]  /*14ae0*/  BRA `(.L_x_404) ;  /* 0x0000000000707947 */ /* 0x000fd80003800000 */
.L_x_411:
[----:B------:R-:W4:Y:S01]  /*14af0*/  LDC R4, c[0x0][0x3c8] ;  /* 0x0000f200ff047b82 */ /* 0x000f220000000800 */
[----:B------:R-:W-:Y:S02]  /*14b00*/  PLOP3.LUT P0, PT, PT, PT, PT, 0x8, 0x80 ;  /* 0x000000000080781c */ /* 0x000fe40003f0e170 */
[----:B----4-:R-:W-:-:S13]  /*14b10*/  ISETP.NE.AND P1, PT, R4, RZ, PT ;  /* 0x000000ff0400720c */ /* 0x010fda0003f25270 */
[----:B------:R-:W-:Y:S05]  /*14b20*/  @!P1 BRA `(.L_x_404) ;  /* 0x0000000000609947 */ /* 0x000fea0003800000 */
[----:B-1----:R-:W-:Y:S01]  /*14b30*/  SHF.R.S32.HI R27, RZ, 0x1f, R4 ;  /* 0x0000001fff1b7819 */ /* 0x002fe20000011404 */
[----:B------:R-:W-:Y:S02]  /*14b40*/  IMAD.MOV.U32 R25, RZ, RZ, RZ ;  /* 0x000000ffff197224 */ /* 0x000fe400078e00ff */
[----:B0-----:R-:W-:-:S07]  /*14b50*/  IMAD.MOV.U32 R26, RZ, RZ, RZ ;  /* 0x000000ffff1a7224 */ /* 0x001fce00078e00ff */
.L_x_418:
[C---:B------:R-:W-:Y:S02]  /*14b60*/  SHF.L.U32 R23, R25.reuse, 0x3, RZ ;  /* 0x0000000319177819 */ /* 0x040fe400000006ff */
[----:B------:R-:W-:Y:S02]  /*14b70*/  SHF.L.U64.HI R24, R25, 0x3, R26 ;  /* 0x0000000319187819 */ /* 0x000fe4000001021a */
[C---:B---3--:R-:W-:Y:S02]  /*14b80*/  IADD3 R4, P0, PT, R23.reuse, R10, RZ ;  /* 0x0000000a17047210 */ /* 0x048fe40007f1e0ff */
[----:B--2---:R-:W-:-:S03]  /*14b90*/  IADD3 R22, P1, PT, R23, R8, RZ ;  /* 0x0000000817167210 */ /* 0x004fc60007f3e0ff */
[C---:B------:R-:W-:Y:S02]  /*14ba0*/  IMAD.X R5, R24.reuse, 0x1, R11, P0 ;  /* 0x0000000118057824 */ /* 0x040fe400000e060b */
        /* <DEDUP_REMOVED lines=16> */
.L_x_404:
[----:B------:R-:W-:Y:S05]  /*14cb0*/  BSYNC.RECONVERGENT B0 ;  /* 0x0000000000007941 */ /* 0x000fea0003800200 */
.L_x_403:
[----:B------:R-:W5:Y:S01]  /*14cc0*/  S2UR UR5, SR_CgaCtaId ;  /* 0x00000000000579c3 */ /* 0x000f620000008800 */
[----:B------:R-:W-:Y:S01]  /*14cd0*/  UMOV UR4, 0x400 ;  /* 0x0000040000047882 */ /* 0x000fe20000000000 */
[----:B0-----:R-:W-:Y:S01]  /*14ce0*/  VIADD R5, R7, 0x1 ;  /* 0x0000000107057836 */ /* 0x001fe20000000000 */
[----:B--23--:R-:W-:Y:S01]  /*14cf0*/  SEL R22, R10, R8, P0 ;  /* 0x000000080a167207 */ /* 0x00cfe20000000000 */
[----:B------:R-:W-:Y:S01]  /*14d00*/  @P0 IMAD.MOV R5, RZ, RZ, R7 ;  /* 0x000000ffff050224 */ /* 0x000fe200078e0207 */
[----:B------:R-:W-:Y:S01]  /*14d10*/  SEL R23, R11, R9, P0 ;  /* 0x000000090b177207 */ /* 0x000fe20000000000 */
[----:B------:R-:W-:Y:S01]  /*14d20*/  BSSY.RECONVERGENT B0, `(.L_x_419) ;  /* 0x00002ec000007945 */ /* 0x000fe20003800200 */
[----:B------:R-:W-:Y:S01]  /*14d30*/  IADD3 R4, PT, PT, R6, 0x1, RZ ;  /* 0x0000000106047810 */ /* 0x000fe20007ffe0ff */
[----:B------:R-:W-:Y:S01]  /*14d40*/  @!P0 IMAD.MOV R4, RZ, RZ, R6 ;  /* 0x000000ffff048224 */ /* 0x000fe200078e0206 */
[----:B-----5:R-:W-:-:S06]  /*14d50*/  ULEA UR4, UR5, UR4, 0x18 ;  /* 0x0000000405047291 */ /* 0x020fcc000f8ec0ff */
[----:B------:R-:W-:Y:S02]  /*14d60*/  @!P0 LEA R7, R5, UR4, 0x3 ;  /* 0x0000000405078c11 */ /* 0x000fe4000f8e18ff */
[----:B------:R-:W-:-:S03]  /*14d70*/  @P0 LEA R6, R4, UR4, 0x3 ;  /* 0x0000000404060c11 */ /* 0x000fc6000f8e18ff */
[----:B------:R-:W0:Y:S04]  /*14d80*/  @!P0 LDS.64 R8, [R7] ;  /* 0x0000000007088984 */ /* 0x000e280000000a00 */
[----:B------:R2:W3:Y:S01]  /*14d90*/  @P0 LDS.64 R10, [R6] ;  /* 0x00000000060a0984 */ /* 0x0004e20000000a00 */
[----:B------:R-:W-:Y:S01]  /*14da0*/  ISETP.GE.AND P0, PT, R4, R3, PT ;  /* 0x000000030400720c */ /* 0x000fe20003f06270 */
[----:B0-----:R-:W-:Y:S01]  /*14db0*/  IMAD.MOV.U32 R25, RZ, RZ, R8 ;  /* 0x000000ffff197224 */ /* 0x001fe200078e0008 */
[----:B------:R-:W-:-:S11]  /*14dc0*/  MOV R26, R9 ;  /* 0x00000009001a7202 */ /* 0x000fd60000000f00 */
[----:B--2---:R-:W-:Y:S05]  /*14dd0*/  @P0 BRA `(.L_x_420) ;  /* 0x0000002c00800947 */ /* 0x004fea0003800000 */
[----:B------:R-:W-:Y:S01]  /*14de0*/  ISETP.GE.AND P0, PT, R5, R2, PT ;  /* 0x000000020500720c */ /* 0x000fe20003f06270 */
[----:B---3--:R-:W-:Y:S02]  /*14df0*/  IMAD.MOV.U32 R25, RZ, RZ, R10 ;  /* 0x000000ffff197224 */ /* 0x008fe400078e000a */
[----:B------:R-:W-:-:S10]  /*14e00*/  IMAD.MOV.U32 R26, RZ, RZ, R11 ;  /* 0x000000ffff1a7224 */ /* 0x000fd400078e000b */
        /* <DEDUP_REMOVED lines=18> */
[----:B------:R-:W-:Y:S01]  /*14f30*/  IADD3 R4, P1, PT, R10, 0x8, RZ ;  /* 0x000000080a047810 */ /* 0x000fe20007f3e0ff */
[----:B------:R-:W-:Y:S01]  /*14f40*/  HFMA2 R2, -RZ, RZ, -6.306171417236328125e-05, 0.01395416259765625 ;  /* 0x84222325ff027431 */ /* 0x000fe200000001ff */
[----:B------:R-:W-:Y:S01]  /*14f50*/  LOP3.LUT R7, R6, 0xfffffffe, RZ, 0xc0, !PT ;  /* 0xfffffffe06077812 */ /* 0x000fe200078ec0ff */
[----:B------:R-:W-:Y:S02]  /*14f60*/  IMAD.MOV.U32 R3, RZ, RZ, -0x340d631c ;  /* 0xcbf29ce4ff037424 */ /* 0x000fe400078e00ff */
[----:B------:R-:W-:Y:S01]  /*14f70*/  IMAD.X R5, RZ, RZ, R11, P1 ;  /* 0x000000ffff057224 */ /* 0x000fe200008e060b */
[----:B------:R-:W-:Y:S01]  /*14f80*/  MOV R30, R7 ;  /* 0x00000007001e7202 */ /* 0x000fe20000000f00 */
[----:B0-----:R-:W-:-:S07]  /*14f90*/  IMAD.MOV.U32 R29, RZ, RZ, R28 ;  /* 0x000000ffff1d7224 */ /* 0x001fce00078e001c */
.L_x_423:
[----:B----4-:R-:W2:Y:S04]  /*14fa0*/  LD.E.64 R24, desc[UR6][R4.64+-0x8] ;  /* 0xfffff80604187980 */ /* 0x010ea8000c101b00 */
[----:B-1----:R0:W3:Y:S01]  /*14fb0*/  LD.E.64 R26, desc[UR6][R4.64] ;  /* 0x00000006041a7980 */ /* 0x0020e2000c101b00 */
        /* <DEDUP_REMOVED lines=99> */
.L_x_422:
[----:B------:R-:W-:Y:S05]  /*155f0*/  @P2 BRA `(.L_x_421) ;  /* 0x0000000000c42947 */ /* 0x000fea0003800000 */
[----:B------:R-:W-:-:S04]  /*15600*/  LEA R4, P1, R7, R10, 0x3 ;  /* 0x0000000a07047211 */ /* 0x000fc800078218ff */
[----:B------:R-:W-:-:S06]  /*15610*/  LEA.HI.X R5, R7, R11, R28, 0x3, P1 ;  /* 0x0000000b07057211 */ /* 0x000fcc00008f1c1c */
[----:B------:R-:W2:Y:S01]  /*15620*/  LD.E.64 R4, desc[UR6][R4.64] ;  /* 0x0000000604047980 */ /* 0x000ea2000c101b00 */
[----:B----4-:R-:W-:Y:S01]  /*15630*/  IMAD R24, R3, 0x1b3, RZ ;  /* 0x000001b303187824 */ /* 0x010fe200078e02ff */
        /* <DEDUP_REMOVED lines=45> */
.L_x_421:
        /* <DEDUP_REMOVED lines=8> */
[----:B----4-:R-:W-:-:S06]  /*15990*/  IMAD.MOV.U32 R24, RZ, RZ, RZ ;  /* 0x000000ffff187224 */ /* 0x010fcc00078e00ff */
[----:B------:R-:W-:Y:S05]  /*159a0*/  BRA.U !UP0, `(.L_x_425) ;  /* 0x0000000508bc7547 */ /* 0x000fea000b800000 */
[----:B------:R-:W0:Y:S01]  /*159b0*/  LDC R4, c[0x0][0x3c4] ;  /* 0x0000f100ff047b82 */ /* 0x000e220000000800 */
[----:B------:R-:W-:Y:S01]  /*159c0*/  IADD3 R24, P1, PT, R8, 0x8, RZ ;  /* 0x0000000808187810 */ /* 0x000fe20007f3e0ff */
[----:B------:R-:W-:Y:S01]  /*159d0*/  IMAD.MOV.U32 R30, RZ, RZ, -0x340d631c ;  /* 0xcbf29ce4ff1e7424 */ /* 0x000fe200078e00ff */
[----:B------:R-:W-:Y:S02]  /*159e0*/  LOP3.LUT R7, R6, 0xfffffffe, RZ, 0xc0, !PT ;  /* 0xfffffffe06077812 */ /* 0x000fe400078ec0ff */
[----:B------:R-:W-:Y:S01]  /*159f0*/  MOV R31, 0x84222325 ;  /* 0x84222325001f7802 */ /* 0x000fe20000000f00 */
[----:B------:R-:W-:Y:S01]  /*15a00*/  IMAD.X R25, RZ, RZ, R9, P1 ;  /* 0x000000ffff197224 */ /* 0x000fe200008e0609 */
[----:B0-----:R-:W-:-:S07]  /*15a10*/  MOV R5, R4 ;  /* 0x0000000400057202 */ /* 0x001fce0000000f00 */
.L_x_426:
[----:B-1----:R-:W2:Y:S04]  /*15a20*/  LD.E.64 R26, desc[UR6][R24.64+-0x8] ;  /* 0xfffff806181a7980 */ /* 0x002ea8000c101b00 */
        /* <DEDUP_REMOVED lines=101> */
[----:B------:R-:W-:Y:S01]  /*16080*/  IMAD.MOV.U32 R24, RZ, RZ, R4 ;  /* 0x000000ffff187224 */ /* 0x000fe200078e0004 */
[----:B------:R-:W-:-:S07]  /*16090*/  LOP3.LUT R5, R6, 0xfffffffe, RZ, 0xc0, !PT ;  /* 0xfffffffe06057812 */ /* 0x000fce00078ec0ff */
.L_x_425:
[----:B------:R-:W-:-:S04]  /*160a0*/  LOP3.LUT R4, R6, 0x1, RZ, 0xc0, !PT ;  /* 0x0000000106047812 */ /* 0x000fc800078ec0ff */
[----:B------:R-:W-:-:S04]  /*160b0*/  ISETP.NE.U32.AND P1, PT, R4, 0x1, PT ;  /* 0x000000010400780c */ /* 0x000fc80003f25070 */
[----:B------:R-:W-:-:S13]  /*160c0*/  ISETP.NE.U32.AND.EX P1, PT, RZ, RZ, PT, P1 ;  /* 0x000000ffff00720c */ /* 0x000fda0003f25110 */
[----:B------:R-:W-:Y:S05]  /*160d0*/  @P1 BRA `(.L_x_424) ;  /* 0x0000000000c81947 */ /* 0x000fea0003800000 */
        /* <DEDUP_REMOVED lines=50> */
.L_x_424:
        /* <DEDUP_REMOVED lines=18> */
[----:B------:R-:W-:Y:S01]  /*16520*/  HFMA2 R3, -RZ, RZ, -15.890625, -0.0047760009765625 ;  /* 0xcbf29ce4ff037431 */ /* 0x000fe200000001ff */
[----:B------:R-:W-:Y:S01]  /*16530*/  LOP3.LUT R7, R6, 0xfffffffe, RZ, 0xc0, !PT ;  /* 0xfffffffe06077812 */ /* 0x000fe200078ec0ff */
[----:B------:R-:W-:Y:S02]  /*16540*/  IMAD.MOV.U32 R2, RZ, RZ, -0x7bdddcdb ;  /* 0x84222325ff027424 */ /* 0x000fe400078e00ff */
[----:B------:R-:W-:Y:S02]  /*16550*/  IMAD.X R5, RZ, RZ, R11, P1 ;  /* 0x000000ffff057224 */ /* 0x000fe400008e060b */
[----:B------:R-:W-:Y:S01]  /*16560*/  IMAD.MOV.U32 R30, RZ, RZ, R7 ;  /* 0x000000ffff1e7224 */ /* 0x000fe200078e0007 */
[----:B0-----:R-:W-:-:S07]  /*16570*/  MOV R29, R28 ;  /* 0x0000001c001d7202 */ /* 0x001fce0000000f00 */
.L_x_430:
[----:B----4-:R-:W2:Y:S04]  /*16580*/  LD.E.64 R24, desc[UR6][R4.64+-0x8] ;  /* 0xfffff80604187980 */ /* 0x010ea8000c101b00 */
[----:B-1----:R0:W3:Y:S01]  /*16590*/  LD.E.64 R26, desc[UR6][R4.64] ;  /* 0x00000006041a7980 */ /* 0x0020e2000c101b00 */
        /* <DEDUP_REMOVED lines=99> */
.L_x_429:
        /* <DEDUP_REMOVED lines=50> */
.L_x_428:
        /* <DEDUP_REMOVED lines=13> */
[----:B----4-:R-:W-:Y:S01]  /*16fc0*/  IADD3 R24, P0, PT, R8, 0x8, RZ ;  /* 0x0000000808187810 */ /* 0x010fe20007f1e0ff */
[----:B------:R-:W-:Y:S01]  /*16fd0*/  HFMA2 R30, -RZ, RZ, -6.306171417236328125e-05, 0.01395416259765625 ;  /* 0x84222325ff1e7431 */ /* 0x000fe200000001ff */
[----:B------:R-:W-:Y:S01]  /*16fe0*/  LOP3.LUT R4, R6, 0xfffffffe, RZ, 0xc0, !PT ;  /* 0xfffffffe06047812 */ /* 0x000fe200078ec0ff */
[----:B------:R-:W-:Y:S02]  /*16ff0*/  IMAD.MOV.U32 R32, RZ, RZ, -0x340d631c ;  /* 0xcbf29ce4ff207424 */ /* 0x000fe400078e00ff */
[----:B------:R-:W-:Y:S01]  /*17000*/  IMAD.X R25, RZ, RZ, R9, P0 ;  /* 0x000000ffff197224 */ /* 0x000fe200000e0609 */
[----:B------:R-:W-:Y:S01]  /*17010*/  MOV R7, R4 ;  /* 0x0000000400077202 */ /* 0x000fe20000000f00 */
[----:B0-----:R-:W-:-:S07]  /*17020*/  IMAD.MOV.U32 R6, RZ, RZ, R5 ;  /* 0x000000ffff067224 */ /* 0x001fce00078e0005 */
.L_x_433:
[----:B-1----:R-:W2:Y:S04]  /*17030*/  LD.E.64 R26, desc[UR6][R24.64+-0x8] ;  /* 0xfffff806181a7980 */ /* 0x002ea8000c101b00 */
        /* <DEDUP_REMOVED lines=97> */
[----:B------:R-:W-:-:S04]  /*17650*/  IMAD R27, R26, 0x100, R27 ;  /* 0x000001001a1b7824 */ /* 0x000fc800078e021b */
[----:B------:R-:W-:Y:S01]  /*17660*/  IMAD.IADD R32, R31, 0x1, R27 ;  /* 0x000000011f207824 */ /* 0x000fe200078e021b */
[----:B------:R-:W-:Y:S06]  /*17670*/  @P0 BRA `(.L_x_433) ;  /* 0xfffffff8006c0947 */ /* 0x000fec000383ffff */
.L_x_432:
[----:B------:R-:W-:Y:S05]  /*17680*/  @P1 BRA `(.L_x_431) ;  /* 0x0000000000c41947 */ /* 0x000fea0003800000 */
[----:B------:R-:W-:-:S04]  /*17690*/  LEA R6, P0, R4, R8, 0x3 ;  /* 0x0000000804067211 */ /* 0x000fc800078018ff */
[----:B------:R-:W-:-:S05]  /*176a0*/  LEA.HI.X R7, R4, R9, R5, 0x3, P0 ;  /* 0x0000000904077211 */ /* 0x000fca00000f1c05 */
[----:B------:R-:W2:Y:S01]  /*176b0*/  LD.E.64 R4, desc[UR6][R6.64] ;  /* 0x0000000606047980 */ /* 0x000ea2000c101b00 */
[----:B-1----:R-:W-:Y:S01]  /*176c0*/  IMAD R27, R32, 0x1b3, RZ ;  /* 0x000001b3201b7824 */ /* 0x002fe200078e02ff */
[----:B--2---:R-:W-:Y:S02]  /*176d0*/  LOP3.LUT R30, R30, 0xff, R4, 0x78, !PT ;  /* 0x000000ff1e1e7812 */ /* 0x004fe400078e7804 */
[----:B------:R-:W-:-:S03]  /*176e0*/  SHF.R.U64 R7, R4, 0x10, R5 ;  /* 0x0000001004077819 */ /* 0x000fc60000001205 */
[----:B----4-:R-:W-:-:S04]  /*176f0*/  IMAD.WIDE.U32 R24, R30, 0x1b3, RZ ;  /* 0x000001b31e187825 */ /* 0x010fc800078e00ff */
        /* <DEDUP_REMOVED lines=42> */
.L_x_431:
[----:B------:R-:W-:-:S04]  /*179a0*/  ISETP.GE.U32.AND P0, PT, R2, R30, PT ;  /* 0x0000001e0200720c */ /* 0x000fc80003f06070 */
[----:B------:R-:W-:-:S04]  /*179b0*/  ISETP.GE.U32.AND.EX P0, PT, R3, R32, PT, P0 ;  /* 0x000000200300720c */ /* 0x000fc80003f06100 */
[----:B------:R-:W-:Y:S02]  /*179c0*/  SEL R25, R10, R8, !P0 ;  /* 0x000000080a197207 */ /* 0x000fe40004000000 */
[----:B------:R-:W-:Y:S01]  /*179d0*/  SEL R26, R11, R9, !P0 ;  /* 0x000000090b1a7207 */ /* 0x000fe20004000000 */
[----:B------:R-:W-:Y:S06]  /*179e0*/  BRA `(.L_x_420) ;  /* 0x00000000007c7947 */ /* 0x000fec0003800000 */
.L_x_427:
[----:B------:R-:W0:Y:S01]  /*179f0*/  LDC R2, c[0x0][0x3c8] ;  /* 0x0000f200ff027b82 */ /* 0x000e220000000800 */
[----:B------:R-:W-:Y:S01]  /*17a00*/  MOV R25, R8 ;  /* 0x0000000800197202 */ /* 0x000fe20000000f00 */
[----:B------:R-:W-:Y:S01]  /*17a10*/  IMAD.MOV.U32 R26, RZ, RZ, R9 ;  /* 0x000000ffff1a7224 */ /* 0x000fe200078e0009 */
[----:B0-----:R-:W-:-:S13]  /*17a20*/  ISETP.NE.AND P0, PT, R2, RZ, PT ;  /* 0x000000ff0200720c */ /* 0x001fda0003f05270 */
[----:B------:R-:W-:Y:S05]  /*17a30*/  @!P0 BRA `(.L_x_420) ;  /* 0x0000000000688947 */ /* 0x000fea0003800000 */
[----:B----4-:R-:W-:Y:S01]  /*17a40*/  HFMA2 R24, -RZ, RZ, 0, 0 ;  /* 0x00000000ff187431 */ /* 0x010fe200000001ff */
[----:B-1----:R-:W-:Y:S01]  /*17a50*/  SHF.R.S32.HI R27, RZ, 0x1f, R2 ;  /* 0x0000001fff1b7819 */ /* 0x002fe20000011402 */
[----:B------:R-:W-:-:S07]  /*17a60*/  IMAD.MOV.U32 R7, RZ, RZ, RZ ;  /* 0x000000ffff077224 */ /* 0x000fce00078e00ff */
.L_x_434:
        /* <DEDUP_REMOVED lines=23> */
.L_x_420:
[----:B------:R-:W-:Y:S05]  /*17be0*/  BSYNC.RECONVERGENT B0 ;  /* 0x0000000000007941 */ /* 0x000fea0003800200 */
.L_x_419:
[----:B------:R-:W0:Y:S01]  /*17bf0*/  S2R R2, SR_TID.X ;  /* 0x0000000000027919 */ /* 0x000e220000002100 */
[----:B------:R-:W2:Y:S01]  /*17c00*/  S2UR UR5, SR_CgaCtaId ;  /* 0x00000000000579c3 */ /* 0x000ea20000008800 */
[----:B------:R-:W-:Y:S01]  /*17c10*/  UMOV UR4, 0x400 ;  /* 0x0000040000047882 */ /* 0x000fe20000000000 */
[----:B----4-:R-:W4:Y:S06]  /*17c20*/  S2R R24, SR_LANEID ;  /* 0x0000000000187919 */ /* 0x010f2c0000000000 */
[----:B------:R-:W-:Y:S01]  /*17c30*/  BAR.SYNC.DEFER_BLOCKING 0x0 ;  /* 0x0000000000007b1d */ /* 0x000fe20000010000 */
[----:B--2---:R-:W-:Y:S01]  /*17c40*/  ULEA UR4, UR5, UR4, 0x18 ;  /* 0x0000000405047291 */ /* 0x004fe2000f8ec0ff */
[----:B0-----:R-:W-:-:S04]  /*17c50*/  SHF.R.U32.HI R3, RZ, 0x5, R2 ;  /* 0x00000005ff037819 */ /* 0x001fc80000011602 */
[----:B----4-:R-:W-:-:S05]  /*17c60*/  LEA R3, R3, R24, 0x5 ;  /* 0x0000001803037211 */ /* 0x010fca00078e28ff */
[----:B------:R-:W-:-:S05]  /*17c70*/  IMAD R3, R3, 0x7, RZ ;  /* 0x0000000703037824 */ /* 0x000fca00078e02ff */
[----:B------:R-:W-:-:S05]  /*17c80*/  LEA R3, R3, UR4, 0x3 ;  /* 0x0000000403037c11 */ /* 0x000fca000f8e18ff */
[----:B------:R0:W-:Y:S01]  /*17c90*/  STS.64 [R3+0x18], R18 ;  /* 0x0000181203007388 */ /* 0x0001e20000000a00 */
[----:B------:R-:W-:-:S03]  /*17ca0*/  IMAD R24, R24, -0x30, R3 ;  /* 0xffffffd018187824 */ /* 0x000fc600078e0203 */
[----:B------:R-:W-:Y:S04]  /*17cb0*/  STS.64 [R3], R12 ;  /* 0x0000000c03007388 */ /* 0x000fe80000000a00 */
[----:B------:R-:W-:Y:S01]  /*17cc0*/  STS.64 [R3+0x8], R14 ;  /* 0x0000080e03007388 */ /* 0x000fe20000000a00 */
[----:B0-----:R-:W-:-:S03]  /*17cd0*/  IMAD.MOV.U32 R18, RZ, RZ, R25 ;  /* 0x000000ffff127224 */ /* 0x001fc600078e0019 */
[----:B------:R-:W-:Y:S01]  /*17ce0*/  STS.64 [R3+0x10], R16 ;  /* 0x0000101003007388 */ /* 0x000fe20000000a00 */
[----:B------:R-:W-:-:S03]  /*17cf0*/  IMAD.MOV.U32 R19, RZ, RZ, R26 ;  /* 0x000000ffff137224 */ /* 0x000fc600078e001a */
[----:B------:R0:W-:Y:S04]  /*17d00*/  STS.64 [R3+0x20], R20 ;  /* 0x0000201403007388 */ /* 0x0001e80000000a00 */
[----:B------:R-:W-:Y:S04]  /*17d10*/  STS.64 [R3+0x28], R22 ;  /* 0x0000281603007388 */ /* 0x000fe80000000a00 */
[----:B------:R2:W-:Y:S01]  /*17d20*/  STS.64 [R3+0x30], R18 ;  /* 0x0000301203007388 */ /* 0x0005e20000000a00 */
[----:B------:R-:W-:-:S03]  /*17d30*/  NOP ;  /* 0x0000000000007918 */ /* 0x000fc60000000000 */
[----:B------:R-:W4:Y:S01]  /*17d40*/  LDS.64 R4, [R24] ;  /* 0x0000000018047984 */ /* 0x000f220000000a00 */
[----:B0-----:R-:W0:Y:S03]  /*17d50*/  LDC.64 R20, c[0x0][0x3b0] ;  /* 0x0000ec00ff147b82 */ /* 0x001e260000000a00 */
[----:B------:R-:W5:Y:S01]  /*17d60*/  LDS.64 R6, [R24+0x100] ;  /* 0x0001000018067984 */ /* 0x000f620000000a00 */
[C---:B--2---:R-:W-:Y:S02]  /*17d70*/  LOP3.LUT R3, R2.reuse, 0x1f, RZ, 0xc0, !PT ;  /* 0x0000001f02037812 */ /* 0x044fe400078ec0ff */
[----:B------:R-:W-:Y:S01]  /*17d80*/  LOP3.LUT R2, R2, 0x3e0, RZ, 0xc0, !PT ;  /* 0x000003e002027812 */ /* 0x000fe200078ec0ff */
[----:B------:R-:W2:Y:S02]  /*17d90*/  LDS.64 R8, [R24+0x200] ;  /* 0x0002000018087984 */ /* 0x000ea40000000a00 */
[----:B------:R-:W-:-:S02]  /*17da0*/  IMAD R3, R0, 0xe00, R3 ;  /* 0x00000e0000037824 */ /* 0x000fc400078e0203 */
[----:B---3--:R-:W3:Y:S02]  /*17db0*/  LDS.64 R10, [R24+0x300] ;  /* 0x00030000180a7984 */ /* 0x008ee40000000a00 */
[----:B------:R-:W-:Y:S02]  /*17dc0*/  IMAD R3, R2, 0x7, R3 ;  /* 0x0000000702037824 */ /* 0x000fe400078e0203 */
[----:B------:R-:W1:Y:S04]  /*17dd0*/  LDS.64 R12, [R24+0x400] ;  /* 0x00040000180c7984 */ /* 0x000e680000000a00 */
[----:B------:R-:W1:Y:S04]  /*17de0*/  LDS.64 R14, [R24+0x500] ;  /* 0x00050000180e7984 */ /* 0x000e680000000a00 */
[----:B------:R-:W1:Y:S01]  /*17df0*/  LDS.64 R16, [R24+0x600] ;  /* 0x0006000018107984 */ /* 0x000e620000000a00 */
[----:B0-----:R-:W-:-:S05]  /*17e00*/  IMAD.WIDE.U32 R2, R3, 0x8, R20 ;  /* 0x0000000803027825 */ /* 0x001fca00078e0014 */
[----:B----4-:R-:W-:Y:S04]  /*17e10*/  STG.E.64 desc[UR6][R2.64], R4 ;  /* 0x0000000402007986 */ /* 0x010fe8000c101b06 */
[----:B-----5:R-:W-:Y:S04]  /*17e20*/  STG.E.64 desc[UR6][R2.64+0x100], R6 ;  /* 0x0001000602007986 */ /* 0x020fe8000c101b06 */
[----:B--2---:R-:W-:Y:S04]  /*17e30*/  STG.E.64 desc[UR6][R2.64+0x200], R8 ;  /* 0x0002000802007986 */ /* 0x004fe8000c101b06 */
[----:B---3--:R-:W-:Y:S04]  /*17e40*/  STG.E.64 desc[UR6][R2.64+0x300], R10 ;  /* 0x0003000a02007986 */ /* 0x008fe8000c101b06 */
[----:B-1----:R-:W-:Y:S04]  /*17e50*/  STG.E.64 desc[UR6][R2.64+0x400], R12 ;  /* 0x0004000c02007986 */ /* 0x002fe8000c101b06 */
[----:B------:R-:W-:Y:S04]  /*17e60*/  STG.E.64 desc[UR6][R2.64+0x500], R14 ;  /* 0x0005000e02007986 */ /* 0x000fe8000c101b06 */
[----:B------:R-:W-:Y:S01]  /*17e70*/  STG.E.64 desc[UR6][R2.64+0x600], R16 ;  /* 0x0006001002007986 */ /* 0x000fe2000c101b06 */
[----:B------:R-:W-:Y:S05]  /*17e80*/  EXIT ;  /* 0x000000000000794d */ /* 0x000fea0003800000 */
.L_x_303:
[----:B------:R-:W0:Y:S01]  /*17e90*/  LDC.64 R4, c[0x0][0x3d0] ;  /* 0x0000f400ff047b82 */ /* 0x000e220000000a00 */
[----:B------:R-:W1:Y:S01]  /*17ea0*/  S2R R9, SR_TID.X ;  /* 0x0000000000097919 */ /* 0x000e620000002100 */
[----:B------:R-:W-:Y:S01]  /*17eb0*/  MOV R11, 0xe00 ;  /* 0x00000e00000b7802 */ /* 0x000fe20000000f00 */
[----:B------:R-:W2:Y:S01]  /*17ec0*/  LDCU.64 UR4, c[0x0][0x380] ;  /* 0x00007000ff0477ac */ /* 0x000ea20008000a00 */
[----:B0-----:R-:W-:-:S05]  /*17ed0*/  IMAD.WIDE.U32 R4, R0, 0x4, R4 ;  /* 0x0000000400047825 */ /* 0x001fca00078e0004 */
[----:B------:R-:W3:Y:S04]  /*17ee0*/  LDG.E R6, desc[UR6][R4.64] ;  /* 0x0000000604067981 */ /* 0x000ee8000c1e1900 */
[----:B------:R-:W4:Y:S01]  /*17ef0*/  LDG.E R7, desc[UR6][R4.64+0x4] ;  /* 0x0000040604077981 */ /* 0x000f22000c1e1900 */
[C---:B------:R-:W-:Y:S01]  /*17f00*/  IMAD R2, R0.reuse, R11, 0xe00 ;  /* 0x00000e0000027424 */ /* 0x040fe200078e020b */
[----:B------:R-:W-:Y:S04]  /*17f10*/  BSSY.RECONVERGENT B0, `(.L_x_435) ;  /* 0x0000016000007945 */ /* 0x000fe80003800200 */
[----:B------:R-:W-:Y:S01]  /*17f20*/  VIMNMX R2, PT, PT, R3, R2, PT ;  /* 0x0000000203027248 */ /* 0x000fe20003fe0100 */
[----:B---3--:R-:W-:-:S05]  /*17f30*/  IMAD R12, R0, 0xe00, -R6 ;  /* 0x00000e00000c7824 */ /* 0x008fca00078e0a06 */
[----:B----4-:R-:W-:Y:S01]  /*17f40*/  IADD3 R8, PT, PT, R2, -R12, -R7 ;  /* 0x8000000c02087210 */ /* 0x010fe20007ffe807 */
[----:B------:R-:W-:Y:S01]  /*17f50*/  IMAD.IADD R2, R7, 0x1, -R6 ;  /* 0x0000000107027824 */ /* 0x000fe200078e0a06 */
[----:B-1----:R-:W-:Y:S02]  /*17f60*/  IADD3 R7, P0, PT, R6, R9, RZ ;  /* 0x0000000906077210 */ /* 0x002fe40007f1e0ff */
[----:B------:R-:W-:Y:S01]  /*17f70*/  SHF.R.S32.HI R14, RZ, 0x1f, R12 ;  /* 0x0000001fff0e7819 */ /* 0x000fe2000001140c */
[----:B------:R-:W-:Y:S01]  /*17f80*/  IMAD.IADD R3, R2, 0x1, R8 ;  /* 0x0000000102037824 */ /* 0x000fe200078e0208 */
[----:B------:R-:W-:Y:S02]  /*17f90*/  LEA.HI.X.SX32 R6, R6, RZ, 0x1, P0 ;  /* 0x000000ff06067211 */ /* 0x000fe400000f0eff */
[----:B--2---:R-:W-:Y:S02]  /*17fa0*/  LEA R4, P1, R7, UR4, 0x3 ;  /* 0x0000000407047c11 */ /* 0x004fe4000f8218ff */
[----:B------:R-:W-:-:S02]  /*17fb0*/  ISETP.GE.AND P0, PT, R9, R3, PT ;  /* 0x000000030900720c */ /* 0x000fc40003f06270 */
[----:B------:R-:W-:-:S11]  /*17fc0*/  LEA.HI.X R5, R7, UR5, R6, 0x3, P1 ;  /* 0x0000000507057c11 */ /* 0x000fd600088f1c06 */
[----:B------:R-:W-:Y:S05]  /*17fd0*/  @P0 BRA `(.L_x_436) ;  /* 0x0000000000240947 */ /* 0x000fea0003800000 */
[----:B------:R-:W-:-:S13]  /*17fe0*/  ISETP.GE.AND P0, PT, R9, R2, PT ;  /* 0x000000020900720c */ /* 0x000fda0003f06270 */
[----:B------:R0:W5:Y:S01]  /*17ff0*/  @!P0 LDG.E.64 R6, desc[UR6][R4.64] ;  /* 0x0000000604068981 */ /* 0x000162000c1e1b00 */
[----:B------:R-:W1:Y:S01]  /*18000*/  @P0 LDC.64 R18, c[0x0][0x398] ;  /* 0x0000e600ff120b82 */ /* 0x000e620000000a00 */
[----:B------:R-:W-:-:S04]  /*18010*/  @P0 IADD3 R11, PT, PT, -R2, R9, RZ ;  /* 0x00000009020b0210 */ /* 0x000fc80007ffe1ff */
[----:B------:R-:W-:-:S04]  /*18020*/  @P0 IADD3 R13, P1, PT, R12, R11, RZ ;  /* 0x0000000b0c0d0210 */ /* 0x000fc80007f3e0ff */
[----:B------:R-:W-:Y:S02]  /*18030*/  @P0 LEA.HI.X.SX32 R16, R11, R14, 0x1, P1 ;  /* 0x0000000e0b100211 */ /* 0x000fe400008f0eff */
[----:B-1----:R-:W-:-:S04]  /*18040*/  @P0 LEA R10, P1, R13, R18, 0x3 ;  /* 0x000000120d0a0211 */ /* 0x002fc800078218ff */
[----:B------:R-:W-:-:S05]  /*18050*/  @P0 LEA.HI.X R11, R13, R19, R16, 0x3, P1 ;  /* 0x000000130d0b0211 */ /* 0x000fca00008f1c10 */
[----:B------:R0:W5:Y:S04]  /*18060*/  @P0 LDG.E.64 R6, desc[UR6][R10.64] ;  /* 0x000000060a060981 */ /* 0x000168000c1e1b00 */
.L_x_436:
[----:B------:R-:W-:Y:S05]  /*18070*/  BSYNC.RECONVERGENT B0 ;  /* 0x0000000000007941 */ /* 0x000fea0003800200 */
.L_x_435:
[----:B------:R-:W1:Y:S01]  /*18080*/  LDCU.64 UR4, c[0x0][0x398] ;  /* 0x00007300ff0477ac */ /* 0x000e620008000a00 */
[C---:B------:R-:W-:Y:S01]  /*18090*/  VIADD R13, R9.reuse, 0x200 ;  /* 0x00000200090d7836 */ /* 0x040fe20000000000 */
[--C-:B------:R-:W-:Y:S01]  /*180a0*/  IADD3 R12, P0, P1, R12, R9, -R2.reuse ;  /* 0x000000090c0c7210 */ /* 0x100fe2000791e802 */
[----:B------:R-:W-:Y:S01]  /*180b0*/  VIADD R18, R9, 0x600 ;  /* 0x0000060009127836 */ /* 0x000fe20000000000 */
[----:B0-----:R-:W-:Y:S01]  /*180c0*/  SHF.R.S32.HI R11, RZ, 0x1f, R2 ;  /* 0x0000001fff0b7819 */ /* 0x001fe20000011402 */
[----:B------:R-:W-:Y:S01]  /*180d0*/  BSSY.RECONVERGENT B0, `(.L_x_437) ;  /* 0x0000012000007945 */ /* 0x000fe20003800200 */
[----:B------:R-:W-:Y:S02]  /*180e0*/  ISETP.GE.AND P5, PT, R13, R3, PT ;  /* 0x000000030d00720c */ /* 0x000fe40003fa6270 */
[----:B------:R-:W-:Y:S02]  /*180f0*/  IADD3.X R11, PT, PT, R14, RZ, ~R11, P0, P1 ;  /* 0x000000ff0e0b7210 */ /* 0x000fe400007e2c0b */
[----:B------:R-:W-:-:S02]  /*18100*/  LOP3.LUT R16, R9, 0x400, RZ, 0xfc, !PT ;  /* 0x0000040009107812 */ /* 0x000fc400078efcff */
[C---:B------:R-:W-:Y:S02]  /*18110*/  LOP3.LUT R20, R9.reuse, 0x800, RZ, 0xfc, !PT ;  /* 0x0000080009147812 */ /* 0x040fe400078efcff */
[C---:B------:R-:W-:Y:S02]  /*18120*/  IADD3 R22, PT, PT, R9.reuse, 0xa00, RZ ;  /* 0x00000a0009167810 */ /* 0x040fe40007ffe0ff */
[----:B------:R-:W-:Y:S02]  /*18130*/  LOP3.LUT R24, R9, 0xc00, RZ, 0xfc, !PT ;  /* 0x00000c0009187812 */ /* 0x000fe400078efcff */
[----:B-1----:R-:W-:Y:S02]  /*18140*/  LEA R10, P6, R12, UR4, 0x3 ;  /* 0x000000040c0a7c11 */ /* 0x002fe4000f8c18ff */
[----:B------:R-:W-:Y:S02]  /*18150*/  ISETP.GE.AND P4, PT, R16, R3, PT ;  /* 0x000000031000720c */ /* 0x000fe40003f86270 */
[----:B------:R-:W-:-:S02]  /*18160*/  LEA.HI.X R11, R12, UR5, R11, 0x3, P6 ;  /* 0x000000050c0b7c11 */ /* 0x000fc4000b0f1c0b */
[-C--:B------:R-:W-:Y:S02]  /*18170*/  ISETP.GE.AND P0, PT, R18, R3.reuse, PT ;  /* 0x000000031200720c */ /* 0x080fe40003f06270 */
[-C--:B------:R-:W-:Y:S02]  /*18180*/  ISETP.GE.AND P1, PT, R20, R3.reuse, PT ;  /* 0x000000031400720c */ /* 0x080fe40003f26270 */
[-C--:B------:R-:W-:Y:S02]  /*18190*/  ISETP.GE.AND P2, PT, R22, R3.reuse, PT ;  /* 0x000000031600720c */ /* 0x080fe40003f46270 */
[----:B------:R-:W-:Y:S01]  /*181a0*/  ISETP.GE.AND P3, PT, R24, R3, PT ;  /* 0x000000031800720c */ /* 0x000fe20003f66270 */
[----:B------:R-:W-:-:S12]  /*181b0*/  @P5 BRA `(.L_x_438) ;  /* 0x00000000000c5947 */ /* 0x000fd80003800000 */
[----:B------:R-:W-:-:S13]  /*181c0*/  ISETP.GE.AND P5, PT, R13, R2, PT ;  /* 0x000000020d00720c */ /* 0x000fda0003fa6270 */
[----:B------:R0:W5:Y:S04]  /*181d0*/  @P5 LDG.E.64 R14, desc[UR6][R10.64+0x1000] ;  /* 0x001000060a0e5981 */ /* 0x000168000c1e1b00 */
[----:B------:R0:W5:Y:S02]  /*181e0*/  @!P5 LDG.E.64 R14, desc[UR6][R4.64+0x1000] ;  /* 0x00100006040ed981 */ /* 0x000164000c1e1b00 */
.L_x_438:
[----:B------:R-:W-:Y:S05]  /*181f0*/  BSYNC.RECONVERGENT B0 ;  /* 0x0000000000007941 */ /* 0x000fea0003800200 */
.L_x_437:
[----:B------:R-:W-:Y:S04]  /*18200*/  BSSY.RECONVERGENT B0, `(.L_x_439) ;  /* 0x0000005000007945 */ /* 0x000fe80003800200 */
[----:B------:R-:W-:Y:S05]  /*18210*/  @P4 BRA `(.L_x_440) ;  /* 0x00000000000c4947 */ /* 0x000fea0003800000 */
[----:B------:R-:W-:-:S13]  /*18220*/  ISETP.GE.AND P4, PT, R16, R2, PT ;  /* 0x000000021000720c */ /* 0x000fda0003f86270 */
[----:B------:R1:W5:Y:S04]  /*18230*/  @P4 LDG.E.64 R16, desc[UR6][R10.64+0x2000] ;  /* 0x002000060a104981 */ /* 0x000368000c1e1b00 */
[----:B------:R1:W5:Y:S02]  /*18240*/  @!P4 LDG.E.64 R16, desc[UR6][R4.64+0x2000] ;  /* 0x002000060410c981 */ /* 0x000364000c1e1b00 */
.L_x_440:
[----:B------:R-:W-:Y:S05]  /*18250*/  BSYNC.RECONVERGENT B0 ;  /* 0x0000000000007941 */ /* 0x000fea0003800200 */
.L_x_439:
[----:B------:R-:W-:Y:S04]  /*18260*/  BSSY.RECONVERGENT B0, `(.L_x_441) ;  /* 0x0000005000007945 */ /* 0x000fe80003800200 */
[----:B------:R-:W-:Y:S05]  /*18270*/  @P0 BRA `(.L_x_442) ;  /* 0x00000000000c0947 */ /* 0x000fea0003800000 */
[----:B------:R-:W-:-:S13]  /*18280*/  ISETP.GE.AND P0, PT, R18, R2, PT ;  /* 0x000000021200720c */ /* 0x000fda0003f06270 */
[----:B------:R2:W5:Y:S04]  /*18290*/  @P0 LDG.E.64 R18, desc[UR6][R10.64+0x3000] ;  /* 0x003000060a120981 */ /* 0x000568000c1e1b00 */
[----:B------:R2:W5:Y:S02]  /*182a0*/  @!P0 LDG.E.64 R18, desc[UR6][R4.64+0x3000] ;  /* 0x0030000604128981 */ /* 0x000564000c1e1b00 */
.L_x_442:
[----:B------:R-:W-:Y:S05]  /*182b0*/  BSYNC.RECONVERGENT B0 ;  /* 0x0000000000007941 */ /* 0x000fea0003800200 */
.L_x_441:
[----:B------:R-:W-:Y:S04]  /*182c0*/  BSSY.RECONVERGENT B0, `(.L_x_443) ;  /* 0x0000005000007945 */ /* 0x000fe80003800200 */
[----:B------:R-:W-:Y:S05]  /*182d0*/  @P1 BRA `(.L_x_444) ;  /* 0x00000000000c1947 */ /* 0x000fea0003800000 */
[----:B------:R-:W-:-:S13]  /*182e0*/  ISETP.GE.AND P0, PT, R20, R2, PT ;  /* 0x000000021400720c */ /* 0x000fda0003f06270 */
[----:B------:R3:W5:Y:S04]  /*182f0*/  @P0 LDG.E.64 R20, desc[UR6][R10.64+0x4000] ;  /* 0x004000060a140981 */ /* 0x000768000c1e1b00 */
[----:B------:R3:W5:Y:S02]  /*18300*/  @!P0 LDG.E.64 R20, desc[UR6][R4.64+0x4000] ;  /* 0x0040000604148981 */ /* 0x000764000c1e1b00 */
.L_x_444:
[----:B------:R-:W-:Y:S05]  /*18310*/  BSYNC.RECONVERGENT B0 ;  /* 0x0000000000007941 */ /* 0x000fea0003800200 */
.L_x_443:
[----:B------:R-:W-:Y:S04]  /*18320*/  BSSY.RECONVERGENT B0, `(.L_x_445) ;  /* 0x0000005000007945 */ /* 0x000fe80003800200 */
[----:B------:R-:W-:Y:S05]  /*18330*/  @P2 BRA `(.L_x_446) ;  /* 0x00000000000c2947 */ /* 0x000fea0003800000 */
[----:B------:R-:W-:-:S13]  /*18340*/  ISETP.GE.AND P0, PT, R22, R2, PT ;  /* 0x000000021600720c */ /* 0x000fda0003f06270 */
[----:B------:R4:W5:Y:S04]  /*18350*/  @P0 LDG.E.64 R22, desc[UR6][R10.64+0x5000] ;  /* 0x005000060a160981 */ /* 0x000968000c1e1b00 */
[----:B------:R4:W5:Y:S02]  /*18360*/  @!P0 LDG.E.64 R22, desc[UR6][R4.64+0x5000] ;  /* 0x0050000604168981 */ /* 0x000964000c1e1b00 */
.L_x_446:
[----:B------:R-:W-:Y:S05]  /*18370*/  BSYNC.RECONVERGENT B0 ;  /* 0x0000000000007941 */ /* 0x000fea0003800200 */
.L_x_445:
[----:B------:R-:W-:Y:S04]  /*18380*/  BSSY.RECONVERGENT B0, `(.L_x_447) ;  /* 0x0000005000007945 */ /* 0x000fe80003800200 */
[----:B------:R-:W-:Y:S05]  /*18390*/  @P3 BRA `(.L_x_448) ;  /* 0x00000000000c3947 */ /* 0x000fea0003800000 */
[----:B------:R-:W-:-:S13]  /*183a0*/  ISETP.GE.AND P0, PT, R24, R2, PT ;  /* 0x000000021800720c */ /* 0x000fda0003f06270 */
[----:B------:R0:W5:Y:S04]  /*183b0*/  @P0 LDG.E.64 R24, desc[UR6][R10.64+0x6000] ;  /* 0x006000060a180981 */ /* 0x000168000c1e1b00 */
[----:B------:R0:W5:Y:S02]  /*183c0*/  @!P0 LDG.E.64 R24, desc[UR6][R4.64+0x6000] ;  /* 0x0060000604188981 */ /* 0x000164000c1e1b00 */
.L_x_448:
[----:B------:R-:W-:Y:S05]  /*183d0*/  BSYNC.RECONVERGENT B0 ;  /* 0x0000000000007941 */ /* 0x000fea0003800200 */
.L_x_447:
[----:B------:R-:W0:Y:S02]  /*183e0*/  S2UR UR5, SR_CgaCtaId ;  /* 0x00000000000579c3 */ /* 0x000e240000008800 */
[----:B01234-:R-:W-:Y:S01]  /*183f0*/  IMAD R4, R9, 0x7, RZ ;  /* 0x0000000709047824 */ /* 0x01ffe200078e02ff */
[----:B------:R-:W-:Y:S01]  /*18400*/  UMOV UR4, 0x400 ;  /* 0x0000040000047882 */ /* 0x000fe20000000000 */
[----:B------:R-:W-:Y:S03]  /*18410*/  BSSY.RECONVERGENT B0, `(.L_x_449) ;  /* 0x00002f8000007945 */ /* 0x000fe60003800200 */
[----:B------:R-:W-:-:S04]  /*18420*/  VIMNMX R13, PT, PT, R4, R3, PT ;  /* 0x00000003040d7248 */ /* 0x000fc80003fe0100 */
[C---:B------:R-:W-:Y:S01]  /*18430*/  ISETP.GE.AND P0, PT, R13.reuse, R8, PT ;  /* 0x000000080d00720c */ /* 0x040fe20003f06270 */
[----:B------:R-:W-:Y:S01]  /*18440*/  IMAD.IADD R5, R13, 0x1, -R8 ;  /* 0x000000010d057824 */ /* 0x000fe200078e0a08 */
[----:B------:R-:W-:-:S04]  /*18450*/  VIMNMX R12, PT, PT, R2, R13, PT ;  /* 0x0000000d020c7248 */ /* 0x000fc80003fe0100 */
        /* <DEDUP_REMOVED lines=13> */
[----:B0-----:R-:W0:Y:S02]  /*18530*/  LDC R14, c[0x0][0x3c0] ;  /* 0x0000f000ff0e7b82 */ /* 0x001e240000000800 */
[----:B0-----:R-:W-:-:S07]  /*18540*/  LOP3.LUT R14, R14, 0xfffffffe, RZ, 0xc0, !PT ;  /* 0xfffffffe0e0e7812 */ /* 0x001fce00078ec0ff */
.L_x_467:
[----:B------:R-:W-:Y:S01]  /*18550*/  IMAD.MOV.U32 R15, RZ, RZ, R5 ;  /* 0x000000ffff0f7224 */ /* 0x000fe200078e0005 */
[----:B------:R-:W0:Y:S01]  /*18560*/  LDC.64 R20, c[0x0][0x3c0] ;  /* 0x0000f000ff147b82 */ /* 0x000e220000000a00 */
[----:B-1----:R-:W-:Y:S02]  /*18570*/  IMAD.MOV.U32 R22, RZ, RZ, -0x7bdddcdb ;  /* 0x84222325ff167424 */ /* 0x002fe400078e00ff */
[----:B------:R-:W-:Y:S01]  /*18580*/  IMAD.MOV.U32 R16, RZ, RZ, -0x340d631c ;  /* 0xcbf29ce4ff107424 */ /* 0x000fe200078e00ff */
[----:B------:R-:W-:-:S04]  /*18590*/  IADD3 R4, PT, PT, R12, -R15, RZ ;  /* 0x8000000f0c047210 */ /* 0x000fc80007ffe0ff */
[----:B------:R-:W-:-:S04]  /*185a0*/  LEA.HI R4, R4, R4, RZ, 0x1 ;  /* 0x0000000404047211 */ /* 0x000fc800078f08ff */
[----:B------:R-:W-:-:S04]  /*185b0*/  LEA.HI.SX32 R17, R4, R15, 0x1f ;  /* 0x0000000f04117211 */ /* 0x000fc800078ffaff */
[----:B------:R-:W-:-:S04]  /*185c0*/  LOP3.LUT R4, RZ, R17, RZ, 0x33, !PT ;  /* 0x00000011ff047212 */ /* 0x000fc800078e33ff */
[----:B------:R-:W-:Y:S02]  /*185d0*/  IADD3 R5, PT, PT, R4, R13, R2 ;  /* 0x0000000d04057210 */ /* 0x000fe40007ffe002 */
[----:B------:R-:W-:Y:S02]  /*185e0*/  LEA R4, R17, UR4, 0x3 ;  /* 0x0000000411047c11 */ /* 0x000fe4000f8e18ff */
[----:B------:R-:W-:Y:S02]  /*185f0*/  LEA R6, R5, UR4, 0x3 ;  /* 0x0000000405067c11 */ /* 0x000fe4000f8e18ff */
[----:B0-----:R-:W-:Y:S02]  /*18600*/  ISETP.NE.U32.AND P0, PT, R20, RZ, PT ;  /* 0x000000ff1400720c */ /* 0x001fe40003f05070 */
[----:B------:R-:W0:Y:S02]  /*18610*/  LDS.64 R4, [R4] ;  /* 0x0000000004047984 */ /* 0x000e240000000a00 */
[----:B------:R-:W-:-:S02]  /*18620*/  ISETP.NE.AND.EX P0, PT, R21, RZ, PT, P0 ;  /* 0x000000ff1500720c */ /* 0x000fc40003f05300 */
[----:B------:R-:W1:Y:S11]  /*18630*/  LDS.64 R6, [R6] ;  /* 0x0000000006067984 */ /* 0x000e760000000a00 */
[----:B--23--:R-:W-:Y:S05]  /*18640*/  @!P0 BRA `(.L_x_451) ;  /* 0x0000000800a08947 */ /* 0x00cfea0003800000 */
[----:B------:R-:W-:Y:S01]  /*18650*/  ISETP.NE.U32.AND P1, PT, R20, 0x1, PT ;  /* 0x000000011400780c */ /* 0x000fe20003f25070 */
[----:B------:R-:W-:Y:S02]  /*18660*/  HFMA2 R22, -RZ, RZ, -6.306171417236328125e-05, 0.01395416259765625 ;  /* 0x84222325ff167431 */ /* 0x000fe400000001ff */
[----:B------:R-:W-:Y:S01]  /*18670*/  IMAD.MOV.U32 R16, RZ, RZ, -0x340d631c ;  /* 0xcbf29ce4ff107424 */ /* 0x000fe200078e00ff */
[----:B------:R-:W-:Y:S01]  /*18680*/  MOV R19, RZ ;  /* 0x000000ff00137202 */ /* 0x000fe20000000f00 */
[----:B------:R-:W-:Y:S01]  /*18690*/  IMAD.MOV.U32 R9, RZ, RZ, RZ ;  /* 0x000000ffff097224 */ /* 0x000fe200078e00ff */
[----:B------:R-:W-:-:S13]  /*186a0*/  ISETP.NE.AND.EX P1, PT, R21, RZ, PT, P1 ;  /* 0x000000ff1500720c */ /* 0x000fda0003f25310 */
[----:B------:R-:W-:Y:S05]  /*186b0*/  @!P1 BRA `(.L_x_452) ;  /* 0x0000000400b09947 */ /* 0x000fea0003800000 */
[----:B------:R-:W2:Y:S01]  /*186c0*/  LDC R19, c[0x0][0x3c4] ;  /* 0x0000f100ff137b82 */ /* 0x000ea20000000800 */
[----:B------:R-:W-:Y:S01]  /*186d0*/  IMAD.MOV.U32 R22, RZ, RZ, -0x7bdddcdb ;  /* 0x84222325ff167424 */ /* 0x000fe200078e00ff */
[----:B------:R-:W-:Y:S01]  /*186e0*/  MOV R23, RZ ;  /* 0x000000ff00177202 */ /* 0x000fe20000000f00 */
[----:B------:R-:W-:Y:S02]  /*186f0*/  IMAD.MOV.U32 R16, RZ, RZ, -0x340d631c ;  /* 0xcbf29ce4ff107424 */ /* 0x000fe400078e00ff */
[----:B------:R-:W-:-:S07]  /*18700*/  IMAD.MOV.U32 R18, RZ, RZ, RZ ;  /* 0x000000ffff127224 */ /* 0x000fce00078e00ff */
.L_x_453:
[----:B-1----:R-:W-:-:S04]  /*18710*/  LEA R26, P1, R23, R6, 0x3 ;  /* 0x00000006171a7211 */ /* 0x002fc800078218ff */
        /* <DEDUP_REMOVED lines=8> */
[----:B---3--:R-:W-:Y:S02]  /*187a0*/  LOP3.LUT R22, R22, 0xff, R10, 0x78, !PT ;  /* 0x000000ff16167812 */ /* 0x008fe400078e780a */
        /* <DEDUP_REMOVED lines=93> */
.L_x_452:
        /* <DEDUP_REMOVED lines=53> */
.L_x_451:
[----:B------:R-:W-:Y:S02]  /*190d0*/  HFMA2 R29, -RZ, RZ, -15.890625, -0.0047760009765625 ;  /* 0xcbf29ce4ff1d7431 */ /* 0x000fe400000001ff */
[----:B--2---:R-:W-:Y:S01]  /*190e0*/  IMAD.MOV.U32 R19, RZ, RZ, -0x7bdddcdb ;  /* 0x84222325ff137424 */ /* 0x004fe200078e00ff */
[----:B------:R-:W-:Y:S06]  /*190f0*/  @!P0 BRA `(.L_x_454) ;  /* 0x0000000800a48947 */ /* 0x000fec0003800000 */
[----:B------:R-:W-:Y:S01]  /*19100*/  ISETP.NE.U32.AND P1, PT, R20, 0x1, PT ;  /* 0x000000011400780c */ /* 0x000fe20003f25070 */
[----:B------:R-:W-:Y:S01]  /*19110*/  IMAD.MOV.U32 R19, RZ, RZ, -0x7bdddcdb ;  /* 0x84222325ff137424 */ /* 0x000fe200078e00ff */
[----:B------:R-:W-:Y:S01]  /*19120*/  MOV R9, RZ ;  /* 0x000000ff00097202 */ /* 0x000fe20000000f00 */
[----:B------:R-:W-:Y:S01]  /*19130*/  IMAD.MOV.U32 R29, RZ, RZ, -0x340d631c ;  /* 0xcbf29ce4ff1d7424 */ /* 0x000fe200078e00ff */
[----:B------:R-:W-:Y:S01]  /*19140*/  ISETP.NE.AND.EX P1, PT, R21, RZ, PT, P1 ;  /* 0x000000ff1500720c */ /* 0x000fe20003f25310 */
[----:B------:R-:W-:-:S12]  /*19150*/  IMAD.MOV.U32 R24, RZ, RZ, RZ ;  /* 0x000000ffff187224 */ /* 0x000fd800078e00ff */
[----:B------:R-:W-:Y:S05]  /*19160*/  @!P1 BRA `(.L_x_455) ;  /* 0x0000000400b09947 */ /* 0x000fea0003800000 */
[----:B------:R-:W2:Y:S01]  /*19170*/  LDC R24, c[0x0][0x3c4] ;  /* 0x0000f100ff187b82 */ /* 0x000ea20000000800 */
[----:B------:R-:W-:Y:S02]  /*19180*/  HFMA2 R29, -RZ, RZ, -15.890625, -0.0047760009765625 ;  /* 0xcbf29ce4ff1d7431 */ /* 0x000fe400000001ff */
[----:B------:R-:W-:Y:S02]  /*19190*/  IMAD.MOV.U32 R19, RZ, RZ, -0x7bdddcdb ;  /* 0x84222325ff137424 */ /* 0x000fe400078e00ff */
[----:B------:R-:W-:Y:S02]  /*191a0*/  IMAD.MOV.U32 R25, RZ, RZ, RZ ;  /* 0x000000ffff197224 */ /* 0x000fe400078e00ff */
[----:B------:R-:W-:-:S07]  /*191b0*/  IMAD.MOV.U32 R23, RZ, RZ, RZ ;  /* 0x000000ffff177224 */ /* 0x000fce00078e00ff */
.L_x_456:
        /* <DEDUP_REMOVED lines=102> */
[----:B------:R-:W-:-:S07]  /*19820*/  IMAD.MOV.U32 R9, RZ, RZ, R14 ;  /* 0x000000ffff097224 */ /* 0x000fce00078e000e */
.L_x_455:
[----:B------:R-:W-:-:S04]  /*19830*/  LOP3.LUT R8, R20, 0x1, RZ, 0xc0, !PT ;  /* 0x0000000114087812 */ /* 0x000fc800078ec0ff */
[----:B------:R-:W-:-:S04]  /*19840*/  ISETP.NE.U32.AND P1, PT, R8, 0x1, PT ;  /* 0x000000010800780c */ /* 0x000fc80003f25070 */
[----:B------:R-:W-:-:S13]  /*19850*/  ISETP.NE.U32.AND.EX P1, PT, RZ, RZ, PT, P1 ;  /* 0x000000ffff00720c */ /* 0x000fda0003f25110 */
[----:B------:R-:W-:Y:S05]  /*19860*/  @P1 BRA `(.L_x_454) ;  /* 0x0000000000c81947 */ /* 0x000fea0003800000 */
[----:B0-----:R-:W-:-:S04]  /*19870*/  LEA R8, P1, R9, R4, 0x3 ;  /* 0x0000000409087211 */ /* 0x001fc800078218ff */
        /* <DEDUP_REMOVED lines=49> */
.L_x_454:
[----:B------:R-:W-:Y:S01]  /*19b90*/  ISETP.NE.U32.AND P1, PT, R22, R19, PT ;  /* 0x000000131600720c */ /* 0x000fe20003f25070 */
[----:B------:R-:W-:Y:S03]  /*19ba0*/  BSSY.RECONVERGENT B1, `(.L_x_457) ;  /* 0x0000179000017945 */ /* 0x000fe60003800200 */
[----:B------:R-:W-:-:S13]  /*19bb0*/  ISETP.NE.AND.EX P1, PT, R16, R29, PT, P1 ;  /* 0x0000001d1000720c */ /* 0x000fda0003f25310 */
[----:B------:R-:W-:Y:S05]  /*19bc0*/  @!P1 BRA `(.L_x_458) ;  /* 0x0000001400689947 */ /* 0x000fea0003800000 */
[----:B------:R-:W-:Y:S01]  /*19bd0*/  LOP3.LUT R11, R20, 0x1, RZ, 0xc0, !PT ;  /* 0x00000001140b7812 */ /* 0x000fe200078ec0ff */
        /* <DEDUP_REMOVED lines=14> */
[----:B--2---:R-:W-:-:S07]  /*19cc0*/  IMAD.MOV.U32 R24, RZ, RZ, RZ ;  /* 0x000000ffff187224 */ /* 0x004fce00078e00ff */
.L_x_461:
[----:B-1----:R-:W-:-:S04]  /*19cd0*/  LEA R18, P1, R27, R6, 0x3 ;  /* 0x000000061b127211 */ /* 0x002fc800078218ff */
        /* <DEDUP_REMOVED lines=102> */
.L_x_460:
[----:B------:R-:W-:-:S04]  /*1a340*/  ISETP.NE.U32.AND P1, PT, R11, RZ, PT ;  /* 0x000000ff0b00720c */ /* 0x000fc80003f25070 */
[----:B------:R-:W-:-:S13]  /*1a350*/  ISETP.NE.AND.EX P1, PT, RZ, RZ, PT, P1 ;  /* 0x000000ffff00720c */ /* 0x000fda0003f25310 */
[----:B------:R-:W-:Y:S05]  /*1a360*/  @!P1 BRA `(.L_x_459) ;  /* 0x0000000000c89947 */ /* 0x000fea0003800000 */
[----:B-1----:R-:W-:-:S04]  /*1a370*/  LEA R6, P1, R9, R6, 0x3 ;  /* 0x0000000609067211 */ /* 0x002fc800078218ff */
[----:B---3--:R-:W-:-:S06]  /*1a380*/  LEA.HI.X R7, R9, R7, R25, 0x3, P1 ;  /* 0x0000000709077211 */ /* 0x008fcc00008f1c19 */
        /* <DEDUP_REMOVED lines=48> */
.L_x_459:
[----:B------:R-:W-:Y:S02]  /*1a690*/  HFMA2 R19, -RZ, RZ, -6.306171417236328125e-05, 0.01395416259765625 ;  /* 0x84222325ff137431 */ /* 0x000fe400000001ff */
[----:B------:R-:W-:Y:S01]  /*1a6a0*/  IMAD.MOV.U32 R27, RZ, RZ, -0x340d631c ;  /* 0xcbf29ce4ff1b7424 */ /* 0x000fe200078e00ff */
[----:B------:R-:W-:Y:S06]  /*1a6b0*/  @!P0 BRA `(.L_x_462) ;  /* 0x0000000800a08947 */ /* 0x000fec0003800000 */
[----:B------:R-:W-:Y:S01]  /*1a6c0*/  ISETP.NE.U32.AND P0, PT, R20, 0x1, PT ;  /* 0x000000011400780c */ /* 0x000fe20003f05070 */
[----:B------:R-:W-:Y:S01]  /*1a6d0*/  IMAD.MOV.U32 R19, RZ, RZ, -0x7bdddcdb ;  /* 0x84222325ff137424 */ /* 0x000fe200078e00ff */
[----:B------:R-:W-:Y:S01]  /*1a6e0*/  MOV R27, 0xcbf29ce4 ;  /* 0xcbf29ce4001b7802 */ /* 0x000fe20000000f00 */
[----:B-1----:R-:W-:Y:S01]  /*1a6f0*/  IMAD.MOV.U32 R7, RZ, RZ, RZ ;  /* 0x000000ffff077224 */ /* 0x002fe200078e00ff */
[----:B------:R-:W-:Y:S01]  /*1a700*/  ISETP.NE.AND.EX P0, PT, R21, RZ, PT, P0 ;  /* 0x000000ff1500720c */ /* 0x000fe20003f05300 */
[----:B------:R-:W-:-:S12]  /*1a710*/  IMAD.MOV.U32 R22, RZ, RZ, RZ ;  /* 0x000000ffff167224 */ /* 0x000fd800078e00ff */
[----:B------:R-:W-:Y:S05]  /*1a720*/  @!P0 BRA `(.L_x_463) ;  /* 0x0000000400b08947 */ /* 0x000fea0003800000 */
[----:B------:R-:W1:Y:S01]  /*1a730*/  LDC R22, c[0x0][0x3c4] ;  /* 0x0000f100ff167b82 */ /* 0x000e620000000800 */
[----:B------:R-:W-:Y:S02]  /*1a740*/  HFMA2 R19, -RZ, RZ, -6.306171417236328125e-05, 0.01395416259765625 ;  /* 0x84222325ff137431 */ /* 0x000fe400000001ff */
[----:B------:R-:W-:Y:S01]  /*1a750*/  IMAD.MOV.U32 R27, RZ, RZ, -0x340d631c ;  /* 0xcbf29ce4ff1b7424 */ /* 0x000fe200078e00ff */
[----:B------:R-:W-:Y:S01]  /*1a760*/  MOV R20, RZ ;  /* 0x000000ff00147202 */ /* 0x000fe20000000f00 */
[----:B------:R-:W-:-:S07]  /*1a770*/  IMAD.MOV.U32 R23, RZ, RZ, RZ ;  /* 0x000000ffff177224 */ /* 0x000fce00078e00ff */
.L_x_464:
[----:B0-2---:R-:W-:-:S04]  /*1a780*/  LEA R24, P0, R23, R4, 0x3 ;  /* 0x0000000417187211 */ /* 0x005fc800078018ff */
[----:B---3--:R-:W-:-:S05]  /*1a790*/  LEA.HI.X R25, R23, R5, R20, 0x3, P0 ;  /* 0x0000000517197211 */ /* 0x008fca00000f1c14 */
        /* <DEDUP_REMOVED lines=101> */
.L_x_463:
[----:B------:R-:W-:-:S04]  /*1adf0*/  ISETP.NE.U32.AND P0, PT, R11, RZ, PT ;  /* 0x000000ff0b00720c */ /* 0x000fc80003f05070 */
[----:B------:R-:W-:-:S13]  /*1ae00*/  ISETP.NE.AND.EX P0, PT, RZ, RZ, PT, P0 ;  /* 0x000000ffff00720c */ /* 0x000fda0003f05300 */
[----:B------:R-:W-:Y:S05]  /*1ae10*/  @!P0 BRA `(.L_x_462) ;  /* 0x0000000000c88947 */ /* 0x000fea0003800000 */
[----:B0-----:R-:W-:-:S04]  /*1ae20*/  LEA R4, P0, R7, R4, 0x3 ;  /* 0x0000000407047211 */ /* 0x001fc800078018ff */
[----:B-1----:R-:W-:-:S06]  /*1ae30*/  LEA.HI.X R5, R7, R5, R22, 0x3, P0 ;  /* 0x0000000507057211 */ /* 0x002fcc00000f1c16 */
[----:B------:R-:W4:Y:S01]  /*1ae40*/  LD.E.64 R4, desc[UR6][R4.64] ;  /* 0x0000000604047980 */ /* 0x000f22000c101b00 */
[----:B------:R-:W-:Y:S01]  /*1ae50*/  IMAD R8, R27, 0x1b3, RZ ;  /* 0x000001b31b087824 */ /* 0x000fe200078e02ff */
[----:B----4-:R-:W-:Y:S02]  /*1ae60*/  LOP3.LUT R19, R19, 0xff, R4, 0x78, !PT ;  /* 0x000000ff13137812 */ /* 0x010fe400078e7804 */
        /* <DEDUP_REMOVED lines=45> */
.L_x_462:
[----:B------:R-:W-:-:S04]  /*1b140*/  ISETP.GE.U32.AND P0, PT, R16, R19, PT ;  /* 0x000000131000720c */ /* 0x000fc80003f06070 */
[----:B------:R-:W-:Y:S01]  /*1b150*/  ISETP.GE.U32.AND.EX P0, PT, R10, R27, PT, P0 ;  /* 0x0000001b0a00720c */ /* 0x000fe20003f06100 */
[----:B------:R-:W-:-:S12]  /*1b160*/  BRA `(.L_x_465) ;  /* 0x0000000000707947 */ /* 0x000fd80003800000 */
.L_x_458:
[----:B------:R-:W3:Y:S01]  /*1b170*/  LDCU UR5, c[0x0][0x3c8] ;  /* 0x00007900ff0577ac */ /* 0x000ee20008000800 */
[----:B------:R-:W-:Y:S01]  /*1b180*/  PLOP3.LUT P0, PT, PT, PT, PT, 0x80, 0x8 ;  /* 0x000000000008781c */ /* 0x000fe20003f0f070 */
[----:B---3--:R-:W-:-:S09]  /*1b190*/  UISETP.NE.AND UP0, UPT, UR5, URZ, UPT ;  /* 0x000000ff0500728c */ /* 0x008fd2000bf05270 */
[----:B------:R-:W-:Y:S05]  /*1b1a0*/  BRA.U !UP0, `(.L_x_465) ;  /* 0x0000000108607547 */ /* 0x000fea000b800000 */
[----:B------:R-:W-:Y:S02]  /*1b1b0*/  HFMA2 R21, -RZ, RZ, 0, 0 ;  /* 0x00000000ff157431 */ /* 0x000fe400000001ff */
[----:B------:R-:W-:-:S07]  /*1b1c0*/  IMAD.MOV.U32 R16, RZ, RZ, RZ ;  /* 0x000000ffff107224 */ /* 0x000fce00078e00ff */
.L_x_466:
[C---:B------:R-:W-:Y:S01]  /*1b1d0*/  IMAD.SHL.U32 R11, R16.reuse, 0x8, RZ ;  /* 0x00000008100b7824 */ /* 0x040fe200078e00ff */
[----:B------:R-:W-:-:S04]  /*1b1e0*/  SHF.L.U64.HI R19, R16, 0x3, R21 ;  /* 0x0000000310137819 */ /* 0x000fc80000010215 */
[-C--:B-1----:R-:W-:Y:S02]  /*1b1f0*/  IADD3 R8, P0, PT, R6, R11.reuse, RZ ;  /* 0x0000000b06087210 */ /* 0x082fe40007f1e0ff */
[----:B0-----:R-:W-:-:S03]  /*1b200*/  IADD3 R10, P1, PT, R4, R11, RZ ;  /* 0x0000000b040a7210 */ /* 0x001fc60007f3e0ff */
[----:B------:R-:W-:Y:S01]  /*1b210*/  IMAD.X R9, R7, 0x1, R19, P0 ;  /* 0x0000000107097824 */ /* 0x000fe200000e0613 */
        /* <DEDUP_REMOVED lines=17> */
.L_x_465:
[----:B------:R-:W-:Y:S05]  /*1b330*/  BSYNC.RECONVERGENT B1 ;  /* 0x0000000000017941 */ /* 0x000fea0003800200 */
.L_x_457:
[----:B------:R-:W-:Y:S01]  /*1b340*/  @P0 VIADD R15, R17, 0x1 ;  /* 0x00000001110f0836 */ /* 0x000fe20000000000 */
[----:B------:R-:W-:-:S04]  /*1b350*/  SEL R12, R12, R17, P0 ;  /* 0x000000110c0c7207 */ /* 0x000fc80000000000 */
[----:B------:R-:W-:Y:S02]  /*1b360*/  ISETP.GE.AND P0, PT, R15, R12, PT ;  /* 0x0000000c0f00720c */ /* 0x000fe40003f06270 */
[----:B0-----:R-:W-:-:S11]  /*1b370*/  MOV R5, R15 ;  /* 0x0000000f00057202 */ /* 0x001fd60000000f00 */
[----:B------:R-:W-:Y:S05]  /*1b380*/  @!P0 BRA `(.L_x_467) ;  /* 0xffffffd000708947 */ /* 0x000fea000383ffff */
.L_x_450:
[----:B------:R-:W-:Y:S05]  /*1b390*/  BSYNC.RECONVERGENT B0 ;  /* 0x0000000000007941 */ /* 0x000fea0003800200 */
.L_x_449:
[----:B------:R-:W-:Y:S01]  /*1b3a0*/  IADD3 R4, PT, PT, R2, R13, -R5 ;  /* 0x0000000d02047210 */ /* 0x000fe20007ffe805 */
[----:B------:R-:W4:Y:S01]  /*1b3b0*/  LDCU.64 UR8, c[0x0][0x3c0] ;  /* 0x00007800ff0877ac */ /* 0x000f220008000a00 */
[----:B01----:R-:W-:Y:S01]  /*1b3c0*/  LEA R6, R5, UR4, 0x3 ;  /* 0x0000000405067c11 */ /* 0x003fe2000f8e18ff */
[----:B------:R-:W-:Y:S01]  /*1b3d0*/  BSSY.RECONVERGENT B0, `(.L_x_468) ;  /* 0x00002e1000007945 */ /* 0x000fe20003800200 */
[C---:B------:R-:W-:Y:S02]  /*1b3e0*/  LEA R7, R4.reuse, UR4, 0x3 ;  /* 0x0000000404077c11 */ /* 0x040fe4000f8e18ff */
[----:B------:R-:W-:Y:S01]  /*1b3f0*/  ISETP.GE.AND P1, PT, R4, R3, PT ;  /* 0x000000030400720c */ /* 0x000fe20003f26270 */
[----:B------:R0:W1:Y:S01]  /*1b400*/  LDS.64 R10, [R6] ;  /* 0x00000000060a7984 */ /* 0x0000620000000a00 */
[----:B------:R-:W-:-:S03]  /*1b410*/  PLOP3.LUT P0, PT, PT, PT, PT, 0x8, 0x80 ;  /* 0x000000000080781c */ /* 0x000fc60003f0e170 */
[----:B------:R0:W0:Y:S01]  /*1b420*/  LDS.64 R12, [R7] ;  /* 0x00000000070c7984 */ /* 0x0000220000000a00 */
[----:B----4-:R-:W-:-:S04]  /*1b430*/  UIADD3 UR10, UP0, UPT, UR8, -0x1, URZ ;  /* 0xffffffff080a7890 */ /* 0x010fc8000ff1e0ff */
[----:B------:R-:W-:-:S03]  /*1b440*/  UIADD3.X UR11, UPT, UPT, UR9, -0x1, URZ, UP0, !UPT ;  /* 0xffffffff090b7890 */ /* 0x000fc600087fe4ff */
[----:B------:R-:W-:Y:S09]  /*1b450*/  @P1 BRA `(.L_x_469) ;  /* 0x0000002c00601947 */ /* 0x000ff20003800000 */
[----:B------:R-:W-:Y:S02]  /*1b460*/  ISETP.GE.AND P1, PT, R5, R2, PT ;  /* 0x000000020500720c */ /* 0x000fe40003f26270 */
        /* <DEDUP_REMOVED lines=17> */
[----:B------:R-:W4:Y:S01]  /*1b580*/  LDC R20, c[0x0][0x3c4] ;  /* 0x0000f100ff147b82 */ /* 0x000f220000000800 */
[----:B------:R-:W-:Y:S01]  /*1b590*/  ULOP3.LUT UR5, UR8, 0xfffffffe, URZ, 0xc0, !UPT ;  /* 0xfffffffe08057892 */ /* 0x000fe2000f8ec0ff */
[----:B------:R-:W-:Y:S01]  /*1b5a0*/  IMAD.MOV.U32 R14, RZ, RZ, -0x7bdddcdb ;  /* 0x84222325ff0e7424 */ /* 0x000fe200078e00ff */
[----:B------:R-:W-:Y:S01]  /*1b5b0*/  MOV R21, RZ ;  /* 0x000000ff00157202 */ /* 0x000fe20000000f00 */
[----:B------:R-:W-:Y:S02]  /*1b5c0*/  IMAD.MOV.U32 R15, RZ, RZ, -0x340d631c ;  /* 0xcbf29ce4ff0f7424 */ /* 0x000fe400078e00ff */
[----:B------:R-:W-:Y:S02]  /*1b5d0*/  IMAD.MOV.U32 R18, RZ, RZ, RZ ;  /* 0x000000ffff127224 */ /* 0x000fe400078e00ff */
[----:B------:R-:W-:-:S07]  /*1b5e0*/  IMAD.U32 R19, RZ, RZ, UR5 ;  /* 0x00000005ff137e24 */ /* 0x000fce000f8e00ff */
.L_x_472:
[----:B0-----:R-:W-:-:S04]  /*1b5f0*/  LEA R22, P1, R21, R12, 0x3 ;  /* 0x0000000c15167211 */ /* 0x001fc800078218ff */
[----:B------:R-:W-:-:S05]  /*1b600*/  LEA.HI.X R23, R21, R13, R18, 0x3, P1 ;  /* 0x0000000d15177211 */ /* 0x000fca00008f1c12 */
[----:B------:R-:W2:Y:S04]  /*1b610*/  LD.E.64 R16, desc[UR6][R22.64] ;  /* 0x0000000616107980 */ /* 0x000ea8000c101b00 */
[----:B------:R0:W5:Y:S01]  /*1b620*/  LD.E.64 R8, desc[UR6][R22.64+0x8] ;  /* 0x0000080616087980 */ /* 0x000162000c101b00 */
[----:B---3--:R-:W-:Y:S01]  /*1b630*/  IMAD R25, R15, 0x1b3, RZ ;  /* 0x000001b30f197824 */ /* 0x008fe200078e02ff */
[----:B------:R-:W-:-:S04]  /*1b640*/  IADD3 R21, P1, PT, R21, 0x2, RZ ;  /* 0x0000000215157810 */ /* 0x000fc80007f3e0ff */
[----:B------:R-:W-:Y:S02]  /*1b650*/  IADD3.X R18, PT, PT, RZ, R18, RZ, P1, !PT ;  /* 0x00000012ff127210 */ /* 0x000fe40000ffe4ff */
[----:B------:R-:W-:-:S04]  /*1b660*/  ISETP.NE.U32.AND P1, PT, R21, R19, PT ;  /* 0x000000131500720c */ /* 0x000fc80003f25070 */
[----:B----4-:R-:W-:Y:S02]  /*1b670*/  ISETP.NE.AND.EX P1, PT, R18, R20, PT, P1 ;  /* 0x000000141200720c */ /* 0x010fe40003f25310 */
        /* <DEDUP_REMOVED lines=89> */
[----:B------:R-:W-:-:S04]  /*1bc10*/  IMAD R9, R8, 0x100, R9 ;  /* 0x0000010008097824 */ /* 0x000fc800078e0209 */
[----:B------:R-:W-:Y:S01]  /*1bc20*/  IMAD.IADD R15, R15, 0x1, R9 ;  /* 0x000000010f0f7824 */ /* 0x000fe200078e0209 */
[----:B------:R-:W-:Y:S06]  /*1bc30*/  @P1 BRA `(.L_x_472) ;  /* 0xfffffff8006c1947 */ /* 0x000fec000383ffff */
.L_x_471:
[----:B------:R-:W-:Y:S05]  /*1bc40*/  BRA.U UP0, `(.L_x_470) ;  /* 0x0000000100c47547 */ /* 0x000fea000b800000 */
[----:B0-----:R-:W-:-:S04]  /*1bc50*/  LEA R8, P1, R19, R12, 0x3 ;  /* 0x0000000c13087211 */ /* 0x001fc800078218ff */
        /* <DEDUP_REMOVED lines=48> */
.L_x_470:
        /* <DEDUP_REMOVED lines=20> */
.L_x_475:
[----:B-12---:R-:W-:-:S04]  /*1c0a0*/  LEA R24, P1, R19, R10, 0x3 ;  /* 0x0000000a13187211 */ /* 0x006fc800078218ff */
[----:B---3--:R-:W-:-:S05]  /*1c0b0*/  LEA.HI.X R25, R19, R11, R16, 0x3, P1 ;  /* 0x0000000b13197211 */ /* 0x008fca00008f1c10 */
[----:B------:R-:W2:Y:S04]  /*1c0c0*/  LD.E.64 R20, desc[UR6][R24.64] ;  /* 0x0000000618147980 */ /* 0x000ea8000c101b00 */
[----:B------:R1:W3:Y:S01]  /*1c0d0*/  LD.E.64 R8, desc[UR6][R24.64+0x8] ;  /* 0x0000080618087980 */ /* 0x0002e2000c101b00 */
[----:B------:R-:W-:Y:S01]  /*1c0e0*/  IMAD R27, R22, 0x1b3, RZ ;  /* 0x000001b3161b7824 */ /* 0x000fe200078e02ff */
[----:B------:R-:W-:-:S04]  /*1c0f0*/  IADD3 R19, P1, PT, R19, 0x2, RZ ;  /* 0x0000000213137810 */ /* 0x000fc80007f3e0ff */
[----:B------:R-:W-:Y:S02]  /*1c100*/  IADD3.X R16, PT, PT, RZ, R16, RZ, P1, !PT ;  /* 0x00000010ff107210 */ /* 0x000fe40000ffe4ff */
[----:B------:R-:W-:-:S04]  /*1c110*/  ISETP.NE.U32.AND P1, PT, R19, R17, PT ;  /* 0x000000111300720c */ /* 0x000fc80003f25070 */
[----:B----4-:R-:W-:Y:S02]  /*1c120*/  ISETP.NE.AND.EX P1, PT, R16, R18, PT, P1 ;  /* 0x000000121000720c */ /* 0x010fe40003f25310 */
[----:B--2---:R-:W-:Y:S02]  /*1c130*/  LOP3.LUT R26, R23, 0xff, R20, 0x78, !PT ;  /* 0x000000ff171a7812 */ /* 0x004fe400078e7814 */
        /* <DEDUP_REMOVED lines=92> */
.L_x_474:
[----:B------:R-:W-:Y:S05]  /*1c700*/  BRA.U UP0, `(.L_x_473) ;  /* 0x0000000100c87547 */ /* 0x000fea000b800000 */
        /* <DEDUP_REMOVED lines=50> */
.L_x_473:
[----:B------:R-:W-:-:S04]  /*1ca30*/  ISETP.NE.U32.AND P1, PT, R14, R23, PT ;  /* 0x000000170e00720c */ /* 0x000fc80003f25070 */
[----:B------:R-:W-:-:S13]  /*1ca40*/  ISETP.NE.AND.EX P1, PT, R15, R22, PT, P1 ;  /* 0x000000160f00720c */ /* 0x000fda0003f25310 */
[----:B------:R-:W-:Y:S05]  /*1ca50*/  @!P1 BRA `(.L_x_476) ;  /* 0x0000001400709947 */ /* 0x000fea0003800000 */
        /* <DEDUP_REMOVED lines=13> */
[----:B------:R-:W4:Y:S01]  /*1cb30*/  LDC R20, c[0x0][0x3c4] ;  /* 0x0000f100ff147b82 */ /* 0x000f220000000800 */
[----:B------:R-:W-:Y:S01]  /*1cb40*/  ULOP3.LUT UR5, UR8, 0xfffffffe, URZ, 0xc0, !UPT ;  /* 0xfffffffe08057892 */ /* 0x000fe2000f8ec0ff */
[----:B------:R-:W-:Y:S02]  /*1cb50*/  HFMA2 R14, -RZ, RZ, -6.306171417236328125e-05, 0.01395416259765625 ;  /* 0x84222325ff0e7431 */ /* 0x000fe400000001ff */
[----:B------:R-:W-:Y:S01]  /*1cb60*/  IMAD.MOV.U32 R15, RZ, RZ, -0x340d631c ;  /* 0xcbf29ce4ff0f7424 */ /* 0x000fe200078e00ff */
[----:B------:R-:W-:Y:S01]  /*1cb70*/  MOV R18, RZ ;  /* 0x000000ff00127202 */ /* 0x000fe20000000f00 */
[----:B------:R-:W-:Y:S02]  /*1cb80*/  IMAD.MOV.U32 R21, RZ, RZ, RZ ;  /* 0x000000ffff157224 */ /* 0x000fe400078e00ff */
[----:B------:R-:W-:-:S07]  /*1cb90*/  IMAD.U32 R19, RZ, RZ, UR5 ;  /* 0x00000005ff137e24 */ /* 0x000fce000f8e00ff */
.L_x_479:
        /* <DEDUP_REMOVED lines=99> */
[----:B------:R-:W-:Y:S01]  /*1d1d0*/  IADD3 R15, PT, PT, R15, R9, RZ ;  /* 0x000000090f0f7210 */ /* 0x000fe20007ffe0ff */
[----:B------:R-:W-:Y:S06]  /*1d1e0*/  @P1 BRA `(.L_x_479) ;  /* 0xfffffff8006c1947 */ /* 0x000fec000383ffff */
.L_x_478:
        /* <DEDUP_REMOVED lines=49> */
[----:B------:R-:W-:-:S07]  /*1d500*/  IADD3 R15, PT, PT, R15, R9, RZ ;  /* 0x000000090f0f7210 */ /* 0x000fce0007ffe0ff */
.L_x_477:
        /* <DEDUP_REMOVED lines=16> */
[----:B------:R-:W-:Y:S01]  /*1d610*/  MOV R22, 0xcbf29ce4 ;  /* 0xcbf29ce400167802 */ /* 0x000fe20000000f00 */
[----:B------:R-:W-:Y:S01]  /*1d620*/  IMAD.MOV.U32 R19, RZ, RZ, RZ ;  /* 0x000000ffff137224 */ /* 0x000fe200078e00ff */
[----:B------:R-:W-:Y:S02]  /*1d630*/  MOV R16, RZ ;  /* 0x000000ff00107202 */ /* 0x000fe40000000f00 */
[----:B------:R-:W-:-:S07]  /*1d640*/  IMAD.U32 R17, RZ, RZ, UR5 ;  /* 0x00000005ff117e24 */ /* 0x000fce000f8e00ff */
.L_x_482:
        /* <DEDUP_REMOVED lines=102> */
.L_x_481:
[----:B------:R-:W-:Y:S05]  /*1dcb0*/  BRA.U UP0, `(.L_x_480) ;  /* 0x0000000100c87547 */ /* 0x000fea000b800000 */
        /* <DEDUP_REMOVED lines=50> */
.L_x_480:
[----:B------:R-:W-:-:S04]  /*1dfe0*/  ISETP.GE.U32.AND P0, PT, R14, R23, PT ;  /* 0x000000170e00720c */ /* 0x000fc80003f06070 */
[----:B------:R-:W-:-:S04]  /*1dff0*/  ISETP.GE.U32.AND.EX P0, PT, R15, R22, PT, P0 ;  /* 0x000000160f00720c */ /* 0x000fc80003f06100 */
[----:B------:R-:W-:Y:S01]  /*1e000*/  PLOP3.LUT P0, PT, P0, PT, PT, 0x8, 0x80 ;  /* 0x000000000080781c */ /* 0x000fe2000070e170 */
[----:B------:R-:W-:-:S12]  /*1e010*/  BRA `(.L_x_469) ;  /* 0x0000000000707947 */ /* 0x000fd80003800000 */
.L_x_476:
[----:B------:R-:W4:Y:S01]  /*1e020*/  LDC R8, c[0x0][0x3c8] ;  /* 0x0000f200ff087b82 */ /* 0x000f220000000800 */
[----:B------:R-:W-:Y:S02]  /*1e030*/  PLOP3.LUT P0, PT, PT, PT, PT, 0x8, 0x80 ;  /* 0x000000000080781c */ /* 0x000fe40003f0e170 */
[----:B----4-:R-:W-:-:S13]  /*1e040*/  ISETP.NE.AND P1, PT, R8, RZ, PT ;  /* 0x000000ff0800720c */ /* 0x010fda0003f25270 */
[----:B------:R-:W-:Y:S05]  /*1e050*/  @!P1 BRA `(.L_x_469) ;  /* 0x0000000000609947 */ /* 0x000fea0003800000 */
[----:B------:R-:W-:Y:S01]  /*1e060*/  HFMA2 R18, -RZ, RZ, 0, 0 ;  /* 0x00000000ff127431 */ /* 0x000fe200000001ff */
[----:B------:R-:W-:Y:S01]  /*1e070*/  SHF.R.S32.HI R19, RZ, 0x1f, R8 ;  /* 0x0000001fff137819 */ /* 0x000fe20000011408 */
[----:B------:R-:W-:-:S07]  /*1e080*/  IMAD.MOV.U32 R17, RZ, RZ, RZ ;  /* 0x000000ffff117224 */ /* 0x000fce00078e00ff */
.L_x_483:
[C---:B------:R-:W-:Y:S01]  /*1e090*/  IMAD.SHL.U32 R15, R17.reuse, 0x8, RZ ;  /* 0x00000008110f7824 */ /* 0x040fe200078e00ff */
[----:B------:R-:W-:-:S04]  /*1e0a0*/  SHF.L.U64.HI R16, R17, 0x3, R18 ;  /* 0x0000000311107819 */ /* 0x000fc80000010212 */
[C---:B-1----:R-:W-:Y:S02]  /*1e0b0*/  IADD3 R14, P1, PT, R15.reuse, R10, RZ ;  /* 0x0000000a0f0e7210 */ /* 0x042fe40007f3e0ff */
[----:B0-----:R-:W-:-:S03]  /*1e0c0*/  IADD3 R8, P0, PT, R15, R12, RZ ;  /* 0x0000000c0f087210 */ /* 0x001fc60007f1e0ff */
[C---:B------:R-:W-:Y:S01]  /*1e0d0*/  IMAD.X R15, R16.reuse, 0x1, R11, P1 ;  /* 0x00000001100f7824 */ /* 0x040fe200008e060b */
[----:B------:R-:W-:-:S05]  /*1e0e0*/  IADD3.X R9, PT, PT, R16, R13, RZ, P0, !PT ;  /* 0x0000000d10097210 */ /* 0x000fca00007fe4ff */
[----:B------:R-:W4:Y:S04]  /*1e0f0*/  LD.E.64 R14, desc[UR6][R14.64] ;  /* 0x000000060e0e7980 */ /* 0x000f28000c101b00 */
[----:B------:R-:W4:Y:S01]  /*1e100*/  LD.E.64 R8, desc[UR6][R8.64] ;  /* 0x0000000608087980 */ /* 0x000f22000c101b00 */
[----:B------:R-:W-:Y:S02]  /*1e110*/  PLOP3.LUT P0, PT, PT, PT, PT, 0x80, 0x8 ;  /* 0x000000000008781c */ /* 0x000fe40003f0f070 */
[----:B----4-:R-:W-:-:S04]  /*1e120*/  ISETP.GE.U32.AND P1, PT, R8, R14, PT ;  /* 0x0000000e0800720c */ /* 0x010fc80003f26070 */
        /* <DEDUP_REMOVED lines=11> */
.L_x_469:
[----:B------:R-:W-:Y:S05]  /*1e1e0*/  BSYNC.RECONVERGENT B0 ;  /* 0x0000000000007941 */ /* 0x000fea0003800200 */
.L_x_468:
[----:B01----:R-:W-:Y:S01]  /*1e1f0*/  SEL R14, R12, R10, P0 ;  /* 0x0000000a0c0e7207 */ /* 0x003fe20000000000 */
[C---:B------:R-:W-:Y:S01]  /*1e200*/  VIADD R8, R4.reuse, 0x1 ;  /* 0x0000000104087836 */ /* 0x040fe20000000000 */
[----:B------:R-:W-:Y:S01]  /*1e210*/  SEL R15, R13, R11, P0 ;  /* 0x0000000b0d0f7207 */ /* 0x000fe20000000000 */
[----:B------:R-:W-:Y:S01]  /*1e220*/  BSSY.RECONVERGENT B0, `(.L_x_484) ;  /* 0x00002dd000007945 */ /* 0x000fe20003800200 */
[----:B------:R0:W1:Y:S01]  /*1e230*/  @P0 LDS.64 R12, [R7+0x8] ;  /* 0x00000800070c0984 */ /* 0x0000620000000a00 */
[----:B------:R-:W-:Y:S01]  /*1e240*/  @!P0 IADD3 R8, PT, PT, R4, RZ, RZ ;  /* 0x000000ff04088210 */ /* 0x000fe20007ffe0ff */
[C---:B------:R-:W-:Y:S01]  /*1e250*/  VIADD R9, R5.reuse, 0x1 ;  /* 0x0000000105097836 */ /* 0x040fe20000000000 */
[----:B------:R-:W-:Y:S01]  /*1e260*/  PLOP3.LUT P1, PT, PT, PT, PT, 0x8, 0x80 ;  /* 0x000000000080781c */ /* 0x000fe20003f2e170 */
[----:B------:R0:W4:Y:S01]  /*1e270*/  @!P0 LDS.64 R10, [R6+0x8] ;  /* 0x00000800060a8984 */ /* 0x0001220000000a00 */
[----:B------:R-:W-:Y:S02]  /*1e280*/  ISETP.GE.AND P2, PT, R8, R3, PT ;  /* 0x000000030800720c */ /* 0x000fe40003f46270 */
[----:B------:R-:W-:-:S11]  /*1e290*/  @P0 IADD3 R9, PT, PT, R5, RZ, RZ ;  /* 0x000000ff05090210 */ /* 0x000fd60007ffe0ff */
[----:B0-----:R-:W-:Y:S05]  /*1e2a0*/  @P2 BRA `(.L_x_485) ;  /* 0x0000002c00502947 */ /* 0x001fea0003800000 */
[----:B------:R-:W-:Y:S02]  /*1e2b0*/  ISETP.GE.AND P0, PT, R9, R2, PT ;  /* 0x000000020900720c */ /* 0x000fe40003f06270 */
        /* <DEDUP_REMOVED lines=11> */
[----:B------:R-:W-:Y:S01]  /*1e370*/  MOV R22, RZ ;  /* 0x000000ff00167202 */ /* 0x000fe20000000f00 */
[----:B------:R-:W-:Y:S01]  /*1e380*/  UISETP.NE.AND.EX UP0, UPT, UR11, URZ, UPT, UP0 ;  /* 0x000000ff0b00728c */ /* 0x000fe2000bf05300 */
[----:B------:R-:W-:Y:S01]  /*1e390*/  ISETP.NE.U32.AND P1, PT, R5, 0x1, PT ;  /* 0x000000010500780c */ /* 0x000fe20003f25070 */
[----:B------:R-:W-:Y:S01]  /*1e3a0*/  IMAD.MOV.U32 R7, RZ, RZ, RZ ;  /* 0x000000ffff077224 */ /* 0x000fe200078e00ff */
[----:B------:R-:W-:Y:S02]  /*1e3b0*/  MOV R5, 0xcbf29ce4 ;  /* 0xcbf29ce400057802 */ /* 0x000fe40000000f00 */
[----:B------:R-:W-:-:S04]  /*1e3c0*/  ISETP.NE.U32.AND.EX P2, PT, RZ, RZ, PT, P1 ;  /* 0x000000ffff00720c */ /* 0x000fc80003f45110 */
[----:B------:R-:W-:Y:S09]  /*1e3d0*/  BRA.U !UP0, `(.L_x_487) ;  /* 0x0000000508ac7547 */ /* 0x000ff2000b800000 */
[----:B------:R-:W0:Y:S01]  /*1e3e0*/  LDC R22, c[0x0][0x3c4] ;  /* 0x0000f100ff167b82 */ /* 0x000e220000000800 */
[----:B------:R-:W-:Y:S01]  /*1e3f0*/  HFMA2 R5, -RZ, RZ, -15.890625, -0.0047760009765625 ;  /* 0xcbf29ce4ff057431 */ /* 0x000fe200000001ff */
[----:B------:R-:W-:Y:S01]  /*1e400*/  LOP3.LUT R7, R4, 0xfffffffe, RZ, 0xc0, !PT ;  /* 0xfffffffe04077812 */ /* 0x000fe200078ec0ff */
[----:B------:R-:W-:Y:S01]  /*1e410*/  IMAD.MOV.U32 R6, RZ, RZ, -0x7bdddcdb ;  /* 0x84222325ff067424 */ /* 0x000fe200078e00ff */
[----:B------:R-:W-:-:S07]  /*1e420*/  CS2R R20, SRZ ;  /* 0x0000000000147805 */ /* 0x000fce000001ff00 */
.L_x_488:
[----:B-1----:R-:W-:-:S04]  /*1e430*/  LEA R26, P1, R21, R12, 0x3 ;  /* 0x0000000c151a7211 */ /* 0x002fc800078218ff */
[----:B------:R-:W-:-:S05]  /*1e440*/  LEA.HI.X R27, R21, R13, R20, 0x3, P1 ;  /* 0x0000000d151b7211 */ /* 0x000fca00008f1c14 */
[----:B------:R-:W5:Y:S04]  /*1e450*/  LD.E.64 R18, desc[UR6][R26.64] ;  /* 0x000000061a127980 */ /* 0x000f68000c101b00 */
[----:B------:R-:W4:Y:S01]  /*1e460*/  LD.E.64 R16, desc[UR6][R26.64+0x8] ;  /* 0x000008061a107980 */ /* 0x000f22000c101b00 */
[----:B------:R-:W-:Y:S01]  /*1e470*/  IMAD R5, R5, 0x1b3, RZ ;  /* 0x000001b305057824 */ /* 0x000fe200078e02ff */
[----:B------:R-:W-:-:S05]  /*1e480*/  IADD3 R21, P1, PT, R21, 0x2, RZ ;  /* 0x0000000215157810 */ /* 0x000fca0007f3e0ff */
[----:B------:R-:W-:Y:S01]  /*1e490*/  IMAD.X R20, RZ, RZ, R20, P1 ;  /* 0x000000ffff147224 */ /* 0x000fe200008e0614 */
[----:B------:R-:W-:-:S04]  /*1e4a0*/  ISETP.NE.U32.AND P1, PT, R21, R7, PT ;  /* 0x000000071500720c */ /* 0x000fc80003f25070 */
[----:B0-----:R-:W-:Y:S02]  /*1e4b0*/  ISETP.NE.AND.EX P1, PT, R20, R22, PT, P1 ;  /* 0x000000161400720c */ /* 0x001fe40003f25310 */
[----:B-----5:R-:W-:-:S05]  /*1e4c0*/  LOP3.LUT R6, R6, 0xff, R18, 0x78, !PT ;  /* 0x000000ff06067812 */ /* 0x020fca00078e7812 */
[----:B--23--:R-:W-:-:S04]  /*1e4d0*/  IMAD.WIDE.U32 R24, R6, 0x1b3, RZ ;  /* 0x000001b306187825 */ /* 0x00cfc800078e00ff */
        /* <DEDUP_REMOVED lines=91> */
.L_x_487:
[----:B------:R-:W-:Y:S05]  /*1ea90*/  @P2 BRA `(.L_x_486) ;  /* 0x0000000000c42947 */ /* 0x000fea0003800000 */
[----:B-1----:R-:W-:-:S04]  /*1eaa0*/  LEA R16, P1, R7, R12, 0x3 ;  /* 0x0000000c07107211 */ /* 0x002fc800078218ff */
[----:B------:R-:W-:-:S06]  /*1eab0*/  LEA.HI.X R17, R7, R13, R22, 0x3, P1 ;  /* 0x0000000d07117211 */ /* 0x000fcc00008f1c16 */
[----:B------:R-:W5:Y:S01]  /*1eac0*/  LD.E.64 R16, desc[UR6][R16.64] ;  /* 0x0000000610107980 */ /* 0x000f62000c101b00 */
[----:B------:R-:W-:Y:S01]  /*1ead0*/  IMAD R5, R5, 0x1b3, RZ ;  /* 0x000001b305057824 */ /* 0x000fe200078e02ff */
[----:B-----5:R-:W-:-:S05]  /*1eae0*/  LOP3.LUT R18, R6, 0xff, R16, 0x78, !PT ;  /* 0x000000ff06127812 */ /* 0x020fca00078e7810 */
        /* <DEDUP_REMOVED lines=44> */
.L_x_486:
[----:B------:R-:W-:Y:S01]  /*1edb0*/  IMAD.MOV.U32 R21, RZ, RZ, -0x7bdddcdb ;  /* 0x84222325ff157424 */ /* 0x000fe200078e00ff */
[----:B--2---:R-:W-:Y:S01]  /*1edc0*/  MOV R24, 0xcbf29ce4 ;  /* 0xcbf29ce400187802 */ /* 0x004fe20000000f00 */
[----:B------:R-:W-:Y:S06]  /*1edd0*/  @!P0 BRA `(.L_x_489) ;  /* 0x0000000800a08947 */ /* 0x000fec0003800000 */
[----:B------:R-:W-:Y:S01]  /*1ede0*/  UISETP.NE.U32.AND UP0, UPT, UR10, URZ, UPT ;  /* 0x000000ff0a00728c */ /* 0x000fe2000bf05070 */
[----:B------:R-:W-:Y:S01]  /*1edf0*/  LOP3.LUT R7, R4, 0x1, RZ, 0xc0, !PT ;  /* 0x0000000104077812 */ /* 0x000fe200078ec0ff */
[----:B------:R-:W-:Y:S02]  /*1ee00*/  HFMA2 R20, -RZ, RZ, 0, 0 ;  /* 0x00000000ff147431 */ /* 0x000fe400000001ff */
[----:B------:R-:W-:Y:S01]  /*1ee10*/  IMAD.MOV.U32 R21, RZ, RZ, -0x7bdddcdb ;  /* 0x84222325ff157424 */ /* 0x000fe200078e00ff */
[----:B------:R-:W-:Y:S01]  /*1ee20*/  UISETP.NE.AND.EX UP0, UPT, UR11, URZ, UPT, UP0 ;  /* 0x000000ff0b00728c */ /* 0x000fe2000bf05300 */
[----:B------:R-:W-:Y:S01]  /*1ee30*/  ISETP.NE.U32.AND P1, PT, R7, 0x1, PT ;  /* 0x000000010700780c */ /* 0x000fe20003f25070 */
[----:B------:R-:W-:Y:S01]  /*1ee40*/  IMAD.MOV.U32 R7, RZ, RZ, RZ ;  /* 0x000000ffff077224 */ /* 0x000fe200078e00ff */
[----:B------:R-:W-:Y:S02]  /*1ee50*/  MOV R24, 0xcbf29ce4 ;  /* 0xcbf29ce400187802 */ /* 0x000fe40000000f00 */
[----:B------:R-:W-:-:S04]  /*1ee60*/  ISETP.NE.U32.AND.EX P2, PT, RZ, RZ, PT, P1 ;  /* 0x000000ffff00720c */ /* 0x000fc80003f45110 */
[----:B------:R-:W-:Y:S09]  /*1ee70*/  BRA.U !UP0, `(.L_x_490) ;  /* 0x0000000508ac7547 */ /* 0x000ff2000b800000 */
[----:B------:R-:W0:Y:S01]  /*1ee80*/  LDC R20, c[0x0][0x3c4] ;  /* 0x0000f100ff147b82 */ /* 0x000e220000000800 */
[----:B------:R-:W-:Y:S01]  /*1ee90*/  LOP3.LUT R7, R4, 0xfffffffe, RZ, 0xc0, !PT ;  /* 0xfffffffe04077812 */ /* 0x000fe200078ec0ff */
[----:B------:R-:W-:Y:S01]  /*1eea0*/  IMAD.MOV.U32 R21, RZ, RZ, -0x7bdddcdb ;  /* 0x84222325ff157424 */ /* 0x000fe200078e00ff */
[----:B------:R-:W-:Y:S02]  /*1eeb0*/  MOV R24, 0xcbf29ce4 ;  /* 0xcbf29ce400187802 */ /* 0x000fe40000000f00 */
[----:B------:R-:W-:-:S07]  /*1eec0*/  CS2R R18, SRZ ;  /* 0x0000000000127805 */ /* 0x000fce000001ff00 */
.L_x_491:
[----:B----4-:R-:W-:-:S04]  /*1eed0*/  LEA R26, P1, R19, R10, 0x3 ;  /* 0x0000000a131a7211 */ /* 0x010fc800078218ff */
[----:B------:R-:W-:-:S05]  /*1eee0*/  LEA.HI.X R27, R19, R11, R18, 0x3, P1 ;  /* 0x0000000b131b7211 */ /* 0x000fca00008f1c12 */
[----:B------:R-:W2:Y:S04]  /*1eef0*/  LD.E.64 R22, desc[UR6][R26.64] ;  /* 0x000000061a167980 */ /* 0x000ea8000c101b00 */
[----:B------:R4:W5:Y:S01]  /*1ef00*/  LD.E.64 R16, desc[UR6][R26.64+0x8] ;  /* 0x000008061a107980 */ /* 0x000962000c101b00 */
[----:B------:R-:W-:Y:S01]  /*1ef10*/  IMAD R28, R24, 0x1b3, RZ ;  /* 0x000001b3181c7824 */ /* 0x000fe200078e02ff */
[----:B------:R-:W-:-:S05]  /*1ef20*/  IADD3 R19, P1, PT, R19, 0x2, RZ ;  /* 0x0000000213137810 */ /* 0x000fca0007f3e0ff */
[----:B------:R-:W-:Y:S01]  /*1ef30*/  IMAD.X R18, RZ, RZ, R18, P1 ;  /* 0x000000ffff127224 */ /* 0x000fe200008e0612 */
[----:B------:R-:W-:-:S04]  /*1ef40*/  ISETP.NE.U32.AND P1, PT, R19, R7, PT ;  /* 0x000000071300720c */ /* 0x000fc80003f25070 */
[----:B0-----:R-:W-:Y:S02]  /*1ef50*/  ISETP.NE.AND.EX P1, PT, R18, R20, PT, P1 ;  /* 0x000000141200720c */ /* 0x001fe40003f25310 */
[----:B--2---:R-:W-:-:S05]  /*1ef60*/  LOP3.LUT R21, R21, 0xff, R22, 0x78, !PT ;  /* 0x000000ff15157812 */ /* 0x004fca00078e7816 */
        /* <DEDUP_REMOVED lines=11> */
[----:B----4-:R-:W-:Y:S02]  /*1f020*/  IMAD R26, R25, 0x1b3, RZ ;  /* 0x000001b3191a7824 */ /* 0x010fe400078e02ff */
        /* <DEDUP_REMOVED lines=80> */
.L_x_490:
[----:B------:R-:W-:Y:S05]  /*1f530*/  @P2 BRA `(.L_x_489) ;  /* 0x0000000000c82947 */ /* 0x000fea0003800000 */
[----:B----4-:R-:W-:-:S04]  /*1f540*/  LEA R16, P1, R7, R10, 0x3 ;  /* 0x0000000a07107211 */ /* 0x010fc800078218ff */
        /* <DEDUP_REMOVED lines=49> */
.L_x_489:
        /* <DEDUP_REMOVED lines=17> */
[----:B------:R-:W-:Y:S01]  /*1f970*/  HFMA2 R6, -RZ, RZ, -6.306171417236328125e-05, 0.01395416259765625 ;  /* 0x84222325ff067431 */ /* 0x000fe200000001ff */
[----:B------:R-:W-:Y:S01]  /*1f980*/  LOP3.LUT R7, R4, 0xfffffffe, RZ, 0xc0, !PT ;  /* 0xfffffffe04077812 */ /* 0x000fe200078ec0ff */
[----:B------:R-:W-:Y:S01]  /*1f990*/  IMAD.MOV.U32 R5, RZ, RZ, -0x340d631c ;  /* 0xcbf29ce4ff057424 */ /* 0x000fe200078e00ff */
[----:B------:R-:W-:-:S07]  /*1f9a0*/  CS2R R20, SRZ ;  /* 0x0000000000147805 */ /* 0x000fce000001ff00 */
.L_x_495:
[----:B-1----:R-:W-:-:S04]  /*1f9b0*/  LEA R26, P1, R21, R12, 0x3 ;  /* 0x0000000c151a7211 */ /* 0x002fc800078218ff */
[----:B------:R-:W-:-:S05]  /*1f9c0*/  LEA.HI.X R27, R21, R13, R20, 0x3, P1 ;  /* 0x0000000d151b7211 */ /* 0x000fca00008f1c14 */
[----:B------:R-:W2:Y:S04]  /*1f9d0*/  LD.E.64 R18, desc[UR6][R26.64] ;  /* 0x000000061a127980 */ /* 0x000ea8000c101b00 */
[----:B------:R-:W5:Y:S01]  /*1f9e0*/  LD.E.64 R16, desc[UR6][R26.64+0x8] ;  /* 0x000008061a107980 */ /* 0x000f62000c101b00 */
[----:B------:R-:W-:Y:S01]  /*1f9f0*/  IMAD R5, R5, 0x1b3, RZ ;  /* 0x000001b305057824 */ /* 0x000fe200078e02ff */
[----:B------:R-:W-:-:S04]  /*1fa00*/  IADD3 R21, P1, PT, R21, 0x2, RZ ;  /* 0x0000000215157810 */ /* 0x000fc80007f3e0ff */
[----:B------:R-:W-:Y:S02]  /*1fa10*/  IADD3.X R20, PT, PT, RZ, R20, RZ, P1, !PT ;  /* 0x00000014ff147210 */ /* 0x000fe40000ffe4ff */
[----:B------:R-:W-:-:S04]  /*1fa20*/  ISETP.NE.U32.AND P1, PT, R21, R7, PT ;  /* 0x000000071500720c */ /* 0x000fc80003f25070 */
[----:B0-----:R-:W-:Y:S02]  /*1fa30*/  ISETP.NE.AND.EX P1, PT, R20, R22, PT, P1 ;  /* 0x000000161400720c */ /* 0x001fe40003f25310 */
        /* <DEDUP_REMOVED lines=93> */
.L_x_494:
[----:B------:R-:W-:Y:S05]  /*20010*/  @P2 BRA `(.L_x_493) ;  /* 0x0000000000c42947 */ /* 0x000fea0003800000 */
[----:B-1----:R-:W-:-:S04]  /*20020*/  LEA R16, P1, R7, R12, 0x3 ;  /* 0x0000000c07107211 */ /* 0x002fc800078218ff */
        /* <DEDUP_REMOVED lines=48> */
.L_x_493:
[----:B------:R-:W-:Y:S01]  /*20330*/  MOV R23, 0x84222325 ;  /* 0x8422232500177802 */ /* 0x000fe20000000f00 */
        /* <DEDUP_REMOVED lines=8> */
[----:B------:R-:W-:Y:S02]  /*203c0*/  HFMA2 R7, -RZ, RZ, 0, 0 ;  /* 0x00000000ff077431 */ /* 0x000fe400000001ff */
[----:B------:R-:W-:Y:S01]  /*203d0*/  IMAD.MOV.U32 R18, RZ, RZ, RZ ;  /* 0x000000ffff127224 */ /* 0x000fe200078e00ff */
        /* <DEDUP_REMOVED lines=8> */
.L_x_498:
[----:B----4-:R-:W-:-:S04]  /*20460*/  LEA R24, P0, R19, R10, 0x3 ;  /* 0x0000000a13187211 */ /* 0x010fc800078018ff */
[----:B---3--:R-:W-:-:S05]  /*20470*/  LEA.HI.X R25, R19, R11, R4, 0x3, P0 ;  /* 0x0000000b13197211 */ /* 0x008fca00000f1c04 */
        /* <DEDUP_REMOVED lines=100> */
.L_x_497:
[----:B------:R-:W-:Y:S05]  /*20ac0*/  @P1 BRA `(.L_x_496) ;  /* 0x0000000000c81947 */ /* 0x000fea0003800000 */
[----:B----4-:R-:W-:-:S04]  /*20ad0*/  LEA R16, P0, R7, R10, 0x3 ;  /* 0x0000000a07107211 */ /* 0x010fc800078018ff */
        /* <DEDUP_REMOVED lines=49> */
.L_x_496:
[----:B------:R-:W-:-:S04]  /*20df0*/  ISETP.GE.U32.AND P1, PT, R6, R23, PT ;  /* 0x000000170600720c */ /* 0x000fc80003f26070 */
[----:B------:R-:W-:-:S04]  /*20e00*/  ISETP.GE.U32.AND.EX P1, PT, R5, R22, PT, P1 ;  /* 0x000000160500720c */ /* 0x000fc80003f26110 */
[----:B------:R-:W-:Y:S01]  /*20e10*/  PLOP3.LUT P1, PT, P1, PT, PT, 0x8, 0x80 ;  /* 0x000000000080781c */ /* 0x000fe20000f2e170 */
[----:B------:R-:W-:-:S12]  /*20e20*/  BRA `(.L_x_485) ;  /* 0x0000000000707947 */ /* 0x000fd80003800000 */
.L_x_492:
[----:B------:R-:W0:Y:S01]  /*20e30*/  LDC R4, c[0x0][0x3c8] ;  /* 0x0000f200ff047b82 */ /* 0x000e220000000800 */
[----:B------:R-:W-:Y:S02]  /*20e40*/  PLOP3.LUT P1, PT, PT, PT, PT, 0x8, 0x80 ;  /* 0x000000000080781c */ /* 0x000fe40003f2e170 */
[----:B0-----:R-:W-:-:S13]  /*20e50*/  ISETP.NE.AND P0, PT, R4, RZ, PT ;  /* 0x000000ff0400720c */ /* 0x001fda0003f05270 */
[----:B------:R-:W-:Y:S05]  /*20e60*/  @!P0 BRA `(.L_x_485) ;  /* 0x0000000000608947 */ /* 0x000fea0003800000 */
[----:B------:R-:W-:Y:S01]  /*20e70*/  HFMA2 R18, -RZ, RZ, 0, 0 ;  /* 0x00000000ff127431 */ /* 0x000fe200000001ff */
[----:B------:R-:W-:Y:S01]  /*20e80*/  SHF.R.S32.HI R19, RZ, 0x1f, R4 ;  /* 0x0000001fff137819 */ /* 0x000fe20000011404 */
[----:B------:R-:W-:-:S07]  /*20e90*/  IMAD.MOV.U32 R17, RZ, RZ, RZ ;  /* 0x000000ffff117224 */ /* 0x000fce00078e00ff */
.L_x_499:
[C---:B------:R-:W-:Y:S01]  /*20ea0*/  IMAD.SHL.U32 R7, R17.reuse, 0x8, RZ ;  /* 0x0000000811077824 */ /* 0x040fe200078e00ff */
[----:B------:R-:W-:-:S04]  /*20eb0*/  SHF.L.U64.HI R16, R17, 0x3, R18 ;  /* 0x0000000311107819 */ /* 0x000fc80000010212 */
[C---:B----4-:R-:W-:Y:S02]  /*20ec0*/  IADD3 R6, P1, PT, R7.reuse, R10, RZ ;  /* 0x0000000a07067210 */ /* 0x050fe40007f3e0ff */
        /* <DEDUP_REMOVED lines=18> */
.L_x_485:
[----:B------:R-:W-:Y:S05]  /*20ff0*/  BSYNC.RECONVERGENT B0 ;  /* 0x0000000000007941 */ /* 0x000fea0003800200 */
.L_x_484:
[----:B------:R-:W-:Y:S01]  /*21000*/  VIADD R7, R9, 0x1 ;  /* 0x0000000109077836 */ /* 0x000fe20000000000 */
[C---:B------:R-:W-:Y:S01]  /*21010*/  IADD3 R6, PT, PT, R8.reuse, 0x1, RZ ;  /* 0x0000000108067810 */ /* 0x040fe20007ffe0ff */
[----:B------:R-:W-:Y:S01]  /*21020*/  @P1 IMAD.MOV R7, RZ, RZ, R9 ;  /* 0x000000ffff071224 */ /* 0x000fe200078e0209 */
[----:B------:R-:W-:Y:S01]  /*21030*/  @!P1 IADD3 R6, PT, PT, R8, RZ, RZ ;  /* 0x000000ff08069210 */ /* 0x000fe20007ffe0ff */
[----:B------:R-:W-:Y:S01]  /*21040*/  BSSY.RECONVERGENT B0, `(.L_x_500) ;  /* 0x00002dd000007945 */ /* 0x000fe20003800200 */
[----:B-1--4-:R-:W-:Y:S02]  /*21050*/  SEL R16, R12, R10, P1 ;  /* 0x0000000a0c107207 */ /* 0x012fe40000800000 */
[----:B------:R-:W-:Y:S02]  /*21060*/  @!P1 LEA R4, R7, UR4, 0x3 ;  /* 0x0000000407049c11 */ /* 0x000fe4000f8e18ff */
[----:B------:R-:W-:Y:S02]  /*21070*/  @P1 LEA R5, R6, UR4, 0x3 ;  /* 0x0000000406051c11 */ /* 0x000fe4000f8e18ff */
[----:B------:R-:W-:-:S02]  /*21080*/  SEL R17, R13, R11, P1 ;  /* 0x0000000b0d117207 */ /* 0x000fc40000800000 */
[----:B------:R0:W1:Y:S01]  /*21090*/  @!P1 LDS.64 R10, [R4] ;  /* 0x00000000040a9984 */ /* 0x0000620000000a00 */
[----:B------:R-:W-:-:S03]  /*210a0*/  PLOP3.LUT P0, PT, PT, PT, PT, 0x8, 0x80 ;  /* 0x000000000080781c */ /* 0x000fc60003f0e170 */
[----:B------:R0:W4:Y:S01]  /*210b0*/  @P1 LDS.64 R12, [R5] ;  /* 0x00000000050c1984 */ /* 0x0001220000000a00 */
[----:B------:R-:W-:-:S13]  /*210c0*/  ISETP.GE.AND P1, PT, R6, R3, PT ;  /* 0x000000030600720c */ /* 0x000fda0003f26270 */
[----:B0-----:R-:W-:Y:S05]  /*210d0*/  @P1 BRA `(.L_x_501) ;  /* 0x0000002c004c1947 */ /* 0x001fea0003800000 */
[----:B------:R-:W-:Y:S02]  /*210e0*/  ISETP.GE.AND P1, PT, R7, R2, PT ;  /* 0x000000020700720c */ /* 0x000fe40003f26270 */
[----:B------:R-:W-:-:S11]  /*210f0*/  PLOP3.LUT P0, PT, PT, PT, PT, 0x80, 0x8 ;  /* 0x000000000008781c */ /* 0x000fd60003f0f070 */
[----:B------:R-:W-:Y:S05]  /*21100*/  @P1 BRA `(.L_x_501) ;  /* 0x0000002c00401947 */ /* 0x000fea0003800000 */
[----:B------:R-:W0:Y:S01]  /*21110*/  LDC.64 R20, c[0x0][0x3c0] ;  /* 0x0000f000ff147b82 */ /* 0x000e220000000a00 */
[----:B------:R-:W-:Y:S02]  /*21120*/  HFMA2 R5, -RZ, RZ, -15.890625, -0.0047760009765625 ;  /* 0xcbf29ce4ff057431 */ /* 0x000fe400000001ff */
        /* <DEDUP_REMOVED lines=20> */
.L_x_504:
[----:B----4-:R-:W-:-:S04]  /*21270*/  LEA R26, P1, R21, R12, 0x3 ;  /* 0x0000000c151a7211 */ /* 0x010fc800078218ff */
[----:B------:R-:W-:-:S05]  /*21280*/  LEA.HI.X R27, R21, R13, R18, 0x3, P1 ;  /* 0x0000000d151b7211 */ /* 0x000fca00008f1c12 */
[----:B--23--:R-:W2:Y:S04]  /*21290*/  LD.E.64 R24, desc[UR6][R26.64] ;  /* 0x000000061a187980 */ /* 0x00cea8000c101b00 */
[----:B------:R3:W4:Y:S01]  /*212a0*/  LD.E.64 R8, desc[UR6][R26.64+0x8] ;  /* 0x000008061a087980 */ /* 0x000722000c101b00 */
        /* <DEDUP_REMOVED lines=17> */
[----:B---3--:R-:W-:Y:S02]  /*213c0*/  IMAD R26, R5, 0x1b3, RZ ;  /* 0x000001b3051a7824 */ /* 0x008fe400078e02ff */
        /* <DEDUP_REMOVED lines=76> */
[----:B------:R-:W-:-:S05]  /*21890*/  LEA R9, R8, R9, 0x8 ;  /* 0x0000000908097211 */ /* 0x000fca00078e40ff */
[----:B------:R-:W-:Y:S01]  /*218a0*/  IMAD.IADD R5, R5, 0x1, R9 ;  /* 0x0000000105057824 */ /* 0x000fe200078e0209 */
[----:B------:R-:W-:Y:S06]  /*218b0*/  @P1 BRA `(.L_x_504) ;  /* 0xfffffff8006c1947 */ /* 0x000fec000383ffff */
.L_x_503:
[----:B------:R-:W-:Y:S05]  /*218c0*/  @P2 BRA `(.L_x_502) ;  /* 0x0000000000c42947 */ /* 0x000fea0003800000 */
[----:B----4-:R-:W-:-:S04]  /*218d0*/  LEA R8, P1, R19, R12, 0x3 ;  /* 0x0000000c13087211 */ /* 0x010fc800078218ff */
        /* <DEDUP_REMOVED lines=48> */
.L_x_502:
        /* <DEDUP_REMOVED lines=19> */
.L_x_507:
[----:B-1----:R-:W-:-:S04]  /*21d10*/  LEA R28, P1, R19, R10, 0x3 ;  /* 0x0000000a131c7211 */ /* 0x002fc800078218ff */
[----:B------:R-:W-:-:S05]  /*21d20*/  LEA.HI.X R29, R19, R11, R8, 0x3, P1 ;  /* 0x0000000b131d7211 */ /* 0x000fca00008f1c08 */
[----:B--23--:R-:W2:Y:S04]  /*21d30*/  LD.E.64 R24, desc[UR6][R28.64] ;  /* 0x000000061c187980 */ /* 0x00cea8000c101b00 */
[----:B------:R1:W3:Y:S01]  /*21d40*/  LD.E.64 R22, desc[UR6][R28.64+0x8] ;  /* 0x000008061c167980 */ /* 0x0002e2000c101b00 */
        /* <DEDUP_REMOVED lines=94> */
[----:B------:R-:W-:Y:S01]  /*22330*/  IMAD R25, R24, 0x100, R21 ;  /* 0x0000010018197824 */ /* 0x000fe200078e0215 */
[----:B------:R-:W-:-:S03]  /*22340*/  MOV R21, R22 ;  /* 0x0000001600157202 */ /* 0x000fc60000000f00 */
[----:B------:R-:W-:Y:S01]  /*22350*/  IMAD.IADD R26, R23, 0x1, R25 ;  /* 0x00000001171a7824 */ /* 0x000fe200078e0219 */
[----:B------:R-:W-:Y:S06]  /*22360*/  @P1 BRA `(.L_x_507) ;  /* 0xfffffff800681947 */ /* 0x000fec000383ffff */
.L_x_506:
[----:B------:R-:W-:Y:S05]  /*22370*/  @P2 BRA `(.L_x_505) ;  /* 0x0000000000c82947 */ /* 0x000fea0003800000 */
[----:B-1----:R-:W-:-:S04]  /*22380*/  LEA R8, P1, R9, R10, 0x3 ;  /* 0x0000000a09087211 */ /* 0x002fc800078218ff */
[----:B------:R-:W-:-:S06]  /*22390*/  LEA.HI.X R9, R9, R11, R18, 0x3, P1 ;  /* 0x0000000b09097211 */ /* 0x000fcc00008f1c12 */
[----:B------:R-:W5:Y:S01]  /*223a0*/  LD.E.64 R8, desc[UR6][R8.64] ;  /* 0x0000000608087980 */ /* 0x000f62000c101b00 */
[----:B------:R-:W-:Y:S01]  /*223b0*/  IMAD R26, R26, 0x1b3, RZ ;  /* 0x000001b31a1a7824 */ /* 0x000fe200078e02ff */
[----:B-----5:R-:W-:-:S04]  /*223c0*/  LOP3.LUT R21, R21, 0xff, R8, 0x78, !PT ;  /* 0x000000ff15157812 */ /* 0x020fc800078e7808 */
        /* <DEDUP_REMOVED lines=45> */
.L_x_505:
        /* <DEDUP_REMOVED lines=22> */
.L_x_511:
        /* <DEDUP_REMOVED lines=101> */
.L_x_510:
        /* <DEDUP_REMOVED lines=50> */
.L_x_509:
[----:B---3--:R-:W-:Y:S01]  /*23170*/  MOV R25, 0x84222325 ;  /* 0x8422232500197802 */ /* 0x008fe20000000f00 */
[----:B--2---:R-:W-:Y:S01]  /*23180*/  IMAD.MOV.U32 R24, RZ, RZ, -0x340d631c ;  /* 0xcbf29ce4ff187424 */ /* 0x004fe200078e00ff */
        /* <DEDUP_REMOVED lines=13> */
[----:B------:R-:W-:Y:S02]  /*23260*/  MOV R25, 0x84222325 ;  /* 0x8422232500197802 */ /* 0x000fe40000000f00 */
[----:B------:R-:W-:-:S07]  /*23270*/  CS2R R20, SRZ ;  /* 0x0000000000147805 */ /* 0x000fce000001ff00 */
.L_x_514:
[----:B-1----:R-:W-:-:S04]  /*23280*/  LEA R26, P0, R21, R10, 0x3 ;  /* 0x0000000a151a7211 */ /* 0x002fc800078018ff */
[----:B------:R-:W-:-:S05]  /*23290*/  LEA.HI.X R27, R21, R11, R20, 0x3, P0 ;  /* 0x0000000b151b7211 */ /* 0x000fca00000f1c14 */
[----:B------:R-:W2:Y:S04]  /*232a0*/  LD.E.64 R22, desc[UR6][R26.64] ;  /* 0x000000061a167980 */ /* 0x000ea8000c101b00 */
[----:B------:R1:W3:Y:S01]  /*232b0*/  LD.E.64 R8, desc[UR6][R26.64+0x8] ;  /* 0x000008061a087980 */ /* 0x0002e2000c101b00 */
[----:B------:R-:W-:Y:S01]  /*232c0*/  IMAD R29, R24, 0x1b3, RZ ;  /* 0x000001b3181d7824 */ /* 0x000fe200078e02ff */
[----:B------:R-:W-:-:S04]  /*232d0*/  IADD3 R21, P0, PT, R21, 0x2, RZ ;  /* 0x0000000215157810 */ /* 0x000fc80007f1e0ff */
[----:B------:R-:W-:Y:S02]  /*232e0*/  IADD3.X R20, PT, PT, RZ, R20, RZ, P0, !PT ;  /* 0x00000014ff147210 */ /* 0x000fe400007fe4ff */
[----:B------:R-:W-:-:S04]  /*232f0*/  ISETP.NE.U32.AND P0, PT, R21, R18, PT ;  /* 0x000000121500720c */ /* 0x000fc80003f05070 */
[----:B0-----:R-:W-:Y:S02]  /*23300*/  ISETP.NE.AND.EX P0, PT, R20, R19, PT, P0 ;  /* 0x000000131400720c */ /* 0x001fe40003f05300 */
        /* <DEDUP_REMOVED lines=93> */
.L_x_513:
[----:B------:R-:W-:Y:S05]  /*238e0*/  @P1 BRA `(.L_x_512) ;  /* 0x0000000000c81947 */ /* 0x000fea0003800000 */
[----:B-1----:R-:W-:-:S04]  /*238f0*/  LEA R8, P0, R18, R10, 0x3 ;  /* 0x0000000a12087211 */ /* 0x002fc800078018ff */
        /* <DEDUP_REMOVED lines=49> */
.L_x_512:
[----:B------:R-:W-:-:S04]  /*23c10*/  ISETP.GE.U32.AND P0, PT, R4, R25, PT ;  /* 0x000000190400720c */ /* 0x000fc80003f06070 */
[----:B------:R-:W-:-:S04]  /*23c20*/  ISETP.GE.U32.AND.EX P0, PT, R5, R24, PT, P0 ;  /* 0x000000180500720c */ /* 0x000fc80003f06100 */
[----:B------:R-:W-:Y:S01]  /*23c30*/  PLOP3.LUT P0, PT, P0, PT, PT, 0x8, 0x80 ;  /* 0x000000000080781c */ /* 0x000fe2000070e170 */
[----:B------:R-:W-:-:S12]  /*23c40*/  BRA `(.L_x_501) ;  /* 0x0000000000707947 */ /* 0x000fd80003800000 */
.L_x_508:
[----:B------:R-:W0:Y:S01]  /*23c50*/  LDC R4, c[0x0][0x3c8] ;  /* 0x0000f200ff047b82 */ /* 0x000e220000000800 */
[----:B------:R-:W-:Y:S02]  /*23c60*/  PLOP3.LUT P0, PT, PT, PT, PT, 0x8, 0x80 ;  /* 0x000000000080781c */ /* 0x000fe40003f0e170 */
[----:B0-----:R-:W-:-:S13]  /*23c70*/  ISETP.NE.AND P1, PT, R4, RZ, PT ;  /* 0x000000ff0400720c */ /* 0x001fda0003f25270 */
[----:B------:R-:W-:Y:S05]  /*23c80*/  @!P1 BRA `(.L_x_501) ;  /* 0x0000000000609947 */ /* 0x000fea0003800000 */
[----:B------:R-:W-:Y:S01]  /*23c90*/  HFMA2 R20, -RZ, RZ, 0, 0 ;  /* 0x00000000ff147431 */ /* 0x000fe200000001ff */
[----:B------:R-:W-:Y:S01]  /*23ca0*/  SHF.R.S32.HI R21, RZ, 0x1f, R4 ;  /* 0x0000001fff157819 */ /* 0x000fe20000011404 */
[----:B------:R-:W-:-:S07]  /*23cb0*/  IMAD.MOV.U32 R19, RZ, RZ, RZ ;  /* 0x000000ffff137224 */ /* 0x000fce00078e00ff */
.L_x_515:
[C---:B------:R-:W-:Y:S01]  /*23cc0*/  IMAD.SHL.U32 R9, R19.reuse, 0x8, RZ ;  /* 0x0000000813097824 */ /* 0x040fe200078e00ff */
[----:B------:R-:W-:-:S04]  /*23cd0*/  SHF.L.U64.HI R18, R19, 0x3, R20 ;  /* 0x0000000313127819 */ /* 0x000fc80000010214 */
[C---:B-1----:R-:W-:Y:S02]  /*23ce0*/  IADD3 R8, P1, PT, R9.reuse, R10, RZ ;  /* 0x0000000a09087210 */ /* 0x042fe40007f3e0ff */
[----:B----4-:R-:W-:-:S03]  /*23cf0*/  IADD3 R4, P0, PT, R9, R12, RZ ;  /* 0x0000000c09047210 */ /* 0x010fc60007f1e0ff */
        /* <DEDUP_REMOVED lines=17> */
.L_x_501:
[----:B------:R-:W-:Y:S05]  /*23e10*/  BSYNC.RECONVERGENT B0 ;  /* 0x0000000000007941 */ /* 0x000fea0003800200 */
.L_x_500:
[C---:B------:R-:W-:Y:S01]  /*23e20*/  IADD3 R4, PT, PT, R6.reuse, 0x1, RZ ;  /* 0x0000000106047810 */ /* 0x040fe20007ffe0ff */
[----:B------:R-:W-:Y:S01]  /*23e30*/  VIADD R5, R7, 0x1 ;  /* 0x0000000107057836 */ /* 0x000fe20000000000 */
[----:B------:R-:W-:Y:S01]  /*23e40*/  @!P0 IADD3 R4, PT, PT, R6, RZ, RZ ;  /* 0x000000ff06048210 */ /* 0x000fe20007ffe0ff */
[----:B------:R-:W-:Y:S01]  /*23e50*/  @P0 IMAD.MOV R5, RZ, RZ, R7 ;  /* 0x000000ffff050224 */ /* 0x000fe200078e0207 */
[----:B------:R-:W-:Y:S01]  /*23e60*/  BSSY.RECONVERGENT B0, `(.L_x_516) ;  /* 0x00002dd000007945 */ /* 0x000fe20003800200 */
[----:B-1--4-:R-:W-:Y:S02]  /*23e70*/  SEL R18, R12, R10, P0 ;  /* 0x0000000a0c127207 */ /* 0x012fe40000000000 */
[C---:B------:R-:W-:Y:S02]  /*23e80*/  ISETP.GE.AND P1, PT, R4.reuse, R3, PT ;  /* 0x000000030400720c */ /* 0x040fe40003f26270 */
[----:B------:R-:W-:Y:S02]  /*23e90*/  @!P0 LEA R6, R5, UR4, 0x3 ;  /* 0x0000000405068c11 */ /* 0x000fe4000f8e18ff */
[----:B------:R-:W-:-:S02]  /*23ea0*/  @P0 LEA R7, R4, UR4, 0x3 ;  /* 0x0000000404070c11 */ /* 0x000fc4000f8e18ff */
[----:B------:R-:W-:Y:S02]  /*23eb0*/  SEL R19, R13, R11, P0 ;  /* 0x0000000b0d137207 */ /* 0x000fe40000000000 */
[----:B------:R0:W1:Y:S04]  /*23ec0*/  @!P0 LDS.64 R10, [R6] ;  /* 0x00000000060a8984 */ /* 0x0000680000000a00 */
[----:B------:R0:W4:Y:S01]  /*23ed0*/  @P0 LDS.64 R12, [R7] ;  /* 0x00000000070c0984 */ /* 0x0001220000000a00 */
[----:B------:R-:W-:Y:S01]  /*23ee0*/  PLOP3.LUT P0, PT, PT, PT, PT, 0x8, 0x80 ;  /* 0x000000000080781c */ /* 0x000fe20003f0e170 */
[----:B------:R-:W-:-:S12]  /*23ef0*/  @P1 BRA `(.L_x_517) ;  /* 0x0000002c004c1947 */ /* 0x000fd80003800000 */
[----:B------:R-:W-:Y:S02]  /*23f00*/  ISETP.GE.AND P1, PT, R5, R2, PT ;  /* 0x000000020500720c */ /* 0x000fe40003f26270 */
[----:B------:R-:W-:-:S11]  /*23f10*/  PLOP3.LUT P0, PT, PT, PT, PT, 0x80, 0x8 ;  /* 0x000000000008781c */ /* 0x000fd60003f0f070 */
[----:B------:R-:W-:Y:S05]  /*23f20*/  @P1 BRA `(.L_x_517) ;  /* 0x0000002c00401947 */ /* 0x000fea0003800000 */
[----:B------:R-:W5:Y:S01]  /*23f30*/  LDC.64 R20, c[0x0][0x3c0] ;  /* 0x0000f000ff147b82 */ /* 0x000f620000000a00 */
[----:B0-----:R-:W-:Y:S02]  /*23f40*/  HFMA2 R7, -RZ, RZ, -15.890625, -0.0047760009765625 ;  /* 0xcbf29ce4ff077431 */ /* 0x001fe400000001ff */
[----:B------:R-:W-:Y:S01]  /*23f50*/  IMAD.MOV.U32 R6, RZ, RZ, -0x7bdddcdb ;  /* 0x84222325ff067424 */ /* 0x000fe200078e00ff */
[----:B-----5:R-:W-:-:S04]  /*23f60*/  ISETP.NE.U32.AND P0, PT, R20, RZ, PT ;  /* 0x000000ff1400720c */ /* 0x020fc80003f05070 */
        /* <DEDUP_REMOVED lines=17> */
.L_x_520:
[----:B----4-:R-:W-:-:S04]  /*24080*/  LEA R22, P1, R27, R12, 0x3 ;  /* 0x0000000c1b167211 */ /* 0x010fc800078218ff */
[----:B------:R-:W-:-:S05]  /*24090*/  LEA.HI.X R23, R27, R13, R26, 0x3, P1 ;  /* 0x0000000d1b177211 */ /* 0x000fca00008f1c1a */
[----:B------:R-:W4:Y:S04]  /*240a0*/  LD.E.64 R8, desc[UR6][R22.64] ;  /* 0x0000000616087980 */ /* 0x000f28000c101b00 */
[----:B--23--:R2:W3:Y:S01]  /*240b0*/  LD.E.64 R24, desc[UR6][R22.64+0x8] ;  /* 0x0000080616187980 */ /* 0x00c4e2000c101b00 */
[----:B------:R-:W-:Y:S01]  /*240c0*/  IMAD R30, R7, 0x1b3, RZ ;  /* 0x000001b3071e7824 */ /* 0x000fe200078e02ff */
[----:B------:R-:W-:-:S05]  /*240d0*/  IADD3 R27, P1, PT, R27, 0x2, RZ ;  /* 0x000000021b1b7810 */ /* 0x000fca0007f3e0ff */
[----:B------:R-:W-:Y:S01]  /*240e0*/  IMAD.X R26, RZ, RZ, R26, P1 ;  /* 0x000000ffff1a7224 */ /* 0x000fe200008e061a */
[----:B------:R-:W-:-:S04]  /*240f0*/  ISETP.NE.U32.AND P1, PT, R27, R21, PT ;  /* 0x000000151b00720c */ /* 0x000fc80003f25070 */
[----:B0-----:R-:W-:Y:S02]  /*24100*/  ISETP.NE.AND.EX P1, PT, R26, R28, PT, P1 ;  /* 0x0000001c1a00720c */ /* 0x001fe40003f25310 */
[----:B----4-:R-:W-:Y:S02]  /*24110*/  LOP3.LUT R29, R6, 0xff, R8, 0x78, !PT ;  /* 0x000000ff061d7812 */ /* 0x010fe400078e7808 */
[----:B--2---:R-:W-:-:S03]  /*24120*/  SHF.R.U64 R23, R8, 0x10, R9 ;  /* 0x0000001008177819 */ /* 0x004fc60000001209 */
        /* <DEDUP_REMOVED lines=90> */
.L_x_519:
        /* <DEDUP_REMOVED lines=50> */
.L_x_518:
[----:B------:R-:W-:Y:S01]  /*249f0*/  MOV R27, 0x84222325 ;  /* 0x84222325001b7802 */ /* 0x000fe20000000f00 */
[----:B------:R-:W-:Y:S01]  /*24a00*/  IMAD.MOV.U32 R26, RZ, RZ, -0x340d631c ;  /* 0xcbf29ce4ff1a7424 */ /* 0x000fe200078e00ff */
[----:B------:R-:W-:Y:S06]  /*24a10*/  @!P0 BRA `(.L_x_521) ;  /* 0x0000000800a48947 */ /* 0x000fec0003800000 */
[----:B------:R-:W-:Y:S01]  /*24a20*/  UISETP.NE.U32.AND UP0, UPT, UR10, URZ, UPT ;  /* 0x000000ff0a00728c */ /* 0x000fe2000bf05070 */
[----:B------:R-:W-:Y:S01]  /*24a30*/  LOP3.LUT R8, R20, 0x1, RZ, 0xc0, !PT ;  /* 0x0000000114087812 */ /* 0x000fe200078ec0ff */
[----:B------:R-:W-:Y:S01]  /*24a40*/  HFMA2 R9, -RZ, RZ, 0, 0 ;  /* 0x00000000ff097431 */ /* 0x000fe200000001ff */
        /* <DEDUP_REMOVED lines=13> */
.L_x_523:
        /* <DEDUP_REMOVED lines=102> */
.L_x_522:
[----:B------:R-:W-:Y:S05]  /*25180*/  @P2 BRA `(.L_x_521) ;  /* 0x0000000000c82947 */ /* 0x000fea0003800000 */
[----:B-1----:R-:W-:-:S04]  /*25190*/  LEA R8, P1, R9, R10, 0x3 ;  /* 0x0000000a09087211 */ /* 0x002fc800078218ff */
[----:B------:R-:W-:-:S06]  /*251a0*/  LEA.HI.X R9, R9, R11, R28, 0x3, P1 ;  /* 0x0000000b09097211 */ /* 0x000fcc00008f1c1c */
[----:B------:R-:W5:Y:S01]  /*251b0*/  LD.E.64 R8, desc[UR6][R8.64] ;  /* 0x0000000608087980 */ /* 0x000f62000c101b00 */
[----:B------:R-:W-:Y:S01]  /*251c0*/  IMAD R26, R26, 0x1b3, RZ ;  /* 0x000001b31a1a7824 */ /* 0x000fe200078e02ff */
[----:B-----5:R-:W-:Y:S02]  /*251d0*/  LOP3.LUT R27, R27, 0xff, R8, 0x78, !PT ;  /* 0x000000ff1b1b7812 */ /* 0x020fe400078e7808 */
[----:B------:R-:W-:-:S03]  /*251e0*/  SHF.R.U64 R21, R8, 0x8, R9 ;  /* 0x0000000808157819 */ /* 0x000fc60000001209 */
[C---:B------:R-:W-:Y:S01]  /*251f0*/  IMAD.WIDE.U32 R22, R27.reuse, 0x1b3, RZ ;  /* 0x000001b31b167825 */ /* 0x040fe200078e00ff */
[----:B------:R-:W-:Y:S02]  /*25200*/  LEA R27, R27, R26, 0x8 ;  /* 0x0000001a1b1b7211 */ /* 0x000fe400078e40ff */
[----:B------:R-:W-:-:S03]  /*25210*/  LOP3.LUT R21, R22, 0xff, R21, 0x78, !PT ;  /* 0x000000ff16157812 */ /* 0x000fc600078e7815 */
[----:B------:R-:W-:-:S04]  /*25220*/  IMAD.IADD R23, R23, 0x1, R27 ;  /* 0x0000000117177824 */ /* 0x000fc800078e021b */
[----:B--2---:R-:W-:Y:S02]  /*25230*/  IMAD R24, R23, 0x1b3, RZ ;  /* 0x000001b317187824 */ /* 0x004fe400078e02ff */
[----:B------:R-:W-:-:S03]  /*25240*/  IMAD.WIDE.U32 R22, R21, 0x1b3, RZ ;  /* 0x000001b315167825 */ /* 0x000fc600078e00ff */
[----:B---3--:R-:W-:Y:S02]  /*25250*/  LEA R25, R21, R24, 0x8 ;  /* 0x0000001815197211 */ /* 0x008fe400078e40ff */
        /* <DEDUP_REMOVED lines=37> */
.L_x_521:
        /* <DEDUP_REMOVED lines=12> */
[----:B------:R-:W-:Y:S01]  /*25570*/  IMAD.MOV.U32 R9, RZ, RZ, RZ ;  /* 0x000000ffff097224 */ /* 0x000fe200078e00ff */
        /* <DEDUP_REMOVED lines=9> */
.L_x_527:
[----:B--2-4-:R-:W-:-:S04]  /*25610*/  LEA R24, P1, R21, R12, 0x3 ;  /* 0x0000000c15187211 */ /* 0x014fc800078218ff */
[----:B---3--:R-:W-:-:S05]  /*25620*/  LEA.HI.X R25, R21, R13, R28, 0x3, P1 ;  /* 0x0000000d15197211 */ /* 0x008fca00008f1c1c */
[----:B------:R-:W2:Y:S04]  /*25630*/  LD.E.64 R6, desc[UR6][R24.64] ;  /* 0x0000000618067980 */ /* 0x000ea8000c101b00 */
[----:B------:R3:W4:Y:S01]  /*25640*/  LD.E.64 R26, desc[UR6][R24.64+0x8] ;  /* 0x00000806181a7980 */ /* 0x000722000c101b00 */
[----:B------:R-:W-:Y:S01]  /*25650*/  IMAD R8, R8, 0x1b3, RZ ;  /* 0x000001b308087824 */ /* 0x000fe200078e02ff */
[----:B------:R-:W-:-:S05]  /*25660*/  IADD3 R21, P1, PT, R21, 0x2, RZ ;  /* 0x0000000215157810 */ /* 0x000fca0007f3e0ff */
[----:B------:R-:W-:Y:S01]  /*25670*/  IMAD.X R28, RZ, RZ, R28, P1 ;  /* 0x000000ffff1c7224 */ /* 0x000fe200008e061c */
[----:B------:R-:W-:-:S04]  /*25680*/  ISETP.NE.U32.AND P1, PT, R21, R9, PT ;  /* 0x000000091500720c */ /* 0x000fc80003f25070 */
[----:B0-----:R-:W-:Y:S02]  /*25690*/  ISETP.NE.AND.EX P1, PT, R28, R30, PT, P1 ;  /* 0x0000001e1c00720c */ /* 0x001fe40003f25310 */
[----:B--2---:R-:W-:Y:S02]  /*256a0*/  LOP3.LUT R29, R22, 0xff, R6, 0x78, !PT ;  /* 0x000000ff161d7812 */ /* 0x004fe400078e7806 */
[----:B---3--:R-:W-:-:S03]  /*256b0*/  SHF.R.U64 R25, R6, 0x10, R7 ;  /* 0x0000001006197819 */ /* 0x008fc60000001207 */
        /* <DEDUP_REMOVED lines=86> */
[----:B------:R-:W-:-:S05]  /*25c20*/  IMAD R7, R7, 0x1b3, RZ ;  /* 0x000001b307077824 */ /* 0x000fca00078e02ff */
[----:B------:R-:W-:-:S05]  /*25c30*/  LEA R7, R6, R7, 0x8 ;  /* 0x0000000706077211 */ /* 0x000fca00078e40ff */
[----:B------:R-:W-:Y:S01]  /*25c40*/  IMAD.IADD R8, R23, 0x1, R7 ;  /* 0x0000000117087824 */ /* 0x000fe200078e0207 */
[----:B------:R-:W-:Y:S06]  /*25c50*/  @P1 BRA `(.L_x_527) ;  /* 0xfffffff8006c1947 */ /* 0x000fec000383ffff */
.L_x_526:
        /* <DEDUP_REMOVED lines=49> */
[----:B------:R-:W-:-:S07]  /*25f70*/  IMAD.IADD R8, R23, 0x1, R7 ;  /* 0x0000000117087824 */ /* 0x000fce00078e0207 */
.L_x_525:
        /* <DEDUP_REMOVED lines=18> */
.L_x_530:
        /* <DEDUP_REMOVED lines=102> */
.L_x_529:
[----:B------:R-:W-:Y:S05]  /*26700*/  @P1 BRA `(.L_x_528) ;  /* 0x0000000000c81947 */ /* 0x000fea0003800000 */
[----:B-12---:R-:W-:-:S04]  /*26710*/  LEA R24, P0, R7, R10, 0x3 ;  /* 0x0000000a07187211 */ /* 0x006fc800078018ff */
[----:B---3--:R-:W-:-:S05]  /*26720*/  LEA.HI.X R25, R7, R11, R6, 0x3, P0 ;  /* 0x0000000b07197211 */ /* 0x008fca00000f1c06 */
        /* <DEDUP_REMOVED lines=48> */
.L_x_528:
[----:B------:R-:W-:-:S04]  /*26a30*/  ISETP.GE.U32.AND P0, PT, R22, R23, PT ;  /* 0x000000171600720c */ /* 0x000fc80003f06070 */
[----:B------:R-:W-:-:S04]  /*26a40*/  ISETP.GE.U32.AND.EX P0, PT, R8, R27, PT, P0 ;  /* 0x0000001b0800720c */ /* 0x000fc80003f06100 */
[----:B------:R-:W-:Y:S01]  /*26a50*/  PLOP3.LUT P0, PT, P0, PT, PT, 0x8, 0x80 ;  /* 0x000000000080781c */ /* 0x000fe2000070e170 */
[----:B------:R-:W-:-:S12]  /*26a60*/  BRA `(.L_x_517) ;  /* 0x0000000000707947 */ /* 0x000fd80003800000 */
.L_x_524:
[----:B------:R-:W0:Y:S01]  /*26a70*/  LDC R6, c[0x0][0x3c8] ;  /* 0x0000f200ff067b82 */ /* 0x000e220000000800 */
[----:B------:R-:W-:Y:S02]  /*26a80*/  PLOP3.LUT P0, PT, PT, PT, PT, 0x8, 0x80 ;  /* 0x000000000080781c */ /* 0x000fe40003f0e170 */
[----:B0-----:R-:W-:-:S13]  /*26a90*/  ISETP.NE.AND P1, PT, R6, RZ, PT ;  /* 0x000000ff0600720c */ /* 0x001fda0003f25270 */
[----:B------:R-:W-:Y:S05]  /*26aa0*/  @!P1 BRA `(.L_x_517) ;  /* 0x0000000000609947 */ /* 0x000fea0003800000 */
[----:B------:R-:W-:Y:S01]  /*26ab0*/  HFMA2 R22, -RZ, RZ, 0, 0 ;  /* 0x00000000ff167431 */ /* 0x000fe200000001ff */
[----:B------:R-:W-:Y:S01]  /*26ac0*/  SHF.R.S32.HI R23, RZ, 0x1f, R6 ;  /* 0x0000001fff177819 */ /* 0x000fe20000011406 */
[----:B------:R-:W-:-:S07]  /*26ad0*/  IMAD.MOV.U32 R21, RZ, RZ, RZ ;  /* 0x000000ffff157224 */ /* 0x000fce00078e00ff */
.L_x_531:
        /* <DEDUP_REMOVED lines=21> */
.L_x_517:
[----:B------:R-:W-:Y:S05]  /*26c30*/  BSYNC.RECONVERGENT B0 ;  /* 0x0000000000007941 */ /* 0x000fea0003800200 */
.L_x_516:
[----:B------:R-:W5:Y:S01]  /*26c40*/  S2UR UR5, SR_CgaCtaId ;  /* 0x00000000000579c3 */ /* 0x000f620000008800 */
[C---:B0-----:R-:W-:Y:S01]  /*26c50*/  IADD3 R6, PT, PT, R4.reuse, 0x1, RZ ;  /* 0x0000000104067810 */ /* 0x041fe20007ffe0ff */
[----:B------:R-:W-:Y:S01]  /*26c60*/  UMOV UR4, 0x400 ;  /* 0x0000040000047882 */ /* 0x000fe20000000000 */
[----:B------:R-:W-:Y:S01]  /*26c70*/  @!P0 IADD3 R6, PT, PT, R4, RZ, RZ ;  /* 0x000000ff04068210 */ /* 0x000fe20007ffe0ff */
[----:B------:R-:W-:Y:S01]  /*26c80*/  VIADD R7, R5, 0x1 ;  /* 0x0000000105077836 */ /* 0x000fe20000000000 */
[----:B------:R-:W-:Y:S01]  /*26c90*/  BSSY.RECONVERGENT B0, `(.L_x_532) ;  /* 0x00002e8000007945 */ /* 0x000fe20003800200 */
[----:B------:R-:W-:Y:S01]  /*26ca0*/  @P0 IMAD.MOV R7, RZ, RZ, R5 ;  /* 0x000000ffff070224 */ /* 0x000fe200078e0205 */
[----:B------:R-:W-:Y:S02]  /*26cb0*/  ISETP.GE.AND P1, PT, R6, R3, PT ;  /* 0x000000030600720c */ /* 0x000fe40003f26270 */
[----:B-1--4-:R-:W-:Y:S02]  /*26cc0*/  SEL R20, R12, R10, P0 ;  /* 0x0000000a0c147207 */ /* 0x012fe40000000000 */
[----:B------:R-:W-:Y:S01]  /*26cd0*/  SEL R21, R13, R11, P0 ;  /* 0x0000000b0d157207 */ /* 0x000fe20000000000 */
[----:B-----5:R-:W-:-:S06]  /*26ce0*/  ULEA UR4, UR5, UR4, 0x18 ;  /* 0x0000000405047291 */ /* 0x020fcc000f8ec0ff */
[----:B------:R-:W-:Y:S02]  /*26cf0*/  @!P0 LEA R4, R7, UR4, 0x3 ;  /* 0x0000000407048c11 */ /* 0x000fe4000f8e18ff */
[----:B------:R-:W-:-:S03]  /*26d00*/  @P0 LEA R5, R6, UR4, 0x3 ;  /* 0x0000000406050c11 */ /* 0x000fc6000f8e18ff */
[----:B------:R0:W1:Y:S04]  /*26d10*/  @!P0 LDS.64 R10, [R4] ;  /* 0x00000000040a8984 */ /* 0x0000680000000a00 */
[----:B------:R0:W4:Y:S01]  /*26d20*/  @P0 LDS.64 R12, [R5] ;  /* 0x00000000050c0984 */ /* 0x0001220000000a00 */
[----:B------:R-:W-:Y:S01]  /*26d30*/  PLOP3.LUT P0, PT, PT, PT, PT, 0x8, 0x80 ;  /* 0x000000000080781c */ /* 0x000fe20003f0e170 */
[----:B------:R-:W-:-:S12]  /*26d40*/  @P1 BRA `(.L_x_533) ;  /* 0x0000002c00701947 */ /* 0x000fd80003800000 */
[----:B------:R-:W-:Y:S02]  /*26d50*/  ISETP.GE.AND P1, PT, R7, R2, PT ;  /* 0x000000020700720c */ /* 0x000fe40003f26270 */
[----:B------:R-:W-:-:S11]  /*26d60*/  PLOP3.LUT P0, PT, PT, PT, PT, 0x80, 0x8 ;  /* 0x000000000008781c */ /* 0x000fd60003f0f070 */
[----:B------:R-:W-:Y:S05]  /*26d70*/  @P1 BRA `(.L_x_533) ;  /* 0x0000002c00641947 */ /* 0x000fea0003800000 */
[----:B------:R-:W5:Y:S01]  /*26d80*/  LDCU.64 UR4, c[0x0][0x3c0] ;  /* 0x00007800ff0477ac */ /* 0x000f620008000a00 */
[----:B0-----:R-:W-:Y:S02]  /*26d90*/  HFMA2 R5, -RZ, RZ, -15.890625, -0.0047760009765625 ;  /* 0xcbf29ce4ff057431 */ /* 0x001fe400000001ff */
[----:B------:R-:W-:Y:S01]  /*26da0*/  IMAD.MOV.U32 R4, RZ, RZ, -0x7bdddcdb ;  /* 0x84222325ff047424 */ /* 0x000fe200078e00ff */
[----:B-----5:R-:W-:-:S04]  /*26db0*/  ISETP.NE.U32.AND P0, PT, RZ, UR4, PT ;  /* 0x00000004ff007c0c */ /* 0x020fc8000bf05070 */
        /* <DEDUP_REMOVED lines=19> */
.L_x_536:
[----:B----4-:R-:W-:-:S04]  /*26ef0*/  LEA R22, P1, R29, R12, 0x3 ;  /* 0x0000000c1d167211 */ /* 0x010fc800078218ff */
[----:B------:R-:W-:-:S05]  /*26f00*/  LEA.HI.X R23, R29, R13, R26, 0x3, P1 ;  /* 0x0000000d1d177211 */ /* 0x000fca00008f1c1a */
[----:B------:R-:W4:Y:S04]  /*26f10*/  LD.E.64 R8, desc[UR6][R22.64] ;  /* 0x0000000616087980 */ /* 0x000f28000c101b00 */
[----:B--23--:R2:W3:Y:S01]  /*26f20*/  LD.E.64 R24, desc[UR6][R22.64+0x8] ;  /* 0x0000080616187980 */ /* 0x00c4e2000c101b00 */
[----:B------:R-:W-:Y:S01]  /*26f30*/  IMAD R31, R5, 0x1b3, RZ ;  /* 0x000001b3051f7824 */ /* 0x000fe200078e02ff */
[----:B------:R-:W-:-:S04]  /*26f40*/  IADD3 R29, P1, PT, R29, 0x2, RZ ;  /* 0x000000021d1d7810 */ /* 0x000fc80007f3e0ff */
[----:B------:R-:W-:Y:S02]  /*26f50*/  IADD3.X R26, PT, PT, RZ, R26, RZ, P1, !PT ;  /* 0x0000001aff1a7210 */ /* 0x000fe40000ffe4ff */
[----:B------:R-:W-:-:S04]  /*26f60*/  ISETP.NE.U32.AND P1, PT, R29, R27, PT ;  /* 0x0000001b1d00720c */ /* 0x000fc80003f25070 */
[----:B0-----:R-:W-:Y:S02]  /*26f70*/  ISETP.NE.AND.EX P1, PT, R26, R28, PT, P1 ;  /* 0x0000001c1a00720c */ /* 0x001fe40003f25310 */
[----:B----4-:R-:W-:Y:S02]  /*26f80*/  LOP3.LUT R30, R4, 0xff, R8, 0x78, !PT ;  /* 0x000000ff041e7812 */ /* 0x010fe400078e7808 */
[--C-:B--2---:R-:W-:Y:S02]  /*26f90*/  SHF.R.U64 R23, R8, 0x10, R9.reuse ;  /* 0x0000001008177819 */ /* 0x104fe40000001209 */
        /* <DEDUP_REMOVED lines=90> */
.L_x_535:
[----:B------:R-:W-:Y:S05]  /*27540*/  BRA.U UP0, `(.L_x_534) ;  /* 0x0000000100c47547 */ /* 0x000fea000b800000 */
[----:B----4-:R-:W-:-:S04]  /*27550*/  LEA R8, P1, R27, R12, 0x3 ;  /* 0x0000000c1b087211 */ /* 0x010fc800078218ff */
[----:B------:R-:W-:-:S06]  /*27560*/  LEA.HI.X R9, R27, R13, R28, 0x3, P1 ;  /* 0x0000000d1b097211 */ /* 0x000fcc00008f1c1c */
[----:B------:R-:W4:Y:S01]  /*27570*/  LD.E.64 R8, desc[UR6][R8.64] ;  /* 0x0000000608087980 */ /* 0x000f22000c101b00 */
[----:B------:R-:W-:Y:S01]  /*27580*/  IMAD R23, R5, 0x1b3, RZ ;  /* 0x000001b305177824 */ /* 0x000fe200078e02ff */
[----:B----4-:R-:W-:-:S05]  /*27590*/  LOP3.LUT R22, R4, 0xff, R8, 0x78, !PT ;  /* 0x000000ff04167812 */ /* 0x010fca00078e7808 */
[----:B------:R-:W-:-:S04]  /*275a0*/  IMAD.WIDE.U32 R4, R22, 0x1b3, RZ ;  /* 0x000001b316047825 */ /* 0x000fc800078e00ff */
[----:B---3--:R-:W-:Y:S01]  /*275b0*/  IMAD R25, R22, 0x100, R23 ;  /* 0x0000010016197824 */ /* 0x008fe200078e0217 */
        /* <DEDUP_REMOVED lines=42> */
.L_x_534:
        /* <DEDUP_REMOVED lines=17> */
[----:B------:R-:W-:Y:S01]  /*27970*/  MOV R26, 0xcbf29ce4 ;  /* 0xcbf29ce4001a7802 */ /* 0x000fe20000000f00 */
[----:B------:R-:W-:Y:S01]  /*27980*/  IMAD.MOV.U32 R29, RZ, RZ, RZ ;  /* 0x000000ffff1d7224 */ /* 0x000fe200078e00ff */
[----:B------:R-:W-:Y:S02]  /*27990*/  MOV R8, RZ ;  /* 0x000000ff00087202 */ /* 0x000fe40000000f00 */
[----:B------:R-:W-:-:S07]  /*279a0*/  IMAD.U32 R9, RZ, RZ, UR4 ;  /* 0x00000004ff097e24 */ /* 0x000fce000f8e00ff */
.L_x_539:
        /* <DEDUP_REMOVED lines=102> */
.L_x_538:
[----:B------:R-:W-:Y:S05]  /*28010*/  BRA.U UP0, `(.L_x_537) ;  /* 0x0000000100c87547 */ /* 0x000fea000b800000 */
[----:B-1----:R-:W-:-:S04]  /*28020*/  LEA R8, P1, R9, R10, 0x3 ;  /* 0x0000000a09087211 */ /* 0x002fc800078218ff */
[----:B------:R-:W-:-:S06]  /*28030*/  LEA.HI.X R9, R9, R11, R28, 0x3, P1 ;  /* 0x0000000b09097211 */ /* 0x000fcc00008f1c1c */
[----:B------:R-:W5:Y:S01]  /*28040*/  LD.E.64 R8, desc[UR6][R8.64] ;  /* 0x0000000608087980 */ /* 0x000f62000c101b00 */
[----:B------:R-:W-:Y:S01]  /*28050*/  IMAD R26, R26, 0x1b3, RZ ;  /* 0x000001b31a1a7824 */ /* 0x000fe200078e02ff */
[----:B-----5:R-:W-:Y:S02]  /*28060*/  LOP3.LUT R27, R27, 0xff, R8, 0x78, !PT ;  /* 0x000000ff1b1b7812 */ /* 0x020fe400078e7808 */
[----:B---3--:R-:W-:-:S03]  /*28070*/  SHF.R.U64 R25, R8, 0x8, R9 ;  /* 0x0000000808197819 */ /* 0x008fc60000001209 */
[C---:B------:R-:W-:Y:S01]  /*28080*/  IMAD.WIDE.U32 R22, R27.reuse, 0x1b3, RZ ;  /* 0x000001b31b167825 */ /* 0x040fe200078e00ff */
[----:B------:R-:W-:Y:S02]  /*28090*/  LEA R27, R27, R26, 0x8 ;  /* 0x0000001a1b1b7211 */ /* 0x000fe400078e40ff */
[----:B--2---:R-:W-:-:S03]  /*280a0*/  LOP3.LUT R24, R22, 0xff, R25, 0x78, !PT ;  /* 0x000000ff16187812 */ /* 0x004fc600078e7819 */
        /* <DEDUP_REMOVED lines=41> */
.L_x_537:
        /* <DEDUP_REMOVED lines=22> */
[----:B------:R-:W1:Y:S01]  /*284a0*/  LDC R28, c[0x0][0x3c4] ;  /* 0x0000f100ff1c7b82 */ /* 0x000e620000000800 */
[----:B0-----:R-:W-:-:S07]  /*284b0*/  LOP3.LUT R27, R27, 0xfffffffe, RZ, 0xc0, !PT ;  /* 0xfffffffe1b1b7812 */ /* 0x001fce00078ec0ff */
.L_x_543:
[----:B----4-:R-:W-:-:S04]  /*284c0*/  LEA R22, P1, R29, R12, 0x3 ;  /* 0x0000000c1d167211 */ /* 0x010fc800078218ff */
[----:B------:R-:W-:-:S05]  /*284d0*/  LEA.HI.X R23, R29, R13, R26, 0x3, P1 ;  /* 0x0000000d1d177211 */ /* 0x000fca00008f1c1a */
[----:B------:R-:W4:Y:S04]  /*284e0*/  LD.E.64 R8, desc[UR6][R22.64] ;  /* 0x0000000616087980 */ /* 0x000f28000c101b00 */
[----:B--23--:R0:W2:Y:S01]  /*284f0*/  LD.E.64 R24, desc[UR6][R22.64+0x8] ;  /* 0x0000080616187980 */ /* 0x00c0a2000c101b00 */
[----:B------:R-:W-:Y:S01]  /*28500*/  IMAD R31, R5, 0x1b3, RZ ;  /* 0x000001b3051f7824 */ /* 0x000fe200078e02ff */
[----:B------:R-:W-:-:S05]  /*28510*/  IADD3 R29, P1, PT, R29, 0x2, RZ ;  /* 0x000000021d1d7810 */ /* 0x000fca0007f3e0ff */
[----:B------:R-:W-:Y:S01]  /*28520*/  IMAD.X R26, RZ, RZ, R26, P1 ;  /* 0x000000ffff1a7224 */ /* 0x000fe200008e061a */
[----:B------:R-:W-:-:S04]  /*28530*/  ISETP.NE.U32.AND P1, PT, R29, R27, PT ;  /* 0x0000001b1d00720c */ /* 0x000fc80003f25070 */
[----:B-1----:R-:W-:Y:S02]  /*28540*/  ISETP.NE.AND.EX P1, PT, R26, R28, PT, P1 ;  /* 0x0000001c1a00720c */ /* 0x002fe40003f25310 */
        /* <DEDUP_REMOVED lines=92> */
.L_x_542:
[----:B------:R-:W-:Y:S05]  /*28b10*/  BRA.U UP0, `(.L_x_541) ;  /* 0x0000000100c47547 */ /* 0x000fea000b800000 */
[----:B----4-:R-:W-:-:S04]  /*28b20*/  LEA R8, P1, R27, R12, 0x3 ;  /* 0x0000000c1b087211 */ /* 0x010fc800078218ff */
[----:B------:R-:W-:-:S06]  /*28b30*/  LEA.HI.X R9, R27, R13, R28, 0x3, P1 ;  /* 0x0000000d1b097211 */ /* 0x000fcc00008f1c1c */
[----:B------:R-:W4:Y:S01]  /*28b40*/  LD.E.64 R8, desc[UR6][R8.64] ;  /* 0x0000000608087980 */ /* 0x000f22000c101b00 */
[----:B------:R-:W-:Y:S01]  /*28b50*/  IMAD R23, R5, 0x1b3, RZ ;  /* 0x000001b305177824 */ /* 0x000fe200078e02ff */
[----:B----4-:R-:W-:-:S04]  /*28b60*/  LOP3.LUT R22, R4, 0xff, R8, 0x78, !PT ;  /* 0x000000ff04167812 */ /* 0x010fc800078e7808 */
[C---:B---3--:R-:W-:Y:S01]  /*28b70*/  LEA R25, R22.reuse, R23, 0x8 ;  /* 0x0000001716197211 */ /* 0x048fe200078e40ff */
        /* <DEDUP_REMOVED lines=43> */
.L_x_541:
        /* <DEDUP_REMOVED lines=17> */
[----:B------:R-:W-:Y:S01]  /*28f40*/  MOV R29, RZ ;  /* 0x000000ff001d7202 */ /* 0x000fe20000000f00 */
[----:B------:R-:W-:-:S04]  /*28f50*/  IMAD.MOV.U32 R8, RZ, RZ, RZ ;  /* 0x000000ffff087224 */ /* 0x000fc800078e00ff */
[----:B------:R-:W1:Y:S01]  /*28f60*/  LDC R28, c[0x0][0x3c4] ;  /* 0x0000f100ff1c7b82 */ /* 0x000e620000000800 */
[----:B0-----:R-:W-:-:S07]  /*28f70*/  LOP3.LUT R9, R9, 0xfffffffe, RZ, 0xc0, !PT ;  /* 0xfffffffe09097812 */ /* 0x001fce00078ec0ff */
.L_x_546:
        /* <DEDUP_REMOVED lines=102> */
.L_x_545:
        /* <DEDUP_REMOVED lines=51> */
.L_x_544:
[----:B------:R-:W-:-:S04]  /*29910*/  ISETP.GE.U32.AND P0, PT, R4, R27, PT ;  /* 0x0000001b0400720c */ /* 0x000fc80003f06070 */
[----:B------:R-:W-:-:S04]  /*29920*/  ISETP.GE.U32.AND.EX P0, PT, R5, R26, PT, P0 ;  /* 0x0000001a0500720c */ /* 0x000fc80003f06100 */
[----:B------:R-:W-:Y:S01]  /*29930*/  PLOP3.LUT P0, PT, P0, PT, PT, 0x8, 0x80 ;  /* 0x000000000080781c */ /* 0x000fe2000070e170 */
[----:B------:R-:W-:-:S12]  /*29940*/  BRA `(.L_x_533) ;  /* 0x0000000000707947 */ /* 0x000fd80003800000 */
.L_x_540:
[----:B------:R-:W0:Y:S01]  /*29950*/  LDC R4, c[0x0][0x3c8] ;  /* 0x0000f200ff047b82 */ /* 0x000e220000000800 */
[----:B------:R-:W-:Y:S02]  /*29960*/  PLOP3.LUT P0, PT, PT, PT, PT, 0x8, 0x80 ;  /* 0x000000000080781c */ /* 0x000fe40003f0e170 */
[----:B0-----:R-:W-:-:S13]  /*29970*/  ISETP.NE.AND P1, PT, R4, RZ, PT ;  /* 0x000000ff0400720c */ /* 0x001fda0003f25270 */
[----:B------:R-:W-:Y:S05]  /*29980*/  @!P1 BRA `(.L_x_533) ;  /* 0x0000000000609947 */ /* 0x000fea0003800000 */
[----:B--2---:R-:W-:Y:S01]  /*29990*/  HFMA2 R24, -RZ, RZ, 0, 0 ;  /* 0x00000000ff187431 */ /* 0x004fe200000001ff */
[----:B---3--:R-:W-:Y:S01]  /*299a0*/  SHF.R.S32.HI R25, RZ, 0x1f, R4 ;  /* 0x0000001fff197819 */ /* 0x008fe20000011404 */
[----:B------:R-:W-:-:S07]  /*299b0*/  IMAD.MOV.U32 R23, RZ, RZ, RZ ;  /* 0x000000ffff177224 */ /* 0x000fce00078e00ff */
.L_x_547:
[C---:B------:R-:W-:Y:S01]  /*299c0*/  IMAD.SHL.U32 R9, R23.reuse, 0x8, RZ ;  /* 0x0000000817097824 */ /* 0x040fe200078e00ff */
[----:B------:R-:W-:-:S04]  /*299d0*/  SHF.L.U64.HI R22, R23, 0x3, R24 ;  /* 0x0000000317167819 */ /* 0x000fc80000010218 */
[C---:B-1----:R-:W-:Y:S02]  /*299e0*/  IADD3 R8, P1, PT, R9.reuse, R10, RZ ;  /* 0x0000000a09087210 */ /* 0x042fe40007f3e0ff */
[----:B----4-:R-:W-:-:S03]  /*299f0*/  IADD3 R4, P0, PT, R9, R12, RZ ;  /* 0x0000000c09047210 */ /* 0x010fc60007f1e0ff */
        /* <DEDUP_REMOVED lines=17> */
.L_x_533:
[----:B------:R-:W-:Y:S05]  /*29b10*/  BSYNC.RECONVERGENT B0 ;  /* 0x0000000000007941 */ /* 0x000fea0003800200 */
.L_x_532:
        /* <DEDUP_REMOVED lines=44> */
.L_x_552:
[----:B----4-:R-:W-:-:S04]  /*29de0*/  LEA R26, P1, R31, R12, 0x3 ;  /* 0x0000000c1f1a7211 */ /* 0x010fc800078218ff */
[----:B------:R-:W-:-:S05]  /*29df0*/  LEA.HI.X R27, R31, R13, R8, 0x3, P1 ;  /* 0x0000000d1f1b7211 */ /* 0x000fca00008f1c08 */
[----:B--23--:R-:W2:Y:S04]  /*29e00*/  LD.E.64 R24, desc[UR6][R26.64] ;  /* 0x000000061a187980 */ /* 0x00cea8000c101b00 */
        /* <DEDUP_REMOVED lines=98> */
.L_x_551:
[----:B------:R-:W-:Y:S05]  /*2a430*/  BRA.U UP0, `(.L_x_550) ;  /* 0x0000000100c47547 */ /* 0x000fea000b800000 */
[----:B----4-:R-:W-:-:S04]  /*2a440*/  LEA R8, P1, R9, R12, 0x3 ;  /* 0x0000000c09087211 */ /* 0x010fc800078218ff */
[----:B------:R-:W-:-:S06]  /*2a450*/  LEA.HI.X R9, R9, R13, R30, 0x3, P1 ;  /* 0x0000000d09097211 */ /* 0x000fcc00008f1c1e */
[----:B------:R-:W2:Y:S01]  /*2a460*/  LD.E.64 R8, desc[UR6][R8.64] ;  /* 0x0000000608087980 */ /* 0x000ea2000c101b00 */
[----:B---3--:R-:W-:Y:S01]  /*2a470*/  IMAD R25, R7, 0x1b3, RZ ;  /* 0x000001b307197824 */ /* 0x008fe200078e02ff */
        /* <DEDUP_REMOVED lines=45> */
.L_x_550:
        /* <DEDUP_REMOVED lines=15> */
[----:B------:R-:W-:Y:S01]  /*2a840*/  IMAD.MOV.U32 R29, RZ, RZ, -0x7bdddcdb ;  /* 0x84222325ff1d7424 */ /* 0x000fe200078e00ff */
[----:B------:R-:W-:Y:S01]  /*2a850*/  MOV R28, 0xcbf29ce4 ;  /* 0xcbf29ce4001c7802 */ /* 0x000fe20000000f00 */
[----:B------:R-:W-:Y:S01]  /*2a860*/  IMAD.MOV.U32 R31, RZ, RZ, RZ ;  /* 0x000000ffff1f7224 */ /* 0x000fe200078e00ff */
[----:B------:R-:W-:-:S04]  /*2a870*/  MOV R8, RZ ;  /* 0x000000ff00087202 */ /* 0x000fc80000000f00 */
[----:B------:R-:W1:Y:S01]  /*2a880*/  LDC R30, c[0x0][0x3c4] ;  /* 0x0000f100ff1e7b82 */ /* 0x000e620000000800 */
[----:B0-----:R-:W-:-:S07]  /*2a890*/  LOP3.LUT R9, R9, 0xfffffffe, RZ, 0xc0, !PT ;  /* 0xfffffffe09097812 */ /* 0x001fce00078ec0ff */
.L_x_555:
[----:B-1----:R-:W-:-:S04]  /*2a8a0*/  LEA R32, P1, R31, R10, 0x3 ;  /* 0x0000000a1f207211 */ /* 0x002fc800078218ff */
[----:B------:R-:W-:-:S05]  /*2a8b0*/  LEA.HI.X R33, R31, R11, R8, 0x3, P1 ;  /* 0x0000000b1f217211 */ /* 0x000fca00008f1c08 */
[----:B--23--:R-:W2:Y:S04]  /*2a8c0*/  LD.E.64 R24, desc[UR6][R32.64] ;  /* 0x0000000620187980 */ /* 0x00cea8000c101b00 */
[----:B------:R0:W3:Y:S01]  /*2a8d0*/  LD.E.64 R26, desc[UR6][R32.64+0x8] ;  /* 0x00000806201a7980 */ /* 0x0000e2000c101b00 */
[----:B------:R-:W-:Y:S01]  /*2a8e0*/  IMAD R28, R28, 0x1b3, RZ ;  /* 0x000001b31c1c7824 */ /* 0x000fe200078e02ff */
[----:B------:R-:W-:-:S05]  /*2a8f0*/  IADD3 R31, P1, PT, R31, 0x2, RZ ;  /* 0x000000021f1f7810 */ /* 0x000fca0007f3e0ff */
[----:B------:R-:W-:Y:S01]  /*2a900*/  IMAD.X R8, RZ, RZ, R8, P1 ;  /* 0x000000ffff087224 */ /* 0x000fe200008e0608 */
[----:B------:R-:W-:-:S04]  /*2a910*/  ISETP.NE.U32.AND P1, PT, R31, R9, PT ;  /* 0x000000091f00720c */ /* 0x000fc80003f25070 */
[----:B------:R-:W-:Y:S02]  /*2a920*/  ISETP.NE.AND.EX P1, PT, R8, R30, PT, P1 ;  /* 0x0000001e0800720c */ /* 0x000fe40003f25310 */
        /* <DEDUP_REMOVED lines=93> */
.L_x_554:
[----:B------:R-:W-:Y:S05]  /*2af00*/  BRA.U UP0, `(.L_x_553) ;  /* 0x0000000100c87547 */ /* 0x000fea000b800000 */
[----:B-1----:R-:W-:-:S04]  /*2af10*/  LEA R8, P1, R9, R10, 0x3 ;  /* 0x0000000a09087211 */ /* 0x002fc800078218ff */
[----:B------:R-:W-:-:S06]  /*2af20*/  LEA.HI.X R9, R9, R11, R30, 0x3, P1 ;  /* 0x0000000b09097211 */ /* 0x000fcc00008f1c1e */
[----:B------:R-:W5:Y:S01]  /*2af30*/  LD.E.64 R8, desc[UR6][R8.64] ;  /* 0x0000000608087980 */ /* 0x000f62000c101b00 */
[----:B------:R-:W-:Y:S01]  /*2af40*/  IMAD R28, R28, 0x1b3, RZ ;  /* 0x000001b31c1c7824 */ /* 0x000fe200078e02ff */
[----:B-----5:R-:W-:Y:S02]  /*2af50*/  LOP3.LUT R29, R29, 0xff, R8, 0x78, !PT ;  /* 0x000000ff1d1d7812 */ /* 0x020fe400078e7808 */
[----:B------:R-:W-:-:S03]  /*2af60*/  SHF.R.U64 R27, R8, 0x8, R9 ;  /* 0x00000008081b7819 */ /* 0x000fc60000001209 */
[----:B--23--:R-:W-:-:S04]  /*2af70*/  IMAD.WIDE.U32 R24, R29, 0x1b3, RZ ;  /* 0x000001b31d187825 */ /* 0x00cfc800078e00ff */
        /* <DEDUP_REMOVED lines=43> */
.L_x_553:
        /* <DEDUP_REMOVED lines=10> */
[----:B------:R-:W5:Y:S01]  /*2b2d0*/  LDCU UR9, c[0x0][0x3c0] ;  /* 0x00007800ff0977ac */ /* 0x000f620008000800 */
[----:B------:R-:W-:Y:S01]  /*2b2e0*/  IMAD.MOV.U32 R30, RZ, RZ, RZ ;  /* 0x000000ffff1e7224 */ /* 0x000fe200078e00ff */
[----:B0-----:R-:W-:-:S04]  /*2b2f0*/  UIADD3 UR8, UP0, UPT, UR4, -0x1, URZ ;  /* 0xffffffff04087890 */ /* 0x001fc8000ff1e0ff */
[----:B------:R-:W-:Y:S02]  /*2b300*/  UIADD3.X UR5, UPT, UPT, UR5, -0x1, URZ, UP0, !UPT ;  /* 0xffffffff05057890 */ /* 0x000fe400087fe4ff */
[----:B------:R-:W-:Y:S02]  /*2b310*/  UISETP.NE.U32.AND UP1, UPT, UR8, URZ, UPT ;  /* 0x000000ff0800728c */ /* 0x000fe4000bf25070 */
[----:B-----5:R-:W-:Y:S02]  /*2b320*/  ULOP3.LUT UR4, UR9, 0x1, URZ, 0xc0, !UPT ;  /* 0x0000000109047892 */ /* 0x020fe4000f8ec0ff */
        /* <DEDUP_REMOVED lines=11> */
.L_x_559:
[----:B----4-:R-:W-:-:S04]  /*2b3e0*/  LEA R26, P1, R31, R12, 0x3 ;  /* 0x0000000c1f1a7211 */ /* 0x010fc800078218ff */
[----:B------:R-:W-:-:S05]  /*2b3f0*/  LEA.HI.X R27, R31, R13, R8, 0x3, P1 ;  /* 0x0000000d1f1b7211 */ /* 0x000fca00008f1c08 */
[----:B--23--:R-:W2:Y:S04]  /*2b400*/  LD.E.64 R24, desc[UR6][R26.64] ;  /* 0x000000061a187980 */ /* 0x00cea8000c101b00 */
        /* <DEDUP_REMOVED lines=98> */
.L_x_558:
        /* <DEDUP_REMOVED lines=50> */
.L_x_557:
[----:B------:R-:W-:Y:S01]  /*2bd50*/  IMAD.MOV.U32 R29, RZ, RZ, -0x7bdddcdb ;  /* 0x84222325ff1d7424 */ /* 0x000fe200078e00ff */
[----:B------:R-:W-:Y:S01]  /*2bd60*/  MOV R28, 0xcbf29ce4 ;  /* 0xcbf29ce4001c7802 */ /* 0x000fe20000000f00 */
[----:B------:R-:W-:Y:S06]  /*2bd70*/  @!P0 BRA `(.L_x_560) ;  /* 0x0000000800b88947 */ /* 0x000fec0003800000 */
[----:B------:R-:W0:Y:S01]  /*2bd80*/  LDCU.64 UR4, c[0x0][0x3c0] ;  /* 0x00007800ff0477ac */ /* 0x000e220008000a00 */
[----:B------:R-:W-:Y:S02]  /*2bd90*/  HFMA2 R28, -RZ, RZ, -15.890625, -0.0047760009765625 ;  /* 0xcbf29ce4ff1c7431 */ /* 0x000fe400000001ff */
        /* <DEDUP_REMOVED lines=13> */
[----:B------:R-:W-:Y:S01]  /*2be70*/  IMAD.MOV.U32 R29, RZ, RZ, -0x7bdddcdb ;  /* 0x84222325ff1d7424 */ /* 0x000fe200078e00ff */
[----:B------:R-:W-:Y:S01]  /*2be80*/  MOV R28, 0xcbf29ce4 ;  /* 0xcbf29ce4001c7802 */ /* 0x000fe20000000f00 */
[----:B------:R-:W-:Y:S01]  /*2be90*/  IMAD.MOV.U32 R31, RZ, RZ, RZ ;  /* 0x000000ffff1f7224 */ /* 0x000fe200078e00ff */
[----:B------:R-:W-:-:S04]  /*2bea0*/  MOV R8, RZ ;  /* 0x000000ff00087202 */ /* 0x000fc80000000f00 */
[----:B------:R-:W1:Y:S01]  /*2beb0*/  LDC R30, c[0x0][0x3c4] ;  /* 0x0000f100ff1e7b82 */ /* 0x000e620000000800 */
[----:B0-----:R-:W-:-:S07]  /*2bec0*/  LOP3.LUT R9, R9, 0xfffffffe, RZ, 0xc0, !PT ;  /* 0xfffffffe09097812 */ /* 0x001fce00078ec0ff */
.L_x_562:
        /* <DEDUP_REMOVED lines=102> */
.L_x_561:
        /* <DEDUP_REMOVED lines=51> */
.L_x_560:
[----:B------:R-:W-:-:S04]  /*2c860*/  ISETP.GE.U32.AND P0, PT, R6, R29, PT ;  /* 0x0000001d0600720c */ /* 0x000fc80003f06070 */
[----:B------:R-:W-:-:S04]  /*2c870*/  ISETP.GE.U32.AND.EX P0, PT, R7, R28, PT, P0 ;  /* 0x0000001c0700720c */ /* 0x000fc80003f06100 */
[----:B------:R-:W-:Y:S01]  /*2c880*/  PLOP3.LUT P0, PT, P0, PT, PT, 0x8, 0x80 ;  /* 0x000000000080781c */ /* 0x000fe2000070e170 */
[----:B------:R-:W-:-:S12]  /*2c890*/  BRA `(.L_x_549) ;  /* 0x0000000000707947 */ /* 0x000fd80003800000 */
.L_x_556:
[----:B------:R-:W0:Y:S01]  /*2c8a0*/  LDC R6, c[0x0][0x3c8] ;  /* 0x0000f200ff067b82 */ /* 0x000e220000000800 */
[----:B------:R-:W-:Y:S02]  /*2c8b0*/  PLOP3.LUT P0, PT, PT, PT, PT, 0x8, 0x80 ;  /* 0x000000000080781c */ /* 0x000fe40003f0e170 */
[----:B0-----:R-:W-:-:S13]  /*2c8c0*/  ISETP.NE.AND P1, PT, R6, RZ, PT ;  /* 0x000000ff0600720c */ /* 0x001fda0003f25270 */
[----:B------:R-:W-:Y:S05]  /*2c8d0*/  @!P1 BRA `(.L_x_549) ;  /* 0x0000000000609947 */ /* 0x000fea0003800000 */
[----:B---3--:R-:W-:Y:S01]  /*2c8e0*/  HFMA2 R25, -RZ, RZ, 0, 0 ;  /* 0x00000000ff197431 */ /* 0x008fe200000001ff */
[----:B------:R-:W-:Y:S01]  /*2c8f0*/  SHF.R.S32.HI R27, RZ, 0x1f, R6 ;  /* 0x0000001fff1b7819 */ /* 0x000fe20000011406 */
[----:B------:R-:W-:-:S07]  /*2c900*/  IMAD.MOV.U32 R26, RZ, RZ, RZ ;  /* 0x000000ffff1a7224 */ /* 0x000fce00078e00ff */
.L_x_563:
[C---:B------:R-:W-:Y:S02]  /*2c910*/  SHF.L.U32 R9, R25.reuse, 0x3, RZ ;  /* 0x0000000319097819 */ /* 0x040fe400000006ff */
[----:B--2---:R-:W-:Y:S02]  /*2c920*/  SHF.L.U64.HI R24, R25, 0x3, R26 ;  /* 0x0000000319187819 */ /* 0x004fe4000001021a */
        /* <DEDUP_REMOVED lines=19> */
.L_x_549:
[----:B------:R-:W-:Y:S05]  /*2ca60*/  BSYNC.RECONVERGENT B0 ;  /* 0x0000000000007941 */ /* 0x000fea0003800200 */
.L_x_548:
[----:B------:R-:W5:Y:S01]  /*2ca70*/  S2UR UR5, SR_CgaCtaId ;  /* 0x00000000000579c3 */ /* 0x000f620000008800 */
[----:B------:R-:W-:Y:S01]  /*2ca80*/  UMOV UR4, 0x400 ;  /* 0x0000040000047882 */ /* 0x000fe20000000000 */
[----:B------:R-:W-:Y:S01]  /*2ca90*/  IADD3 R9, PT, PT, R5, 0x1, RZ ;  /* 0x0000000105097810 */ /* 0x000fe20007ffe0ff */
[----:B------:R-:W-:Y:S01]  /*2caa0*/  @P0 IMAD.MOV R9, RZ, RZ, R5 ;  /* 0x000000ffff090224 */ /* 0x000fe200078e0205 */
[----:B01--4-:R-:W-:Y:S01]  /*2cab0*/  SEL R6, R12, R10, P0 ;  /* 0x0000000a0c067207 */ /* 0x013fe20000000000 */
[----:B------:R-:W-:Y:S01]  /*2cac0*/  BSSY.RECONVERGENT B0, `(.L_x_564) ;  /* 0x00002fa000007945 */ /* 0x000fe20003800200 */
[----:B------:R-:W-:Y:S02]  /*2cad0*/  SEL R7, R13, R11, P0 ;  /* 0x0000000b0d077207 */ /* 0x000fe40000000000 */
[----:B------:R-:W-:Y:S01]  /*2cae0*/  IADD3 R8, PT, PT, R4, 0x1, RZ ;  /* 0x0000000104087810 */ /* 0x000fe20007ffe0ff */
[----:B------:R-:W-:Y:S01]  /*2caf0*/  @!P0 IMAD.MOV R8, RZ, RZ, R4 ;  /* 0x000000ffff088224 */ /* 0x000fe200078e0204 */
[----:B-----5:R-:W-:-:S06]  /*2cb00*/  ULEA UR4, UR5, UR4, 0x18 ;  /* 0x0000000405047291 */ /* 0x020fcc000f8ec0ff */
[----:B--2---:R-:W-:Y:S02]  /*2cb10*/  @!P0 LEA R24, R9, UR4, 0x3 ;  /* 0x0000000409188c11 */ /* 0x004fe4000f8e18ff */
[----:B---3--:R-:W-:-:S03]  /*2cb20*/  @P0 LEA R25, R8, UR4, 0x3 ;  /* 0x0000000408190c11 */ /* 0x008fc6000f8e18ff */
[----:B------:R-:W0:Y:S04]  /*2cb30*/  @!P0 LDS.64 R10, [R24] ;  /* 0x00000000180a8984 */ /* 0x000e280000000a00 */
[----:B------:R1:W2:Y:S01]  /*2cb40*/  @P0 LDS.64 R12, [R25] ;  /* 0x00000000190c0984 */ /* 0x0002a20000000a00 */
[----:B------:R-:W-:Y:S02]  /*2cb50*/  ISETP.GE.AND P0, PT, R8, R3, PT ;  /* 0x000000030800720c */ /* 0x000fe40003f06270 */
[----:B0-----:R-:W-:Y:S01]  /*2cb60*/  MOV R4, R10 ;  /* 0x0000000a00047202 */ /* 0x001fe20000000f00 */
[----:B------:R-:W-:-:S10]  /*2cb70*/  IMAD.MOV.U32 R5, RZ, RZ, R11 ;  /* 0x000000ffff057224 */ /* 0x000fd400078e000b */
[----:B-1----:R-:W-:Y:S05]  /*2cb80*/  @P0 BRA `(.L_x_565) ;  /* 0x0000002c00b40947 */ /* 0x002fea0003800000 */
[----:B------:R-:W-:Y:S01]  /*2cb90*/  ISETP.GE.AND P0, PT, R9, R2, PT ;  /* 0x000000020900720c */ /* 0x000fe20003f06270 */
        /* <DEDUP_REMOVED lines=29> */
.L_x_568:
        /* <DEDUP_REMOVED lines=101> */
.L_x_567:
        /* <DEDUP_REMOVED lines=50> */
.L_x_566:
        /* <DEDUP_REMOVED lines=24> */
.L_x_571:
        /* <DEDUP_REMOVED lines=102> */
.L_x_570:
        /* <DEDUP_REMOVED lines=51> */
.L_x_569:
        /* <DEDUP_REMOVED lines=27> */
.L_x_575:
[----:B------:R-:W-:-:S04]  /*2e3a0*/  LEA R32, P1, R5, R12, 0x3 ;  /* 0x0000000c05207211 */ /* 0x000fc800078218ff */
[----:B------:R-:W-:-:S05]  /*2e3b0*/  LEA.HI.X R33, R5, R13, R26, 0x3, P1 ;  /* 0x0000000d05217211 */ /* 0x000fca00008f1c1a */
[----:B------:R-:W2:Y:S04]  /*2e3c0*/  LD.E.64 R24, desc[UR6][R32.64] ;  /* 0x0000000620187980 */ /* 0x000ea8000c101b00 */
[----:B------:R-:W3:Y:S01]  /*2e3d0*/  LD.E.64 R8, desc[UR6][R32.64+0x8] ;  /* 0x0000080620087980 */ /* 0x000ee2000c101b00 */
[----:B------:R-:W-:Y:S01]  /*2e3e0*/  IMAD R27, R2, 0x1b3, RZ ;  /* 0x000001b3021b7824 */ /* 0x000fe200078e02ff */
[----:B------:R-:W-:-:S04]  /*2e3f0*/  IADD3 R5, P1, PT, R5, 0x2, RZ ;  /* 0x0000000205057810 */ /* 0x000fc80007f3e0ff */
[----:B------:R-:W-:Y:S02]  /*2e400*/  IADD3.X R26, PT, PT, RZ, R26, RZ, P1, !PT ;  /* 0x0000001aff1a7210 */ /* 0x000fe40000ffe4ff */
[----:B------:R-:W-:-:S04]  /*2e410*/  ISETP.NE.U32.AND P1, PT, R5, R3, PT ;  /* 0x000000030500720c */ /* 0x000fc80003f25070 */
[----:B-1----:R-:W-:Y:S02]  /*2e420*/  ISETP.NE.AND.EX P1, PT, R26, R28, PT, P1 ;  /* 0x0000001c1a00720c */ /* 0x002fe40003f25310 */
        /* <DEDUP_REMOVED lines=93> */
.L_x_574:
        /* <DEDUP_REMOVED lines=50> */
.L_x_573:
        /* <DEDUP_REMOVED lines=24> */
.L_x_578:
        /* <DEDUP_REMOVED lines=20> */
[----:B------:R-:W-:Y:S02]  /*2efe0*/  LOP3.LUT R32, R32, 0xff, R27, 0x78, !PT ;  /* 0x000000ff20207812 */ /* 0x000fe400078e781b */
[----:B------:R-:W-:Y:S01]  /*2eff0*/  SHF.R.U64 R27, R8, 0x18, R9 ;  /* 0x00000018081b7819 */ /* 0x000fe20000001209 */
[----:B------:R-:W-:Y:S02]  /*2f000*/  IMAD R29, R29, 0x1b3, RZ ;  /* 0x000001b31d1d7824 */ /* 0x000fe400078e02ff */
[----:B0-----:R-:W-:-:S03]  /*2f010*/  IMAD.WIDE.U32 R30, R32, 0x1b3, RZ ;  /* 0x000001b3201e7825 */ /* 0x001fc600078e00ff */
[----:B------:R-:W-:Y:S02]  /*2f020*/  LEA R29, R32, R29, 0x8 ;  /* 0x0000001d201d7211 */ /* 0x000fe400078e40ff */
        /* <DEDUP_REMOVED lines=12> */
[----:B------:R-:W-:Y:S02]  /*2f0f0*/  LOP3.LUT R8, R30, 0xff, R27, 0x78, !PT ;  /* 0x000000ff1e087812 */ /* 0x000fe400078e781b */
[--C-:B------:R-:W-:Y:S01]  /*2f100*/  SHF.R.U32.HI R27, RZ, 0x10, R9.reuse ;  /* 0x00000010ff1b7819 */ /* 0x100fe20000011609 */
[----:B------:R-:W-:Y:S01]  /*2f110*/  IMAD R29, R29, 0x1b3, RZ ;  /* 0x000001b31d1d7824 */ /* 0x000fe200078e02ff */
[----:B------:R-:W-:Y:S01]  /*2f120*/  SHF.R.U32.HI R9, RZ, 0x18, R9 ;  /* 0x00000018ff097819 */ /* 0x000fe20000011609 */
[----:B------:R-:W-:-:S03]  /*2f130*/  IMAD.WIDE.U32 R30, R8, 0x1b3, RZ ;  /* 0x000001b3081e7825 */ /* 0x000fc600078e00ff */
[----:B------:R-:W-:Y:S02]  /*2f140*/  LEA R29, R8, R29, 0x8 ;  /* 0x0000001d081d7211 */ /* 0x000fe400078e40ff */
[----:B------:R-:W-:-:S03]  /*2f150*/  LOP3.LUT R8, R30, 0xff, R27, 0x78, !PT ;  /* 0x000000ff1e087812 */ /* 0x000fc600078e781b */
[----:B------:R-:W-:Y:S02]  /*2f160*/  IMAD.IADD R29, R31, 0x1, R29 ;  /* 0x000000011f1d7824 */ /* 0x000fe400078e021d */
[----:B------:R-:W-:-:S04]  /*2f170*/  IMAD.WIDE.U32 R30, R8, 0x1b3, RZ ;  /* 0x000001b3081e7825 */ /* 0x000fc800078e00ff */
[----:B------:R-:W-:Y:S01]  /*2f180*/  IMAD R29, R29, 0x1b3, RZ ;  /* 0x000001b31d1d7824 */ /* 0x000fe200078e02ff */
[----:B------:R-:W-:-:S04]  /*2f190*/  LOP3.LUT R30, R9, R30, RZ, 0x3c, !PT ;  /* 0x0000001e091e7212 */ /* 0x000fc800078e3cff */
[----:B------:R-:W-:-:S05]  /*2f1a0*/  LEA R29, R8, R29, 0x8 ;  /* 0x0000001d081d7211 */ /* 0x000fca00078e40ff */
[----:B------:R-:W-:-:S04]  /*2f1b0*/  IMAD.IADD R8, R31, 0x1, R29 ;  /* 0x000000011f087824 */ /* 0x000fc800078e021d */
[----:B------:R-:W-:Y:S02]  /*2f1c0*/  IMAD R27, R8, 0x1b3, RZ ;  /* 0x000001b3081b7824 */ /* 0x000fe400078e02ff */
[----:B------:R-:W-:-:S03]  /*2f1d0*/  IMAD.WIDE.U32 R8, R30, 0x1b3, RZ ;  /* 0x000001b31e087825 */ /* 0x000fc600078e00ff */
        /* <DEDUP_REMOVED lines=50> */
.L_x_577:
[----:B------:R-:W-:Y:S05]  /*2f500*/  BRA.U UP0, `(.L_x_576) ;  /* 0x0000000100c87547 */ /* 0x000fea000b800000 */
[----:B------:R-:W-:-:S04]  /*2f510*/  LEA R8, P0, R3, R10, 0x3 ;  /* 0x0000000a03087211 */ /* 0x000fc800078018ff */
[----:B------:R-:W-:-:S06]  /*2f520*/  LEA.HI.X R9, R3, R11, R28, 0x3, P0 ;  /* 0x0000000b03097211 */ /* 0x000fcc00000f1c1c */
[----:B------:R-:W2:Y:S01]  /*2f530*/  LD.E.64 R8, desc[UR6][R8.64] ;  /* 0x0000000608087980 */ /* 0x000ea2000c101b00 */
        /* <DEDUP_REMOVED lines=47> */
.L_x_576:
[----:B------:R-:W-:-:S04]  /*2f830*/  ISETP.GE.U32.AND P0, PT, R4, R27, PT ;  /* 0x0000001b0400720c */ /* 0x000fc80003f06070 */
[----:B------:R-:W-:-:S04]  /*2f840*/  ISETP.GE.U32.AND.EX P0, PT, R2, R29, PT, P0 ;  /* 0x0000001d0200720c */ /* 0x000fc80003f06100 */
[----:B------:R-:W-:Y:S02]  /*2f850*/  SEL R4, R12, R10, !P0 ;  /* 0x0000000a0c047207 */ /* 0x000fe40004000000 */
[----:B------:R-:W-:Y:S01]  /*2f860*/  SEL R5, R13, R11, !P0 ;  /* 0x0000000b0d057207 */ /* 0x000fe20004000000 */
[----:B------:R-:W-:Y:S06]  /*2f870*/  BRA `(.L_x_565) ;  /* 0x0000000000787947 */ /* 0x000fec0003800000 */
.L_x_572:
[----:B------:R-:W0:Y:S01]  /*2f880*/  LDC R2, c[0x0][0x3c8] ;  /* 0x0000f200ff027b82 */ /* 0x000e220000000800 */
[----:B------:R-:W-:Y:S01]  /*2f890*/  IMAD.MOV.U32 R4, RZ, RZ, R10 ;  /* 0x000000ffff047224 */ /* 0x000fe200078e000a */
[----:B------:R-:W-:Y:S02]  /*2f8a0*/  MOV R5, R11 ;  /* 0x0000000b00057202 */ /* 0x000fe40000000f00 */
[----:B0-----:R-:W-:-:S13]  /*2f8b0*/  ISETP.NE.AND P0, PT, R2, RZ, PT ;  /* 0x000000ff0200720c */ /* 0x001fda0003f05270 */
[----:B------:R-:W-:Y:S05]  /*2f8c0*/  @!P0 BRA `(.L_x_565) ;  /* 0x0000000000648947 */ /* 0x000fea0003800000 */
[----:B------:R-:W-:Y:S02]  /*2f8d0*/  SHF.R.S32.HI R26, RZ, 0x1f, R2 ;  /* 0x0000001fff1a7819 */ /* 0x000fe40000011402 */
[----:B------:R-:W-:-:S07]  /*2f8e0*/  CS2R R24, SRZ ;  /* 0x0000000000187805 */ /* 0x000fce000001ff00 */
.L_x_579:
        /* <DEDUP_REMOVED lines=23> */
.L_x_565:
[----:B------:R-:W-:Y:S05]  /*2fa60*/  BSYNC.RECONVERGENT B0 ;  /* 0x0000000000007941 */ /* 0x000fea0003800200 */
.L_x_564:
[----:B------:R-:W0:Y:S01]  /*2fa70*/  S2R R24, SR_TID.X ;  /* 0x0000000000187919 */ /* 0x000e220000002100 */
[----:B------:R-:W1:Y:S01]  /*2fa80*/  S2UR UR5, SR_CgaCtaId ;  /* 0x00000000000579c3 */ /* 0x000e620000008800 */
[----:B------:R-:W-:Y:S01]  /*2fa90*/  UMOV UR4, 0x400 ;  /* 0x0000040000047882 */ /* 0x000fe20000000000 */
[----:B------:R-:W3:Y:S06]  /*2faa0*/  S2R R2, SR_LANEID ;  /* 0x0000000000027919 */ /* 0x000eec0000000000 */
[----:B------:R-:W-:Y:S08]  /*2fab0*/  BAR.SYNC.DEFER_BLOCKING 0x0 ;  /* 0x0000000000007b1d */ /* 0x000ff00000010000 */
[----:B------:R-:W4:Y:S08]  /*2fac0*/  LDC R8, c[0x0][0x3a8] ;  /* 0x0000ea00ff087b82 */ /* 0x000f300000000800 */
[----:B------:R-:W4:Y:S01]  /*2fad0*/  LDC R9, c[0x0][0x390] ;  /* 0x0000e400ff097b82 */ /* 0x000f220000000800 */
[----:B-1----:R-:W-:Y:S01]  /*2fae0*/  ULEA UR4, UR5, UR4, 0x18 ;  /* 0x0000000405047291 */ /* 0x002fe2000f8ec0ff */
[----:B0-----:R-:W-:-:S02]  /*2faf0*/  SHF.R.U32.HI R3, RZ, 0x5, R24 ;  /* 0x00000005ff037819 */ /* 0x001fc40000011618 */
[----:B------:R-:W-:-:S03]  /*2fb00*/  ISETP.NE.AND P0, PT, R24, RZ, PT ;  /* 0x000000ff1800720c */ /* 0x000fc60003f05270 */
[----:B---3--:R-:W-:-:S04]  /*2fb10*/  IMAD R3, R3, 0x20, R2 ;  /* 0x0000002003037824 */ /* 0x008fc800078e0202 */
[----:B------:R-:W-:Y:S01]  /*2fb20*/  IMAD R3, R3, 0x7, RZ ;  /* 0x0000000703037824 */ /* 0x000fe200078e02ff */
[----:B----4-:R-:W-:-:S04]  /*2fb30*/  IADD3 R9, PT, PT, R8, R9, RZ ;  /* 0x0000000908097210 */ /* 0x010fc80007ffe0ff */
[----:B------:R-:W-:Y:S01]  /*2fb40*/  LEA R27, R3, UR4, 0x3 ;  /* 0x00000004031b7c11 */ /* 0x000fe2000f8e18ff */
[----:B------:R-:W-:-:S04]  /*2fb50*/  IMAD R9, R0, -0xe00, R9 ;  /* 0xfffff20000097824 */ /* 0x000fc800078e0209 */
[----:B------:R-:W-:Y:S01]  /*2fb60*/  IMAD R26, R2, -0x30, R27 ;  /* 0xffffffd0021a7824 */ /* 0x000fe200078e021b */
[----:B------:R-:W-:Y:S01]  /*2fb70*/  STS.64 [R27], R14 ;  /* 0x0000000e1b007388 */ /* 0x000fe20000000a00 */
[----:B------:R-:W-:-:S03]  /*2fb80*/  @!P0 VIMNMX R25, PT, PT, R9, 0xe00, PT ;  /* 0x00000e0009198848 */ /* 0x000fc60003fe0100 */
[----:B------:R-:W-:Y:S04]  /*2fb90*/  STS.64 [R27+0x8], R16 ;  /* 0x000008101b007388 */ /* 0x000fe80000000a00 */
[----:B------:R0:W-:Y:S04]  /*2fba0*/  STS.64 [R27+0x10], R18 ;  /* 0x000010121b007388 */ /* 0x0001e80000000a00 */
[----:B------:R-:W-:Y:S04]  /*2fbb0*/  STS.64 [R27+0x18], R20 ;  /* 0x000018141b007388 */ /* 0x000fe80000000a00 */
[----:B------:R-:W-:Y:S04]  /*2fbc0*/  STS.64 [R27+0x20], R22 ;  /* 0x000020161b007388 */ /* 0x000fe80000000a00 */
[----:B------:R1:W-:Y:S01]  /*2fbd0*/  STS.64 [R27+0x28], R6 ;  /* 0x000028061b007388 */ /* 0x0003e20000000a00 */
[----:B0-----:R-:W-:-:S02]  /*2fbe0*/  LOP3.LUT R19, R24, 0x1f, RZ, 0xc0, !PT ;  /* 0x0000001f18137812 */ /* 0x001fc400078ec0ff */
[----:B------:R-:W-:Y:S01]  /*2fbf0*/  LOP3.LUT R24, R24, 0x3e0, RZ, 0xc0, !PT ;  /* 0x000003e018187812 */ /* 0x000fe200078ec0ff */
[----:B------:R-:W-:Y:S01]  /*2fc00*/  STS.64 [R27+0x30], R4 ;  /* 0x000030041b007388 */ /* 0x000fe20000000a00 */
[----:B------:R-:W-:-:S03]  /*2fc10*/  NOP ;  /* 0x0000000000007918 */ /* 0x000fc60000000000 */
[----:B------:R-:W-:Y:S01]  /*2fc20*/  LDS.64 R16, [R26] ;  /* 0x000000001a107984 */ /* 0x000fe20000000a00 */
[----:B------:R-:W-:Y:S01]  /*2fc30*/  IMAD R19, R24, 0x7, R19 ;  /* 0x0000000718137824 */ /* 0x000fe200078e0213 */
[----:B-1----:R-:W0:Y:S02]  /*2fc40*/  LDC.64 R6, c[0x0][0x3b0] ;  /* 0x0000ec00ff067b82 */ /* 0x002e240000000a00 */
[----:B------:R-:W-:Y:S01]  /*2fc50*/  LDS.64 R14, [R26+0x100] ;  /* 0x000100001a0e7984 */ /* 0x000fe20000000a00 */
[C---:B------:R-:W-:Y:S01]  /*2fc60*/  VIADD R21, R19.reuse, 0x20 ;  /* 0x0000002013157836 */ /* 0x040fe20000000000 */
[C---:B------:R-:W-:Y:S02]  /*2fc70*/  IADD3 R23, PT, PT, R19.reuse, 0x40, RZ ;  /* 0x0000004013177810 */ /* 0x040fe40007ffe0ff */
[----:B--2---:R-:W-:Y:S04]  /*2fc80*/  LDS.64 R12, [R26+0x200] ;  /* 0x000200001a0c7984 */ /* 0x004fe80000000a00 */
[----:B------:R-:W-:Y:S04]  /*2fc90*/  LDS.64 R10, [R26+0x300] ;  /* 0x000300001a0a7984 */ /* 0x000fe80000000a00 */
[----:B------:R-:W-:Y:S04]  /*2fca0*/  LDS.64 R8, [R26+0x400] ;  /* 0x000400001a087984 */ /* 0x000fe80000000a00 */
[----:B------:R-:W-:Y:S04]  /*2fcb0*/  LDS.64 R4, [R26+0x500] ;  /* 0x000500001a047984 */ /* 0x000fe80000000a00 */
[----:B------:R-:W-:Y:S04]  /*2fcc0*/  LDS.64 R2, [R26+0x600] ;  /* 0x000600001a027984 */ /* 0x000fe80000000a00 */
[----:B------:R1:W-:Y:S01]  /*2fcd0*/  @!P0 STS [UR4+0x7000], R25 ;  /* 0x00700019ff008988 */ /* 0x0003e20008000804 */
[----:B------:R-:W-:Y:S01]  /*2fce0*/  BAR.SYNC.DEFER_BLOCKING 0x0 ;  /* 0x0000000000007b1d */ /* 0x000fe20000010000 */
[----:B-1----:R-:W-:-:S05]  /*2fcf0*/  VIADD R25, R19, 0xa0 ;  /* 0x000000a013197836 */ /* 0x002fca0000000000 */
[----:B------:R-:W1:Y:S02]  /*2fd00*/  LDS R18, [UR4+0x7000] ;  /* 0x00700004ff127984 */ /* 0x000e640008000800 */
[-C--:B-1----:R-:W-:Y:S01]  /*2fd10*/  ISETP.GE.AND P1, PT, R21, R18.reuse, PT ;  /* 0x000000121500720c */ /* 0x082fe20003f26270 */
[----:B------:R-:W-:Y:S01]  /*2fd20*/  VIADD R21, R19, 0x60 ;  /* 0x0000006013157836 */ /* 0x000fe20000000000 */
[-C--:B------:R-:W-:Y:S02]  /*2fd30*/  ISETP.GE.AND P2, PT, R23, R18.reuse, PT ;  /* 0x000000121700720c */ /* 0x080fe40003f46270 */
[----:B------:R-:W-:Y:S02]  /*2fd40*/  IADD3 R23, PT, PT, R19, 0x80, RZ ;  /* 0x0000008013177810 */ /* 0x000fe40007ffe0ff */
[-C--:B------:R-:W-:Y:S01]  /*2fd50*/  ISETP.GE.AND P3, PT, R21, R18.reuse, PT ;  /* 0x000000121500720c */ /* 0x080fe20003f66270 */
[----:B------:R-:W-:Y:S01]  /*2fd60*/  IMAD R21, R0, 0xe00, R19 ;  /* 0x00000e0000157824 */ /* 0x000fe200078e0213 */
[----:B------:R-:W-:-:S02]  /*2fd70*/  ISETP.GE.AND P0, PT, R19, R18, PT ;  /* 0x000000121300720c */ /* 0x000fc40003f06270 */
[----:B------:R-:W-:Y:S01]  /*2fd80*/  IADD3 R19, PT, PT, R19, 0xc0, RZ ;  /* 0x000000c013137810 */ /* 0x000fe20007ffe0ff */
[----:B0-----:R-:W-:Y:S01]  /*2fd90*/  IMAD.WIDE.U32 R6, R21, 0x8, R6 ;  /* 0x0000000815067825 */ /* 0x001fe200078e0006 */
[-C--:B------:R-:W-:Y:S02]  /*2fda0*/  ISETP.GE.AND P4, PT, R23, R18.reuse, PT ;  /* 0x000000121700720c */ /* 0x080fe40003f86270 */
[-C--:B------:R-:W-:Y:S02]  /*2fdb0*/  ISETP.GE.AND P5, PT, R25, R18.reuse, PT ;  /* 0x000000121900720c */ /* 0x080fe40003fa6270 */
[----:B------:R-:W-:Y:S01]  /*2fdc0*/  ISETP.GE.AND P6, PT, R19, R18, PT ;  /* 0x000000121300720c */ /* 0x000fe20003fc6270 */
        /* <DEDUP_REMOVED lines=9> */
.L_x_580:
        /* <DEDUP_REMOVED lines=10> */
.L_x_8773:


//--------------------- .text._ZN3cub18CUB_300001_SM_10006detail5merge34device_partition_merge_path_kernelINS2_10policy_hubIPyNS0_8NullTypeEE9policy600EPS5_PS6_S9_SA_S9_SA_i18tuple_indexed_lessEEvT0_T6_T2_SD_SD_PSD_T7_ --------------------------
	.section	.text._ZN3cub18CUB_300001_SM_10006detail5merge34device_partition_merge_path_kernelINS2_10policy_hubIPyNS0_8NullTypeEE9policy600EPS5_PS6_S9_SA_S9_SA_i18tuple_indexed_lessEEvT0_T6_T2_SD_SD_PSD_T7_,"ax",@progbits
	.align	128
        .global         _ZN3cub18CUB_300001_SM_10006detail5merge34device_partition_merge_path_kernelINS2_10policy_hubIPyNS0_8NullTypeEE9policy600EPS5_PS6_S9_SA_S9_SA_i18tuple_indexed_lessEEvT0_T6_T2_SD_SD_PSD_T7_
        .type           _ZN3cub18CUB_300001_SM_10006detail5merge34device_partition_merge_path_kernelINS2_10policy_hubIPyNS0_8NullTypeEE9policy600EPS5_PS6_S9_SA_S9_SA_i18tuple_indexed_lessEEvT0_T6_T2_SD_SD_PSD_T7_,@function
        .size           _ZN3cub18CUB_300001_SM_10006detail5merge34device_partition_merge_path_kernelINS2_10policy_hubIPyNS0_8NullTypeEE9policy600EPS5_PS6_S9_SA_S9_SA_i18tuple_indexed_lessEEvT0_T6_T2_SD_SD_PSD_T7_,(.L_x_8774 - _ZN3cub18CUB_300001_SM_10006detail5merge34device_partition_merge_path_kernelINS2_10policy_hubIPyNS0_8NullTypeEE9policy600EPS5_PS6_S9_SA_S9_SA_i18tuple_indexed_lessEEvT0_T6_T2_SD_SD_PSD_T7_)
        .other          _ZN3cub18CUB_300001_SM_10006detail5merge34device_partition_merge_path_kernelINS2_10policy_hubIPyNS0_8NullTypeEE9policy600EPS5_PS6_S9_SA_S9_SA_i18tuple_indexed_lessEEvT0_T6_T2_SD_SD_PSD_T7_,@"STO_CUDA_ENTRY STV_DEFAULT"
_ZN3cub18CUB_300001_SM_10006detail5merge34device_partition_merge_path_kernelINS2_10policy_hubIPyNS0_8NullTypeEE9policy600EPS5_PS6_S9_SA_S9_SA_i18tuple_indexed_lessEEvT0_T6_T2_SD_SD_PSD_T7_:
.text._ZN3cub18CUB_300001_SM_10006detail5merge34device_partition_merge_path_kernelINS2_10policy_hubIPyNS0_8NullTypeEE9policy600EPS5_PS6_S9_SA_S9_SA_i18tuple_indexed_lessEEvT0_T6_T2_SD_SD_PSD_T7_:
[----:B------:R-:W-:Y:S01]  /*0000*/  LDC R1, c[0x0][0x37c] ;  /* 0x0000df00ff017b82 */ /* 0x000fe20000000800 */
[----:B------:R-:W0:Y:S01]  /*0010*/  S2R R21, SR_CTAID.X ;  /* 0x0000000000157919 */ /* 0x000e220000002500 */
[----:B------:R-:W0:Y:S01]  /*0020*/  LDCU UR4, c[0x0][0x360] ;  /* 0x00006c00ff0477ac */ /* 0x000e220008000800 */
[----:B------:R-:W0:Y:S01]  /*0030*/  S2R R0, SR_TID.X ;  /* 0x0000000000007919 */ /* 0x000e220000002100 */
[----:B------:R-:W1:Y:S01]  /*0040*/  LDCU UR5, c[0x0][0x39c] ;  /* 0x00007380ff0577ac */ /* 0x000e620008000800 */
[----:B0-----:R-:W-:-:S05]  /*0050*/  IMAD R21, R21, UR4, R0 ;  /* 0x0000000415157c24 */ /* 0x001fca000f8e0200 */
[----:B-1----:R-:W-:-:S13]  /*0060*/  ISETP.GE.AND P0, PT, R21, UR5, PT ;  /* 0x0000000515007c0c */ /* 0x002fda000bf06270 */
[----:B------:R-:W-:Y:S05]  /*0070*/  @P0 EXIT ;  /* 0x000000000000094d */ /* 0x000fea0003800000 */
[----:B------:R-:W0:Y:S01]  /*0080*/  LDC R9, c[0x0][0x388] ;  /* 0x0000e200ff097b82 */ /* 0x000e220000000800 */
[----:B------:R-:W0:Y:S01]  /*0090*/  LDCU UR6, c[0x0][0x398] ;  /* 0x00007300ff0677ac */ /* 0x000e220008000800 */
[----:B------:R-:W-:Y:S01]  /*00a0*/  IMAD R20, R21, 0xe00, RZ ;  /* 0x00000e0015147824 */ /* 0x000fe200078e02ff */
[----:B------:R-:W-:Y:S01]  /*00b0*/  BSSY.RECONVERGENT B0, `(.L_x_581) ;  /* 0x00002ff000007945 */ /* 0x000fe20003800200 */
[----:B------:R-:W1:Y:S01]  /*00c0*/  LDCU.64 UR4, c[0x0][0x358] ;  /* 0x00006b00ff0477ac */ /* 0x000e620008000a00 */
[----:B------:R-:W2:Y:S02]  /*00d0*/  LDCU UR7, c[0x0][0x3b0] ;  /* 0x00007600ff0777ac */ /* 0x000ea40008000800 */
[----:B0-----:R-:W-:-:S04]  /*00e0*/  VIADDMNMX R20, R9, UR6, R20, PT ;  /* 0x0000000609147c46 */ /* 0x001fc8000b800114 */
[C---:B------:R-:W-:Y:S01]  /*00f0*/  ISETP.GE.AND P0, PT, R20.reuse, UR6, PT ;  /* 0x0000000614007c0c */ /* 0x040fe2000bf06270 */
[C---:B------:R-:W-:Y:S01]  /*0100*/  VIADD R0, R20.reuse, -UR6 ;  /* 0x8000000614007c36 */ /* 0x040fe20008000000 */
[----:B------:R-:W-:-:S04]  /*0110*/  VIMNMX R9, PT, PT, R20, R9, PT ;  /* 0x0000000914097248 */ /* 0x000fc80003fe0100 */
[----:B------:R-:W-:-:S04]  /*0120*/  SEL R6, R0, RZ, P0 ;  /* 0x000000ff00067207 */ /* 0x000fc80000000000 */
[----:B------:R-:W-:-:S13]  /*0130*/  ISETP.GE.AND P0, PT, R6, R9, PT ;  /* 0x000000090600720c */ /* 0x000fda0003f06270 */
[----:B-12---:R-:W-:Y:S05]  /*0140*/  @P0 BRA `(.L_x_582) ;  /* 0x0000002c00d40947 */ /* 0x006fea0003800000 */
[----:B------:R-:W0:Y:S08]  /*0150*/  LDC.64 R2, c[0x0][0x3a8] ;  /* 0x0000ea00ff027b82 */ /* 0x000e300000000a00 */
[----:B------:R-:W1:Y:S01]  /*0160*/  LDC R8, c[0x0][0x3b0] ;  /* 0x0000ec00ff087b82 */ /* 0x000e620000000800 */
[----:B0-----:R-:W-:-:S04]  /*0170*/  ISETP.NE.U32.AND P0, PT, R2, RZ, PT ;  /* 0x000000ff0200720c */ /* 0x001fc80003f05070 */
[----:B------:R-:W-:Y:S02]  /*0180*/  ISETP.NE.AND.EX P0, PT, R3, RZ, PT, P0 ;  /* 0x000000ff0300720c */ /* 0x000fe40003f05300 */
[----:B-1----:R-:W-:-:S11]  /*0190*/  SHF.R.S32.HI R8, RZ, 0x1f, R8 ;  /* 0x0000001fff087819 */ /* 0x002fd60000011408 */
[----:B------:R-:W-:Y:S05]  /*01a0*/  @P0 BRA `(.L_x_583) ;  /* 0x0000000000b40947 */ /* 0x000fea0003800000 */
.L_x_587:
[----:B------:R-:W0:Y:S01]  /*01b0*/  LDCU UR6, c[0x0][0x3b0] ;  /* 0x00007600ff0677ac */ /* 0x000e220008000800 */
[----:B------:R-:W-:Y:S01]  /*01c0*/  IMAD.MOV.U32 R0, RZ, RZ, R6 ;  /* 0x000000ffff007224 */ /* 0x000fe200078e0006 */
[----:B------:R-:W-:-:S04]  /*01d0*/  PLOP3.LUT P0, PT, PT, PT, PT, 0x80, 0x8 ;  /* 0x000000000008781c */ /* 0x000fc80003f0f070 */
[----:B------:R-:W-:-:S04]  /*01e0*/  IADD3 R2, PT, PT, R9, -R0, RZ ;  /* 0x8000000009027210 */ /* 0x000fc80007ffe0ff */
[----:B------:R-:W-:-:S04]  /*01f0*/  LEA.HI R3, R2, R2, RZ, 0x1 ;  /* 0x0000000202037211 */ /* 0x000fc800078f08ff */
[----:B------:R-:W-:Y:S01]  /*0200*/  LEA.HI.SX32 R2, R3, R0, 0x1f ;  /* 0x0000000003027211 */ /* 0x000fe200078ffaff */
[----:B0-----:R-:W-:-:S09]  /*0210*/  UISETP.NE.AND UP0, UPT, UR6, URZ, UPT ;  /* 0x000000ff0600728c */ /* 0x001fd2000bf05270 */
[----:B------:R-:W-:Y:S05]  /*0220*/  BRA.U !UP0, `(.L_x_584) ;  /* 0x00000001087c7547 */ /* 0x000fea000b800000 */
[----:B------:R-:W0:Y:S01]  /*0230*/  LDC.64 R4, c[0x0][0x380] ;  /* 0x0000e000ff047b82 */ /* 0x000e220000000a00 */
[----:B------:R-:W-:-:S05]  /*0240*/  LOP3.LUT R3, RZ, R2, RZ, 0x33, !PT ;  /* 0x00000002ff037212 */ /* 0x000fca00078e33ff */
[----:B------:R-:W-:Y:S02]  /*0250*/  IMAD.IADD R3, R20, 0x1, R3 ;  /* 0x0000000114037824 */ /* 0x000fe400078e0203 */
[----:B------:R-:W1:Y:S01]  /*0260*/  LDC.64 R6, c[0x0][0x390] ;  /* 0x0000e400ff067b82 */ /* 0x000e620000000a00 */
[----:B0-----:R-:W-:-:S06]  /*0270*/  IMAD.WIDE R4, R2, 0x8, R4 ;  /* 0x0000000802047825 */ /* 0x001fcc00078e0204 */
[----:B------:R-:W5:Y:S01]  /*0280*/  LDG.E.64 R4, desc[UR4][R4.64] ;  /* 0x0000000404047981 */ /* 0x000f62000c1e1b00 */
[----:B-1----:R-:W-:-:S06]  /*0290*/  IMAD.WIDE R6, R3, 0x8, R6 ;  /* 0x0000000803067825 */ /* 0x002fcc00078e0206 */
[----:B------:R-:W5:Y:S01]  /*02a0*/  LDG.E.64 R6, desc[UR4][R6.64] ;  /* 0x0000000406067981 */ /* 0x000f62000c1e1b00 */
[----:B------:R-:W-:Y:S01]  /*02b0*/  BSSY.RECONVERGENT B1, `(.L_x_584) ;  /* 0x0000016000017945 */ /* 0x000fe20003800200 */
[----:B------:R-:W-:-:S07]  /*02c0*/  CS2R R14, SRZ ;  /* 0x00000000000e7805 */ /* 0x000fce000001ff00 */
.L_x_586:
[C---:B------:R-:W-:Y:S01]  /*02d0*/  IMAD.SHL.U32 R13, R14.reuse, 0x8, RZ ;  /* 0x000000080e0d7824 */ /* 0x040fe200078e00ff */
[----:B------:R-:W-:-:S04]  /*02e0*/  SHF.L.U64.HI R3, R14, 0x3, R15 ;  /* 0x000000030e037819 */ /* 0x000fc8000001020f */
[-C--:B-----5:R-:W-:Y:S02]  /*02f0*/  IADD3 R12, P1, PT, R4, R13.reuse, RZ ;  /* 0x0000000d040c7210 */ /* 0x0a0fe40007f3e0ff */
[----:B------:R-:W-:-:S03]  /*0300*/  IADD3 R10, P0, PT, R6, R13, RZ ;  /* 0x0000000d060a7210 */ /* 0x000fc60007f1e0ff */
[----:B------:R-:W-:Y:S01]  /*0310*/  IMAD.X R13, R5, 0x1, R3, P1 ;  /* 0x00000001050d7824 */ /* 0x000fe200008e0603 */
[----:B------:R-:W-:-:S05]  /*0320*/  IADD3.X R11, PT, PT, R7, R3, RZ, P0, !PT ;  /* 0x00000003070b7210 */ /* 0x000fca00007fe4ff */
        /* <DEDUP_REMOVED lines=14> */
.L_x_585:
[----:B------:R-:W-:Y:S05]  /*0410*/  BSYNC.RECONVERGENT B1 ;  /* 0x0000000000017941 */ /* 0x000fea0003800200 */
.L_x_584:
[----:B------:R-:W-:Y:S02]  /*0420*/  @P0 IADD3 R0, PT, PT, R2, 0x1, RZ ;  /* 0x0000000102000810 */ /* 0x000fe40007ffe0ff */
[----:B------:R-:W-:-:S03]  /*0430*/  SEL R9, R9, R2, P0 ;  /* 0x0000000209097207 */ /* 0x000fc60000000000 */
[----:B------:R-:W-:Y:S01]  /*0440*/  IMAD.MOV.U32 R6, RZ, RZ, R0 ;  /* 0x000000ffff067224 */ /* 0x000fe200078e0000 */
[----:B------:R-:W-:-:S13]  /*0450*/  ISETP.GE.AND P0, PT, R0, R9, PT ;  /* 0x000000090000720c */ /* 0x000fda0003f06270 */
[----:B------:R-:W-:Y:S05]  /*0460*/  @!P0 BRA `(.L_x_587) ;  /* 0xfffffffc00508947 */ /* 0x000fea000383ffff */
[----:B------:R-:W-:Y:S05]  /*0470*/  BRA `(.L_x_582) ;  /* 0x0000002c00087947 */ /* 0x000fea0003800000 */
.L_x_583:
[----:B------:R-:W-:-:S07]  /*0480*/  LOP3.LUT R7, R2, 0xfffffffe, RZ, 0xc0, !PT ;  /* 0xfffffffe02077812 */ /* 0x000fce00078ec0ff */
.L_x_604:
[----:B0----5:R-:W0:Y:S01]  /*0490*/  LDC.64 R10, c[0x0][0x390] ;  /* 0x0000e400ff0a7b82 */ /* 0x021e220000000a00 */
[----:B------:R-:W-:-:S05]  /*04a0*/  IMAD.IADD R4, R9, 0x1, -R6 ;  /* 0x0000000109047824 */ /* 0x000fca00078e0a06 */
[----:B------:R-:W-:Y:S02]  /*04b0*/  LEA.HI R15, R4, R4, RZ, 0x1 ;  /* 0x00000004040f7211 */ /* 0x000fe400078f08ff */
[----:B-1----:R-:W1:Y:S02]  /*04c0*/  LDC.64 R12, c[0x0][0x380] ;  /* 0x0000e000ff0c7b82 */ /* 0x002e640000000a00 */
[----:B------:R-:W-:-:S04]  /*04d0*/  LEA.HI.SX32 R4, R15, R6, 0x1f ;  /* 0x000000060f047211 */ /* 0x000fc800078ffaff */
[----:B------:R-:W-:-:S04]  /*04e0*/  LOP3.LUT R15, RZ, R4, RZ, 0x33, !PT ;  /* 0x00000004ff0f7212 */ /* 0x000fc800078e33ff */
[----:B------:R-:W-:-:S05]  /*04f0*/  IADD3 R15, PT, PT, R20, R15, RZ ;  /* 0x0000000f140f7210 */ /* 0x000fca0007ffe0ff */
[----:B0-----:R-:W-:-:S06]  /*0500*/  IMAD.WIDE R14, R15, 0x8, R10 ;  /* 0x000000080f0e7825 */ /* 0x001fcc00078e020a */
[----:B------:R-:W5:Y:S01]  /*0510*/  LDG.E.64 R14, desc[UR4][R14.64] ;  /* 0x000000040e0e7981 */ /* 0x000f62000c1e1b00 */
[----:B-1----:R-:W-:Y:S02]  /*0520*/  IMAD.WIDE R16, R4, 0x8, R12 ;  /* 0x0000000804107825 */ /* 0x002fe400078e020c */
[----:B------:R-:W0:Y:S03]  /*0530*/  LDC.64 R12, c[0x0][0x3a8] ;  /* 0x0000ea00ff0c7b82 */ /* 0x000e260000000a00 */
[----:B------:R1:W5:Y:S01]  /*0540*/  LDG.E.64 R10, desc[UR4][R16.64] ;  /* 0x00000004100a7981 */ /* 0x000362000c1e1b00 */
[----:B------:R-:W-:Y:S02]  /*0550*/  HFMA2 R23, -RZ, RZ, 0, 0 ;  /* 0x00000000ff177431 */ /* 0x000fe400000001ff */
[----:B------:R-:W-:Y:S01]  /*0560*/  IMAD.MOV.U32 R18, RZ, RZ, -0x7bdddcdb ;  /* 0x84222325ff127424 */ /* 0x000fe200078e00ff */
[----:B0-----:R-:W-:-:S04]  /*0570*/  ISETP.NE.U32.AND P0, PT, R12, 0x1, PT ;  /* 0x000000010c00780c */ /* 0x001fc80003f05070 */
[----:B------:R-:W-:Y:S01]  /*0580*/  ISETP.NE.AND.EX P0, PT, R13, RZ, PT, P0 ;  /* 0x000000ff0d00720c */ /* 0x000fe20003f05300 */
[----:B------:R-:W-:Y:S02]  /*0590*/  IMAD.MOV.U32 R19, RZ, RZ, -0x340d631c ;  /* 0xcbf29ce4ff137424 */ /* 0x000fe400078e00ff */
[----:B------:R-:W-:-:S10]  /*05a0*/  IMAD.MOV.U32 R26, RZ, RZ, RZ ;  /* 0x000000ffff1a7224 */ /* 0x000fd400078e00ff */
[----:B-1----:R-:W-:Y:S05]  /*05b0*/  @!P0 BRA `(.L_x_588) ;  /* 0x0000000400bc8947 */ /* 0x002fea0003800000 */
[----:B------:R-:W0:Y:S01]  /*05c0*/  LDC R26, c[0x0][0x3ac] ;  /* 0x0000eb00ff1a7b82 */ /* 0x000e220000000800 */
[----:B-----5:R-:W-:Y:S01]  /*05d0*/  IADD3 R16, P1, PT, R14, 0x8, RZ ;  /* 0x000000080e107810 */ /* 0x020fe20007f3e0ff */
[----:B------:R-:W-:Y:S01]  /*05e0*/  IMAD.MOV.U32 R18, RZ, RZ, -0x7bdddcdb ;  /* 0x84222325ff127424 */ /* 0x000fe200078e00ff */
[----:B------:R-:W-:Y:S01]  /*05f0*/  MOV R19, 0xcbf29ce4 ;  /* 0xcbf29ce400137802 */ /* 0x000fe20000000f00 */
[----:B------:R-:W-:Y:S02]  /*0600*/  IMAD.MOV.U32 R5, RZ, RZ, R7 ;  /* 0x000000ffff057224 */ /* 0x000fe400078e0007 */
[----:B------:R-:W-:Y:S01]  /*0610*/  IMAD.X R17, RZ, RZ, R15, P1 ;  /* 0x000000ffff117224 */ /* 0x000fe200008e060f */
[----:B0-----:R-:W-:-:S07]  /*0620*/  MOV R3, R26 ;  /* 0x0000001a00037202 */ /* 0x001fce0000000f00 */
.L_x_589:
[----:B------:R-:W2:Y:S04]  /*0630*/  LDG.E.64 R24, desc[UR4][R16.64+-0x8] ;  /* 0xfffff80410187981 */ /* 0x000ea8000c1e1b00 */
[----:B------:R0:W3:Y:S01]  /*0640*/  LDG.E.64 R22, desc[UR4][R16.64] ;  /* 0x0000000410167981 */ /* 0x0000e2000c1e1b00 */
        /* <DEDUP_REMOVED lines=52> */
[----:B---3--:R-:W-:-:S03]  /*0990*/  LOP3.LUT R18, R18, 0xff, R22, 0x78, !PT ;  /* 0x000000ff12127812 */ /* 0x008fc600078e7816 */
        /* <DEDUP_REMOVED lines=45> */
[----:B------:R-:W-:Y:S06]  /*0c70*/  @P1 BRA `(.L_x_589) ;  /* 0xfffffff8006c1947 */ /* 0x000fec000383ffff */
[----:B------:R-:W-:Y:S01]  /*0c80*/  IMAD.MOV.U32 R5, RZ, RZ, R23 ;  /* 0x000000ffff057224 */ /* 0x000fe200078e0017 */
[----:B------:R-:W-:Y:S01]  /*0c90*/  MOV R23, R7 ;  /* 0x0000000700177202 */ /* 0x000fe20000000f00 */
[----:B------:R-:W-:-:S07]  /*0ca0*/  IMAD.MOV.U32 R3, RZ, RZ, R22 ;  /* 0x000000ffff037224 */ /* 0x000fce00078e0016 */
.L_x_588:
[----:B------:R-:W-:Y:S01]  /*0cb0*/  LOP3.LUT R12, R12, 0x1, RZ, 0xc0, !PT ;  /* 0x000000010c0c7812 */ /* 0x000fe200078ec0ff */
[----:B------:R-:W-:Y:S02]  /*0cc0*/  IMAD.MOV.U32 R29, RZ, RZ, -0x7bdddcdb ;  /* 0x84222325ff1d7424 */ /* 0x000fe400078e00ff */
[----:B------:R-:W-:Y:S01]  /*0cd0*/  IMAD.MOV.U32 R24, RZ, RZ, -0x340d631c ;  /* 0xcbf29ce4ff187424 */ /* 0x000fe200078e00ff */
[----:B------:R-:W-:-:S04]  /*0ce0*/  ISETP.NE.U32.AND P1, PT, R12, 0x1, PT ;  /* 0x000000010c00780c */ /* 0x000fc80003f25070 */
[----:B------:R-:W-:-:S13]  /*0cf0*/  ISETP.NE.U32.AND.EX P1, PT, RZ, RZ, PT, P1 ;  /* 0x000000ffff00720c */ /* 0x000fda0003f25110 */
[----:B------:R-:W-:Y:S05]  /*0d00*/  @P1 BRA `(.L_x_590) ;  /* 0x0000000000b41947 */ /* 0x000fea0003800000 */
[----:B-----5:R-:W-:-:S04]  /*0d10*/  LEA R16, P2, R23, R14, 0x3 ;  /* 0x0000000e17107211 */ /* 0x020fc800078418ff */
[----:B------:R-:W-:-:S06]  /*0d20*/  LEA.HI.X R17, R23, R15, R26, 0x3, P2 ;  /* 0x0000000f17117211 */ /* 0x000fcc00010f1c1a */
[----:B------:R-:W2:Y:S01]  /*0d30*/  LDG.E.64 R16, desc[UR4][R16.64] ;  /* 0x0000000410107981 */ /* 0x000ea2000c1e1b00 */
        /* <DEDUP_REMOVED lines=42> */
.L_x_590:
[----:B------:R-:W-:Y:S02]  /*0fe0*/  HFMA2 R12, -RZ, RZ, 0, 0 ;  /* 0x00000000ff0c7431 */ /* 0x000fe400000001ff */
[----:B------:R-:W-:Y:S01]  /*0ff0*/  IMAD.MOV.U32 R17, RZ, RZ, RZ ;  /* 0x000000ffff117224 */ /* 0x000fe200078e00ff */
[----:B------:R-:W-:Y:S06]  /*1000*/  @!P0 BRA `(.L_x_591) ;  /* 0x0000000400b48947 */ /* 0x000fec0003800000 */
[----:B------:R-:W0:Y:S01]  /*1010*/  LDC R12, c[0x0][0x3ac] ;  /* 0x0000eb00ff0c7b82 */ /* 0x000e220000000800 */
[----:B------:R-:W-:Y:S01]  /*1020*/  IMAD.MOV.U32 R29, RZ, RZ, -0x7bdddcdb ;  /* 0x84222325ff1d7424 */ /* 0x000fe200078e00ff */
[----:B------:R-:W-:Y:S01]  /*1030*/  MOV R25, RZ ;  /* 0x000000ff00197202 */ /* 0x000fe20000000f00 */
[----:B------:R-:W-:Y:S02]  /*1040*/  IMAD.MOV.U32 R24, RZ, RZ, -0x340d631c ;  /* 0xcbf29ce4ff187424 */ /* 0x000fe400078e00ff */
[----:B------:R-:W-:-:S07]  /*1050*/  IMAD.MOV.U32 R0, RZ, RZ, RZ ;  /* 0x000000ffff007224 */ /* 0x000fce00078e00ff */
.L_x_592:
        /* <DEDUP_REMOVED lines=22> */
[C---:B-1----:R-:W-:Y:S01]  /*11c0*/  LEA R27, R18.reuse, R19, 0x8 ;  /* 0x00000013121b7211 */ /* 0x042fe200078e40ff */
        /* <DEDUP_REMOVED lines=79> */
[----:B------:R-:W-:Y:S01]  /*16c0*/  MOV R0, R19 ;  /* 0x0000001300007202 */ /* 0x000fe20000000f00 */
[----:B------:R-:W-:-:S07]  /*16d0*/  IMAD.MOV.U32 R17, RZ, RZ, R7 ;  /* 0x000000ffff117224 */ /* 0x000fce00078e0007 */
.L_x_591:
[----:B------:R-:W-:Y:S05]  /*16e0*/  @P1 BRA `(.L_x_593) ;  /* 0x0000000000b41947 */ /* 0x000fea0003800000 */
[----:B-----5:R-:W-:-:S04]  /*16f0*/  LEA R16, P2, R17, R10, 0x3 ;  /* 0x0000000a11107211 */ /* 0x020fc800078418ff */
[----:B0-----:R-:W-:-:S06]  /*1700*/  LEA.HI.X R17, R17, R11, R12, 0x3, P2 ;  /* 0x0000000b11117211 */ /* 0x001fcc00010f1c0c */
[----:B------:R-:W2:Y:S01]  /*1710*/  LDG.E.64 R16, desc[UR4][R16.64] ;  /* 0x0000000410107981 */ /* 0x000ea2000c1e1b00 */
        /* <DEDUP_REMOVED lines=42> */
.L_x_593:
[----:B------:R-:W-:Y:S01]  /*19c0*/  ISETP.NE.U32.AND P2, PT, R5, R2, PT ;  /* 0x000000020500720c */ /* 0x000fe20003f45070 */
[----:B------:R-:W-:Y:S03]  /*19d0*/  BSSY.RECONVERGENT B1, `(.L_x_594) ;  /* 0x0000168000017945 */ /* 0x000fe60003800200 */
[----:B------:R-:W-:-:S13]  /*19e0*/  ISETP.NE.AND.EX P2, PT, R3, R0, PT, P2 ;  /* 0x000000000300720c */ /* 0x000fda0003f45320 */
[----:B------:R-:W-:Y:S05]  /*19f0*/  @!P2 BRA `(.L_x_595) ;  /* 0x000000140028a947 */ /* 0x000fea0003800000 */
[----:B------:R-:W-:Y:S02]  /*1a00*/  HFMA2 R17, -RZ, RZ, 0, 0 ;  /* 0x00000000ff117431 */ /* 0x000fe400000001ff */
[----:B0-----:R-:W-:Y:S02]  /*1a10*/  IMAD.MOV.U32 R12, RZ, RZ, -0x7bdddcdb ;  /* 0x84222325ff0c7424 */ /* 0x001fe400078e00ff */
[----:B------:R-:W-:Y:S02]  /*1a20*/  IMAD.MOV.U32 R22, RZ, RZ, -0x340d631c ;  /* 0xcbf29ce4ff167424 */ /* 0x000fe400078e00ff */
[----:B------:R-:W-:Y:S01]  /*1a30*/  IMAD.MOV.U32 R28, RZ, RZ, RZ ;  /* 0x000000ffff1c7224 */ /* 0x000fe200078e00ff */
[----:B------:R-:W-:Y:S06]  /*1a40*/  @!P0 BRA `(.L_x_596) ;  /* 0x0000000400ac8947 */ /* 0x000fec0003800000 */
[----:B------:R-:W0:Y:S01]  /*1a50*/  LDC R28, c[0x0][0x3ac] ;  /* 0x0000eb00ff1c7b82 */ /* 0x000e220000000800 */
[----:B------:R-:W-:Y:S01]  /*1a60*/  IMAD.MOV.U32 R12, RZ, RZ, -0x7bdddcdb ;  /* 0x84222325ff0c7424 */ /* 0x000fe200078e00ff */
[----:B------:R-:W-:Y:S02]  /*1a70*/  MOV R22, 0xcbf29ce4 ;  /* 0xcbf29ce400167802 */ /* 0x000fe40000000f00 */
[----:B------:R-:W-:-:S07]  /*1a80*/  CS2R R26, SRZ ;  /* 0x00000000001a7805 */ /* 0x000fce000001ff00 */
.L_x_597:
        /* <DEDUP_REMOVED lines=22> */
[C---:B-1----:R-:W-:Y:S02]  /*1bf0*/  IMAD R25, R22.reuse, 0x100, R23 ;  /* 0x0000010016197824 */ /* 0x042fe400078e0217 */
        /* <DEDUP_REMOVED lines=79> */
[----:B------:R-:W-:-:S07]  /*20f0*/  MOV R17, R7 ;  /* 0x0000000700117202 */ /* 0x000fce0000000f00 */
.L_x_596:
[----:B------:R-:W-:Y:S01]  /*2100*/  IMAD.MOV.U32 R19, RZ, RZ, -0x7bdddcdb ;  /* 0x84222325ff137424 */ /* 0x000fe200078e00ff */
[----:B------:R-:W-:Y:S01]  /*2110*/  MOV R29, 0xcbf29ce4 ;  /* 0xcbf29ce4001d7802 */ /* 0x000fe20000000f00 */
[----:B------:R-:W-:Y:S06]  /*2120*/  @P1 BRA `(.L_x_598) ;  /* 0x0000000000c81947 */ /* 0x000fec0003800000 */
[----:B-----5:R-:W-:-:S04]  /*2130*/  LEA R14, P2, R17, R14, 0x3 ;  /* 0x0000000e110e7211 */ /* 0x020fc800078418ff */
[----:B0-----:R-:W-:-:S06]  /*2140*/  LEA.HI.X R15, R17, R15, R28, 0x3, P2 ;  /* 0x0000000f110f7211 */ /* 0x001fcc00010f1c1c */
[----:B------:R-:W2:Y:S01]  /*2150*/  LDG.E.64 R14, desc[UR4][R14.64] ;  /* 0x000000040e0e7981 */ /* 0x000ea2000c1e1b00 */
        /* <DEDUP_REMOVED lines=47> */
.L_x_598:
[----:B-----5:R-:W-:Y:S02]  /*2450*/  HFMA2 R15, -RZ, RZ, 0, 0 ;  /* 0x00000000ff0f7431 */ /* 0x020fe400000001ff */
[----:B------:R-:W-:Y:S01]  /*2460*/  IMAD.MOV.U32 R25, RZ, RZ, RZ ;  /* 0x000000ffff197224 */ /* 0x000fe200078e00ff */
[----:B------:R-:W-:Y:S06]  /*2470*/  @!P0 BRA `(.L_x_599) ;  /* 0x0000000400b08947 */ /* 0x000fec0003800000 */
[----:B------:R-:W1:Y:S01]  /*2480*/  LDC R25, c[0x0][0x3ac] ;  /* 0x0000eb00ff197b82 */ /* 0x000e620000000800 */
[----:B------:R-:W-:Y:S01]  /*2490*/  MOV R19, 0x84222325 ;  /* 0x8422232500137802 */ /* 0x000fe20000000f00 */
[----:B------:R-:W-:Y:S01]  /*24a0*/  IMAD.MOV.U32 R29, RZ, RZ, -0x340d631c ;  /* 0xcbf29ce4ff1d7424 */ /* 0x000fe200078e00ff */
[----:B------:R-:W-:Y:S01]  /*24b0*/  MOV R24, RZ ;  /* 0x000000ff00187202 */ /* 0x000fe20000000f00 */
[----:B------:R-:W-:-:S07]  /*24c0*/  IMAD.MOV.U32 R23, RZ, RZ, RZ ;  /* 0x000000ffff177224 */ /* 0x000fce00078e00ff */
.L_x_600:
[----:B------:R-:W-:-:S04]  /*24d0*/  LEA R26, P0, R24, R10, 0x3 ;  /* 0x0000000a181a7211 */ /* 0x000fc800078018ff */
[----:B------:R-:W-:-:S05]  /*24e0*/  LEA.HI.X R27, R24, R11, R23, 0x3, P0 ;  /* 0x0000000b181b7211 */ /* 0x000fca00000f1c17 */
[----:B------:R-:W2:Y:S04]  /*24f0*/  LDG.E.64 R16, desc[UR4][R26.64] ;  /* 0x000000041a107981 */ /* 0x000ea8000c1e1b00 */
[----:B------:R3:W4:Y:S01]  /*2500*/  LDG.E.64 R14, desc[UR4][R26.64+0x8] ;  /* 0x000008041a0e7981 */ /* 0x000722000c1e1b00 */
[----:B------:R-:W-:Y:S01]  /*2510*/  IMAD R18, R29, 0x1b3, RZ ;  /* 0x000001b31d127824 */ /* 0x000fe200078e02ff */
[----:B------:R-:W-:-:S04]  /*2520*/  IADD3 R24, P0, PT, R24, 0x2, RZ ;  /* 0x0000000218187810 */ /* 0x000fc80007f1e0ff */
[----:B------:R-:W-:Y:S02]  /*2530*/  IADD3.X R23, PT, PT, RZ, R23, RZ, P0, !PT ;  /* 0x00000017ff177210 */ /* 0x000fe400007fe4ff */
[----:B------:R-:W-:-:S04]  /*2540*/  ISETP.NE.U32.AND P0, PT, R24, R7, PT ;  /* 0x000000071800720c */ /* 0x000fc80003f05070 */
[----:B------:R-:W-:Y:S02]  /*2550*/  ISETP.NE.AND.EX P0, PT, R23, R13, PT, P0 ;  /* 0x0000000d1700720c */ /* 0x000fe40003f05300 */
[----:B--2---:R-:W-:-:S04]  /*2560*/  LOP3.LUT R19, R19, 0xff, R16, 0x78, !PT ;  /* 0x000000ff13137812 */ /* 0x004fc800078e7810 */
[C---:B------:R-:W-:Y:S01]  /*2570*/  LEA R29, R19.reuse, R18, 0x8 ;  /* 0x00000012131d7211 */ /* 0x040fe200078e40ff */
[----:B------:R-:W-:-:S04]  /*2580*/  IMAD.WIDE.U32 R18, R19, 0x1b3, RZ ;  /* 0x000001b313127825 */ /* 0x000fc800078e00ff */
[----:B0-----:R-:W-:Y:S01]  /*2590*/  IMAD.IADD R28, R19, 0x1, R29 ;  /* 0x00000001131c7824 */ /* 0x001fe200078e021d */
[----:B------:R-:W-:-:S04]  /*25a0*/  SHF.R.U64 R19, R16, 0x8, R17 ;  /* 0x0000000810137819 */ /* 0x000fc80000001211 */
[----:B------:R-:W-:Y:S01]  /*25b0*/  LOP3.LUT R18, R18, 0xff, R19, 0x78, !PT ;  /* 0x000000ff12127812 */ /* 0x000fe200078e7813 */
[----:B------:R-:W-:-:S05]  /*25c0*/  IMAD R19, R28, 0x1b3, RZ ;  /* 0x000001b31c137824 */ /* 0x000fca00078e02ff */
[C---:B------:R-:W-:Y:S01]  /*25d0*/  LEA R29, R18.reuse, R19, 0x8 ;  /* 0x00000013121d7211 */ /* 0x040fe200078e40ff */
[----:B------:R-:W-:-:S04]  /*25e0*/  IMAD.WIDE.U32 R18, R18, 0x1b3, RZ ;  /* 0x000001b312127825 */ /* 0x000fc800078e00ff */
[----:B---3--:R-:W-:Y:S01]  /*25f0*/  IMAD.IADD R26, R19, 0x1, R29 ;  /* 0x00000001131a7824 */ /* 0x008fe200078e021d */
        /* <DEDUP_REMOVED lines=84> */
.L_x_599:
[----:B------:R-:W-:Y:S05]  /*2b40*/  @P1 BRA `(.L_x_601) ;  /* 0x0000000000c81947 */ /* 0x000fea0003800000 */
        /* <DEDUP_REMOVED lines=50> */
.L_x_601:
[----:B------:R-:W-:-:S04]  /*2e70*/  ISETP.GE.U32.AND P0, PT, R12, R19, PT ;  /* 0x000000130c00720c */ /* 0x000fc80003f06070 */
[----:B------:R-:W-:Y:S01]  /*2e80*/  ISETP.GE.U32.AND.EX P0, PT, R22, R29, PT, P0 ;  /* 0x0000001d1600720c */ /* 0x000fe20003f06100 */
[----:B------:R-:W-:-:S12]  /*2e90*/  BRA `(.L_x_602) ;  /* 0x00000000006c7947 */ /* 0x000fd80003800000 */
.L_x_595:
[----:B------:R-:W1:Y:S01]  /*2ea0*/  LDCU UR6, c[0x0][0x3b0] ;  /* 0x00007600ff0677ac */ /* 0x000e620008000800 */
[----:B------:R-:W-:Y:S01]  /*2eb0*/  PLOP3.LUT P0, PT, PT, PT, PT, 0x80, 0x8 ;  /* 0x000000000008781c */ /* 0x000fe20003f0f070 */
[----:B-1----:R-:W-:-:S09]  /*2ec0*/  UISETP.NE.AND UP0, UPT, UR6, URZ, UPT ;  /* 0x000000ff0600728c */ /* 0x002fd2000bf05270 */
[----:B------:R-:W-:Y:S05]  /*2ed0*/  BRA.U !UP0, `(.L_x_602) ;  /* 0x00000001085c7547 */ /* 0x000fea000b800000 */
[----:B------:R-:W-:Y:S02]  /*2ee0*/  HFMA2 R18, -RZ, RZ, 0, 0 ;  /* 0x00000000ff127431 */ /* 0x000fe400000001ff */
[----:B------:R-:W-:-:S07]  /*2ef0*/  IMAD.MOV.U32 R23, RZ, RZ, RZ ;  /* 0x000000ffff177224 */ /* 0x000fce00078e00ff */
.L_x_603:
[C---:B------:R-:W-:Y:S02]  /*2f00*/  SHF.L.U32 R13, R18.reuse, 0x3, RZ ;  /* 0x00000003120d7819 */ /* 0x040fe400000006ff */
[----:B------:R-:W-:Y:S02]  /*2f10*/  SHF.L.U64.HI R19, R18, 0x3, R23 ;  /* 0x0000000312137819 */ /* 0x000fe40000010217 */
[-C--:B-----5:R-:W-:Y:S02]  /*2f20*/  IADD3 R16, P0, PT, R14, R13.reuse, RZ ;  /* 0x0000000d0e107210 */ /* 0x0a0fe40007f1e0ff */
[----:B0-----:R-:W-:-:S03]  /*2f30*/  IADD3 R12, P1, PT, R10, R13, RZ ;  /* 0x0000000d0a0c7210 */ /* 0x001fc60007f3e0ff */
        /* <DEDUP_REMOVED lines=17> */
.L_x_602:
[----:B------:R-:W-:Y:S05]  /*3050*/  BSYNC.RECONVERGENT B1 ;  /* 0x0000000000017941 */ /* 0x000fea0003800200 */
.L_x_594:
[----:B------:R-:W-:Y:S02]  /*3060*/  @P0 IADD3 R6, PT, PT, R4, 0x1, RZ ;  /* 0x0000000104060810 */ /* 0x000fe40007ffe0ff */
[----:B------:R-:W-:-:S04]  /*3070*/  SEL R9, R9, R4, P0 ;  /* 0x0000000409097207 */ /* 0x000fc80000000000 */
[----:B------:R-:W-:-:S13]  /*3080*/  ISETP.GE.AND P0, PT, R6, R9, PT ;  /* 0x000000090600720c */ /* 0x000fda0003f06270 */
[----:B------:R-:W-:Y:S05]  /*3090*/  @!P0 BRA `(.L_x_604) ;  /* 0xffffffd000fc8947 */ /* 0x000fea000383ffff */
.L_x_582:
[----:B------:R-:W-:Y:S05]  /*30a0*/  BSYNC.RECONVERGENT B0 ;  /* 0x0000000000007941 */ /* 0x000fea0003800200 */
.L_x_581:
[----:B------:R-:W2:Y:S02]  /*30b0*/  LDC.64 R2, c[0x0][0x3a0] ;  /* 0x0000e800ff027b82 */ /* 0x000ea40000000a00 */
[----:B--2---:R-:W-:-:S05]  /*30c0*/  IMAD.WIDE R2, R21, 0x4, R2 ;  /* 0x0000000415027825 */ /* 0x004fca00078e0202 */
[----:B------:R-:W-:Y:S01]  /*30d0*/  STG.E desc[UR4][R2.64], R6 ;  /* 0x0000000602007986 */ /* 0x000fe2000c101904 */
[----:B------:R-:W-:Y:S05]  /*30e0*/  EXIT ;  /* 0x000000000000794d */ /* 0x000fea0003800000 */
.L_x_605:
        /* <DEDUP_REMOVED lines=9> */
.L_x_8774:


//--------------------- .text._ZN3cub18CUB_300001_SM_10006detail10merge_sort26DeviceMergeSortMergeKernelINS2_10policy_hubIPPyE9Policy600ES6_PNS0_8NullTypeES6_SA_m18tuple_indexed_lessS5_S9_EEvbT2_T3_T4_PT6_PT7_T5_PSE_SE_NS1_7vsmem_tE --------------------------
	.section	.text._ZN3cub18CUB_300001_SM_10006detail10merge_sort26DeviceMergeSortMergeKernelINS2_10policy_hubIPPyE9Policy600ES6_PNS0_8NullTypeES6_SA_m18tuple_indexed_lessS5_S9_EEvbT2_T3_T4_PT6_PT7_T5_PSE_SE_NS1_7vsmem_tE,"ax",@progbits
	.align	128
        .global         _ZN3cub18CUB_300001_SM_10006detail10merge_sort26DeviceMergeSortMergeKernelINS2_10policy_hubIPPyE9Policy600ES6_PNS0_8NullTypeES6_SA_m18tuple_indexed_lessS5_S9_EEvbT2_T3_T4_PT6_PT7_T5_PSE_SE_NS1_7vsmem_tE
        .type           _ZN3cub18CUB_300001_SM_10006detail10merge_sort26DeviceMergeSortMergeKernelINS2_10policy_hubIPPyE9Policy600ES6_PNS0_8NullTypeES6_SA_m18tuple_indexed_lessS5_S9_EEvbT2_T3_T4_PT6_PT7_T5_PSE_SE_NS1_7vsmem_tE,@function
        .size           _ZN3cub18CUB_300001_SM_10006detail10merge_sort26DeviceMergeSortMergeKernelINS2_10policy_hubIPPyE9Policy600ES6_PNS0_8NullTypeES6_SA_m18tuple_indexed_lessS5_S9_EEvbT2_T3_T4_PT6_PT7_T5_PSE_SE_NS1_7vsmem_tE,(.L_x_8775 - _ZN3cub18CUB_300001_SM_10006detail10merge_sort26DeviceMergeSortMergeKernelINS2_10policy_hubIPPyE9Policy600ES6_PNS0_8NullTypeES6_SA_m18tuple_indexed_lessS5_S9_EEvbT2_T3_T4_PT6_PT7_T5_PSE_SE_NS1_7vsmem_tE)
        .other          _ZN3cub18CUB_300001_SM_10006detail10merge_sort26DeviceMergeSortMergeKernelINS2_10policy_hubIPPyE9Policy600ES6_PNS0_8NullTypeES6_SA_m18tuple_indexed_lessS5_S9_EEvbT2_T3_T4_PT6_PT7_T5_PSE_SE_NS1_7vsmem_tE,@"STO_CUDA_ENTRY STV_DEFAULT"
_ZN3cub18CUB_300001_SM_10006detail10merge_sort26DeviceMergeSortMergeKernelINS2_10policy_hubIPPyE9Policy600ES6_PNS0_8NullTypeES6_SA_m18tuple_indexed_lessS5_S9_EEvbT2_T3_T4_PT6_PT7_T5_PSE_SE_NS1_7vsmem_tE:
.text._ZN3cub18CUB_300001_SM_10006detail10merge_sort26DeviceMergeSortMergeKernelINS2_10policy_hubIPPyE9Policy600ES6_PNS0_8NullTypeES6_SA_m18tuple_indexed_lessS5_S9_EEvbT2_T3_T4_PT6_PT7_T5_PSE_SE_NS1_7vsmem_tE:
[----:B------:R-:W-:Y:S01]  /*0000*/  LDC R1, c[0x0][0x37c] ;  /* 0x0000df00ff017b82 */ /* 0x000fe20000000800 */
[----:B------:R-:W0:Y:S01]  /*0010*/  S2R R0, SR_CTAID.X ;  /* 0x0000000000007919 */ /* 0x000e220000002500 */
[----:B------:R-:W1:Y:S06]  /*0020*/  LDCU UR4, c[0x0][0x370] ;  /* 0x00006e00ff0477ac */ /* 0x000e6c0008000800 */
[----:B------:R-:W2:Y:S01]  /*0030*/  LDC.64 R4, c[0x0][0x3c8] ;  /* 0x0000f200ff047b82 */ /* 0x000ea20000000a00 */
[----:B------:R-:W3:Y:S01]  /*0040*/  S2R R2, SR_TID.X ;  /* 0x0000000000027919 */ /* 0x000ee20000002100 */
[----:B------:R-:W4:Y:S01]  /*0050*/  LDCU.64 UR8, c[0x0][0x358] ;  /* 0x00006b00ff0877ac */ /* 0x000f220008000a00 */
[----:B-1----:R-:W-:-:S06]  /*0060*/  UIADD3 UR4, UPT, UPT, UR4, -0x1, URZ ;  /* 0xffffffff04047890 */ /* 0x002fcc000fffe0ff */
[----:B0-----:R-:W-:-:S13]  /*0070*/  ISETP.GE.U32.AND P0, PT, R0, UR4, PT ;  /* 0x0000000400007c0c */ /* 0x001fda000bf06070 */
[----:B---34-:R-:W-:Y:S05]  /*0080*/  @P0 BRA `(.L_x_606) ;  /* 0x000001c400080947 */ /* 0x018fea0003800000 */
[----:B------:R-:W0:Y:S01]  /*0090*/  LDC.64 R8, c[0x0][0x3c0] ;  /* 0x0000f000ff087b82 */ /* 0x000e220000000a00 */
[----:B--2---:R-:W-:-:S07]  /*00a0*/  IADD3 R3, P2, PT, RZ, -R4, RZ ;  /* 0x80000004ff037210 */ /* 0x004fce0007f5e0ff */
[----:B------:R-:W1:Y:S01]  /*00b0*/  LDC.64 R10, c[0x0][0x398] ;  /* 0x0000e600ff0a7b82 */ /* 0x000e620000000a00 */
[----:B------:R-:W-:Y:S01]  /*00c0*/  IMAD.WIDE.U32 R14, R4, 0x400, RZ ;  /* 0x00000400040e7825 */ /* 0x000fe200078e00ff */
[----:B------:R-:W2:Y:S01]  /*00d0*/  LDCU.U8 UR4, c[0x0][0x380] ;  /* 0x00007000ff0477ac */ /* 0x000ea20008000000 */
[----:B0-----:R-:W-:-:S04]  /*00e0*/  LEA R8, P0, R0, R8, 0x3 ;  /* 0x0000000800087211 */ /* 0x001fc800078018ff */
[----:B------:R-:W-:-:S05]  /*00f0*/  LEA.HI.X R9, R0, R9, RZ, 0x3, P0 ;  /* 0x0000000900097211 */ /* 0x000fca00000f1cff */
[----:B------:R-:W3:Y:S04]  /*0100*/  LDG.E.64 R12, desc[UR8][R8.64+0x8] ;  /* 0x00000808080c7981 */ /* 0x000ee8000c1e1b00 */
[----:B------:R0:W4:Y:S01]  /*0110*/  LDG.E.64 R6, desc[UR8][R8.64] ;  /* 0x0000000808067981 */ /* 0x000122000c1e1b00 */
[-C--:B------:R-:W-:Y:S01]  /*0120*/  LOP3.LUT R17, R3, R0.reuse, RZ, 0xc0, !PT ;  /* 0x0000000003117212 */ /* 0x080fe200078ec0ff */
[----:B------:R-:W-:Y:S01]  /*0130*/  IMAD.SHL.U32 R27, R5, 0x400, RZ ;  /* 0x00000400051b7824 */ /* 0x000fe200078e00ff */
[----:B--2---:R-:W-:Y:S01]  /*0140*/  UPRMT UR4, UR4, 0x8880, URZ ;  /* 0x0000888004047896 */ /* 0x004fe200080000ff */
[----:B------:R-:W-:Y:S01]  /*0150*/  ACQBULK ;  /* 0x000000000000782e */ /* 0x000fe20000000000 */
[C---:B------:R-:W-:Y:S01]  /*0160*/  SHF.L.U64.HI R4, R17.reuse, 0xb, RZ ;  /* 0x0000000b11047819 */ /* 0x040fe200000102ff */
[----:B------:R-:W-:Y:S01]  /*0170*/  IMAD.SHL.U32 R21, R17, 0x800, RZ ;  /* 0x0000080011157824 */ /* 0x000fe200078e00ff */
[----:B------:R-:W-:Y:S01]  /*0180*/  IADD3 R27, PT, PT, R15, R27, RZ ;  /* 0x0000001b0f1b7210 */ /* 0x000fe20007ffe0ff */
[----:B------:R-:W-:Y:S01]  /*0190*/  UISETP.NE.AND UP0, UPT, UR4, URZ, UPT ;  /* 0x000000ff0400728c */ /* 0x000fe2000bf05270 */
[----:B------:R-:W-:-:S02]  /*01a0*/  LOP3.LUT R15, R3, R0, RZ, 0xfc, !PT ;  /* 0x00000000030f7212 */ /* 0x000fc400078efcff */
[----:B0-----:R-:W-:Y:S02]  /*01b0*/  IADD3 R9, P3, PT, R0, -R17, RZ ;  /* 0x8000001100097210 */ /* 0x001fe40007f7e0ff */
[----:B------:R-:W-:Y:S02]  /*01c0*/  LOP3.LUT R8, R14, 0xfffff800, RZ, 0xc0, !PT ;  /* 0xfffff8000e087812 */ /* 0x000fe400078ec0ff */
[----:B------:R-:W-:Y:S02]  /*01d0*/  IADD3.X R17, PT, PT, RZ, ~R5, RZ, P2, !PT ;  /* 0x80000005ff117210 */ /* 0x000fe400017fe4ff */
[----:B------:R-:W-:-:S04]  /*01e0*/  ISETP.NE.U32.AND P0, PT, R15, -0x1, PT ;  /* 0xffffffff0f00780c */ /* 0x000fc80003f05070 */
[----:B------:R-:W-:Y:S02]  /*01f0*/  ISETP.NE.AND.EX P0, PT, R17, -0x1, PT, P0 ;  /* 0xffffffff1100780c */ /* 0x000fe40003f05300 */
[----:B---3--:R-:W-:-:S05]  /*0200*/  IADD3 R3, P1, PT, R12, -R21, RZ ;  /* 0x800000150c037210 */ /* 0x008fca0007f3e0ff */
[--C-:B------:R-:W-:Y:S01]  /*0210*/  IMAD.X R14, R13, 0x1, ~R4.reuse, P1 ;  /* 0x000000010d0e7824 */ /* 0x100fe200008e0e04 */
[----:B-1----:R-:W-:Y:S01]  /*0220*/  IADD3 R13, P4, PT, -R21, R10, RZ ;  /* 0x0000000a150d7210 */ /* 0x002fe20007f9e1ff */
[----:B------:R-:W-:Y:S01]  /*0230*/  IMAD.X R10, RZ, RZ, -0x1, P3 ;  /* 0xffffffffff0a7424 */ /* 0x000fe200018e06ff */
[----:B------:R-:W-:Y:S02]  /*0240*/  ISETP.NE.U32.AND P1, PT, R9, -0x1, PT ;  /* 0xffffffff0900780c */ /* 0x000fe40003f25070 */
[----:B------:R-:W-:Y:S01]  /*0250*/  ISETP.GT.U32.AND P2, PT, R13, R8, PT ;  /* 0x000000080d00720c */ /* 0x000fe20003f44070 */
[----:B------:R-:W-:Y:S01]  /*0260*/  IMAD.X R16, R11, 0x1, ~R4, P4 ;  /* 0x000000010b107824 */ /* 0x000fe200020e0e04 */
[----:B------:R-:W-:Y:S01]  /*0270*/  ISETP.NE.AND.EX P1, PT, R10, -0x1, PT, P1 ;  /* 0xffffffff0a00780c */ /* 0x000fe20003f25310 */
[----:B------:R-:W-:Y:S01]  /*0280*/  IMAD.MOV.U32 R11, RZ, RZ, 0x7ff ;  /* 0x000007ffff0b7424 */ /* 0x000fe200078e00ff */
[----:B------:R-:W-:Y:S02]  /*0290*/  SHF.L.U64.HI R5, R9, 0xb, R10 ;  /* 0x0000000b09057819 */ /* 0x000fe4000001020a */
[----:B----4-:R-:W-:-:S02]  /*02a0*/  IADD3 R18, P3, PT, R6, -R21, RZ ;  /* 0x8000001506127210 */ /* 0x010fc40007f7e0ff */
[----:B------:R-:W-:Y:S02]  /*02b0*/  SHF.L.U32 R9, R9, 0xb, RZ ;  /* 0x0000000b09097819 */ /* 0x000fe400000006ff */
[----:B------:R-:W-:Y:S01]  /*02c0*/  SEL R10, R11, 0x800, !P1 ;  /* 0x000008000b0a7807 */ /* 0x000fe20004800000 */
[----:B------:R-:W-:Y:S01]  /*02d0*/  IMAD.X R15, R7, 0x1, ~R4, P3 ;  /* 0x00000001070f7824 */ /* 0x000fe200018e0e04 */
[----:B------:R-:W-:Y:S02]  /*02e0*/  ISETP.GT.U32.AND.EX P1, PT, R16, R27, PT, P2 ;  /* 0x0000001b1000720c */ /* 0x000fe40003f24120 */
[----:B------:R-:W-:Y:S02]  /*02f0*/  IADD3 R12, P2, PT, -R18, R9, RZ ;  /* 0x00000009120c7210 */ /* 0x000fe40007f5e1ff */
[----:B------:R-:W-:Y:S02]  /*0300*/  IADD3 R9, P3, P4, -R3, R10, R9 ;  /* 0x0000000a03097210 */ /* 0x000fe40007c7e109 */
[----:B------:R-:W-:Y:S01]  /*0310*/  SEL R11, R13, R8, P1 ;  /* 0x000000080d0b7207 */ /* 0x000fe20000800000 */
[----:B------:R-:W-:Y:S01]  /*0320*/  IMAD.X R15, R5, 0x1, ~R15, P2 ;  /* 0x00000001050f7824 */ /* 0x000fe200010e0e0f */
[----:B------:R-:W-:-:S02]  /*0330*/  IADD3.X R10, PT, PT, ~R14, RZ, R5, P3, P4 ;  /* 0x000000ff0e0a7210 */ /* 0x000fc40001fe8505 */
[----:B------:R-:W-:Y:S02]  /*0340*/  SEL R14, R16, R27, P1 ;  /* 0x0000001b100e7207 */ /* 0x000fe40000800000 */
[----:B------:R-:W-:Y:S02]  /*0350*/  IADD3 R11, P1, PT, R11, -R8, RZ ;  /* 0x800000080b0b7210 */ /* 0x000fe40007f3e0ff */
[C---:B------:R-:W-:Y:S02]  /*0360*/  SEL R9, R8.reuse, R9, !P0 ;  /* 0x0000000908097207 */ /* 0x040fe40004000000 */
[----:B------:R-:W-:Y:S02]  /*0370*/  SEL R5, R27, R10, !P0 ;  /* 0x0000000a1b057207 */ /* 0x000fe40004000000 */
[----:B------:R-:W-:Y:S02]  /*0380*/  ISETP.LT.U32.AND P2, PT, R8, R13, PT ;  /* 0x0000000d0800720c */ /* 0x000fe40003f41070 */
[----:B------:R-:W-:-:S02]  /*0390*/  IADD3.X R10, PT, PT, R14, ~R27, RZ, P1, !PT ;  /* 0x8000001b0e0a7210 */ /* 0x000fc40000ffe4ff */
[-C--:B------:R-:W-:Y:S02]  /*03a0*/  ISETP.LT.U32.AND P1, PT, R12, R11.reuse, PT ;  /* 0x0000000b0c00720c */ /* 0x080fe40003f21070 */
[----:B------:R-:W-:Y:S02]  /*03b0*/  ISETP.LT.U32.AND P3, PT, R9, R11, PT ;  /* 0x0000000b0900720c */ /* 0x000fe40003f61070 */
[----:B------:R-:W-:Y:S02]  /*03c0*/  ISETP.LT.U32.AND.EX P2, PT, R27, R16, PT, P2 ;  /* 0x000000101b00720c */ /* 0x000fe40003f41120 */
[-C--:B------:R-:W-:Y:S02]  /*03d0*/  ISETP.LT.U32.AND.EX P1, PT, R15, R10.reuse, PT, P1 ;  /* 0x0000000a0f00720c */ /* 0x080fe40003f21110 */
[----:B------:R-:W-:Y:S02]  /*03e0*/  ISETP.LT.U32.AND.EX P3, PT, R5, R10, PT, P3 ;  /* 0x0000000a0500720c */ /* 0x000fe40003f61130 */
[----:B------:R-:W-:-:S02]  /*03f0*/  @!P0 SEL R3, R8, R13, P2 ;  /* 0x0000000d08038207 */ /* 0x000fc40001000000 */
[-C--:B------:R-:W-:Y:S02]  /*0400*/  SEL R12, R12, R11.reuse, P1 ;  /* 0x0000000b0c0c7207 */ /* 0x080fe40000800000 */
[----:B------:R-:W-:Y:S01]  /*0410*/  SEL R9, R9, R11, P3 ;  /* 0x0000000b09097207 */ /* 0x000fe20001800000 */
[----:B------:R-:W-:Y:S01]  /*0420*/  IMAD.IADD R5, R3, 0x1, -R18 ;  /* 0x0000000103057824 */ /* 0x000fe200078e0a12 */
[----:B------:R-:W-:-:S03]  /*0430*/  SEL R15, R15, R10, P1 ;  /* 0x0000000a0f0f7207 */ /* 0x000fc60000800000 */
[----:B------:R-:W-:Y:S01]  /*0440*/  IMAD.IADD R3, R9, 0x1, -R12 ;  /* 0x0000000109037824 */ /* 0x000fe200078e0a0c */
[----:B------:R-:W-:Y:S06]  /*0450*/  BRA.U !UP0, `(.L_x_607) ;  /* 0x0000000508ac7547 */ /* 0x000fec000b800000 */
[C---:B------:R-:W-:Y:S01]  /*0460*/  IADD3 R10, PT, PT, R2.reuse, 0x100, RZ ;  /* 0x00000100020a7810 */ /* 0x040fe20007ffe0ff */
[----:B------:R-:W-:Y:S01]  /*0470*/  VIADD R16, R2, 0x300 ;  /* 0x0000030002107836 */ /* 0x000fe20000000000 */
[----:B------:R-:W-:Y:S01]  /*0480*/  IADD3 R21, P1, P2, R12, R21, R8 ;  /* 0x000000150c157210 */ /* 0x000fe20007a3e008 */
[----:B------:R-:W-:Y:S01]  /*0490*/  VIADD R8, R2, 0x200 ;  /* 0x0000020002087836 */ /* 0x000fe20000000000 */
[C---:B------:R-:W-:Y:S01]  /*04a0*/  ISETP.GE.AND P0, PT, R10.reuse, R5, PT ;  /* 0x000000050a00720c */ /* 0x040fe20003f06270 */
[----:B------:R-:W-:Y:S01]  /*04b0*/  IMAD.IADD R9, R10, 0x1, -R5 ;  /* 0x000000010a097824 */ /* 0x000fe200078e0a05 */
[----:B------:R-:W-:Y:S01]  /*04c0*/  IADD3.X R27, PT, PT, R15, R4, R27, P1, P2 ;  /* 0x000000040f1b7210 */ /* 0x000fe20000fe441b */
[----:B------:R-:W-:Y:S01]  /*04d0*/  VIADD R22, R2, 0x600 ;  /* 0x0000060002167836 */ /* 0x000fe20000000000 */
[----:B------:R-:W-:Y:S01]  /*04e0*/  SEL R11, R6, R21, !P0 ;  /* 0x00000015060b7207 */ /* 0x000fe20004000000 */
[----:B------:R-:W0:Y:S01]  /*04f0*/  LDCU.64 UR4, c[0x0][0x388] ;  /* 0x00007100ff0477ac */ /* 0x000e220008000a00 */
[----:B------:R-:W-:Y:S01]  /*0500*/  SEL R14, R10, R9, !P0 ;  /* 0x000000090a0e7207 */ /* 0x000fe20004000000 */
[----:B------:R-:W-:Y:S01]  /*0510*/  VIADD R10, R2, 0x700 ;  /* 0x00000700020a7836 */ /* 0x000fe20000000000 */
[----:B------:R-:W-:-:S02]  /*0520*/  ISETP.GE.AND P3, PT, R8, R5, PT ;  /* 0x000000050800720c */ /* 0x000fc40003f66270 */
[----:B------:R-:W-:Y:S02]  /*0530*/  IADD3 R13, PT, PT, -R5, R8, RZ ;  /* 0x00000008050d7210 */ /* 0x000fe40007ffe1ff */
[----:B------:R-:W-:Y:S02]  /*0540*/  SHF.R.S32.HI R9, RZ, 0x1f, R9 ;  /* 0x0000001fff097819 */ /* 0x000fe40000011409 */
[----:B------:R-:W-:Y:S02]  /*0550*/  IADD3 R14, P1, PT, R14, R11, RZ ;  /* 0x0000000b0e0e7210 */ /* 0x000fe40007f3e0ff */
[----:B------:R-:W-:Y:S02]  /*0560*/  SEL R11, R8, R13, !P3 ;  /* 0x0000000d080b7207 */ /* 0x000fe40005800000 */
[----:B------:R-:W-:Y:S02]  /*0570*/  SEL R8, R7, R27, !P0 ;  /* 0x0000001b07087207 */ /* 0x000fe40004000000 */
[----:B------:R-:W-:-:S02]  /*0580*/  SEL R9, R9, RZ, P0 ;  /* 0x000000ff09097207 */ /* 0x000fc40000000000 */
[C---:B------:R-:W-:Y:S02]  /*0590*/  LOP3.LUT R24, R2.reuse, 0x400, RZ, 0xfc, !PT ;  /* 0x0000040002187812 */ /* 0x040fe400078efcff */
[----:B------:R-:W-:Y:S01]  /*05a0*/  IADD3 R20, PT, PT, R2, 0x500, RZ ;  /* 0x0000050002147810 */ /* 0x000fe20007ffe0ff */
[----:B------:R-:W-:Y:S01]  /*05b0*/  IMAD.X R9, R9, 0x1, R8, P1 ;  /* 0x0000000109097824 */ /* 0x000fe200008e0608 */
[----:B------:R-:W-:Y:S02]  /*05c0*/  SHF.R.S32.HI R13, RZ, 0x1f, R13 ;  /* 0x0000001fff0d7819 */ /* 0x000fe4000001140d */
[----:B------:R-:W-:Y:S02]  /*05d0*/  SEL R4, R6, R21, !P3 ;  /* 0x0000001506047207 */ /* 0x000fe40005800000 */
[-C--:B------:R-:W-:Y:S02]  /*05e0*/  ISETP.GE.AND P4, PT, R2, R5.reuse, PT ;  /* 0x000000050200720c */ /* 0x080fe40003f86270 */
[----:B------:R-:W-:-:S02]  /*05f0*/  ISETP.GE.AND P6, PT, R16, R5, PT ;  /* 0x000000051000720c */ /* 0x000fc40003fc6270 */
[-C--:B------:R-:W-:Y:S02]  /*0600*/  ISETP.GE.AND P2, PT, R24, R5.reuse, PT ;  /* 0x000000051800720c */ /* 0x080fe40003f46270 */
[-C--:B------:R-:W-:Y:S02]  /*0610*/  ISETP.GE.AND P1, PT, R20, R5.reuse, PT ;  /* 0x000000051400720c */ /* 0x080fe40003f26270 */
[----:B------:R-:W-:Y:S02]  /*0620*/  ISETP.GE.AND P0, PT, R22, R5, PT ;  /* 0x000000051600720c */ /* 0x000fe40003f06270 */
[----:B------:R-:W-:Y:S02]  /*0630*/  SEL R33, R7, R27, !P3 ;  /* 0x0000001b07217207 */ /* 0x000fe40005800000 */
[----:B------:R-:W-:Y:S02]  /*0640*/  SEL R26, R13, RZ, P3 ;  /* 0x000000ff0d1a7207 */ /* 0x000fe40001800000 */
[----:B------:R-:W-:-:S02]  /*0650*/  ISETP.GE.AND P3, PT, R10, R5, PT ;  /* 0x000000050a00720c */ /* 0x000fc40003f66270 */
[----:B------:R-:W-:Y:S02]  /*0660*/  IADD3 R11, P5, PT, R11, R4, RZ ;  /* 0x000000040b0b7210 */ /* 0x000fe40007fbe0ff */
[----:B------:R-:W-:Y:S02]  /*0670*/  IADD3 R29, PT, PT, -R5, R16, RZ ;  /* 0x00000010051d7210 */ /* 0x000fe40007ffe1ff */
[CC--:B------:R-:W-:Y:S02]  /*0680*/  SEL R25, R6.reuse, R21.reuse, !P4 ;  /* 0x0000001506197207 */ /* 0x0c0fe40006000000 */
[CC--:B------:R-:W-:Y:S02]  /*0690*/  SEL R31, R6.reuse, R21.reuse, !P6 ;  /* 0x00000015061f7207 */ /* 0x0c0fe40007000000 */
[CC--:B------:R-:W-:Y:S02]  /*06a0*/  SEL R4, R6.reuse, R21.reuse, !P2 ;  /* 0x0000001506047207 */ /* 0x0c0fe40005000000 */
[----:B------:R-:W-:-:S02]  /*06b0*/  SEL R17, R6, R21, !P1 ;  /* 0x0000001506117207 */ /* 0x000fc40004800000 */
[CC--:B------:R-:W-:Y:S02]  /*06c0*/  SEL R19, R6.reuse, R21.reuse, !P0 ;  /* 0x0000001506137207 */ /* 0x0c0fe40004000000 */
[----:B------:R-:W-:Y:S02]  /*06d0*/  SEL R21, R6, R21, !P3 ;  /* 0x0000001506157207 */ /* 0x000fe40005800000 */
[CC--:B------:R-:W-:Y:S02]  /*06e0*/  SEL R23, R7.reuse, R27.reuse, !P6 ;  /* 0x0000001b07177207 */ /* 0x0c0fe40007000000 */
[CC--:B------:R-:W-:Y:S02]  /*06f0*/  SEL R15, R7.reuse, R27.reuse, !P2 ;  /* 0x0000001b070f7207 */ /* 0x0c0fe40005000000 */
[CC--:B------:R-:W-:Y:S02]  /*0700*/  SEL R8, R7.reuse, R27.reuse, !P1 ;  /* 0x0000001b07087207 */ /* 0x0c0fe40004800000 */
[----:B------:R-:W-:-:S02]  /*0710*/  SEL R6, R7, R27, !P0 ;  /* 0x0000001b07067207 */ /* 0x000fc40004000000 */
[CC--:B------:R-:W-:Y:S02]  /*0720*/  SEL R13, R7.reuse, R27.reuse, !P4 ;  /* 0x0000001b070d7207 */ /* 0x0c0fe40006000000 */
[----:B------:R-:W-:Y:S01]  /*0730*/  SEL R12, R7, R27, !P3 ;  /* 0x0000001b070c7207 */ /* 0x000fe20005800000 */
[----:B------:R-:W-:Y:S01]  /*0740*/  IMAD.IADD R27, R2, 0x1, -R5 ;  /* 0x00000001021b7824 */ /* 0x000fe200078e0a05 */
[----:B------:R-:W-:Y:S01]  /*0750*/  SEL R18, R16, R29, !P6 ;  /* 0x0000001d10127207 */ /* 0x000fe20007000000 */
[----:B------:R-:W-:Y:S01]  /*0760*/  IMAD.X R16, R26, 0x1, R33, P5 ;  /* 0x000000011a107824 */ /* 0x000fe200028e0621 */
[----:B------:R-:W-:Y:S02]  /*0770*/  SHF.R.S32.HI R7, RZ, 0x1f, R29 ;  /* 0x0000001fff077819 */ /* 0x000fe4000001141d */
[----:B------:R-:W-:Y:S02]  /*0780*/  SEL R28, R2, R27, !P4 ;  /* 0x0000001b021c7207 */ /* 0x000fe40006000000 */
[----:B------:R-:W-:-:S02]  /*0790*/  IADD3 R18, P5, PT, R18, R31, RZ ;  /* 0x0000001f12127210 */ /* 0x000fc40007fbe0ff */
[----:B------:R-:W-:Y:S02]  /*07a0*/  SEL R26, R7, RZ, P6 ;  /* 0x000000ff071a7207 */ /* 0x000fe40003000000 */
[----:B------:R-:W-:Y:S02]  /*07b0*/  SHF.R.S32.HI R27, RZ, 0x1f, R27 ;  /* 0x0000001fff1b7819 */ /* 0x000fe4000001141b */
[----:B------:R-:W-:Y:S01]  /*07c0*/  IADD3 R29, PT, PT, -R5, R24, RZ ;  /* 0x00000018051d7210 */ /* 0x000fe20007ffe1ff */
[----:B------:R-:W-:Y:S01]  /*07d0*/  IMAD.X R23, R26, 0x1, R23, P5 ;  /* 0x000000011a177824 */ /* 0x000fe200028e0617 */
[----:B------:R-:W-:Y:S01]  /*07e0*/  IADD3 R7, P6, PT, R28, R25, RZ ;  /* 0x000000191c077210 */ /* 0x000fe20007fde0ff */
[----:B------:R-:W-:Y:S01]  /*07f0*/  IMAD.IADD R25, R20, 0x1, -R5 ;  /* 0x0000000114197824 */ /* 0x000fe200078e0a05 */
[----:B------:R-:W-:Y:S02]  /*0800*/  SEL R26, R27, RZ, P4 ;  /* 0x000000ff1b1a7207 */ /* 0x000fe40002000000 */
[----:B------:R-:W-:-:S02]  /*0810*/  SEL R31, R24, R29, !P2 ;  /* 0x0000001d181f7207 */ /* 0x000fc40005000000 */
[----:B------:R-:W-:Y:S02]  /*0820*/  IADD3 R27, PT, PT, -R5, R22, RZ ;  /* 0x00000016051b7210 */ /* 0x000fe40007ffe1ff */
[----:B------:R-:W-:Y:S02]  /*0830*/  SHF.R.S32.HI R29, RZ, 0x1f, R29 ;  /* 0x0000001fff1d7819 */ /* 0x000fe4000001141d */
[----:B------:R-:W-:Y:S02]  /*0840*/  SEL R24, R20, R25, !P1 ;  /* 0x0000001914187207 */ /* 0x000fe40004800000 */
[----:B------:R-:W-:Y:S02]  /*0850*/  SEL R20, R22, R27, !P0 ;  /* 0x0000001b16147207 */ /* 0x000fe40004000000 */
[----:B------:R-:W-:Y:S01]  /*0860*/  SEL R22, R29, RZ, P2 ;  /* 0x000000ff1d167207 */ /* 0x000fe20001000000 */
[----:B------:R-:W-:Y:S01]  /*0870*/  IMAD.IADD R29, R10, 0x1, -R5 ;  /* 0x000000010a1d7824 */ /* 0x000fe200078e0a05 */
[----:B------:R-:W-:-:S02]  /*0880*/  SHF.R.S32.HI R25, RZ, 0x1f, R25 ;  /* 0x0000001fff197819 */ /* 0x000fc40000011419 */
[----:B------:R-:W-:Y:S02]  /*0890*/  SHF.R.S32.HI R27, RZ, 0x1f, R27 ;  /* 0x0000001fff1b7819 */ /* 0x000fe4000001141b */
[----:B------:R-:W-:Y:S02]  /*08a0*/  SEL R10, R10, R29, !P3 ;  /* 0x0000001d0a0a7207 */ /* 0x000fe40005800000 */
[----:B------:R-:W-:Y:S02]  /*08b0*/  SHF.R.S32.HI R29, RZ, 0x1f, R29 ;  /* 0x0000001fff1d7819 */ /* 0x000fe4000001141d */
[----:B------:R-:W-:Y:S01]  /*08c0*/  IADD3 R19, P2, PT, R20, R19, RZ ;  /* 0x0000001314137210 */ /* 0x000fe20007f5e0ff */
[----:B------:R-:W-:Y:S01]  /*08d0*/  IMAD.X R20, R26, 0x1, R13, P6 ;  /* 0x000000011a147824 */ /* 0x000fe200030e060d */
[----:B------:R-:W-:Y:S02]  /*08e0*/  SEL R25, R25, RZ, P1 ;  /* 0x000000ff19197207 */ /* 0x000fe40000800000 */
[----:B------:R-:W-:-:S02]  /*08f0*/  SEL R27, R27, RZ, P0 ;  /* 0x000000ff1b1b7207 */ /* 0x000fc40000000000 */
[----:B------:R-:W-:Y:S02]  /*0900*/  IADD3 R4, P4, PT, R31, R4, RZ ;  /* 0x000000041f047210 */ /* 0x000fe40007f9e0ff */
[----:B------:R-:W-:Y:S01]  /*0910*/  IADD3 R17, P5, PT, R24, R17, RZ ;  /* 0x0000001118117210 */ /* 0x000fe20007fbe0ff */
[----:B------:R-:W-:Y:S01]  /*0920*/  IMAD.X R24, R27, 0x1, R6, P2 ;  /* 0x000000011b187824 */ /* 0x000fe200010e0606 */
[----:B------:R-:W-:Y:S02]  /*0930*/  IADD3 R21, P1, PT, R10, R21, RZ ;  /* 0x000000150a157210 */ /* 0x000fe40007f3e0ff */
[----:B------:R-:W-:Y:S02]  /*0940*/  SEL R29, R29, RZ, P3 ;  /* 0x000000ff1d1d7207 */ /* 0x000fe40001800000 */
[----:B------:R-:W-:Y:S01]  /*0950*/  IADD3.X R15, PT, PT, R22, R15, RZ, P4, !PT ;  /* 0x0000000f160f7210 */ /* 0x000fe200027fe4ff */
[----:B------:R-:W-:Y:S01]  /*0960*/  IMAD.X R22, R25, 0x1, R8, P5 ;  /* 0x0000000119167824 */ /* 0x000fe200028e0608 */
[----:B------:R-:W-:-:S02]  /*0970*/  IADD3.X R26, PT, PT, R29, R12, RZ, P1, !PT ;  /* 0x0000000c1d1a7210 */ /* 0x000fc40000ffe4ff */
[----:B0-----:R-:W-:Y:S02]  /*0980*/  LEA R12, P2, R11, UR4, 0x3 ;  /* 0x000000040b0c7c11 */ /* 0x001fe4000f8418ff */
[----:B------:R-:W-:Y:S02]  /*0990*/  LEA R6, P0, R7, UR4, 0x3 ;  /* 0x0000000407067c11 */ /* 0x000fe4000f8018ff */
[----:B------:R-:W-:Y:S02]  /*09a0*/  LEA R8, P1, R14, UR4, 0x3 ;  /* 0x000000040e087c11 */ /* 0x000fe4000f8218ff */
[----:B------:R-:W-:Y:S02]  /*09b0*/  LEA R10, P3, R18, UR4, 0x3 ;  /* 0x00000004120a7c11 */ /* 0x000fe4000f8618ff */
[----:B------:R-:W-:Y:S02]  /*09c0*/  LEA.HI.X R13, R11, UR5, R16, 0x3, P2 ;  /* 0x000000050b0d7c11 */ /* 0x000fe400090f1c10 */
[----:B------:R-:W-:-:S02]  /*09d0*/  LEA.HI.X R7, R7, UR5, R20, 0x3, P0 ;  /* 0x0000000507077c11 */ /* 0x000fc400080f1c14 */
[----:B------:R-:W-:Y:S02]  /*09e0*/  LEA.HI.X R9, R14, UR5, R9, 0x3, P1 ;  /* 0x000000050e097c11 */ /* 0x000fe400088f1c09 */
[----:B------:R-:W-:Y:S01]  /*09f0*/  LEA.HI.X R11, R18, UR5, R23, 0x3, P3 ;  /* 0x00000005120b7c11 */ /* 0x000fe200098f1c17 */
[----:B------:R-:W5:Y:S01]  /*0a00*/  LDG.E.64 R12, desc[UR8][R12.64] ;  /* 0x000000080c0c7981 */ /* 0x000f62000c1e1b00 */
[C---:B------:R-:W-:Y:S02]  /*0a10*/  LEA R14, P0, R4.reuse, UR4, 0x3 ;  /* 0x00000004040e7c11 */ /* 0x040fe4000f8018ff */
[----:B------:R-:W-:Y:S01]  /*0a20*/  LEA R16, P1, R17, UR4, 0x3 ;  /* 0x0000000411107c11 */ /* 0x000fe2000f8218ff */
[----:B------:R-:W5:Y:S01]  /*0a30*/  LDG.E.64 R6, desc[UR8][R6.64] ;  /* 0x0000000806067981 */ /* 0x000f62000c1e1b00 */
[----:B------:R-:W-:Y:S02]  /*0a40*/  LEA R18, P2, R19, UR4, 0x3 ;  /* 0x0000000413127c11 */ /* 0x000fe4000f8418ff */
[----:B------:R-:W-:Y:S01]  /*0a50*/  LEA R20, P3, R21, UR4, 0x3 ;  /* 0x0000000415147c11 */ /* 0x000fe2000f8618ff */
[----:B------:R-:W5:Y:S01]  /*0a60*/  LDG.E.64 R8, desc[UR8][R8.64] ;  /* 0x0000000808087981 */ /* 0x000f62000c1e1b00 */
[----:B------:R-:W-:-:S02]  /*0a70*/  LEA.HI.X R15, R4, UR5, R15, 0x3, P0 ;  /* 0x00000005040f7c11 */ /* 0x000fc400080f1c0f */
[----:B------:R-:W-:Y:S01]  /*0a80*/  LEA.HI.X R17, R17, UR5, R22, 0x3, P1 ;  /* 0x0000000511117c11 */ /* 0x000fe200088f1c16 */
[----:B------:R-:W5:Y:S01]  /*0a90*/  LDG.E.64 R10, desc[UR8][R10.64] ;  /* 0x000000080a0a7981 */ /* 0x000f62000c1e1b00 */
[----:B------:R-:W-:Y:S02]  /*0aa0*/  LEA.HI.X R19, R19, UR5, R24, 0x3, P2 ;  /* 0x0000000513137c11 */ /* 0x000fe400090f1c18 */
[----:B------:R-:W-:Y:S01]  /*0ab0*/  LEA.HI.X R21, R21, UR5, R26, 0x3, P3 ;  /* 0x0000000515157c11 */ /* 0x000fe200098f1c1a */
[----:B------:R-:W5:Y:S04]  /*0ac0*/  LDG.E.64 R14, desc[UR8][R14.64] ;  /* 0x000000080e0e7981 */ /* 0x000f68000c1e1b00 */
[----:B------:R-:W5:Y:S04]  /*0ad0*/  LDG.E.64 R16, desc[UR8][R16.64] ;  /* 0x0000000810107981 */ /* 0x000f68000c1e1b00 */
[----:B------:R-:W5:Y:S04]  /*0ae0*/  LDG.E.64 R18, desc[UR8][R18.64] ;  /* 0x0000000812127981 */ /* 0x000f68000c1e1b00 */
[----:B------:R-:W5:Y:S01]  /*0af0*/  LDG.E.64 R20, desc[UR8][R20.64] ;  /* 0x0000000814147981 */ /* 0x000f62000c1e1b00 */
[----:B------:R-:W-:Y:S05]  /*0b00*/  BRA `(.L_x_608) ;  /* 0x0000000400a87947 */ /* 0x000fea0003800000 */
.L_x_607:
[----:B------:R-:W-:Y:S01]  /*0b10*/  VIADD R10, R2, 0x100 ;  /* 0x00000100020a7836 */ /* 0x000fe20000000000 */
[----:B------:R-:W-:Y:S01]  /*0b20*/  IADD3 R21, P0, P1, R12, R21, R8 ;  /* 0x000000150c157210 */ /* 0x000fe2000791e008 */
[C---:B------:R-:W-:Y:S01]  /*0b30*/  VIADD R20, R2.reuse, 0x500 ;  /* 0x0000050002147836 */ /* 0x040fe20000000000 */
[----:B------:R-:W-:Y:S01]  /*0b40*/  IADD3 R8, PT, PT, R2, 0x200, RZ ;  /* 0x0000020002087810 */ /* 0x000fe20007ffe0ff */
[C---:B------:R-:W-:Y:S01]  /*0b50*/  IMAD.IADD R11, R10.reuse, 0x1, -R5 ;  /* 0x000000010a0b7824 */ /* 0x040fe200078e0a05 */
[----:B------:R-:W-:Y:S01]  /*0b60*/  ISETP.GE.AND P2, PT, R10, R5, PT ;  /* 0x000000050a00720c */ /* 0x000fe20003f46270 */
[----:B------:R-:W-:Y:S01]  /*0b70*/  VIADD R22, R2, 0x600 ;  /* 0x0000060002167836 */ /* 0x000fe20000000000 */
[----:B------:R-:W-:Y:S01]  /*0b80*/  IADD3.X R27, PT, PT, R15, R4, R27, P0, P1 ;  /* 0x000000040f1b7210 */ /* 0x000fe200007e241b */
[----:B------:R-:W-:Y:S01]  /*0b90*/  IMAD.IADD R17, R8, 0x1, -R5 ;  /* 0x0000000108117824 */ /* 0x000fe200078e0a05 */
[----:B------:R-:W-:Y:S01]  /*0ba0*/  SEL R10, R10, R11, !P2 ;  /* 0x0000000b0a0a7207 */ /* 0x000fe20005000000 */
[----:B------:R-:W0:Y:S01]  /*0bb0*/  LDCU.64 UR4, c[0x0][0x3a0] ;  /* 0x00007400ff0477ac */ /* 0x000e220008000a00 */
[----:B------:R-:W-:-:S02]  /*0bc0*/  SEL R9, R6, R21, !P2 ;  /* 0x0000001506097207 */ /* 0x000fc40005000000 */
[----:B------:R-:W-:Y:S02]  /*0bd0*/  SHF.R.S32.HI R11, RZ, 0x1f, R11 ;  /* 0x0000001fff0b7819 */ /* 0x000fe4000001140b */
[----:B------:R-:W-:Y:S02]  /*0be0*/  ISETP.GE.AND P3, PT, R8, R5, PT ;  /* 0x000000050800720c */ /* 0x000fe40003f66270 */
[----:B------:R-:W-:Y:S02]  /*0bf0*/  IADD3 R9, P0, PT, R10, R9, RZ ;  /* 0x000000090a097210 */ /* 0x000fe40007f1e0ff */
[----:B------:R-:W-:Y:S02]  /*0c00*/  SEL R14, R7, R27, !P2 ;  /* 0x0000001b070e7207 */ /* 0x000fe40005000000 */
[----:B------:R-:W-:Y:S02]  /*0c10*/  SEL R13, R11, RZ, P2 ;  /* 0x000000ff0b0d7207 */ /* 0x000fe40001000000 */
[----:B------:R-:W-:-:S02]  /*0c20*/  SEL R15, R8, R17, !P3 ;  /* 0x00000011080f7207 */ /* 0x000fc40005800000 */
[----:B------:R-:W-:Y:S01]  /*0c30*/  SEL R4, R6, R21, !P3 ;  /* 0x0000001506047207 */ /* 0x000fe20005800000 */
[----:B------:R-:W-:Y:S01]  /*0c40*/  IMAD.X R14, R13, 0x1, R14, P0 ;  /* 0x000000010d0e7824 */ /* 0x000fe200000e060e */
[C---:B------:R-:W-:Y:S02]  /*0c50*/  IADD3 R26, PT, PT, R2.reuse, 0x300, RZ ;  /* 0x00000300021a7810 */ /* 0x040fe40007ffe0ff */
[----:B------:R-:W-:Y:S02]  /*0c60*/  LOP3.LUT R18, R2, 0x400, RZ, 0xfc, !PT ;  /* 0x0000040002127812 */ /* 0x000fe400078efcff */
[----:B------:R-:W-:Y:S01]  /*0c70*/  SHF.R.S32.HI R17, RZ, 0x1f, R17 ;  /* 0x0000001fff117819 */ /* 0x000fe20000011411 */
[--C-:B------:R-:W-:Y:S01]  /*0c80*/  IMAD.IADD R29, R26, 0x1, -R5.reuse ;  /* 0x000000011a1d7824 */ /* 0x100fe200078e0a05 */
[----:B------:R-:W-:Y:S01]  /*0c90*/  IADD3 R12, PT, PT, R2, 0x700, RZ ;  /* 0x00000700020c7810 */ /* 0x000fe20007ffe0ff */
[----:B------:R-:W-:Y:S01]  /*0ca0*/  IMAD.IADD R31, R18, 0x1, -R5 ;  /* 0x00000001121f7824 */ /* 0x000fe200078e0a05 */
[----:B------:R-:W-:-:S02]  /*0cb0*/  IADD3 R11, P5, PT, R15, R4, RZ ;  /* 0x000000040f0b7210 */ /* 0x000fc40007fbe0ff */
[-C--:B------:R-:W-:Y:S02]  /*0cc0*/  ISETP.GE.AND P4, PT, R2, R5.reuse, PT ;  /* 0x000000050200720c */ /* 0x080fe40003f86270 */
[-C--:B------:R-:W-:Y:S02]  /*0cd0*/  ISETP.GE.AND P6, PT, R26, R5.reuse, PT ;  /* 0x000000051a00720c */ /* 0x080fe40003fc6270 */
[-C--:B------:R-:W-:Y:S02]  /*0ce0*/  ISETP.GE.AND P2, PT, R18, R5.reuse, PT ;  /* 0x000000051200720c */ /* 0x080fe40003f46270 */
[-C--:B------:R-:W-:Y:S02]  /*0cf0*/  ISETP.GE.AND P1, PT, R20, R5.reuse, PT ;  /* 0x000000051400720c */ /* 0x080fe40003f26270 */
[----:B------:R-:W-:Y:S02]  /*0d00*/  ISETP.GE.AND P0, PT, R22, R5, PT ;  /* 0x000000051600720c */ /* 0x000fe40003f06270 */
[----:B------:R-:W-:-:S02]  /*0d10*/  SEL R16, R7, R27, !P3 ;  /* 0x0000001b07107207 */ /* 0x000fc40005800000 */
[----:B------:R-:W-:Y:S02]  /*0d20*/  SEL R15, R17, RZ, P3 ;  /* 0x000000ff110f7207 */ /* 0x000fe40001800000 */
[----:B------:R-:W-:Y:S02]  /*0d30*/  ISETP.GE.AND P3, PT, R12, R5, PT ;  /* 0x000000050c00720c */ /* 0x000fe40003f66270 */
        /* <DEDUP_REMOVED lines=13> */
[----:B------:R-:W-:Y:S02]  /*0e10*/  SEL R7, R26, R29, !P6 ;  /* 0x0000001d1a077207 */ /* 0x000fe40007000000 */
[----:B------:R-:W-:Y:S02]  /*0e20*/  SHF.R.S32.HI R29, RZ, 0x1f, R29 ;  /* 0x0000001fff1d7819 */ /* 0x000fe4000001141d */
[----:B------:R-:W-:Y:S02]  /*0e30*/  IADD3.X R16, PT, PT, R15, R16, RZ, P5, !PT ;  /* 0x000000100f107210 */ /* 0x000fe40002ffe4ff */
[----:B------:R-:W-:-:S02]  /*0e40*/  IADD3 R15, P5, PT, R7, R28, RZ ;  /* 0x0000001c070f7210 */ /* 0x000fc40007fbe0ff */
[----:B------:R-:W-:Y:S02]  /*0e50*/  SEL R29, R29, RZ, P6 ;  /* 0x000000ff1d1d7207 */ /* 0x000fe40003000000 */
[----:B------:R-:W-:Y:S02]  /*0e60*/  SEL R26, R2, R27, !P4 ;  /* 0x0000001b021a7207 */ /* 0x000fe40006000000 */
[----:B------:R-:W-:Y:S02]  /*0e70*/  SHF.R.S32.HI R27, RZ, 0x1f, R27 ;  /* 0x0000001fff1b7819 */ /* 0x000fe4000001141b */
[----:B------:R-:W-:Y:S01]  /*0e80*/  SEL R33, R18, R31, !P2 ;  /* 0x0000001f12217207 */ /* 0x000fe20005000000 */
[----:B------:R-:W-:Y:S01]  /*0e90*/  IMAD.X R18, R29, 0x1, R24, P5 ;  /* 0x000000011d127824 */ /* 0x000fe200028e0618 */
[----:B------:R-:W-:Y:S01]  /*0ea0*/  IADD3 R7, P6, PT, R26, R25, RZ ;  /* 0x000000191a077210 */ /* 0x000fe20007fde0ff */
[--C-:B------:R-:W-:Y:S01]  /*0eb0*/  IMAD.IADD R29, R12, 0x1, -R5.reuse ;  /* 0x000000010c1d7824 */ /* 0x100fe200078e0a05 */
[----:B------:R-:W-:Y:S01]  /*0ec0*/  SEL R24, R27, RZ, P4 ;  /* 0x000000ff1b187207 */ /* 0x000fe20002000000 */
[----:B------:R-:W-:Y:S01]  /*0ed0*/  IMAD.IADD R27, R22, 0x1, -R5 ;  /* 0x00000001161b7824 */ /* 0x000fe200078e0a05 */
[----:B------:R-:W-:-:S02]  /*0ee0*/  IADD3 R25, PT, PT, -R5, R20, RZ ;  /* 0x0000001405197210 */ /* 0x000fc40007ffe1ff */
[----:B------:R-:W-:Y:S02]  /*0ef0*/  SHF.R.S32.HI R31, RZ, 0x1f, R31 ;  /* 0x0000001fff1f7819 */ /* 0x000fe4000001141f */
[----:B------:R-:W-:Y:S02]  /*0f00*/  SEL R20, R20, R25, !P1 ;  /* 0x0000001914147207 */ /* 0x000fe40004800000 */
[----:B------:R-:W-:Y:S02]  /*0f10*/  SEL R26, R22, R27, !P0 ;  /* 0x0000001b161a7207 */ /* 0x000fe40004000000 */
[----:B------:R-:W-:Y:S02]  /*0f20*/  SHF.R.S32.HI R25, RZ, 0x1f, R25 ;  /* 0x0000001fff197819 */ /* 0x000fe40000011419 */
[----:B------:R-:W-:Y:S02]  /*0f30*/  SEL R12, R12, R29, !P3 ;  /* 0x0000001d0c0c7207 */ /* 0x000fe40005800000 */
[----:B------:R-:W-:-:S02]  /*0f40*/  SHF.R.S32.HI R27, RZ, 0x1f, R27 ;  /* 0x0000001fff1b7819 */ /* 0x000fc4000001141b */
[----:B------:R-:W-:Y:S02]  /*0f50*/  SHF.R.S32.HI R29, RZ, 0x1f, R29 ;  /* 0x0000001fff1d7819 */ /* 0x000fe4000001141d */
[----:B------:R-:W-:Y:S02]  /*0f60*/  IADD3 R4, P4, PT, R33, R4, RZ ;  /* 0x0000000421047210 */ /* 0x000fe40007f9e0ff */
[----:B------:R-:W-:Y:S02]  /*0f70*/  SEL R22, R31, RZ, P2 ;  /* 0x000000ff1f167207 */ /* 0x000fe40001000000 */
[----:B------:R-:W-:Y:S02]  /*0f80*/  SEL R25, R25, RZ, P1 ;  /* 0x000000ff19197207 */ /* 0x000fe40000800000 */
[----:B------:R-:W-:Y:S01]  /*0f90*/  IADD3 R17, P5, PT, R20, R17, RZ ;  /* 0x0000001114117210 */ /* 0x000fe20007fbe0ff */
[----:B------:R-:W-:Y:S01]  /*0fa0*/  IMAD.X R23, R22, 0x1, R23, P4 ;  /* 0x0000000116177824 */ /* 0x000fe200020e0617 */
[----:B------:R-:W-:-:S02]  /*0fb0*/  IADD3 R19, P2, PT, R26, R19, RZ ;  /* 0x000000131a137210 */ /* 0x000fc40007f5e0ff */
[----:B------:R-:W-:Y:S01]  /*0fc0*/  IADD3 R21, P1, PT, R12, R21, RZ ;  /* 0x000000150c157210 */ /* 0x000fe20007f3e0ff */
[----:B------:R-:W-:Y:S01]  /*0fd0*/  IMAD.X R22, R25, 0x1, R8, P5 ;  /* 0x0000000119167824 */ /* 0x000fe200028e0608 */
[----:B------:R-:W-:Y:S02]  /*0fe0*/  SEL R27, R27, RZ, P0 ;  /* 0x000000ff1b1b7207 */ /* 0x000fe40000000000 */
[----:B------:R-:W-:Y:S02]  /*0ff0*/  SEL R29, R29, RZ, P3 ;  /* 0x000000ff1d1d7207 */ /* 0x000fe40001800000 */
[----:B------:R-:W-:Y:S02]  /*1000*/  IADD3.X R20, PT, PT, R24, R13, RZ, P6, !PT ;  /* 0x0000000d18147210 */ /* 0x000fe400037fe4ff */
[----:B------:R-:W-:Y:S01]  /*1010*/  IADD3.X R24, PT, PT, R27, R6, RZ, P2, !PT ;  /* 0x000000061b187210 */ /* 0x000fe200017fe4ff */
[----:B------:R-:W-:Y:S01]  /*1020*/  IMAD.X R26, R29, 0x1, R10, P1 ;  /* 0x000000011d1a7824 */ /* 0x000fe200008e060a */
[----:B0-----:R-:W-:-:S02]  /*1030*/  LEA R12, P2, R11, UR4, 0x3 ;  /* 0x000000040b0c7c11 */ /* 0x001fc4000f8418ff */
[----:B------:R-:W-:Y:S02]  /*1040*/  LEA R6, P0, R7, UR4, 0x3 ;  /* 0x0000000407067c11 */ /* 0x000fe4000f8018ff */
[----:B------:R-:W-:Y:S02]  /*1050*/  LEA R8, P1, R9, UR4, 0x3 ;  /* 0x0000000409087c11 */ /* 0x000fe4000f8218ff */
[----:B------:R-:W-:Y:S02]  /*1060*/  LEA R10, P3, R15, UR4, 0x3 ;  /* 0x000000040f0a7c11 */ /* 0x000fe4000f8618ff */
[----:B------:R-:W-:Y:S02]  /*1070*/  LEA.HI.X R13, R11, UR5, R16, 0x3, P2 ;  /* 0x000000050b0d7c11 */ /* 0x000fe400090f1c10 */
[----:B------:R-:W-:Y:S02]  /*1080*/  LEA.HI.X R7, R7, UR5, R20, 0x3, P0 ;  /* 0x0000000507077c11 */ /* 0x000fe400080f1c14 */
[----:B------:R-:W-:-:S02]  /*1090*/  LEA.HI.X R9, R9, UR5, R14, 0x3, P1 ;  /* 0x0000000509097c11 */ /* 0x000fc400088f1c0e */
        /* <DEDUP_REMOVED lines=16> */
[----:B------:R-:W5:Y:S02]  /*11a0*/  LDG.E.64 R20, desc[UR8][R20.64] ;  /* 0x0000000814147981 */ /* 0x000f64000c1e1b00 */
.L_x_608:
[----:B------:R-:W0:Y:S01]  /*11b0*/  S2UR UR5, SR_CgaCtaId ;  /* 0x00000000000579c3 */ /* 0x000e220000008800 */
[----:B------:R-:W-:Y:S01]  /*11c0*/  UMOV UR4, 0x400 ;  /* 0x0000040000047882 */ /* 0x000fe20000000000 */
[----:B------:R-:W-:Y:S01]  /*11d0*/  IMAD.SHL.U32 R23, R2, 0x8, RZ ;  /* 0x0000000802177824 */ /* 0x000fe200078e00ff */
[----:B0-----:R-:W-:-:S09]  /*11e0*/  ULEA UR4, UR5, UR4, 0x18 ;  /* 0x0000000405047291 */ /* 0x001fd2000f8ec0ff */
[----:B-----5:R0:W-:Y:S04]  /*11f0*/  STS.64 [R23+UR4], R6 ;  /* 0x0000000617007988 */ /* 0x0201e80008000a04 */
[----:B------:R-:W-:Y:S04]  /*1200*/  STS.64 [R23+UR4+0x800], R8 ;  /* 0x0008000817007988 */ /* 0x000fe80008000a04 */
[----:B------:R-:W-:Y:S04]  /*1210*/  STS.64 [R23+UR4+0x1000], R12 ;  /* 0x0010000c17007988 */ /* 0x000fe80008000a04 */
[----:B------:R1:W-:Y:S04]  /*1220*/  STS.64 [R23+UR4+0x1800], R10 ;  /* 0x0018000a17007988 */ /* 0x0003e80008000a04 */
[----:B------:R-:W-:Y:S04]  /*1230*/  STS.64 [R23+UR4+0x2000], R14 ;  /* 0x0020000e17007988 */ /* 0x000fe80008000a04 */
[----:B------:R2:W-:Y:S04]  /*1240*/  STS.64 [R23+UR4+0x2800], R16 ;  /* 0x0028001017007988 */ /* 0x0005e80008000a04 */
[----:B------:R3:W-:Y:S04]  /*1250*/  STS.64 [R23+UR4+0x3000], R18 ;  /* 0x0030001217007988 */ /* 0x0007e80008000a04 */
[----:B------:R3:W-:Y:S01]  /*1260*/  STS.64 [R23+UR4+0x3800], R20 ;  /* 0x0038001417007988 */ /* 0x0007e20008000a04 */
[----:B------:R-:W-:Y:S01]  /*1270*/  BAR.SYNC.DEFER_BLOCKING 0x0 ;  /* 0x0000000000007b1d */ /* 0x000fe20000010000 */
[----:B0-----:R-:W-:-:S07]  /*1280*/  IADD3 R6, PT, PT, R5, R3, RZ ;  /* 0x0000000305067210 */ /* 0x001fce0007ffe0ff */
[----:B------:R-:W-:Y:S01]  /*1290*/  PREEXIT ;  /* 0x000000000000782d */ /* 0x000fe20000000000 */
[----:B------:R-:W-:Y:S01]  /*12a0*/  BSSY.RECONVERGENT B0, `(.L_x_609) ;  /* 0x00002f8000007945 */ /* 0x000fe20003800200 */
[----:B------:R-:W-:-:S04]  /*12b0*/  VIMNMX R4, PT, PT, R23, R6, PT ;  /* 0x0000000617047248 */ /* 0x000fc80003fe0100 */
[C---:B------:R-:W-:Y:S01]  /*12c0*/  ISETP.GE.AND P0, PT, R4.reuse, R3, PT ;  /* 0x000000030400720c */ /* 0x040fe20003f06270 */
[----:B------:R-:W-:Y:S01]  /*12d0*/  IMAD.IADD R3, R4, 0x1, -R3 ;  /* 0x0000000104037824 */ /* 0x000fe200078e0a03 */
[----:B-1----:R-:W-:-:S04]  /*12e0*/  VIMNMX R10, PT, PT, R5, R4, PT ;  /* 0x00000004050a7248 */ /* 0x002fc80003fe0100 */
[----:B--2---:R-:W-:Y:S02]  /*12f0*/  SEL R16, R3, RZ, P0 ;  /* 0x000000ff03107207 */ /* 0x004fe40000000000 */
[----:B------:R-:W-:Y:S02]  /*1300*/  LEA R3, R5, UR4, 0x3 ;  /* 0x0000000405037c11 */ /* 0x000fe4000f8e18ff */
[----:B------:R-:W-:-:S13]  /*1310*/  ISETP.GE.AND P0, PT, R16, R10, PT ;  /* 0x0000000a1000720c */ /* 0x000fda0003f06270 */
[----:B---3--:R-:W-:Y:S05]  /*1320*/  @P0 BRA `(.L_x_610) ;  /* 0x0000002c00bc0947 */ /* 0x008fea0003800000 */
[----:B------:R-:W0:Y:S01]  /*1330*/  LDC.64 R8, c[0x0][0x3b0] ;  /* 0x0000ec00ff087b82 */ /* 0x000e220000000a00 */
[----:B------:R-:W-:Y:S01]  /*1340*/  MOV R15, 0xffffffff ;  /* 0xffffffff000f7802 */ /* 0x000fe20000000f00 */
[----:B------:R-:W-:-:S06]  /*1350*/  IMAD.MOV.U32 R14, RZ, RZ, -0x1 ;  /* 0xffffffffff0e7424 */ /* 0x000fcc00078e00ff */
[----:B------:R-:W1:Y:S01]  /*1360*/  LDC R11, c[0x0][0x3b8] ;  /* 0x0000ee00ff0b7b82 */ /* 0x000e620000000800 */
[C---:B0-----:R-:W-:Y:S01]  /*1370*/  IMAD.WIDE.U32 R14, R8.reuse, 0x1, R14 ;  /* 0x00000001080e7825 */ /* 0x041fe200078e000e */
[C---:B------:R-:W-:Y:S02]  /*1380*/  LOP3.LUT R7, R8.reuse, 0x1, RZ, 0xc0, !PT ;  /* 0x0000000108077812 */ /* 0x040fe400078ec0ff */
[----:B------:R-:W-:Y:S01]  /*1390*/  LOP3.LUT R8, R8, 0xfffffffe, RZ, 0xc0, !PT ;  /* 0xfffffffe08087812 */ /* 0x000fe200078ec0ff */
[----:B------:R-:W-:Y:S01]  /*13a0*/  IMAD.IADD R9, R15, 0x1, R9 ;  /* 0x000000010f097824 */ /* 0x000fe200078e0209 */
[----:B-1----:R-:W-:-:S07]  /*13b0*/  SHF.R.S32.HI R11, RZ, 0x1f, R11 ;  /* 0x0000001fff0b7819 */ /* 0x002fce000001140b */
.L_x_627:
[----:B0-----:R-:W0:Y:S01]  /*13c0*/  S2UR UR5, SR_CgaCtaId ;  /* 0x00000000000579c3 */ /* 0x001e220000008800 */
[----:B------:R-:W-:Y:S01]  /*13d0*/  IMAD.MOV.U32 R13, RZ, RZ, R16 ;  /* 0x000000ffff0d7224 */ /* 0x000fe200078e0010 */
[----:B------:R-:W-:Y:S01]  /*13e0*/  UMOV UR4, 0x400 ;  /* 0x0000040000047882 */ /* 0x000fe20000000000 */
[----:B------:R-:W-:-:S03]  /*13f0*/  IMAD.MOV.U32 R26, RZ, RZ, -0x340d631c ;  /* 0xcbf29ce4ff1a7424 */ /* 0x000fc600078e00ff */
[----:B------:R-:W-:-:S04]  /*1400*/  IADD3 R12, PT, PT, R10, -R13, RZ ;  /* 0x8000000d0a0c7210 */ /* 0x000fc80007ffe0ff */
[----:B------:R-:W-:-:S04]  /*1410*/  LEA.HI R12, R12, R12, RZ, 0x1 ;  /* 0x0000000c0c0c7211 */ /* 0x000fc800078f08ff */
[----:B------:R-:W-:-:S04]  /*1420*/  LEA.HI.SX32 R27, R12, R13, 0x1f ;  /* 0x0000000d0c1b7211 */ /* 0x000fc800078ffaff */
[----:B------:R-:W-:-:S05]  /*1430*/  LOP3.LUT R17, RZ, R27, RZ, 0x33, !PT ;  /* 0x0000001bff117212 */ /* 0x000fca00078e33ff */
[----:B------:R-:W-:Y:S01]  /*1440*/  IMAD.IADD R12, R4, 0x1, R17 ;  /* 0x00000001040c7824 */ /* 0x000fe200078e0211 */
[----:B0-----:R-:W-:-:S03]  /*1450*/  ULEA UR4, UR5, UR4, 0x18 ;  /* 0x0000000405047291 */ /* 0x001fc6000f8ec0ff */
[----:B------:R-:W-:Y:S02]  /*1460*/  IMAD R18, R12, 0x8, R3 ;  /* 0x000000080c127824 */ /* 0x000fe400078e0203 */
[----:B------:R-:W-:Y:S01]  /*1470*/  HFMA2 R12, -RZ, RZ, -6.306171417236328125e-05, 0.01395416259765625 ;  /* 0x84222325ff0c7431 */ /* 0x000fe200000001ff */
[----:B------:R-:W-:-:S03]  /*1480*/  LEA R16, R27, UR4, 0x3 ;  /* 0x000000041b107c11 */ /* 0x000fc6000f8e18ff */
[----:B------:R-:W0:Y:S02]  /*1490*/  LDS.64 R18, [R18] ;  /* 0x0000000012127984 */ /* 0x000e240000000a00 */
[----:B-1----:R-:W1:Y:S02]  /*14a0*/  LDCU.64 UR4, c[0x0][0x3b0] ;  /* 0x00007600ff0477ac */ /* 0x002e640008000a00 */
[----:B------:R-:W2:Y:S01]  /*14b0*/  LDS.64 R16, [R16] ;  /* 0x0000000010107984 */ /* 0x000ea20000000a00 */
[----:B-1----:R-:W-:-:S04]  /*14c0*/  ISETP.NE.U32.AND P0, PT, RZ, UR4, PT ;  /* 0x00000004ff007c0c */ /* 0x002fc8000bf05070 */
[----:B------:R-:W-:-:S13]  /*14d0*/  ISETP.NE.AND.EX P0, PT, RZ, UR5, PT, P0 ;  /* 0x00000005ff007c0c */ /* 0x000fda000bf05300 */
[----:B---3--:R-:W-:Y:S05]  /*14e0*/  @!P0 BRA `(.L_x_611) ;  /* 0x0000000800ac8947 */ /* 0x008fea0003800000 */
        /* <DEDUP_REMOVED lines=8> */
[----:B------:R-:W3:Y:S01]  /*1570*/  LDCU UR4, c[0x0][0x3b4] ;  /* 0x00007680ff0477ac */ /* 0x000ee20008000800 */
[----:B0-----:R-:W-:Y:S01]  /*1580*/  IADD3 R20, P1, PT, R18, 0x8, RZ ;  /* 0x0000000812147810 */ /* 0x001fe20007f3e0ff */
[----:B------:R-:W-:Y:S02]  /*1590*/  HFMA2 R12, -RZ, RZ, -6.306171417236328125e-05, 0.01395416259765625 ;  /* 0x84222325ff0c7431 */ /* 0x000fe400000001ff */
[----:B------:R-:W-:Y:S02]  /*15a0*/  IMAD.MOV.U32 R26, RZ, RZ, -0x340d631c ;  /* 0xcbf29ce4ff1a7424 */ /* 0x000fe400078e00ff */
[----:B------:R-:W-:Y:S01]  /*15b0*/  IMAD.MOV.U32 R32, RZ, RZ, R8 ;  /* 0x000000ffff207224 */ /* 0x000fe200078e0008 */
[----:B------:R-:W-:Y:S01]  /*15c0*/  IADD3.X R21, PT, PT, RZ, R19, RZ, P1, !PT ;  /* 0x00000013ff157210 */ /* 0x000fe20000ffe4ff */
[----:B---3--:R-:W-:-:S07]  /*15d0*/  IMAD.U32 R31, RZ, RZ, UR4 ;  /* 0x00000004ff1f7e24 */ /* 0x008fce000f8e00ff */
.L_x_613:
        /* <DEDUP_REMOVED lines=103> */
.L_x_612:
[----:B------:R-:W-:-:S04]  /*1c50*/  ISETP.NE.U32.AND P1, PT, R7, RZ, PT ;  /* 0x000000ff0700720c */ /* 0x000fc80003f25070 */
[----:B------:R-:W-:-:S13]  /*1c60*/  ISETP.NE.AND.EX P1, PT, RZ, RZ, PT, P1 ;  /* 0x000000ffff00720c */ /* 0x000fda0003f25310 */
[----:B------:R-:W-:Y:S05]  /*1c70*/  @!P1 BRA `(.L_x_611) ;  /* 0x0000000000c89947 */ /* 0x000fea0003800000 */
[----:B0-----:R-:W-:-:S04]  /*1c80*/  LEA R20, P1, R21, R18, 0x3 ;  /* 0x0000001215147211 */ /* 0x001fc800078218ff */
[----:B-1----:R-:W-:-:S06]  /*1c90*/  LEA.HI.X R21, R21, R19, R30, 0x3, P1 ;  /* 0x0000001315157211 */ /* 0x002fcc00008f1c1e */
        /* <DEDUP_REMOVED lines=48> */
.L_x_611:
[----:B------:R-:W-:Y:S01]  /*1fa0*/  MOV R25, 0x84222325 ;  /* 0x8422232500197802 */ /* 0x000fe20000000f00 */
[----:B------:R-:W-:Y:S01]  /*1fb0*/  IMAD.MOV.U32 R35, RZ, RZ, -0x340d631c ;  /* 0xcbf29ce4ff237424 */ /* 0x000fe200078e00ff */
[----:B------:R-:W-:Y:S06]  /*1fc0*/  @!P0 BRA `(.L_x_614) ;  /* 0x0000000800a48947 */ /* 0x000fec0003800000 */
[----:B------:R-:W-:Y:S01]  /*1fd0*/  ISETP.NE.U32.AND P1, PT, R14, RZ, PT ;  /* 0x000000ff0e00720c */ /* 0x000fe20003f25070 */
[----:B------:R-:W-:Y:S02]  /*1fe0*/  HFMA2 R35, -RZ, RZ, -15.890625, -0.0047760009765625 ;  /* 0xcbf29ce4ff237431 */ /* 0x000fe400000001ff */
[----:B------:R-:W-:Y:S01]  /*1ff0*/  IMAD.MOV.U32 R25, RZ, RZ, -0x7bdddcdb ;  /* 0x84222325ff197424 */ /* 0x000fe200078e00ff */
[----:B------:R-:W-:Y:S02]  /*2000*/  CS2R R20, SRZ ;  /* 0x0000000000147805 */ /* 0x000fe4000001ff00 */
[----:B------:R-:W-:-:S13]  /*2010*/  ISETP.NE.AND.EX P1, PT, R9, RZ, PT, P1 ;  /* 0x000000ff0900720c */ /* 0x000fda0003f25310 */
[----:B------:R-:W-:Y:S05]  /*2020*/  @!P1 BRA `(.L_x_615) ;  /* 0x0000000400b89947 */ /* 0x000fea0003800000 */
[----:B------:R-:W-:Y:S01]  /*2030*/  IMAD.MOV.U32 R25, RZ, RZ, -0x7bdddcdb ;  /* 0x84222325ff197424 */ /* 0x000fe200078e00ff */
[----:B------:R-:W-:Y:S01]  /*2040*/  MOV R31, RZ ;  /* 0x000000ff001f7202 */ /* 0x000fe20000000f00 */
[----:B------:R-:W-:Y:S02]  /*2050*/  IMAD.MOV.U32 R35, RZ, RZ, -0x340d631c ;  /* 0xcbf29ce4ff237424 */ /* 0x000fe400078e00ff */
[----:B------:R-:W-:-:S07]  /*2060*/  IMAD.MOV.U32 R29, RZ, RZ, RZ ;  /* 0x000000ffff1d7224 */ /* 0x000fce00078e00ff */
.L_x_616:
[----:B--2---:R-:W-:Y:S01]  /*2070*/  LEA R32, P1, R31, R16, 0x3 ;  /* 0x000000101f207211 */ /* 0x004fe200078218ff */
[----:B------:R-:W-:Y:S01]  /*2080*/  IMAD R35, R35, 0x1b3, RZ ;  /* 0x000001b323237824 */ /* 0x000fe200078e02ff */
[----:B------:R-:W2:Y:S02]  /*2090*/  LDCU UR4, c[0x0][0x3b4] ;  /* 0x00007680ff0477ac */ /* 0x000ea40008000800 */
[----:B------:R-:W-:-:S05]  /*20a0*/  LEA.HI.X R33, R31, R17, R29, 0x3, P1 ;  /* 0x000000111f217211 */ /* 0x000fca00008f1c1d */
[----:B------:R-:W3:Y:S04]  /*20b0*/  LD.E.64 R22, desc[UR8][R32.64] ;  /* 0x0000000820167980 */ /* 0x000ee8000c101b00 */
[----:B------:R4:W5:Y:S01]  /*20c0*/  LD.E.64 R20, desc[UR8][R32.64+0x8] ;  /* 0x0000080820147980 */ /* 0x000962000c101b00 */
[----:B------:R-:W-:-:S05]  /*20d0*/  IADD3 R31, P1, PT, R31, 0x2, RZ ;  /* 0x000000021f1f7810 */ /* 0x000fca0007f3e0ff */
[----:B------:R-:W-:Y:S01]  /*20e0*/  IMAD.X R29, RZ, RZ, R29, P1 ;  /* 0x000000ffff1d7224 */ /* 0x000fe200008e061d */
[----:B------:R-:W-:-:S04]  /*20f0*/  ISETP.NE.U32.AND P1, PT, R31, R8, PT ;  /* 0x000000081f00720c */ /* 0x000fc80003f25070 */
[----:B--2---:R-:W-:Y:S02]  /*2100*/  ISETP.NE.AND.EX P1, PT, R29, UR4, PT, P1 ;  /* 0x000000041d007c0c */ /* 0x004fe4000bf25310 */
[----:B---3--:R-:W-:Y:S02]  /*2110*/  LOP3.LUT R28, R25, 0xff, R22, 0x78, !PT ;  /* 0x000000ff191c7812 */ /* 0x008fe400078e7816 */
[----:B----4-:R-:W-:-:S03]  /*2120*/  SHF.R.U64 R33, R22, 0x10, R23 ;  /* 0x0000001016217819 */ /* 0x010fc60000001217 */
        /* <DEDUP_REMOVED lines=91> */
[----:B------:R-:W2:Y:S01]  /*26e0*/  LDCU UR4, c[0x0][0x3b4] ;  /* 0x00007680ff0477ac */ /* 0x000ea20008000800 */
[----:B------:R-:W-:Y:S01]  /*26f0*/  MOV R21, R8 ;  /* 0x0000000800157202 */ /* 0x000fe20000000f00 */
[----:B--2---:R-:W-:-:S07]  /*2700*/  IMAD.U32 R20, RZ, RZ, UR4 ;  /* 0x00000004ff147e24 */ /* 0x004fce000f8e00ff */
.L_x_615:
[----:B------:R-:W-:-:S04]  /*2710*/  ISETP.NE.U32.AND P1, PT, R7, RZ, PT ;  /* 0x000000ff0700720c */ /* 0x000fc80003f25070 */
[----:B------:R-:W-:-:S13]  /*2720*/  ISETP.NE.AND.EX P1, PT, RZ, RZ, PT, P1 ;  /* 0x000000ffff00720c */ /* 0x000fda0003f25310 */
[----:B------:R-:W-:Y:S05]  /*2730*/  @!P1 BRA `(.L_x_614) ;  /* 0x0000000000c89947 */ /* 0x000fea0003800000 */
        /* <DEDUP_REMOVED lines=50> */
.L_x_614:
[----:B------:R-:W-:Y:S01]  /*2a60*/  ISETP.NE.U32.AND P1, PT, R12, R25, PT ;  /* 0x000000190c00720c */ /* 0x000fe20003f25070 */
[----:B------:R-:W-:Y:S03]  /*2a70*/  BSSY.RECONVERGENT B1, `(.L_x_617) ;  /* 0x0000175000017945 */ /* 0x000fe60003800200 */
[----:B------:R-:W-:-:S13]  /*2a80*/  ISETP.NE.AND.EX P1, PT, R26, R35, PT, P1 ;  /* 0x000000231a00720c */ /* 0x000fda0003f25310 */
[----:B------:R-:W-:Y:S05]  /*2a90*/  @!P1 BRA `(.L_x_618) ;  /* 0x00000014005c9947 */ /* 0x000fea0003800000 */
[----:B------:R-:W-:Y:S02]  /*2aa0*/  IMAD.MOV.U32 R24, RZ, RZ, -0x7bdddcdb ;  /* 0x84222325ff187424 */ /* 0x000fe400078e00ff */
[----:B------:R-:W-:Y:S01]  /*2ab0*/  IMAD.MOV.U32 R12, RZ, RZ, -0x340d631c ;  /* 0xcbf29ce4ff0c7424 */ /* 0x000fe200078e00ff */
[----:B------:R-:W-:Y:S06]  /*2ac0*/  @!P0 BRA `(.L_x_619) ;  /* 0x0000000800988947 */ /* 0x000fec0003800000 */
[----:B------:R-:W-:Y:S01]  /*2ad0*/  ISETP.NE.U32.AND P1, PT, R14, RZ, PT ;  /* 0x000000ff0e00720c */ /* 0x000fe20003f25070 */
[----:B------:R-:W-:Y:S02]  /*2ae0*/  HFMA2 R24, -RZ, RZ, -6.306171417236328125e-05, 0.01395416259765625 ;  /* 0x84222325ff187431 */ /* 0x000fe400000001ff */
[----:B------:R-:W-:Y:S01]  /*2af0*/  IMAD.MOV.U32 R12, RZ, RZ, -0x340d631c ;  /* 0xcbf29ce4ff0c7424 */ /* 0x000fe200078e00ff */
[----:B------:R-:W-:Y:S02]  /*2b00*/  CS2R R20, SRZ ;  /* 0x0000000000147805 */ /* 0x000fe4000001ff00 */
[----:B------:R-:W-:-:S13]  /*2b10*/  ISETP.NE.AND.EX P1, PT, R9, RZ, PT, P1 ;  /* 0x000000ff0900720c */ /* 0x000fda0003f25310 */
[----:B------:R-:W-:Y:S05]  /*2b20*/  @!P1 BRA `(.L_x_620) ;  /* 0x0000000400b09947 */ /* 0x000fea0003800000 */
[----:B------:R-:W-:Y:S01]  /*2b30*/  IMAD.MOV.U32 R24, RZ, RZ, -0x7bdddcdb ;  /* 0x84222325ff187424 */ /* 0x000fe200078e00ff */
[----:B------:R-:W-:Y:S01]  /*2b40*/  MOV R12, 0xcbf29ce4 ;  /* 0xcbf29ce4000c7802 */ /* 0x000fe20000000f00 */
[----:B------:R-:W-:Y:S01]  /*2b50*/  IMAD.MOV.U32 R33, RZ, RZ, RZ ;  /* 0x000000ffff217224 */ /* 0x000fe200078e00ff */
[----:B------:R-:W3:Y:S01]  /*2b60*/  LDCU UR4, c[0x0][0x3b4] ;  /* 0x00007680ff0477ac */ /* 0x000ee20008000800 */
[----:B------:R-:W-:-:S07]  /*2b70*/  IMAD.MOV.U32 R31, RZ, RZ, RZ ;  /* 0x000000ffff1f7224 */ /* 0x000fce00078e00ff */
.L_x_621:
[----:B0-----:R-:W-:-:S04]  /*2b80*/  LEA R28, P1, R33, R18, 0x3 ;  /* 0x00000012211c7211 */ /* 0x001fc800078218ff */
[----:B------:R-:W-:-:S05]  /*2b90*/  LEA.HI.X R29, R33, R19, R31, 0x3, P1 ;  /* 0x00000013211d7211 */ /* 0x000fca00008f1c1f */
[----:B------:R-:W4:Y:S04]  /*2ba0*/  LD.E.64 R22, desc[UR8][R28.64] ;  /* 0x000000081c167980 */ /* 0x000f28000c101b00 */
[----:B------:R0:W5:Y:S01]  /*2bb0*/  LD.E.64 R20, desc[UR8][R28.64+0x8] ;  /* 0x000008081c147980 */ /* 0x000162000c101b00 */
[----:B------:R-:W-:Y:S01]  /*2bc0*/  IMAD R35, R12, 0x1b3, RZ ;  /* 0x000001b30c237824 */ /* 0x000fe200078e02ff */
[----:B------:R-:W-:-:S04]  /*2bd0*/  IADD3 R33, P1, PT, R33, 0x2, RZ ;  /* 0x0000000221217810 */ /* 0x000fc80007f3e0ff */
[----:B------:R-:W-:Y:S02]  /*2be0*/  IADD3.X R31, PT, PT, RZ, R31, RZ, P1, !PT ;  /* 0x0000001fff1f7210 */ /* 0x000fe40000ffe4ff */
[----:B------:R-:W-:-:S04]  /*2bf0*/  ISETP.NE.U32.AND P1, PT, R33, R8, PT ;  /* 0x000000082100720c */ /* 0x000fc80003f25070 */
[----:B---3--:R-:W-:Y:S02]  /*2c00*/  ISETP.NE.AND.EX P1, PT, R31, UR4, PT, P1 ;  /* 0x000000041f007c0c */ /* 0x008fe4000bf25310 */
        /* <DEDUP_REMOVED lines=43> */
[----:B-----5:R-:W-:-:S03]  /*2ec0*/  LOP3.LUT R12, R22, 0xff, R20, 0x78, !PT ;  /* 0x000000ff160c7812 */ /* 0x020fc600078e7814 */
        /* <DEDUP_REMOVED lines=44> */
[----:B------:R-:W-:-:S04]  /*3190*/  IMAD R21, R12, 0x1b3, RZ ;  /* 0x000001b30c157824 */ /* 0x000fc800078e02ff */
[----:B------:R-:W-:-:S04]  /*31a0*/  IMAD R21, R22, 0x100, R21 ;  /* 0x0000010016157824 */ /* 0x000fc800078e0215 */
[----:B------:R-:W-:Y:S01]  /*31b0*/  IMAD.IADD R12, R25, 0x1, R21 ;  /* 0x00000001190c7824 */ /* 0x000fe200078e0215 */
[----:B------:R-:W-:Y:S06]  /*31c0*/  @P1 BRA `(.L_x_621) ;  /* 0xfffffff8006c1947 */ /* 0x000fec000383ffff */
[----:B------:R-:W3:Y:S01]  /*31d0*/  LDC R20, c[0x0][0x3b4] ;  /* 0x0000ed00ff147b82 */ /* 0x000ee20000000800 */
[----:B------:R-:W-:-:S07]  /*31e0*/  MOV R21, R8 ;  /* 0x0000000800157202 */ /* 0x000fce0000000f00 */
.L_x_620:
[----:B------:R-:W-:-:S04]  /*31f0*/  ISETP.NE.U32.AND P1, PT, R7, RZ, PT ;  /* 0x000000ff0700720c */ /* 0x000fc80003f25070 */
[----:B------:R-:W-:-:S13]  /*3200*/  ISETP.NE.AND.EX P1, PT, RZ, RZ, PT, P1 ;  /* 0x000000ffff00720c */ /* 0x000fda0003f25310 */
[----:B------:R-:W-:Y:S05]  /*3210*/  @!P1 BRA `(.L_x_619) ;  /* 0x0000000000c49947 */ /* 0x000fea0003800000 */
[----:B0-----:R-:W-:-:S04]  /*3220*/  LEA R18, P1, R21, R18, 0x3 ;  /* 0x0000001215127211 */ /* 0x001fc800078218ff */
        /* <DEDUP_REMOVED lines=48> */
.L_x_619:
[----:B------:R-:W-:Y:S02]  /*3530*/  HFMA2 R33, -RZ, RZ, -15.890625, -0.0047760009765625 ;  /* 0xcbf29ce4ff217431 */ /* 0x000fe400000001ff */
[----:B------:R-:W-:Y:S01]  /*3540*/  IMAD.MOV.U32 R23, RZ, RZ, -0x7bdddcdb ;  /* 0x84222325ff177424 */ /* 0x000fe200078e00ff */
[----:B------:R-:W-:Y:S06]  /*3550*/  @!P0 BRA `(.L_x_622) ;  /* 0x0000000800a08947 */ /* 0x000fec0003800000 */
[----:B------:R-:W-:Y:S01]  /*3560*/  ISETP.NE.U32.AND P0, PT, R14, RZ, PT ;  /* 0x000000ff0e00720c */ /* 0x000fe20003f05070 */
[----:B------:R-:W-:Y:S01]  /*3570*/  IMAD.MOV.U32 R23, RZ, RZ, -0x7bdddcdb ;  /* 0x84222325ff177424 */ /* 0x000fe200078e00ff */
[----:B0-----:R-:W-:Y:S01]  /*3580*/  CS2R R18, SRZ ;  /* 0x0000000000127805 */ /* 0x001fe2000001ff00 */
[----:B------:R-:W-:Y:S01]  /*3590*/  IMAD.MOV.U32 R33, RZ, RZ, -0x340d631c ;  /* 0xcbf29ce4ff217424 */ /* 0x000fe200078e00ff */
[----:B------:R-:W-:-:S13]  /*35a0*/  ISETP.NE.AND.EX P0, PT, R9, RZ, PT, P0 ;  /* 0x000000ff0900720c */ /* 0x000fda0003f05300 */
[----:B------:R-:W-:Y:S05]  /*35b0*/  @!P0 BRA `(.L_x_623) ;  /* 0x0000000400b48947 */ /* 0x000fea0003800000 */
[----:B------:R-:W-:Y:S01]  /*35c0*/  HFMA2 R25, -RZ, RZ, 0, 0 ;  /* 0x00000000ff197431 */ /* 0x000fe200000001ff */
[----:B------:R-:W-:Y:S01]  /*35d0*/  MOV R23, 0x84222325 ;  /* 0x8422232500177802 */ /* 0x000fe20000000f00 */
[----:B------:R-:W-:Y:S01]  /*35e0*/  IMAD.MOV.U32 R33, RZ, RZ, -0x340d631c ;  /* 0xcbf29ce4ff217424 */ /* 0x000fe200078e00ff */
[----:B------:R-:W0:Y:S01]  /*35f0*/  LDCU UR4, c[0x0][0x3b4] ;  /* 0x00007680ff0477ac */ /* 0x000e220008000800 */
[----:B------:R-:W-:-:S07]  /*3600*/  IMAD.MOV.U32 R29, RZ, RZ, RZ ;  /* 0x000000ffff1d7224 */ /* 0x000fce00078e00ff */
.L_x_624:
[----:B-12---:R-:W-:-:S04]  /*3610*/  LEA R30, P0, R29, R16, 0x3 ;  /* 0x000000101d1e7211 */ /* 0x006fc800078018ff */
[----:B------:R-:W-:-:S05]  /*3620*/  LEA.HI.X R31, R29, R17, R25, 0x3, P0 ;  /* 0x000000111d1f7211 */ /* 0x000fca00000f1c19 */
[----:B---3--:R-:W2:Y:S04]  /*3630*/  LD.E.64 R20, desc[UR8][R30.64] ;  /* 0x000000081e147980 */ /* 0x008ea8000c101b00 */
[----:B------:R1:W3:Y:S01]  /*3640*/  LD.E.64 R18, desc[UR8][R30.64+0x8] ;  /* 0x000008081e127980 */ /* 0x0002e2000c101b00 */
[----:B------:R-:W-:Y:S01]  /*3650*/  IMAD R33, R33, 0x1b3, RZ ;  /* 0x000001b321217824 */ /* 0x000fe200078e02ff */
[----:B------:R-:W-:-:S05]  /*3660*/  IADD3 R29, P0, PT, R29, 0x2, RZ ;  /* 0x000000021d1d7810 */ /* 0x000fca0007f1e0ff */
[----:B------:R-:W-:Y:S01]  /*3670*/  IMAD.X R25, RZ, RZ, R25, P0 ;  /* 0x000000ffff197224 */ /* 0x000fe200000e0619 */
[----:B------:R-:W-:-:S04]  /*3680*/  ISETP.NE.U32.AND P0, PT, R29, R8, PT ;  /* 0x000000081d00720c */ /* 0x000fc80003f05070 */
[----:B0-----:R-:W-:Y:S02]  /*3690*/  ISETP.NE.AND.EX P0, PT, R25, UR4, PT, P0 ;  /* 0x0000000419007c0c */ /* 0x001fe4000bf05300 */
[----:B--2---:R-:W-:Y:S02]  /*36a0*/  LOP3.LUT R26, R23, 0xff, R20, 0x78, !PT ;  /* 0x000000ff171a7812 */ /* 0x004fe400078e7814 */
[----:B-1----:R-:W-:-:S03]  /*36b0*/  SHF.R.U64 R31, R20, 0x10, R21 ;  /* 0x00000010141f7819 */ /* 0x002fc60000001215 */
        /* <DEDUP_REMOVED lines=93> */
.L_x_623:
[----:B------:R-:W-:-:S04]  /*3c90*/  ISETP.NE.U32.AND P0, PT, R7, RZ, PT ;  /* 0x000000ff0700720c */ /* 0x000fc80003f05070 */
[----:B------:R-:W-:-:S13]  /*3ca0*/  ISETP.NE.AND.EX P0, PT, RZ, RZ, PT, P0 ;  /* 0x000000ffff00720c */ /* 0x000fda0003f05300 */
[----:B------:R-:W-:Y:S05]  /*3cb0*/  @!P0 BRA `(.L_x_622) ;  /* 0x0000000000c88947 */ /* 0x000fea0003800000 */
[----:B--2---:R-:W-:-:S04]  /*3cc0*/  LEA R16, P0, R19, R16, 0x3 ;  /* 0x0000001013107211 */ /* 0x004fc800078018ff */
[----:B0-----:R-:W-:-:S06]  /*3cd0*/  LEA.HI.X R17, R19, R17, R18, 0x3, P0 ;  /* 0x0000001113117211 */ /* 0x001fcc00000f1c12 */
[----:B------:R-:W2:Y:S01]  /*3ce0*/  LD.E.64 R16, desc[UR8][R16.64] ;  /* 0x0000000810107980 */ /* 0x000ea2000c101b00 */
[----:B---3--:R-:W-:Y:S01]  /*3cf0*/  IMAD R20, R33, 0x1b3, RZ ;  /* 0x000001b321147824 */ /* 0x008fe200078e02ff */
        /* <DEDUP_REMOVED lines=46> */
.L_x_622:
[----:B------:R-:W-:-:S04]  /*3fe0*/  ISETP.GE.U32.AND P0, PT, R24, R23, PT ;  /* 0x000000171800720c */ /* 0x000fc80003f06070 */
[----:B------:R-:W-:Y:S01]  /*3ff0*/  ISETP.GE.U32.AND.EX P0, PT, R12, R33, PT, P0 ;  /* 0x000000210c00720c */ /* 0x000fe20003f06100 */
[----:B------:R-:W-:-:S12]  /*4000*/  BRA `(.L_x_625) ;  /* 0x00000000006c7947 */ /* 0x000fd80003800000 */
.L_x_618:
[----:B------:R-:W3:Y:S01]  /*4010*/  LDCU UR4, c[0x0][0x3b8] ;  /* 0x00007700ff0477ac */ /* 0x000ee20008000800 */
[----:B------:R-:W-:Y:S01]  /*4020*/  PLOP3.LUT P0, PT, PT, PT, PT, 0x80, 0x8 ;  /* 0x000000000008781c */ /* 0x000fe20003f0f070 */
[----:B---3--:R-:W-:-:S09]  /*4030*/  UISETP.NE.AND UP0, UPT, UR4, URZ, UPT ;  /* 0x000000ff0400728c */ /* 0x008fd2000bf05270 */
[----:B------:R-:W-:Y:S05]  /*4040*/  BRA.U !UP0, `(.L_x_625) ;  /* 0x00000001085c7547 */ /* 0x000fea000b800000 */
[----:B------:R-:W-:Y:S02]  /*4050*/  HFMA2 R24, -RZ, RZ, 0, 0 ;  /* 0x00000000ff187431 */ /* 0x000fe400000001ff */
[----:B------:R-:W-:-:S07]  /*4060*/  IMAD.MOV.U32 R12, RZ, RZ, RZ ;  /* 0x000000ffff0c7224 */ /* 0x000fce00078e00ff */
.L_x_626:
[C---:B------:R-:W-:Y:S01]  /*4070*/  IMAD.SHL.U32 R21, R12.reuse, 0x8, RZ ;  /* 0x000000080c157824 */ /* 0x040fe200078e00ff */
[----:B------:R-:W-:-:S04]  /*4080*/  SHF.L.U64.HI R25, R12, 0x3, R24 ;  /* 0x000000030c197819 */ /* 0x000fc80000010218 */
[-C--:B0-----:R-:W-:Y:S02]  /*4090*/  IADD3 R22, P0, PT, R18, R21.reuse, RZ ;  /* 0x0000001512167210 */ /* 0x081fe40007f1e0ff */
[----:B--2---:R-:W-:-:S03]  /*40a0*/  IADD3 R20, P1, PT, R16, R21, RZ ;  /* 0x0000001510147210 */ /* 0x004fc60007f3e0ff */
        /* <DEDUP_REMOVED lines=17> */
.L_x_625:
[----:B------:R-:W-:Y:S05]  /*41c0*/  BSYNC.RECONVERGENT B1 ;  /* 0x0000000000017941 */ /* 0x000fea0003800200 */
.L_x_617:
[----:B------:R-:W-:Y:S01]  /*41d0*/  @P0 VIADD R13, R27, 0x1 ;  /* 0x000000011b0d0836 */ /* 0x000fe20000000000 */
[----:B------:R-:W-:-:S04]  /*41e0*/  SEL R10, R10, R27, P0 ;  /* 0x0000001b0a0a7207 */ /* 0x000fc80000000000 */
[----:B------:R-:W-:Y:S02]  /*41f0*/  ISETP.GE.AND P0, PT, R13, R10, PT ;  /* 0x0000000a0d00720c */ /* 0x000fe40003f06270 */
[----:B--2---:R-:W-:-:S11]  /*4200*/  MOV R16, R13 ;  /* 0x0000000d00107202 */ /* 0x004fd60000000f00 */
[----:B------:R-:W-:Y:S05]  /*4210*/  @!P0 BRA `(.L_x_627) ;  /* 0xffffffd000688947 */ /* 0x000fea000383ffff */
.L_x_610:
[----:B------:R-:W-:Y:S05]  /*4220*/  BSYNC.RECONVERGENT B0 ;  /* 0x0000000000007941 */ /* 0x000fea0003800200 */
.L_x_609:
[----:B------:R-:W2:Y:S01]  /*4230*/  S2UR UR5, SR_CgaCtaId ;  /* 0x00000000000579c3 */ /* 0x000ea20000008800 */
[----:B------:R-:W-:Y:S01]  /*4240*/  UMOV UR4, 0x400 ;  /* 0x0000040000047882 */ /* 0x000fe20000000000 */
[----:B------:R-:W-:Y:S01]  /*4250*/  IMAD.IADD R14, R4, 0x1, -R16 ;  /* 0x00000001040e7824 */ /* 0x000fe200078e0a10 */
[----:B------:R-:W4:Y:S01]  /*4260*/  LDCU.64 UR10, c[0x0][0x3b0] ;  /* 0x00007600ff0a77ac */ /* 0x000f220008000a00 */
[----:B------:R-:W-:Y:S01]  /*4270*/  BSSY.RECONVERGENT B0, `(.L_x_628) ;  /* 0x0000306000007945 */ /* 0x000fe20003800200 */
[----:B------:R-:W-:Y:S01]  /*4280*/  PLOP3.LUT P0, PT, PT, PT, PT, 0x8, 0x80 ;  /* 0x000000000080781c */ /* 0x000fe20003f0e170 */
[----:B------:R-:W-:Y:S02]  /*4290*/  IMAD R7, R14, 0x8, R3 ;  /* 0x000000080e077824 */ /* 0x000fe400078e0203 */
[----:B------:R-:W-:-:S03]  /*42a0*/  IMAD.IADD R3, R5, 0x1, R14 ;  /* 0x0000000105037824 */ /* 0x000fc600078e020e */
[----:B------:R0:W0:Y:S02]  /*42b0*/  LDS.64 R8, [R7] ;  /* 0x0000000007087984 */ /* 0x0000240000000a00 */
[----:B------:R-:W-:Y:S02]  /*42c0*/  ISETP.GE.AND P1, PT, R3, R6, PT ;  /* 0x000000060300720c */ /* 0x000fe40003f26270 */
[----:B----4-:R-:W-:Y:S01]  /*42d0*/  MOV R12, UR10 ;  /* 0x0000000a000c7c02 */ /* 0x010fe20008000f00 */
[----:B--2---:R-:W-:Y:S01]  /*42e0*/  ULEA UR4, UR5, UR4, 0x18 ;  /* 0x0000000405047291 */ /* 0x004fe2000f8ec0ff */
[----:B------:R-:W2:Y:S05]  /*42f0*/  LDCU UR5, c[0x0][0x3b8] ;  /* 0x00007700ff0577ac */ /* 0x000eaa0008000800 */
[----:B------:R-:W-:-:S02]  /*4300*/  LEA R4, R16, UR4, 0x3 ;  /* 0x0000000410047c11 */ /* 0x000fc4000f8e18ff */
[----:B------:R-:W-:-:S03]  /*4310*/  R2UR UR4, R12 ;  /* 0x000000000c0472ca */ /* 0x000fc600000e0000 */
[----:B------:R4:W0:Y:S01]  /*4320*/  LDS.64 R10, [R4] ;  /* 0x00000000040a7984 */ /* 0x0008220000000a00 */
[----:B--2---:R-:W-:-:S09]  /*4330*/  USHF.R.S32.HI UR5, URZ, 0x1f, UR5 ;  /* 0x0000001fff057899 */ /* 0x004fd20008011405 */
[----:B------:R-:W-:-:S04]  /*4340*/  UIADD3 UR4, UP0, UPT, UR4, -0x1, URZ ;  /* 0xffffffff04047890 */ /* 0x000fc8000ff1e0ff */
[----:B------:R-:W-:Y:S01]  /*4350*/  UIADD3.X UR7, UPT, UPT, UR11, -0x1, URZ, UP0, !UPT ;  /* 0xffffffff0b077890 */ /* 0x000fe200087fe4ff */
[----:B----4-:R-:W-:Y:S11]  /*4360*/  @P1 BRA `(.L_x_629) ;  /* 0x0000002c00d81947 */ /* 0x010ff60003800000 */
[----:B------:R-:W-:Y:S02]  /*4370*/  ISETP.GE.AND P1, PT, R16, R5, PT ;  /* 0x000000051000720c */ /* 0x000fe40003f26270 */
[----:B------:R-:W-:-:S11]  /*4380*/  PLOP3.LUT P0, PT, PT, PT, PT, 0x80, 0x8 ;  /* 0x000000000008781c */ /* 0x000fd60003f0f070 */
[----:B------:R-:W-:Y:S05]  /*4390*/  @P1 BRA `(.L_x_629) ;  /* 0x0000002c00cc1947 */ /* 0x000fea0003800000 */
[----:B------:R-:W-:Y:S01]  /*43a0*/  ISETP.NE.U32.AND P0, PT, R12, RZ, PT ;  /* 0x000000ff0c00720c */ /* 0x000fe20003f05070 */
[----:B------:R-:W-:Y:S02]  /*43b0*/  HFMA2 R13, -RZ, RZ, -15.890625, -0.0047760009765625 ;  /* 0xcbf29ce4ff0d7431 */ /* 0x000fe400000001ff */
[----:B------:R-:W-:Y:S01]  /*43c0*/  IMAD.MOV.U32 R14, RZ, RZ, -0x7bdddcdb ;  /* 0x84222325ff0e7424 */ /* 0x000fe200078e00ff */
[----:B------:R-:W-:-:S13]  /*43d0*/  ISETP.NE.AND.EX P0, PT, RZ, UR11, PT, P0 ;  /* 0x0000000bff007c0c */ /* 0x000fda000bf05300 */
[----:B------:R-:W-:Y:S05]  /*43e0*/  @!P0 BRA `(.L_x_630) ;  /* 0x0000000800b08947 */ /* 0x000fea0003800000 */
[----:B------:R-:W-:Y:S01]  /*43f0*/  UISETP.NE.U32.AND UP0, UPT, UR4, URZ, UPT ;  /* 0x000000ff0400728c */ /* 0x000fe2000bf05070 */
[----:B------:R-:W-:Y:S01]  /*4400*/  IMAD.MOV.U32 R14, RZ, RZ, -0x7bdddcdb ;  /* 0x84222325ff0e7424 */ /* 0x000fe200078e00ff */
[----:B------:R-:W-:Y:S01]  /*4410*/  MOV R15, RZ ;  /* 0x000000ff000f7202 */ /* 0x000fe20000000f00 */
[----:B------:R-:W-:Y:S01]  /*4420*/  IMAD.MOV.U32 R13, RZ, RZ, -0x340d631c ;  /* 0xcbf29ce4ff0d7424 */ /* 0x000fe200078e00ff */
[----:B------:R-:W-:Y:S01]  /*4430*/  UISETP.NE.AND.EX UP0, UPT, UR7, URZ, UPT, UP0 ;  /* 0x000000ff0700728c */ /* 0x000fe2000bf05300 */
[----:B------:R-:W-:Y:S01]  /*4440*/  IMAD.MOV.U32 R24, RZ, RZ, RZ ;  /* 0x000000ffff187224 */ /* 0x000fe200078e00ff */
[----:B------:R-:W2:Y:S07]  /*4450*/  LDCU UR6, c[0x0][0x3b0] ;  /* 0x00007600ff0677ac */ /* 0x000eae0008000800 */
[----:B------:R-:W-:Y:S05]  /*4460*/  BRA.U !UP0, `(.L_x_631) ;  /* 0x0000000508b87547 */ /* 0x000fea000b800000 */
[----:B------:R-:W4:Y:S01]  /*4470*/  LDC R24, c[0x0][0x3b4] ;  /* 0x0000ed00ff187b82 */ /* 0x000f220000000800 */
[----:B0-----:R-:W-:Y:S01]  /*4480*/  IADD3 R18, P0, PT, R8, 0x8, RZ ;  /* 0x0000000808127810 */ /* 0x001fe20007f1e0ff */
[----:B------:R-:W-:Y:S01]  /*4490*/  HFMA2 R13, -RZ, RZ, -15.890625, -0.0047760009765625 ;  /* 0xcbf29ce4ff0d7431 */ /* 0x000fe200000001ff */
[----:B------:R-:W-:Y:S01]  /*44a0*/  LOP3.LUT R15, R12, 0xfffffffe, RZ, 0xc0, !PT ;  /* 0xfffffffe0c0f7812 */ /* 0x000fe200078ec0ff */
[----:B------:R-:W-:Y:S02]  /*44b0*/  IMAD.MOV.U32 R14, RZ, RZ, -0x7bdddcdb ;  /* 0x84222325ff0e7424 */ /* 0x000fe400078e00ff */
[----:B------:R-:W-:Y:S02]  /*44c0*/  IMAD.X R19, RZ, RZ, R9, P0 ;  /* 0x000000ffff137224 */ /* 0x000fe400000e0609 */
[----:B------:R-:W-:Y:S01]  /*44d0*/  IMAD.MOV.U32 R17, RZ, RZ, R15 ;  /* 0x000000ffff117224 */ /* 0x000fe200078e000f */
[----:B----4-:R-:W-:-:S07]  /*44e0*/  MOV R12, R24 ;  /* 0x00000018000c7202 */ /* 0x010fce0000000f00 */
.L_x_632:
[----:B---3--:R-:W3:Y:S04]  /*44f0*/  LD.E.64 R20, desc[UR8][R18.64+-0x8] ;  /* 0xfffff80812147980 */ /* 0x008ee8000c101b00 */
        /* <DEDUP_REMOVED lines=101> */
.L_x_631:
[----:B--2---:R-:W-:-:S05]  /*4b50*/  IMAD.U32 R12, RZ, RZ, UR6 ;  /* 0x00000006ff0c7e24 */ /* 0x004fca000f8e00ff */
[----:B------:R-:W-:-:S04]  /*4b60*/  LOP3.LUT R17, R12, 0x1, RZ, 0xc0, !PT ;  /* 0x000000010c117812 */ /* 0x000fc800078ec0ff */
[----:B------:R-:W-:-:S04]  /*4b70*/  ISETP.NE.U32.AND P0, PT, R17, 0x1, PT ;  /* 0x000000011100780c */ /* 0x000fc80003f05070 */
[----:B------:R-:W-:-:S13]  /*4b80*/  ISETP.NE.U32.AND.EX P0, PT, RZ, RZ, PT, P0 ;  /* 0x000000ffff00720c */ /* 0x000fda0003f05100 */
[----:B------:R-:W-:Y:S05]  /*4b90*/  @P0 BRA `(.L_x_630) ;  /* 0x0000000000c40947 */ /* 0x000fea0003800000 */
[----:B0-----:R-:W-:-:S04]  /*4ba0*/  LEA R18, P0, R15, R8, 0x3 ;  /* 0x000000080f127211 */ /* 0x001fc800078018ff */
[----:B------:R-:W-:-:S06]  /*4bb0*/  LEA.HI.X R19, R15, R9, R24, 0x3, P0 ;  /* 0x000000090f137211 */ /* 0x000fcc00000f1c18 */
        /* <DEDUP_REMOVED lines=47> */
.L_x_630:
[----:B------:R-:W2:Y:S01]  /*4eb0*/  LDCU UR6, c[0x0][0x3b4] ;  /* 0x00007680ff0677ac */ /* 0x000ea20008000800 */
[----:B------:R-:W-:Y:S01]  /*4ec0*/  ISETP.NE.U32.AND P0, PT, R12, RZ, PT ;  /* 0x000000ff0c00720c */ /* 0x000fe20003f05070 */
[----:B------:R-:W-:Y:S01]  /*4ed0*/  BSSY.RECONVERGENT B1, `(.L_x_633) ;  /* 0x00000b3000017945 */ /* 0x000fe20003800200 */
[----:B------:R-:W-:Y:S02]  /*4ee0*/  IMAD.MOV.U32 R25, RZ, RZ, -0x7bdddcdb ;  /* 0x84222325ff197424 */ /* 0x000fe400078e00ff */
[----:B------:R-:W-:Y:S01]  /*4ef0*/  IMAD.MOV.U32 R24, RZ, RZ, -0x340d631c ;  /* 0xcbf29ce4ff187424 */ /* 0x000fe200078e00ff */
[----:B--2---:R-:W-:-:S13]  /*4f00*/  ISETP.NE.AND.EX P0, PT, RZ, UR6, PT, P0 ;  /* 0x00000006ff007c0c */ /* 0x004fda000bf05300 */
[----:B------:R-:W-:Y:S05]  /*4f10*/  @!P0 BRA `(.L_x_634) ;  /* 0x0000000800b88947 */ /* 0x000fea0003800000 */
        /* <DEDUP_REMOVED lines=10> */
[----:B------:R-:W2:Y:S01]  /*4fc0*/  LDCU UR6, c[0x0][0x3b4] ;  /* 0x00007680ff0677ac */ /* 0x000ea20008000800 */
[----:B------:R-:W-:Y:S01]  /*4fd0*/  LOP3.LUT R15, R12, 0xfffffffe, RZ, 0xc0, !PT ;  /* 0xfffffffe0c0f7812 */ /* 0x000fe200078ec0ff */
[----:B------:R-:W-:Y:S01]  /*4fe0*/  BSSY.RECONVERGENT B2, `(.L_x_635) ;  /* 0x000006e000027945 */ /* 0x000fe20003800200 */
[----:B0-----:R-:W-:Y:S01]  /*4ff0*/  IADD3 R18, P1, PT, R10, 0x8, RZ ;  /* 0x000000080a127810 */ /* 0x001fe20007f3e0ff */
[----:B------:R-:W-:Y:S02]  /*5000*/  IMAD.MOV.U32 R25, RZ, RZ, -0x7bdddcdb ;  /* 0x84222325ff197424 */ /* 0x000fe400078e00ff */
[----:B------:R-:W-:Y:S01]  /*5010*/  IMAD.MOV.U32 R24, RZ, RZ, -0x340d631c ;  /* 0xcbf29ce4ff187424 */ /* 0x000fe200078e00ff */
[----:B------:R-:W-:Y:S01]  /*5020*/  IADD3.X R19, PT, PT, RZ, R11, RZ, P1, !PT ;  /* 0x0000000bff137210 */ /* 0x000fe20000ffe4ff */
[----:B------:R-:W-:Y:S02]  /*5030*/  IMAD.MOV.U32 R27, RZ, RZ, R15 ;  /* 0x000000ffff1b7224 */ /* 0x000fe400078e000f */
[----:B--2---:R-:W-:Y:S01]  /*5040*/  IMAD.U32 R26, RZ, RZ, UR6 ;  /* 0x00000006ff1a7e24 */ /* 0x004fe2000f8e00ff */
[----:B------:R-:W-:-:S07]  /*5050*/  MOV R17, UR6 ;  /* 0x0000000600117c02 */ /* 0x000fce0008000f00 */
.L_x_636:
[----:B------:R-:W2:Y:S04]  /*5060*/  LD.E.64 R22, desc[UR8][R18.64+-0x8] ;  /* 0xfffff80812167980 */ /* 0x000ea8000c101b00 */
[----:B---3--:R0:W3:Y:S01]  /*5070*/  LD.E.64 R20, desc[UR8][R18.64] ;  /* 0x0000000812147980 */ /* 0x0080e2000c101b00 */
        /* <DEDUP_REMOVED lines=100> */
[----:B------:R-:W-:Y:S05]  /*56c0*/  BSYNC.RECONVERGENT B2 ;  /* 0x0000000000027941 */ /* 0x000fea0003800200 */
.L_x_635:
[----:B------:R-:W-:Y:S05]  /*56d0*/  @P2 BRA `(.L_x_634) ;  /* 0x0000000000c82947 */ /* 0x000fea0003800000 */
[----:B0-----:R-:W-:-:S04]  /*56e0*/  LEA R18, P1, R15, R10, 0x3 ;  /* 0x0000000a0f127211 */ /* 0x001fc800078218ff */
[----:B------:R-:W-:-:S06]  /*56f0*/  LEA.HI.X R19, R15, R11, R26, 0x3, P1 ;  /* 0x0000000b0f137211 */ /* 0x000fcc00008f1c1a */
[----:B------:R-:W2:Y:S01]  /*5700*/  LD.E.64 R18, desc[UR8][R18.64] ;  /* 0x0000000812127980 */ /* 0x000ea2000c101b00 */
[----:B------:R-:W-:Y:S01]  /*5710*/  IMAD R24, R24, 0x1b3, RZ ;  /* 0x000001b318187824 */ /* 0x000fe200078e02ff */
[----:B--2---:R-:W-:Y:S02]  /*5720*/  LOP3.LUT R25, R25, 0xff, R18, 0x78, !PT ;  /* 0x000000ff19197812 */ /* 0x004fe400078e7812 */
[----:B------:R-:W-:-:S03]  /*5730*/  SHF.R.U64 R15, R18, 0x8, R19 ;  /* 0x00000008120f7819 */ /* 0x000fc60000001213 */
[----:B---3--:R-:W-:-:S04]  /*5740*/  IMAD.WIDE.U32 R20, R25, 0x1b3, RZ ;  /* 0x000001b319147825 */ /* 0x008fc800078e00ff */
        /* <DEDUP_REMOVED lines=43> */
.L_x_634:
[----:B------:R-:W-:Y:S05]  /*5a00*/  BSYNC.RECONVERGENT B1 ;  /* 0x0000000000017941 */ /* 0x000fea0003800200 */
.L_x_633:
[----:B------:R-:W-:-:S04]  /*5a10*/  ISETP.NE.U32.AND P1, PT, R14, R25, PT ;  /* 0x000000190e00720c */ /* 0x000fc80003f25070 */
[----:B------:R-:W-:-:S13]  /*5a20*/  ISETP.NE.AND.EX P1, PT, R13, R24, PT, P1 ;  /* 0x000000180d00720c */ /* 0x000fda0003f25310 */
[----:B------:R-:W-:Y:S05]  /*5a30*/  @!P1 BRA `(.L_x_637) ;  /* 0x0000001400b89947 */ /* 0x000fea0003800000 */
[----:B------:R-:W-:Y:S01]  /*5a40*/  BSSY.RECONVERGENT B1, `(.L_x_638) ;  /* 0x00000b3000017945 */ /* 0x000fe20003800200 */
        /* <DEDUP_REMOVED lines=20> */
.L_x_641:
        /* <DEDUP_REMOVED lines=102> */
[----:B------:R-:W-:Y:S05]  /*61f0*/  BSYNC.RECONVERGENT B2 ;  /* 0x0000000000027941 */ /* 0x000fea0003800200 */
.L_x_640:
[----:B------:R-:W2:Y:S02]  /*6200*/  LDCU UR6, c[0x0][0x3b0] ;  /* 0x00007600ff0677ac */ /* 0x000ea40008000800 */
        /* <DEDUP_REMOVED lines=54> */
.L_x_639:
[----:B------:R-:W-:Y:S05]  /*6570*/  BSYNC.RECONVERGENT B1 ;  /* 0x0000000000017941 */ /* 0x000fea0003800200 */
.L_x_638:
        /* <DEDUP_REMOVED lines=14> */
[----:B0-----:R-:W-:Y:S02]  /*6660*/  MOV R18, RZ ;  /* 0x000000ff00127202 */ /* 0x001fe40000000f00 */
[----:B------:R-:W-:-:S04]  /*6670*/  ISETP.NE.U32.AND.EX P1, PT, RZ, RZ, PT, P0 ;  /* 0x000000ffff00720c */ /* 0x000fc80003f25100 */
[----:B------:R-:W-:Y:S09]  /*6680*/  BRA.U !UP0, `(.L_x_644) ;  /* 0x0000000508c47547 */ /* 0x000ff2000b800000 */
[----:B------:R-:W0:Y:S01]  /*6690*/  LDCU UR6, c[0x0][0x3b4] ;  /* 0x00007680ff0677ac */ /* 0x000e220008000800 */
[----:B------:R-:W-:Y:S01]  /*66a0*/  LOP3.LUT R15, R12, 0xfffffffe, RZ, 0xc0, !PT ;  /* 0xfffffffe0c0f7812 */ /* 0x000fe200078ec0ff */
[----:B------:R-:W-:Y:S01]  /*66b0*/  BSSY.RECONVERGENT B2, `(.L_x_644) ;  /* 0x000006e000027945 */ /* 0x000fe20003800200 */
[----:B---3--:R-:W-:Y:S01]  /*66c0*/  IADD3 R20, P0, PT, R10, 0x8, RZ ;  /* 0x000000080a147810 */ /* 0x008fe20007f1e0ff */
[----:B------:R-:W-:Y:S02]  /*66d0*/  IMAD.MOV.U32 R27, RZ, RZ, -0x7bdddcdb ;  /* 0x84222325ff1b7424 */ /* 0x000fe400078e00ff */
[----:B------:R-:W-:Y:S01]  /*66e0*/  IMAD.MOV.U32 R26, RZ, RZ, -0x340d631c ;  /* 0xcbf29ce4ff1a7424 */ /* 0x000fe200078e00ff */
[----:B------:R-:W-:Y:S01]  /*66f0*/  IADD3.X R21, PT, PT, RZ, R11, RZ, P0, !PT ;  /* 0x0000000bff157210 */ /* 0x000fe200007fe4ff */
[----:B------:R-:W-:Y:S02]  /*6700*/  IMAD.MOV.U32 R17, RZ, RZ, R15 ;  /* 0x000000ffff117224 */ /* 0x000fe400078e000f */
[----:B0-----:R-:W-:Y:S01]  /*6710*/  IMAD.U32 R18, RZ, RZ, UR6 ;  /* 0x00000006ff127e24 */ /* 0x001fe2000f8e00ff */
[----:B------:R-:W-:-:S07]  /*6720*/  MOV R12, UR6 ;  /* 0x00000006000c7c02 */ /* 0x000fce0008000f00 */
.L_x_645:
        /* <DEDUP_REMOVED lines=103> */
.L_x_644:
[----:B------:R-:W-:Y:S05]  /*6da0*/  @P1 BRA `(.L_x_643) ;  /* 0x0000000000c81947 */ /* 0x000fea0003800000 */
[----:B------:R-:W-:-:S04]  /*6db0*/  LEA R22, P0, R15, R10, 0x3 ;  /* 0x0000000a0f167211 */ /* 0x000fc800078018ff */
[----:B------:R-:W-:-:S05]  /*6dc0*/  LEA.HI.X R23, R15, R11, R18, 0x3, P0 ;  /* 0x0000000b0f177211 */ /* 0x000fca00000f1c12 */
[----:B------:R-:W2:Y:S01]  /*6dd0*/  LD.E.64 R18, desc[UR8][R22.64] ;  /* 0x0000000816127980 */ /* 0x000ea2000c101b00 */
[----:B------:R-:W-:Y:S01]  /*6de0*/  IMAD R26, R26, 0x1b3, RZ ;  /* 0x000001b31a1a7824 */ /* 0x000fe200078e02ff */
[----:B--2---:R-:W-:Y:S02]  /*6df0*/  LOP3.LUT R27, R27, 0xff, R18, 0x78, !PT ;  /* 0x000000ff1b1b7812 */ /* 0x004fe400078e7812 */
[----:B------:R-:W-:-:S03]  /*6e00*/  SHF.R.U64 R15, R18, 0x8, R19 ;  /* 0x00000008120f7819 */ /* 0x000fc60000001213 */
[----:B---3--:R-:W-:-:S04]  /*6e10*/  IMAD.WIDE.U32 R20, R27, 0x1b3, RZ ;  /* 0x000001b31b147825 */ /* 0x008fc800078e00ff */
[----:B------:R-:W-:Y:S01]  /*6e20*/  IMAD R17, R27, 0x100, R26 ;  /* 0x000001001b117824 */ /* 0x000fe200078e021a */
[----:B------:R-:W-:Y:S02]  /*6e30*/  LOP3.LUT R12, R20, 0xff, R15, 0x78, !PT ;  /* 0x000000ff140c7812 */ /* 0x000fe400078e780f */
[----:B------:R-:W-:Y:S02]  /*6e40*/  SHF.R.U64 R15, R18, 0x10, R19 ;  /* 0x00000010120f7819 */ /* 0x000fe40000001213 */
[----:B------:R-:W-:Y:S01]  /*6e50*/  IADD3 R17, PT, PT, R21, R17, RZ ;  /* 0x0000001115117210 */ /* 0x000fe20007ffe0ff */
[----:B------:R-:W-:-:S04]  /*6e60*/  IMAD.WIDE.U32 R20, R12, 0x1b3, RZ ;  /* 0x000001b30c147825 */ /* 0x000fc800078e00ff */
[----:B------:R-:W-:-:S04]  /*6e70*/  IMAD R17, R17, 0x1b3, RZ ;  /* 0x000001b311117824 */ /* 0x000fc800078e02ff */
[----:B------:R-:W-:Y:S01]  /*6e80*/  IMAD R17, R12, 0x100, R17 ;  /* 0x000001000c117824 */ /* 0x000fe200078e0211 */
[----:B------:R-:W-:Y:S02]  /*6e90*/  LOP3.LUT R12, R20, 0xff, R15, 0x78, !PT ;  /* 0x000000ff140c7812 */ /* 0x000fe400078e780f */
[----:B------:R-:W-:Y:S01]  /*6ea0*/  SHF.R.U64 R15, R18, 0x18, R19 ;  /* 0x00000018120f7819 */ /* 0x000fe20000001213 */
        /* <DEDUP_REMOVED lines=26> */
[----:B------:R-:W-:-:S03]  /*7050*/  LOP3.LUT R20, R19, R20, RZ, 0x3c, !PT ;  /* 0x0000001413147212 */ /* 0x000fc600078e3cff */
[----:B------:R-:W-:Y:S02]  /*7060*/  IMAD R17, R12, 0x100, R17 ;  /* 0x000001000c117824 */ /* 0x000fe400078e0211 */
[----:B------:R-:W-:-:S03]  /*7070*/  IMAD.WIDE.U32 R18, R20, 0x1b3, RZ ;  /* 0x000001b314127825 */ /* 0x000fc600078e00ff */
[----:B------:R-:W-:Y:S01]  /*7080*/  IADD3 R12, PT, PT, R21, R17, RZ ;  /* 0x00000011150c7210 */ /* 0x000fe20007ffe0ff */
[----:B------:R-:W-:-:S04]  /*7090*/  IMAD.MOV.U32 R27, RZ, RZ, R18 ;  /* 0x000000ffff1b7224 */ /* 0x000fc800078e0012 */
[----:B------:R-:W-:-:S04]  /*70a0*/  IMAD R15, R12, 0x1b3, RZ ;  /* 0x000001b30c0f7824 */ /* 0x000fc800078e02ff */
[----:B------:R-:W-:-:S05]  /*70b0*/  IMAD R15, R20, 0x100, R15 ;  /* 0x00000100140f7824 */ /* 0x000fca00078e020f */
[----:B------:R-:W-:-:S07]  /*70c0*/  IADD3 R26, PT, PT, R19, R15, RZ ;  /* 0x0000000f131a7210 */ /* 0x000fce0007ffe0ff */
.L_x_643:
[----:B------:R-:W-:Y:S05]  /*70d0*/  BSYNC.RECONVERGENT B1 ;  /* 0x0000000000017941 */ /* 0x000fea0003800200 */
.L_x_642:
[----:B------:R-:W-:-:S04]  /*70e0*/  ISETP.GE.U32.AND P0, PT, R14, R27, PT ;  /* 0x0000001b0e00720c */ /* 0x000fc80003f06070 */
[----:B------:R-:W-:-:S04]  /*70f0*/  ISETP.GE.U32.AND.EX P0, PT, R13, R26, PT, P0 ;  /* 0x0000001a0d00720c */ /* 0x000fc80003f06100 */
[----:B------:R-:W-:Y:S01]  /*7100*/  PLOP3.LUT P0, PT, P0, PT, PT, 0x8, 0x80 ;  /* 0x000000000080781c */ /* 0x000fe2000070e170 */
[----:B------:R-:W-:-:S12]  /*7110*/  BRA `(.L_x_629) ;  /* 0x00000000006c7947 */ /* 0x000fd80003800000 */
.L_x_637:
[----:B------:R-:W2:Y:S01]  /*7120*/  LDCU UR6, c[0x0][0x3b8] ;  /* 0x00007700ff0677ac */ /* 0x000ea20008000800 */
[----:B------:R-:W-:Y:S01]  /*7130*/  PLOP3.LUT P0, PT, PT, PT, PT, 0x8, 0x80 ;  /* 0x000000000080781c */ /* 0x000fe20003f0e170 */
[----:B--2---:R-:W-:-:S09]  /*7140*/  UISETP.NE.AND UP0, UPT, UR6, URZ, UPT ;  /* 0x000000ff0600728c */ /* 0x004fd2000bf05270 */
[----:B------:R-:W-:Y:S05]  /*7150*/  BRA.U !UP0, `(.L_x_629) ;  /* 0x00000001085c7547 */ /* 0x000fea000b800000 */
[----:B------:R-:W-:Y:S02]  /*7160*/  IMAD.MOV.U32 R17, RZ, RZ, RZ ;  /* 0x000000ffff117224 */ /* 0x000fe400078e00ff */
[----:B---3--:R-:W-:-:S07]  /*7170*/  IMAD.MOV.U32 R20, RZ, RZ, RZ ;  /* 0x000000ffff147224 */ /* 0x008fce00078e00ff */
.L_x_646:
[C---:B------:R-:W-:Y:S02]  /*7180*/  SHF.L.U32 R15, R17.reuse, 0x3, RZ ;  /* 0x00000003110f7819 */ /* 0x040fe400000006ff */
[----:B0-----:R-:W-:Y:S02]  /*7190*/  SHF.L.U64.HI R18, R17, 0x3, R20 ;  /* 0x0000000311127819 */ /* 0x001fe40000010214 */
[C---:B------:R-:W-:Y:S02]  /*71a0*/  IADD3 R12, P0, PT, R15.reuse, R8, RZ ;  /* 0x000000080f0c7210 */ /* 0x040fe40007f1e0ff */
[----:B------:R-:W-:-:S03]  /*71b0*/  IADD3 R14, P1, PT, R15, R10, RZ ;  /* 0x0000000a0f0e7210 */ /* 0x000fc60007f3e0ff */
        /* <DEDUP_REMOVED lines=15> */
[----:B------:R-:W-:-:S13]  /*72b0*/  ISETP.GE.U32.AND.EX P1, PT, R20, UR5, PT, P1 ;  /* 0x0000000514007c0c */ /* 0x000fda000bf26110 */
[----:B------:R-:W-:Y:S05]  /*72c0*/  @!P1 BRA !P2, `(.L_x_646) ;  /* 0xfffffffc00ac9947 */ /* 0x000fea000503ffff */
.L_x_629:
[----:B------:R-:W-:Y:S05]  /*72d0*/  BSYNC.RECONVERGENT B0 ;  /* 0x0000000000007941 */ /* 0x000fea0003800200 */
.L_x_628:
[----:B0-----:R-:W-:Y:S01]  /*72e0*/  SEL R12, R8, R10, P0 ;  /* 0x0000000a080c7207 */ /* 0x001fe20000000000 */
[----:B------:R-:W-:Y:S01]  /*72f0*/  VIADD R15, R3, 0x1 ;  /* 0x00000001030f7836 */ /* 0x000fe20000000000 */
[----:B------:R-:W-:Y:S01]  /*7300*/  SEL R13, R9, R11, P0 ;  /* 0x0000000b090d7207 */ /* 0x000fe20000000000 */
[----:B------:R-:W-:Y:S01]  /*7310*/  @!P0 IMAD.MOV R15, RZ, RZ, R3 ;  /* 0x000000ffff0f8224 */ /* 0x000fe200078e0203 */
[----:B------:R0:W2:Y:S01]  /*7320*/  @P0 LDS.64 R8, [R7+0x8] ;  /* 0x0000080007080984 */ /* 0x0000a20000000a00 */
[----:B------:R-:W-:Y:S01]  /*7330*/  BSSY.RECONVERGENT B0, `(.L_x_647) ;  /* 0x00002e8000007945 */ /* 0x000fe20003800200 */
[----:B------:R-:W-:Y:S01]  /*7340*/  IADD3 R14, PT, PT, R16, 0x1, RZ ;  /* 0x00000001100e7810 */ /* 0x000fe20007ffe0ff */
[----:B------:R-:W-:Y:S01]  /*7350*/  @P0 IMAD.MOV R14, RZ, RZ, R16 ;  /* 0x000000ffff0e0224 */ /* 0x000fe200078e0210 */
[----:B------:R0:W4:Y:S01]  /*7360*/  @!P0 LDS.64 R10, [R4+0x8] ;  /* 0x00000800040a8984 */ /* 0x0001220000000a00 */
[----:B------:R-:W-:Y:S02]  /*7370*/  ISETP.GE.AND P2, PT, R15, R6, PT ;  /* 0x000000060f00720c */ /* 0x000fe40003f46270 */
[----:B------:R-:W-:-:S11]  /*7380*/  PLOP3.LUT P1, PT, PT, PT, PT, 0x8, 0x80 ;  /* 0x000000000080781c */ /* 0x000fd60003f2e170 */
        /* <DEDUP_REMOVED lines=28> */
.L_x_651:
[----:B---3--:R-:W2:Y:S04]  /*7550*/  LD.E.64 R20, desc[UR8][R16.64+-0x8] ;  /* 0xfffff80810147980 */ /* 0x008ea8000c101b00 */
        /* <DEDUP_REMOVED lines=101> */
.L_x_650:
[----:B------:R-:W-:Y:S05]  /*7bb0*/  @P2 BRA `(.L_x_649) ;  /* 0x0000000000c82947 */ /* 0x000fea0003800000 */
[----:B--2---:R-:W-:-:S04]  /*7bc0*/  LEA R16, P1, R7, R8, 0x3 ;  /* 0x0000000807107211 */ /* 0x004fc800078218ff */
[----:B------:R-:W-:-:S06]  /*7bd0*/  LEA.HI.X R17, R7, R9, R24, 0x3, P1 ;  /* 0x0000000907117211 */ /* 0x000fcc00008f1c18 */
[----:B------:R-:W2:Y:S01]  /*7be0*/  LD.E.64 R16, desc[UR8][R16.64] ;  /* 0x0000000810107980 */ /* 0x000ea2000c101b00 */
[----:B------:R-:W-:Y:S01]  /*7bf0*/  IMAD R3, R3, 0x1b3, RZ ;  /* 0x000001b303037824 */ /* 0x000fe200078e02ff */
        /* <DEDUP_REMOVED lines=46> */
.L_x_649:
        /* <DEDUP_REMOVED lines=16> */
[----:B---34-:R-:W-:Y:S01]  /*7fe0*/  IADD3 R20, P1, PT, R10, 0x8, RZ ;  /* 0x000000080a147810 */ /* 0x018fe20007f3e0ff */
[----:B------:R-:W-:Y:S02]  /*7ff0*/  IMAD.MOV.U32 R26, RZ, RZ, -0x340d631c ;  /* 0xcbf29ce4ff1a7424 */ /* 0x000fe400078e00ff */
[----:B------:R-:W-:Y:S01]  /*8000*/  IMAD.MOV.U32 R19, RZ, RZ, R7 ;  /* 0x000000ffff137224 */ /* 0x000fe200078e0007 */
[----:B------:R-:W-:Y:S01]  /*8010*/  IADD3.X R21, PT, PT, RZ, R11, RZ, P1, !PT ;  /* 0x0000000bff157210 */ /* 0x000fe20000ffe4ff */
[----:B0-----:R-:W-:-:S08]  /*8020*/  IMAD.MOV.U32 R17, RZ, RZ, R16 ;  /* 0x000000ffff117224 */ /* 0x001fd000078e0010 */
.L_x_654:
        /* <DEDUP_REMOVED lines=102> */
.L_x_653:
[----:B------:R-:W-:Y:S05]  /*8690*/  @P2 BRA `(.L_x_652) ;  /* 0x0000000000c82947 */ /* 0x000fea0003800000 */
[----:B----4-:R-:W-:-:S04]  /*86a0*/  LEA R22, P1, R7, R10, 0x3 ;  /* 0x0000000a07167211 */ /* 0x010fc800078218ff */
[----:B------:R-:W-:-:S05]  /*86b0*/  LEA.HI.X R23, R7, R11, R16, 0x3, P1 ;  /* 0x0000000b07177211 */ /* 0x000fca00008f1c10 */
[----:B------:R-:W4:Y:S01]  /*86c0*/  LD.E.64 R16, desc[UR8][R22.64] ;  /* 0x0000000816107980 */ /* 0x000f22000c101b00 */
[----:B------:R-:W-:Y:S01]  /*86d0*/  IMAD R26, R26, 0x1b3, RZ ;  /* 0x000001b31a1a7824 */ /* 0x000fe200078e02ff */
[----:B----4-:R-:W-:Y:S02]  /*86e0*/  LOP3.LUT R27, R27, 0xff, R16, 0x78, !PT ;  /* 0x000000ff1b1b7812 */ /* 0x010fe400078e7810 */
[----:B------:R-:W-:-:S03]  /*86f0*/  SHF.R.U64 R7, R16, 0x8, R17 ;  /* 0x0000000810077819 */ /* 0x000fc60000001211 */
[----:B---3--:R-:W-:-:S04]  /*8700*/  IMAD.WIDE.U32 R20, R27, 0x1b3, RZ ;  /* 0x000001b31b147825 */ /* 0x008fc800078e00ff */
        /* <DEDUP_REMOVED lines=43> */
.L_x_652:
        /* <DEDUP_REMOVED lines=8> */
[----:B------:R-:W-:Y:S02]  /*8a40*/  IMAD.MOV.U32 R4, RZ, RZ, -0x7bdddcdb ;  /* 0x84222325ff047424 */ /* 0x000fe400078e00ff */
[----:B------:R-:W-:Y:S01]  /*8a50*/  UISETP.NE.AND.EX UP0, UPT, UR7, URZ, UPT, UP0 ;  /* 0x000000ff0700728c */ /* 0x000fe2000bf05300 */
[----:B------:R-:W-:Y:S01]  /*8a60*/  ISETP.NE.U32.AND P1, PT, R3, 0x1, PT ;  /* 0x000000010300780c */ /* 0x000fe20003f25070 */
[----:B------:R-:W-:Y:S01]  /*8a70*/  IMAD.MOV.U32 R7, RZ, RZ, RZ ;  /* 0x000000ffff077224 */ /* 0x000fe200078e00ff */
[----:B------:R-:W-:Y:S01]  /*8a80*/  MOV R3, 0xcbf29ce4 ;  /* 0xcbf29ce400037802 */ /* 0x000fe20000000f00 */
        /* <DEDUP_REMOVED lines=11> */
.L_x_658:
[----:B---3--:R-:W2:Y:S04]  /*8b40*/  LD.E.64 R20, desc[UR8][R16.64+-0x8] ;  /* 0xfffff80810147980 */ /* 0x008ea8000c101b00 */
        /* <DEDUP_REMOVED lines=101> */
.L_x_657:
[----:B------:R-:W-:Y:S05]  /*91a0*/  @P2 BRA `(.L_x_656) ;  /* 0x0000000000c82947 */ /* 0x000fea0003800000 */
[----:B--2---:R-:W-:-:S04]  /*91b0*/  LEA R16, P1, R7, R8, 0x3 ;  /* 0x0000000807107211 */ /* 0x004fc800078218ff */
        /* <DEDUP_REMOVED lines=49> */
.L_x_656:
        /* <DEDUP_REMOVED lines=14> */
[----:B----4-:R-:W-:Y:S01]  /*95b0*/  IADD3 R23, P0, PT, R10, 0x8, RZ ;  /* 0x000000080a177810 */ /* 0x010fe20007f1e0ff */
[----:B------:R-:W-:Y:S01]  /*95c0*/  IMAD.MOV.U32 R25, RZ, RZ, -0x7bdddcdb ;  /* 0x84222325ff197424 */ /* 0x000fe200078e00ff */
[----:B------:R-:W-:Y:S02]  /*95d0*/  LOP3.LUT R7, R18, 0xfffffffe, RZ, 0xc0, !PT ;  /* 0xfffffffe12077812 */ /* 0x000fe400078ec0ff */
[----:B------:R-:W-:Y:S01]  /*95e0*/  MOV R24, 0xcbf29ce4 ;  /* 0xcbf29ce400187802 */ /* 0x000fe20000000f00 */
[----:B------:R-:W-:Y:S02]  /*95f0*/  IMAD.X R19, RZ, RZ, R11, P0 ;  /* 0x000000ffff137224 */ /* 0x000fe400000e060b */
[----:B------:R-:W-:Y:S01]  /*9600*/  IMAD.MOV.U32 R26, RZ, RZ, R7 ;  /* 0x000000ffff1a7224 */ /* 0x000fe200078e0007 */
[----:B0-----:R-:W-:-:S07]  /*9610*/  MOV R17, R16 ;  /* 0x0000001000117202 */ /* 0x001fce0000000f00 */
.L_x_661:
[----:B------:R-:W-:-:S05]  /*9620*/  IMAD.MOV.U32 R18, RZ, RZ, R23 ;  /* 0x000000ffff127224 */ /* 0x000fca00078e0017 */
[----:B------:R-:W4:Y:S04]  /*9630*/  LD.E.64 R22, desc[UR8][R18.64+-0x8] ;  /* 0xfffff80812167980 */ /* 0x000f28000c101b00 */
[----:B---3--:R-:W3:Y:S01]  /*9640*/  LD.E.64 R20, desc[UR8][R18.64] ;  /* 0x0000000812147980 */ /* 0x008ee2000c101b00 */
[----:B------:R-:W-:Y:S01]  /*9650*/  IMAD R28, R24, 0x1b3, RZ ;  /* 0x000001b3181c7824 */ /* 0x000fe200078e02ff */
[----:B------:R-:W-:-:S04]  /*9660*/  IADD3 R26, P0, PT, R26, -0x2, RZ ;  /* 0xfffffffe1a1a7810 */ /* 0x000fc80007f1e0ff */
[----:B------:R-:W-:Y:S02]  /*9670*/  IADD3.X R17, PT, PT, R17, -0x1, RZ, P0, !PT ;  /* 0xffffffff11117810 */ /* 0x000fe400007fe4ff */
[----:B------:R-:W-:-:S04]  /*9680*/  ISETP.NE.U32.AND P0, PT, R26, RZ, PT ;  /* 0x000000ff1a00720c */ /* 0x000fc80003f05070 */
[----:B------:R-:W-:Y:S02]  /*9690*/  ISETP.NE.AND.EX P0, PT, R17, RZ, PT, P0 ;  /* 0x000000ff1100720c */ /* 0x000fe40003f05300 */
        /* <DEDUP_REMOVED lines=86> */
[----:B------:R-:W-:Y:S01]  /*9c00*/  IMAD.IADD R20, R23, 0x1, R25 ;  /* 0x0000000117147824 */ /* 0x000fe200078e0219 */
[----:B------:R-:W-:-:S03]  /*9c10*/  IADD3 R23, P2, PT, R18, 0x10, RZ ;  /* 0x0000001012177810 */ /* 0x000fc60007f5e0ff */
[----:B------:R-:W-:Y:S01]  /*9c20*/  IMAD R25, R20, 0x1b3, RZ ;  /* 0x000001b314197824 */ /* 0x000fe200078e02ff */
[----:B------:R-:W-:Y:S01]  /*9c30*/  IADD3.X R19, PT, PT, RZ, R19, RZ, P2, !PT ;  /* 0x00000013ff137210 */ /* 0x000fe200017fe4ff */
[----:B------:R-:W-:-:S04]  /*9c40*/  IMAD.WIDE.U32 R20, R22, 0x1b3, RZ ;  /* 0x000001b316147825 */ /* 0x000fc800078e00ff */
[----:B------:R-:W-:Y:S02]  /*9c50*/  IMAD R27, R22, 0x100, R25 ;  /* 0x00000100161b7824 */ /* 0x000fe400078e0219 */
[----:B------:R-:W-:Y:S02]  /*9c60*/  IMAD.MOV.U32 R25, RZ, RZ, R20 ;  /* 0x000000ffff197224 */ /* 0x000fe400078e0014 */
[----:B------:R-:W-:Y:S01]  /*9c70*/  IMAD.IADD R24, R21, 0x1, R27 ;  /* 0x0000000115187824 */ /* 0x000fe200078e021b */
[----:B------:R-:W-:Y:S06]  /*9c80*/  @P0 BRA `(.L_x_661) ;  /* 0xfffffff800640947 */ /* 0x000fec000383ffff */
.L_x_660:
[----:B------:R-:W-:Y:S05]  /*9c90*/  @P1 BRA `(.L_x_659) ;  /* 0x0000000000c81947 */ /* 0x000fea0003800000 */
[----:B----4-:R-:W-:-:S04]  /*9ca0*/  LEA R18, P0, R7, R10, 0x3 ;  /* 0x0000000a07127211 */ /* 0x010fc800078018ff */
[----:B------:R-:W-:-:S05]  /*9cb0*/  LEA.HI.X R19, R7, R11, R16, 0x3, P0 ;  /* 0x0000000b07137211 */ /* 0x000fca00000f1c10 */
[----:B------:R-:W4:Y:S01]  /*9cc0*/  LD.E.64 R16, desc[UR8][R18.64] ;  /* 0x0000000812107980 */ /* 0x000f22000c101b00 */
[----:B------:R-:W-:Y:S01]  /*9cd0*/  IMAD R24, R24, 0x1b3, RZ ;  /* 0x000001b318187824 */ /* 0x000fe200078e02ff */
[----:B----4-:R-:W-:Y:S02]  /*9ce0*/  LOP3.LUT R25, R25, 0xff, R16, 0x78, !PT ;  /* 0x000000ff19197812 */ /* 0x010fe400078e7810 */
[----:B------:R-:W-:-:S03]  /*9cf0*/  SHF.R.U64 R7, R16, 0x8, R17 ;  /* 0x0000000810077819 */ /* 0x000fc60000001211 */
[C---:B---3--:R-:W-:Y:S01]  /*9d00*/  IMAD.WIDE.U32 R20, R25.reuse, 0x1b3, RZ ;  /* 0x000001b319147825 */ /* 0x048fe200078e00ff */
        /* <DEDUP_REMOVED lines=43> */
.L_x_659:
[----:B------:R-:W-:-:S04]  /*9fc0*/  ISETP.GE.U32.AND P1, PT, R4, R25, PT ;  /* 0x000000190400720c */ /* 0x000fc80003f26070 */
[----:B------:R-:W-:-:S04]  /*9fd0*/  ISETP.GE.U32.AND.EX P1, PT, R3, R24, PT, P1 ;  /* 0x000000180300720c */ /* 0x000fc80003f26110 */
[----:B------:R-:W-:Y:S01]  /*9fe0*/  PLOP3.LUT P1, PT, P1, PT, PT, 0x8, 0x80 ;  /* 0x000000000080781c */ /* 0x000fe20000f2e170 */
[----:B------:R-:W-:-:S12]  /*9ff0*/  BRA `(.L_x_648) ;  /* 0x00000000006c7947 */ /* 0x000fd80003800000 */
.L_x_655:
[----:B------:R-:W0:Y:S01]  /*a000*/  LDCU UR6, c[0x0][0x3b8] ;  /* 0x00007700ff0677ac */ /* 0x000e220008000800 */
[----:B------:R-:W-:Y:S01]  /*a010*/  PLOP3.LUT P1, PT, PT, PT, PT, 0x8, 0x80 ;  /* 0x000000000080781c */ /* 0x000fe20003f2e170 */
[----:B0-----:R-:W-:-:S09]  /*a020*/  UISETP.NE.AND UP0, UPT, UR6, URZ, UPT ;  /* 0x000000ff0600728c */ /* 0x001fd2000bf05270 */
[----:B------:R-:W-:Y:S05]  /*a030*/  BRA.U !UP0, `(.L_x_648) ;  /* 0x00000001085c7547 */ /* 0x000fea000b800000 */
[----:B---3--:R-:W-:Y:S02]  /*a040*/  HFMA2 R20, -RZ, RZ, 0, 0 ;  /* 0x00000000ff147431 */ /* 0x008fe400000001ff */
[----:B------:R-:W-:-:S07]  /*a050*/  IMAD.MOV.U32 R3, RZ, RZ, RZ ;  /* 0x000000ffff037224 */ /* 0x000fce00078e00ff */
.L_x_662:
[C---:B------:R-:W-:Y:S01]  /*a060*/  IMAD.SHL.U32 R19, R3.reuse, 0x8, RZ ;  /* 0x0000000803137824 */ /* 0x040fe200078e00ff */
[----:B------:R-:W-:-:S04]  /*a070*/  SHF.L.U64.HI R4, R3, 0x3, R20 ;  /* 0x0000000303047819 */ /* 0x000fc80000010214 */
[C---:B--2---:R-:W-:Y:S02]  /*a080*/  IADD3 R16, P0, PT, R19.reuse, R8, RZ ;  /* 0x0000000813107210 */ /* 0x044fe40007f1e0ff */
        /* <DEDUP_REMOVED lines=18> */
.L_x_648:
[----:B------:R-:W-:Y:S05]  /*a1b0*/  BSYNC.RECONVERGENT B0 ;  /* 0x0000000000007941 */ /* 0x000fea0003800200 */
.L_x_647:
[----:B------:R-:W0:Y:S01]  /*a1c0*/  S2UR UR6, SR_CgaCtaId ;  /* 0x00000000000679c3 */ /* 0x000e220000008800 */
[----:B------:R-:W-:Y:S01]  /*a1d0*/  UMOV UR5, 0x400 ;  /* 0x0000040000057882 */ /* 0x000fe20000000000 */
[----:B------:R-:W-:Y:S01]  /*a1e0*/  VIADD R4, R14, 0x1 ;  /* 0x000000010e047836 */ /* 0x000fe20000000000 */
[----:B------:R-:W-:Y:S01]  /*a1f0*/  IADD3 R3, PT, PT, R15, 0x1, RZ ;  /* 0x000000010f037810 */ /* 0x000fe20007ffe0ff */
[----:B------:R-:W-:Y:S01]  /*a200*/  @P1 IMAD.MOV R4, RZ, RZ, R14 ;  /* 0x000000ffff041224 */ /* 0x000fe200078e020e */
[----:B--2-4-:R-:W-:Y:S01]  /*a210*/  SEL R14, R8, R10, P1 ;  /* 0x0000000a080e7207 */ /* 0x014fe20000800000 */
[----:B------:R-:W-:Y:S01]  /*a220*/  @!P1 IMAD.MOV R3, RZ, RZ, R15 ;  /* 0x000000ffff039224 */ /* 0x000fe200078e020f */
[----:B------:R-:W-:Y:S01]  /*a230*/  SEL R15, R9, R11, P1 ;  /* 0x0000000b090f7207 */ /* 0x000fe20000800000 */
[----:B------:R-:W-:Y:S01]  /*a240*/  BSSY.RECONVERGENT B0, `(.L_x_663) ;  /* 0x00002e9000007945 */ /* 0x000fe20003800200 */
[----:B------:R-:W-:Y:S01]  /*a250*/  PLOP3.LUT P0, PT, PT, PT, PT, 0x8, 0x80 ;  /* 0x000000000080781c */ /* 0x000fe20003f0e170 */
[----:B0-----:R-:W-:-:S06]  /*a260*/  ULEA UR5, UR6, UR5, 0x18 ;  /* 0x0000000506057291 */ /* 0x001fcc000f8ec0ff */
[----:B------:R-:W-:Y:S02]  /*a270*/  @!P1 LEA R7, R4, UR5, 0x3 ;  /* 0x0000000504079c11 */ /* 0x000fe4000f8e18ff */
[----:B------:R-:W-:-:S03]  /*a280*/  @P1 LEA R16, R3, UR5, 0x3 ;  /* 0x0000000503101c11 */ /* 0x000fc6000f8e18ff */
[----:B------:R0:W2:Y:S04]  /*a290*/  @!P1 LDS.64 R10, [R7] ;  /* 0x00000000070a9984 */ /* 0x0000a80000000a00 */
[----:B------:R0:W4:Y:S01]  /*a2a0*/  @P1 LDS.64 R8, [R16] ;  /* 0x0000000010081984 */ /* 0x0001220000000a00 */
[----:B------:R-:W-:-:S13]  /*a2b0*/  ISETP.GE.AND P1, PT, R3, R6, PT ;  /* 0x000000060300720c */ /* 0x000fda0003f26270 */
[----:B0-----:R-:W-:Y:S05]  /*a2c0*/  @P1 BRA `(.L_x_664) ;  /* 0x0000002c00801947 */ /* 0x001fea0003800000 */
[----:B------:R-:W-:Y:S02]  /*a2d0*/  ISETP.GE.AND P1, PT, R4, R5, PT ;  /* 0x000000050400720c */ /* 0x000fe40003f26270 */
        /* <DEDUP_REMOVED lines=10> */
[----:B------:R-:W-:Y:S02]  /*a380*/  IMAD.MOV.U32 R16, RZ, RZ, -0x7bdddcdb ;  /* 0x84222325ff107424 */ /* 0x000fe400078e00ff */
[----:B------:R-:W-:Y:S01]  /*a390*/  UISETP.NE.AND.EX UP0, UPT, UR7, URZ, UPT, UP0 ;  /* 0x000000ff0700728c */ /* 0x000fe2000bf05300 */
[----:B------:R-:W-:Y:S01]  /*a3a0*/  ISETP.NE.U32.AND P1, PT, R7, 0x1, PT ;  /* 0x000000010700780c */ /* 0x000fe20003f25070 */
[----:B------:R-:W-:Y:S01]  /*a3b0*/  IMAD.MOV.U32 R17, RZ, RZ, RZ ;  /* 0x000000ffff117224 */ /* 0x000fe200078e00ff */
[----:B------:R-:W-:Y:S01]  /*a3c0*/  MOV R7, 0xcbf29ce4 ;  /* 0xcbf29ce400077802 */ /* 0x000fe20000000f00 */
[----:B---3--:R-:W-:Y:S01]  /*a3d0*/  IMAD.MOV.U32 R20, RZ, RZ, RZ ;  /* 0x000000ffff147224 */ /* 0x008fe200078e00ff */
        /* <DEDUP_REMOVED lines=10> */
.L_x_667:
        /* <DEDUP_REMOVED lines=102> */
.L_x_666:
[----:B------:R-:W-:Y:S05]  /*aae0*/  @P2 BRA `(.L_x_665) ;  /* 0x0000000000c42947 */ /* 0x000fea0003800000 */
[----:B----4-:R-:W-:-:S04]  /*aaf0*/  LEA R22, P1, R17, R8, 0x3 ;  /* 0x0000000811167211 */ /* 0x010fc800078218ff */
[----:B------:R-:W-:-:S05]  /*ab00*/  LEA.HI.X R23, R17, R9, R20, 0x3, P1 ;  /* 0x0000000911177211 */ /* 0x000fca00008f1c14 */
        /* <DEDUP_REMOVED lines=47> */
.L_x_665:
        /* <DEDUP_REMOVED lines=16> */
[----:B--23--:R-:W-:Y:S01]  /*af00*/  IADD3 R20, P1, PT, R10, 0x8, RZ ;  /* 0x000000080a147810 */ /* 0x00cfe20007f3e0ff */
[----:B------:R-:W-:Y:S02]  /*af10*/  IMAD.MOV.U32 R26, RZ, RZ, -0x340d631c ;  /* 0xcbf29ce4ff1a7424 */ /* 0x000fe400078e00ff */
[----:B------:R-:W-:Y:S01]  /*af20*/  IMAD.MOV.U32 R29, RZ, RZ, R17 ;  /* 0x000000ffff1d7224 */ /* 0x000fe200078e0011 */
[----:B------:R-:W-:Y:S01]  /*af30*/  IADD3.X R21, PT, PT, RZ, R11, RZ, P1, !PT ;  /* 0x0000000bff157210 */ /* 0x000fe20000ffe4ff */
[----:B0-----:R-:W-:-:S08]  /*af40*/  IMAD.MOV.U32 R19, RZ, RZ, R28 ;  /* 0x000000ffff137224 */ /* 0x001fd000078e001c */
.L_x_670:
        /* <DEDUP_REMOVED lines=102> */
.L_x_669:
[----:B------:R-:W-:Y:S05]  /*b5b0*/  @P2 BRA `(.L_x_668) ;  /* 0x0000000000c82947 */ /* 0x000fea0003800000 */
[----:B--23--:R-:W-:-:S04]  /*b5c0*/  LEA R20, P1, R17, R10, 0x3 ;  /* 0x0000000a11147211 */ /* 0x00cfc800078218ff */
        /* <DEDUP_REMOVED lines=49> */
.L_x_668:
        /* <DEDUP_REMOVED lines=24> */
.L_x_674:
        /* <DEDUP_REMOVED lines=102> */
.L_x_673:
        /* <DEDUP_REMOVED lines=50> */
.L_x_672:
        /* <DEDUP_REMOVED lines=10> */
[----:B---3--:R-:W-:Y:S02]  /*c480*/  MOV R20, RZ ;  /* 0x000000ff00147202 */ /* 0x008fe40000000f00 */
        /* <DEDUP_REMOVED lines=10> */
.L_x_677:
[----:B------:R-:W-:-:S05]  /*c530*/  MOV R18, R25 ;  /* 0x0000001900127202 */ /* 0x000fca0000000f00 */
[----:B------:R-:W2:Y:S04]  /*c540*/  LD.E.64 R24, desc[UR8][R18.64+-0x8] ;  /* 0xfffff80812187980 */ /* 0x000ea8000c101b00 */
[----:B------:R-:W3:Y:S01]  /*c550*/  LD.E.64 R22, desc[UR8][R18.64] ;  /* 0x0000000812167980 */ /* 0x000ee2000c101b00 */
[----:B-1----:R-:W-:Y:S01]  /*c560*/  IMAD R30, R26, 0x1b3, RZ ;  /* 0x000001b31a1e7824 */ /* 0x002fe200078e02ff */
[----:B------:R-:W-:-:S04]  /*c570*/  IADD3 R28, P0, PT, R28, -0x2, RZ ;  /* 0xfffffffe1c1c7810 */ /* 0x000fc80007f1e0ff */
[----:B------:R-:W-:Y:S02]  /*c580*/  IADD3.X R21, PT, PT, R21, -0x1, RZ, P0, !PT ;  /* 0xffffffff15157810 */ /* 0x000fe400007fe4ff */
[----:B------:R-:W-:-:S04]  /*c590*/  ISETP.NE.U32.AND P0, PT, R28, RZ, PT ;  /* 0x000000ff1c00720c */ /* 0x000fc80003f05070 */
[----:B------:R-:W-:Y:S02]  /*c5a0*/  ISETP.NE.AND.EX P0, PT, R21, RZ, PT, P0 ;  /* 0x000000ff1500720c */ /* 0x000fe40003f05300 */
        /* <DEDUP_REMOVED lines=86> */
[----:B------:R-:W-:Y:S02]  /*cb10*/  IADD3 R22, PT, PT, R25, R27, RZ ;  /* 0x0000001b19167210 */ /* 0x000fe40007ffe0ff */
[----:B------:R-:W-:-:S03]  /*cb20*/  IADD3 R25, P2, PT, R18, 0x10, RZ ;  /* 0x0000001012197810 */ /* 0x000fc60007f5e0ff */
[----:B------:R-:W-:Y:S02]  /*cb30*/  IMAD R27, R22, 0x1b3, RZ ;  /* 0x000001b3161b7824 */ /* 0x000fe400078e02ff */
[----:B------:R-:W-:-:S04]  /*cb40*/  IMAD.WIDE.U32 R22, R24, 0x1b3, RZ ;  /* 0x000001b318167825 */ /* 0x000fc800078e00ff */
[----:B------:R-:W-:Y:S01]  /*cb50*/  IMAD R29, R24, 0x100, R27 ;  /* 0x00000100181d7824 */ /* 0x000fe200078e021b */
[----:B------:R-:W-:Y:S01]  /*cb60*/  MOV R27, R22 ;  /* 0x00000016001b7202 */ /* 0x000fe20000000f00 */
[----:B------:R-:W-:Y:S02]  /*cb70*/  IMAD.X R19, RZ, RZ, R19, P2 ;  /* 0x000000ffff137224 */ /* 0x000fe400010e0613 */
[----:B------:R-:W-:Y:S01]  /*cb80*/  IMAD.IADD R26, R23, 0x1, R29 ;  /* 0x00000001171a7824 */ /* 0x000fe200078e021d */
[----:B------:R-:W-:Y:S06]  /*cb90*/  @P0 BRA `(.L_x_677) ;  /* 0xfffffff800640947 */ /* 0x000fec000383ffff */
.L_x_676:
        /* <DEDUP_REMOVED lines=51> */
.L_x_675:
[----:B------:R-:W-:-:S04]  /*ced0*/  ISETP.GE.U32.AND P0, PT, R16, R27, PT ;  /* 0x0000001b1000720c */ /* 0x000fc80003f06070 */
[----:B------:R-:W-:-:S04]  /*cee0*/  ISETP.GE.U32.AND.EX P0, PT, R7, R26, PT, P0 ;  /* 0x0000001a0700720c */ /* 0x000fc80003f06100 */
[----:B------:R-:W-:Y:S01]  /*cef0*/  PLOP3.LUT P0, PT, P0, PT, PT, 0x8, 0x80 ;  /* 0x000000000080781c */ /* 0x000fe2000070e170 */
[----:B------:R-:W-:-:S12]  /*cf00*/  BRA `(.L_x_664) ;  /* 0x0000000000707947 */ /* 0x000fd80003800000 */
.L_x_671:
[----:B------:R-:W0:Y:S01]  /*cf10*/  LDC R7, c[0x0][0x3b8] ;  /* 0x0000ee00ff077b82 */ /* 0x000e220000000800 */
[----:B------:R-:W-:Y:S02]  /*cf20*/  PLOP3.LUT P0, PT, PT, PT, PT, 0x8, 0x80 ;  /* 0x000000000080781c */ /* 0x000fe40003f0e170 */
[----:B0-----:R-:W-:-:S13]  /*cf30*/  ISETP.NE.AND P1, PT, R7, RZ, PT ;  /* 0x000000ff0700720c */ /* 0x001fda0003f25270 */
[----:B------:R-:W-:Y:S05]  /*cf40*/  @!P1 BRA `(.L_x_664) ;  /* 0x0000000000609947 */ /* 0x000fea0003800000 */
[----:B------:R-:W-:Y:S01]  /*cf50*/  SHF.R.S32.HI R21, RZ, 0x1f, R7 ;  /* 0x0000001fff157819 */ /* 0x000fe20000011407 */
[----:B------:R-:W-:Y:S02]  /*cf60*/  IMAD.MOV.U32 R7, RZ, RZ, RZ ;  /* 0x000000ffff077224 */ /* 0x000fe400078e00ff */
[----:B------:R-:W-:-:S07]  /*cf70*/  IMAD.MOV.U32 R22, RZ, RZ, RZ ;  /* 0x000000ffff167224 */ /* 0x000fce00078e00ff */
.L_x_678:
[C---:B------:R-:W-:Y:S02]  /*cf80*/  SHF.L.U32 R19, R7.reuse, 0x3, RZ ;  /* 0x0000000307137819 */ /* 0x040fe400000006ff */
[----:B---3--:R-:W-:Y:S02]  /*cf90*/  SHF.L.U64.HI R20, R7, 0x3, R22 ;  /* 0x0000000307147819 */ /* 0x008fe40000010216 */
[C---:B----4-:R-:W-:Y:S02]  /*cfa0*/  IADD3 R16, P0, PT, R19.reuse, R8, RZ ;  /* 0x0000000813107210 */ /* 0x050fe40007f1e0ff */
        /* <DEDUP_REMOVED lines=18> */
.L_x_664:
[----:B------:R-:W-:Y:S05]  /*d0d0*/  BSYNC.RECONVERGENT B0 ;  /* 0x0000000000007941 */ /* 0x000fea0003800200 */
.L_x_663:
[----:B------:R-:W0:Y:S01]  /*d0e0*/  S2UR UR6, SR_CgaCtaId ;  /* 0x00000000000679c3 */ /* 0x000e220000008800 */
[----:B------:R-:W-:Y:S01]  /*d0f0*/  VIADD R7, R3, 0x1 ;  /* 0x0000000103077836 */ /* 0x000fe20000000000 */
[----:B------:R-:W-:Y:S01]  /*d100*/  UMOV UR5, 0x400 ;  /* 0x0000040000057882 */ /* 0x000fe20000000000 */
[----:B------:R-:W-:Y:S01]  /*d110*/  @!P0 IMAD.MOV R7, RZ, RZ, R3 ;  /* 0x000000ffff078224 */ /* 0x000fe200078e0203 */
[----:B------:R-:W-:Y:S01]  /*d120*/  BSSY.RECONVERGENT B0, `(.L_x_679) ;  /* 0x00002ef000007945 */ /* 0x000fe20003800200 */
[C---:B------:R-:W-:Y:S01]  /*d130*/  VIADD R18, R4.reuse, 0x1 ;  /* 0x0000000104127836 */ /* 0x040fe20000000000 */
[----:B------:R-:W-:Y:S02]  /*d140*/  @P0 IADD3 R18, PT, PT, R4, RZ, RZ ;  /* 0x000000ff04120210 */ /* 0x000fe40007ffe0ff */
[----:B------:R-:W-:Y:S02]  /*d150*/  ISETP.GE.AND P1, PT, R7, R6, PT ;  /* 0x000000060700720c */ /* 0x000fe40003f26270 */
[----:B--2-4-:R-:W-:-:S02]  /*d160*/  SEL R16, R8, R10, P0 ;  /* 0x0000000a08107207 */ /* 0x014fc40000000000 */
[----:B------:R-:W-:Y:S01]  /*d170*/  SEL R17, R9, R11, P0 ;  /* 0x0000000b09117207 */ /* 0x000fe20000000000 */
[----:B0-----:R-:W-:-:S06]  /*d180*/  ULEA UR5, UR6, UR5, 0x18 ;  /* 0x0000000506057291 */ /* 0x001fcc000f8ec0ff */
[----:B------:R-:W-:Y:S02]  /*d190*/  @!P0 LEA R3, R18, UR5, 0x3 ;  /* 0x0000000512038c11 */ /* 0x000fe4000f8e18ff */
[----:B------:R-:W-:-:S03]  /*d1a0*/  @P0 LEA R4, R7, UR5, 0x3 ;  /* 0x0000000507040c11 */ /* 0x000fc6000f8e18ff */
[----:B------:R0:W2:Y:S04]  /*d1b0*/  @!P0 LDS.64 R10, [R3] ;  /* 0x00000000030a8984 */ /* 0x0000a80000000a00 */
[----:B------:R0:W4:Y:S01]  /*d1c0*/  @P0 LDS.64 R8, [R4] ;  /* 0x0000000004080984 */ /* 0x0001220000000a00 */
[----:B------:R-:W-:Y:S01]  /*d1d0*/  PLOP3.LUT P0, PT, PT, PT, PT, 0x8, 0x80 ;  /* 0x000000000080781c */ /* 0x000fe20003f0e170 */
[----:B------:R-:W-:-:S12]  /*d1e0*/  @P1 BRA `(.L_x_680) ;  /* 0x0000002c00881947 */ /* 0x000fd80003800000 */
[----:B------:R-:W-:Y:S02]  /*d1f0*/  ISETP.GE.AND P1, PT, R18, R5, PT ;  /* 0x000000051200720c */ /* 0x000fe40003f26270 */
[----:B------:R-:W-:-:S11]  /*d200*/  PLOP3.LUT P0, PT, PT, PT, PT, 0x80, 0x8 ;  /* 0x000000000008781c */ /* 0x000fd60003f0f070 */
[----:B------:R-:W-:Y:S05]  /*d210*/  @P1 BRA `(.L_x_680) ;  /* 0x0000002c007c1947 */ /* 0x000fea0003800000 */
[----:B---3--:R-:W3:Y:S01]  /*d220*/  LDC.64 R20, c[0x0][0x3b0] ;  /* 0x0000ec00ff147b82 */ /* 0x008ee20000000a00 */
        /* <DEDUP_REMOVED lines=16> */
[----:B----4-:R-:W-:Y:S01]  /*d330*/  IADD3 R22, P1, PT, R8, 0x8, RZ ;  /* 0x0000000808167810 */ /* 0x010fe20007f3e0ff */
[----:B------:R-:W-:Y:S01]  /*d340*/  HFMA2 R3, -RZ, RZ, -15.890625, -0.0047760009765625 ;  /* 0xcbf29ce4ff037431 */ /* 0x000fe200000001ff */
[----:B------:R-:W-:Y:S01]  /*d350*/  LOP3.LUT R19, R20, 0xfffffffe, RZ, 0xc0, !PT ;  /* 0xfffffffe14137812 */ /* 0x000fe200078ec0ff */
[----:B------:R-:W-:Y:S02]  /*d360*/  IMAD.MOV.U32 R4, RZ, RZ, -0x7bdddcdb ;  /* 0x84222325ff047424 */ /* 0x000fe400078e00ff */
[----:B------:R-:W-:Y:S02]  /*d370*/  IMAD.X R23, RZ, RZ, R9, P1 ;  /* 0x000000ffff177224 */ /* 0x000fe400008e0609 */
[----:B------:R-:W-:Y:S01]  /*d380*/  IMAD.MOV.U32 R29, RZ, RZ, R19 ;  /* 0x000000ffff1d7224 */ /* 0x000fe200078e0013 */
[----:B0-----:R-:W-:-:S07]  /*d390*/  MOV R21, R28 ;  /* 0x0000001c00157202 */ /* 0x001fce0000000f00 */
.L_x_683:
        /* <DEDUP_REMOVED lines=102> */
.L_x_682:
[----:B------:R-:W-:Y:S05]  /*da00*/  @P2 BRA `(.L_x_681) ;  /* 0x0000000000c82947 */ /* 0x000fea0003800000 */
[----:B----4-:R-:W-:-:S04]  /*da10*/  LEA R22, P1, R19, R8, 0x3 ;  /* 0x0000000813167211 */ /* 0x010fc800078218ff */
        /* <DEDUP_REMOVED lines=49> */
.L_x_681:
        /* <DEDUP_REMOVED lines=10> */
[----:B-1----:R-:W-:Y:S02]  /*ddd0*/  MOV R30, RZ ;  /* 0x000000ff001e7202 */ /* 0x002fe40000000f00 */
        /* <DEDUP_REMOVED lines=10> */
.L_x_686:
        /* <DEDUP_REMOVED lines=102> */
.L_x_685:
        /* <DEDUP_REMOVED lines=51> */
.L_x_684:
        /* <DEDUP_REMOVED lines=24> */
.L_x_690:
        /* <DEDUP_REMOVED lines=10> */
[----:B-1----:R-:W-:-:S04]  /*ea30*/  IMAD.WIDE.U32 R30, R4, 0x1b3, RZ ;  /* 0x000001b3041e7825 */ /* 0x002fc800078e00ff */
        /* <DEDUP_REMOVED lines=91> */
.L_x_689:
[----:B------:R-:W-:Y:S05]  /*eff0*/  @P2 BRA `(.L_x_688) ;  /* 0x0000000000c82947 */ /* 0x000fea0003800000 */
[----:B----4-:R-:W-:-:S04]  /*f000*/  LEA R22, P1, R19, R8, 0x3 ;  /* 0x0000000813167211 */ /* 0x010fc800078218ff */
        /* <DEDUP_REMOVED lines=49> */
.L_x_688:
        /* <DEDUP_REMOVED lines=14> */
[----:B--2---:R-:W-:Y:S01]  /*f400*/  IADD3 R25, P0, PT, R10, 0x8, RZ ;  /* 0x000000080a197810 */ /* 0x004fe20007f1e0ff */
[----:B------:R-:W-:Y:S01]  /*f410*/  IMAD.MOV.U32 R27, RZ, RZ, -0x7bdddcdb ;  /* 0x84222325ff1b7424 */ /* 0x000fe200078e00ff */
[----:B------:R-:W-:Y:S02]  /*f420*/  LOP3.LUT R19, R20, 0xfffffffe, RZ, 0xc0, !PT ;  /* 0xfffffffe14137812 */ /* 0x000fe400078ec0ff */
[----:B------:R-:W-:Y:S01]  /*f430*/  MOV R26, 0xcbf29ce4 ;  /* 0xcbf29ce4001a7802 */ /* 0x000fe20000000f00 */
[----:B------:R-:W-:Y:S02]  /*f440*/  IMAD.X R21, RZ, RZ, R11, P0 ;  /* 0x000000ffff157224 */ /* 0x000fe400000e060b */
[----:B-1----:R-:W-:Y:S01]  /*f450*/  IMAD.MOV.U32 R30, RZ, RZ, R19 ;  /* 0x000000ffff1e7224 */ /* 0x002fe200078e0013 */
[----:B0-----:R-:W-:-:S07]  /*f460*/  MOV R29, R28 ;  /* 0x0000001c001d7202 */ /* 0x001fce0000000f00 */
.L_x_693:
        /* <DEDUP_REMOVED lines=93> */
[----:B------:R-:W-:Y:S02]  /*fa40*/  LOP3.LUT R24, R25, R22, RZ, 0x3c, !PT ;  /* 0x0000001619187212 */ /* 0x000fe400078e3cff */
[----:B------:R-:W-:Y:S01]  /*fa50*/  IADD3 R25, P2, PT, R20, 0x10, RZ ;  /* 0x0000001014197810 */ /* 0x000fe20007f5e0ff */
[----:B------:R-:W-:-:S03]  /*fa60*/  IMAD.IADD R23, R23, 0x1, R27 ;  /* 0x0000000117177824 */ /* 0x000fc600078e021b */
[----:B------:R-:W-:Y:S01]  /*fa70*/  IADD3.X R21, PT, PT, RZ, R21, RZ, P2, !PT ;  /* 0x00000015ff157210 */ /* 0x000fe200017fe4ff */
[----:B------:R-:W-:Y:S02]  /*fa80*/  IMAD R27, R23, 0x1b3, RZ ;  /* 0x000001b3171b7824 */ /* 0x000fe400078e02ff */
[----:B------:R-:W-:-:S04]  /*fa90*/  IMAD.WIDE.U32 R22, R24, 0x1b3, RZ ;  /* 0x000001b318167825 */ /* 0x000fc800078e00ff */
[----:B------:R-:W-:Y:S02]  /*faa0*/  IMAD R31, R24, 0x100, R27 ;  /* 0x00000100181f7824 */ /* 0x000fe400078e021b */
[----:B------:R-:W-:Y:S02]  /*fab0*/  IMAD.MOV.U32 R27, RZ, RZ, R22 ;  /* 0x000000ffff1b7224 */ /* 0x000fe400078e0016 */
[----:B------:R-:W-:Y:S01]  /*fac0*/  IMAD.IADD R26, R23, 0x1, R31 ;  /* 0x00000001171a7824 */ /* 0x000fe200078e021f */
[----:B------:R-:W-:Y:S06]  /*fad0*/  @P0 BRA `(.L_x_693) ;  /* 0xfffffff800640947 */ /* 0x000fec000383ffff */
.L_x_692:
        /* <DEDUP_REMOVED lines=51> */
.L_x_691:
[----:B------:R-:W-:-:S04]  /*fe10*/  ISETP.GE.U32.AND P0, PT, R4, R27, PT ;  /* 0x0000001b0400720c */ /* 0x000fc80003f06070 */
[----:B------:R-:W-:-:S04]  /*fe20*/  ISETP.GE.U32.AND.EX P0, PT, R3, R26, PT, P0 ;  /* 0x0000001a0300720c */ /* 0x000fc80003f06100 */
[----:B------:R-:W-:Y:S01]  /*fe30*/  PLOP3.LUT P0, PT, P0, PT, PT, 0x8, 0x80 ;  /* 0x000000000080781c */ /* 0x000fe2000070e170 */
[----:B------:R-:W-:-:S12]  /*fe40*/  BRA `(.L_x_680) ;  /* 0x0000000000707947 */ /* 0x000fd80003800000 */
.L_x_687:
[----:B------:R-:W0:Y:S01]  /*fe50*/  LDC R3, c[0x0][0x3b8] ;  /* 0x0000ee00ff037b82 */ /* 0x000e220000000800 */
[----:B------:R-:W-:Y:S02]  /*fe60*/  PLOP3.LUT P0, PT, PT, PT, PT, 0x8, 0x80 ;  /* 0x000000000080781c */ /* 0x000fe40003f0e170 */
[----:B0-----:R-:W-:-:S13]  /*fe70*/  ISETP.NE.AND P1, PT, R3, RZ, PT ;  /* 0x000000ff0300720c */ /* 0x001fda0003f25270 */
[----:B------:R-:W-:Y:S05]  /*fe80*/  @!P1 BRA `(.L_x_680) ;  /* 0x0000000000609947 */ /* 0x000fea0003800000 */
[----:B------:R-:W-:Y:S01]  /*fe90*/  HFMA2 R24, -RZ, RZ, 0, 0 ;  /* 0x00000000ff187431 */ /* 0x000fe200000001ff */
[----:B------:R-:W-:Y:S01]  /*fea0*/  SHF.R.S32.HI R19, RZ, 0x1f, R3 ;  /* 0x0000001fff137819 */ /* 0x000fe20000011403 */
[----:B------:R-:W-:-:S07]  /*feb0*/  IMAD.MOV.U32 R3, RZ, RZ, RZ ;  /* 0x000000ffff037224 */ /* 0x000fce00078e00ff */
.L_x_694:
[C---:B------:R-:W-:Y:S01]  /*fec0*/  IMAD.SHL.U32 R23, R3.reuse, 0x8, RZ ;  /* 0x0000000803177824 */ /* 0x040fe200078e00ff */
[----:B------:R-:W-:-:S04]  /*fed0*/  SHF.L.U64.HI R4, R3, 0x3, R24 ;  /* 0x0000000303047819 */ /* 0x000fc80000010218 */
[C---:B----4-:R-:W-:Y:S02]  /*fee0*/  IADD3 R20, P0, PT, R23.reuse, R8, RZ ;  /* 0x0000000817147210 */ /* 0x050fe40007f1e0ff */
        /* <DEDUP_REMOVED lines=18> */
.L_x_680:
[----:B------:R-:W-:Y:S05]  /*10010*/  BSYNC.RECONVERGENT B0 ;  /* 0x0000000000007941 */ /* 0x000fea0003800200 */
.L_x_679:
[----:B------:R-:W5:Y:S01]  /*10020*/  S2UR UR6, SR_CgaCtaId ;  /* 0x00000000000679c3 */ /* 0x000f620000008800 */
[----:B0-----:R-:W-:Y:S01]  /*10030*/  IADD3 R3, PT, PT, R7, 0x1, RZ ;  /* 0x0000000107037810 */ /* 0x001fe20007ffe0ff */
[----:B------:R-:W-:Y:S01]  /*10040*/  @!P0 IMAD.MOV R3, RZ, RZ, R7 ;  /* 0x000000ffff038224 */ /* 0x000fe200078e0207 */
[----:B------:R-:W-:Y:S01]  /*10050*/  UMOV UR5, 0x400 ;  /* 0x0000040000057882 */ /* 0x000fe20000000000 */
[----:B------:R-:W-:Y:S01]  /*10060*/  VIADD R4, R18, 0x1 ;  /* 0x0000000112047836 */ /* 0x000fe20000000000 */
[----:B------:R-:W-:Y:S01]  /*10070*/  BSSY.RECONVERGENT B0, `(.L_x_695) ;  /* 0x00002ec000007945 */ /* 0x000fe20003800200 */
[----:B------:R-:W-:Y:S01]  /*10080*/  @P0 IMAD.MOV R4, RZ, RZ, R18 ;  /* 0x000000ffff040224 */ /* 0x000fe200078e0212 */
[----:B------:R-:W-:Y:S02]  /*10090*/  ISETP.GE.AND P1, PT, R3, R6, PT ;  /* 0x000000060300720c */ /* 0x000fe40003f26270 */
[----:B--2-4-:R-:W-:Y:S02]  /*100a0*/  SEL R18, R8, R10, P0 ;  /* 0x0000000a08127207 */ /* 0x014fe40000000000 */
[----:B------:R-:W-:Y:S01]  /*100b0*/  SEL R19, R9, R11, P0 ;  /* 0x0000000b09137207 */ /* 0x000fe20000000000 */
[----:B-----5:R-:W-:-:S06]  /*100c0*/  ULEA UR5, UR6, UR5, 0x18 ;  /* 0x0000000506057291 */ /* 0x020fcc000f8ec0ff */
[----:B------:R-:W-:Y:S02]  /*100d0*/  @!P0 LEA R7, R4, UR5, 0x3 ;  /* 0x0000000504078c11 */ /* 0x000fe4000f8e18ff */
[----:B---3--:R-:W-:-:S03]  /*100e0*/  @P0 LEA R20, R3, UR5, 0x3 ;  /* 0x0000000503140c11 */ /* 0x008fc6000f8e18ff */
        /* <DEDUP_REMOVED lines=31> */
.L_x_699:
        /* <DEDUP_REMOVED lines=11> */
[----:B-1----:R-:W-:-:S05]  /*10390*/  IMAD.WIDE.U32 R30, R20, 0x1b3, RZ ;  /* 0x000001b3141e7825 */ /* 0x002fca00078e00ff */
        /* <DEDUP_REMOVED lines=90> */
.L_x_698:
[----:B------:R-:W-:Y:S05]  /*10940*/  @P2 BRA `(.L_x_697) ;  /* 0x0000000000c42947 */ /* 0x000fea0003800000 */
[----:B---3--:R-:W-:-:S04]  /*10950*/  LEA R24, P1, R21, R8, 0x3 ;  /* 0x0000000815187211 */ /* 0x008fc800078218ff */
        /* <DEDUP_REMOVED lines=48> */
.L_x_697:
[----:B------:R-:W-:Y:S02]  /*10c60*/  IMAD.MOV.U32 R31, RZ, RZ, -0x7bdddcdb ;  /* 0x84222325ff1f7424 */ /* 0x000fe400078e00ff */
[----:B-1----:R-:W-:Y:S01]  /*10c70*/  IMAD.MOV.U32 R30, RZ, RZ, -0x340d631c ;  /* 0xcbf29ce4ff1e7424 */ /* 0x002fe200078e00ff */
        /* <DEDUP_REMOVED lines=19> */
.L_x_702:
        /* <DEDUP_REMOVED lines=88> */
[----:B------:R-:W-:-:S03]  /*11330*/  SHF.R.U32.HI R29, RZ, 0x10, R27 ;  /* 0x00000010ff1d7819 */ /* 0x000fc6000001161b */
[----:B------:R-:W-:Y:S01]  /*11340*/  IMAD R31, R30, 0x1b3, RZ ;  /* 0x000001b31e1f7824 */ /* 0x000fe200078e02ff */
[----:B------:R-:W-:Y:S02]  /*11350*/  LOP3.LUT R26, R28, 0xff, R29, 0x78, !PT ;  /* 0x000000ff1c1a7812 */ /* 0x000fe400078e781d */
[----:B------:R-:W-:-:S03]  /*11360*/  SHF.R.U32.HI R29, RZ, 0x18, R27 ;  /* 0x00000018ff1d7819 */ /* 0x000fc6000001161b */
[C---:B------:R-:W-:Y:S02]  /*11370*/  IMAD R31, R26.reuse, 0x100, R31 ;  /* 0x000001001a1f7824 */ /* 0x040fe400078e021f */
[----:B------:R-:W-:-:S04]  /*11380*/  IMAD.WIDE.U32 R26, R26, 0x1b3, RZ ;  /* 0x000001b31a1a7825 */ /* 0x000fc800078e00ff */
[----:B------:R-:W-:Y:S01]  /*11390*/  IMAD.IADD R27, R27, 0x1, R31 ;  /* 0x000000011b1b7824 */ /* 0x000fe200078e021f */
[----:B------:R-:W-:-:S03]  /*113a0*/  LOP3.LUT R28, R29, R26, RZ, 0x3c, !PT ;  /* 0x0000001a1d1c7212 */ /* 0x000fc600078e3cff */
[----:B------:R-:W-:Y:S02]  /*113b0*/  IMAD R29, R27, 0x1b3, RZ ;  /* 0x000001b31b1d7824 */ /* 0x000fe400078e02ff */
[----:B------:R-:W-:-:S03]  /*113c0*/  IMAD.WIDE.U32 R26, R28, 0x1b3, RZ ;  /* 0x000001b31c1a7825 */ /* 0x000fc600078e00ff */
[----:B------:R-:W-:Y:S01]  /*113d0*/  LEA R29, R28, R29, 0x8 ;  /* 0x0000001d1c1d7211 */ /* 0x000fe200078e40ff */
[----:B------:R-:W-:-:S03]  /*113e0*/  IMAD.MOV.U32 R31, RZ, RZ, R26 ;  /* 0x000000ffff1f7224 */ /* 0x000fc600078e001a */
[----:B------:R-:W-:Y:S01]  /*113f0*/  IADD3 R30, PT, PT, R27, R29, RZ ;  /* 0x0000001d1b1e7210 */ /* 0x000fe20007ffe0ff */
[----:B------:R-:W-:Y:S06]  /*11400*/  @P1 BRA `(.L_x_702) ;  /* 0xfffffff800681947 */ /* 0x000fec000383ffff */
.L_x_701:
        /* <DEDUP_REMOVED lines=51> */
.L_x_700:
        /* <DEDUP_REMOVED lines=24> */
.L_x_706:
        /* <DEDUP_REMOVED lines=102> */
.L_x_705:
        /* <DEDUP_REMOVED lines=50> */
.L_x_704:
        /* <DEDUP_REMOVED lines=21> */
.L_x_709:
[----:B------:R-:W-:-:S05]  /*12390*/  MOV R22, R27 ;  /* 0x0000001b00167202 */ /* 0x000fca0000000f00 */
[----:B------:R-:W2:Y:S04]  /*123a0*/  LD.E.64 R26, desc[UR8][R22.64+-0x8] ;  /* 0xfffff808161a7980 */ /* 0x000ea8000c101b00 */
[----:B------:R-:W4:Y:S01]  /*123b0*/  LD.E.64 R24, desc[UR8][R22.64] ;  /* 0x0000000816187980 */ /* 0x000f22000c101b00 */
[----:B------:R-:W-:Y:S01]  /*123c0*/  IMAD R28, R28, 0x1b3, RZ ;  /* 0x000001b31c1c7824 */ /* 0x000fe200078e02ff */
[----:B------:R-:W-:-:S04]  /*123d0*/  IADD3 R31, P0, PT, R31, -0x2, RZ ;  /* 0xfffffffe1f1f7810 */ /* 0x000fc80007f1e0ff */
[----:B------:R-:W-:Y:S02]  /*123e0*/  IADD3.X R32, PT, PT, R32, -0x1, RZ, P0, !PT ;  /* 0xffffffff20207810 */ /* 0x000fe400007fe4ff */
[----:B------:R-:W-:-:S04]  /*123f0*/  ISETP.NE.U32.AND P0, PT, R31, RZ, PT ;  /* 0x000000ff1f00720c */ /* 0x000fc80003f05070 */
[----:B------:R-:W-:Y:S02]  /*12400*/  ISETP.NE.AND.EX P0, PT, R32, RZ, PT, P0 ;  /* 0x000000ff2000720c */ /* 0x000fe40003f05300 */
        /* <DEDUP_REMOVED lines=86> */
[----:B------:R-:W-:Y:S02]  /*12970*/  LOP3.LUT R26, R25, R26, RZ, 0x3c, !PT ;  /* 0x0000001a191a7212 */ /* 0x000fe400078e3cff */
[----:B------:R-:W-:Y:S01]  /*12980*/  IADD3 R27, P2, PT, R22, 0x10, RZ ;  /* 0x00000010161b7810 */ /* 0x000fe20007f5e0ff */
[----:B------:R-:W-:Y:S02]  /*12990*/  IMAD R29, R24, 0x1b3, RZ ;  /* 0x000001b3181d7824 */ /* 0x000fe400078e02ff */
[----:B------:R-:W-:-:S04]  /*129a0*/  IMAD.WIDE.U32 R24, R26, 0x1b3, RZ ;  /* 0x000001b31a187825 */ /* 0x000fc800078e00ff */
[----:B------:R-:W-:Y:S01]  /*129b0*/  IMAD R33, R26, 0x100, R29 ;  /* 0x000001001a217824 */ /* 0x000fe200078e021d */
[----:B------:R-:W-:Y:S01]  /*129c0*/  MOV R29, R24 ;  /* 0x00000018001d7202 */ /* 0x000fe20000000f00 */
[----:B------:R-:W-:Y:S02]  /*129d0*/  IMAD.X R23, RZ, RZ, R23, P2 ;  /* 0x000000ffff177224 */ /* 0x000fe400010e0617 */
[----:B------:R-:W-:Y:S01]  /*129e0*/  IMAD.IADD R28, R25, 0x1, R33 ;  /* 0x00000001191c7824 */ /* 0x000fe200078e0221 */
[----:B------:R-:W-:Y:S06]  /*129f0*/  @P0 BRA `(.L_x_709) ;  /* 0xfffffff800640947 */ /* 0x000fec000383ffff */
.L_x_708:
        /* <DEDUP_REMOVED lines=51> */
.L_x_707:
[----:B------:R-:W-:-:S04]  /*12d30*/  ISETP.GE.U32.AND P0, PT, R20, R29, PT ;  /* 0x0000001d1400720c */ /* 0x000fc80003f06070 */
[----:B------:R-:W-:-:S04]  /*12d40*/  ISETP.GE.U32.AND.EX P0, PT, R7, R28, PT, P0 ;  /* 0x0000001c0700720c */ /* 0x000fc80003f06100 */
[----:B------:R-:W-:Y:S01]  /*12d50*/  PLOP3.LUT P0, PT, P0, PT, PT, 0x8, 0x80 ;  /* 0x000000000080781c */ /* 0x000fe2000070e170 */
[----:B------:R-:W-:-:S12]  /*12d60*/  BRA `(.L_x_696) ;  /* 0x0000000000707947 */ /* 0x000fd80003800000 */
.L_x_703:
[----:B------:R-:W0:Y:S01]  /*12d70*/  LDC R7, c[0x0][0x3b8] ;  /* 0x0000ee00ff077b82 */ /* 0x000e220000000800 */
[----:B------:R-:W-:Y:S02]  /*12d80*/  PLOP3.LUT P0, PT, PT, PT, PT, 0x8, 0x80 ;  /* 0x000000000080781c */ /* 0x000fe40003f0e170 */
[----:B0-----:R-:W-:-:S13]  /*12d90*/  ISETP.NE.AND P1, PT, R7, RZ, PT ;  /* 0x000000ff0700720c */ /* 0x001fda0003f25270 */
[----:B------:R-:W-:Y:S05]  /*12da0*/  @!P1 BRA `(.L_x_696) ;  /* 0x0000000000609947 */ /* 0x000fea0003800000 */
[----:B------:R-:W-:Y:S01]  /*12db0*/  SHF.R.S32.HI R25, RZ, 0x1f, R7 ;  /* 0x0000001fff197819 */ /* 0x000fe20000011407 */
[----:B------:R-:W-:Y:S02]  /*12dc0*/  IMAD.MOV.U32 R7, RZ, RZ, RZ ;  /* 0x000000ffff077224 */ /* 0x000fe400078e00ff */
[----:B------:R-:W-:-:S07]  /*12dd0*/  IMAD.MOV.U32 R26, RZ, RZ, RZ ;  /* 0x000000ffff1a7224 */ /* 0x000fce00078e00ff */
.L_x_710:
        /* <DEDUP_REMOVED lines=21> */
.L_x_696:
[----:B------:R-:W-:Y:S05]  /*12f30*/  BSYNC.RECONVERGENT B0 ;  /* 0x0000000000007941 */ /* 0x000fea0003800200 */
.L_x_695:
[----:B------:R-:W4:Y:S01]  /*12f40*/  S2UR UR6, SR_CgaCtaId ;  /* 0x00000000000679c3 */ /* 0x000f220000008800 */
[----:B0-----:R-:W-:Y:S01]  /*12f50*/  VIADD R7, R3, 0x1 ;  /* 0x0000000103077836 */ /* 0x001fe20000000000 */
[----:B------:R-:W-:Y:S01]  /*12f60*/  UMOV UR5, 0x400 ;  /* 0x0000040000057882 */ /* 0x000fe20000000000 */
[----:B------:R-:W-:Y:S01]  /*12f70*/  @!P0 IMAD.MOV R7, RZ, RZ, R3 ;  /* 0x000000ffff078224 */ /* 0x000fe200078e0203 */
[----:B------:R-:W-:Y:S01]  /*12f80*/  BSSY.RECONVERGENT B0, `(.L_x_711) ;  /* 0x00002ec000007945 */ /* 0x000fe20003800200 */
[C---:B------:R-:W-:Y:S01]  /*12f90*/  VIADD R22, R4.reuse, 0x1 ;  /* 0x0000000104167836 */ /* 0x040fe20000000000 */
[----:B------:R-:W-:Y:S02]  /*12fa0*/  @P0 IADD3 R22, PT, PT, R4, RZ, RZ ;  /* 0x000000ff04160210 */ /* 0x000fe40007ffe0ff */
[----:B------:R-:W-:Y:S02]  /*12fb0*/  ISETP.GE.AND P1, PT, R7, R6, PT ;  /* 0x000000060700720c */ /* 0x000fe40003f26270 */
[----:B--23--:R-:W-:-:S02]  /*12fc0*/  SEL R20, R8, R10, P0 ;  /* 0x0000000a08147207 */ /* 0x00cfc40000000000 */
        /* <DEDUP_REMOVED lines=12> */
[----:B0-----:R-:W-:Y:S02]  /*13090*/  HFMA2 R3, -RZ, RZ, -15.890625, -0.0047760009765625 ;  /* 0xcbf29ce4ff037431 */ /* 0x001fe400000001ff */
        /* <DEDUP_REMOVED lines=16> */
[----:B------:R-:W-:Y:S01]  /*131a0*/  HFMA2 R3, -RZ, RZ, -15.890625, -0.0047760009765625 ;  /* 0xcbf29ce4ff037431 */ /* 0x000fe200000001ff */
[----:B------:R-:W-:Y:S01]  /*131b0*/  LOP3.LUT R25, R24, 0xfffffffe, RZ, 0xc0, !PT ;  /* 0xfffffffe18197812 */ /* 0x000fe200078ec0ff */
[----:B------:R-:W-:Y:S02]  /*131c0*/  IMAD.MOV.U32 R4, RZ, RZ, -0x7bdddcdb ;  /* 0x84222325ff047424 */ /* 0x000fe400078e00ff */
[----:B------:R-:W-:Y:S02]  /*131d0*/  IMAD.X R27, RZ, RZ, R9, P1 ;  /* 0x000000ffff1b7224 */ /* 0x000fe400008e0609 */
[----:B------:R-:W-:Y:S01]  /*131e0*/  IMAD.MOV.U32 R23, RZ, RZ, R25 ;  /* 0x000000ffff177224 */ /* 0x000fe200078e0019 */
[----:B0-----:R-:W-:-:S07]  /*131f0*/  MOV R35, R34 ;  /* 0x0000002200237202 */ /* 0x001fce0000000f00 */
.L_x_715:
        /* <DEDUP_REMOVED lines=88> */
[----:B------:R-:W-:-:S03]  /*13780*/  SHF.R.U32.HI R3, RZ, 0x10, R29 ;  /* 0x00000010ff037819 */ /* 0x000fc6000001161d */
[----:B------:R-:W-:Y:S01]  /*13790*/  IMAD R31, R4, 0x1b3, RZ ;  /* 0x000001b3041f7824 */ /* 0x000fe200078e02ff */
[----:B------:R-:W-:Y:S02]  /*137a0*/  LOP3.LUT R28, R30, 0xff, R3, 0x78, !PT ;  /* 0x000000ff1e1c7812 */ /* 0x000fe400078e7803 */
[----:B------:R-:W-:-:S03]  /*137b0*/  SHF.R.U32.HI R3, RZ, 0x18, R29 ;  /* 0x00000018ff037819 */ /* 0x000fc6000001161d */
        /* <DEDUP_REMOVED lines=10> */
.L_x_714:
        /* <DEDUP_REMOVED lines=51> */
.L_x_713:
        /* <DEDUP_REMOVED lines=21> */
.L_x_718:
[----:B-1----:R-:W2:Y:S01]  /*13ce0*/  LD.E.64 R30, desc[UR8][R26.64+-0x8] ;  /* 0xfffff8081a1e7980 */ /* 0x002ea2000c101b00 */
[----:B------:R-:W-:Y:S01]  /*13cf0*/  IMAD R29, R34, 0x1b3, RZ ;  /* 0x000001b3221d7824 */ /* 0x000fe200078e02ff */
        /* <DEDUP_REMOVED lines=34> */
[----:B------:R-:W-:Y:S02]  /*13f20*/  LOP3.LUT R34, R28, 0xff, R35, 0x78, !PT ;  /* 0x000000ff1c227812 */ /* 0x000fe400078e7823 */
[----:B------:R0:W2:Y:S01]  /*13f30*/  LD.E.64 R28, desc[UR8][R26.64] ;  /* 0x000000081a1c7980 */ /* 0x0000a2000c101b00 */
[----:B------:R-:W-:Y:S01]  /*13f40*/  SHF.R.U32.HI R35, RZ, 0x18, R31 ;  /* 0x00000018ff237819 */ /* 0x000fe2000001161f */
[----:B------:R-:W-:Y:S01]  /*13f50*/  IMAD R31, R30, 0x1b3, RZ ;  /* 0x000001b31e1f7824 */ /* 0x000fe200078e02ff */
[----:B------:R-:W-:-:S04]  /*13f60*/  IADD3 R33, P1, PT, R33, -0x2, RZ ;  /* 0xfffffffe21217810 */ /* 0x000fc80007f3e0ff */
[C---:B------:R-:W-:Y:S01]  /*13f70*/  LEA R37, R34.reuse, R31, 0x8 ;  /* 0x0000001f22257211 */ /* 0x040fe200078e40ff */
[----:B------:R-:W-:Y:S01]  /*13f80*/  IMAD.WIDE.U32 R30, R34, 0x1b3, RZ ;  /* 0x000001b3221e7825 */ /* 0x000fe200078e00ff */
[----:B------:R-:W-:Y:S02]  /*13f90*/  IADD3.X R23, PT, PT, R23, -0x1, RZ, P1, !PT ;  /* 0xffffffff17177810 */ /* 0x000fe40000ffe4ff */
[----:B------:R-:W-:Y:S01]  /*13fa0*/  ISETP.NE.U32.AND P1, PT, R33, RZ, PT ;  /* 0x000000ff2100720c */ /* 0x000fe20003f25070 */
[----:B------:R-:W-:Y:S01]  /*13fb0*/  IMAD.IADD R31, R31, 0x1, R37 ;  /* 0x000000011f1f7824 */ /* 0x000fe200078e0225 */
[----:B------:R-:W-:Y:S02]  /*13fc0*/  LOP3.LUT R30, R35, R30, RZ, 0x3c, !PT ;  /* 0x0000001e231e7212 */ /* 0x000fe400078e3cff */
[----:B------:R-:W-:Y:S01]  /*13fd0*/  ISETP.NE.AND.EX P1, PT, R23, RZ, PT, P1 ;  /* 0x000000ff1700720c */ /* 0x000fe20003f25310 */
[----:B------:R-:W-:Y:S01]  /*13fe0*/  IMAD R31, R31, 0x1b3, RZ ;  /* 0x000001b31f1f7824 */ /* 0x000fe200078e02ff */
[----:B0-----:R-:W-:-:S03]  /*13ff0*/  IADD3 R26, P3, PT, R26, 0x10, RZ ;  /* 0x000000101a1a7810 */ /* 0x001fc60007f7e0ff */
[C---:B------:R-:W-:Y:S02]  /*14000*/  IMAD R35, R30.reuse, 0x100, R31 ;  /* 0x000001001e237824 */ /* 0x040fe400078e021f */
[----:B------:R-:W-:-:S04]  /*14010*/  IMAD.WIDE.U32 R30, R30, 0x1b3, RZ ;  /* 0x000001b31e1e7825 */ /* 0x000fc800078e00ff */
[----:B------:R-:W-:Y:S01]  /*14020*/  IMAD.X R27, RZ, RZ, R27, P3 ;  /* 0x000000ffff1b7224 */ /* 0x000fe200018e061b */
[----:B------:R-:W-:-:S05]  /*14030*/  IADD3 R31, PT, PT, R31, R35, RZ ;  /* 0x000000231f1f7210 */ /* 0x000fca0007ffe0ff */
[----:B------:R-:W-:Y:S01]  /*14040*/  IMAD R31, R31, 0x1b3, RZ ;  /* 0x000001b31f1f7824 */ /* 0x000fe200078e02ff */
        /* <DEDUP_REMOVED lines=38> */
[----:B------:R-:W-:-:S03]  /*142b0*/  IMAD.WIDE.U32 R28, R28, 0x1b3, RZ ;  /* 0x000001b31c1c7825 */ /* 0x000fc600078e00ff */
[----:B------:R-:W-:Y:S01]  /*142c0*/  LOP3.LUT R31, R31, R28, RZ, 0x3c, !PT ;  /* 0x0000001c1f1f7212 */ /* 0x000fe200078e3cff */
[----:B------:R-:W-:-:S04]  /*142d0*/  IMAD.IADD R28, R29, 0x1, R35 ;  /* 0x000000011d1c7824 */ /* 0x000fc800078e0223 */
[----:B------:R-:W-:-:S05]  /*142e0*/  IMAD R28, R28, 0x1b3, RZ ;  /* 0x000001b31c1c7824 */ /* 0x000fca00078e02ff */
[C---:B------:R-:W-:Y:S01]  /*142f0*/  LEA R35, R31.reuse, R28, 0x8 ;  /* 0x0000001c1f237211 */ /* 0x040fe200078e40ff */
[----:B------:R-:W-:-:S04]  /*14300*/  IMAD.WIDE.U32 R28, R31, 0x1b3, RZ ;  /* 0x000001b31f1c7825 */ /* 0x000fc800078e00ff */
[----:B------:R-:W-:Y:S01]  /*14310*/  IMAD.IADD R34, R29, 0x1, R35 ;  /* 0x000000011d227824 */ /* 0x000fe200078e0223 */
[----:B------:R-:W-:Y:S06]  /*14320*/  @P1 BRA `(.L_x_718) ;  /* 0xfffffff8006c1947 */ /* 0x000fec000383ffff */
.L_x_717:
        /* <DEDUP_REMOVED lines=11> */
[----:B-1----:R-:W-:Y:S02]  /*143e0*/  IMAD R30, R25, 0x1b3, RZ ;  /* 0x000001b3191e7824 */ /* 0x002fe400078e02ff */
        /* <DEDUP_REMOVED lines=38> */
.L_x_716:
        /* <DEDUP_REMOVED lines=9> */
[----:B------:R-:W-:Y:S01]  /*146e0*/  IMAD.MOV.U32 R25, RZ, RZ, RZ ;  /* 0x000000ffff197224 */ /* 0x000fe200078e00ff */
[----:B------:R-:W-:Y:S01]  /*146f0*/  UISETP.NE.AND.EX UP0, UPT, UR7, URZ, UPT, UP0 ;  /* 0x000000ff0700728c */ /* 0x000fe2000bf05300 */
[----:B------:R-:W-:Y:S01]  /*14700*/  ISETP.NE.U32.AND P1, PT, R3, 0x1, PT ;  /* 0x000000010300780c */ /* 0x000fe20003f25070 */
[----:B------:R-:W-:Y:S01]  /*14710*/  IMAD.MOV.U32 R3, RZ, RZ, -0x340d631c ;  /* 0xcbf29ce4ff037424 */ /* 0x000fe200078e00ff */
        /* <DEDUP_REMOVED lines=11> */
.L_x_722:
        /* <DEDUP_REMOVED lines=102> */
.L_x_721:
        /* <DEDUP_REMOVED lines=51> */
.L_x_720:
[----:B------:R-:W-:Y:S02]  /*15160*/  HFMA2 R31, -RZ, RZ, -6.306171417236328125e-05, 0.01395416259765625 ;  /* 0x84222325ff1f7431 */ /* 0x000fe400000001ff */
[----:B-1----:R-:W-:Y:S01]  /*15170*/  IMAD.MOV.U32 R30, RZ, RZ, -0x340d631c ;  /* 0xcbf29ce4ff1e7424 */ /* 0x002fe200078e00ff */
[----:B------:R-:W-:Y:S06]  /*15180*/  @!P0 BRA `(.L_x_723) ;  /* 0x0000000800ac8947 */ /* 0x000fec0003800000 */
[----:B------:R-:W-:Y:S01]  /*15190*/  UISETP.NE.U32.AND UP0, UPT, UR4, URZ, UPT ;  /* 0x000000ff0400728c */ /* 0x000fe2000bf05070 */
[----:B------:R-:W-:Y:S01]  /*151a0*/  LOP3.LUT R23, R24, 0x1, RZ, 0xc0, !PT ;  /* 0x0000000118177812 */ /* 0x000fe200078ec0ff */
[----:B------:R-:W-:Y:S01]  /*151b0*/  IMAD.MOV.U32 R31, RZ, RZ, -0x7bdddcdb ;  /* 0x84222325ff1f7424 */ /* 0x000fe200078e00ff */
[----:B------:R-:W-:Y:S01]  /*151c0*/  MOV R30, 0xcbf29ce4 ;  /* 0xcbf29ce4001e7802 */ /* 0x000fe20000000f00 */
        /* <DEDUP_REMOVED lines=13> */
.L_x_725:
        /* <DEDUP_REMOVED lines=90> */
[----:B------:R-:W-:Y:S02]  /*15840*/  SHF.R.U32.HI R29, RZ, 0x18, R27 ;  /* 0x00000018ff1d7819 */ /* 0x000fe4000001161b */
[----:B------:R-:W-:Y:S01]  /*15850*/  IADD3 R28, P2, PT, R24, 0x10, RZ ;  /* 0x00000010181c7810 */ /* 0x000fe20007f5e0ff */
[C---:B------:R-:W-:Y:S02]  /*15860*/  IMAD R31, R26.reuse, 0x100, R31 ;  /* 0x000001001a1f7824 */ /* 0x040fe400078e021f */
[----:B------:R-:W-:-:S04]  /*15870*/  IMAD.WIDE.U32 R26, R26, 0x1b3, RZ ;  /* 0x000001b31a1a7825 */ /* 0x000fc800078e00ff */
[----:B------:R-:W-:Y:S01]  /*15880*/  IMAD.X R25, RZ, RZ, R25, P2 ;  /* 0x000000ffff197224 */ /* 0x000fe200010e0619 */
[----:B------:R-:W-:Y:S02]  /*15890*/  IADD3 R27, PT, PT, R27, R31, RZ ;  /* 0x0000001f1b1b7210 */ /* 0x000fe40007ffe0ff */
[----:B------:R-:W-:-:S03]  /*158a0*/  LOP3.LUT R26, R29, R26, RZ, 0x3c, !PT ;  /* 0x0000001a1d1a7212 */ /* 0x000fc600078e3cff */
[----:B------:R-:W-:-:S04]  /*158b0*/  IMAD R27, R27, 0x1b3, RZ ;  /* 0x000001b31b1b7824 */ /* 0x000fc800078e02ff */
[C---:B------:R-:W-:Y:S02]  /*158c0*/  IMAD R29, R26.reuse, 0x100, R27 ;  /* 0x000001001a1d7824 */ /* 0x040fe400078e021b */
[----:B------:R-:W-:-:S04]  /*158d0*/  IMAD.WIDE.U32 R26, R26, 0x1b3, RZ ;  /* 0x000001b31a1a7825 */ /* 0x000fc800078e00ff */
[----:B------:R-:W-:Y:S01]  /*158e0*/  IMAD.MOV.U32 R31, RZ, RZ, R26 ;  /* 0x000000ffff1f7224 */ /* 0x000fe200078e001a */
[----:B------:R-:W-:Y:S01]  /*158f0*/  IADD3 R30, PT, PT, R27, R29, RZ ;  /* 0x0000001d1b1e7210 */ /* 0x000fe20007ffe0ff */
[----:B------:R-:W-:Y:S06]  /*15900*/  @P0 BRA `(.L_x_725) ;  /* 0xfffffff800640947 */ /* 0x000fec000383ffff */
.L_x_724:
        /* <DEDUP_REMOVED lines=51> */
.L_x_723:
[----:B------:R-:W-:-:S04]  /*15c40*/  ISETP.GE.U32.AND P0, PT, R4, R31, PT ;  /* 0x0000001f0400720c */ /* 0x000fc80003f06070 */
[----:B------:R-:W-:-:S04]  /*15c50*/  ISETP.GE.U32.AND.EX P0, PT, R3, R30, PT, P0 ;  /* 0x0000001e0300720c */ /* 0x000fc80003f06100 */
[----:B------:R-:W-:Y:S01]  /*15c60*/  PLOP3.LUT P0, PT, P0, PT, PT, 0x8, 0x80 ;  /* 0x000000000080781c */ /* 0x000fe2000070e170 */
[----:B------:R-:W-:-:S12]  /*15c70*/  BRA `(.L_x_712) ;  /* 0x0000000000707947 */ /* 0x000fd80003800000 */
.L_x_719:
[----:B------:R-:W0:Y:S01]  /*15c80*/  LDC R3, c[0x0][0x3b8] ;  /* 0x0000ee00ff037b82 */ /* 0x000e220000000800 */
[----:B------:R-:W-:Y:S02]  /*15c90*/  PLOP3.LUT P0, PT, PT, PT, PT, 0x8, 0x80 ;  /* 0x000000000080781c */ /* 0x000fe40003f0e170 */
[----:B0-----:R-:W-:-:S13]  /*15ca0*/  ISETP.NE.AND P1, PT, R3, RZ, PT ;  /* 0x000000ff0300720c */ /* 0x001fda0003f25270 */
[----:B------:R-:W-:Y:S05]  /*15cb0*/  @!P1 BRA `(.L_x_712) ;  /* 0x0000000000609947 */ /* 0x000fea0003800000 */
[----:B------:R-:W-:Y:S01]  /*15cc0*/  SHF.R.S32.HI R23, RZ, 0x1f, R3 ;  /* 0x0000001fff177819 */ /* 0x000fe20000011403 */
[----:B------:R-:W-:Y:S02]  /*15cd0*/  IMAD.MOV.U32 R3, RZ, RZ, RZ ;  /* 0x000000ffff037224 */ /* 0x000fe400078e00ff */
[----:B------:R-:W-:-:S07]  /*15ce0*/  IMAD.MOV.U32 R28, RZ, RZ, RZ ;  /* 0x000000ffff1c7224 */ /* 0x000fce00078e00ff */
.L_x_726:
        /* <DEDUP_REMOVED lines=21> */
.L_x_712:
[----:B------:R-:W-:Y:S05]  /*15e40*/  BSYNC.RECONVERGENT B0 ;  /* 0x0000000000007941 */ /* 0x000fea0003800200 */
.L_x_711:
        /* <DEDUP_REMOVED lines=20> */
[----:B0-----:R-:W0:Y:S01]  /*15f90*/  LDC.64 R24, c[0x0][0x3b0] ;  /* 0x0000ec00ff187b82 */ /* 0x001e220000000a00 */
        /* <DEDUP_REMOVED lines=22> */
.L_x_731:
[----:B------:R-:W1:Y:S01]  /*16100*/  LD.E.64 R28, desc[UR8][R26.64+-0x8] ;  /* 0xfffff8081a1c7980 */ /* 0x000e62000c101b00 */
[----:B------:R-:W-:Y:S01]  /*16110*/  IMAD R7, R7, 0x1b3, RZ ;  /* 0x000001b307077824 */ /* 0x000fe200078e02ff */
[----:B-1----:R-:W-:Y:S02]  /*16120*/  LOP3.LUT R30, R32, 0xff, R28, 0x78, !PT ;  /* 0x000000ff201e7812 */ /* 0x002fe400078e781c */
[----:B------:R-:W-:-:S03]  /*16130*/  SHF.R.U32.HI R33, RZ, 0x10, R29 ;  /* 0x00000010ff217819 */ /* 0x000fc6000001161d */
        /* <DEDUP_REMOVED lines=32> */
[----:B------:R-:W-:Y:S02]  /*16340*/  LOP3.LUT R28, R30, 0xff, R33, 0x78, !PT ;  /* 0x000000ff1e1c7812 */ /* 0x000fe400078e7821 */
[----:B------:R0:W3:Y:S01]  /*16350*/  LD.E.64 R30, desc[UR8][R26.64] ;  /* 0x000000081a1e7980 */ /* 0x0000e2000c101b00 */
[----:B------:R-:W-:Y:S01]  /*16360*/  IMAD R7, R7, 0x1b3, RZ ;  /* 0x000001b307077824 */ /* 0x000fe200078e02ff */
[----:B------:R-:W-:Y:S02]  /*16370*/  SHF.R.U32.HI R33, RZ, 0x18, R29 ;  /* 0x00000018ff217819 */ /* 0x000fe4000001161d */
[----:B------:R-:W-:Y:S01]  /*16380*/  IADD3 R36, P1, PT, R36, -0x2, RZ ;  /* 0xfffffffe24247810 */ /* 0x000fe20007f3e0ff */
[C---:B------:R-:W-:Y:S02]  /*16390*/  IMAD R7, R28.reuse, 0x100, R7 ;  /* 0x000001001c077824 */ /* 0x040fe400078e0207 */
[----:B------:R-:W-:Y:S01]  /*163a0*/  IMAD.WIDE.U32 R28, R28, 0x1b3, RZ ;  /* 0x000001b31c1c7825 */ /* 0x000fe200078e00ff */
[----:B------:R-:W-:-:S02]  /*163b0*/  IADD3.X R25, PT, PT, R25, -0x1, RZ, P1, !PT ;  /* 0xffffffff19197810 */ /* 0x000fc40000ffe4ff */
[----:B------:R-:W-:Y:S02]  /*163c0*/  ISETP.NE.U32.AND P1, PT, R36, RZ, PT ;  /* 0x000000ff2400720c */ /* 0x000fe40003f25070 */
[----:B------:R-:W-:Y:S02]  /*163d0*/  IADD3 R7, PT, PT, R29, R7, RZ ;  /* 0x000000071d077210 */ /* 0x000fe40007ffe0ff */
[----:B------:R-:W-:Y:S02]  /*163e0*/  LOP3.LUT R28, R33, R28, RZ, 0x3c, !PT ;  /* 0x0000001c211c7212 */ /* 0x000fe400078e3cff */
[----:B------:R-:W-:Y:S01]  /*163f0*/  ISETP.NE.AND.EX P1, PT, R25, RZ, PT, P1 ;  /* 0x000000ff1900720c */ /* 0x000fe20003f25310 */
[----:B------:R-:W-:Y:S01]  /*16400*/  IMAD R7, R7, 0x1b3, RZ ;  /* 0x000001b307077824 */ /* 0x000fe200078e02ff */
[----:B0-----:R-:W-:-:S03]  /*16410*/  IADD3 R26, P3, PT, R26, 0x10, RZ ;  /* 0x000000101a1a7810 */ /* 0x001fc60007f7e0ff */
[C---:B------:R-:W-:Y:S02]  /*16420*/  IMAD R7, R28.reuse, 0x100, R7 ;  /* 0x000001001c077824 */ /* 0x040fe400078e0207 */
[----:B------:R-:W-:-:S04]  /*16430*/  IMAD.WIDE.U32 R28, R28, 0x1b3, RZ ;  /* 0x000001b31c1c7825 */ /* 0x000fc800078e00ff */
[----:B------:R-:W-:Y:S02]  /*16440*/  IMAD.IADD R7, R29, 0x1, R7 ;  /* 0x000000011d077824 */ /* 0x000fe400078e0207 */
[----:B------:R-:W-:Y:S02]  /*16450*/  IMAD.X R27, RZ, RZ, R27, P3 ;  /* 0x000000ffff1b7224 */ /* 0x000fe400018e061b */
[----:B------:R-:W-:Y:S01]  /*16460*/  IMAD R7, R7, 0x1b3, RZ ;  /* 0x000001b307077824 */ /* 0x000fe200078e02ff */
        /* <DEDUP_REMOVED lines=27> */
[----:B------:R-:W-:-:S03]  /*16620*/  SHF.R.U32.HI R7, RZ, 0x8, R31 ;  /* 0x00000008ff077819 */ /* 0x000fc6000001161f */
[----:B------:R-:W-:Y:S01]  /*16630*/  IMAD R29, R29, 0x1b3, RZ ;  /* 0x000001b31d1d7824 */ /* 0x000fe200078e02ff */
[----:B------:R-:W-:Y:S02]  /*16640*/  LOP3.LUT R28, R28, 0xff, R7, 0x78, !PT ;  /* 0x000000ff1c1c7812 */ /* 0x000fe400078e7807 */
[--C-:B------:R-:W-:Y:S02]  /*16650*/  SHF.R.U32.HI R7, RZ, 0x10, R31.reuse ;  /* 0x00000010ff077819 */ /* 0x100fe4000001161f */
[----:B------:R-:W-:Y:S01]  /*16660*/  SHF.R.U32.HI R31, RZ, 0x18, R31 ;  /* 0x00000018ff1f7819 */ /* 0x000fe2000001161f */
[C---:B------:R-:W-:Y:S02]  /*16670*/  IMAD R33, R28.reuse, 0x100, R29 ;  /* 0x000001001c217824 */ /* 0x040fe400078e021d */
[----:B------:R-:W-:-:S04]  /*16680*/  IMAD.WIDE.U32 R28, R28, 0x1b3, RZ ;  /* 0x000001b31c1c7825 */ /* 0x000fc800078e00ff */
[----:B------:R-:W-:Y:S01]  /*16690*/  IMAD.IADD R29, R29, 0x1, R33 ;  /* 0x000000011d1d7824 */ /* 0x000fe200078e0221 */
[----:B------:R-:W-:-:S03]  /*166a0*/  LOP3.LUT R7, R28, 0xff, R7, 0x78, !PT ;  /* 0x000000ff1c077812 */ /* 0x000fc600078e7807 */
[----:B------:R-:W-:-:S05]  /*166b0*/  IMAD R28, R29, 0x1b3, RZ ;  /* 0x000001b31d1c7824 */ /* 0x000fca00078e02ff */
[C---:B------:R-:W-:Y:S01]  /*166c0*/  LEA R33, R7.reuse, R28, 0x8 ;  /* 0x0000001c07217211 */ /* 0x040fe200078e40ff */
[----:B------:R-:W-:-:S03]  /*166d0*/  IMAD.WIDE.U32 R28, R7, 0x1b3, RZ ;  /* 0x000001b3071c7825 */ /* 0x000fc600078e00ff */
[----:B------:R-:W-:Y:S01]  /*166e0*/  LOP3.LUT R31, R31, R28, RZ, 0x3c, !PT ;  /* 0x0000001c1f1f7212 */ /* 0x000fe200078e3cff */
[----:B------:R-:W-:-:S04]  /*166f0*/  IMAD.IADD R28, R29, 0x1, R33 ;  /* 0x000000011d1c7824 */ /* 0x000fc800078e0221 */
[----:B------:R-:W-:Y:S02]  /*16700*/  IMAD R28, R28, 0x1b3, RZ ;  /* 0x000001b31c1c7824 */ /* 0x000fe400078e02ff */
[----:B------:R-:W-:-:S04]  /*16710*/  IMAD.WIDE.U32 R32, R31, 0x1b3, RZ ;  /* 0x000001b31f207825 */ /* 0x000fc800078e00ff */
[----:B------:R-:W-:-:S05]  /*16720*/  IMAD R7, R31, 0x100, R28 ;  /* 0x000001001f077824 */ /* 0x000fca00078e021c */
[----:B------:R-:W-:Y:S01]  /*16730*/  IADD3 R7, PT, PT, R33, R7, RZ ;  /* 0x0000000721077210 */ /* 0x000fe20007ffe0ff */
[----:B------:R-:W-:Y:S06]  /*16740*/  @P1 BRA `(.L_x_731) ;  /* 0xfffffff8006c1947 */ /* 0x000fec000383ffff */
.L_x_730:
        /* <DEDUP_REMOVED lines=11> */
[----:B-1----:R-:W-:Y:S02]  /*16800*/  IMAD R30, R25, 0x1b3, RZ ;  /* 0x000001b3191e7824 */ /* 0x002fe400078e02ff */
        /* <DEDUP_REMOVED lines=38> */
.L_x_729:
[----:B------:R-:W-:Y:S01]  /*16a70*/  MOV R28, 0x84222325 ;  /* 0x84222325001c7802 */ /* 0x000fe20000000f00 */
[----:B------:R-:W-:Y:S01]  /*16a80*/  IMAD.MOV.U32 R36, RZ, RZ, -0x340d631c ;  /* 0xcbf29ce4ff247424 */ /* 0x000fe200078e00ff */
[----:B------:R-:W-:Y:S06]  /*16a90*/  @!P0 BRA `(.L_x_732) ;  /* 0x0000000800a08947 */ /* 0x000fec0003800000 */
[----:B------:R-:W-:Y:S01]  /*16aa0*/  UISETP.NE.U32.AND UP0, UPT, UR4, URZ, UPT ;  /* 0x000000ff0400728c */ /* 0x000fe2000bf05070 */
[----:B------:R-:W-:Y:S01]  /*16ab0*/  LOP3.LUT R25, R24, 0x1, RZ, 0xc0, !PT ;  /* 0x0000000118197812 */ /* 0x000fe200078ec0ff */
[----:B------:R-:W-:Y:S02]  /*16ac0*/  HFMA2 R36, -RZ, RZ, -15.890625, -0.0047760009765625 ;  /* 0xcbf29ce4ff247431 */ /* 0x000fe400000001ff */
        /* <DEDUP_REMOVED lines=14> */
.L_x_734:
[----:B-1----:R-:W2:Y:S01]  /*16bb0*/  LD.E.64 R30, desc[UR8][R26.64+-0x8] ;  /* 0xfffff8081a1e7980 */ /* 0x002ea2000c101b00 */
[----:B------:R-:W-:Y:S01]  /*16bc0*/  IMAD R29, R36, 0x1b3, RZ ;  /* 0x000001b3241d7824 */ /* 0x000fe200078e02ff */
[----:B--2---:R-:W-:-:S04]  /*16bd0*/  LOP3.LUT R28, R28, 0xff, R30, 0x78, !PT ;  /* 0x000000ff1c1c7812 */ /* 0x004fc800078e781e */
        /* <DEDUP_REMOVED lines=39> */
[----:B------:R-:W-:Y:S02]  /*16e50*/  LOP3.LUT R31, R31, R28, RZ, 0x3c, !PT ;  /* 0x0000001c1f1f7212 */ /* 0x000fe400078e3cff */
[----:B------:R0:W2:Y:S01]  /*16e60*/  LD.E.64 R28, desc[UR8][R26.64] ;  /* 0x000000081a1c7980 */ /* 0x0000a2000c101b00 */
[----:B------:R-:W-:Y:S01]  /*16e70*/  IMAD R30, R30, 0x1b3, RZ ;  /* 0x000001b31e1e7824 */ /* 0x000fe200078e02ff */
[----:B------:R-:W-:-:S03]  /*16e80*/  IADD3 R25, P1, PT, R25, -0x2, RZ ;  /* 0xfffffffe19197810 */ /* 0x000fc60007f3e0ff */
[----:B------:R-:W-:Y:S01]  /*16e90*/  IMAD R37, R31, 0x100, R30 ;  /* 0x000001001f257824 */ /* 0x000fe200078e021e */
[----:B------:R-:W-:Y:S01]  /*16ea0*/  IADD3.X R33, PT, PT, R33, -0x1, RZ, P1, !PT ;  /* 0xffffffff21217810 */ /* 0x000fe20000ffe4ff */
[----:B------:R-:W-:Y:S01]  /*16eb0*/  IMAD.WIDE.U32 R30, R31, 0x1b3, RZ ;  /* 0x000001b31f1e7825 */ /* 0x000fe200078e00ff */
[----:B------:R-:W-:Y:S02]  /*16ec0*/  ISETP.NE.U32.AND P1, PT, R25, RZ, PT ;  /* 0x000000ff1900720c */ /* 0x000fe40003f25070 */
[----:B0-----:R-:W-:Y:S02]  /*16ed0*/  IADD3 R26, P3, PT, R26, 0x10, RZ ;  /* 0x000000101a1a7810 */ /* 0x001fe40007f7e0ff */
[----:B------:R-:W-:Y:S02]  /*16ee0*/  IADD3 R31, PT, PT, R31, R37, RZ ;  /* 0x000000251f1f7210 */ /* 0x000fe40007ffe0ff */
[----:B------:R-:W-:Y:S01]  /*16ef0*/  ISETP.NE.AND.EX P1, PT, R33, RZ, PT, P1 ;  /* 0x000000ff2100720c */ /* 0x000fe20003f25310 */
[----:B------:R-:W-:-:S02]  /*16f00*/  IMAD.X R27, RZ, RZ, R27, P3 ;  /* 0x000000ffff1b7224 */ /* 0x000fc400018e061b */
[----:B------:R-:W-:Y:S01]  /*16f10*/  IMAD R31, R31, 0x1b3, RZ ;  /* 0x000001b31f1f7824 */ /* 0x000fe200078e02ff */
        /* <DEDUP_REMOVED lines=45> */
[----:B------:R-:W-:Y:S06]  /*171f0*/  @P1 BRA `(.L_x_734) ;  /* 0xfffffff8006c1947 */ /* 0x000fec000383ffff */
.L_x_733:
        /* <DEDUP_REMOVED lines=50> */
.L_x_732:
[----:B------:R-:W-:-:S04]  /*17520*/  ISETP.NE.U32.AND P1, PT, R32, R28, PT ;  /* 0x0000001c2000720c */ /* 0x000fc80003f25070 */
[----:B------:R-:W-:-:S13]  /*17530*/  ISETP.NE.AND.EX P1, PT, R7, R36, PT, P1 ;  /* 0x000000240700720c */ /* 0x000fda0003f25310 */
[----:B------:R-:W-:Y:S05]  /*17540*/  @!P1 BRA `(.L_x_735) ;  /* 0x0000001400709947 */ /* 0x000fea0003800000 */
[----:B------:R-:W-:Y:S02]  /*17550*/  IMAD.MOV.U32 R26, RZ, RZ, -0x7bdddcdb ;  /* 0x84222325ff1a7424 */ /* 0x000fe400078e00ff */
[----:B------:R-:W-:Y:S01]  /*17560*/  IMAD.MOV.U32 R7, RZ, RZ, -0x340d631c ;  /* 0xcbf29ce4ff077424 */ /* 0x000fe200078e00ff */
[----:B------:R-:W-:Y:S06]  /*17570*/  @!P0 BRA `(.L_x_736) ;  /* 0x0000000800a08947 */ /* 0x000fec0003800000 */
        /* <DEDUP_REMOVED lines=17> */
.L_x_738:
[----:B-1----:R-:W3:Y:S01]  /*17690*/  LD.E.64 R30, desc[UR8][R28.64+-0x8] ;  /* 0xfffff8081c1e7980 */ /* 0x002ee2000c101b00 */
[----:B------:R-:W-:Y:S01]  /*176a0*/  IMAD R7, R7, 0x1b3, RZ ;  /* 0x000001b307077824 */ /* 0x000fe200078e02ff */
[----:B---3--:R-:W-:Y:S02]  /*176b0*/  LOP3.LUT R26, R26, 0xff, R30, 0x78, !PT ;  /* 0x000000ff1a1a7812 */ /* 0x008fe400078e781e */
[----:B------:R-:W-:-:S03]  /*176c0*/  SHF.R.U32.HI R35, RZ, 0x10, R31 ;  /* 0x00000010ff237819 */ /* 0x000fc6000001161f */
        /* <DEDUP_REMOVED lines=26> */
[----:B------:R-:W-:-:S03]  /*17870*/  SHF.R.U32.HI R7, RZ, 0x8, R31 ;  /* 0x00000008ff077819 */ /* 0x000fc6000001161f */
[----:B------:R-:W-:Y:S01]  /*17880*/  IMAD R27, R27, 0x1b3, RZ ;  /* 0x000001b31b1b7824 */ /* 0x000fe200078e02ff */
[----:B------:R-:W-:-:S05]  /*17890*/  LOP3.LUT R26, R26, 0xff, R7, 0x78, !PT ;  /* 0x000000ff1a1a7812 */ /* 0x000fca00078e7807 */
[C---:B------:R-:W-:Y:S02]  /*178a0*/  IMAD R7, R26.reuse, 0x100, R27 ;  /* 0x000001001a077824 */ /* 0x040fe400078e021b */
[----:B------:R-:W-:-:S05]  /*178b0*/  IMAD.WIDE.U32 R26, R26, 0x1b3, RZ ;  /* 0x000001b31a1a7825 */ /* 0x000fca00078e00ff */
[----:B------:R-:W-:Y:S02]  /*178c0*/  IADD3 R7, PT, PT, R27, R7, RZ ;  /* 0x000000071b077210 */ /* 0x000fe40007ffe0ff */
        /* <DEDUP_REMOVED lines=8> */
[----:B------:R-:W-:Y:S01]  /*17950*/  ISETP.NE.U32.AND P1, PT, R34, RZ, PT ;  /* 0x000000ff2200720c */ /* 0x000fe20003f25070 */
[----:B------:R-:W-:Y:S01]  /*17960*/  IMAD.IADD R7, R31, 0x1, R7 ;  /* 0x000000011f077824 */ /* 0x000fe200078e0207 */
[----:B------:R-:W-:Y:S02]  /*17970*/  LOP3.LUT R30, R35, R30, RZ, 0x3c, !PT ;  /* 0x0000001e231e7212 */ /* 0x000fe400078e3cff */
[----:B------:R-:W-:Y:S01]  /*17980*/  ISETP.NE.AND.EX P1, PT, R25, RZ, PT, P1 ;  /* 0x000000ff1900720c */ /* 0x000fe20003f25310 */
[----:B------:R-:W-:Y:S01]  /*17990*/  IMAD R7, R7, 0x1b3, RZ ;  /* 0x000001b307077824 */ /* 0x000fe200078e02ff */
[----:B0-----:R-:W-:-:S04]  /*179a0*/  IADD3 R28, P3, PT, R28, 0x10, RZ ;  /* 0x000000101c1c7810 */ /* 0x001fc80007f7e0ff */
[C---:B------:R-:W-:Y:S01]  /*179b0*/  LEA R7, R30.reuse, R7, 0x8 ;  /* 0x000000071e077211 */ /* 0x040fe200078e40ff */
[----:B------:R-:W-:Y:S01]  /*179c0*/  IMAD.WIDE.U32 R30, R30, 0x1b3, RZ ;  /* 0x000001b31e1e7825 */ /* 0x000fe200078e00ff */
[----:B------:R-:W-:-:S03]  /*179d0*/  IADD3.X R29, PT, PT, RZ, R29, RZ, P3, !PT ;  /* 0x0000001dff1d7210 */ /* 0x000fc60001ffe4ff */
[----:B------:R-:W-:-:S04]  /*179e0*/  IMAD.IADD R7, R31, 0x1, R7 ;  /* 0x000000011f077824 */ /* 0x000fc800078e0207 */
[----:B------:R-:W-:Y:S01]  /*179f0*/  IMAD R7, R7, 0x1b3, RZ ;  /* 0x000001b307077824 */ /* 0x000fe200078e02ff */
        /* <DEDUP_REMOVED lines=30> */
[--C-:B------:R-:W-:Y:S02]  /*17be0*/  SHF.R.U32.HI R31, RZ, 0x10, R27.reuse ;  /* 0x00000010ff1f7819 */ /* 0x100fe4000001161b */
[----:B------:R-:W-:Y:S02]  /*17bf0*/  SHF.R.U32.HI R7, RZ, 0x18, R27 ;  /* 0x00000018ff077819 */ /* 0x000fe4000001161b */
[C---:B------:R-:W-:Y:S01]  /*17c00*/  LEA R35, R26.reuse, R35, 0x8 ;  /* 0x000000231a237211 */ /* 0x040fe200078e40ff */
[----:B------:R-:W-:-:S04]  /*17c10*/  IMAD.WIDE.U32 R26, R26, 0x1b3, RZ ;  /* 0x000001b31a1a7825 */ /* 0x000fc800078e00ff */
[----:B------:R-:W-:Y:S01]  /*17c20*/  IMAD.IADD R27, R27, 0x1, R35 ;  /* 0x000000011b1b7824 */ /* 0x000fe200078e0223 */
[----:B------:R-:W-:-:S03]  /*17c30*/  LOP3.LUT R26, R26, 0xff, R31, 0x78, !PT ;  /* 0x000000ff1a1a7812 */ /* 0x000fc600078e781f */
[----:B------:R-:W-:-:S04]  /*17c40*/  IMAD R27, R27, 0x1b3, RZ ;  /* 0x000001b31b1b7824 */ /* 0x000fc800078e02ff */
[C---:B------:R-:W-:Y:S02]  /*17c50*/  IMAD R31, R26.reuse, 0x100, R27 ;  /* 0x000001001a1f7824 */ /* 0x040fe400078e021b */
[----:B------:R-:W-:-:S03]  /*17c60*/  IMAD.WIDE.U32 R26, R26, 0x1b3, RZ ;  /* 0x000001b31a1a7825 */ /* 0x000fc600078e00ff */
[----:B------:R-:W-:Y:S02]  /*17c70*/  LOP3.LUT R7, R7, R26, RZ, 0x3c, !PT ;  /* 0x0000001a07077212 */ /* 0x000fe400078e3cff */
[----:B------:R-:W-:-:S05]  /*17c80*/  IADD3 R26, PT, PT, R27, R31, RZ ;  /* 0x0000001f1b1a7210 */ /* 0x000fca0007ffe0ff */
[----:B------:R-:W-:-:S04]  /*17c90*/  IMAD R26, R26, 0x1b3, RZ ;  /* 0x000001b31a1a7824 */ /* 0x000fc800078e02ff */
[C---:B------:R-:W-:Y:S02]  /*17ca0*/  IMAD R31, R7.reuse, 0x100, R26 ;  /* 0x00000100071f7824 */ /* 0x040fe400078e021a */
[----:B------:R-:W-:-:S04]  /*17cb0*/  IMAD.WIDE.U32 R26, R7, 0x1b3, RZ ;  /* 0x000001b3071a7825 */ /* 0x000fc800078e00ff */
[----:B------:R-:W-:Y:S01]  /*17cc0*/  IMAD.IADD R7, R27, 0x1, R31 ;  /* 0x000000011b077824 */ /* 0x000fe200078e021f */
[----:B------:R-:W-:Y:S06]  /*17cd0*/  @P1 BRA `(.L_x_738) ;  /* 0xfffffff8006c1947 */ /* 0x000fec000383ffff */
.L_x_737:
[----:B------:R-:W-:Y:S05]  /*17ce0*/  @P2 BRA `(.L_x_736) ;  /* 0x0000000000c42947 */ /* 0x000fea0003800000 */
[----:B---3--:R-:W-:-:S04]  /*17cf0*/  LEA R28, P1, R32, R8, 0x3 ;  /* 0x00000008201c7211 */ /* 0x008fc800078218ff */
[----:B------:R-:W-:-:S06]  /*17d00*/  LEA.HI.X R29, R32, R9, R33, 0x3, P1 ;  /* 0x00000009201d7211 */ /* 0x000fcc00008f1c21 */
[----:B------:R-:W3:Y:S01]  /*17d10*/  LD.E.64 R28, desc[UR8][R28.64] ;  /* 0x000000081c1c7980 */ /* 0x000ee2000c101b00 */
[----:B-1----:R-:W-:Y:S01]  /*17d20*/  IMAD R30, R7, 0x1b3, RZ ;  /* 0x000001b3071e7824 */ /* 0x002fe200078e02ff */
        /* <DEDUP_REMOVED lines=40> */
[----:B------:R-:W-:-:S03]  /*17fb0*/  LOP3.LUT R7, R7, R26, RZ, 0x3c, !PT ;  /* 0x0000001a07077212 */ /* 0x000fc600078e3cff */
[----:B------:R-:W-:Y:S02]  /*17fc0*/  IMAD R28, R25, 0x1b3, RZ ;  /* 0x000001b3191c7824 */ /* 0x000fe400078e02ff */
[----:B------:R-:W-:-:S03]  /*17fd0*/  IMAD.WIDE.U32 R26, R7, 0x1b3, RZ ;  /* 0x000001b3071a7825 */ /* 0x000fc600078e00ff */
[----:B------:R-:W-:-:S05]  /*17fe0*/  LEA R7, R7, R28, 0x8 ;  /* 0x0000001c07077211 */ /* 0x000fca00078e40ff */
[----:B------:R-:W-:-:S07]  /*17ff0*/  IMAD.IADD R7, R27, 0x1, R7 ;  /* 0x000000011b077824 */ /* 0x000fce00078e0207 */
.L_x_736:
        /* <DEDUP_REMOVED lines=14> */
[----:B-12---:R-:W-:Y:S01]  /*180e0*/  IADD3 R30, P0, PT, R10, 0x8, RZ ;  /* 0x000000080a1e7810 */ /* 0x006fe20007f1e0ff */
[----:B------:R-:W-:Y:S01]  /*180f0*/  HFMA2 R36, -RZ, RZ, -15.890625, -0.0047760009765625 ;  /* 0xcbf29ce4ff247431 */ /* 0x000fe200000001ff */
[----:B------:R-:W-:Y:S01]  /*18100*/  LOP3.LUT R27, R24, 0xfffffffe, RZ, 0xc0, !PT ;  /* 0xfffffffe181b7812 */ /* 0x000fe200078ec0ff */
[----:B------:R-:W-:Y:S02]  /*18110*/  IMAD.MOV.U32 R28, RZ, RZ, -0x7bdddcdb ;  /* 0x84222325ff1c7424 */ /* 0x000fe400078e00ff */
[----:B------:R-:W-:Y:S02]  /*18120*/  IMAD.X R25, RZ, RZ, R11, P0 ;  /* 0x000000ffff197224 */ /* 0x000fe400000e060b */
[----:B------:R-:W-:Y:S01]  /*18130*/  IMAD.MOV.U32 R34, RZ, RZ, R27 ;  /* 0x000000ffff227224 */ /* 0x000fe200078e001b */
[----:B0-----:R-:W-:-:S07]  /*18140*/  MOV R33, R32 ;  /* 0x0000002000217202 */ /* 0x001fce0000000f00 */
.L_x_741:
[----:B------:R-:W-:-:S05]  /*18150*/  IMAD.MOV.U32 R24, RZ, RZ, R30 ;  /* 0x000000ffff187224 */ /* 0x000fca00078e001e */
[----:B------:R-:W2:Y:S01]  /*18160*/  LD.E.64 R30, desc[UR8][R24.64+-0x8] ;  /* 0xfffff808181e7980 */ /* 0x000ea2000c101b00 */
[----:B------:R-:W-:Y:S01]  /*18170*/  IMAD R29, R36, 0x1b3, RZ ;  /* 0x000001b3241d7824 */ /* 0x000fe200078e02ff */
        /* <DEDUP_REMOVED lines=34> */
[----:B------:R-:W-:Y:S02]  /*183a0*/  LOP3.LUT R36, R28, 0xff, R35, 0x78, !PT ;  /* 0x000000ff1c247812 */ /* 0x000fe400078e7823 */
[----:B------:R-:W2:Y:S01]  /*183b0*/  LD.E.64 R28, desc[UR8][R24.64] ;  /* 0x00000008181c7980 */ /* 0x000ea2000c101b00 */
[----:B------:R-:W-:Y:S01]  /*183c0*/  SHF.R.U32.HI R35, RZ, 0x18, R31 ;  /* 0x00000018ff237819 */ /* 0x000fe2000001161f */
[----:B------:R-:W-:Y:S01]  /*183d0*/  IMAD R31, R30, 0x1b3, RZ ;  /* 0x000001b31e1f7824 */ /* 0x000fe200078e02ff */
[----:B------:R-:W-:-:S03]  /*183e0*/  IADD3 R34, P0, PT, R34, -0x2, RZ ;  /* 0xfffffffe22227810 */ /* 0x000fc60007f1e0ff */
[C---:B------:R-:W-:Y:S01]  /*183f0*/  IMAD R37, R36.reuse, 0x100, R31 ;  /* 0x0000010024257824 */ /* 0x040fe200078e021f */
[----:B------:R-:W-:Y:S01]  /*18400*/  IADD3.X R33, PT, PT, R33, -0x1, RZ, P0, !PT ;  /* 0xffffffff21217810 */ /* 0x000fe200007fe4ff */
[----:B------:R-:W-:Y:S01]  /*18410*/  IMAD.WIDE.U32 R30, R36, 0x1b3, RZ ;  /* 0x000001b3241e7825 */ /* 0x000fe200078e00ff */
[----:B------:R-:W-:-:S04]  /*18420*/  ISETP.NE.U32.AND P0, PT, R34, RZ, PT ;  /* 0x000000ff2200720c */ /* 0x000fc80003f05070 */
[----:B------:R-:W-:Y:S02]  /*18430*/  IADD3 R31, PT, PT, R31, R37, RZ ;  /* 0x000000251f1f7210 */ /* 0x000fe40007ffe0ff */
[----:B------:R-:W-:Y:S02]  /*18440*/  LOP3.LUT R30, R35, R30, RZ, 0x3c, !PT ;  /* 0x0000001e231e7212 */ /* 0x000fe400078e3cff */
[----:B------:R-:W-:Y:S01]  /*18450*/  ISETP.NE.AND.EX P0, PT, R33, RZ, PT, P0 ;  /* 0x000000ff2100720c */ /* 0x000fe20003f05300 */
[----:B------:R-:W-:-:S04]  /*18460*/  IMAD R31, R31, 0x1b3, RZ ;  /* 0x000001b31f1f7824 */ /* 0x000fc800078e02ff */
[C---:B------:R-:W-:Y:S02]  /*18470*/  IMAD R35, R30.reuse, 0x100, R31 ;  /* 0x000001001e237824 */ /* 0x040fe400078e021f */
[----:B------:R-:W-:-:S04]  /*18480*/  IMAD.WIDE.U32 R30, R30, 0x1b3, RZ ;  /* 0x000001b31e1e7825 */ /* 0x000fc800078e00ff */
[----:B------:R-:W-:-:S04]  /*18490*/  IMAD.IADD R31, R31, 0x1, R35 ;  /* 0x000000011f1f7824 */ /* 0x000fc800078e0223 */
        /* <DEDUP_REMOVED lines=33> */
[----:B------:R-:W-:Y:S01]  /*186b0*/  IMAD R37, R28, 0x100, R37 ;  /* 0x000001001c257824 */ /* 0x000fe200078e0225 */
[----:B------:R-:W-:Y:S01]  /*186c0*/  IADD3 R30, P2, PT, R24, 0x10, RZ ;  /* 0x00000010181e7810 */ /* 0x000fe20007f5e0ff */
[----:B------:R-:W-:-:S04]  /*186d0*/  IMAD.WIDE.U32 R28, R28, 0x1b3, RZ ;  /* 0x000001b31c1c7825 */ /* 0x000fc800078e00ff */
[----:B------:R-:W-:Y:S01]  /*186e0*/  IMAD.IADD R29, R29, 0x1, R37 ;  /* 0x000000011d1d7824 */ /* 0x000fe200078e0225 */
[----:B------:R-:W-:Y:S01]  /*186f0*/  LOP3.LUT R28, R28, 0xff, R35, 0x78, !PT ;  /* 0x000000ff1c1c7812 */ /* 0x000fe200078e7823 */
[----:B------:R-:W-:Y:S02]  /*18700*/  IMAD.X R25, RZ, RZ, R25, P2 ;  /* 0x000000ffff197224 */ /* 0x000fe400010e0619 */
[----:B------:R-:W-:-:S05]  /*18710*/  IMAD R29, R29, 0x1b3, RZ ;  /* 0x000001b31d1d7824 */ /* 0x000fca00078e02ff */
[C---:B------:R-:W-:Y:S01]  /*18720*/  LEA R35, R28.reuse, R29, 0x8 ;  /* 0x0000001d1c237211 */ /* 0x040fe200078e40ff */
[----:B------:R-:W-:-:S03]  /*18730*/  IMAD.WIDE.U32 R28, R28, 0x1b3, RZ ;  /* 0x000001b31c1c7825 */ /* 0x000fc600078e00ff */
[----:B------:R-:W-:Y:S01]  /*18740*/  LOP3.LUT R31, R31, R28, RZ, 0x3c, !PT ;  /* 0x0000001c1f1f7212 */ /* 0x000fe200078e3cff */
[----:B------:R-:W-:-:S04]  /*18750*/  IMAD.IADD R28, R29, 0x1, R35 ;  /* 0x000000011d1c7824 */ /* 0x000fc800078e0223 */
[----:B------:R-:W-:-:S04]  /*18760*/  IMAD R28, R28, 0x1b3, RZ ;  /* 0x000001b31c1c7824 */ /* 0x000fc800078e02ff */
[C---:B------:R-:W-:Y:S02]  /*18770*/  IMAD R35, R31.reuse, 0x100, R28 ;  /* 0x000001001f237824 */ /* 0x040fe400078e021c */
[----:B------:R-:W-:-:S05]  /*18780*/  IMAD.WIDE.U32 R28, R31, 0x1b3, RZ ;  /* 0x000001b31f1c7825 */ /* 0x000fca00078e00ff */
[----:B------:R-:W-:Y:S01]  /*18790*/  IADD3 R36, PT, PT, R29, R35, RZ ;  /* 0x000000231d247210 */ /* 0x000fe20007ffe0ff */
[----:B------:R-:W-:Y:S06]  /*187a0*/  @P0 BRA `(.L_x_741) ;  /* 0xfffffff800680947 */ /* 0x000fec000383ffff */
.L_x_740:
        /* <DEDUP_REMOVED lines=50> */
.L_x_739:
[----:B------:R-:W-:-:S04]  /*18ad0*/  ISETP.GE.U32.AND P0, PT, R26, R28, PT ;  /* 0x0000001c1a00720c */ /* 0x000fc80003f06070 */
[----:B------:R-:W-:-:S04]  /*18ae0*/  ISETP.GE.U32.AND.EX P0, PT, R7, R36, PT, P0 ;  /* 0x000000240700720c */ /* 0x000fc80003f06100 */
[----:B------:R-:W-:Y:S01]  /*18af0*/  PLOP3.LUT P0, PT, P0, PT, PT, 0x8, 0x80 ;  /* 0x000000000080781c */ /* 0x000fe2000070e170 */
[----:B------:R-:W-:-:S12]  /*18b00*/  BRA `(.L_x_728) ;  /* 0x0000000000707947 */ /* 0x000fd80003800000 */
.L_x_735:
[----:B------:R-:W0:Y:S01]  /*18b10*/  LDC R7, c[0x0][0x3b8] ;  /* 0x0000ee00ff077b82 */ /* 0x000e220000000800 */
[----:B------:R-:W-:Y:S02]  /*18b20*/  PLOP3.LUT P0, PT, PT, PT, PT, 0x8, 0x80 ;  /* 0x000000000080781c */ /* 0x000fe40003f0e170 */
[----:B0-----:R-:W-:-:S13]  /*18b30*/  ISETP.NE.AND P1, PT, R7, RZ, PT ;  /* 0x000000ff0700720c */ /* 0x001fda0003f25270 */
[----:B------:R-:W-:Y:S05]  /*18b40*/  @!P1 BRA `(.L_x_728) ;  /* 0x0000000000609947 */ /* 0x000fea0003800000 */
[----:B------:R-:W-:Y:S01]  /*18b50*/  SHF.R.S32.HI R29, RZ, 0x1f, R7 ;  /* 0x0000001fff1d7819 */ /* 0x000fe20000011407 */
[----:B------:R-:W-:Y:S02]  /*18b60*/  HFMA2 R7, -RZ, RZ, 0, 0 ;  /* 0x00000000ff077431 */ /* 0x000fe400000001ff */
[----:B-1----:R-:W-:-:S07]  /*18b70*/  IMAD.MOV.U32 R30, RZ, RZ, RZ ;  /* 0x000000ffff1e7224 */ /* 0x002fce00078e00ff */
.L_x_742:
        /* <DEDUP_REMOVED lines=21> */
.L_x_728:
[----:B------:R-:W-:Y:S05]  /*18cd0*/  BSYNC.RECONVERGENT B0 ;  /* 0x0000000000007941 */ /* 0x000fea0003800200 */
.L_x_727:
[----:B------:R-:W4:Y:S01]  /*18ce0*/  S2UR UR6, SR_CgaCtaId ;  /* 0x00000000000679c3 */ /* 0x000f220000008800 */
[----:B------:R-:W-:Y:S01]  /*18cf0*/  UMOV UR5, 0x400 ;  /* 0x0000040000057882 */ /* 0x000fe20000000000 */
[----:B------:R-:W-:Y:S01]  /*18d00*/  IADD3 R26, PT, PT, R4, 0x1, RZ ;  /* 0x00000001041a7810 */ /* 0x000fe20007ffe0ff */
[----:B------:R-:W-:Y:S01]  /*18d10*/  @P0 IMAD.MOV R26, RZ, RZ, R4 ;  /* 0x000000ffff1a0224 */ /* 0x000fe200078e0204 */
[----:B0-23--:R-:W-:Y:S01]  /*18d20*/  SEL R24, R8, R10, P0 ;  /* 0x0000000a08187207 */ /* 0x00dfe20000000000 */
[----:B------:R-:W-:Y:S01]  /*18d30*/  VIADD R7, R3, 0x1 ;  /* 0x0000000103077836 */ /* 0x000fe20000000000 */
[----:B------:R-:W-:Y:S01]  /*18d40*/  SEL R25, R9, R11, P0 ;  /* 0x0000000b09197207 */ /* 0x000fe20000000000 */
[----:B------:R-:W-:Y:S01]  /*18d50*/  BSSY.RECONVERGENT B0, `(.L_x_743) ;  /* 0x00002ed000007945 */ /* 0x000fe20003800200 */
[----:B------:R-:W-:Y:S01]  /*18d60*/  @!P0 IADD3 R7, PT, PT, R3, RZ, RZ ;  /* 0x000000ff03078210 */ /* 0x000fe20007ffe0ff */
[----:B----4-:R-:W-:-:S06]  /*18d70*/  ULEA UR5, UR6, UR5, 0x18 ;  /* 0x0000000506057291 */ /* 0x010fcc000f8ec0ff */
[----:B------:R-:W-:Y:S02]  /*18d80*/  @!P0 LEA R4, R26, UR5, 0x3 ;  /* 0x000000051a048c11 */ /* 0x000fe4000f8e18ff */
[----:B------:R-:W-:-:S03]  /*18d90*/  @P0 LEA R3, R7, UR5, 0x3 ;  /* 0x0000000507030c11 */ /* 0x000fc6000f8e18ff */
[----:B------:R-:W0:Y:S04]  /*18da0*/  @!P0 LDS.64 R10, [R4] ;  /* 0x00000000040a8984 */ /* 0x000e280000000a00 */
[----:B------:R2:W3:Y:S01]  /*18db0*/  @P0 LDS.64 R8, [R3] ;  /* 0x0000000003080984 */ /* 0x0004e20000000a00 */
[----:B------:R-:W-:Y:S01]  /*18dc0*/  ISETP.GE.AND P0, PT, R7, R6, PT ;  /* 0x000000060700720c */ /* 0x000fe20003f06270 */
[----:B0-----:R-:W-:Y:S02]  /*18dd0*/  IMAD.MOV.U32 R27, RZ, RZ, R10 ;  /* 0x000000ffff1b7224 */ /* 0x001fe400078e000a */
[----:B-1----:R-:W-:-:S10]  /*18de0*/  IMAD.MOV.U32 R30, RZ, RZ, R11 ;  /* 0x000000ffff1e7224 */ /* 0x002fd400078e000b */
[----:B--2---:R-:W-:Y:S05]  /*18df0*/  @P0 BRA `(.L_x_744) ;  /* 0x0000002c00880947 */ /* 0x004fea0003800000 */
[----:B------:R-:W-:Y:S01]  /*18e00*/  ISETP.GE.AND P0, PT, R26, R5, PT ;  /* 0x000000051a00720c */ /* 0x000fe20003f06270 */
[----:B---3--:R-:W-:Y:S01]  /*18e10*/  IMAD.MOV.U32 R30, RZ, RZ, R9 ;  /* 0x000000ffff1e7224 */ /* 0x008fe200078e0009 */
[----:B------:R-:W-:-:S11]  /*18e20*/  MOV R27, R8 ;  /* 0x00000008001b7202 */ /* 0x000fd60000000f00 */
        /* <DEDUP_REMOVED lines=25> */
.L_x_747:
        /* <DEDUP_REMOVED lines=102> */
.L_x_746:
[----:B------:R-:W-:Y:S05]  /*19620*/  @P2 BRA `(.L_x_745) ;  /* 0x0000000000c42947 */ /* 0x000fea0003800000 */
        /* <DEDUP_REMOVED lines=49> */
.L_x_745:
        /* <DEDUP_REMOVED lines=8> */
[----:B------:R-:W-:Y:S01]  /*199c0*/  ISETP.NE.U32.AND P1, PT, R5, 0x1, PT ;  /* 0x000000010500780c */ /* 0x000fe20003f25070 */
[----:B------:R-:W-:Y:S02]  /*199d0*/  IMAD.MOV.U32 R7, RZ, RZ, RZ ;  /* 0x000000ffff077224 */ /* 0x000fe400078e00ff */
[----:B------:R-:W-:Y:S01]  /*199e0*/  IMAD.MOV.U32 R32, RZ, RZ, RZ ;  /* 0x000000ffff207224 */ /* 0x000fe200078e00ff */
[----:B------:R-:W-:-:S04]  /*199f0*/  ISETP.NE.U32.AND.EX P2, PT, RZ, RZ, PT, P1 ;  /* 0x000000ffff00720c */ /* 0x000fc80003f45110 */
[----:B------:R-:W-:Y:S09]  /*19a00*/  BRA.U !UP0, `(.L_x_749) ;  /* 0x0000000508b47547 */ /* 0x000ff2000b800000 */
[----:B------:R-:W0:Y:S01]  /*19a10*/  LDC R32, c[0x0][0x3b4] ;  /* 0x0000ed00ff207b82 */ /* 0x000e220000000800 */
[----:B------:R-:W-:Y:S01]  /*19a20*/  IADD3 R26, P1, PT, R10, 0x8, RZ ;  /* 0x000000080a1a7810 */ /* 0x000fe20007f3e0ff */
[----:B------:R-:W-:Y:S01]  /*19a30*/  IMAD.MOV.U32 R34, RZ, RZ, -0x340d631c ;  /* 0xcbf29ce4ff227424 */ /* 0x000fe200078e00ff */
[----:B------:R-:W-:Y:S02]  /*19a40*/  LOP3.LUT R7, R6, 0xfffffffe, RZ, 0xc0, !PT ;  /* 0xfffffffe06077812 */ /* 0x000fe400078ec0ff */
[----:B------:R-:W-:Y:S01]  /*19a50*/  MOV R28, 0x84222325 ;  /* 0x84222325001c7802 */ /* 0x000fe20000000f00 */
[----:B------:R-:W-:Y:S01]  /*19a60*/  IMAD.X R27, RZ, RZ, R11, P1 ;  /* 0x000000ffff1b7224 */ /* 0x000fe200008e060b */
[----:B------:R-:W-:Y:S01]  /*19a70*/  MOV R33, R7 ;  /* 0x0000000700217202 */ /* 0x000fe20000000f00 */
[----:B0-----:R-:W-:-:S07]  /*19a80*/  IMAD.MOV.U32 R5, RZ, RZ, R32 ;  /* 0x000000ffff057224 */ /* 0x001fce00078e0020 */
.L_x_750:
[----:B------:R-:W2:Y:S01]  /*19a90*/  LD.E.64 R30, desc[UR8][R26.64+-0x8] ;  /* 0xfffff8081a1e7980 */ /* 0x000ea2000c101b00 */
[----:B------:R-:W-:Y:S01]  /*19aa0*/  IMAD R29, R34, 0x1b3, RZ ;  /* 0x000001b3221d7824 */ /* 0x000fe200078e02ff */
        /* <DEDUP_REMOVED lines=35> */
[----:B------:R0:W2:Y:S01]  /*19ce0*/  LD.E.64 R28, desc[UR8][R26.64] ;  /* 0x000000081a1c7980 */ /* 0x0000a2000c101b00 */
[----:B------:R-:W-:Y:S01]  /*19cf0*/  SHF.R.U32.HI R35, RZ, 0x18, R31 ;  /* 0x00000018ff237819 */ /* 0x000fe2000001161f */
[----:B------:R-:W-:Y:S01]  /*19d00*/  IMAD R31, R30, 0x1b3, RZ ;  /* 0x000001b31e1f7824 */ /* 0x000fe200078e02ff */
[----:B------:R-:W-:-:S03]  /*19d10*/  IADD3 R33, P1, PT, R33, -0x2, RZ ;  /* 0xfffffffe21217810 */ /* 0x000fc60007f3e0ff */
[C---:B------:R-:W-:Y:S01]  /*19d20*/  IMAD R37, R34.reuse, 0x100, R31 ;  /* 0x0000010022257824 */ /* 0x040fe200078e021f */
[----:B------:R-:W-:Y:S01]  /*19d30*/  IADD3.X R5, PT, PT, R5, -0x1, RZ, P1, !PT ;  /* 0xffffffff05057810 */ /* 0x000fe20000ffe4ff */
[----:B------:R-:W-:Y:S01]  /*19d40*/  IMAD.WIDE.U32 R30, R34, 0x1b3, RZ ;  /* 0x000001b3221e7825 */ /* 0x000fe200078e00ff */
[----:B------:R-:W-:Y:S02]  /*19d50*/  ISETP.NE.U32.AND P1, PT, R33, RZ, PT ;  /* 0x000000ff2100720c */ /* 0x000fe40003f25070 */
[----:B0-----:R-:W-:Y:S02]  /*19d60*/  IADD3 R26, P3, PT, R26, 0x10, RZ ;  /* 0x000000101a1a7810 */ /* 0x001fe40007f7e0ff */
[----:B------:R-:W-:Y:S02]  /*19d70*/  IADD3 R31, PT, PT, R31, R37, RZ ;  /* 0x000000251f1f7210 */ /* 0x000fe40007ffe0ff */
[----:B------:R-:W-:Y:S01]  /*19d80*/  LOP3.LUT R30, R35, R30, RZ, 0x3c, !PT ;  /* 0x0000001e231e7212 */ /* 0x000fe200078e3cff */
[----:B------:R-:W-:Y:S01]  /*19d90*/  IMAD.X R27, RZ, RZ, R27, P3 ;  /* 0x000000ffff1b7224 */ /* 0x000fe200018e061b */
        /* <DEDUP_REMOVED lines=52> */
.L_x_749:
        /* <DEDUP_REMOVED lines=50> */
.L_x_748:
[----:B------:R-:W-:-:S04]  /*1a400*/  ISETP.NE.U32.AND P1, PT, R4, R28, PT ;  /* 0x0000001c0400720c */ /* 0x000fc80003f25070 */
[----:B------:R-:W-:-:S13]  /*1a410*/  ISETP.NE.AND.EX P1, PT, R3, R34, PT, P1 ;  /* 0x000000220300720c */ /* 0x000fda0003f25310 */
[----:B------:R-:W-:Y:S05]  /*1a420*/  @!P1 BRA `(.L_x_751) ;  /* 0x0000001400809947 */ /* 0x000fea0003800000 */
[----:B------:R-:W-:Y:S01]  /*1a430*/  MOV R4, 0x84222325 ;  /* 0x8422232500047802 */ /* 0x000fe20000000f00 */
[----:B------:R-:W-:Y:S01]  /*1a440*/  IMAD.MOV.U32 R3, RZ, RZ, -0x340d631c ;  /* 0xcbf29ce4ff037424 */ /* 0x000fe200078e00ff */
[----:B------:R-:W-:Y:S06]  /*1a450*/  @!P0 BRA `(.L_x_752) ;  /* 0x0000000800a88947 */ /* 0x000fec0003800000 */
[----:B------:R-:W-:Y:S01]  /*1a460*/  UISETP.NE.U32.AND UP0, UPT, UR4, URZ, UPT ;  /* 0x000000ff0400728c */ /* 0x000fe2000bf05070 */
[----:B------:R-:W-:Y:S01]  /*1a470*/  LOP3.LUT R3, R6, 0x1, RZ, 0xc0, !PT ;  /* 0x0000000106037812 */ /* 0x000fe200078ec0ff */
[----:B------:R-:W-:Y:S02]  /*1a480*/  IMAD.MOV.U32 R4, RZ, RZ, -0x7bdddcdb ;  /* 0x84222325ff047424 */ /* 0x000fe400078e00ff */
[----:B------:R-:W-:Y:S01]  /*1a490*/  UISETP.NE.AND.EX UP0, UPT, UR7, URZ, UPT, UP0 ;  /* 0x000000ff0700728c */ /* 0x000fe2000bf05300 */
[----:B------:R-:W-:Y:S01]  /*1a4a0*/  ISETP.NE.U32.AND P1, PT, R3, 0x1, PT ;  /* 0x000000010300780c */ /* 0x000fe20003f25070 */
[----:B------:R-:W-:Y:S02]  /*1a4b0*/  HFMA2 R3, -RZ, RZ, -15.890625, -0.0047760009765625 ;  /* 0xcbf29ce4ff037431 */ /* 0x000fe400000001ff */
[----:B------:R-:W-:Y:S01]  /*1a4c0*/  IMAD.MOV.U32 R7, RZ, RZ, RZ ;  /* 0x000000ffff077224 */ /* 0x000fe200078e00ff */
[----:B------:R-:W-:Y:S01]  /*1a4d0*/  ISETP.NE.U32.AND.EX P2, PT, RZ, RZ, PT, P1 ;  /* 0x000000ffff00720c */ /* 0x000fe20003f45110 */
[----:B------:R-:W-:-:S03]  /*1a4e0*/  IMAD.MOV.U32 R34, RZ, RZ, RZ ;  /* 0x000000ffff227224 */ /* 0x000fc600078e00ff */
        /* <DEDUP_REMOVED lines=9> */
.L_x_754:
        /* <DEDUP_REMOVED lines=102> */
.L_x_753:
        /* <DEDUP_REMOVED lines=50> */
.L_x_752:
[----:B------:R-:W-:Y:S02]  /*1af00*/  IMAD.MOV.U32 R31, RZ, RZ, -0x7bdddcdb ;  /* 0x84222325ff1f7424 */ /* 0x000fe400078e00ff */
[----:B------:R-:W-:Y:S01]  /*1af10*/  IMAD.MOV.U32 R30, RZ, RZ, -0x340d631c ;  /* 0xcbf29ce4ff1e7424 */ /* 0x000fe200078e00ff */
        /* <DEDUP_REMOVED lines=18> */
.L_x_757:
        /* <DEDUP_REMOVED lines=92> */
[----:B------:R-:W-:Y:S01]  /*1b600*/  IMAD.WIDE.U32 R26, R26, 0x1b3, RZ ;  /* 0x000001b31a1a7825 */ /* 0x000fe200078e00ff */
[----:B------:R-:W-:-:S03]  /*1b610*/  IADD3 R28, P2, PT, R6, 0x10, RZ ;  /* 0x00000010061c7810 */ /* 0x000fc60007f5e0ff */
[----:B------:R-:W-:Y:S01]  /*1b620*/  IMAD.IADD R27, R27, 0x1, R31 ;  /* 0x000000011b1b7824 */ /* 0x000fe200078e021f */
[----:B------:R-:W-:Y:S02]  /*1b630*/  LOP3.LUT R26, R29, R26, RZ, 0x3c, !PT ;  /* 0x0000001a1d1a7212 */ /* 0x000fe400078e3cff */
[----:B------:R-:W-:Y:S01]  /*1b640*/  IADD3.X R7, PT, PT, RZ, R7, RZ, P2, !PT ;  /* 0x00000007ff077210 */ /* 0x000fe200017fe4ff */
[----:B------:R-:W-:-:S04]  /*1b650*/  IMAD R27, R27, 0x1b3, RZ ;  /* 0x000001b31b1b7824 */ /* 0x000fc800078e02ff */
[C---:B------:R-:W-:Y:S02]  /*1b660*/  IMAD R29, R26.reuse, 0x100, R27 ;  /* 0x000001001a1d7824 */ /* 0x040fe400078e021b */
[----:B------:R-:W-:-:S04]  /*1b670*/  IMAD.WIDE.U32 R26, R26, 0x1b3, RZ ;  /* 0x000001b31a1a7825 */ /* 0x000fc800078e00ff */
[----:B------:R-:W-:Y:S02]  /*1b680*/  IMAD.IADD R30, R27, 0x1, R29 ;  /* 0x000000011b1e7824 */ /* 0x000fe400078e021d */
[----:B------:R-:W-:Y:S01]  /*1b690*/  IMAD.MOV.U32 R31, RZ, RZ, R26 ;  /* 0x000000ffff1f7224 */ /* 0x000fe200078e001a */
[----:B------:R-:W-:Y:S06]  /*1b6a0*/  @P0 BRA `(.L_x_757) ;  /* 0xfffffff800640947 */ /* 0x000fec000383ffff */
.L_x_756:
        /* <DEDUP_REMOVED lines=51> */
.L_x_755:
[----:B------:R-:W-:-:S04]  /*1b9e0*/  ISETP.GE.U32.AND P0, PT, R4, R31, PT ;  /* 0x0000001f0400720c */ /* 0x000fc80003f06070 */
[----:B------:R-:W-:-:S04]  /*1b9f0*/  ISETP.GE.U32.AND.EX P0, PT, R3, R30, PT, P0 ;  /* 0x0000001e0300720c */ /* 0x000fc80003f06100 */
[----:B------:R-:W-:Y:S02]  /*1ba00*/  SEL R27, R8, R10, !P0 ;  /* 0x0000000a081b7207 */ /* 0x000fe40004000000 */
[----:B------:R-:W-:Y:S01]  /*1ba10*/  SEL R30, R9, R11, !P0 ;  /* 0x0000000b091e7207 */ /* 0x000fe20004000000 */
[----:B------:R-:W-:Y:S06]  /*1ba20*/  BRA `(.L_x_744) ;  /* 0x00000000007c7947 */ /* 0x000fec0003800000 */
.L_x_751:
[----:B------:R-:W0:Y:S01]  /*1ba30*/  LDC R3, c[0x0][0x3b8] ;  /* 0x0000ee00ff037b82 */ /* 0x000e220000000800 */
[----:B------:R-:W-:Y:S01]  /*1ba40*/  IMAD.MOV.U32 R27, RZ, RZ, R10 ;  /* 0x000000ffff1b7224 */ /* 0x000fe200078e000a */
[----:B------:R-:W-:Y:S02]  /*1ba50*/  MOV R30, R11 ;  /* 0x0000000b001e7202 */ /* 0x000fe40000000f00 */
[----:B0-----:R-:W-:-:S13]  /*1ba60*/  ISETP.NE.AND P0, PT, R3, RZ, PT ;  /* 0x000000ff0300720c */ /* 0x001fda0003f05270 */
[----:B------:R-:W-:Y:S05]  /*1ba70*/  @!P0 BRA `(.L_x_744) ;  /* 0x0000000000688947 */ /* 0x000fea0003800000 */
[----:B------:R-:W-:Y:S01]  /*1ba80*/  SHF.R.S32.HI R29, RZ, 0x1f, R3 ;  /* 0x0000001fff1d7819 */ /* 0x000fe20000011403 */
[----:B------:R-:W-:Y:S02]  /*1ba90*/  IMAD.MOV.U32 R3, RZ, RZ, RZ ;  /* 0x000000ffff037224 */ /* 0x000fe400078e00ff */
[----:B------:R-:W-:-:S07]  /*1baa0*/  IMAD.MOV.U32 R28, RZ, RZ, RZ ;  /* 0x000000ffff1c7224 */ /* 0x000fce00078e00ff */
.L_x_758:
[C---:B------:R-:W-:Y:S02]  /*1bab0*/  SHF.L.U32 R7, R3.reuse, 0x3, RZ ;  /* 0x0000000303077819 */ /* 0x040fe400000006ff */
[----:B------:R-:W-:Y:S02]  /*1bac0*/  SHF.L.U64.HI R26, R3, 0x3, R28 ;  /* 0x00000003031a7819 */ /* 0x000fe4000001021c */
[-C--:B------:R-:W-:Y:S02]  /*1bad0*/  IADD3 R4, P0, PT, R8, R7.reuse, RZ ;  /* 0x0000000708047210 */ /* 0x080fe40007f1e0ff */
[----:B------:R-:W-:-:S03]  /*1bae0*/  IADD3 R6, P1, PT, R10, R7, RZ ;  /* 0x000000070a067210 */ /* 0x000fc60007f3e0ff */
[--C-:B------:R-:W-:Y:S02]  /*1baf0*/  IMAD.X R5, R9, 0x1, R26.reuse, P0 ;  /* 0x0000000109057824 */ /* 0x100fe400000e061a */
[----:B------:R-:W-:-:S04]  /*1bb00*/  IMAD.X R7, R11, 0x1, R26, P1 ;  /* 0x000000010b077824 */ /* 0x000fc800008e061a */
        /* <DEDUP_REMOVED lines=11> */
[----:B------:R-:W-:Y:S01]  /*1bbc0*/  MOV R27, R10 ;  /* 0x0000000a001b7202 */ /* 0x000fe20000000f00 */
[----:B------:R-:W-:Y:S01]  /*1bbd0*/  IMAD.X R28, RZ, RZ, R28, P1 ;  /* 0x000000ffff1c7224 */ /* 0x000fe200008e061c */
[----:B------:R-:W-:Y:S02]  /*1bbe0*/  ISETP.GT.U32.AND.EX P2, PT, R5, R7, PT, P0 ;  /* 0x000000070500720c */ /* 0x000fe40003f44100 */
[----:B0-----:R-:W-:-:S04]  /*1bbf0*/  ISETP.GE.U32.AND P1, PT, R3, UR5, PT ;  /* 0x0000000503007c0c */ /* 0x001fc8000bf26070 */
[----:B------:R-:W-:-:S13]  /*1bc00*/  ISETP.GE.U32.AND.EX P0, PT, R28, R29, PT, P1 ;  /* 0x0000001d1c00720c */ /* 0x000fda0003f06110 */
[----:B------:R-:W-:Y:S05]  /*1bc10*/  @!P0 BRA !P2, `(.L_x_758) ;  /* 0xfffffffc00a48947 */ /* 0x000fea000503ffff */
.L_x_744:
[----:B------:R-:W-:Y:S05]  /*1bc20*/  BSYNC.RECONVERGENT B0 ;  /* 0x0000000000007941 */ /* 0x000fea0003800200 */
.L_x_743:
[----:B------:R-:W0:Y:S01]  /*1bc30*/  LDCU.U8 UR4, c[0x0][0x380] ;  /* 0x00007000ff0477ac */ /* 0x000e220008000000 */
[----:B------:R-:W-:Y:S01]  /*1bc40*/  IMAD.MOV.U32 R4, RZ, RZ, R27 ;  /* 0x000000ffff047224 */ /* 0x000fe200078e001b */
[----:B------:R-:W-:Y:S01]  /*1bc50*/  MOV R5, R30 ;  /* 0x0000001e00057202 */ /* 0x000fe20000000f00 */
[----:B------:R-:W-:Y:S01]  /*1bc60*/  IMAD.SHL.U32 R3, R2, 0x8, RZ ;  /* 0x0000000802037824 */ /* 0x000fe200078e00ff */
[----:B0-----:R-:W-:-:S04]  /*1bc70*/  UPRMT UR4, UR4, 0x8880, URZ ;  /* 0x0000888004047896 */ /* 0x001fc800080000ff */
[----:B------:R-:W-:Y:S01]  /*1bc80*/  UISETP.NE.AND UP0, UPT, UR4, URZ, UPT ;  /* 0x000000ff0400728c */ /* 0x000fe2000bf05270 */
[----:B------:R-:W-:Y:S08]  /*1bc90*/  BAR.SYNC.DEFER_BLOCKING 0x0 ;  /* 0x0000000000007b1d */ /* 0x000ff00000010000 */
[----:B------:R-:W-:Y:S05]  /*1bca0*/  BRA.U !UP0, `(.L_x_759) ;  /* 0x0000000508007547 */ /* 0x000fea000b800000 */
[----:B---3--:R-:W0:Y:S01]  /*1bcb0*/  S2R R8, SR_LANEID ;  /* 0x0000000000087919 */ /* 0x008e220000000000 */
[----:B------:R-:W1:Y:S01]  /*1bcc0*/  S2UR UR5, SR_CgaCtaId ;  /* 0x00000000000579c3 */ /* 0x000e620000008800 */
[----:B------:R-:W-:Y:S01]  /*1bcd0*/  LOP3.LUT R3, R3, 0x1f00, RZ, 0xc0, !PT ;  /* 0x00001f0003037812 */ /* 0x000fe200078ec0ff */
[----:B------:R-:W-:-:S03]  /*1bce0*/  UMOV UR4, 0x400 ;  /* 0x0000040000047882 */ /* 0x000fc60000000000 */
[----:B------:R-:W-:Y:S01]  /*1bcf0*/  LOP3.LUT R2, R3, 0x1f, R2, 0xf8, !PT ;  /* 0x0000001f03027812 */ /* 0x000fe200078ef802 */
[----:B-1----:R-:W-:Y:S01]  /*1bd00*/  ULEA UR4, UR5, UR4, 0x18 ;  /* 0x0000000405047291 */ /* 0x002fe2000f8ec0ff */
[----:B0-----:R-:W-:Y:S02]  /*1bd10*/  IMAD R6, R8, 0x8, R3 ;  /* 0x0000000808067824 */ /* 0x001fe400078e0203 */
[----:B------:R-:W-:-:S03]  /*1bd20*/  IMAD.MOV.U32 R3, RZ, RZ, RZ ;  /* 0x000000ffff037224 */ /* 0x000fc600078e00ff */
[----:B------:R-:W-:Y:S01]  /*1bd30*/  LEA.HI.SX32 R7, R6, R6, 0x1b ;  /* 0x0000000606077211 */ /* 0x000fe200078fdaff */
[----:B------:R-:W-:Y:S02]  /*1bd40*/  IMAD R6, R8, -0x7, R6 ;  /* 0xfffffff908067824 */ /* 0x000fe400078e0206 */
[----:B------:R-:W-:Y:S01]  /*1bd50*/  IMAD.WIDE.U32 R2, R0, 0x800, R2 ;  /* 0x0000080000027825 */ /* 0x000fe200078e0002 */
[----:B------:R-:W-:Y:S02]  /*1bd60*/  LEA R7, R7, UR4, 0x3 ;  /* 0x0000000407077c11 */ /* 0x000fe4000f8e18ff */
[C---:B------:R-:W-:Y:S01]  /*1bd70*/  IADD3 R9, PT, PT, R6.reuse, 0x20, RZ ;  /* 0x0000002006097810 */ /* 0x040fe20007ffe0ff */
[C---:B------:R-:W-:Y:S01]  /*1bd80*/  VIADD R11, R6.reuse, 0x40 ;  /* 0x00000040060b7836 */ /* 0x040fe20000000000 */
[-C--:B------:R-:W-:Y:S01]  /*1bd90*/  LEA.HI.SX32 R8, R6, R6.reuse, 0x1b ;  /* 0x0000000606087211 */ /* 0x080fe200078fdaff */
[----:B------:R0:W-:Y:S01]  /*1bda0*/  STS.64 [R7], R12 ;  /* 0x0000000c07007388 */ /* 0x0001e20000000a00 */
[----:B------:R-:W-:-:S02]  /*1bdb0*/  LEA.HI.SX32 R9, R9, R6, 0x1b ;  /* 0x0000000609097211 */ /* 0x000fc400078fdaff */
[----:B------:R-:W-:Y:S01]  /*1bdc0*/  LEA.HI.SX32 R11, R11, R6, 0x1b ;  /* 0x000000060b0b7211 */ /* 0x000fe200078fdaff */
[----:B------:R1:W-:Y:S04]  /*1bdd0*/  STS.64 [R7+0x10], R16 ;  /* 0x0000101007007388 */ /* 0x0003e80000000a00 */
[----:B------:R2:W-:Y:S04]  /*1bde0*/  STS.64 [R7+0x18], R18 ;  /* 0x0000181207007388 */ /* 0x0005e80000000a00 */
[----:B------:R3:W-:Y:S01]  /*1bdf0*/  STS.64 [R7+0x8], R14 ;  /* 0x0000080e07007388 */ /* 0x0007e20000000a00 */
[----:B0-----:R-:W-:-:S03]  /*1be00*/  VIADD R13, R6, 0x60 ;  /* 0x00000060060d7836 */ /* 0x001fc60000000000 */
[----:B------:R0:W-:Y:S01]  /*1be10*/  STS.64 [R7+0x20], R20 ;  /* 0x0000201407007388 */ /* 0x0001e20000000a00 */
[C---:B-1----:R-:W-:Y:S01]  /*1be20*/  VIADD R17, R6.reuse, 0xa0 ;  /* 0x000000a006117836 */ /* 0x042fe20000000000 */
[-C--:B------:R-:W-:Y:S01]  /*1be30*/  LEA.HI.SX32 R13, R13, R6.reuse, 0x1b ;  /* 0x000000060d0d7211 */ /* 0x080fe200078fdaff */
[C---:B--2---:R-:W-:Y:S01]  /*1be40*/  VIADD R19, R6.reuse, 0xc0 ;  /* 0x000000c006137836 */ /* 0x044fe20000000000 */
[----:B------:R1:W-:Y:S02]  /*1be50*/  STS.64 [R7+0x38], R4 ;  /* 0x0000380407007388 */ /* 0x0003e40000000a00 */
[-C--:B------:R-:W-:Y:S02]  /*1be60*/  LEA.HI.SX32 R17, R17, R6.reuse, 0x1b ;  /* 0x0000000611117211 */ /* 0x080fe400078fdaff */
[----:B---3--:R-:W-:Y:S01]  /*1be70*/  IADD3 R15, PT, PT, R6, 0x80, RZ ;  /* 0x00000080060f7810 */ /* 0x008fe20007ffe0ff */
[----:B------:R-:W-:Y:S01]  /*1be80*/  STS.64 [R7+0x28], R22 ;  /* 0x0000281607007388 */ /* 0x000fe20000000a00 */
[----:B------:R-:W-:-:S02]  /*1be90*/  LEA.HI.SX32 R19, R19, R6, 0x1b ;  /* 0x0000000613137211 */ /* 0x000fc400078fdaff */
[----:B0-----:R-:W-:Y:S01]  /*1bea0*/  IADD3 R21, PT, PT, R6, 0xe0, RZ ;  /* 0x000000e006157810 */ /* 0x001fe20007ffe0ff */
[----:B------:R-:W-:Y:S01]  /*1beb0*/  STS.64 [R7+0x30], R24 ;  /* 0x0000301807007388 */ /* 0x000fe20000000a00 */
[-C--:B------:R-:W-:Y:S02]  /*1bec0*/  LEA.HI.SX32 R15, R15, R6.reuse, 0x1b ;  /* 0x000000060f0f7211 */ /* 0x080fe400078fdaff */
[----:B------:R-:W-:Y:S02]  /*1bed0*/  LEA.HI.SX32 R21, R21, R6, 0x1b ;  /* 0x0000000615157211 */ /* 0x000fe400078fdaff */
[----:B-1----:R-:W-:Y:S01]  /*1bee0*/  LEA R4, R8, UR4, 0x3 ;  /* 0x0000000408047c11 */ /* 0x002fe2000f8e18ff */
[----:B------:R-:W-:Y:S01]  /*1bef0*/  NOP ;  /* 0x0000000000007918 */ /* 0x000fe20000000000 */
[----:B------:R-:W-:-:S04]  /*1bf00*/  LEA R6, R9, UR4, 0x3 ;  /* 0x0000000409067c11 */ /* 0x000fc8000f8e18ff */
[----:B------:R-:W0:Y:S01]  /*1bf10*/  LDS.64 R4, [R4] ;  /* 0x0000000004047984 */ /* 0x000e220000000a00 */
[----:B------:R-:W-:Y:S02]  /*1bf20*/  LEA R8, R11, UR4, 0x3 ;  /* 0x000000040b087c11 */ /* 0x000fe4000f8e18ff */
[----:B------:R-:W-:Y:S02]  /*1bf30*/  LEA R10, R13, UR4, 0x3 ;  /* 0x000000040d0a7c11 */ /* 0x000fe4000f8e18ff */
[----:B------:R-:W-:Y:S01]  /*1bf40*/  LEA R12, R15, UR4, 0x3 ;  /* 0x000000040f0c7c11 */ /* 0x000fe2000f8e18ff */
[----:B------:R-:W1:Y:S01]  /*1bf50*/  LDS.64 R6, [R6+0x100] ;  /* 0x0001000006067984 */ /* 0x000e620000000a00 */
[----:B------:R-:W-:Y:S02]  /*1bf60*/  LEA R14, R17, UR4, 0x3 ;  /* 0x00000004110e7c11 */ /* 0x000fe4000f8e18ff */
[----:B------:R-:W-:Y:S01]  /*1bf70*/  LEA R16, R19, UR4, 0x3 ;  /* 0x0000000413107c11 */ /* 0x000fe2000f8e18ff */
[----:B------:R-:W2:Y:S01]  /*1bf80*/  LDS.64 R8, [R8+0x200] ;  /* 0x0002000008087984 */ /* 0x000ea20000000a00 */
[----:B------:R-:W-:Y:S01]  /*1bf90*/  LEA R18, R21, UR4, 0x3 ;  /* 0x0000000415127c11 */ /* 0x000fe2000f8e18ff */
[----:B------:R-:W3:Y:S02]  /*1bfa0*/  LDCU.64 UR4, c[0x0][0x3a0] ;  /* 0x00007400ff0477ac */ /* 0x000ee40008000a00 */
[----:B------:R-:W4:Y:S04]  /*1bfb0*/  LDS.64 R10, [R10+0x300] ;  /* 0x000300000a0a7984 */ /* 0x000f280000000a00 */
[----:B------:R-:W5:Y:S04]  /*1bfc0*/  LDS.64 R12, [R12+0x400] ;  /* 0x000400000c0c7984 */ /* 0x000f680000000a00 */
[----:B------:R-:W5:Y:S04]  /*1bfd0*/  LDS.64 R14, [R14+0x500] ;  /* 0x000500000e0e7984 */ /* 0x000f680000000a00 */
[----:B------:R-:W5:Y:S04]  /*1bfe0*/  LDS.64 R16, [R16+0x600] ;  /* 0x0006000010107984 */ /* 0x000f680000000a00 */
[----:B------:R-:W5:Y:S01]  /*1bff0*/  LDS.64 R18, [R18+0x700] ;  /* 0x0007000012127984 */ /* 0x000f620000000a00 */
[----:B---3--:R-:W-:-:S04]  /*1c000*/  LEA R20, P0, R2, UR4, 0x3 ;  /* 0x0000000402147c11 */ /* 0x008fc8000f8018ff */
[----:B------:R-:W-:-:S05]  /*1c010*/  LEA.HI.X R21, R2, UR5, R3, 0x3, P0 ;  /* 0x0000000502157c11 */ /* 0x000fca00080f1c03 */
[----:B0-----:R-:W-:Y:S04]  /*1c020*/  STG.E.64 desc[UR8][R20.64], R4 ;  /* 0x0000000414007986 */ /* 0x001fe8000c101b08 */
[----:B-1----:R-:W-:Y:S04]  /*1c030*/  STG.E.64 desc[UR8][R20.64+0x100], R6 ;  /* 0x0001000614007986 */ /* 0x002fe8000c101b08 */
[----:B--2---:R-:W-:Y:S04]  /*1c040*/  STG.E.64 desc[UR8][R20.64+0x200], R8 ;  /* 0x0002000814007986 */ /* 0x004fe8000c101b08 */
[----:B----4-:R-:W-:Y:S04]  /*1c050*/  STG.E.64 desc[UR8][R20.64+0x300], R10 ;  /* 0x0003000a14007986 */ /* 0x010fe8000c101b08 */
[----:B-----5:R-:W-:Y:S04]  /*1c060*/  STG.E.64 desc[UR8][R20.64+0x400], R12 ;  /* 0x0004000c14007986 */ /* 0x020fe8000c101b08 */
[----:B------:R-:W-:Y:S04]  /*1c070*/  STG.E.64 desc[UR8][R20.64+0x500], R14 ;  /* 0x0005000e14007986 */ /* 0x000fe8000c101b08 */
[----:B------:R-:W-:Y:S04]  /*1c080*/  STG.E.64 desc[UR8][R20.64+0x600], R16 ;  /* 0x0006001014007986 */ /* 0x000fe8000c101b08 */
[----:B------:R-:W-:Y:S01]  /*1c090*/  STG.E.64 desc[UR8][R20.64+0x700], R18 ;  /* 0x0007001214007986 */ /* 0x000fe2000c101b08 */
[----:B------:R-:W-:Y:S05]  /*1c0a0*/  EXIT ;  /* 0x000000000000794d */ /* 0x000fea0003800000 */
.L_x_759:
[----:B------:R-:W0:Y:S01]  /*1c0b0*/  S2R R6, SR_LANEID ;  /* 0x0000000000067919 */ /* 0x000e220000000000 */
[----:B------:R-:W1:Y:S01]  /*1c0c0*/  S2UR UR5, SR_CgaCtaId ;  /* 0x00000000000579c3 */ /* 0x000e620000008800 */
[----:B------:R-:W-:Y:S01]  /*1c0d0*/  LOP3.LUT R3, R3, 0x1f00, RZ, 0xc0, !PT ;  /* 0x00001f0003037812 */ /* 0x000fe200078ec0ff */
[----:B------:R-:W-:-:S03]  /*1c0e0*/  UMOV UR4, 0x400 ;  /* 0x0000040000047882 */ /* 0x000fc60000000000 */
[----:B------:R-:W-:Y:S01]  /*1c0f0*/  LOP3.LUT R2, R3, 0x1f, R2, 0xf8, !PT ;  /* 0x0000001f03027812 */ /* 0x000fe200078ef802 */
[----:B-1----:R-:W-:Y:S01]  /*1c100*/  ULEA UR4, UR5, UR4, 0x18 ;  /* 0x0000000405047291 */ /* 0x002fe2000f8ec0ff */
[C---:B0-----:R-:W-:Y:S02]  /*1c110*/  IMAD R7, R6.reuse, 0x8, R3 ;  /* 0x0000000806077824 */ /* 0x041fe400078e0203 */
[----:B------:R-:W-:Y:S02]  /*1c120*/  IMAD.MOV.U32 R3, RZ, RZ, RZ ;  /* 0x000000ffff037224 */ /* 0x000fe400078e00ff */
[----:B------:R-:W-:Y:S01]  /*1c130*/  IMAD R6, R6, -0x7, R7 ;  /* 0xfffffff906067824 */ /* 0x000fe200078e0207 */
[----:B---3--:R-:W-:-:S03]  /*1c140*/  LEA.HI.SX32 R8, R7, R7, 0x1b ;  /* 0x0000000707087211 */ /* 0x008fc600078fdaff */
[----:B------:R-:W-:Y:S01]  /*1c150*/  VIADD R27, R6, 0x40 ;  /* 0x00000040061b7836 */ /* 0x000fe20000000000 */
[----:B------:R-:W-:Y:S02]  /*1c160*/  LEA R9, R8, UR4, 0x3 ;  /* 0x0000000408097c11 */ /* 0x000fe4000f8e18ff */
[C---:B------:R-:W-:Y:S02]  /*1c170*/  IADD3 R11, PT, PT, R6.reuse, 0x20, RZ ;  /* 0x00000020060b7810 */ /* 0x040fe40007ffe0ff */
[CC--:B------:R-:W-:Y:S01]  /*1c180*/  LEA.HI.SX32 R7, R6.reuse, R6.reuse, 0x1b ;  /* 0x0000000606077211 */ /* 0x0c0fe200078fdaff */
[----:B------:R0:W-:Y:S01]  /*1c190*/  STS.64 [R9], R12 ;  /* 0x0000000c09007388 */ /* 0x0001e20000000a00 */
[-C--:B------:R-:W-:Y:S02]  /*1c1a0*/  LEA.HI.SX32 R11, R11, R6.reuse, 0x1b ;  /* 0x000000060b0b7211 */ /* 0x080fe400078fdaff */
[----:B------:R-:W-:Y:S01]  /*1c1b0*/  LEA.HI.SX32 R27, R27, R6, 0x1b ;  /* 0x000000061b1b7211 */ /* 0x000fe200078fdaff */
[----:B------:R1:W-:Y:S03]  /*1c1c0*/  STS.64 [R9+0x10], R16 ;  /* 0x0000101009007388 */ /* 0x0003e60000000a00 */
[----:B------:R-:W-:Y:S01]  /*1c1d0*/  LEA R8, R27, UR4, 0x3 ;  /* 0x000000041b087c11 */ /* 0x000fe2000f8e18ff */
        /* <DEDUP_REMOVED lines=14> */
[-C--:B------:R-:W-:Y:S01]  /*1c2c0*/  LEA.HI.SX32 R15, R15, R6.reuse, 0x1b ;  /* 0x000000060f0f7211 */ /* 0x080fe200078fdaff */
[----:B------:R-:W-:Y:S01]  /*1c2d0*/  NOP ;  /* 0x0000000000007918 */ /* 0x000fe20000000000 */
[----:B------:R-:W-:Y:S01]  /*1c2e0*/  LEA.HI.SX32 R21, R21, R6, 0x1b ;  /* 0x0000000615157211 */ /* 0x000fe200078fdaff */
[----:B------:R-:W0:Y:S01]  /*1c2f0*/  LDS.64 R8, [R8+0x200] ;  /* 0x0002000008087984 */ /* 0x000e220000000a00 */
[----:B-1----:R-:W-:Y:S02]  /*1c300*/  LEA R4, R7, UR4, 0x3 ;  /* 0x0000000407047c11 */ /* 0x002fe4000f8e18ff */
[----:B------:R-:W-:Y:S02]  /*1c310*/  LEA R6, R11, UR4, 0x3 ;  /* 0x000000040b067c11 */ /* 0x000fe4000f8e18ff */
[----:B------:R-:W-:-:S02]  /*1c320*/  LEA R10, R13, UR4, 0x3 ;  /* 0x000000040d0a7c11 */ /* 0x000fc4000f8e18ff */
[----:B------:R-:W-:Y:S01]  /*1c330*/  LEA R12, R15, UR4, 0x3 ;  /* 0x000000040f0c7c11 */ /* 0x000fe2000f8e18ff */
[----:B------:R-:W1:Y:S01]  /*1c340*/  LDS.64 R4, [R4] ;  /* 0x0000000004047984 */ /* 0x000e620000000a00 */
[----:B------:R-:W-:Y:S02]  /*1c350*/  LEA R14, R17, UR4, 0x3 ;  /* 0x00000004110e7c11 */ /* 0x000fe4000f8e18ff */
[----:B------:R-:W-:Y:S01]  /*1c360*/  LEA R16, R19, UR4, 0x3 ;  /* 0x0000000413107c11 */ /* 0x000fe2000f8e18ff */
[----:B------:R-:W2:Y:S01]  /*1c370*/  LDS.64 R6, [R6+0x100] ;  /* 0x0001000006067984 */ /* 0x000ea20000000a00 */
[----:B------:R-:W-:Y:S01]  /*1c380*/  LEA R18, R21, UR4, 0x3 ;  /* 0x0000000415127c11 */ /* 0x000fe2000f8e18ff */
[----:B------:R-:W3:Y:S01]  /*1c390*/  LDCU.64 UR4, c[0x0][0x388] ;  /* 0x00007100ff0477ac */ /* 0x000ee20008000a00 */
[----:B------:R-:W-:Y:S01]  /*1c3a0*/  IMAD.WIDE.U32 R20, R0, 0x800, R2 ;  /* 0x0000080000147825 */ /* 0x000fe200078e0002 */
        /* <DEDUP_REMOVED lines=16> */
.L_x_606:
[----:B------:R-:W0:Y:S01]  /*1c4b0*/  LDC.64 R10, c[0x0][0x3c0] ;  /* 0x0000f000ff0a7b82 */ /* 0x000e220000000a00 */
[----:B--2---:R-:W-:Y:S01]  /*1c4c0*/  IADD3 R3, P2, PT, RZ, -R4, RZ ;  /* 0x80000004ff037210 */ /* 0x004fe20007f5e0ff */
[----:B------:R-:W1:Y:S06]  /*1c4d0*/  LDCU.U8 UR4, c[0x0][0x380] ;  /* 0x00007000ff0477ac */ /* 0x000e6c0008000000 */
[----:B------:R-:W2:Y:S01]  /*1c4e0*/  LDC.64 R8, c[0x0][0x398] ;  /* 0x0000e600ff087b82 */ /* 0x000ea20000000a00 */
[----:B0-----:R-:W-:-:S04]  /*1c4f0*/  LEA R10, P0, R0, R10, 0x3 ;  /* 0x0000000a000a7211 */ /* 0x001fc800078018ff */
[----:B------:R-:W-:-:S05]  /*1c500*/  LEA.HI.X R11, R0, R11, RZ, 0x3, P0 ;  /* 0x0000000b000b7211 */ /* 0x000fca00000f1cff */
[----:B------:R-:W3:Y:S04]  /*1c510*/  LDG.E.64 R6, desc[UR8][R10.64+0x8] ;  /* 0x000008080a067981 */ /* 0x000ee8000c1e1b00 */
[----:B------:R0:W4:Y:S01]  /*1c520*/  LDG.E.64 R18, desc[UR8][R10.64] ;  /* 0x000000080a127981 */ /* 0x000122000c1e1b00 */
[CC--:B------:R-:W-:Y:S01]  /*1c530*/  LOP3.LUT R13, R3.reuse, R0.reuse, RZ, 0xc0, !PT ;  /* 0x00000000030d7212 */ /* 0x0c0fe200078ec0ff */
[----:B-1----:R-:W-:Y:S01]  /*1c540*/  UPRMT UR4, UR4, 0x8880, URZ ;  /* 0x0000888004047896 */ /* 0x002fe200080000ff */
[----:B------:R-:W-:Y:S01]  /*1c550*/  LOP3.LUT R12, R3, R0, RZ, 0xfc, !PT ;  /* 0x00000000030c7212 */ /* 0x000fe200078efcff */
[----:B------:R-:W-:Y:S01]  /*1c560*/  BSSY.RECONVERGENT B0, `(.L_x_760) ;  /* 0x000012a000007945 */ /* 0x000fe20003800200 */
[C---:B------:R-:W-:Y:S01]  /*1c570*/  SHF.L.U64.HI R29, R13.reuse, 0xb, RZ ;  /* 0x0000000b0d1d7819 */ /* 0x040fe200000102ff */
[----:B------:R-:W-:Y:S01]  /*1c580*/  IMAD.SHL.U32 R21, R13, 0x800, RZ ;  /* 0x000008000d157824 */ /* 0x000fe200078e00ff */
[----:B------:R-:W-:Y:S01]  /*1c590*/  IADD3 R13, P3, PT, R0, -R13, RZ ;  /* 0x8000000d000d7210 */ /* 0x000fe20007f7e0ff */
[----:B------:R-:W-:Y:S01]  /*1c5a0*/  UISETP.NE.AND UP0, UPT, UR4, URZ, UPT ;  /* 0x000000ff0400728c */ /* 0x000fe2000bf05270 */
[----:B------:R-:W-:Y:S01]  /*1c5b0*/  ISETP.NE.U32.AND P0, PT, R12, -0x1, PT ;  /* 0xffffffff0c00780c */ /* 0x000fe20003f05070 */
[----:B0-----:R-:W-:Y:S01]  /*1c5c0*/  IMAD.X R10, RZ, RZ, ~R5, P2 ;  /* 0x000000ffff0a7224 */ /* 0x001fe200010e0e05 */
[----:B--2---:R-:W-:Y:S01]  /*1c5d0*/  IADD3 R15, P2, PT, -R21, R8, RZ ;  /* 0x00000008150f7210 */ /* 0x004fe20007f5e1ff */
[----:B------:R-:W-:Y:S01]  /*1c5e0*/  ACQBULK ;  /* 0x000000000000782e */ /* 0x000fe20000000000 */
[----:B------:R-:W-:-:S02]  /*1c5f0*/  IADD3.X R8, PT, PT, RZ, -0x1, RZ, P3, !PT ;  /* 0xffffffffff087810 */ /* 0x000fc40001ffe4ff */
[----:B------:R-:W-:Y:S01]  /*1c600*/  ISETP.NE.AND.EX P0, PT, R10, -0x1, PT, P0 ;  /* 0xffffffff0a00780c */ /* 0x000fe20003f05300 */
[----:B------:R-:W-:Y:S01]  /*1c610*/  IMAD.X R17, R9, 0x1, ~R29, P2 ;  /* 0x0000000109117824 */ /* 0x000fe200010e0e1d */
[----:B------:R-:W-:Y:S01]  /*1c620*/  SHF.L.U64.HI R14, R13, 0xb, R8 ;  /* 0x0000000b0d0e7819 */ /* 0x000fe20000010208 */
[----:B------:R-:W-:Y:S01]  /*1c630*/  IMAD.MOV.U32 R9, RZ, RZ, 0x7ff ;  /* 0x000007ffff097424 */ /* 0x000fe200078e00ff */
[----:B---3--:R-:W-:Y:S02]  /*1c640*/  IADD3 R3, P1, PT, R6, -R21, RZ ;  /* 0x8000001506037210 */ /* 0x008fe40007f3e0ff */
[C---:B------:R-:W-:Y:S01]  /*1c650*/  SHF.L.U64.HI R6, R4.reuse, 0xa, R5 ;  /* 0x0000000a04067819 */ /* 0x040fe20000010205 */
[----:B------:R-:W-:Y:S01]  /*1c660*/  IMAD.SHL.U32 R4, R4, 0x400, RZ ;  /* 0x0000040004047824 */ /* 0x000fe200078e00ff */
[----:B------:R-:W-:Y:S02]  /*1c670*/  IADD3.X R7, PT, PT, R7, ~R29, RZ, P1, !PT ;  /* 0x8000001d07077210 */ /* 0x000fe40000ffe4ff */
[----:B------:R-:W-:-:S02]  /*1c680*/  ISETP.NE.U32.AND P1, PT, R13, -0x1, PT ;  /* 0xffffffff0d00780c */ /* 0x000fc40003f25070 */
[----:B------:R-:W-:Y:S02]  /*1c690*/  LOP3.LUT R4, R4, 0xfffff800, RZ, 0xc0, !PT ;  /* 0xfffff80004047812 */ /* 0x000fe400078ec0ff */
[----:B------:R-:W-:Y:S02]  /*1c6a0*/  ISETP.NE.AND.EX P2, PT, R8, -0x1, PT, P1 ;  /* 0xffffffff0800780c */ /* 0x000fe40003f45310 */
[----:B------:R-:W-:Y:S02]  /*1c6b0*/  ISETP.GT.U32.AND P1, PT, R15, R4, PT ;  /* 0x000000040f00720c */ /* 0x000fe40003f24070 */
[----:B----4-:R-:W-:Y:S02]  /*1c6c0*/  IADD3 R12, P3, PT, R18, -R21, RZ ;  /* 0x80000015120c7210 */ /* 0x010fe40007f7e0ff */
[----:B------:R-:W-:Y:S02]  /*1c6d0*/  SHF.L.U32 R5, R13, 0xb, RZ ;  /* 0x0000000b0d057819 */ /* 0x000fe400000006ff */
[----:B------:R-:W-:Y:S01]  /*1c6e0*/  ISETP.GT.U32.AND.EX P1, PT, R17, R6, PT, P1 ;  /* 0x000000061100720c */ /* 0x000fe20003f24110 */
[----:B------:R-:W-:Y:S01]  /*1c6f0*/  IMAD.X R31, R19, 0x1, ~R29, P3 ;  /* 0x00000001131f7824 */ /* 0x000fe200018e0e1d */
[----:B------:R-:W-:-:S02]  /*1c700*/  SEL R16, R9, 0x800, !P2 ;  /* 0x0000080009107807 */ /* 0x000fc40005000000 */
[----:B------:R-:W-:Y:S02]  /*1c710*/  IADD3 R8, P2, PT, -R12, R5, RZ ;  /* 0x000000050c087210 */ /* 0x000fe40007f5e1ff */
[----:B------:R-:W-:Y:S02]  /*1c720*/  SEL R9, R15, R4, P1 ;  /* 0x000000040f097207 */ /* 0x000fe40000800000 */
[----:B------:R-:W-:Y:S01]  /*1c730*/  IADD3 R5, P3, P4, -R3, R16, R5 ;  /* 0x0000001003057210 */ /* 0x000fe20007c7e105 */
[----:B------:R-:W-:Y:S01]  /*1c740*/  IMAD.X R31, R14, 0x1, ~R31, P2 ;  /* 0x000000010e1f7824 */ /* 0x000fe200010e0e1f */
[----:B------:R-:W-:Y:S02]  /*1c750*/  SEL R11, R17, R6, P1 ;  /* 0x00000006110b7207 */ /* 0x000fe40000800000 */
[----:B------:R-:W-:Y:S02]  /*1c760*/  IADD3 R9, P1, PT, R9, -R4, RZ ;  /* 0x8000000409097210 */ /* 0x000fe40007f3e0ff */
[----:B------:R-:W-:-:S02]  /*1c770*/  IADD3.X R7, PT, PT, ~R7, RZ, R14, P3, P4 ;  /* 0x000000ff07077210 */ /* 0x000fc40001fe850e */
[C---:B------:R-:W-:Y:S02]  /*1c780*/  SEL R20, R4.reuse, R5, !P0 ;  /* 0x0000000504147207 */ /* 0x040fe40004000000 */
[----:B------:R-:W-:Y:S02]  /*1c790*/  IADD3.X R10, PT, PT, R11, ~R6, RZ, P1, !PT ;  /* 0x800000060b0a7210 */ /* 0x000fe40000ffe4ff */
[----:B------:R-:W-:Y:S02]  /*1c7a0*/  ISETP.LT.U32.AND P2, PT, R4, R15, PT ;  /* 0x0000000f0400720c */ /* 0x000fe40003f41070 */
[----:B------:R-:W-:Y:S02]  /*1c7b0*/  SEL R5, R6, R7, !P0 ;  /* 0x0000000706057207 */ /* 0x000fe40004000000 */
[-C--:B------:R-:W-:Y:S02]  /*1c7c0*/  ISETP.LT.U32.AND P1, PT, R8, R9.reuse, PT ;  /* 0x000000090800720c */ /* 0x080fe40003f21070 */
[----:B------:R-:W-:-:S02]  /*1c7d0*/  ISETP.LT.U32.AND P3, PT, R20, R9, PT ;  /* 0x000000091400720c */ /* 0x000fc40003f61070 */
[----:B------:R-:W-:Y:S02]  /*1c7e0*/  ISETP.LT.U32.AND.EX P2, PT, R6, R17, PT, P2 ;  /* 0x000000110600720c */ /* 0x000fe40003f41120 */
[-C--:B------:R-:W-:Y:S02]  /*1c7f0*/  ISETP.LT.U32.AND.EX P1, PT, R31, R10.reuse, PT, P1 ;  /* 0x0000000a1f00720c */ /* 0x080fe40003f21110 */
[-C--:B------:R-:W-:Y:S02]  /*1c800*/  ISETP.LT.U32.AND.EX P3, PT, R5, R10.reuse, PT, P3 ;  /* 0x0000000a0500720c */ /* 0x080fe40003f61130 */
[----:B------:R-:W-:Y:S02]  /*1c810*/  @!P0 SEL R3, R4, R15, P2 ;  /* 0x0000000f04038207 */ /* 0x000fe40001000000 */
[-C--:B------:R-:W-:Y:S02]  /*1c820*/  SEL R5, R8, R9.reuse, P1 ;  /* 0x0000000908057207 */ /* 0x080fe40000800000 */
[----:B------:R-:W-:Y:S01]  /*1c830*/  SEL R20, R20, R9, P3 ;  /* 0x0000000914147207 */ /* 0x000fe20001800000 */
[----:B------:R-:W-:Y:S01]  /*1c840*/  IMAD.IADD R3, R3, 0x1, -R12 ;  /* 0x0000000103037824 */ /* 0x000fe200078e0a0c */
[----:B------:R-:W-:-:S03]  /*1c850*/  SEL R31, R31, R10, P1 ;  /* 0x0000000a1f1f7207 */ /* 0x000fc60000800000 */
[----:B------:R-:W-:Y:S01]  /*1c860*/  IMAD.IADD R20, R20, 0x1, -R5 ;  /* 0x0000000114147824 */ /* 0x000fe200078e0a05 */
[----:B------:R-:W-:Y:S06]  /*1c870*/  BRA.U !UP0, `(.L_x_761) ;  /* 0x0000000508f47547 */ /* 0x000fec000b800000 */
[----:B------:R-:W-:Y:S01]  /*1c880*/  IADD3 R22, PT, PT, R3, R20, RZ ;  /* 0x0000001403167210 */ /* 0x000fe20007ffe0ff */
[C---:B------:R-:W-:Y:S01]  /*1c890*/  VIADD R26, R2.reuse, 0x100 ;  /* 0x00000100021a7836 */ /* 0x040fe20000000000 */
[----:B------:R-:W-:Y:S01]  /*1c8a0*/  IADD3 R21, P1, P2, R5, R21, R4 ;  /* 0x0000001505157210 */ /* 0x000fe20007a3e004 */
[----:B------:R-:W-:Y:S01]  /*1c8b0*/  VIADD R24, R2, 0x300 ;  /* 0x0000030002187836 */ /* 0x000fe20000000000 */
[----:B------:R-:W-:Y:S02]  /*1c8c0*/  R2UR UR7, R22 ;  /* 0x00000000160772ca */ /* 0x000fe400000e0000 */
[----:B------:R-:W-:Y:S02]  /*1c8d0*/  IADD3 R30, PT, PT, R2, 0x200, RZ ;  /* 0x00000200021e7810 */ /* 0x000fe40007ffe0ff */
[----:B------:R-:W-:-:S09]  /*1c8e0*/  IADD3.X R31, PT, PT, R31, R29, R6, P1, P2 ;  /* 0x0000001d1f1f7210 */ /* 0x000fd20000fe4406 */
[----:B------:R-:W-:Y:S02]  /*1c8f0*/  ISETP.GE.AND P0, PT, R26, UR7, PT ;  /* 0x000000071a007c0c */ /* 0x000fe4000bf06270 */
[----:B------:R-:W-:Y:S02]  /*1c900*/  ISETP.GE.AND P2, PT, R30, UR7, PT ;  /* 0x000000071e007c0c */ /* 0x000fe4000bf46270 */
[----:B------:R-:W-:-:S09]  /*1c910*/  ISETP.GE.AND P1, PT, R24, UR7, PT ;  /* 0x0000000718007c0c */ /* 0x000fd2000bf26270 */
[----:B------:R-:W0:Y:S01]  /*1c920*/  @!P0 LDC.64 R22, c[0x0][0x388] ;  /* 0x0000e200ff168b82 */ /* 0x000e220000000a00 */
[C---:B------:R-:W-:Y:S01]  /*1c930*/  @!P0 IMAD.IADD R25, R26.reuse, 0x1, -R3 ;  /* 0x000000011a198824 */ /* 0x040fe200078e0a03 */
[----:B------:R-:W-:-:S04]  /*1c940*/  @!P0 ISETP.GE.AND P3, PT, R26, R3, PT ;  /* 0x000000031a00820c */ /* 0x000fc80003f66270 */
[----:B------:R-:W-:Y:S02]  /*1c950*/  @!P0 SEL R26, R26, R25, !P3 ;  /* 0x000000191a1a8207 */ /* 0x000fe40005800000 */
[----:B------:R-:W-:Y:S02]  /*1c960*/  @!P0 SEL R27, R18, R21, !P3 ;  /* 0x00000015121b8207 */ /* 0x000fe40005800000 */
[----:B------:R-:W-:Y:S02]  /*1c970*/  @!P0 SHF.R.S32.HI R25, RZ, 0x1f, R25 ;  /* 0x0000001fff198819 */ /* 0x000fe40000011419 */
[----:B------:R-:W-:Y:S02]  /*1c980*/  @!P0 IADD3 R26, P4, PT, R26, R27, RZ ;  /* 0x0000001b1a1a8210 */ /* 0x000fe40007f9e0ff */
[----:B------:R-:W-:Y:S02]  /*1c990*/  @!P0 SEL R28, R19, R31, !P3 ;  /* 0x0000001f131c8207 */ /* 0x000fe40005800000 */
[----:B------:R-:W-:-:S05]  /*1c9a0*/  @!P0 SEL R25, R25, RZ, P3 ;  /* 0x000000ff19198207 */ /* 0x000fca0001800000 */
[----:B------:R-:W-:Y:S01]  /*1c9b0*/  @!P0 IMAD.X R25, R25, 0x1, R28, P4 ;  /* 0x0000000119198824 */ /* 0x000fe200020e061c */
[-C--:B------:R-:W-:Y:S01]  /*1c9c0*/  @!P2 IADD3 R35, PT, PT, R30, -R3.reuse, RZ ;  /* 0x800000031e23a210 */ /* 0x080fe20007ffe0ff */
[----:B------:R-:W1:Y:S01]  /*1c9d0*/  @!P2 LDC.64 R28, c[0x0][0x388] ;  /* 0x0000e200ff1cab82 */ /* 0x000e620000000a00 */
[----:B0-----:R-:W-:Y:S02]  /*1c9e0*/  @!P0 LEA R32, P3, R26, R22, 0x3 ;  /* 0x000000161a208211 */ /* 0x001fe400078618ff */
[----:B------:R-:W-:Y:S02]  /*1c9f0*/  @!P1 ISETP.GE.AND P4, PT, R24, R3, PT ;  /* 0x000000031800920c */ /* 0x000fe40003f86270 */
[----:B------:R-:W-:-:S03]  /*1ca00*/  @!P0 LEA.HI.X R33, R26, R23, R25, 0x3, P3 ;  /* 0x000000171a218211 */ /* 0x000fc600018f1c19 */
[----:B------:R-:W0:Y:S01]  /*1ca10*/  @!P1 LDC.64 R26, c[0x0][0x388] ;  /* 0x0000e200ff1a9b82 */ /* 0x000e220000000a00 */
[----:B------:R-:W-:Y:S01]  /*1ca20*/  @!P2 ISETP.GE.AND P3, PT, R30, R3, PT ;  /* 0x000000031e00a20c */ /* 0x000fe20003f66270 */
[----:B------:R-:W-:Y:S01]  /*1ca30*/  @!P1 IMAD.IADD R25, R24, 0x1, -R3 ;  /* 0x0000000118199824 */ /* 0x000fe200078e0a03 */
[----:B------:R-:W-:Y:S01]  /*1ca40*/  @!P1 SEL R37, R18, R21, !P4 ;  /* 0x0000001512259207 */ /* 0x000fe20006000000 */
[----:B------:R2:W5:Y:S01]  /*1ca50*/  @!P0 LDG.E.64 R4, desc[UR8][R32.64] ;  /* 0x0000000820048981 */ /* 0x000562000c1e1b00 */
[----:B------:R-:W-:Y:S02]  /*1ca60*/  @!P2 SEL R23, R30, R35, !P3 ;  /* 0x000000231e17a207 */ /* 0x000fe40005800000 */
[----:B------:R-:W-:Y:S02]  /*1ca70*/  @!P2 SEL R30, R18, R21, !P3 ;  /* 0x00000015121ea207 */ /* 0x000fe40005800000 */
[----:B------:R-:W-:Y:S02]  /*1ca80*/  @!P1 SEL R22, R24, R25, !P4 ;  /* 0x0000001918169207 */ /* 0x000fe40006000000 */
[----:B------:R-:W-:-:S02]  /*1ca90*/  @!P2 SHF.R.S32.HI R35, RZ, 0x1f, R35 ;  /* 0x0000001fff23a819 */ /* 0x000fc40000011423 */
[----:B------:R-:W-:Y:S02]  /*1caa0*/  @!P1 SHF.R.S32.HI R25, RZ, 0x1f, R25 ;  /* 0x0000001fff199819 */ /* 0x000fe40000011419 */
[----:B------:R-:W-:Y:S02]  /*1cab0*/  LOP3.LUT R24, R2, 0x400, RZ, 0xfc, !PT ;  /* 0x0000040002187812 */ /* 0x000fe400078efcff */
[----:B------:R-:W-:Y:S02]  /*1cac0*/  @!P2 IADD3 R23, P5, PT, R23, R30, RZ ;  /* 0x0000001e1717a210 */ /* 0x000fe40007fbe0ff */
[----:B--2---:R-:W-:Y:S02]  /*1cad0*/  @!P2 SEL R33, R19, R31, !P3 ;  /* 0x0000001f1321a207 */ /* 0x004fe40005800000 */
[----:B------:R-:W-:Y:S02]  /*1cae0*/  @!P2 SEL R32, R35, RZ, P3 ;  /* 0x000000ff2320a207 */ /* 0x000fe40001800000 */
[----:B------:R-:W-:-:S02]  /*1caf0*/  @!P1 IADD3 R22, P6, PT, R22, R37, RZ ;  /* 0x0000002516169210 */ /* 0x000fc40007fde0ff */
[----:B------:R-:W-:Y:S01]  /*1cb00*/  @!P1 SEL R25, R25, RZ, P4 ;  /* 0x000000ff19199207 */ /* 0x000fe20002000000 */
[----:B------:R-:W-:Y:S01]  /*1cb10*/  @!P2 IMAD.X R32, R32, 0x1, R33, P5 ;  /* 0x000000012020a824 */ /* 0x000fe200028e0621 */
[----:B------:R-:W-:Y:S02]  /*1cb20*/  @!P1 SEL R30, R19, R31, !P4 ;  /* 0x0000001f131e9207 */ /* 0x000fe40006000000 */
[----:B------:R-:W-:Y:S02]  /*1cb30*/  ISETP.GE.AND P0, PT, R24, UR7, PT ;  /* 0x0000000718007c0c */ /* 0x000fe4000bf06270 */
[----:B------:R-:W-:Y:S01]  /*1cb40*/  @!P1 IADD3.X R25, PT, PT, R25, R30, RZ, P6, !PT ;  /* 0x0000001e19199210 */ /* 0x000fe200037fe4ff */
[----:B------:R-:W-:Y:S01]  /*1cb50*/  VIADD R30, R2, 0x500 ;  /* 0x00000500021e7836 */ /* 0x000fe20000000000 */
[----:B-1----:R-:W-:Y:S02]  /*1cb60*/  @!P2 LEA R28, P3, R23, R28, 0x3 ;  /* 0x0000001c171ca211 */ /* 0x002fe400078618ff */
[----:B0-----:R-:W-:-:S02]  /*1cb70*/  @!P1 LEA R26, P4, R22, R26, 0x3 ;  /* 0x0000001a161a9211 */ /* 0x001fc400078818ff */
[----:B------:R-:W-:Y:S02]  /*1cb80*/  @!P2 LEA.HI.X R29, R23, R29, R32, 0x3, P3 ;  /* 0x0000001d171da211 */ /* 0x000fe400018f1c20 */
[----:B------:R-:W-:Y:S02]  /*1cb90*/  ISETP.GE.AND P3, PT, R30, UR7, PT ;  /* 0x000000071e007c0c */ /* 0x000fe4000bf66270 */
[----:B------:R-:W-:Y:S01]  /*1cba0*/  @!P1 LEA.HI.X R27, R22, R27, R25, 0x3, P4 ;  /* 0x0000001b161b9211 */ /* 0x000fe200020f1c19 */
[C---:B------:R-:W-:Y:S01]  /*1cbb0*/  @!P0 IMAD.IADD R35, R24.reuse, 0x1, -R3 ;  /* 0x0000000118238824 */ /* 0x040fe200078e0a03 */
[----:B------:R-:W0:Y:S01]  /*1cbc0*/  @!P0 LDC.64 R22, c[0x0][0x388] ;  /* 0x0000e200ff168b82 */ /* 0x000e220000000a00 */
[C---:B------:R-:W-:Y:S01]  /*1cbd0*/  @!P0 ISETP.GE.AND P4, PT, R24.reuse, R3, PT ;  /* 0x000000031800820c */ /* 0x040fe20003f86270 */
[----:B------:R1:W5:Y:S03]  /*1cbe0*/  @!P2 LDG.E.64 R6, desc[UR8][R28.64] ;  /* 0x000000081c06a981 */ /* 0x000366000c1e1b00 */
[----:B------:R-:W-:Y:S01]  /*1cbf0*/  @!P0 SEL R33, R24, R35, !P4 ;  /* 0x0000002318218207 */ /* 0x000fe20006000000 */
[----:B------:R2:W5:Y:S01]  /*1cc00*/  @!P1 LDG.E.64 R8, desc[UR8][R26.64] ;  /* 0x000000081a089981 */ /* 0x000562000c1e1b00 */
[----:B------:R-:W-:-:S02]  /*1cc10*/  IADD3 R32, PT, PT, R2, 0x600, RZ ;  /* 0x0000060002207810 */ /* 0x000fc40007ffe0ff */
[----:B------:R-:W3:Y:S01]  /*1cc20*/  @!P3 LDC.64 R24, c[0x0][0x388] ;  /* 0x0000e200ff18bb82 */ /* 0x000ee20000000a00 */
[----:B------:R-:W-:Y:S02]  /*1cc30*/  @!P0 SEL R34, R18, R21, !P4 ;  /* 0x0000001512228207 */ /* 0x000fe40006000000 */
[----:B------:R-:W-:Y:S01]  /*1cc40*/  @!P0 SHF.R.S32.HI R35, RZ, 0x1f, R35 ;  /* 0x0000001fff238819 */ /* 0x000fe20000011423 */
[----:B-1----:R-:W-:Y:S01]  /*1cc50*/  @!P3 IMAD.IADD R29, R30, 0x1, -R3 ;  /* 0x000000011e1db824 */ /* 0x002fe200078e0a03 */
[----:B------:R-:W-:Y:S02]  /*1cc60*/  ISETP.GE.AND P1, PT, R32, UR7, PT ;  /* 0x0000000720007c0c */ /* 0x000fe4000bf26270 */
[----:B------:R-:W-:Y:S02]  /*1cc70*/  @!P0 IADD3 R33, P5, PT, R33, R34, RZ ;  /* 0x0000002221218210 */ /* 0x000fe40007fbe0ff */
[----:B------:R-:W-:Y:S02]  /*1cc80*/  @!P3 ISETP.GE.AND P2, PT, R30, R3, PT ;  /* 0x000000031e00b20c */ /* 0x000fe40003f46270 */
[----:B------:R-:W-:-:S02]  /*1cc90*/  @!P0 SEL R37, R19, R31, !P4 ;  /* 0x0000001f13258207 */ /* 0x000fc40006000000 */
[----:B------:R-:W-:Y:S02]  /*1cca0*/  @!P0 SEL R28, R35, RZ, P4 ;  /* 0x000000ff231c8207 */ /* 0x000fe40002000000 */
[----:B--2---:R-:W-:Y:S02]  /*1ccb0*/  @!P3 SEL R26, R30, R29, !P2 ;  /* 0x0000001d1e1ab207 */ /* 0x004fe40005000000 */
[----:B------:R-:W-:Y:S01]  /*1ccc0*/  @!P3 SEL R27, R18, R21, !P2 ;  /* 0x00000015121bb207 */ /* 0x000fe20005000000 */
[----:B------:R-:W-:Y:S01]  /*1ccd0*/  @!P0 IMAD.X R28, R28, 0x1, R37, P5 ;  /* 0x000000011c1c8824 */ /* 0x000fe200028e0625 */
[----:B------:R-:W-:Y:S02]  /*1cce0*/  @!P3 SHF.R.S32.HI R29, RZ, 0x1f, R29 ;  /* 0x0000001fff1db819 */ /* 0x000fe4000001141d */
[----:B0-----:R-:W-:Y:S02]  /*1ccf0*/  @!P0 LEA R22, P4, R33, R22, 0x3 ;  /* 0x0000001621168211 */ /* 0x001fe400078818ff */
[----:B------:R-:W-:-:S02]  /*1cd00*/  @!P3 IADD3 R26, P5, PT, R26, R27, RZ ;  /* 0x0000001b1a1ab210 */ /* 0x000fc40007fbe0ff */
[----:B------:R-:W-:Y:S02]  /*1cd10*/  @!P0 LEA.HI.X R23, R33, R23, R28, 0x3, P4 ;  /* 0x0000001721178211 */ /* 0x000fe400020f1c1c */
[----:B------:R-:W-:Y:S02]  /*1cd20*/  @!P3 SEL R27, R19, R31, !P2 ;  /* 0x0000001f131bb207 */ /* 0x000fe40005000000 */
[----:B------:R-:W-:Y:S01]  /*1cd30*/  @!P3 SEL R30, R29, RZ, P2 ;  /* 0x000000ff1d1eb207 */ /* 0x000fe20001000000 */
[----:B------:R1:W5:Y:S01]  /*1cd40*/  @!P0 LDG.E.64 R10, desc[UR8][R22.64] ;  /* 0x00000008160a8981 */ /* 0x000362000c1e1b00 */
[----:B------:R-:W0:Y:S01]  /*1cd50*/  @!P1 LDC.64 R28, c[0x0][0x388] ;  /* 0x0000e200ff1c9b82 */ /* 0x000e220000000a00 */
[----:B---3--:R-:W-:Y:S02]  /*1cd60*/  @!P3 LEA R24, P2, R26, R24, 0x3 ;  /* 0x000000181a18b211 */ /* 0x008fe400078418ff */
[----:B------:R-:W-:Y:S01]  /*1cd70*/  @!P3 IADD3.X R30, PT, PT, R30, R27, RZ, P5, !PT ;  /* 0x0000001b1e1eb210 */ /* 0x000fe20002ffe4ff */
[C---:B------:R-:W-:Y:S01]  /*1cd80*/  @!P1 IMAD.IADD R27, R32.reuse, 0x1, -R3 ;  /* 0x00000001201b9824 */ /* 0x040fe200078e0a03 */
[----:B------:R-:W-:-:S02]  /*1cd90*/  @!P1 ISETP.GE.AND P4, PT, R32, R3, PT ;  /* 0x000000032000920c */ /* 0x000fc40003f86270 */
[----:B------:R-:W-:Y:S02]  /*1cda0*/  @!P3 LEA.HI.X R25, R26, R25, R30, 0x3, P2 ;  /* 0x000000191a19b211 */ /* 0x000fe400010f1c1e */
[----:B------:R-:W-:Y:S02]  /*1cdb0*/  ISETP.GE.AND P2, PT, R2, UR7, PT ;  /* 0x0000000702007c0c */ /* 0x000fe4000bf46270 */
[----:B------:R-:W-:Y:S01]  /*1cdc0*/  @!P1 SEL R30, R32, R27, !P4 ;  /* 0x0000001b201e9207 */ /* 0x000fe20006000000 */
[----:B------:R1:W5:Y:S01]  /*1cdd0*/  @!P3 LDG.E.64 R12, desc[UR8][R24.64] ;  /* 0x00000008180cb981 */ /* 0x000362000c1e1b00 */
[----:B------:R-:W-:Y:S02]  /*1cde0*/  @!P1 SEL R33, R18, R21, !P4 ;  /* 0x0000001512219207 */ /* 0x000fe40006000000 */
[----:B------:R-:W-:Y:S02]  /*1cdf0*/  @!P1 SHF.R.S32.HI R27, RZ, 0x1f, R27 ;  /* 0x0000001fff1b9819 */ /* 0x000fe4000001141b */
[----:B------:R-:W-:-:S02]  /*1ce00*/  @!P1 IADD3 R30, P5, PT, R30, R33, RZ ;  /* 0x000000211e1e9210 */ /* 0x000fc40007fbe0ff */
[----:B------:R-:W-:Y:S02]  /*1ce10*/  @!P1 SEL R32, R19, R31, !P4 ;  /* 0x0000001f13209207 */ /* 0x000fe40006000000 */
[----:B------:R-:W-:-:S05]  /*1ce20*/  @!P1 SEL R27, R27, RZ, P4 ;  /* 0x000000ff1b1b9207 */ /* 0x000fca0002000000 */
[----:B------:R-:W-:Y:S02]  /*1ce30*/  @!P1 IMAD.X R32, R27, 0x1, R32, P5 ;  /* 0x000000011b209824 */ /* 0x000fe400028e0620 */
[----:B------:R-:W2:Y:S01]  /*1ce40*/  @!P2 LDC.64 R26, c[0x0][0x388] ;  /* 0x0000e200ff1aab82 */ /* 0x000ea20000000a00 */
[C---:B0-----:R-:W-:Y:S02]  /*1ce50*/  @!P1 LEA R28, P4, R30.reuse, R28, 0x3 ;  /* 0x0000001c1e1c9211 */ /* 0x041fe400078818ff */
[----:B------:R-:W-:Y:S02]  /*1ce60*/  @!P2 IADD3 R33, PT, PT, -R3, R2, RZ ;  /* 0x000000020321a210 */ /* 0x000fe40007ffe1ff */
[----:B------:R-:W-:Y:S02]  /*1ce70*/  @!P1 LEA.HI.X R29, R30, R29, R32, 0x3, P4 ;  /* 0x0000001d1e1d9211 */ /* 0x000fe400020f1c20 */
[C---:B------:R-:W-:Y:S02]  /*1ce80*/  @!P2 ISETP.GE.AND P4, PT, R2.reuse, R3, PT ;  /* 0x000000030200a20c */ /* 0x040fe40003f86270 */
[----:B------:R-:W-:Y:S01]  /*1ce90*/  @!P2 SHF.R.S32.HI R30, RZ, 0x1f, R33 ;  /* 0x0000001fff1ea819 */ /* 0x000fe20000011421 */
[----:B------:R1:W5:Y:S01]  /*1cea0*/  @!P1 LDG.E.64 R14, desc[UR8][R28.64] ;  /* 0x000000081c0e9981 */ /* 0x000362000c1e1b00 */
[----:B------:R-:W-:-:S02]  /*1ceb0*/  @!P2 SEL R32, R2, R33, !P4 ;  /* 0x000000210220a207 */ /* 0x000fc40006000000 */
[----:B------:R-:W-:Y:S02]  /*1cec0*/  @!P2 SEL R33, R18, R21, !P4 ;  /* 0x000000151221a207 */ /* 0x000fe40006000000 */
[----:B------:R-:W-:Y:S02]  /*1ced0*/  @!P2 SEL R30, R30, RZ, P4 ;  /* 0x000000ff1e1ea207 */ /* 0x000fe40002000000 */
[----:B------:R-:W-:Y:S02]  /*1cee0*/  @!P2 IADD3 R32, P5, PT, R32, R33, RZ ;  /* 0x000000212020a210 */ /* 0x000fe40007fbe0ff */
[----:B------:R-:W-:-:S05]  /*1cef0*/  @!P2 SEL R33, R19, R31, !P4 ;  /* 0x0000001f1321a207 */ /* 0x000fca0006000000 */
[----:B------:R-:W-:Y:S01]  /*1cf00*/  @!P2 IMAD.X R30, R30, 0x1, R33, P5 ;  /* 0x000000011e1ea824 */ /* 0x000fe200028e0621 */
[----:B--2---:R-:W-:-:S04]  /*1cf10*/  @!P2 LEA R26, P4, R32, R26, 0x3 ;  /* 0x0000001a201aa211 */ /* 0x004fc800078818ff */
[----:B------:R-:W-:-:S05]  /*1cf20*/  @!P2 LEA.HI.X R27, R32, R27, R30, 0x3, P4 ;  /* 0x0000001b201ba211 */ /* 0x000fca00020f1c1e */
[----:B------:R1:W5:Y:S01]  /*1cf30*/  @!P2 LDG.E.64 R16, desc[UR8][R26.64] ;  /* 0x000000081a10a981 */ /* 0x000362000c1e1b00 */
[----:B------:R-:W-:-:S05]  /*1cf40*/  VIADD R30, R2, 0x700 ;  /* 0x00000700021e7836 */ /* 0x000fca0000000000 */
[----:B------:R-:W-:-:S13]  /*1cf50*/  ISETP.GE.AND P0, PT, R30, UR7, PT ;  /* 0x000000071e007c0c */ /* 0x000fda000bf06270 */
[----:B-1----:R-:W-:Y:S05]  /*1cf60*/  @P0 BRA `(.L_x_762) ;  /* 0x0000000800240947 */ /* 0x002fea0003800000 */
[----:B------:R-:W0:Y:S01]  /*1cf70*/  LDCU.64 UR4, c[0x0][0x388] ;  /* 0x00007100ff0477ac */ /* 0x000e220008000a00 */
[CC--:B------:R-:W-:Y:S02]  /*1cf80*/  ISETP.GE.AND P0, PT, R30.reuse, R3.reuse, PT ;  /* 0x000000031e00720c */ /* 0x0c0fe40003f06270 */
[----:B------:R-:W-:Y:S02]  /*1cf90*/  IADD3 R22, PT, PT, R30, -R3, RZ ;  /* 0x800000031e167210 */ /* 0x000fe40007ffe0ff */
[----:B------:R-:W-:Y:S02]  /*1cfa0*/  SEL R21, R18, R21, !P0 ;  /* 0x0000001512157207 */ /* 0x000fe40004000000 */
[----:B------:R-:W-:Y:S02]  /*1cfb0*/  SEL R18, R30, R22, !P0 ;  /* 0x000000161e127207 */ /* 0x000fe40004000000 */
[----:B------:R-:W-:Y:S02]  /*1cfc0*/  SHF.R.S32.HI R22, RZ, 0x1f, R22 ;  /* 0x0000001fff167819 */ /* 0x000fe40000011416 */
[----:B------:R-:W-:-:S02]  /*1cfd0*/  SEL R31, R19, R31, !P0 ;  /* 0x0000001f131f7207 */ /* 0x000fc40004000000 */
[----:B------:R-:W-:Y:S02]  /*1cfe0*/  IADD3 R19, P1, PT, R18, R21, RZ ;  /* 0x0000001512137210 */ /* 0x000fe40007f3e0ff */
[----:B------:R-:W-:Y:S02]  /*1cff0*/  SEL R22, R22, RZ, P0 ;  /* 0x000000ff16167207 */ /* 0x000fe40000000000 */
[----:B0-----:R-:W-:-:S03]  /*1d000*/  LEA R18, P0, R19, UR4, 0x3 ;  /* 0x0000000413127c11 */ /* 0x001fc6000f8018ff */
[----:B------:R-:W-:-:S05]  /*1d010*/  IMAD.X R22, R22, 0x1, R31, P1 ;  /* 0x0000000116167824 */ /* 0x000fca00008e061f */
[----:B------:R-:W-:-:S06]  /*1d020*/  LEA.HI.X R19, R19, UR5, R22, 0x3, P0 ;  /* 0x0000000513137c11 */ /* 0x000fcc00080f1c16 */
[----:B------:R-:W5:Y:S01]  /*1d030*/  LDG.E.64 R18, desc[UR8][R18.64] ;  /* 0x0000000812127981 */ /* 0x000f62000c1e1b00 */
[----:B------:R-:W-:Y:S05]  /*1d040*/  BRA `(.L_x_762) ;  /* 0x0000000400ec7947 */ /* 0x000fea0003800000 */
.L_x_761:
[----:B------:R-:W-:Y:S01]  /*1d050*/  IMAD.IADD R22, R3, 0x1, R20 ;  /* 0x0000000103167824 */ /* 0x000fe200078e0214 */
[C---:B------:R-:W-:Y:S01]  /*1d060*/  IADD3 R24, PT, PT, R2.reuse, 0x100, RZ ;  /* 0x0000010002187810 */ /* 0x040fe20007ffe0ff */
[----:B------:R-:W-:Y:S01]  /*1d070*/  VIADD R26, R2, 0x200 ;  /* 0x00000200021a7836 */ /* 0x000fe20000000000 */
[----:B------:R-:W-:Y:S02]  /*1d080*/  IADD3 R21, P1, P3, R5, R21, R4 ;  /* 0x0000001505157210 */ /* 0x000fe40007b3e004 */
[----:B------:R-:W-:Y:S02]  /*1d090*/  R2UR UR7, R22 ;  /* 0x00000000160772ca */ /* 0x000fe400000e0000 */
[----:B------:R-:W-:-:S11]  /*1d0a0*/  IADD3.X R29, PT, PT, R31, R29, R6, P1, P3 ;  /* 0x0000001d1f1d7210 */ /* 0x000fd60000fe6406 */
[----:B------:R-:W-:Y:S02]  /*1d0b0*/  ISETP.GE.AND P2, PT, R24, UR7, PT ;  /* 0x0000000718007c0c */ /* 0x000fe4000bf46270 */
[----:B------:R-:W-:-:S11]  /*1d0c0*/  ISETP.GE.AND P0, PT, R26, UR7, PT ;  /* 0x000000071a007c0c */ /* 0x000fd6000bf06270 */
[----:B------:R-:W0:Y:S01]  /*1d0d0*/  @!P2 LDC.64 R22, c[0x0][0x3a0] ;  /* 0x0000e800ff16ab82 */ /* 0x000e220000000a00 */
[C---:B------:R-:W-:Y:S01]  /*1d0e0*/  @!P2 IMAD.IADD R25, R24.reuse, 0x1, -R3 ;  /* 0x000000011819a824 */ /* 0x040fe200078e0a03 */
[-C--:B------:R-:W-:Y:S02]  /*1d0f0*/  @!P2 ISETP.GE.AND P4, PT, R24, R3.reuse, PT ;  /* 0x000000031800a20c */ /* 0x080fe40003f86270 */
[----:B------:R-:W-:Y:S02]  /*1d100*/  @!P0 ISETP.GE.AND P3, PT, R26, R3, PT ;  /* 0x000000031a00820c */ /* 0x000fe40003f66270 */
[----:B------:R-:W-:Y:S02]  /*1d110*/  @!P2 SEL R31, R24, R25, !P4 ;  /* 0x00000019181fa207 */ /* 0x000fe40006000000 */
[----:B------:R-:W-:Y:S02]  /*1d120*/  @!P2 SEL R24, R18, R21, !P4 ;  /* 0x000000151218a207 */ /* 0x000fe40006000000 */
[----:B------:R-:W-:-:S02]  /*1d130*/  @!P2 SHF.R.S32.HI R27, RZ, 0x1f, R25 ;  /* 0x0000001fff1ba819 */ /* 0x000fc40000011419 */
[----:B------:R-:W-:Y:S02]  /*1d140*/  @!P2 IADD3 R31, P1, PT, R31, R24, RZ ;  /* 0x000000181f1fa210 */ /* 0x000fe40007f3e0ff */
[----:B------:R-:W1:Y:S01]  /*1d150*/  @!P0 LDC.64 R24, c[0x0][0x3a0] ;  /* 0x0000e800ff188b82 */ /* 0x000e620000000a00 */
[----:B------:R-:W-:Y:S02]  /*1d160*/  @!P2 SEL R28, R27, RZ, P4 ;  /* 0x000000ff1b1ca207 */ /* 0x000fe40002000000 */
[----:B------:R-:W-:-:S04]  /*1d170*/  @!P2 SEL R27, R19, R29, !P4 ;  /* 0x0000001d131ba207 */ /* 0x000fc80006000000 */
[----:B------:R-:W-:Y:S01]  /*1d180*/  @!P2 IADD3.X R28, PT, PT, R28, R27, RZ, P1, !PT ;  /* 0x0000001b1c1ca210 */ /* 0x000fe20000ffe4ff */
[----:B------:R-:W-:Y:S01]  /*1d190*/  @!P0 IMAD.IADD R27, R26, 0x1, -R3 ;  /* 0x000000011a1b8824 */ /* 0x000fe200078e0a03 */
[----:B0-----:R-:W-:-:S04]  /*1d1a0*/  @!P2 LEA R22, P1, R31, R22, 0x3 ;  /* 0x000000161f16a211 */ /* 0x001fc800078218ff */
[----:B------:R-:W-:Y:S01]  /*1d1b0*/  @!P2 LEA.HI.X R23, R31, R23, R28, 0x3, P1 ;  /* 0x000000171f17a211 */ /* 0x000fe200008f1c1c */
[----:B------:R-:W-:Y:S01]  /*1d1c0*/  VIADD R28, R2, 0x300 ;  /* 0x00000300021c7836 */ /* 0x000fe20000000000 */
[----:B------:R-:W-:Y:S02]  /*1d1d0*/  @!P0 SEL R31, R26, R27, !P3 ;  /* 0x0000001b1a1f8207 */ /* 0x000fe40005800000 */
[----:B------:R-:W-:Y:S01]  /*1d1e0*/  @!P0 SEL R26, R18, R21, !P3 ;  /* 0x00000015121a8207 */ /* 0x000fe20005800000 */
[----:B------:R0:W5:Y:S01]  /*1d1f0*/  @!P2 LDG.E.64 R4, desc[UR8][R22.64] ;  /* 0x000000081604a981 */ /* 0x000162000c1e1b00 */
[----:B------:R-:W-:Y:S02]  /*1d200*/  @!P0 SHF.R.S32.HI R27, RZ, 0x1f, R27 ;  /* 0x0000001fff1b8819 */ /* 0x000fe4000001141b */
[----:B------:R-:W-:Y:S02]  /*1d210*/  ISETP.GE.AND P1, PT, R28, UR7, PT ;  /* 0x000000071c007c0c */ /* 0x000fe4000bf26270 */
[----:B------:R-:W-:-:S02]  /*1d220*/  @!P0 IADD3 R31, P4, PT, R31, R26, RZ ;  /* 0x0000001a1f1f8210 */ /* 0x000fc40007f9e0ff */
[----:B------:R-:W-:Y:S02]  /*1d230*/  @!P0 SEL R27, R27, RZ, P3 ;  /* 0x000000ff1b1b8207 */ /* 0x000fe40001800000 */
[----:B------:R-:W-:Y:S02]  /*1d240*/  @!P0 SEL R26, R19, R29, !P3 ;  /* 0x0000001d131a8207 */ /* 0x000fe40005800000 */
[----:B-1----:R-:W-:Y:S02]  /*1d250*/  @!P0 LEA R24, P3, R31, R24, 0x3 ;  /* 0x000000181f188211 */ /* 0x002fe400078618ff */
[----:B------:R-:W-:-:S04]  /*1d260*/  @!P0 IADD3.X R26, PT, PT, R27, R26, RZ, P4, !PT ;  /* 0x0000001a1b1a8210 */ /* 0x000fc800027fe4ff */
[----:B------:R-:W-:Y:S02]  /*1d270*/  @!P0 LEA.HI.X R25, R31, R25, R26, 0x3, P3 ;  /* 0x000000191f198211 */ /* 0x000fe400018f1c1a */
[----:B------:R-:W1:Y:S01]  /*1d280*/  @!P1 LDC.64 R26, c[0x0][0x3a0] ;  /* 0x0000e800ff1a9b82 */ /* 0x000e620000000a00 */
[----:B------:R-:W-:Y:S01]  /*1d290*/  LOP3.LUT R30, R2, 0x400, RZ, 0xfc, !PT ;  /* 0x00000400021e7812 */ /* 0x000fe200078efcff */
[C---:B------:R-:W-:Y:S01]  /*1d2a0*/  @!P1 IMAD.IADD R31, R28.reuse, 0x1, -R3 ;  /* 0x000000011c1f9824 */ /* 0x040fe200078e0a03 */
[----:B------:R-:W-:Y:S01]  /*1d2b0*/  @!P1 ISETP.GE.AND P3, PT, R28, R3, PT ;  /* 0x000000031c00920c */ /* 0x000fe20003f66270 */
[----:B------:R2:W5:Y:S01]  /*1d2c0*/  @!P0 LDG.E.64 R6, desc[UR8][R24.64] ;  /* 0x0000000818068981 */ /* 0x000562000c1e1b00 */
[----:B------:R-:W-:Y:S02]  /*1d2d0*/  ISETP.GE.AND P2, PT, R30, UR7, PT ;  /* 0x000000071e007c0c */ /* 0x000fe4000bf46270 */
[----:B------:R-:W-:Y:S02]  /*1d2e0*/  @!P1 SEL R33, R28, R31, !P3 ;  /* 0x0000001f1c219207 */ /* 0x000fe40005800000 */
[----:B------:R-:W-:-:S02]  /*1d2f0*/  @!P1 SHF.R.S32.HI R31, RZ, 0x1f, R31 ;  /* 0x0000001fff1f9819 */ /* 0x000fc4000001141f */
[----:B------:R-:W-:Y:S02]  /*1d300*/  @!P1 SEL R28, R18, R21, !P3 ;  /* 0x00000015121c9207 */ /* 0x000fe40005800000 */
[----:B------:R-:W-:Y:S02]  /*1d310*/  @!P1 SEL R32, R31, RZ, P3 ;  /* 0x000000ff1f209207 */ /* 0x000fe40001800000 */
[----:B------:R-:W-:Y:S02]  /*1d320*/  @!P1 IADD3 R28, P4, PT, R33, R28, RZ ;  /* 0x0000001c211c9210 */ /* 0x000fe40007f9e0ff */
[----:B------:R-:W-:Y:S01]  /*1d330*/  @!P1 SEL R31, R19, R29, !P3 ;  /* 0x0000001d131f9207 */ /* 0x000fe20005800000 */
[----:B0-----:R-:W0:Y:S04]  /*1d340*/  @!P2 LDC.64 R22, c[0x0][0x3a0] ;  /* 0x0000e800ff16ab82 */ /* 0x001e280000000a00 */
[----:B------:R-:W-:Y:S01]  /*1d350*/  @!P1 IMAD.X R31, R32, 0x1, R31, P4 ;  /* 0x00000001201f9824 */ /* 0x000fe200020e061f */
[----:B-1----:R-:W-:-:S02]  /*1d360*/  @!P1 LEA R26, P0, R28, R26, 0x3 ;  /* 0x0000001a1c1a9211 */ /* 0x002fc400078018ff */
[----:B------:R-:W-:Y:S02]  /*1d370*/  @!P2 ISETP.GE.AND P3, PT, R30, R3, PT ;  /* 0x000000031e00a20c */ /* 0x000fe40003f66270 */
[----:B------:R-:W-:Y:S01]  /*1d380*/  @!P1 LEA.HI.X R27, R28, R27, R31, 0x3, P0 ;  /* 0x0000001b1c1b9211 */ /* 0x000fe200000f1c1f */
[----:B------:R-:W-:Y:S01]  /*1d390*/  @!P2 IMAD.IADD R31, R30, 0x1, -R3 ;  /* 0x000000011e1fa824 */ /* 0x000fe200078e0a03 */
[----:B------:R-:W-:Y:S02]  /*1d3a0*/  IADD3 R28, PT, PT, R2, 0x500, RZ ;  /* 0x00000500021c7810 */ /* 0x000fe40007ffe0ff */
[----:B--2---:R-:W-:Y:S01]  /*1d3b0*/  @!P2 SEL R24, R19, R29, !P3 ;  /* 0x0000001d1318a207 */ /* 0x004fe20005800000 */
[----:B------:R1:W5:Y:S01]  /*1d3c0*/  @!P1 LDG.E.64 R8, desc[UR8][R26.64] ;  /* 0x000000081a089981 */ /* 0x000362000c1e1b00 */
[----:B------:R-:W-:Y:S02]  /*1d3d0*/  @!P2 SEL R33, R30, R31, !P3 ;  /* 0x0000001f1e21a207 */ /* 0x000fe40005800000 */
[----:B------:R-:W-:-:S02]  /*1d3e0*/  @!P2 SEL R30, R18, R21, !P3 ;  /* 0x00000015121ea207 */ /* 0x000fc40005800000 */
[----:B------:R-:W-:Y:S02]  /*1d3f0*/  @!P2 SHF.R.S32.HI R31, RZ, 0x1f, R31 ;  /* 0x0000001fff1fa819 */ /* 0x000fe4000001141f */
[----:B------:R-:W-:Y:S02]  /*1d400*/  ISETP.GE.AND P0, PT, R28, UR7, PT ;  /* 0x000000071c007c0c */ /* 0x000fe4000bf06270 */
[----:B------:R-:W-:Y:S02]  /*1d410*/  @!P2 IADD3 R30, P4, PT, R33, R30, RZ ;  /* 0x0000001e211ea210 */ /* 0x000fe40007f9e0ff */
[----:B------:R-:W-:Y:S02]  /*1d420*/  @!P2 SEL R31, R31, RZ, P3 ;  /* 0x000000ff1f1fa207 */ /* 0x000fe40001800000 */
[----:B0-----:R-:W-:-:S03]  /*1d430*/  @!P2 LEA R22, P3, R30, R22, 0x3 ;  /* 0x000000161e16a211 */ /* 0x001fc600078618ff */
[----:B------:R-:W-:-:S04]  /*1d440*/  @!P2 IMAD.X R31, R31, 0x1, R24, P4 ;  /* 0x000000011f1fa824 */ /* 0x000fc800020e0618 */
[----:B------:R-:W0:Y:S01]  /*1d450*/  @!P0 LDC.64 R24, c[0x0][0x3a0] ;  /* 0x0000e800ff188b82 */ /* 0x000e220000000a00 */
[----:B------:R-:W-:Y:S02]  /*1d460*/  @!P2 LEA.HI.X R23, R30, R23, R31, 0x3, P3 ;  /* 0x000000171e17a211 */ /* 0x000fe400018f1c1f */
[----:B------:R-:W-:Y:S01]  /*1d470*/  IADD3 R30, PT, PT, R2, 0x600, RZ ;  /* 0x00000600021e7810 */ /* 0x000fe20007ffe0ff */
[C---:B------:R-:W-:Y:S01]  /*1d480*/  @!P0 IMAD.IADD R31, R28.reuse, 0x1, -R3 ;  /* 0x000000011c1f8824 */ /* 0x040fe200078e0a03 */
[----:B------:R-:W-:Y:S01]  /*1d490*/  @!P0 ISETP.GE.AND P3, PT, R28, R3, PT ;  /* 0x000000031c00820c */ /* 0x000fe20003f66270 */
[----:B------:R2:W5:Y:S01]  /*1d4a0*/  @!P2 LDG.E.64 R10, desc[UR8][R22.64] ;  /* 0x00000008160aa981 */ /* 0x000562000c1e1b00 */
[----:B------:R-:W-:Y:S02]  /*1d4b0*/  ISETP.GE.AND P1, PT, R30, UR7, PT ;  /* 0x000000071e007c0c */ /* 0x000fe4000bf26270 */
[----:B------:R-:W-:Y:S02]  /*1d4c0*/  @!P0 SEL R33, R28, R31, !P3 ;  /* 0x0000001f1c218207 */ /* 0x000fe40005800000 */
[----:B------:R-:W-:-:S02]  /*1d4d0*/  @!P0 SEL R28, R18, R21, !P3 ;  /* 0x00000015121c8207 */ /* 0x000fc40005800000 */
[----:B------:R-:W-:Y:S02]  /*1d4e0*/  @!P0 SHF.R.S32.HI R31, RZ, 0x1f, R31 ;  /* 0x0000001fff1f8819 */ /* 0x000fe4000001141f */
[----:B------:R-:W-:Y:S02]  /*1d4f0*/  @!P0 IADD3 R28, P4, PT, R33, R28, RZ ;  /* 0x0000001c211c8210 */ /* 0x000fe40007f9e0ff */
[----:B------:R-:W-:-:S03]  /*1d500*/  @!P0 SEL R32, R19, R29, !P3 ;  /* 0x0000001d13208207 */ /* 0x000fc60005800000 */
[----:B-1----:R-:W1:Y:S01]  /*1d510*/  @!P1 LDC.64 R26, c[0x0][0x3a0] ;  /* 0x0000e800ff1a9b82 */ /* 0x002e620000000a00 */
[----:B------:R-:W-:Y:S02]  /*1d520*/  @!P0 SEL R31, R31, RZ, P3 ;  /* 0x000000ff1f1f8207 */ /* 0x000fe40001800000 */
[-C--:B------:R-:W-:Y:S02]  /*1d530*/  @!P1 IADD3 R33, PT, PT, R30, -R3.reuse, RZ ;  /* 0x800000031e219210 */ /* 0x080fe40007ffe0ff */
[----:B0-----:R-:W-:Y:S01]  /*1d540*/  @!P0 LEA R24, P2, R28, R24, 0x3 ;  /* 0x000000181c188211 */ /* 0x001fe200078418ff */
[----:B------:R-:W-:Y:S01]  /*1d550*/  @!P0 IMAD.X R31, R31, 0x1, R32, P4 ;  /* 0x000000011f1f8824 */ /* 0x000fe200020e0620 */
[----:B------:R-:W-:-:S04]  /*1d560*/  @!P1 ISETP.GE.AND P4, PT, R30, R3, PT ;  /* 0x000000031e00920c */ /* 0x000fc80003f86270 */
[----:B------:R-:W-:Y:S02]  /*1d570*/  @!P0 LEA.HI.X R25, R28, R25, R31, 0x3, P2 ;  /* 0x000000191c198211 */ /* 0x000fe400010f1c1f */
[----:B------:R-:W-:Y:S02]  /*1d580*/  @!P1 SEL R31, R30, R33, !P4 ;  /* 0x000000211e1f9207 */ /* 0x000fe40006000000 */
[----:B------:R-:W-:Y:S02]  /*1d590*/  @!P1 SEL R30, R18, R21, !P4 ;  /* 0x00000015121e9207 */ /* 0x000fe40006000000 */
[C---:B------:R-:W-:Y:S02]  /*1d5a0*/  ISETP.GE.AND P3, PT, R2.reuse, UR7, PT ;  /* 0x0000000702007c0c */ /* 0x040fe4000bf66270 */
[----:B--2---:R-:W-:Y:S01]  /*1d5b0*/  @!P1 SEL R22, R19, R29, !P4 ;  /* 0x0000001d13169207 */ /* 0x004fe20006000000 */
[----:B------:R-:W-:Y:S01]  /*1d5c0*/  VIADD R28, R2, 0x700 ;  /* 0x00000700021c7836 */ /* 0x000fe20000000000 */
[----:B------:R-:W-:Y:S01]  /*1d5d0*/  @!P1 SHF.R.S32.HI R33, RZ, 0x1f, R33 ;  /* 0x0000001fff219819 */ /* 0x000fe20000011421 */
[----:B------:R0:W5:Y:S01]  /*1d5e0*/  @!P0 LDG.E.64 R12, desc[UR8][R24.64] ;  /* 0x00000008180c8981 */ /* 0x000162000c1e1b00 */
[----:B------:R-:W-:-:S02]  /*1d5f0*/  @!P1 IADD3 R30, P5, PT, R31, R30, RZ ;  /* 0x0000001e1f1e9210 */ /* 0x000fc40007fbe0ff */
[----:B------:R-:W-:Y:S02]  /*1d600*/  @!P1 SEL R33, R33, RZ, P4 ;  /* 0x000000ff21219207 */ /* 0x000fe40002000000 */
[----:B-1----:R-:W-:-:S03]  /*1d610*/  @!P1 LEA R26, P4, R30, R26, 0x3 ;  /* 0x0000001a1e1a9211 */ /* 0x002fc600078818ff */
[----:B------:R-:W-:-:S05]  /*1d620*/  @!P1 IMAD.X R22, R33, 0x1, R22, P5 ;  /* 0x0000000121169824 */ /* 0x000fca00028e0616 */
[----:B------:R-:W-:Y:S02]  /*1d630*/  @!P1 LEA.HI.X R27, R30, R27, R22, 0x3, P4 ;  /* 0x0000001b1e1b9211 */ /* 0x000fe400020f1c16 */
[----:B------:R-:W1:Y:S01]  /*1d640*/  @!P3 LDC.64 R22, c[0x0][0x3a0] ;  /* 0x0000e800ff16bb82 */ /* 0x000e620000000a00 */
[----:B------:R-:W-:Y:S02]  /*1d650*/  @!P3 ISETP.GE.AND P5, PT, R2, R3, PT ;  /* 0x000000030200b20c */ /* 0x000fe40003fa6270 */
[----:B------:R-:W-:Y:S01]  /*1d660*/  @!P3 IADD3 R31, PT, PT, -R3, R2, RZ ;  /* 0x00000002031fb210 */ /* 0x000fe20007ffe1ff */
[----:B------:R0:W5:Y:S01]  /*1d670*/  @!P1 LDG.E.64 R14, desc[UR8][R26.64] ;  /* 0x000000081a0e9981 */ /* 0x000162000c1e1b00 */
[----:B------:R-:W-:Y:S02]  /*1d680*/  ISETP.GE.AND P2, PT, R28, UR7, PT ;  /* 0x000000071c007c0c */ /* 0x000fe4000bf46270 */
[----:B------:R-:W-:Y:S02]  /*1d690*/  @!P3 SEL R33, R2, R31, !P5 ;  /* 0x0000001f0221b207 */ /* 0x000fe40006800000 */
[----:B------:R-:W-:-:S02]  /*1d6a0*/  @!P3 SEL R32, R18, R21, !P5 ;  /* 0x000000151220b207 */ /* 0x000fc40006800000 */
[----:B------:R-:W-:Y:S02]  /*1d6b0*/  @!P3 SHF.R.S32.HI R31, RZ, 0x1f, R31 ;  /* 0x0000001fff1fb819 */ /* 0x000fe4000001141f */
[----:B------:R-:W-:Y:S02]  /*1d6c0*/  @!P3 IADD3 R32, P6, PT, R33, R32, RZ ;  /* 0x000000202120b210 */ /* 0x000fe40007fde0ff */
[----:B------:R-:W-:Y:S02]  /*1d6d0*/  @!P3 SEL R30, R19, R29, !P5 ;  /* 0x0000001d131eb207 */ /* 0x000fe40006800000 */
[----:B------:R-:W-:-:S05]  /*1d6e0*/  @!P3 SEL R31, R31, RZ, P5 ;  /* 0x000000ff1f1fb207 */ /* 0x000fca0002800000 */
[----:B------:R-:W-:Y:S02]  /*1d6f0*/  @!P3 IMAD.X R33, R31, 0x1, R30, P6 ;  /* 0x000000011f21b824 */ /* 0x000fe400030e061e */
[----:B------:R-:W2:Y:S01]  /*1d700*/  @!P2 LDC.64 R30, c[0x0][0x3a0] ;  /* 0x0000e800ff1eab82 */ /* 0x000ea20000000a00 */
[----:B-1----:R-:W-:Y:S02]  /*1d710*/  @!P3 LEA R22, P5, R32, R22, 0x3 ;  /* 0x000000162016b211 */ /* 0x002fe400078a18ff */
[----:B------:R-:W-:Y:S02]  /*1d720*/  @!P2 ISETP.GE.AND P4, PT, R28, R3, PT ;  /* 0x000000031c00a20c */ /* 0x000fe40003f86270 */
[----:B------:R-:W-:Y:S01]  /*1d730*/  @!P3 LEA.HI.X R23, R32, R23, R33, 0x3, P5 ;  /* 0x000000172017b211 */ /* 0x000fe200028f1c21 */
[----:B------:R-:W-:Y:S01]  /*1d740*/  @!P2 IMAD.IADD R33, R28, 0x1, -R3 ;  /* 0x000000011c21a824 */ /* 0x000fe200078e0a03 */
[----:B------:R-:W-:Y:S02]  /*1d750*/  @!P2 SEL R21, R18, R21, !P4 ;  /* 0x000000151215a207 */ /* 0x000fe40006000000 */
[----:B------:R-:W-:Y:S01]  /*1d760*/  @!P2 SEL R29, R19, R29, !P4 ;  /* 0x0000001d131da207 */ /* 0x000fe20006000000 */
[----:B------:R0:W5:Y:S01]  /*1d770*/  @!P3 LDG.E.64 R16, desc[UR8][R22.64] ;  /* 0x000000081610b981 */ /* 0x000162000c1e1b00 */
[----:B------:R-:W-:-:S02]  /*1d780*/  @!P2 SEL R28, R28, R33, !P4 ;  /* 0x000000211c1ca207 */ /* 0x000fc40006000000 */
[----:B------:R-:W-:Y:S02]  /*1d790*/  @!P2 SHF.R.S32.HI R33, RZ, 0x1f, R33 ;  /* 0x0000001fff21a819 */ /* 0x000fe40000011421 */
[----:B------:R-:W-:Y:S02]  /*1d7a0*/  @!P2 IADD3 R21, P5, PT, R28, R21, RZ ;  /* 0x000000151c15a210 */ /* 0x000fe40007fbe0ff */
[----:B------:R-:W-:-:S04]  /*1d7b0*/  @!P2 SEL R28, R33, RZ, P4 ;  /* 0x000000ff211ca207 */ /* 0x000fc80002000000 */
[----:B------:R-:W-:Y:S02]  /*1d7c0*/  @!P2 IADD3.X R28, PT, PT, R28, R29, RZ, P5, !PT ;  /* 0x0000001d1c1ca210 */ /* 0x000fe40002ffe4ff */
[----:B--2---:R-:W-:-:S04]  /*1d7d0*/  @!P2 LEA R30, P4, R21, R30, 0x3 ;  /* 0x0000001e151ea211 */ /* 0x004fc800078818ff */
[----:B------:R-:W-:-:S05]  /*1d7e0*/  @!P2 LEA.HI.X R31, R21, R31, R28, 0x3, P4 ;  /* 0x0000001f151fa211 */ /* 0x000fca00020f1c1c */
[----:B------:R0:W5:Y:S04]  /*1d7f0*/  @!P2 LDG.E.64 R18, desc[UR8][R30.64] ;  /* 0x000000081e12a981 */ /* 0x000168000c1e1b00 */
.L_x_762:
[----:B------:R-:W-:Y:S05]  /*1d800*/  BSYNC.RECONVERGENT B0 ;  /* 0x0000000000007941 */ /* 0x000fea0003800200 */
.L_x_760:
[----:B------:R-:W1:Y:S01]  /*1d810*/  S2UR UR5, SR_CgaCtaId ;  /* 0x00000000000579c3 */ /* 0x000e620000008800 */
[----:B------:R-:W-:Y:S01]  /*1d820*/  UMOV UR4, 0x400 ;  /* 0x0000040000047882 */ /* 0x000fe20000000000 */
[----:B------:R-:W-:Y:S01]  /*1d830*/  IMAD.SHL.U32 R21, R2, 0x8, RZ ;  /* 0x0000000802157824 */ /* 0x000fe200078e00ff */
[----:B-1----:R-:W-:-:S09]  /*1d840*/  ULEA UR4, UR5, UR4, 0x18 ;  /* 0x0000000405047291 */ /* 0x002fd2000f8ec0ff */
[----:B-----5:R-:W-:Y:S04]  /*1d850*/  STS.64 [R21+UR4], R16 ;  /* 0x0000001015007988 */ /* 0x020fe80008000a04 */
[----:B------:R1:W-:Y:S04]  /*1d860*/  STS.64 [R21+UR4+0x800], R4 ;  /* 0x0008000415007988 */ /* 0x0003e80008000a04 */
[----:B------:R-:W-:Y:S04]  /*1d870*/  STS.64 [R21+UR4+0x1000], R6 ;  /* 0x0010000615007988 */ /* 0x000fe80008000a04 */
[----:B------:R-:W-:Y:S04]  /*1d880*/  STS.64 [R21+UR4+0x1800], R8 ;  /* 0x0018000815007988 */ /* 0x000fe80008000a04 */
[----:B------:R-:W-:Y:S04]  /*1d890*/  STS.64 [R21+UR4+0x2000], R10 ;  /* 0x0020000a15007988 */ /* 0x000fe80008000a04 */
[----:B------:R-:W-:Y:S04]  /*1d8a0*/  STS.64 [R21+UR4+0x2800], R12 ;  /* 0x0028000c15007988 */ /* 0x000fe80008000a04 */
[----:B------:R2:W-:Y:S04]  /*1d8b0*/  STS.64 [R21+UR4+0x3000], R14 ;  /* 0x0030000e15007988 */ /* 0x0005e80008000a04 */
[----:B------:R3:W-:Y:S01]  /*1d8c0*/  STS.64 [R21+UR4+0x3800], R18 ;  /* 0x0038001215007988 */ /* 0x0007e20008000a04 */
[----:B------:R-:W-:Y:S01]  /*1d8d0*/  BAR.SYNC.DEFER_BLOCKING 0x0 ;  /* 0x0000000000007b1d */ /* 0x000fe20000010000 */
[----:B-1----:R-:W-:-:S07]  /*1d8e0*/  VIMNMX R4, PT, PT, R21, UR7, PT ;  /* 0x0000000715047c48 */ /* 0x002fce000bfe0100 */
[----:B------:R-:W-:Y:S01]  /*1d8f0*/  PREEXIT ;  /* 0x000000000000782d */ /* 0x000fe20000000000 */
[C---:B------:R-:W-:Y:S01]  /*1d900*/  LEA R5, R3.reuse, UR4, 0x3 ;  /* 0x0000000403057c11 */ /* 0x040fe2000f8e18ff */
[----:B------:R-:W-:Y:S01]  /*1d910*/  BSSY.RECONVERGENT B0, `(.L_x_763) ;  /* 0x00002f6000007945 */ /* 0x000fe20003800200 */
[C---:B------:R-:W-:Y:S01]  /*1d920*/  ISETP.GE.AND P0, PT, R4.reuse, R20, PT ;  /* 0x000000140400720c */ /* 0x040fe20003f06270 */
[----:B--2---:R-:W-:Y:S01]  /*1d930*/  IMAD.IADD R14, R4, 0x1, -R20 ;  /* 0x00000001040e7824 */ /* 0x004fe200078e0a14 */
[----:B------:R-:W-:-:S04]  /*1d940*/  VIMNMX R9, PT, PT, R3, R4, PT ;  /* 0x0000000403097248 */ /* 0x000fc80003fe0100 */
[----:B------:R-:W-:-:S04]  /*1d950*/  SEL R14, R14, RZ, P0 ;  /* 0x000000ff0e0e7207 */ /* 0x000fc80000000000 */
[----:B------:R-:W-:-:S13]  /*1d960*/  ISETP.GE.AND P0, PT, R14, R9, PT ;  /* 0x000000090e00720c */ /* 0x000fda0003f06270 */
[----:B---3--:R-:W-:Y:S05]  /*1d970*/  @P0 BRA `(.L_x_764) ;  /* 0x0000002c00bc0947 */ /* 0x008fea0003800000 */
[----:B------:R-:W1:Y:S01]  /*1d980*/  LDC.64 R10, c[0x0][0x3b0] ;  /* 0x0000ec00ff0a7b82 */ /* 0x000e620000000a00 */
[----:B------:R-:W-:Y:S01]  /*1d990*/  MOV R16, 0xffffffff ;  /* 0xffffffff00107802 */ /* 0x000fe20000000f00 */
[----:B------:R-:W-:-:S06]  /*1d9a0*/  IMAD.MOV.U32 R17, RZ, RZ, -0x1 ;  /* 0xffffffffff117424 */ /* 0x000fcc00078e00ff */
[----:B------:R-:W2:Y:S01]  /*1d9b0*/  LDC R12, c[0x0][0x3b8] ;  /* 0x0000ee00ff0c7b82 */ /* 0x000ea20000000800 */
[C---:B-1----:R-:W-:Y:S01]  /*1d9c0*/  IMAD.WIDE.U32 R16, R10.reuse, 0x1, R16 ;  /* 0x000000010a107825 */ /* 0x042fe200078e0010 */
[C---:B------:R-:W-:Y:S02]  /*1d9d0*/  LOP3.LUT R6, R10.reuse, 0x1, RZ, 0xc0, !PT ;  /* 0x000000010a067812 */ /* 0x040fe400078ec0ff */
[----:B------:R-:W-:Y:S01]  /*1d9e0*/  LOP3.LUT R7, R10, 0xfffffffe, RZ, 0xc0, !PT ;  /* 0xfffffffe0a077812 */ /* 0x000fe200078ec0ff */
[----:B------:R-:W-:Y:S01]  /*1d9f0*/  IMAD.IADD R8, R17, 0x1, R11 ;  /* 0x0000000111087824 */ /* 0x000fe200078e020b */
[----:B--2---:R-:W-:-:S07]  /*1da00*/  SHF.R.S32.HI R10, RZ, 0x1f, R12 ;  /* 0x0000001fff0a7819 */ /* 0x004fce000001140c */
.L_x_782:
[----:B-1----:R-:W1:Y:S01]  /*1da10*/  S2UR UR5, SR_CgaCtaId ;  /* 0x00000000000579c3 */ /* 0x002e620000008800 */
[----:B------:R-:W-:Y:S01]  /*1da20*/  MOV R12, R14 ;  /* 0x0000000e000c7202 */ /* 0x000fe20000000f00 */
[----:B------:R-:W-:Y:S01]  /*1da30*/  UMOV UR4, 0x400 ;  /* 0x0000040000047882 */ /* 0x000fe20000000000 */
[----:B------:R-:W-:Y:S02]  /*1da40*/  HFMA2 R13, -RZ, RZ, -15.890625, -0.0047760009765625 ;  /* 0xcbf29ce4ff0d7431 */ /* 0x000fe400000001ff */
[----:B------:R-:W-:Y:S02]  /*1da50*/  IMAD.MOV.U32 R28, RZ, RZ, -0x7bdddcdb ;  /* 0x84222325ff1c7424 */ /* 0x000fe400078e00ff */
[----:B------:R-:W-:-:S05]  /*1da60*/  IMAD.IADD R11, R9, 0x1, -R12 ;  /* 0x00000001090b7824 */ /* 0x000fca00078e0a0c */
[----:B------:R-:W-:-:S04]  /*1da70*/  LEA.HI R11, R11, R11, RZ, 0x1 ;  /* 0x0000000b0b0b7211 */ /* 0x000fc800078f08ff */
[----:B------:R-:W-:-:S04]  /*1da80*/  LEA.HI.SX32 R14, R11, R12, 0x1f ;  /* 0x0000000c0b0e7211 */ /* 0x000fc800078ffaff */
[----:B------:R-:W-:Y:S01]  /*1da90*/  LOP3.LUT R11, RZ, R14, RZ, 0x33, !PT ;  /* 0x0000000eff0b7212 */ /* 0x000fe200078e33ff */
[----:B-1----:R-:W-:-:S04]  /*1daa0*/  ULEA UR4, UR5, UR4, 0x18 ;  /* 0x0000000405047291 */ /* 0x002fc8000f8ec0ff */
[----:B---3--:R-:W-:Y:S02]  /*1dab0*/  IMAD.IADD R20, R4, 0x1, R11 ;  /* 0x0000000104147824 */ /* 0x008fe400078e020b */
[----:B--2---:R-:W-:-:S03]  /*1dac0*/  LEA R18, R14, UR4, 0x3 ;  /* 0x000000040e127c11 */ /* 0x004fc6000f8e18ff */
[----:B------:R-:W-:Y:S02]  /*1dad0*/  LEA R20, R20, R5, 0x3 ;  /* 0x0000000514147211 */ /* 0x000fe400078e18ff */
[----:B------:R-:W1:Y:S01]  /*1dae0*/  LDCU.64 UR4, c[0x0][0x3b0] ;  /* 0x00007600ff0477ac */ /* 0x000e620008000a00 */
[----:B------:R-:W2:Y:S04]  /*1daf0*/  LDS.64 R18, [R18] ;  /* 0x0000000012127984 */ /* 0x000ea80000000a00 */
[----:B------:R-:W3:Y:S01]  /*1db00*/  LDS.64 R20, [R20] ;  /* 0x0000000014147984 */ /* 0x000ee20000000a00 */
[----:B-1----:R-:W-:Y:S01]  /*1db10*/  IMAD.U32 R11, RZ, RZ, UR5 ;  /* 0x00000005ff0b7e24 */ /* 0x002fe2000f8e00ff */
[----:B------:R-:W-:-:S04]  /*1db20*/  ISETP.NE.U32.AND P0, PT, RZ, UR4, PT ;  /* 0x00000004ff007c0c */ /* 0x000fc8000bf05070 */
[----:B------:R-:W-:-:S13]  /*1db30*/  ISETP.NE.AND.EX P0, PT, R11, RZ, PT, P0 ;  /* 0x000000ff0b00720c */ /* 0x000fda0003f05300 */
[----:B0---4-:R-:W-:Y:S05]  /*1db40*/  @!P0 BRA `(.L_x_765) ;  /* 0x00000008009c8947 */ /* 0x011fea0003800000 */
[----:B------:R-:W-:Y:S01]  /*1db50*/  ISETP.NE.U32.AND P1, PT, R16, RZ, PT ;  /* 0x000000ff1000720c */ /* 0x000fe20003f25070 */
[----:B------:R-:W-:Y:S01]  /*1db60*/  IMAD.MOV.U32 R28, RZ, RZ, -0x7bdddcdb ;  /* 0x84222325ff1c7424 */ /* 0x000fe200078e00ff */
[----:B------:R-:W-:Y:S01]  /*1db70*/  MOV R15, RZ ;  /* 0x000000ff000f7202 */ /* 0x000fe20000000f00 */
[----:B------:R-:W-:Y:S01]  /*1db80*/  IMAD.MOV.U32 R13, RZ, RZ, -0x340d631c ;  /* 0xcbf29ce4ff0d7424 */ /* 0x000fe200078e00ff */
[----:B------:R-:W-:Y:S01]  /*1db90*/  ISETP.NE.AND.EX P1, PT, R8, RZ, PT, P1 ;  /* 0x000000ff0800720c */ /* 0x000fe20003f25310 */
[----:B0-----:R-:W-:-:S12]  /*1dba0*/  IMAD.MOV.U32 R31, RZ, RZ, RZ ;  /* 0x000000ffff1f7224 */ /* 0x001fd800078e00ff */
[----:B------:R-:W-:Y:S05]  /*1dbb0*/  @!P1 BRA `(.L_x_766) ;  /* 0x0000000400b09947 */ /* 0x000fea0003800000 */
[----:B------:R-:W0:Y:S01]  /*1dbc0*/  LDC R11, c[0x0][0x3b4] ;  /* 0x0000ed00ff0b7b82 */ /* 0x000e220000000800 */
[----:B------:R-:W-:Y:S02]  /*1dbd0*/  HFMA2 R13, -RZ, RZ, -15.890625, -0.0047760009765625 ;  /* 0xcbf29ce4ff0d7431 */ /* 0x000fe400000001ff */
[----:B------:R-:W-:Y:S02]  /*1dbe0*/  IMAD.MOV.U32 R28, RZ, RZ, -0x7bdddcdb ;  /* 0x84222325ff1c7424 */ /* 0x000fe400078e00ff */
[----:B------:R-:W-:Y:S02]  /*1dbf0*/  IMAD.MOV.U32 R30, RZ, RZ, RZ ;  /* 0x000000ffff1e7224 */ /* 0x000fe400078e00ff */
[----:B------:R-:W-:Y:S01]  /*1dc00*/  IMAD.MOV.U32 R15, RZ, RZ, RZ ;  /* 0x000000ffff0f7224 */ /* 0x000fe200078e00ff */
[----:B------:R-:W1:Y:S06]  /*1dc10*/  LDC R31, c[0x0][0x3b4] ;  /* 0x0000ed00ff1f7b82 */ /* 0x000e6c0000000800 */
.L_x_767:
[----:B---3--:R-:W-:-:S04]  /*1dc20*/  LEA R26, P1, R30, R20, 0x3 ;  /* 0x000000141e1a7211 */ /* 0x008fc800078218ff */
[----:B------:R-:W-:-:S05]  /*1dc30*/  LEA.HI.X R27, R30, R21, R15, 0x3, P1 ;  /* 0x000000151e1b7211 */ /* 0x000fca00008f1c0f */
[----:B------:R-:W3:Y:S04]  /*1dc40*/  LD.E.64 R24, desc[UR8][R26.64] ;  /* 0x000000081a187980 */ /* 0x000ee8000c101b00 */
[----:B------:R4:W5:Y:S01]  /*1dc50*/  LD.E.64 R22, desc[UR8][R26.64+0x8] ;  /* 0x000008081a167980 */ /* 0x000962000c101b00 */
        /* <DEDUP_REMOVED lines=15> */
[----:B----4-:R-:W-:Y:S02]  /*1dd50*/  IADD3 R26, PT, PT, R29, R33, RZ ;  /* 0x000000211d1a7210 */ /* 0x010fe40007ffe0ff */
        /* <DEDUP_REMOVED lines=69> */
[----:B------:R-:W-:Y:S02]  /*1e1b0*/  LOP3.LUT R22, R24, 0xff, R13, 0x78, !PT ;  /* 0x000000ff18167812 */ /* 0x000fe400078e780d */
[----:B------:R-:W-:Y:S01]  /*1e1c0*/  SHF.R.U32.HI R13, RZ, 0x18, R23 ;  /* 0x00000018ff0d7819 */ /* 0x000fe20000011617 */
        /* <DEDUP_REMOVED lines=10> */
[----:B------:R-:W-:-:S07]  /*1e270*/  MOV R15, R7 ;  /* 0x00000007000f7202 */ /* 0x000fce0000000f00 */
.L_x_766:
[----:B------:R-:W-:-:S04]  /*1e280*/  ISETP.NE.U32.AND P1, PT, R6, RZ, PT ;  /* 0x000000ff0600720c */ /* 0x000fc80003f25070 */
[----:B------:R-:W-:-:S13]  /*1e290*/  ISETP.NE.AND.EX P1, PT, RZ, RZ, PT, P1 ;  /* 0x000000ffff00720c */ /* 0x000fda0003f25310 */
[----:B------:R-:W-:Y:S05]  /*1e2a0*/  @!P1 BRA `(.L_x_765) ;  /* 0x0000000000c49947 */ /* 0x000fea0003800000 */
[----:B---3--:R-:W-:-:S04]  /*1e2b0*/  LEA R22, P1, R15, R20, 0x3 ;  /* 0x000000140f167211 */ /* 0x008fc800078218ff */
        /* <DEDUP_REMOVED lines=48> */
.L_x_765:
[----:B0-----:R-:W-:Y:S01]  /*1e5c0*/  IMAD.MOV.U32 R27, RZ, RZ, -0x7bdddcdb ;  /* 0x84222325ff1b7424 */ /* 0x001fe200078e00ff */
[----:B------:R-:W-:Y:S01]  /*1e5d0*/  MOV R26, 0xcbf29ce4 ;  /* 0xcbf29ce4001a7802 */ /* 0x000fe20000000f00 */
[----:B------:R-:W-:Y:S06]  /*1e5e0*/  @!P0 BRA `(.L_x_768) ;  /* 0x0000000800a08947 */ /* 0x000fec0003800000 */
[----:B------:R-:W-:Y:S01]  /*1e5f0*/  ISETP.NE.U32.AND P1, PT, R16, RZ, PT ;  /* 0x000000ff1000720c */ /* 0x000fe20003f25070 */
[----:B------:R-:W-:Y:S02]  /*1e600*/  HFMA2 R15, -RZ, RZ, 0, 0 ;  /* 0x00000000ff0f7431 */ /* 0x000fe400000001ff */
[----:B------:R-:W-:Y:S01]  /*1e610*/  IMAD.MOV.U32 R27, RZ, RZ, -0x7bdddcdb ;  /* 0x84222325ff1b7424 */ /* 0x000fe200078e00ff */
[----:B------:R-:W-:Y:S01]  /*1e620*/  ISETP.NE.AND.EX P1, PT, R8, RZ, PT, P1 ;  /* 0x000000ff0800720c */ /* 0x000fe20003f25310 */
[----:B------:R-:W-:Y:S02]  /*1e630*/  IMAD.MOV.U32 R26, RZ, RZ, -0x340d631c ;  /* 0xcbf29ce4ff1a7424 */ /* 0x000fe400078e00ff */
[----:B------:R-:W-:-:S10]  /*1e640*/  IMAD.MOV.U32 R29, RZ, RZ, RZ ;  /* 0x000000ffff1d7224 */ /* 0x000fd400078e00ff */
[----:B------:R-:W-:Y:S05]  /*1e650*/  @!P1 BRA `(.L_x_769) ;  /* 0x0000000400b09947 */ /* 0x000fea0003800000 */
[----:B------:R-:W0:Y:S01]  /*1e660*/  LDC R29, c[0x0][0x3b4] ;  /* 0x0000ed00ff1d7b82 */ /* 0x000e220000000800 */
[----:B------:R-:W-:Y:S01]  /*1e670*/  IMAD.MOV.U32 R27, RZ, RZ, -0x7bdddcdb ;  /* 0x84222325ff1b7424 */ /* 0x000fe200078e00ff */
[----:B------:R-:W-:Y:S01]  /*1e680*/  MOV R26, 0xcbf29ce4 ;  /* 0xcbf29ce4001a7802 */ /* 0x000fe20000000f00 */
[----:B------:R-:W-:Y:S02]  /*1e690*/  IMAD.MOV.U32 R30, RZ, RZ, RZ ;  /* 0x000000ffff1e7224 */ /* 0x000fe400078e00ff */
[----:B------:R-:W-:-:S07]  /*1e6a0*/  IMAD.MOV.U32 R15, RZ, RZ, RZ ;  /* 0x000000ffff0f7224 */ /* 0x000fce00078e00ff */
.L_x_770:
[----:B--2---:R-:W-:-:S04]  /*1e6b0*/  LEA R32, P1, R30, R18, 0x3 ;  /* 0x000000121e207211 */ /* 0x004fc800078218ff */
[----:B------:R-:W-:-:S05]  /*1e6c0*/  LEA.HI.X R33, R30, R19, R15, 0x3, P1 ;  /* 0x000000131e217211 */ /* 0x000fca00008f1c0f */
[----:B------:R-:W2:Y:S04]  /*1e6d0*/  LD.E.64 R22, desc[UR8][R32.64] ;  /* 0x0000000820167980 */ /* 0x000ea8000c101b00 */
[----:B------:R-:W4:Y:S01]  /*1e6e0*/  LD.E.64 R24, desc[UR8][R32.64+0x8] ;  /* 0x0000080820187980 */ /* 0x000f22000c101b00 */
[----:B------:R-:W-:Y:S01]  /*1e6f0*/  IMAD R26, R26, 0x1b3, RZ ;  /* 0x000001b31a1a7824 */ /* 0x000fe200078e02ff */
[----:B------:R-:W-:-:S04]  /*1e700*/  IADD3 R30, P1, PT, R30, 0x2, RZ ;  /* 0x000000021e1e7810 */ /* 0x000fc80007f3e0ff */
[----:B------:R-:W-:Y:S02]  /*1e710*/  IADD3.X R15, PT, PT, RZ, R15, RZ, P1, !PT ;  /* 0x0000000fff0f7210 */ /* 0x000fe40000ffe4ff */
[----:B------:R-:W-:-:S04]  /*1e720*/  ISETP.NE.U32.AND P1, PT, R30, R7, PT ;  /* 0x000000071e00720c */ /* 0x000fc80003f25070 */
[----:B------:R-:W-:Y:S02]  /*1e730*/  ISETP.NE.AND.EX P1, PT, R15, R11, PT, P1 ;  /* 0x0000000b0f00720c */ /* 0x000fe40003f25310 */
[----:B--2---:R-:W-:-:S04]  /*1e740*/  LOP3.LUT R27, R27, 0xff, R22, 0x78, !PT ;  /* 0x000000ff1b1b7812 */ /* 0x004fc800078e7816 */
[C---:B-1----:R-:W-:Y:S01]  /*1e750*/  LEA R31, R27.reuse, R26, 0x8 ;  /* 0x0000001a1b1f7211 */ /* 0x042fe200078e40ff */
        /* <DEDUP_REMOVED lines=92> */
.L_x_769:
[----:B------:R-:W-:-:S04]  /*1ed20*/  ISETP.NE.U32.AND P1, PT, R6, RZ, PT ;  /* 0x000000ff0600720c */ /* 0x000fc80003f25070 */
[----:B------:R-:W-:-:S13]  /*1ed30*/  ISETP.NE.AND.EX P1, PT, RZ, RZ, PT, P1 ;  /* 0x000000ffff00720c */ /* 0x000fda0003f25310 */
[----:B------:R-:W-:Y:S05]  /*1ed40*/  @!P1 BRA `(.L_x_768) ;  /* 0x0000000000c89947 */ /* 0x000fea0003800000 */
        /* <DEDUP_REMOVED lines=47> */
[----:B------:R-:W-:Y:S02]  /*1f040*/  IMAD R15, R15, 0x100, R24 ;  /* 0x000001000f0f7824 */ /* 0x000fe400078e0218 */
[----:B------:R-:W-:-:S03]  /*1f050*/  IMAD.MOV.U32 R27, RZ, RZ, R22 ;  /* 0x000000ffff1b7224 */ /* 0x000fc600078e0016 */
[----:B------:R-:W-:-:S07]  /*1f060*/  IADD3 R26, PT, PT, R23, R15, RZ ;  /* 0x0000000f171a7210 */ /* 0x000fce0007ffe0ff */
.L_x_768:
        /* <DEDUP_REMOVED lines=8> */
[----:B-1----:R-:W-:Y:S01]  /*1f0f0*/  HFMA2 R31, -RZ, RZ, 0, 0 ;  /* 0x00000000ff1f7431 */ /* 0x002fe200000001ff */
[----:B------:R-:W-:Y:S01]  /*1f100*/  MOV R26, 0x84222325 ;  /* 0x84222325001a7802 */ /* 0x000fe20000000f00 */
[----:B------:R-:W-:Y:S01]  /*1f110*/  IMAD.MOV.U32 R13, RZ, RZ, -0x340d631c ;  /* 0xcbf29ce4ff0d7424 */ /* 0x000fe200078e00ff */
[----:B------:R-:W-:Y:S01]  /*1f120*/  ISETP.NE.AND.EX P1, PT, R8, RZ, PT, P1 ;  /* 0x000000ff0800720c */ /* 0x000fe20003f25310 */
[----:B------:R-:W-:-:S12]  /*1f130*/  IMAD.MOV.U32 R15, RZ, RZ, RZ ;  /* 0x000000ffff0f7224 */ /* 0x000fd800078e00ff */
[----:B------:R-:W-:Y:S05]  /*1f140*/  @!P1 BRA `(.L_x_774) ;  /* 0x0000000400b49947 */ /* 0x000fea0003800000 */
[----:B------:R-:W1:Y:S01]  /*1f150*/  LDC R31, c[0x0][0x3b4] ;  /* 0x0000ed00ff1f7b82 */ /* 0x000e620000000800 */
[----:B------:R-:W-:Y:S01]  /*1f160*/  IMAD.MOV.U32 R26, RZ, RZ, -0x7bdddcdb ;  /* 0x84222325ff1a7424 */ /* 0x000fe200078e00ff */
[----:B------:R-:W-:Y:S01]  /*1f170*/  MOV R30, RZ ;  /* 0x000000ff001e7202 */ /* 0x000fe20000000f00 */
[----:B------:R-:W-:Y:S01]  /*1f180*/  IMAD.MOV.U32 R13, RZ, RZ, -0x340d631c ;  /* 0xcbf29ce4ff0d7424 */ /* 0x000fe200078e00ff */
[----:B------:R-:W4:Y:S01]  /*1f190*/  LDCU UR4, c[0x0][0x3b4] ;  /* 0x00007680ff0477ac */ /* 0x000f220008000800 */
[----:B------:R-:W-:-:S07]  /*1f1a0*/  IMAD.MOV.U32 R15, RZ, RZ, RZ ;  /* 0x000000ffff0f7224 */ /* 0x000fce00078e00ff */
.L_x_775:
[----:B---3--:R-:W-:-:S04]  /*1f1b0*/  LEA R28, P1, R30, R20, 0x3 ;  /* 0x000000141e1c7211 */ /* 0x008fc800078218ff */
[----:B0-----:R-:W-:-:S05]  /*1f1c0*/  LEA.HI.X R29, R30, R21, R15, 0x3, P1 ;  /* 0x000000151e1d7211 */ /* 0x001fca00008f1c0f */
[----:B------:R-:W3:Y:S04]  /*1f1d0*/  LD.E.64 R24, desc[UR8][R28.64] ;  /* 0x000000081c187980 */ /* 0x000ee8000c101b00 */
[----:B------:R0:W5:Y:S01]  /*1f1e0*/  LD.E.64 R22, desc[UR8][R28.64+0x8] ;  /* 0x000008081c167980 */ /* 0x000162000c101b00 */
[----:B------:R-:W-:Y:S01]  /*1f1f0*/  IMAD R32, R13, 0x1b3, RZ ;  /* 0x000001b30d207824 */ /* 0x000fe200078e02ff */
[----:B------:R-:W-:-:S04]  /*1f200*/  IADD3 R30, P1, PT, R30, 0x2, RZ ;  /* 0x000000021e1e7810 */ /* 0x000fc80007f3e0ff */
[----:B------:R-:W-:Y:S02]  /*1f210*/  IADD3.X R15, PT, PT, RZ, R15, RZ, P1, !PT ;  /* 0x0000000fff0f7210 */ /* 0x000fe40000ffe4ff */
[----:B------:R-:W-:Y:S02]  /*1f220*/  ISETP.NE.U32.AND P1, PT, R30, R7, PT ;  /* 0x000000071e00720c */ /* 0x000fe40003f25070 */
        /* <DEDUP_REMOVED lines=86> */
[----:B------:R-:W-:Y:S02]  /*1f790*/  IMAD.IADD R24, R25, 0x1, R11 ;  /* 0x0000000119187824 */ /* 0x000fe400078e020b */
[----:B----4-:R-:W-:Y:S02]  /*1f7a0*/  IMAD.U32 R11, RZ, RZ, UR4 ;  /* 0x00000004ff0b7e24 */ /* 0x010fe4000f8e00ff */
[----:B------:R-:W-:Y:S02]  /*1f7b0*/  IMAD R24, R24, 0x1b3, RZ ;  /* 0x000001b318187824 */ /* 0x000fe400078e02ff */
[----:B------:R-:W-:Y:S01]  /*1f7c0*/  IMAD.WIDE.U32 R26, R13, 0x1b3, RZ ;  /* 0x000001b30d1a7825 */ /* 0x000fe200078e00ff */
[----:B------:R-:W-:-:S03]  /*1f7d0*/  ISETP.NE.AND.EX P1, PT, R15, R11, PT, P1 ;  /* 0x0000000b0f00720c */ /* 0x000fc60003f25310 */
[----:B------:R-:W-:-:S04]  /*1f7e0*/  IMAD R13, R13, 0x100, R24 ;  /* 0x000001000d0d7824 */ /* 0x000fc800078e0218 */
[----:B------:R-:W-:-:S06]  /*1f7f0*/  IMAD.IADD R13, R27, 0x1, R13 ;  /* 0x000000011b0d7824 */ /* 0x000fcc00078e020d */
[----:B------:R-:W-:Y:S05]  /*1f800*/  @P1 BRA `(.L_x_775) ;  /* 0xfffffff800681947 */ /* 0x000fea000383ffff */
[----:B------:R-:W-:-:S07]  /*1f810*/  MOV R15, R7 ;  /* 0x00000007000f7202 */ /* 0x000fce0000000f00 */
.L_x_774:
        /* <DEDUP_REMOVED lines=52> */
.L_x_773:
        /* <DEDUP_REMOVED lines=10> */
[----:B------:R-:W4:Y:S01]  /*1fc00*/  LDC R27, c[0x0][0x3b4] ;  /* 0x0000ed00ff1b7b82 */ /* 0x000f220000000800 */
[----:B------:R-:W-:Y:S01]  /*1fc10*/  HFMA2 R24, -RZ, RZ, -15.890625, -0.0047760009765625 ;  /* 0xcbf29ce4ff187431 */ /* 0x000fe200000001ff */
[----:B------:R-:W-:Y:S01]  /*1fc20*/  BSSY.RECONVERGENT B2, `(.L_x_778) ;  /* 0x000006a000027945 */ /* 0x000fe20003800200 */
[----:B------:R-:W-:Y:S02]  /*1fc30*/  IMAD.MOV.U32 R25, RZ, RZ, -0x7bdddcdb ;  /* 0x84222325ff197424 */ /* 0x000fe400078e00ff */
[----:B------:R-:W-:Y:S02]  /*1fc40*/  IMAD.MOV.U32 R28, RZ, RZ, RZ ;  /* 0x000000ffff1c7224 */ /* 0x000fe400078e00ff */
[----:B------:R-:W-:-:S07]  /*1fc50*/  IMAD.MOV.U32 R15, RZ, RZ, RZ ;  /* 0x000000ffff0f7224 */ /* 0x000fce00078e00ff */
.L_x_779:
[----:B--2---:R-:W-:-:S04]  /*1fc60*/  LEA R30, P0, R28, R18, 0x3 ;  /* 0x000000121c1e7211 */ /* 0x004fc800078018ff */
[----:B-1----:R-:W-:-:S05]  /*1fc70*/  LEA.HI.X R31, R28, R19, R15, 0x3, P0 ;  /* 0x000000131c1f7211 */ /* 0x002fca00000f1c0f */
[----:B------:R-:W0:Y:S04]  /*1fc80*/  LD.E.64 R22, desc[UR8][R30.64] ;  /* 0x000000081e167980 */ /* 0x000e28000c101b00 */
[----:B---3--:R1:W2:Y:S01]  /*1fc90*/  LD.E.64 R20, desc[UR8][R30.64+0x8] ;  /* 0x000008081e147980 */ /* 0x0082a2000c101b00 */
[----:B------:R-:W-:Y:S01]  /*1fca0*/  IMAD R32, R24, 0x1b3, RZ ;  /* 0x000001b318207824 */ /* 0x000fe200078e02ff */
[----:B------:R-:W-:-:S04]  /*1fcb0*/  IADD3 R28, P0, PT, R28, 0x2, RZ ;  /* 0x000000021c1c7810 */ /* 0x000fc80007f1e0ff */
[----:B------:R-:W-:Y:S02]  /*1fcc0*/  IADD3.X R15, PT, PT, RZ, R15, RZ, P0, !PT ;  /* 0x0000000fff0f7210 */ /* 0x000fe400007fe4ff */
[----:B------:R-:W-:-:S04]  /*1fcd0*/  ISETP.NE.U32.AND P0, PT, R28, R7, PT ;  /* 0x000000071c00720c */ /* 0x000fc80003f05070 */
[----:B------:R-:W-:Y:S02]  /*1fce0*/  ISETP.NE.AND.EX P0, PT, R15, R11, PT, P0 ;  /* 0x0000000b0f00720c */ /* 0x000fe40003f05300 */
[----:B0-----:R-:W-:-:S04]  /*1fcf0*/  LOP3.LUT R29, R25, 0xff, R22, 0x78, !PT ;  /* 0x000000ff191d7812 */ /* 0x001fc800078e7816 */
        /* <DEDUP_REMOVED lines=92> */
[----:B------:R-:W-:Y:S05]  /*202c0*/  BSYNC.RECONVERGENT B2 ;  /* 0x0000000000027941 */ /* 0x000fea0003800200 */
.L_x_778:
[----:B------:R-:W-:-:S07]  /*202d0*/  IMAD.MOV.U32 R15, RZ, RZ, R7 ;  /* 0x000000ffff0f7224 */ /* 0x000fce00078e0007 */
.L_x_777:
[----:B------:R-:W-:-:S04]  /*202e0*/  ISETP.NE.U32.AND P0, PT, R6, RZ, PT ;  /* 0x000000ff0600720c */ /* 0x000fc80003f05070 */
[----:B------:R-:W-:-:S13]  /*202f0*/  ISETP.NE.AND.EX P0, PT, RZ, RZ, PT, P0 ;  /* 0x000000ffff00720c */ /* 0x000fda0003f05300 */
[----:B------:R-:W-:Y:S05]  /*20300*/  @!P0 BRA `(.L_x_776) ;  /* 0x0000000000c88947 */ /* 0x000fea0003800000 */
[----:B--2---:R-:W-:-:S04]  /*20310*/  LEA R18, P0, R15, R18, 0x3 ;  /* 0x000000120f127211 */ /* 0x004fc800078018ff */
[----:B----4-:R-:W-:-:S06]  /*20320*/  LEA.HI.X R19, R15, R19, R27, 0x3, P0 ;  /* 0x000000130f137211 */ /* 0x010fcc00000f1c1b */
        /* <DEDUP_REMOVED lines=48> */
.L_x_776:
[----:B------:R-:W-:-:S04]  /*20630*/  ISETP.GE.U32.AND P0, PT, R26, R25, PT ;  /* 0x000000191a00720c */ /* 0x000fc80003f06070 */
[----:B------:R-:W-:Y:S01]  /*20640*/  ISETP.GE.U32.AND.EX P0, PT, R13, R24, PT, P0 ;  /* 0x000000180d00720c */ /* 0x000fe20003f06100 */
[----:B------:R-:W-:-:S12]  /*20650*/  BRA `(.L_x_780) ;  /* 0x00000000006c7947 */ /* 0x000fd80003800000 */
.L_x_772:
[----:B------:R-:W4:Y:S01]  /*20660*/  LDCU UR4, c[0x0][0x3b8] ;  /* 0x00007700ff0477ac */ /* 0x000f220008000800 */
[----:B------:R-:W-:Y:S01]  /*20670*/  PLOP3.LUT P0, PT, PT, PT, PT, 0x80, 0x8 ;  /* 0x000000000008781c */ /* 0x000fe20003f0f070 */
[----:B----4-:R-:W-:-:S09]  /*20680*/  UISETP.NE.AND UP0, UPT, UR4, URZ, UPT ;  /* 0x000000ff0400728c */ /* 0x010fd2000bf05270 */
[----:B------:R-:W-:Y:S05]  /*20690*/  BRA.U !UP0, `(.L_x_780) ;  /* 0x00000001085c7547 */ /* 0x000fea000b800000 */
[----:B------:R-:W-:Y:S02]  /*206a0*/  IMAD.MOV.U32 R13, RZ, RZ, RZ ;  /* 0x000000ffff0d7224 */ /* 0x000fe400078e00ff */
[----:B------:R-:W-:-:S07]  /*206b0*/  IMAD.MOV.U32 R15, RZ, RZ, RZ ;  /* 0x000000ffff0f7224 */ /* 0x000fce00078e00ff */
.L_x_781:
[C---:B------:R-:W-:Y:S02]  /*206c0*/  SHF.L.U32 R25, R13.reuse, 0x3, RZ ;  /* 0x000000030d197819 */ /* 0x040fe400000006ff */
[----:B------:R-:W-:Y:S02]  /*206d0*/  SHF.L.U64.HI R11, R13, 0x3, R15 ;  /* 0x000000030d0b7819 */ /* 0x000fe4000001020f */
[-C--:B---3--:R-:W-:Y:S02]  /*206e0*/  IADD3 R22, P0, PT, R20, R25.reuse, RZ ;  /* 0x0000001914167210 */ /* 0x088fe40007f1e0ff */
[----:B--2---:R-:W-:-:S03]  /*206f0*/  IADD3 R24, P1, PT, R18, R25, RZ ;  /* 0x0000001912187210 */ /* 0x004fc60007f3e0ff */
        /* <DEDUP_REMOVED lines=8> */
[----:B------:R-:W2:Y:S01]  /*20780*/  LDCU UR4, c[0x0][0x3b8] ;  /* 0x00007700ff0477ac */ /* 0x000ea20008000800 */
[----:B------:R-:W-:Y:S02]  /*20790*/  IADD3 R13, P1, PT, R13, 0x1, RZ ;  /* 0x000000010d0d7810 */ /* 0x000fe40007f3e0ff */
[----:B------:R-:W-:Y:S02]  /*207a0*/  ISETP.GT.U32.AND P0, PT, R22, R24, PT ;  /* 0x000000181600720c */ /* 0x000fe40003f04070 */
[----:B------:R-:W-:Y:S02]  /*207b0*/  IADD3.X R15, PT, PT, RZ, R15, RZ, P1, !PT ;  /* 0x0000000fff0f7210 */ /* 0x000fe40000ffe4ff */
[----:B------:R-:W-:Y:S02]  /*207c0*/  ISETP.GT.U32.AND.EX P2, PT, R23, R25, PT, P0 ;  /* 0x000000191700720c */ /* 0x000fe40003f44100 */
[----:B------:R-:W-:Y:S02]  /*207d0*/  PLOP3.LUT P0, PT, PT, PT, PT, 0x80, 0x8 ;  /* 0x000000000008781c */ /* 0x000fe40003f0f070 */
[----:B--2---:R-:W-:-:S04]  /*207e0*/  ISETP.GE.U32.AND P1, PT, R13, UR4, PT ;  /* 0x000000040d007c0c */ /* 0x004fc8000bf26070 */
[----:B------:R-:W-:-:S13]  /*207f0*/  ISETP.GE.U32.AND.EX P1, PT, R15, R10, PT, P1 ;  /* 0x0000000a0f00720c */ /* 0x000fda0003f26110 */
[----:B------:R-:W-:Y:S05]  /*20800*/  @!P1 BRA !P2, `(.L_x_781) ;  /* 0xfffffffc00ac9947 */ /* 0x000fea000503ffff */
.L_x_780:
[----:B------:R-:W-:Y:S05]  /*20810*/  BSYNC.RECONVERGENT B1 ;  /* 0x0000000000017941 */ /* 0x000fea0003800200 */
.L_x_771:
[----:B------:R-:W-:Y:S01]  /*20820*/  @P0 VIADD R12, R14, 0x1 ;  /* 0x000000010e0c0836 */ /* 0x000fe20000000000 */
[----:B------:R-:W-:-:S03]  /*20830*/  SEL R9, R9, R14, P0 ;  /* 0x0000000e09097207 */ /* 0x000fc60000000000 */
[----:B------:R-:W-:Y:S01]  /*20840*/  IMAD.MOV.U32 R14, RZ, RZ, R12 ;  /* 0x000000ffff0e7224 */ /* 0x000fe200078e000c */
[----:B------:R-:W-:-:S13]  /*20850*/  ISETP.GE.AND P0, PT, R12, R9, PT ;  /* 0x000000090c00720c */ /* 0x000fda0003f06270 */
[----:B------:R-:W-:Y:S05]  /*20860*/  @!P0 BRA `(.L_x_782) ;  /* 0xffffffd000688947 */ /* 0x000fea000383ffff */
.L_x_764:
[----:B------:R-:W-:Y:S05]  /*20870*/  BSYNC.RECONVERGENT B0 ;  /* 0x0000000000007941 */ /* 0x000fea0003800200 */
.L_x_763:
[----:B------:R-:W5:Y:S01]  /*20880*/  S2UR UR5, SR_CgaCtaId ;  /* 0x00000000000579c3 */ /* 0x000f620000008800 */
[----:B------:R-:W-:Y:S01]  /*20890*/  UMOV UR4, 0x400 ;  /* 0x0000040000047882 */ /* 0x000fe20000000000 */
[----:B------:R-:W-:Y:S01]  /*208a0*/  IADD3 R4, PT, PT, R4, -R14, RZ ;  /* 0x8000000e04047210 */ /* 0x000fe20007ffe0ff */
[----:B------:R-:W0:Y:S01]  /*208b0*/  LDCU.64 UR10, c[0x0][0x3b0] ;  /* 0x00007600ff0a77ac */ /* 0x000e220008000a00 */
[----:B------:R-:W-:Y:S01]  /*208c0*/  BSSY.RECONVERGENT B0, `(.L_x_783) ;  /* 0x00002fa000007945 */ /* 0x000fe20003800200 */
[----:B------:R-:W-:Y:S02]  /*208d0*/  PLOP3.LUT P0, PT, PT, PT, PT, 0x8, 0x80 ;  /* 0x000000000080781c */ /* 0x000fe40003f0e170 */
[----:B------:R-:W-:Y:S01]  /*208e0*/  IMAD R15, R4, 0x8, R5 ;  /* 0x00000008040f7824 */ /* 0x000fe200078e0205 */
[----:B------:R-:W-:-:S04]  /*208f0*/  IADD3 R16, PT, PT, R3, R4, RZ ;  /* 0x0000000403107210 */ /* 0x000fc80007ffe0ff */
[----:B------:R0:W1:Y:S01]  /*20900*/  LDS.64 R8, [R15] ;  /* 0x000000000f087984 */ /* 0x0000620000000a00 */
[----:B------:R-:W-:Y:S01]  /*20910*/  ISETP.GE.AND P1, PT, R16, UR7, PT ;  /* 0x0000000710007c0c */ /* 0x000fe2000bf26270 */
[----:B0-----:R-:W-:Y:S01]  /*20920*/  IMAD.U32 R12, RZ, RZ, UR10 ;  /* 0x0000000aff0c7e24 */ /* 0x001fe2000f8e00ff */
[----:B-----5:R-:W-:-:S04]  /*20930*/  ULEA UR4, UR5, UR4, 0x18 ;  /* 0x0000000405047291 */ /* 0x020fc8000f8ec0ff */
[----:B------:R-:W-:Y:S02]  /*20940*/  R2UR UR5, R12 ;  /* 0x000000000c0572ca */ /* 0x000fe400000e0000 */
[----:B------:R-:W-:-:S05]  /*20950*/  LEA R17, R14, UR4, 0x3 ;  /* 0x000000040e117c11 */ /* 0x000fca000f8e18ff */
[----:B------:R0:W0:Y:S01]  /*20960*/  LDS.64 R10, [R17] ;  /* 0x00000000110a7984 */ /* 0x0000220000000a00 */
[----:B------:R-:W5:Y:S05]  /*20970*/  LDCU UR4, c[0x0][0x3b8] ;  /* 0x00007700ff0477ac */ /* 0x000f6a0008000800 */
[----:B------:R-:W-:-:S04]  /*20980*/  UIADD3 UR5, UP0, UPT, UR5, -0x1, URZ ;  /* 0xffffffff05057890 */ /* 0x000fc8000ff1e0ff */
[----:B------:R-:W-:Y:S02]  /*20990*/  UIADD3.X UR10, UPT, UPT, UR11, -0x1, URZ, UP0, !UPT ;  /* 0xffffffff0b0a7890 */ /* 0x000fe400087fe4ff */
[----:B-----5:R-:W-:Y:S01]  /*209a0*/  USHF.R.S32.HI UR4, URZ, 0x1f, UR4 ;  /* 0x0000001fff047899 */ /* 0x020fe20008011404 */
[----:B-1----:R-:W-:Y:S11]  /*209b0*/  @P1 BRA `(.L_x_784) ;  /* 0x0000002c00a81947 */ /* 0x002ff60003800000 */
[----:B------:R-:W-:Y:S02]  /*209c0*/  ISETP.GE.AND P1, PT, R14, R3, PT ;  /* 0x000000030e00720c */ /* 0x000fe40003f26270 */
[----:B------:R-:W-:-:S11]  /*209d0*/  PLOP3.LUT P0, PT, PT, PT, PT, 0x80, 0x8 ;  /* 0x000000000008781c */ /* 0x000fd60003f0f070 */
[----:B------:R-:W-:Y:S05]  /*209e0*/  @P1 BRA `(.L_x_784) ;  /* 0x0000002c009c1947 */ /* 0x000fea0003800000 */
[----:B------:R-:W-:Y:S01]  /*209f0*/  ISETP.NE.U32.AND P0, PT, R12, RZ, PT ;  /* 0x000000ff0c00720c */ /* 0x000fe20003f05070 */
[----:B---3--:R-:W-:Y:S02]  /*20a00*/  IMAD.MOV.U32 R20, RZ, RZ, -0x7bdddcdb ;  /* 0x84222325ff147424 */ /* 0x008fe400078e00ff */
[----:B------:R-:W-:Y:S01]  /*20a10*/  IMAD.MOV.U32 R13, RZ, RZ, -0x340d631c ;  /* 0xcbf29ce4ff0d7424 */ /* 0x000fe200078e00ff */
[----:B------:R-:W-:-:S13]  /*20a20*/  ISETP.NE.AND.EX P0, PT, RZ, UR11, PT, P0 ;  /* 0x0000000bff007c0c */ /* 0x000fda000bf05300 */
[----:B------:R-:W-:Y:S05]  /*20a30*/  @!P0 BRA `(.L_x_785) ;  /* 0x0000000800a48947 */ /* 0x000fea0003800000 */
[----:B------:R-:W-:Y:S01]  /*20a40*/  UISETP.NE.U32.AND UP0, UPT, UR5, URZ, UPT ;  /* 0x000000ff0500728c */ /* 0x000fe2000bf05070 */
[----:B------:R-:W-:Y:S02]  /*20a50*/  HFMA2 R20, -RZ, RZ, -6.306171417236328125e-05, 0.01395416259765625 ;  /* 0x84222325ff147431 */ /* 0x000fe400000001ff */
[----:B------:R-:W-:Y:S01]  /*20a60*/  IMAD.MOV.U32 R13, RZ, RZ, -0x340d631c ;  /* 0xcbf29ce4ff0d7424 */ /* 0x000fe200078e00ff */
[----:B--2---:R-:W-:Y:S01]  /*20a70*/  CS2R R18, SRZ ;  /* 0x0000000000127805 */ /* 0x004fe2000001ff00 */
[----:B------:R-:W-:Y:S01]  /*20a80*/  UISETP.NE.AND.EX UP0, UPT, UR10, URZ, UPT, UP0 ;  /* 0x000000ff0a00728c */ /* 0x000fe2000bf05300 */
[----:B------:R-:W1:Y:S08]  /*20a90*/  LDCU UR6, c[0x0][0x3b0] ;  /* 0x00007600ff0677ac */ /* 0x000e700008000800 */
[----:B------:R-:W-:Y:S05]  /*20aa0*/  BRA.U !UP0, `(.L_x_786) ;  /* 0x0000000508b07547 */ /* 0x000fea000b800000 */
[----:B------:R-:W2:Y:S01]  /*20ab0*/  LDC R19, c[0x0][0x3b4] ;  /* 0x0000ed00ff137b82 */ /* 0x000ea20000000800 */
[----:B------:R-:W-:Y:S01]  /*20ac0*/  LOP3.LUT R18, R12, 0xfffffffe, RZ, 0xc0, !PT ;  /* 0xfffffffe0c127812 */ /* 0x000fe200078ec0ff */
[----:B------:R-:W-:Y:S01]  /*20ad0*/  IMAD.MOV.U32 R20, RZ, RZ, -0x7bdddcdb ;  /* 0x84222325ff147424 */ /* 0x000fe200078e00ff */
[----:B------:R-:W-:Y:S01]  /*20ae0*/  MOV R13, 0xcbf29ce4 ;  /* 0xcbf29ce4000d7802 */ /* 0x000fe20000000f00 */
[----:B------:R-:W-:Y:S02]  /*20af0*/  IMAD.MOV.U32 R21, RZ, RZ, RZ ;  /* 0x000000ffff157224 */ /* 0x000fe400078e00ff */
[----:B------:R-:W-:-:S07]  /*20b00*/  IMAD.MOV.U32 R12, RZ, RZ, RZ ;  /* 0x000000ffff0c7224 */ /* 0x000fce00078e00ff */
.L_x_787:
[----:B------:R-:W-:-:S04]  /*20b10*/  LEA R24, P0, R21, R8, 0x3 ;  /* 0x0000000815187211 */ /* 0x000fc800078018ff */
[----:B------:R-:W-:-:S05]  /*20b20*/  LEA.HI.X R25, R21, R9, R12, 0x3, P0 ;  /* 0x0000000915197211 */ /* 0x000fca00000f1c0c */
[----:B------:R-:W3:Y:S04]  /*20b30*/  LD.E.64 R6, desc[UR8][R24.64] ;  /* 0x0000000818067980 */ /* 0x000ee8000c101b00 */
[----:B------:R5:W5:Y:S01]  /*20b40*/  LD.E.64 R4, desc[UR8][R24.64+0x8] ;  /* 0x0000080818047980 */ /* 0x000b62000c101b00 */
[----:B------:R-:W-:Y:S01]  /*20b50*/  IMAD R13, R13, 0x1b3, RZ ;  /* 0x000001b30d0d7824 */ /* 0x000fe200078e02ff */
[----:B------:R-:W-:-:S04]  /*20b60*/  IADD3 R21, P0, PT, R21, 0x2, RZ ;  /* 0x0000000215157810 */ /* 0x000fc80007f1e0ff */
[----:B------:R-:W-:Y:S02]  /*20b70*/  IADD3.X R12, PT, PT, RZ, R12, RZ, P0, !PT ;  /* 0x0000000cff0c7210 */ /* 0x000fe400007fe4ff */
[----:B------:R-:W-:-:S04]  /*20b80*/  ISETP.NE.U32.AND P0, PT, R21, R18, PT ;  /* 0x000000121500720c */ /* 0x000fc80003f05070 */
[----:B--2---:R-:W-:Y:S02]  /*20b90*/  ISETP.NE.AND.EX P0, PT, R12, R19, PT, P0 ;  /* 0x000000130c00720c */ /* 0x004fe40003f05300 */
[----:B---3--:R-:W-:-:S04]  /*20ba0*/  LOP3.LUT R20, R20, 0xff, R6, 0x78, !PT ;  /* 0x000000ff14147812 */ /* 0x008fc800078e7806 */
[C---:B----4-:R-:W-:Y:S01]  /*20bb0*/  LEA R27, R20.reuse, R13, 0x8 ;  /* 0x0000000d141b7211 */ /* 0x050fe200078e40ff */
        /* <DEDUP_REMOVED lines=12> */
[----:B-----5:R-:W-:Y:S01]  /*20c80*/  IMAD R25, R13, 0x100, R20 ;  /* 0x000001000d197824 */ /* 0x020fe200078e0214 */
        /* <DEDUP_REMOVED lines=78> */
.L_x_786:
[----:B-1----:R-:W-:-:S05]  /*21170*/  IMAD.U32 R12, RZ, RZ, UR6 ;  /* 0x00000006ff0c7e24 */ /* 0x002fca000f8e00ff */
        /* <DEDUP_REMOVED lines=53> */
.L_x_785:
[----:B------:R-:W1:Y:S01]  /*214d0*/  LDCU UR6, c[0x0][0x3b4] ;  /* 0x00007680ff0677ac */ /* 0x000e620008000800 */
[----:B------:R-:W-:Y:S01]  /*214e0*/  ISETP.NE.U32.AND P0, PT, R12, RZ, PT ;  /* 0x000000ff0c00720c */ /* 0x000fe20003f05070 */
[----:B------:R-:W-:Y:S01]  /*214f0*/  BSSY.RECONVERGENT B1, `(.L_x_788) ;  /* 0x00000b1000017945 */ /* 0x000fe20003800200 */
[----:B------:R-:W-:Y:S01]  /*21500*/  MOV R25, 0x84222325 ;  /* 0x8422232500197802 */ /* 0x000fe20000000f00 */
[----:B------:R-:W-:Y:S01]  /*21510*/  IMAD.MOV.U32 R28, RZ, RZ, -0x340d631c ;  /* 0xcbf29ce4ff1c7424 */ /* 0x000fe200078e00ff */
[----:B-1----:R-:W-:-:S13]  /*21520*/  ISETP.NE.AND.EX P0, PT, RZ, UR6, PT, P0 ;  /* 0x00000006ff007c0c */ /* 0x002fda000bf05300 */
[----:B------:R-:W-:Y:S05]  /*21530*/  @!P0 BRA `(.L_x_789) ;  /* 0x0000000800b08947 */ /* 0x000fea0003800000 */
        /* <DEDUP_REMOVED lines=10> */
[----:B------:R-:W1:Y:S01]  /*215e0*/  LDCU UR6, c[0x0][0x3b4] ;  /* 0x00007680ff0677ac */ /* 0x000e620008000800 */
[----:B------:R-:W-:Y:S01]  /*215f0*/  BSSY.RECONVERGENT B2, `(.L_x_790) ;  /* 0x000006d000027945 */ /* 0x000fe20003800200 */
[----:B------:R-:W-:Y:S01]  /*21600*/  LOP3.LUT R24, R12, 0xfffffffe, RZ, 0xc0, !PT ;  /* 0xfffffffe0c187812 */ /* 0x000fe200078ec0ff */
[----:B------:R-:W-:Y:S01]  /*21610*/  IMAD.MOV.U32 R28, RZ, RZ, -0x340d631c ;  /* 0xcbf29ce4ff1c7424 */ /* 0x000fe200078e00ff */
[----:B------:R-:W-:Y:S01]  /*21620*/  MOV R25, 0x84222325 ;  /* 0x8422232500197802 */ /* 0x000fe20000000f00 */
[----:B------:R-:W-:Y:S01]  /*21630*/  IMAD.MOV.U32 R21, RZ, RZ, RZ ;  /* 0x000000ffff157224 */ /* 0x000fe200078e00ff */
[----:B------:R-:W-:Y:S01]  /*21640*/  MOV R22, RZ ;  /* 0x000000ff00167202 */ /* 0x000fe20000000f00 */
[----:B-1----:R-:W-:-:S07]  /*21650*/  IMAD.U32 R23, RZ, RZ, UR6 ;  /* 0x00000006ff177e24 */ /* 0x002fce000f8e00ff */
.L_x_791:
[----:B0-----:R-:W-:-:S04]  /*21660*/  LEA R26, P1, R21, R10, 0x3 ;  /* 0x0000000a151a7211 */ /* 0x001fc800078218ff */
[----:B----4-:R-:W-:-:S05]  /*21670*/  LEA.HI.X R27, R21, R11, R22, 0x3, P1 ;  /* 0x0000000b151b7211 */ /* 0x010fca00008f1c16 */
        /* <DEDUP_REMOVED lines=100> */
[----:B------:R-:W-:Y:S05]  /*21cc0*/  BSYNC.RECONVERGENT B2 ;  /* 0x0000000000027941 */ /* 0x000fea0003800200 */
.L_x_790:
[----:B------:R-:W-:Y:S05]  /*21cd0*/  @P2 BRA `(.L_x_789) ;  /* 0x0000000000c82947 */ /* 0x000fea0003800000 */
[----:B0-----:R-:W-:-:S04]  /*21ce0*/  LEA R4, P1, R24, R10, 0x3 ;  /* 0x0000000a18047211 */ /* 0x001fc800078218ff */
[----:B------:R-:W-:-:S06]  /*21cf0*/  LEA.HI.X R5, R24, R11, R23, 0x3, P1 ;  /* 0x0000000b18057211 */ /* 0x000fcc00008f1c17 */
[----:B------:R-:W3:Y:S01]  /*21d00*/  LD.E.64 R4, desc[UR8][R4.64] ;  /* 0x0000000804047980 */ /* 0x000ee2000c101b00 */
[----:B--2---:R-:W-:Y:S01]  /*21d10*/  IMAD R19, R28, 0x1b3, RZ ;  /* 0x000001b31c137824 */ /* 0x004fe200078e02ff */
        /* <DEDUP_REMOVED lines=46> */
.L_x_789:
[----:B------:R-:W-:Y:S05]  /*22000*/  BSYNC.RECONVERGENT B1 ;  /* 0x0000000000017941 */ /* 0x000fea0003800200 */
.L_x_788:
[----:B------:R-:W-:-:S04]  /*22010*/  ISETP.NE.U32.AND P1, PT, R20, R25, PT ;  /* 0x000000191400720c */ /* 0x000fc80003f25070 */
[----:B------:R-:W-:-:S13]  /*22020*/  ISETP.NE.AND.EX P1, PT, R13, R28, PT, P1 ;  /* 0x0000001c0d00720c */ /* 0x000fda0003f25310 */
[----:B------:R-:W-:Y:S05]  /*22030*/  @!P1 BRA `(.L_x_792) ;  /* 0x00000014009c9947 */ /* 0x000fea0003800000 */
[----:B------:R-:W-:Y:S01]  /*22040*/  BSSY.RECONVERGENT B1, `(.L_x_793) ;  /* 0x00000ae000017945 */ /* 0x000fe20003800200 */
[----:B------:R-:W-:Y:S02]  /*22050*/  HFMA2 R5, -RZ, RZ, -15.890625, -0.0047760009765625 ;  /* 0xcbf29ce4ff057431 */ /* 0x000fe400000001ff */
[----:B------:R-:W-:Y:S01]  /*22060*/  IMAD.MOV.U32 R4, RZ, RZ, -0x7bdddcdb ;  /* 0x84222325ff047424 */ /* 0x000fe200078e00ff */
[----:B------:R-:W-:Y:S06]  /*22070*/  @!P0 BRA `(.L_x_794) ;  /* 0x0000000800a88947 */ /* 0x000fec0003800000 */
[----:B------:R-:W-:Y:S01]  /*22080*/  UISETP.NE.U32.AND UP0, UPT, UR5, URZ, UPT ;  /* 0x000000ff0500728c */ /* 0x000fe2000bf05070 */
[----:B------:R-:W-:Y:S01]  /*22090*/  IMAD.MOV.U32 R4, RZ, RZ, -0x7bdddcdb ;  /* 0x84222325ff047424 */ /* 0x000fe200078e00ff */
[----:B--2---:R-:W-:Y:S01]  /*220a0*/  CS2R R18, SRZ ;  /* 0x0000000000127805 */ /* 0x004fe2000001ff00 */
[----:B------:R-:W-:Y:S01]  /*220b0*/  IMAD.MOV.U32 R5, RZ, RZ, -0x340d631c ;  /* 0xcbf29ce4ff057424 */ /* 0x000fe200078e00ff */
[----:B------:R-:W-:-:S09]  /*220c0*/  UISETP.NE.AND.EX UP0, UPT, UR10, URZ, UPT, UP0 ;  /* 0x000000ff0a00728c */ /* 0x000fd2000bf05300 */
[----:B------:R-:W-:Y:S05]  /*220d0*/  BRA.U !UP0, `(.L_x_795) ;  /* 0x0000000508b47547 */ /* 0x000fea000b800000 */
[----:B------:R-:W1:Y:S01]  /*220e0*/  LDCU UR6, c[0x0][0x3b4] ;  /* 0x00007680ff0677ac */ /* 0x000e620008000800 */
[----:B------:R-:W-:Y:S01]  /*220f0*/  HFMA2 R4, -RZ, RZ, -6.306171417236328125e-05, 0.01395416259765625 ;  /* 0x84222325ff047431 */ /* 0x000fe200000001ff */
[----:B------:R-:W-:Y:S01]  /*22100*/  BSSY.RECONVERGENT B2, `(.L_x_795) ;  /* 0x000006a000027945 */ /* 0x000fe20003800200 */
[----:B------:R-:W-:Y:S01]  /*22110*/  LOP3.LUT R18, R12, 0xfffffffe, RZ, 0xc0, !PT ;  /* 0xfffffffe0c127812 */ /* 0x000fe200078ec0ff */
[----:B------:R-:W-:Y:S01]  /*22120*/  IMAD.MOV.U32 R5, RZ, RZ, -0x340d631c ;  /* 0xcbf29ce4ff057424 */ /* 0x000fe200078e00ff */
[----:B------:R-:W-:Y:S01]  /*22130*/  CS2R R20, SRZ ;  /* 0x0000000000147805 */ /* 0x000fe2000001ff00 */
[----:B-1----:R-:W-:-:S07]  /*22140*/  IMAD.U32 R19, RZ, RZ, UR6 ;  /* 0x00000006ff137e24 */ /* 0x002fce000f8e00ff */
.L_x_796:
        /* <DEDUP_REMOVED lines=10> */
[--C-:B-1----:R-:W-:Y:S02]  /*221f0*/  SHF.R.U64 R23, R12, 0x10, R13.reuse ;  /* 0x000000100c177819 */ /* 0x102fe4000000120d */
        /* <DEDUP_REMOVED lines=90> */
[----:B------:R-:W-:Y:S05]  /*227a0*/  BSYNC.RECONVERGENT B2 ;  /* 0x0000000000027941 */ /* 0x000fea0003800200 */
.L_x_795:
[----:B------:R-:W1:Y:S02]  /*227b0*/  LDCU UR6, c[0x0][0x3b0] ;  /* 0x00007600ff0677ac */ /* 0x000e640008000800 */
[----:B-1----:R-:W-:-:S04]  /*227c0*/  MOV R12, UR6 ;  /* 0x00000006000c7c02 */ /* 0x002fc80008000f00 */
        /* <DEDUP_REMOVED lines=53> */
.L_x_794:
[----:B------:R-:W-:Y:S05]  /*22b20*/  BSYNC.RECONVERGENT B1 ;  /* 0x0000000000017941 */ /* 0x000fea0003800200 */
.L_x_793:
[----:B------:R-:W1:Y:S01]  /*22b30*/  LDCU UR6, c[0x0][0x3b4] ;  /* 0x00007680ff0677ac */ /* 0x000e620008000800 */
[----:B------:R-:W-:Y:S01]  /*22b40*/  ISETP.NE.U32.AND P0, PT, R12, RZ, PT ;  /* 0x000000ff0c00720c */ /* 0x000fe20003f05070 */
[----:B------:R-:W-:Y:S01]  /*22b50*/  BSSY.RECONVERGENT B1, `(.L_x_797) ;  /* 0x00000b1000017945 */ /* 0x000fe20003800200 */
[----:B------:R-:W-:Y:S01]  /*22b60*/  IMAD.MOV.U32 R23, RZ, RZ, -0x7bdddcdb ;  /* 0x84222325ff177424 */ /* 0x000fe200078e00ff */
[----:B------:R-:W-:Y:S02]  /*22b70*/  MOV R22, 0xcbf29ce4 ;  /* 0xcbf29ce400167802 */ /* 0x000fe40000000f00 */
[----:B-1----:R-:W-:-:S13]  /*22b80*/  ISETP.NE.AND.EX P0, PT, RZ, UR6, PT, P0 ;  /* 0x00000006ff007c0c */ /* 0x002fda000bf05300 */
[----:B------:R-:W-:Y:S05]  /*22b90*/  @!P0 BRA `(.L_x_798) ;  /* 0x0000000800b08947 */ /* 0x000fea0003800000 */
[----:B------:R-:W-:Y:S01]  /*22ba0*/  UISETP.NE.U32.AND UP0, UPT, UR5, URZ, UPT ;  /* 0x000000ff0500728c */ /* 0x000fe2000bf05070 */
[----:B------:R-:W-:Y:S01]  /*22bb0*/  LOP3.LUT R6, R12, 0x1, RZ, 0xc0, !PT ;  /* 0x000000010c067812 */ /* 0x000fe200078ec0ff */
[----:B------:R-:W-:Y:S02]  /*22bc0*/  HFMA2 R13, -RZ, RZ, 0, 0 ;  /* 0x00000000ff0d7431 */ /* 0x000fe400000001ff */
[----:B------:R-:W-:Y:S01]  /*22bd0*/  IMAD.MOV.U32 R23, RZ, RZ, -0x7bdddcdb ;  /* 0x84222325ff177424 */ /* 0x000fe200078e00ff */
[----:B------:R-:W-:Y:S01]  /*22be0*/  UISETP.NE.AND.EX UP0, UPT, UR10, URZ, UPT, UP0 ;  /* 0x000000ff0a00728c */ /* 0x000fe2000bf05300 */
[----:B------:R-:W-:Y:S01]  /*22bf0*/  ISETP.NE.U32.AND P0, PT, R6, 0x1, PT ;  /* 0x000000010600780c */ /* 0x000fe20003f05070 */
[----:B------:R-:W-:Y:S02]  /*22c00*/  IMAD.MOV.U32 R22, RZ, RZ, -0x340d631c ;  /* 0xcbf29ce4ff167424 */ /* 0x000fe400078e00ff */
[----:B--2---:R-:W-:Y:S01]  /*22c10*/  IMAD.MOV.U32 R18, RZ, RZ, RZ ;  /* 0x000000ffff127224 */ /* 0x004fe200078e00ff */
[----:B------:R-:W-:-:S04]  /*22c20*/  ISETP.NE.U32.AND.EX P1, PT, RZ, RZ, PT, P0 ;  /* 0x000000ffff00720c */ /* 0x000fc80003f25100 */
[----:B------:R-:W-:Y:S09]  /*22c30*/  BRA.U !UP0, `(.L_x_799) ;  /* 0x0000000508bc7547 */ /* 0x000ff2000b800000 */
[----:B------:R-:W1:Y:S01]  /*22c40*/  LDCU UR6, c[0x0][0x3b4] ;  /* 0x00007680ff0677ac */ /* 0x000e620008000800 */
[----:B------:R-:W-:Y:S01]  /*22c50*/  BSSY.RECONVERGENT B2, `(.L_x_799) ;  /* 0x000006d000027945 */ /* 0x000fe20003800200 */
[----:B------:R-:W-:Y:S01]  /*22c60*/  LOP3.LUT R13, R12, 0xfffffffe, RZ, 0xc0, !PT ;  /* 0xfffffffe0c0d7812 */ /* 0x000fe200078ec0ff */
[----:B------:R-:W-:Y:S01]  /*22c70*/  IMAD.MOV.U32 R23, RZ, RZ, -0x7bdddcdb ;  /* 0x84222325ff177424 */ /* 0x000fe200078e00ff */
[----:B------:R-:W-:Y:S01]  /*22c80*/  MOV R22, 0xcbf29ce4 ;  /* 0xcbf29ce400167802 */ /* 0x000fe20000000f00 */
[----:B------:R-:W-:Y:S02]  /*22c90*/  IMAD.MOV.U32 R19, RZ, RZ, RZ ;  /* 0x000000ffff137224 */ /* 0x000fe400078e00ff */
[----:B------:R-:W-:Y:S01]  /*22ca0*/  IMAD.MOV.U32 R12, RZ, RZ, RZ ;  /* 0x000000ffff0c7224 */ /* 0x000fe200078e00ff */
[----:B-1----:R-:W-:-:S07]  /*22cb0*/  MOV R18, UR6 ;  /* 0x0000000600127c02 */ /* 0x002fce0008000f00 */
.L_x_800:
[----:B0-----:R-:W-:-:S04]  /*22cc0*/  LEA R24, P0, R19, R10, 0x3 ;  /* 0x0000000a13187211 */ /* 0x001fc800078018ff */
[----:B------:R-:W-:-:S05]  /*22cd0*/  LEA.HI.X R25, R19, R11, R12, 0x3, P0 ;  /* 0x0000000b13197211 */ /* 0x000fca00000f1c0c */
[----:B------:R-:W2:Y:S04]  /*22ce0*/  LD.E.64 R20, desc[UR8][R24.64] ;  /* 0x0000000818147980 */ /* 0x000ea8000c101b00 */
[----:B------:R0:W3:Y:S01]  /*22cf0*/  LD.E.64 R6, desc[UR8][R24.64+0x8] ;  /* 0x0000080818067980 */ /* 0x0000e2000c101b00 */
[----:B----4-:R-:W-:Y:S01]  /*22d00*/  IMAD R27, R22, 0x1b3, RZ ;  /* 0x000001b3161b7824 */ /* 0x010fe200078e02ff */
        /* <DEDUP_REMOVED lines=98> */
.L_x_799:
[----:B------:R-:W-:Y:S05]  /*23330*/  @P1 BRA `(.L_x_798) ;  /* 0x0000000000c81947 */ /* 0x000fea0003800000 */
        /* <DEDUP_REMOVED lines=50> */
.L_x_798:
[----:B------:R-:W-:Y:S05]  /*23660*/  BSYNC.RECONVERGENT B1 ;  /* 0x0000000000017941 */ /* 0x000fea0003800200 */
.L_x_797:
[----:B------:R-:W-:-:S04]  /*23670*/  ISETP.GE.U32.AND P0, PT, R4, R23, PT ;  /* 0x000000170400720c */ /* 0x000fc80003f06070 */
[----:B------:R-:W-:-:S04]  /*23680*/  ISETP.GE.U32.AND.EX P0, PT, R5, R22, PT, P0 ;  /* 0x000000160500720c */ /* 0x000fc80003f06100 */
[----:B------:R-:W-:Y:S01]  /*23690*/  PLOP3.LUT P0, PT, P0, PT, PT, 0x8, 0x80 ;  /* 0x000000000080781c */ /* 0x000fe2000070e170 */
[----:B------:R-:W-:-:S12]  /*236a0*/  BRA `(.L_x_784) ;  /* 0x00000000006c7947 */ /* 0x000fd80003800000 */
.L_x_792:
[----:B------:R-:W1:Y:S01]  /*236b0*/  LDCU UR6, c[0x0][0x3b8] ;  /* 0x00007700ff0677ac */ /* 0x000e620008000800 */
[----:B------:R-:W-:Y:S01]  /*236c0*/  PLOP3.LUT P0, PT, PT, PT, PT, 0x8, 0x80 ;  /* 0x000000000080781c */ /* 0x000fe20003f0e170 */
[----:B-1----:R-:W-:-:S09]  /*236d0*/  UISETP.NE.AND UP0, UPT, UR6, URZ, UPT ;  /* 0x000000ff0600728c */ /* 0x002fd2000bf05270 */
[----:B------:R-:W-:Y:S05]  /*236e0*/  BRA.U !UP0, `(.L_x_784) ;  /* 0x00000001085c7547 */ /* 0x000fea000b800000 */
[----:B------:R-:W-:Y:S02]  /*236f0*/  IMAD.MOV.U32 R13, RZ, RZ, RZ ;  /* 0x000000ffff0d7224 */ /* 0x000fe400078e00ff */
[----:B--2---:R-:W-:-:S07]  /*23700*/  IMAD.MOV.U32 R18, RZ, RZ, RZ ;  /* 0x000000ffff127224 */ /* 0x004fce00078e00ff */
.L_x_801:
[C---:B------:R-:W-:Y:S02]  /*23710*/  SHF.L.U32 R7, R13.reuse, 0x3, RZ ;  /* 0x000000030d077819 */ /* 0x040fe400000006ff */
[----:B------:R-:W-:Y:S02]  /*23720*/  SHF.L.U64.HI R12, R13, 0x3, R18 ;  /* 0x000000030d0c7819 */ /* 0x000fe40000010212 */
[C---:B------:R-:W-:Y:S02]  /*23730*/  IADD3 R4, P0, PT, R7.reuse, R8, RZ ;  /* 0x0000000807047210 */ /* 0x040fe40007f1e0ff */
[----:B0-----:R-:W-:-:S03]  /*23740*/  IADD3 R6, P1, PT, R7, R10, RZ ;  /* 0x0000000a07067210 */ /* 0x001fc60007f3e0ff */
        /* <DEDUP_REMOVED lines=17> */
.L_x_784:
[----:B------:R-:W-:Y:S05]  /*23860*/  BSYNC.RECONVERGENT B0 ;  /* 0x0000000000007941 */ /* 0x000fea0003800200 */
.L_x_783:
[----:B0-----:R-:W-:Y:S01]  /*23870*/  SEL R12, R8, R10, P0 ;  /* 0x0000000a080c7207 */ /* 0x001fe20000000000 */
[----:B------:R-:W-:Y:S01]  /*23880*/  VIADD R6, R16, 0x1 ;  /* 0x0000000110067836 */ /* 0x000fe20000000000 */
[----:B------:R-:W-:Y:S01]  /*23890*/  SEL R13, R9, R11, P0 ;  /* 0x0000000b090d7207 */ /* 0x000fe20000000000 */
[----:B------:R-:W-:Y:S01]  /*238a0*/  @!P0 IMAD.MOV R6, RZ, RZ, R16 ;  /* 0x000000ffff068224 */ /* 0x000fe200078e0210 */
[----:B------:R0:W1:Y:S01]  /*238b0*/  @P0 LDS.64 R8, [R15+0x8] ;  /* 0x000008000f080984 */ /* 0x0000620000000a00 */
[----:B------:R-:W-:Y:S01]  /*238c0*/  BSSY.RECONVERGENT B0, `(.L_x_802) ;  /* 0x00002dd000007945 */ /* 0x000fe20003800200 */
[----:B------:R-:W-:Y:S01]  /*238d0*/  IADD3 R16, PT, PT, R14, 0x1, RZ ;  /* 0x000000010e107810 */ /* 0x000fe20007ffe0ff */
[----:B------:R-:W-:Y:S01]  /*238e0*/  @P0 IMAD.MOV R16, RZ, RZ, R14 ;  /* 0x000000ffff100224 */ /* 0x000fe200078e020e */
[----:B------:R0:W0:Y:S01]  /*238f0*/  @!P0 LDS.64 R10, [R17+0x8] ;  /* 0x00000800110a8984 */ /* 0x0000220000000a00 */
[----:B------:R-:W-:Y:S02]  /*23900*/  ISETP.GE.AND P2, PT, R6, UR7, PT ;  /* 0x0000000706007c0c */ /* 0x000fe4000bf46270 */
[----:B------:R-:W-:-:S11]  /*23910*/  PLOP3.LUT P1, PT, PT, PT, PT, 0x8, 0x80 ;  /* 0x000000000080781c */ /* 0x000fd60003f2e170 */
[----:B------:R-:W-:Y:S05]  /*23920*/  @P2 BRA `(.L_x_803) ;  /* 0x0000002c00582947 */ /* 0x000fea0003800000 */
[----:B------:R-:W-:Y:S02]  /*23930*/  ISETP.GE.AND P0, PT, R16, R3, PT ;  /* 0x000000031000720c */ /* 0x000fe40003f06270 */
[----:B------:R-:W-:-:S11]  /*23940*/  PLOP3.LUT P1, PT, PT, PT, PT, 0x80, 0x8 ;  /* 0x000000000008781c */ /* 0x000fd60003f2f070 */
[----:B------:R-:W-:Y:S05]  /*23950*/  @P0 BRA `(.L_x_803) ;  /* 0x0000002c004c0947 */ /* 0x000fea0003800000 */
[----:B------:R-:W5:Y:S01]  /*23960*/  LDC.64 R4, c[0x0][0x3b0] ;  /* 0x0000ec00ff047b82 */ /* 0x000f620000000a00 */
[----:B------:R-:W-:Y:S01]  /*23970*/  IMAD.MOV.U32 R14, RZ, RZ, -0x7bdddcdb ;  /* 0x84222325ff0e7424 */ /* 0x000fe200078e00ff */
[----:B-----5:R-:W-:-:S04]  /*23980*/  ISETP.NE.U32.AND P0, PT, R4, RZ, PT ;  /* 0x000000ff0400720c */ /* 0x020fc80003f05070 */
        /* <DEDUP_REMOVED lines=13> */
[----:B------:R-:W1:Y:S01]  /*23a60*/  LDC R24, c[0x0][0x3b4] ;  /* 0x0000ed00ff187b82 */ /* 0x000e620000000800 */
[----:B------:R-:W-:Y:S01]  /*23a70*/  HFMA2 R5, -RZ, RZ, -15.890625, -0.0047760009765625 ;  /* 0xcbf29ce4ff057431 */ /* 0x000fe200000001ff */
[----:B------:R-:W-:Y:S01]  /*23a80*/  LOP3.LUT R7, R4, 0xfffffffe, RZ, 0xc0, !PT ;  /* 0xfffffffe04077812 */ /* 0x000fe200078ec0ff */
[----:B------:R-:W-:Y:S02]  /*23a90*/  IMAD.MOV.U32 R14, RZ, RZ, -0x7bdddcdb ;  /* 0x84222325ff0e7424 */ /* 0x000fe400078e00ff */
[----:B0-----:R-:W-:Y:S02]  /*23aa0*/  IMAD.MOV.U32 R15, RZ, RZ, RZ ;  /* 0x000000ffff0f7224 */ /* 0x001fe400078e00ff */
[----:B------:R-:W-:-:S07]  /*23ab0*/  IMAD.MOV.U32 R22, RZ, RZ, RZ ;  /* 0x000000ffff167224 */ /* 0x000fce00078e00ff */
.L_x_806:
[----:B-1----:R-:W-:-:S04]  /*23ac0*/  LEA R28, P1, R15, R8, 0x3 ;  /* 0x000000080f1c7211 */ /* 0x002fc800078218ff */
[----:B------:R-:W-:-:S05]  /*23ad0*/  LEA.HI.X R29, R15, R9, R22, 0x3, P1 ;  /* 0x000000090f1d7211 */ /* 0x000fca00008f1c16 */
[----:B---3--:R-:W3:Y:S04]  /*23ae0*/  LD.E.64 R20, desc[UR8][R28.64] ;  /* 0x000000081c147980 */ /* 0x008ee8000c101b00 */
[----:B--2---:R-:W2:Y:S01]  /*23af0*/  LD.E.64 R18, desc[UR8][R28.64+0x8] ;  /* 0x000008081c127980 */ /* 0x004ea2000c101b00 */
[----:B------:R-:W-:Y:S01]  /*23b00*/  IMAD R5, R5, 0x1b3, RZ ;  /* 0x000001b305057824 */ /* 0x000fe200078e02ff */
[----:B------:R-:W-:-:S04]  /*23b10*/  IADD3 R15, P1, PT, R15, 0x2, RZ ;  /* 0x000000020f0f7810 */ /* 0x000fc80007f3e0ff */
[----:B------:R-:W-:Y:S02]  /*23b20*/  IADD3.X R22, PT, PT, RZ, R22, RZ, P1, !PT ;  /* 0x00000016ff167210 */ /* 0x000fe40000ffe4ff */
[----:B------:R-:W-:-:S04]  /*23b30*/  ISETP.NE.U32.AND P1, PT, R15, R7, PT ;  /* 0x000000070f00720c */ /* 0x000fc80003f25070 */
[----:B------:R-:W-:Y:S02]  /*23b40*/  ISETP.NE.AND.EX P1, PT, R22, R24, PT, P1 ;  /* 0x000000181600720c */ /* 0x000fe40003f25310 */
[----:B---3--:R-:W-:-:S04]  /*23b50*/  LOP3.LUT R14, R14, 0xff, R20, 0x78, !PT ;  /* 0x000000ff0e0e7812 */ /* 0x008fc800078e7814 */
[C---:B------:R-:W-:Y:S01]  /*23b60*/  LEA R17, R14.reuse, R5, 0x8 ;  /* 0x000000050e117211 */ /* 0x040fe200078e40ff */
[----:B----4-:R-:W-:Y:S01]  /*23b70*/  IMAD.WIDE.U32 R26, R14, 0x1b3, RZ ;  /* 0x000001b30e1a7825 */ /* 0x010fe200078e00ff */
        /* <DEDUP_REMOVED lines=42> */
[----:B--2---:R-:W-:-:S03]  /*23e20*/  LOP3.LUT R5, R20, 0xff, R18, 0x78, !PT ;  /* 0x000000ff14057812 */ /* 0x004fc600078e7812 */
        /* <DEDUP_REMOVED lines=47> */
.L_x_805:
[----:B------:R-:W-:Y:S05]  /*24120*/  @P2 BRA `(.L_x_804) ;  /* 0x0000000000c42947 */ /* 0x000fea0003800000 */
[----:B-12---:R-:W-:-:S04]  /*24130*/  LEA R18, P1, R7, R8, 0x3 ;  /* 0x0000000807127211 */ /* 0x006fc800078218ff */
[----:B------:R-:W-:-:S06]  /*24140*/  LEA.HI.X R19, R7, R9, R24, 0x3, P1 ;  /* 0x0000000907137211 */ /* 0x000fcc00008f1c18 */
[----:B------:R-:W2:Y:S01]  /*24150*/  LD.E.64 R18, desc[UR8][R18.64] ;  /* 0x0000000812127980 */ /* 0x000ea2000c101b00 */
[----:B---3--:R-:W-:Y:S01]  /*24160*/  IMAD R20, R5, 0x1b3, RZ ;  /* 0x000001b305147824 */ /* 0x008fe200078e02ff */
[----:B--2---:R-:W-:Y:S02]  /*24170*/  LOP3.LUT R7, R14, 0xff, R18, 0x78, !PT ;  /* 0x000000ff0e077812 */ /* 0x004fe400078e7812 */
[----:B------:R-:W-:-:S03]  /*24180*/  SHF.R.U64 R5, R18, 0x8, R19 ;  /* 0x0000000812057819 */ /* 0x000fc60000001213 */
[----:B0-----:R-:W-:-:S04]  /*24190*/  IMAD.WIDE.U32 R14, R7, 0x1b3, RZ ;  /* 0x000001b3070e7825 */ /* 0x001fc800078e00ff */
        /* <DEDUP_REMOVED lines=42> */
.L_x_804:
[----:B0-----:R-:W-:Y:S01]  /*24440*/  IMAD.MOV.U32 R17, RZ, RZ, -0x7bdddcdb ;  /* 0x84222325ff117424 */ /* 0x001fe200078e00ff */
        /* <DEDUP_REMOVED lines=8> */
[----:B------:R-:W-:Y:S01]  /*244d0*/  MOV R7, RZ ;  /* 0x000000ff00077202 */ /* 0x000fe20000000f00 */
[----:B------:R-:W-:Y:S01]  /*244e0*/  IMAD.MOV.U32 R22, RZ, RZ, RZ ;  /* 0x000000ffff167224 */ /* 0x000fe200078e00ff */
[----:B------:R-:W-:-:S04]  /*244f0*/  ISETP.NE.U32.AND.EX P2, PT, RZ, RZ, PT, P1 ;  /* 0x000000ffff00720c */ /* 0x000fc80003f45110 */
[----:B------:R-:W-:Y:S09]  /*24500*/  BRA.U !UP0, `(.L_x_808) ;  /* 0x0000000508b07547 */ /* 0x000ff2000b800000 */
[----:B------:R-:W0:Y:S01]  /*24510*/  LDC R22, c[0x0][0x3b4] ;  /* 0x0000ed00ff167b82 */ /* 0x000e220000000800 */
[----:B------:R-:W-:Y:S01]  /*24520*/  HFMA2 R26, -RZ, RZ, -15.890625, -0.0047760009765625 ;  /* 0xcbf29ce4ff1a7431 */ /* 0x000fe200000001ff */
[----:B------:R-:W-:Y:S01]  /*24530*/  LOP3.LUT R7, R4, 0xfffffffe, RZ, 0xc0, !PT ;  /* 0xfffffffe04077812 */ /* 0x000fe200078ec0ff */
[----:B------:R-:W-:Y:S02]  /*24540*/  IMAD.MOV.U32 R17, RZ, RZ, -0x7bdddcdb ;  /* 0x84222325ff117424 */ /* 0x000fe400078e00ff */
[----:B------:R-:W-:Y:S02]  /*24550*/  IMAD.MOV.U32 R15, RZ, RZ, RZ ;  /* 0x000000ffff0f7224 */ /* 0x000fe400078e00ff */
[----:B---3--:R-:W-:-:S07]  /*24560*/  IMAD.MOV.U32 R20, RZ, RZ, RZ ;  /* 0x000000ffff147224 */ /* 0x008fce00078e00ff */
.L_x_809:
[----:B------:R-:W-:-:S04]  /*24570*/  LEA R28, P1, R15, R10, 0x3 ;  /* 0x0000000a0f1c7211 */ /* 0x000fc800078218ff */
[----:B------:R-:W-:-:S05]  /*24580*/  LEA.HI.X R29, R15, R11, R20, 0x3, P1 ;  /* 0x0000000b0f1d7211 */ /* 0x000fca00008f1c14 */
[----:B------:R-:W3:Y:S04]  /*24590*/  LD.E.64 R24, desc[UR8][R28.64] ;  /* 0x000000081c187980 */ /* 0x000ee8000c101b00 */
[----:B--2---:R2:W5:Y:S01]  /*245a0*/  LD.E.64 R18, desc[UR8][R28.64+0x8] ;  /* 0x000008081c127980 */ /* 0x004562000c101b00 */
[----:B------:R-:W-:Y:S01]  /*245b0*/  IMAD R30, R26, 0x1b3, RZ ;  /* 0x000001b31a1e7824 */ /* 0x000fe200078e02ff */
[----:B------:R-:W-:-:S04]  /*245c0*/  IADD3 R15, P1, PT, R15, 0x2, RZ ;  /* 0x000000020f0f7810 */ /* 0x000fc80007f3e0ff */
[----:B------:R-:W-:Y:S02]  /*245d0*/  IADD3.X R20, PT, PT, RZ, R20, RZ, P1, !PT ;  /* 0x00000014ff147210 */ /* 0x000fe40000ffe4ff */
[----:B------:R-:W-:-:S04]  /*245e0*/  ISETP.NE.U32.AND P1, PT, R15, R7, PT ;  /* 0x000000070f00720c */ /* 0x000fc80003f25070 */
[----:B0-----:R-:W-:Y:S02]  /*245f0*/  ISETP.NE.AND.EX P1, PT, R20, R22, PT, P1 ;  /* 0x000000161400720c */ /* 0x001fe40003f25310 */
        /* <DEDUP_REMOVED lines=12> */
[----:B--2---:R-:W-:Y:S02]  /*246c0*/  IMAD R28, R21, 0x1b3, RZ ;  /* 0x000001b3151c7824 */ /* 0x004fe400078e02ff */
        /* <DEDUP_REMOVED lines=76> */
[----:B------:R-:W-:Y:S02]  /*24b90*/  IMAD R21, R24, 0x100, R17 ;  /* 0x0000010018157824 */ /* 0x000fe400078e0211 */
[----:B------:R-:W-:-:S03]  /*24ba0*/  IMAD.MOV.U32 R17, RZ, RZ, R18 ;  /* 0x000000ffff117224 */ /* 0x000fc600078e0012 */
[----:B------:R-:W-:Y:S01]  /*24bb0*/  IADD3 R26, PT, PT, R19, R21, RZ ;  /* 0x00000015131a7210 */ /* 0x000fe20007ffe0ff */
[----:B------:R-:W-:Y:S06]  /*24bc0*/  @P1 BRA `(.L_x_809) ;  /* 0xfffffff800681947 */ /* 0x000fec000383ffff */
.L_x_808:
        /* <DEDUP_REMOVED lines=51> */
.L_x_807:
        /* <DEDUP_REMOVED lines=17> */
[----:B------:R-:W-:Y:S01]  /*25010*/  LOP3.LUT R7, R4, 0xfffffffe, RZ, 0xc0, !PT ;  /* 0xfffffffe04077812 */ /* 0x000fe200078ec0ff */
[----:B------:R-:W-:Y:S01]  /*25020*/  IMAD.MOV.U32 R5, RZ, RZ, -0x340d631c ;  /* 0xcbf29ce4ff057424 */ /* 0x000fe200078e00ff */
[----:B------:R-:W-:Y:S01]  /*25030*/  MOV R14, 0x84222325 ;  /* 0x84222325000e7802 */ /* 0x000fe20000000f00 */
[----:B------:R-:W-:Y:S01]  /*25040*/  IMAD.MOV.U32 R15, RZ, RZ, RZ ;  /* 0x000000ffff0f7224 */ /* 0x000fe200078e00ff */
[----:B------:R-:W-:-:S07]  /*25050*/  MOV R22, RZ ;  /* 0x000000ff00167202 */ /* 0x000fce0000000f00 */
.L_x_813:
[----:B-1----:R-:W-:-:S04]  /*25060*/  LEA R28, P1, R15, R8, 0x3 ;  /* 0x000000080f1c7211 */ /* 0x002fc800078218ff */
[----:B------:R-:W-:-:S05]  /*25070*/  LEA.HI.X R29, R15, R9, R22, 0x3, P1 ;  /* 0x000000090f1d7211 */ /* 0x000fca00008f1c16 */
[----:B---3--:R-:W3:Y:S04]  /*25080*/  LD.E.64 R20, desc[UR8][R28.64] ;  /* 0x000000081c147980 */ /* 0x008ee8000c101b00 */
[----:B--2---:R-:W2:Y:S01]  /*25090*/  LD.E.64 R18, desc[UR8][R28.64+0x8] ;  /* 0x000008081c127980 */ /* 0x004ea2000c101b00 */
[----:B------:R-:W-:Y:S01]  /*250a0*/  IMAD R5, R5, 0x1b3, RZ ;  /* 0x000001b305057824 */ /* 0x000fe200078e02ff */
[----:B------:R-:W-:-:S05]  /*250b0*/  IADD3 R15, P1, PT, R15, 0x2, RZ ;  /* 0x000000020f0f7810 */ /* 0x000fca0007f3e0ff */
[----:B------:R-:W-:Y:S01]  /*250c0*/  IMAD.X R22, RZ, RZ, R22, P1 ;  /* 0x000000ffff167224 */ /* 0x000fe200008e0616 */
[----:B------:R-:W-:-:S04]  /*250d0*/  ISETP.NE.U32.AND P1, PT, R15, R7, PT ;  /* 0x000000070f00720c */ /* 0x000fc80003f25070 */
[----:B0-----:R-:W-:Y:S02]  /*250e0*/  ISETP.NE.AND.EX P1, PT, R22, R24, PT, P1 ;  /* 0x000000181600720c */ /* 0x001fe40003f25310 */
[----:B---3--:R-:W-:-:S05]  /*250f0*/  LOP3.LUT R14, R14, 0xff, R20, 0x78, !PT ;  /* 0x000000ff0e0e7812 */ /* 0x008fca00078e7814 */
[----:B----4-:R-:W-:-:S04]  /*25100*/  IMAD.WIDE.U32 R26, R14, 0x1b3, RZ ;  /* 0x000001b30e1a7825 */ /* 0x010fc800078e00ff */
        /* <DEDUP_REMOVED lines=43> */
[----:B--2---:R-:W-:-:S03]  /*253c0*/  LOP3.LUT R5, R20, 0xff, R18, 0x78, !PT ;  /* 0x000000ff14057812 */ /* 0x004fc600078e7812 */
        /* <DEDUP_REMOVED lines=47> */
.L_x_812:
[----:B------:R-:W-:Y:S05]  /*256c0*/  @P2 BRA `(.L_x_811) ;  /* 0x0000000000c42947 */ /* 0x000fea0003800000 */
[----:B-12---:R-:W-:-:S04]  /*256d0*/  LEA R18, P1, R7, R8, 0x3 ;  /* 0x0000000807127211 */ /* 0x006fc800078218ff */
[----:B------:R-:W-:-:S06]  /*256e0*/  LEA.HI.X R19, R7, R9, R24, 0x3, P1 ;  /* 0x0000000907137211 */ /* 0x000fcc00008f1c18 */
[----:B------:R-:W2:Y:S01]  /*256f0*/  LD.E.64 R18, desc[UR8][R18.64] ;  /* 0x0000000812127980 */ /* 0x000ea2000c101b00 */
[----:B---3--:R-:W-:Y:S01]  /*25700*/  IMAD R20, R5, 0x1b3, RZ ;  /* 0x000001b305147824 */ /* 0x008fe200078e02ff */
        /* <DEDUP_REMOVED lines=45> */
.L_x_811:
        /* <DEDUP_REMOVED lines=10> */
[----:B---3--:R-:W-:Y:S01]  /*25a80*/  IMAD.MOV.U32 R20, RZ, RZ, RZ ;  /* 0x000000ffff147224 */ /* 0x008fe200078e00ff */
[----:B------:R-:W-:-:S04]  /*25a90*/  ISETP.NE.U32.AND.EX P1, PT, RZ, RZ, PT, P0 ;  /* 0x000000ffff00720c */ /* 0x000fc80003f25100 */
[----:B------:R-:W-:Y:S09]  /*25aa0*/  BRA.U !UP0, `(.L_x_815) ;  /* 0x0000000508b07547 */ /* 0x000ff2000b800000 */
[----:B------:R-:W0:Y:S01]  /*25ab0*/  LDC R20, c[0x0][0x3b4] ;  /* 0x0000ed00ff147b82 */ /* 0x000e220000000800 */
[----:B------:R-:W-:Y:S01]  /*25ac0*/  HFMA2 R17, -RZ, RZ, -6.306171417236328125e-05, 0.01395416259765625 ;  /* 0x84222325ff117431 */ /* 0x000fe200000001ff */
[----:B------:R-:W-:Y:S01]  /*25ad0*/  LOP3.LUT R7, R4, 0xfffffffe, RZ, 0xc0, !PT ;  /* 0xfffffffe04077812 */ /* 0x000fe200078ec0ff */
[----:B------:R-:W-:Y:S01]  /*25ae0*/  IMAD.MOV.U32 R24, RZ, RZ, -0x340d631c ;  /* 0xcbf29ce4ff187424 */ /* 0x000fe200078e00ff */
[----:B------:R-:W-:Y:S01]  /*25af0*/  MOV R4, RZ ;  /* 0x000000ff00047202 */ /* 0x000fe20000000f00 */
[----:B------:R-:W-:-:S07]  /*25b00*/  IMAD.MOV.U32 R15, RZ, RZ, RZ ;  /* 0x000000ffff0f7224 */ /* 0x000fce00078e00ff */
.L_x_816:
[----:B------:R-:W-:-:S04]  /*25b10*/  LEA R26, P0, R15, R10, 0x3 ;  /* 0x0000000a0f1a7211 */ /* 0x000fc800078018ff */
[----:B----4-:R-:W-:-:S05]  /*25b20*/  LEA.HI.X R27, R15, R11, R4, 0x3, P0 ;  /* 0x0000000b0f1b7211 */ /* 0x010fca00000f1c04 */
[----:B------:R-:W3:Y:S04]  /*25b30*/  LD.E.64 R22, desc[UR8][R26.64] ;  /* 0x000000081a167980 */ /* 0x000ee8000c101b00 */
[----:B--2---:R2:W4:Y:S01]  /*25b40*/  LD.E.64 R18, desc[UR8][R26.64+0x8] ;  /* 0x000008081a127980 */ /* 0x004522000c101b00 */
        /* <DEDUP_REMOVED lines=17> */
[----:B--2---:R-:W-:Y:S02]  /*25c60*/  IMAD R26, R21, 0x1b3, RZ ;  /* 0x000001b3151a7824 */ /* 0x004fe400078e02ff */
        /* <DEDUP_REMOVED lines=80> */
.L_x_815:
        /* <DEDUP_REMOVED lines=51> */
.L_x_814:
[----:B------:R-:W-:-:S04]  /*264a0*/  ISETP.GE.U32.AND P1, PT, R14, R17, PT ;  /* 0x000000110e00720c */ /* 0x000fc80003f26070 */
[----:B------:R-:W-:-:S04]  /*264b0*/  ISETP.GE.U32.AND.EX P1, PT, R5, R24, PT, P1 ;  /* 0x000000180500720c */ /* 0x000fc80003f26110 */
[----:B------:R-:W-:Y:S01]  /*264c0*/  PLOP3.LUT P1, PT, P1, PT, PT, 0x8, 0x80 ;  /* 0x000000000080781c */ /* 0x000fe20000f2e170 */
[----:B------:R-:W-:-:S12]  /*264d0*/  BRA `(.L_x_803) ;  /* 0x00000000006c7947 */ /* 0x000fd80003800000 */
.L_x_810:
[----:B------:R-:W0:Y:S01]  /*264e0*/  LDCU UR6, c[0x0][0x3b8] ;  /* 0x00007700ff0677ac */ /* 0x000e220008000800 */
[----:B------:R-:W-:Y:S01]  /*264f0*/  PLOP3.LUT P1, PT, PT, PT, PT, 0x8, 0x80 ;  /* 0x000000000080781c */ /* 0x000fe20003f2e170 */
[----:B0-----:R-:W-:-:S09]  /*26500*/  UISETP.NE.AND UP0, UPT, UR6, URZ, UPT ;  /* 0x000000ff0600728c */ /* 0x001fd2000bf05270 */
[----:B------:R-:W-:Y:S05]  /*26510*/  BRA.U !UP0, `(.L_x_803) ;  /* 0x00000001085c7547 */ /* 0x000fea000b800000 */
[----:B------:R-:W-:Y:S02]  /*26520*/  IMAD.MOV.U32 R7, RZ, RZ, RZ ;  /* 0x000000ffff077224 */ /* 0x000fe400078e00ff */
[----:B---3--:R-:W-:-:S07]  /*26530*/  IMAD.MOV.U32 R20, RZ, RZ, RZ ;  /* 0x000000ffff147224 */ /* 0x008fce00078e00ff */
.L_x_817:
[C---:B------:R-:W-:Y:S02]  /*26540*/  SHF.L.U32 R15, R7.reuse, 0x3, RZ ;  /* 0x00000003070f7819 */ /* 0x040fe400000006ff */
[----:B--2---:R-:W-:Y:S02]  /*26550*/  SHF.L.U64.HI R18, R7, 0x3, R20 ;  /* 0x0000000307127819 */ /* 0x004fe40000010214 */
[C---:B-1----:R-:W-:Y:S02]  /*26560*/  IADD3 R4, P0, PT, R15.reuse, R8, RZ ;  /* 0x000000080f047210 */ /* 0x042fe40007f1e0ff */
        /* <DEDUP_REMOVED lines=18> */
.L_x_803:
[----:B------:R-:W-:Y:S05]  /*26690*/  BSYNC.RECONVERGENT B0 ;  /* 0x0000000000007941 */ /* 0x000fea0003800200 */
.L_x_802:
[----:B------:R-:W5:Y:S01]  /*266a0*/  S2UR UR6, SR_CgaCtaId ;  /* 0x00000000000679c3 */ /* 0x000f620000008800 */
[----:B------:R-:W-:Y:S01]  /*266b0*/  UMOV UR4, 0x400 ;  /* 0x0000040000047882 */ /* 0x000fe20000000000 */
[----:B------:R-:W-:Y:S01]  /*266c0*/  VIADD R7, R6, 0x1 ;  /* 0x0000000106077836 */ /* 0x000fe20000000000 */
[----:B01----:R-:W-:Y:S01]  /*266d0*/  SEL R14, R8, R10, P1 ;  /* 0x0000000a080e7207 */ /* 0x003fe20000800000 */
[C---:B------:R-:W-:Y:S01]  /*266e0*/  VIADD R4, R16.reuse, 0x1 ;  /* 0x0000000110047836 */ /* 0x040fe20000000000 */
[----:B------:R-:W-:Y:S01]  /*266f0*/  @P1 IADD3 R4, PT, PT, R16, RZ, RZ ;  /* 0x000000ff10041210 */ /* 0x000fe20007ffe0ff */
[----:B------:R-:W-:Y:S01]  /*26700*/  @!P1 IMAD.MOV R7, RZ, RZ, R6 ;  /* 0x000000ffff079224 */ /* 0x000fe200078e0206 */
[----:B------:R-:W-:Y:S01]  /*26710*/  SEL R15, R9, R11, P1 ;  /* 0x0000000b090f7207 */ /* 0x000fe20000800000 */
[----:B------:R-:W-:Y:S01]  /*26720*/  BSSY.RECONVERGENT B0, `(.L_x_818) ;  /* 0x00002e0000007945 */ /* 0x000fe20003800200 */
[----:B------:R-:W-:Y:S01]  /*26730*/  PLOP3.LUT P0, PT, PT, PT, PT, 0x8, 0x80 ;  /* 0x000000000080781c */ /* 0x000fe20003f0e170 */
[----:B-----5:R-:W-:-:S06]  /*26740*/  ULEA UR4, UR6, UR4, 0x18 ;  /* 0x0000000406047291 */ /* 0x020fcc000f8ec0ff */
[----:B------:R-:W-:Y:S02]  /*26750*/  @!P1 LEA R5, R4, UR4, 0x3 ;  /* 0x0000000404059c11 */ /* 0x000fe4000f8e18ff */
[----:B------:R-:W-:-:S03]  /*26760*/  @P1 LEA R6, R7, UR4, 0x3 ;  /* 0x0000000407061c11 */ /* 0x000fc6000f8e18ff */
[----:B------:R0:W1:Y:S04]  /*26770*/  @!P1 LDS.64 R10, [R5] ;  /* 0x00000000050a9984 */ /* 0x0000680000000a00 */
[----:B------:R0:W0:Y:S01]  /*26780*/  @P1 LDS.64 R8, [R6] ;  /* 0x0000000006081984 */ /* 0x0000220000000a00 */
[----:B------:R-:W-:-:S13]  /*26790*/  ISETP.GE.AND P1, PT, R7, UR7, PT ;  /* 0x0000000707007c0c */ /* 0x000fda000bf26270 */
[----:B------:R-:W-:Y:S05]  /*267a0*/  @P1 BRA `(.L_x_819) ;  /* 0x0000002c005c1947 */ /* 0x000fea0003800000 */
        /* <DEDUP_REMOVED lines=12> */
[----:B--2---:R-:W-:Y:S01]  /*26870*/  MOV R19, RZ ;  /* 0x000000ff00137202 */ /* 0x004fe20000000f00 */
[----:B------:R-:W-:Y:S01]  /*26880*/  UISETP.NE.AND.EX UP0, UPT, UR10, URZ, UPT, UP0 ;  /* 0x000000ff0a00728c */ /* 0x000fe2000bf05300 */
[----:B------:R-:W-:Y:S01]  /*26890*/  ISETP.NE.U32.AND P1, PT, R5, 0x1, PT ;  /* 0x000000010500780c */ /* 0x000fe20003f25070 */
[----:B------:R-:W-:Y:S02]  /*268a0*/  IMAD.MOV.U32 R5, RZ, RZ, -0x340d631c ;  /* 0xcbf29ce4ff057424 */ /* 0x000fe400078e00ff */
        /* <DEDUP_REMOVED lines=8> */
[----:B------:R-:W-:-:S07]  /*26930*/  IMAD.MOV.U32 R18, RZ, RZ, RZ ;  /* 0x000000ffff127224 */ /* 0x000fce00078e00ff */
.L_x_822:
        /* <DEDUP_REMOVED lines=8> */
[----:B0-----:R-:W-:Y:S02]  /*269c0*/  ISETP.NE.AND.EX P1, PT, R18, R22, PT, P1 ;  /* 0x000000161200720c */ /* 0x001fe40003f25310 */
[----:B--2---:R-:W-:-:S04]  /*269d0*/  LOP3.LUT R6, R6, 0xff, R24, 0x78, !PT ;  /* 0x000000ff06067812 */ /* 0x004fc800078e7818 */
        /* <DEDUP_REMOVED lines=92> */
.L_x_821:
        /* <DEDUP_REMOVED lines=51> */
.L_x_820:
        /* <DEDUP_REMOVED lines=10> */
[----:B--2---:R-:W-:Y:S01]  /*27370*/  IMAD.MOV.U32 R18, RZ, RZ, RZ ;  /* 0x000000ffff127224 */ /* 0x004fe200078e00ff */
        /* <DEDUP_REMOVED lines=8> */
.L_x_825:
        /* <DEDUP_REMOVED lines=9> */
[----:B--2---:R-:W-:-:S05]  /*27490*/  LOP3.LUT R21, R21, 0xff, R24, 0x78, !PT ;  /* 0x000000ff15157812 */ /* 0x004fca00078e7818 */
        /* <DEDUP_REMOVED lines=92> */
.L_x_824:
[----:B------:R-:W-:Y:S05]  /*27a60*/  @P2 BRA `(.L_x_823) ;  /* 0x0000000000c82947 */ /* 0x000fea0003800000 */
        /* <DEDUP_REMOVED lines=50> */
.L_x_823:
        /* <DEDUP_REMOVED lines=9> */
[----:B--2---:R-:W-:Y:S01]  /*27e20*/  IMAD.MOV.U32 R19, RZ, RZ, RZ ;  /* 0x000000ffff137224 */ /* 0x004fe200078e00ff */
        /* <DEDUP_REMOVED lines=9> */
[----:B------:R-:W-:Y:S01]  /*27ec0*/  MOV R21, RZ ;  /* 0x000000ff00157202 */ /* 0x000fe20000000f00 */
[----:B------:R-:W-:Y:S02]  /*27ed0*/  IMAD.MOV.U32 R5, RZ, RZ, -0x340d631c ;  /* 0xcbf29ce4ff057424 */ /* 0x000fe400078e00ff */
[----:B------:R-:W-:-:S07]  /*27ee0*/  IMAD.MOV.U32 R18, RZ, RZ, RZ ;  /* 0x000000ffff127224 */ /* 0x000fce00078e00ff */
.L_x_829:
[----:B------:R-:W-:-:S04]  /*27ef0*/  LEA R28, P1, R21, R8, 0x3 ;  /* 0x00000008151c7211 */ /* 0x000fc800078218ff */
        /* <DEDUP_REMOVED lines=101> */
.L_x_828:
[----:B------:R-:W-:Y:S05]  /*28550*/  @P2 BRA `(.L_x_827) ;  /* 0x0000000000c82947 */ /* 0x000fea0003800000 */
        /* <DEDUP_REMOVED lines=50> */
.L_x_827:
[----:B------:R-:W-:Y:S02]  /*28880*/  HFMA2 R24, -RZ, RZ, -15.890625, -0.0047760009765625 ;  /* 0xcbf29ce4ff187431 */ /* 0x000fe400000001ff */
[----:B------:R-:W-:Y:S01]  /*28890*/  IMAD.MOV.U32 R25, RZ, RZ, -0x7bdddcdb ;  /* 0x84222325ff197424 */ /* 0x000fe200078e00ff */
[----:B------:R-:W-:Y:S06]  /*288a0*/  @!P0 BRA `(.L_x_830) ;  /* 0x00000008009c8947 */ /* 0x000fec0003800000 */
[----:B------:R-:W-:Y:S01]  /*288b0*/  UISETP.NE.U32.AND UP0, UPT, UR5, URZ, UPT ;  /* 0x000000ff0500728c */ /* 0x000fe2000bf05070 */
[----:B------:R-:W-:Y:S01]  /*288c0*/  LOP3.LUT R16, R20, 0x1, RZ, 0xc0, !PT ;  /* 0x0000000114107812 */ /* 0x000fe200078ec0ff */
[----:B------:R-:W-:Y:S01]  /*288d0*/  IMAD.MOV.U32 R25, RZ, RZ, -0x7bdddcdb ;  /* 0x84222325ff197424 */ /* 0x000fe200078e00ff */
[----:B--2---:R-:W-:Y:S01]  /*288e0*/  CS2R R18, SRZ ;  /* 0x0000000000127805 */ /* 0x004fe2000001ff00 */
[----:B------:R-:W-:Y:S01]  /*288f0*/  UISETP.NE.AND.EX UP0, UPT, UR10, URZ, UPT, UP0 ;  /* 0x000000ff0a00728c */ /* 0x000fe2000bf05300 */
[----:B------:R-:W-:Y:S01]  /*28900*/  ISETP.NE.U32.AND P0, PT, R16, 0x1, PT ;  /* 0x000000011000780c */ /* 0x000fe20003f05070 */
[----:B------:R-:W-:-:S03]  /*28910*/  IMAD.MOV.U32 R24, RZ, RZ, -0x340d631c ;  /* 0xcbf29ce4ff187424 */ /* 0x000fc600078e00ff */
[----:B------:R-:W-:-:S04]  /*28920*/  ISETP.NE.U32.AND.EX P1, PT, RZ, RZ, PT, P0 ;  /* 0x000000ffff00720c */ /* 0x000fc80003f25100 */
[----:B------:R-:W-:Y:S09]  /*28930*/  BRA.U !UP0, `(.L_x_831) ;  /* 0x0000000508ac7547 */ /* 0x000ff2000b800000 */
[----:B------:R-:W0:Y:S01]  /*28940*/  LDC R19, c[0x0][0x3b4] ;  /* 0x0000ed00ff137b82 */ /* 0x000e220000000800 */
[----:B------:R-:W-:Y:S01]  /*28950*/  HFMA2 R25, -RZ, RZ, -6.306171417236328125e-05, 0.01395416259765625 ;  /* 0x84222325ff197431 */ /* 0x000fe200000001ff */
[----:B------:R-:W-:Y:S01]  /*28960*/  LOP3.LUT R18, R20, 0xfffffffe, RZ, 0xc0, !PT ;  /* 0xfffffffe14127812 */ /* 0x000fe200078ec0ff */
[----:B------:R-:W-:Y:S01]  /*28970*/  IMAD.MOV.U32 R24, RZ, RZ, -0x340d631c ;  /* 0xcbf29ce4ff187424 */ /* 0x000fe200078e00ff */
[----:B------:R-:W-:-:S07]  /*28980*/  CS2R R20, SRZ ;  /* 0x0000000000147805 */ /* 0x000fce000001ff00 */
.L_x_832:
[----:B-1----:R-:W-:-:S04]  /*28990*/  LEA R26, P0, R21, R10, 0x3 ;  /* 0x0000000a151a7211 */ /* 0x002fc800078018ff */
[----:B----4-:R-:W-:-:S05]  /*289a0*/  LEA.HI.X R27, R21, R11, R20, 0x3, P0 ;  /* 0x0000000b151b7211 */ /* 0x010fca00000f1c14 */
        /* <DEDUP_REMOVED lines=100> */
.L_x_831:
        /* <DEDUP_REMOVED lines=51> */
.L_x_830:
[----:B------:R-:W-:-:S04]  /*29320*/  ISETP.GE.U32.AND P0, PT, R6, R25, PT ;  /* 0x000000190600720c */ /* 0x000fc80003f06070 */
[----:B------:R-:W-:-:S04]  /*29330*/  ISETP.GE.U32.AND.EX P0, PT, R5, R24, PT, P0 ;  /* 0x000000180500720c */ /* 0x000fc80003f06100 */
[----:B------:R-:W-:Y:S01]  /*29340*/  PLOP3.LUT P0, PT, P0, PT, PT, 0x8, 0x80 ;  /* 0x000000000080781c */ /* 0x000fe2000070e170 */
[----:B------:R-:W-:-:S12]  /*29350*/  BRA `(.L_x_819) ;  /* 0x0000000000707947 */ /* 0x000fd80003800000 */
.L_x_826:
[----:B------:R-:W0:Y:S01]  /*29360*/  LDC R5, c[0x0][0x3b8] ;  /* 0x0000ee00ff057b82 */ /* 0x000e220000000800 */
[----:B------:R-:W-:Y:S02]  /*29370*/  PLOP3.LUT P0, PT, PT, PT, PT, 0x8, 0x80 ;  /* 0x000000000080781c */ /* 0x000fe40003f0e170 */
[----:B0-----:R-:W-:-:S13]  /*29380*/  ISETP.NE.AND P1, PT, R5, RZ, PT ;  /* 0x000000ff0500720c */ /* 0x001fda0003f25270 */
[----:B------:R-:W-:Y:S05]  /*29390*/  @!P1 BRA `(.L_x_819) ;  /* 0x0000000000609947 */ /* 0x000fea0003800000 */
[----:B------:R-:W-:Y:S01]  /*293a0*/  HFMA2 R20, -RZ, RZ, 0, 0 ;  /* 0x00000000ff147431 */ /* 0x000fe200000001ff */
[----:B------:R-:W-:Y:S01]  /*293b0*/  SHF.R.S32.HI R21, RZ, 0x1f, R5 ;  /* 0x0000001fff157819 */ /* 0x000fe20000011405 */
[----:B------:R-:W-:-:S07]  /*293c0*/  IMAD.MOV.U32 R5, RZ, RZ, RZ ;  /* 0x000000ffff057224 */ /* 0x000fce00078e00ff */
.L_x_833:
[C---:B--2---:R-:W-:Y:S01]  /*293d0*/  IMAD.SHL.U32 R19, R5.reuse, 0x8, RZ ;  /* 0x0000000805137824 */ /* 0x044fe200078e00ff */
[----:B------:R-:W-:-:S04]  /*293e0*/  SHF.L.U64.HI R6, R5, 0x3, R20 ;  /* 0x0000000305067819 */ /* 0x000fc80000010214 */
[C---:B------:R-:W-:Y:S02]  /*293f0*/  IADD3 R16, P0, PT, R19.reuse, R8, RZ ;  /* 0x0000000813107210 */ /* 0x040fe40007f1e0ff */
        /* <DEDUP_REMOVED lines=18> */
.L_x_819:
[----:B------:R-:W-:Y:S05]  /*29520*/  BSYNC.RECONVERGENT B0 ;  /* 0x0000000000007941 */ /* 0x000fea0003800200 */
.L_x_818:
[----:B------:R-:W5:Y:S01]  /*29530*/  S2UR UR6, SR_CgaCtaId ;  /* 0x00000000000679c3 */ /* 0x000f620000008800 */
[----:B0-----:R-:W-:Y:S01]  /*29540*/  IADD3 R5, PT, PT, R7, 0x1, RZ ;  /* 0x0000000107057810 */ /* 0x001fe20007ffe0ff */
[----:B------:R-:W-:Y:S01]  /*29550*/  @!P0 IMAD.MOV R5, RZ, RZ, R7 ;  /* 0x000000ffff058224 */ /* 0x000fe200078e0207 */
[----:B------:R-:W-:Y:S01]  /*29560*/  UMOV UR4, 0x400 ;  /* 0x0000040000047882 */ /* 0x000fe20000000000 */
[----:B------:R-:W-:Y:S01]  /*29570*/  VIADD R6, R4, 0x1 ;  /* 0x0000000104067836 */ /* 0x000fe20000000000 */
[----:B------:R-:W-:Y:S01]  /*29580*/  BSSY.RECONVERGENT B0, `(.L_x_834) ;  /* 0x00002e2000007945 */ /* 0x000fe20003800200 */
[----:B------:R-:W-:Y:S01]  /*29590*/  @P0 IMAD.MOV R6, RZ, RZ, R4 ;  /* 0x000000ffff060224 */ /* 0x000fe200078e0204 */
[----:B------:R-:W-:Y:S02]  /*295a0*/  ISETP.GE.AND P1, PT, R5, UR7, PT ;  /* 0x0000000705007c0c */ /* 0x000fe4000bf26270 */
[----:B-1----:R-:W-:Y:S02]  /*295b0*/  SEL R16, R8, R10, P0 ;  /* 0x0000000a08107207 */ /* 0x002fe40000000000 */
[----:B------:R-:W-:Y:S01]  /*295c0*/  SEL R17, R9, R11, P0 ;  /* 0x0000000b09117207 */ /* 0x000fe20000000000 */
[----:B-----5:R-:W-:-:S06]  /*295d0*/  ULEA UR4, UR6, UR4, 0x18 ;  /* 0x0000000406047291 */ /* 0x020fcc000f8ec0ff */
[----:B------:R-:W-:Y:S02]  /*295e0*/  @!P0 LEA R4, R6, UR4, 0x3 ;  /* 0x0000000406048c11 */ /* 0x000fe4000f8e18ff */
[----:B------:R-:W-:-:S03]  /*295f0*/  @P0 LEA R7, R5, UR4, 0x3 ;  /* 0x0000000405070c11 */ /* 0x000fc6000f8e18ff */
[----:B------:R0:W1:Y:S04]  /*29600*/  @!P0 LDS.64 R10, [R4] ;  /* 0x00000000040a8984 */ /* 0x0000680000000a00 */
[----:B------:R0:W0:Y:S01]  /*29610*/  @P0 LDS.64 R8, [R7] ;  /* 0x0000000007080984 */ /* 0x0000220000000a00 */
[----:B------:R-:W-:Y:S01]  /*29620*/  PLOP3.LUT P0, PT, PT, PT, PT, 0x8, 0x80 ;  /* 0x000000000080781c */ /* 0x000fe20003f0e170 */
[----:B------:R-:W-:-:S12]  /*29630*/  @P1 BRA `(.L_x_835) ;  /* 0x0000002c00581947 */ /* 0x000fd80003800000 */
[----:B------:R-:W-:Y:S02]  /*29640*/  ISETP.GE.AND P1, PT, R6, R3, PT ;  /* 0x000000030600720c */ /* 0x000fe40003f26270 */
[----:B------:R-:W-:-:S11]  /*29650*/  PLOP3.LUT P0, PT, PT, PT, PT, 0x80, 0x8 ;  /* 0x000000000008781c */ /* 0x000fd60003f0f070 */
[----:B------:R-:W-:Y:S05]  /*29660*/  @P1 BRA `(.L_x_835) ;  /* 0x0000002c004c1947 */ /* 0x000fea0003800000 */
[----:B---3--:R-:W3:Y:S01]  /*29670*/  LDC.64 R20, c[0x0][0x3b0] ;  /* 0x0000ec00ff147b82 */ /* 0x008ee20000000a00 */
        /* <DEDUP_REMOVED lines=16> */
[----:B------:R-:W-:Y:S01]  /*29780*/  HFMA2 R4, -RZ, RZ, -6.306171417236328125e-05, 0.01395416259765625 ;  /* 0x84222325ff047431 */ /* 0x000fe200000001ff */
[----:B------:R-:W-:Y:S01]  /*29790*/  LOP3.LUT R21, R20, 0xfffffffe, RZ, 0xc0, !PT ;  /* 0xfffffffe14157812 */ /* 0x000fe200078ec0ff */
[----:B------:R-:W-:Y:S01]  /*297a0*/  IMAD.MOV.U32 R7, RZ, RZ, -0x340d631c ;  /* 0xcbf29ce4ff077424 */ /* 0x000fe200078e00ff */
[----:B----4-:R-:W-:-:S07]  /*297b0*/  CS2R R26, SRZ ;  /* 0x00000000001a7805 */ /* 0x010fce000001ff00 */
.L_x_838:
[----:B------:R-:W-:-:S04]  /*297c0*/  LEA R22, P1, R27, R8, 0x3 ;  /* 0x000000081b167211 */ /* 0x000fc800078218ff */
[----:B------:R-:W-:-:S05]  /*297d0*/  LEA.HI.X R23, R27, R9, R26, 0x3, P1 ;  /* 0x000000091b177211 */ /* 0x000fca00008f1c1a */
[----:B--2---:R-:W2:Y:S04]  /*297e0*/  LD.E.64 R18, desc[UR8][R22.64] ;  /* 0x0000000816127980 */ /* 0x004ea8000c101b00 */
        /* <DEDUP_REMOVED lines=16> */
[----:B------:R-:W-:-:S03]  /*298f0*/  LOP3.LUT R30, R30, 0xff, R7, 0x78, !PT ;  /* 0x000000ff1e1e7812 */ /* 0x000fc600078e7807 */
[----:B------:R-:W-:Y:S02]  /*29900*/  IMAD.IADD R4, R31, 0x1, R29 ;  /* 0x000000011f047824 */ /* 0x000fe400078e021d */
[----:B---3--:R-:W-:-:S04]  /*29910*/  IMAD.WIDE.U32 R22, R30, 0x1b3, RZ ;  /* 0x000001b31e167825 */ /* 0x008fc800078e00ff */
        /* <DEDUP_REMOVED lines=76> */
[----:B------:R-:W-:Y:S01]  /*29de0*/  LEA R7, R4, R7, 0x8 ;  /* 0x0000000704077211 */ /* 0x000fe200078e40ff */
[----:B------:R-:W-:-:S04]  /*29df0*/  IMAD.MOV.U32 R4, RZ, RZ, R18 ;  /* 0x000000ffff047224 */ /* 0x000fc800078e0012 */
[----:B------:R-:W-:Y:S01]  /*29e00*/  IMAD.IADD R7, R19, 0x1, R7 ;  /* 0x0000000113077824 */ /* 0x000fe200078e0207 */
[----:B------:R-:W-:Y:S06]  /*29e10*/  @P1 BRA `(.L_x_838) ;  /* 0xfffffff800681947 */ /* 0x000fec000383ffff */
.L_x_837:
        /* <DEDUP_REMOVED lines=51> */
.L_x_836:
[----:B----4-:R-:W-:Y:S01]  /*2a150*/  IMAD.MOV.U32 R27, RZ, RZ, -0x7bdddcdb ;  /* 0x84222325ff1b7424 */ /* 0x010fe200078e00ff */
[----:B------:R-:W-:Y:S01]  /*2a160*/  MOV R26, 0xcbf29ce4 ;  /* 0xcbf29ce4001a7802 */ /* 0x000fe20000000f00 */
[----:B------:R-:W-:Y:S06]  /*2a170*/  @!P0 BRA `(.L_x_839) ;  /* 0x0000000800a48947 */ /* 0x000fec0003800000 */
[----:B------:R-:W-:Y:S01]  /*2a180*/  UISETP.NE.U32.AND UP0, UPT, UR5, URZ, UPT ;  /* 0x000000ff0500728c */ /* 0x000fe2000bf05070 */
[----:B--2---:R-:W-:Y:S01]  /*2a190*/  LOP3.LUT R18, R20, 0x1, RZ, 0xc0, !PT ;  /* 0x0000000114127812 */ /* 0x004fe200078ec0ff */
[----:B------:R-:W-:Y:S02]  /*2a1a0*/  HFMA2 R19, -RZ, RZ, 0, 0 ;  /* 0x00000000ff137431 */ /* 0x000fe400000001ff */
[----:B------:R-:W-:Y:S01]  /*2a1b0*/  IMAD.MOV.U32 R27, RZ, RZ, -0x7bdddcdb ;  /* 0x84222325ff1b7424 */ /* 0x000fe200078e00ff */
        /* <DEDUP_REMOVED lines=10> */
[----:B------:R-:W-:Y:S02]  /*2a260*/  IMAD.MOV.U32 R21, RZ, RZ, RZ ;  /* 0x000000ffff157224 */ /* 0x000fe400078e00ff */
[----:B------:R-:W-:-:S07]  /*2a270*/  IMAD.MOV.U32 R18, RZ, RZ, RZ ;  /* 0x000000ffff127224 */ /* 0x000fce00078e00ff */
.L_x_841:
        /* <DEDUP_REMOVED lines=102> */
.L_x_840:
[----:B------:R-:W-:Y:S05]  /*2a8e0*/  @P2 BRA `(.L_x_839) ;  /* 0x0000000000c82947 */ /* 0x000fea0003800000 */
[----:B-1----:R-:W-:-:S04]  /*2a8f0*/  LEA R18, P1, R19, R10, 0x3 ;  /* 0x0000000a13127211 */ /* 0x002fc800078218ff */
        /* <DEDUP_REMOVED lines=49> */
.L_x_839:
[----:B------:R-:W-:-:S04]  /*2ac10*/  ISETP.NE.U32.AND P1, PT, R4, R27, PT ;  /* 0x0000001b0400720c */ /* 0x000fc80003f25070 */
[----:B------:R-:W-:-:S13]  /*2ac20*/  ISETP.NE.AND.EX P1, PT, R7, R26, PT, P1 ;  /* 0x0000001a0700720c */ /* 0x000fda0003f25310 */
[----:B------:R-:W-:Y:S05]  /*2ac30*/  @!P1 BRA `(.L_x_842) ;  /* 0x0000001400689947 */ /* 0x000fea0003800000 */
[----:B------:R-:W-:Y:S01]  /*2ac40*/  MOV R22, 0x84222325 ;  /* 0x8422232500167802 */ /* 0x000fe20000000f00 */
[----:B--2---:R-:W-:Y:S01]  /*2ac50*/  IMAD.MOV.U32 R18, RZ, RZ, -0x340d631c ;  /* 0xcbf29ce4ff127424 */ /* 0x004fe200078e00ff */
        /* <DEDUP_REMOVED lines=17> */
.L_x_845:
        /* <DEDUP_REMOVED lines=52> */
[----:B------:R-:W-:Y:S02]  /*2b0b0*/  LEA R21, R18, R21, 0x8 ;  /* 0x0000001512157211 */ /* 0x000fe400078e40ff */
[----:B----4-:R-:W-:-:S03]  /*2b0c0*/  LOP3.LUT R18, R22, 0xff, R28, 0x78, !PT ;  /* 0x000000ff16127812 */ /* 0x010fc600078e781c */
        /* <DEDUP_REMOVED lines=45> */
[----:B------:R-:W-:Y:S01]  /*2b3a0*/  IADD3 R18, PT, PT, R23, R21, RZ ;  /* 0x0000001517127210 */ /* 0x000fe20007ffe0ff */
[----:B------:R-:W-:Y:S06]  /*2b3b0*/  @P1 BRA `(.L_x_845) ;  /* 0xfffffff8006c1947 */ /* 0x000fec000383ffff */
.L_x_844:
        /* <DEDUP_REMOVED lines=50> */
.L_x_843:
[----:B------:R-:W-:Y:S01]  /*2b6e0*/  IMAD.MOV.U32 R23, RZ, RZ, -0x7bdddcdb ;  /* 0x84222325ff177424 */ /* 0x000fe200078e00ff */
[----:B------:R-:W-:Y:S01]  /*2b6f0*/  MOV R27, 0xcbf29ce4 ;  /* 0xcbf29ce4001b7802 */ /* 0x000fe20000000f00 */
[----:B------:R-:W-:Y:S06]  /*2b700*/  @!P0 BRA `(.L_x_846) ;  /* 0x0000000800a48947 */ /* 0x000fec0003800000 */
[----:B------:R-:W-:Y:S01]  /*2b710*/  UISETP.NE.U32.AND UP0, UPT, UR5, URZ, UPT ;  /* 0x000000ff0500728c */ /* 0x000fe2000bf05070 */
[----:B------:R-:W-:Y:S01]  /*2b720*/  LOP3.LUT R4, R20, 0x1, RZ, 0xc0, !PT ;  /* 0x0000000114047812 */ /* 0x000fe200078ec0ff */
        /* <DEDUP_REMOVED lines=14> */
.L_x_848:
        /* <DEDUP_REMOVED lines=102> */
.L_x_847:
        /* <DEDUP_REMOVED lines=37> */
[----:B------:R-:W-:-:S04]  /*2c0c0*/  IMAD.WIDE.U32 R24, R4, 0x1b3, RZ ;  /* 0x000001b304187825 */ /* 0x000fc800078e00ff */
[----:B------:R-:W-:Y:S01]  /*2c0d0*/  IMAD R19, R4, 0x100, R19 ;  /* 0x0000010004137824 */ /* 0x000fe200078e0213 */
[----:B------:R-:W-:-:S04]  /*2c0e0*/  LOP3.LUT R4, R24, 0xff, R7, 0x78, !PT ;  /* 0x000000ff18047812 */ /* 0x000fc800078e7807 */
[----:B------:R-:W-:Y:S01]  /*2c0f0*/  IADD3 R19, PT, PT, R25, R19, RZ ;  /* 0x0000001319137210 */ /* 0x000fe20007ffe0ff */
[----:B------:R-:W-:-:S04]  /*2c100*/  IMAD.WIDE.U32 R24, R4, 0x1b3, RZ ;  /* 0x000001b304187825 */ /* 0x000fc800078e00ff */
[----:B------:R-:W-:Y:S01]  /*2c110*/  IMAD R19, R19, 0x1b3, RZ ;  /* 0x000001b313137824 */ /* 0x000fe200078e02ff */
[----:B------:R-:W-:-:S03]  /*2c120*/  LOP3.LUT R24, R21, R24, RZ, 0x3c, !PT ;  /* 0x0000001815187212 */ /* 0x000fc600078e3cff */
[----:B------:R-:W-:Y:S02]  /*2c130*/  IMAD R19, R4, 0x100, R19 ;  /* 0x0000010004137824 */ /* 0x000fe400078e0213 */
[----:B------:R-:W-:-:S04]  /*2c140*/  IMAD.WIDE.U32 R20, R24, 0x1b3, RZ ;  /* 0x000001b318147825 */ /* 0x000fc800078e00ff */
[----:B------:R-:W-:Y:S02]  /*2c150*/  IMAD.IADD R4, R25, 0x1, R19 ;  /* 0x0000000119047824 */ /* 0x000fe400078e0213 */
[----:B------:R-:W-:Y:S02]  /*2c160*/  IMAD.MOV.U32 R23, RZ, RZ, R20 ;  /* 0x000000ffff177224 */ /* 0x000fe400078e0014 */
[----:B------:R-:W-:-:S05]  /*2c170*/  IMAD R7, R4, 0x1b3, RZ ;  /* 0x000001b304077824 */ /* 0x000fca00078e02ff */
[----:B------:R-:W-:-:S05]  /*2c180*/  LEA R7, R24, R7, 0x8 ;  /* 0x0000000718077211 */ /* 0x000fca00078e40ff */
[----:B------:R-:W-:-:S07]  /*2c190*/  IMAD.IADD R27, R21, 0x1, R7 ;  /* 0x00000001151b7824 */ /* 0x000fce00078e0207 */
.L_x_846:
[----:B------:R-:W-:-:S04]  /*2c1a0*/  ISETP.GE.U32.AND P0, PT, R22, R23, PT ;  /* 0x000000171600720c */ /* 0x000fc80003f06070 */
[----:B------:R-:W-:-:S04]  /*2c1b0*/  ISETP.GE.U32.AND.EX P0, PT, R18, R27, PT, P0 ;  /* 0x0000001b1200720c */ /* 0x000fc80003f06100 */
[----:B------:R-:W-:Y:S01]  /*2c1c0*/  PLOP3.LUT P0, PT, P0, PT, PT, 0x8, 0x80 ;  /* 0x000000000080781c */ /* 0x000fe2000070e170 */
[----:B------:R-:W-:-:S12]  /*2c1d0*/  BRA `(.L_x_835) ;  /* 0x0000000000707947 */ /* 0x000fd80003800000 */
.L_x_842:
[----:B------:R-:W0:Y:S01]  /*2c1e0*/  LDC R4, c[0x0][0x3b8] ;  /* 0x0000ee00ff047b82 */ /* 0x000e220000000800 */
[----:B------:R-:W-:Y:S02]  /*2c1f0*/  PLOP3.LUT P0, PT, PT, PT, PT, 0x8, 0x80 ;  /* 0x000000000080781c */ /* 0x000fe40003f0e170 */
[----:B0-----:R-:W-:-:S13]  /*2c200*/  ISETP.NE.AND P1, PT, R4, RZ, PT ;  /* 0x000000ff0400720c */ /* 0x001fda0003f25270 */
[----:B------:R-:W-:Y:S05]  /*2c210*/  @!P1 BRA `(.L_x_835) ;  /* 0x0000000000609947 */ /* 0x000fea0003800000 */
[----:B------:R-:W-:Y:S01]  /*2c220*/  HFMA2 R7, -RZ, RZ, 0, 0 ;  /* 0x00000000ff077431 */ /* 0x000fe200000001ff */
[----:B------:R-:W-:Y:S01]  /*2c230*/  SHF.R.S32.HI R23, RZ, 0x1f, R4 ;  /* 0x0000001fff177819 */ /* 0x000fe20000011404 */
[----:B------:R-:W-:-:S07]  /*2c240*/  IMAD.MOV.U32 R22, RZ, RZ, RZ ;  /* 0x000000ffff167224 */ /* 0x000fce00078e00ff */
.L_x_849:
        /* <DEDUP_REMOVED lines=21> */
.L_x_835:
[----:B------:R-:W-:Y:S05]  /*2c3a0*/  BSYNC.RECONVERGENT B0 ;  /* 0x0000000000007941 */ /* 0x000fea0003800200 */
.L_x_834:
[----:B------:R-:W5:Y:S01]  /*2c3b0*/  S2UR UR6, SR_CgaCtaId ;  /* 0x00000000000679c3 */ /* 0x000f620000008800 */
[C---:B0-----:R-:W-:Y:S01]  /*2c3c0*/  VIADD R4, R5.reuse, 0x1 ;  /* 0x0000000105047836 */ /* 0x041fe20000000000 */
[----:B------:R-:W-:Y:S01]  /*2c3d0*/  @!P0 IADD3 R4, PT, PT, R5, RZ, RZ ;  /* 0x000000ff05048210 */ /* 0x000fe20007ffe0ff */
[----:B------:R-:W-:Y:S01]  /*2c3e0*/  UMOV UR4, 0x400 ;  /* 0x0000040000047882 */ /* 0x000fe20000000000 */
[----:B---3--:R-:W-:Y:S01]  /*2c3f0*/  IADD3 R20, PT, PT, R6, 0x1, RZ ;  /* 0x0000000106147810 */ /* 0x008fe20007ffe0ff */
[----:B------:R-:W-:Y:S01]  /*2c400*/  @P0 IMAD.MOV R20, RZ, RZ, R6 ;  /* 0x000000ffff140224 */ /* 0x000fe200078e0206 */
[----:B------:R-:W-:Y:S01]  /*2c410*/  ISETP.GE.AND P1, PT, R4, UR7, PT ;  /* 0x0000000704007c0c */ /* 0x000fe2000bf26270 */
[----:B------:R-:W-:Y:S01]  /*2c420*/  BSSY.RECONVERGENT B0, `(.L_x_850) ;  /* 0x00002e0000007945 */ /* 0x000fe20003800200 */
[----:B-12---:R-:W-:Y:S02]  /*2c430*/  SEL R18, R8, R10, P0 ;  /* 0x0000000a08127207 */ /* 0x006fe40000000000 */
[----:B------:R-:W-:Y:S01]  /*2c440*/  SEL R19, R9, R11, P0 ;  /* 0x0000000b09137207 */ /* 0x000fe20000000000 */
[----:B-----5:R-:W-:-:S06]  /*2c450*/  ULEA UR4, UR6, UR4, 0x18 ;  /* 0x0000000406047291 */ /* 0x020fcc000f8ec0ff */
[----:B------:R-:W-:Y:S02]  /*2c460*/  @!P0 LEA R5, R20, UR4, 0x3 ;  /* 0x0000000414058c11 */ /* 0x000fe4000f8e18ff */
[----:B------:R-:W-:-:S03]  /*2c470*/  @P0 LEA R6, R4, UR4, 0x3 ;  /* 0x0000000404060c11 */ /* 0x000fc6000f8e18ff */
[----:B------:R0:W1:Y:S04]  /*2c480*/  @!P0 LDS.64 R10, [R5] ;  /* 0x00000000050a8984 */ /* 0x0000680000000a00 */
[----:B------:R0:W2:Y:S01]  /*2c490*/  @P0 LDS.64 R8, [R6] ;  /* 0x0000000006080984 */ /* 0x0000a20000000a00 */
[----:B------:R-:W-:Y:S01]  /*2c4a0*/  PLOP3.LUT P0, PT, PT, PT, PT, 0x8, 0x80 ;  /* 0x000000000080781c */ /* 0x000fe20003f0e170 */
[----:B------:R-:W-:-:S12]  /*2c4b0*/  @P1 BRA `(.L_x_851) ;  /* 0x0000002c00581947 */ /* 0x000fd80003800000 */
[----:B------:R-:W-:Y:S02]  /*2c4c0*/  ISETP.GE.AND P1, PT, R20, R3, PT ;  /* 0x000000031400720c */ /* 0x000fe40003f26270 */
[----:B------:R-:W-:-:S11]  /*2c4d0*/  PLOP3.LUT P0, PT, PT, PT, PT, 0x80, 0x8 ;  /* 0x000000000008781c */ /* 0x000fd60003f0f070 */
[----:B------:R-:W-:Y:S05]  /*2c4e0*/  @P1 BRA `(.L_x_851) ;  /* 0x0000002c004c1947 */ /* 0x000fea0003800000 */
[----:B------:R-:W3:Y:S01]  /*2c4f0*/  LDC.64 R24, c[0x0][0x3b0] ;  /* 0x0000ec00ff187b82 */ /* 0x000ee20000000a00 */
[----:B0-----:R-:W-:Y:S02]  /*2c500*/  IMAD.MOV.U32 R6, RZ, RZ, -0x7bdddcdb ;  /* 0x84222325ff067424 */ /* 0x001fe400078e00ff */
[----:B------:R-:W-:Y:S01]  /*2c510*/  IMAD.MOV.U32 R5, RZ, RZ, -0x340d631c ;  /* 0xcbf29ce4ff057424 */ /* 0x000fe200078e00ff */
[----:B---3--:R-:W-:-:S04]  /*2c520*/  ISETP.NE.U32.AND P0, PT, R24, RZ, PT ;  /* 0x000000ff1800720c */ /* 0x008fc80003f05070 */
[----:B------:R-:W-:-:S13]  /*2c530*/  ISETP.NE.AND.EX P0, PT, R25, RZ, PT, P0 ;  /* 0x000000ff1900720c */ /* 0x000fda0003f05300 */
[----:B------:R-:W-:Y:S05]  /*2c540*/  @!P0 BRA `(.L_x_852) ;  /* 0x0000000800a08947 */ /* 0x000fea0003800000 */
        /* <DEDUP_REMOVED lines=16> */
.L_x_854:
[----:B--2---:R-:W-:-:S04]  /*2c650*/  LEA R28, P1, R21, R8, 0x3 ;  /* 0x00000008151c7211 */ /* 0x004fc800078218ff */
[----:B------:R-:W-:-:S05]  /*2c660*/  LEA.HI.X R29, R21, R9, R22, 0x3, P1 ;  /* 0x00000009151d7211 */ /* 0x000fca00008f1c16 */
[----:B----4-:R-:W2:Y:S04]  /*2c670*/  LD.E.64 R26, desc[UR8][R28.64] ;  /* 0x000000081c1a7980 */ /* 0x010ea8000c101b00 */
        /* <DEDUP_REMOVED lines=19> */
[----:B---3--:R-:W-:-:S03]  /*2c7b0*/  IMAD.WIDE.U32 R28, R34, 0x1b3, RZ ;  /* 0x000001b3221c7825 */ /* 0x008fc600078e00ff */
        /* <DEDUP_REMOVED lines=79> */
.L_x_853:
        /* <DEDUP_REMOVED lines=50> */
.L_x_852:
        /* <DEDUP_REMOVED lines=19> */
.L_x_857:
[----:B-1----:R-:W-:-:S04]  /*2d100*/  LEA R34, P1, R21, R10, 0x3 ;  /* 0x0000000a15227211 */ /* 0x002fc800078218ff */
[----:B------:R-:W-:-:S05]  /*2d110*/  LEA.HI.X R35, R21, R11, R22, 0x3, P1 ;  /* 0x0000000b15237211 */ /* 0x000fca00008f1c16 */
[----:B----4-:R-:W3:Y:S04]  /*2d120*/  LD.E.64 R26, desc[UR8][R34.64] ;  /* 0x00000008221a7980 */ /* 0x010ee8000c101b00 */
[----:B------:R-:W4:Y:S01]  /*2d130*/  LD.E.64 R28, desc[UR8][R34.64+0x8] ;  /* 0x00000808221c7980 */ /* 0x000f22000c101b00 */
[----:B------:R-:W-:Y:S01]  /*2d140*/  IMAD R30, R30, 0x1b3, RZ ;  /* 0x000001b31e1e7824 */ /* 0x000fe200078e02ff */
[----:B------:R-:W-:-:S05]  /*2d150*/  IADD3 R21, P1, PT, R21, 0x2, RZ ;  /* 0x0000000215157810 */ /* 0x000fca0007f3e0ff */
[----:B------:R-:W-:Y:S01]  /*2d160*/  IMAD.X R22, RZ, RZ, R22, P1 ;  /* 0x000000ffff167224 */ /* 0x000fe200008e0616 */
[----:B------:R-:W-:-:S04]  /*2d170*/  ISETP.NE.U32.AND P1, PT, R21, R7, PT ;  /* 0x000000071500720c */ /* 0x000fc80003f25070 */
[----:B0-----:R-:W-:Y:S02]  /*2d180*/  ISETP.NE.AND.EX P1, PT, R22, R32, PT, P1 ;  /* 0x000000201600720c */ /* 0x001fe40003f25310 */
[----:B---3--:R-:W-:-:S05]  /*2d190*/  LOP3.LUT R25, R25, 0xff, R26, 0x78, !PT ;  /* 0x000000ff19197812 */ /* 0x008fca00078e781a */
[C---:B------:R-:W-:Y:S02]  /*2d1a0*/  IMAD R23, R25.reuse, 0x100, R30 ;  /* 0x0000010019177824 */ /* 0x040fe400078e021e */
[----:B------:R-:W-:-:S05]  /*2d1b0*/  IMAD.WIDE.U32 R30, R25, 0x1b3, RZ ;  /* 0x000001b3191e7825 */ /* 0x000fca00078e00ff */
[----:B------:R-:W-:Y:S02]  /*2d1c0*/  IADD3 R25, PT, PT, R31, R23, RZ ;  /* 0x000000171f197210 */ /* 0x000fe40007ffe0ff */
[----:B------:R-:W-:-:S03]  /*2d1d0*/  SHF.R.U64 R23, R26, 0x8, R27 ;  /* 0x000000081a177819 */ /* 0x000fc6000000121b */
[----:B------:R-:W-:Y:S01]  /*2d1e0*/  IMAD R25, R25, 0x1b3, RZ ;  /* 0x000001b319197824 */ /* 0x000fe200078e02ff */
[----:B------:R-:W-:Y:S02]  /*2d1f0*/  LOP3.LUT R30, R30, 0xff, R23, 0x78, !PT ;  /* 0x000000ff1e1e7812 */ /* 0x000fe400078e7817 */
[----:B------:R-:W-:-:S03]  /*2d200*/  SHF.R.U64 R23, R26, 0x10, R27 ;  /* 0x000000101a177819 */ /* 0x000fc6000000121b */
[C---:B------:R-:W-:Y:S02]  /*2d210*/  IMAD R25, R30.reuse, 0x100, R25 ;  /* 0x000001001e197824 */ /* 0x040fe400078e0219 */
[----:B------:R-:W-:-:S04]  /*2d220*/  IMAD.WIDE.U32 R30, R30, 0x1b3, RZ ;  /* 0x000001b31e1e7825 */ /* 0x000fc800078e00ff */
[----:B------:R-:W-:Y:S01]  /*2d230*/  IMAD.IADD R25, R31, 0x1, R25 ;  /* 0x000000011f197824 */ /* 0x000fe200078e0219 */
[----:B------:R-:W-:Y:S02]  /*2d240*/  LOP3.LUT R30, R30, 0xff, R23, 0x78, !PT ;  /* 0x000000ff1e1e7812 */ /* 0x000fe400078e7817 */
[----:B------:R-:W-:Y:S01]  /*2d250*/  SHF.R.U64 R23, R26, 0x18, R27 ;  /* 0x000000181a177819 */ /* 0x000fe2000000121b */
        /* <DEDUP_REMOVED lines=18> */
[C---:B------:R-:W-:Y:S01]  /*2d380*/  LEA R25, R30.reuse, R25, 0x8 ;  /* 0x000000191e197211 */ /* 0x040fe200078e40ff */
[----:B------:R-:W-:Y:S01]  /*2d390*/  IMAD.WIDE.U32 R30, R30, 0x1b3, RZ ;  /* 0x000001b31e1e7825 */ /* 0x000fe200078e00ff */
[----:B------:R-:W-:-:S03]  /*2d3a0*/  SHF.R.U32.HI R27, RZ, 0x18, R27 ;  /* 0x00000018ff1b7819 */ /* 0x000fc6000001161b */
[----:B------:R-:W-:Y:S01]  /*2d3b0*/  IMAD.IADD R25, R31, 0x1, R25 ;  /* 0x000000011f197824 */ /* 0x000fe200078e0219 */
[----:B------:R-:W-:-:S03]  /*2d3c0*/  LOP3.LUT R30, R30, 0xff, R23, 0x78, !PT ;  /* 0x000000ff1e1e7812 */ /* 0x000fc600078e7817 */
        /* <DEDUP_REMOVED lines=57> */
.L_x_856:
[----:B------:R-:W-:Y:S05]  /*2d760*/  @P2 BRA `(.L_x_855) ;  /* 0x0000000000c82947 */ /* 0x000fea0003800000 */
[----:B-1----:R-:W-:-:S04]  /*2d770*/  LEA R22, P1, R7, R10, 0x3 ;  /* 0x0000000a07167211 */ /* 0x002fc800078218ff */
[----:B------:R-:W-:-:S06]  /*2d780*/  LEA.HI.X R23, R7, R11, R32, 0x3, P1 ;  /* 0x0000000b07177211 */ /* 0x000fcc00008f1c20 */
[----:B------:R-:W3:Y:S01]  /*2d790*/  LD.E.64 R22, desc[UR8][R22.64] ;  /* 0x0000000816167980 */ /* 0x000ee2000c101b00 */
[----:B------:R-:W-:Y:S01]  /*2d7a0*/  IMAD R30, R30, 0x1b3, RZ ;  /* 0x000001b31e1e7824 */ /* 0x000fe200078e02ff */
[----:B---3--:R-:W-:Y:S02]  /*2d7b0*/  LOP3.LUT R25, R25, 0xff, R22, 0x78, !PT ;  /* 0x000000ff19197812 */ /* 0x008fe400078e7816 */
[----:B------:R-:W-:Y:S02]  /*2d7c0*/  SHF.R.U64 R7, R22, 0x8, R23 ;  /* 0x0000000816077819 */ /* 0x000fe40000001217 */
[C---:B------:R-:W-:Y:S01]  /*2d7d0*/  LEA R21, R25.reuse, R30, 0x8 ;  /* 0x0000001e19157211 */ /* 0x040fe200078e40ff */
[----:B----4-:R-:W-:-:S04]  /*2d7e0*/  IMAD.WIDE.U32 R26, R25, 0x1b3, RZ ;  /* 0x000001b3191a7825 */ /* 0x010fc800078e00ff */
        /* <DEDUP_REMOVED lines=42> */
.L_x_855:
        /* <DEDUP_REMOVED lines=22> */
.L_x_861:
[----:B--2---:R-:W-:-:S04]  /*2dbf0*/  LEA R28, P1, R21, R8, 0x3 ;  /* 0x00000008151c7211 */ /* 0x004fc800078218ff */
[----:B------:R-:W-:-:S05]  /*2dc00*/  LEA.HI.X R29, R21, R9, R6, 0x3, P1 ;  /* 0x00000009151d7211 */ /* 0x000fca00008f1c06 */
[----:B----4-:R-:W2:Y:S04]  /*2dc10*/  LD.E.64 R26, desc[UR8][R28.64] ;  /* 0x000000081c1a7980 */ /* 0x010ea8000c101b00 */
[----:B------:R3:W4:Y:S01]  /*2dc20*/  LD.E.64 R30, desc[UR8][R28.64+0x8] ;  /* 0x000008081c1e7980 */ /* 0x000722000c101b00 */
[----:B------:R-:W-:Y:S01]  /*2dc30*/  IMAD R34, R7, 0x1b3, RZ ;  /* 0x000001b307227824 */ /* 0x000fe200078e02ff */
[----:B------:R-:W-:-:S04]  /*2dc40*/  IADD3 R21, P1, PT, R21, 0x2, RZ ;  /* 0x0000000215157810 */ /* 0x000fc80007f3e0ff */
[----:B------:R-:W-:Y:S02]  /*2dc50*/  IADD3.X R6, PT, PT, RZ, R6, RZ, P1, !PT ;  /* 0x00000006ff067210 */ /* 0x000fe40000ffe4ff */
[----:B------:R-:W-:-:S04]  /*2dc60*/  ISETP.NE.U32.AND P1, PT, R21, R5, PT ;  /* 0x000000051500720c */ /* 0x000fc80003f25070 */
[----:B0-----:R-:W-:Y:S02]  /*2dc70*/  ISETP.NE.AND.EX P1, PT, R6, R32, PT, P1 ;  /* 0x000000200600720c */ /* 0x001fe40003f25310 */
        /* <DEDUP_REMOVED lines=88> */
[----:B------:R-:W-:-:S04]  /*2e200*/  IMAD.WIDE.U32 R22, R7, 0x1b3, RZ ;  /* 0x000001b307167825 */ /* 0x000fc800078e00ff */
[----:B------:R-:W-:-:S04]  /*2e210*/  IMAD R7, R7, 0x100, R26 ;  /* 0x0000010007077824 */ /* 0x000fc800078e021a */
[----:B------:R-:W-:Y:S01]  /*2e220*/  IMAD.IADD R7, R23, 0x1, R7 ;  /* 0x0000000117077824 */ /* 0x000fe200078e0207 */
[----:B------:R-:W-:Y:S06]  /*2e230*/  @P1 BRA `(.L_x_861) ;  /* 0xfffffff8006c1947 */ /* 0x000fec000383ffff */
.L_x_860:
[----:B------:R-:W-:Y:S05]  /*2e240*/  @P2 BRA `(.L_x_859) ;  /* 0x0000000000c42947 */ /* 0x000fea0003800000 */
[----:B--2---:R-:W-:-:S04]  /*2e250*/  LEA R26, P1, R5, R8, 0x3 ;  /* 0x00000008051a7211 */ /* 0x004fc800078218ff */
[----:B----4-:R-:W-:-:S06]  /*2e260*/  LEA.HI.X R27, R5, R9, R32, 0x3, P1 ;  /* 0x00000009051b7211 */ /* 0x010fcc00008f1c20 */
        /* <DEDUP_REMOVED lines=47> */
.L_x_859:
[----:B------:R-:W-:Y:S02]  /*2e560*/  IMAD.MOV.U32 R23, RZ, RZ, -0x7bdddcdb ;  /* 0x84222325ff177424 */ /* 0x000fe400078e00ff */
        /* <DEDUP_REMOVED lines=18> */
.L_x_864:
[----:B-1----:R-:W-:-:S04]  /*2e690*/  LEA R32, P0, R30, R10, 0x3 ;  /* 0x0000000a1e207211 */ /* 0x002fc800078018ff */
[----:B------:R-:W-:-:S05]  /*2e6a0*/  LEA.HI.X R33, R30, R11, R21, 0x3, P0 ;  /* 0x0000000b1e217211 */ /* 0x000fca00000f1c15 */
[----:B----4-:R-:W3:Y:S04]  /*2e6b0*/  LD.E.64 R26, desc[UR8][R32.64] ;  /* 0x00000008201a7980 */ /* 0x010ee8000c101b00 */
[----:B------:R1:W4:Y:S01]  /*2e6c0*/  LD.E.64 R24, desc[UR8][R32.64+0x8] ;  /* 0x0000080820187980 */ /* 0x000322000c101b00 */
        /* <DEDUP_REMOVED lines=98> */
.L_x_863:
[----:B------:R-:W-:Y:S05]  /*2ecf0*/  @P1 BRA `(.L_x_862) ;  /* 0x0000000000c81947 */ /* 0x000fea0003800000 */
[----:B-1----:R-:W-:-:S04]  /*2ed00*/  LEA R24, P0, R5, R10, 0x3 ;  /* 0x0000000a05187211 */ /* 0x002fc800078018ff */
[----:B------:R-:W-:-:S06]  /*2ed10*/  LEA.HI.X R25, R5, R11, R6, 0x3, P0 ;  /* 0x0000000b05197211 */ /* 0x000fcc00000f1c06 */
[----:B------:R-:W3:Y:S01]  /*2ed20*/  LD.E.64 R24, desc[UR8][R24.64] ;  /* 0x0000000818187980 */ /* 0x000ee2000c101b00 */
[----:B------:R-:W-:Y:S01]  /*2ed30*/  IMAD R28, R28, 0x1b3, RZ ;  /* 0x000001b31c1c7824 */ /* 0x000fe200078e02ff */
[----:B---3--:R-:W-:Y:S02]  /*2ed40*/  LOP3.LUT R23, R23, 0xff, R24, 0x78, !PT ;  /* 0x000000ff17177812 */ /* 0x008fe400078e7818 */
[----:B------:R-:W-:-:S03]  /*2ed50*/  SHF.R.U64 R5, R24, 0x8, R25 ;  /* 0x0000000818057819 */ /* 0x000fc60000001219 */
[C---:B----4-:R-:W-:Y:S01]  /*2ed60*/  IMAD.WIDE.U32 R26, R23.reuse, 0x1b3, RZ ;  /* 0x000001b3171a7825 */ /* 0x050fe200078e00ff */
        /* <DEDUP_REMOVED lines=43> */
.L_x_862:
[----:B------:R-:W-:-:S04]  /*2f020*/  ISETP.GE.U32.AND P0, PT, R22, R23, PT ;  /* 0x000000171600720c */ /* 0x000fc80003f06070 */
[----:B------:R-:W-:-:S04]  /*2f030*/  ISETP.GE.U32.AND.EX P0, PT, R7, R28, PT, P0 ;  /* 0x0000001c0700720c */ /* 0x000fc80003f06100 */
[----:B------:R-:W-:Y:S01]  /*2f040*/  PLOP3.LUT P0, PT, P0, PT, PT, 0x8, 0x80 ;  /* 0x000000000080781c */ /* 0x000fe2000070e170 */
[----:B------:R-:W-:-:S12]  /*2f050*/  BRA `(.L_x_851) ;  /* 0x0000000000707947 */ /* 0x000fd80003800000 */
.L_x_858:
[----:B------:R-:W0:Y:S01]  /*2f060*/  LDC R5, c[0x0][0x3b8] ;  /* 0x0000ee00ff057b82 */ /* 0x000e220000000800 */
[----:B------:R-:W-:Y:S02]  /*2f070*/  PLOP3.LUT P0, PT, PT, PT, PT, 0x8, 0x80 ;  /* 0x000000000080781c */ /* 0x000fe40003f0e170 */
[----:B0-----:R-:W-:-:S13]  /*2f080*/  ISETP.NE.AND P1, PT, R5, RZ, PT ;  /* 0x000000ff0500720c */ /* 0x001fda0003f25270 */
[----:B------:R-:W-:Y:S05]  /*2f090*/  @!P1 BRA `(.L_x_851) ;  /* 0x0000000000609947 */ /* 0x000fea0003800000 */
[----:B------:R-:W-:Y:S01]  /*2f0a0*/  HFMA2 R26, -RZ, RZ, 0, 0 ;  /* 0x00000000ff1a7431 */ /* 0x000fe200000001ff */
[----:B------:R-:W-:Y:S01]  /*2f0b0*/  SHF.R.S32.HI R21, RZ, 0x1f, R5 ;  /* 0x0000001fff157819 */ /* 0x000fe20000011405 */
[----:B------:R-:W-:-:S07]  /*2f0c0*/  IMAD.MOV.U32 R5, RZ, RZ, RZ ;  /* 0x000000ffff057224 */ /* 0x000fce00078e00ff */
.L_x_865:
        /* <DEDUP_REMOVED lines=21> */
.L_x_851:
[----:B------:R-:W-:Y:S05]  /*2f220*/  BSYNC.RECONVERGENT B0 ;  /* 0x0000000000007941 */ /* 0x000fea0003800200 */
.L_x_850:
[----:B------:R-:W3:Y:S01]  /*2f230*/  S2UR UR6, SR_CgaCtaId ;  /* 0x00000000000679c3 */ /* 0x000ee20000008800 */
[----:B0-----:R-:W-:Y:S01]  /*2f240*/  IADD3 R6, PT, PT, R4, 0x1, RZ ;  /* 0x0000000104067810 */ /* 0x001fe20007ffe0ff */
[----:B------:R-:W-:Y:S01]  /*2f250*/  @!P0 IMAD.MOV R6, RZ, RZ, R4 ;  /* 0x000000ffff068224 */ /* 0x000fe200078e0204 */
[----:B------:R-:W-:Y:S01]  /*2f260*/  UMOV UR4, 0x400 ;  /* 0x0000040000047882 */ /* 0x000fe20000000000 */
        /* <DEDUP_REMOVED lines=38> */
.L_x_870:
        /* <DEDUP_REMOVED lines=42> */
[----:B------:R-:W-:-:S03]  /*2f770*/  SHF.R.U32.HI R5, RZ, 0x10, R29 ;  /* 0x00000010ff057819 */ /* 0x000fc6000001161d */
[----:B------:R-:W-:Y:S01]  /*2f780*/  IMAD R25, R25, 0x1b3, RZ ;  /* 0x000001b319197824 */ /* 0x000fe200078e02ff */
[----:B------:R-:W-:-:S05]  /*2f790*/  LOP3.LUT R4, R4, 0xff, R5, 0x78, !PT ;  /* 0x000000ff04047812 */ /* 0x000fca00078e7805 */
[C---:B----4-:R-:W-:Y:S01]  /*2f7a0*/  IMAD R27, R4.reuse, 0x100, R25 ;  /* 0x00000100041b7824 */ /* 0x050fe200078e0219 */
[----:B------:R-:W-:Y:S01]  /*2f7b0*/  SHF.R.U32.HI R25, RZ, 0x18, R29 ;  /* 0x00000018ff197819 */ /* 0x000fe2000001161d */
[----:B------:R-:W-:-:S04]  /*2f7c0*/  IMAD.WIDE.U32 R4, R4, 0x1b3, RZ ;  /* 0x000001b304047825 */ /* 0x000fc800078e00ff */
[----:B------:R-:W-:Y:S01]  /*2f7d0*/  IMAD.IADD R5, R5, 0x1, R27 ;  /* 0x0000000105057824 */ /* 0x000fe200078e021b */
[----:B------:R-:W-:-:S03]  /*2f7e0*/  LOP3.LUT R25, R25, R4, RZ, 0x3c, !PT ;  /* 0x0000000419197212 */ /* 0x000fc600078e3cff */
[----:B------:R-:W-:Y:S02]  /*2f7f0*/  IMAD R28, R5, 0x1b3, RZ ;  /* 0x000001b3051c7824 */ /* 0x000fe400078e02ff */
[----:B------:R-:W-:-:S03]  /*2f800*/  IMAD.WIDE.U32 R4, R25, 0x1b3, RZ ;  /* 0x000001b319047825 */ /* 0x000fc600078e00ff */
        /* <DEDUP_REMOVED lines=47> */
[----:B------:R-:W-:Y:S01]  /*2fb00*/  IADD3 R5, PT, PT, R5, R25, RZ ;  /* 0x0000001905057210 */ /* 0x000fe20007ffe0ff */
[----:B------:R-:W-:Y:S06]  /*2fb10*/  @P1 BRA `(.L_x_870) ;  /* 0xfffffff8006c1947 */ /* 0x000fec000383ffff */
.L_x_869:
[----:B------:R-:W-:Y:S05]  /*2fb20*/  @P2 BRA `(.L_x_868) ;  /* 0x0000000000c42947 */ /* 0x000fea0003800000 */
[----:B--2---:R-:W-:-:S04]  /*2fb30*/  LEA R26, P1, R7, R8, 0x3 ;  /* 0x00000008071a7211 */ /* 0x004fc800078218ff */
[----:B----4-:R-:W-:-:S06]  /*2fb40*/  LEA.HI.X R27, R7, R9, R34, 0x3, P1 ;  /* 0x00000009071b7211 */ /* 0x010fcc00008f1c22 */
        /* <DEDUP_REMOVED lines=47> */
.L_x_868:
        /* <DEDUP_REMOVED lines=19> */
.L_x_873:
[----:B-1----:R-:W-:-:S04]  /*2ff70*/  LEA R36, P1, R7, R10, 0x3 ;  /* 0x0000000a07247211 */ /* 0x002fc800078218ff */
[----:B------:R-:W-:-:S05]  /*2ff80*/  LEA.HI.X R37, R7, R11, R32, 0x3, P1 ;  /* 0x0000000b07257211 */ /* 0x000fca00008f1c20 */
[----:B------:R-:W3:Y:S04]  /*2ff90*/  LD.E.64 R28, desc[UR8][R36.64] ;  /* 0x00000008241c7980 */ /* 0x000ee8000c101b00 */
[----:B----4-:R-:W4:Y:S01]  /*2ffa0*/  LD.E.64 R26, desc[UR8][R36.64+0x8] ;  /* 0x00000808241a7980 */ /* 0x010f22000c101b00 */
        /* <DEDUP_REMOVED lines=93> */
[----:B------:R-:W-:-:S04]  /*30580*/  IMAD.WIDE.U32 R26, R28, 0x1b3, RZ ;  /* 0x000001b31c1a7825 */ /* 0x000fc800078e00ff */
[----:B------:R-:W-:Y:S02]  /*30590*/  IMAD R29, R28, 0x100, R25 ;  /* 0x000001001c1d7824 */ /* 0x000fe400078e0219 */
[----:B------:R-:W-:-:S03]  /*305a0*/  IMAD.MOV.U32 R25, RZ, RZ, R26 ;  /* 0x000000ffff197224 */ /* 0x000fc600078e001a */
[----:B------:R-:W-:Y:S01]  /*305b0*/  IADD3 R30, PT, PT, R27, R29, RZ ;  /* 0x0000001d1b1e7210 */ /* 0x000fe20007ffe0ff */
[----:B------:R-:W-:Y:S06]  /*305c0*/  @P1 BRA `(.L_x_873) ;  /* 0xfffffff800681947 */ /* 0x000fec000383ffff */
.L_x_872:
[----:B------:R-:W-:Y:S05]  /*305d0*/  @P2 BRA `(.L_x_871) ;  /* 0x0000000000c82947 */ /* 0x000fea0003800000 */
[----:B-1----:R-:W-:-:S04]  /*305e0*/  LEA R26, P1, R34, R10, 0x3 ;  /* 0x0000000a221a7211 */ /* 0x002fc800078218ff */
[----:B----4-:R-:W-:-:S06]  /*305f0*/  LEA.HI.X R27, R34, R11, R23, 0x3, P1 ;  /* 0x0000000b221b7211 */ /* 0x010fcc00008f1c17 */
        /* <DEDUP_REMOVED lines=48> */
.L_x_871:
        /* <DEDUP_REMOVED lines=22> */
.L_x_877:
        /* <DEDUP_REMOVED lines=15> */
[----:B------:R-:W-:Y:S02]  /*30b50*/  LOP3.LUT R30, R30, 0xff, R7, 0x78, !PT ;  /* 0x000000ff1e1e7812 */ /* 0x000fe400078e7807 */
[----:B------:R-:W-:Y:S02]  /*30b60*/  SHF.R.U64 R7, R26, 0x10, R27 ;  /* 0x000000101a077819 */ /* 0x000fe4000000121b */
[C---:B------:R-:W-:Y:S01]  /*30b70*/  LEA R25, R30.reuse, R25, 0x8 ;  /* 0x000000191e197211 */ /* 0x040fe200078e40ff */
[----:B------:R-:W-:-:S04]  /*30b80*/  IMAD.WIDE.U32 R30, R30, 0x1b3, RZ ;  /* 0x000001b31e1e7825 */ /* 0x000fc800078e00ff */
[----:B------:R-:W-:Y:S01]  /*30b90*/  IMAD.IADD R25, R31, 0x1, R25 ;  /* 0x000000011f197824 */ /* 0x000fe200078e0219 */
[----:B---3--:R-:W-:Y:S02]  /*30ba0*/  LOP3.LUT R28, R30, 0xff, R7, 0x78, !PT ;  /* 0x000000ff1e1c7812 */ /* 0x008fe400078e7807 */
[----:B------:R-:W-:Y:S01]  /*30bb0*/  SHF.R.U64 R7, R26, 0x18, R27 ;  /* 0x000000181a077819 */ /* 0x000fe2000000121b */
        /* <DEDUP_REMOVED lines=16> */
[----:B------:R-:W-:Y:S02]  /*30cc0*/  LOP3.LUT R28, R28, 0xff, R7, 0x78, !PT ;  /* 0x000000ff1c1c7812 */ /* 0x000fe400078e7807 */
[--C-:B------:R-:W-:Y:S02]  /*30cd0*/  SHF.R.U32.HI R7, RZ, 0x10, R27.reuse ;  /* 0x00000010ff077819 */ /* 0x100fe4000001161b */
[----:B------:R-:W-:Y:S01]  /*30ce0*/  SHF.R.U32.HI R27, RZ, 0x18, R27 ;  /* 0x00000018ff1b7819 */ /* 0x000fe2000001161b */
        /* <DEDUP_REMOVED lines=60> */
.L_x_876:
[----:B------:R-:W-:Y:S05]  /*310b0*/  @P2 BRA `(.L_x_875) ;  /* 0x0000000000c42947 */ /* 0x000fea0003800000 */
[----:B--2---:R-:W-:-:S04]  /*310c0*/  LEA R4, P1, R5, R8, 0x3 ;  /* 0x0000000805047211 */ /* 0x004fc800078218ff */
[----:B------:R-:W-:-:S06]  /*310d0*/  LEA.HI.X R5, R5, R9, R34, 0x3, P1 ;  /* 0x0000000905057211 */ /* 0x000fcc00008f1c22 */
[----:B------:R-:W2:Y:S01]  /*310e0*/  LD.E.64 R4, desc[UR8][R4.64] ;  /* 0x0000000804047980 */ /* 0x000ea2000c101b00 */
[----:B------:R-:W-:Y:S01]  /*310f0*/  IMAD R7, R7, 0x1b3, RZ ;  /* 0x000001b307077824 */ /* 0x000fe200078e02ff */
        /* <DEDUP_REMOVED lines=41> */
[----:B------:R-:W-:-:S04]  /*31390*/  IMAD.IADD R4, R27, 0x1, R23 ;  /* 0x000000011b047824 */ /* 0x000fc800078e0217 */
[----:B------:R-:W-:-:S05]  /*313a0*/  IMAD R5, R4, 0x1b3, RZ ;  /* 0x000001b304057824 */ /* 0x000fca00078e02ff */
[----:B------:R-:W-:-:S05]  /*313b0*/  LEA R5, R26, R5, 0x8 ;  /* 0x000000051a057211 */ /* 0x000fca00078e40ff */
[----:B------:R-:W-:-:S07]  /*313c0*/  IMAD.IADD R7, R31, 0x1, R5 ;  /* 0x000000011f077824 */ /* 0x000fce00078e0205 */
.L_x_875:
        /* <DEDUP_REMOVED lines=18> */
.L_x_880:
[----:B-1----:R-:W-:-:S04]  /*314f0*/  LEA R34, P0, R32, R10, 0x3 ;  /* 0x0000000a20227211 */ /* 0x002fc800078018ff */
[----:B------:R-:W-:-:S05]  /*31500*/  LEA.HI.X R35, R32, R11, R23, 0x3, P0 ;  /* 0x0000000b20237211 */ /* 0x000fca00000f1c17 */
[----:B------:R-:W3:Y:S04]  /*31510*/  LD.E.64 R24, desc[UR8][R34.64] ;  /* 0x0000000822187980 */ /* 0x000ee8000c101b00 */
[----:B----4-:R-:W4:Y:S01]  /*31520*/  LD.E.64 R26, desc[UR8][R34.64+0x8] ;  /* 0x00000808221a7980 */ /* 0x010f22000c101b00 */
[----:B------:R-:W-:Y:S01]  /*31530*/  IMAD R28, R28, 0x1b3, RZ ;  /* 0x000001b31c1c7824 */ /* 0x000fe200078e02ff */
[----:B------:R-:W-:-:S05]  /*31540*/  IADD3 R32, P0, PT, R32, 0x2, RZ ;  /* 0x0000000220207810 */ /* 0x000fca0007f1e0ff */
[----:B------:R-:W-:Y:S01]  /*31550*/  IMAD.X R23, RZ, RZ, R23, P0 ;  /* 0x000000ffff177224 */ /* 0x000fe200000e0617 */
[----:B------:R-:W-:-:S04]  /*31560*/  ISETP.NE.U32.AND P0, PT, R32, R5, PT ;  /* 0x000000052000720c */ /* 0x000fc80003f05070 */
[----:B0-----:R-:W-:Y:S02]  /*31570*/  ISETP.NE.AND.EX P0, PT, R23, R4, PT, P0 ;  /* 0x000000041700720c */ /* 0x001fe40003f05300 */
[----:B---3--:R-:W-:-:S05]  /*31580*/  LOP3.LUT R29, R29, 0xff, R24, 0x78, !PT ;  /* 0x000000ff1d1d7812 */ /* 0x008fca00078e7818 */
        /* <DEDUP_REMOVED lines=92> */
.L_x_879:
[----:B------:R-:W-:Y:S05]  /*31b50*/  @P1 BRA `(.L_x_878) ;  /* 0x0000000000c81947 */ /* 0x000fea0003800000 */
        /* <DEDUP_REMOVED lines=12> */
[----:B----4-:R-:W-:Y:S01]  /*31c20*/  IMAD R27, R23, 0x100, R26 ;  /* 0x00000100171b7824 */ /* 0x010fe200078e021a */
        /* <DEDUP_REMOVED lines=37> */
.L_x_878:
[----:B------:R-:W-:-:S04]  /*31e80*/  ISETP.GE.U32.AND P0, PT, R30, R29, PT ;  /* 0x0000001d1e00720c */ /* 0x000fc80003f06070 */
[----:B------:R-:W-:-:S04]  /*31e90*/  ISETP.GE.U32.AND.EX P0, PT, R7, R28, PT, P0 ;  /* 0x0000001c0700720c */ /* 0x000fc80003f06100 */
[----:B------:R-:W-:Y:S01]  /*31ea0*/  PLOP3.LUT P0, PT, P0, PT, PT, 0x8, 0x80 ;  /* 0x000000000080781c */ /* 0x000fe2000070e170 */
[----:B------:R-:W-:-:S12]  /*31eb0*/  BRA `(.L_x_867) ;  /* 0x0000000000707947 */ /* 0x000fd80003800000 */
.L_x_874:
[----:B------:R-:W0:Y:S01]  /*31ec0*/  LDC R4, c[0x0][0x3b8] ;  /* 0x0000ee00ff047b82 */ /* 0x000e220000000800 */
[----:B------:R-:W-:Y:S02]  /*31ed0*/  PLOP3.LUT P0, PT, PT, PT, PT, 0x8, 0x80 ;  /* 0x000000000080781c */ /* 0x000fe40003f0e170 */
[----:B0-----:R-:W-:-:S13]  /*31ee0*/  ISETP.NE.AND P1, PT, R4, RZ, PT ;  /* 0x000000ff0400720c */ /* 0x001fda0003f25270 */
[----:B------:R-:W-:Y:S05]  /*31ef0*/  @!P1 BRA `(.L_x_867) ;  /* 0x0000000000609947 */ /* 0x000fea0003800000 */
[----:B------:R-:W-:Y:S01]  /*31f00*/  SHF.R.S32.HI R23, RZ, 0x1f, R4 ;  /* 0x0000001fff177819 */ /* 0x000fe20000011404 */
[----:B------:R-:W-:Y:S02]  /*31f10*/  IMAD.MOV.U32 R7, RZ, RZ, RZ ;  /* 0x000000ffff077224 */ /* 0x000fe400078e00ff */
[----:B------:R-:W-:-:S07]  /*31f20*/  IMAD.MOV.U32 R28, RZ, RZ, RZ ;  /* 0x000000ffff1c7224 */ /* 0x000fce00078e00ff */
.L_x_881:
[C---:B------:R-:W-:Y:S02]  /*31f30*/  SHF.L.U32 R25, R7.reuse, 0x3, RZ ;  /* 0x0000000307197819 */ /* 0x040fe400000006ff */
[----:B------:R-:W-:Y:S02]  /*31f40*/  SHF.L.U64.HI R26, R7, 0x3, R28 ;  /* 0x00000003071a7819 */ /* 0x000fe4000001021c */
[C---:B--2---:R-:W-:Y:S02]  /*31f50*/  IADD3 R4, P0, PT, R25.reuse, R8, RZ ;  /* 0x0000000819047210 */ /* 0x044fe40007f1e0ff */
[----:B-1----:R-:W-:-:S03]  /*31f60*/  IADD3 R24, P1, PT, R25, R10, RZ ;  /* 0x0000000a19187210 */ /* 0x002fc60007f3e0ff */
        /* <DEDUP_REMOVED lines=17> */
.L_x_867:
[----:B------:R-:W-:Y:S05]  /*32080*/  BSYNC.RECONVERGENT B0 ;  /* 0x0000000000007941 */ /* 0x000fea0003800200 */
.L_x_866:
[----:B------:R-:W3:Y:S01]  /*32090*/  S2UR UR6, SR_CgaCtaId ;  /* 0x00000000000679c3 */ /* 0x000ee20000008800 */
[----:B0-----:R-:W-:Y:S01]  /*320a0*/  VIADD R5, R6, 0x1 ;  /* 0x0000000106057836 */ /* 0x001fe20000000000 */
[----:B------:R-:W-:Y:S01]  /*320b0*/  UMOV UR4, 0x400 ;  /* 0x0000040000047882 */ /* 0x000fe20000000000 */
[----:B------:R-:W-:Y:S01]  /*320c0*/  @!P0 IMAD.MOV R5, RZ, RZ, R6 ;  /* 0x000000ffff058224 */ /* 0x000fe200078e0206 */
[----:B------:R-:W-:Y:S01]  /*320d0*/  BSSY.RECONVERGENT B0, `(.L_x_882) ;  /* 0x00002e1000007945 */ /* 0x000fe20003800200 */
[C---:B------:R-:W-:Y:S01]  /*320e0*/  VIADD R4, R22.reuse, 0x1 ;  /* 0x0000000116047836 */ /* 0x040fe20000000000 */
[----:B------:R-:W-:Y:S02]  /*320f0*/  @P0 IADD3 R4, PT, PT, R22, RZ, RZ ;  /* 0x000000ff16040210 */ /* 0x000fe40007ffe0ff */
[----:B------:R-:W-:Y:S02]  /*32100*/  ISETP.GE.AND P1, PT, R5, UR7, PT ;  /* 0x0000000705007c0c */ /* 0x000fe4000bf26270 */
        /* <DEDUP_REMOVED lines=34> */
.L_x_886:
        /* <DEDUP_REMOVED lines=18> */
[----:B---3--:R-:W-:Y:S02]  /*32450*/  IADD3 R28, PT, PT, R7, R35, RZ ;  /* 0x00000023071c7210 */ /* 0x008fe40007ffe0ff */
        /* <DEDUP_REMOVED lines=79> */
[----:B------:R-:W-:-:S04]  /*32950*/  IMAD R27, R26, 0x100, R27 ;  /* 0x000001001a1b7824 */ /* 0x000fc800078e021b */
[----:B------:R-:W-:Y:S01]  /*32960*/  IMAD.IADD R7, R7, 0x1, R27 ;  /* 0x0000000107077824 */ /* 0x000fe200078e021b */
[----:B------:R-:W-:Y:S06]  /*32970*/  @P1 BRA `(.L_x_886) ;  /* 0xfffffff8006c1947 */ /* 0x000fec000383ffff */
.L_x_885:
        /* <DEDUP_REMOVED lines=50> */
.L_x_884:
        /* <DEDUP_REMOVED lines=19> */
.L_x_889:
        /* <DEDUP_REMOVED lines=36> */
[----:B------:R-:W-:-:S03]  /*33010*/  SHF.R.U32.HI R31, RZ, 0x8, R27 ;  /* 0x00000008ff1f7819 */ /* 0x000fc6000001161b */
[----:B-1----:R-:W-:Y:S01]  /*33020*/  IMAD R37, R35, 0x1b3, RZ ;  /* 0x000001b323257824 */ /* 0x002fe200078e02ff */
        /* <DEDUP_REMOVED lines=58> */
[----:B------:R-:W-:-:S05]  /*333d0*/  IMAD R27, R27, 0x1b3, RZ ;  /* 0x000001b31b1b7824 */ /* 0x000fca00078e02ff */
[C---:B------:R-:W-:Y:S01]  /*333e0*/  LEA R29, R26.reuse, R27, 0x8 ;  /* 0x0000001b1a1d7211 */ /* 0x040fe200078e40ff */
[----:B------:R-:W-:-:S04]  /*333f0*/  IMAD.WIDE.U32 R26, R26, 0x1b3, RZ ;  /* 0x000001b31a1a7825 */ /* 0x000fc800078e00ff */
[----:B------:R-:W-:Y:S01]  /*33400*/  IMAD.IADD R30, R27, 0x1, R29 ;  /* 0x000000011b1e7824 */ /* 0x000fe200078e021d */
[----:B------:R-:W-:Y:S01]  /*33410*/  MOV R31, R26 ;  /* 0x0000001a001f7202 */ /* 0x000fe20000000f00 */
[----:B------:R-:W-:Y:S06]  /*33420*/  @P1 BRA `(.L_x_889) ;  /* 0xfffffff800681947 */ /* 0x000fec000383ffff */
.L_x_888:
        /* <DEDUP_REMOVED lines=51> */
.L_x_887:
        /* <DEDUP_REMOVED lines=22> */
.L_x_893:
[----:B--2---:R-:W-:-:S04]  /*338c0*/  LEA R26, P1, R25, R8, 0x3 ;  /* 0x00000008191a7211 */ /* 0x004fc800078218ff */
[----:B----4-:R-:W-:-:S05]  /*338d0*/  LEA.HI.X R27, R25, R9, R34, 0x3, P1 ;  /* 0x00000009191b7211 */ /* 0x010fca00008f1c22 */
        /* <DEDUP_REMOVED lines=8> */
[----:B---3--:R-:W-:Y:S02]  /*33960*/  SHF.R.U64 R27, R6, 0x10, R7 ;  /* 0x00000010061b7819 */ /* 0x008fe40000001207 */
        /* <DEDUP_REMOVED lines=88> */
[----:B------:R-:W-:Y:S01]  /*33ef0*/  IADD3 R30, PT, PT, R33, R7, RZ ;  /* 0x00000007211e7210 */ /* 0x000fe20007ffe0ff */
[----:B------:R-:W-:Y:S06]  /*33f00*/  @P1 BRA `(.L_x_893) ;  /* 0xfffffff8006c1947 */ /* 0x000fec000383ffff */
.L_x_892:
        /* <DEDUP_REMOVED lines=49> */
[----:B------:R-:W-:-:S07]  /*34220*/  IADD3 R30, PT, PT, R33, R7, RZ ;  /* 0x00000007211e7210 */ /* 0x000fce0007ffe0ff */
.L_x_891:
[----:B------:R-:W-:Y:S01]  /*34230*/  IMAD.MOV.U32 R29, RZ, RZ, -0x7bdddcdb ;  /* 0x84222325ff1d7424 */ /* 0x000fe200078e00ff */
[----:B------:R-:W-:Y:S01]  /*34240*/  MOV R33, 0xcbf29ce4 ;  /* 0xcbf29ce400217802 */ /* 0x000fe20000000f00 */
        /* <DEDUP_REMOVED lines=16> */
.L_x_896:
        /* <DEDUP_REMOVED lines=97> */
[----:B------:R-:W-:-:S03]  /*34960*/  IMAD.WIDE.U32 R24, R26, 0x1b3, RZ ;  /* 0x000001b31a187825 */ /* 0x000fc600078e00ff */
[----:B------:R-:W-:Y:S01]  /*34970*/  LEA R27, R26, R27, 0x8 ;  /* 0x0000001b1a1b7211 */ /* 0x000fe200078e40ff */
[----:B------:R-:W-:-:S03]  /*34980*/  IMAD.MOV.U32 R29, RZ, RZ, R24 ;  /* 0x000000ffff1d7224 */ /* 0x000fc600078e0018 */
[----:B------:R-:W-:Y:S01]  /*34990*/  IADD3 R33, PT, PT, R25, R27, RZ ;  /* 0x0000001b19217210 */ /* 0x000fe20007ffe0ff */
[----:B------:R-:W-:Y:S06]  /*349a0*/  @P0 BRA `(.L_x_896) ;  /* 0xfffffff800680947 */ /* 0x000fec000383ffff */
.L_x_895:
[----:B------:R-:W-:Y:S05]  /*349b0*/  @P1 BRA `(.L_x_894) ;  /* 0x0000000000c81947 */ /* 0x000fea0003800000 */
[----:B-1----:R-:W-:-:S04]  /*349c0*/  LEA R24, P0, R7, R10, 0x3 ;  /* 0x0000000a07187211 */ /* 0x002fc800078018ff */
[----:B------:R-:W-:-:S06]  /*349d0*/  LEA.HI.X R25, R7, R11, R6, 0x3, P0 ;  /* 0x0000000b07197211 */ /* 0x000fcc00000f1c06 */
[----:B------:R-:W3:Y:S01]  /*349e0*/  LD.E.64 R24, desc[UR8][R24.64] ;  /* 0x0000000818187980 */ /* 0x000ee2000c101b00 */
[----:B------:R-:W-:Y:S01]  /*349f0*/  IMAD R26, R33, 0x1b3, RZ ;  /* 0x000001b3211a7824 */ /* 0x000fe200078e02ff */
[----:B---3--:R-:W-:Y:S02]  /*34a00*/  LOP3.LUT R29, R29, 0xff, R24, 0x78, !PT ;  /* 0x000000ff1d1d7812 */ /* 0x008fe400078e7818 */
[----:B----4-:R-:W-:-:S03]  /*34a10*/  SHF.R.U64 R27, R24, 0x8, R25 ;  /* 0x00000008181b7819 */ /* 0x010fc60000001219 */
        /* <DEDUP_REMOVED lines=44> */
.L_x_894:
[----:B------:R-:W-:-:S04]  /*34ce0*/  ISETP.GE.U32.AND P0, PT, R32, R29, PT ;  /* 0x0000001d2000720c */ /* 0x000fc80003f06070 */
[----:B------:R-:W-:-:S04]  /*34cf0*/  ISETP.GE.U32.AND.EX P0, PT, R30, R33, PT, P0 ;  /* 0x000000211e00720c */ /* 0x000fc80003f06100 */
[----:B------:R-:W-:Y:S01]  /*34d00*/  PLOP3.LUT P0, PT, P0, PT, PT, 0x8, 0x80 ;  /* 0x000000000080781c */ /* 0x000fe2000070e170 */
[----:B------:R-:W-:-:S12]  /*34d10*/  BRA `(.L_x_883) ;  /* 0x0000000000707947 */ /* 0x000fd80003800000 */
.L_x_890:
[----:B------:R-:W0:Y:S01]  /*34d20*/  LDC R6, c[0x0][0x3b8] ;  /* 0x0000ee00ff067b82 */ /* 0x000e220000000800 */
[----:B------:R-:W-:Y:S02]  /*34d30*/  PLOP3.LUT P0, PT, PT, PT, PT, 0x8, 0x80 ;  /* 0x000000000080781c */ /* 0x000fe40003f0e170 */
[----:B0-----:R-:W-:-:S13]  /*34d40*/  ISETP.NE.AND P1, PT, R6, RZ, PT ;  /* 0x000000ff0600720c */ /* 0x001fda0003f25270 */
[----:B------:R-:W-:Y:S05]  /*34d50*/  @!P1 BRA `(.L_x_883) ;  /* 0x0000000000609947 */ /* 0x000fea0003800000 */
[----:B----4-:R-:W-:Y:S01]  /*34d60*/  HFMA2 R27, -RZ, RZ, 0, 0 ;  /* 0x00000000ff1b7431 */ /* 0x010fe200000001ff */
[----:B------:R-:W-:Y:S01]  /*34d70*/  SHF.R.S32.HI R29, RZ, 0x1f, R6 ;  /* 0x0000001fff1d7819 */ /* 0x000fe20000011406 */
[----:B------:R-:W-:-:S07]  /*34d80*/  IMAD.MOV.U32 R28, RZ, RZ, RZ ;  /* 0x000000ffff1c7224 */ /* 0x000fce00078e00ff */
.L_x_897:
        /* <DEDUP_REMOVED lines=21> */
.L_x_883:
[----:B------:R-:W-:Y:S05]  /*34ee0*/  BSYNC.RECONVERGENT B0 ;  /* 0x0000000000007941 */ /* 0x000fea0003800200 */
.L_x_882:
[----:B------:R-:W3:Y:S01]  /*34ef0*/  S2UR UR6, SR_CgaCtaId ;  /* 0x00000000000679c3 */ /* 0x000ee20000008800 */
[----:B------:R-:W-:Y:S01]  /*34f00*/  UMOV UR4, 0x400 ;  /* 0x0000040000047882 */ /* 0x000fe20000000000 */
[----:B0-----:R-:W-:Y:S01]  /*34f10*/  IADD3 R6, PT, PT, R4, 0x1, RZ ;  /* 0x0000000104067810 */ /* 0x001fe20007ffe0ff */
[----:B------:R-:W-:Y:S01]  /*34f20*/  @P0 IMAD.MOV R6, RZ, RZ, R4 ;  /* 0x000000ffff060224 */ /* 0x000fe200078e0204 */
[----:B-12---:R-:W-:Y:S01]  /*34f30*/  SEL R24, R8, R10, P0 ;  /* 0x0000000a08187207 */ /* 0x006fe20000000000 */
        /* <DEDUP_REMOVED lines=11> */
[----:B----4-:R-:W-:-:S10]  /*34ff0*/  IMAD.MOV.U32 R27, RZ, RZ, R11 ;  /* 0x000000ffff1b7224 */ /* 0x010fd400078e000b */
[----:B-1----:R-:W-:Y:S05]  /*35000*/  @P0 BRA `(.L_x_899) ;  /* 0x0000002c00680947 */ /* 0x002fea0003800000 */
[----:B------:R-:W-:Y:S01]  /*35010*/  ISETP.GE.AND P0, PT, R6, R3, PT ;  /* 0x000000030600720c */ /* 0x000fe20003f06270 */
[----:B--2---:R-:W-:Y:S01]  /*35020*/  IMAD.MOV.U32 R27, RZ, RZ, R9 ;  /* 0x000000ffff1b7224 */ /* 0x004fe200078e0009 */
[----:B------:R-:W-:-:S11]  /*35030*/  MOV R26, R8 ;  /* 0x00000008001a7202 */ /* 0x000fd60000000f00 */
        /* <DEDUP_REMOVED lines=22> */
.L_x_902:
        /* <DEDUP_REMOVED lines=20> */
[----:B-1----:R-:W-:Y:S01]  /*352e0*/  LOP3.LUT R30, R36, 0xff, R3, 0x78, !PT ;  /* 0x000000ff241e7812 */ /* 0x002fe200078e7803 */
        /* <DEDUP_REMOVED lines=81> */
.L_x_901:
        /* <DEDUP_REMOVED lines=50> */
.L_x_900:
        /* <DEDUP_REMOVED lines=19> */
.L_x_905:
        /* <DEDUP_REMOVED lines=15> */
[----:B------:R-:W-:-:S05]  /*35d40*/  IMAD R33, R33, 0x1b3, RZ ;  /* 0x000001b321217824 */ /* 0x000fca00078e02ff */
[C---:B------:R-:W-:Y:S01]  /*35d50*/  LEA R27, R32.reuse, R33, 0x8 ;  /* 0x00000021201b7211 */ /* 0x040fe200078e40ff */
        /* <DEDUP_REMOVED lines=67> */
[----:B------:R-:W-:-:S04]  /*36190*/  LOP3.LUT R28, R28, 0xff, R27, 0x78, !PT ;  /* 0x000000ff1c1c7812 */ /* 0x000fc800078e781b */
[C---:B------:R-:W-:Y:S01]  /*361a0*/  LEA R27, R28.reuse, R29, 0x8 ;  /* 0x0000001d1c1b7211 */ /* 0x040fe200078e40ff */
        /* <DEDUP_REMOVED lines=16> */
.L_x_904:
        /* <DEDUP_REMOVED lines=51> */
.L_x_903:
        /* <DEDUP_REMOVED lines=21> */
.L_x_909:
        /* <DEDUP_REMOVED lines=20> */
[----:B-1----:R-:W-:Y:S01]  /*36870*/  LOP3.LUT R30, R36, 0xff, R3, 0x78, !PT ;  /* 0x000000ff241e7812 */ /* 0x002fe200078e7803 */
        /* <DEDUP_REMOVED lines=81> */
.L_x_908:
        /* <DEDUP_REMOVED lines=50> */
.L_x_907:
        /* <DEDUP_REMOVED lines=19> */
.L_x_912:
        /* <DEDUP_REMOVED lines=102> */
.L_x_911:
        /* <DEDUP_REMOVED lines=51> */
.L_x_910:
[----:B------:R-:W-:-:S04]  /*37b70*/  ISETP.GE.U32.AND P0, PT, R4, R31, PT ;  /* 0x0000001f0400720c */ /* 0x000fc80003f06070 */
[----:B------:R-:W-:-:S04]  /*37b80*/  ISETP.GE.U32.AND.EX P0, PT, R3, R30, PT, P0 ;  /* 0x0000001e0300720c */ /* 0x000fc80003f06100 */
[----:B------:R-:W-:Y:S02]  /*37b90*/  SEL R26, R8, R10, !P0 ;  /* 0x0000000a081a7207 */ /* 0x000fe40004000000 */
[----:B------:R-:W-:Y:S01]  /*37ba0*/  SEL R27, R9, R11, !P0 ;  /* 0x0000000b091b7207 */ /* 0x000fe20004000000 */
[----:B------:R-:W-:Y:S06]  /*37bb0*/  BRA `(.L_x_899) ;  /* 0x00000000007c7947 */ /* 0x000fec0003800000 */
.L_x_906:
[----:B------:R-:W0:Y:S01]  /*37bc0*/  LDC R3, c[0x0][0x3b8] ;  /* 0x0000ee00ff037b82 */ /* 0x000e220000000800 */
[----:B------:R-:W-:Y:S01]  /*37bd0*/  MOV R26, R10 ;  /* 0x0000000a001a7202 */ /* 0x000fe20000000f00 */
[----:B------:R-:W-:Y:S01]  /*37be0*/  IMAD.MOV.U32 R27, RZ, RZ, R11 ;  /* 0x000000ffff1b7224 */ /* 0x000fe200078e000b */
[----:B0-----:R-:W-:-:S13]  /*37bf0*/  ISETP.NE.AND P0, PT, R3, RZ, PT ;  /* 0x000000ff0300720c */ /* 0x001fda0003f05270 */
[----:B------:R-:W-:Y:S05]  /*37c00*/  @!P0 BRA `(.L_x_899) ;  /* 0x0000000000688947 */ /* 0x000fea0003800000 */
[----:B------:R-:W-:Y:S01]  /*37c10*/  SHF.R.S32.HI R29, RZ, 0x1f, R3 ;  /* 0x0000001fff1d7819 */ /* 0x000fe20000011403 */
[----:B------:R-:W-:Y:S02]  /*37c20*/  HFMA2 R3, -RZ, RZ, 0, 0 ;  /* 0x00000000ff037431 */ /* 0x000fe400000001ff */
[----:B------:R-:W-:-:S07]  /*37c30*/  IMAD.MOV.U32 R28, RZ, RZ, RZ ;  /* 0x000000ffff1c7224 */ /* 0x000fce00078e00ff */
.L_x_913:
[C---:B------:R-:W-:Y:S02]  /*37c40*/  SHF.L.U32 R7, R3.reuse, 0x3, RZ ;  /* 0x0000000303077819 */ /* 0x040fe400000006ff */
[----:B------:R-:W-:Y:S02]  /*37c50*/  SHF.L.U64.HI R26, R3, 0x3, R28 ;  /* 0x00000003031a7819 */ /* 0x000fe4000001021c */
[-C--:B------:R-:W-:Y:S02]  /*37c60*/  IADD3 R4, P0, PT, R8, R7.reuse, RZ ;  /* 0x0000000708047210 */ /* 0x080fe40007f1e0ff */
[----:B------:R-:W-:-:S03]  /*37c70*/  IADD3 R6, P1, PT, R10, R7, RZ ;  /* 0x000000070a067210 */ /* 0x000fc60007f3e0ff */
[----:B------:R-:W-:Y:S01]  /*37c80*/  IMAD.X R5, R9, 0x1, R26, P0 ;  /* 0x0000000109057824 */ /* 0x000fe200000e061a */
[----:B------:R-:W-:-:S05]  /*37c90*/  IADD3.X R7, PT, PT, R11, R26, RZ, P1, !PT ;  /* 0x0000001a0b077210 */ /* 0x000fca0000ffe4ff */
[----:B------:R-:W2:Y:S04]  /*37ca0*/  LD.E.64 R4, desc[UR8][R4.64] ;  /* 0x0000000804047980 */ /* 0x000ea8000c101b00 */
[----:B------:R-:W2:Y:S01]  /*37cb0*/  LD.E.64 R6, desc[UR8][R6.64] ;  /* 0x0000000806067980 */ /* 0x000ea2000c101b00 */
[----:B------:R-:W-:Y:S01]  /*37cc0*/  IMAD.MOV.U32 R26, RZ, RZ, R8 ;  /* 0x000000ffff1a7224 */ /* 0x000fe200078e0008 */
[----:B------:R-:W-:Y:S02]  /*37cd0*/  MOV R27, R9 ;  /* 0x00000009001b7202 */ /* 0x000fe40000000f00 */
        /* <DEDUP_REMOVED lines=13> */
.L_x_899:
[----:B------:R-:W-:Y:S05]  /*37db0*/  BSYNC.RECONVERGENT B0 ;  /* 0x0000000000007941 */ /* 0x000fea0003800200 */
.L_x_898:
[----:B------:R-:W0:Y:S01]  /*37dc0*/  LDCU.U8 UR4, c[0x0][0x380] ;  /* 0x00007000ff0477ac */ /* 0x000e220008000000 */
[----:B------:R-:W-:Y:S01]  /*37dd0*/  MOV R4, R26 ;  /* 0x0000001a00047202 */ /* 0x000fe20000000f00 */
[----:B------:R-:W-:Y:S01]  /*37de0*/  IMAD.MOV.U32 R5, RZ, RZ, R27 ;  /* 0x000000ffff057224 */ /* 0x000fe200078e001b */
[----:B------:R-:W-:Y:S01]  /*37df0*/  SHF.L.U32 R3, R2, 0x3, RZ ;  /* 0x0000000302037819 */ /* 0x000fe200000006ff */
[----:B0-----:R-:W-:-:S04]  /*37e00*/  UPRMT UR4, UR4, 0x8880, URZ ;  /* 0x0000888004047896 */ /* 0x001fc800080000ff */
[----:B------:R-:W-:Y:S01]  /*37e10*/  UISETP.NE.AND UP0, UPT, UR4, URZ, UPT ;  /* 0x000000ff0400728c */ /* 0x000fe2000bf05270 */
[----:B------:R-:W-:Y:S08]  /*37e20*/  BAR.SYNC.DEFER_BLOCKING 0x0 ;  /* 0x0000000000007b1d */ /* 0x000ff00000010000 */
[----:B------:R-:W-:Y:S05]  /*37e30*/  BRA.U !UP0, `(.L_x_914) ;  /* 0x0000000508587547 */ /* 0x000fea000b800000 */
[----:B------:R-:W0:Y:S01]  /*37e40*/  S2R R6, SR_LANEID ;  /* 0x0000000000067919 */ /* 0x000e220000000000 */
[----:B------:R-:W1:Y:S01]  /*37e50*/  S2UR UR5, SR_CgaCtaId ;  /* 0x00000000000579c3 */ /* 0x000e620000008800 */
[----:B------:R-:W-:Y:S01]  /*37e60*/  LOP3.LUT R3, R3, 0x1f00, RZ, 0xc0, !PT ;  /* 0x00001f0003037812 */ /* 0x000fe200078ec0ff */
[----:B------:R-:W-:Y:S01]  /*37e70*/  UMOV UR4, 0x400 ;  /* 0x0000040000047882 */ /* 0x000fe20000000000 */
[C---:B------:R-:W-:Y:S01]  /*37e80*/  ISETP.NE.AND P0, PT, R2.reuse, RZ, PT ;  /* 0x000000ff0200720c */ /* 0x040fe20003f05270 */
[----:B------:R-:W-:Y:S01]  /*37e90*/  IMAD.U32 R26, RZ, RZ, UR7 ;  /* 0x00000007ff1a7e24 */ /* 0x000fe2000f8e00ff */
[----:B------:R-:W-:-:S04]  /*37ea0*/  LOP3.LUT R2, R2, 0x1f, RZ, 0xc0, !PT ;  /* 0x0000001f02027812 */ /* 0x000fc800078ec0ff */
[----:B------:R-:W-:Y:S01]  /*37eb0*/  IADD3 R2, PT, PT, R3, R2, RZ ;  /* 0x0000000203027210 */ /* 0x000fe20007ffe0ff */
[----:B-1----:R-:W-:Y:S01]  /*37ec0*/  ULEA UR4, UR5, UR4, 0x18 ;  /* 0x0000000405047291 */ /* 0x002fe2000f8ec0ff */
[C---:B0-----:R-:W-:Y:S02]  /*37ed0*/  IMAD R7, R6.reuse, 0x8, R3 ;  /* 0x0000000806077824 */ /* 0x041fe400078e0203 */
[----:B------:R-:W-:Y:S02]  /*37ee0*/  IMAD.MOV.U32 R3, RZ, RZ, RZ ;  /* 0x000000ffff037224 */ /* 0x000fe400078e00ff */
[----:B------:R-:W-:Y:S01]  /*37ef0*/  IMAD R6, R6, -0x7, R7 ;  /* 0xfffffff906067824 */ /* 0x000fe200078e0207 */
[----:B--2---:R-:W-:-:S03]  /*37f00*/  LEA.HI.SX32 R8, R7, R7, 0x1b ;  /* 0x0000000707087211 */ /* 0x004fc600078fdaff */
[----:B------:R-:W-:Y:S01]  /*37f10*/  VIADD R27, R6, 0x40 ;  /* 0x00000040061b7836 */ /* 0x000fe20000000000 */
[----:B------:R-:W-:Y:S02]  /*37f20*/  LEA R9, R8, UR4, 0x3 ;  /* 0x0000000408097c11 */ /* 0x000fe4000f8e18ff */
[C---:B------:R-:W-:Y:S02]  /*37f30*/  IADD3 R11, PT, PT, R6.reuse, 0x20, RZ ;  /* 0x00000020060b7810 */ /* 0x040fe40007ffe0ff */
[C---:B------:R-:W-:Y:S01]  /*37f40*/  IADD3 R29, PT, PT, R6.reuse, 0x60, RZ ;  /* 0x00000060061d7810 */ /* 0x040fe20007ffe0ff */
[----:B------:R0:W-:Y:S01]  /*37f50*/  STS.64 [R9], R12 ;  /* 0x0000000c09007388 */ /* 0x0001e20000000a00 */
[-C--:B------:R-:W-:Y:S02]  /*37f60*/  LEA.HI.SX32 R7, R6, R6.reuse, 0x1b ;  /* 0x0000000606077211 */ /* 0x080fe400078fdaff */
[-C--:B------:R-:W-:Y:S01]  /*37f70*/  LEA.HI.SX32 R11, R11, R6.reuse, 0x1b ;  /* 0x000000060b0b7211 */ /* 0x080fe200078fdaff */
[----:B------:R1:W-:Y:S01]  /*37f80*/  STS.64 [R9+0x10], R16 ;  /* 0x0000101009007388 */ /* 0x0003e20000000a00 */
[----:B------:R-:W-:-:S02]  /*37f90*/  LEA.HI.SX32 R27, R27, R6, 0x1b ;  /* 0x000000061b1b7211 */ /* 0x000fc400078fdaff */
[-C--:B------:R-:W-:Y:S01]  /*37fa0*/  LEA.HI.SX32 R29, R29, R6.reuse, 0x1b ;  /* 0x000000061d1d7211 */ /* 0x080fe200078fdaff */
[----:B------:R2:W-:Y:S04]  /*37fb0*/  STS.64 [R9+0x8], R14 ;  /* 0x0000080e09007388 */ /* 0x0005e80000000a00 */
[----:B------:R3:W-:Y:S01]  /*37fc0*/  STS.64 [R9+0x18], R18 ;  /* 0x0000181209007388 */ /* 0x0007e20000000a00 */
[C---:B0-----:R-:W-:Y:S01]  /*37fd0*/  VIADD R13, R6.reuse, 0x80 ;  /* 0x00000080060d7836 */ /* 0x041fe20000000000 */
[----:B------:R-:W-:Y:S01]  /*37fe0*/  LEA R12, R29, UR4, 0x3 ;  /* 0x000000041d0c7c11 */ /* 0x000fe2000f8e18ff */
[----:B-1----:R-:W-:Y:S01]  /*37ff0*/  VIADD R17, R6, 0xc0 ;  /* 0x000000c006117836 */ /* 0x002fe20000000000 */
[----:B------:R-:W-:Y:S02]  /*38000*/  STS.64 [R9+0x38], R4 ;  /* 0x0000380409007388 */ /* 0x000fe40000000a00 */
[----:B------:R-:W-:-:S02]  /*38010*/  LEA.HI.SX32 R13, R13, R6, 0x1b ;  /* 0x000000060d0d7211 */ /* 0x000fc400078fdaff */
[C---:B--2---:R-:W-:Y:S01]  /*38020*/  IADD3 R15, PT, PT, R6.reuse, 0xa0, RZ ;  /* 0x000000a0060f7810 */ /* 0x044fe20007ffe0ff */
[----:B------:R-:W-:Y:S01]  /*38030*/  STS.64 [R9+0x20], R20 ;  /* 0x0000201409007388 */ /* 0x000fe20000000a00 */
[-C--:B------:R-:W-:Y:S02]  /*38040*/  LEA.HI.SX32 R17, R17, R6.reuse, 0x1b ;  /* 0x0000000611117211 */ /* 0x080fe400078fdaff */
[----:B---3--:R-:W-:Y:S01]  /*38050*/  IADD3 R19, PT, PT, R6, 0xe0, RZ ;  /* 0x000000e006137810 */ /* 0x008fe20007ffe0ff */
[----:B------:R0:W-:Y:S01]  /*38060*/  STS.64 [R9+0x28], R22 ;  /* 0x0000281609007388 */ /* 0x0001e20000000a00 */
[-C--:B------:R-:W-:Y:S02]  /*38070*/  LEA.HI.SX32 R15, R15, R6.reuse, 0x1b ;  /* 0x000000060f0f7211 */ /* 0x080fe400078fdaff */
[----:B------:R-:W-:Y:S01]  /*38080*/  LEA.HI.SX32 R19, R19, R6, 0x1b ;  /* 0x0000000613137211 */ /* 0x000fe200078fdaff */
[----:B------:R1:W-:Y:S01]  /*38090*/  STS.64 [R9+0x30], R24 ;  /* 0x0000301809007388 */ /* 0x0003e20000000a00 */
[----:B------:R-:W-:-:S02]  /*380a0*/  LEA R18, R7, UR4, 0x3 ;  /* 0x0000000407127c11 */ /* 0x000fc4000f8e18ff */
[----:B------:R-:W-:Y:S02]  /*380b0*/  LEA R16, R11, UR4, 0x3 ;  /* 0x000000040b107c11 */ /* 0x000fe4000f8e18ff */
[----:B------:R-:W-:Y:S02]  /*380c0*/  LEA R14, R27, UR4, 0x3 ;  /* 0x000000041b0e7c11 */ /* 0x000fe4000f8e18ff */
[----:B------:R-:W-:Y:S01]  /*380d0*/  LEA R10, R13, UR4, 0x3 ;  /* 0x000000040d0a7c11 */ /* 0x000fe2000f8e18ff */
[----:B------:R-:W-:Y:S01]  /*380e0*/  NOP ;  /* 0x0000000000007918 */ /* 0x000fe20000000000 */
[----:B------:R-:W-:Y:S01]  /*380f0*/  LEA R8, R15, UR4, 0x3 ;  /* 0x000000040f087c11 */ /* 0x000fe2000f8e18ff */
[----:B------:R-:W-:Y:S01]  /*38100*/  LDS.64 R12, [R12+0x300] ;  /* 0x000300000c0c7984 */ /* 0x000fe20000000a00 */
[----:B------:R-:W-:Y:S01]  /*38110*/  LEA R6, R17, UR4, 0x3 ;  /* 0x0000000411067c11 */ /* 0x000fe2000f8e18ff */
[----:B0-----:R-:W-:Y:S01]  /*38120*/  IMAD.WIDE.U32 R22, R0, 0x800, R2 ;  /* 0x0000080000167825 */ /* 0x001fe200078e0002 */
[----:B------:R-:W-:Y:S01]  /*38130*/  LEA R4, R19, UR4, 0x3 ;  /* 0x0000000413047c11 */ /* 0x000fe2000f8e18ff */
[----:B------:R-:W-:Y:S01]  /*38140*/  LDS.64 R16, [R16+0x100] ;  /* 0x0001000010107984 */ /* 0x000fe20000000a00 */
[C---:B------:R-:W-:Y:S01]  /*38150*/  IADD3 R0, PT, PT, R2.reuse, 0x20, RZ ;  /* 0x0000002002007810 */ /* 0x040fe20007ffe0ff */
[----:B-1----:R-:W-:-:S02]  /*38160*/  VIADD R24, R2, 0x40 ;  /* 0x0000004002187836 */ /* 0x002fc40000000000 */
[----:B------:R-:W-:Y:S04]  /*38170*/  LDS.64 R18, [R18] ;  /* 0x0000000012127984 */ /* 0x000fe80000000a00 */
[----:B------:R-:W-:Y:S04]  /*38180*/  LDS.64 R14, [R14+0x200] ;  /* 0x000200000e0e7984 */ /* 0x000fe80000000a00 */
[----:B------:R-:W-:Y:S04]  /*38190*/  LDS.64 R10, [R10+0x400] ;  /* 0x000400000a0a7984 */ /* 0x000fe80000000a00 */
[----:B------:R-:W-:Y:S04]  /*381a0*/  LDS.64 R8, [R8+0x500] ;  /* 0x0005000008087984 */ /* 0x000fe80000000a00 */
[----:B------:R-:W-:Y:S04]  /*381b0*/  LDS.64 R6, [R6+0x600] ;  /* 0x0006000006067984 */ /* 0x000fe80000000a00 */
[----:B------:R-:W-:Y:S04]  /*381c0*/  LDS.64 R4, [R4+0x700] ;  /* 0x0007000004047984 */ /* 0x000fe80000000a00 */
[----:B------:R0:W-:Y:S01]  /*381d0*/  @!P0 STS [UR4+0x4200], R26 ;  /* 0x0042001aff008988 */ /* 0x0001e20008000804 */
[----:B------:R-:W-:Y:S01]  /*381e0*/  BAR.SYNC.DEFER_BLOCKING 0x0 ;  /* 0x0000000000007b1d */ /* 0x000fe20000010000 */
[----:B0-----:R-:W-:-:S05]  /*381f0*/  VIADD R26, R2, 0xc0 ;  /* 0x000000c0021a7836 */ /* 0x001fca0000000000 */
[----:B------:R-:W0:Y:S01]  /*38200*/  LDS R25, [UR4+0x4200] ;  /* 0x00420004ff197984 */ /* 0x000e220008000800 */
[----:B------:R-:W1:Y:S02]  /*38210*/  LDCU.64 UR4, c[0x0][0x3a0] ;  /* 0x00007400ff0477ac */ /* 0x000e640008000a00 */
[----:B-1----:R-:W-:-:S04]  /*38220*/  LEA R20, P0, R22, UR4, 0x3 ;  /* 0x0000000416147c11 */ /* 0x002fc8000f8018ff */
[----:B------:R-:W-:Y:S01]  /*38230*/  LEA.HI.X R21, R22, UR5, R23, 0x3, P0 ;  /* 0x0000000516157c11 */ /* 0x000fe200080f1c17 */
[C---:B------:R-:W-:Y:S01]  /*38240*/  VIADD R22, R2.reuse, 0x80 ;  /* 0x0000008002167836 */ /* 0x040fe20000000000 */
[-C--:B0-----:R-:W-:Y:S02]  /*38250*/  ISETP.GE.AND P0, PT, R2, R25.reuse, PT ;  /* 0x000000190200720c */ /* 0x081fe40003f06270 */
[-C--:B------:R-:W-:Y:S02]  /*38260*/  ISETP.GE.AND P1, PT, R0, R25.reuse, PT ;  /* 0x000000190000720c */ /* 0x080fe40003f26270 */
[----:B------:R-:W-:Y:S02]  /*38270*/  ISETP.GE.AND P2, PT, R24, R25, PT ;  /* 0x000000191800720c */ /* 0x000fe40003f46270 */
[C---:B------:R-:W-:Y:S02]  /*38280*/  IADD3 R0, PT, PT, R2.reuse, 0x60, RZ ;  /* 0x0000006002007810 */ /* 0x040fe40007ffe0ff */
[----:B------:R-:W-:-:S02]  /*38290*/  IADD3 R24, PT, PT, R2, 0xa0, RZ ;  /* 0x000000a002187810 */ /* 0x000fc40007ffe0ff */
[----:B------:R-:W-:Y:S02]  /*382a0*/  IADD3 R2, PT, PT, R2, 0xe0, RZ ;  /* 0x000000e002027810 */ /* 0x000fe40007ffe0ff */
[-C--:B------:R-:W-:Y:S01]  /*382b0*/  ISETP.GE.AND P3, PT, R0, R25.reuse, PT ;  /* 0x000000190000720c */ /* 0x080fe20003f66270 */
[----:B------:R0:W-:Y:S01]  /*382c0*/  @!P0 STG.E.64 desc[UR8][R20.64], R18 ;  /* 0x0000001214008986 */ /* 0x0001e2000c101b08 */
[-C--:B------:R-:W-:Y:S02]  /*382d0*/  ISETP.GE.AND P4, PT, R22, R25.reuse, PT ;  /* 0x000000191600720c */ /* 0x080fe40003f86270 */
[-C--:B------:R-:W-:Y:S01]  /*382e0*/  ISETP.GE.AND P5, PT, R24, R25.reuse, PT ;  /* 0x000000191800720c */ /* 0x080fe20003fa6270 */
[----:B------:R0:W-:Y:S01]  /*382f0*/  @!P1 STG.E.64 desc[UR8][R20.64+0x100], R16 ;  /* 0x0001001014009986 */ /* 0x0001e2000c101b08 */
[-C--:B------:R-:W-:Y:S02]  /*38300*/  ISETP.GE.AND P6, PT, R26, R25.reuse, PT ;  /* 0x000000191a00720c */ /* 0x080fe40003fc6270 */
[----:B------:R-:W-:Y:S01]  /*38310*/  ISETP.GE.AND P0, PT, R2, R25, PT ;  /* 0x000000190200720c */ /* 0x000fe20003f06270 */
        /* <DEDUP_REMOVED lines=8> */
.L_x_914:
        /* <DEDUP_REMOVED lines=23> */
[----:B------:R2:W-:Y:S01]  /*38510*/  STS.64 [R9+0x8], R14 ;  /* 0x0000080e09007388 */ /* 0x0005e20000000a00 */
[----:B------:R-:W-:Y:S02]  /*38520*/  LEA R8, R27, UR4, 0x3 ;  /* 0x000000041b087c11 */ /* 0x000fe4000f8e18ff */
[----:B------:R-:W-:Y:S01]  /*38530*/  LEA R10, R29, UR4, 0x3 ;  /* 0x000000041d0a7c11 */ /* 0x000fe2000f8e18ff */
[----:B------:R3:W-:Y:S01]  /*38540*/  STS.64 [R9+0x18], R18 ;  /* 0x0000181209007388 */ /* 0x0007e20000000a00 */
[C---:B0-----:R-:W-:Y:S02]  /*38550*/  VIADD R13, R6.reuse, 0x80 ;  /* 0x00000080060d7836 */ /* 0x041fe40000000000 */
[----:B-1----:R-:W-:Y:S01]  /*38560*/  VIADD R17, R6, 0xc0 ;  /* 0x000000c006117836 */ /* 0x002fe20000000000 */
[----:B------:R0:W-:Y:S02]  /*38570*/  STS.64 [R9+0x38], R4 ;  /* 0x0000380409007388 */ /* 0x0001e40000000a00 */
        /* <DEDUP_REMOVED lines=9> */
[----:B0-----:R-:W-:Y:S01]  /*38610*/  LEA R4, R7, UR4, 0x3 ;  /* 0x0000000407047c11 */ /* 0x001fe2000f8e18ff */
[----:B------:R-:W-:Y:S01]  /*38620*/  NOP ;  /* 0x0000000000007918 */ /* 0x000fe20000000000 */
[----:B------:R-:W-:-:S04]  /*38630*/  LEA R6, R11, UR4, 0x3 ;  /* 0x000000040b067c11 */ /* 0x000fc8000f8e18ff */
[----:B------:R-:W-:Y:S01]  /*38640*/  LDS.64 R4, [R4] ;  /* 0x0000000004047984 */ /* 0x000fe20000000a00 */
[----:B------:R-:W-:Y:S01]  /*38650*/  LEA R13, R13, UR4, 0x3 ;  /* 0x000000040d0d7c11 */ /* 0x000fe2000f8e18ff */
[----:B-1----:R-:W-:Y:S01]  /*38660*/  IMAD.WIDE.U32 R22, R0, 0x800, R2 ;  /* 0x0000080000167825 */ /* 0x002fe200078e0002 */
[----:B------:R-:W-:Y:S01]  /*38670*/  LEA R15, R15, UR4, 0x3 ;  /* 0x000000040f0f7c11 */ /* 0x000fe2000f8e18ff */
[----:B------:R-:W-:Y:S01]  /*38680*/  LDS.64 R8, [R8+0x200] ;  /* 0x0002000008087984 */ /* 0x000fe20000000a00 */
[----:B------:R-:W-:Y:S01]  /*38690*/  LEA R17, R17, UR4, 0x3 ;  /* 0x0000000411117c11 */ /* 0x000fe2000f8e18ff */
[C---:B--2---:R-:W-:Y:S01]  /*386a0*/  VIADD R24, R2.reuse, 0x40 ;  /* 0x0000004002187836 */ /* 0x044fe20000000000 */
[----:B------:R-:W-:Y:S01]  /*386b0*/  LEA R19, R19, UR4, 0x3 ;  /* 0x0000000413137c11 */ /* 0x000fe2000f8e18ff */
[----:B------:R-:W-:Y:S01]  /*386c0*/  LDS.64 R6, [R6+0x100] ;  /* 0x0001000006067984 */ /* 0x000fe20000000a00 */
[----:B------:R-:W-:-:S03]  /*386d0*/  IADD3 R0, PT, PT, R2, 0x20, RZ ;  /* 0x0000002002007810 */ /* 0x000fc60007ffe0ff */
        /* <DEDUP_REMOVED lines=34> */
.L_x_915:
        /* <DEDUP_REMOVED lines=16> */
.L_x_8775:


//--------------------- .text._ZN3cub18CUB_300001_SM_10006detail10merge_sort30DeviceMergeSortPartitionKernelIPPym18tuple_indexed_lessS4_EEvbT_PT2_T0_SA_PSA_T1_SA_i --------------------------
	.section	.text._ZN3cub18CUB_300001_SM_10006detail10merge_sort30DeviceMergeSortPartitionKernelIPPym18tuple_indexed_lessS4_EEvbT_PT2_T0_SA_PSA_T1_SA_i,"ax",@progbits
	.align	128
        .global         _ZN3cub18CUB_300001_SM_10006detail10merge_sort30DeviceMergeSortPartitionKernelIPPym18tuple_indexed_lessS4_EEvbT_PT2_T0_SA_PSA_T1_SA_i
        .type           _ZN3cub18CUB_300001_SM_10006detail10merge_sort30DeviceMergeSortPartitionKernelIPPym18tuple_indexed_lessS4_EEvbT_PT2_T0_SA_PSA_T1_SA_i,@function
        .size           _ZN3cub18CUB_300001_SM_10006detail10merge_sort30DeviceMergeSortPartitionKernelIPPym18tuple_indexed_lessS4_EEvbT_PT2_T0_SA_PSA_T1_SA_i,(.L_x_8776 - _ZN3cub18CUB_300001_SM_10006detail10merge_sort30DeviceMergeSortPartitionKernelIPPym18tuple_indexed_lessS4_EEvbT_PT2_T0_SA_PSA_T1_SA_i)
        .other          _ZN3cub18CUB_300001_SM_10006detail10merge_sort30DeviceMergeSortPartitionKernelIPPym18tuple_indexed_lessS4_EEvbT_PT2_T0_SA_PSA_T1_SA_i,@"STO_CUDA_ENTRY STV_DEFAULT"
_ZN3cub18CUB_300001_SM_10006detail10merge_sort30DeviceMergeSortPartitionKernelIPPym18tuple_indexed_lessS4_EEvbT_PT2_T0_SA_PSA_T1_SA_i:
.text._ZN3cub18CUB_300001_SM_10006detail10merge_sort30DeviceMergeSortPartitionKernelIPPym18tuple_indexed_lessS4_EEvbT_PT2_T0_SA_PSA_T1_SA_i:
[----:B------:R-:W-:Y:S01]  /*0000*/  LDC R1, c[0x0][0x37c] ;  /* 0x0000df00ff017b82 */ /* 0x000fe20000000800 */
[----:B------:R-:W0:Y:S01]  /*0010*/  S2R R0, SR_CTAID.X ;  /* 0x0000000000007919 */ /* 0x000e220000002500 */
[----:B------:R-:W0:Y:S01]  /*0020*/  LDCU UR4, c[0x0][0x360] ;  /* 0x00006c00ff0477ac */ /* 0x000e220008000800 */
[----:B------:R-:W0:Y:S01]  /*0030*/  S2R R3, SR_TID.X ;  /* 0x0000000000037919 */ /* 0x000e220000002100 */
[----:B------:R-:W1:Y:S01]  /*0040*/  LDCU.64 UR10, c[0x0][0x3a0] ;  /* 0x00007400ff0a77ac */ /* 0x000e620008000a00 */
[----:B0-----:R-:W-:-:S05]  /*0050*/  IMAD R0, R0, UR4, R3 ;  /* 0x0000000400007c24 */ /* 0x001fca000f8e0203 */
[----:B-1----:R-:W-:-:S04]  /*0060*/  ISETP.GE.U32.AND P0, PT, R0, UR10, PT ;  /* 0x0000000a00007c0c */ /* 0x002fc8000bf06070 */
[----:B------:R-:W-:-:S13]  /*0070*/  ISETP.GE.U32.AND.EX P0, PT, RZ, UR11, PT, P0 ;  /* 0x0000000bff007c0c */ /* 0x000fda000bf06100 */
[----:B------:R-:W-:Y:S05]  /*0080*/  @P0 EXIT ;  /* 0x000000000000094d */ /* 0x000fea0003800000 */
[----:B------:R-:W0:Y:S01]  /*0090*/  LDCU.64 UR6, c[0x0][0x3c0] ;  /* 0x00007800ff0677ac */ /* 0x000e220008000a00 */
[----:B------:R-:W1:Y:S01]  /*00a0*/  LDC R6, c[0x0][0x3c8] ;  /* 0x0000f200ff067b82 */ /* 0x000e620000000800 */
[----:B------:R-:W-:Y:S01]  /*00b0*/  ACQBULK ;  /* 0x000000000000782e */ /* 0x000fe20000000000 */
[----:B------:R-:W2:Y:S01]  /*00c0*/  LDCU.64 UR8, c[0x0][0x358] ;  /* 0x00006b00ff0877ac */ /* 0x000ea20008000a00 */
[----:B0-----:R-:W-:Y:S02]  /*00d0*/  UIADD3 UR4, UPT, UPT, -UR6, URZ, URZ ;  /* 0x000000ff06047290 */ /* 0x001fe4000fffe1ff */
[----:B------:R-:W-:-:S04]  /*00e0*/  USHF.R.U32.HI UR5, URZ, 0x1, UR7 ;  /* 0x00000001ff057899 */ /* 0x000fc80008011607 */
[----:B------:R-:W-:Y:S01]  /*00f0*/  LOP3.LUT R9, R0, UR4, RZ, 0xc0, !PT ;  /* 0x0000000400097c12 */ /* 0x000fe2000f8ec0ff */
[----:B------:R-:W-:Y:S01]  /*0100*/  USHF.R.U64 UR4, UR6, 0x1, UR7 ;  /* 0x0000000106047899 */ /* 0x000fe20008001207 */
[----:B-1----:R-:W-:Y:S01]  /*0110*/  SHF.R.S32.HI R7, RZ, 0x1f, R6 ;  /* 0x0000001fff077819 */ /* 0x002fe20000011406 */
[----:B------:R-:W-:Y:S02]  /*0120*/  IMAD R8, R6, UR5, RZ ;  /* 0x0000000506087c24 */ /* 0x000fe4000f8e02ff */
[----:B------:R-:W-:-:S04]  /*0130*/  IMAD.WIDE.U32 R2, R9, R6, RZ ;  /* 0x0000000609027225 */ /* 0x000fc800078e00ff */
[----:B------:R-:W-:-:S04]  /*0140*/  IMAD.WIDE.U32 R4, R6, UR4, RZ ;  /* 0x0000000406047c25 */ /* 0x000fc8000f8e00ff */
[C---:B------:R-:W-:Y:S01]  /*0150*/  IMAD R11, R7.reuse, UR4, R8 ;  /* 0x00000004070b7c24 */ /* 0x040fe2000f8e0208 */
[----:B------:R-:W0:Y:S01]  /*0160*/  LDCU.64 UR4, c[0x0][0x398] ;  /* 0x00007300ff0477ac */ /* 0x000e220008000a00 */
[----:B------:R-:W-:Y:S01]  /*0170*/  IMAD R12, R7, R9, R3 ;  /* 0x00000009070c7224 */ /* 0x000fe200078e0203 */
[----:B------:R-:W-:Y:S01]  /*0180*/  LOP3.LUT R3, RZ, R2, RZ, 0x33, !PT ;  /* 0x00000002ff037212 */ /* 0x000fe200078e33ff */
[----:B------:R-:W-:Y:S01]  /*0190*/  IMAD.IADD R10, R5, 0x1, R11 ;  /* 0x00000001050a7824 */ /* 0x000fe200078e020b */
[----:B------:R-:W-:Y:S02]  /*01a0*/  IADD3 R8, P2, PT, R0, 0x1, RZ ;  /* 0x0000000100087810 */ /* 0x000fe40007f5e0ff */
[----:B------:R-:W-:Y:S02]  /*01b0*/  ISETP.LT.U32.AND P1, PT, R4, R3, PT ;  /* 0x000000030400720c */ /* 0x000fe40003f21070 */
[----:B------:R-:W-:Y:S02]  /*01c0*/  LOP3.LUT R5, RZ, R12, RZ, 0x33, !PT ;  /* 0x0000000cff057212 */ /* 0x000fe400078e33ff */
[----:B------:R-:W-:Y:S01]  /*01d0*/  ISETP.NE.U32.AND P0, PT, R8, UR10, PT ;  /* 0x0000000a08007c0c */ /* 0x000fe2000bf05070 */
[----:B------:R-:W-:Y:S01]  /*01e0*/  IMAD.X R8, RZ, RZ, RZ, P2 ;  /* 0x000000ffff087224 */ /* 0x000fe200010e06ff */
[----:B------:R-:W-:-:S04]  /*01f0*/  ISETP.LT.U32.AND.EX P1, PT, R10, R5, PT, P1 ;  /* 0x000000050a00720c */ /* 0x000fc80003f21110 */
[----:B------:R-:W-:Y:S02]  /*0200*/  SEL R3, R4, R3, P1 ;  /* 0x0000000304037207 */ /* 0x000fe40000800000 */
[----:B------:R-:W-:Y:S02]  /*0210*/  ISETP.NE.AND.EX P0, PT, R8, UR11, PT, P0 ;  /* 0x0000000b08007c0c */ /* 0x000fe4000bf05300 */
[----:B------:R-:W-:Y:S02]  /*0220*/  SEL R5, R10, R5, P1 ;  /* 0x000000050a057207 */ /* 0x000fe40000800000 */
[----:B------:R-:W-:-:S05]  /*0230*/  IADD3 R8, P1, PT, R3, R2, RZ ;  /* 0x0000000203087210 */ /* 0x000fca0007f3e0ff */
[----:B------:R-:W-:Y:S01]  /*0240*/  IMAD.X R3, R5, 0x1, R12, P1 ;  /* 0x0000000105037824 */ /* 0x000fe200008e060c */
[----:B0-----:R-:W-:-:S03]  /*0250*/  ISETP.LT.U32.AND P1, PT, R8, UR4, PT ;  /* 0x0000000408007c0c */ /* 0x001fc6000bf21070 */
[----:B------:R-:W0:Y:S01]  /*0260*/  @!P0 LDC.64 R18, c[0x0][0x3a8] ;  /* 0x0000ea00ff128b82 */ /* 0x000e220000000a00 */
[----:B------:R-:W-:-:S04]  /*0270*/  ISETP.LT.U32.AND.EX P1, PT, R3, UR5, PT, P1 ;  /* 0x0000000503007c0c */ /* 0x000fc8000bf21110 */
[----:B------:R-:W-:Y:S02]  /*0280*/  SEL R8, R8, UR4, P1 ;  /* 0x0000000408087c07 */ /* 0x000fe40008800000 */
[----:B------:R-:W-:Y:S02]  /*0290*/  SEL R9, R3, UR5, P1 ;  /* 0x0000000503097c07 */ /* 0x000fe40008800000 */
[----:B------:R-:W-:Y:S02]  /*02a0*/  LOP3.LUT R15, RZ, R8, RZ, 0x33, !PT ;  /* 0x00000008ff0f7212 */ /* 0x000fe400078e33ff */
[----:B------:R-:W-:Y:S02]  /*02b0*/  LOP3.LUT R17, RZ, R9, RZ, 0x33, !PT ;  /* 0x00000009ff117212 */ /* 0x000fe400078e33ff */
[----:B------:R-:W-:-:S04]  /*02c0*/  ISETP.LT.U32.AND P1, PT, R4, R15, PT ;  /* 0x0000000f0400720c */ /* 0x000fc80003f21070 */
[----:B------:R-:W-:-:S04]  /*02d0*/  ISETP.LT.U32.AND.EX P1, PT, R10, R17, PT, P1 ;  /* 0x000000110a00720c */ /* 0x000fc80003f21110 */
[----:B------:R-:W-:Y:S02]  /*02e0*/  SEL R15, R4, R15, P1 ;  /* 0x0000000f040f7207 */ /* 0x000fe40000800000 */
[----:B------:R-:W-:Y:S02]  /*02f0*/  SEL R17, R10, R17, P1 ;  /* 0x000000110a117207 */ /* 0x000fe40000800000 */
[----:B------:R-:W-:Y:S02]  /*0300*/  IADD3 R15, P2, PT, R15, R8, RZ ;  /* 0x000000080f0f7210 */ /* 0x000fe40007f5e0ff */
[----:B0-----:R-:W-:Y:S02]  /*0310*/  @!P0 LEA R4, P3, R0, R18, 0x3 ;  /* 0x0000001200048211 */ /* 0x001fe400078618ff */
[----:B------:R-:W-:Y:S02]  /*0320*/  IADD3.X R17, PT, PT, R17, R9, RZ, P2, !PT ;  /* 0x0000000911117210 */ /* 0x000fe400017fe4ff */
[----:B------:R-:W-:-:S02]  /*0330*/  ISETP.LT.U32.AND P1, PT, R2, UR4, PT ;  /* 0x0000000402007c0c */ /* 0x000fc4000bf21070 */
[----:B------:R-:W-:Y:S02]  /*0340*/  ISETP.LT.U32.AND P2, PT, R15, UR4, PT ;  /* 0x000000040f007c0c */ /* 0x000fe4000bf41070 */
[----:B------:R-:W-:Y:S02]  /*0350*/  @!P0 LEA.HI.X R5, R0, R19, RZ, 0x3, P3 ;  /* 0x0000001300058211 */ /* 0x000fe400018f1cff */
[----:B------:R-:W-:Y:S02]  /*0360*/  ISETP.LT.U32.AND.EX P1, PT, R12, UR5, PT, P1 ;  /* 0x000000050c007c0c */ /* 0x000fe4000bf21110 */
[----:B------:R-:W-:Y:S01]  /*0370*/  ISETP.LT.U32.AND.EX P2, PT, R17, UR5, PT, P2 ;  /* 0x0000000511007c0c */ /* 0x000fe2000bf41120 */
[----:B--2---:R0:W-:Y:S01]  /*0380*/  @!P0 STG.E.64 desc[UR8][R4.64], R8 ;  /* 0x0000000804008986 */ /* 0x0041e2000c101b08 */
[----:B------:R-:W-:Y:S02]  /*0390*/  SEL R2, R2, UR4, P1 ;  /* 0x0000000402027c07 */ /* 0x000fe40008800000 */
[----:B------:R-:W-:-:S02]  /*03a0*/  SEL R3, R12, UR5, P1 ;  /* 0x000000050c037c07 */ /* 0x000fc40008800000 */
[----:B------:R-:W-:Y:S02]  /*03b0*/  SEL R15, R15, UR4, P2 ;  /* 0x000000040f0f7c07 */ /* 0x000fe40009000000 */
[----:B------:R-:W-:Y:S01]  /*03c0*/  SEL R17, R17, UR5, P2 ;  /* 0x0000000511117c07 */ /* 0x000fe20009000000 */
[----:B------:R-:W-:Y:S06]  /*03d0*/  @!P0 EXIT ;  /* 0x000000000000894d */ /* 0x000fec0003800000 */
[----:B------:R-:W1:Y:S01]  /*03e0*/  LDCU.U8 UR5, c[0x0][0x380] ;  /* 0x00007000ff0577ac */ /* 0x000e620008000000 */
[----:B------:R-:W-:Y:S01]  /*03f0*/  IADD3 R13, P0, PT, R15, -R2, RZ ;  /* 0x800000020f0d7210 */ /* 0x000fe20007f1e0ff */
[----:B------:R-:W-:Y:S01]  /*0400*/  BSSY.RECONVERGENT B1, `(.L_x_916) ;  /* 0x000064a000017945 */ /* 0x000fe20003800200 */
[----:B------:R-:W-:-:S03]  /*0410*/  UIADD3 UR4, UPT, UPT, UR6, -0x1, URZ ;  /* 0xffffffff06047890 */ /* 0x000fc6000fffe0ff */
[----:B------:R-:W-:-:S03]  /*0420*/  IMAD.X R12, R17, 0x1, ~R3, P0 ;  /* 0x00000001110c7824 */ /* 0x000fc600000e0e03 */
[----:B------:R-:W-:-:S05]  /*0430*/  LOP3.LUT R11, R0, UR4, RZ, 0xc0, !PT ;  /* 0x00000004000b7c12 */ /* 0x000fca000f8ec0ff */
[----:B0-----:R-:W-:Y:S01]  /*0440*/  IMAD.WIDE.U32 R4, R11, R6, RZ ;  /* 0x000000060b047225 */ /* 0x001fe200078e00ff */
[----:B-1----:R-:W-:-:S03]  /*0450*/  UPRMT UR4, UR5, 0x8880, URZ ;  /* 0x0000888005047896 */ /* 0x002fc600080000ff */
[----:B------:R-:W-:Y:S01]  /*0460*/  IMAD R7, R7, R11, R5 ;  /* 0x0000000b07077224 */ /* 0x000fe200078e0205 */
[----:B------:R-:W-:Y:S01]  /*0470*/  ISETP.LT.U32.AND P0, PT, R4, R13, PT ;  /* 0x0000000d0400720c */ /* 0x000fe20003f01070 */
[----:B------:R-:W-:-:S03]  /*0480*/  UISETP.NE.AND UP0, UPT, UR4, URZ, UPT ;  /* 0x000000ff0400728c */ /* 0x000fc6000bf05270 */
[----:B------:R-:W-:-:S04]  /*0490*/  ISETP.LT.U32.AND.EX P0, PT, R7, R12, PT, P0 ;  /* 0x0000000c0700720c */ /* 0x000fc80003f01100 */
[----:B------:R-:W-:Y:S02]  /*04a0*/  SEL R13, R4, R13, P0 ;  /* 0x0000000d040d7207 */ /* 0x000fe40000000000 */
[----:B------:R-:W-:Y:S01]  /*04b0*/  SEL R12, R7, R12, P0 ;  /* 0x0000000c070c7207 */ /* 0x000fe20000000000 */
[----:B------:R-:W-:Y:S06]  /*04c0*/  BRA.U !UP0, `(.L_x_917) ;  /* 0x0000003108bc7547 */ /* 0x000fec000b800000 */
[----:B------:R-:W-:Y:S01]  /*04d0*/  IADD3 R6, P0, PT, R15, -R8, RZ ;  /* 0x800000080f067210 */ /* 0x000fe20007f1e0ff */
[----:B------:R-:W0:Y:S01]  /*04e0*/  LDCU UR7, c[0x0][0x3b8] ;  /* 0x00007700ff0777ac */ /* 0x000e220008000800 */
[----:B------:R-:W-:Y:S01]  /*04f0*/  IADD3 R14, P2, PT, R8, -R2, RZ ;  /* 0x80000002080e7210 */ /* 0x000fe20007f5e0ff */
[----:B------:R-:W-:Y:S02]  /*0500*/  BSSY.RECONVERGENT B0, `(.L_x_918) ;  /* 0x000032a000007945 */ /* 0x000fe40003800200 */
[----:B------:R-:W-:Y:S01]  /*0510*/  IMAD.X R7, R17, 0x1, ~R9, P0 ;  /* 0x0000000111077824 */ /* 0x000fe200000e0e09 */
[----:B------:R-:W-:Y:S01]  /*0520*/  ISETP.GT.U32.AND P0, PT, R13, R6, PT ;  /* 0x000000060d00720c */ /* 0x000fe20003f04070 */
[----:B------:R-:W-:Y:S01]  /*0530*/  IMAD.X R11, R9, 0x1, ~R3, P2 ;  /* 0x00000001090b7824 */ /* 0x000fe200010e0e03 */
[----:B------:R-:W-:Y:S02]  /*0540*/  ISETP.LT.U32.AND P1, PT, R14, R13, PT ;  /* 0x0000000d0e00720c */ /* 0x000fe40003f21070 */
[----:B------:R-:W-:-:S02]  /*0550*/  ISETP.GT.U32.AND.EX P0, PT, R12, R7, PT, P0 ;  /* 0x000000070c00720c */ /* 0x000fc40003f04100 */
[----:B------:R-:W-:Y:S02]  /*0560*/  ISETP.LT.U32.AND.EX P1, PT, R11, R12, PT, P1 ;  /* 0x0000000c0b00720c */ /* 0x000fe40003f21110 */
[-C--:B------:R-:W-:Y:S02]  /*0570*/  SEL R5, R13, R6.reuse, P0 ;  /* 0x000000060d057207 */ /* 0x080fe40000000000 */
[----:B------:R-:W-:Y:S02]  /*0580*/  SEL R4, R12, R7, P0 ;  /* 0x000000070c047207 */ /* 0x000fe40000000000 */
[----:B------:R-:W-:Y:S02]  /*0590*/  IADD3 R5, P0, PT, R5, -R6, RZ ;  /* 0x8000000605057210 */ /* 0x000fe40007f1e0ff */
[----:B------:R-:W-:Y:S02]  /*05a0*/  SEL R14, R14, R13, P1 ;  /* 0x0000000d0e0e7207 */ /* 0x000fe40000800000 */
[----:B------:R-:W-:-:S02]  /*05b0*/  IADD3.X R4, PT, PT, R4, ~R7, RZ, P0, !PT ;  /* 0x8000000704047210 */ /* 0x000fc400007fe4ff */
[----:B------:R-:W-:Y:S02]  /*05c0*/  SEL R11, R11, R12, P1 ;  /* 0x0000000c0b0b7207 */ /* 0x000fe40000800000 */
[----:B------:R-:W-:-:S04]  /*05d0*/  ISETP.GE.U32.AND P0, PT, R5, R14, PT ;  /* 0x0000000e0500720c */ /* 0x000fc80003f06070 */
[----:B------:R-:W-:-:S13]  /*05e0*/  ISETP.GE.U32.AND.EX P0, PT, R4, R11, PT, P0 ;  /* 0x0000000b0400720c */ /* 0x000fda0003f06100 */
[----:B0-----:R-:W-:Y:S05]  /*05f0*/  @P0 BRA `(.L_x_919) ;  /* 0x0000003000680947 */ /* 0x001fea0003800000 */
[----:B------:R-:W0:Y:S01]  /*0600*/  LDC.64 R6, c[0x0][0x3b0] ;  /* 0x0000ec00ff067b82 */ /* 0x000e220000000a00 */
[----:B------:R-:W-:-:S05]  /*0610*/  IADD3 R13, P1, PT, R13, R8, RZ ;  /* 0x000000080d0d7210 */ /* 0x000fca0007f3e0ff */
[----:B------:R-:W-:Y:S01]  /*0620*/  IMAD.X R12, R12, 0x1, R9, P1 ;  /* 0x000000010c0c7824 */ /* 0x000fe200008e0609 */
[----:B0-----:R-:W-:-:S04]  /*0630*/  ISETP.NE.U32.AND P0, PT, R6, RZ, PT ;  /* 0x000000ff0600720c */ /* 0x001fc80003f05070 */
[----:B------:R-:W-:-:S13]  /*0640*/  ISETP.NE.AND.EX P0, PT, R7, RZ, PT, P0 ;  /* 0x000000ff0700720c */ /* 0x000fda0003f05300 */
[----:B------:R-:W-:Y:S05]  /*0650*/  @P0 BRA `(.L_x_920) ;  /* 0x0000000000e80947 */ /* 0x000fea0003800000 */
[----:B------:R-:W0:Y:S02]  /*0660*/  LDC R10, c[0x0][0x3b8] ;  /* 0x0000ee00ff0a7b82 */ /* 0x000e240000000800 */
[----:B0-----:R-:W-:-:S07]  /*0670*/  SHF.R.S32.HI R10, RZ, 0x1f, R10 ;  /* 0x0000001fff0a7819 */ /* 0x001fce000001140a */
.L_x_924:
[----:B------:R-:W-:Y:S01]  /*0680*/  IADD3 R6, P0, PT, -R5, R14, RZ ;  /* 0x0000000e05067210 */ /* 0x000fe20007f1e1ff */
[----:B------:R-:W0:Y:S04]  /*0690*/  LDCU UR6, c[0x0][0x3b8] ;  /* 0x00007700ff0677ac */ /* 0x000e280008000800 */
[----:B------:R-:W-:Y:S01]  /*06a0*/  IMAD.X R7, R11, 0x1, ~R4, P0 ;  /* 0x000000010b077824 */ /* 0x000fe200000e0e04 */
[----:B------:R-:W1:Y:S01]  /*06b0*/  LDCU.64 UR4, c[0x0][0x388] ;  /* 0x00007100ff0477ac */ /* 0x000e620008000a00 */
[----:B------:R-:W-:-:S03]  /*06c0*/  PLOP3.LUT P0, PT, PT, PT, PT, 0x80, 0x8 ;  /* 0x000000000008781c */ /* 0x000fc60003f0f070 */
[--C-:B------:R-:W-:Y:S02]  /*06d0*/  SHF.R.U64 R6, R6, 0x1, R7.reuse ;  /* 0x0000000106067819 */ /* 0x100fe40000001207 */
[----:B------:R-:W-:Y:S02]  /*06e0*/  SHF.R.U32.HI R7, RZ, 0x1, R7 ;  /* 0x00000001ff077819 */ /* 0x000fe40000011607 */
[----:B------:R-:W-:-:S04]  /*06f0*/  IADD3 R15, P1, PT, R5, R6, RZ ;  /* 0x00000006050f7210 */ /* 0x000fc80007f3e0ff */
[----:B------:R-:W-:Y:S01]  /*0700*/  LOP3.LUT R6, RZ, R15, RZ, 0x33, !PT ;  /* 0x0000000fff067212 */ /* 0x000fe200078e33ff */
[----:B------:R-:W-:Y:S01]  /*0710*/  IMAD.X R20, R4, 0x1, R7, P1 ;  /* 0x0000000104147824 */ /* 0x000fe200008e0607 */
[----:B0-----:R-:W-:Y:S01]  /*0720*/  UISETP.NE.AND UP0, UPT, UR6, URZ, UPT ;  /* 0x000000ff0600728c */ /* 0x001fe2000bf05270 */
[----:B------:R-:W-:Y:S02]  /*0730*/  IADD3 R17, P1, PT, R15, R2, RZ ;  /* 0x000000020f117210 */ /* 0x000fe40007f3e0ff */
[----:B------:R-:W-:Y:S02]  /*0740*/  IADD3 R9, P3, PT, R6, R13, RZ ;  /* 0x0000000d06097210 */ /* 0x000fe40007f7e0ff */
[----:B------:R-:W-:Y:S02]  /*0750*/  LOP3.LUT R7, RZ, R20, RZ, 0x33, !PT ;  /* 0x00000014ff077212 */ /* 0x000fe400078e33ff */
[----:B-1----:R-:W-:Y:S02]  /*0760*/  LEA R6, P2, R17, UR4, 0x3 ;  /* 0x0000000411067c11 */ /* 0x002fe4000f8418ff */
[----:B------:R-:W-:Y:S01]  /*0770*/  LEA R8, P4, R9, UR4, 0x3 ;  /* 0x0000000409087c11 */ /* 0x000fe2000f8818ff */
[----:B------:R-:W-:Y:S01]  /*0780*/  IMAD.X R16, R7, 0x1, R12, P3 ;  /* 0x0000000107107824 */ /* 0x000fe200018e060c */
[----:B------:R-:W-:-:S04]  /*0790*/  IADD3.X R18, PT, PT, R20, R3, RZ, P1, !PT ;  /* 0x0000000314127210 */ /* 0x000fc80000ffe4ff */
[----:B------:R-:W-:Y:S02]  /*07a0*/  LEA.HI.X R7, R17, UR5, R18, 0x3, P2 ;  /* 0x0000000511077c11 */ /* 0x000fe400090f1c12 */
[----:B------:R-:W-:Y:S01]  /*07b0*/  LEA.HI.X R9, R9, UR5, R16, 0x3, P4 ;  /* 0x0000000509097c11 */ /* 0x000fe2000a0f1c10 */
[----:B------:R-:W-:Y:S06]  /*07c0*/  BRA.U !UP0, `(.L_x_921) ;  /* 0x0000000108647547 */ /* 0x000fec000b800000 */
[----:B------:R-:W5:Y:S04]  /*07d0*/  LDG.E.64 R6, desc[UR8][R6.64] ;  /* 0x0000000806067981 */ /* 0x000f68000c1e1b00 */
[----:B------:R-:W5:Y:S01]  /*07e0*/  LDG.E.64 R8, desc[UR8][R8.64] ;  /* 0x0000000808087981 */ /* 0x000f62000c1e1b00 */
[----:B------:R-:W-:Y:S01]  /*07f0*/  BSSY.RECONVERGENT B2, `(.L_x_921) ;  /* 0x0000016000027945 */ /* 0x000fe20003800200 */
[----:B------:R-:W-:-:S07]  /*0800*/  CS2R R22, SRZ ;  /* 0x0000000000167805 */ /* 0x000fce000001ff00 */
.L_x_923:
[C---:B------:R-:W-:Y:S01]  /*0810*/  IMAD.SHL.U32 R19, R22.reuse, 0x8, RZ ;  /* 0x0000000816137824 */ /* 0x040fe200078e00ff */
[----:B------:R-:W-:-:S04]  /*0820*/  SHF.L.U64.HI R21, R22, 0x3, R23 ;  /* 0x0000000316157819 */ /* 0x000fc80000010217 */
[-C--:B-----5:R-:W-:Y:S02]  /*0830*/  IADD3 R16, P0, PT, R8, R19.reuse, RZ ;  /* 0x0000001308107210 */ /* 0x0a0fe40007f1e0ff */
[----:B------:R-:W-:-:S03]  /*0840*/  IADD3 R18, P1, PT, R6, R19, RZ ;  /* 0x0000001306127210 */ /* 0x000fc60007f3e0ff */
        /* <DEDUP_REMOVED lines=8> */
[----:B------:R-:W-:Y:S02]  /*08d0*/  IADD3 R22, P1, PT, R22, 0x1, RZ ;  /* 0x0000000116167810 */ /* 0x000fe40007f3e0ff */
[----:B------:R-:W-:-:S03]  /*08e0*/  ISETP.GT.U32.AND P0, PT, R16, R18, PT ;  /* 0x000000121000720c */ /* 0x000fc60003f04070 */
[----:B------:R-:W-:Y:S01]  /*08f0*/  IMAD.X R23, RZ, RZ, R23, P1 ;  /* 0x000000ffff177224 */ /* 0x000fe200008e0617 */
[----:B------:R-:W-:Y:S02]  /*0900*/  ISETP.GE.U32.AND P1, PT, R22, UR7, PT ;  /* 0x0000000716007c0c */ /* 0x000fe4000bf26070 */
[----:B------:R-:W-:Y:S02]  /*0910*/  ISETP.GT.U32.AND.EX P2, PT, R17, R19, PT, P0 ;  /* 0x000000131100720c */ /* 0x000fe40003f44100 */
[----:B------:R-:W-:Y:S02]  /*0920*/  ISETP.GE.U32.AND.EX P1, PT, R23, R10, PT, P1 ;  /* 0x0000000a1700720c */ /* 0x000fe40003f26110 */
[----:B------:R-:W-:-:S11]  /*0930*/  PLOP3.LUT P0, PT, PT, PT, PT, 0x80, 0x8 ;  /* 0x000000000008781c */ /* 0x000fd60003f0f070 */
[----:B------:R-:W-:Y:S05]  /*0940*/  @!P1 BRA !P2, `(.L_x_923) ;  /* 0xfffffffc00b09947 */ /* 0x000fea000503ffff */
.L_x_922:
[----:B------:R-:W-:Y:S05]  /*0950*/  BSYNC.RECONVERGENT B2 ;  /* 0x0000000000027941 */ /* 0x000fea0003800200 */
.L_x_921:
[----:B------:R-:W-:Y:S02]  /*0960*/  IADD3 R6, P1, PT, R15, 0x1, RZ ;  /* 0x000000010f067810 */ /* 0x000fe40007f3e0ff */
[----:B------:R-:W-:Y:S02]  /*0970*/  SEL R14, R14, R15, P0 ;  /* 0x0000000f0e0e7207 */ /* 0x000fe40000000000 */
[----:B------:R-:W-:Y:S01]  /*0980*/  SEL R5, R6, R5, P0 ;  /* 0x0000000506057207 */ /* 0x000fe20000000000 */
[----:B------:R-:W-:Y:S01]  /*0990*/  IMAD.X R7, RZ, RZ, R20, P1 ;  /* 0x000000ffff077224 */ /* 0x000fe200008e0614 */
[----:B------:R-:W-:-:S04]  /*09a0*/  SEL R11, R11, R20, P0 ;  /* 0x000000140b0b7207 */ /* 0x000fc80000000000 */
[----:B------:R-:W-:Y:S02]  /*09b0*/  SEL R4, R7, R4, P0 ;  /* 0x0000000407047207 */ /* 0x000fe40000000000 */
[----:B------:R-:W-:-:S04]  /*09c0*/  ISETP.GE.U32.AND P0, PT, R5, R14, PT ;  /* 0x0000000e0500720c */ /* 0x000fc80003f06070 */
[----:B------:R-:W-:-:S13]  /*09d0*/  ISETP.GE.U32.AND.EX P0, PT, R4, R11, PT, P0 ;  /* 0x0000000b0400720c */ /* 0x000fda0003f06100 */
[----:B------:R-:W-:Y:S05]  /*09e0*/  @!P0 BRA `(.L_x_924) ;  /* 0xfffffffc00248947 */ /* 0x000fea000383ffff */
[----:B------:R-:W-:Y:S05]  /*09f0*/  BRA `(.L_x_919) ;  /* 0x0000002c00687947 */ /* 0x000fea0003800000 */
.L_x_920:
[----:B------:R-:W-:-:S07]  /*0a00*/  LOP3.LUT R10, R6, 0xfffffffe, RZ, 0xc0, !PT ;  /* 0xfffffffe060a7812 */ /* 0x000fce00078ec0ff */
.L_x_942:
[----:B------:R-:W-:Y:S01]  /*0a10*/  IADD3 R16, P0, PT, -R5, R14, RZ ;  /* 0x0000000e05107210 */ /* 0x000fe20007f1e1ff */
[----:B0-----:R-:W0:Y:S04]  /*0a20*/  LDCU.64 UR4, c[0x0][0x388] ;  /* 0x00007100ff0477ac */ /* 0x001e280008000a00 */
[----:B------:R-:W-:-:S05]  /*0a30*/  IMAD.X R15, R11, 0x1, ~R4, P0 ;  /* 0x000000010b0f7824 */ /* 0x000fca00000e0e04 */
[--C-:B------:R-:W-:Y:S02]  /*0a40*/  SHF.R.U64 R16, R16, 0x1, R15.reuse ;  /* 0x0000000110107819 */ /* 0x100fe4000000120f */
[----:B------:R-:W-:Y:S02]  /*0a50*/  SHF.R.U32.HI R15, RZ, 0x1, R15 ;  /* 0x00000001ff0f7819 */ /* 0x000fe4000001160f */
[----:B------:R-:W-:-:S04]  /*0a60*/  IADD3 R19, P0, PT, R5, R16, RZ ;  /* 0x0000001005137210 */ /* 0x000fc80007f1e0ff */
[----:B------:R-:W-:Y:S02]  /*0a70*/  LOP3.LUT R16, RZ, R19, RZ, 0x33, !PT ;  /* 0x00000013ff107212 */ /* 0x000fe400078e33ff */
[----:B------:R-:W-:Y:S02]  /*0a80*/  IADD3.X R22, PT, PT, R4, R15, RZ, P0, !PT ;  /* 0x0000000f04167210 */ /* 0x000fe400007fe4ff */
[----:B------:R-:W-:Y:S02]  /*0a90*/  IADD3 R19, P0, PT, R19, R2, RZ ;  /* 0x0000000213137210 */ /* 0x000fe40007f1e0ff */
[----:B------:R-:W-:Y:S02]  /*0aa0*/  IADD3 R15, P1, PT, R16, R13, RZ ;  /* 0x0000000d100f7210 */ /* 0x000fe40007f3e0ff */
[----:B------:R-:W-:Y:S01]  /*0ab0*/  LOP3.LUT R17, RZ, R22, RZ, 0x33, !PT ;  /* 0x00000016ff117212 */ /* 0x000fe200078e33ff */
[----:B------:R-:W-:Y:S01]  /*0ac0*/  IMAD.X R22, R22, 0x1, R3, P0 ;  /* 0x0000000116167824 */ /* 0x000fe200000e0603 */
[----:B0-----:R-:W-:-:S03]  /*0ad0*/  LEA R16, P0, R19, UR4, 0x3 ;  /* 0x0000000413107c11 */ /* 0x001fc6000f8018ff */
[----:B------:R-:W-:Y:S01]  /*0ae0*/  IMAD.X R18, R17, 0x1, R12, P1 ;  /* 0x0000000111127824 */ /* 0x000fe200008e060c */
[----:B------:R-:W-:Y:S02]  /*0af0*/  LEA R20, P1, R15, UR4, 0x3 ;  /* 0x000000040f147c11 */ /* 0x000fe4000f8218ff */
[----:B------:R-:W-:Y:S02]  /*0b00*/  LEA.HI.X R17, R19, UR5, R22, 0x3, P0 ;  /* 0x0000000513117c11 */ /* 0x000fe400080f1c16 */
[----:B------:R-:W-:Y:S02]  /*0b10*/  LEA.HI.X R21, R15, UR5, R18, 0x3, P1 ;  /* 0x000000050f157c11 */ /* 0x000fe400088f1c12 */
[----:B------:R-:W0:Y:S02]  /*0b20*/  LDC.64 R18, c[0x0][0x3b0] ;  /* 0x0000ec00ff127b82 */ /* 0x000e240000000a00 */
[----:B------:R-:W5:Y:S04]  /*0b30*/  LDG.E.64 R16, desc[UR8][R16.64] ;  /* 0x0000000810107981 */ /* 0x000f68000c1e1b00 */
[----:B------:R-:W5:Y:S01]  /*0b40*/  LDG.E.64 R20, desc[UR8][R20.64] ;  /* 0x0000000814147981 */ /* 0x000f62000c1e1b00 */
[----:B------:R-:W-:-:S02]  /*0b50*/  HFMA2 R30, -RZ, RZ, -15.890625, -0.0047760009765625 ;  /* 0xcbf29ce4ff1e7431 */ /* 0x000fc400000001ff */
[----:B------:R-:W-:Y:S02]  /*0b60*/  IMAD.MOV.U32 R27, RZ, RZ, -0x7bdddcdb ;  /* 0x84222325ff1b7424 */ /* 0x000fe400078e00ff */
[----:B------:R-:W-:Y:S02]  /*0b70*/  IMAD.MOV.U32 R15, RZ, RZ, RZ ;  /* 0x000000ffff0f7224 */ /* 0x000fe400078e00ff */
[----:B------:R-:W-:Y:S01]  /*0b80*/  IMAD.MOV.U32 R23, RZ, RZ, RZ ;  /* 0x000000ffff177224 */ /* 0x000fe200078e00ff */
[----:B0-----:R-:W-:-:S04]  /*0b90*/  ISETP.NE.U32.AND P0, PT, R18, 0x1, PT ;  /* 0x000000011200780c */ /* 0x001fc80003f05070 */
[----:B------:R-:W-:-:S13]  /*0ba0*/  ISETP.NE.AND.EX P0, PT, R19, RZ, PT, P0 ;  /* 0x000000ff1300720c */ /* 0x000fda0003f05300 */
[----:B------:R-:W-:Y:S05]  /*0bb0*/  @!P0 BRA `(.L_x_925) ;  /* 0x0000000400c08947 */ /* 0x000fea0003800000 */
[----:B------:R-:W0:Y:S01]  /*0bc0*/  LDC R26, c[0x0][0x3b4] ;  /* 0x0000ed00ff1a7b82 */ /* 0x000e220000000800 */
[----:B------:R-:W-:Y:S01]  /*0bd0*/  IMAD.MOV.U32 R27, RZ, RZ, -0x7bdddcdb ;  /* 0x84222325ff1b7424 */ /* 0x000fe200078e00ff */
[----:B------:R-:W-:Y:S02]  /*0be0*/  MOV R30, 0xcbf29ce4 ;  /* 0xcbf29ce4001e7802 */ /* 0x000fe40000000f00 */
[----:B------:R-:W-:-:S04]  /*0bf0*/  CS2R R24, SRZ ;  /* 0x0000000000187805 */ /* 0x000fc8000001ff00 */
[----:B------:R-:W1:Y:S03]  /*0c00*/  LDC R15, c[0x0][0x3b4] ;  /* 0x0000ed00ff0f7b82 */ /* 0x000e660000000800 */
.L_x_926:
[----:B-----5:R-:W-:-:S04]  /*0c10*/  LEA R28, P1, R25, R20, 0x3 ;  /* 0x00000014191c7211 */ /* 0x020fc800078218ff */
[----:B------:R-:W-:-:S05]  /*0c20*/  LEA.HI.X R29, R25, R21, R24, 0x3, P1 ;  /* 0x00000015191d7211 */ /* 0x000fca00008f1c18 */
[----:B------:R-:W2:Y:S04]  /*0c30*/  LD.E.64 R18, desc[UR8][R28.64] ;  /* 0x000000081c127980 */ /* 0x000ea8000c101b00 */
[----:B------:R3:W4:Y:S01]  /*0c40*/  LD.E.64 R8, desc[UR8][R28.64+0x8] ;  /* 0x000008081c087980 */ /* 0x000722000c101b00 */
[----:B------:R-:W-:Y:S01]  /*0c50*/  IMAD R30, R30, 0x1b3, RZ ;  /* 0x000001b31e1e7824 */ /* 0x000fe200078e02ff */
[----:B------:R-:W-:-:S04]  /*0c60*/  IADD3 R25, P1, PT, R25, 0x2, RZ ;  /* 0x0000000219197810 */ /* 0x000fc80007f3e0ff */
[----:B------:R-:W-:Y:S02]  /*0c70*/  IADD3.X R24, PT, PT, RZ, R24, RZ, P1, !PT ;  /* 0x00000018ff187210 */ /* 0x000fe40000ffe4ff */
[----:B------:R-:W-:Y:S02]  /*0c80*/  ISETP.NE.U32.AND P1, PT, R25, R10, PT ;  /* 0x0000000a1900720c */ /* 0x000fe40003f25070 */
        /* <DEDUP_REMOVED lines=87> */
[----:B0-----:R-:W-:Y:S02]  /*1200*/  IMAD.MOV.U32 R19, RZ, RZ, R26 ;  /* 0x000000ffff137224 */ /* 0x001fe400078e001a */
[----:B------:R-:W-:Y:S02]  /*1210*/  IMAD R23, R22, 0x1b3, RZ ;  /* 0x000001b316177824 */ /* 0x000fe400078e02ff */
[----:B------:R-:W-:Y:S01]  /*1220*/  IMAD.WIDE.U32 R8, R18, 0x1b3, RZ ;  /* 0x000001b312087825 */ /* 0x000fe200078e00ff */
[----:B------:R-:W-:-:S03]  /*1230*/  ISETP.NE.AND.EX P1, PT, R24, R19, PT, P1 ;  /* 0x000000131800720c */ /* 0x000fc60003f25310 */
[----:B------:R-:W-:Y:S02]  /*1240*/  IMAD R23, R18, 0x100, R23 ;  /* 0x0000010012177824 */ /* 0x000fe400078e0217 */
[----:B------:R-:W-:Y:S02]  /*1250*/  IMAD.MOV.U32 R27, RZ, RZ, R8 ;  /* 0x000000ffff1b7224 */ /* 0x000fe400078e0008 */
[----:B------:R-:W-:-:S06]  /*1260*/  IMAD.IADD R30, R9, 0x1, R23 ;  /* 0x00000001091e7824 */ /* 0x000fcc00078e0217 */
[----:B------:R-:W-:Y:S05]  /*1270*/  @P1 BRA `(.L_x_926) ;  /* 0xfffffff800641947 */ /* 0x000fea000383ffff */
[----:B-1----:R-:W-:Y:S01]  /*1280*/  IMAD.MOV.U32 R23, RZ, RZ, R15 ;  /* 0x000000ffff177224 */ /* 0x002fe200078e000f */
[----:B------:R-:W-:Y:S01]  /*1290*/  MOV R8, R18 ;  /* 0x0000001200087202 */ /* 0x000fe20000000f00 */
[----:B------:R-:W-:Y:S02]  /*12a0*/  IMAD.MOV.U32 R9, RZ, RZ, R22 ;  /* 0x000000ffff097224 */ /* 0x000fe400078e0016 */
[----:B------:R-:W-:-:S07]  /*12b0*/  IMAD.MOV.U32 R15, RZ, RZ, R10 ;  /* 0x000000ffff0f7224 */ /* 0x000fce00078e000a */
.L_x_925:
[----:B------:R-:W0:Y:S01]  /*12c0*/  LDC R18, c[0x0][0x3b0] ;  /* 0x0000ec00ff127b82 */ /* 0x000e220000000800 */
[----:B------:R-:W-:Y:S02]  /*12d0*/  MOV R25, 0x84222325 ;  /* 0x8422232500197802 */ /* 0x000fe40000000f00 */
[----:B0-----:R-:W-:Y:S01]  /*12e0*/  LOP3.LUT P2, RZ, R18, 0x1, RZ, 0xc0, !PT ;  /* 0x0000000112ff7812 */ /* 0x001fe2000784c0ff */
[----:B------:R-:W-:-:S12]  /*12f0*/  IMAD.MOV.U32 R18, RZ, RZ, -0x340d631c ;  /* 0xcbf29ce4ff127424 */ /* 0x000fd800078e00ff */
[----:B------:R-:W-:Y:S05]  /*1300*/  @!P2 BRA `(.L_x_927) ;  /* 0x0000000000b4a947 */ /* 0x000fea0003800000 */
[----:B-----5:R-:W-:-:S04]  /*1310*/  LEA R22, P1, R15, R20, 0x3 ;  /* 0x000000140f167211 */ /* 0x020fc800078218ff */
        /* <DEDUP_REMOVED lines=42> */
[----:B------:R-:W-:-:S03]  /*15c0*/  LOP3.LUT R8, R23, R8, RZ, 0x3c, !PT ;  /* 0x0000000817087212 */ /* 0x000fc600078e3cff */
[----:B------:R-:W-:-:S07]  /*15d0*/  IMAD.IADD R9, R9, 0x1, R15 ;  /* 0x0000000109097824 */ /* 0x000fce00078e020f */
.L_x_927:
[----:B------:R-:W-:Y:S02]  /*15e0*/  HFMA2 R15, -RZ, RZ, 0, 0 ;  /* 0x00000000ff0f7431 */ /* 0x000fe400000001ff */
[----:B------:R-:W-:Y:S01]  /*15f0*/  IMAD.MOV.U32 R22, RZ, RZ, RZ ;  /* 0x000000ffff167224 */ /* 0x000fe200078e00ff */
[----:B------:R-:W-:Y:S06]  /*1600*/  @!P0 BRA `(.L_x_928) ;  /* 0x0000000400bc8947 */ /* 0x000fec0003800000 */
[----:B------:R-:W-:Y:S01]  /*1610*/  IMAD.MOV.U32 R25, RZ, RZ, -0x7bdddcdb ;  /* 0x84222325ff197424 */ /* 0x000fe200078e00ff */
[----:B------:R-:W-:Y:S01]  /*1620*/  MOV R27, RZ ;  /* 0x000000ff001b7202 */ /* 0x000fe20000000f00 */
[----:B------:R-:W-:Y:S02]  /*1630*/  IMAD.MOV.U32 R18, RZ, RZ, -0x340d631c ;  /* 0xcbf29ce4ff127424 */ /* 0x000fe400078e00ff */
[----:B------:R-:W-:-:S07]  /*1640*/  IMAD.MOV.U32 R15, RZ, RZ, RZ ;  /* 0x000000ffff0f7224 */ /* 0x000fce00078e00ff */
.L_x_929:
[----:B-----5:R-:W-:-:S04]  /*1650*/  LEA R28, P1, R27, R16, 0x3 ;  /* 0x000000101b1c7211 */ /* 0x020fc800078218ff */
        /* <DEDUP_REMOVED lines=51> */
[----:B---3--:R-:W-:-:S04]  /*1990*/  LOP3.LUT R18, R22, 0xff, R6, 0x78, !PT ;  /* 0x000000ff16127812 */ /* 0x008fc800078e7806 */
[----:B------:R-:W-:-:S05]  /*19a0*/  LEA R25, R24, R25, 0x8 ;  /* 0x0000001918197211 */ /* 0x000fca00078e40ff */
        /* <DEDUP_REMOVED lines=48> */
[----:B------:R-:W0:Y:S01]  /*1cb0*/  LDCU UR4, c[0x0][0x3b4] ;  /* 0x00007680ff0477ac */ /* 0x000e220008000800 */
[----:B------:R-:W-:Y:S01]  /*1cc0*/  MOV R7, R22 ;  /* 0x0000001600077202 */ /* 0x000fe20000000f00 */
[----:B------:R-:W-:Y:S02]  /*1cd0*/  IMAD.MOV.U32 R6, RZ, RZ, R23 ;  /* 0x000000ffff067224 */ /* 0x000fe400078e0017 */
[----:B------:R-:W-:Y:S02]  /*1ce0*/  IMAD.MOV.U32 R15, RZ, RZ, R10 ;  /* 0x000000ffff0f7224 */ /* 0x000fe400078e000a */
[----:B0-----:R-:W-:-:S07]  /*1cf0*/  IMAD.U32 R22, RZ, RZ, UR4 ;  /* 0x00000004ff167e24 */ /* 0x001fce000f8e00ff */
.L_x_928:
[----:B------:R-:W-:Y:S05]  /*1d00*/  @!P2 BRA `(.L_x_930) ;  /* 0x0000000000b4a947 */ /* 0x000fea0003800000 */
[----:B-----5:R-:W-:-:S04]  /*1d10*/  LEA R6, P1, R15, R16, 0x3 ;  /* 0x000000100f067211 */ /* 0x020fc800078218ff */
        /* <DEDUP_REMOVED lines=43> */
[----:B------:R-:W-:-:S07]  /*1fd0*/  IMAD.IADD R6, R23, 0x1, R15 ;  /* 0x0000000117067824 */ /* 0x000fce00078e020f */
.L_x_930:
[----:B------:R-:W-:Y:S01]  /*1fe0*/  ISETP.NE.U32.AND P1, PT, R8, R7, PT ;  /* 0x000000070800720c */ /* 0x000fe20003f25070 */
[----:B------:R-:W-:Y:S03]  /*1ff0*/  BSSY.RECONVERGENT B2, `(.L_x_931) ;  /* 0x000016b000027945 */ /* 0x000fe60003800200 */
[----:B------:R-:W-:-:S13]  /*2000*/  ISETP.NE.AND.EX P1, PT, R9, R6, PT, P1 ;  /* 0x000000060900720c */ /* 0x000fda0003f25310 */
[----:B------:R-:W-:Y:S05]  /*2010*/  @!P1 BRA `(.L_x_932) ;  /* 0x0000001400349947 */ /* 0x000fea0003800000 */
[----:B------:R-:W-:Y:S01]  /*2020*/  IMAD.MOV.U32 R18, RZ, RZ, -0x7bdddcdb ;  /* 0x84222325ff127424 */ /* 0x000fe200078e00ff */
[----:B------:R-:W-:Y:S01]  /*2030*/  CS2R R22, SRZ ;  /* 0x0000000000167805 */ /* 0x000fe2000001ff00 */
[----:B------:R-:W-:Y:S01]  /*2040*/  IMAD.MOV.U32 R15, RZ, RZ, -0x340d631c ;  /* 0xcbf29ce4ff0f7424 */ /* 0x000fe200078e00ff */
[----:B------:R-:W-:Y:S06]  /*2050*/  @!P0 BRA `(.L_x_933) ;  /* 0x0000000400b88947 */ /* 0x000fec0003800000 */
[----:B------:R-:W-:Y:S02]  /*2060*/  HFMA2 R18, -RZ, RZ, -6.306171417236328125e-05, 0.01395416259765625 ;  /* 0x84222325ff127431 */ /* 0x000fe400000001ff */
[----:B------:R-:W-:Y:S01]  /*2070*/  IMAD.MOV.U32 R15, RZ, RZ, -0x340d631c ;  /* 0xcbf29ce4ff0f7424 */ /* 0x000fe200078e00ff */
[----:B------:R-:W-:Y:S01]  /*2080*/  CS2R R28, SRZ ;  /* 0x00000000001c7805 */ /* 0x000fe2000001ff00 */
[----:B------:R-:W0:Y:S01]  /*2090*/  LDCU UR4, c[0x0][0x3b4] ;  /* 0x00007680ff0477ac */ /* 0x000e220008000800 */
[----:B------:R-:W-:-:S05]  /*20a0*/  NOP ;  /* 0x0000000000007918 */ /* 0x000fca0000000000 */
.L_x_934:
[----:B-----5:R-:W-:-:S04]  /*20b0*/  LEA R26, P1, R29, R20, 0x3 ;  /* 0x000000141d1a7211 */ /* 0x020fc800078218ff */
[----:B------:R-:W-:-:S05]  /*20c0*/  LEA.HI.X R27, R29, R21, R28, 0x3, P1 ;  /* 0x000000151d1b7211 */ /* 0x000fca00008f1c1c */
[----:B------:R-:W2:Y:S04]  /*20d0*/  LD.E.64 R24, desc[UR8][R26.64] ;  /* 0x000000081a187980 */ /* 0x000ea8000c101b00 */
[----:B------:R1:W3:Y:S01]  /*20e0*/  LD.E.64 R22, desc[UR8][R26.64+0x8] ;  /* 0x000008081a167980 */ /* 0x0002e2000c101b00 */
[----:B------:R-:W-:Y:S01]  /*20f0*/  IMAD R15, R15, 0x1b3, RZ ;  /* 0x000001b30f0f7824 */ /* 0x000fe200078e02ff */
[----:B------:R-:W-:-:S05]  /*2100*/  IADD3 R29, P1, PT, R29, 0x2, RZ ;  /* 0x000000021d1d7810 */ /* 0x000fca0007f3e0ff */
[----:B------:R-:W-:Y:S01]  /*2110*/  IMAD.X R28, RZ, RZ, R28, P1 ;  /* 0x000000ffff1c7224 */ /* 0x000fe200008e061c */
        /* <DEDUP_REMOVED lines=81> */
[----:B------:R-:W-:Y:S02]  /*2630*/  LOP3.LUT R22, R18, 0xff, R15, 0x78, !PT ;  /* 0x000000ff12167812 */ /* 0x000fe400078e780f */
[----:B------:R-:W-:Y:S01]  /*2640*/  SHF.R.U32.HI R15, RZ, 0x18, R23 ;  /* 0x00000018ff0f7819 */ /* 0x000fe20000011617 */
[----:B------:R-:W-:Y:S02]  /*2650*/  IMAD R25, R19, 0x1b3, RZ ;  /* 0x000001b313197824 */ /* 0x000fe400078e02ff */
[----:B------:R-:W-:-:S04]  /*2660*/  IMAD.WIDE.U32 R18, R22, 0x1b3, RZ ;  /* 0x000001b316127825 */ /* 0x000fc800078e00ff */
[----:B------:R-:W-:Y:S01]  /*2670*/  IMAD R25, R22, 0x100, R25 ;  /* 0x0000010016197824 */ /* 0x000fe200078e0219 */
[----:B------:R-:W-:-:S03]  /*2680*/  LOP3.LUT R15, R15, R18, RZ, 0x3c, !PT ;  /* 0x000000120f0f7212 */ /* 0x000fc600078e3cff */
[----:B------:R-:W-:Y:S01]  /*2690*/  IMAD.IADD R18, R19, 0x1, R25 ;  /* 0x0000000113127824 */ /* 0x000fe200078e0219 */
[----:B0-----:R-:W-:Y:S01]  /*26a0*/  MOV R19, UR4 ;  /* 0x0000000400137c02 */ /* 0x001fe20008000f00 */
[----:B------:R-:W-:-:S03]  /*26b0*/  IMAD.WIDE.U32 R22, R15, 0x1b3, RZ ;  /* 0x000001b30f167825 */ /* 0x000fc600078e00ff */
[----:B------:R-:W-:Y:S01]  /*26c0*/  ISETP.NE.AND.EX P1, PT, R28, R19, PT, P1 ;  /* 0x000000131c00720c */ /* 0x000fe20003f25310 */
[----:B------:R-:W-:-:S04]  /*26d0*/  IMAD R18, R18, 0x1b3, RZ ;  /* 0x000001b312127824 */ /* 0x000fc800078e02ff */
[----:B------:R-:W-:Y:S02]  /*26e0*/  IMAD R15, R15, 0x100, R18 ;  /* 0x000001000f0f7824 */ /* 0x000fe400078e0212 */
[----:B------:R-:W-:-:S03]  /*26f0*/  IMAD.MOV.U32 R18, RZ, RZ, R22 ;  /* 0x000000ffff127224 */ /* 0x000fc600078e0016 */
[----:B------:R-:W-:-:S03]  /*2700*/  IADD3 R15, PT, PT, R23, R15, RZ ;  /* 0x0000000f170f7210 */ /* 0x000fc60007ffe0ff */
[----:B------:R-:W-:Y:S05]  /*2710*/  @P1 BRA `(.L_x_934) ;  /* 0xfffffff800641947 */ /* 0x000fea000383ffff */
[----:B------:R-:W0:Y:S01]  /*2720*/  LDC R22, c[0x0][0x3b4] ;  /* 0x0000ed00ff167b82 */ /* 0x000e220000000800 */
[----:B------:R-:W-:-:S07]  /*2730*/  IMAD.MOV.U32 R23, RZ, RZ, R10 ;  /* 0x000000ffff177224 */ /* 0x000fce00078e000a */
.L_x_933:
[----:B------:R-:W-:Y:S02]  /*2740*/  IMAD.MOV.U32 R25, RZ, RZ, -0x7bdddcdb ;  /* 0x84222325ff197424 */ /* 0x000fe400078e00ff */
[----:B------:R-:W-:Y:S01]  /*2750*/  IMAD.MOV.U32 R24, RZ, RZ, -0x340d631c ;  /* 0xcbf29ce4ff187424 */ /* 0x000fe200078e00ff */
[----:B------:R-:W-:Y:S06]  /*2760*/  @!P2 BRA `(.L_x_935) ;  /* 0x0000000000c8a947 */ /* 0x000fec0003800000 */
[----:B-----5:R-:W-:-:S04]  /*2770*/  LEA R20, P1, R23, R20, 0x3 ;  /* 0x0000001417147211 */ /* 0x020fc800078218ff */
[----:B0-----:R-:W-:-:S06]  /*2780*/  LEA.HI.X R21, R23, R21, R22, 0x3, P1 ;  /* 0x0000001517157211 */ /* 0x001fcc00008f1c16 */
        /* <DEDUP_REMOVED lines=46> */
[----:B------:R-:W-:-:S05]  /*2a70*/  IMAD R15, R22, 0x100, R15 ;  /* 0x00000100160f7824 */ /* 0x000fca00078e020f */
[----:B------:R-:W-:-:S07]  /*2a80*/  IADD3 R15, PT, PT, R21, R15, RZ ;  /* 0x0000000f150f7210 */ /* 0x000fce0007ffe0ff */
.L_x_935:
[----:B-----5:R-:W-:Y:S01]  /*2a90*/  CS2R R20, SRZ ;  /* 0x0000000000147805 */ /* 0x020fe2000001ff00 */
[----:B------:R-:W-:Y:S06]  /*2aa0*/  @!P0 BRA `(.L_x_936) ;  /* 0x0000000400b88947 */ /* 0x000fec0003800000 */
[----:B------:R-:W-:Y:S01]  /*2ab0*/  BSSY.RECONVERGENT B3, `(.L_x_937) ;  /* 0x000006a000037945 */ /* 0x000fe20003800200 */
[----:B------:R-:W-:Y:S01]  /*2ac0*/  IMAD.MOV.U32 R25, RZ, RZ, -0x7bdddcdb ;  /* 0x84222325ff197424 */ /* 0x000fe200078e00ff */
[----:B------:R-:W-:Y:S01]  /*2ad0*/  CS2R R26, SRZ ;  /* 0x00000000001a7805 */ /* 0x000fe2000001ff00 */
[----:B------:R-:W-:-:S07]  /*2ae0*/  IMAD.MOV.U32 R24, RZ, RZ, -0x340d631c ;  /* 0xcbf29ce4ff187424 */ /* 0x000fce00078e00ff */
.L_x_938:
[----:B------:R-:W-:-:S04]  /*2af0*/  LEA R28, P0, R27, R16, 0x3 ;  /* 0x000000101b1c7211 */ /* 0x000fc800078018ff */
[----:B------:R-:W-:-:S05]  /*2b00*/  LEA.HI.X R29, R27, R17, R26, 0x3, P0 ;  /* 0x000000111b1d7211 */ /* 0x000fca00000f1c1a */
[----:B0-----:R-:W2:Y:S04]  /*2b10*/  LD.E.64 R22, desc[UR8][R28.64] ;  /* 0x000000081c167980 */ /* 0x001ea8000c101b00 */
        /* <DEDUP_REMOVED lines=97> */
[----:B------:R-:W-:Y:S01]  /*3130*/  IADD3 R24, PT, PT, R21, R23, RZ ;  /* 0x0000001715187210 */ /* 0x000fe20007ffe0ff */
[----:B------:R-:W-:Y:S06]  /*3140*/  @P0 BRA `(.L_x_938) ;  /* 0xfffffff800680947 */ /* 0x000fec000383ffff */
[----:B------:R-:W-:Y:S05]  /*3150*/  BSYNC.RECONVERGENT B3 ;  /* 0x0000000000037941 */ /* 0x000fea0003800200 */
.L_x_937:
[----:B------:R-:W0:Y:S01]  /*3160*/  LDCU UR4, c[0x0][0x3b4] ;  /* 0x00007680ff0477ac */ /* 0x000e220008000800 */
[----:B------:R-:W-:Y:S02]  /*3170*/  IMAD.MOV.U32 R21, RZ, RZ, R10 ;  /* 0x000000ffff157224 */ /* 0x000fe400078e000a */
[----:B0-----:R-:W-:-:S07]  /*3180*/  IMAD.U32 R20, RZ, RZ, UR4 ;  /* 0x00000004ff147e24 */ /* 0x001fce000f8e00ff */
.L_x_936:
        /* <DEDUP_REMOVED lines=11> */
[----:B0-----:R-:W-:Y:S02]  /*3240*/  IMAD R22, R21, 0x1b3, RZ ;  /* 0x000001b315167824 */ /* 0x001fe400078e02ff */
        /* <DEDUP_REMOVED lines=37> */
[----:B------:R-:W-:Y:S02]  /*34a0*/  IMAD.MOV.U32 R25, RZ, RZ, R16 ;  /* 0x000000ffff197224 */ /* 0x000fe400078e0010 */
[----:B------:R-:W-:-:S07]  /*34b0*/  IMAD.IADD R24, R17, 0x1, R19 ;  /* 0x0000000111187824 */ /* 0x000fce00078e0213 */
.L_x_939:
[----:B------:R-:W-:-:S04]  /*34c0*/  ISETP.GE.U32.AND P0, PT, R18, R25, PT ;  /* 0x000000191200720c */ /* 0x000fc80003f06070 */
[----:B------:R-:W-:Y:S01]  /*34d0*/  ISETP.GE.U32.AND.EX P0, PT, R15, R24, PT, P0 ;  /* 0x000000180f00720c */ /* 0x000fe20003f06100 */
[----:B------:R-:W-:-:S12]  /*34e0*/  BRA `(.L_x_940) ;  /* 0x00000000006c7947 */ /* 0x000fd80003800000 */
.L_x_932:
[----:B------:R-:W0:Y:S01]  /*34f0*/  LDCU UR4, c[0x0][0x3b8] ;  /* 0x00007700ff0477ac */ /* 0x000e220008000800 */
[----:B------:R-:W-:Y:S01]  /*3500*/  PLOP3.LUT P0, PT, PT, PT, PT, 0x80, 0x8 ;  /* 0x000000000008781c */ /* 0x000fe20003f0f070 */
[----:B0-----:R-:W-:-:S09]  /*3510*/  UISETP.NE.AND UP0, UPT, UR4, URZ, UPT ;  /* 0x000000ff0400728c */ /* 0x001fd2000bf05270 */
[----:B------:R-:W-:Y:S05]  /*3520*/  BRA.U !UP0, `(.L_x_940) ;  /* 0x00000001085c7547 */ /* 0x000fea000b800000 */
[----:B------:R-:W-:-:S07]  /*3530*/  CS2R R24, SRZ ;  /* 0x0000000000187805 */ /* 0x000fce000001ff00 */
.L_x_941:
[C---:B------:R-:W-:Y:S02]  /*3540*/  SHF.L.U32 R19, R24.reuse, 0x3, RZ ;  /* 0x0000000318137819 */ /* 0x040fe400000006ff */
[----:B------:R-:W-:Y:S02]  /*3550*/  SHF.L.U64.HI R15, R24, 0x3, R25 ;  /* 0x00000003180f7819 */ /* 0x000fe40000010219 */
[-C--:B-----5:R-:W-:Y:S02]  /*3560*/  IADD3 R22, P0, PT, R20, R19.reuse, RZ ;  /* 0x0000001314167210 */ /* 0x0a0fe40007f1e0ff */
        /* <DEDUP_REMOVED lines=19> */
.L_x_940:
[----:B------:R-:W-:Y:S05]  /*36a0*/  BSYNC.RECONVERGENT B2 ;  /* 0x0000000000027941 */ /* 0x000fea0003800200 */
.L_x_931:
[----:B------:R-:W-:-:S04]  /*36b0*/  IADD3 R15, P1, PT, -R5, R14, RZ ;  /* 0x0000000e050f7210 */ /* 0x000fc80007f3e1ff */
[----:B-----5:R-:W-:-:S04]  /*36c0*/  IADD3.X R16, PT, PT, ~R4, R11, RZ, P1, !PT ;  /* 0x0000000b04107210 */ /* 0x020fc80000ffe5ff */
[--C-:B------:R-:W-:Y:S02]  /*36d0*/  SHF.R.U64 R18, R15, 0x1, R16.reuse ;  /* 0x000000010f127819 */ /* 0x100fe40000001210 */
[----:B------:R-:W-:Y:S02]  /*36e0*/  SHF.R.U32.HI R17, RZ, 0x1, R16 ;  /* 0x00000001ff117819 */ /* 0x000fe40000011610 */
[----:B------:R-:W-:-:S04]  /*36f0*/  IADD3 R15, P1, PT, R5, R18, RZ ;  /* 0x00000012050f7210 */ /* 0x000fc80007f3e0ff */
[----:B------:R-:W-:Y:S01]  /*3700*/  SEL R14, R14, R15, P0 ;  /* 0x0000000f0e0e7207 */ /* 0x000fe20000000000 */
[----:B------:R-:W-:Y:S01]  /*3710*/  IMAD.X R18, R4, 0x1, R17, P1 ;  /* 0x0000000104127824 */ /* 0x000fe200008e0611 */
[----:B------:R-:W-:-:S04]  /*3720*/  IADD3 R16, P1, PT, R15, 0x1, RZ ;  /* 0x000000010f107810 */ /* 0x000fc80007f3e0ff */
[----:B------:R-:W-:Y:S01]  /*3730*/  SEL R5, R16, R5, P0 ;  /* 0x0000000510057207 */ /* 0x000fe20000000000 */
[----:B------:R-:W-:Y:S01]  /*3740*/  IMAD.X R15, RZ, RZ, R18, P1 ;  /* 0x000000ffff0f7224 */ /* 0x000fe200008e0612 */
[----:B------:R-:W-:-:S04]  /*3750*/  SEL R11, R11, R18, P0 ;  /* 0x000000120b0b7207 */ /* 0x000fc80000000000 */
[----:B------:R-:W-:Y:S02]  /*3760*/  SEL R4, R15, R4, P0 ;  /* 0x000000040f047207 */ /* 0x000fe40000000000 */
[----:B------:R-:W-:-:S04]  /*3770*/  ISETP.GE.U32.AND P0, PT, R5, R14, PT ;  /* 0x0000000e0500720c */ /* 0x000fc80003f06070 */
[----:B------:R-:W-:-:S13]  /*3780*/  ISETP.GE.U32.AND.EX P0, PT, R4, R11, PT, P0 ;  /* 0x0000000b0400720c */ /* 0x000fda0003f06100 */
[----:B------:R-:W-:Y:S05]  /*3790*/  @!P0 BRA `(.L_x_942) ;  /* 0xffffffd0009c8947 */ /* 0x000fea000383ffff */
.L_x_919:
[----:B------:R-:W-:Y:S05]  /*37a0*/  BSYNC.RECONVERGENT B0 ;  /* 0x0000000000007941 */ /* 0x000fea0003800200 */
.L_x_918:
[----:B------:R-:W-:Y:S05]  /*37b0*/  BRA `(.L_x_943) ;  /* 0x0000003000387947 */ /* 0x000fea0003800000 */
.L_x_917:
[----:B------:R-:W-:Y:S02]  /*37c0*/  IADD3 R6, P0, PT, R15, -R8, RZ ;  /* 0x800000080f067210 */ /* 0x000fe40007f1e0ff */
[----:B------:R-:W-:-:S03]  /*37d0*/  IADD3 R4, P2, PT, R8, -R2, RZ ;  /* 0x8000000208047210 */ /* 0x000fc60007f5e0ff */
[----:B------:R-:W-:Y:S01]  /*37e0*/  IMAD.X R17, R17, 0x1, ~R9, P0 ;  /* 0x0000000111117824 */ /* 0x000fe200000e0e09 */
[-C--:B------:R-:W-:Y:S02]  /*37f0*/  ISETP.GT.U32.AND P0, PT, R13, R6.reuse, PT ;  /* 0x000000060d00720c */ /* 0x080fe40003f04070 */
[----:B------:R-:W-:Y:S02]  /*3800*/  ISETP.LT.U32.AND P1, PT, R4, R13, PT ;  /* 0x0000000d0400720c */ /* 0x000fe40003f21070 */
[----:B------:R-:W-:Y:S02]  /*3810*/  ISETP.GT.U32.AND.EX P0, PT, R12, R17, PT, P0 ;  /* 0x000000110c00720c */ /* 0x000fe40003f04100 */
[----:B------:R-:W-:Y:S02]  /*3820*/  IADD3.X R7, PT, PT, R9, ~R3, RZ, P2, !PT ;  /* 0x8000000309077210 */ /* 0x000fe400017fe4ff */
[----:B------:R-:W-:Y:S02]  /*3830*/  SEL R5, R13, R6, P0 ;  /* 0x000000060d057207 */ /* 0x000fe40000000000 */
[----:B------:R-:W-:-:S02]  /*3840*/  ISETP.LT.U32.AND.EX P1, PT, R7, R12, PT, P1 ;  /* 0x0000000c0700720c */ /* 0x000fc40003f21110 */
[----:B------:R-:W-:Y:S02]  /*3850*/  SEL R10, R12, R17, P0 ;  /* 0x000000110c0a7207 */ /* 0x000fe40000000000 */
[----:B------:R-:W-:Y:S02]  /*3860*/  IADD3 R5, P0, PT, R5, -R6, RZ ;  /* 0x8000000605057210 */ /* 0x000fe40007f1e0ff */
[----:B------:R-:W-:Y:S02]  /*3870*/  SEL R14, R4, R13, P1 ;  /* 0x0000000d040e7207 */ /* 0x000fe40000800000 */
[----:B------:R-:W-:Y:S01]  /*3880*/  SEL R15, R7, R12, P1 ;  /* 0x0000000c070f7207 */ /* 0x000fe20000800000 */
[----:B------:R-:W-:Y:S01]  /*3890*/  IMAD.X R4, R10, 0x1, ~R17, P0 ;  /* 0x000000010a047824 */ /* 0x000fe200000e0e11 */
[----:B------:R-:W-:-:S04]  /*38a0*/  ISETP.GE.U32.AND P0, PT, R5, R14, PT ;  /* 0x0000000e0500720c */ /* 0x000fc80003f06070 */
[----:B------:R-:W-:-:S13]  /*38b0*/  ISETP.GE.U32.AND.EX P0, PT, R4, R15, PT, P0 ;  /* 0x0000000f0400720c */ /* 0x000fda0003f06100 */
[----:B------:R-:W-:Y:S05]  /*38c0*/  @P0 BRA `(.L_x_943) ;  /* 0x0000002c00f40947 */ /* 0x000fea0003800000 */
[----:B------:R-:W0:Y:S01]  /*38d0*/  LDC.64 R10, c[0x0][0x3b0] ;  /* 0x0000ec00ff0a7b82 */ /* 0x000e220000000a00 */
[----:B------:R-:W-:Y:S02]  /*38e0*/  IADD3 R6, P1, PT, R13, R8, RZ ;  /* 0x000000080d067210 */ /* 0x000fe40007f3e0ff */
[----:B------:R-:W-:-:S03]  /*38f0*/  MOV R13, R15 ;  /* 0x0000000f000d7202 */ /* 0x000fc60000000f00 */
[----:B------:R-:W-:Y:S02]  /*3900*/  IMAD.X R8, R12, 0x1, R9, P1 ;  /* 0x000000010c087824 */ /* 0x000fe400008e0609 */
[----:B------:R-:W-:Y:S01]  /*3910*/  IMAD.MOV.U32 R12, RZ, RZ, R14 ;  /* 0x000000ffff0c7224 */ /* 0x000fe200078e000e */
[C---:B0-----:R-:W-:Y:S02]  /*3920*/  IADD3 R7, P0, PT, R10.reuse, -0x1, RZ ;  /* 0xffffffff0a077810 */ /* 0x041fe40007f1e0ff */
[C---:B------:R-:W-:Y:S02]  /*3930*/  LOP3.LUT R9, R10.reuse, 0x1, RZ, 0xc0, !PT ;  /* 0x000000010a097812 */ /* 0x040fe400078ec0ff */
[----:B------:R-:W-:Y:S02]  /*3940*/  LOP3.LUT R10, R10, 0xfffffffe, RZ, 0xc0, !PT ;  /* 0xfffffffe0a0a7812 */ /* 0x000fe400078ec0ff */
[----:B------:R-:W-:-:S07]  /*3950*/  IADD3.X R11, PT, PT, R11, -0x1, RZ, P0, !PT ;  /* 0xffffffff0b0b7810 */ /* 0x000fce00007fe4ff */
.L_x_960:
[----:B------:R-:W-:Y:S01]  /*3960*/  IADD3 R14, P0, PT, -R5, R12, RZ ;  /* 0x0000000c050e7210 */ /* 0x000fe20007f1e1ff */
[----:B0-----:R-:W0:Y:S04]  /*3970*/  LDCU.64 UR4, c[0x0][0x390] ;  /* 0x00007200ff0477ac */ /* 0x001e280008000a00 */
[----:B------:R-:W-:-:S05]  /*3980*/  IMAD.X R15, R13, 0x1, ~R4, P0 ;  /* 0x000000010d0f7824 */ /* 0x000fca00000e0e04 */
[--C-:B------:R-:W-:Y:S02]  /*3990*/  SHF.R.U64 R14, R14, 0x1, R15.reuse ;  /* 0x000000010e0e7819 */ /* 0x100fe4000000120f */
[----:B------:R-:W-:Y:S02]  /*39a0*/  SHF.R.U32.HI R15, RZ, 0x1, R15 ;  /* 0x00000001ff0f7819 */ /* 0x000fe4000001160f */
[----:B------:R-:W-:-:S04]  /*39b0*/  IADD3 R19, P0, PT, R5, R14, RZ ;  /* 0x0000000e05137210 */ /* 0x000fc80007f1e0ff */
[----:B------:R-:W-:Y:S01]  /*39c0*/  LOP3.LUT R17, RZ, R19, RZ, 0x33, !PT ;  /* 0x00000013ff117212 */ /* 0x000fe200078e33ff */
[----:B------:R-:W-:Y:S01]  /*39d0*/  IMAD.X R24, R4, 0x1, R15, P0 ;  /* 0x0000000104187824 */ /* 0x000fe200000e060f */
[----:B------:R-:W-:Y:S02]  /*39e0*/  IADD3 R19, P0, PT, R19, R2, RZ ;  /* 0x0000000213137210 */ /* 0x000fe40007f1e0ff */
[----:B------:R-:W-:Y:S02]  /*39f0*/  IADD3 R17, P1, PT, R17, R6, RZ ;  /* 0x0000000611117210 */ /* 0x000fe40007f3e0ff */
[----:B------:R-:W-:Y:S01]  /*3a00*/  LOP3.LUT R15, RZ, R24, RZ, 0x33, !PT ;  /* 0x00000018ff0f7212 */ /* 0x000fe200078e33ff */
[----:B------:R-:W-:Y:S01]  /*3a10*/  IMAD.X R20, R24, 0x1, R3, P0 ;  /* 0x0000000118147824 */ /* 0x000fe200000e0603 */
[----:B0-----:R-:W-:Y:S02]  /*3a20*/  LEA R14, P0, R19, UR4, 0x3 ;  /* 0x00000004130e7c11 */ /* 0x001fe4000f8018ff */
[----:B-1----:R-:W-:-:S02]  /*3a30*/  IADD3.X R18, PT, PT, R15, R8, RZ, P1, !PT ;  /* 0x000000080f127210 */ /* 0x002fc40000ffe4ff */
[----:B--2---:R-:W-:Y:S02]  /*3a40*/  LEA R16, P1, R17, UR4, 0x3 ;  /* 0x0000000411107c11 */ /* 0x004fe4000f8218ff */
[----:B------:R-:W-:Y:S02]  /*3a50*/  LEA.HI.X R15, R19, UR5, R20, 0x3, P0 ;  /* 0x00000005130f7c11 */ /* 0x000fe400080f1c14 */
[----:B------:R-:W-:Y:S01]  /*3a60*/  LEA.HI.X R17, R17, UR5, R18, 0x3, P1 ;  /* 0x0000000511117c11 */ /* 0x000fe200088f1c12 */
[----:B------:R-:W0:Y:S03]  /*3a70*/  LDCU.64 UR4, c[0x0][0x3b0] ;  /* 0x00007600ff0477ac */ /* 0x000e260008000a00 */
[----:B------:R-:W5:Y:S04]  /*3a80*/  LDG.E.64 R14, desc[UR8][R14.64] ;  /* 0x000000080e0e7981 */ /* 0x000f68000c1e1b00 */
[----:B------:R-:W5:Y:S01]  /*3a90*/  LDG.E.64 R16, desc[UR8][R16.64] ;  /* 0x0000000810107981 */ /* 0x000f62000c1e1b00 */
[----:B------:R-:W-:-:S02]  /*3aa0*/  IMAD.MOV.U32 R26, RZ, RZ, -0x7bdddcdb ;  /* 0x84222325ff1a7424 */ /* 0x000fc400078e00ff */
[----:B------:R-:W-:Y:S01]  /*3ab0*/  IMAD.MOV.U32 R25, RZ, RZ, -0x340d631c ;  /* 0xcbf29ce4ff197424 */ /* 0x000fe200078e00ff */
[----:B0-----:R-:W-:-:S04]  /*3ac0*/  ISETP.NE.U32.AND P0, PT, RZ, UR4, PT ;  /* 0x00000004ff007c0c */ /* 0x001fc8000bf05070 */
[----:B------:R-:W-:-:S13]  /*3ad0*/  ISETP.NE.AND.EX P0, PT, RZ, UR5, PT, P0 ;  /* 0x00000005ff007c0c */ /* 0x000fda000bf05300 */
[----:B------:R-:W-:Y:S05]  /*3ae0*/  @!P0 BRA `(.L_x_944) ;  /* 0x0000000800a48947 */ /* 0x000fea0003800000 */
[----:B------:R-:W-:Y:S01]  /*3af0*/  ISETP.NE.U32.AND P1, PT, R7, RZ, PT ;  /* 0x000000ff0700720c */ /* 0x000fe20003f25070 */
[----:B------:R-:W-:Y:S02]  /*3b00*/  HFMA2 R25, -RZ, RZ, -15.890625, -0.0047760009765625 ;  /* 0xcbf29ce4ff197431 */ /* 0x000fe400000001ff */
[----:B------:R-:W-:Y:S01]  /*3b10*/  IMAD.MOV.U32 R26, RZ, RZ, -0x7bdddcdb ;  /* 0x84222325ff1a7424 */ /* 0x000fe200078e00ff */
[----:B------:R-:W-:Y:S01]  /*3b20*/  ISETP.NE.AND.EX P1, PT, R11, RZ, PT, P1 ;  /* 0x000000ff0b00720c */ /* 0x000fe20003f25310 */
[----:B------:R-:W-:Y:S02]  /*3b30*/  IMAD.MOV.U32 R19, RZ, RZ, RZ ;  /* 0x000000ffff137224 */ /* 0x000fe400078e00ff */
[----:B------:R-:W-:-:S10]  /*3b40*/  IMAD.MOV.U32 R28, RZ, RZ, RZ ;  /* 0x000000ffff1c7224 */ /* 0x000fd400078e00ff */
[----:B------:R-:W-:Y:S05]  /*3b50*/  @!P1 BRA `(.L_x_945) ;  /* 0x0000000400b89947 */ /* 0x000fea0003800000 */
[----:B------:R-:W0:Y:S01]  /*3b60*/  LDC R28, c[0x0][0x3b4] ;  /* 0x0000ed00ff1c7b82 */ /* 0x000e220000000800 */
[----:B------:R-:W1:Y:S01]  /*3b70*/  LDCU UR4, c[0x0][0x3b4] ;  /* 0x00007680ff0477ac */ /* 0x000e620008000800 */
[----:B-----5:R-:W-:Y:S01]  /*3b80*/  IADD3 R18, P1, PT, R16, 0x8, RZ ;  /* 0x0000000810127810 */ /* 0x020fe20007f3e0ff */
[----:B------:R-:W-:Y:S01]  /*3b90*/  IMAD.MOV.U32 R26, RZ, RZ, -0x7bdddcdb ;  /* 0x84222325ff1a7424 */ /* 0x000fe200078e00ff */
[----:B------:R-:W-:Y:S01]  /*3ba0*/  MOV R25, 0xcbf29ce4 ;  /* 0xcbf29ce400197802 */ /* 0x000fe20000000f00 */
[----:B------:R-:W-:Y:S02]  /*3bb0*/  IMAD.MOV.U32 R30, RZ, RZ, R10 ;  /* 0x000000ffff1e7224 */ /* 0x000fe400078e000a */
[----:B------:R-:W-:Y:S02]  /*3bc0*/  IMAD.X R19, RZ, RZ, R17, P1 ;  /* 0x000000ffff137224 */ /* 0x000fe400008e0611 */
[----:B-1----:R-:W-:-:S07]  /*3bd0*/  IMAD.U32 R29, RZ, RZ, UR4 ;  /* 0x00000004ff1d7e24 */ /* 0x002fce000f8e00ff */
.L_x_946:
[----:B------:R-:W2:Y:S04]  /*3be0*/  LD.E.64 R22, desc[UR8][R18.64+-0x8] ;  /* 0xfffff80812167980 */ /* 0x000ea8000c101b00 */
[----:B------:R1:W3:Y:S01]  /*3bf0*/  LD.E.64 R20, desc[UR8][R18.64] ;  /* 0x0000000812147980 */ /* 0x0002e2000c101b00 */
[----:B------:R-:W-:Y:S01]  /*3c00*/  IMAD R32, R25, 0x1b3, RZ ;  /* 0x000001b319207824 */ /* 0x000fe200078e02ff */
[----:B------:R-:W-:-:S04]  /*3c10*/  IADD3 R30, P1, PT, R30, -0x2, RZ ;  /* 0xfffffffe1e1e7810 */ /* 0x000fc80007f3e0ff */
[----:B------:R-:W-:Y:S02]  /*3c20*/  IADD3.X R29, PT, PT, R29, -0x1, RZ, P1, !PT ;  /* 0xffffffff1d1d7810 */ /* 0x000fe40000ffe4ff */
[----:B------:R-:W-:Y:S02]  /*3c30*/  ISETP.NE.U32.AND P1, PT, R30, RZ, PT ;  /* 0x000000ff1e00720c */ /* 0x000fe40003f25070 */
[----:B-1----:R-:W-:Y:S02]  /*3c40*/  IADD3 R18, P2, PT, R18, 0x10, RZ ;  /* 0x0000001012127810 */ /* 0x002fe40007f5e0ff */
[----:B------:R-:W-:Y:S02]  /*3c50*/  ISETP.NE.AND.EX P1, PT, R29, RZ, PT, P1 ;  /* 0x000000ff1d00720c */ /* 0x000fe40003f25310 */
[----:B------:R-:W-:Y:S02]  /*3c60*/  IADD3.X R19, PT, PT, RZ, R19, RZ, P2, !PT ;  /* 0x00000013ff137210 */ /* 0x000fe400017fe4ff */
[----:B--2---:R-:W-:-:S02]  /*3c70*/  LOP3.LUT R31, R26, 0xff, R22, 0x78, !PT ;  /* 0x000000ff1a1f7812 */ /* 0x004fc400078e7816 */
        /* <DEDUP_REMOVED lines=91> */
[----:B------:R-:W-:-:S07]  /*4230*/  IMAD.MOV.U32 R19, RZ, RZ, R10 ;  /* 0x000000ffff137224 */ /* 0x000fce00078e000a */
.L_x_945:
[----:B------:R-:W-:-:S04]  /*4240*/  ISETP.NE.U32.AND P1, PT, R9, RZ, PT ;  /* 0x000000ff0900720c */ /* 0x000fc80003f25070 */
[----:B------:R-:W-:-:S13]  /*4250*/  ISETP.NE.AND.EX P1, PT, RZ, RZ, PT, P1 ;  /* 0x000000ffff00720c */ /* 0x000fda0003f25310 */
[----:B------:R-:W-:Y:S05]  /*4260*/  @!P1 BRA `(.L_x_944) ;  /* 0x0000000000c49947 */ /* 0x000fea0003800000 */
[----:B-----5:R-:W-:-:S04]  /*4270*/  LEA R18, P1, R19, R16, 0x3 ;  /* 0x0000001013127211 */ /* 0x020fc800078218ff */
[----:B0-----:R-:W-:-:S06]  /*4280*/  LEA.HI.X R19, R19, R17, R28, 0x3, P1 ;  /* 0x0000001113137211 */ /* 0x001fcc00008f1c1c */
        /* <DEDUP_REMOVED lines=47> */
.L_x_944:
[----:B------:R-:W-:Y:S02]  /*4580*/  IMAD.MOV.U32 R23, RZ, RZ, -0x7bdddcdb ;  /* 0x84222325ff177424 */ /* 0x000fe400078e00ff */
[----:B------:R-:W-:Y:S01]  /*4590*/  IMAD.MOV.U32 R22, RZ, RZ, -0x340d631c ;  /* 0xcbf29ce4ff167424 */ /* 0x000fe200078e00ff */
[----:B------:R-:W-:Y:S06]  /*45a0*/  @!P0 BRA `(.L_x_947) ;  /* 0x0000000800a48947 */ /* 0x000fec0003800000 */
[----:B------:R-:W-:Y:S01]  /*45b0*/  ISETP.NE.U32.AND P1, PT, R7, RZ, PT ;  /* 0x000000ff0700720c */ /* 0x000fe20003f25070 */
[----:B------:R-:W-:Y:S01]  /*45c0*/  IMAD.MOV.U32 R22, RZ, RZ, -0x340d631c ;  /* 0xcbf29ce4ff167424 */ /* 0x000fe200078e00ff */
[----:B------:R-:W-:Y:S02]  /*45d0*/  MOV R23, 0x84222325 ;  /* 0x8422232500177802 */ /* 0x000fe40000000f00 */
[----:B------:R-:W-:Y:S02]  /*45e0*/  CS2R R18, SRZ ;  /* 0x0000000000127805 */ /* 0x000fe4000001ff00 */
[----:B------:R-:W-:-:S13]  /*45f0*/  ISETP.NE.AND.EX P1, PT, R11, RZ, PT, P1 ;  /* 0x000000ff0b00720c */ /* 0x000fda0003f25310 */
[----:B------:R-:W-:Y:S05]  /*4600*/  @!P1 BRA `(.L_x_948) ;  /* 0x0000000400b89947 */ /* 0x000fea0003800000 */
[----:B------:R-:W-:Y:S02]  /*4610*/  HFMA2 R22, -RZ, RZ, -15.890625, -0.0047760009765625 ;  /* 0xcbf29ce4ff167431 */ /* 0x000fe400000001ff */
[----:B------:R-:W-:Y:S02]  /*4620*/  IMAD.MOV.U32 R23, RZ, RZ, -0x7bdddcdb ;  /* 0x84222325ff177424 */ /* 0x000fe400078e00ff */
[----:B------:R-:W-:Y:S02]  /*4630*/  IMAD.MOV.U32 R29, RZ, RZ, RZ ;  /* 0x000000ffff1d7224 */ /* 0x000fe400078e00ff */
[----:B------:R-:W-:-:S07]  /*4640*/  IMAD.MOV.U32 R27, RZ, RZ, RZ ;  /* 0x000000ffff1b7224 */ /* 0x000fce00078e00ff */
.L_x_949:
[C---:B-----5:R-:W-:Y:S01]  /*4650*/  LEA R30, P1, R29.reuse, R14, 0x3 ;  /* 0x0000000e1d1e7211 */ /* 0x060fe200078218ff */
[----:B------:R-:W-:Y:S01]  /*4660*/  IMAD R33, R22, 0x1b3, RZ ;  /* 0x000001b316217824 */ /* 0x000fe200078e02ff */
[----:B------:R-:W1:Y:S02]  /*4670*/  LDCU UR4, c[0x0][0x3b4] ;  /* 0x00007680ff0477ac */ /* 0x000e640008000800 */
[----:B------:R-:W-:-:S05]  /*4680*/  LEA.HI.X R31, R29, R15, R27, 0x3, P1 ;  /* 0x0000000f1d1f7211 */ /* 0x000fca00008f1c1b */
[----:B------:R-:W0:Y:S04]  /*4690*/  LD.E.64 R20, desc[UR8][R30.64] ;  /* 0x000000081e147980 */ /* 0x000e28000c101b00 */
[----:B------:R2:W3:Y:S01]  /*46a0*/  LD.E.64 R18, desc[UR8][R30.64+0x8] ;  /* 0x000008081e127980 */ /* 0x0004e2000c101b00 */
[----:B------:R-:W-:-:S04]  /*46b0*/  IADD3 R29, P1, PT, R29, 0x2, RZ ;  /* 0x000000021d1d7810 */ /* 0x000fc80007f3e0ff */
[----:B------:R-:W-:Y:S02]  /*46c0*/  IADD3.X R27, PT, PT, RZ, R27, RZ, P1, !PT ;  /* 0x0000001bff1b7210 */ /* 0x000fe40000ffe4ff */
[----:B------:R-:W-:-:S04]  /*46d0*/  ISETP.NE.U32.AND P1, PT, R29, R10, PT ;  /* 0x0000000a1d00720c */ /* 0x000fc80003f25070 */
[----:B-1----:R-:W-:Y:S02]  /*46e0*/  ISETP.NE.AND.EX P1, PT, R27, UR4, PT, P1 ;  /* 0x000000041b007c0c */ /* 0x002fe4000bf25310 */
[----:B0-----:R-:W-:Y:S02]  /*46f0*/  LOP3.LUT R28, R23, 0xff, R20, 0x78, !PT ;  /* 0x000000ff171c7812 */ /* 0x001fe400078e7814 */
[--C-:B--2---:R-:W-:Y:S02]  /*4700*/  SHF.R.U64 R31, R20, 0x10, R21.reuse ;  /* 0x00000010141f7819 */ /* 0x104fe40000001215 */
        /* <DEDUP_REMOVED lines=91> */
[----:B------:R-:W0:Y:S01]  /*4cc0*/  LDCU UR4, c[0x0][0x3b4] ;  /* 0x00007680ff0477ac */ /* 0x000e220008000800 */
[----:B------:R-:W-:Y:S02]  /*4cd0*/  IMAD.MOV.U32 R19, RZ, RZ, R10 ;  /* 0x000000ffff137224 */ /* 0x000fe400078e000a */
[----:B0-----:R-:W-:-:S07]  /*4ce0*/  IMAD.U32 R18, RZ, RZ, UR4 ;  /* 0x00000004ff127e24 */ /* 0x001fce000f8e00ff */
.L_x_948:
[----:B------:R-:W-:-:S04]  /*4cf0*/  ISETP.NE.U32.AND P1, PT, R9, RZ, PT ;  /* 0x000000ff0900720c */ /* 0x000fc80003f25070 */
[----:B------:R-:W-:-:S13]  /*4d00*/  ISETP.NE.AND.EX P1, PT, RZ, RZ, PT, P1 ;  /* 0x000000ffff00720c */ /* 0x000fda0003f25310 */
[----:B------:R-:W-:Y:S05]  /*4d10*/  @!P1 BRA `(.L_x_947) ;  /* 0x0000000000c89947 */ /* 0x000fea0003800000 */
[----:B-----5:R-:W-:-:S04]  /*4d20*/  LEA R20, P1, R19, R14, 0x3 ;  /* 0x0000000e13147211 */ /* 0x020fc800078218ff */
        /* <DEDUP_REMOVED lines=49> */
.L_x_947:
        /* <DEDUP_REMOVED lines=9> */
[----:B------:R-:W-:Y:S01]  /*50d0*/  CS2R R18, SRZ ;  /* 0x0000000000127805 */ /* 0x000fe2000001ff00 */
[----:B------:R-:W-:Y:S01]  /*50e0*/  IMAD.MOV.U32 R22, RZ, RZ, -0x340d631c ;  /* 0xcbf29ce4ff167424 */ /* 0x000fe200078e00ff */
[----:B------:R-:W-:-:S13]  /*50f0*/  ISETP.NE.AND.EX P1, PT, R11, RZ, PT, P1 ;  /* 0x000000ff0b00720c */ /* 0x000fda0003f25310 */
[----:B------:R-:W-:Y:S05]  /*5100*/  @!P1 BRA `(.L_x_953) ;  /* 0x0000000400b49947 */ /* 0x000fea0003800000 */
[----:B------:R-:W-:Y:S01]  /*5110*/  HFMA2 R25, -RZ, RZ, 0, 0 ;  /* 0x00000000ff197431 */ /* 0x000fe200000001ff */
[----:B------:R-:W-:Y:S01]  /*5120*/  MOV R26, 0x84222325 ;  /* 0x84222325001a7802 */ /* 0x000fe20000000f00 */
[----:B------:R-:W-:Y:S01]  /*5130*/  IMAD.MOV.U32 R22, RZ, RZ, -0x340d631c ;  /* 0xcbf29ce4ff167424 */ /* 0x000fe200078e00ff */
[----:B------:R-:W1:Y:S01]  /*5140*/  LDCU UR4, c[0x0][0x3b4] ;  /* 0x00007680ff0477ac */ /* 0x000e620008000800 */
[----:B------:R-:W-:-:S07]  /*5150*/  IMAD.MOV.U32 R27, RZ, RZ, RZ ;  /* 0x000000ffff1b7224 */ /* 0x000fce00078e00ff */
.L_x_954:
[----:B0----5:R-:W-:-:S04]  /*5160*/  LEA R28, P1, R27, R16, 0x3 ;  /* 0x000000101b1c7211 */ /* 0x021fc800078218ff */
[----:B------:R-:W-:-:S05]  /*5170*/  LEA.HI.X R29, R27, R17, R25, 0x3, P1 ;  /* 0x000000111b1d7211 */ /* 0x000fca00008f1c19 */
[----:B------:R-:W2:Y:S04]  /*5180*/  LD.E.64 R20, desc[UR8][R28.64] ;  /* 0x000000081c147980 */ /* 0x000ea8000c101b00 */
[----:B------:R0:W3:Y:S01]  /*5190*/  LD.E.64 R18, desc[UR8][R28.64+0x8] ;  /* 0x000008081c127980 */ /* 0x0000e2000c101b00 */
[----:B------:R-:W-:Y:S01]  /*51a0*/  IMAD R31, R22, 0x1b3, RZ ;  /* 0x000001b3161f7824 */ /* 0x000fe200078e02ff */
[----:B------:R-:W-:-:S05]  /*51b0*/  IADD3 R27, P1, PT, R27, 0x2, RZ ;  /* 0x000000021b1b7810 */ /* 0x000fca0007f3e0ff */
[----:B------:R-:W-:Y:S01]  /*51c0*/  IMAD.X R25, RZ, RZ, R25, P1 ;  /* 0x000000ffff197224 */ /* 0x000fe200008e0619 */
[----:B------:R-:W-:-:S04]  /*51d0*/  ISETP.NE.U32.AND P1, PT, R27, R10, PT ;  /* 0x0000000a1b00720c */ /* 0x000fc80003f25070 */
[----:B-1----:R-:W-:Y:S02]  /*51e0*/  ISETP.NE.AND.EX P1, PT, R25, UR4, PT, P1 ;  /* 0x0000000419007c0c */ /* 0x002fe4000bf25310 */
        /* <DEDUP_REMOVED lines=93> */
[----:B------:R-:W1:Y:S01]  /*57c0*/  LDC R18, c[0x0][0x3b4] ;  /* 0x0000ed00ff127b82 */ /* 0x000e620000000800 */
[----:B------:R-:W-:-:S07]  /*57d0*/  IMAD.MOV.U32 R19, RZ, RZ, R10 ;  /* 0x000000ffff137224 */ /* 0x000fce00078e000a */
.L_x_953:
[----:B------:R-:W-:-:S04]  /*57e0*/  ISETP.NE.U32.AND P1, PT, R9, RZ, PT ;  /* 0x000000ff0900720c */ /* 0x000fc80003f25070 */
[----:B------:R-:W-:-:S13]  /*57f0*/  ISETP.NE.AND.EX P1, PT, RZ, RZ, PT, P1 ;  /* 0x000000ffff00720c */ /* 0x000fda0003f25310 */
[----:B------:R-:W-:Y:S05]  /*5800*/  @!P1 BRA `(.L_x_952) ;  /* 0x0000000000c49947 */ /* 0x000fea0003800000 */
[----:B-----5:R-:W-:-:S04]  /*5810*/  LEA R16, P1, R19, R16, 0x3 ;  /* 0x0000001013107211 */ /* 0x020fc800078218ff */
        /* <DEDUP_REMOVED lines=48> */
.L_x_952:
[----:B------:R-:W-:Y:S02]  /*5b20*/  IMAD.MOV.U32 R21, RZ, RZ, -0x7bdddcdb ;  /* 0x84222325ff157424 */ /* 0x000fe400078e00ff */
[----:B------:R-:W-:Y:S01]  /*5b30*/  IMAD.MOV.U32 R31, RZ, RZ, -0x340d631c ;  /* 0xcbf29ce4ff1f7424 */ /* 0x000fe200078e00ff */
[----:B------:R-:W-:Y:S06]  /*5b40*/  @!P0 BRA `(.L_x_955) ;  /* 0x0000000800a08947 */ /* 0x000fec0003800000 */
[----:B------:R-:W-:Y:S01]  /*5b50*/  ISETP.NE.U32.AND P0, PT, R7, RZ, PT ;  /* 0x000000ff0700720c */ /* 0x000fe20003f05070 */
[----:B------:R-:W-:Y:S02]  /*5b60*/  HFMA2 R21, -RZ, RZ, -6.306171417236328125e-05, 0.01395416259765625 ;  /* 0x84222325ff157431 */ /* 0x000fe400000001ff */
[----:B------:R-:W-:Y:S01]  /*5b70*/  IMAD.MOV.U32 R31, RZ, RZ, -0x340d631c ;  /* 0xcbf29ce4ff1f7424 */ /* 0x000fe200078e00ff */
[----:B-----5:R-:W-:Y:S02]  /*5b80*/  CS2R R16, SRZ ;  /* 0x0000000000107805 */ /* 0x020fe4000001ff00 */
[----:B------:R-:W-:-:S13]  /*5b90*/  ISETP.NE.AND.EX P0, PT, R11, RZ, PT, P0 ;  /* 0x000000ff0b00720c */ /* 0x000fda0003f05300 */
[----:B------:R-:W-:Y:S05]  /*5ba0*/  @!P0 BRA `(.L_x_956) ;  /* 0x0000000400b48947 */ /* 0x000fea0003800000 */
[----:B------:R-:W-:Y:S01]  /*5bb0*/  IMAD.MOV.U32 R21, RZ, RZ, -0x7bdddcdb ;  /* 0x84222325ff157424 */ /* 0x000fe200078e00ff */
[----:B------:R-:W-:Y:S01]  /*5bc0*/  MOV R31, 0xcbf29ce4 ;  /* 0xcbf29ce4001f7802 */ /* 0x000fe20000000f00 */
[----:B------:R-:W-:Y:S01]  /*5bd0*/  IMAD.MOV.U32 R25, RZ, RZ, RZ ;  /* 0x000000ffff197224 */ /* 0x000fe200078e00ff */
[----:B------:R-:W2:Y:S01]  /*5be0*/  LDCU UR4, c[0x0][0x3b4] ;  /* 0x00007680ff0477ac */ /* 0x000ea20008000800 */
[----:B------:R-:W-:-:S07]  /*5bf0*/  IMAD.MOV.U32 R23, RZ, RZ, RZ ;  /* 0x000000ffff177224 */ /* 0x000fce00078e00ff */
.L_x_957:
[----:B0-----:R-:W-:-:S04]  /*5c00*/  LEA R28, P0, R25, R14, 0x3 ;  /* 0x0000000e191c7211 */ /* 0x001fc800078018ff */
[----:B------:R-:W-:-:S05]  /*5c10*/  LEA.HI.X R29, R25, R15, R23, 0x3, P0 ;  /* 0x0000000f191d7211 */ /* 0x000fca00000f1c17 */
[----:B-1----:R-:W3:Y:S04]  /*5c20*/  LD.E.64 R18, desc[UR8][R28.64] ;  /* 0x000000081c127980 */ /* 0x002ee8000c101b00 */
[----:B------:R0:W4:Y:S01]  /*5c30*/  LD.E.64 R16, desc[UR8][R28.64+0x8] ;  /* 0x000008081c107980 */ /* 0x000122000c101b00 */
[----:B------:R-:W-:Y:S01]  /*5c40*/  IMAD R30, R31, 0x1b3, RZ ;  /* 0x000001b31f1e7824 */ /* 0x000fe200078e02ff */
[----:B------:R-:W-:-:S04]  /*5c50*/  IADD3 R25, P0, PT, R25, 0x2, RZ ;  /* 0x0000000219197810 */ /* 0x000fc80007f1e0ff */
[----:B------:R-:W-:Y:S02]  /*5c60*/  IADD3.X R23, PT, PT, RZ, R23, RZ, P0, !PT ;  /* 0x00000017ff177210 */ /* 0x000fe400007fe4ff */
[----:B------:R-:W-:-:S04]  /*5c70*/  ISETP.NE.U32.AND P0, PT, R25, R10, PT ;  /* 0x0000000a1900720c */ /* 0x000fc80003f05070 */
[----:B--2---:R-:W-:Y:S02]  /*5c80*/  ISETP.NE.AND.EX P0, PT, R23, UR4, PT, P0 ;  /* 0x0000000417007c0c */ /* 0x004fe4000bf05300 */
        /* <DEDUP_REMOVED lines=12> */
[----:B0-----:R-:W-:Y:S02]  /*5d50*/  IMAD R28, R21, 0x1b3, RZ ;  /* 0x000001b3151c7824 */ /* 0x001fe400078e02ff */
        /* <DEDUP_REMOVED lines=80> */
[----:B------:R-:W2:Y:S01]  /*6260*/  LDC R16, c[0x0][0x3b4] ;  /* 0x0000ed00ff107b82 */ /* 0x000ea20000000800 */
[----:B------:R-:W-:-:S07]  /*6270*/  IMAD.MOV.U32 R17, RZ, RZ, R10 ;  /* 0x000000ffff117224 */ /* 0x000fce00078e000a */
.L_x_956:
[----:B------:R-:W-:-:S04]  /*6280*/  ISETP.NE.U32.AND P0, PT, R9, RZ, PT ;  /* 0x000000ff0900720c */ /* 0x000fc80003f05070 */
[----:B------:R-:W-:-:S13]  /*6290*/  ISETP.NE.AND.EX P0, PT, RZ, RZ, PT, P0 ;  /* 0x000000ffff00720c */ /* 0x000fda0003f05300 */
[----:B------:R-:W-:Y:S05]  /*62a0*/  @!P0 BRA `(.L_x_955) ;  /* 0x0000000000c88947 */ /* 0x000fea0003800000 */
[----:B------:R-:W-:-:S04]  /*62b0*/  LEA R14, P0, R17, R14, 0x3 ;  /* 0x0000000e110e7211 */ /* 0x000fc800078018ff */
[----:B--2---:R-:W-:-:S06]  /*62c0*/  LEA.HI.X R15, R17, R15, R16, 0x3, P0 ;  /* 0x0000000f110f7211 */ /* 0x004fcc00000f1c10 */
[----:B------:R-:W2:Y:S01]  /*62d0*/  LD.E.64 R14, desc[UR8][R14.64] ;  /* 0x000000080e0e7980 */ /* 0x000ea2000c101b00 */
[----:B-1----:R-:W-:Y:S01]  /*62e0*/  IMAD R18, R31, 0x1b3, RZ ;  /* 0x000001b31f127824 */ /* 0x002fe200078e02ff */
        /* <DEDUP_REMOVED lines=46> */
.L_x_955:
[----:B------:R-:W-:-:S04]  /*65d0*/  ISETP.GE.U32.AND P0, PT, R26, R21, PT ;  /* 0x000000151a00720c */ /* 0x000fc80003f06070 */
[----:B------:R-:W-:Y:S01]  /*65e0*/  ISETP.GE.U32.AND.EX P0, PT, R22, R31, PT, P0 ;  /* 0x0000001f1600720c */ /* 0x000fe20003f06100 */
[----:B------:R-:W-:-:S12]  /*65f0*/  BRA `(.L_x_958) ;  /* 0x0000000000707947 */ /* 0x000fd80003800000 */
.L_x_951:
[----:B------:R-:W1:Y:S01]  /*6600*/  LDCU UR4, c[0x0][0x3b8] ;  /* 0x00007700ff0477ac */ /* 0x000e620008000800 */
[----:B------:R-:W-:Y:S01]  /*6610*/  PLOP3.LUT P0, PT, PT, PT, PT, 0x80, 0x8 ;  /* 0x000000000008781c */ /* 0x000fe20003f0f070 */
[----:B-1----:R-:W-:-:S09]  /*6620*/  UISETP.NE.AND UP0, UPT, UR4, URZ, UPT ;  /* 0x000000ff0400728c */ /* 0x002fd2000bf05270 */
[----:B------:R-:W-:Y:S05]  /*6630*/  BRA.U !UP0, `(.L_x_958) ;  /* 0x0000000108607547 */ /* 0x000fea000b800000 */
[----:B------:R-:W-:Y:S02]  /*6640*/  IMAD.MOV.U32 R22, RZ, RZ, RZ ;  /* 0x000000ffff167224 */ /* 0x000fe400078e00ff */
[----:B------:R-:W-:-:S07]  /*6650*/  IMAD.MOV.U32 R25, RZ, RZ, RZ ;  /* 0x000000ffff197224 */ /* 0x000fce00078e00ff */
.L_x_959:
        /* <DEDUP_REMOVED lines=12> */
[----:B------:R-:W1:Y:S01]  /*6720*/  LDCU UR4, c[0x0][0x3b8] ;  /* 0x00007700ff0477ac */ /* 0x000e620008000800 */
[----:B------:R-:W-:Y:S02]  /*6730*/  IADD3 R22, P1, PT, R22, 0x1, RZ ;  /* 0x0000000116167810 */ /* 0x000fe40007f3e0ff */
[----:B------:R-:W-:Y:S02]  /*6740*/  ISETP.GT.U32.AND P0, PT, R20, R18, PT ;  /* 0x000000121400720c */ /* 0x000fe40003f04070 */
[----:B------:R-:W-:Y:S02]  /*6750*/  IADD3.X R25, PT, PT, RZ, R25, RZ, P1, !PT ;  /* 0x00000019ff197210 */ /* 0x000fe40000ffe4ff */
[----:B------:R-:W-:Y:S02]  /*6760*/  ISETP.GT.U32.AND.EX P2, PT, R21, R19, PT, P0 ;  /* 0x000000131500720c */ /* 0x000fe40003f44100 */
[----:B------:R-:W-:Y:S01]  /*6770*/  PLOP3.LUT P0, PT, PT, PT, PT, 0x80, 0x8 ;  /* 0x000000000008781c */ /* 0x000fe20003f0f070 */
[----:B-1----:R-:W-:-:S02]  /*6780*/  USHF.R.S32.HI UR5, URZ, 0x1f, UR4 ;  /* 0x0000001fff057899 */ /* 0x002fc40008011404 */
[----:B------:R-:W-:-:S04]  /*6790*/  ISETP.GE.U32.AND P1, PT, R22, UR4, PT ;  /* 0x0000000416007c0c */ /* 0x000fc8000bf26070 */
[----:B------:R-:W-:-:S13]  /*67a0*/  ISETP.GE.U32.AND.EX P1, PT, R25, UR5, PT, P1 ;  /* 0x0000000519007c0c */ /* 0x000fda000bf26110 */
[----:B------:R-:W-:Y:S05]  /*67b0*/  @!P1 BRA !P2, `(.L_x_959) ;  /* 0xfffffffc00a89947 */ /* 0x000fea000503ffff */
.L_x_958:
[----:B------:R-:W-:Y:S05]  /*67c0*/  BSYNC.RECONVERGENT B0 ;  /* 0x0000000000007941 */ /* 0x000fea0003800200 */
.L_x_950:
[----:B-----5:R-:W-:-:S05]  /*67d0*/  IADD3 R14, P1, PT, -R5, R12, RZ ;  /* 0x0000000c050e7210 */ /* 0x020fca0007f3e1ff */
[C---:B------:R-:W-:Y:S01]  /*67e0*/  IMAD.X R15, R13.reuse, 0x1, ~R4, P1 ;  /* 0x000000010d0f7824 */ /* 0x040fe200008e0e04 */
[----:B------:R-:W-:-:S04]  /*67f0*/  SEL R13, R13, R24, P0 ;  /* 0x000000180d0d7207 */ /* 0x000fc80000000000 */
[----:B------:R-:W-:-:S05]  /*6800*/  SHF.R.U64 R14, R14, 0x1, R15 ;  /* 0x000000010e0e7819 */ /* 0x000fca000000120f */
[----:B------:R-:W-:-:S05]  /*6810*/  IMAD.IADD R15, R5, 0x1, R14 ;  /* 0x00000001050f7824 */ /* 0x000fca00078e020e */
[----:B------:R-:W-:Y:S02]  /*6820*/  IADD3 R14, P1, PT, R15, 0x1, RZ ;  /* 0x000000010f0e7810 */ /* 0x000fe40007f3e0ff */
[----:B------:R-:W-:Y:S02]  /*6830*/  SEL R12, R12, R15, P0 ;  /* 0x0000000f0c0c7207 */ /* 0x000fe40000000000 */
[----:B------:R-:W-:Y:S02]  /*6840*/  IADD3.X R15, PT, PT, RZ, R24, RZ, P1, !PT ;  /* 0x00000018ff0f7210 */ /* 0x000fe40000ffe4ff */
[----:B------:R-:W-:Y:S02]  /*6850*/  SEL R5, R14, R5, P0 ;  /* 0x000000050e057207 */ /* 0x000fe40000000000 */
[----:B------:R-:W-:Y:S02]  /*6860*/  SEL R4, R15, R4, P0 ;  /* 0x000000040f047207 */ /* 0x000fe40000000000 */
[----:B------:R-:W-:-:S04]  /*6870*/  ISETP.GE.U32.AND P0, PT, R5, R12, PT ;  /* 0x0000000c0500720c */ /* 0x000fc80003f06070 */
[----:B------:R-:W-:-:S13]  /*6880*/  ISETP.GE.U32.AND.EX P0, PT, R4, R13, PT, P0 ;  /* 0x0000000d0400720c */ /* 0x000fda0003f06100 */
[----:B------:R-:W-:Y:S05]  /*6890*/  @!P0 BRA `(.L_x_960) ;  /* 0xffffffd000308947 */ /* 0x000fea000383ffff */
.L_x_943:
[----:B------:R-:W-:Y:S05]  /*68a0*/  BSYNC.RECONVERGENT B1 ;  /* 0x0000000000017941 */ /* 0x000fea0003800200 */
.L_x_916:
[----:B------:R-:W3:Y:S01]  /*68b0*/  LDCU.64 UR4, c[0x0][0x3a8] ;  /* 0x00007500ff0477ac */ /* 0x000ee20008000a00 */
[----:B------:R-:W-:-:S05]  /*68c0*/  IADD3 R2, P0, PT, R2, R5, RZ ;  /* 0x0000000502027210 */ /* 0x000fca0007f1e0ff */
[----:B------:R-:W-:Y:S01]  /*68d0*/  IMAD.X R3, R3, 0x1, R4, P0 ;  /* 0x0000000103037824 */ /* 0x000fe200000e0604 */
[----:B---3--:R-:W-:-:S04]  /*68e0*/  LEA R6, P1, R0, UR4, 0x3 ;  /* 0x0000000400067c11 */ /* 0x008fc8000f8218ff */
[----:B------:R-:W-:-:S05]  /*68f0*/  LEA.HI.X R7, R0, UR5, RZ, 0x3, P1 ;  /* 0x0000000500077c11 */ /* 0x000fca00088f1cff */
[----:B------:R-:W-:Y:S01]  /*6900*/  STG.E.64 desc[UR8][R6.64], R2 ;  /* 0x0000000206007986 */ /* 0x000fe2000c101b08 */
[----:B------:R-:W-:Y:S05]  /*6910*/  EXIT ;  /* 0x000000000000794d */ /* 0x000fea0003800000 */
.L_x_961:
        /* <DEDUP_REMOVED lines=14> */
.L_x_8776:


//--------------------- .text._ZN3cub18CUB_300001_SM_10006detail10merge_sort30DeviceMergeSortBlockSortKernelINS2_10policy_hubIPPyE9Policy600ES6_PNS0_8NullTypeES6_SA_m18tuple_indexed_lessS5_S9_EEvbT0_T1_T2_T3_T4_PT6_PT7_T5_NS1_7vsmem_tE --------------------------
	.section	.text._ZN3cub18CUB_300001_SM_10006detail10merge_sort30DeviceMergeSortBlockSortKernelINS2_10policy_hubIPPyE9Policy600ES6_PNS0_8NullTypeES6_SA_m18tuple_indexed_lessS5_S9_EEvbT0_T1_T2_T3_T4_PT6_PT7_T5_NS1_7vsmem_tE,"ax",@progbits
	.align	128
        .global         _ZN3cub18CUB_300001_SM_10006detail10merge_sort30DeviceMergeSortBlockSortKernelINS2_10policy_hubIPPyE9Policy600ES6_PNS0_8NullTypeES6_SA_m18tuple_indexed_lessS5_S9_EEvbT0_T1_T2_T3_T4_PT6_PT7_T5_NS1_7vsmem_tE
        .type           _ZN3cub18CUB_300001_SM_10006detail10merge_sort30DeviceMergeSortBlockSortKernelINS2_10policy_hubIPPyE9Policy600ES6_PNS0_8NullTypeES6_SA_m18tuple_indexed_lessS5_S9_EEvbT0_T1_T2_T3_T4_PT6_PT7_T5_NS1_7vsmem_tE,@function
        .size           _ZN3cub18CUB_300001_SM_10006detail10merge_sort30DeviceMergeSortBlockSortKernelINS2_10policy_hubIPPyE9Policy600ES6_PNS0_8NullTypeES6_SA_m18tuple_indexed_lessS5_S9_EEvbT0_T1_T2_T3_T4_PT6_PT7_T5_NS1_7vsmem_tE,(.L_x_8777 - _ZN3cub18CUB_300001_SM_10006detail10merge_sort30DeviceMergeSortBlockSortKernelINS2_10policy_hubIPPyE9Policy600ES6_PNS0_8NullTypeES6_SA_m18tuple_indexed_lessS5_S9_EEvbT0_T1_T2_T3_T4_PT6_PT7_T5_NS1_7vsmem_tE)
        .other          _ZN3cub18CUB_300001_SM_10006detail10merge_sort30DeviceMergeSortBlockSortKernelINS2_10policy_hubIPPyE9Policy600ES6_PNS0_8NullTypeES6_SA_m18tuple_indexed_lessS5_S9_EEvbT0_T1_T2_T3_T4_PT6_PT7_T5_NS1_7vsmem_tE,@"STO_CUDA_ENTRY STV_DEFAULT"
_ZN3cub18CUB_300001_SM_10006detail10merge_sort30DeviceMergeSortBlockSortKernelINS2_10policy_hubIPPyE9Policy600ES6_PNS0_8NullTypeES6_SA_m18tuple_indexed_lessS5_S9_EEvbT0_T1_T2_T3_T4_PT6_PT7_T5_NS1_7vsmem_tE:
.text._ZN3cub18CUB_300001_SM_10006detail10merge_sort30DeviceMergeSortBlockSortKernelINS2_10policy_hubIPPyE9Policy600ES6_PNS0_8NullTypeES6_SA_m18tuple_indexed_lessS5_S9_EEvbT0_T1_T2_T3_T4_PT6_PT7_T5_NS1_7vsmem_tE:
[----:B------:R-:W-:Y:S01]  /*0000*/  LDC R1, c[0x0][0x37c] ;  /* 0x0000df00ff017b82 */ /* 0x000fe20000000800 */
[----:B------:R-:W0:Y:S01]  /*0010*/  S2R R3, SR_CTAID.X ;  /* 0x0000000000037919 */ /* 0x000e220000002500 */
[----:B------:R-:W1:Y:S01]  /*0020*/  LDCU UR4, c[0x0][0x370] ;  /* 0x00006e00ff0477ac */ /* 0x000e620008000800 */
[----:B------:R-:W2:Y:S01]  /*0030*/  LDCU.64 UR8, c[0x0][0x358] ;  /* 0x00006b00ff0877ac */ /* 0x000ea20008000a00 */
[----:B-1----:R-:W-:-:S04]  /*0040*/  UIADD3 UR4, UP0, UPT, UR4, -0x1, URZ ;  /* 0xffffffff04047890 */ /* 0x002fc8000ff1e0ff */
[----:B------:R-:W-:-:S06]  /*0050*/  UIADD3.X UR5, UPT, UPT, URZ, -0x1, URZ, UP0, !UPT ;  /* 0xffffffffff057890 */ /* 0x000fcc00087fe4ff */
[----:B------:R-:W-:Y:S01]  /*0060*/  IMAD.U32 R0, RZ, RZ, UR5 ;  /* 0x00000005ff007e24 */ /* 0x000fe2000f8e00ff */
[C---:B0-----:R-:W-:Y:S01]  /*0070*/  ISETP.LT.U32.AND P0, PT, R3.reuse, UR4, PT ;  /* 0x0000000403007c0c */ /* 0x041fe2000bf01070 */
[----:B------:R-:W-:-:S03]  /*0080*/  IMAD.WIDE.U32 R4, R3, 0x800, RZ ;  /* 0x0000080003047825 */ /* 0x000fc600078e00ff */
[----:B------:R-:W-:-:S13]  /*0090*/  ISETP.GT.U32.AND.EX P0, PT, R0, RZ, PT, P0 ;  /* 0x000000ff0000720c */ /* 0x000fda0003f04100 */
[----:B--2---:R-:W-:Y:S05]  /*00a0*/  @!P0 BRA `(.L_x_962) ;  /* 0x000006bc007c8947 */ /* 0x004fea0003800000 */
[----:B------:R-:W0:Y:S01]  /*00b0*/  S2R R9, SR_TID.X ;  /* 0x0000000000097919 */ /* 0x000e220000002100 */
[----:B------:R-:W1:Y:S01]  /*00c0*/  LDCU.64 UR4, c[0x0][0x388] ;  /* 0x00007100ff0477ac */ /* 0x000e620008000a00 */
[----:B------:R-:W-:Y:S01]  /*00d0*/  ACQBULK ;  /* 0x000000000000782e */ /* 0x000fe20000000000 */
[----:B0-----:R-:W-:-:S05]  /*00e0*/  IMAD.SHL.U32 R0, R9, 0x8, RZ ;  /* 0x0000000809007824 */ /* 0x001fca00078e00ff */
[----:B------:R-:W-:-:S04]  /*00f0*/  LOP3.LUT R20, R0, 0x1f00, RZ, 0xc0, !PT ;  /* 0x00001f0000147812 */ /* 0x000fc800078ec0ff */
[----:B------:R-:W-:-:S04]  /*0100*/  LOP3.LUT R3, R20, 0x1f, R9, 0xf8, !PT ;  /* 0x0000001f14037812 */ /* 0x000fc800078ef809 */
[----:B------:R-:W-:-:S04]  /*0110*/  IADD3 R3, P0, PT, R4, R3, RZ ;  /* 0x0000000304037210 */ /* 0x000fc80007f1e0ff */
[----:B------:R-:W-:Y:S01]  /*0120*/  IADD3.X R0, PT, PT, RZ, R5, RZ, P0, !PT ;  /* 0x00000005ff007210 */ /* 0x000fe200007fe4ff */
[----:B------:R-:W-:-:S03]  /*0130*/  IMAD.SHL.U32 R8, R3, 0x8, RZ ;  /* 0x0000000803087824 */ /* 0x000fc600078e00ff */
[----:B------:R-:W-:Y:S02]  /*0140*/  SHF.L.U64.HI R0, R3, 0x3, R0 ;  /* 0x0000000303007819 */ /* 0x000fe40000010200 */
[----:B-1----:R-:W-:-:S04]  /*0150*/  IADD3 R22, P0, PT, R8, UR4, RZ ;  /* 0x0000000408167c10 */ /* 0x002fc8000ff1e0ff */
[----:B------:R-:W-:-:S05]  /*0160*/  IADD3.X R23, PT, PT, R0, UR5, RZ, P0, !PT ;  /* 0x0000000500177c10 */ /* 0x000fca00087fe4ff */
[----:B------:R-:W2:Y:S04]  /*0170*/  LDG.E.64 R16, desc[UR8][R22.64] ;  /* 0x0000000816107981 */ /* 0x000ea8000c1e1b00 */
[----:B------:R-:W3:Y:S04]  /*0180*/  LDG.E.64 R14, desc[UR8][R22.64+0x100] ;  /* 0x00010008160e7981 */ /* 0x000ee8000c1e1b00 */
[----:B------:R-:W4:Y:S04]  /*0190*/  LDG.E.64 R12, desc[UR8][R22.64+0x200] ;  /* 0x00020008160c7981 */ /* 0x000f28000c1e1b00 */
[----:B------:R-:W5:Y:S04]  /*01a0*/  LDG.E.64 R10, desc[UR8][R22.64+0x300] ;  /* 0x00030008160a7981 */ /* 0x000f68000c1e1b00 */
[----:B------:R-:W5:Y:S04]  /*01b0*/  LDG.E.64 R6, desc[UR8][R22.64+0x400] ;  /* 0x0004000816067981 */ /* 0x000f68000c1e1b00 */
[----:B------:R-:W5:Y:S04]  /*01c0*/  LDG.E.64 R4, desc[UR8][R22.64+0x500] ;  /* 0x0005000816047981 */ /* 0x000f68000c1e1b00 */
[----:B------:R-:W5:Y:S04]  /*01d0*/  LDG.E.64 R2, desc[UR8][R22.64+0x600] ;  /* 0x0006000816027981 */ /* 0x000f68000c1e1b00 */
[----:B------:R0:W5:Y:S01]  /*01e0*/  LDG.E.64 R18, desc[UR8][R22.64+0x700] ;  /* 0x0007000816127981 */ /* 0x000162000c1e1b00 */
[----:B------:R-:W1:Y:S01]  /*01f0*/  S2UR UR5, SR_CgaCtaId ;  /* 0x00000000000579c3 */ /* 0x000e620000008800 */
[----:B------:R-:W-:Y:S01]  /*0200*/  UMOV UR4, 0x400 ;  /* 0x0000040000047882 */ /* 0x000fe20000000000 */
[----:B------:R-:W0:Y:S01]  /*0210*/  S2R R24, SR_LANEID ;  /* 0x0000000000187919 */ /* 0x000e220000000000 */
[----:B-1----:R-:W-:Y:S01]  /*0220*/  ULEA UR4, UR5, UR4, 0x18 ;  /* 0x0000000405047291 */ /* 0x002fe2000f8ec0ff */
[----:B0-----:R-:W-:-:S04]  /*0230*/  IMAD.IADD R21, R20, 0x1, R24 ;  /* 0x0000000114157824 */ /* 0x001fc800078e0218 */
[C---:B------:R-:W-:Y:S01]  /*0240*/  VIADD R28, R21.reuse, 0x40 ;  /* 0x00000040151c7836 */ /* 0x040fe20000000000 */
[C---:B------:R-:W-:Y:S01]  /*0250*/  IADD3 R26, PT, PT, R21.reuse, 0x20, RZ ;  /* 0x00000020151a7810 */ /* 0x040fe20007ffe0ff */
[C---:B------:R-:W-:Y:S01]  /*0260*/  VIADD R30, R21.reuse, 0x60 ;  /* 0x00000060151e7836 */ /* 0x040fe20000000000 */
[C---:B------:R-:W-:Y:S01]  /*0270*/  IADD3 R22, PT, PT, R21.reuse, 0x80, RZ ;  /* 0x0000008015167810 */ /* 0x040fe20007ffe0ff */
[C---:B------:R-:W-:Y:S01]  /*0280*/  VIADD R32, R21.reuse, 0xa0 ;  /* 0x000000a015207836 */ /* 0x040fe20000000000 */
[C---:B------:R-:W-:Y:S01]  /*0290*/  IADD3 R36, PT, PT, R21.reuse, 0xe0, RZ ;  /* 0x000000e015247810 */ /* 0x040fe20007ffe0ff */
[C---:B------:R-:W-:Y:S01]  /*02a0*/  VIADD R34, R21.reuse, 0xc0 ;  /* 0x000000c015227836 */ /* 0x040fe20000000000 */
[-C--:B------:R-:W-:Y:S01]  /*02b0*/  LEA.HI.SX32 R26, R26, R21.reuse, 0x1b ;  /* 0x000000151a1a7211 */ /* 0x080fe200078fdaff */
[----:B------:R-:W-:Y:S01]  /*02c0*/  IMAD R20, R24, 0x7, R21 ;  /* 0x0000000718147824 */ /* 0x000fe200078e0215 */
[-C--:B------:R-:W-:Y:S02]  /*02d0*/  LEA.HI.SX32 R24, R21, R21.reuse, 0x1b ;  /* 0x0000001515187211 */ /* 0x080fe400078fdaff */
[-C--:B------:R-:W-:Y:S01]  /*02e0*/  LEA.HI.SX32 R28, R28, R21.reuse, 0x1b ;  /* 0x000000151c1c7211 */ /* 0x080fe200078fdaff */
[----:B------:R-:W-:Y:S01]  /*02f0*/  VIADD R31, R20, 0x1 ;  /* 0x00000001141f7836 */ /* 0x000fe20000000000 */
[-C--:B------:R-:W-:Y:S01]  /*0300*/  LEA.HI.SX32 R30, R30, R21.reuse, 0x1b ;  /* 0x000000151e1e7211 */ /* 0x080fe200078fdaff */
[----:B------:R-:W-:Y:S01]  /*0310*/  VIADD R33, R20, 0x2 ;  /* 0x0000000214217836 */ /* 0x000fe20000000000 */
[-C--:B------:R-:W-:Y:S01]  /*0320*/  LEA.HI.SX32 R22, R22, R21.reuse, 0x1b ;  /* 0x0000001516167211 */ /* 0x080fe200078fdaff */
[----:B------:R-:W-:Y:S01]  /*0330*/  VIADD R37, R20, 0x4 ;  /* 0x0000000414257836 */ /* 0x000fe20000000000 */
[-C--:B------:R-:W-:Y:S01]  /*0340*/  LEA.HI.SX32 R32, R32, R21.reuse, 0x1b ;  /* 0x0000001520207211 */ /* 0x080fe200078fdaff */
[----:B------:R-:W-:Y:S01]  /*0350*/  VIADD R39, R20, 0x5 ;  /* 0x0000000514277836 */ /* 0x000fe20000000000 */
[----:B------:R-:W-:-:S02]  /*0360*/  LEA.HI.SX32 R34, R34, R21, 0x1b ;  /* 0x0000001522227211 */ /* 0x000fc400078fdaff */
[----:B------:R-:W-:Y:S02]  /*0370*/  LEA.HI.SX32 R36, R36, R21, 0x1b ;  /* 0x0000001524247211 */ /* 0x000fe400078fdaff */
[----:B------:R-:W-:Y:S02]  /*0380*/  LEA R21, R24, UR4, 0x3 ;  /* 0x0000000418157c11 */ /* 0x000fe4000f8e18ff */
[----:B------:R-:W-:Y:S02]  /*0390*/  LEA R23, R26, UR4, 0x3 ;  /* 0x000000041a177c11 */ /* 0x000fe4000f8e18ff */
[----:B------:R-:W-:Y:S02]  /*03a0*/  LEA R25, R28, UR4, 0x3 ;  /* 0x000000041c197c11 */ /* 0x000fe4000f8e18ff */
[C---:B------:R-:W-:Y:S02]  /*03b0*/  IADD3 R35, PT, PT, R20.reuse, 0x3, RZ ;  /* 0x0000000314237810 */ /* 0x040fe40007ffe0ff */
[----:B------:R-:W-:-:S02]  /*03c0*/  IADD3 R41, PT, PT, R20, 0x6, RZ ;  /* 0x0000000614297810 */ /* 0x000fc40007ffe0ff */
[----:B------:R-:W-:Y:S02]  /*03d0*/  LEA R27, R30, UR4, 0x3 ;  /* 0x000000041e1b7c11 */ /* 0x000fe4000f8e18ff */
[----:B------:R-:W-:Y:S02]  /*03e0*/  LEA R29, R22, UR4, 0x3 ;  /* 0x00000004161d7c11 */ /* 0x000fe4000f8e18ff */
[-C--:B------:R-:W-:Y:S02]  /*03f0*/  LEA.HI.SX32 R31, R31, R20.reuse, 0x1b ;  /* 0x000000141f1f7211 */ /* 0x080fe400078fdaff */
[-C--:B------:R-:W-:Y:S02]  /*0400*/  LEA.HI.SX32 R33, R33, R20.reuse, 0x1b ;  /* 0x0000001421217211 */ /* 0x080fe400078fdaff */
[-C--:B------:R-:W-:Y:S02]  /*0410*/  LEA.HI.SX32 R35, R35, R20.reuse, 0x1b ;  /* 0x0000001423237211 */ /* 0x080fe400078fdaff */
[----:B------:R-:W-:-:S02]  /*0420*/  LEA.HI.SX32 R37, R37, R20, 0x1b ;  /* 0x0000001425257211 */ /* 0x000fc400078fdaff */
[-C--:B------:R-:W-:Y:S02]  /*0430*/  LEA.HI.SX32 R39, R39, R20.reuse, 0x1b ;  /* 0x0000001427277211 */ /* 0x080fe400078fdaff */
[----:B------:R-:W-:Y:S02]  /*0440*/  LEA.HI.SX32 R41, R41, R20, 0x1b ;  /* 0x0000001429297211 */ /* 0x000fe400078fdaff */
[----:B------:R-:W-:Y:S02]  /*0450*/  LEA R31, R31, UR4, 0x3 ;  /* 0x000000041f1f7c11 */ /* 0x000fe4000f8e18ff */
[----:B------:R-:W-:Y:S02]  /*0460*/  LEA R33, R33, UR4, 0x3 ;  /* 0x0000000421217c11 */ /* 0x000fe4000f8e18ff */
[----:B------:R-:W-:Y:S02]  /*0470*/  LEA R35, R35, UR4, 0x3 ;  /* 0x0000000423237c11 */ /* 0x000fe4000f8e18ff */
[----:B------:R-:W-:-:S02]  /*0480*/  LEA R37, R37, UR4, 0x3 ;  /* 0x0000000425257c11 */ /* 0x000fc4000f8e18ff */
[----:B------:R-:W-:Y:S02]  /*0490*/  LEA R39, R39, UR4, 0x3 ;  /* 0x0000000427277c11 */ /* 0x000fe4000f8e18ff */
[----:B------:R-:W-:Y:S01]  /*04a0*/  LEA R41, R41, UR4, 0x3 ;  /* 0x0000000429297c11 */ /* 0x000fe2000f8e18ff */
[----:B--2---:R0:W-:Y:S04]  /*04b0*/  STS.64 [R21], R16 ;  /* 0x0000001015007388 */ /* 0x0041e80000000a00 */
[----:B---3--:R1:W-:Y:S04]  /*04c0*/  STS.64 [R23+0x100], R14 ;  /* 0x0001000e17007388 */ /* 0x0083e80000000a00 */
[----:B----4-:R2:W-:Y:S01]  /*04d0*/  STS.64 [R25+0x200], R12 ;  /* 0x0002000c19007388 */ /* 0x0105e20000000a00 */
[----:B0-----:R-:W-:-:S03]  /*04e0*/  VIADD R17, R20, 0x7 ;  /* 0x0000000714117836 */ /* 0x001fc60000000000 */
[----:B-----5:R0:W-:Y:S01]  /*04f0*/  STS.64 [R27+0x300], R10 ;  /* 0x0003000a1b007388 */ /* 0x0201e20000000a00 */
[----:B-1----:R-:W-:-:S03]  /*0500*/  LEA R15, R32, UR4, 0x3 ;  /* 0x00000004200f7c11 */ /* 0x002fc6000f8e18ff */
[----:B------:R1:W-:Y:S01]  /*0510*/  STS.64 [R29+0x400], R6 ;  /* 0x000400061d007388 */ /* 0x0003e20000000a00 */
[-C--:B------:R-:W-:Y:S02]  /*0520*/  LEA.HI.SX32 R17, R17, R20.reuse, 0x1b ;  /* 0x0000001411117211 */ /* 0x080fe400078fdaff */
[----:B------:R-:W-:Y:S01]  /*0530*/  LEA.HI.SX32 R20, R20, R20, 0x1b ;  /* 0x0000001414147211 */ /* 0x000fe200078fdaff */
[----:B------:R1:W-:Y:S01]  /*0540*/  STS.64 [R15+0x500], R4 ;  /* 0x000500040f007388 */ /* 0x0003e20000000a00 */
[----:B--2---:R-:W-:Y:S02]  /*0550*/  LEA R13, R34, UR4, 0x3 ;  /* 0x00000004220d7c11 */ /* 0x004fe4000f8e18ff */
[----:B------:R-:W-:Y:S02]  /*0560*/  LEA R20, R20, UR4, 0x3 ;  /* 0x0000000414147c11 */ /* 0x000fe4000f8e18ff */
[----:B0-----:R-:W-:Y:S01]  /*0570*/  LEA R11, R36, UR4, 0x3 ;  /* 0x00000004240b7c11 */ /* 0x001fe2000f8e18ff */
[----:B------:R1:W-:Y:S01]  /*0580*/  STS.64 [R13+0x600], R2 ;  /* 0x000600020d007388 */ /* 0x0003e20000000a00 */
[----:B------:R-:W-:-:S03]  /*0590*/  LEA R17, R17, UR4, 0x3 ;  /* 0x0000000411117c11 */ /* 0x000fc6000f8e18ff */
[----:B------:R1:W-:Y:S01]  /*05a0*/  STS.64 [R11+0x700], R18 ;  /* 0x000700120b007388 */ /* 0x0003e20000000a00 */
[----:B------:R-:W-:-:S03]  /*05b0*/  NOP ;  /* 0x0000000000007918 */ /* 0x000fc60000000000 */
[----:B------:R1:W0:Y:S04]  /*05c0*/  LDS.64 R26, [R20] ;  /* 0x00000000141a7984 */ /* 0x0002280000000a00 */
[----:B------:R1:W2:Y:S04]  /*05d0*/  LDS.64 R24, [R31+0x8] ;  /* 0x000008001f187984 */ /* 0x0002a80000000a00 */
[----:B------:R1:W3:Y:S04]  /*05e0*/  LDS.64 R22, [R33+0x10] ;  /* 0x0000100021167984 */ /* 0x0002e80000000a00 */
[----:B------:R1:W4:Y:S04]  /*05f0*/  LDS.64 R18, [R35+0x18] ;  /* 0x0000180023127984 */ /* 0x0003280000000a00 */
[----:B------:R1:W0:Y:S04]  /*0600*/  LDS.64 R10, [R37+0x20] ;  /* 0x00002000250a7984 */ /* 0x0002280000000a00 */
[----:B------:R1:W0:Y:S04]  /*0610*/  LDS.64 R2, [R39+0x28] ;  /* 0x0000280027027984 */ /* 0x0002280000000a00 */
[----:B------:R1:W0:Y:S04]  /*0620*/  LDS.64 R6, [R41+0x30] ;  /* 0x0000300029067984 */ /* 0x0002280000000a00 */
[----:B------:R1:W0:Y:S01]  /*0630*/  LDS.64 R28, [R17+0x38] ;  /* 0x00003800111c7984 */ /* 0x0002220000000a00 */
[----:B------:R-:W-:Y:S06]  /*0640*/  BAR.SYNC.DEFER_BLOCKING 0x0 ;  /* 0x0000000000007b1d */ /* 0x000fec0000010000 */
[----:B------:R-:W5:Y:S02]  /*0650*/  LDCU.64 UR6, c[0x0][0x3c0] ;  /* 0x00007800ff0677ac */ /* 0x000f640008000a00 */
[----:B------:R-:W-:Y:S01]  /*0660*/  PREEXIT ;  /* 0x000000000000782d */ /* 0x000fe20000000000 */
[----:B------:R-:W-:Y:S01]  /*0670*/  BSSY.RECONVERGENT B0, `(.L_x_963) ;  /* 0x00050f0000007945 */ /* 0x000fe20003800200 */
[----:B------:R-:W1:Y:S01]  /*0680*/  LDCU UR11, c[0x0][0x3c8] ;  /* 0x00007900ff0b77ac */ /* 0x000e620008000800 */
[----:B-----5:R-:W-:-:S04]  /*0690*/  UISETP.NE.U32.AND UP0, UPT, UR6, URZ, UPT ;  /* 0x000000ff0600728c */ /* 0x020fc8000bf05070 */
[----:B------:R-:W-:Y:S02]  /*06a0*/  UISETP.NE.AND.EX UP0, UPT, UR7, URZ, UPT, UP0 ;  /* 0x000000ff0700728c */ /* 0x000fe4000bf05300 */
[----:B-1----:R-:W-:-:S07]  /*06b0*/  USHF.R.S32.HI UR10, URZ, 0x1f, UR11 ;  /* 0x0000001fff0a7899 */ /* 0x002fce000801140b */
[----:B--234-:R-:W-:Y:S05]  /*06c0*/  BRA.U !UP0, `(.L_x_964) ;  /* 0x000004d108747547 */ /* 0x01cfea000b800000 */
[----:B------:R-:W-:Y:S01]  /*06d0*/  UISETP.NE.U32.AND UP1, UPT, UR6, 0x1, UPT ;  /* 0x000000010600788c */ /* 0x000fe2000bf25070 */
[----:B------:R-:W-:Y:S01]  /*06e0*/  HFMA2 R5, -RZ, RZ, -15.890625, -0.0047760009765625 ;  /* 0xcbf29ce4ff057431 */ /* 0x000fe200000001ff */
[----:B------:R-:W-:Y:S01]  /*06f0*/  ULOP3.LUT UR4, UR6, 0x1, URZ, 0xc0, !UPT ;  /* 0x0000000106047892 */ /* 0x000fe2000f8ec0ff */
[----:B------:R-:W-:Y:S01]  /*0700*/  IMAD.MOV.U32 R4, RZ, RZ, -0x7bdddcdb ;  /* 0x84222325ff047424 */ /* 0x000fe200078e00ff */
[----:B------:R-:W-:Y:S01]  /*0710*/  UISETP.NE.AND.EX UP1, UPT, UR7, URZ, UPT, UP1 ;  /* 0x000000ff0700728c */ /* 0x000fe2000bf25310 */
[----:B------:R-:W-:Y:S01]  /*0720*/  IMAD.MOV.U32 R17, RZ, RZ, RZ ;  /* 0x000000ffff117224 */ /* 0x000fe200078e00ff */
[----:B------:R-:W-:Y:S01]  /*0730*/  UISETP.NE.U32.AND UP0, UPT, UR4, URZ, UPT ;  /* 0x000000ff0400728c */ /* 0x000fe2000bf05070 */
[----:B------:R-:W-:Y:S01]  /*0740*/  IMAD.MOV.U32 R16, RZ, RZ, -0x7bdddcdb ;  /* 0x84222325ff107424 */ /* 0x000fe200078e00ff */
[----:B------:R-:W-:Y:S01]  /*0750*/  MOV R30, RZ ;  /* 0x000000ff001e7202 */ /* 0x000fe20000000f00 */
[----:B------:R-:W1:Y:S01]  /*0760*/  LDCU UR12, c[0x0][0x3c8] ;  /* 0x00007900ff0c77ac */ /* 0x000e620008000800 */
[----:B------:R-:W-:-:S03]  /*0770*/  UISETP.NE.AND.EX UP0, UPT, URZ, URZ, UPT, UP0 ;  /* 0x000000ffff00728c */ /* 0x000fc6000bf05300 */
[----:B------:R-:W-:Y:S08]  /*0780*/  BRA.U !UP1, `(.L_x_965) ;  /* 0x0000000509ac7547 */ /* 0x000ff0000b800000 */
[----:B------:R-:W2:Y:S01]  /*0790*/  LDC R30, c[0x0][0x3c4] ;  /* 0x0000f100ff1e7b82 */ /* 0x000ea20000000800 */
[----:B------:R-:W-:Y:S01]  /*07a0*/  ULOP3.LUT UR5, UR6, 0xfffffffe, URZ, 0xc0, !UPT ;  /* 0xfffffffe06057892 */ /* 0x000fe2000f8ec0ff */
[----:B------:R-:W-:Y:S01]  /*07b0*/  IMAD.MOV.U32 R4, RZ, RZ, -0x7bdddcdb ;  /* 0x84222325ff047424 */ /* 0x000fe200078e00ff */
[----:B------:R-:W-:Y:S01]  /*07c0*/  CS2R R20, SRZ ;  /* 0x0000000000147805 */ /* 0x000fe2000001ff00 */
[----:B------:R-:W-:-:S03]  /*07d0*/  IMAD.MOV.U32 R5, RZ, RZ, -0x340d631c ;  /* 0xcbf29ce4ff057424 */ /* 0x000fc600078e00ff */
[----:B------:R-:W-:-:S07]  /*07e0*/  MOV R17, UR5 ;  /* 0x0000000500117c02 */ /* 0x000fce0008000f00 */
.L_x_966:
[----:B------:R-:W-:-:S04]  /*07f0*/  LEA R32, P0, R21, R24, 0x3 ;  /* 0x0000001815207211 */ /* 0x000fc800078018ff */
[----:B------:R-:W-:-:S05]  /*0800*/  LEA.HI.X R33, R21, R25, R20, 0x3, P0 ;  /* 0x0000001915217211 */ /* 0x000fca00000f1c14 */
[----:B------:R-:W3:Y:S04]  /*0810*/  LD.E.64 R14, desc[UR8][R32.64] ;  /* 0x00000008200e7980 */ /* 0x000ee8000c101b00 */
[----:B------:R4:W5:Y:S01]  /*0820*/  LD.E.64 R12, desc[UR8][R32.64+0x8] ;  /* 0x00000808200c7980 */ /* 0x000962000c101b00 */
        /* <DEDUP_REMOVED lines=97> */
.L_x_965:
[----:B------:R-:W-:Y:S05]  /*0e40*/  BRA.U !UP0, `(.L_x_967) ;  /* 0x0000000108c47547 */ /* 0x000fea000b800000 */
        /* <DEDUP_REMOVED lines=49> */
.L_x_967:
[----:B------:R-:W-:Y:S02]  /*1160*/  HFMA2 R17, -RZ, RZ, 0, 0 ;  /* 0x00000000ff117431 */ /* 0x000fe400000001ff */
[----:B------:R-:W-:Y:S02]  /*1170*/  IMAD.MOV.U32 R32, RZ, RZ, -0x340d631c ;  /* 0xcbf29ce4ff207424 */ /* 0x000fe400078e00ff */
[----:B------:R-:W-:Y:S01]  /*1180*/  IMAD.MOV.U32 R30, RZ, RZ, RZ ;  /* 0x000000ffff1e7224 */ /* 0x000fe200078e00ff */
[----:B------:R-:W-:Y:S06]  /*1190*/  BRA.U !UP1, `(.L_x_968) ;  /* 0x0000000509b07547 */ /* 0x000fec000b800000 */
[----:B------:R-:W2:Y:S01]  /*11a0*/  LDC R30, c[0x0][0x3c4] ;  /* 0x0000f100ff1e7b82 */ /* 0x000ea20000000800 */
[----:B------:R-:W-:Y:S01]  /*11b0*/  ULOP3.LUT UR5, UR6, 0xfffffffe, URZ, 0xc0, !UPT ;  /* 0xfffffffe06057892 */ /* 0x000fe2000f8ec0ff */
[----:B------:R-:W-:Y:S01]  /*11c0*/  IMAD.MOV.U32 R16, RZ, RZ, -0x7bdddcdb ;  /* 0x84222325ff107424 */ /* 0x000fe200078e00ff */
[----:B------:R-:W-:Y:S02]  /*11d0*/  MOV R32, 0xcbf29ce4 ;  /* 0xcbf29ce400207802 */ /* 0x000fe40000000f00 */
[----:B------:R-:W-:Y:S02]  /*11e0*/  CS2R R20, SRZ ;  /* 0x0000000000147805 */ /* 0x000fe4000001ff00 */
[----:B------:R-:W-:-:S07]  /*11f0*/  IMAD.U32 R17, RZ, RZ, UR5 ;  /* 0x00000005ff117e24 */ /* 0x000fce000f8e00ff */
.L_x_969:
        /* <DEDUP_REMOVED lines=102> */
.L_x_968:
[----:B------:R-:W-:Y:S05]  /*1860*/  BRA.U !UP0, `(.L_x_970) ;  /* 0x0000000108c47547 */ /* 0x000fea000b800000 */
        /* <DEDUP_REMOVED lines=49> */
.L_x_970:
[----:B------:R-:W-:Y:S01]  /*1b80*/  ISETP.NE.U32.AND P0, PT, R4, R16, PT ;  /* 0x000000100400720c */ /* 0x000fe20003f05070 */
[----:B------:R-:W-:Y:S03]  /*1b90*/  BSSY.RECONVERGENT B1, `(.L_x_971) ;  /* 0x0000171000017945 */ /* 0x000fe60003800200 */
[----:B------:R-:W-:-:S13]  /*1ba0*/  ISETP.NE.AND.EX P0, PT, R5, R32, PT, P0 ;  /* 0x000000200500720c */ /* 0x000fda0003f05300 */
[----:B------:R-:W-:Y:S05]  /*1bb0*/  @P0 BRA `(.L_x_972) ;  /* 0x0000000000780947 */ /* 0x000fea0003800000 */
[----:B------:R-:W-:Y:S01]  /*1bc0*/  UISETP.NE.AND UP2, UPT, UR11, URZ, UPT ;  /* 0x000000ff0b00728c */ /* 0x000fe2000bf45270 */
[----:B------:R-:W-:Y:S02]  /*1bd0*/  IMAD.MOV.U32 R4, RZ, RZ, R24 ;  /* 0x000000ffff047224 */ /* 0x000fe400078e0018 */
[----:B------:R-:W-:-:S06]  /*1be0*/  IMAD.MOV.U32 R5, RZ, RZ, R25 ;  /* 0x000000ffff057224 */ /* 0x000fcc00078e0019 */
[----:B------:R-:W-:Y:S05]  /*1bf0*/  BRA.U !UP2, `(.L_x_973) ;  /* 0x000000150aa87547 */ /* 0x000fea000b800000 */
[----:B------:R-:W-:Y:S01]  /*1c00*/  MOV R15, RZ ;  /* 0x000000ff000f7202 */ /* 0x000fe20000000f00 */
[----:B------:R-:W-:-:S07]  /*1c10*/  IMAD.MOV.U32 R16, RZ, RZ, RZ ;  /* 0x000000ffff107224 */ /* 0x000fce00078e00ff */
.L_x_975:
[C---:B------:R-:W-:Y:S01]  /*1c20*/  IMAD.SHL.U32 R13, R15.reuse, 0x8, RZ ;  /* 0x000000080f0d7824 */ /* 0x040fe200078e00ff */
[----:B------:R-:W-:-:S04]  /*1c30*/  SHF.L.U64.HI R14, R15, 0x3, R16 ;  /* 0x000000030f0e7819 */ /* 0x000fc80000010210 */
[C---:B0-----:R-:W-:Y:S02]  /*1c40*/  IADD3 R12, P1, PT, R13.reuse, R26, RZ ;  /* 0x0000001a0d0c7210 */ /* 0x041fe40007f3e0ff */
[----:B------:R-:W-:-:S03]  /*1c50*/  IADD3 R4, P0, PT, R13, R24, RZ ;  /* 0x000000180d047210 */ /* 0x000fc60007f1e0ff */
[C---:B------:R-:W-:Y:S01]  /*1c60*/  IMAD.X R13, R14.reuse, 0x1, R27, P1 ;  /* 0x000000010e0d7824 */ /* 0x040fe200008e061b */
[----:B------:R-:W-:-:S05]  /*1c70*/  IADD3.X R5, PT, PT, R14, R25, RZ, P0, !PT ;  /* 0x000000190e057210 */ /* 0x000fca00007fe4ff */
[----:B------:R-:W2:Y:S04]  /*1c80*/  LD.E.64 R12, desc[UR8][R12.64] ;  /* 0x000000080c0c7980 */ /* 0x000ea8000c101b00 */
[----:B------:R-:W2:Y:S02]  /*1c90*/  LD.E.64 R4, desc[UR8][R4.64] ;  /* 0x0000000804047980 */ /* 0x000ea4000c101b00 */
[----:B--2---:R-:W-:-:S04]  /*1ca0*/  ISETP.GE.U32.AND P0, PT, R4, R12, PT ;  /* 0x0000000c0400720c */ /* 0x004fc80003f06070 */
[----:B------:R-:W-:-:S13]  /*1cb0*/  ISETP.GE.U32.AND.EX P0, PT, R5, R13, PT, P0 ;  /* 0x0000000d0500720c */ /* 0x000fda0003f06100 */
[----:B------:R-:W-:Y:S05]  /*1cc0*/  @!P0 BRA `(.L_x_974) ;  /* 0x0000001400648947 */ /* 0x000fea0003800000 */
[----:B------:R-:W-:Y:S02]  /*1cd0*/  ISETP.GT.U32.AND P0, PT, R4, R12, PT ;  /* 0x0000000c0400720c */ /* 0x000fe40003f04070 */
[----:B------:R-:W-:Y:S02]  /*1ce0*/  IADD3 R14, P1, PT, R15, 0x1, RZ ;  /* 0x000000010f0e7810 */ /* 0x000fe40007f3e0ff */
[----:B------:R-:W-:Y:S01]  /*1cf0*/  ISETP.GT.U32.AND.EX P0, PT, R5, R13, PT, P0 ;  /* 0x0000000d0500720c */ /* 0x000fe20003f04100 */
[----:B------:R-:W-:Y:S01]  /*1d00*/  IMAD.MOV.U32 R5, RZ, RZ, R25 ;  /* 0x000000ffff057224 */ /* 0x000fe200078e0019 */
[----:B------:R-:W-:Y:S01]  /*1d10*/  MOV R4, R24 ;  /* 0x0000001800047202 */ /* 0x000fe20000000f00 */
[----:B------:R-:W-:Y:S01]  /*1d20*/  IMAD.X R12, RZ, RZ, R16, P1 ;  /* 0x000000ffff0c7224 */ /* 0x000fe200008e0610 */
[----:B-1----:R-:W-:-:S04]  /*1d30*/  ISETP.GE.U32.AND P1, PT, R14, UR12, PT ;  /* 0x0000000c0e007c0c */ /* 0x002fc8000bf26070 */
[----:B------:R-:W-:-:S05]  /*1d40*/  ISETP.GE.U32.AND.EX P1, PT, R12, UR10, PT, P1 ;  /* 0x0000000a0c007c0c */ /* 0x000fca000bf26110 */
[----:B------:R-:W-:Y:S08]  /*1d50*/  @P0 BRA `(.L_x_973) ;  /* 0x0000001400500947 */ /* 0x000ff00003800000 */
[----:B------:R-:W-:Y:S01]  /*1d60*/  IMAD.MOV.U32 R15, RZ, RZ, R14 ;  /* 0x000000ffff0f7224 */ /* 0x000fe200078e000e */
[----:B------:R-:W-:Y:S01]  /*1d70*/  MOV R16, R12 ;  /* 0x0000000c00107202 */ /* 0x000fe20000000f00 */
[----:B------:R-:W-:Y:S06]  /*1d80*/  @!P1 BRA `(.L_x_975) ;  /* 0xfffffffc00a49947 */ /* 0x000fec000383ffff */
[----:B------:R-:W-:Y:S05]  /*1d90*/  BRA `(.L_x_973) ;  /* 0x0000001400407947 */ /* 0x000fea0003800000 */
.L_x_972:
[----:B------:R-:W-:Y:S02]  /*1da0*/  HFMA2 R17, -RZ, RZ, 0, 0 ;  /* 0x00000000ff117431 */ /* 0x000fe400000001ff */
[----:B------:R-:W-:Y:S01]  /*1db0*/  IMAD.MOV.U32 R4, RZ, RZ, -0x7bdddcdb ;  /* 0x84222325ff047424 */ /* 0x000fe200078e00ff */
[----:B------:R-:W-:Y:S01]  /*1dc0*/  MOV R32, RZ ;  /* 0x000000ff00207202 */ /* 0x000fe20000000f00 */
[----:B------:R-:W-:Y:S02]  /*1dd0*/  IMAD.MOV.U32 R5, RZ, RZ, -0x340d631c ;  /* 0xcbf29ce4ff057424 */ /* 0x000fe400078e00ff */
[----:B------:R-:W-:Y:S02]  /*1de0*/  IMAD.MOV.U32 R16, RZ, RZ, -0x7bdddcdb ;  /* 0x84222325ff107424 */ /* 0x000fe400078e00ff */
[----:B------:R-:W-:Y:S01]  /*1df0*/  IMAD.MOV.U32 R20, RZ, RZ, -0x340d631c ;  /* 0xcbf29ce4ff147424 */ /* 0x000fe200078e00ff */
[----:B------:R-:W-:Y:S06]  /*1e00*/  BRA.U !UP1, `(.L_x_976) ;  /* 0x0000000509b07547 */ /* 0x000fec000b800000 */
[----:B------:R-:W2:Y:S01]  /*1e10*/  LDC R32, c[0x0][0x3c4] ;  /* 0x0000f100ff207b82 */ /* 0x000ea20000000800 */
[----:B------:R-:W-:Y:S01]  /*1e20*/  ULOP3.LUT UR5, UR6, 0xfffffffe, URZ, 0xc0, !UPT ;  /* 0xfffffffe06057892 */ /* 0x000fe2000f8ec0ff */
[----:B------:R-:W-:Y:S01]  /*1e30*/  IMAD.MOV.U32 R4, RZ, RZ, -0x7bdddcdb ;  /* 0x84222325ff047424 */ /* 0x000fe200078e00ff */
[----:B------:R-:W-:Y:S01]  /*1e40*/  MOV R21, RZ ;  /* 0x000000ff00157202 */ /* 0x000fe20000000f00 */
[----:B------:R-:W-:Y:S02]  /*1e50*/  IMAD.MOV.U32 R5, RZ, RZ, -0x340d631c ;  /* 0xcbf29ce4ff057424 */ /* 0x000fe400078e00ff */
[----:B------:R-:W-:Y:S02]  /*1e60*/  IMAD.MOV.U32 R30, RZ, RZ, RZ ;  /* 0x000000ffff1e7224 */ /* 0x000fe400078e00ff */
[----:B------:R-:W-:-:S07]  /*1e70*/  IMAD.U32 R17, RZ, RZ, UR5 ;  /* 0x00000005ff117e24 */ /* 0x000fce000f8e00ff */
.L_x_977:
        /* <DEDUP_REMOVED lines=101> */
.L_x_976:
[----:B------:R-:W-:Y:S05]  /*24d0*/  BRA.U !UP0, `(.L_x_978) ;  /* 0x0000000108c47547 */ /* 0x000fea000b800000 */
        /* <DEDUP_REMOVED lines=49> */
.L_x_978:
[----:B------:R-:W-:Y:S02]  /*27f0*/  IMAD.MOV.U32 R17, RZ, RZ, RZ ;  /* 0x000000ffff117224 */ /* 0x000fe400078e00ff */
[----:B------:R-:W-:Y:S01]  /*2800*/  IMAD.MOV.U32 R32, RZ, RZ, RZ ;  /* 0x000000ffff207224 */ /* 0x000fe200078e00ff */
[----:B------:R-:W-:Y:S06]  /*2810*/  BRA.U !UP1, `(.L_x_979) ;  /* 0x0000000509b47547 */ /* 0x000fec000b800000 */
[----:B------:R-:W2:Y:S01]  /*2820*/  LDC R32, c[0x0][0x3c4] ;  /* 0x0000f100ff207b82 */ /* 0x000ea20000000800 */
[----:B------:R-:W-:Y:S01]  /*2830*/  ULOP3.LUT UR5, UR6, 0xfffffffe, URZ, 0xc0, !UPT ;  /* 0xfffffffe06057892 */ /* 0x000fe2000f8ec0ff */
[----:B------:R-:W-:Y:S02]  /*2840*/  HFMA2 R16, -RZ, RZ, -6.306171417236328125e-05, 0.01395416259765625 ;  /* 0x84222325ff107431 */ /* 0x000fe400000001ff */
[----:B------:R-:W-:Y:S01]  /*2850*/  IMAD.MOV.U32 R20, RZ, RZ, -0x340d631c ;  /* 0xcbf29ce4ff147424 */ /* 0x000fe200078e00ff */
[----:B------:R-:W-:Y:S01]  /*2860*/  MOV R30, RZ ;  /* 0x000000ff001e7202 */ /* 0x000fe20000000f00 */
[----:B------:R-:W-:Y:S02]  /*2870*/  IMAD.MOV.U32 R21, RZ, RZ, RZ ;  /* 0x000000ffff157224 */ /* 0x000fe400078e00ff */
[----:B------:R-:W-:-:S07]  /*2880*/  IMAD.U32 R17, RZ, RZ, UR5 ;  /* 0x00000005ff117e24 */ /* 0x000fce000f8e00ff */
.L_x_980:
[----:B0-----:R-:W-:-:S04]  /*2890*/  LEA R36, P0, R21, R26, 0x3 ;  /* 0x0000001a15247211 */ /* 0x001fc800078018ff */
[----:B------:R-:W-:-:S05]  /*28a0*/  LEA.HI.X R37, R21, R27, R30, 0x3, P0 ;  /* 0x0000001b15257211 */ /* 0x000fca00000f1c1e */
[----:B------:R-:W3:Y:S04]  /*28b0*/  LD.E.64 R14, desc[UR8][R36.64] ;  /* 0x00000008240e7980 */ /* 0x000ee8000c101b00 */
[----:B------:R-:W4:Y:S01]  /*28c0*/  LD.E.64 R12, desc[UR8][R36.64+0x8] ;  /* 0x00000808240c7980 */ /* 0x000f22000c101b00 */
        /* <DEDUP_REMOVED lines=98> */
.L_x_979:
        /* <DEDUP_REMOVED lines=50> */
.L_x_981:
[----:B------:R-:W-:Y:S01]  /*3210*/  ISETP.GE.U32.AND P0, PT, R4, R16, PT ;  /* 0x000000100400720c */ /* 0x000fe20003f06070 */
[----:B------:R-:W-:-:S03]  /*3220*/  IMAD.MOV.U32 R4, RZ, RZ, R24 ;  /* 0x000000ffff047224 */ /* 0x000fc600078e0018 */
[----:B------:R-:W-:Y:S01]  /*3230*/  ISETP.GE.U32.AND.EX P0, PT, R5, R20, PT, P0 ;  /* 0x000000140500720c */ /* 0x000fe20003f06100 */
[----:B------:R-:W-:-:S12]  /*3240*/  IMAD.MOV.U32 R5, RZ, RZ, R25 ;  /* 0x000000ffff057224 */ /* 0x000fd800078e0019 */
[----:B------:R-:W-:Y:S05]  /*3250*/  @P0 BRA `(.L_x_973) ;  /* 0x0000000000100947 */ /* 0x000fea0003800000 */
.L_x_974:
[----:B0-----:R-:W-:Y:S01]  /*3260*/  MOV R4, R26 ;  /* 0x0000001a00047202 */ /* 0x001fe20000000f00 */
[----:B------:R-:W-:Y:S01]  /*3270*/  IMAD.MOV.U32 R5, RZ, RZ, R27 ;  /* 0x000000ffff057224 */ /* 0x000fe200078e001b */
[----:B------:R-:W-:Y:S01]  /*3280*/  MOV R27, R25 ;  /* 0x00000019001b7202 */ /* 0x000fe20000000f00 */
[----:B------:R-:W-:-:S07]  /*3290*/  IMAD.MOV.U32 R26, RZ, RZ, R24 ;  /* 0x000000ffff1a7224 */ /* 0x000fce00078e0018 */
.L_x_973:
[----:B-1----:R-:W-:Y:S05]  /*32a0*/  BSYNC.RECONVERGENT B1 ;  /* 0x0000000000017941 */ /* 0x002fea0003800200 */
.L_x_971:
[----:B------:R-:W1:Y:S01]  /*32b0*/  LDCU.64 UR6, c[0x0][0x3c0] ;  /* 0x00007800ff0677ac */ /* 0x000e620008000a00 */
[----:B------:R-:W-:Y:S02]  /*32c0*/  HFMA2 R21, -RZ, RZ, 0, 0 ;  /* 0x00000000ff157431 */ /* 0x000fe400000001ff */
[----:B------:R-:W-:Y:S01]  /*32d0*/  IMAD.MOV.U32 R12, RZ, RZ, -0x7bdddcdb ;  /* 0x84222325ff0c7424 */ /* 0x000fe200078e00ff */
[----:B------:R-:W-:Y:S01]  /*32e0*/  UISETP.NE.U32.AND UP0, UPT, UR4, URZ, UPT ;  /* 0x000000ff0400728c */ /* 0x000fe2000bf05070 */
[----:B------:R-:W-:Y:S01]  /*32f0*/  IMAD.MOV.U32 R13, RZ, RZ, -0x340d631c ;  /* 0xcbf29ce4ff0d7424 */ /* 0x000fe200078e00ff */
[----:B------:R-:W2:Y:S01]  /*3300*/  LDCU UR11, c[0x0][0x3c8] ;  /* 0x00007900ff0b77ac */ /* 0x000ea20008000800 */
[----:B------:R-:W-:Y:S02]  /*3310*/  IMAD.MOV.U32 R30, RZ, RZ, -0x7bdddcdb ;  /* 0x84222325ff1e7424 */ /* 0x000fe400078e00ff */
[----:B------:R-:W-:Y:S01]  /*3320*/  IMAD.MOV.U32 R24, RZ, RZ, RZ ;  /* 0x000000ffff187224 */ /* 0x000fe200078e00ff */
[----:B------:R-:W-:-:S02]  /*3330*/  UISETP.NE.AND.EX UP0, UPT, URZ, URZ, UPT, UP0 ;  /* 0x000000ffff00728c */ /* 0x000fc4000bf05300 */
[----:B-1----:R-:W-:-:S04]  /*3340*/  UISETP.NE.U32.AND UP1, UPT, UR6, 0x1, UPT ;  /* 0x000000010600788c */ /* 0x002fc8000bf25070 */
[----:B------:R-:W-:-:S09]  /*3350*/  UISETP.NE.AND.EX UP1, UPT, UR7, URZ, UPT, UP1 ;  /* 0x000000ff0700728c */ /* 0x000fd2000bf25310 */
[----:B--2---:R-:W-:Y:S05]  /*3360*/  BRA.U !UP1, `(.L_x_982) ;  /* 0x0000000509b07547 */ /* 0x004fea000b800000 */
[----:B------:R-:W1:Y:S01]  /*3370*/  LDC R24, c[0x0][0x3c4] ;  /* 0x0000f100ff187b82 */ /* 0x000e620000000800 */
[----:B------:R-:W-:Y:S01]  /*3380*/  ULOP3.LUT UR5, UR6, 0xfffffffe, URZ, 0xc0, !UPT ;  /* 0xfffffffe06057892 */ /* 0x000fe2000f8ec0ff */
[----:B------:R-:W-:Y:S01]  /*3390*/  MOV R12, 0x84222325 ;  /* 0x84222325000c7802 */ /* 0x000fe20000000f00 */
[----:B------:R-:W-:Y:S01]  /*33a0*/  IMAD.MOV.U32 R13, RZ, RZ, -0x340d631c ;  /* 0xcbf29ce4ff0d7424 */ /* 0x000fe200078e00ff */
[----:B------:R-:W-:Y:S01]  /*33b0*/  MOV R20, RZ ;  /* 0x000000ff00147202 */ /* 0x000fe20000000f00 */
[----:B------:R-:W-:Y:S02]  /*33c0*/  IMAD.MOV.U32 R25, RZ, RZ, RZ ;  /* 0x000000ffff197224 */ /* 0x000fe400078e00ff */
[----:B------:R-:W-:-:S07]  /*33d0*/  IMAD.U32 R21, RZ, RZ, UR5 ;  /* 0x00000005ff157e24 */ /* 0x000fce000f8e00ff */
.L_x_983:
        /* <DEDUP_REMOVED lines=8> */
[----:B-1----:R-:W-:Y:S02]  /*3460*/  ISETP.NE.AND.EX P0, PT, R20, R24, PT, P0 ;  /* 0x000000181400720c */ /* 0x002fe40003f05300 */
        /* <DEDUP_REMOVED lines=12> */
[----:B---3--:R-:W-:Y:S02]  /*3530*/  IMAD R32, R13, 0x1b3, RZ ;  /* 0x000001b30d207824 */ /* 0x008fe400078e02ff */
        /* <DEDUP_REMOVED lines=78> */
[----:B------:R-:W-:Y:S06]  /*3a20*/  @P0 BRA `(.L_x_983) ;  /* 0xfffffff8006c0947 */ /* 0x000fec000383ffff */
.L_x_982:
        /* <DEDUP_REMOVED lines=50> */
.L_x_984:
[----:B------:R-:W-:Y:S01]  /*3d50*/  MOV R36, 0xcbf29ce4 ;  /* 0xcbf29ce400247802 */ /* 0x000fe20000000f00 */
[----:B------:R-:W-:Y:S02]  /*3d60*/  IMAD.MOV.U32 R17, RZ, RZ, RZ ;  /* 0x000000ffff117224 */ /* 0x000fe400078e00ff */
[----:B------:R-:W-:Y:S01]  /*3d70*/  IMAD.MOV.U32 R20, RZ, RZ, RZ ;  /* 0x000000ffff147224 */ /* 0x000fe200078e00ff */
[----:B------:R-:W-:Y:S06]  /*3d80*/  BRA.U !UP1, `(.L_x_985) ;  /* 0x0000000509b07547 */ /* 0x000fec000b800000 */
[----:B------:R-:W1:Y:S01]  /*3d90*/  LDC R20, c[0x0][0x3c4] ;  /* 0x0000f100ff147b82 */ /* 0x000e620000000800 */
[----:B------:R-:W-:Y:S01]  /*3da0*/  ULOP3.LUT UR5, UR6, 0xfffffffe, URZ, 0xc0, !UPT ;  /* 0xfffffffe06057892 */ /* 0x000fe2000f8ec0ff */
[----:B------:R-:W-:Y:S02]  /*3db0*/  HFMA2 R30, -RZ, RZ, -6.306171417236328125e-05, 0.01395416259765625 ;  /* 0x84222325ff1e7431 */ /* 0x000fe400000001ff */
[----:B------:R-:W-:Y:S01]  /*3dc0*/  IMAD.MOV.U32 R36, RZ, RZ, -0x340d631c ;  /* 0xcbf29ce4ff247424 */ /* 0x000fe200078e00ff */
[----:B------:R-:W-:Y:S01]  /*3dd0*/  MOV R16, RZ ;  /* 0x000000ff00107202 */ /* 0x000fe20000000f00 */
[----:B------:R-:W-:Y:S02]  /*3de0*/  IMAD.MOV.U32 R21, RZ, RZ, RZ ;  /* 0x000000ffff157224 */ /* 0x000fe400078e00ff */
[----:B------:R-:W-:-:S07]  /*3df0*/  IMAD.U32 R17, RZ, RZ, UR5 ;  /* 0x00000005ff117e24 */ /* 0x000fce000f8e00ff */
.L_x_986:
        /* <DEDUP_REMOVED lines=100> */
[----:B------:R-:W-:Y:S06]  /*4440*/  @P0 BRA `(.L_x_986) ;  /* 0xfffffff8006c0947 */ /* 0x000fec000383ffff */
.L_x_985:
        /* <DEDUP_REMOVED lines=50> */
.L_x_987:
[----:B------:R-:W-:Y:S01]  /*4770*/  ISETP.NE.U32.AND P0, PT, R12, R30, PT ;  /* 0x0000001e0c00720c */ /* 0x000fe20003f05070 */
[----:B------:R-:W-:Y:S03]  /*4780*/  BSSY.RECONVERGENT B1, `(.L_x_988) ;  /* 0x0000172000017945 */ /* 0x000fe60003800200 */
[----:B------:R-:W-:-:S13]  /*4790*/  ISETP.NE.AND.EX P0, PT, R13, R36, PT, P0 ;  /* 0x000000240d00720c */ /* 0x000fda0003f05300 */
[----:B------:R-:W-:Y:S05]  /*47a0*/  @!P0 BRA `(.L_x_989) ;  /* 0x0000001400308947 */ /* 0x000fea0003800000 */
[----:B------:R-:W-:Y:S02]  /*47b0*/  HFMA2 R14, -RZ, RZ, -6.306171417236328125e-05, 0.01395416259765625 ;  /* 0x84222325ff0e7431 */ /* 0x000fe400000001ff */
[----:B------:R-:W-:Y:S01]  /*47c0*/  IMAD.MOV.U32 R15, RZ, RZ, -0x340d631c ;  /* 0xcbf29ce4ff0f7424 */ /* 0x000fe200078e00ff */
[----:B------:R-:W-:Y:S01]  /*47d0*/  MOV R30, 0x84222325 ;  /* 0x84222325001e7802 */ /* 0x000fe20000000f00 */
[----:B------:R-:W-:Y:S02]  /*47e0*/  IMAD.MOV.U32 R21, RZ, RZ, RZ ;  /* 0x000000ffff157224 */ /* 0x000fe400078e00ff */
[----:B------:R-:W-:Y:S02]  /*47f0*/  IMAD.MOV.U32 R32, RZ, RZ, -0x340d631c ;  /* 0xcbf29ce4ff207424 */ /* 0x000fe400078e00ff */
[----:B------:R-:W-:Y:S01]  /*4800*/  IMAD.MOV.U32 R24, RZ, RZ, RZ ;  /* 0x000000ffff187224 */ /* 0x000fe200078e00ff */
[----:B------:R-:W-:Y:S06]  /*4810*/  BRA.U !UP1, `(.L_x_990) ;  /* 0x0000000509b07547 */ /* 0x000fec000b800000 */
[----:B------:R-:W1:Y:S01]  /*4820*/  LDC R24, c[0x0][0x3c4] ;  /* 0x0000f100ff187b82 */ /* 0x000e620000000800 */
[----:B------:R-:W-:Y:S01]  /*4830*/  ULOP3.LUT UR5, UR6, 0xfffffffe, URZ, 0xc0, !UPT ;  /* 0xfffffffe06057892 */ /* 0x000fe2000f8ec0ff */
[----:B------:R-:W-:Y:S01]  /*4840*/  MOV R14, 0x84222325 ;  /* 0x84222325000e7802 */ /* 0x000fe20000000f00 */
[----:B------:R-:W-:Y:S01]  /*4850*/  IMAD.MOV.U32 R15, RZ, RZ, -0x340d631c ;  /* 0xcbf29ce4ff0f7424 */ /* 0x000fe200078e00ff */
[----:B------:R-:W-:Y:S01]  /*4860*/  MOV R20, RZ ;  /* 0x000000ff00147202 */ /* 0x000fe20000000f00 */
[----:B------:R-:W-:Y:S02]  /*4870*/  IMAD.MOV.U32 R25, RZ, RZ, RZ ;  /* 0x000000ffff197224 */ /* 0x000fe400078e00ff */
[----:B------:R-:W-:-:S07]  /*4880*/  IMAD.U32 R21, RZ, RZ, UR5 ;  /* 0x00000005ff157e24 */ /* 0x000fce000f8e00ff */
.L_x_991:
        /* <DEDUP_REMOVED lines=101> */
.L_x_990:
        /* <DEDUP_REMOVED lines=50> */
.L_x_992:
[----:B------:R-:W-:Y:S02]  /*5200*/  HFMA2 R21, -RZ, RZ, 0, 0 ;  /* 0x00000000ff157431 */ /* 0x000fe400000001ff */
[----:B------:R-:W-:Y:S01]  /*5210*/  IMAD.MOV.U32 R24, RZ, RZ, RZ ;  /* 0x000000ffff187224 */ /* 0x000fe200078e00ff */
[----:B------:R-:W-:Y:S06]  /*5220*/  BRA.U !UP1, `(.L_x_993) ;  /* 0x0000000509b07547 */ /* 0x000fec000b800000 */
[----:B------:R-:W1:Y:S01]  /*5230*/  LDC R24, c[0x0][0x3c4] ;  /* 0x0000f100ff187b82 */ /* 0x000e620000000800 */
[----:B------:R-:W-:Y:S01]  /*5240*/  ULOP3.LUT UR5, UR6, 0xfffffffe, URZ, 0xc0, !UPT ;  /* 0xfffffffe06057892 */ /* 0x000fe2000f8ec0ff */
[----:B------:R-:W-:Y:S01]  /*5250*/  IMAD.MOV.U32 R30, RZ, RZ, -0x7bdddcdb ;  /* 0x84222325ff1e7424 */ /* 0x000fe200078e00ff */
[----:B------:R-:W-:Y:S01]  /*5260*/  MOV R32, 0xcbf29ce4 ;  /* 0xcbf29ce400207802 */ /* 0x000fe20000000f00 */
[----:B------:R-:W-:Y:S02]  /*5270*/  IMAD.MOV.U32 R25, RZ, RZ, RZ ;  /* 0x000000ffff197224 */ /* 0x000fe400078e00ff */
[----:B------:R-:W-:Y:S01]  /*5280*/  IMAD.MOV.U32 R20, RZ, RZ, RZ ;  /* 0x000000ffff147224 */ /* 0x000fe200078e00ff */
[----:B------:R-:W-:-:S07]  /*5290*/  MOV R21, UR5 ;  /* 0x0000000500157c02 */ /* 0x000fce0008000f00 */
.L_x_994:
        /* <DEDUP_REMOVED lines=101> */
.L_x_993:
        /* <DEDUP_REMOVED lines=50> */
.L_x_995:
[----:B------:R-:W-:-:S04]  /*5c10*/  ISETP.GE.U32.AND P0, PT, R14, R30, PT ;  /* 0x0000001e0e00720c */ /* 0x000fc80003f06070 */
[----:B------:R-:W-:-:S13]  /*5c20*/  ISETP.GE.U32.AND.EX P0, PT, R15, R32, PT, P0 ;  /* 0x000000200f00720c */ /* 0x000fda0003f06100 */
[----:B------:R-:W-:Y:S05]  /*5c30*/  @!P0 BRA `(.L_x_996) ;  /* 0x0000000000888947 */ /* 0x000fea0003800000 */
[----:B------:R-:W-:Y:S01]  /*5c40*/  IMAD.MOV.U32 R14, RZ, RZ, R18 ;  /* 0x000000ffff0e7224 */ /* 0x000fe200078e0012 */
[----:B------:R-:W-:Y:S01]  /*5c50*/  MOV R15, R19 ;  /* 0x00000013000f7202 */ /* 0x000fe20000000f00 */
[----:B------:R-:W-:Y:S06]  /*5c60*/  BRA `(.L_x_997) ;  /* 0x00000000008c7947 */ /* 0x000fec0003800000 */
.L_x_989:
[----:B------:R-:W1:Y:S01]  /*5c70*/  LDCU UR5, c[0x0][0x3c8] ;  /* 0x00007900ff0577ac */ /* 0x000e620008000800 */
[----:B------:R-:W-:Y:S02]  /*5c80*/  IMAD.MOV.U32 R14, RZ, RZ, R18 ;  /* 0x000000ffff0e7224 */ /* 0x000fe400078e0012 */
[----:B------:R-:W-:Y:S01]  /*5c90*/  IMAD.MOV.U32 R15, RZ, RZ, R19 ;  /* 0x000000ffff0f7224 */ /* 0x000fe200078e0013 */
[----:B-1----:R-:W-:-:S09]  /*5ca0*/  UISETP.NE.AND UP2, UPT, UR5, URZ, UPT ;  /* 0x000000ff0500728c */ /* 0x002fd2000bf45270 */
[----:B------:R-:W-:Y:S05]  /*5cb0*/  BRA.U !UP2, `(.L_x_997) ;  /* 0x000000010a787547 */ /* 0x000fea000b800000 */
[----:B------:R-:W-:Y:S02]  /*5cc0*/  HFMA2 R17, -RZ, RZ, 0, 0 ;  /* 0x00000000ff117431 */ /* 0x000fe400000001ff */
[----:B------:R-:W-:-:S07]  /*5cd0*/  IMAD.MOV.U32 R20, RZ, RZ, RZ ;  /* 0x000000ffff147224 */ /* 0x000fce00078e00ff */
.L_x_998:
[C---:B------:R-:W-:Y:S01]  /*5ce0*/  IMAD.SHL.U32 R15, R17.reuse, 0x8, RZ ;  /* 0x00000008110f7824 */ /* 0x040fe200078e00ff */
[----:B------:R-:W-:-:S04]  /*5cf0*/  SHF.L.U64.HI R16, R17, 0x3, R20 ;  /* 0x0000000311107819 */ /* 0x000fc80000010214 */
[C---:B------:R-:W-:Y:S02]  /*5d00*/  IADD3 R14, P1, PT, R15.reuse, R22, RZ ;  /* 0x000000160f0e7210 */ /* 0x040fe40007f3e0ff */
        /* <DEDUP_REMOVED lines=14> */
[----:B------:R-:W-:-:S04]  /*5df0*/  ISETP.GE.U32.AND P1, PT, R16, UR11, PT ;  /* 0x0000000b10007c0c */ /* 0x000fc8000bf26070 */
[----:B------:R-:W-:-:S05]  /*5e00*/  ISETP.GE.U32.AND.EX P1, PT, R12, UR10, PT, P1 ;  /* 0x0000000a0c007c0c */ /* 0x000fca000bf26110 */
[----:B------:R-:W-:Y:S08]  /*5e10*/  @P0 BRA `(.L_x_997) ;  /* 0x0000000000200947 */ /* 0x000ff00003800000 */
[----:B------:R-:W-:Y:S01]  /*5e20*/  IMAD.MOV.U32 R17, RZ, RZ, R16 ;  /* 0x000000ffff117224 */ /* 0x000fe200078e0010 */
[----:B------:R-:W-:Y:S01]  /*5e30*/  MOV R20, R12 ;  /* 0x0000000c00147202 */ /* 0x000fe20000000f00 */
[----:B------:R-:W-:Y:S06]  /*5e40*/  @!P1 BRA `(.L_x_998) ;  /* 0xfffffffc00a49947 */ /* 0x000fec000383ffff */
[----:B------:R-:W-:Y:S05]  /*5e50*/  BRA `(.L_x_997) ;  /* 0x0000000000107947 */ /* 0x000fea0003800000 */
.L_x_996:
[----:B------:R-:W-:Y:S01]  /*5e60*/  IMAD.MOV.U32 R14, RZ, RZ, R22 ;  /* 0x000000ffff0e7224 */ /* 0x000fe200078e0016 */
[----:B------:R-:W-:Y:S01]  /*5e70*/  MOV R22, R18 ;  /* 0x0000001200167202 */ /* 0x000fe20000000f00 */
[----:B------:R-:W-:Y:S02]  /*5e80*/  IMAD.MOV.U32 R15, RZ, RZ, R23 ;  /* 0x000000ffff0f7224 */ /* 0x000fe400078e0017 */
[----:B------:R-:W-:-:S07]  /*5e90*/  IMAD.MOV.U32 R23, RZ, RZ, R19 ;  /* 0x000000ffff177224 */ /* 0x000fce00078e0013 */
.L_x_997:
[----:B------:R-:W-:Y:S05]  /*5ea0*/  BSYNC.RECONVERGENT B1 ;  /* 0x0000000000017941 */ /* 0x000fea0003800200 */
.L_x_988:
[----:B------:R-:W1:Y:S01]  /*5eb0*/  LDCU.64 UR6, c[0x0][0x3c0] ;  /* 0x00007800ff0677ac */ /* 0x000e620008000a00 */
[----:B------:R-:W-:Y:S02]  /*5ec0*/  HFMA2 R17, -RZ, RZ, -15.890625, -0.0047760009765625 ;  /* 0xcbf29ce4ff117431 */ /* 0x000fe400000001ff */
[----:B------:R-:W-:Y:S01]  /*5ed0*/  IMAD.MOV.U32 R16, RZ, RZ, -0x7bdddcdb ;  /* 0x84222325ff107424 */ /* 0x000fe200078e00ff */
[----:B------:R-:W-:Y:S01]  /*5ee0*/  MOV R24, RZ ;  /* 0x000000ff00187202 */ /* 0x000fe20000000f00 */
[----:B------:R-:W-:Y:S01]  /*5ef0*/  UISETP.NE.U32.AND UP0, UPT, UR4, URZ, UPT ;  /* 0x000000ff0400728c */ /* 0x000fe2000bf05070 */
[----:B------:R-:W-:Y:S01]  /*5f00*/  IMAD.MOV.U32 R21, RZ, RZ, RZ ;  /* 0x000000ffff157224 */ /* 0x000fe200078e00ff */
[----:B------:R-:W2:Y:S01]  /*5f10*/  LDCU UR11, c[0x0][0x3c8] ;  /* 0x00007900ff0b77ac */ /* 0x000ea20008000800 */
[----:B------:R-:W-:Y:S01]  /*5f20*/  IMAD.MOV.U32 R30, RZ, RZ, -0x7bdddcdb ;  /* 0x84222325ff1e7424 */ /* 0x000fe200078e00ff */
[----:B------:R-:W-:Y:S02]  /*5f30*/  UISETP.NE.AND.EX UP0, UPT, URZ, URZ, UPT, UP0 ;  /* 0x000000ffff00728c */ /* 0x000fe4000bf05300 */
[----:B-1----:R-:W-:-:S04]  /*5f40*/  UISETP.NE.U32.AND UP1, UPT, UR6, 0x1, UPT ;  /* 0x000000010600788c */ /* 0x002fc8000bf25070 */
[----:B------:R-:W-:-:S09]  /*5f50*/  UISETP.NE.AND.EX UP1, UPT, UR7, URZ, UPT, UP1 ;  /* 0x000000ff0700728c */ /* 0x000fd2000bf25310 */
[----:B--2---:R-:W-:Y:S05]  /*5f60*/  BRA.U !UP1, `(.L_x_999) ;  /* 0x0000000509b07547 */ /* 0x004fea000b800000 */
[----:B------:R-:W1:Y:S01]  /*5f70*/  LDC R24, c[0x0][0x3c4] ;  /* 0x0000f100ff187b82 */ /* 0x000e620000000800 */
[----:B------:R-:W-:Y:S01]  /*5f80*/  ULOP3.LUT UR5, UR6, 0xfffffffe, URZ, 0xc0, !UPT ;  /* 0xfffffffe06057892 */ /* 0x000fe2000f8ec0ff */
[----:B------:R-:W-:Y:S01]  /*5f90*/  IMAD.MOV.U32 R16, RZ, RZ, -0x7bdddcdb ;  /* 0x84222325ff107424 */ /* 0x000fe200078e00ff */
[----:B------:R-:W-:Y:S01]  /*5fa0*/  MOV R25, RZ ;  /* 0x000000ff00197202 */ /* 0x000fe20000000f00 */
[----:B------:R-:W-:Y:S02]  /*5fb0*/  IMAD.MOV.U32 R17, RZ, RZ, -0x340d631c ;  /* 0xcbf29ce4ff117424 */ /* 0x000fe400078e00ff */
[----:B------:R-:W-:Y:S02]  /*5fc0*/  IMAD.MOV.U32 R20, RZ, RZ, RZ ;  /* 0x000000ffff147224 */ /* 0x000fe400078e00ff */
[----:B------:R-:W-:-:S07]  /*5fd0*/  IMAD.U32 R21, RZ, RZ, UR5 ;  /* 0x00000005ff157e24 */ /* 0x000fce000f8e00ff */
.L_x_1000:
        /* <DEDUP_REMOVED lines=101> */
.L_x_999:
        /* <DEDUP_REMOVED lines=50> */
.L_x_1001:
[----:B------:R-:W-:Y:S02]  /*6950*/  HFMA2 R20, -RZ, RZ, 0, 0 ;  /* 0x00000000ff147431 */ /* 0x000fe400000001ff */
[----:B------:R-:W-:Y:S02]  /*6960*/  IMAD.MOV.U32 R36, RZ, RZ, -0x340d631c ;  /* 0xcbf29ce4ff247424 */ /* 0x000fe400078e00ff */
[----:B------:R-:W-:Y:S01]  /*6970*/  IMAD.MOV.U32 R19, RZ, RZ, RZ ;  /* 0x000000ffff137224 */ /* 0x000fe200078e00ff */
[----:B------:R-:W-:Y:S06]  /*6980*/  BRA.U !UP1, `(.L_x_1002) ;  /* 0x0000000509b07547 */ /* 0x000fec000b800000 */
[----:B------:R-:W1:Y:S01]  /*6990*/  LDC R20, c[0x0][0x3c4] ;  /* 0x0000f100ff147b82 */ /* 0x000e620000000800 */
[----:B------:R-:W-:Y:S01]  /*69a0*/  ULOP3.LUT UR5, UR6, 0xfffffffe, URZ, 0xc0, !UPT ;  /* 0xfffffffe06057892 */ /* 0x000fe2000f8ec0ff */
[----:B------:R-:W-:Y:S01]  /*69b0*/  IMAD.MOV.U32 R30, RZ, RZ, -0x7bdddcdb ;  /* 0x84222325ff1e7424 */ /* 0x000fe200078e00ff */
[----:B------:R-:W-:Y:S01]  /*69c0*/  MOV R21, RZ ;  /* 0x000000ff00157202 */ /* 0x000fe20000000f00 */
[----:B------:R-:W-:Y:S02]  /*69d0*/  IMAD.MOV.U32 R36, RZ, RZ, -0x340d631c ;  /* 0xcbf29ce4ff247424 */ /* 0x000fe400078e00ff */
[----:B------:R-:W-:Y:S02]  /*69e0*/  IMAD.MOV.U32 R18, RZ, RZ, RZ ;  /* 0x000000ffff127224 */ /* 0x000fe400078e00ff */
[----:B------:R-:W-:-:S07]  /*69f0*/  IMAD.U32 R19, RZ, RZ, UR5 ;  /* 0x00000005ff137e24 */ /* 0x000fce000f8e00ff */
.L_x_1003:
        /* <DEDUP_REMOVED lines=101> */
.L_x_1002:
        /* <DEDUP_REMOVED lines=50> */
.L_x_1004:
[----:B------:R-:W-:Y:S01]  /*7370*/  ISETP.NE.U32.AND P0, PT, R16, R30, PT ;  /* 0x0000001e1000720c */ /* 0x000fe20003f05070 */
[----:B------:R-:W-:Y:S03]  /*7380*/  BSSY.RECONVERGENT B1, `(.L_x_1005) ;  /* 0x0000174000017945 */ /* 0x000fe60003800200 */
[----:B------:R-:W-:-:S13]  /*7390*/  ISETP.NE.AND.EX P0, PT, R17, R36, PT, P0 ;  /* 0x000000241100720c */ /* 0x000fda0003f05300 */
[----:B------:R-:W-:Y:S05]  /*73a0*/  @!P0 BRA `(.L_x_1006) ;  /* 0x0000001400388947 */ /* 0x000fea0003800000 */
[----:B------:R-:W-:Y:S02]  /*73b0*/  HFMA2 R32, -RZ, RZ, 0, 0 ;  /* 0x00000000ff207431 */ /* 0x000fe400000001ff */
[----:B------:R-:W-:Y:S01]  /*73c0*/  IMAD.MOV.U32 R20, RZ, RZ, -0x7bdddcdb ;  /* 0x84222325ff147424 */ /* 0x000fe200078e00ff */
[----:B------:R-:W-:Y:S01]  /*73d0*/  MOV R31, RZ ;  /* 0x000000ff001f7202 */ /* 0x000fe20000000f00 */
[----:B------:R-:W-:Y:S02]  /*73e0*/  IMAD.MOV.U32 R21, RZ, RZ, -0x340d631c ;  /* 0xcbf29ce4ff157424 */ /* 0x000fe400078e00ff */
[----:B------:R-:W-:Y:S02]  /*73f0*/  IMAD.MOV.U32 R25, RZ, RZ, -0x7bdddcdb ;  /* 0x84222325ff197424 */ /* 0x000fe400078e00ff */
[----:B------:R-:W-:Y:S01]  /*7400*/  IMAD.MOV.U32 R24, RZ, RZ, -0x340d631c ;  /* 0xcbf29ce4ff187424 */ /* 0x000fe200078e00ff */
        /* <DEDUP_REMOVED lines=8> */
.L_x_1008:
        /* <DEDUP_REMOVED lines=101> */
.L_x_1007:
[----:B------:R-:W-:Y:S05]  /*7ae0*/  BRA.U !UP0, `(.L_x_1009) ;  /* 0x0000000108c47547 */ /* 0x000fea000b800000 */
[----:B0-----:R-:W-:-:S04]  /*7af0*/  LEA R12, P0, R31, R2, 0x3 ;  /* 0x000000021f0c7211 */ /* 0x001fc800078018ff */
        /* <DEDUP_REMOVED lines=48> */
.L_x_1009:
        /* <DEDUP_REMOVED lines=10> */
.L_x_1011:
[----:B0-----:R-:W-:-:S04]  /*7ea0*/  LEA R16, P0, R33, R10, 0x3 ;  /* 0x0000000a21107211 */ /* 0x001fc800078018ff */
[----:B------:R-:W-:-:S05]  /*7eb0*/  LEA.HI.X R17, R33, R11, R30, 0x3, P0 ;  /* 0x0000000b21117211 */ /* 0x000fca00000f1c1e */
[----:B------:R-:W2:Y:S04]  /*7ec0*/  LD.E.64 R12, desc[UR8][R16.64] ;  /* 0x00000008100c7980 */ /* 0x000ea8000c101b00 */
[----:B------:R0:W3:Y:S01]  /*7ed0*/  LD.E.64 R18, desc[UR8][R16.64+0x8] ;  /* 0x0000080810127980 */ /* 0x0000e2000c101b00 */
[----:B------:R-:W-:Y:S01]  /*7ee0*/  IMAD R35, R24, 0x1b3, RZ ;  /* 0x000001b318237824 */ /* 0x000fe200078e02ff */
[----:B------:R-:W-:-:S05]  /*7ef0*/  IADD3 R33, P0, PT, R33, 0x2, RZ ;  /* 0x0000000221217810 */ /* 0x000fca0007f1e0ff */
[----:B------:R-:W-:Y:S01]  /*7f00*/  IMAD.X R30, RZ, RZ, R30, P0 ;  /* 0x000000ffff1e7224 */ /* 0x000fe200000e061e */
[----:B------:R-:W-:-:S04]  /*7f10*/  ISETP.NE.U32.AND P0, PT, R33, R31, PT ;  /* 0x0000001f2100720c */ /* 0x000fc80003f05070 */
[----:B-1----:R-:W-:Y:S02]  /*7f20*/  ISETP.NE.AND.EX P0, PT, R30, R32, PT, P0 ;  /* 0x000000201e00720c */ /* 0x002fe40003f05300 */
        /* <DEDUP_REMOVED lines=93> */
.L_x_1010:
[----:B------:R-:W-:Y:S05]  /*8500*/  BRA.U !UP0, `(.L_x_1012) ;  /* 0x0000000108c87547 */ /* 0x000fea000b800000 */
[----:B0-----:R-:W-:-:S04]  /*8510*/  LEA R12, P0, R31, R10, 0x3 ;  /* 0x0000000a1f0c7211 */ /* 0x001fc800078018ff */
        /* <DEDUP_REMOVED lines=49> */
.L_x_1012:
[----:B------:R-:W-:-:S04]  /*8830*/  ISETP.GE.U32.AND P0, PT, R20, R25, PT ;  /* 0x000000191400720c */ /* 0x000fc80003f06070 */
[----:B------:R-:W-:-:S13]  /*8840*/  ISETP.GE.U32.AND.EX P0, PT, R21, R24, PT, P0 ;  /* 0x000000181500720c */ /* 0x000fda0003f06100 */
[----:B------:R-:W-:Y:S05]  /*8850*/  @!P0 BRA `(.L_x_1013) ;  /* 0x0000000000888947 */ /* 0x000fea0003800000 */
[----:B0-----:R-:W-:Y:S01]  /*8860*/  IMAD.MOV.U32 R20, RZ, RZ, R2 ;  /* 0x000000ffff147224 */ /* 0x001fe200078e0002 */
[----:B------:R-:W-:Y:S01]  /*8870*/  MOV R21, R3 ;  /* 0x0000000300157202 */ /* 0x000fe20000000f00 */
[----:B------:R-:W-:Y:S06]  /*8880*/  BRA `(.L_x_1014) ;  /* 0x00000000008c7947 */ /* 0x000fec0003800000 */
.L_x_1006:
[----:B------:R-:W1:Y:S01]  /*8890*/  LDCU UR5, c[0x0][0x3c8] ;  /* 0x00007900ff0577ac */ /* 0x000e620008000800 */
[----:B0-----:R-:W-:Y:S02]  /*88a0*/  IMAD.MOV.U32 R20, RZ, RZ, R2 ;  /* 0x000000ffff147224 */ /* 0x001fe400078e0002 */
[----:B------:R-:W-:Y:S01]  /*88b0*/  IMAD.MOV.U32 R21, RZ, RZ, R3 ;  /* 0x000000ffff157224 */ /* 0x000fe200078e0003 */
[----:B-1----:R-:W-:-:S09]  /*88c0*/  UISETP.NE.AND UP2, UPT, UR5, URZ, UPT ;  /* 0x000000ff0500728c */ /* 0x002fd2000bf45270 */
[----:B------:R-:W-:Y:S05]  /*88d0*/  BRA.U !UP2, `(.L_x_1014) ;  /* 0x000000010a787547 */ /* 0x000fea000b800000 */
[----:B------:R-:W-:Y:S02]  /*88e0*/  HFMA2 R19, -RZ, RZ, 0, 0 ;  /* 0x00000000ff137431 */ /* 0x000fe400000001ff */
[----:B------:R-:W-:-:S07]  /*88f0*/  IMAD.MOV.U32 R24, RZ, RZ, RZ ;  /* 0x000000ffff187224 */ /* 0x000fce00078e00ff */
.L_x_1015:
        /* <DEDUP_REMOVED lines=11> */
[----:B------:R-:W-:Y:S01]  /*89b0*/  ISETP.GT.U32.AND P0, PT, R12, R16, PT ;  /* 0x000000100c00720c */ /* 0x000fe20003f04070 */
[----:B------:R-:W-:Y:S01]  /*89c0*/  IMAD.MOV.U32 R21, RZ, RZ, R3 ;  /* 0x000000ffff157224 */ /* 0x000fe200078e0003 */
[----:B------:R-:W-:Y:S02]  /*89d0*/  IADD3 R18, P1, PT, R19, 0x1, RZ ;  /* 0x0000000113127810 */ /* 0x000fe40007f3e0ff */
[----:B------:R-:W-:Y:S02]  /*89e0*/  ISETP.GT.U32.AND.EX P0, PT, R13, R17, PT, P0 ;  /* 0x000000110d00720c */ /* 0x000fe40003f04100 */
        /* <DEDUP_REMOVED lines=9> */
.L_x_1013:
[----:B0-----:R-:W-:Y:S01]  /*8a80*/  IMAD.MOV.U32 R20, RZ, RZ, R10 ;  /* 0x000000ffff147224 */ /* 0x001fe200078e000a */
[----:B------:R-:W-:Y:S01]  /*8a90*/  MOV R10, R2 ;  /* 0x00000002000a7202 */ /* 0x000fe20000000f00 */
[----:B------:R-:W-:Y:S02]  /*8aa0*/  IMAD.MOV.U32 R21, RZ, RZ, R11 ;  /* 0x000000ffff157224 */ /* 0x000fe400078e000b */
[----:B------:R-:W-:-:S07]  /*8ab0*/  IMAD.MOV.U32 R11, RZ, RZ, R3 ;  /* 0x000000ffff0b7224 */ /* 0x000fce00078e0003 */
.L_x_1014:
[----:B------:R-:W-:Y:S05]  /*8ac0*/  BSYNC.RECONVERGENT B1 ;  /* 0x0000000000017941 */ /* 0x000fea0003800200 */
.L_x_1005:
[----:B------:R-:W0:Y:S01]  /*8ad0*/  LDCU.64 UR6, c[0x0][0x3c0] ;  /* 0x00007800ff0677ac */ /* 0x000e220008000a00 */
[----:B------:R-:W-:Y:S02]  /*8ae0*/  HFMA2 R18, -RZ, RZ, -15.890625, -0.0047760009765625 ;  /* 0xcbf29ce4ff127431 */ /* 0x000fe400000001ff */
[----:B------:R-:W-:Y:S01]  /*8af0*/  IMAD.MOV.U32 R24, RZ, RZ, -0x7bdddcdb ;  /* 0x84222325ff187424 */ /* 0x000fe200078e00ff */
[----:B------:R-:W-:Y:S01]  /*8b00*/  MOV R32, RZ ;  /* 0x000000ff00207202 */ /* 0x000fe20000000f00 */
[----:B------:R-:W-:Y:S01]  /*8b10*/  UISETP.NE.U32.AND UP0, UPT, UR4, URZ, UPT ;  /* 0x000000ff0400728c */ /* 0x000fe2000bf05070 */
[----:B------:R-:W-:Y:S01]  /*8b20*/  IMAD.MOV.U32 R19, RZ, RZ, RZ ;  /* 0x000000ffff137224 */ /* 0x000fe200078e00ff */
[----:B------:R-:W1:Y:S01]  /*8b30*/  LDCU UR11, c[0x0][0x3c8] ;  /* 0x00007900ff0b77ac */ /* 0x000e620008000800 */
[----:B------:R-:W-:Y:S01]  /*8b40*/  IMAD.MOV.U32 R31, RZ, RZ, -0x7bdddcdb ;  /* 0x84222325ff1f7424 */ /* 0x000fe200078e00ff */
[----:B------:R-:W-:Y:S02]  /*8b50*/  UISETP.NE.AND.EX UP0, UPT, URZ, URZ, UPT, UP0 ;  /* 0x000000ffff00728c */ /* 0x000fe4000bf05300 */
[----:B0-----:R-:W-:-:S04]  /*8b60*/  UISETP.NE.U32.AND UP1, UPT, UR6, 0x1, UPT ;  /* 0x000000010600788c */ /* 0x001fc8000bf25070 */
[----:B------:R-:W-:-:S09]  /*8b70*/  UISETP.NE.AND.EX UP1, UPT, UR7, URZ, UPT, UP1 ;  /* 0x000000ff0700728c */ /* 0x000fd2000bf25310 */
[----:B-1----:R-:W-:Y:S05]  /*8b80*/  BRA.U !UP1, `(.L_x_1016) ;  /* 0x0000000509b47547 */ /* 0x002fea000b800000 */
[----:B------:R-:W0:Y:S01]  /*8b90*/  LDC R32, c[0x0][0x3c4] ;  /* 0x0000f100ff207b82 */ /* 0x000e220000000800 */
[----:B------:R-:W-:Y:S01]  /*8ba0*/  ULOP3.LUT UR5, UR6, 0xfffffffe, URZ, 0xc0, !UPT ;  /* 0xfffffffe06057892 */ /* 0x000fe2000f8ec0ff */
[----:B------:R-:W-:Y:S01]  /*8bb0*/  IMAD.MOV.U32 R24, RZ, RZ, -0x7bdddcdb ;  /* 0x84222325ff187424 */ /* 0x000fe200078e00ff */
[----:B------:R-:W-:Y:S01]  /*8bc0*/  MOV R25, RZ ;  /* 0x000000ff00197202 */ /* 0x000fe20000000f00 */
[----:B------:R-:W-:Y:S02]  /*8bd0*/  IMAD.MOV.U32 R18, RZ, RZ, -0x340d631c ;  /* 0xcbf29ce4ff127424 */ /* 0x000fe400078e00ff */
[----:B------:R-:W-:Y:S02]  /*8be0*/  IMAD.MOV.U32 R30, RZ, RZ, RZ ;  /* 0x000000ffff1e7224 */ /* 0x000fe400078e00ff */
[----:B------:R-:W-:-:S07]  /*8bf0*/  IMAD.U32 R19, RZ, RZ, UR5 ;  /* 0x00000005ff137e24 */ /* 0x000fce000f8e00ff */
.L_x_1017:
        /* <DEDUP_REMOVED lines=102> */
.L_x_1016:
        /* <DEDUP_REMOVED lines=50> */
.L_x_1018:
[----:B------:R-:W-:Y:S02]  /*9580*/  HFMA2 R19, -RZ, RZ, 0, 0 ;  /* 0x00000000ff137431 */ /* 0x000fe400000001ff */
[----:B------:R-:W-:Y:S02]  /*9590*/  IMAD.MOV.U32 R17, RZ, RZ, -0x340d631c ;  /* 0xcbf29ce4ff117424 */ /* 0x000fe400078e00ff */
[----:B------:R-:W-:Y:S01]  /*95a0*/  IMAD.MOV.U32 R30, RZ, RZ, RZ ;  /* 0x000000ffff1e7224 */ /* 0x000fe200078e00ff */
[----:B------:R-:W-:Y:S06]  /*95b0*/  BRA.U !UP1, `(.L_x_1019) ;  /* 0x0000000509b47547 */ /* 0x000fec000b800000 */
[----:B------:R-:W0:Y:S01]  /*95c0*/  LDC R30, c[0x0][0x3c4] ;  /* 0x0000f100ff1e7b82 */ /* 0x000e220000000800 */
[----:B------:R-:W-:Y:S01]  /*95d0*/  ULOP3.LUT UR5, UR6, 0xfffffffe, URZ, 0xc0, !UPT ;  /* 0xfffffffe06057892 */ /* 0x000fe2000f8ec0ff */
[----:B------:R-:W-:Y:S01]  /*95e0*/  IMAD.MOV.U32 R31, RZ, RZ, -0x7bdddcdb ;  /* 0x84222325ff1f7424 */ /* 0x000fe200078e00ff */
[----:B------:R-:W-:Y:S01]  /*95f0*/  MOV R17, 0xcbf29ce4 ;  /* 0xcbf29ce400117802 */ /* 0x000fe20000000f00 */
[----:B------:R-:W-:Y:S02]  /*9600*/  IMAD.MOV.U32 R32, RZ, RZ, RZ ;  /* 0x000000ffff207224 */ /* 0x000fe400078e00ff */
[----:B------:R-:W-:Y:S01]  /*9610*/  IMAD.MOV.U32 R25, RZ, RZ, RZ ;  /* 0x000000ffff197224 */ /* 0x000fe200078e00ff */
[----:B------:R-:W-:-:S07]  /*9620*/  MOV R19, UR5 ;  /* 0x0000000500137c02 */ /* 0x000fce0008000f00 */
.L_x_1020:
        /* <DEDUP_REMOVED lines=102> */
.L_x_1019:
[----:B------:R-:W-:Y:S05]  /*9c90*/  BRA.U !UP0, `(.L_x_1021) ;  /* 0x0000000108c87547 */ /* 0x000fea000b800000 */
        /* <DEDUP_REMOVED lines=50> */
.L_x_1021:
        /* <DEDUP_REMOVED lines=11> */
[----:B------:R-:W0:Y:S01]  /*a070*/  LDC R18, c[0x0][0x3c4] ;  /* 0x0000f100ff127b82 */ /* 0x000e220000000800 */
[----:B------:R-:W-:Y:S01]  /*a080*/  ULOP3.LUT UR5, UR6, 0xfffffffe, URZ, 0xc0, !UPT ;  /* 0xfffffffe06057892 */ /* 0x000fe2000f8ec0ff */
[----:B------:R-:W-:Y:S01]  /*a090*/  IMAD.MOV.U32 R12, RZ, RZ, -0x7bdddcdb ;  /* 0x84222325ff0c7424 */ /* 0x000fe200078e00ff */
[----:B------:R-:W-:Y:S01]  /*a0a0*/  MOV R34, RZ ;  /* 0x000000ff00227202 */ /* 0x000fe20000000f00 */
[----:B------:R-:W-:Y:S02]  /*a0b0*/  IMAD.MOV.U32 R2, RZ, RZ, -0x340d631c ;  /* 0xcbf29ce4ff027424 */ /* 0x000fe400078e00ff */
[----:B------:R-:W-:Y:S02]  /*a0c0*/  IMAD.MOV.U32 R16, RZ, RZ, RZ ;  /* 0x000000ffff107224 */ /* 0x000fe400078e00ff */
[----:B------:R-:W-:-:S07]  /*a0d0*/  IMAD.U32 R3, RZ, RZ, UR5 ;  /* 0x00000005ff037e24 */ /* 0x000fce000f8e00ff */
.L_x_1025:
        /* <DEDUP_REMOVED lines=10> */
[C-C-:B-1----:R-:W-:Y:S02]  /*a180*/  SHF.R.U64 R31, R24.reuse, 0x10, R25.reuse ;  /* 0x00000010181f7819 */ /* 0x142fe40000001219 */
        /* <DEDUP_REMOVED lines=90> */
.L_x_1024:
        /* <DEDUP_REMOVED lines=50> */
.L_x_1026:
[----:B------:R-:W-:Y:S02]  /*aa50*/  IMAD.MOV.U32 R3, RZ, RZ, RZ ;  /* 0x000000ffff037224 */ /* 0x000fe400078e00ff */
[----:B------:R-:W-:Y:S01]  /*aa60*/  IMAD.MOV.U32 R16, RZ, RZ, RZ ;  /* 0x000000ffff107224 */ /* 0x000fe200078e00ff */
[----:B------:R-:W-:Y:S06]  /*aa70*/  BRA.U !UP1, `(.L_x_1027) ;  /* 0x0000000509b47547 */ /* 0x000fec000b800000 */
[----:B------:R-:W0:Y:S01]  /*aa80*/  LDC R16, c[0x0][0x3c4] ;  /* 0x0000f100ff107b82 */ /* 0x000e220000000800 */
[----:B------:R-:W-:Y:S01]  /*aa90*/  ULOP3.LUT UR5, UR6, 0xfffffffe, URZ, 0xc0, !UPT ;  /* 0xfffffffe06057892 */ /* 0x000fe2000f8ec0ff */
[----:B------:R-:W-:Y:S02]  /*aaa0*/  HFMA2 R17, -RZ, RZ, -6.306171417236328125e-05, 0.01395416259765625 ;  /* 0x84222325ff117431 */ /* 0x000fe400000001ff */
[----:B------:R-:W-:Y:S01]  /*aab0*/  IMAD.MOV.U32 R19, RZ, RZ, -0x340d631c ;  /* 0xcbf29ce4ff137424 */ /* 0x000fe200078e00ff */
[----:B------:R-:W-:Y:S01]  /*aac0*/  MOV R13, RZ ;  /* 0x000000ff000d7202 */ /* 0x000fe20000000f00 */
[----:B------:R-:W-:Y:S02]  /*aad0*/  IMAD.MOV.U32 R18, RZ, RZ, RZ ;  /* 0x000000ffff127224 */ /* 0x000fe400078e00ff */
[----:B------:R-:W-:-:S07]  /*aae0*/  IMAD.U32 R3, RZ, RZ, UR5 ;  /* 0x00000005ff037e24 */ /* 0x000fce000f8e00ff */
.L_x_1028:
        /* <DEDUP_REMOVED lines=102> */
.L_x_1027:
        /* <DEDUP_REMOVED lines=51> */
.L_x_1029:
[----:B------:R-:W-:-:S04]  /*b480*/  ISETP.GE.U32.AND P0, PT, R12, R17, PT ;  /* 0x000000110c00720c */ /* 0x000fc80003f06070 */
[----:B------:R-:W-:-:S13]  /*b490*/  ISETP.GE.U32.AND.EX P0, PT, R2, R19, PT, P0 ;  /* 0x000000130200720c */ /* 0x000fda0003f06100 */
[----:B------:R-:W-:Y:S05]  /*b4a0*/  @!P0 BRA `(.L_x_1030) ;  /* 0x0000000000888947 */ /* 0x000fea0003800000 */
[----:B------:R-:W-:Y:S01]  /*b4b0*/  IMAD.MOV.U32 R2, RZ, RZ, R28 ;  /* 0x000000ffff027224 */ /* 0x000fe200078e001c */
[----:B------:R-:W-:Y:S01]  /*b4c0*/  MOV R3, R29 ;  /* 0x0000001d00037202 */ /* 0x000fe20000000f00 */
[----:B------:R-:W-:Y:S06]  /*b4d0*/  BRA `(.L_x_1031) ;  /* 0x00000000008c7947 */ /* 0x000fec0003800000 */
.L_x_1023:
[----:B------:R-:W0:Y:S01]  /*b4e0*/  LDCU UR5, c[0x0][0x3c8] ;  /* 0x00007900ff0577ac */ /* 0x000e220008000800 */
[----:B------:R-:W-:Y:S02]  /*b4f0*/  IMAD.MOV.U32 R2, RZ, RZ, R28 ;  /* 0x000000ffff027224 */ /* 0x000fe400078e001c */
[----:B------:R-:W-:Y:S01]  /*b500*/  IMAD.MOV.U32 R3, RZ, RZ, R29 ;  /* 0x000000ffff037224 */ /* 0x000fe200078e001d */
[----:B0-----:R-:W-:-:S09]  /*b510*/  UISETP.NE.AND UP2, UPT, UR5, URZ, UPT ;  /* 0x000000ff0500728c */ /* 0x001fd2000bf45270 */
[----:B------:R-:W-:Y:S05]  /*b520*/  BRA.U !UP2, `(.L_x_1031) ;  /* 0x000000010a787547 */ /* 0x000fea000b800000 */
[----:B------:R-:W-:Y:S02]  /*b530*/  HFMA2 R17, -RZ, RZ, 0, 0 ;  /* 0x00000000ff117431 */ /* 0x000fe400000001ff */
[----:B------:R-:W-:-:S07]  /*b540*/  IMAD.MOV.U32 R18, RZ, RZ, RZ ;  /* 0x000000ffff127224 */ /* 0x000fce00078e00ff */
.L_x_1032:
[C---:B------:R-:W-:Y:S01]  /*b550*/  IMAD.SHL.U32 R13, R17.reuse, 0x8, RZ ;  /* 0x00000008110d7824 */ /* 0x040fe200078e00ff */
[----:B------:R-:W-:-:S04]  /*b560*/  SHF.L.U64.HI R16, R17, 0x3, R18 ;  /* 0x0000000311107819 */ /* 0x000fc80000010212 */
[----:B------:R-:W-:Y:S02]  /*b570*/  IADD3 R12, P1, PT, R13, R6, RZ ;  /* 0x000000060d0c7210 */ /* 0x000fe40007f3e0ff */
[----:B------:R-:W-:-:S03]  /*b580*/  IADD3 R2, P0, PT, R28, R13, RZ ;  /* 0x0000000d1c027210 */ /* 0x000fc60007f1e0ff */
[----:B------:R-:W-:Y:S01]  /*b590*/  IMAD.X R13, R16, 0x1, R7, P1 ;  /* 0x00000001100d7824 */ /* 0x000fe200008e0607 */
        /* <DEDUP_REMOVED lines=19> */
.L_x_1030:
[----:B------:R-:W-:Y:S01]  /*b6d0*/  IMAD.MOV.U32 R2, RZ, RZ, R6 ;  /* 0x000000ffff027224 */ /* 0x000fe200078e0006 */
[----:B------:R-:W-:Y:S01]  /*b6e0*/  MOV R6, R28 ;  /* 0x0000001c00067202 */ /* 0x000fe20000000f00 */
[----:B------:R-:W-:Y:S02]  /*b6f0*/  IMAD.MOV.U32 R3, RZ, RZ, R7 ;  /* 0x000000ffff037224 */ /* 0x000fe400078e0007 */
[----:B------:R-:W-:-:S07]  /*b700*/  IMAD.MOV.U32 R7, RZ, RZ, R29 ;  /* 0x000000ffff077224 */ /* 0x000fce00078e001d */
.L_x_1031:
[----:B------:R-:W-:Y:S05]  /*b710*/  BSYNC.RECONVERGENT B1 ;  /* 0x0000000000017941 */ /* 0x000fea0003800200 */
.L_x_1022:
        /* <DEDUP_REMOVED lines=19> */
.L_x_1034:
        /* <DEDUP_REMOVED lines=101> */
.L_x_1033:
        /* <DEDUP_REMOVED lines=50> */
.L_x_1035:
[----:B------:R-:W-:Y:S02]  /*c1c0*/  HFMA2 R30, -RZ, RZ, 0, 0 ;  /* 0x00000000ff1e7431 */ /* 0x000fe400000001ff */
[----:B------:R-:W-:Y:S02]  /*c1d0*/  IMAD.MOV.U32 R28, RZ, RZ, -0x340d631c ;  /* 0xcbf29ce4ff1c7424 */ /* 0x000fe400078e00ff */
[----:B------:R-:W-:Y:S01]  /*c1e0*/  IMAD.MOV.U32 R17, RZ, RZ, RZ ;  /* 0x000000ffff117224 */ /* 0x000fe200078e00ff */
        /* <DEDUP_REMOVED lines=8> */
.L_x_1037:
        /* <DEDUP_REMOVED lines=102> */
.L_x_1036:
        /* <DEDUP_REMOVED lines=51> */
.L_x_1038:
[----:B------:R-:W-:Y:S01]  /*cc00*/  ISETP.NE.U32.AND P0, PT, R12, R29, PT ;  /* 0x0000001d0c00720c */ /* 0x000fe20003f05070 */
[----:B------:R-:W-:Y:S03]  /*cc10*/  BSSY.RECONVERGENT B1, `(.L_x_1039) ;  /* 0x0000174000017945 */ /* 0x000fe60003800200 */
[----:B------:R-:W-:-:S13]  /*cc20*/  ISETP.NE.AND.EX P0, PT, R13, R28, PT, P0 ;  /* 0x0000001c0d00720c */ /* 0x000fda0003f05300 */
[----:B------:R-:W-:Y:S05]  /*cc30*/  @!P0 BRA `(.L_x_1040) ;  /* 0x0000001400388947 */ /* 0x000fea0003800000 */
[----:B------:R-:W-:Y:S01]  /*cc40*/  HFMA2 R19, -RZ, RZ, -6.306171417236328125e-05, 0.01395416259765625 ;  /* 0x84222325ff137431 */ /* 0x000fe200000001ff */
[----:B------:R-:W-:Y:S01]  /*cc50*/  MOV R16, 0x84222325 ;  /* 0x8422232500107802 */ /* 0x000fe20000000f00 */
[----:B------:R-:W-:Y:S02]  /*cc60*/  IMAD.MOV.U32 R12, RZ, RZ, -0x340d631c ;  /* 0xcbf29ce4ff0c7424 */ /* 0x000fe400078e00ff */
[----:B------:R-:W-:Y:S02]  /*cc70*/  IMAD.MOV.U32 R13, RZ, RZ, RZ ;  /* 0x000000ffff0d7224 */ /* 0x000fe400078e00ff */
[----:B------:R-:W-:Y:S02]  /*cc80*/  IMAD.MOV.U32 R31, RZ, RZ, -0x340d631c ;  /* 0xcbf29ce4ff1f7424 */ /* 0x000fe400078e00ff */
[----:B------:R-:W-:Y:S01]  /*cc90*/  IMAD.MOV.U32 R30, RZ, RZ, RZ ;  /* 0x000000ffff1e7224 */ /* 0x000fe200078e00ff */
[----:B------:R-:W-:Y:S06]  /*cca0*/  BRA.U !UP1, `(.L_x_1041) ;  /* 0x0000000509b07547 */ /* 0x000fec000b800000 */
[----:B------:R-:W0:Y:S01]  /*ccb0*/  LDC R30, c[0x0][0x3c4] ;  /* 0x0000f100ff1e7b82 */ /* 0x000e220000000800 */
[----:B------:R-:W-:Y:S01]  /*ccc0*/  ULOP3.LUT UR5, UR6, 0xfffffffe, URZ, 0xc0, !UPT ;  /* 0xfffffffe06057892 */ /* 0x000fe2000f8ec0ff */
[----:B------:R-:W-:Y:S01]  /*ccd0*/  MOV R16, 0x84222325 ;  /* 0x8422232500107802 */ /* 0x000fe20000000f00 */
[----:B------:R-:W-:Y:S01]  /*cce0*/  IMAD.MOV.U32 R12, RZ, RZ, -0x340d631c ;  /* 0xcbf29ce4ff0c7424 */ /* 0x000fe200078e00ff */
[----:B------:R-:W-:Y:S01]  /*ccf0*/  MOV R18, RZ ;  /* 0x000000ff00127202 */ /* 0x000fe20000000f00 */
[----:B------:R-:W-:Y:S02]  /*cd00*/  IMAD.MOV.U32 R34, RZ, RZ, RZ ;  /* 0x000000ffff227224 */ /* 0x000fe400078e00ff */
[----:B------:R-:W-:-:S07]  /*cd10*/  IMAD.U32 R13, RZ, RZ, UR5 ;  /* 0x00000005ff0d7e24 */ /* 0x000fce000f8e00ff */
.L_x_1042:
        /* <DEDUP_REMOVED lines=101> */
.L_x_1041:
        /* <DEDUP_REMOVED lines=50> */
.L_x_1043:
[----:B------:R-:W-:Y:S01]  /*d690*/  MOV R13, RZ ;  /* 0x000000ff000d7202 */ /* 0x000fe20000000f00 */
[----:B------:R-:W-:Y:S01]  /*d6a0*/  IMAD.MOV.U32 R18, RZ, RZ, RZ ;  /* 0x000000ffff127224 */ /* 0x000fe200078e00ff */
[----:B------:R-:W-:Y:S06]  /*d6b0*/  BRA.U !UP1, `(.L_x_1044) ;  /* 0x0000000509b47547 */ /* 0x000fec000b800000 */
[----:B------:R-:W0:Y:S01]  /*d6c0*/  LDC R18, c[0x0][0x3c4] ;  /* 0x0000f100ff127b82 */ /* 0x000e220000000800 */
[----:B------:R-:W-:Y:S01]  /*d6d0*/  ULOP3.LUT UR5, UR6, 0xfffffffe, URZ, 0xc0, !UPT ;  /* 0xfffffffe06057892 */ /* 0x000fe2000f8ec0ff */
[----:B------:R-:W-:Y:S02]  /*d6e0*/  HFMA2 R31, -RZ, RZ, -15.890625, -0.0047760009765625 ;  /* 0xcbf29ce4ff1f7431 */ /* 0x000fe400000001ff */
[----:B------:R-:W-:Y:S02]  /*d6f0*/  IMAD.MOV.U32 R19, RZ, RZ, -0x7bdddcdb ;  /* 0x84222325ff137424 */ /* 0x000fe400078e00ff */
[----:B------:R-:W-:Y:S02]  /*d700*/  IMAD.MOV.U32 R32, RZ, RZ, RZ ;  /* 0x000000ffff207224 */ /* 0x000fe400078e00ff */
[----:B------:R-:W-:Y:S01]  /*d710*/  IMAD.MOV.U32 R17, RZ, RZ, RZ ;  /* 0x000000ffff117224 */ /* 0x000fe200078e00ff */
[----:B------:R-:W-:-:S07]  /*d720*/  MOV R13, UR5 ;  /* 0x00000005000d7c02 */ /* 0x000fce0008000f00 */
.L_x_1045:
        /* <DEDUP_REMOVED lines=102> */
.L_x_1044:
        /* <DEDUP_REMOVED lines=51> */
.L_x_1046:
[----:B------:R-:W-:-:S04]  /*e0c0*/  ISETP.GE.U32.AND P0, PT, R16, R19, PT ;  /* 0x000000131000720c */ /* 0x000fc80003f06070 */
[----:B------:R-:W-:-:S13]  /*e0d0*/  ISETP.GE.U32.AND.EX P0, PT, R12, R31, PT, P0 ;  /* 0x0000001f0c00720c */ /* 0x000fda0003f06100 */
[----:B------:R-:W-:Y:S05]  /*e0e0*/  @!P0 BRA `(.L_x_1047) ;  /* 0x0000000000888947 */ /* 0x000fea0003800000 */
[----:B------:R-:W-:Y:S02]  /*e0f0*/  IMAD.MOV.U32 R12, RZ, RZ, R22 ;  /* 0x000000ffff0c7224 */ /* 0x000fe400078e0016 */
[----:B------:R-:W-:Y:S01]  /*e100*/  IMAD.MOV.U32 R13, RZ, RZ, R23 ;  /* 0x000000ffff0d7224 */ /* 0x000fe200078e0017 */
[----:B------:R-:W-:Y:S06]  /*e110*/  BRA `(.L_x_1048) ;  /* 0x00000000008c7947 */ /* 0x000fec0003800000 */
.L_x_1040:
[----:B------:R-:W0:Y:S01]  /*e120*/  LDCU UR5, c[0x0][0x3c8] ;  /* 0x00007900ff0577ac */ /* 0x000e220008000800 */
[----:B------:R-:W-:Y:S01]  /*e130*/  MOV R12, R22 ;  /* 0x00000016000c7202 */ /* 0x000fe20000000f00 */
[----:B------:R-:W-:Y:S01]  /*e140*/  IMAD.MOV.U32 R13, RZ, RZ, R23 ;  /* 0x000000ffff0d7224 */ /* 0x000fe200078e0017 */
[----:B0-----:R-:W-:-:S09]  /*e150*/  UISETP.NE.AND UP2, UPT, UR5, URZ, UPT ;  /* 0x000000ff0500728c */ /* 0x001fd2000bf45270 */
[----:B------:R-:W-:Y:S05]  /*e160*/  BRA.U !UP2, `(.L_x_1048) ;  /* 0x000000010a787547 */ /* 0x000fea000b800000 */
[----:B------:R-:W-:Y:S02]  /*e170*/  HFMA2 R24, -RZ, RZ, 0, 0 ;  /* 0x00000000ff187431 */ /* 0x000fe400000001ff */
[----:B------:R-:W-:-:S07]  /*e180*/  IMAD.MOV.U32 R19, RZ, RZ, RZ ;  /* 0x000000ffff137224 */ /* 0x000fce00078e00ff */
.L_x_1049:
        /* <DEDUP_REMOVED lines=20> */
[----:B------:R-:W-:Y:S02]  /*e2d0*/  IMAD.MOV.U32 R19, RZ, RZ, R18 ;  /* 0x000000ffff137224 */ /* 0x000fe400078e0012 */
[----:B------:R-:W-:Y:S01]  /*e2e0*/  IMAD.MOV.U32 R24, RZ, RZ, R16 ;  /* 0x000000ffff187224 */ /* 0x000fe200078e0010 */
[----:B------:R-:W-:Y:S06]  /*e2f0*/  @!P1 BRA `(.L_x_1049) ;  /* 0xfffffffc00a49947 */ /* 0x000fec000383ffff */
[----:B------:R-:W-:Y:S05]  /*e300*/  BRA `(.L_x_1048) ;  /* 0x0000000000107947 */ /* 0x000fea0003800000 */
.L_x_1047:
[----:B------:R-:W-:Y:S01]  /*e310*/  MOV R12, R4 ;  /* 0x00000004000c7202 */ /* 0x000fe20000000f00 */
[----:B------:R-:W-:Y:S01]  /*e320*/  IMAD.MOV.U32 R13, RZ, RZ, R5 ;  /* 0x000000ffff0d7224 */ /* 0x000fe200078e0005 */
[----:B------:R-:W-:Y:S01]  /*e330*/  MOV R5, R23 ;  /* 0x0000001700057202 */ /* 0x000fe20000000f00 */
[----:B------:R-:W-:-:S07]  /*e340*/  IMAD.MOV.U32 R4, RZ, RZ, R22 ;  /* 0x000000ffff047224 */ /* 0x000fce00078e0016 */
.L_x_1048:
[----:B------:R-:W-:Y:S05]  /*e350*/  BSYNC.RECONVERGENT B1 ;  /* 0x0000000000017941 */ /* 0x000fea0003800200 */
.L_x_1039:
[----:B------:R-:W0:Y:S01]  /*e360*/  LDCU.64 UR6, c[0x0][0x3c0] ;  /* 0x00007800ff0677ac */ /* 0x000e220008000a00 */
[----:B------:R-:W-:Y:S02]  /*e370*/  HFMA2 R19, -RZ, RZ, 0, 0 ;  /* 0x00000000ff137431 */ /* 0x000fe400000001ff */
[----:B------:R-:W-:Y:S01]  /*e380*/  IMAD.MOV.U32 R16, RZ, RZ, -0x7bdddcdb ;  /* 0x84222325ff107424 */ /* 0x000fe200078e00ff */
[----:B------:R-:W-:Y:S01]  /*e390*/  UISETP.NE.U32.AND UP0, UPT, UR4, URZ, UPT ;  /* 0x000000ff0400728c */ /* 0x000fe2000bf05070 */
[----:B------:R-:W-:Y:S01]  /*e3a0*/  IMAD.MOV.U32 R17, RZ, RZ, -0x340d631c ;  /* 0xcbf29ce4ff117424 */ /* 0x000fe200078e00ff */
[----:B------:R-:W1:Y:S01]  /*e3b0*/  LDCU UR11, c[0x0][0x3c8] ;  /* 0x00007900ff0b77ac */ /* 0x000e620008000800 */
[----:B------:R-:W-:Y:S02]  /*e3c0*/  IMAD.MOV.U32 R29, RZ, RZ, -0x7bdddcdb ;  /* 0x84222325ff1d7424 */ /* 0x000fe400078e00ff */
[----:B------:R-:W-:Y:S01]  /*e3d0*/  IMAD.MOV.U32 R28, RZ, RZ, RZ ;  /* 0x000000ffff1c7224 */ /* 0x000fe200078e00ff */
[----:B------:R-:W-:-:S02]  /*e3e0*/  UISETP.NE.AND.EX UP0, UPT, URZ, URZ, UPT, UP0 ;  /* 0x000000ffff00728c */ /* 0x000fc4000bf05300 */
[----:B0-----:R-:W-:-:S04]  /*e3f0*/  UISETP.NE.U32.AND UP1, UPT, UR6, 0x1, UPT ;  /* 0x000000010600788c */ /* 0x001fc8000bf25070 */
[----:B------:R-:W-:-:S09]  /*e400*/  UISETP.NE.AND.EX UP1, UPT, UR7, URZ, UPT, UP1 ;  /* 0x000000ff0700728c */ /* 0x000fd2000bf25310 */
[----:B-1----:R-:W-:Y:S05]  /*e410*/  BRA.U !UP1, `(.L_x_1050) ;  /* 0x0000000509b07547 */ /* 0x002fea000b800000 */
[----:B------:R-:W0:Y:S01]  /*e420*/  LDC R28, c[0x0][0x3c4] ;  /* 0x0000f100ff1c7b82 */ /* 0x000e220000000800 */
[----:B------:R-:W-:Y:S01]  /*e430*/  ULOP3.LUT UR5, UR6, 0xfffffffe, URZ, 0xc0, !UPT ;  /* 0xfffffffe06057892 */ /* 0x000fe2000f8ec0ff */
[----:B------:R-:W-:Y:S01]  /*e440*/  MOV R16, 0x84222325 ;  /* 0x8422232500107802 */ /* 0x000fe20000000f00 */
[----:B------:R-:W-:Y:S01]  /*e450*/  IMAD.MOV.U32 R17, RZ, RZ, -0x340d631c ;  /* 0xcbf29ce4ff117424 */ /* 0x000fe200078e00ff */
[----:B------:R-:W-:Y:S01]  /*e460*/  MOV R18, RZ ;  /* 0x000000ff00127202 */ /* 0x000fe20000000f00 */
[----:B------:R-:W-:Y:S02]  /*e470*/  IMAD.MOV.U32 R32, RZ, RZ, RZ ;  /* 0x000000ffff207224 */ /* 0x000fe400078e00ff */
[----:B------:R-:W-:-:S07]  /*e480*/  IMAD.U32 R19, RZ, RZ, UR5 ;  /* 0x00000005ff137e24 */ /* 0x000fce000f8e00ff */
.L_x_1051:
        /* <DEDUP_REMOVED lines=101> */
.L_x_1050:
        /* <DEDUP_REMOVED lines=50> */
.L_x_1052:
[----:B------:R-:W-:Y:S01]  /*ee00*/  MOV R28, 0xcbf29ce4 ;  /* 0xcbf29ce4001c7802 */ /* 0x000fe20000000f00 */
        /* <DEDUP_REMOVED lines=10> */
.L_x_1054:
        /* <DEDUP_REMOVED lines=102> */
.L_x_1053:
[----:B------:R-:W-:Y:S05]  /*f510*/  BRA.U !UP0, `(.L_x_1055) ;  /* 0x0000000108c87547 */ /* 0x000fea000b800000 */
        /* <DEDUP_REMOVED lines=50> */
.L_x_1055:
[----:B------:R-:W-:Y:S01]  /*f840*/  ISETP.NE.U32.AND P0, PT, R16, R29, PT ;  /* 0x0000001d1000720c */ /* 0x000fe20003f05070 */
[----:B------:R-:W-:Y:S03]  /*f850*/  BSSY.RECONVERGENT B1, `(.L_x_1056) ;  /* 0x0000172000017945 */ /* 0x000fe60003800200 */
[----:B------:R-:W-:-:S13]  /*f860*/  ISETP.NE.AND.EX P0, PT, R17, R28, PT, P0 ;  /* 0x0000001c1100720c */ /* 0x000fda0003f05300 */
[----:B------:R-:W-:Y:S05]  /*f870*/  @!P0 BRA `(.L_x_1057) ;  /* 0x0000001400308947 */ /* 0x000fea0003800000 */
[----:B------:R-:W-:Y:S02]  /*f880*/  HFMA2 R16, -RZ, RZ, -15.890625, -0.0047760009765625 ;  /* 0xcbf29ce4ff107431 */ /* 0x000fe400000001ff */
[----:B------:R-:W-:Y:S01]  /*f890*/  IMAD.MOV.U32 R18, RZ, RZ, -0x7bdddcdb ;  /* 0x84222325ff127424 */ /* 0x000fe200078e00ff */
[----:B------:R-:W-:Y:S01]  /*f8a0*/  MOV R29, 0xcbf29ce4 ;  /* 0xcbf29ce4001d7802 */ /* 0x000fe20000000f00 */
[----:B------:R-:W-:Y:S02]  /*f8b0*/  IMAD.MOV.U32 R19, RZ, RZ, RZ ;  /* 0x000000ffff137224 */ /* 0x000fe400078e00ff */
[----:B------:R-:W-:Y:S02]  /*f8c0*/  IMAD.MOV.U32 R28, RZ, RZ, -0x7bdddcdb ;  /* 0x84222325ff1c7424 */ /* 0x000fe400078e00ff */
[----:B------:R-:W-:Y:S01]  /*f8d0*/  IMAD.MOV.U32 R34, RZ, RZ, RZ ;  /* 0x000000ffff227224 */ /* 0x000fe200078e00ff */
[----:B------:R-:W-:Y:S06]  /*f8e0*/  BRA.U !UP1, `(.L_x_1058) ;  /* 0x0000000509b07547 */ /* 0x000fec000b800000 */
[----:B------:R-:W0:Y:S01]  /*f8f0*/  LDC R34, c[0x0][0x3c4] ;  /* 0x0000f100ff227b82 */ /* 0x000e220000000800 */
[----:B------:R-:W-:Y:S01]  /*f900*/  ULOP3.LUT UR5, UR6, 0xfffffffe, URZ, 0xc0, !UPT ;  /* 0xfffffffe06057892 */ /* 0x000fe2000f8ec0ff */
[----:B------:R-:W-:Y:S01]  /*f910*/  IMAD.MOV.U32 R18, RZ, RZ, -0x7bdddcdb ;  /* 0x84222325ff127424 */ /* 0x000fe200078e00ff */
[----:B------:R-:W-:Y:S02]  /*f920*/  MOV R16, 0xcbf29ce4 ;  /* 0xcbf29ce400107802 */ /* 0x000fe40000000f00 */
[----:B------:R-:W-:Y:S02]  /*f930*/  CS2R R32, SRZ ;  /* 0x0000000000207805 */ /* 0x000fe4000001ff00 */
[----:B------:R-:W-:-:S07]  /*f940*/  IMAD.U32 R19, RZ, RZ, UR5 ;  /* 0x00000005ff137e24 */ /* 0x000fce000f8e00ff */
.L_x_1059:
        /* <DEDUP_REMOVED lines=102> */
.L_x_1058:
        /* <DEDUP_REMOVED lines=50> */
.L_x_1060:
        /* <DEDUP_REMOVED lines=10> */
.L_x_1062:
        /* <DEDUP_REMOVED lines=101> */
.L_x_1061:
        /* <DEDUP_REMOVED lines=50> */
.L_x_1063:
[----:B------:R-:W-:-:S04]  /*10ce0*/  ISETP.GE.U32.AND P0, PT, R18, R28, PT ;  /* 0x0000001c1200720c */ /* 0x000fc80003f06070 */
[----:B------:R-:W-:-:S13]  /*10cf0*/  ISETP.GE.U32.AND.EX P0, PT, R16, R29, PT, P0 ;  /* 0x0000001d1000720c */ /* 0x000fda0003f06100 */
[----:B------:R-:W-:Y:S05]  /*10d00*/  @!P0 BRA `(.L_x_1064) ;  /* 0x0000000000888947 */ /* 0x000fea0003800000 */
[----:B------:R-:W-:Y:S01]  /*10d10*/  MOV R19, R10 ;  /* 0x0000000a00137202 */ /* 0x000fe20000000f00 */
[----:B------:R-:W-:Y:S01]  /*10d20*/  IMAD.MOV.U32 R18, RZ, RZ, R11 ;  /* 0x000000ffff127224 */ /* 0x000fe200078e000b */
[----:B------:R-:W-:Y:S06]  /*10d30*/  BRA `(.L_x_1065) ;  /* 0x00000000008c7947 */ /* 0x000fec0003800000 */
.L_x_1057:
[----:B------:R-:W0:Y:S01]  /*10d40*/  LDCU UR5, c[0x0][0x3c8] ;  /* 0x00007900ff0577ac */ /* 0x000e220008000800 */
[----:B------:R-:W-:Y:S01]  /*10d50*/  IMAD.MOV.U32 R19, RZ, RZ, R10 ;  /* 0x000000ffff137224 */ /* 0x000fe200078e000a */
[----:B------:R-:W-:Y:S01]  /*10d60*/  MOV R18, R11 ;  /* 0x0000000b00127202 */ /* 0x000fe20000000f00 */
[----:B0-----:R-:W-:-:S09]  /*10d70*/  UISETP.NE.AND UP2, UPT, UR5, URZ, UPT ;  /* 0x000000ff0500728c */ /* 0x001fd2000bf45270 */
[----:B------:R-:W-:Y:S05]  /*10d80*/  BRA.U !UP2, `(.L_x_1065) ;  /* 0x000000010a787547 */ /* 0x000fea000b800000 */
[----:B------:R-:W-:Y:S02]  /*10d90*/  IMAD.MOV.U32 R23, RZ, RZ, RZ ;  /* 0x000000ffff177224 */ /* 0x000fe400078e00ff */
[----:B------:R-:W-:-:S07]  /*10da0*/  IMAD.MOV.U32 R24, RZ, RZ, RZ ;  /* 0x000000ffff187224 */ /* 0x000fce00078e00ff */
.L_x_1066:
[C---:B------:R-:W-:Y:S02]  /*10db0*/  SHF.L.U32 R19, R23.reuse, 0x3, RZ ;  /* 0x0000000317137819 */ /* 0x040fe400000006ff */
[----:B------:R-:W-:Y:S02]  /*10dc0*/  SHF.L.U64.HI R22, R23, 0x3, R24 ;  /* 0x0000000317167819 */ /* 0x000fe40000010218 */
[----:B------:R-:W-:Y:S02]  /*10dd0*/  IADD3 R16, P0, PT, R10, R19, RZ ;  /* 0x000000130a107210 */ /* 0x000fe40007f1e0ff */
[----:B------:R-:W-:-:S03]  /*10de0*/  IADD3 R18, P1, PT, R19, R14, RZ ;  /* 0x0000000e13127210 */ /* 0x000fc60007f3e0ff */
[----:B------:R-:W-:Y:S02]  /*10df0*/  IMAD.X R17, R11, 0x1, R22, P0 ;  /* 0x000000010b117824 */ /* 0x000fe400000e0616 */
[----:B------:R-:W-:-:S04]  /*10e00*/  IMAD.X R19, R22, 0x1, R15, P1 ;  /* 0x0000000116137824 */ /* 0x000fc800008e060f */
        /* <DEDUP_REMOVED lines=8> */
[----:B------:R-:W-:Y:S01]  /*10e90*/  ISETP.GT.U32.AND.EX P0, PT, R17, R19, PT, P0 ;  /* 0x000000131100720c */ /* 0x000fe20003f04100 */
[----:B------:R-:W-:Y:S01]  /*10ea0*/  IMAD.MOV.U32 R19, RZ, RZ, R10 ;  /* 0x000000ffff137224 */ /* 0x000fe200078e000a */
[----:B------:R-:W-:Y:S02]  /*10eb0*/  IADD3.X R16, PT, PT, RZ, R24, RZ, P1, !PT ;  /* 0x00000018ff107210 */ /* 0x000fe40000ffe4ff */
[----:B------:R-:W-:-:S04]  /*10ec0*/  ISETP.GE.U32.AND P1, PT, R22, UR11, PT ;  /* 0x0000000b16007c0c */ /* 0x000fc8000bf26070 */
[----:B------:R-:W-:-:S05]  /*10ed0*/  ISETP.GE.U32.AND.EX P1, PT, R16, UR10, PT, P1 ;  /* 0x0000000a10007c0c */ /* 0x000fca000bf26110 */
[----:B------:R-:W-:Y:S08]  /*10ee0*/  @P0 BRA `(.L_x_1065) ;  /* 0x0000000000200947 */ /* 0x000ff00003800000 */
[----:B------:R-:W-:Y:S01]  /*10ef0*/  MOV R23, R22 ;  /* 0x0000001600177202 */ /* 0x000fe20000000f00 */
[----:B------:R-:W-:Y:S01]  /*10f00*/  IMAD.MOV.U32 R24, RZ, RZ, R16 ;  /* 0x000000ffff187224 */ /* 0x000fe200078e0010 */
[----:B------:R-:W-:Y:S06]  /*10f10*/  @!P1 BRA `(.L_x_1066) ;  /* 0xfffffffc00a49947 */ /* 0x000fec000383ffff */
[----:B------:R-:W-:Y:S05]  /*10f20*/  BRA `(.L_x_1065) ;  /* 0x0000000000107947 */ /* 0x000fea0003800000 */
.L_x_1064:
[----:B------:R-:W-:Y:S01]  /*10f30*/  IMAD.MOV.U32 R19, RZ, RZ, R14 ;  /* 0x000000ffff137224 */ /* 0x000fe200078e000e */
[----:B------:R-:W-:Y:S01]  /*10f40*/  MOV R18, R15 ;  /* 0x0000000f00127202 */ /* 0x000fe20000000f00 */
[----:B------:R-:W-:Y:S02]  /*10f50*/  IMAD.MOV.U32 R14, RZ, RZ, R10 ;  /* 0x000000ffff0e7224 */ /* 0x000fe400078e000a */
[----:B------:R-:W-:-:S07]  /*10f60*/  IMAD.MOV.U32 R15, RZ, RZ, R11 ;  /* 0x000000ffff0f7224 */ /* 0x000fce00078e000b */
.L_x_1065:
[----:B------:R-:W-:Y:S05]  /*10f70*/  BSYNC.RECONVERGENT B1 ;  /* 0x0000000000017941 */ /* 0x000fea0003800200 */
.L_x_1056:
[----:B------:R-:W0:Y:S01]  /*10f80*/  LDCU.64 UR6, c[0x0][0x3c0] ;  /* 0x00007800ff0677ac */ /* 0x000e220008000a00 */
[----:B------:R-:W-:Y:S02]  /*10f90*/  HFMA2 R10, -RZ, RZ, -6.306171417236328125e-05, 0.01395416259765625 ;  /* 0x84222325ff0a7431 */ /* 0x000fe400000001ff */
[----:B------:R-:W-:Y:S01]  /*10fa0*/  IMAD.MOV.U32 R11, RZ, RZ, -0x340d631c ;  /* 0xcbf29ce4ff0b7424 */ /* 0x000fe200078e00ff */
[----:B------:R-:W-:Y:S01]  /*10fb0*/  CS2R R30, SRZ ;  /* 0x00000000001e7805 */ /* 0x000fe2000001ff00 */
[----:B------:R-:W-:Y:S01]  /*10fc0*/  UISETP.NE.U32.AND UP0, UPT, UR4, URZ, UPT ;  /* 0x000000ff0400728c */ /* 0x000fe2000bf05070 */
[----:B------:R-:W-:Y:S01]  /*10fd0*/  IMAD.MOV.U32 R25, RZ, RZ, -0x7bdddcdb ;  /* 0x84222325ff197424 */ /* 0x000fe200078e00ff */
[----:B------:R-:W1:Y:S02]  /*10fe0*/  LDCU UR11, c[0x0][0x3c8] ;  /* 0x00007900ff0b77ac */ /* 0x000e640008000800 */
[----:B------:R-:W-:Y:S02]  /*10ff0*/  UISETP.NE.AND.EX UP0, UPT, URZ, URZ, UPT, UP0 ;  /* 0x000000ffff00728c */ /* 0x000fe4000bf05300 */
        /* <DEDUP_REMOVED lines=10> */
.L_x_1068:
        /* <DEDUP_REMOVED lines=101> */
.L_x_1067:
        /* <DEDUP_REMOVED lines=50> */
.L_x_1069:
        /* <DEDUP_REMOVED lines=11> */
.L_x_1071:
        /* <DEDUP_REMOVED lines=102> */
.L_x_1070:
        /* <DEDUP_REMOVED lines=51> */
.L_x_1072:
        /* <DEDUP_REMOVED lines=17> */
.L_x_1076:
        /* <DEDUP_REMOVED lines=102> */
.L_x_1075:
        /* <DEDUP_REMOVED lines=50> */
.L_x_1077:
        /* <DEDUP_REMOVED lines=10> */
.L_x_1079:
        /* <DEDUP_REMOVED lines=101> */
.L_x_1078:
        /* <DEDUP_REMOVED lines=50> */
.L_x_1080:
[----:B------:R-:W-:-:S04]  /*138f0*/  ISETP.GE.U32.AND P0, PT, R16, R28, PT ;  /* 0x0000001c1000720c */ /* 0x000fc80003f06070 */
[----:B------:R-:W-:-:S13]  /*13900*/  ISETP.GE.U32.AND.EX P0, PT, R10, R29, PT, P0 ;  /* 0x0000001d0a00720c */ /* 0x000fda0003f06100 */
[----:B------:R-:W-:Y:S05]  /*13910*/  @!P0 BRA `(.L_x_1081) ;  /* 0x0000000000888947 */ /* 0x000fea0003800000 */
[----:B------:R-:W-:Y:S01]  /*13920*/  MOV R17, R6 ;  /* 0x0000000600117202 */ /* 0x000fe20000000f00 */
[----:B------:R-:W-:Y:S01]  /*13930*/  IMAD.MOV.U32 R16, RZ, RZ, R7 ;  /* 0x000000ffff107224 */ /* 0x000fe200078e0007 */
[----:B------:R-:W-:Y:S06]  /*13940*/  BRA `(.L_x_1082) ;  /* 0x00000000008c7947 */ /* 0x000fec0003800000 */
.L_x_1074:
[----:B------:R-:W0:Y:S01]  /*13950*/  LDCU UR5, c[0x0][0x3c8] ;  /* 0x00007900ff0577ac */ /* 0x000e220008000800 */
[----:B------:R-:W-:Y:S01]  /*13960*/  IMAD.MOV.U32 R17, RZ, RZ, R6 ;  /* 0x000000ffff117224 */ /* 0x000fe200078e0006 */
[----:B------:R-:W-:Y:S01]  /*13970*/  MOV R16, R7 ;  /* 0x0000000700107202 */ /* 0x000fe20000000f00 */
[----:B0-----:R-:W-:-:S09]  /*13980*/  UISETP.NE.AND UP2, UPT, UR5, URZ, UPT ;  /* 0x000000ff0500728c */ /* 0x001fd2000bf45270 */
[----:B------:R-:W-:Y:S05]  /*13990*/  BRA.U !UP2, `(.L_x_1082) ;  /* 0x000000010a787547 */ /* 0x000fea000b800000 */
[----:B------:R-:W-:Y:S02]  /*139a0*/  IMAD.MOV.U32 R23, RZ, RZ, RZ ;  /* 0x000000ffff177224 */ /* 0x000fe400078e00ff */
[----:B------:R-:W-:-:S07]  /*139b0*/  IMAD.MOV.U32 R24, RZ, RZ, RZ ;  /* 0x000000ffff187224 */ /* 0x000fce00078e00ff */
.L_x_1083:
        /* <DEDUP_REMOVED lines=24> */
.L_x_1081:
[----:B------:R-:W-:Y:S01]  /*13b40*/  IMAD.MOV.U32 R17, RZ, RZ, R20 ;  /* 0x000000ffff117224 */ /* 0x000fe200078e0014 */
[----:B------:R-:W-:Y:S01]  /*13b50*/  MOV R16, R21 ;  /* 0x0000001500107202 */ /* 0x000fe20000000f00 */
[----:B------:R-:W-:Y:S02]  /*13b60*/  IMAD.MOV.U32 R20, RZ, RZ, R6 ;  /* 0x000000ffff147224 */ /* 0x000fe400078e0006 */
[----:B------:R-:W-:-:S07]  /*13b70*/  IMAD.MOV.U32 R21, RZ, RZ, R7 ;  /* 0x000000ffff157224 */ /* 0x000fce00078e0007 */
.L_x_1082:
[----:B------:R-:W-:Y:S05]  /*13b80*/  BSYNC.RECONVERGENT B1 ;  /* 0x0000000000017941 */ /* 0x000fea0003800200 */
.L_x_1073:
[----:B------:R-:W0:Y:S01]  /*13b90*/  LDCU.64 UR6, c[0x0][0x3c0] ;  /* 0x00007800ff0677ac */ /* 0x000e220008000a00 */
[----:B------:R-:W-:Y:S02]  /*13ba0*/  HFMA2 R6, -RZ, RZ, -6.306171417236328125e-05, 0.01395416259765625 ;  /* 0x84222325ff067431 */ /* 0x000fe400000001ff */
[----:B------:R-:W-:Y:S01]  /*13bb0*/  IMAD.MOV.U32 R7, RZ, RZ, -0x340d631c ;  /* 0xcbf29ce4ff077424 */ /* 0x000fe200078e00ff */
[----:B------:R-:W-:Y:S01]  /*13bc0*/  MOV R35, 0x84222325 ;  /* 0x8422232500237802 */ /* 0x000fe20000000f00 */
[----:B------:R-:W-:Y:S01]  /*13bd0*/  UISETP.NE.U32.AND UP0, UPT, UR4, URZ, UPT ;  /* 0x000000ff0400728c */ /* 0x000fe2000bf05070 */
[----:B------:R-:W-:Y:S01]  /*13be0*/  IMAD.MOV.U32 R29, RZ, RZ, RZ ;  /* 0x000000ffff1d7224 */ /* 0x000fe200078e00ff */
[----:B------:R-:W1:Y:S01]  /*13bf0*/  LDCU UR11, c[0x0][0x3c8] ;  /* 0x00007900ff0b77ac */ /* 0x000e620008000800 */
[----:B------:R-:W-:Y:S01]  /*13c00*/  IMAD.MOV.U32 R30, RZ, RZ, RZ ;  /* 0x000000ffff1e7224 */ /* 0x000fe200078e00ff */
[----:B------:R-:W-:Y:S02]  /*13c10*/  UISETP.NE.AND.EX UP0, UPT, URZ, URZ, UPT, UP0 ;  /* 0x000000ffff00728c */ /* 0x000fe4000bf05300 */
[----:B0-----:R-:W-:-:S04]  /*13c20*/  UISETP.NE.U32.AND UP1, UPT, UR6, 0x1, UPT ;  /* 0x000000010600788c */ /* 0x001fc8000bf25070 */
[----:B------:R-:W-:-:S09]  /*13c30*/  UISETP.NE.AND.EX UP1, UPT, UR7, URZ, UPT, UP1 ;  /* 0x000000ff0700728c */ /* 0x000fd2000bf25310 */
[----:B-1----:R-:W-:Y:S05]  /*13c40*/  BRA.U !UP1, `(.L_x_1084) ;  /* 0x0000000509b07547 */ /* 0x002fea000b800000 */
[----:B------:R-:W0:Y:S01]  /*13c50*/  LDC R30, c[0x0][0x3c4] ;  /* 0x0000f100ff1e7b82 */ /* 0x000e220000000800 */
[----:B------:R-:W-:Y:S01]  /*13c60*/  ULOP3.LUT UR5, UR6, 0xfffffffe, URZ, 0xc0, !UPT ;  /* 0xfffffffe06057892 */ /* 0x000fe2000f8ec0ff */
[----:B------:R-:W-:Y:S01]  /*13c70*/  IMAD.MOV.U32 R6, RZ, RZ, -0x7bdddcdb ;  /* 0x84222325ff067424 */ /* 0x000fe200078e00ff */
[----:B------:R-:W-:Y:S01]  /*13c80*/  MOV R7, 0xcbf29ce4 ;  /* 0xcbf29ce400077802 */ /* 0x000fe20000000f00 */
[----:B------:R-:W-:Y:S02]  /*13c90*/  IMAD.MOV.U32 R31, RZ, RZ, RZ ;  /* 0x000000ffff1f7224 */ /* 0x000fe400078e00ff */
[----:B------:R-:W-:Y:S01]  /*13ca0*/  IMAD.MOV.U32 R28, RZ, RZ, RZ ;  /* 0x000000ffff1c7224 */ /* 0x000fe200078e00ff */
[----:B------:R-:W-:-:S07]  /*13cb0*/  MOV R29, UR5 ;  /* 0x00000005001d7c02 */ /* 0x000fce0008000f00 */
.L_x_1085:
        /* <DEDUP_REMOVED lines=101> */
.L_x_1084:
        /* <DEDUP_REMOVED lines=50> */
.L_x_1086:
        /* <DEDUP_REMOVED lines=11> */
.L_x_1088:
        /* <DEDUP_REMOVED lines=102> */
.L_x_1087:
        /* <DEDUP_REMOVED lines=51> */
.L_x_1089:
        /* <DEDUP_REMOVED lines=14> */
[----:B------:R-:W-:Y:S01]  /*15150*/  CS2R R30, SRZ ;  /* 0x00000000001e7805 */ /* 0x000fe2000001ff00 */
[----:B------:R-:W-:-:S03]  /*15160*/  IMAD.MOV.U32 R6, RZ, RZ, -0x340d631c ;  /* 0xcbf29ce4ff067424 */ /* 0x000fc600078e00ff */
[----:B------:R-:W-:-:S07]  /*15170*/  MOV R29, UR5 ;  /* 0x00000005001d7c02 */ /* 0x000fce0008000f00 */
.L_x_1093:
        /* <DEDUP_REMOVED lines=102> */
.L_x_1092:
        /* <DEDUP_REMOVED lines=50> */
.L_x_1094:
[----:B------:R-:W-:Y:S02]  /*15b00*/  HFMA2 R7, -RZ, RZ, 0, 0 ;  /* 0x00000000ff077431 */ /* 0x000fe400000001ff */
        /* <DEDUP_REMOVED lines=9> */
.L_x_1096:
        /* <DEDUP_REMOVED lines=102> */
.L_x_1095:
        /* <DEDUP_REMOVED lines=51> */
.L_x_1097:
[----:B------:R-:W-:-:S04]  /*16530*/  ISETP.GE.U32.AND P0, PT, R28, R33, PT ;  /* 0x000000211c00720c */ /* 0x000fc80003f06070 */
[----:B------:R-:W-:-:S13]  /*16540*/  ISETP.GE.U32.AND.EX P0, PT, R6, R35, PT, P0 ;  /* 0x000000230600720c */ /* 0x000fda0003f06100 */
[----:B------:R-:W-:Y:S05]  /*16550*/  @!P0 BRA `(.L_x_1098) ;  /* 0x0000000000888947 */ /* 0x000fea0003800000 */
[----:B------:R-:W-:Y:S02]  /*16560*/  IMAD.MOV.U32 R7, RZ, RZ, R4 ;  /* 0x000000ffff077224 */ /* 0x000fe400078e0004 */
[----:B------:R-:W-:Y:S01]  /*16570*/  IMAD.MOV.U32 R6, RZ, RZ, R5 ;  /* 0x000000ffff067224 */ /* 0x000fe200078e0005 */
[----:B------:R-:W-:Y:S06]  /*16580*/  BRA `(.L_x_1099) ;  /* 0x00000000008c7947 */ /* 0x000fec0003800000 */
.L_x_1091:
[----:B------:R-:W0:Y:S01]  /*16590*/  LDCU UR5, c[0x0][0x3c8] ;  /* 0x00007900ff0577ac */ /* 0x000e220008000800 */
[----:B------:R-:W-:Y:S01]  /*165a0*/  MOV R7, R4 ;  /* 0x0000000400077202 */ /* 0x000fe20000000f00 */
[----:B------:R-:W-:Y:S01]  /*165b0*/  IMAD.MOV.U32 R6, RZ, RZ, R5 ;  /* 0x000000ffff067224 */ /* 0x000fe200078e0005 */
[----:B0-----:R-:W-:-:S09]  /*165c0*/  UISETP.NE.AND UP2, UPT, UR5, URZ, UPT ;  /* 0x000000ff0500728c */ /* 0x001fd2000bf45270 */
[----:B------:R-:W-:Y:S05]  /*165d0*/  BRA.U !UP2, `(.L_x_1099) ;  /* 0x000000010a787547 */ /* 0x000fea000b800000 */
[----:B------:R-:W-:Y:S02]  /*165e0*/  HFMA2 R24, -RZ, RZ, 0, 0 ;  /* 0x00000000ff187431 */ /* 0x000fe400000001ff */
[----:B------:R-:W-:-:S07]  /*165f0*/  IMAD.MOV.U32 R23, RZ, RZ, RZ ;  /* 0x000000ffff177224 */ /* 0x000fce00078e00ff */
.L_x_1100:
        /* <DEDUP_REMOVED lines=24> */
.L_x_1098:
[----:B------:R-:W-:Y:S01]  /*16780*/  MOV R7, R26 ;  /* 0x0000001a00077202 */ /* 0x000fe20000000f00 */
[----:B------:R-:W-:Y:S01]  /*16790*/  IMAD.MOV.U32 R6, RZ, RZ, R27 ;  /* 0x000000ffff067224 */ /* 0x000fe200078e001b */
[----:B------:R-:W-:Y:S01]  /*167a0*/  MOV R27, R5 ;  /* 0x00000005001b7202 */ /* 0x000fe20000000f00 */
[----:B------:R-:W-:-:S07]  /*167b0*/  IMAD.MOV.U32 R26, RZ, RZ, R4 ;  /* 0x000000ffff1a7224 */ /* 0x000fce00078e0004 */
.L_x_1099:
[----:B------:R-:W-:Y:S05]  /*167c0*/  BSYNC.RECONVERGENT B1 ;  /* 0x0000000000017941 */ /* 0x000fea0003800200 */
.L_x_1090:
        /* <DEDUP_REMOVED lines=19> */
.L_x_1102:
        /* <DEDUP_REMOVED lines=101> */
.L_x_1101:
        /* <DEDUP_REMOVED lines=50> */
.L_x_1103:
        /* <DEDUP_REMOVED lines=11> */
.L_x_1105:
        /* <DEDUP_REMOVED lines=102> */
.L_x_1104:
        /* <DEDUP_REMOVED lines=51> */
.L_x_1106:
        /* <DEDUP_REMOVED lines=17> */
.L_x_1110:
        /* <DEDUP_REMOVED lines=102> */
.L_x_1109:
        /* <DEDUP_REMOVED lines=50> */
.L_x_1111:
        /* <DEDUP_REMOVED lines=10> */
.L_x_1113:
        /* <DEDUP_REMOVED lines=102> */
.L_x_1112:
        /* <DEDUP_REMOVED lines=51> */
.L_x_1114:
[----:B------:R-:W-:-:S04]  /*19170*/  ISETP.GE.U32.AND P0, PT, R28, R33, PT ;  /* 0x000000211c00720c */ /* 0x000fc80003f06070 */
[----:B------:R-:W-:-:S13]  /*19180*/  ISETP.GE.U32.AND.EX P0, PT, R4, R35, PT, P0 ;  /* 0x000000230400720c */ /* 0x000fda0003f06100 */
[----:B------:R-:W-:Y:S05]  /*19190*/  @!P0 BRA `(.L_x_1115) ;  /* 0x0000000000888947 */ /* 0x000fea0003800000 */
[----:B------:R-:W-:Y:S01]  /*191a0*/  IMAD.MOV.U32 R5, RZ, RZ, R14 ;  /* 0x000000ffff057224 */ /* 0x000fe200078e000e */
[----:B------:R-:W-:Y:S01]  /*191b0*/  MOV R4, R15 ;  /* 0x0000000f00047202 */ /* 0x000fe20000000f00 */
[----:B------:R-:W-:Y:S06]  /*191c0*/  BRA `(.L_x_1116) ;  /* 0x00000000008c7947 */ /* 0x000fec0003800000 */
.L_x_1108:
[----:B------:R-:W0:Y:S01]  /*191d0*/  LDCU UR5, c[0x0][0x3c8] ;  /* 0x00007900ff0577ac */ /* 0x000e220008000800 */
[----:B------:R-:W-:Y:S02]  /*191e0*/  IMAD.MOV.U32 R5, RZ, RZ, R14 ;  /* 0x000000ffff057224 */ /* 0x000fe400078e000e */
[----:B------:R-:W-:Y:S01]  /*191f0*/  IMAD.MOV.U32 R4, RZ, RZ, R15 ;  /* 0x000000ffff047224 */ /* 0x000fe200078e000f */
[----:B0-----:R-:W-:-:S09]  /*19200*/  UISETP.NE.AND UP2, UPT, UR5, URZ, UPT ;  /* 0x000000ff0500728c */ /* 0x001fd2000bf45270 */
[----:B------:R-:W-:Y:S05]  /*19210*/  BRA.U !UP2, `(.L_x_1116) ;  /* 0x000000010a787547 */ /* 0x000fea000b800000 */
[----:B------:R-:W-:Y:S02]  /*19220*/  HFMA2 R23, -RZ, RZ, 0, 0 ;  /* 0x00000000ff177431 */ /* 0x000fe400000001ff */
[----:B------:R-:W-:-:S07]  /*19230*/  IMAD.MOV.U32 R24, RZ, RZ, RZ ;  /* 0x000000ffff187224 */ /* 0x000fce00078e00ff */
.L_x_1117:
        /* <DEDUP_REMOVED lines=24> */
.L_x_1115:
[----:B------:R-:W-:Y:S01]  /*193c0*/  IMAD.MOV.U32 R5, RZ, RZ, R12 ;  /* 0x000000ffff057224 */ /* 0x000fe200078e000c */
[----:B------:R-:W-:Y:S01]  /*193d0*/  MOV R12, R14 ;  /* 0x0000000e000c7202 */ /* 0x000fe20000000f00 */
[----:B------:R-:W-:Y:S02]  /*193e0*/  IMAD.MOV.U32 R4, RZ, RZ, R13 ;  /* 0x000000ffff047224 */ /* 0x000fe400078e000d */
[----:B------:R-:W-:-:S07]  /*193f0*/  IMAD.MOV.U32 R13, RZ, RZ, R15 ;  /* 0x000000ffff0d7224 */ /* 0x000fce00078e000f */
.L_x_1116:
[----:B------:R-:W-:Y:S05]  /*19400*/  BSYNC.RECONVERGENT B1 ;  /* 0x0000000000017941 */ /* 0x000fea0003800200 */
.L_x_1107:
        /* <DEDUP_REMOVED lines=19> */
.L_x_1119:
        /* <DEDUP_REMOVED lines=101> */
.L_x_1118:
        /* <DEDUP_REMOVED lines=50> */
.L_x_1120:
        /* <DEDUP_REMOVED lines=11> */
.L_x_1122:
        /* <DEDUP_REMOVED lines=102> */
.L_x_1121:
        /* <DEDUP_REMOVED lines=51> */
.L_x_1123:
        /* <DEDUP_REMOVED lines=15> */
[----:B------:R-:W-:-:S03]  /*1a9e0*/  CS2R R30, SRZ ;  /* 0x00000000001e7805 */ /* 0x000fc6000001ff00 */
[----:B------:R-:W-:-:S07]  /*1a9f0*/  IMAD.U32 R29, RZ, RZ, UR5 ;  /* 0x00000005ff1d7e24 */ /* 0x000fce000f8e00ff */
.L_x_1127:
        /* <DEDUP_REMOVED lines=102> */
.L_x_1126:
        /* <DEDUP_REMOVED lines=50> */
.L_x_1128:
[----:B------:R-:W-:Y:S01]  /*1b380*/  IMAD.MOV.U32 R11, RZ, RZ, RZ ;  /* 0x000000ffff0b7224 */ /* 0x000fe200078e00ff */
[----:B------:R-:W-:Y:S01]  /*1b390*/  MOV R29, RZ ;  /* 0x000000ff001d7202 */ /* 0x000fe20000000f00 */
[----:B------:R-:W-:Y:S06]  /*1b3a0*/  BRA.U !UP1, `(.L_x_1129) ;  /* 0x0000000509ac7547 */ /* 0x000fec000b800000 */
[----:B------:R-:W0:Y:S01]  /*1b3b0*/  LDC R29, c[0x0][0x3c4] ;  /* 0x0000f100ff1d7b82 */ /* 0x000e220000000800 */
[----:B------:R-:W-:Y:S01]  /*1b3c0*/  ULOP3.LUT UR5, UR6, 0xfffffffe, URZ, 0xc0, !UPT ;  /* 0xfffffffe06057892 */ /* 0x000fe2000f8ec0ff */
[----:B------:R-:W-:Y:S01]  /*1b3d0*/  IMAD.MOV.U32 R34, RZ, RZ, -0x7bdddcdb ;  /* 0x84222325ff227424 */ /* 0x000fe200078e00ff */
[----:B------:R-:W-:Y:S01]  /*1b3e0*/  CS2R R32, SRZ ;  /* 0x0000000000207805 */ /* 0x000fe2000001ff00 */
[----:B------:R-:W-:-:S03]  /*1b3f0*/  IMAD.MOV.U32 R35, RZ, RZ, -0x340d631c ;  /* 0xcbf29ce4ff237424 */ /* 0x000fc600078e00ff */
[----:B------:R-:W-:-:S07]  /*1b400*/  MOV R11, UR5 ;  /* 0x00000005000b7c02 */ /* 0x000fce0008000f00 */
.L_x_1130:
        /* <DEDUP_REMOVED lines=101> */
.L_x_1129:
        /* <DEDUP_REMOVED lines=50> */
.L_x_1131:
[----:B------:R-:W-:-:S04]  /*1bd80*/  ISETP.GE.U32.AND P0, PT, R28, R34, PT ;  /* 0x000000221c00720c */ /* 0x000fc80003f06070 */
[----:B------:R-:W-:-:S13]  /*1bd90*/  ISETP.GE.U32.AND.EX P0, PT, R10, R35, PT, P0 ;  /* 0x000000230a00720c */ /* 0x000fda0003f06100 */
[----:B------:R-:W-:Y:S05]  /*1bda0*/  @!P0 BRA `(.L_x_1132) ;  /* 0x0000000000808947 */ /* 0x000fea0003800000 */
[----:B------:R-:W-:Y:S01]  /*1bdb0*/  IMAD.MOV.U32 R15, RZ, RZ, R20 ;  /* 0x000000ffff0f7224 */ /* 0x000fe200078e0014 */
[----:B------:R-:W-:Y:S01]  /*1bdc0*/  MOV R14, R21 ;  /* 0x00000015000e7202 */ /* 0x000fe20000000f00 */
[----:B------:R-:W-:Y:S06]  /*1bdd0*/  BRA `(.L_x_1133) ;  /* 0x0000000000847947 */ /* 0x000fec0003800000 */
.L_x_1125:
[----:B------:R-:W0:Y:S01]  /*1bde0*/  LDCU UR5, c[0x0][0x3c8] ;  /* 0x00007900ff0577ac */ /* 0x000e220008000800 */
[----:B------:R-:W-:Y:S02]  /*1bdf0*/  IMAD.MOV.U32 R15, RZ, RZ, R20 ;  /* 0x000000ffff0f7224 */ /* 0x000fe400078e0014 */
[----:B------:R-:W-:Y:S01]  /*1be00*/  IMAD.MOV.U32 R14, RZ, RZ, R21 ;  /* 0x000000ffff0e7224 */ /* 0x000fe200078e0015 */
[----:B0-----:R-:W-:-:S09]  /*1be10*/  UISETP.NE.AND UP2, UPT, UR5, URZ, UPT ;  /* 0x000000ff0500728c */ /* 0x001fd2000bf45270 */
[----:B------:R-:W-:Y:S05]  /*1be20*/  BRA.U !UP2, `(.L_x_1133) ;  /* 0x000000010a707547 */ /* 0x000fea000b800000 */
[----:B------:R-:W-:-:S07]  /*1be30*/  CS2R R22, SRZ ;  /* 0x0000000000167805 */ /* 0x000fce000001ff00 */
.L_x_1134:
        /* <DEDUP_REMOVED lines=21> */
[----:B------:R-:W-:Y:S06]  /*1bf90*/  @!P1 BRA `(.L_x_1134) ;  /* 0xfffffffc00a89947 */ /* 0x000fec000383ffff */
[----:B------:R-:W-:Y:S05]  /*1bfa0*/  BRA `(.L_x_1133) ;  /* 0x0000000000107947 */ /* 0x000fea0003800000 */
.L_x_1132:
[----:B------:R-:W-:Y:S01]  /*1bfb0*/  IMAD.MOV.U32 R15, RZ, RZ, R19 ;  /* 0x000000ffff0f7224 */ /* 0x000fe200078e0013 */
[----:B------:R-:W-:Y:S01]  /*1bfc0*/  MOV R19, R20 ;  /* 0x0000001400137202 */ /* 0x000fe20000000f00 */
[----:B------:R-:W-:Y:S02]  /*1bfd0*/  IMAD.MOV.U32 R14, RZ, RZ, R18 ;  /* 0x000000ffff0e7224 */ /* 0x000fe400078e0012 */
[----:B------:R-:W-:-:S07]  /*1bfe0*/  IMAD.MOV.U32 R18, RZ, RZ, R21 ;  /* 0x000000ffff127224 */ /* 0x000fce00078e0015 */
.L_x_1133:
[----:B------:R-:W-:Y:S05]  /*1bff0*/  BSYNC.RECONVERGENT B1 ;  /* 0x0000000000017941 */ /* 0x000fea0003800200 */
.L_x_1124:
        /* <DEDUP_REMOVED lines=19> */
.L_x_1136:
        /* <DEDUP_REMOVED lines=101> */
.L_x_1135:
        /* <DEDUP_REMOVED lines=50> */
.L_x_1137:
        /* <DEDUP_REMOVED lines=11> */
.L_x_1139:
        /* <DEDUP_REMOVED lines=102> */
.L_x_1138:
        /* <DEDUP_REMOVED lines=51> */
.L_x_1140:
        /* <DEDUP_REMOVED lines=17> */
.L_x_1144:
        /* <DEDUP_REMOVED lines=102> */
.L_x_1143:
        /* <DEDUP_REMOVED lines=50> */
.L_x_1145:
        /* <DEDUP_REMOVED lines=9> */
.L_x_1147:
        /* <DEDUP_REMOVED lines=101> */
.L_x_1146:
        /* <DEDUP_REMOVED lines=50> */
.L_x_1148:
[----:B------:R-:W-:-:S04]  /*1e970*/  ISETP.GE.U32.AND P0, PT, R28, R34, PT ;  /* 0x000000221c00720c */ /* 0x000fc80003f06070 */
[----:B------:R-:W-:-:S13]  /*1e980*/  ISETP.GE.U32.AND.EX P0, PT, R10, R35, PT, P0 ;  /* 0x000000230a00720c */ /* 0x000fda0003f06100 */
[----:B------:R-:W-:Y:S05]  /*1e990*/  @!P0 BRA `(.L_x_1149) ;  /* 0x0000000000808947 */ /* 0x000fea0003800000 */
[----:B------:R-:W-:Y:S01]  /*1e9a0*/  IMAD.MOV.U32 R11, RZ, RZ, R2 ;  /* 0x000000ffff0b7224 */ /* 0x000fe200078e0002 */
[----:B------:R-:W-:Y:S01]  /*1e9b0*/  MOV R10, R3 ;  /* 0x00000003000a7202 */ /* 0x000fe20000000f00 */
[----:B------:R-:W-:Y:S06]  /*1e9c0*/  BRA `(.L_x_1150) ;  /* 0x0000000000847947 */ /* 0x000fec0003800000 */
.L_x_1142:
[----:B------:R-:W0:Y:S01]  /*1e9d0*/  LDCU UR5, c[0x0][0x3c8] ;  /* 0x00007900ff0577ac */ /* 0x000e220008000800 */
[----:B------:R-:W-:Y:S02]  /*1e9e0*/  IMAD.MOV.U32 R11, RZ, RZ, R2 ;  /* 0x000000ffff0b7224 */ /* 0x000fe400078e0002 */
[----:B------:R-:W-:Y:S01]  /*1e9f0*/  IMAD.MOV.U32 R10, RZ, RZ, R3 ;  /* 0x000000ffff0a7224 */ /* 0x000fe200078e0003 */
[----:B0-----:R-:W-:-:S09]  /*1ea00*/  UISETP.NE.AND UP2, UPT, UR5, URZ, UPT ;  /* 0x000000ff0500728c */ /* 0x001fd2000bf45270 */
[----:B------:R-:W-:Y:S05]  /*1ea10*/  BRA.U !UP2, `(.L_x_1150) ;  /* 0x000000010a707547 */ /* 0x000fea000b800000 */
[----:B------:R-:W-:-:S07]  /*1ea20*/  CS2R R22, SRZ ;  /* 0x0000000000167805 */ /* 0x000fce000001ff00 */
.L_x_1151:
        /* <DEDUP_REMOVED lines=23> */
.L_x_1149:
[----:B------:R-:W-:Y:S01]  /*1eba0*/  IMAD.MOV.U32 R11, RZ, RZ, R17 ;  /* 0x000000ffff0b7224 */ /* 0x000fe200078e0011 */
[----:B------:R-:W-:Y:S01]  /*1ebb0*/  MOV R17, R2 ;  /* 0x0000000200117202 */ /* 0x000fe20000000f00 */
[----:B------:R-:W-:Y:S02]  /*1ebc0*/  IMAD.MOV.U32 R10, RZ, RZ, R16 ;  /* 0x000000ffff0a7224 */ /* 0x000fe400078e0010 */
[----:B------:R-:W-:-:S07]  /*1ebd0*/  IMAD.MOV.U32 R16, RZ, RZ, R3 ;  /* 0x000000ffff107224 */ /* 0x000fce00078e0003 */
.L_x_1150:
[----:B------:R-:W-:Y:S05]  /*1ebe0*/  BSYNC.RECONVERGENT B1 ;  /* 0x0000000000017941 */ /* 0x000fea0003800200 */
.L_x_1141:
        /* <DEDUP_REMOVED lines=19> */
.L_x_1153:
        /* <DEDUP_REMOVED lines=101> */
.L_x_1152:
        /* <DEDUP_REMOVED lines=50> */
.L_x_1154:
        /* <DEDUP_REMOVED lines=11> */
.L_x_1156:
        /* <DEDUP_REMOVED lines=102> */
.L_x_1155:
        /* <DEDUP_REMOVED lines=51> */
.L_x_1157:
        /* <DEDUP_REMOVED lines=17> */
.L_x_1161:
        /* <DEDUP_REMOVED lines=102> */
.L_x_1160:
        /* <DEDUP_REMOVED lines=50> */
.L_x_1162:
        /* <DEDUP_REMOVED lines=9> */
.L_x_1164:
        /* <DEDUP_REMOVED lines=101> */
.L_x_1163:
        /* <DEDUP_REMOVED lines=50> */
.L_x_1165:
[----:B------:R-:W-:-:S04]  /*21560*/  ISETP.GE.U32.AND P0, PT, R28, R34, PT ;  /* 0x000000221c00720c */ /* 0x000fc80003f06070 */
[----:B------:R-:W-:-:S13]  /*21570*/  ISETP.GE.U32.AND.EX P0, PT, R2, R35, PT, P0 ;  /* 0x000000230200720c */ /* 0x000fda0003f06100 */
[----:B------:R-:W-:Y:S05]  /*21580*/  @!P0 BRA `(.L_x_1166) ;  /* 0x0000000000808947 */ /* 0x000fea0003800000 */
[----:B------:R-:W-:Y:S01]  /*21590*/  IMAD.MOV.U32 R3, RZ, RZ, R12 ;  /* 0x000000ffff037224 */ /* 0x000fe200078e000c */
[----:B------:R-:W-:Y:S01]  /*215a0*/  MOV R2, R13 ;  /* 0x0000000d00027202 */ /* 0x000fe20000000f00 */
[----:B------:R-:W-:Y:S06]  /*215b0*/  BRA `(.L_x_1167) ;  /* 0x0000000000847947 */ /* 0x000fec0003800000 */
.L_x_1159:
[----:B------:R-:W0:Y:S01]  /*215c0*/  LDCU UR5, c[0x0][0x3c8] ;  /* 0x00007900ff0577ac */ /* 0x000e220008000800 */
[----:B------:R-:W-:Y:S02]  /*215d0*/  IMAD.MOV.U32 R3, RZ, RZ, R12 ;  /* 0x000000ffff037224 */ /* 0x000fe400078e000c */
[----:B------:R-:W-:Y:S01]  /*215e0*/  IMAD.MOV.U32 R2, RZ, RZ, R13 ;  /* 0x000000ffff027224 */ /* 0x000fe200078e000d */
[----:B0-----:R-:W-:-:S09]  /*215f0*/  UISETP.NE.AND UP2, UPT, UR5, URZ, UPT ;  /* 0x000000ff0500728c */ /* 0x001fd2000bf45270 */
[----:B------:R-:W-:Y:S05]  /*21600*/  BRA.U !UP2, `(.L_x_1167) ;  /* 0x000000010a707547 */ /* 0x000fea000b800000 */
[----:B------:R-:W-:-:S07]  /*21610*/  CS2R R22, SRZ ;  /* 0x0000000000167805 */ /* 0x000fce000001ff00 */
.L_x_1168:
        /* <DEDUP_REMOVED lines=23> */
.L_x_1166:
[----:B------:R-:W-:Y:S01]  /*21790*/  IMAD.MOV.U32 R3, RZ, RZ, R7 ;  /* 0x000000ffff037224 */ /* 0x000fe200078e0007 */
[----:B------:R-:W-:Y:S01]  /*217a0*/  MOV R7, R12 ;  /* 0x0000000c00077202 */ /* 0x000fe20000000f00 */
[----:B------:R-:W-:Y:S02]  /*217b0*/  IMAD.MOV.U32 R2, RZ, RZ, R6 ;  /* 0x000000ffff027224 */ /* 0x000fe400078e0006 */
[----:B------:R-:W-:-:S07]  /*217c0*/  IMAD.MOV.U32 R6, RZ, RZ, R13 ;  /* 0x000000ffff067224 */ /* 0x000fce00078e000d */
.L_x_1167:
[----:B------:R-:W-:Y:S05]  /*217d0*/  BSYNC.RECONVERGENT B1 ;  /* 0x0000000000017941 */ /* 0x000fea0003800200 */
.L_x_1158:
        /* <DEDUP_REMOVED lines=19> */
.L_x_1170:
        /* <DEDUP_REMOVED lines=101> */
.L_x_1169:
        /* <DEDUP_REMOVED lines=50> */
.L_x_1171:
        /* <DEDUP_REMOVED lines=11> */
.L_x_1173:
        /* <DEDUP_REMOVED lines=102> */
.L_x_1172:
        /* <DEDUP_REMOVED lines=51> */
.L_x_1174:
[----:B------:R-:W-:Y:S01]  /*22cc0*/  ISETP.NE.U32.AND P0, PT, R12, R35, PT ;  /* 0x000000230c00720c */ /* 0x000fe20003f05070 */
[----:B------:R-:W-:Y:S03]  /*22cd0*/  BSSY.RECONVERGENT B1, `(.L_x_1175) ;  /* 0x000016f000017945 */ /* 0x000fe60003800200 */
[----:B------:R-:W-:-:S13]  /*22ce0*/  ISETP.NE.AND.EX P0, PT, R13, R24, PT, P0 ;  /* 0x000000180d00720c */ /* 0x000fda0003f05300 */
[----:B------:R-:W-:Y:S05]  /*22cf0*/  @!P0 BRA `(.L_x_1176) ;  /* 0x00000014002c8947 */ /* 0x000fea0003800000 */
[----:B------:R-:W-:Y:S01]  /*22d00*/  HFMA2 R35, -RZ, RZ, -15.890625, -0.0047760009765625 ;  /* 0xcbf29ce4ff237431 */ /* 0x000fe200000001ff */
[----:B------:R-:W-:Y:S01]  /*22d10*/  MOV R28, 0x84222325 ;  /* 0x84222325001c7802 */ /* 0x000fe20000000f00 */
[----:B------:R-:W-:Y:S01]  /*22d20*/  IMAD.MOV.U32 R12, RZ, RZ, -0x340d631c ;  /* 0xcbf29ce4ff0c7424 */ /* 0x000fe200078e00ff */
[----:B------:R-:W-:Y:S01]  /*22d30*/  CS2R R30, SRZ ;  /* 0x00000000001e7805 */ /* 0x000fe2000001ff00 */
        /* <DEDUP_REMOVED lines=9> */
.L_x_1178:
        /* <DEDUP_REMOVED lines=102> */
.L_x_1177:
        /* <DEDUP_REMOVED lines=50> */
.L_x_1179:
        /* <DEDUP_REMOVED lines=9> */
.L_x_1181:
        /* <DEDUP_REMOVED lines=101> */
.L_x_1180:
        /* <DEDUP_REMOVED lines=50> */
.L_x_1182:
[----:B------:R-:W-:-:S04]  /*24150*/  ISETP.GE.U32.AND P0, PT, R28, R34, PT ;  /* 0x000000221c00720c */ /* 0x000fc80003f06070 */
[----:B------:R-:W-:-:S13]  /*24160*/  ISETP.GE.U32.AND.EX P0, PT, R12, R35, PT, P0 ;  /* 0x000000230c00720c */ /* 0x000fda0003f06100 */
[----:B------:R-:W-:Y:S05]  /*24170*/  @!P0 BRA `(.L_x_1183) ;  /* 0x0000000000808947 */ /* 0x000fea0003800000 */
[----:B------:R-:W-:Y:S01]  /*24180*/  IMAD.MOV.U32 R13, RZ, RZ, R19 ;  /* 0x000000ffff0d7224 */ /* 0x000fe200078e0013 */
[----:B------:R-:W-:Y:S01]  /*24190*/  MOV R12, R18 ;  /* 0x00000012000c7202 */ /* 0x000fe20000000f00 */
[----:B------:R-:W-:Y:S06]  /*241a0*/  BRA `(.L_x_1184) ;  /* 0x0000000000847947 */ /* 0x000fec0003800000 */
.L_x_1176:
[----:B------:R-:W0:Y:S01]  /*241b0*/  LDCU UR5, c[0x0][0x3c8] ;  /* 0x00007900ff0577ac */ /* 0x000e220008000800 */
[----:B------:R-:W-:Y:S02]  /*241c0*/  IMAD.MOV.U32 R13, RZ, RZ, R19 ;  /* 0x000000ffff0d7224 */ /* 0x000fe400078e0013 */
[----:B------:R-:W-:Y:S01]  /*241d0*/  IMAD.MOV.U32 R12, RZ, RZ, R18 ;  /* 0x000000ffff0c7224 */ /* 0x000fe200078e0012 */
[----:B0-----:R-:W-:-:S09]  /*241e0*/  UISETP.NE.AND UP2, UPT, UR5, URZ, UPT ;  /* 0x000000ff0500728c */ /* 0x001fd2000bf45270 */
[----:B------:R-:W-:Y:S05]  /*241f0*/  BRA.U !UP2, `(.L_x_1184) ;  /* 0x000000010a707547 */ /* 0x000fea000b800000 */
[----:B------:R-:W-:-:S07]  /*24200*/  CS2R R22, SRZ ;  /* 0x0000000000167805 */ /* 0x000fce000001ff00 */
.L_x_1185:
        /* <DEDUP_REMOVED lines=23> */
.L_x_1183:
[----:B------:R-:W-:Y:S01]  /*24380*/  IMAD.MOV.U32 R13, RZ, RZ, R5 ;  /* 0x000000ffff0d7224 */ /* 0x000fe200078e0005 */
[----:B------:R-:W-:Y:S01]  /*24390*/  MOV R5, R19 ;  /* 0x0000001300057202 */ /* 0x000fe20000000f00 */
[----:B------:R-:W-:Y:S02]  /*243a0*/  IMAD.MOV.U32 R12, RZ, RZ, R4 ;  /* 0x000000ffff0c7224 */ /* 0x000fe400078e0004 */
[----:B------:R-:W-:-:S07]  /*243b0*/  IMAD.MOV.U32 R4, RZ, RZ, R18 ;  /* 0x000000ffff047224 */ /* 0x000fce00078e0012 */
.L_x_1184:
[----:B------:R-:W-:Y:S05]  /*243c0*/  BSYNC.RECONVERGENT B1 ;  /* 0x0000000000017941 */ /* 0x000fea0003800200 */
.L_x_1175:
        /* <DEDUP_REMOVED lines=19> */
.L_x_1187:
        /* <DEDUP_REMOVED lines=101> */
.L_x_1186:
        /* <DEDUP_REMOVED lines=50> */
.L_x_1188:
        /* <DEDUP_REMOVED lines=11> */
.L_x_1190:
        /* <DEDUP_REMOVED lines=102> */
.L_x_1189:
        /* <DEDUP_REMOVED lines=51> */
.L_x_1191:
        /* <DEDUP_REMOVED lines=17> */
.L_x_1195:
        /* <DEDUP_REMOVED lines=102> */
.L_x_1194:
        /* <DEDUP_REMOVED lines=50> */
.L_x_1196:
        /* <DEDUP_REMOVED lines=9> */
.L_x_1198:
        /* <DEDUP_REMOVED lines=101> */
.L_x_1197:
        /* <DEDUP_REMOVED lines=50> */
.L_x_1199:
[----:B------:R-:W-:-:S04]  /*26d40*/  ISETP.GE.U32.AND P0, PT, R28, R34, PT ;  /* 0x000000221c00720c */ /* 0x000fc80003f06070 */
[----:B------:R-:W-:-:S13]  /*26d50*/  ISETP.GE.U32.AND.EX P0, PT, R18, R35, PT, P0 ;  /* 0x000000231200720c */ /* 0x000fda0003f06100 */
[----:B------:R-:W-:Y:S05]  /*26d60*/  @!P0 BRA `(.L_x_1200) ;  /* 0x0000000000808947 */ /* 0x000fea0003800000 */
[----:B------:R-:W-:Y:S01]  /*26d70*/  IMAD.MOV.U32 R19, RZ, RZ, R17 ;  /* 0x000000ffff137224 */ /* 0x000fe200078e0011 */
[----:B------:R-:W-:Y:S01]  /*26d80*/  MOV R18, R16 ;  /* 0x0000001000127202 */ /* 0x000fe20000000f00 */
[----:B------:R-:W-:Y:S06]  /*26d90*/  BRA `(.L_x_1201) ;  /* 0x0000000000847947 */ /* 0x000fec0003800000 */
.L_x_1193:
[----:B------:R-:W0:Y:S01]  /*26da0*/  LDCU UR5, c[0x0][0x3c8] ;  /* 0x00007900ff0577ac */ /* 0x000e220008000800 */
[----:B------:R-:W-:Y:S02]  /*26db0*/  IMAD.MOV.U32 R19, RZ, RZ, R17 ;  /* 0x000000ffff137224 */ /* 0x000fe400078e0011 */
[----:B------:R-:W-:Y:S01]  /*26dc0*/  IMAD.MOV.U32 R18, RZ, RZ, R16 ;  /* 0x000000ffff127224 */ /* 0x000fe200078e0010 */
[----:B0-----:R-:W-:-:S09]  /*26dd0*/  UISETP.NE.AND UP2, UPT, UR5, URZ, UPT ;  /* 0x000000ff0500728c */ /* 0x001fd2000bf45270 */
[----:B------:R-:W-:Y:S05]  /*26de0*/  BRA.U !UP2, `(.L_x_1201) ;  /* 0x000000010a707547 */ /* 0x000fea000b800000 */
[----:B------:R-:W-:-:S07]  /*26df0*/  CS2R R22, SRZ ;  /* 0x0000000000167805 */ /* 0x000fce000001ff00 */
.L_x_1202:
        /* <DEDUP_REMOVED lines=23> */
.L_x_1200:
[----:B------:R-:W-:Y:S01]  /*26f70*/  IMAD.MOV.U32 R19, RZ, RZ, R15 ;  /* 0x000000ffff137224 */ /* 0x000fe200078e000f */
[----:B------:R-:W-:Y:S01]  /*26f80*/  MOV R15, R17 ;  /* 0x00000011000f7202 */ /* 0x000fe20000000f00 */
[----:B------:R-:W-:Y:S02]  /*26f90*/  IMAD.MOV.U32 R18, RZ, RZ, R14 ;  /* 0x000000ffff127224 */ /* 0x000fe400078e000e */
[----:B------:R-:W-:-:S07]  /*26fa0*/  IMAD.MOV.U32 R14, RZ, RZ, R16 ;  /* 0x000000ffff0e7224 */ /* 0x000fce00078e0010 */
.L_x_1201:
[----:B------:R-:W-:Y:S05]  /*26fb0*/  BSYNC.RECONVERGENT B1 ;  /* 0x0000000000017941 */ /* 0x000fea0003800200 */
.L_x_1192:
        /* <DEDUP_REMOVED lines=19> */
.L_x_1204:
        /* <DEDUP_REMOVED lines=101> */
.L_x_1203:
        /* <DEDUP_REMOVED lines=50> */
.L_x_1205:
        /* <DEDUP_REMOVED lines=11> */
.L_x_1207:
        /* <DEDUP_REMOVED lines=102> */
.L_x_1206:
        /* <DEDUP_REMOVED lines=51> */
.L_x_1208:
        /* <DEDUP_REMOVED lines=17> */
.L_x_1212:
        /* <DEDUP_REMOVED lines=102> */
.L_x_1211:
        /* <DEDUP_REMOVED lines=50> */
.L_x_1213:
[----:B------:R-:W-:Y:S01]  /*28f30*/  IMAD.MOV.U32 R17, RZ, RZ, RZ ;  /* 0x000000ffff117224 */ /* 0x000fe200078e00ff */
[----:B------:R-:W-:Y:S01]  /*28f40*/  MOV R32, RZ ;  /* 0x000000ff00207202 */ /* 0x000fe20000000f00 */
[----:B------:R-:W-:Y:S06]  /*28f50*/  BRA.U !UP1, `(.L_x_1214) ;  /* 0x0000000509b47547 */ /* 0x000fec000b800000 */
[----:B------:R-:W0:Y:S01]  /*28f60*/  LDC R32, c[0x0][0x3c4] ;  /* 0x0000f100ff207b82 */ /* 0x000e220000000800 */
[----:B------:R-:W-:Y:S01]  /*28f70*/  ULOP3.LUT UR5, UR6, 0xfffffffe, URZ, 0xc0, !UPT ;  /* 0xfffffffe06057892 */ /* 0x000fe2000f8ec0ff */
[----:B------:R-:W-:Y:S02]  /*28f80*/  HFMA2 R34, -RZ, RZ, 0, 0 ;  /* 0x00000000ff227431 */ /* 0x000fe400000001ff */
[----:B------:R-:W-:Y:S02]  /*28f90*/  IMAD.MOV.U32 R33, RZ, RZ, -0x7bdddcdb ;  /* 0x84222325ff217424 */ /* 0x000fe400078e00ff */
[----:B------:R-:W-:Y:S02]  /*28fa0*/  IMAD.MOV.U32 R35, RZ, RZ, -0x340d631c ;  /* 0xcbf29ce4ff237424 */ /* 0x000fe400078e00ff */
[----:B------:R-:W-:Y:S02]  /*28fb0*/  IMAD.MOV.U32 R29, RZ, RZ, RZ ;  /* 0x000000ffff1d7224 */ /* 0x000fe400078e00ff */
[----:B------:R-:W-:-:S07]  /*28fc0*/  IMAD.U32 R17, RZ, RZ, UR5 ;  /* 0x00000005ff117e24 */ /* 0x000fce000f8e00ff */
.L_x_1215:
        /* <DEDUP_REMOVED lines=102> */
.L_x_1214:
        /* <DEDUP_REMOVED lines=51> */
.L_x_1216:
[----:B------:R-:W-:-:S04]  /*29960*/  ISETP.GE.U32.AND P0, PT, R28, R33, PT ;  /* 0x000000211c00720c */ /* 0x000fc80003f06070 */
[----:B------:R-:W-:-:S13]  /*29970*/  ISETP.GE.U32.AND.EX P0, PT, R16, R35, PT, P0 ;  /* 0x000000231000720c */ /* 0x000fda0003f06100 */
[----:B------:R-:W-:Y:S05]  /*29980*/  @!P0 BRA `(.L_x_1217) ;  /* 0x0000000000808947 */ /* 0x000fea0003800000 */
[----:B------:R-:W-:Y:S01]  /*29990*/  MOV R17, R7 ;  /* 0x0000000700117202 */ /* 0x000fe20000000f00 */
[----:B------:R-:W-:Y:S01]  /*299a0*/  IMAD.MOV.U32 R16, RZ, RZ, R6 ;  /* 0x000000ffff107224 */ /* 0x000fe200078e0006 */
[----:B------:R-:W-:Y:S06]  /*299b0*/  BRA `(.L_x_1218) ;  /* 0x0000000000847947 */ /* 0x000fec0003800000 */
.L_x_1210:
[----:B------:R-:W0:Y:S01]  /*299c0*/  LDCU UR5, c[0x0][0x3c8] ;  /* 0x00007900ff0577ac */ /* 0x000e220008000800 */
[----:B------:R-:W-:Y:S01]  /*299d0*/  IMAD.MOV.U32 R17, RZ, RZ, R7 ;  /* 0x000000ffff117224 */ /* 0x000fe200078e0007 */
[----:B------:R-:W-:Y:S01]  /*299e0*/  MOV R16, R6 ;  /* 0x0000000600107202 */ /* 0x000fe20000000f00 */
[----:B0-----:R-:W-:-:S09]  /*299f0*/  UISETP.NE.AND UP2, UPT, UR5, URZ, UPT ;  /* 0x000000ff0500728c */ /* 0x001fd2000bf45270 */
[----:B------:R-:W-:Y:S05]  /*29a00*/  BRA.U !UP2, `(.L_x_1218) ;  /* 0x000000010a707547 */ /* 0x000fea000b800000 */
[----:B------:R-:W-:-:S07]  /*29a10*/  CS2R R22, SRZ ;  /* 0x0000000000167805 */ /* 0x000fce000001ff00 */
.L_x_1219:
        /* <DEDUP_REMOVED lines=21> */
[----:B------:R-:W-:Y:S06]  /*29b70*/  @!P1 BRA `(.L_x_1219) ;  /* 0xfffffffc00a89947 */ /* 0x000fec000383ffff */
[----:B------:R-:W-:Y:S05]  /*29b80*/  BRA `(.L_x_1218) ;  /* 0x0000000000107947 */ /* 0x000fea0003800000 */
.L_x_1217:
[----:B------:R-:W-:Y:S01]  /*29b90*/  IMAD.MOV.U32 R17, RZ, RZ, R26 ;  /* 0x000000ffff117224 */ /* 0x000fe200078e001a */
[----:B------:R-:W-:Y:S01]  /*29ba0*/  MOV R16, R27 ;  /* 0x0000001b00107202 */ /* 0x000fe20000000f00 */
[----:B------:R-:W-:Y:S02]  /*29bb0*/  IMAD.MOV.U32 R26, RZ, RZ, R7 ;  /* 0x000000ffff1a7224 */ /* 0x000fe400078e0007 */
[----:B------:R-:W-:-:S07]  /*29bc0*/  IMAD.MOV.U32 R27, RZ, RZ, R6 ;  /* 0x000000ffff1b7224 */ /* 0x000fce00078e0006 */
.L_x_1218:
[----:B------:R-:W-:Y:S05]  /*29bd0*/  BSYNC.RECONVERGENT B1 ;  /* 0x0000000000017941 */ /* 0x000fea0003800200 */
.L_x_1209:
        /* <DEDUP_REMOVED lines=19> */
.L_x_1221:
        /* <DEDUP_REMOVED lines=101> */
.L_x_1220:
        /* <DEDUP_REMOVED lines=50> */
.L_x_1222:
        /* <DEDUP_REMOVED lines=11> */
.L_x_1224:
        /* <DEDUP_REMOVED lines=102> */
.L_x_1223:
        /* <DEDUP_REMOVED lines=51> */
.L_x_1225:
[----:B------:R-:W-:Y:S01]  /*2b0c0*/  ISETP.NE.U32.AND P0, PT, R6, R35, PT ;  /* 0x000000230600720c */ /* 0x000fe20003f05070 */
[----:B------:R-:W-:Y:S03]  /*2b0d0*/  BSSY.RECONVERGENT B1, `(.L_x_1226) ;  /* 0x000016f000017945 */ /* 0x000fe60003800200 */
[----:B------:R-:W-:-:S13]  /*2b0e0*/  ISETP.NE.AND.EX P0, PT, R7, R24, PT, P0 ;  /* 0x000000180700720c */ /* 0x000fda0003f05300 */
[----:B------:R-:W-:Y:S05]  /*2b0f0*/  @!P0 BRA `(.L_x_1227) ;  /* 0x00000014002c8947 */ /* 0x000fea0003800000 */
[----:B------:R-:W-:Y:S02]  /*2b100*/  HFMA2 R34, -RZ, RZ, -6.306171417236328125e-05, 0.01395416259765625 ;  /* 0x84222325ff227431 */ /* 0x000fe400000001ff */
[----:B------:R-:W-:Y:S01]  /*2b110*/  IMAD.MOV.U32 R28, RZ, RZ, -0x7bdddcdb ;  /* 0x84222325ff1c7424 */ /* 0x000fe200078e00ff */
[----:B------:R-:W-:Y:S01]  /*2b120*/  CS2R R30, SRZ ;  /* 0x00000000001e7805 */ /* 0x000fe2000001ff00 */
[----:B------:R-:W-:Y:S02]  /*2b130*/  IMAD.MOV.U32 R6, RZ, RZ, -0x340d631c ;  /* 0xcbf29ce4ff067424 */ /* 0x000fe400078e00ff */
[----:B------:R-:W-:Y:S01]  /*2b140*/  IMAD.MOV.U32 R35, RZ, RZ, -0x340d631c ;  /* 0xcbf29ce4ff237424 */ /* 0x000fe200078e00ff */
        /* <DEDUP_REMOVED lines=8> */
.L_x_1229:
        /* <DEDUP_REMOVED lines=102> */
.L_x_1228:
        /* <DEDUP_REMOVED lines=50> */
.L_x_1230:
[----:B------:R-:W-:Y:S02]  /*2bb50*/  HFMA2 R7, -RZ, RZ, 0, 0 ;  /* 0x00000000ff077431 */ /* 0x000fe400000001ff */
        /* <DEDUP_REMOVED lines=8> */
.L_x_1232:
        /* <DEDUP_REMOVED lines=101> */
.L_x_1231:
        /* <DEDUP_REMOVED lines=50> */
.L_x_1233:
[----:B------:R-:W-:-:S04]  /*2c550*/  ISETP.GE.U32.AND P0, PT, R28, R34, PT ;  /* 0x000000221c00720c */ /* 0x000fc80003f06070 */
[----:B------:R-:W-:-:S13]  /*2c560*/  ISETP.GE.U32.AND.EX P0, PT, R6, R35, PT, P0 ;  /* 0x000000230600720c */ /* 0x000fda0003f06100 */
[----:B------:R-:W-:Y:S05]  /*2c570*/  @!P0 BRA `(.L_x_1234) ;  /* 0x0000000000808947 */ /* 0x000fea0003800000 */
[----:B------:R-:W-:Y:S01]  /*2c580*/  MOV R7, R5 ;  /* 0x0000000500077202 */ /* 0x000fe20000000f00 */
[----:B------:R-:W-:Y:S01]  /*2c590*/  IMAD.MOV.U32 R6, RZ, RZ, R4 ;  /* 0x000000ffff067224 */ /* 0x000fe200078e0004 */
[----:B------:R-:W-:Y:S06]  /*2c5a0*/  BRA `(.L_x_1235) ;  /* 0x0000000000847947 */ /* 0x000fec0003800000 */
.L_x_1227:
[----:B------:R-:W0:Y:S01]  /*2c5b0*/  LDCU UR5, c[0x0][0x3c8] ;  /* 0x00007900ff0577ac */ /* 0x000e220008000800 */
[----:B------:R-:W-:Y:S01]  /*2c5c0*/  IMAD.MOV.U32 R7, RZ, RZ, R5 ;  /* 0x000000ffff077224 */ /* 0x000fe200078e0005 */
[----:B------:R-:W-:Y:S01]  /*2c5d0*/  MOV R6, R4 ;  /* 0x0000000400067202 */ /* 0x000fe20000000f00 */
[----:B0-----:R-:W-:-:S09]  /*2c5e0*/  UISETP.NE.AND UP2, UPT, UR5, URZ, UPT ;  /* 0x000000ff0500728c */ /* 0x001fd2000bf45270 */
[----:B------:R-:W-:Y:S05]  /*2c5f0*/  BRA.U !UP2, `(.L_x_1235) ;  /* 0x000000010a707547 */ /* 0x000fea000b800000 */
[----:B------:R-:W-:-:S07]  /*2c600*/  CS2R R22, SRZ ;  /* 0x0000000000167805 */ /* 0x000fce000001ff00 */
.L_x_1236:
        /* <DEDUP_REMOVED lines=23> */
.L_x_1234:
[----:B------:R-:W-:Y:S01]  /*2c780*/  IMAD.MOV.U32 R7, RZ, RZ, R3 ;  /* 0x000000ffff077224 */ /* 0x000fe200078e0003 */
[----:B------:R-:W-:Y:S01]  /*2c790*/  MOV R6, R2 ;  /* 0x0000000200067202 */ /* 0x000fe20000000f00 */
[----:B------:R-:W-:Y:S02]  /*2c7a0*/  IMAD.MOV.U32 R3, RZ, RZ, R5 ;  /* 0x000000ffff037224 */ /* 0x000fe400078e0005 */
[----:B------:R-:W-:-:S07]  /*2c7b0*/  IMAD.MOV.U32 R2, RZ, RZ, R4 ;  /* 0x000000ffff027224 */ /* 0x000fce00078e0004 */
.L_x_1235:
[----:B------:R-:W-:Y:S05]  /*2c7c0*/  BSYNC.RECONVERGENT B1 ;  /* 0x0000000000017941 */ /* 0x000fea0003800200 */
.L_x_1226:
        /* <DEDUP_REMOVED lines=19> */
.L_x_1238:
        /* <DEDUP_REMOVED lines=101> */
.L_x_1237:
        /* <DEDUP_REMOVED lines=50> */
.L_x_1239:
        /* <DEDUP_REMOVED lines=11> */
.L_x_1241:
        /* <DEDUP_REMOVED lines=102> */
.L_x_1240:
        /* <DEDUP_REMOVED lines=51> */
.L_x_1242:
        /* <DEDUP_REMOVED lines=17> */
.L_x_1246:
        /* <DEDUP_REMOVED lines=102> */
.L_x_1245:
        /* <DEDUP_REMOVED lines=50> */
.L_x_1247:
        /* <DEDUP_REMOVED lines=9> */
.L_x_1249:
        /* <DEDUP_REMOVED lines=101> */
.L_x_1248:
        /* <DEDUP_REMOVED lines=50> */
.L_x_1250:
[----:B------:R-:W-:-:S04]  /*2f140*/  ISETP.GE.U32.AND P0, PT, R28, R34, PT ;  /* 0x000000221c00720c */ /* 0x000fc80003f06070 */
[----:B------:R-:W-:-:S13]  /*2f150*/  ISETP.GE.U32.AND.EX P0, PT, R4, R35, PT, P0 ;  /* 0x000000230400720c */ /* 0x000fda0003f06100 */
[----:B------:R-:W-:Y:S05]  /*2f160*/  @!P0 BRA `(.L_x_1251) ;  /* 0x0000000000808947 */ /* 0x000fea0003800000 */
[----:B------:R-:W-:Y:S01]  /*2f170*/  MOV R4, R15 ;  /* 0x0000000f00047202 */ /* 0x000fe20000000f00 */
[----:B------:R-:W-:Y:S01]  /*2f180*/  IMAD.MOV.U32 R5, RZ, RZ, R14 ;  /* 0x000000ffff057224 */ /* 0x000fe200078e000e */
[----:B------:R-:W-:Y:S06]  /*2f190*/  BRA `(.L_x_1252) ;  /* 0x0000000000847947 */ /* 0x000fec0003800000 */
.L_x_1244:
[----:B------:R-:W0:Y:S01]  /*2f1a0*/  LDCU UR5, c[0x0][0x3c8] ;  /* 0x00007900ff0577ac */ /* 0x000e220008000800 */
[----:B------:R-:W-:Y:S01]  /*2f1b0*/  IMAD.MOV.U32 R4, RZ, RZ, R15 ;  /* 0x000000ffff047224 */ /* 0x000fe200078e000f */
[----:B------:R-:W-:Y:S01]  /*2f1c0*/  MOV R5, R14 ;  /* 0x0000000e00057202 */ /* 0x000fe20000000f00 */
[----:B0-----:R-:W-:-:S09]  /*2f1d0*/  UISETP.NE.AND UP2, UPT, UR5, URZ, UPT ;  /* 0x000000ff0500728c */ /* 0x001fd2000bf45270 */
[----:B------:R-:W-:Y:S05]  /*2f1e0*/  BRA.U !UP2, `(.L_x_1252) ;  /* 0x000000010a707547 */ /* 0x000fea000b800000 */
[----:B------:R-:W-:-:S07]  /*2f1f0*/  CS2R R22, SRZ ;  /* 0x0000000000167805 */ /* 0x000fce000001ff00 */
.L_x_1253:
        /* <DEDUP_REMOVED lines=23> */
.L_x_1251:
[----:B------:R-:W-:Y:S01]  /*2f370*/  IMAD.MOV.U32 R4, RZ, RZ, R13 ;  /* 0x000000ffff047224 */ /* 0x000fe200078e000d */
[----:B------:R-:W-:Y:S01]  /*2f380*/  MOV R5, R12 ;  /* 0x0000000c00057202 */ /* 0x000fe20000000f00 */
[----:B------:R-:W-:Y:S02]  /*2f390*/  IMAD.MOV.U32 R13, RZ, RZ, R15 ;  /* 0x000000ffff0d7224 */ /* 0x000fe400078e000f */
[----:B------:R-:W-:-:S07]  /*2f3a0*/  IMAD.MOV.U32 R12, RZ, RZ, R14 ;  /* 0x000000ffff0c7224 */ /* 0x000fce00078e000e */
.L_x_1252:
[----:B------:R-:W-:Y:S05]  /*2f3b0*/  BSYNC.RECONVERGENT B1 ;  /* 0x0000000000017941 */ /* 0x000fea0003800200 */
.L_x_1243:
        /* <DEDUP_REMOVED lines=19> */
.L_x_1255:
        /* <DEDUP_REMOVED lines=101> */
.L_x_1254:
        /* <DEDUP_REMOVED lines=50> */
.L_x_1256:
        /* <DEDUP_REMOVED lines=11> */
.L_x_1258:
        /* <DEDUP_REMOVED lines=102> */
.L_x_1257:
        /* <DEDUP_REMOVED lines=51> */
.L_x_1259:
        /* <DEDUP_REMOVED lines=17> */
.L_x_1263:
        /* <DEDUP_REMOVED lines=102> */
.L_x_1262:
        /* <DEDUP_REMOVED lines=50> */
.L_x_1264:
        /* <DEDUP_REMOVED lines=9> */
.L_x_1266:
        /* <DEDUP_REMOVED lines=101> */
.L_x_1265:
        /* <DEDUP_REMOVED lines=50> */
.L_x_1267:
[----:B------:R-:W-:-:S04]  /*31d30*/  ISETP.GE.U32.AND P0, PT, R28, R34, PT ;  /* 0x000000221c00720c */ /* 0x000fc80003f06070 */
[----:B------:R-:W-:-:S13]  /*31d40*/  ISETP.GE.U32.AND.EX P0, PT, R14, R35, PT, P0 ;  /* 0x000000230e00720c */ /* 0x000fda0003f06100 */
[----:B------:R-:W-:Y:S05]  /*31d50*/  @!P0 BRA `(.L_x_1268) ;  /* 0x0000000000808947 */ /* 0x000fea0003800000 */
[----:B------:R-:W-:Y:S01]  /*31d60*/  MOV R14, R11 ;  /* 0x0000000b000e7202 */ /* 0x000fe20000000f00 */
[----:B------:R-:W-:Y:S01]  /*31d70*/  IMAD.MOV.U32 R15, RZ, RZ, R10 ;  /* 0x000000ffff0f7224 */ /* 0x000fe200078e000a */
[----:B------:R-:W-:Y:S06]  /*31d80*/  BRA `(.L_x_1269) ;  /* 0x0000000000847947 */ /* 0x000fec0003800000 */
.L_x_1261:
[----:B------:R-:W0:Y:S01]  /*31d90*/  LDCU UR5, c[0x0][0x3c8] ;  /* 0x00007900ff0577ac */ /* 0x000e220008000800 */
[----:B------:R-:W-:Y:S01]  /*31da0*/  IMAD.MOV.U32 R14, RZ, RZ, R11 ;  /* 0x000000ffff0e7224 */ /* 0x000fe200078e000b */
[----:B------:R-:W-:Y:S01]  /*31db0*/  MOV R15, R10 ;  /* 0x0000000a000f7202 */ /* 0x000fe20000000f00 */
[----:B0-----:R-:W-:-:S09]  /*31dc0*/  UISETP.NE.AND UP2, UPT, UR5, URZ, UPT ;  /* 0x000000ff0500728c */ /* 0x001fd2000bf45270 */
[----:B------:R-:W-:Y:S05]  /*31dd0*/  BRA.U !UP2, `(.L_x_1269) ;  /* 0x000000010a707547 */ /* 0x000fea000b800000 */
[----:B------:R-:W-:-:S07]  /*31de0*/  CS2R R22, SRZ ;  /* 0x0000000000167805 */ /* 0x000fce000001ff00 */
.L_x_1270:
        /* <DEDUP_REMOVED lines=23> */
.L_x_1268:
[----:B------:R-:W-:Y:S01]  /*31f60*/  IMAD.MOV.U32 R14, RZ, RZ, R19 ;  /* 0x000000ffff0e7224 */ /* 0x000fe200078e0013 */
[----:B------:R-:W-:Y:S01]  /*31f70*/  MOV R15, R18 ;  /* 0x00000012000f7202 */ /* 0x000fe20000000f00 */
[----:B------:R-:W-:Y:S02]  /*31f80*/  IMAD.MOV.U32 R19, RZ, RZ, R11 ;  /* 0x000000ffff137224 */ /* 0x000fe400078e000b */
[----:B------:R-:W-:-:S07]  /*31f90*/  IMAD.MOV.U32 R18, RZ, RZ, R10 ;  /* 0x000000ffff127224 */ /* 0x000fce00078e000a */
.L_x_1269:
[----:B------:R-:W-:Y:S05]  /*31fa0*/  BSYNC.RECONVERGENT B1 ;  /* 0x0000000000017941 */ /* 0x000fea0003800200 */
.L_x_1260:
        /* <DEDUP_REMOVED lines=19> */
.L_x_1272:
        /* <DEDUP_REMOVED lines=101> */
.L_x_1271:
        /* <DEDUP_REMOVED lines=50> */
.L_x_1273:
        /* <DEDUP_REMOVED lines=11> */
.L_x_1275:
        /* <DEDUP_REMOVED lines=102> */
.L_x_1274:
        /* <DEDUP_REMOVED lines=51> */
.L_x_1276:
        /* <DEDUP_REMOVED lines=17> */
.L_x_1280:
        /* <DEDUP_REMOVED lines=102> */
.L_x_1279:
        /* <DEDUP_REMOVED lines=50> */
.L_x_1281:
        /* <DEDUP_REMOVED lines=9> */
.L_x_1283:
        /* <DEDUP_REMOVED lines=101> */
.L_x_1282:
        /* <DEDUP_REMOVED lines=50> */
.L_x_1284:
[----:B------:R-:W-:-:S04]  /*34920*/  ISETP.GE.U32.AND P0, PT, R28, R34, PT ;  /* 0x000000221c00720c */ /* 0x000fc80003f06070 */
[----:B------:R-:W-:-:S13]  /*34930*/  ISETP.GE.U32.AND.EX P0, PT, R10, R35, PT, P0 ;  /* 0x000000230a00720c */ /* 0x000fda0003f06100 */
[----:B------:R-:W-:Y:S05]  /*34940*/  @!P0 BRA `(.L_x_1285) ;  /* 0x0000000000808947 */ /* 0x000fea0003800000 */
[----:B------:R-:W-:Y:S01]  /*34950*/  MOV R10, R3 ;  /* 0x00000003000a7202 */ /* 0x000fe20000000f00 */
[----:B------:R-:W-:Y:S01]  /*34960*/  IMAD.MOV.U32 R11, RZ, RZ, R2 ;  /* 0x000000ffff0b7224 */ /* 0x000fe200078e0002 */
[----:B------:R-:W-:Y:S06]  /*34970*/  BRA `(.L_x_1286) ;  /* 0x0000000000847947 */ /* 0x000fec0003800000 */
.L_x_1278:
[----:B------:R-:W0:Y:S01]  /*34980*/  LDCU UR5, c[0x0][0x3c8] ;  /* 0x00007900ff0577ac */ /* 0x000e220008000800 */
[----:B------:R-:W-:Y:S01]  /*34990*/  IMAD.MOV.U32 R10, RZ, RZ, R3 ;  /* 0x000000ffff0a7224 */ /* 0x000fe200078e0003 */
[----:B------:R-:W-:Y:S01]  /*349a0*/  MOV R11, R2 ;  /* 0x00000002000b7202 */ /* 0x000fe20000000f00 */
[----:B0-----:R-:W-:-:S09]  /*349b0*/  UISETP.NE.AND UP2, UPT, UR5, URZ, UPT ;  /* 0x000000ff0500728c */ /* 0x001fd2000bf45270 */
[----:B------:R-:W-:Y:S05]  /*349c0*/  BRA.U !UP2, `(.L_x_1286) ;  /* 0x000000010a707547 */ /* 0x000fea000b800000 */
[----:B------:R-:W-:-:S07]  /*349d0*/  CS2R R22, SRZ ;  /* 0x0000000000167805 */ /* 0x000fce000001ff00 */
.L_x_1287:
        /* <DEDUP_REMOVED lines=23> */
.L_x_1285:
[----:B------:R-:W-:Y:S01]  /*34b50*/  IMAD.MOV.U32 R10, RZ, RZ, R17 ;  /* 0x000000ffff0a7224 */ /* 0x000fe200078e0011 */
[----:B------:R-:W-:Y:S01]  /*34b60*/  MOV R11, R16 ;  /* 0x00000010000b7202 */ /* 0x000fe20000000f00 */
[----:B------:R-:W-:Y:S02]  /*34b70*/  IMAD.MOV.U32 R17, RZ, RZ, R3 ;  /* 0x000000ffff117224 */ /* 0x000fe400078e0003 */
[----:B------:R-:W-:-:S07]  /*34b80*/  IMAD.MOV.U32 R16, RZ, RZ, R2 ;  /* 0x000000ffff107224 */ /* 0x000fce00078e0002 */
.L_x_1286:
[----:B------:R-:W-:Y:S05]  /*34b90*/  BSYNC.RECONVERGENT B1 ;  /* 0x0000000000017941 */ /* 0x000fea0003800200 */
.L_x_1277:
        /* <DEDUP_REMOVED lines=19> */
.L_x_1289:
        /* <DEDUP_REMOVED lines=101> */
.L_x_1288:
        /* <DEDUP_REMOVED lines=50> */
.L_x_1290:
        /* <DEDUP_REMOVED lines=11> */
.L_x_1292:
        /* <DEDUP_REMOVED lines=102> */
.L_x_1291:
        /* <DEDUP_REMOVED lines=51> */
.L_x_1293:
        /* <DEDUP_REMOVED lines=17> */
.L_x_1297:
        /* <DEDUP_REMOVED lines=102> */
.L_x_1296:
        /* <DEDUP_REMOVED lines=50> */
.L_x_1298:
        /* <DEDUP_REMOVED lines=9> */
.L_x_1300:
        /* <DEDUP_REMOVED lines=101> */
.L_x_1299:
        /* <DEDUP_REMOVED lines=50> */
.L_x_1301:
[----:B------:R-:W-:-:S04]  /*37510*/  ISETP.GE.U32.AND P0, PT, R28, R34, PT ;  /* 0x000000221c00720c */ /* 0x000fc80003f06070 */
[----:B------:R-:W-:-:S13]  /*37520*/  ISETP.GE.U32.AND.EX P0, PT, R2, R35, PT, P0 ;  /* 0x000000230200720c */ /* 0x000fda0003f06100 */
[----:B------:R-:W-:Y:S05]  /*37530*/  @!P0 BRA `(.L_x_1302) ;  /* 0x0000000000808947 */ /* 0x000fea0003800000 */
[----:B------:R-:W-:Y:S01]  /*37540*/  MOV R2, R13 ;  /* 0x0000000d00027202 */ /* 0x000fe20000000f00 */
[----:B------:R-:W-:Y:S01]  /*37550*/  IMAD.MOV.U32 R3, RZ, RZ, R12 ;  /* 0x000000ffff037224 */ /* 0x000fe200078e000c */
[----:B------:R-:W-:Y:S06]  /*37560*/  BRA `(.L_x_1303) ;  /* 0x0000000000847947 */ /* 0x000fec0003800000 */
.L_x_1295:
[----:B------:R-:W0:Y:S01]  /*37570*/  LDCU UR5, c[0x0][0x3c8] ;  /* 0x00007900ff0577ac */ /* 0x000e220008000800 */
[----:B------:R-:W-:Y:S01]  /*37580*/  IMAD.MOV.U32 R2, RZ, RZ, R13 ;  /* 0x000000ffff027224 */ /* 0x000fe200078e000d */
[----:B------:R-:W-:Y:S01]  /*37590*/  MOV R3, R12 ;  /* 0x0000000c00037202 */ /* 0x000fe20000000f00 */
[----:B0-----:R-:W-:-:S09]  /*375a0*/  UISETP.NE.AND UP2, UPT, UR5, URZ, UPT ;  /* 0x000000ff0500728c */ /* 0x001fd2000bf45270 */
[----:B------:R-:W-:Y:S05]  /*375b0*/  BRA.U !UP2, `(.L_x_1303) ;  /* 0x000000010a707547 */ /* 0x000fea000b800000 */
[----:B------:R-:W-:-:S07]  /*375c0*/  CS2R R22, SRZ ;  /* 0x0000000000167805 */ /* 0x000fce000001ff00 */
.L_x_1304:
        /* <DEDUP_REMOVED lines=23> */
.L_x_1302:
[----:B------:R-:W-:Y:S01]  /*37740*/  IMAD.MOV.U32 R2, RZ, RZ, R7 ;  /* 0x000000ffff027224 */ /* 0x000fe200078e0007 */
[----:B------:R-:W-:Y:S01]  /*37750*/  MOV R3, R6 ;  /* 0x0000000600037202 */ /* 0x000fe20000000f00 */
[----:B------:R-:W-:Y:S02]  /*37760*/  IMAD.MOV.U32 R7, RZ, RZ, R13 ;  /* 0x000000ffff077224 */ /* 0x000fe400078e000d */
[----:B------:R-:W-:-:S07]  /*37770*/  IMAD.MOV.U32 R6, RZ, RZ, R12 ;  /* 0x000000ffff067224 */ /* 0x000fce00078e000c */
.L_x_1303:
[----:B------:R-:W-:Y:S05]  /*37780*/  BSYNC.RECONVERGENT B1 ;  /* 0x0000000000017941 */ /* 0x000fea0003800200 */
.L_x_1294:
        /* <DEDUP_REMOVED lines=19> */
.L_x_1306:
        /* <DEDUP_REMOVED lines=101> */
.L_x_1305:
        /* <DEDUP_REMOVED lines=50> */
.L_x_1307:
        /* <DEDUP_REMOVED lines=11> */
.L_x_1309:
        /* <DEDUP_REMOVED lines=102> */
.L_x_1308:
        /* <DEDUP_REMOVED lines=51> */
.L_x_1310:
        /* <DEDUP_REMOVED lines=17> */
.L_x_1314:
        /* <DEDUP_REMOVED lines=102> */
.L_x_1313:
        /* <DEDUP_REMOVED lines=50> */
.L_x_1315:
        /* <DEDUP_REMOVED lines=10> */
.L_x_1317:
        /* <DEDUP_REMOVED lines=102> */
.L_x_1316:
        /* <DEDUP_REMOVED lines=51> */
.L_x_1318:
[----:B------:R-:W-:-:S04]  /*3a130*/  ISETP.GE.U32.AND P0, PT, R28, R33, PT ;  /* 0x000000211c00720c */ /* 0x000fc80003f06070 */
[----:B------:R-:W-:-:S13]  /*3a140*/  ISETP.GE.U32.AND.EX P0, PT, R12, R35, PT, P0 ;  /* 0x000000230c00720c */ /* 0x000fda0003f06100 */
[----:B------:R-:W-:Y:S05]  /*3a150*/  @!P0 BRA `(.L_x_1319) ;  /* 0x0000000000808947 */ /* 0x000fea0003800000 */
[----:B------:R-:W-:Y:S02]  /*3a160*/  IMAD.MOV.U32 R12, RZ, RZ, R19 ;  /* 0x000000ffff0c7224 */ /* 0x000fe400078e0013 */
[----:B------:R-:W-:Y:S01]  /*3a170*/  IMAD.MOV.U32 R13, RZ, RZ, R18 ;  /* 0x000000ffff0d7224 */ /* 0x000fe200078e0012 */
[----:B------:R-:W-:Y:S06]  /*3a180*/  BRA `(.L_x_1320) ;  /* 0x0000000000847947 */ /* 0x000fec0003800000 */
.L_x_1312:
[----:B------:R-:W0:Y:S01]  /*3a190*/  LDCU UR5, c[0x0][0x3c8] ;  /* 0x00007900ff0577ac */ /* 0x000e220008000800 */
[----:B------:R-:W-:Y:S01]  /*3a1a0*/  MOV R12, R19 ;  /* 0x00000013000c7202 */ /* 0x000fe20000000f00 */
[----:B------:R-:W-:Y:S01]  /*3a1b0*/  IMAD.MOV.U32 R13, RZ, RZ, R18 ;  /* 0x000000ffff0d7224 */ /* 0x000fe200078e0012 */
[----:B0-----:R-:W-:-:S09]  /*3a1c0*/  UISETP.NE.AND UP2, UPT, UR5, URZ, UPT ;  /* 0x000000ff0500728c */ /* 0x001fd2000bf45270 */
[----:B------:R-:W-:Y:S05]  /*3a1d0*/  BRA.U !UP2, `(.L_x_1320) ;  /* 0x000000010a707547 */ /* 0x000fea000b800000 */
[----:B------:R-:W-:-:S07]  /*3a1e0*/  CS2R R22, SRZ ;  /* 0x0000000000167805 */ /* 0x000fce000001ff00 */
.L_x_1321:
[C---:B------:R-:W-:Y:S01]  /*3a1f0*/  IMAD.SHL.U32 R20, R22.reuse, 0x8, RZ ;  /* 0x0000000816147824 */ /* 0x040fe200078e00ff */
[----:B------:R-:W-:-:S04]  /*3a200*/  SHF.L.U64.HI R21, R22, 0x3, R23 ;  /* 0x0000000316157819 */ /* 0x000fc80000010217 */
[----:B------:R-:W-:Y:S02]  /*3a210*/  IADD3 R12, P0, PT, R19, R20, RZ ;  /* 0x00000014130c7210 */ /* 0x000fe40007f1e0ff */
[----:B------:R-:W-:Y:S02]  /*3a220*/  IADD3 R20, P1, PT, R20, R4, RZ ;  /* 0x0000000414147210 */ /* 0x000fe40007f3e0ff */
[----:B------:R-:W-:-:S03]  /*3a230*/  IADD3.X R13, PT, PT, R18, R21, RZ, P0, !PT ;  /* 0x00000015120d7210 */ /* 0x000fc600007fe4ff */
[----:B------:R-:W-:-:S03]  /*3a240*/  IMAD.X R21, R21, 0x1, R5, P1 ;  /* 0x0000000115157824 */ /* 0x000fc600008e0605 */
        /* <DEDUP_REMOVED lines=17> */
.L_x_1319:
[----:B------:R-:W-:Y:S01]  /*3a360*/  MOV R12, R4 ;  /* 0x00000004000c7202 */ /* 0x000fe20000000f00 */
[----:B------:R-:W-:Y:S01]  /*3a370*/  IMAD.MOV.U32 R13, RZ, RZ, R5 ;  /* 0x000000ffff0d7224 */ /* 0x000fe200078e0005 */
[----:B------:R-:W-:Y:S01]  /*3a380*/  MOV R5, R18 ;  /* 0x0000001200057202 */ /* 0x000fe20000000f00 */
[----:B------:R-:W-:-:S07]  /*3a390*/  IMAD.MOV.U32 R4, RZ, RZ, R19 ;  /* 0x000000ffff047224 */ /* 0x000fce00078e0013 */
.L_x_1320:
[----:B------:R-:W-:Y:S05]  /*3a3a0*/  BSYNC.RECONVERGENT B1 ;  /* 0x0000000000017941 */ /* 0x000fea0003800200 */
.L_x_1311:
        /* <DEDUP_REMOVED lines=19> */
.L_x_1323:
        /* <DEDUP_REMOVED lines=101> */
.L_x_1322:
        /* <DEDUP_REMOVED lines=50> */
.L_x_1324:
        /* <DEDUP_REMOVED lines=11> */
.L_x_1326:
        /* <DEDUP_REMOVED lines=102> */
.L_x_1325:
        /* <DEDUP_REMOVED lines=51> */
.L_x_1327:
[----:B------:R-:W-:Y:S01]  /*3b890*/  ISETP.NE.U32.AND P0, PT, R18, R35, PT ;  /* 0x000000231200720c */ /* 0x000fe20003f05070 */
[----:B------:R-:W-:Y:S03]  /*3b8a0*/  BSSY.RECONVERGENT B1, `(.L_x_1328) ;  /* 0x0000172000017945 */ /* 0x000fe60003800200 */
[----:B------:R-:W-:-:S13]  /*3b8b0*/  ISETP.NE.AND.EX P0, PT, R19, R24, PT, P0 ;  /* 0x000000181300720c */ /* 0x000fda0003f05300 */
[----:B------:R-:W-:Y:S05]  /*3b8c0*/  @!P0 BRA `(.L_x_1329) ;  /* 0x0000001400388947 */ /* 0x000fea0003800000 */
[----:B------:R-:W-:Y:S02]  /*3b8d0*/  HFMA2 R18, -RZ, RZ, -15.890625, -0.0047760009765625 ;  /* 0xcbf29ce4ff127431 */ /* 0x000fe400000001ff */
[----:B------:R-:W-:Y:S01]  /*3b8e0*/  IMAD.MOV.U32 R28, RZ, RZ, -0x7bdddcdb ;  /* 0x84222325ff1c7424 */ /* 0x000fe200078e00ff */
[----:B------:R-:W-:Y:S01]  /*3b8f0*/  CS2R R30, SRZ ;  /* 0x00000000001e7805 */ /* 0x000fe2000001ff00 */
[----:B------:R-:W-:Y:S02]  /*3b900*/  IMAD.MOV.U32 R33, RZ, RZ, -0x7bdddcdb ;  /* 0x84222325ff217424 */ /* 0x000fe400078e00ff */
[----:B------:R-:W-:Y:S01]  /*3b910*/  IMAD.MOV.U32 R35, RZ, RZ, -0x340d631c ;  /* 0xcbf29ce4ff237424 */ /* 0x000fe200078e00ff */
        /* <DEDUP_REMOVED lines=8> */
.L_x_1331:
        /* <DEDUP_REMOVED lines=102> */
.L_x_1330:
        /* <DEDUP_REMOVED lines=50> */
.L_x_1332:
        /* <DEDUP_REMOVED lines=10> */
.L_x_1334:
        /* <DEDUP_REMOVED lines=102> */
.L_x_1333:
        /* <DEDUP_REMOVED lines=51> */
.L_x_1335:
[----:B------:R-:W-:-:S04]  /*3cd50*/  ISETP.GE.U32.AND P0, PT, R28, R33, PT ;  /* 0x000000211c00720c */ /* 0x000fc80003f06070 */
[----:B------:R-:W-:-:S13]  /*3cd60*/  ISETP.GE.U32.AND.EX P0, PT, R18, R35, PT, P0 ;  /* 0x000000231200720c */ /* 0x000fda0003f06100 */
[----:B------:R-:W-:Y:S05]  /*3cd70*/  @!P0 BRA `(.L_x_1336) ;  /* 0x0000000000808947 */ /* 0x000fea0003800000 */
[----:B------:R-:W-:Y:S01]  /*3cd80*/  IMAD.MOV.U32 R24, RZ, RZ, R17 ;  /* 0x000000ffff187224 */ /* 0x000fe200078e0011 */
[----:B------:R-:W-:Y:S01]  /*3cd90*/  MOV R25, R16 ;  /* 0x0000001000197202 */ /* 0x000fe20000000f00 */
[----:B------:R-:W-:Y:S06]  /*3cda0*/  BRA `(.L_x_1337) ;  /* 0x0000000000847947 */ /* 0x000fec0003800000 */
.L_x_1329:
[----:B------:R-:W0:Y:S01]  /*3cdb0*/  LDCU UR5, c[0x0][0x3c8] ;  /* 0x00007900ff0577ac */ /* 0x000e220008000800 */
[----:B------:R-:W-:Y:S02]  /*3cdc0*/  IMAD.MOV.U32 R24, RZ, RZ, R17 ;  /* 0x000000ffff187224 */ /* 0x000fe400078e0011 */
[----:B------:R-:W-:Y:S01]  /*3cdd0*/  IMAD.MOV.U32 R25, RZ, RZ, R16 ;  /* 0x000000ffff197224 */ /* 0x000fe200078e0010 */
[----:B0-----:R-:W-:-:S09]  /*3cde0*/  UISETP.NE.AND UP2, UPT, UR5, URZ, UPT ;  /* 0x000000ff0500728c */ /* 0x001fd2000bf45270 */
[----:B------:R-:W-:Y:S05]  /*3cdf0*/  BRA.U !UP2, `(.L_x_1337) ;  /* 0x000000010a707547 */ /* 0x000fea000b800000 */
[----:B------:R-:W-:-:S07]  /*3ce00*/  CS2R R22, SRZ ;  /* 0x0000000000167805 */ /* 0x000fce000001ff00 */
.L_x_1338:
        /* <DEDUP_REMOVED lines=13> */
[----:B------:R-:W-:Y:S01]  /*3cee0*/  IADD3 R22, P1, PT, R22, 0x1, RZ ;  /* 0x0000000116167810 */ /* 0x000fe20007f3e0ff */
[----:B------:R-:W-:Y:S01]  /*3cef0*/  IMAD.MOV.U32 R25, RZ, RZ, R16 ;  /* 0x000000ffff197224 */ /* 0x000fe200078e0010 */
[----:B------:R-:W-:Y:S02]  /*3cf00*/  ISETP.GT.U32.AND.EX P0, PT, R19, R21, PT, P0 ;  /* 0x000000151300720c */ /* 0x000fe40003f04100 */
[----:B------:R-:W-:Y:S02]  /*3cf10*/  IADD3.X R18, PT, PT, RZ, R23, RZ, P1, !PT ;  /* 0x00000017ff127210 */ /* 0x000fe40000ffe4ff */
[----:B------:R-:W-:-:S04]  /*3cf20*/  ISETP.GE.U32.AND P1, PT, R22, UR11, PT ;  /* 0x0000000b16007c0c */ /* 0x000fc8000bf26070 */
[----:B------:R-:W-:-:S05]  /*3cf30*/  ISETP.GE.U32.AND.EX P1, PT, R18, UR10, PT, P1 ;  /* 0x0000000a12007c0c */ /* 0x000fca000bf26110 */
[----:B------:R-:W-:Y:S08]  /*3cf40*/  @P0 BRA `(.L_x_1337) ;  /* 0x00000000001c0947 */ /* 0x000ff00003800000 */
[----:B------:R-:W-:Y:S01]  /*3cf50*/  MOV R23, R18 ;  /* 0x0000001200177202 */ /* 0x000fe20000000f00 */
[----:B------:R-:W-:Y:S06]  /*3cf60*/  @!P1 BRA `(.L_x_1338) ;  /* 0xfffffffc00a89947 */ /* 0x000fec000383ffff */
[----:B------:R-:W-:Y:S05]  /*3cf70*/  BRA `(.L_x_1337) ;  /* 0x0000000000107947 */ /* 0x000fea0003800000 */
.L_x_1336:
[----:B------:R-:W-:Y:S01]  /*3cf80*/  IMAD.MOV.U32 R24, RZ, RZ, R26 ;  /* 0x000000ffff187224 */ /* 0x000fe200078e001a */
[----:B------:R-:W-:Y:S01]  /*3cf90*/  MOV R26, R17 ;  /* 0x00000011001a7202 */ /* 0x000fe20000000f00 */
[----:B------:R-:W-:Y:S02]  /*3cfa0*/  IMAD.MOV.U32 R25, RZ, RZ, R27 ;  /* 0x000000ffff197224 */ /* 0x000fe400078e001b */
[----:B------:R-:W-:-:S07]  /*3cfb0*/  IMAD.MOV.U32 R27, RZ, RZ, R16 ;  /* 0x000000ffff1b7224 */ /* 0x000fce00078e0010 */
.L_x_1337:
[----:B------:R-:W-:Y:S05]  /*3cfc0*/  BSYNC.RECONVERGENT B1 ;  /* 0x0000000000017941 */ /* 0x000fea0003800200 */
.L_x_1328:
        /* <DEDUP_REMOVED lines=15> */
[----:B------:R-:W-:Y:S01]  /*3d0c0*/  CS2R R30, SRZ ;  /* 0x00000000001e7805 */ /* 0x000fe2000001ff00 */
[----:B------:R-:W-:-:S03]  /*3d0d0*/  IMAD.MOV.U32 R17, RZ, RZ, -0x340d631c ;  /* 0xcbf29ce4ff117424 */ /* 0x000fc600078e00ff */
[----:B------:R-:W-:-:S07]  /*3d0e0*/  MOV R22, UR5 ;  /* 0x0000000500167c02 */ /* 0x000fce0008000f00 */
.L_x_1340:
        /* <DEDUP_REMOVED lines=101> */
.L_x_1339:
        /* <DEDUP_REMOVED lines=50> */
.L_x_1341:
        /* <DEDUP_REMOVED lines=11> */
.L_x_1343:
        /* <DEDUP_REMOVED lines=102> */
.L_x_1342:
        /* <DEDUP_REMOVED lines=51> */
.L_x_1344:
        /* <DEDUP_REMOVED lines=17> */
.L_x_1348:
        /* <DEDUP_REMOVED lines=102> */
.L_x_1347:
        /* <DEDUP_REMOVED lines=50> */
.L_x_1349:
        /* <DEDUP_REMOVED lines=10> */
.L_x_1351:
        /* <DEDUP_REMOVED lines=101> */
.L_x_1350:
        /* <DEDUP_REMOVED lines=50> */
.L_x_1352:
[----:B------:R-:W-:-:S04]  /*3f940*/  ISETP.GE.U32.AND P0, PT, R18, R28, PT ;  /* 0x0000001c1200720c */ /* 0x000fc80003f06070 */
[----:B------:R-:W-:-:S13]  /*3f950*/  ISETP.GE.U32.AND.EX P0, PT, R16, R29, PT, P0 ;  /* 0x0000001d1000720c */ /* 0x000fda0003f06100 */
[----:B------:R-:W-:Y:S05]  /*3f960*/  @!P0 BRA `(.L_x_1353) ;  /* 0x0000000000808947 */ /* 0x000fea0003800000 */
[----:B------:R-:W-:Y:S01]  /*3f970*/  IMAD.MOV.U32 R18, RZ, RZ, R7 ;  /* 0x000000ffff127224 */ /* 0x000fe200078e0007 */
[----:B------:R-:W-:Y:S01]  /*3f980*/  MOV R19, R6 ;  /* 0x0000000600137202 */ /* 0x000fe20000000f00 */
[----:B------:R-:W-:Y:S06]  /*3f990*/  BRA `(.L_x_1354) ;  /* 0x0000000000847947 */ /* 0x000fec0003800000 */
.L_x_1346:
[----:B------:R-:W0:Y:S01]  /*3f9a0*/  LDCU UR5, c[0x0][0x3c8] ;  /* 0x00007900ff0577ac */ /* 0x000e220008000800 */
[----:B------:R-:W-:Y:S02]  /*3f9b0*/  IMAD.MOV.U32 R18, RZ, RZ, R7 ;  /* 0x000000ffff127224 */ /* 0x000fe400078e0007 */
[----:B------:R-:W-:Y:S01]  /*3f9c0*/  IMAD.MOV.U32 R19, RZ, RZ, R6 ;  /* 0x000000ffff137224 */ /* 0x000fe200078e0006 */
[----:B0-----:R-:W-:-:S09]  /*3f9d0*/  UISETP.NE.AND UP2, UPT, UR5, URZ, UPT ;  /* 0x000000ff0500728c */ /* 0x001fd2000bf45270 */
[----:B------:R-:W-:Y:S05]  /*3f9e0*/  BRA.U !UP2, `(.L_x_1354) ;  /* 0x000000010a707547 */ /* 0x000fea000b800000 */
[----:B------:R-:W-:-:S07]  /*3f9f0*/  CS2R R20, SRZ ;  /* 0x0000000000147805 */ /* 0x000fce000001ff00 */
.L_x_1355:
        /* <DEDUP_REMOVED lines=23> */
.L_x_1353:
[----:B------:R-:W-:Y:S01]  /*3fb70*/  IMAD.MOV.U32 R18, RZ, RZ, R10 ;  /* 0x000000ffff127224 */ /* 0x000fe200078e000a */
[----:B------:R-:W-:Y:S01]  /*3fb80*/  MOV R10, R7 ;  /* 0x00000007000a7202 */ /* 0x000fe20000000f00 */
[----:B------:R-:W-:Y:S02]  /*3fb90*/  IMAD.MOV.U32 R19, RZ, RZ, R11 ;  /* 0x000000ffff137224 */ /* 0x000fe400078e000b */
[----:B------:R-:W-:-:S07]  /*3fba0*/  IMAD.MOV.U32 R11, RZ, RZ, R6 ;  /* 0x000000ffff0b7224 */ /* 0x000fce00078e0006 */
.L_x_1354:
[----:B------:R-:W-:Y:S05]  /*3fbb0*/  BSYNC.RECONVERGENT B1 ;  /* 0x0000000000017941 */ /* 0x000fea0003800200 */
.L_x_1345:
        /* <DEDUP_REMOVED lines=19> */
.L_x_1357:
        /* <DEDUP_REMOVED lines=101> */
.L_x_1356:
        /* <DEDUP_REMOVED lines=50> */
.L_x_1358:
        /* <DEDUP_REMOVED lines=11> */
.L_x_1360:
        /* <DEDUP_REMOVED lines=102> */
.L_x_1359:
        /* <DEDUP_REMOVED lines=51> */
.L_x_1361:
        /* <DEDUP_REMOVED lines=17> */
.L_x_1365:
        /* <DEDUP_REMOVED lines=102> */
.L_x_1364:
        /* <DEDUP_REMOVED lines=50> */
.L_x_1366:
        /* <DEDUP_REMOVED lines=10> */
.L_x_1368:
        /* <DEDUP_REMOVED lines=101> */
.L_x_1367:
[----:B------:R-:W-:Y:S05]  /*42220*/  BRA.U !UP0, `(.L_x_1369) ;  /* 0x0000000108c47547 */ /* 0x000fea000b800000 */
        /* <DEDUP_REMOVED lines=49> */
.L_x_1369:
[----:B------:R-:W-:-:S04]  /*42540*/  ISETP.GE.U32.AND P0, PT, R16, R28, PT ;  /* 0x0000001c1000720c */ /* 0x000fc80003f06070 */
[----:B------:R-:W-:-:S13]  /*42550*/  ISETP.GE.U32.AND.EX P0, PT, R6, R29, PT, P0 ;  /* 0x0000001d0600720c */ /* 0x000fda0003f06100 */
[----:B------:R-:W-:Y:S05]  /*42560*/  @!P0 BRA `(.L_x_1370) ;  /* 0x0000000000888947 */ /* 0x000fea0003800000 */
[----:B------:R-:W-:Y:S02]  /*42570*/  IMAD.MOV.U32 R6, RZ, RZ, R4 ;  /* 0x000000ffff067224 */ /* 0x000fe400078e0004 */
[----:B------:R-:W-:Y:S01]  /*42580*/  IMAD.MOV.U32 R7, RZ, RZ, R5 ;  /* 0x000000ffff077224 */ /* 0x000fe200078e0005 */
[----:B------:R-:W-:Y:S06]  /*42590*/  BRA `(.L_x_1371) ;  /* 0x00000000008c7947 */ /* 0x000fec0003800000 */
.L_x_1363:
[----:B------:R-:W0:Y:S01]  /*425a0*/  LDCU UR5, c[0x0][0x3c8] ;  /* 0x00007900ff0577ac */ /* 0x000e220008000800 */
[----:B------:R-:W-:Y:S01]  /*425b0*/  MOV R6, R4 ;  /* 0x0000000400067202 */ /* 0x000fe20000000f00 */
[----:B------:R-:W-:Y:S01]  /*425c0*/  IMAD.MOV.U32 R7, RZ, RZ, R5 ;  /* 0x000000ffff077224 */ /* 0x000fe200078e0005 */
[----:B0-----:R-:W-:-:S09]  /*425d0*/  UISETP.NE.AND UP2, UPT, UR5, URZ, UPT ;  /* 0x000000ff0500728c */ /* 0x001fd2000bf45270 */
[----:B------:R-:W-:Y:S05]  /*425e0*/  BRA.U !UP2, `(.L_x_1371) ;  /* 0x000000010a787547 */ /* 0x000fea000b800000 */
[----:B------:R-:W-:Y:S02]  /*425f0*/  HFMA2 R22, -RZ, RZ, 0, 0 ;  /* 0x00000000ff167431 */ /* 0x000fe400000001ff */
[----:B------:R-:W-:-:S07]  /*42600*/  IMAD.MOV.U32 R21, RZ, RZ, RZ ;  /* 0x000000ffff157224 */ /* 0x000fce00078e00ff */
.L_x_1372:
        /* <DEDUP_REMOVED lines=24> */
.L_x_1370:
[----:B------:R-:W-:Y:S01]  /*42790*/  MOV R6, R2 ;  /* 0x0000000200067202 */ /* 0x000fe20000000f00 */
[----:B------:R-:W-:Y:S01]  /*427a0*/  IMAD.MOV.U32 R7, RZ, RZ, R3 ;  /* 0x000000ffff077224 */ /* 0x000fe200078e0003 */
[----:B------:R-:W-:Y:S01]  /*427b0*/  MOV R3, R5 ;  /* 0x0000000500037202 */ /* 0x000fe20000000f00 */
[----:B------:R-:W-:-:S07]  /*427c0*/  IMAD.MOV.U32 R2, RZ, RZ, R4 ;  /* 0x000000ffff027224 */ /* 0x000fce00078e0004 */
.L_x_1371:
[----:B------:R-:W-:Y:S05]  /*427d0*/  BSYNC.RECONVERGENT B1 ;  /* 0x0000000000017941 */ /* 0x000fea0003800200 */
.L_x_1362:
        /* <DEDUP_REMOVED lines=19> */
.L_x_1374:
        /* <DEDUP_REMOVED lines=101> */
.L_x_1373:
        /* <DEDUP_REMOVED lines=50> */
.L_x_1375:
        /* <DEDUP_REMOVED lines=11> */
.L_x_1377:
        /* <DEDUP_REMOVED lines=102> */
.L_x_1376:
        /* <DEDUP_REMOVED lines=51> */
.L_x_1378:
        /* <DEDUP_REMOVED lines=17> */
.L_x_1382:
        /* <DEDUP_REMOVED lines=102> */
.L_x_1381:
        /* <DEDUP_REMOVED lines=50> */
.L_x_1383:
        /* <DEDUP_REMOVED lines=10> */
.L_x_1385:
        /* <DEDUP_REMOVED lines=101> */
.L_x_1384:
        /* <DEDUP_REMOVED lines=50> */
.L_x_1386:
[----:B------:R-:W-:-:S04]  /*45160*/  ISETP.GE.U32.AND P0, PT, R16, R28, PT ;  /* 0x0000001c1000720c */ /* 0x000fc80003f06070 */
[----:B------:R-:W-:-:S13]  /*45170*/  ISETP.GE.U32.AND.EX P0, PT, R4, R29, PT, P0 ;  /* 0x0000001d0400720c */ /* 0x000fda0003f06100 */
[----:B------:R-:W-:Y:S05]  /*45180*/  @!P0 BRA `(.L_x_1387) ;  /* 0x0000000000888947 */ /* 0x000fea0003800000 */
[----:B------:R-:W-:Y:S01]  /*45190*/  MOV R4, R14 ;  /* 0x0000000e00047202 */ /* 0x000fe20000000f00 */
[----:B------:R-:W-:Y:S01]  /*451a0*/  IMAD.MOV.U32 R5, RZ, RZ, R15 ;  /* 0x000000ffff057224 */ /* 0x000fe200078e000f */
[----:B------:R-:W-:Y:S06]  /*451b0*/  BRA `(.L_x_1388) ;  /* 0x00000000008c7947 */ /* 0x000fec0003800000 */
.L_x_1380:
[----:B------:R-:W0:Y:S01]  /*451c0*/  LDCU UR5, c[0x0][0x3c8] ;  /* 0x00007900ff0577ac */ /* 0x000e220008000800 */
[----:B------:R-:W-:Y:S01]  /*451d0*/  IMAD.MOV.U32 R4, RZ, RZ, R14 ;  /* 0x000000ffff047224 */ /* 0x000fe200078e000e */
[----:B------:R-:W-:Y:S01]  /*451e0*/  MOV R5, R15 ;  /* 0x0000000f00057202 */ /* 0x000fe20000000f00 */
[----:B0-----:R-:W-:-:S09]  /*451f0*/  UISETP.NE.AND UP2, UPT, UR5, URZ, UPT ;  /* 0x000000ff0500728c */ /* 0x001fd2000bf45270 */
[----:B------:R-:W-:Y:S05]  /*45200*/  BRA.U !UP2, `(.L_x_1388) ;  /* 0x000000010a787547 */ /* 0x000fea000b800000 */
[----:B------:R-:W-:Y:S02]  /*45210*/  IMAD.MOV.U32 R21, RZ, RZ, RZ ;  /* 0x000000ffff157224 */ /* 0x000fe400078e00ff */
[----:B------:R-:W-:-:S07]  /*45220*/  IMAD.MOV.U32 R22, RZ, RZ, RZ ;  /* 0x000000ffff167224 */ /* 0x000fce00078e00ff */
.L_x_1389:
        /* <DEDUP_REMOVED lines=24> */
.L_x_1387:
[----:B------:R-:W-:Y:S01]  /*453b0*/  IMAD.MOV.U32 R4, RZ, RZ, R12 ;  /* 0x000000ffff047224 */ /* 0x000fe200078e000c */
[----:B------:R-:W-:Y:S01]  /*453c0*/  MOV R5, R13 ;  /* 0x0000000d00057202 */ /* 0x000fe20000000f00 */
[----:B------:R-:W-:Y:S02]  /*453d0*/  IMAD.MOV.U32 R12, RZ, RZ, R14 ;  /* 0x000000ffff0c7224 */ /* 0x000fe400078e000e */
[----:B------:R-:W-:-:S07]  /*453e0*/  IMAD.MOV.U32 R13, RZ, RZ, R15 ;  /* 0x000000ffff0d7224 */ /* 0x000fce00078e000f */
.L_x_1388:
[----:B------:R-:W-:Y:S05]  /*453f0*/  BSYNC.RECONVERGENT B1 ;  /* 0x0000000000017941 */ /* 0x000fea0003800200 */
.L_x_1379:
        /* <DEDUP_REMOVED lines=19> */
.L_x_1391:
        /* <DEDUP_REMOVED lines=101> */
.L_x_1390:
        /* <DEDUP_REMOVED lines=50> */
.L_x_1392:
        /* <DEDUP_REMOVED lines=11> */
.L_x_1394:
        /* <DEDUP_REMOVED lines=102> */
.L_x_1393:
        /* <DEDUP_REMOVED lines=51> */
.L_x_1395:
        /* <DEDUP_REMOVED lines=17> */
.L_x_1399:
        /* <DEDUP_REMOVED lines=102> */
.L_x_1398:
        /* <DEDUP_REMOVED lines=50> */
.L_x_1400:
        /* <DEDUP_REMOVED lines=10> */
.L_x_1402:
        /* <DEDUP_REMOVED lines=101> */
.L_x_1401:
        /* <DEDUP_REMOVED lines=50> */
.L_x_1403:
[----:B------:R-:W-:-:S04]  /*47d80*/  ISETP.GE.U32.AND P0, PT, R16, R28, PT ;  /* 0x0000001c1000720c */ /* 0x000fc80003f06070 */
[----:B------:R-:W-:-:S13]  /*47d90*/  ISETP.GE.U32.AND.EX P0, PT, R14, R29, PT, P0 ;  /* 0x0000001d0e00720c */ /* 0x000fda0003f06100 */
[----:B------:R-:W-:Y:S05]  /*47da0*/  @!P0 BRA `(.L_x_1404) ;  /* 0x0000000000888947 */ /* 0x000fea0003800000 */
[----:B------:R-:W-:Y:S01]  /*47db0*/  IMAD.MOV.U32 R22, RZ, RZ, R10 ;  /* 0x000000ffff167224 */ /* 0x000fe200078e000a */
[----:B------:R-:W-:Y:S01]  /*47dc0*/  MOV R23, R11 ;  /* 0x0000000b00177202 */ /* 0x000fe20000000f00 */
[----:B------:R-:W-:Y:S06]  /*47dd0*/  BRA `(.L_x_1405) ;  /* 0x00000000008c7947 */ /* 0x000fec0003800000 */
.L_x_1397:
[----:B------:R-:W0:Y:S01]  /*47de0*/  LDCU UR5, c[0x0][0x3c8] ;  /* 0x00007900ff0577ac */ /* 0x000e220008000800 */
[----:B------:R-:W-:Y:S02]  /*47df0*/  IMAD.MOV.U32 R22, RZ, RZ, R10 ;  /* 0x000000ffff167224 */ /* 0x000fe400078e000a */
[----:B------:R-:W-:Y:S01]  /*47e00*/  IMAD.MOV.U32 R23, RZ, RZ, R11 ;  /* 0x000000ffff177224 */ /* 0x000fe200078e000b */
[----:B0-----:R-:W-:-:S09]  /*47e10*/  UISETP.NE.AND UP2, UPT, UR5, URZ, UPT ;  /* 0x000000ff0500728c */ /* 0x001fd2000bf45270 */
[----:B------:R-:W-:Y:S05]  /*47e20*/  BRA.U !UP2, `(.L_x_1405) ;  /* 0x000000010a787547 */ /* 0x000fea000b800000 */
[----:B------:R-:W-:Y:S02]  /*47e30*/  HFMA2 R21, -RZ, RZ, 0, 0 ;  /* 0x00000000ff157431 */ /* 0x000fe400000001ff */
[----:B------:R-:W-:-:S07]  /*47e40*/  IMAD.MOV.U32 R28, RZ, RZ, RZ ;  /* 0x000000ffff1c7224 */ /* 0x000fce00078e00ff */
.L_x_1406:
        /* <DEDUP_REMOVED lines=24> */
.L_x_1404:
[----:B------:R-:W-:Y:S01]  /*47fd0*/  IMAD.MOV.U32 R22, RZ, RZ, R24 ;  /* 0x000000ffff167224 */ /* 0x000fe200078e0018 */
[----:B------:R-:W-:Y:S01]  /*47fe0*/  MOV R24, R10 ;  /* 0x0000000a00187202 */ /* 0x000fe20000000f00 */
[----:B------:R-:W-:Y:S02]  /*47ff0*/  IMAD.MOV.U32 R23, RZ, RZ, R25 ;  /* 0x000000ffff177224 */ /* 0x000fe400078e0019 */
[----:B------:R-:W-:-:S07]  /*48000*/  IMAD.MOV.U32 R25, RZ, RZ, R11 ;  /* 0x000000ffff197224 */ /* 0x000fce00078e000b */
.L_x_1405:
[----:B------:R-:W-:Y:S05]  /*48010*/  BSYNC.RECONVERGENT B1 ;  /* 0x0000000000017941 */ /* 0x000fea0003800200 */
.L_x_1396:
        /* <DEDUP_REMOVED lines=19> */
.L_x_1408:
        /* <DEDUP_REMOVED lines=101> */
.L_x_1407:
        /* <DEDUP_REMOVED lines=50> */
.L_x_1409:
        /* <DEDUP_REMOVED lines=11> */
.L_x_1411:
        /* <DEDUP_REMOVED lines=102> */
.L_x_1410:
        /* <DEDUP_REMOVED lines=51> */
.L_x_1412:
        /* <DEDUP_REMOVED lines=18> */
.L_x_1416:
        /* <DEDUP_REMOVED lines=101> */
.L_x_1415:
        /* <DEDUP_REMOVED lines=50> */
.L_x_1417:
        /* <DEDUP_REMOVED lines=10> */
.L_x_1419:
        /* <DEDUP_REMOVED lines=102> */
.L_x_1418:
        /* <DEDUP_REMOVED lines=51> */
.L_x_1420:
[----:B------:R-:W-:-:S04]  /*4a9c0*/  ISETP.GE.U32.AND P0, PT, R14, R17, PT ;  /* 0x000000110e00720c */ /* 0x000fc80003f06070 */
[----:B------:R-:W-:-:S13]  /*4a9d0*/  ISETP.GE.U32.AND.EX P0, PT, R10, R31, PT, P0 ;  /* 0x0000001f0a00720c */ /* 0x000fda0003f06100 */
[----:B------:R-:W-:Y:S05]  /*4a9e0*/  @!P0 BRA `(.L_x_1421) ;  /* 0x0000000000888947 */ /* 0x000fea0003800000 */
[----:B------:R-:W-:Y:S02]  /*4a9f0*/  IMAD.MOV.U32 R10, RZ, RZ, R2 ;  /* 0x000000ffff0a7224 */ /* 0x000fe400078e0002 */
[----:B------:R-:W-:Y:S01]  /*4aa00*/  IMAD.MOV.U32 R11, RZ, RZ, R3 ;  /* 0x000000ffff0b7224 */ /* 0x000fe200078e0003 */
[----:B------:R-:W-:Y:S06]  /*4aa10*/  BRA `(.L_x_1422) ;  /* 0x00000000008c7947 */ /* 0x000fec0003800000 */
.L_x_1414:
[----:B------:R-:W0:Y:S01]  /*4aa20*/  LDCU UR5, c[0x0][0x3c8] ;  /* 0x00007900ff0577ac */ /* 0x000e220008000800 */
[----:B------:R-:W-:Y:S01]  /*4aa30*/  MOV R10, R2 ;  /* 0x00000002000a7202 */ /* 0x000fe20000000f00 */
[----:B------:R-:W-:Y:S01]  /*4aa40*/  IMAD.MOV.U32 R11, RZ, RZ, R3 ;  /* 0x000000ffff0b7224 */ /* 0x000fe200078e0003 */
[----:B0-----:R-:W-:-:S09]  /*4aa50*/  UISETP.NE.AND UP2, UPT, UR5, URZ, UPT ;  /* 0x000000ff0500728c */ /* 0x001fd2000bf45270 */
[----:B------:R-:W-:Y:S05]  /*4aa60*/  BRA.U !UP2, `(.L_x_1422) ;  /* 0x000000010a787547 */ /* 0x000fea000b800000 */
[----:B------:R-:W-:Y:S02]  /*4aa70*/  HFMA2 R20, -RZ, RZ, 0, 0 ;  /* 0x00000000ff147431 */ /* 0x000fe400000001ff */
[----:B------:R-:W-:-:S07]  /*4aa80*/  IMAD.MOV.U32 R17, RZ, RZ, RZ ;  /* 0x000000ffff117224 */ /* 0x000fce00078e00ff */
.L_x_1423:
        /* <DEDUP_REMOVED lines=24> */
.L_x_1421:
[----:B------:R-:W-:Y:S01]  /*4ac10*/  MOV R10, R18 ;  /* 0x00000012000a7202 */ /* 0x000fe20000000f00 */
[----:B------:R-:W-:Y:S01]  /*4ac20*/  IMAD.MOV.U32 R11, RZ, RZ, R19 ;  /* 0x000000ffff0b7224 */ /* 0x000fe200078e0013 */
[----:B------:R-:W-:Y:S01]  /*4ac30*/  MOV R19, R3 ;  /* 0x0000000300137202 */ /* 0x000fe20000000f00 */
[----:B------:R-:W-:-:S07]  /*4ac40*/  IMAD.MOV.U32 R18, RZ, RZ, R2 ;  /* 0x000000ffff127224 */ /* 0x000fce00078e0002 */
.L_x_1422:
[----:B------:R-:W-:Y:S05]  /*4ac50*/  BSYNC.RECONVERGENT B1 ;  /* 0x0000000000017941 */ /* 0x000fea0003800200 */
.L_x_1413:
        /* <DEDUP_REMOVED lines=19> */
.L_x_1425:
        /* <DEDUP_REMOVED lines=102> */
.L_x_1424:
        /* <DEDUP_REMOVED lines=50> */
.L_x_1426:
[----:B------:R-:W-:Y:S01]  /*4b710*/  IMAD.MOV.U32 R17, RZ, RZ, -0x340d631c ;  /* 0xcbf29ce4ff117424 */ /* 0x000fe200078e00ff */
[----:B------:R-:W-:Y:S01]  /*4b720*/  MOV R30, RZ ;  /* 0x000000ff001e7202 */ /* 0x000fe20000000f00 */
[----:B------:R-:W-:Y:S01]  /*4b730*/  IMAD.MOV.U32 R21, RZ, RZ, RZ ;  /* 0x000000ffff157224 */ /* 0x000fe200078e00ff */
        /* <DEDUP_REMOVED lines=8> */
.L_x_1428:
        /* <DEDUP_REMOVED lines=102> */
.L_x_1427:
        /* <DEDUP_REMOVED lines=51> */
.L_x_1429:
[----:B------:R-:W-:-:S04]  /*4c150*/  ISETP.NE.U32.AND P0, PT, R28, R31, PT ;  /* 0x0000001f1c00720c */ /* 0x000fc80003f05070 */
        /* <DEDUP_REMOVED lines=16> */
.L_x_1432:
        /* <DEDUP_REMOVED lines=101> */
.L_x_1431:
        /* <DEDUP_REMOVED lines=50> */
.L_x_1433:
        /* <DEDUP_REMOVED lines=10> */
.L_x_1435:
        /* <DEDUP_REMOVED lines=102> */
.L_x_1434:
        /* <DEDUP_REMOVED lines=51> */
.L_x_1436:
[----:B------:R-:W-:-:S04]  /*4d600*/  ISETP.GE.U32.AND P0, PT, R14, R17, PT ;  /* 0x000000110e00720c */ /* 0x000fc80003f06070 */
[----:B------:R-:W-:-:S13]  /*4d610*/  ISETP.GE.U32.AND.EX P0, PT, R2, R21, PT, P0 ;  /* 0x000000150200720c */ /* 0x000fda0003f06100 */
[----:B------:R-:W-:Y:S05]  /*4d620*/  @!P0 BRA `(.L_x_1437) ;  /* 0x0000000000888947 */ /* 0x000fea0003800000 */
[----:B------:R-:W-:Y:S02]  /*4d630*/  IMAD.MOV.U32 R2, RZ, RZ, R12 ;  /* 0x000000ffff027224 */ /* 0x000fe400078e000c */
[----:B------:R-:W-:Y:S01]  /*4d640*/  IMAD.MOV.U32 R3, RZ, RZ, R13 ;  /* 0x000000ffff037224 */ /* 0x000fe200078e000d */
[----:B------:R-:W-:Y:S06]  /*4d650*/  BRA `(.L_x_1438) ;  /* 0x0000003c00c47947 */ /* 0x000fec0003800000 */
.L_x_1430:
[----:B------:R-:W0:Y:S01]  /*4d660*/  LDCU UR4, c[0x0][0x3c8] ;  /* 0x00007900ff0477ac */ /* 0x000e220008000800 */
[----:B------:R-:W-:Y:S01]  /*4d670*/  MOV R2, R12 ;  /* 0x0000000c00027202 */ /* 0x000fe20000000f00 */
[----:B------:R-:W-:Y:S01]  /*4d680*/  IMAD.MOV.U32 R3, RZ, RZ, R13 ;  /* 0x000000ffff037224 */ /* 0x000fe200078e000d */
[----:B0-----:R-:W-:-:S09]  /*4d690*/  UISETP.NE.AND UP2, UPT, UR4, URZ, UPT ;  /* 0x000000ff0400728c */ /* 0x001fd2000bf45270 */
[----:B------:R-:W-:Y:S05]  /*4d6a0*/  BRA.U !UP2, `(.L_x_1438) ;  /* 0x0000003d0ab07547 */ /* 0x000fea000b800000 */
[----:B------:R-:W-:Y:S02]  /*4d6b0*/  HFMA2 R20, -RZ, RZ, 0, 0 ;  /* 0x00000000ff147431 */ /* 0x000fe400000001ff */
[----:B------:R-:W-:-:S07]  /*4d6c0*/  IMAD.MOV.U32 R17, RZ, RZ, RZ ;  /* 0x000000ffff117224 */ /* 0x000fce00078e00ff */
.L_x_1439:
        /* <DEDUP_REMOVED lines=24> */
.L_x_1437:
[----:B------:R-:W-:Y:S01]  /*4d850*/  MOV R2, R6 ;  /* 0x0000000600027202 */ /* 0x000fe20000000f00 */
[----:B------:R-:W-:Y:S01]  /*4d860*/  IMAD.MOV.U32 R3, RZ, RZ, R7 ;  /* 0x000000ffff037224 */ /* 0x000fe200078e0007 */
[----:B------:R-:W-:Y:S01]  /*4d870*/  MOV R7, R13 ;  /* 0x0000000d00077202 */ /* 0x000fe20000000f00 */
[----:B------:R-:W-:Y:S01]  /*4d880*/  IMAD.MOV.U32 R6, RZ, RZ, R12 ;  /* 0x000000ffff067224 */ /* 0x000fe200078e000c */
[----:B------:R-:W-:Y:S06]  /*4d890*/  BRA `(.L_x_1438) ;  /* 0x0000003c00347947 */ /* 0x000fec0003800000 */
.L_x_964:
[----:B------:R-:W-:Y:S01]  /*4d8a0*/  UISETP.NE.AND UP0, UPT, UR11, URZ, UPT ;  /* 0x000000ff0b00728c */ /* 0x000fe2000bf05270 */
[----:B0-----:R-:W-:Y:S01]  /*4d8b0*/  IMAD.MOV.U32 R4, RZ, RZ, R28 ;  /* 0x000000ffff047224 */ /* 0x001fe200078e001c */
[----:B------:R-:W-:Y:S01]  /*4d8c0*/  MOV R17, R6 ;  /* 0x0000000600117202 */ /* 0x000fe20000000f00 */
[----:B------:R-:W-:Y:S02]  /*4d8d0*/  IMAD.MOV.U32 R5, RZ, RZ, R29 ;  /* 0x000000ffff057224 */ /* 0x000fe400078e001d */
[----:B------:R-:W-:-:S04]  /*4d8e0*/  IMAD.MOV.U32 R16, RZ, RZ, R7 ;  /* 0x000000ffff107224 */ /* 0x000fc800078e0007 */
[----:B------:R-:W-:Y:S05]  /*4d8f0*/  BRA.U !UP0, `(.L_x_1440) ;  /* 0x0000000908107547 */ /* 0x000fea000b800000 */
[----:B------:R-:W-:Y:S01]  /*4d900*/  BSSY.RECONVERGENT B1, `(.L_x_1441) ;  /* 0x000001d000017945 */ /* 0x000fe20003800200 */
[----:B------:R-:W-:Y:S01]  /*4d910*/  CS2R R20, SRZ ;  /* 0x0000000000147805 */ /* 0x000fe2000001ff00 */
[----:B------:R-:W0:Y:S06]  /*4d920*/  LDCU UR4, c[0x0][0x3c8] ;  /* 0x00007900ff0477ac */ /* 0x000e2c0008000800 */
.L_x_1443:
[C---:B------:R-:W-:Y:S01]  /*4d930*/  IMAD.SHL.U32 R13, R20.reuse, 0x8, RZ ;  /* 0x00000008140d7824 */ /* 0x040fe200078e00ff */
[----:B------:R-:W-:-:S04]  /*4d940*/  SHF.L.U64.HI R14, R20, 0x3, R21 ;  /* 0x00000003140e7819 */ /* 0x000fc80000010215 */
[C---:B------:R-:W-:Y:S02]  /*4d950*/  IADD3 R12, P1, PT, R13.reuse, R26, RZ ;  /* 0x0000001a0d0c7210 */ /* 0x040fe40007f3e0ff */
[----:B------:R-:W-:-:S03]  /*4d960*/  IADD3 R4, P0, PT, R13, R24, RZ ;  /* 0x000000180d047210 */ /* 0x000fc60007f1e0ff */
[C---:B------:R-:W-:Y:S01]  /*4d970*/  IMAD.X R13, R14.reuse, 0x1, R27, P1 ;  /* 0x000000010e0d7824 */ /* 0x040fe200008e061b */
[----:B------:R-:W-:-:S05]  /*4d980*/  IADD3.X R5, PT, PT, R14, R25, RZ, P0, !PT ;  /* 0x000000190e057210 */ /* 0x000fca00007fe4ff */
[----:B------:R-:W2:Y:S04]  /*4d990*/  LD.E.64 R12, desc[UR8][R12.64] ;  /* 0x000000080c0c7980 */ /* 0x000ea8000c101b00 */
[----:B------:R-:W2:Y:S01]  /*4d9a0*/  LD.E.64 R4, desc[UR8][R4.64] ;  /* 0x0000000804047980 */ /* 0x000ea2000c101b00 */
[----:B------:R-:W-:Y:S01]  /*4d9b0*/  IMAD.MOV.U32 R16, RZ, RZ, R26 ;  /* 0x000000ffff107224 */ /* 0x000fe200078e001a */
[----:B------:R-:W-:Y:S01]  /*4d9c0*/  MOV R17, R27 ;  /* 0x0000001b00117202 */ /* 0x000fe20000000f00 */
[----:B------:R-:W-:Y:S02]  /*4d9d0*/  IMAD.MOV.U32 R14, RZ, RZ, R24 ;  /* 0x000000ffff0e7224 */ /* 0x000fe400078e0018 */
[----:B------:R-:W-:Y:S01]  /*4d9e0*/  IMAD.MOV.U32 R15, RZ, RZ, R25 ;  /* 0x000000ffff0f7224 */ /* 0x000fe200078e0019 */
[----:B--2---:R-:W-:-:S04]  /*4d9f0*/  ISETP.GE.U32.AND P0, PT, R4, R12, PT ;  /* 0x0000000c0400720c */ /* 0x004fc80003f06070 */
[----:B------:R-:W-:-:S13]  /*4da00*/  ISETP.GE.U32.AND.EX P0, PT, R5, R13, PT, P0 ;  /* 0x0000000d0500720c */ /* 0x000fda0003f06100 */
[----:B------:R-:W-:Y:S05]  /*4da10*/  @!P0 BRA `(.L_x_1442) ;  /* 0x00000000002c8947 */ /* 0x000fea0003800000 */
[----:B------:R-:W-:Y:S01]  /*4da20*/  IADD3 R20, P1, PT, R20, 0x1, RZ ;  /* 0x0000000114147810 */ /* 0x000fe20007f3e0ff */
[----:B------:R-:W-:Y:S01]  /*4da30*/  IMAD.MOV.U32 R16, RZ, RZ, R24 ;  /* 0x000000ffff107224 */ /* 0x000fe200078e0018 */
[----:B------:R-:W-:Y:S01]  /*4da40*/  ISETP.GT.U32.AND P0, PT, R4, R12, PT ;  /* 0x0000000c0400720c */ /* 0x000fe20003f04070 */
[----:B------:R-:W-:Y:S01]  /*4da50*/  IMAD.MOV.U32 R17, RZ, RZ, R25 ;  /* 0x000000ffff117224 */ /* 0x000fe200078e0019 */
[----:B------:R-:W-:Y:S01]  /*4da60*/  IADD3.X R21, PT, PT, RZ, R21, RZ, P1, !PT ;  /* 0x00000015ff157210 */ /* 0x000fe20000ffe4ff */
[----:B------:R-:W-:Y:S01]  /*4da70*/  IMAD.MOV.U32 R15, RZ, RZ, R27 ;  /* 0x000000ffff0f7224 */ /* 0x000fe200078e001b */
[----:B0-----:R-:W-:Y:S02]  /*4da80*/  ISETP.GE.U32.AND P1, PT, R20, UR4, PT ;  /* 0x0000000414007c0c */ /* 0x001fe4000bf26070 */
[----:B------:R-:W-:Y:S02]  /*4da90*/  ISETP.GT.U32.AND.EX P2, PT, R5, R13, PT, P0 ;  /* 0x0000000d0500720c */ /* 0x000fe40003f44100 */
[----:B------:R-:W-:-:S02]  /*4daa0*/  ISETP.GE.U32.AND.EX P0, PT, R21, UR10, PT, P1 ;  /* 0x0000000a15007c0c */ /* 0x000fc4000bf06110 */
[----:B------:R-:W-:-:S11]  /*4dab0*/  MOV R14, R26 ;  /* 0x0000001a000e7202 */ /* 0x000fd60000000f00 */
[----:B------:R-:W-:Y:S05]  /*4dac0*/  @!P0 BRA !P2, `(.L_x_1443) ;  /* 0xfffffffc00988947 */ /* 0x000fea000503ffff */
.L_x_1442:
[----:B0-----:R-:W-:Y:S05]  /*4dad0*/  BSYNC.RECONVERGENT B1 ;  /* 0x0000000000017941 */ /* 0x001fea0003800200 */
.L_x_1441:
[----:B------:R-:W-:Y:S01]  /*4dae0*/  BSSY.RECONVERGENT B1, `(.L_x_1444) ;  /* 0x0000021000017945 */ /* 0x000fe20003800200 */
[----:B------:R-:W-:Y:S01]  /*4daf0*/  CS2R R20, SRZ ;  /* 0x0000000000147805 */ /* 0x000fe2000001ff00 */
[----:B------:R-:W-:Y:S01]  /*4db00*/  IMAD.MOV.U32 R26, RZ, RZ, R14 ;  /* 0x000000ffff1a7224 */ /* 0x000fe200078e000e */
[----:B------:R-:W-:Y:S01]  /*4db10*/  MOV R27, R15 ;  /* 0x0000000f001b7202 */ /* 0x000fe20000000f00 */
[----:B------:R-:W-:Y:S01]  /*4db20*/  IMAD.MOV.U32 R24, RZ, RZ, R16 ;  /* 0x000000ffff187224 */ /* 0x000fe200078e0010 */
[----:B------:R-:W0:Y:S01]  /*4db30*/  LDCU UR4, c[0x0][0x3c8] ;  /* 0x00007900ff0477ac */ /* 0x000e220008000800 */
[----:B------:R-:W-:-:S07]  /*4db40*/  IMAD.MOV.U32 R25, RZ, RZ, R17 ;  /* 0x000000ffff197224 */ /* 0x000fce00078e0011 */
.L_x_1446:
[C---:B------:R-:W-:Y:S02]  /*4db50*/  SHF.L.U32 R13, R20.reuse, 0x3, RZ ;  /* 0x00000003140d7819 */ /* 0x040fe400000006ff */
[----:B------:R-:W-:Y:S02]  /*4db60*/  SHF.L.U64.HI R14, R20, 0x3, R21 ;  /* 0x00000003140e7819 */ /* 0x000fe40000010215 */
[C---:B------:R-:W-:Y:S02]  /*4db70*/  IADD3 R4, P0, PT, R13.reuse, R18, RZ ;  /* 0x000000120d047210 */ /* 0x040fe40007f1e0ff */
[----:B------:R-:W-:-:S03]  /*4db80*/  IADD3 R12, P1, PT, R13, R22, RZ ;  /* 0x000000160d0c7210 */ /* 0x000fc60007f3e0ff */
[C---:B------:R-:W-:Y:S02]  /*4db90*/  IMAD.X R5, R14.reuse, 0x1, R19, P0 ;  /* 0x000000010e057824 */ /* 0x040fe400000e0613 */
[----:B------:R-:W-:-:S04]  /*4dba0*/  IMAD.X R13, R14, 0x1, R23, P1 ;  /* 0x000000010e0d7824 */ /* 0x000fc800008e0617 */
[----:B------:R-:W2:Y:S04]  /*4dbb0*/  LD.E.64 R4, desc[UR8][R4.64] ;  /* 0x0000000804047980 */ /* 0x000ea8000c101b00 */
[----:B------:R-:W2:Y:S01]  /*4dbc0*/  LD.E.64 R12, desc[UR8][R12.64] ;  /* 0x000000080c0c7980 */ /* 0x000ea2000c101b00 */
[----:B------:R-:W-:Y:S01]  /*4dbd0*/  MOV R16, R22 ;  /* 0x0000001600107202 */ /* 0x000fe20000000f00 */
[----:B------:R-:W-:Y:S01]  /*4dbe0*/  IMAD.MOV.U32 R17, RZ, RZ, R23 ;  /* 0x000000ffff117224 */ /* 0x000fe200078e0017 */
[----:B------:R-:W-:Y:S01]  /*4dbf0*/  MOV R15, R19 ;  /* 0x00000013000f7202 */ /* 0x000fe20000000f00 */
        /* <DEDUP_REMOVED lines=8> */
[----:B------:R-:W-:Y:S01]  /*4dc80*/  MOV R17, R19 ;  /* 0x0000001300117202 */ /* 0x000fe20000000f00 */
[----:B------:R-:W-:Y:S01]  /*4dc90*/  IMAD.X R21, RZ, RZ, R21, P1 ;  /* 0x000000ffff157224 */ /* 0x000fe200008e0615 */
[----:B0-----:R-:W-:Y:S01]  /*4dca0*/  ISETP.GE.U32.AND P1, PT, R20, UR4, PT ;  /* 0x0000000414007c0c */ /* 0x001fe2000bf26070 */
[----:B------:R-:W-:Y:S01]  /*4dcb0*/  IMAD.MOV.U32 R15, RZ, RZ, R23 ;  /* 0x000000ffff0f7224 */ /* 0x000fe200078e0017 */
[----:B------:R-:W-:Y:S02]  /*4dcc0*/  ISETP.GT.U32.AND.EX P2, PT, R5, R13, PT, P0 ;  /* 0x0000000d0500720c */ /* 0x000fe40003f44100 */
[----:B------:R-:W-:-:S13]  /*4dcd0*/  ISETP.GE.U32.AND.EX P0, PT, R21, UR10, PT, P1 ;  /* 0x0000000a15007c0c */ /* 0x000fda000bf06110 */
[----:B------:R-:W-:Y:S05]  /*4dce0*/  @!P0 BRA !P2, `(.L_x_1446) ;  /* 0xfffffffc00988947 */ /* 0x000fea000503ffff */
.L_x_1445:
[----:B0-----:R-:W-:Y:S05]  /*4dcf0*/  BSYNC.RECONVERGENT B1 ;  /* 0x0000000000017941 */ /* 0x001fea0003800200 */
.L_x_1444:
[----:B------:R-:W-:Y:S01]  /*4dd00*/  BSSY.RECONVERGENT B1, `(.L_x_1447) ;  /* 0x0000021000017945 */ /* 0x000fe20003800200 */
[----:B------:R-:W-:Y:S02]  /*4dd10*/  CS2R R20, SRZ ;  /* 0x0000000000147805 */ /* 0x000fe4000001ff00 */
[----:B------:R-:W-:Y:S01]  /*4dd20*/  MOV R22, R14 ;  /* 0x0000000e00167202 */ /* 0x000fe20000000f00 */
[----:B------:R-:W-:Y:S01]  /*4dd30*/  IMAD.MOV.U32 R23, RZ, RZ, R15 ;  /* 0x000000ffff177224 */ /* 0x000fe200078e000f */
[----:B------:R-:W-:Y:S01]  /*4dd40*/  MOV R19, R17 ;  /* 0x0000001100137202 */ /* 0x000fe20000000f00 */
[----:B------:R-:W-:Y:S01]  /*4dd50*/  IMAD.MOV.U32 R18, RZ, RZ, R16 ;  /* 0x000000ffff127224 */ /* 0x000fe200078e0010 */
[----:B------:R-:W0:Y:S06]  /*4dd60*/  LDCU UR4, c[0x0][0x3c8] ;  /* 0x00007900ff0477ac */ /* 0x000e2c0008000800 */
.L_x_1449:
        /* <DEDUP_REMOVED lines=21> */
[----:B0-----:R-:W-:Y:S02]  /*4dec0*/  ISETP.GE.U32.AND P1, PT, R20, UR4, PT ;  /* 0x0000000414007c0c */ /* 0x001fe4000bf26070 */
[----:B------:R-:W-:Y:S02]  /*4ded0*/  ISETP.GT.U32.AND.EX P2, PT, R5, R13, PT, P0 ;  /* 0x0000000d0500720c */ /* 0x000fe40003f44100 */
[----:B------:R-:W-:-:S02]  /*4dee0*/  ISETP.GE.U32.AND.EX P0, PT, R21, UR10, PT, P1 ;  /* 0x0000000a15007c0c */ /* 0x000fc4000bf06110 */
[----:B------:R-:W-:-:S11]  /*4def0*/  MOV R15, R11 ;  /* 0x0000000b000f7202 */ /* 0x000fd60000000f00 */
[----:B------:R-:W-:Y:S05]  /*4df00*/  @!P0 BRA !P2, `(.L_x_1449) ;  /* 0xfffffffc00988947 */ /* 0x000fea000503ffff */
.L_x_1448:
[----:B0-----:R-:W-:Y:S05]  /*4df10*/  BSYNC.RECONVERGENT B1 ;  /* 0x0000000000017941 */ /* 0x001fea0003800200 */
.L_x_1447:
[----:B------:R-:W-:Y:S01]  /*4df20*/  BSSY.RECONVERGENT B1, `(.L_x_1440) ;  /* 0x0000021000017945 */ /* 0x000fe20003800200 */
[----:B------:R-:W-:Y:S01]  /*4df30*/  CS2R R20, SRZ ;  /* 0x0000000000147805 */ /* 0x000fe2000001ff00 */
[----:B------:R-:W-:Y:S01]  /*4df40*/  IMAD.MOV.U32 R10, RZ, RZ, R14 ;  /* 0x000000ffff0a7224 */ /* 0x000fe200078e000e */
[----:B------:R-:W-:Y:S01]  /*4df50*/  MOV R2, R16 ;  /* 0x0000001000027202 */ /* 0x000fe20000000f00 */
[----:B------:R-:W-:Y:S01]  /*4df60*/  IMAD.MOV.U32 R11, RZ, RZ, R15 ;  /* 0x000000ffff0b7224 */ /* 0x000fe200078e000f */
[----:B------:R-:W0:Y:S01]  /*4df70*/  LDCU UR4, c[0x0][0x3c8] ;  /* 0x00007900ff0477ac */ /* 0x000e220008000800 */
[----:B------:R-:W-:-:S07]  /*4df80*/  IMAD.MOV.U32 R3, RZ, RZ, R17 ;  /* 0x000000ffff037224 */ /* 0x000fce00078e0011 */
.L_x_1451:
[C---:B------:R-:W-:Y:S01]  /*4df90*/  IMAD.SHL.U32 R15, R20.reuse, 0x8, RZ ;  /* 0x00000008140f7824 */ /* 0x040fe200078e00ff */
[----:B------:R-:W-:-:S04]  /*4dfa0*/  SHF.L.U64.HI R4, R20, 0x3, R21 ;  /* 0x0000000314047819 */ /* 0x000fc80000010215 */
[----:B------:R-:W-:Y:S02]  /*4dfb0*/  IADD3 R14, P1, PT, R15, R6, RZ ;  /* 0x000000060f0e7210 */ /* 0x000fe40007f3e0ff */
[----:B------:R-:W-:-:S03]  /*4dfc0*/  IADD3 R12, P0, PT, R28, R15, RZ ;  /* 0x0000000f1c0c7210 */ /* 0x000fc60007f1e0ff */
[----:B------:R-:W-:Y:S01]  /*4dfd0*/  IMAD.X R15, R4, 0x1, R7, P1 ;  /* 0x00000001040f7824 */ /* 0x000fe200008e0607 */
        /* <DEDUP_REMOVED lines=21> */
.L_x_1450:
[----:B0-----:R-:W-:Y:S05]  /*4e130*/  BSYNC.RECONVERGENT B1 ;  /* 0x0000000000017941 */ /* 0x001fea0003800200 */
.L_x_1440:
[----:B------:R-:W0:Y:S01]  /*4e140*/  LDCU UR4, c[0x0][0x3c8] ;  /* 0x00007900ff0477ac */ /* 0x000e220008000800 */
[----:B------:R-:W-:Y:S01]  /*4e150*/  IMAD.MOV.U32 R14, RZ, RZ, R17 ;  /* 0x000000ffff0e7224 */ /* 0x000fe200078e0011 */
[----:B------:R-:W-:Y:S01]  /*4e160*/  MOV R15, R16 ;  /* 0x00000010000f7202 */ /* 0x000fe20000000f00 */
[----:B------:R-:W-:Y:S02]  /*4e170*/  IMAD.MOV.U32 R12, RZ, RZ, R2 ;  /* 0x000000ffff0c7224 */ /* 0x000fe400078e0002 */
[----:B------:R-:W-:Y:S01]  /*4e180*/  IMAD.MOV.U32 R13, RZ, RZ, R3 ;  /* 0x000000ffff0d7224 */ /* 0x000fe200078e0003 */
[----:B0-----:R-:W-:-:S09]  /*4e190*/  UISETP.NE.AND UP0, UPT, UR4, URZ, UPT ;  /* 0x000000ff0400728c */ /* 0x001fd2000bf05270 */
[----:B------:R-:W-:Y:S05]  /*4e1a0*/  BRA.U !UP0, `(.L_x_1452) ;  /* 0x0000000508887547 */ /* 0x000fea000b800000 */
[----:B------:R-:W-:Y:S01]  /*4e1b0*/  BSSY.RECONVERGENT B1, `(.L_x_1453) ;  /* 0x000001d000017945 */ /* 0x000fe20003800200 */
[----:B------:R-:W-:Y:S01]  /*4e1c0*/  CS2R R28, SRZ ;  /* 0x00000000001c7805 */ /* 0x000fe2000001ff00 */
[----:B------:R-:W0:Y:S06]  /*4e1d0*/  LDCU UR4, c[0x0][0x3c8] ;  /* 0x00007900ff0477ac */ /* 0x000e2c0008000800 */
.L_x_1455:
        /* <DEDUP_REMOVED lines=26> */
.L_x_1454:
[----:B0-----:R-:W-:Y:S05]  /*4e380*/  BSYNC.RECONVERGENT B1 ;  /* 0x0000000000017941 */ /* 0x001fea0003800200 */
.L_x_1453:
[----:B------:R-:W-:Y:S01]  /*4e390*/  BSSY.RECONVERGENT B1, `(.L_x_1456) ;  /* 0x0000021000017945 */ /* 0x000fe20003800200 */
[----:B------:R-:W-:Y:S02]  /*4e3a0*/  CS2R R28, SRZ ;  /* 0x00000000001c7805 */ /* 0x000fe4000001ff00 */
[----:B------:R-:W-:Y:S01]  /*4e3b0*/  MOV R24, R14 ;  /* 0x0000000e00187202 */ /* 0x000fe20000000f00 */
[----:B------:R-:W-:Y:S01]  /*4e3c0*/  IMAD.MOV.U32 R25, RZ, RZ, R15 ;  /* 0x000000ffff197224 */ /* 0x000fe200078e000f */
[----:B------:R-:W-:Y:S01]  /*4e3d0*/  MOV R23, R21 ;  /* 0x0000001500177202 */ /* 0x000fe20000000f00 */
[----:B------:R-:W-:Y:S01]  /*4e3e0*/  IMAD.MOV.U32 R22, RZ, RZ, R20 ;  /* 0x000000ffff167224 */ /* 0x000fe200078e0014 */
[----:B------:R-:W0:Y:S06]  /*4e3f0*/  LDCU UR4, c[0x0][0x3c8] ;  /* 0x00007900ff0477ac */ /* 0x000e2c0008000800 */
.L_x_1458:
        /* <DEDUP_REMOVED lines=26> */
.L_x_1457:
[----:B0-----:R-:W-:Y:S05]  /*4e5a0*/  BSYNC.RECONVERGENT B1 ;  /* 0x0000000000017941 */ /* 0x001fea0003800200 */
.L_x_1456:
[----:B------:R-:W-:Y:S01]  /*4e5b0*/  BSSY.RECONVERGENT B1, `(.L_x_1452) ;  /* 0x0000021000017945 */ /* 0x000fe20003800200 */
[----:B------:R-:W-:Y:S01]  /*4e5c0*/  CS2R R28, SRZ ;  /* 0x00000000001c7805 */ /* 0x000fe2000001ff00 */
[----:B------:R-:W-:Y:S01]  /*4e5d0*/  IMAD.MOV.U32 R18, RZ, RZ, R14 ;  /* 0x000000ffff127224 */ /* 0x000fe200078e000e */
[----:B------:R-:W-:Y:S01]  /*4e5e0*/  MOV R10, R20 ;  /* 0x00000014000a7202 */ /* 0x000fe20000000f00 */
[----:B------:R-:W-:Y:S01]  /*4e5f0*/  IMAD.MOV.U32 R19, RZ, RZ, R15 ;  /* 0x000000ffff137224 */ /* 0x000fe200078e000f */
[----:B------:R-:W0:Y:S01]  /*4e600*/  LDCU UR4, c[0x0][0x3c8] ;  /* 0x00007900ff0477ac */ /* 0x000e220008000800 */
[----:B------:R-:W-:-:S07]  /*4e610*/  IMAD.MOV.U32 R11, RZ, RZ, R21 ;  /* 0x000000ffff0b7224 */ /* 0x000fce00078e0015 */
.L_x_1460:
[C---:B------:R-:W-:Y:S01]  /*4e620*/  IMAD.SHL.U32 R20, R28.reuse, 0x8, RZ ;  /* 0x000000081c147824 */ /* 0x040fe200078e00ff */
[----:B------:R-:W-:-:S04]  /*4e630*/  SHF.L.U64.HI R12, R28, 0x3, R29 ;  /* 0x000000031c0c7819 */ /* 0x000fc8000001021d */
[-C--:B------:R-:W-:Y:S02]  /*4e640*/  IADD3 R6, P0, PT, R17, R20.reuse, RZ ;  /* 0x0000001411067210 */ /* 0x080fe40007f1e0ff */
[----:B------:R-:W-:Y:S02]  /*4e650*/  IADD3 R20, P1, PT, R2, R20, RZ ;  /* 0x0000001402147210 */ /* 0x000fe40007f3e0ff */
[----:B------:R-:W-:-:S03]  /*4e660*/  IADD3.X R7, PT, PT, R16, R12, RZ, P0, !PT ;  /* 0x0000000c10077210 */ /* 0x000fc600007fe4ff */
[----:B------:R-:W-:-:S03]  /*4e670*/  IMAD.X R21, R3, 0x1, R12, P1 ;  /* 0x0000000103157824 */ /* 0x000fc600008e060c */
        /* <DEDUP_REMOVED lines=20> */
.L_x_1459:
[----:B0-----:R-:W-:Y:S05]  /*4e7c0*/  BSYNC.RECONVERGENT B1 ;  /* 0x0000000000017941 */ /* 0x001fea0003800200 */
.L_x_1452:
        /* <DEDUP_REMOVED lines=10> */
.L_x_1464:
        /* <DEDUP_REMOVED lines=26> */
.L_x_1463:
[----:B0-----:R-:W-:Y:S05]  /*4ea10*/  BSYNC.RECONVERGENT B1 ;  /* 0x0000000000017941 */ /* 0x001fea0003800200 */
.L_x_1462:
[----:B------:R-:W-:Y:S01]  /*4ea20*/  BSSY.RECONVERGENT B1, `(.L_x_1465) ;  /* 0x0000021000017945 */ /* 0x000fe20003800200 */
[----:B------:R-:W-:Y:S02]  /*4ea30*/  CS2R R28, SRZ ;  /* 0x00000000001c7805 */ /* 0x000fe4000001ff00 */
[----:B------:R-:W-:Y:S01]  /*4ea40*/  MOV R26, R16 ;  /* 0x00000010001a7202 */ /* 0x000fe20000000f00 */
[----:B------:R-:W-:Y:S01]  /*4ea50*/  IMAD.MOV.U32 R27, RZ, RZ, R17 ;  /* 0x000000ffff1b7224 */ /* 0x000fe200078e0011 */
[----:B------:R-:W-:Y:S01]  /*4ea60*/  MOV R25, R21 ;  /* 0x0000001500197202 */ /* 0x000fe20000000f00 */
[----:B------:R-:W-:Y:S01]  /*4ea70*/  IMAD.MOV.U32 R24, RZ, RZ, R20 ;  /* 0x000000ffff187224 */ /* 0x000fe200078e0014 */
[----:B------:R-:W0:Y:S06]  /*4ea80*/  LDCU UR4, c[0x0][0x3c8] ;  /* 0x00007900ff0477ac */ /* 0x000e2c0008000800 */
.L_x_1467:
        /* <DEDUP_REMOVED lines=26> */
.L_x_1466:
[----:B0-----:R-:W-:Y:S05]  /*4ec30*/  BSYNC.RECONVERGENT B1 ;  /* 0x0000000000017941 */ /* 0x001fea0003800200 */
.L_x_1465:
[----:B------:R-:W-:Y:S01]  /*4ec40*/  BSSY.RECONVERGENT B1, `(.L_x_1468) ;  /* 0x0000021000017945 */ /* 0x000fe20003800200 */
[----:B------:R-:W-:Y:S01]  /*4ec50*/  CS2R R28, SRZ ;  /* 0x00000000001c7805 */ /* 0x000fe2000001ff00 */
[----:B------:R-:W-:Y:S01]  /*4ec60*/  IMAD.MOV.U32 R22, RZ, RZ, R16 ;  /* 0x000000ffff167224 */ /* 0x000fe200078e0010 */
[----:B------:R-:W-:Y:S01]  /*4ec70*/  MOV R18, R20 ;  /* 0x0000001400127202 */ /* 0x000fe20000000f00 */
[----:B------:R-:W-:Y:S01]  /*4ec80*/  IMAD.MOV.U32 R23, RZ, RZ, R17 ;  /* 0x000000ffff177224 */ /* 0x000fe200078e0011 */
[----:B------:R-:W0:Y:S01]  /*4ec90*/  LDCU UR4, c[0x0][0x3c8] ;  /* 0x00007900ff0477ac */ /* 0x000e220008000800 */
[----:B------:R-:W-:-:S07]  /*4eca0*/  IMAD.MOV.U32 R19, RZ, RZ, R21 ;  /* 0x000000ffff137224 */ /* 0x000fce00078e0015 */
.L_x_1470:
        /* <DEDUP_REMOVED lines=26> */
.L_x_1469:
[----:B0-----:R-:W-:Y:S05]  /*4ee50*/  BSYNC.RECONVERGENT B1 ;  /* 0x0000000000017941 */ /* 0x001fea0003800200 */
.L_x_1468:
[----:B------:R-:W-:Y:S01]  /*4ee60*/  BSSY.RECONVERGENT B1, `(.L_x_1461) ;  /* 0x0000021000017945 */ /* 0x000fe20003800200 */
[----:B------:R-:W-:Y:S01]  /*4ee70*/  IMAD.MOV.U32 R12, RZ, RZ, R20 ;  /* 0x000000ffff0c7224 */ /* 0x000fe200078e0014 */
[----:B------:R-:W-:Y:S02]  /*4ee80*/  MOV R13, R21 ;  /* 0x00000015000d7202 */ /* 0x000fe40000000f00 */
[----:B------:R-:W-:Y:S01]  /*4ee90*/  CS2R R28, SRZ ;  /* 0x00000000001c7805 */ /* 0x000fe2000001ff00 */
[----:B------:R-:W-:Y:S01]  /*4eea0*/  IMAD.MOV.U32 R10, RZ, RZ, R16 ;  /* 0x000000ffff0a7224 */ /* 0x000fe200078e0010 */
[----:B------:R-:W0:Y:S01]  /*4eeb0*/  LDCU UR4, c[0x0][0x3c8] ;  /* 0x00007900ff0477ac */ /* 0x000e220008000800 */
[----:B------:R-:W-:-:S07]  /*4eec0*/  IMAD.MOV.U32 R11, RZ, RZ, R17 ;  /* 0x000000ffff0b7224 */ /* 0x000fce00078e0011 */
.L_x_1472:
        /* <DEDUP_REMOVED lines=26> */
.L_x_1471:
[----:B0-----:R-:W-:Y:S05]  /*4f070*/  BSYNC.RECONVERGENT B1 ;  /* 0x0000000000017941 */ /* 0x001fea0003800200 */
.L_x_1461:
[----:B------:R-:W0:Y:S01]  /*4f080*/  LDCU UR4, c[0x0][0x3c8] ;  /* 0x00007900ff0477ac */ /* 0x000e220008000800 */
[----:B------:R-:W-:Y:S01]  /*4f090*/  MOV R14, R2 ;  /* 0x00000002000e7202 */ /* 0x000fe20000000f00 */
[----:B------:R-:W-:Y:S01]  /*4f0a0*/  IMAD.MOV.U32 R15, RZ, RZ, R3 ;  /* 0x000000ffff0f7224 */ /* 0x000fe200078e0003 */
[----:B------:R-:W-:Y:S01]  /*4f0b0*/  MOV R4, R13 ;  /* 0x0000000d00047202 */ /* 0x000fe20000000f00 */
[----:B------:R-:W-:Y:S01]  /*4f0c0*/  IMAD.MOV.U32 R5, RZ, RZ, R12 ;  /* 0x000000ffff057224 */ /* 0x000fe200078e000c */
[----:B0-----:R-:W-:-:S09]  /*4f0d0*/  UISETP.NE.AND UP0, UPT, UR4, URZ, UPT ;  /* 0x000000ff0400728c */ /* 0x001fd2000bf05270 */
[----:B------:R-:W-:Y:S05]  /*4f0e0*/  BRA.U !UP0, `(.L_x_1473) ;  /* 0x0000000508887547 */ /* 0x000fea000b800000 */
[----:B------:R-:W-:Y:S01]  /*4f0f0*/  BSSY.RECONVERGENT B1, `(.L_x_1474) ;  /* 0x000001d000017945 */ /* 0x000fe20003800200 */
[----:B------:R-:W-:Y:S01]  /*4f100*/  CS2R R28, SRZ ;  /* 0x00000000001c7805 */ /* 0x000fe2000001ff00 */
[----:B------:R-:W0:Y:S06]  /*4f110*/  LDCU UR4, c[0x0][0x3c8] ;  /* 0x00007900ff0477ac */ /* 0x000e2c0008000800 */
.L_x_1476:
        /* <DEDUP_REMOVED lines=26> */
.L_x_1475:
[----:B0-----:R-:W-:Y:S05]  /*4f2c0*/  BSYNC.RECONVERGENT B1 ;  /* 0x0000000000017941 */ /* 0x001fea0003800200 */
.L_x_1474:
[----:B------:R-:W-:Y:S01]  /*4f2d0*/  BSSY.RECONVERGENT B1, `(.L_x_1477) ;  /* 0x0000021000017945 */ /* 0x000fe20003800200 */
[----:B------:R-:W-:Y:S01]  /*4f2e0*/  CS2R R28, SRZ ;  /* 0x00000000001c7805 */ /* 0x000fe2000001ff00 */
[----:B------:R-:W-:Y:S01]  /*4f2f0*/  IMAD.MOV.U32 R24, RZ, RZ, R16 ;  /* 0x000000ffff187224 */ /* 0x000fe200078e0010 */
[----:B------:R-:W-:Y:S01]  /*4f300*/  MOV R22, R20 ;  /* 0x0000001400167202 */ /* 0x000fe20000000f00 */
[----:B------:R-:W-:Y:S01]  /*4f310*/  IMAD.MOV.U32 R25, RZ, RZ, R17 ;  /* 0x000000ffff197224 */ /* 0x000fe200078e0011 */
[----:B------:R-:W0:Y:S01]  /*4f320*/  LDCU UR4, c[0x0][0x3c8] ;  /* 0x00007900ff0477ac */ /* 0x000e220008000800 */
[----:B------:R-:W-:-:S07]  /*4f330*/  IMAD.MOV.U32 R23, RZ, RZ, R21 ;  /* 0x000000ffff177224 */ /* 0x000fce00078e0015 */
.L_x_1479:
        /* <DEDUP_REMOVED lines=26> */
.L_x_1478:
[----:B0-----:R-:W-:Y:S05]  /*4f4e0*/  BSYNC.RECONVERGENT B1 ;  /* 0x0000000000017941 */ /* 0x001fea0003800200 */
.L_x_1477:
[----:B------:R-:W-:Y:S01]  /*4f4f0*/  BSSY.RECONVERGENT B1, `(.L_x_1473) ;  /* 0x0000021000017945 */ /* 0x000fe20003800200 */
[----:B------:R-:W-:Y:S01]  /*4f500*/  CS2R R28, SRZ ;  /* 0x00000000001c7805 */ /* 0x000fe2000001ff00 */
[----:B------:R-:W-:Y:S01]  /*4f510*/  IMAD.MOV.U32 R18, RZ, RZ, R16 ;  /* 0x000000ffff127224 */ /* 0x000fe200078e0010 */
[----:B------:R-:W-:Y:S01]  /*4f520*/  MOV R19, R17 ;  /* 0x0000001100137202 */ /* 0x000fe20000000f00 */
[----:B------:R-:W-:Y:S01]  /*4f530*/  IMAD.MOV.U32 R10, RZ, RZ, R20 ;  /* 0x000000ffff0a7224 */ /* 0x000fe200078e0014 */
[----:B------:R-:W0:Y:S01]  /*4f540*/  LDCU UR4, c[0x0][0x3c8] ;  /* 0x00007900ff0477ac */ /* 0x000e220008000800 */
[----:B------:R-:W-:-:S07]  /*4f550*/  IMAD.MOV.U32 R11, RZ, RZ, R21 ;  /* 0x000000ffff0b7224 */ /* 0x000fce00078e0015 */
.L_x_1481:
        /* <DEDUP_REMOVED lines=26> */
.L_x_1480:
[----:B0-----:R-:W-:Y:S05]  /*4f700*/  BSYNC.RECONVERGENT B1 ;  /* 0x0000000000017941 */ /* 0x001fea0003800200 */
.L_x_1473:
        /* <DEDUP_REMOVED lines=10> */
.L_x_1485:
        /* <DEDUP_REMOVED lines=26> */
.L_x_1484:
[----:B0-----:R-:W-:Y:S05]  /*4f950*/  BSYNC.RECONVERGENT B1 ;  /* 0x0000000000017941 */ /* 0x001fea0003800200 */
.L_x_1483:
[----:B------:R-:W-:Y:S01]  /*4f960*/  BSSY.RECONVERGENT B1, `(.L_x_1486) ;  /* 0x0000021000017945 */ /* 0x000fe20003800200 */
[----:B------:R-:W-:Y:S01]  /*4f970*/  CS2R R28, SRZ ;  /* 0x00000000001c7805 */ /* 0x000fe2000001ff00 */
[----:B------:R-:W-:Y:S01]  /*4f980*/  IMAD.MOV.U32 R26, RZ, RZ, R16 ;  /* 0x000000ffff1a7224 */ /* 0x000fe200078e0010 */
[----:B------:R-:W-:Y:S01]  /*4f990*/  MOV R24, R20 ;  /* 0x0000001400187202 */ /* 0x000fe20000000f00 */
[----:B------:R-:W-:Y:S01]  /*4f9a0*/  IMAD.MOV.U32 R27, RZ, RZ, R17 ;  /* 0x000000ffff1b7224 */ /* 0x000fe200078e0011 */
[----:B------:R-:W0:Y:S01]  /*4f9b0*/  LDCU UR4, c[0x0][0x3c8] ;  /* 0x00007900ff0477ac */ /* 0x000e220008000800 */
[----:B------:R-:W-:-:S07]  /*4f9c0*/  IMAD.MOV.U32 R25, RZ, RZ, R21 ;  /* 0x000000ffff197224 */ /* 0x000fce00078e0015 */
.L_x_1488:
        /* <DEDUP_REMOVED lines=26> */
.L_x_1487:
[----:B0-----:R-:W-:Y:S05]  /*4fb70*/  BSYNC.RECONVERGENT B1 ;  /* 0x0000000000017941 */ /* 0x001fea0003800200 */
.L_x_1486:
[----:B------:R-:W-:Y:S01]  /*4fb80*/  BSSY.RECONVERGENT B1, `(.L_x_1489) ;  /* 0x0000021000017945 */ /* 0x000fe20003800200 */
[----:B------:R-:W-:Y:S01]  /*4fb90*/  CS2R R28, SRZ ;  /* 0x00000000001c7805 */ /* 0x000fe2000001ff00 */
[----:B------:R-:W-:Y:S01]  /*4fba0*/  IMAD.MOV.U32 R22, RZ, RZ, R16 ;  /* 0x000000ffff167224 */ /* 0x000fe200078e0010 */
[----:B------:R-:W-:Y:S01]  /*4fbb0*/  MOV R23, R17 ;  /* 0x0000001100177202 */ /* 0x000fe20000000f00 */
[----:B------:R-:W-:Y:S01]  /*4fbc0*/  IMAD.MOV.U32 R18, RZ, RZ, R20 ;  /* 0x000000ffff127224 */ /* 0x000fe200078e0014 */
[----:B------:R-:W0:Y:S01]  /*4fbd0*/  LDCU UR4, c[0x0][0x3c8] ;  /* 0x00007900ff0477ac */ /* 0x000e220008000800 */
[----:B------:R-:W-:-:S07]  /*4fbe0*/  IMAD.MOV.U32 R19, RZ, RZ, R21 ;  /* 0x000000ffff137224 */ /* 0x000fce00078e0015 */
.L_x_1491:
        /* <DEDUP_REMOVED lines=26> */
.L_x_1490:
[----:B0-----:R-:W-:Y:S05]  /*4fd90*/  BSYNC.RECONVERGENT B1 ;  /* 0x0000000000017941 */ /* 0x001fea0003800200 */
.L_x_1489:
[----:B------:R-:W-:Y:S01]  /*4fda0*/  BSSY.RECONVERGENT B1, `(.L_x_1482) ;  /* 0x0000021000017945 */ /* 0x000fe20003800200 */
[----:B------:R-:W-:Y:S01]  /*4fdb0*/  MOV R5, R20 ;  /* 0x0000001400057202 */ /* 0x000fe20000000f00 */
[----:B------:R-:W-:Y:S01]  /*4fdc0*/  IMAD.MOV.U32 R4, RZ, RZ, R21 ;  /* 0x000000ffff047224 */ /* 0x000fe200078e0015 */
[----:B------:R-:W-:Y:S01]  /*4fdd0*/  CS2R R28, SRZ ;  /* 0x00000000001c7805 */ /* 0x000fe2000001ff00 */
[----:B------:R-:W-:Y:S01]  /*4fde0*/  IMAD.MOV.U32 R10, RZ, RZ, R16 ;  /* 0x000000ffff0a7224 */ /* 0x000fe200078e0010 */
[----:B------:R-:W-:Y:S01]  /*4fdf0*/  MOV R11, R17 ;  /* 0x00000011000b7202 */ /* 0x000fe20000000f00 */
[----:B------:R-:W0:Y:S06]  /*4fe00*/  LDCU UR4, c[0x0][0x3c8] ;  /* 0x00007900ff0477ac */ /* 0x000e2c0008000800 */
.L_x_1493:
        /* <DEDUP_REMOVED lines=26> */
.L_x_1492:
[----:B0-----:R-:W-:Y:S05]  /*4ffb0*/  BSYNC.RECONVERGENT B1 ;  /* 0x0000000000017941 */ /* 0x001fea0003800200 */
.L_x_1482:
        /* <DEDUP_REMOVED lines=10> */
.L_x_1497:
        /* <DEDUP_REMOVED lines=26> */
.L_x_1496:
[----:B0-----:R-:W-:Y:S05]  /*50200*/  BSYNC.RECONVERGENT B1 ;  /* 0x0000000000017941 */ /* 0x001fea0003800200 */
.L_x_1495:
[----:B------:R-:W-:Y:S01]  /*50210*/  BSSY.RECONVERGENT B1, `(.L_x_1498) ;  /* 0x0000021000017945 */ /* 0x000fe20003800200 */
[----:B------:R-:W-:Y:S01]  /*50220*/  CS2R R28, SRZ ;  /* 0x00000000001c7805 */ /* 0x000fe2000001ff00 */
[----:B------:R-:W-:Y:S01]  /*50230*/  IMAD.MOV.U32 R24, RZ, RZ, R14 ;  /* 0x000000ffff187224 */ /* 0x000fe200078e000e */
[----:B------:R-:W-:Y:S01]  /*50240*/  MOV R25, R15 ;  /* 0x0000000f00197202 */ /* 0x000fe20000000f00 */
[----:B------:R-:W-:Y:S01]  /*50250*/  IMAD.MOV.U32 R22, RZ, RZ, R20 ;  /* 0x000000ffff167224 */ /* 0x000fe200078e0014 */
[----:B------:R-:W0:Y:S01]  /*50260*/  LDCU UR4, c[0x0][0x3c8] ;  /* 0x00007900ff0477ac */ /* 0x000e220008000800 */
[----:B------:R-:W-:-:S07]  /*50270*/  IMAD.MOV.U32 R23, RZ, RZ, R21 ;  /* 0x000000ffff177224 */ /* 0x000fce00078e0015 */
.L_x_1500:
        /* <DEDUP_REMOVED lines=26> */
.L_x_1499:
[----:B0-----:R-:W-:Y:S05]  /*50420*/  BSYNC.RECONVERGENT B1 ;  /* 0x0000000000017941 */ /* 0x001fea0003800200 */
.L_x_1498:
[----:B------:R-:W-:Y:S01]  /*50430*/  BSSY.RECONVERGENT B1, `(.L_x_1494) ;  /* 0x0000021000017945 */ /* 0x000fe20003800200 */
[----:B------:R-:W-:Y:S02]  /*50440*/  CS2R R28, SRZ ;  /* 0x00000000001c7805 */ /* 0x000fe4000001ff00 */
[----:B------:R-:W-:Y:S01]  /*50450*/  MOV R18, R14 ;  /* 0x0000000e00127202 */ /* 0x000fe20000000f00 */
[----:B------:R-:W-:Y:S01]  /*50460*/  IMAD.MOV.U32 R19, RZ, RZ, R15 ;  /* 0x000000ffff137224 */ /* 0x000fe200078e000f */
[----:B------:R-:W-:Y:S01]  /*50470*/  MOV R11, R21 ;  /* 0x00000015000b7202 */ /* 0x000fe20000000f00 */
[----:B------:R-:W-:Y:S01]  /*50480*/  IMAD.MOV.U32 R10, RZ, RZ, R20 ;  /* 0x000000ffff0a7224 */ /* 0x000fe200078e0014 */
[----:B------:R-:W0:Y:S06]  /*50490*/  LDCU UR4, c[0x0][0x3c8] ;  /* 0x00007900ff0477ac */ /* 0x000e2c0008000800 */
.L_x_1502:
        /* <DEDUP_REMOVED lines=26> */
.L_x_1501:
[----:B0-----:R-:W-:Y:S05]  /*50640*/  BSYNC.RECONVERGENT B1 ;  /* 0x0000000000017941 */ /* 0x001fea0003800200 */
.L_x_1494:
        /* <DEDUP_REMOVED lines=10> */
.L_x_1506:
        /* <DEDUP_REMOVED lines=26> */
.L_x_1505:
[----:B0-----:R-:W-:Y:S05]  /*50890*/  BSYNC.RECONVERGENT B1 ;  /* 0x0000000000017941 */ /* 0x001fea0003800200 */
.L_x_1504:
[----:B------:R-:W-:Y:S01]  /*508a0*/  BSSY.RECONVERGENT B1, `(.L_x_1507) ;  /* 0x0000021000017945 */ /* 0x000fe20003800200 */
[----:B------:R-:W-:Y:S01]  /*508b0*/  CS2R R28, SRZ ;  /* 0x00000000001c7805 */ /* 0x000fe2000001ff00 */
[----:B------:R-:W-:Y:S01]  /*508c0*/  IMAD.MOV.U32 R26, RZ, RZ, R16 ;  /* 0x000000ffff1a7224 */ /* 0x000fe200078e0010 */
[----:B------:R-:W-:Y:S01]  /*508d0*/  MOV R27, R17 ;  /* 0x00000011001b7202 */ /* 0x000fe20000000f00 */
[----:B------:R-:W-:Y:S01]  /*508e0*/  IMAD.MOV.U32 R24, RZ, RZ, R20 ;  /* 0x000000ffff187224 */ /* 0x000fe200078e0014 */
[----:B------:R-:W0:Y:S01]  /*508f0*/  LDCU UR4, c[0x0][0x3c8] ;  /* 0x00007900ff0477ac */ /* 0x000e220008000800 */
[----:B------:R-:W-:-:S07]  /*50900*/  IMAD.MOV.U32 R25, RZ, RZ, R21 ;  /* 0x000000ffff197224 */ /* 0x000fce00078e0015 */
.L_x_1509:
        /* <DEDUP_REMOVED lines=26> */
.L_x_1508:
[----:B0-----:R-:W-:Y:S05]  /*50ab0*/  BSYNC.RECONVERGENT B1 ;  /* 0x0000000000017941 */ /* 0x001fea0003800200 */
.L_x_1507:
[----:B------:R-:W-:Y:S01]  /*50ac0*/  BSSY.RECONVERGENT B1, `(.L_x_1510) ;  /* 0x0000021000017945 */ /* 0x000fe20003800200 */
[----:B------:R-:W-:Y:S02]  /*50ad0*/  CS2R R28, SRZ ;  /* 0x00000000001c7805 */ /* 0x000fe4000001ff00 */
[----:B------:R-:W-:Y:S01]  /*50ae0*/  MOV R22, R16 ;  /* 0x0000001000167202 */ /* 0x000fe20000000f00 */
[----:B------:R-:W-:Y:S01]  /*50af0*/  IMAD.MOV.U32 R23, RZ, RZ, R17 ;  /* 0x000000ffff177224 */ /* 0x000fe200078e0011 */
[----:B------:R-:W-:Y:S01]  /*50b00*/  MOV R19, R21 ;  /* 0x0000001500137202 */ /* 0x000fe20000000f00 */
[----:B------:R-:W-:Y:S01]  /*50b10*/  IMAD.MOV.U32 R18, RZ, RZ, R20 ;  /* 0x000000ffff127224 */ /* 0x000fe200078e0014 */
[----:B------:R-:W0:Y:S06]  /*50b20*/  LDCU UR4, c[0x0][0x3c8] ;  /* 0x00007900ff0477ac */ /* 0x000e2c0008000800 */
.L_x_1512:
        /* <DEDUP_REMOVED lines=26> */
.L_x_1511:
[----:B0-----:R-:W-:Y:S05]  /*50cd0*/  BSYNC.RECONVERGENT B1 ;  /* 0x0000000000017941 */ /* 0x001fea0003800200 */
.L_x_1510:
[----:B------:R-:W-:Y:S01]  /*50ce0*/  BSSY.RECONVERGENT B1, `(.L_x_1503) ;  /* 0x0000021000017945 */ /* 0x000fe20003800200 */
[----:B------:R-:W-:Y:S01]  /*50cf0*/  IMAD.MOV.U32 R13, RZ, RZ, R20 ;  /* 0x000000ffff0d7224 */ /* 0x000fe200078e0014 */
[----:B------:R-:W-:Y:S01]  /*50d00*/  CS2R R28, SRZ ;  /* 0x00000000001c7805 */ /* 0x000fe2000001ff00 */
[----:B------:R-:W-:Y:S01]  /*50d10*/  IMAD.MOV.U32 R12, RZ, RZ, R21 ;  /* 0x000000ffff0c7224 */ /* 0x000fe200078e0015 */
[----:B------:R-:W-:Y:S01]  /*50d20*/  MOV R10, R16 ;  /* 0x00000010000a7202 */ /* 0x000fe20000000f00 */
[----:B------:R-:W-:Y:S01]  /*50d30*/  IMAD.MOV.U32 R11, RZ, RZ, R17 ;  /* 0x000000ffff0b7224 */ /* 0x000fe200078e0011 */
[----:B------:R-:W0:Y:S06]  /*50d40*/  LDCU UR4, c[0x0][0x3c8] ;  /* 0x00007900ff0477ac */ /* 0x000e2c0008000800 */
.L_x_1514:
        /* <DEDUP_REMOVED lines=26> */
.L_x_1513:
[----:B0-----:R-:W-:Y:S05]  /*50ef0*/  BSYNC.RECONVERGENT B1 ;  /* 0x0000000000017941 */ /* 0x001fea0003800200 */
.L_x_1503:
        /* <DEDUP_REMOVED lines=10> */
.L_x_1517:
        /* <DEDUP_REMOVED lines=26> */
.L_x_1516:
[----:B0-----:R-:W-:Y:S05]  /*51140*/  BSYNC.RECONVERGENT B1 ;  /* 0x0000000000017941 */ /* 0x001fea0003800200 */
.L_x_1515:
[----:B------:R-:W-:Y:S01]  /*51150*/  BSSY.RECONVERGENT B1, `(.L_x_1518) ;  /* 0x0000021000017945 */ /* 0x000fe20003800200 */
[----:B------:R-:W-:Y:S02]  /*51160*/  CS2R R28, SRZ ;  /* 0x00000000001c7805 */ /* 0x000fe4000001ff00 */
[----:B------:R-:W-:Y:S01]  /*51170*/  MOV R24, R16 ;  /* 0x0000001000187202 */ /* 0x000fe20000000f00 */
[----:B------:R-:W-:Y:S01]  /*51180*/  IMAD.MOV.U32 R25, RZ, RZ, R17 ;  /* 0x000000ffff197224 */ /* 0x000fe200078e0011 */
[----:B------:R-:W-:Y:S01]  /*51190*/  MOV R23, R21 ;  /* 0x0000001500177202 */ /* 0x000fe20000000f00 */
[----:B------:R-:W-:Y:S01]  /*511a0*/  IMAD.MOV.U32 R22, RZ, RZ, R20 ;  /* 0x000000ffff167224 */ /* 0x000fe200078e0014 */
[----:B------:R-:W0:Y:S06]  /*511b0*/  LDCU UR4, c[0x0][0x3c8] ;  /* 0x00007900ff0477ac */ /* 0x000e2c0008000800 */
.L_x_1520:
        /* <DEDUP_REMOVED lines=26> */
.L_x_1519:
[----:B0-----:R-:W-:Y:S05]  /*51360*/  BSYNC.RECONVERGENT B1 ;  /* 0x0000000000017941 */ /* 0x001fea0003800200 */
.L_x_1518:
[----:B------:R-:W-:Y:S01]  /*51370*/  CS2R R28, SRZ ;  /* 0x00000000001c7805 */ /* 0x000fe2000001ff00 */
[----:B------:R-:W-:Y:S01]  /*51380*/  IMAD.MOV.U32 R18, RZ, RZ, R16 ;  /* 0x000000ffff127224 */ /* 0x000fe200078e0010 */
[----:B------:R-:W-:Y:S01]  /*51390*/  MOV R10, R20 ;  /* 0x00000014000a7202 */ /* 0x000fe20000000f00 */
[----:B------:R-:W-:Y:S01]  /*513a0*/  IMAD.MOV.U32 R19, RZ, RZ, R17 ;  /* 0x000000ffff137224 */ /* 0x000fe200078e0011 */
[----:B------:R-:W0:Y:S01]  /*513b0*/  LDCU UR4, c[0x0][0x3c8] ;  /* 0x00007900ff0477ac */ /* 0x000e220008000800 */
[----:B------:R-:W-:-:S07]  /*513c0*/  IMAD.MOV.U32 R11, RZ, RZ, R21 ;  /* 0x000000ffff0b7224 */ /* 0x000fce00078e0015 */
.L_x_1521:
        /* <DEDUP_REMOVED lines=26> */
.L_x_1438:
[----:B0-----:R-:W-:Y:S05]  /*51570*/  BSYNC.RECONVERGENT B0 ;  /* 0x0000000000007941 */ /* 0x001fea0003800200 */
.L_x_963:
[----:B------:R-:W0:Y:S01]  /*51580*/  S2UR UR7, SR_CgaCtaId ;  /* 0x00000000000779c3 */ /* 0x000e220000008800 */
[----:B------:R-:W1:Y:S01]  /*51590*/  LDCU.64 UR4, c[0x0][0x3c0] ;  /* 0x00007800ff0477ac */ /* 0x000e620008000a00 */
[----:B------:R-:W-:Y:S01]  /*515a0*/  IMAD.MOV.U32 R20, RZ, RZ, 0x2 ;  /* 0x00000002ff147424 */ /* 0x000fe200078e00ff */
[----:B------:R-:W-:Y:S01]  /*515b0*/  UMOV UR6, 0x400 ;  /* 0x0000040000067882 */ /* 0x000fe20000000000 */
[----:B-1----:R-:W-:Y:S02]  /*515c0*/  UIADD3 UR11, UP0, UPT, UR4, -0x1, URZ ;  /* 0xffffffff040b7890 */ /* 0x002fe4000ff1e0ff */
[----:B------:R-:W-:Y:S02]  /*515d0*/  ULOP3.LUT UR12, UR4, 0x1, URZ, 0xc0, !UPT ;  /* 0x00000001040c7892 */ /* 0x000fe4000f8ec0ff */
[----:B0-----:R-:W-:Y:S02]  /*515e0*/  ULEA UR7, UR7, UR6, 0x18 ;  /* 0x0000000607077291 */ /* 0x001fe4000f8ec0ff */
[----:B------:R-:W-:-:S02]  /*515f0*/  ULOP3.LUT UR6, UR4, 0xfffffffe, URZ, 0xc0, !UPT ;  /* 0xfffffffe04067892 */ /* 0x000fc4000f8ec0ff */
[----:B------:R-:W-:Y:S02]  /*51600*/  UIADD3.X UR4, UPT, UPT, UR5, -0x1, URZ, UP0, !UPT ;  /* 0xffffffff05047890 */ /* 0x000fe400087fe4ff */
[----:B------:R-:W-:-:S10]  /*51610*/  LEA R21, R9, UR7, 0x6 ;  /* 0x0000000709157c11 */ /* 0x000fd4000f8e30ff */
.L_x_1669:
[C---:B------:R-:W-:Y:S01]  /*51620*/  IADD3 R12, PT, PT, -R20.reuse, RZ, RZ ;  /* 0x000000ff140c7210 */ /* 0x040fe20007ffe1ff */
[----:B------:R-:W-:Y:S01]  /*51630*/  BAR.SYNC.DEFER_BLOCKING 0x0 ;  /* 0x0000000000007b1d */ /* 0x000fe20000010000 */
[----:B------:R-:W-:Y:S01]  /*51640*/  MOV R16, R22 ;  /* 0x0000001600107202 */ /* 0x000fe20000000f00 */
[----:B--2---:R-:W-:Y:S01]  /*51650*/  IMAD.MOV.U32 R15, RZ, RZ, R25 ;  /* 0x000000ffff0f7224 */ /* 0x004fe200078e0019 */
[----:B------:R-:W-:Y:S01]  /*51660*/  LOP3.LUT R12, R9, R12, RZ, 0xc0, !PT ;  /* 0x0000000c090c7212 */ /* 0x000fe200078ec0ff */
[----:B------:R-:W-:Y:S01]  /*51670*/  IMAD.MOV.U32 R17, RZ, RZ, R23 ;  /* 0x000000ffff117224 */ /* 0x000fe200078e0017 */
[----:B------:R-:W-:Y:S01]  /*51680*/  IADD3 R22, PT, PT, R20, -0x1, RZ ;  /* 0xffffffff14167810 */ /* 0x000fe20007ffe0ff */
[----:B------:R-:W-:Y:S01]  /*51690*/  BSSY.RECONVERGENT B0, `(.L_x_1522) ;  /* 0x000030b000007945 */ /* 0x000fe20003800200 */
[----:B------:R-:W-:Y:S01]  /*516a0*/  MOV R13, R27 ;  /* 0x0000001b000d7202 */ /* 0x000fe20000000f00 */
[----:B------:R-:W-:Y:S01]  /*516b0*/  IMAD.SHL.U32 R14, R12, 0x8, RZ ;  /* 0x000000080c0e7824 */ /* 0x000fe200078e00ff */
[----:B------:R-:W-:Y:S01]  /*516c0*/  LOP3.LUT R22, R22, R9, RZ, 0xc0, !PT ;  /* 0x0000000916167212 */ /* 0x000fe200078ec0ff */
[----:B------:R-:W-:-:S03]  /*516d0*/  IMAD.MOV.U32 R12, RZ, RZ, R26 ;  /* 0x000000ffff0c7224 */ /* 0x000fc600078e001a */
[----:B------:R-:W-:Y:S01]  /*516e0*/  VIMNMX.U32 R26, PT, PT, R14, 0x800, PT ;  /* 0x000008000e1a7848 */ /* 0x000fe20003fe0000 */
[----:B------:R-:W-:Y:S01]  /*516f0*/  IMAD.MOV.U32 R14, RZ, RZ, R24 ;  /* 0x000000ffff0e7224 */ /* 0x000fe200078e0018 */
[----:B------:R-:W-:-:S03]  /*51700*/  SHF.L.U32 R22, R22, 0x3, RZ ;  /* 0x0000000316167819 */ /* 0x000fc600000006ff */
[----:B------:R-:W-:-:S05]  /*51710*/  IMAD R29, R20, 0x4, R26 ;  /* 0x00000004141d7824 */ /* 0x000fca00078e021a */
[----:B------:R-:W-:Y:S01]  /*51720*/  VIMNMX.U32 R29, PT, PT, R29, 0x800, PT ;  /* 0x000008001d1d7848 */ /* 0x000fe20003fe0000 */
[----:B0-----:R0:W-:Y:S03]  /*51730*/  STS.128 [R21], R12 ;  /* 0x0000000c15007388 */ /* 0x0011e60000000c00 */
[----:B------:R-:W-:Y:S01]  /*51740*/  LEA R28, R20, R29, 0x2 ;  /* 0x0000001d141c7211 */ /* 0x000fe200078e10ff */
[----:B------:R1:W-:Y:S03]  /*51750*/  STS.128 [R21+0x10], R16 ;  /* 0x0000101015007388 */ /* 0x0003e60000000c00 */
[----:B------:R-:W-:Y:S01]  /*51760*/  VIMNMX.U32 R28, PT, PT, R28, 0x800, PT ;  /* 0x000008001c1c7848 */ /* 0x000fe20003fe0000 */
[----:B0-----:R-:W-:Y:S02]  /*51770*/  IMAD.MOV.U32 R15, RZ, RZ, R7 ;  /* 0x000000ffff0f7224 */ /* 0x001fe400078e0007 */
[----:B------:R-:W-:-:S02]  /*51780*/  IMAD.MOV.U32 R14, RZ, RZ, R6 ;  /* 0x000000ffff0e7224 */ /* 0x000fc400078e0006 */
[----:B------:R-:W-:Y:S02]  /*51790*/  IMAD.MOV.U32 R7, RZ, RZ, R5 ;  /* 0x000000ffff077224 */ /* 0x000fe400078e0005 */
[----:B------:R-:W-:Y:S01]  /*517a0*/  IMAD.MOV.U32 R6, RZ, RZ, R4 ;  /* 0x000000ffff067224 */ /* 0x000fe200078e0004 */
[----:B------:R-:W-:Y:S01]  /*517b0*/  MOV R4, R2 ;  /* 0x0000000200047202 */ /* 0x000fe20000000f00 */
[----:B------:R-:W-:Y:S01]  /*517c0*/  IMAD.MOV.U32 R5, RZ, RZ, R3 ;  /* 0x000000ffff057224 */ /* 0x000fe200078e0003 */
[----:B------:R-:W-:Y:S01]  /*517d0*/  VIMNMX.U32 R2, PT, PT, R22, 0x800, PT ;  /* 0x0000080016027848 */ /* 0x000fe20003fe0000 */
[----:B------:R-:W-:Y:S02]  /*517e0*/  IMAD.IADD R3, R28, 0x1, -R29 ;  /* 0x000000011c037824 */ /* 0x000fe400078e0a1d */
[----:B------:R-:W-:Y:S01]  /*517f0*/  IMAD.MOV.U32 R12, RZ, RZ, R10 ;  /* 0x000000ffff0c7224 */ /* 0x000fe200078e000a */
[----:B------:R-:W-:Y:S01]  /*51800*/  VIADDMNMX R10, R29, -R26, R2, PT ;  /* 0x8000001a1d0a7246 */ /* 0x000fe20003800102 */
[----:B------:R-:W-:Y:S01]  /*51810*/  IMAD.MOV.U32 R13, RZ, RZ, R11 ;  /* 0x000000ffff0d7224 */ /* 0x000fe200078e000b */
[CC--:B------:R-:W-:Y:S01]  /*51820*/  ISETP.GE.AND P0, PT, R2.reuse, R3.reuse, PT ;  /* 0x000000030200720c */ /* 0x0c0fe20003f06270 */
[----:B------:R1:W-:Y:S01]  /*51830*/  STS.128 [R21+0x30], R4 ;  /* 0x0000300415007388 */ /* 0x0003e20000000c00 */
[----:B------:R-:W-:-:S03]  /*51840*/  IADD3 R3, PT, PT, R2, -R3, RZ ;  /* 0x8000000302037210 */ /* 0x000fc60007ffe0ff */
[----:B------:R1:W-:Y:S01]  /*51850*/  STS.128 [R21+0x20], R12 ;  /* 0x0000200c15007388 */ /* 0x0003e20000000c00 */
[----:B------:R-:W-:Y:S01]  /*51860*/  SEL R3, R3, RZ, P0 ;  /* 0x000000ff03037207 */ /* 0x000fe20000000000 */
[----:B------:R-:W-:Y:S03]  /*51870*/  BAR.SYNC.DEFER_BLOCKING 0x0 ;  /* 0x0000000000007b1d */ /* 0x000fe60000010000 */
[----:B------:R-:W-:-:S13]  /*51880*/  ISETP.GE.AND P0, PT, R3, R10, PT ;  /* 0x0000000a0300720c */ /* 0x000fda0003f06270 */
[----:B-1----:R-:W-:Y:S05]  /*51890*/  @P0 BRA `(.L_x_1523) ;  /* 0x0000002c00a80947 */ /* 0x002fea0003800000 */
[----:B------:R-:W-:Y:S02]  /*518a0*/  IMAD.MOV.U32 R7, RZ, RZ, R10 ;  /* 0x000000ffff077224 */ /* 0x000fe400078e000a */
[----:B------:R-:W-:-:S07]  /*518b0*/  IMAD.IADD R5, R2, 0x1, R29 ;  /* 0x0000000102057824 */ /* 0x000fce00078e021d */
.L_x_1540:
[----:B0-----:R-:W0:Y:S01]  /*518c0*/  S2UR UR7, SR_CgaCtaId ;  /* 0x00000000000779c3 */ /* 0x001e220000008800 */
[----:B------:R-:W-:Y:S01]  /*518d0*/  MOV R4, R3 ;  /* 0x0000000300047202 */ /* 0x000fe20000000f00 */
[----:B------:R-:W-:-:S04]  /*518e0*/  UMOV UR5, 0x400 ;  /* 0x0000040000057882 */ /* 0x000fc80000000000 */
[----:B------:R-:W-:-:S05]  /*518f0*/  IMAD.IADD R3, R7, 0x1, -R4 ;  /* 0x0000000107037824 */ /* 0x000fca00078e0a04 */
[----:B------:R-:W-:-:S04]  /*51900*/  LEA.HI R3, R3, R3, RZ, 0x1 ;  /* 0x0000000303037211 */ /* 0x000fc800078f08ff */
[----:B------:R-:W-:-:S04]  /*51910*/  LEA.HI.SX32 R3, R3, R4, 0x1f ;  /* 0x0000000403037211 */ /* 0x000fc800078ffaff */
[----:B------:R-:W-:Y:S01]  /*51920*/  LOP3.LUT R10, RZ, R3, RZ, 0x33, !PT ;  /* 0x00000003ff0a7212 */ /* 0x000fe200078e33ff */
[----:B------:R-:W-:-:S03]  /*51930*/  IMAD.IADD R6, R26, 0x1, R3 ;  /* 0x000000011a067824 */ /* 0x000fc600078e0203 */
[----:B------:R-:W-:Y:S01]  /*51940*/  IADD3 R10, PT, PT, R5, R10, RZ ;  /* 0x0000000a050a7210 */ /* 0x000fe20007ffe0ff */
[----:B0-----:R-:W-:-:S06]  /*51950*/  ULEA UR5, UR7, UR5, 0x18 ;  /* 0x0000000507057291 */ /* 0x001fcc000f8ec0ff */
[----:B------:R-:W-:Y:S02]  /*51960*/  LEA R16, R10, UR5, 0x3 ;  /* 0x000000050a107c11 */ /* 0x000fe4000f8e18ff */
[----:B------:R-:W0:Y:S01]  /*51970*/  LDC.64 R10, c[0x0][0x3c0] ;  /* 0x0000f000ff0a7b82 */ /* 0x000e220000000a00 */
[----:B------:R-:W-:Y:S01]  /*51980*/  LEA R14, R6, UR5, 0x3 ;  /* 0x00000005060e7c11 */ /* 0x000fe2000f8e18ff */
[----:B------:R-:W-:Y:S02]  /*51990*/  IMAD.MOV.U32 R6, RZ, RZ, -0x7bdddcdb ;  /* 0x84222325ff067424 */ /* 0x000fe400078e00ff */
[----:B-1----:R-:W1:Y:S04]  /*519a0*/  LDS.64 R16, [R16] ;  /* 0x0000000010107984 */ /* 0x002e680000000a00 */
[----:B------:R-:W2:Y:S01]  /*519b0*/  LDS.64 R14, [R14] ;  /* 0x000000000e0e7984 */ /* 0x000ea20000000a00 */
[----:B0-----:R-:W-:Y:S01]  /*519c0*/  ISETP.NE.U32.AND P0, PT, R10, RZ, PT ;  /* 0x000000ff0a00720c */ /* 0x001fe20003f05070 */
[----:B------:R-:W-:-:S03]  /*519d0*/  IMAD.MOV.U32 R10, RZ, RZ, -0x340d631c ;  /* 0xcbf29ce4ff0a7424 */ /* 0x000fc600078e00ff */
[----:B------:R-:W-:-:S13]  /*519e0*/  ISETP.NE.AND.EX P0, PT, R11, RZ, PT, P0 ;  /* 0x000000ff0b00720c */ /* 0x000fda0003f05300 */
[----:B-12---:R-:W-:Y:S05]  /*519f0*/  @!P0 BRA `(.L_x_1524) ;  /* 0x0000000800a88947 */ /* 0x006fea0003800000 */
        /* <DEDUP_REMOVED lines=8> */
[----:B------:R-:W-:Y:S01]  /*51a80*/  IADD3 R12, P1, PT, R16, 0x8, RZ ;  /* 0x00000008100c7810 */ /* 0x000fe20007f3e0ff */
[----:B------:R-:W-:Y:S01]  /*51a90*/  IMAD.MOV.U32 R6, RZ, RZ, -0x7bdddcdb ;  /* 0x84222325ff067424 */ /* 0x000fe200078e00ff */
[----:B------:R-:W-:Y:S01]  /*51aa0*/  MOV R31, UR6 ;  /* 0x00000006001f7c02 */ /* 0x000fe20008000f00 */
[----:B------:R-:W-:Y:S02]  /*51ab0*/  IMAD.MOV.U32 R10, RZ, RZ, -0x340d631c ;  /* 0xcbf29ce4ff0a7424 */ /* 0x000fe400078e00ff */
[----:B------:R-:W-:Y:S02]  /*51ac0*/  IMAD.X R13, RZ, RZ, R17, P1 ;  /* 0x000000ffff0d7224 */ /* 0x000fe400008e0611 */
[----:B0-----:R-:W-:-:S07]  /*51ad0*/  IMAD.MOV.U32 R27, RZ, RZ, R30 ;  /* 0x000000ffff1b7224 */ /* 0x001fce00078e001e */
.L_x_1526:
        /* <DEDUP_REMOVED lines=102> */
[----:B------:R-:W-:-:S07]  /*52140*/  IMAD.U32 R13, RZ, RZ, UR6 ;  /* 0x00000006ff0d7e24 */ /* 0x000fce000f8e00ff */
.L_x_1525:
[----:B------:R-:W-:-:S04]  /*52150*/  UISETP.NE.U32.AND UP0, UPT, UR12, URZ, UPT ;  /* 0x000000ff0c00728c */ /* 0x000fc8000bf05070 */
[----:B------:R-:W-:-:S09]  /*52160*/  UISETP.NE.AND.EX UP0, UPT, URZ, URZ, UPT, UP0 ;  /* 0x000000ffff00728c */ /* 0x000fd2000bf05300 */
        /* <DEDUP_REMOVED lines=51> */
.L_x_1524:
        /* <DEDUP_REMOVED lines=11> */
[----:B------:R-:W-:Y:S01]  /*52550*/  IMAD.MOV.U32 R25, RZ, RZ, -0x7bdddcdb ;  /* 0x84222325ff197424 */ /* 0x000fe200078e00ff */
[----:B------:R-:W-:Y:S01]  /*52560*/  MOV R27, RZ ;  /* 0x000000ff001b7202 */ /* 0x000fe20000000f00 */
[----:B------:R-:W-:Y:S02]  /*52570*/  IMAD.MOV.U32 R33, RZ, RZ, -0x340d631c ;  /* 0xcbf29ce4ff217424 */ /* 0x000fe400078e00ff */
[----:B------:R-:W-:-:S07]  /*52580*/  IMAD.MOV.U32 R12, RZ, RZ, RZ ;  /* 0x000000ffff0c7224 */ /* 0x000fce00078e00ff */
.L_x_1529:
[----:B------:R-:W-:-:S04]  /*52590*/  LEA R30, P1, R27, R14, 0x3 ;  /* 0x0000000e1b1e7211 */ /* 0x000fc800078218ff */
[----:B------:R-:W-:-:S05]  /*525a0*/  LEA.HI.X R31, R27, R15, R12, 0x3, P1 ;  /* 0x0000000f1b1f7211 */ /* 0x000fca00008f1c0c */
[----:B------:R-:W2:Y:S04]  /*525b0*/  LD.E.64 R22, desc[UR8][R30.64] ;  /* 0x000000081e167980 */ /* 0x000ea8000c101b00 */
[----:B------:R1:W3:Y:S01]  /*525c0*/  LD.E.64 R18, desc[UR8][R30.64+0x8] ;  /* 0x000008081e127980 */ /* 0x0002e2000c101b00 */
[----:B------:R-:W-:Y:S01]  /*525d0*/  IMAD R33, R33, 0x1b3, RZ ;  /* 0x000001b321217824 */ /* 0x000fe200078e02ff */
[----:B------:R-:W-:-:S05]  /*525e0*/  IADD3 R27, P1, PT, R27, 0x2, RZ ;  /* 0x000000021b1b7810 */ /* 0x000fca0007f3e0ff */
[----:B------:R-:W-:Y:S01]  /*525f0*/  IMAD.X R12, RZ, RZ, R12, P1 ;  /* 0x000000ffff0c7224 */ /* 0x000fe200008e060c */
[----:B------:R-:W-:-:S04]  /*52600*/  ISETP.NE.U32.AND P1, PT, R27, UR6, PT ;  /* 0x000000061b007c0c */ /* 0x000fc8000bf25070 */
        /* <DEDUP_REMOVED lines=94> */
[----:B0-----:R-:W-:Y:S01]  /*52bf0*/  MOV R18, R13 ;  /* 0x0000000d00127202 */ /* 0x001fe20000000f00 */
[----:B------:R-:W-:-:S07]  /*52c00*/  IMAD.U32 R13, RZ, RZ, UR6 ;  /* 0x00000006ff0d7e24 */ /* 0x000fce000f8e00ff */
.L_x_1528:
[----:B------:R-:W-:-:S04]  /*52c10*/  UISETP.NE.U32.AND UP0, UPT, UR12, URZ, UPT ;  /* 0x000000ff0c00728c */ /* 0x000fc8000bf05070 */
[----:B------:R-:W-:-:S09]  /*52c20*/  UISETP.NE.AND.EX UP0, UPT, URZ, URZ, UPT, UP0 ;  /* 0x000000ffff00728c */ /* 0x000fd2000bf05300 */
        /* <DEDUP_REMOVED lines=51> */
.L_x_1527:
[----:B------:R-:W-:Y:S01]  /*52f60*/  ISETP.NE.U32.AND P1, PT, R6, R25, PT ;  /* 0x000000190600720c */ /* 0x000fe20003f25070 */
[----:B------:R-:W-:Y:S03]  /*52f70*/  BSSY.RECONVERGENT B1, `(.L_x_1530) ;  /* 0x0000177000017945 */ /* 0x000fe60003800200 */
        /* <DEDUP_REMOVED lines=17> */
.L_x_1534:
        /* <DEDUP_REMOVED lines=102> */
[----:B------:R-:W-:-:S07]  /*536f0*/  MOV R13, UR6 ;  /* 0x00000006000d7c02 */ /* 0x000fce0008000f00 */
.L_x_1533:
[----:B------:R-:W-:-:S04]  /*53700*/  UISETP.NE.U32.AND UP0, UPT, UR12, URZ, UPT ;  /* 0x000000ff0c00728c */ /* 0x000fc8000bf05070 */
[----:B------:R-:W-:-:S09]  /*53710*/  UISETP.NE.AND.EX UP0, UPT, URZ, URZ, UPT, UP0 ;  /* 0x000000ffff00728c */ /* 0x000fd2000bf05300 */
[----:B------:R-:W-:Y:S05]  /*53720*/  BRA.U !UP0, `(.L_x_1532) ;  /* 0x0000000108c87547 */ /* 0x000fea000b800000 */
        /* <DEDUP_REMOVED lines=50> */
.L_x_1532:
        /* <DEDUP_REMOVED lines=10> */
[----:B------:R-:W1:Y:S01]  /*53af0*/  LDC R23, c[0x0][0x3c4] ;  /* 0x0000f100ff177b82 */ /* 0x000e620000000800 */
[----:B------:R-:W-:Y:S02]  /*53b00*/  HFMA2 R19, -RZ, RZ, -6.306171417236328125e-05, 0.01395416259765625 ;  /* 0x84222325ff137431 */ /* 0x000fe400000001ff */
[----:B------:R-:W-:Y:S01]  /*53b10*/  IMAD.MOV.U32 R27, RZ, RZ, -0x340d631c ;  /* 0xcbf29ce4ff1b7424 */ /* 0x000fe200078e00ff */
[----:B------:R-:W-:Y:S01]  /*53b20*/  MOV R22, RZ ;  /* 0x000000ff00167202 */ /* 0x000fe20000000f00 */
[----:B0-----:R-:W-:-:S07]  /*53b30*/  IMAD.MOV.U32 R25, RZ, RZ, RZ ;  /* 0x000000ffff197224 */ /* 0x001fce00078e00ff */
.L_x_1537:
        /* <DEDUP_REMOVED lines=102> */
[----:B------:R-:W-:-:S07]  /*541a0*/  IMAD.U32 R13, RZ, RZ, UR6 ;  /* 0x00000006ff0d7e24 */ /* 0x000fce000f8e00ff */
.L_x_1536:
[----:B------:R-:W-:-:S04]  /*541b0*/  UISETP.NE.U32.AND UP0, UPT, UR12, URZ, UPT ;  /* 0x000000ff0c00728c */ /* 0x000fc8000bf05070 */
[----:B------:R-:W-:-:S09]  /*541c0*/  UISETP.NE.AND.EX UP0, UPT, URZ, URZ, UPT, UP0 ;  /* 0x000000ffff00728c */ /* 0x000fd2000bf05300 */
[----:B------:R-:W-:Y:S05]  /*541d0*/  BRA.U !UP0, `(.L_x_1535) ;  /* 0x0000000108c87547 */ /* 0x000fea000b800000 */
        /* <DEDUP_REMOVED lines=50> */
.L_x_1535:
[----:B------:R-:W-:-:S04]  /*54500*/  ISETP.GE.U32.AND P0, PT, R10, R19, PT ;  /* 0x000000130a00720c */ /* 0x000fc80003f06070 */
[----:B------:R-:W-:Y:S01]  /*54510*/  ISETP.GE.U32.AND.EX P0, PT, R6, R27, PT, P0 ;  /* 0x0000001b0600720c */ /* 0x000fe20003f06100 */
[----:B------:R-:W-:-:S12]  /*54520*/  BRA `(.L_x_1538) ;  /* 0x00000000006c7947 */ /* 0x000fd80003800000 */
.L_x_1531:
[----:B------:R-:W0:Y:S01]  /*54530*/  LDCU UR5, c[0x0][0x3c8] ;  /* 0x00007900ff0577ac */ /* 0x000e220008000800 */
[----:B------:R-:W-:Y:S01]  /*54540*/  PLOP3.LUT P0, PT, PT, PT, PT, 0x80, 0x8 ;  /* 0x000000000008781c */ /* 0x000fe20003f0f070 */
[----:B0-----:R-:W-:-:S09]  /*54550*/  UISETP.NE.AND UP0, UPT, UR5, URZ, UPT ;  /* 0x000000ff0500728c */ /* 0x001fd2000bf05270 */
[----:B------:R-:W-:Y:S05]  /*54560*/  BRA.U !UP0, `(.L_x_1538) ;  /* 0x00000001085c7547 */ /* 0x000fea000b800000 */
[----:B------:R-:W-:Y:S02]  /*54570*/  HFMA2 R23, -RZ, RZ, 0, 0 ;  /* 0x00000000ff177431 */ /* 0x000fe400000001ff */
[----:B------:R-:W-:-:S07]  /*54580*/  IMAD.MOV.U32 R6, RZ, RZ, RZ ;  /* 0x000000ffff067224 */ /* 0x000fce00078e00ff */
.L_x_1539:
        /* <DEDUP_REMOVED lines=21> */
.L_x_1538:
[----:B------:R-:W-:Y:S05]  /*546e0*/  BSYNC.RECONVERGENT B1 ;  /* 0x0000000000017941 */ /* 0x000fea0003800200 */
.L_x_1530:
[----:B------:R-:W-:Y:S01]  /*546f0*/  @P0 VIADD R4, R3, 0x1 ;  /* 0x0000000103040836 */ /* 0x000fe20000000000 */
[----:B------:R-:W-:-:S04]  /*54700*/  SEL R7, R7, R3, P0 ;  /* 0x0000000307077207 */ /* 0x000fc80000000000 */
[----:B------:R-:W-:Y:S02]  /*54710*/  ISETP.GE.AND P0, PT, R4, R7, PT ;  /* 0x000000070400720c */ /* 0x000fe40003f06270 */
[----:B------:R-:W-:-:S11]  /*54720*/  MOV R3, R4 ;  /* 0x0000000400037202 */ /* 0x000fd60000000f00 */
[----:B------:R-:W-:Y:S05]  /*54730*/  @!P0 BRA `(.L_x_1540) ;  /* 0xffffffd000608947 */ /* 0x000fea000383ffff */
.L_x_1523:
[----:B------:R-:W-:Y:S05]  /*54740*/  BSYNC.RECONVERGENT B0 ;  /* 0x0000000000007941 */ /* 0x000fea0003800200 */
.L_x_1522:
[----:B------:R-:W2:Y:S01]  /*54750*/  S2UR UR7, SR_CgaCtaId ;  /* 0x00000000000779c3 */ /* 0x000ea20000008800 */
[----:B------:R-:W-:Y:S01]  /*54760*/  UMOV UR5, 0x400 ;  /* 0x0000040000057882 */ /* 0x000fe20000000000 */
[----:B------:R-:W-:Y:S01]  /*54770*/  IMAD.IADD R4, R26, 0x1, R3 ;  /* 0x000000011a047824 */ /* 0x000fe200078e0203 */
[----:B------:R-:W-:Y:S01]  /*54780*/  IADD3 R3, PT, PT, -R3, R29, R2 ;  /* 0x0000001d03037210 */ /* 0x000fe20007ffe102 */
[----:B------:R-:W-:Y:S01]  /*54790*/  BSSY.RECONVERGENT B0, `(.L_x_1541) ;  /* 0x00002d5000007945 */ /* 0x000fe20003800200 */
[----:B------:R-:W-:Y:S02]  /*547a0*/  PLOP3.LUT P0, PT, PT, PT, PT, 0x8, 0x80 ;  /* 0x000000000080781c */ /* 0x000fe40003f0e170 */
[----:B------:R-:W-:Y:S01]  /*547b0*/  ISETP.GE.AND P1, PT, R3, R28, PT ;  /* 0x0000001c0300720c */ /* 0x000fe20003f26270 */
[----:B--2---:R-:W-:-:S06]  /*547c0*/  ULEA UR5, UR7, UR5, 0x18 ;  /* 0x0000000507057291 */ /* 0x004fcc000f8ec0ff */
[----:B------:R-:W-:Y:S02]  /*547d0*/  LEA R2, R4, UR5, 0x3 ;  /* 0x0000000504027c11 */ /* 0x000fe4000f8e18ff */
[----:B------:R-:W-:-:S03]  /*547e0*/  LEA R5, R3, UR5, 0x3 ;  /* 0x0000000503057c11 */ /* 0x000fc6000f8e18ff */
[----:B------:R2:W3:Y:S04]  /*547f0*/  LDS.64 R12, [R2] ;  /* 0x00000000020c7984 */ /* 0x0004e80000000a00 */
[----:B------:R2:W4:Y:S01]  /*54800*/  LDS.64 R14, [R5] ;  /* 0x00000000050e7984 */ /* 0x0005220000000a00 */
[----:B------:R-:W-:Y:S05]  /*54810*/  @P1 BRA `(.L_x_1542) ;  /* 0x0000002c00301947 */ /* 0x000fea0003800000 */
[----:B------:R-:W-:Y:S02]  /*54820*/  ISETP.GE.AND P1, PT, R4, R29, PT ;  /* 0x0000001d0400720c */ /* 0x000fe40003f26270 */
[----:B------:R-:W-:-:S11]  /*54830*/  PLOP3.LUT P0, PT, PT, PT, PT, 0x80, 0x8 ;  /* 0x000000000008781c */ /* 0x000fd60003f0f070 */
[----:B------:R-:W-:Y:S05]  /*54840*/  @P1 BRA `(.L_x_1542) ;  /* 0x0000002c00241947 */ /* 0x000fea0003800000 */
[----:B-1----:R-:W1:Y:S01]  /*54850*/  LDC.64 R22, c[0x0][0x3c0] ;  /* 0x0000f000ff167b82 */ /* 0x002e620000000a00 */
[----:B------:R-:W-:Y:S02]  /*54860*/  HFMA2 R11, -RZ, RZ, -15.890625, -0.0047760009765625 ;  /* 0xcbf29ce4ff0b7431 */ /* 0x000fe400000001ff */
[----:B------:R-:W-:Y:S01]  /*54870*/  IMAD.MOV.U32 R10, RZ, RZ, -0x7bdddcdb ;  /* 0x84222325ff0a7424 */ /* 0x000fe200078e00ff */
[----:B-1----:R-:W-:-:S04]  /*54880*/  ISETP.NE.U32.AND P0, PT, R22, RZ, PT ;  /* 0x000000ff1600720c */ /* 0x002fc80003f05070 */
[----:B------:R-:W-:-:S13]  /*54890*/  ISETP.NE.AND.EX P0, PT, R23, RZ, PT, P0 ;  /* 0x000000ff1700720c */ /* 0x000fda0003f05300 */
[----:B------:R-:W-:Y:S05]  /*548a0*/  @!P0 BRA `(.L_x_1543) ;  /* 0x0000000800948947 */ /* 0x000fea0003800000 */
[----:B------:R-:W-:Y:S01]  /*548b0*/  UISETP.NE.U32.AND UP0, UPT, UR11, URZ, UPT ;  /* 0x000000ff0b00728c */ /* 0x000fe2000bf05070 */
[----:B------:R-:W-:Y:S01]  /*548c0*/  IMAD.MOV.U32 R10, RZ, RZ, -0x7bdddcdb ;  /* 0x84222325ff0a7424 */ /* 0x000fe200078e00ff */
[----:B------:R-:W-:Y:S01]  /*548d0*/  MOV R7, RZ ;  /* 0x000000ff00077202 */ /* 0x000fe20000000f00 */
[----:B------:R-:W-:Y:S01]  /*548e0*/  IMAD.MOV.U32 R11, RZ, RZ, -0x340d631c ;  /* 0xcbf29ce4ff0b7424 */ /* 0x000fe200078e00ff */
[----:B------:R-:W-:Y:S01]  /*548f0*/  UISETP.NE.AND.EX UP0, UPT, UR4, URZ, UPT, UP0 ;  /* 0x000000ff0400728c */ /* 0x000fe2000bf05300 */
[----:B------:R-:W-:-:S08]  /*54900*/  IMAD.MOV.U32 R16, RZ, RZ, RZ ;  /* 0x000000ffff107224 */ /* 0x000fd000078e00ff */
[----:B------:R-:W-:Y:S05]  /*54910*/  BRA.U !UP0, `(.L_x_1544) ;  /* 0x0000000508a87547 */ /* 0x000fea000b800000 */
[----:B------:R-:W-:Y:S01]  /*54920*/  IMAD.MOV.U32 R10, RZ, RZ, -0x7bdddcdb ;  /* 0x84222325ff0a7424 */ /* 0x000fe200078e00ff */
[----:B------:R-:W-:Y:S02]  /*54930*/  MOV R11, 0xcbf29ce4 ;  /* 0xcbf29ce4000b7802 */ /* 0x000fe40000000f00 */
[----:B------:R-:W-:-:S07]  /*54940*/  CS2R R18, SRZ ;  /* 0x0000000000127805 */ /* 0x000fce000001ff00 */
.L_x_1545:
[----:B----4-:R-:W-:-:S04]  /*54950*/  LEA R24, P1, R19, R14, 0x3 ;  /* 0x0000000e13187211 */ /* 0x010fc800078218ff */
[----:B0-----:R-:W-:-:S05]  /*54960*/  LEA.HI.X R25, R19, R15, R18, 0x3, P1 ;  /* 0x0000000f13197211 */ /* 0x001fca00008f1c12 */
[----:B------:R-:W4:Y:S04]  /*54970*/  LD.E.64 R16, desc[UR8][R24.64] ;  /* 0x0000000818107980 */ /* 0x000f28000c101b00 */
[----:B------:R0:W5:Y:S01]  /*54980*/  LD.E.64 R6, desc[UR8][R24.64+0x8] ;  /* 0x0000080818067980 */ /* 0x000162000c101b00 */
[----:B------:R-:W-:Y:S01]  /*54990*/  IMAD R27, R11, 0x1b3, RZ ;  /* 0x000001b30b1b7824 */ /* 0x000fe200078e02ff */
[----:B------:R-:W-:-:S05]  /*549a0*/  IADD3 R19, P1, PT, R19, 0x2, RZ ;  /* 0x0000000213137810 */ /* 0x000fca0007f3e0ff */
[----:B------:R-:W-:Y:S01]  /*549b0*/  IMAD.X R18, RZ, RZ, R18, P1 ;  /* 0x000000ffff127224 */ /* 0x000fe200008e0612 */
[----:B------:R-:W-:-:S04]  /*549c0*/  ISETP.NE.U32.AND P1, PT, R19, UR6, PT ;  /* 0x0000000613007c0c */ /* 0x000fc8000bf25070 */
[----:B------:R-:W-:Y:S02]  /*549d0*/  ISETP.NE.AND.EX P1, PT, R18, R23, PT, P1 ;  /* 0x000000171200720c */ /* 0x000fe40003f25310 */
[----:B----4-:R-:W-:Y:S02]  /*549e0*/  LOP3.LUT R22, R10, 0xff, R16, 0x78, !PT ;  /* 0x000000ff0a167812 */ /* 0x010fe400078e7810 */
        /* <DEDUP_REMOVED lines=91> */
[----:B------:R-:W1:Y:S01]  /*54fa0*/  LDC R16, c[0x0][0x3c4] ;  /* 0x0000f100ff107b82 */ /* 0x000e620000000800 */
[----:B------:R-:W-:-:S07]  /*54fb0*/  IMAD.U32 R7, RZ, RZ, UR6 ;  /* 0x00000006ff077e24 */ /* 0x000fce000f8e00ff */
.L_x_1544:
[----:B------:R-:W-:-:S04]  /*54fc0*/  UISETP.NE.U32.AND UP0, UPT, UR12, URZ, UPT ;  /* 0x000000ff0c00728c */ /* 0x000fc8000bf05070 */
[----:B------:R-:W-:-:S09]  /*54fd0*/  UISETP.NE.AND.EX UP0, UPT, URZ, URZ, UPT, UP0 ;  /* 0x000000ffff00728c */ /* 0x000fd2000bf05300 */
[----:B------:R-:W-:Y:S05]  /*54fe0*/  BRA.U !UP0, `(.L_x_1543) ;  /* 0x0000000108c47547 */ /* 0x000fea000b800000 */
[----:B----4-:R-:W-:-:S04]  /*54ff0*/  LEA R6, P1, R7, R14, 0x3 ;  /* 0x0000000e07067211 */ /* 0x010fc800078218ff */
[----:B-1----:R-:W-:-:S06]  /*55000*/  LEA.HI.X R7, R7, R15, R16, 0x3, P1 ;  /* 0x0000000f07077211 */ /* 0x002fcc00008f1c10 */
        /* <DEDUP_REMOVED lines=47> */
.L_x_1543:
[----:B0-----:R-:W-:Y:S01]  /*55300*/  MOV R25, 0x84222325 ;  /* 0x8422232500197802 */ /* 0x001fe20000000f00 */
[----:B------:R-:W-:Y:S01]  /*55310*/  IMAD.MOV.U32 R24, RZ, RZ, -0x340d631c ;  /* 0xcbf29ce4ff187424 */ /* 0x000fe200078e00ff */
[----:B------:R-:W-:Y:S06]  /*55320*/  @!P0 BRA `(.L_x_1546) ;  /* 0x00000008009c8947 */ /* 0x000fec0003800000 */
[----:B------:R-:W-:Y:S01]  /*55330*/  UISETP.NE.U32.AND UP0, UPT, UR11, URZ, UPT ;  /* 0x000000ff0b00728c */ /* 0x000fe2000bf05070 */
[----:B------:R-:W-:Y:S02]  /*55340*/  HFMA2 R24, -RZ, RZ, -15.890625, -0.0047760009765625 ;  /* 0xcbf29ce4ff187431 */ /* 0x000fe400000001ff */
[----:B------:R-:W-:Y:S01]  /*55350*/  IMAD.MOV.U32 R25, RZ, RZ, -0x7bdddcdb ;  /* 0x84222325ff197424 */ /* 0x000fe200078e00ff */
[----:B------:R-:W-:Y:S01]  /*55360*/  UISETP.NE.AND.EX UP0, UPT, UR4, URZ, UPT, UP0 ;  /* 0x000000ff0400728c */ /* 0x000fe2000bf05300 */
[----:B------:R-:W-:Y:S02]  /*55370*/  IMAD.MOV.U32 R7, RZ, RZ, RZ ;  /* 0x000000ffff077224 */ /* 0x000fe400078e00ff */
[----:B-1----:R-:W-:-:S06]  /*55380*/  IMAD.MOV.U32 R16, RZ, RZ, RZ ;  /* 0x000000ffff107224 */ /* 0x002fcc00078e00ff */
[----:B------:R-:W-:Y:S05]  /*55390*/  BRA.U !UP0, `(.L_x_1547) ;  /* 0x0000000508ac7547 */ /* 0x000fea000b800000 */
[----:B------:R-:W-:Y:S01]  /*553a0*/  MOV R25, 0x84222325 ;  /* 0x8422232500197802 */ /* 0x000fe20000000f00 */
[----:B------:R-:W-:Y:S01]  /*553b0*/  IMAD.MOV.U32 R24, RZ, RZ, -0x340d631c ;  /* 0xcbf29ce4ff187424 */ /* 0x000fe200078e00ff */
[----:B------:R-:W-:-:S07]  /*553c0*/  CS2R R18, SRZ ;  /* 0x0000000000127805 */ /* 0x000fce000001ff00 */
.L_x_1548:
[----:B---3--:R-:W-:-:S04]  /*553d0*/  LEA R26, P1, R19, R12, 0x3 ;  /* 0x0000000c131a7211 */ /* 0x008fc800078218ff */
[----:B------:R-:W-:-:S05]  /*553e0*/  LEA.HI.X R27, R19, R13, R18, 0x3, P1 ;  /* 0x0000000d131b7211 */ /* 0x000fca00008f1c12 */
[----:B------:R-:W3:Y:S04]  /*553f0*/  LD.E.64 R16, desc[UR8][R26.64] ;  /* 0x000000081a107980 */ /* 0x000ee8000c101b00 */
[----:B------:R0:W5:Y:S01]  /*55400*/  LD.E.64 R6, desc[UR8][R26.64+0x8] ;  /* 0x000008081a067980 */ /* 0x000162000c101b00 */
[----:B------:R-:W-:Y:S01]  /*55410*/  IMAD R31, R24, 0x1b3, RZ ;  /* 0x000001b3181f7824 */ /* 0x000fe200078e02ff */
[----:B------:R-:W-:-:S05]  /*55420*/  IADD3 R19, P1, PT, R19, 0x2, RZ ;  /* 0x0000000213137810 */ /* 0x000fca0007f3e0ff */
[----:B------:R-:W-:Y:S01]  /*55430*/  IMAD.X R18, RZ, RZ, R18, P1 ;  /* 0x000000ffff127224 */ /* 0x000fe200008e0612 */
[----:B------:R-:W-:-:S04]  /*55440*/  ISETP.NE.U32.AND P1, PT, R19, UR6, PT ;  /* 0x0000000613007c0c */ /* 0x000fc8000bf25070 */
[----:B------:R-:W-:Y:S02]  /*55450*/  ISETP.NE.AND.EX P1, PT, R18, R23, PT, P1 ;  /* 0x000000171200720c */ /* 0x000fe40003f25310 */
[----:B---3--:R-:W-:Y:S02]  /*55460*/  LOP3.LUT R22, R25, 0xff, R16, 0x78, !PT ;  /* 0x000000ff19167812 */ /* 0x008fe400078e7810 */
        /* <DEDUP_REMOVED lines=92> */
[----:B------:R-:W0:Y:S01]  /*55a30*/  LDC R16, c[0x0][0x3c4] ;  /* 0x0000f100ff107b82 */ /* 0x000e220000000800 */
[----:B------:R-:W-:-:S07]  /*55a40*/  MOV R7, UR6 ;  /* 0x0000000600077c02 */ /* 0x000fce0008000f00 */
.L_x_1547:
[----:B------:R-:W-:-:S04]  /*55a50*/  UISETP.NE.U32.AND UP0, UPT, UR12, URZ, UPT ;  /* 0x000000ff0c00728c */ /* 0x000fc8000bf05070 */
[----:B------:R-:W-:-:S09]  /*55a60*/  UISETP.NE.AND.EX UP0, UPT, URZ, URZ, UPT, UP0 ;  /* 0x000000ffff00728c */ /* 0x000fd2000bf05300 */
[----:B------:R-:W-:Y:S05]  /*55a70*/  BRA.U !UP0, `(.L_x_1546) ;  /* 0x0000000108c87547 */ /* 0x000fea000b800000 */
[----:B---3--:R-:W-:-:S04]  /*55a80*/  LEA R6, P1, R7, R12, 0x3 ;  /* 0x0000000c07067211 */ /* 0x008fc800078218ff */
[----:B0-----:R-:W-:-:S06]  /*55a90*/  LEA.HI.X R7, R7, R13, R16, 0x3, P1 ;  /* 0x0000000d07077211 */ /* 0x001fcc00008f1c10 */
        /* <DEDUP_REMOVED lines=48> */
.L_x_1546:
        /* <DEDUP_REMOVED lines=11> */
[----:B01----:R-:W-:-:S08]  /*55e50*/  IMAD.MOV.U32 R16, RZ, RZ, RZ ;  /* 0x000000ffff107224 */ /* 0x003fd000078e00ff */
[----:B------:R-:W-:Y:S05]  /*55e60*/  BRA.U !UP0, `(.L_x_1551) ;  /* 0x0000000508a87547 */ /* 0x000fea000b800000 */
[----:B------:R-:W-:Y:S01]  /*55e70*/  MOV R10, 0x84222325 ;  /* 0x84222325000a7802 */ /* 0x000fe20000000f00 */
[----:B------:R-:W-:Y:S01]  /*55e80*/  IMAD.MOV.U32 R11, RZ, RZ, -0x340d631c ;  /* 0xcbf29ce4ff0b7424 */ /* 0x000fe200078e00ff */
[----:B------:R-:W-:-:S07]  /*55e90*/  CS2R R18, SRZ ;  /* 0x0000000000127805 */ /* 0x000fce000001ff00 */
.L_x_1552:
[----:B----4-:R-:W-:-:S04]  /*55ea0*/  LEA R24, P1, R19, R14, 0x3 ;  /* 0x0000000e13187211 */ /* 0x010fc800078218ff */
[----:B------:R-:W-:-:S05]  /*55eb0*/  LEA.HI.X R25, R19, R15, R18, 0x3, P1 ;  /* 0x0000000f13197211 */ /* 0x000fca00008f1c12 */
        /* <DEDUP_REMOVED lines=99> */
[----:B------:R-:W0:Y:S01]  /*564f0*/  LDC R16, c[0x0][0x3c4] ;  /* 0x0000f100ff107b82 */ /* 0x000e220000000800 */
[----:B------:R-:W-:-:S07]  /*56500*/  IMAD.U32 R7, RZ, RZ, UR6 ;  /* 0x00000006ff077e24 */ /* 0x000fce000f8e00ff */
.L_x_1551:
[----:B------:R-:W-:-:S04]  /*56510*/  UISETP.NE.U32.AND UP0, UPT, UR12, URZ, UPT ;  /* 0x000000ff0c00728c */ /* 0x000fc8000bf05070 */
[----:B------:R-:W-:-:S09]  /*56520*/  UISETP.NE.AND.EX UP0, UPT, URZ, URZ, UPT, UP0 ;  /* 0x000000ffff00728c */ /* 0x000fd2000bf05300 */
[----:B------:R-:W-:Y:S05]  /*56530*/  BRA.U !UP0, `(.L_x_1550) ;  /* 0x0000000108c47547 */ /* 0x000fea000b800000 */
[----:B----4-:R-:W-:-:S04]  /*56540*/  LEA R6, P1, R7, R14, 0x3 ;  /* 0x0000000e07067211 */ /* 0x010fc800078218ff */
[----:B0-----:R-:W-:-:S06]  /*56550*/  LEA.HI.X R7, R7, R15, R16, 0x3, P1 ;  /* 0x0000000f07077211 */ /* 0x001fcc00008f1c10 */
        /* <DEDUP_REMOVED lines=47> */
.L_x_1550:
[----:B------:R-:W-:Y:S02]  /*56850*/  IMAD.MOV.U32 R25, RZ, RZ, -0x7bdddcdb ;  /* 0x84222325ff197424 */ /* 0x000fe400078e00ff */
[----:B------:R-:W-:Y:S01]  /*56860*/  IMAD.MOV.U32 R24, RZ, RZ, -0x340d631c ;  /* 0xcbf29ce4ff187424 */ /* 0x000fe200078e00ff */
[----:B------:R-:W-:Y:S06]  /*56870*/  @!P0 BRA `(.L_x_1553) ;  /* 0x00000008009c8947 */ /* 0x000fec0003800000 */
[----:B------:R-:W-:Y:S01]  /*56880*/  UISETP.NE.U32.AND UP0, UPT, UR11, URZ, UPT ;  /* 0x000000ff0b00728c */ /* 0x000fe2000bf05070 */
[----:B------:R-:W-:Y:S02]  /*56890*/  HFMA2 R25, -RZ, RZ, -6.306171417236328125e-05, 0.01395416259765625 ;  /* 0x84222325ff197431 */ /* 0x000fe400000001ff */
[----:B------:R-:W-:Y:S01]  /*568a0*/  IMAD.MOV.U32 R24, RZ, RZ, -0x340d631c ;  /* 0xcbf29ce4ff187424 */ /* 0x000fe200078e00ff */
[----:B01----:R-:W-:Y:S01]  /*568b0*/  MOV R16, RZ ;  /* 0x000000ff00107202 */ /* 0x003fe20000000f00 */
[----:B------:R-:W-:Y:S01]  /*568c0*/  UISETP.NE.AND.EX UP0, UPT, UR4, URZ, UPT, UP0 ;  /* 0x000000ff0400728c */ /* 0x000fe2000bf05300 */
[----:B------:R-:W-:-:S08]  /*568d0*/  IMAD.MOV.U32 R7, RZ, RZ, RZ ;  /* 0x000000ffff077224 */ /* 0x000fd000078e00ff */
[----:B------:R-:W-:Y:S05]  /*568e0*/  BRA.U !UP0, `(.L_x_1554) ;  /* 0x0000000508ac7547 */ /* 0x000fea000b800000 */
[----:B------:R-:W-:Y:S01]  /*568f0*/  IMAD.MOV.U32 R25, RZ, RZ, -0x7bdddcdb ;  /* 0x84222325ff197424 */ /* 0x000fe200078e00ff */
[----:B------:R-:W-:Y:S01]  /*56900*/  CS2R R18, SRZ ;  /* 0x0000000000127805 */ /* 0x000fe2000001ff00 */
[----:B------:R-:W-:-:S07]  /*56910*/  IMAD.MOV.U32 R24, RZ, RZ, -0x340d631c ;  /* 0xcbf29ce4ff187424 */ /* 0x000fce00078e00ff */
.L_x_1555:
[----:B---3--:R-:W-:-:S04]  /*56920*/  LEA R26, P0, R19, R12, 0x3 ;  /* 0x0000000c131a7211 */ /* 0x008fc800078018ff */
[----:B------:R-:W-:-:S05]  /*56930*/  LEA.HI.X R27, R19, R13, R18, 0x3, P0 ;  /* 0x0000000d131b7211 */ /* 0x000fca00000f1c12 */
[----:B------:R-:W3:Y:S04]  /*56940*/  LD.E.64 R16, desc[UR8][R26.64] ;  /* 0x000000081a107980 */ /* 0x000ee8000c101b00 */
[----:B------:R0:W5:Y:S01]  /*56950*/  LD.E.64 R6, desc[UR8][R26.64+0x8] ;  /* 0x000008081a067980 */ /* 0x000162000c101b00 */
[----:B------:R-:W-:Y:S01]  /*56960*/  IMAD R31, R24, 0x1b3, RZ ;  /* 0x000001b3181f7824 */ /* 0x000fe200078e02ff */
[----:B------:R-:W-:-:S04]  /*56970*/  IADD3 R19, P0, PT, R19, 0x2, RZ ;  /* 0x0000000213137810 */ /* 0x000fc80007f1e0ff */
[----:B------:R-:W-:Y:S02]  /*56980*/  IADD3.X R18, PT, PT, RZ, R18, RZ, P0, !PT ;  /* 0x00000012ff127210 */ /* 0x000fe400007fe4ff */
[----:B------:R-:W-:-:S04]  /*56990*/  ISETP.NE.U32.AND P0, PT, R19, UR6, PT ;  /* 0x0000000613007c0c */ /* 0x000fc8000bf05070 */
        /* <DEDUP_REMOVED lines=94> */
[----:B------:R-:W0:Y:S01]  /*56f80*/  LDC R16, c[0x0][0x3c4] ;  /* 0x0000f100ff107b82 */ /* 0x000e220000000800 */
[----:B------:R-:W-:-:S07]  /*56f90*/  IMAD.U32 R7, RZ, RZ, UR6 ;  /* 0x00000006ff077e24 */ /* 0x000fce000f8e00ff */
.L_x_1554:
        /* <DEDUP_REMOVED lines=53> */
.L_x_1553:
[----:B------:R-:W-:-:S04]  /*572f0*/  ISETP.GE.U32.AND P0, PT, R10, R25, PT ;  /* 0x000000190a00720c */ /* 0x000fc80003f06070 */
[----:B------:R-:W-:-:S04]  /*57300*/  ISETP.GE.U32.AND.EX P0, PT, R11, R24, PT, P0 ;  /* 0x000000180b00720c */ /* 0x000fc80003f06100 */
[----:B------:R-:W-:Y:S01]  /*57310*/  PLOP3.LUT P0, PT, P0, PT, PT, 0x8, 0x80 ;  /* 0x000000000080781c */ /* 0x000fe2000070e170 */
[----:B------:R-:W-:-:S12]  /*57320*/  BRA `(.L_x_1542) ;  /* 0x00000000006c7947 */ /* 0x000fd80003800000 */
.L_x_1549:
[----:B------:R-:W5:Y:S01]  /*57330*/  LDCU UR7, c[0x0][0x3c8] ;  /* 0x00007900ff0777ac */ /* 0x000f620008000800 */
[----:B------:R-:W-:Y:S01]  /*57340*/  PLOP3.LUT P0, PT, PT, PT, PT, 0x8, 0x80 ;  /* 0x000000000080781c */ /* 0x000fe20003f0e170 */
[----:B-----5:R-:W-:-:S09]  /*57350*/  UISETP.NE.AND UP0, UPT, UR7, URZ, UPT ;  /* 0x000000ff0700728c */ /* 0x020fd2000bf05270 */
[----:B------:R-:W-:Y:S05]  /*57360*/  BRA.U !UP0, `(.L_x_1542) ;  /* 0x00000001085c7547 */ /* 0x000fea000b800000 */
[----:B------:R-:W-:Y:S02]  /*57370*/  IMAD.MOV.U32 R17, RZ, RZ, RZ ;  /* 0x000000ffff117224 */ /* 0x000fe400078e00ff */
[----:B------:R-:W-:-:S07]  /*57380*/  IMAD.MOV.U32 R18, RZ, RZ, RZ ;  /* 0x000000ffff127224 */ /* 0x000fce00078e00ff */
.L_x_1556:
[C---:B------:R-:W-:Y:S02]  /*57390*/  SHF.L.U32 R11, R17.reuse, 0x3, RZ ;  /* 0x00000003110b7819 */ /* 0x040fe400000006ff */
[----:B01----:R-:W-:Y:S02]  /*573a0*/  SHF.L.U64.HI R16, R17, 0x3, R18 ;  /* 0x0000000311107819 */ /* 0x003fe40000010212 */
[C---:B----4-:R-:W-:Y:S02]  /*573b0*/  IADD3 R6, P0, PT, R11.reuse, R14, RZ ;  /* 0x0000000e0b067210 */ /* 0x050fe40007f1e0ff */
[----:B---3--:R-:W-:-:S03]  /*573c0*/  IADD3 R10, P1, PT, R11, R12, RZ ;  /* 0x0000000c0b0a7210 */ /* 0x008fc60007f3e0ff */
[C---:B------:R-:W-:Y:S02]  /*573d0*/  IMAD.X R7, R16.reuse, 0x1, R15, P0 ;  /* 0x0000000110077824 */ /* 0x040fe400000e060f */
        /* <DEDUP_REMOVED lines=16> */
.L_x_1542:
[----:B------:R-:W-:Y:S05]  /*574e0*/  BSYNC.RECONVERGENT B0 ;  /* 0x0000000000007941 */ /* 0x000fea0003800200 */
.L_x_1541:
[----:B---34-:R-:W-:Y:S01]  /*574f0*/  SEL R26, R14, R12, P0 ;  /* 0x0000000c0e1a7207 */ /* 0x018fe20000000000 */
[----:B------:R-:W-:Y:S01]  /*57500*/  VIADD R7, R3, 0x1 ;  /* 0x0000000103077836 */ /* 0x000fe20000000000 */
[----:B------:R-:W-:Y:S01]  /*57510*/  SEL R27, R15, R13, P0 ;  /* 0x0000000d0f1b7207 */ /* 0x000fe20000000000 */
[----:B------:R-:W-:Y:S01]  /*57520*/  @!P0 IMAD.MOV R7, RZ, RZ, R3 ;  /* 0x000000ffff078224 */ /* 0x000fe200078e0203 */
[----:B------:R3:W4:Y:S01]  /*57530*/  @P0 LDS.64 R14, [R5+0x8] ;  /* 0x00000800050e0984 */ /* 0x0007220000000a00 */
[----:B------:R-:W-:Y:S01]  /*57540*/  BSSY.RECONVERGENT B0, `(.L_x_1557) ;  /* 0x00002d7000007945 */ /* 0x000fe20003800200 */
[----:B------:R-:W-:Y:S01]  /*57550*/  IADD3 R6, PT, PT, R4, 0x1, RZ ;  /* 0x0000000104067810 */ /* 0x000fe20007ffe0ff */
[----:B------:R-:W-:Y:S01]  /*57560*/  @P0 IMAD.MOV R6, RZ, RZ, R4 ;  /* 0x000000ffff060224 */ /* 0x000fe200078e0204 */
[----:B------:R3:W0:Y:S01]  /*57570*/  @!P0 LDS.64 R12, [R2+0x8] ;  /* 0x00000800020c8984 */ /* 0x0006220000000a00 */
[----:B------:R-:W-:Y:S02]  /*57580*/  ISETP.GE.AND P2, PT, R7, R28, PT ;  /* 0x0000001c0700720c */ /* 0x000fe40003f46270 */
[----:B------:R-:W-:-:S11]  /*57590*/  PLOP3.LUT P1, PT, PT, PT, PT, 0x8, 0x80 ;  /* 0x000000000080781c */ /* 0x000fd60003f2e170 */
[----:B------:R-:W-:Y:S05]  /*575a0*/  @P2 BRA `(.L_x_1558) ;  /* 0x0000002c00402947 */ /* 0x000fea0003800000 */
[----:B------:R-:W-:Y:S02]  /*575b0*/  ISETP.GE.AND P0, PT, R6, R29, PT ;  /* 0x0000001d0600720c */ /* 0x000fe40003f06270 */
[----:B------:R-:W-:-:S11]  /*575c0*/  PLOP3.LUT P1, PT, PT, PT, PT, 0x80, 0x8 ;  /* 0x000000000008781c */ /* 0x000fd60003f2f070 */
[----:B------:R-:W-:Y:S05]  /*575d0*/  @P0 BRA `(.L_x_1558) ;  /* 0x0000002c00340947 */ /* 0x000fea0003800000 */
[----:B01----:R-:W0:Y:S01]  /*575e0*/  LDC.64 R16, c[0x0][0x3c0] ;  /* 0x0000f000ff107b82 */ /* 0x003e220000000a00 */
[----:B------:R-:W-:Y:S02]  /*575f0*/  HFMA2 R11, -RZ, RZ, -15.890625, -0.0047760009765625 ;  /* 0xcbf29ce4ff0b7431 */ /* 0x000fe400000001ff */
[----:B------:R-:W-:Y:S01]  /*57600*/  IMAD.MOV.U32 R10, RZ, RZ, -0x7bdddcdb ;  /* 0x84222325ff0a7424 */ /* 0x000fe200078e00ff */
[----:B0-----:R-:W-:-:S04]  /*57610*/  ISETP.NE.U32.AND P0, PT, R16, RZ, PT ;  /* 0x000000ff1000720c */ /* 0x001fc80003f05070 */
        /* <DEDUP_REMOVED lines=10> */
[----:B------:R-:W-:Y:S01]  /*576c0*/  MOV R11, 0xcbf29ce4 ;  /* 0xcbf29ce4000b7802 */ /* 0x000fe20000000f00 */
[----:B------:R-:W-:Y:S02]  /*576d0*/  IMAD.MOV.U32 R19, RZ, RZ, RZ ;  /* 0x000000ffff137224 */ /* 0x000fe400078e00ff */
[----:B------:R-:W-:-:S07]  /*576e0*/  IMAD.MOV.U32 R16, RZ, RZ, RZ ;  /* 0x000000ffff107224 */ /* 0x000fce00078e00ff */
.L_x_1561:
[----:B----4-:R-:W-:-:S04]  /*576f0*/  LEA R22, P1, R19, R14, 0x3 ;  /* 0x0000000e13167211 */ /* 0x010fc800078218ff */
[----:B------:R-:W-:-:S05]  /*57700*/  LEA.HI.X R23, R19, R15, R16, 0x3, P1 ;  /* 0x0000000f13177211 */ /* 0x000fca00008f1c10 */
[----:B--23--:R-:W2:Y:S04]  /*57710*/  LD.E.64 R4, desc[UR8][R22.64] ;  /* 0x0000000816047980 */ /* 0x00cea8000c101b00 */
[----:B------:R0:W3:Y:S01]  /*57720*/  LD.E.64 R2, desc[UR8][R22.64+0x8] ;  /* 0x0000080816027980 */ /* 0x0000e2000c101b00 */
[----:B------:R-:W-:Y:S01]  /*57730*/  IMAD R25, R11, 0x1b3, RZ ;  /* 0x000001b30b197824 */ /* 0x000fe200078e02ff */
[----:B------:R-:W-:-:S04]  /*57740*/  IADD3 R19, P1, PT, R19, 0x2, RZ ;  /* 0x0000000213137810 */ /* 0x000fc80007f3e0ff */
[----:B------:R-:W-:Y:S02]  /*57750*/  IADD3.X R16, PT, PT, RZ, R16, RZ, P1, !PT ;  /* 0x00000010ff107210 */ /* 0x000fe40000ffe4ff */
[----:B------:R-:W-:-:S04]  /*57760*/  ISETP.NE.U32.AND P1, PT, R19, UR6, PT ;  /* 0x0000000613007c0c */ /* 0x000fc8000bf25070 */
        /* <DEDUP_REMOVED lines=93> */
[----:B------:R-:W0:Y:S01]  /*57d40*/  LDC R4, c[0x0][0x3c4] ;  /* 0x0000f100ff047b82 */ /* 0x000e220000000800 */
[----:B------:R-:W-:-:S07]  /*57d50*/  MOV R3, UR6 ;  /* 0x0000000600037c02 */ /* 0x000fce0008000f00 */
.L_x_1560:
[----:B------:R-:W-:-:S04]  /*57d60*/  UISETP.NE.U32.AND UP0, UPT, UR12, URZ, UPT ;  /* 0x000000ff0c00728c */ /* 0x000fc8000bf05070 */
[----:B------:R-:W-:-:S09]  /*57d70*/  UISETP.NE.AND.EX UP0, UPT, URZ, URZ, UPT, UP0 ;  /* 0x000000ffff00728c */ /* 0x000fd2000bf05300 */
[----:B------:R-:W-:Y:S05]  /*57d80*/  BRA.U !UP0, `(.L_x_1559) ;  /* 0x0000000108c47547 */ /* 0x000fea000b800000 */
[----:B--234-:R-:W-:-:S04]  /*57d90*/  LEA R2, P1, R3, R14, 0x3 ;  /* 0x0000000e03027211 */ /* 0x01cfc800078218ff */
        /* <DEDUP_REMOVED lines=48> */
.L_x_1559:
        /* <DEDUP_REMOVED lines=8> */
[----:B0-----:R-:W-:-:S06]  /*58120*/  IMAD.MOV.U32 R4, RZ, RZ, RZ ;  /* 0x000000ffff047224 */ /* 0x001fcc00078e00ff */
[----:B------:R-:W-:Y:S05]  /*58130*/  BRA.U !UP0, `(.L_x_1563) ;  /* 0x0000000508b07547 */ /* 0x000fea000b800000 */
[----:B------:R-:W-:Y:S01]  /*58140*/  IMAD.MOV.U32 R23, RZ, RZ, -0x7bdddcdb ;  /* 0x84222325ff177424 */ /* 0x000fe200078e00ff */
[----:B------:R-:W-:Y:S01]  /*58150*/  MOV R22, 0xcbf29ce4 ;  /* 0xcbf29ce400167802 */ /* 0x000fe20000000f00 */
[----:B------:R-:W-:Y:S02]  /*58160*/  IMAD.MOV.U32 R19, RZ, RZ, RZ ;  /* 0x000000ffff137224 */ /* 0x000fe400078e00ff */
[----:B------:R-:W-:-:S07]  /*58170*/  IMAD.MOV.U32 R16, RZ, RZ, RZ ;  /* 0x000000ffff107224 */ /* 0x000fce00078e00ff */
.L_x_1564:
[----:B------:R-:W-:-:S04]  /*58180*/  LEA R24, P1, R19, R12, 0x3 ;  /* 0x0000000c13187211 */ /* 0x000fc800078218ff */
        /* <DEDUP_REMOVED lines=103> */
.L_x_1563:
[----:B------:R-:W-:-:S04]  /*58800*/  UISETP.NE.U32.AND UP0, UPT, UR12, URZ, UPT ;  /* 0x000000ff0c00728c */ /* 0x000fc8000bf05070 */
[----:B------:R-:W-:-:S09]  /*58810*/  UISETP.NE.AND.EX UP0, UPT, URZ, URZ, UPT, UP0 ;  /* 0x000000ffff00728c */ /* 0x000fd2000bf05300 */
[----:B------:R-:W-:Y:S05]  /*58820*/  BRA.U !UP0, `(.L_x_1562) ;  /* 0x0000000108c87547 */ /* 0x000fea000b800000 */
[----:B--23--:R-:W-:-:S04]  /*58830*/  LEA R2, P1, R3, R12, 0x3 ;  /* 0x0000000c03027211 */ /* 0x00cfc800078218ff */
        /* <DEDUP_REMOVED lines=49> */
.L_x_1562:
        /* <DEDUP_REMOVED lines=13> */
[----:B------:R-:W-:Y:S01]  /*58c20*/  IMAD.MOV.U32 R10, RZ, RZ, -0x7bdddcdb ;  /* 0x84222325ff0a7424 */ /* 0x000fe200078e00ff */
[----:B------:R-:W-:Y:S01]  /*58c30*/  MOV R19, RZ ;  /* 0x000000ff00137202 */ /* 0x000fe20000000f00 */
[----:B------:R-:W-:Y:S02]  /*58c40*/  IMAD.MOV.U32 R11, RZ, RZ, -0x340d631c ;  /* 0xcbf29ce4ff0b7424 */ /* 0x000fe400078e00ff */
[----:B------:R-:W-:-:S07]  /*58c50*/  IMAD.MOV.U32 R16, RZ, RZ, RZ ;  /* 0x000000ffff107224 */ /* 0x000fce00078e00ff */
.L_x_1568:
[----:B----4-:R-:W-:-:S04]  /*58c60*/  LEA R22, P1, R19, R14, 0x3 ;  /* 0x0000000e13167211 */ /* 0x010fc800078218ff */
[----:B------:R-:W-:-:S05]  /*58c70*/  LEA.HI.X R23, R19, R15, R16, 0x3, P1 ;  /* 0x0000000f13177211 */ /* 0x000fca00008f1c10 */
[----:B--23--:R-:W2:Y:S04]  /*58c80*/  LD.E.64 R4, desc[UR8][R22.64] ;  /* 0x0000000816047980 */ /* 0x00cea8000c101b00 */
[----:B------:R0:W3:Y:S01]  /*58c90*/  LD.E.64 R2, desc[UR8][R22.64+0x8] ;  /* 0x0000080816027980 */ /* 0x0000e2000c101b00 */
[----:B------:R-:W-:Y:S01]  /*58ca0*/  IMAD R25, R11, 0x1b3, RZ ;  /* 0x000001b30b197824 */ /* 0x000fe200078e02ff */
[----:B------:R-:W-:-:S05]  /*58cb0*/  IADD3 R19, P1, PT, R19, 0x2, RZ ;  /* 0x0000000213137810 */ /* 0x000fca0007f3e0ff */
[----:B------:R-:W-:Y:S01]  /*58cc0*/  IMAD.X R16, RZ, RZ, R16, P1 ;  /* 0x000000ffff107224 */ /* 0x000fe200008e0610 */
[----:B------:R-:W-:-:S04]  /*58cd0*/  ISETP.NE.U32.AND P1, PT, R19, UR6, PT ;  /* 0x0000000613007c0c */ /* 0x000fc8000bf25070 */
        /* <DEDUP_REMOVED lines=93> */
[----:B------:R-:W0:Y:S01]  /*592b0*/  LDC R4, c[0x0][0x3c4] ;  /* 0x0000f100ff047b82 */ /* 0x000e220000000800 */
[----:B------:R-:W-:-:S07]  /*592c0*/  IMAD.U32 R3, RZ, RZ, UR6 ;  /* 0x00000006ff037e24 */ /* 0x000fce000f8e00ff */
.L_x_1567:
[----:B------:R-:W-:-:S04]  /*592d0*/  UISETP.NE.U32.AND UP0, UPT, UR12, URZ, UPT ;  /* 0x000000ff0c00728c */ /* 0x000fc8000bf05070 */
[----:B------:R-:W-:-:S09]  /*592e0*/  UISETP.NE.AND.EX UP0, UPT, URZ, URZ, UPT, UP0 ;  /* 0x000000ffff00728c */ /* 0x000fd2000bf05300 */
[----:B------:R-:W-:Y:S05]  /*592f0*/  BRA.U !UP0, `(.L_x_1566) ;  /* 0x0000000108c47547 */ /* 0x000fea000b800000 */
[----:B--234-:R-:W-:-:S04]  /*59300*/  LEA R2, P1, R3, R14, 0x3 ;  /* 0x0000000e03027211 */ /* 0x01cfc800078218ff */
        /* <DEDUP_REMOVED lines=48> */
.L_x_1566:
        /* <DEDUP_REMOVED lines=14> */
.L_x_1571:
[----:B------:R-:W-:-:S04]  /*596f0*/  LEA R24, P0, R19, R12, 0x3 ;  /* 0x0000000c13187211 */ /* 0x000fc800078018ff */
        /* <DEDUP_REMOVED lines=103> */
.L_x_1570:
        /* <DEDUP_REMOVED lines=53> */
.L_x_1569:
[----:B------:R-:W-:-:S04]  /*5a0c0*/  ISETP.GE.U32.AND P1, PT, R10, R23, PT ;  /* 0x000000170a00720c */ /* 0x000fc80003f26070 */
[----:B------:R-:W-:-:S04]  /*5a0d0*/  ISETP.GE.U32.AND.EX P1, PT, R11, R22, PT, P1 ;  /* 0x000000160b00720c */ /* 0x000fc80003f26110 */
[----:B------:R-:W-:Y:S01]  /*5a0e0*/  PLOP3.LUT P1, PT, P1, PT, PT, 0x8, 0x80 ;  /* 0x000000000080781c */ /* 0x000fe20000f2e170 */
[----:B------:R-:W-:-:S12]  /*5a0f0*/  BRA `(.L_x_1558) ;  /* 0x00000000006c7947 */ /* 0x000fd80003800000 */
.L_x_1565:
[----:B------:R-:W1:Y:S01]  /*5a100*/  LDCU UR7, c[0x0][0x3c8] ;  /* 0x00007900ff0777ac */ /* 0x000e620008000800 */
[----:B------:R-:W-:Y:S01]  /*5a110*/  PLOP3.LUT P1, PT, PT, PT, PT, 0x8, 0x80 ;  /* 0x000000000080781c */ /* 0x000fe20003f2e170 */
[----:B-1----:R-:W-:-:S09]  /*5a120*/  UISETP.NE.AND UP0, UPT, UR7, URZ, UPT ;  /* 0x000000ff0700728c */ /* 0x002fd2000bf05270 */
[----:B------:R-:W-:Y:S05]  /*5a130*/  BRA.U !UP0, `(.L_x_1558) ;  /* 0x00000001085c7547 */ /* 0x000fea000b800000 */
[----:B------:R-:W-:Y:S02]  /*5a140*/  HFMA2 R11, -RZ, RZ, 0, 0 ;  /* 0x00000000ff0b7431 */ /* 0x000fe400000001ff */
[----:B------:R-:W-:-:S07]  /*5a150*/  IMAD.MOV.U32 R16, RZ, RZ, RZ ;  /* 0x000000ffff107224 */ /* 0x000fce00078e00ff */
.L_x_1572:
[C---:B--23--:R-:W-:Y:S01]  /*5a160*/  IMAD.SHL.U32 R5, R11.reuse, 0x8, RZ ;  /* 0x000000080b057824 */ /* 0x04cfe200078e00ff */
[----:B------:R-:W-:-:S04]  /*5a170*/  SHF.L.U64.HI R10, R11, 0x3, R16 ;  /* 0x000000030b0a7819 */ /* 0x000fc80000010210 */
[C---:B0-----:R-:W-:Y:S02]  /*5a180*/  IADD3 R4, P1, PT, R5.reuse, R12, RZ ;  /* 0x0000000c05047210 */ /* 0x041fe40007f3e0ff */
        /* <DEDUP_REMOVED lines=18> */
.L_x_1558:
[----:B------:R-:W-:Y:S05]  /*5a2b0*/  BSYNC.RECONVERGENT B0 ;  /* 0x0000000000007941 */ /* 0x000fea0003800200 */
.L_x_1557:
[----:B--23--:R-:W-:Y:S01]  /*5a2c0*/  IADD3 R2, PT, PT, R6, 0x1, RZ ;  /* 0x0000000106027810 */ /* 0x00cfe20007ffe0ff */
[C---:B------:R-:W-:Y:S01]  /*5a2d0*/  VIADD R3, R7.reuse, 0x1 ;  /* 0x0000000107037836 */ /* 0x040fe20000000000 */
[----:B------:R-:W-:Y:S01]  /*5a2e0*/  @!P1 IADD3 R3, PT, PT, R7, RZ, RZ ;  /* 0x000000ff07039210 */ /* 0x000fe20007ffe0ff */
[----:B------:R-:W-:Y:S01]  /*5a2f0*/  @P1 IMAD.MOV R2, RZ, RZ, R6 ;  /* 0x000000ffff021224 */ /* 0x000fe200078e0206 */
[----:B0---4-:R-:W-:Y:S01]  /*5a300*/  SEL R24, R14, R12, P1 ;  /* 0x0000000c0e187207 */ /* 0x011fe20000800000 */
        /* <DEDUP_REMOVED lines=19> */
[----:B------:R-:W-:Y:S02]  /*5a440*/  HFMA2 R6, -RZ, RZ, -6.306171417236328125e-05, 0.01395416259765625 ;  /* 0x84222325ff067431 */ /* 0x000fe400000001ff */
[----:B------:R-:W-:Y:S01]  /*5a450*/  IMAD.MOV.U32 R7, RZ, RZ, -0x340d631c ;  /* 0xcbf29ce4ff077424 */ /* 0x000fe200078e00ff */
[----:B------:R-:W-:Y:S01]  /*5a460*/  MOV R10, RZ ;  /* 0x000000ff000a7202 */ /* 0x000fe20000000f00 */
[----:B------:R-:W-:Y:S01]  /*5a470*/  UISETP.NE.AND.EX UP0, UPT, UR4, URZ, UPT, UP0 ;  /* 0x000000ff0400728c */ /* 0x000fe2000bf05300 */
[----:B------:R-:W-:-:S08]  /*5a480*/  IMAD.MOV.U32 R5, RZ, RZ, RZ ;  /* 0x000000ffff057224 */ /* 0x000fd000078e00ff */
[----:B------:R-:W-:Y:S05]  /*5a490*/  BRA.U !UP0, `(.L_x_1576) ;  /* 0x0000000508a87547 */ /* 0x000fea000b800000 */
[----:B------:R-:W-:Y:S01]  /*5a4a0*/  IMAD.MOV.U32 R6, RZ, RZ, -0x7bdddcdb ;  /* 0x84222325ff067424 */ /* 0x000fe200078e00ff */
[----:B-1----:R-:W-:Y:S01]  /*5a4b0*/  CS2R R16, SRZ ;  /* 0x0000000000107805 */ /* 0x002fe2000001ff00 */
[----:B------:R-:W-:-:S07]  /*5a4c0*/  IMAD.MOV.U32 R7, RZ, RZ, -0x340d631c ;  /* 0xcbf29ce4ff077424 */ /* 0x000fce00078e00ff */
.L_x_1577:
[----:B--2---:R-:W-:-:S04]  /*5a4d0*/  LEA R22, P1, R17, R14, 0x3 ;  /* 0x0000000e11167211 */ /* 0x004fc800078218ff */
[----:B------:R-:W-:-:S05]  /*5a4e0*/  LEA.HI.X R23, R17, R15, R16, 0x3, P1 ;  /* 0x0000000f11177211 */ /* 0x000fca00008f1c10 */
[----:B------:R-:W2:Y:S04]  /*5a4f0*/  LD.E.64 R10, desc[UR8][R22.64] ;  /* 0x00000008160a7980 */ /* 0x000ea8000c101b00 */
[----:B------:R0:W4:Y:S01]  /*5a500*/  LD.E.64 R4, desc[UR8][R22.64+0x8] ;  /* 0x0000080816047980 */ /* 0x000122000c101b00 */
        /* <DEDUP_REMOVED lines=97> */
[----:B------:R-:W0:Y:S01]  /*5ab20*/  LDC R10, c[0x0][0x3c4] ;  /* 0x0000f100ff0a7b82 */ /* 0x000e220000000800 */
[----:B------:R-:W-:-:S07]  /*5ab30*/  MOV R5, UR6 ;  /* 0x0000000600057c02 */ /* 0x000fce0008000f00 */
.L_x_1576:
[----:B------:R-:W-:-:S04]  /*5ab40*/  UISETP.NE.U32.AND UP0, UPT, UR12, URZ, UPT ;  /* 0x000000ff0c00728c */ /* 0x000fc8000bf05070 */
[----:B------:R-:W-:-:S09]  /*5ab50*/  UISETP.NE.AND.EX UP0, UPT, URZ, URZ, UPT, UP0 ;  /* 0x000000ffff00728c */ /* 0x000fd2000bf05300 */
[----:B------:R-:W-:Y:S05]  /*5ab60*/  BRA.U !UP0, `(.L_x_1575) ;  /* 0x0000000108c47547 */ /* 0x000fea000b800000 */
[----:B--2---:R-:W-:-:S04]  /*5ab70*/  LEA R4, P1, R5, R14, 0x3 ;  /* 0x0000000e05047211 */ /* 0x004fc800078218ff */
        /* <DEDUP_REMOVED lines=48> */
.L_x_1575:
[----:B------:R-:W-:Y:S02]  /*5ae80*/  HFMA2 R18, -RZ, RZ, -15.890625, -0.0047760009765625 ;  /* 0xcbf29ce4ff127431 */ /* 0x000fe400000001ff */
[----:B------:R-:W-:Y:S01]  /*5ae90*/  IMAD.MOV.U32 R31, RZ, RZ, -0x7bdddcdb ;  /* 0x84222325ff1f7424 */ /* 0x000fe200078e00ff */
[----:B------:R-:W-:Y:S06]  /*5aea0*/  @!P0 BRA `(.L_x_1578) ;  /* 0x0000000800a08947 */ /* 0x000fec0003800000 */
[----:B------:R-:W-:Y:S01]  /*5aeb0*/  UISETP.NE.U32.AND UP0, UPT, UR11, URZ, UPT ;  /* 0x000000ff0b00728c */ /* 0x000fe2000bf05070 */
[----:B------:R-:W-:Y:S01]  /*5aec0*/  IMAD.MOV.U32 R31, RZ, RZ, -0x7bdddcdb ;  /* 0x84222325ff1f7424 */ /* 0x000fe200078e00ff */
[----:B------:R-:W-:Y:S01]  /*5aed0*/  MOV R5, RZ ;  /* 0x000000ff00057202 */ /* 0x000fe20000000f00 */
[----:B------:R-:W-:Y:S01]  /*5aee0*/  IMAD.MOV.U32 R18, RZ, RZ, -0x340d631c ;  /* 0xcbf29ce4ff127424 */ /* 0x000fe200078e00ff */
[----:B------:R-:W-:Y:S01]  /*5aef0*/  UISETP.NE.AND.EX UP0, UPT, UR4, URZ, UPT, UP0 ;  /* 0x000000ff0400728c */ /* 0x000fe2000bf05300 */
[----:B------:R-:W-:-:S08]  /*5af00*/  IMAD.MOV.U32 R11, RZ, RZ, RZ ;  /* 0x000000ffff0b7224 */ /* 0x000fd000078e00ff */
[----:B------:R-:W-:Y:S05]  /*5af10*/  BRA.U !UP0, `(.L_x_1579) ;  /* 0x0000000508b07547 */ /* 0x000fea000b800000 */
[----:B------:R-:W4:Y:S01]  /*5af20*/  LDC R11, c[0x0][0x3c4] ;  /* 0x0000f100ff0b7b82 */ /* 0x000f220000000800 */
[----:B------:R-:W-:Y:S02]  /*5af30*/  HFMA2 R18, -RZ, RZ, -15.890625, -0.0047760009765625 ;  /* 0xcbf29ce4ff127431 */ /* 0x000fe400000001ff */
[----:B------:R-:W-:Y:S02]  /*5af40*/  IMAD.MOV.U32 R31, RZ, RZ, -0x7bdddcdb ;  /* 0x84222325ff1f7424 */ /* 0x000fe400078e00ff */
[----:B------:R-:W-:Y:S02]  /*5af50*/  IMAD.MOV.U32 R17, RZ, RZ, RZ ;  /* 0x000000ffff117224 */ /* 0x000fe400078e00ff */
[----:B0-----:R-:W-:-:S07]  /*5af60*/  IMAD.MOV.U32 R10, RZ, RZ, RZ ;  /* 0x000000ffff0a7224 */ /* 0x001fce00078e00ff */
.L_x_1580:
[----:B---3--:R-:W-:-:S04]  /*5af70*/  LEA R32, P1, R17, R12, 0x3 ;  /* 0x0000000c11207211 */ /* 0x008fc800078218ff */
[----:B------:R-:W-:-:S05]  /*5af80*/  LEA.HI.X R33, R17, R13, R10, 0x3, P1 ;  /* 0x0000000d11217211 */ /* 0x000fca00008f1c0a */
[----:B-1----:R-:W3:Y:S04]  /*5af90*/  LD.E.64 R22, desc[UR8][R32.64] ;  /* 0x0000000820167980 */ /* 0x002ee8000c101b00 */
        /* <DEDUP_REMOVED lines=99> */
[----:B------:R-:W-:-:S07]  /*5b5d0*/  IMAD.U32 R5, RZ, RZ, UR6 ;  /* 0x00000006ff057e24 */ /* 0x000fce000f8e00ff */
.L_x_1579:
[----:B------:R-:W-:-:S04]  /*5b5e0*/  UISETP.NE.U32.AND UP0, UPT, UR12, URZ, UPT ;  /* 0x000000ff0c00728c */ /* 0x000fc8000bf05070 */
[----:B------:R-:W-:-:S09]  /*5b5f0*/  UISETP.NE.AND.EX UP0, UPT, URZ, URZ, UPT, UP0 ;  /* 0x000000ffff00728c */ /* 0x000fd2000bf05300 */
[----:B------:R-:W-:Y:S05]  /*5b600*/  BRA.U !UP0, `(.L_x_1578) ;  /* 0x0000000108c87547 */ /* 0x000fea000b800000 */
[----:B---3--:R-:W-:-:S04]  /*5b610*/  LEA R4, P1, R5, R12, 0x3 ;  /* 0x0000000c05047211 */ /* 0x008fc800078218ff */
[----:B----4-:R-:W-:-:S06]  /*5b620*/  LEA.HI.X R5, R5, R13, R11, 0x3, P1 ;  /* 0x0000000d05057211 */ /* 0x010fcc00008f1c0b */
[----:B------:R-:W1:Y:S01]  /*5b630*/  LD.E.64 R4, desc[UR8][R4.64] ;  /* 0x0000000804047980 */ /* 0x000e62000c101b00 */
[----:B------:R-:W-:Y:S01]  /*5b640*/  IMAD R17, R18, 0x1b3, RZ ;  /* 0x000001b312117824 */ /* 0x000fe200078e02ff */
[----:B-1----:R-:W-:-:S05]  /*5b650*/  LOP3.LUT R16, R31, 0xff, R4, 0x78, !PT ;  /* 0x000000ff1f107812 */ /* 0x002fca00078e7804 */
[----:B0-----:R-:W-:-:S04]  /*5b660*/  IMAD.WIDE.U32 R10, R16, 0x1b3, RZ ;  /* 0x000001b3100a7825 */ /* 0x001fc800078e00ff */
        /* <DEDUP_REMOVED lines=44> */
.L_x_1578:
[----:B------:R-:W-:-:S04]  /*5b930*/  ISETP.NE.U32.AND P1, PT, R6, R31, PT ;  /* 0x0000001f0600720c */ /* 0x000fc80003f25070 */
[----:B------:R-:W-:-:S13]  /*5b940*/  ISETP.NE.AND.EX P1, PT, R7, R18, PT, P1 ;  /* 0x000000120700720c */ /* 0x000fda0003f25310 */
[----:B------:R-:W-:Y:S05]  /*5b950*/  @!P1 BRA `(.L_x_1581) ;  /* 0x0000001400589947 */ /* 0x000fea0003800000 */
[----:B------:R-:W-:Y:S02]  /*5b960*/  IMAD.MOV.U32 R6, RZ, RZ, -0x7bdddcdb ;  /* 0x84222325ff067424 */ /* 0x000fe400078e00ff */
[----:B------:R-:W-:Y:S01]  /*5b970*/  IMAD.MOV.U32 R7, RZ, RZ, -0x340d631c ;  /* 0xcbf29ce4ff077424 */ /* 0x000fe200078e00ff */
[----:B------:R-:W-:Y:S06]  /*5b980*/  @!P0 BRA `(.L_x_1582) ;  /* 0x0000000800948947 */ /* 0x000fec0003800000 */
[----:B------:R-:W-:Y:S01]  /*5b990*/  UISETP.NE.U32.AND UP0, UPT, UR11, URZ, UPT ;  /* 0x000000ff0b00728c */ /* 0x000fe2000bf05070 */
[----:B0-----:R-:W-:Y:S01]  /*5b9a0*/  HFMA2 R10, -RZ, RZ, 0, 0 ;  /* 0x00000000ff0a7431 */ /* 0x001fe200000001ff */
[----:B------:R-:W-:Y:S01]  /*5b9b0*/  MOV R6, 0x84222325 ;  /* 0x8422232500067802 */ /* 0x000fe20000000f00 */
[----:B------:R-:W-:Y:S01]  /*5b9c0*/  IMAD.MOV.U32 R7, RZ, RZ, -0x340d631c ;  /* 0xcbf29ce4ff077424 */ /* 0x000fe200078e00ff */
[----:B------:R-:W-:Y:S01]  /*5b9d0*/  UISETP.NE.AND.EX UP0, UPT, UR4, URZ, UPT, UP0 ;  /* 0x000000ff0400728c */ /* 0x000fe2000bf05300 */
[----:B------:R-:W-:-:S08]  /*5b9e0*/  IMAD.MOV.U32 R5, RZ, RZ, RZ ;  /* 0x000000ffff057224 */ /* 0x000fd000078e00ff */
[----:B------:R-:W-:Y:S05]  /*5b9f0*/  BRA.U !UP0, `(.L_x_1583) ;  /* 0x0000000508a87547 */ /* 0x000fea000b800000 */
[----:B------:R-:W-:Y:S01]  /*5ba00*/  IMAD.MOV.U32 R6, RZ, RZ, -0x7bdddcdb ;  /* 0x84222325ff067424 */ /* 0x000fe200078e00ff */
[----:B-1----:R-:W-:Y:S01]  /*5ba10*/  CS2R R16, SRZ ;  /* 0x0000000000107805 */ /* 0x002fe2000001ff00 */
[----:B------:R-:W-:-:S07]  /*5ba20*/  IMAD.MOV.U32 R7, RZ, RZ, -0x340d631c ;  /* 0xcbf29ce4ff077424 */ /* 0x000fce00078e00ff */
.L_x_1584:
[----:B--2---:R-:W-:-:S04]  /*5ba30*/  LEA R22, P1, R17, R14, 0x3 ;  /* 0x0000000e11167211 */ /* 0x004fc800078218ff */
[----:B------:R-:W-:-:S05]  /*5ba40*/  LEA.HI.X R23, R17, R15, R16, 0x3, P1 ;  /* 0x0000000f11177211 */ /* 0x000fca00008f1c10 */
[----:B----4-:R-:W2:Y:S04]  /*5ba50*/  LD.E.64 R10, desc[UR8][R22.64] ;  /* 0x00000008160a7980 */ /* 0x010ea8000c101b00 */
        /* <DEDUP_REMOVED lines=100> */
.L_x_1583:
[----:B------:R-:W-:-:S04]  /*5c0a0*/  UISETP.NE.U32.AND UP0, UPT, UR12, URZ, UPT ;  /* 0x000000ff0c00728c */ /* 0x000fc8000bf05070 */
[----:B------:R-:W-:-:S09]  /*5c0b0*/  UISETP.NE.AND.EX UP0, UPT, URZ, URZ, UPT, UP0 ;  /* 0x000000ffff00728c */ /* 0x000fd2000bf05300 */
[----:B------:R-:W-:Y:S05]  /*5c0c0*/  BRA.U !UP0, `(.L_x_1582) ;  /* 0x0000000108c47547 */ /* 0x000fea000b800000 */
[----:B--2---:R-:W-:-:S04]  /*5c0d0*/  LEA R4, P1, R5, R14, 0x3 ;  /* 0x0000000e05047211 */ /* 0x004fc800078218ff */
[----:B0-----:R-:W-:-:S06]  /*5c0e0*/  LEA.HI.X R5, R5, R15, R10, 0x3, P1 ;  /* 0x0000000f05057211 */ /* 0x001fcc00008f1c0a */
        /* <DEDUP_REMOVED lines=47> */
.L_x_1582:
[----:B------:R-:W-:Y:S02]  /*5c3e0*/  HFMA2 R22, -RZ, RZ, -15.890625, -0.0047760009765625 ;  /* 0xcbf29ce4ff167431 */ /* 0x000fe400000001ff */
[----:B-1----:R-:W-:Y:S01]  /*5c3f0*/  IMAD.MOV.U32 R23, RZ, RZ, -0x7bdddcdb ;  /* 0x84222325ff177424 */ /* 0x002fe200078e00ff */
[----:B------:R-:W-:Y:S06]  /*5c400*/  @!P0 BRA `(.L_x_1585) ;  /* 0x00000008009c8947 */ /* 0x000fec0003800000 */
[----:B------:R-:W-:Y:S01]  /*5c410*/  UISETP.NE.U32.AND UP0, UPT, UR11, URZ, UPT ;  /* 0x000000ff0b00728c */ /* 0x000fe2000bf05070 */
[----:B------:R-:W-:Y:S01]  /*5c420*/  IMAD.MOV.U32 R23, RZ, RZ, -0x7bdddcdb ;  /* 0x84222325ff177424 */ /* 0x000fe200078e00ff */
[----:B------:R-:W-:Y:S01]  /*5c430*/  MOV R5, RZ ;  /* 0x000000ff00057202 */ /* 0x000fe20000000f00 */
[----:B------:R-:W-:Y:S01]  /*5c440*/  IMAD.MOV.U32 R22, RZ, RZ, -0x340d631c ;  /* 0xcbf29ce4ff167424 */ /* 0x000fe200078e00ff */
[----:B------:R-:W-:Y:S01]  /*5c450*/  UISETP.NE.AND.EX UP0, UPT, UR4, URZ, UPT, UP0 ;  /* 0x000000ff0400728c */ /* 0x000fe2000bf05300 */
[----:B0-----:R-:W-:-:S08]  /*5c460*/  IMAD.MOV.U32 R10, RZ, RZ, RZ ;  /* 0x000000ffff0a7224 */ /* 0x001fd000078e00ff */
[----:B------:R-:W-:Y:S05]  /*5c470*/  BRA.U !UP0, `(.L_x_1586) ;  /* 0x0000000508ac7547 */ /* 0x000fea000b800000 */
[----:B------:R-:W-:Y:S01]  /*5c480*/  IMAD.MOV.U32 R23, RZ, RZ, -0x7bdddcdb ;  /* 0x84222325ff177424 */ /* 0x000fe200078e00ff */
[----:B------:R-:W-:Y:S02]  /*5c490*/  MOV R22, 0xcbf29ce4 ;  /* 0xcbf29ce400167802 */ /* 0x000fe40000000f00 */
[----:B------:R-:W-:-:S07]  /*5c4a0*/  CS2R R16, SRZ ;  /* 0x0000000000107805 */ /* 0x000fce000001ff00 */
.L_x_1587:
[----:B---3--:R-:W-:-:S04]  /*5c4b0*/  LEA R30, P0, R17, R12, 0x3 ;  /* 0x0000000c111e7211 */ /* 0x008fc800078018ff */
[----:B------:R-:W-:-:S05]  /*5c4c0*/  LEA.HI.X R31, R17, R13, R16, 0x3, P0 ;  /* 0x0000000d111f7211 */ /* 0x000fca00000f1c10 */
[----:B----4-:R-:W3:Y:S04]  /*5c4d0*/  LD.E.64 R10, desc[UR8][R30.64] ;  /* 0x000000081e0a7980 */ /* 0x010ee8000c101b00 */
[----:B------:R0:W4:Y:S01]  /*5c4e0*/  LD.E.64 R4, desc[UR8][R30.64+0x8] ;  /* 0x000008081e047980 */ /* 0x000122000c101b00 */
        /* <DEDUP_REMOVED lines=99> */
[----:B------:R-:W-:-:S07]  /*5cb20*/  IMAD.U32 R5, RZ, RZ, UR6 ;  /* 0x00000006ff057e24 */ /* 0x000fce000f8e00ff */
.L_x_1586:
[----:B------:R-:W-:-:S04]  /*5cb30*/  UISETP.NE.U32.AND UP0, UPT, UR12, URZ, UPT ;  /* 0x000000ff0c00728c */ /* 0x000fc8000bf05070 */
[----:B------:R-:W-:-:S09]  /*5cb40*/  UISETP.NE.AND.EX UP0, UPT, URZ, URZ, UPT, UP0 ;  /* 0x000000ffff00728c */ /* 0x000fd2000bf05300 */
[----:B------:R-:W-:Y:S05]  /*5cb50*/  BRA.U !UP0, `(.L_x_1585) ;  /* 0x0000000108c87547 */ /* 0x000fea000b800000 */
[----:B---3--:R-:W-:-:S04]  /*5cb60*/  LEA R4, P0, R5, R12, 0x3 ;  /* 0x0000000c05047211 */ /* 0x008fc800078018ff */
[----:B0-----:R-:W-:-:S06]  /*5cb70*/  LEA.HI.X R5, R5, R13, R10, 0x3, P0 ;  /* 0x0000000d05057211 */ /* 0x001fcc00000f1c0a */
[----:B------:R-:W3:Y:S01]  /*5cb80*/  LD.E.64 R4, desc[UR8][R4.64] ;  /* 0x0000000804047980 */ /* 0x000ee2000c101b00 */
[----:B------:R-:W-:Y:S01]  /*5cb90*/  IMAD R17, R22, 0x1b3, RZ ;  /* 0x000001b316117824 */ /* 0x000fe200078e02ff */
        /* <DEDUP_REMOVED lines=46> */
.L_x_1585:
[----:B------:R-:W-:-:S04]  /*5ce80*/  ISETP.GE.U32.AND P0, PT, R6, R23, PT ;  /* 0x000000170600720c */ /* 0x000fc80003f06070 */
[----:B------:R-:W-:-:S04]  /*5ce90*/  ISETP.GE.U32.AND.EX P0, PT, R7, R22, PT, P0 ;  /* 0x000000160700720c */ /* 0x000fc80003f06100 */
[----:B------:R-:W-:Y:S01]  /*5cea0*/  PLOP3.LUT P0, PT, P0, PT, PT, 0x8, 0x80 ;  /* 0x000000000080781c */ /* 0x000fe2000070e170 */
[----:B------:R-:W-:-:S12]  /*5ceb0*/  BRA `(.L_x_1574) ;  /* 0x00000000006c7947 */ /* 0x000fd80003800000 */
.L_x_1581:
[----:B------:R-:W5:Y:S01]  /*5cec0*/  LDCU UR7, c[0x0][0x3c8] ;  /* 0x00007900ff0777ac */ /* 0x000f620008000800 */
[----:B------:R-:W-:Y:S01]  /*5ced0*/  PLOP3.LUT P0, PT, PT, PT, PT, 0x8, 0x80 ;  /* 0x000000000080781c */ /* 0x000fe20003f0e170 */
[----:B-----5:R-:W-:-:S09]  /*5cee0*/  UISETP.NE.AND UP0, UPT, UR7, URZ, UPT ;  /* 0x000000ff0700728c */ /* 0x020fd2000bf05270 */
[----:B------:R-:W-:Y:S05]  /*5cef0*/  BRA.U !UP0, `(.L_x_1574) ;  /* 0x00000001085c7547 */ /* 0x000fea000b800000 */
[----:B-1----:R-:W-:Y:S02]  /*5cf00*/  HFMA2 R16, -RZ, RZ, 0, 0 ;  /* 0x00000000ff107431 */ /* 0x002fe400000001ff */
[----:B----4-:R-:W-:-:S07]  /*5cf10*/  IMAD.MOV.U32 R11, RZ, RZ, RZ ;  /* 0x000000ffff0b7224 */ /* 0x010fce00078e00ff */
.L_x_1588:
[C---:B------:R-:W-:Y:S01]  /*5cf20*/  IMAD.SHL.U32 R7, R11.reuse, 0x8, RZ ;  /* 0x000000080b077824 */ /* 0x040fe200078e00ff */
[----:B0-----:R-:W-:-:S04]  /*5cf30*/  SHF.L.U64.HI R10, R11, 0x3, R16 ;  /* 0x000000030b0a7819 */ /* 0x001fc80000010210 */
        /* <DEDUP_REMOVED lines=19> */
.L_x_1574:
[----:B------:R-:W-:Y:S05]  /*5d070*/  BSYNC.RECONVERGENT B0 ;  /* 0x0000000000007941 */ /* 0x000fea0003800200 */
.L_x_1573:
[----:B------:R-:W-:Y:S01]  /*5d080*/  IADD3 R7, PT, PT, R3, 0x1, RZ ;  /* 0x0000000103077810 */ /* 0x000fe20007ffe0ff */
[----:B------:R-:W-:Y:S01]  /*5d090*/  @!P0 IMAD.MOV R7, RZ, RZ, R3 ;  /* 0x000000ffff078224 */ /* 0x000fe200078e0203 */
[----:B------:R-:W-:Y:S01]  /*5d0a0*/  BSSY.RECONVERGENT B0, `(.L_x_1589) ;  /* 0x00002dc000007945 */ /* 0x000fe20003800200 */
[----:B------:R-:W-:Y:S01]  /*5d0b0*/  VIADD R6, R2, 0x1 ;  /* 0x0000000102067836 */ /* 0x000fe20000000000 */
[----:B--23--:R-:W-:Y:S01]  /*5d0c0*/  SEL R22, R14, R12, P0 ;  /* 0x0000000c0e167207 */ /* 0x00cfe20000000000 */
[----:B------:R-:W-:Y:S01]  /*5d0d0*/  @P0 IMAD.MOV R6, RZ, RZ, R2 ;  /* 0x000000ffff060224 */ /* 0x000fe200078e0202 */
[C---:B------:R-:W-:Y:S02]  /*5d0e0*/  ISETP.GE.AND P1, PT, R7.reuse, R28, PT ;  /* 0x0000001c0700720c */ /* 0x040fe40003f26270 */
[----:B------:R-:W-:Y:S02]  /*5d0f0*/  @P0 LEA R3, R7, UR5, 0x3 ;  /* 0x0000000507030c11 */ /* 0x000fe4000f8e18ff */
[----:B------:R-:W-:-:S02]  /*5d100*/  @!P0 LEA R2, R6, UR5, 0x3 ;  /* 0x0000000506028c11 */ /* 0x000fc4000f8e18ff */
[----:B-1----:R-:W-:Y:S02]  /*5d110*/  SEL R23, R15, R13, P0 ;  /* 0x0000000d0f177207 */ /* 0x002fe40000000000 */
[----:B------:R1:W2:Y:S04]  /*5d120*/  @P0 LDS.64 R14, [R3] ;  /* 0x00000000030e0984 */ /* 0x0002a80000000a00 */
[----:B------:R1:W3:Y:S01]  /*5d130*/  @!P0 LDS.64 R12, [R2] ;  /* 0x00000000020c8984 */ /* 0x0002e20000000a00 */
[----:B------:R-:W-:Y:S01]  /*5d140*/  PLOP3.LUT P0, PT, PT, PT, PT, 0x8, 0x80 ;  /* 0x000000000080781c */ /* 0x000fe20003f0e170 */
[----:B------:R-:W-:-:S12]  /*5d150*/  @P1 BRA `(.L_x_1590) ;  /* 0x0000002c00401947 */ /* 0x000fd80003800000 */
[----:B------:R-:W-:Y:S02]  /*5d160*/  ISETP.GE.AND P1, PT, R6, R29, PT ;  /* 0x0000001d0600720c */ /* 0x000fe40003f26270 */
[----:B------:R-:W-:-:S11]  /*5d170*/  PLOP3.LUT P0, PT, PT, PT, PT, 0x80, 0x8 ;  /* 0x000000000008781c */ /* 0x000fd60003f0f070 */
[----:B------:R-:W-:Y:S05]  /*5d180*/  @P1 BRA `(.L_x_1590) ;  /* 0x0000002c00341947 */ /* 0x000fea0003800000 */
[----:B------:R-:W5:Y:S01]  /*5d190*/  LDC.64 R16, c[0x0][0x3c0] ;  /* 0x0000f000ff107b82 */ /* 0x000f620000000a00 */
[----:B------:R-:W-:Y:S01]  /*5d1a0*/  HFMA2 R18, -RZ, RZ, -6.306171417236328125e-05, 0.01395416259765625 ;  /* 0x84222325ff127431 */ /* 0x000fe200000001ff */
[----:B-----5:R-:W-:Y:S01]  /*5d1b0*/  ISETP.NE.U32.AND P0, PT, R16, RZ, PT ;  /* 0x000000ff1000720c */ /* 0x020fe20003f05070 */
[----:B------:R-:W-:-:S03]  /*5d1c0*/  IMAD.MOV.U32 R16, RZ, RZ, -0x340d631c ;  /* 0xcbf29ce4ff107424 */ /* 0x000fc600078e00ff */
[----:B------:R-:W-:-:S13]  /*5d1d0*/  ISETP.NE.AND.EX P0, PT, R17, RZ, PT, P0 ;  /* 0x000000ff1100720c */ /* 0x000fda0003f05300 */
[----:B------:R-:W-:Y:S05]  /*5d1e0*/  @!P0 BRA `(.L_x_1591) ;  /* 0x00000008009c8947 */ /* 0x000fea0003800000 */
[----:B------:R-:W-:Y:S01]  /*5d1f0*/  UISETP.NE.U32.AND UP0, UPT, UR11, URZ, UPT ;  /* 0x000000ff0b00728c */ /* 0x000fe2000bf05070 */
[----:B------:R-:W-:Y:S01]  /*5d200*/  IMAD.MOV.U32 R18, RZ, RZ, -0x7bdddcdb ;  /* 0x84222325ff127424 */ /* 0x000fe200078e00ff */
[----:B------:R-:W-:Y:S01]  /*5d210*/  MOV R16, 0xcbf29ce4 ;  /* 0xcbf29ce400107802 */ /* 0x000fe20000000f00 */
[----:B-1----:R-:W-:Y:S01]  /*5d220*/  IMAD.MOV.U32 R3, RZ, RZ, RZ ;  /* 0x000000ffff037224 */ /* 0x002fe200078e00ff */
[----:B------:R-:W-:Y:S01]  /*5d230*/  UISETP.NE.AND.EX UP0, UPT, UR4, URZ, UPT, UP0 ;  /* 0x000000ff0400728c */ /* 0x000fe2000bf05300 */
[----:B----4-:R-:W-:-:S08]  /*5d240*/  IMAD.MOV.U32 R11, RZ, RZ, RZ ;  /* 0x000000ffff0b7224 */ /* 0x010fd000078e00ff */
[----:B------:R-:W-:Y:S05]  /*5d250*/  BRA.U !UP0, `(.L_x_1592) ;  /* 0x0000000508b07547 */ /* 0x000fea000b800000 */
[----:B------:R-:W1:Y:S01]  /*5d260*/  LDC R11, c[0x0][0x3c4] ;  /* 0x0000f100ff0b7b82 */ /* 0x000e620000000800 */
[----:B------:R-:W-:Y:S02]  /*5d270*/  HFMA2 R18, -RZ, RZ, -6.306171417236328125e-05, 0.01395416259765625 ;  /* 0x84222325ff127431 */ /* 0x000fe400000001ff */
[----:B------:R-:W-:Y:S01]  /*5d280*/  IMAD.MOV.U32 R16, RZ, RZ, -0x340d631c ;  /* 0xcbf29ce4ff107424 */ /* 0x000fe200078e00ff */
[----:B0-----:R-:W-:Y:S01]  /*5d290*/  MOV R10, RZ ;  /* 0x000000ff000a7202 */ /* 0x001fe20000000f00 */
[----:B------:R-:W-:-:S07]  /*5d2a0*/  IMAD.MOV.U32 R19, RZ, RZ, RZ ;  /* 0x000000ffff137224 */ /* 0x000fce00078e00ff */
.L_x_1593:
[----:B--2---:R-:W-:-:S04]  /*5d2b0*/  LEA R32, P1, R19, R14, 0x3 ;  /* 0x0000000e13207211 */ /* 0x004fc800078218ff */
[----:B------:R-:W-:-:S05]  /*5d2c0*/  LEA.HI.X R33, R19, R15, R10, 0x3, P1 ;  /* 0x0000000f13217211 */ /* 0x000fca00008f1c0a */
[----:B------:R-:W2:Y:S04]  /*5d2d0*/  LD.E.64 R4, desc[UR8][R32.64] ;  /* 0x0000000820047980 */ /* 0x000ea8000c101b00 */
[----:B------:R0:W4:Y:S01]  /*5d2e0*/  LD.E.64 R2, desc[UR8][R32.64+0x8] ;  /* 0x0000080820027980 */ /* 0x000122000c101b00 */
        /* <DEDUP_REMOVED lines=99> */
.L_x_1592:
[----:B------:R-:W-:-:S04]  /*5d920*/  UISETP.NE.U32.AND UP0, UPT, UR12, URZ, UPT ;  /* 0x000000ff0c00728c */ /* 0x000fc8000bf05070 */
[----:B------:R-:W-:-:S09]  /*5d930*/  UISETP.NE.AND.EX UP0, UPT, URZ, URZ, UPT, UP0 ;  /* 0x000000ffff00728c */ /* 0x000fd2000bf05300 */
[----:B------:R-:W-:Y:S05]  /*5d940*/  BRA.U !UP0, `(.L_x_1591) ;  /* 0x0000000108c47547 */ /* 0x000fea000b800000 */
[----:B--2---:R-:W-:-:S04]  /*5d950*/  LEA R2, P1, R3, R14, 0x3 ;  /* 0x0000000e03027211 */ /* 0x004fc800078218ff */
        /* <DEDUP_REMOVED lines=8> */
[----:B0-----:R-:W-:-:S03]  /*5d9e0*/  LOP3.LUT R10, R4, 0xff, R11, 0x78, !PT ;  /* 0x000000ff040a7812 */ /* 0x001fc600078e780b */
        /* <DEDUP_REMOVED lines=39> */
.L_x_1591:
[----:B-1--4-:R-:W-:Y:S02]  /*5dc60*/  IMAD.MOV.U32 R11, RZ, RZ, -0x7bdddcdb ;  /* 0x84222325ff0b7424 */ /* 0x012fe400078e00ff */
        /* <DEDUP_REMOVED lines=9> */
[----:B------:R-:W1:Y:S01]  /*5dd00*/  LDC R19, c[0x0][0x3c4] ;  /* 0x0000f100ff137b82 */ /* 0x000e620000000800 */
[----:B------:R-:W-:Y:S01]  /*5dd10*/  IMAD.MOV.U32 R11, RZ, RZ, -0x7bdddcdb ;  /* 0x84222325ff0b7424 */ /* 0x000fe200078e00ff */
[----:B------:R-:W-:Y:S01]  /*5dd20*/  CS2R R30, SRZ ;  /* 0x00000000001e7805 */ /* 0x000fe2000001ff00 */
[----:B------:R-:W-:-:S07]  /*5dd30*/  IMAD.MOV.U32 R35, RZ, RZ, -0x340d631c ;  /* 0xcbf29ce4ff237424 */ /* 0x000fce00078e00ff */
.L_x_1596:
        /* <DEDUP_REMOVED lines=10> */
[--C-:B----4-:R-:W-:Y:S02]  /*5dde0*/  SHF.R.U64 R33, R4, 0x10, R5.reuse ;  /* 0x0000001004217819 */ /* 0x110fe40000001205 */
[C---:B------:R-:W-:Y:S01]  /*5ddf0*/  LEA R37, R34.reuse, R35, 0x8 ;  /* 0x0000002322257211 */ /* 0x040fe200078e40ff */
[----:B0-----:R-:W-:Y:S01]  /*5de00*/  IMAD.WIDE.U32 R10, R34, 0x1b3, RZ ;  /* 0x000001b3220a7825 */ /* 0x001fe200078e00ff */
        /* <DEDUP_REMOVED lines=90> */
.L_x_1595:
[----:B------:R-:W-:-:S04]  /*5e3b0*/  UISETP.NE.U32.AND UP0, UPT, UR12, URZ, UPT ;  /* 0x000000ff0c00728c */ /* 0x000fc8000bf05070 */
[----:B------:R-:W-:-:S09]  /*5e3c0*/  UISETP.NE.AND.EX UP0, UPT, URZ, URZ, UPT, UP0 ;  /* 0x000000ffff00728c */ /* 0x000fd2000bf05300 */
[----:B------:R-:W-:Y:S05]  /*5e3d0*/  BRA.U !UP0, `(.L_x_1594) ;  /* 0x0000000108c87547 */ /* 0x000fea000b800000 */
[----:B---3--:R-:W-:-:S04]  /*5e3e0*/  LEA R2, P1, R3, R12, 0x3 ;  /* 0x0000000c03027211 */ /* 0x008fc800078218ff */
[----:B-1----:R-:W-:-:S06]  /*5e3f0*/  LEA.HI.X R3, R3, R13, R19, 0x3, P1 ;  /* 0x0000000d03037211 */ /* 0x002fcc00008f1c13 */
[----:B------:R-:W0:Y:S01]  /*5e400*/  LD.E.64 R2, desc[UR8][R2.64] ;  /* 0x0000000802027980 */ /* 0x000e22000c101b00 */
[----:B------:R-:W-:Y:S01]  /*5e410*/  IMAD R35, R35, 0x1b3, RZ ;  /* 0x000001b323237824 */ /* 0x000fe200078e02ff */
[----:B0-----:R-:W-:Y:S02]  /*5e420*/  LOP3.LUT R10, R11, 0xff, R2, 0x78, !PT ;  /* 0x000000ff0b0a7812 */ /* 0x001fe400078e7802 */
        /* <DEDUP_REMOVED lines=45> */
.L_x_1594:
        /* <DEDUP_REMOVED lines=14> */
[----:B------:R-:W-:Y:S01]  /*5e7e0*/  IMAD.MOV.U32 R18, RZ, RZ, -0x7bdddcdb ;  /* 0x84222325ff127424 */ /* 0x000fe200078e00ff */
[----:B-1----:R-:W-:Y:S01]  /*5e7f0*/  MOV R19, RZ ;  /* 0x000000ff00137202 */ /* 0x002fe20000000f00 */
[----:B------:R-:W-:Y:S02]  /*5e800*/  IMAD.MOV.U32 R16, RZ, RZ, -0x340d631c ;  /* 0xcbf29ce4ff107424 */ /* 0x000fe400078e00ff */
[----:B0-----:R-:W-:-:S07]  /*5e810*/  IMAD.MOV.U32 R10, RZ, RZ, RZ ;  /* 0x000000ffff0a7224 */ /* 0x001fce00078e00ff */
.L_x_1600:
[----:B--2---:R-:W-:-:S04]  /*5e820*/  LEA R32, P1, R19, R14, 0x3 ;  /* 0x0000000e13207211 */ /* 0x004fc800078218ff */
[----:B------:R-:W-:-:S05]  /*5e830*/  LEA.HI.X R33, R19, R15, R10, 0x3, P1 ;  /* 0x0000000f13217211 */ /* 0x000fca00008f1c0a */
[----:B------:R-:W2:Y:S04]  /*5e840*/  LD.E.64 R4, desc[UR8][R32.64] ;  /* 0x0000000820047980 */ /* 0x000ea8000c101b00 */
[----:B------:R0:W5:Y:S01]  /*5e850*/  LD.E.64 R2, desc[UR8][R32.64+0x8] ;  /* 0x0000080820027980 */ /* 0x000162000c101b00 */
        /* <DEDUP_REMOVED lines=98> */
[----:B------:R-:W-:-:S07]  /*5ee80*/  MOV R3, UR6 ;  /* 0x0000000600037c02 */ /* 0x000fce0008000f00 */
.L_x_1599:
[----:B------:R-:W-:-:S04]  /*5ee90*/  UISETP.NE.U32.AND UP0, UPT, UR12, URZ, UPT ;  /* 0x000000ff0c00728c */ /* 0x000fc8000bf05070 */
[----:B------:R-:W-:-:S09]  /*5eea0*/  UISETP.NE.AND.EX UP0, UPT, URZ, URZ, UPT, UP0 ;  /* 0x000000ffff00728c */ /* 0x000fd2000bf05300 */
[----:B------:R-:W-:Y:S05]  /*5eeb0*/  BRA.U !UP0, `(.L_x_1598) ;  /* 0x0000000108c47547 */ /* 0x000fea000b800000 */
[----:B--2---:R-:W-:-:S04]  /*5eec0*/  LEA R2, P1, R3, R14, 0x3 ;  /* 0x0000000e03027211 */ /* 0x004fc800078218ff */
[----:B----4-:R-:W-:-:S06]  /*5eed0*/  LEA.HI.X R3, R3, R15, R11, 0x3, P1 ;  /* 0x0000000f03037211 */ /* 0x010fcc00008f1c0b */
[----:B------:R-:W2:Y:S01]  /*5eee0*/  LD.E.64 R2, desc[UR8][R2.64] ;  /* 0x0000000802027980 */ /* 0x000ea2000c101b00 */
[----:B------:R-:W-:Y:S01]  /*5eef0*/  IMAD R11, R16, 0x1b3, RZ ;  /* 0x000001b3100b7824 */ /* 0x000fe200078e02ff */
[----:B--2---:R-:W-:-:S05]  /*5ef00*/  LOP3.LUT R18, R18, 0xff, R2, 0x78, !PT ;  /* 0x000000ff12127812 */ /* 0x004fca00078e7802 */
[----:B------:R-:W-:-:S04]  /*5ef10*/  IMAD.WIDE.U32 R4, R18, 0x1b3, RZ ;  /* 0x000001b312047825 */ /* 0x000fc800078e00ff */
[----:B-1----:R-:W-:Y:S01]  /*5ef20*/  IMAD R19, R18, 0x100, R11 ;  /* 0x0000010012137824 */ /* 0x002fe200078e020b */
[----:B------:R-:W-:-:S03]  /*5ef30*/  SHF.R.U64 R11, R2, 0x8, R3 ;  /* 0x00000008020b7819 */ /* 0x000fc60000001203 */
[----:B------:R-:W-:Y:S01]  /*5ef40*/  IMAD.IADD R5, R5, 0x1, R19 ;  /* 0x0000000105057824 */ /* 0x000fe200078e0213 */
[----:B0-----:R-:W-:-:S03]  /*5ef50*/  LOP3.LUT R10, R4, 0xff, R11, 0x78, !PT ;  /* 0x000000ff040a7812 */ /* 0x001fc600078e780b */
        /* <DEDUP_REMOVED lines=39> */
.L_x_1598:
[----:B------:R-:W-:Y:S02]  /*5f1d0*/  HFMA2 R35, -RZ, RZ, -15.890625, -0.0047760009765625 ;  /* 0xcbf29ce4ff237431 */ /* 0x000fe400000001ff */
[----:B----4-:R-:W-:Y:S01]  /*5f1e0*/  IMAD.MOV.U32 R11, RZ, RZ, -0x7bdddcdb ;  /* 0x84222325ff0b7424 */ /* 0x010fe200078e00ff */
[----:B------:R-:W-:Y:S06]  /*5f1f0*/  @!P0 BRA `(.L_x_1601) ;  /* 0x00000008009c8947 */ /* 0x000fec0003800000 */
[----:B------:R-:W-:Y:S01]  /*5f200*/  UISETP.NE.U32.AND UP0, UPT, UR11, URZ, UPT ;  /* 0x000000ff0b00728c */ /* 0x000fe2000bf05070 */
[----:B------:R-:W-:Y:S01]  /*5f210*/  IMAD.MOV.U32 R11, RZ, RZ, -0x7bdddcdb ;  /* 0x84222325ff0b7424 */ /* 0x000fe200078e00ff */
[----:B------:R-:W-:Y:S01]  /*5f220*/  MOV R3, RZ ;  /* 0x000000ff00037202 */ /* 0x000fe20000000f00 */
[----:B------:R-:W-:Y:S01]  /*5f230*/  IMAD.MOV.U32 R35, RZ, RZ, -0x340d631c ;  /* 0xcbf29ce4ff237424 */ /* 0x000fe200078e00ff */
[----:B------:R-:W-:Y:S01]  /*5f240*/  UISETP.NE.AND.EX UP0, UPT, UR4, URZ, UPT, UP0 ;  /* 0x000000ff0400728c */ /* 0x000fe2000bf05300 */
[----:B-1----:R-:W-:-:S08]  /*5f250*/  IMAD.MOV.U32 R19, RZ, RZ, RZ ;  /* 0x000000ffff137224 */ /* 0x002fd000078e00ff */
[----:B------:R-:W-:Y:S05]  /*5f260*/  BRA.U !UP0, `(.L_x_1602) ;  /* 0x0000000508ac7547 */ /* 0x000fea000b800000 */
[----:B------:R-:W1:Y:S01]  /*5f270*/  LDC R19, c[0x0][0x3c4] ;  /* 0x0000f100ff137b82 */ /* 0x000e620000000800 */
[----:B------:R-:W-:Y:S02]  /*5f280*/  HFMA2 R35, -RZ, RZ, -15.890625, -0.0047760009765625 ;  /* 0xcbf29ce4ff237431 */ /* 0x000fe400000001ff */
[----:B------:R-:W-:Y:S01]  /*5f290*/  IMAD.MOV.U32 R11, RZ, RZ, -0x7bdddcdb ;  /* 0x84222325ff0b7424 */ /* 0x000fe200078e00ff */
[----:B------:R-:W-:-:S07]  /*5f2a0*/  CS2R R30, SRZ ;  /* 0x00000000001e7805 */ /* 0x000fce000001ff00 */
.L_x_1603:
        /* <DEDUP_REMOVED lines=10> */
[----:B----4-:R-:W-:-:S03]  /*5f350*/  SHF.R.U64 R33, R4, 0x10, R5 ;  /* 0x0000001004217819 */ /* 0x010fc60000001205 */
[----:B0-----:R-:W-:-:S04]  /*5f360*/  IMAD.WIDE.U32 R10, R34, 0x1b3, RZ ;  /* 0x000001b3220a7825 */ /* 0x001fc800078e00ff */
        /* <DEDUP_REMOVED lines=91> */
.L_x_1602:
        /* <DEDUP_REMOVED lines=53> */
.L_x_1601:
[----:B------:R-:W-:-:S04]  /*5fc70*/  ISETP.GE.U32.AND P0, PT, R18, R11, PT ;  /* 0x0000000b1200720c */ /* 0x000fc80003f06070 */
[----:B------:R-:W-:-:S04]  /*5fc80*/  ISETP.GE.U32.AND.EX P0, PT, R16, R35, PT, P0 ;  /* 0x000000231000720c */ /* 0x000fc80003f06100 */
[----:B------:R-:W-:Y:S01]  /*5fc90*/  PLOP3.LUT P0, PT, P0, PT, PT, 0x8, 0x80 ;  /* 0x000000000080781c */ /* 0x000fe2000070e170 */
[----:B------:R-:W-:-:S12]  /*5fca0*/  BRA `(.L_x_1590) ;  /* 0x00000000006c7947 */ /* 0x000fd80003800000 */
.L_x_1597:
[----:B------:R-:W4:Y:S01]  /*5fcb0*/  LDCU UR7, c[0x0][0x3c8] ;  /* 0x00007900ff0777ac */ /* 0x000f220008000800 */
[----:B------:R-:W-:Y:S01]  /*5fcc0*/  PLOP3.LUT P0, PT, PT, PT, PT, 0x8, 0x80 ;  /* 0x000000000080781c */ /* 0x000fe20003f0e170 */
[----:B----4-:R-:W-:-:S09]  /*5fcd0*/  UISETP.NE.AND UP0, UPT, UR7, URZ, UPT ;  /* 0x000000ff0700728c */ /* 0x010fd2000bf05270 */
[----:B------:R-:W-:Y:S05]  /*5fce0*/  BRA.U !UP0, `(.L_x_1590) ;  /* 0x00000001085c7547 */ /* 0x000fea000b800000 */
[----:B------:R-:W-:Y:S02]  /*5fcf0*/  HFMA2 R16, -RZ, RZ, 0, 0 ;  /* 0x00000000ff107431 */ /* 0x000fe400000001ff */
[----:B------:R-:W-:-:S07]  /*5fd00*/  IMAD.MOV.U32 R11, RZ, RZ, RZ ;  /* 0x000000ffff0b7224 */ /* 0x000fce00078e00ff */
.L_x_1604:
        /* <DEDUP_REMOVED lines=21> */
.L_x_1590:
[----:B------:R-:W-:Y:S05]  /*5fe60*/  BSYNC.RECONVERGENT B0 ;  /* 0x0000000000007941 */ /* 0x000fea0003800200 */
.L_x_1589:
[----:B-1----:R-:W-:Y:S01]  /*5fe70*/  IADD3 R3, PT, PT, R7, 0x1, RZ ;  /* 0x0000000107037810 */ /* 0x002fe20007ffe0ff */
        /* <DEDUP_REMOVED lines=8> */
[----:B------:R-:W-:Y:S02]  /*5ff00*/  SEL R19, R15, R13, P0 ;  /* 0x0000000d0f137207 */ /* 0x000fe40000000000 */
        /* <DEDUP_REMOVED lines=8> */
[----:B------:R-:W-:Y:S01]  /*5ff90*/  IMAD.MOV.U32 R32, RZ, RZ, -0x340d631c ;  /* 0xcbf29ce4ff207424 */ /* 0x000fe200078e00ff */
[----:B-----5:R-:W-:Y:S01]  /*5ffa0*/  ISETP.NE.U32.AND P0, PT, R6, RZ, PT ;  /* 0x000000ff0600720c */ /* 0x020fe20003f05070 */
[----:B------:R-:W-:-:S03]  /*5ffb0*/  HFMA2 R6, -RZ, RZ, -6.306171417236328125e-05, 0.01395416259765625 ;  /* 0x84222325ff067431 */ /* 0x000fc600000001ff */
[----:B------:R-:W-:-:S13]  /*5ffc0*/  ISETP.NE.AND.EX P0, PT, R7, RZ, PT, P0 ;  /* 0x000000ff0700720c */ /* 0x000fda0003f05300 */
[----:B------:R-:W-:Y:S05]  /*5ffd0*/  @!P0 BRA `(.L_x_1607) ;  /* 0x0000000800a08947 */ /* 0x000fea0003800000 */
[----:B------:R-:W-:Y:S01]  /*5ffe0*/  UISETP.NE.U32.AND UP0, UPT, UR11, URZ, UPT ;  /* 0x000000ff0b00728c */ /* 0x000fe2000bf05070 */
[----:B------:R-:W-:Y:S01]  /*5fff0*/  IMAD.MOV.U32 R6, RZ, RZ, -0x7bdddcdb ;  /* 0x84222325ff067424 */ /* 0x000fe200078e00ff */
[----:B------:R-:W-:Y:S01]  /*60000*/  MOV R32, 0xcbf29ce4 ;  /* 0xcbf29ce400207802 */ /* 0x000fe20000000f00 */
[----:B-1----:R-:W-:Y:S01]  /*60010*/  IMAD.MOV.U32 R5, RZ, RZ, RZ ;  /* 0x000000ffff057224 */ /* 0x002fe200078e00ff */
[----:B------:R-:W-:Y:S01]  /*60020*/  UISETP.NE.AND.EX UP0, UPT, UR4, URZ, UPT, UP0 ;  /* 0x000000ff0400728c */ /* 0x000fe2000bf05300 */
[----:B------:R-:W-:-:S08]  /*60030*/  IMAD.MOV.U32 R31, RZ, RZ, RZ ;  /* 0x000000ffff1f7224 */ /* 0x000fd000078e00ff */
[----:B------:R-:W-:Y:S05]  /*60040*/  BRA.U !UP0, `(.L_x_1608) ;  /* 0x0000000508b07547 */ /* 0x000fea000b800000 */
[----:B------:R-:W1:Y:S01]  /*60050*/  LDC R31, c[0x0][0x3c4] ;  /* 0x0000f100ff1f7b82 */ /* 0x000e620000000800 */
[----:B------:R-:W-:Y:S02]  /*60060*/  HFMA2 R6, -RZ, RZ, -6.306171417236328125e-05, 0.01395416259765625 ;  /* 0x84222325ff067431 */ /* 0x000fe400000001ff */
[----:B------:R-:W-:Y:S01]  /*60070*/  IMAD.MOV.U32 R32, RZ, RZ, -0x340d631c ;  /* 0xcbf29ce4ff207424 */ /* 0x000fe200078e00ff */
[----:B------:R-:W-:Y:S01]  /*60080*/  MOV R30, RZ ;  /* 0x000000ff001e7202 */ /* 0x000fe20000000f00 */
[----:B------:R-:W-:-:S07]  /*60090*/  IMAD.MOV.U32 R33, RZ, RZ, RZ ;  /* 0x000000ffff217224 */ /* 0x000fce00078e00ff */
.L_x_1609:
[----:B0-2---:R-:W-:-:S04]  /*600a0*/  LEA R10, P1, R33, R14, 0x3 ;  /* 0x0000000e210a7211 */ /* 0x005fc800078218ff */
[----:B----4-:R-:W-:-:S05]  /*600b0*/  LEA.HI.X R11, R33, R15, R30, 0x3, P1 ;  /* 0x0000000f210b7211 */ /* 0x010fca00008f1c1e */
        /* <DEDUP_REMOVED lines=101> */
.L_x_1608:
        /* <DEDUP_REMOVED lines=9> */
[----:B0---4-:R-:W-:Y:S01]  /*607a0*/  IMAD.WIDE.U32 R10, R6, 0x1b3, RZ ;  /* 0x000001b3060a7825 */ /* 0x011fe200078e00ff */
        /* <DEDUP_REMOVED lines=43> */
.L_x_1607:
[----:B-1----:R-:W-:Y:S01]  /*60a60*/  IMAD.MOV.U32 R31, RZ, RZ, -0x7bdddcdb ;  /* 0x84222325ff1f7424 */ /* 0x002fe200078e00ff */
        /* <DEDUP_REMOVED lines=9> */
[----:B------:R-:W1:Y:S01]  /*60b00*/  LDC R33, c[0x0][0x3c4] ;  /* 0x0000f100ff217b82 */ /* 0x000e620000000800 */
[----:B------:R-:W-:Y:S01]  /*60b10*/  IMAD.MOV.U32 R31, RZ, RZ, -0x7bdddcdb ;  /* 0x84222325ff1f7424 */ /* 0x000fe200078e00ff */
[----:B------:R-:W-:Y:S02]  /*60b20*/  MOV R37, 0xcbf29ce4 ;  /* 0xcbf29ce400257802 */ /* 0x000fe40000000f00 */
[----:B------:R-:W-:-:S07]  /*60b30*/  CS2R R4, SRZ ;  /* 0x0000000000047805 */ /* 0x000fce000001ff00 */
.L_x_1612:
[----:B---3--:R-:W-:-:S04]  /*60b40*/  LEA R34, P1, R5, R12, 0x3 ;  /* 0x0000000c05227211 */ /* 0x008fc800078218ff */
[----:B------:R-:W-:-:S05]  /*60b50*/  LEA.HI.X R35, R5, R13, R4, 0x3, P1 ;  /* 0x0000000d05237211 */ /* 0x000fca00008f1c04 */
[----:B------:R-:W3:Y:S04]  /*60b60*/  LD.E.64 R16, desc[UR8][R34.64] ;  /* 0x0000000822107980 */ /* 0x000ee8000c101b00 */
[----:B0---4-:R0:W4:Y:S01]  /*60b70*/  LD.E.64 R10, desc[UR8][R34.64+0x8] ;  /* 0x00000808220a7980 */ /* 0x011122000c101b00 */
        /* <DEDUP_REMOVED lines=99> */
.L_x_1611:
[----:B------:R-:W-:-:S04]  /*611b0*/  UISETP.NE.U32.AND UP0, UPT, UR12, URZ, UPT ;  /* 0x000000ff0c00728c */ /* 0x000fc8000bf05070 */
[----:B------:R-:W-:-:S09]  /*611c0*/  UISETP.NE.AND.EX UP0, UPT, URZ, URZ, UPT, UP0 ;  /* 0x000000ffff00728c */ /* 0x000fd2000bf05300 */
[----:B------:R-:W-:Y:S05]  /*611d0*/  BRA.U !UP0, `(.L_x_1610) ;  /* 0x0000000108c87547 */ /* 0x000fea000b800000 */
[----:B---3--:R-:W-:-:S04]  /*611e0*/  LEA R4, P1, R5, R12, 0x3 ;  /* 0x0000000c05047211 */ /* 0x008fc800078218ff */
[----:B-1----:R-:W-:-:S06]  /*611f0*/  LEA.HI.X R5, R5, R13, R33, 0x3, P1 ;  /* 0x0000000d05057211 */ /* 0x002fcc00008f1c21 */
[----:B------:R-:W3:Y:S01]  /*61200*/  LD.E.64 R4, desc[UR8][R4.64] ;  /* 0x0000000804047980 */ /* 0x000ee2000c101b00 */
[----:B------:R-:W-:Y:S01]  /*61210*/  IMAD R16, R37, 0x1b3, RZ ;  /* 0x000001b325107824 */ /* 0x000fe200078e02ff */
[----:B---3--:R-:W-:Y:S02]  /*61220*/  LOP3.LUT R31, R31, 0xff, R4, 0x78, !PT ;  /* 0x000000ff1f1f7812 */ /* 0x008fe400078e7804 */
[----:B------:R-:W-:-:S03]  /*61230*/  SHF.R.U64 R17, R4, 0x8, R5 ;  /* 0x0000000804117819 */ /* 0x000fc60000001205 */
[C---:B0---4-:R-:W-:Y:S01]  /*61240*/  IMAD.WIDE.U32 R10, R31.reuse, 0x1b3, RZ ;  /* 0x000001b31f0a7825 */ /* 0x051fe200078e00ff */
        /* <DEDUP_REMOVED lines=43> */
.L_x_1610:
        /* <DEDUP_REMOVED lines=13> */
[----:B------:R-:W0:Y:S01]  /*615d0*/  LDC R31, c[0x0][0x3c4] ;  /* 0x0000f100ff1f7b82 */ /* 0x000e220000000800 */
[----:B------:R-:W-:Y:S02]  /*615e0*/  HFMA2 R32, -RZ, RZ, -15.890625, -0.0047760009765625 ;  /* 0xcbf29ce4ff207431 */ /* 0x000fe400000001ff */
[----:B------:R-:W-:Y:S02]  /*615f0*/  IMAD.MOV.U32 R6, RZ, RZ, -0x7bdddcdb ;  /* 0x84222325ff067424 */ /* 0x000fe400078e00ff */
[----:B-1----:R-:W-:Y:S02]  /*61600*/  IMAD.MOV.U32 R33, RZ, RZ, RZ ;  /* 0x000000ffff217224 */ /* 0x002fe400078e00ff */
[----:B------:R-:W-:-:S07]  /*61610*/  IMAD.MOV.U32 R30, RZ, RZ, RZ ;  /* 0x000000ffff1e7224 */ /* 0x000fce00078e00ff */
.L_x_1616:
[----:B0-2---:R-:W-:-:S04]  /*61620*/  LEA R10, P1, R33, R14, 0x3 ;  /* 0x0000000e210a7211 */ /* 0x005fc800078218ff */
[----:B----4-:R-:W-:-:S05]  /*61630*/  LEA.HI.X R11, R33, R15, R30, 0x3, P1 ;  /* 0x0000000f210b7211 */ /* 0x010fca00008f1c1e */
        /* <DEDUP_REMOVED lines=101> */
.L_x_1615:
[----:B------:R-:W-:-:S04]  /*61c90*/  UISETP.NE.U32.AND UP0, UPT, UR12, URZ, UPT ;  /* 0x000000ff0c00728c */ /* 0x000fc8000bf05070 */
[----:B------:R-:W-:-:S09]  /*61ca0*/  UISETP.NE.AND.EX UP0, UPT, URZ, URZ, UPT, UP0 ;  /* 0x000000ffff00728c */ /* 0x000fd2000bf05300 */
[----:B------:R-:W-:Y:S05]  /*61cb0*/  BRA.U !UP0, `(.L_x_1614) ;  /* 0x0000000108c87547 */ /* 0x000fea000b800000 */
[----:B--2---:R-:W-:-:S04]  /*61cc0*/  LEA R4, P1, R5, R14, 0x3 ;  /* 0x0000000e05047211 */ /* 0x004fc800078218ff */
[----:B------:R-:W-:-:S06]  /*61cd0*/  LEA.HI.X R5, R5, R15, R31, 0x3, P1 ;  /* 0x0000000f05057211 */ /* 0x000fcc00008f1c1f */
[----:B------:R-:W2:Y:S01]  /*61ce0*/  LD.E.64 R4, desc[UR8][R4.64] ;  /* 0x0000000804047980 */ /* 0x000ea2000c101b00 */
[----:B------:R-:W-:Y:S01]  /*61cf0*/  IMAD R17, R32, 0x1b3, RZ ;  /* 0x000001b320117824 */ /* 0x000fe200078e02ff */
[----:B--2---:R-:W-:-:S05]  /*61d00*/  LOP3.LUT R6, R6, 0xff, R4, 0x78, !PT ;  /* 0x000000ff06067812 */ /* 0x004fca00078e7804 */
[----:B0---4-:R-:W-:-:S04]  /*61d10*/  IMAD.WIDE.U32 R10, R6, 0x1b3, RZ ;  /* 0x000001b3060a7825 */ /* 0x011fc800078e00ff */
        /* <DEDUP_REMOVED lines=44> */
.L_x_1614:
[----:B------:R-:W-:Y:S02]  /*61fe0*/  IMAD.MOV.U32 R31, RZ, RZ, -0x7bdddcdb ;  /* 0x84222325ff1f7424 */ /* 0x000fe400078e00ff */
[----:B------:R-:W-:Y:S01]  /*61ff0*/  IMAD.MOV.U32 R37, RZ, RZ, -0x340d631c ;  /* 0xcbf29ce4ff257424 */ /* 0x000fe200078e00ff */
[----:B------:R-:W-:Y:S06]  /*62000*/  @!P0 BRA `(.L_x_1617) ;  /* 0x00000008009c8947 */ /* 0x000fec0003800000 */
[----:B------:R-:W-:Y:S01]  /*62010*/  UISETP.NE.U32.AND UP0, UPT, UR11, URZ, UPT ;  /* 0x000000ff0b00728c */ /* 0x000fe2000bf05070 */
[----:B-1----:R-:W-:Y:S01]  /*62020*/  HFMA2 R33, -RZ, RZ, 0, 0 ;  /* 0x00000000ff217431 */ /* 0x002fe200000001ff */
[----:B------:R-:W-:Y:S01]  /*62030*/  MOV R31, 0x84222325 ;  /* 0x84222325001f7802 */ /* 0x000fe20000000f00 */
[----:B------:R-:W-:Y:S01]  /*62040*/  IMAD.MOV.U32 R37, RZ, RZ, -0x340d631c ;  /* 0xcbf29ce4ff257424 */ /* 0x000fe200078e00ff */
[----:B------:R-:W-:Y:S01]  /*62050*/  UISETP.NE.AND.EX UP0, UPT, UR4, URZ, UPT, UP0 ;  /* 0x000000ff0400728c */ /* 0x000fe2000bf05300 */
[----:B------:R-:W-:-:S08]  /*62060*/  IMAD.MOV.U32 R5, RZ, RZ, RZ ;  /* 0x000000ffff057224 */ /* 0x000fd000078e00ff */
[----:B------:R-:W-:Y:S05]  /*62070*/  BRA.U !UP0, `(.L_x_1618) ;  /* 0x0000000508ac7547 */ /* 0x000fea000b800000 */
[----:B------:R-:W1:Y:S01]  /*62080*/  LDC R33, c[0x0][0x3c4] ;  /* 0x0000f100ff217b82 */ /* 0x000e620000000800 */
[----:B------:R-:W-:Y:S01]  /*62090*/  IMAD.MOV.U32 R31, RZ, RZ, -0x7bdddcdb ;  /* 0x84222325ff1f7424 */ /* 0x000fe200078e00ff */
[----:B------:R-:W-:Y:S01]  /*620a0*/  CS2R R4, SRZ ;  /* 0x0000000000047805 */ /* 0x000fe2000001ff00 */
[----:B------:R-:W-:-:S07]  /*620b0*/  IMAD.MOV.U32 R37, RZ, RZ, -0x340d631c ;  /* 0xcbf29ce4ff257424 */ /* 0x000fce00078e00ff */
.L_x_1619:
[----:B---3--:R-:W-:-:S04]  /*620c0*/  LEA R34, P0, R5, R12, 0x3 ;  /* 0x0000000c05227211 */ /* 0x008fc800078018ff */
[----:B------:R-:W-:-:S05]  /*620d0*/  LEA.HI.X R35, R5, R13, R4, 0x3, P0 ;  /* 0x0000000d05237211 */ /* 0x000fca00000f1c04 */
[----:B------:R-:W3:Y:S04]  /*620e0*/  LD.E.64 R16, desc[UR8][R34.64] ;  /* 0x0000000822107980 */ /* 0x000ee8000c101b00 */
[----:B0---4-:R0:W4:Y:S01]  /*620f0*/  LD.E.64 R10, desc[UR8][R34.64+0x8] ;  /* 0x00000808220a7980 */ /* 0x011122000c101b00 */
        /* <DEDUP_REMOVED lines=99> */
.L_x_1618:
        /* <DEDUP_REMOVED lines=9> */
[----:B0---4-:R-:W-:-:S04]  /*627c0*/  IMAD.WIDE.U32 R10, R31, 0x1b3, RZ ;  /* 0x000001b31f0a7825 */ /* 0x011fc800078e00ff */
        /* <DEDUP_REMOVED lines=43> */
.L_x_1617:
[----:B------:R-:W-:-:S04]  /*62a80*/  ISETP.GE.U32.AND P0, PT, R6, R31, PT ;  /* 0x0000001f0600720c */ /* 0x000fc80003f06070 */
[----:B------:R-:W-:-:S04]  /*62a90*/  ISETP.GE.U32.AND.EX P0, PT, R32, R37, PT, P0 ;  /* 0x000000252000720c */ /* 0x000fc80003f06100 */
[----:B------:R-:W-:Y:S01]  /*62aa0*/  PLOP3.LUT P0, PT, P0, PT, PT, 0x8, 0x80 ;  /* 0x000000000080781c */ /* 0x000fe2000070e170 */
[----:B------:R-:W-:-:S12]  /*62ab0*/  BRA `(.L_x_1606) ;  /* 0x00000000006c7947 */ /* 0x000fd80003800000 */
.L_x_1613:
[----:B------:R-:W5:Y:S01]  /*62ac0*/  LDCU UR7, c[0x0][0x3c8] ;  /* 0x00007900ff0777ac */ /* 0x000f620008000800 */
[----:B------:R-:W-:Y:S01]  /*62ad0*/  PLOP3.LUT P0, PT, PT, PT, PT, 0x8, 0x80 ;  /* 0x000000000080781c */ /* 0x000fe20003f0e170 */
[----:B-----5:R-:W-:-:S09]  /*62ae0*/  UISETP.NE.AND UP0, UPT, UR7, URZ, UPT ;  /* 0x000000ff0700728c */ /* 0x020fd2000bf05270 */
[----:B------:R-:W-:Y:S05]  /*62af0*/  BRA.U !UP0, `(.L_x_1606) ;  /* 0x00000001085c7547 */ /* 0x000fea000b800000 */
[----:B----4-:R-:W-:Y:S02]  /*62b00*/  IMAD.MOV.U32 R11, RZ, RZ, RZ ;  /* 0x000000ffff0b7224 */ /* 0x010fe400078e00ff */
[----:B------:R-:W-:-:S07]  /*62b10*/  IMAD.MOV.U32 R16, RZ, RZ, RZ ;  /* 0x000000ffff107224 */ /* 0x000fce00078e00ff */
.L_x_1620:
[C---:B------:R-:W-:Y:S02]  /*62b20*/  SHF.L.U32 R7, R11.reuse, 0x3, RZ ;  /* 0x000000030b077819 */ /* 0x040fe400000006ff */
[----:B0-----:R-:W-:Y:S02]  /*62b30*/  SHF.L.U64.HI R10, R11, 0x3, R16 ;  /* 0x000000030b0a7819 */ /* 0x001fe40000010210 */
[C---:B--2---:R-:W-:Y:S02]  /*62b40*/  IADD3 R4, P0, PT, R7.reuse, R14, RZ ;  /* 0x0000000e07047210 */ /* 0x044fe40007f1e0ff */
[----:B---3--:R-:W-:-:S03]  /*62b50*/  IADD3 R6, P1, PT, R7, R12, RZ ;  /* 0x0000000c07067210 */ /* 0x008fc60007f3e0ff */
        /* <DEDUP_REMOVED lines=17> */
.L_x_1606:
[----:B------:R-:W-:Y:S05]  /*62c70*/  BSYNC.RECONVERGENT B0 ;  /* 0x0000000000007941 */ /* 0x000fea0003800200 */
.L_x_1605:
[----:B-1----:R-:W-:Y:S01]  /*62c80*/  VIADD R5, R3, 0x1 ;  /* 0x0000000103057836 */ /* 0x002fe20000000000 */
[----:B------:R-:W-:Y:S01]  /*62c90*/  BSSY.RECONVERGENT B0, `(.L_x_1621) ;  /* 0x00002dd000007945 */ /* 0x000fe20003800200 */
[----:B------:R-:W-:Y:S01]  /*62ca0*/  @!P0 IMAD.MOV R5, RZ, RZ, R3 ;  /* 0x000000ffff058224 */ /* 0x000fe200078e0203 */
[----:B0-23--:R-:W-:Y:S01]  /*62cb0*/  SEL R10, R14, R12, P0 ;  /* 0x0000000c0e0a7207 */ /* 0x00dfe20000000000 */
[C---:B------:R-:W-:Y:S01]  /*62cc0*/  VIADD R4, R2.reuse, 0x1 ;  /* 0x0000000102047836 */ /* 0x040fe20000000000 */
[----:B------:R-:W-:Y:S02]  /*62cd0*/  @P0 IADD3 R4, PT, PT, R2, RZ, RZ ;  /* 0x000000ff02040210 */ /* 0x000fe40007ffe0ff */
[C---:B------:R-:W-:Y:S02]  /*62ce0*/  ISETP.GE.AND P1, PT, R5.reuse, R28, PT ;  /* 0x0000001c0500720c */ /* 0x040fe40003f26270 */
[----:B------:R-:W-:Y:S02]  /*62cf0*/  @!P0 LEA R2, R4, UR5, 0x3 ;  /* 0x0000000504028c11 */ /* 0x000fe4000f8e18ff */
[----:B------:R-:W-:-:S02]  /*62d00*/  @P0 LEA R3, R5, UR5, 0x3 ;  /* 0x0000000505030c11 */ /* 0x000fc4000f8e18ff */
[----:B----4-:R-:W-:Y:S02]  /*62d10*/  SEL R11, R15, R13, P0 ;  /* 0x0000000d0f0b7207 */ /* 0x010fe40000000000 */
        /* <DEDUP_REMOVED lines=23> */
[----:B------:R-:W-:Y:S02]  /*62e90*/  IMAD.MOV.U32 R35, RZ, RZ, RZ ;  /* 0x000000ffff237224 */ /* 0x000fe400078e00ff */
[----:B------:R-:W-:-:S07]  /*62ea0*/  IMAD.MOV.U32 R6, RZ, RZ, RZ ;  /* 0x000000ffff067224 */ /* 0x000fce00078e00ff */
.L_x_1625:
        /* <DEDUP_REMOVED lines=101> */
[----:B------:R-:W-:-:S07]  /*63500*/  MOV R6, UR6 ;  /* 0x0000000600067c02 */ /* 0x000fce0008000f00 */
.L_x_1624:
        /* <DEDUP_REMOVED lines=52> */
.L_x_1623:
[----:B------:R-:W-:Y:S01]  /*63850*/  MOV R33, 0x84222325 ;  /* 0x8422232500217802 */ /* 0x000fe20000000f00 */
[----:B------:R-:W-:Y:S01]  /*63860*/  IMAD.MOV.U32 R32, RZ, RZ, -0x340d631c ;  /* 0xcbf29ce4ff207424 */ /* 0x000fe200078e00ff */
[----:B------:R-:W-:Y:S06]  /*63870*/  @!P0 BRA `(.L_x_1626) ;  /* 0x0000000800a08947 */ /* 0x000fec0003800000 */
[----:B------:R-:W-:Y:S01]  /*63880*/  UISETP.NE.U32.AND UP0, UPT, UR11, URZ, UPT ;  /* 0x000000ff0b00728c */ /* 0x000fe2000bf05070 */
[----:B------:R-:W-:Y:S01]  /*63890*/  HFMA2 R6, -RZ, RZ, 0, 0 ;  /* 0x00000000ff067431 */ /* 0x000fe200000001ff */
[----:B------:R-:W-:Y:S01]  /*638a0*/  MOV R33, 0x84222325 ;  /* 0x8422232500217802 */ /* 0x000fe20000000f00 */
[----:B------:R-:W-:Y:S01]  /*638b0*/  IMAD.MOV.U32 R32, RZ, RZ, -0x340d631c ;  /* 0xcbf29ce4ff207424 */ /* 0x000fe200078e00ff */
[----:B------:R-:W-:Y:S01]  /*638c0*/  UISETP.NE.AND.EX UP0, UPT, UR4, URZ, UPT, UP0 ;  /* 0x000000ff0400728c */ /* 0x000fe2000bf05300 */
[----:B0-----:R-:W-:-:S08]  /*638d0*/  IMAD.MOV.U32 R34, RZ, RZ, RZ ;  /* 0x000000ffff227224 */ /* 0x001fd000078e00ff */
[----:B------:R-:W-:Y:S05]  /*638e0*/  BRA.U !UP0, `(.L_x_1627) ;  /* 0x0000000508b07547 */ /* 0x000fea000b800000 */
[----:B------:R-:W0:Y:S01]  /*638f0*/  LDC R34, c[0x0][0x3c4] ;  /* 0x0000f100ff227b82 */ /* 0x000e220000000800 */
[----:B------:R-:W-:Y:S01]  /*63900*/  MOV R33, 0x84222325 ;  /* 0x8422232500217802 */ /* 0x000fe20000000f00 */
[----:B------:R-:W-:Y:S01]  /*63910*/  IMAD.MOV.U32 R32, RZ, RZ, -0x340d631c ;  /* 0xcbf29ce4ff207424 */ /* 0x000fe200078e00ff */
[----:B------:R-:W-:Y:S01]  /*63920*/  MOV R35, RZ ;  /* 0x000000ff00237202 */ /* 0x000fe20000000f00 */
[----:B------:R-:W-:-:S07]  /*63930*/  IMAD.MOV.U32 R6, RZ, RZ, RZ ;  /* 0x000000ffff067224 */ /* 0x000fce00078e00ff */
.L_x_1628:
[----:B-1----:R-:W-:-:S04]  /*63940*/  LEA R36, P1, R35, R12, 0x3 ;  /* 0x0000000c23247211 */ /* 0x002fc800078218ff */
[----:B------:R-:W-:-:S05]  /*63950*/  LEA.HI.X R37, R35, R13, R6, 0x3, P1 ;  /* 0x0000000d23257211 */ /* 0x000fca00008f1c06 */
[----:B------:R-:W3:Y:S04]  /*63960*/  LD.E.64 R30, desc[UR8][R36.64] ;  /* 0x00000008241e7980 */ /* 0x000ee8000c101b00 */
[----:B------:R1:W4:Y:S01]  /*63970*/  LD.E.64 R16, desc[UR8][R36.64+0x8] ;  /* 0x0000080824107980 */ /* 0x000322000c101b00 */
[----:B------:R-:W-:Y:S01]  /*63980*/  IMAD R39, R32, 0x1b3, RZ ;  /* 0x000001b320277824 */ /* 0x000fe200078e02ff */
[----:B------:R-:W-:-:S04]  /*63990*/  IADD3 R35, P1, PT, R35, 0x2, RZ ;  /* 0x0000000223237810 */ /* 0x000fc80007f3e0ff */
[----:B------:R-:W-:Y:S02]  /*639a0*/  IADD3.X R6, PT, PT, RZ, R6, RZ, P1, !PT ;  /* 0x00000006ff067210 */ /* 0x000fe40000ffe4ff */
[----:B------:R-:W-:-:S04]  /*639b0*/  ISETP.NE.U32.AND P1, PT, R35, UR6, PT ;  /* 0x0000000623007c0c */ /* 0x000fc8000bf25070 */
        /* <DEDUP_REMOVED lines=94> */
[----:B------:R-:W-:-:S07]  /*63fa0*/  MOV R6, UR6 ;  /* 0x0000000600067c02 */ /* 0x000fce0008000f00 */
.L_x_1627:
[----:B------:R-:W-:-:S04]  /*63fb0*/  UISETP.NE.U32.AND UP0, UPT, UR12, URZ, UPT ;  /* 0x000000ff0c00728c */ /* 0x000fc8000bf05070 */
[----:B------:R-:W-:-:S09]  /*63fc0*/  UISETP.NE.AND.EX UP0, UPT, URZ, URZ, UPT, UP0 ;  /* 0x000000ffff00728c */ /* 0x000fd2000bf05300 */
[----:B------:R-:W-:Y:S05]  /*63fd0*/  BRA.U !UP0, `(.L_x_1626) ;  /* 0x0000000108c87547 */ /* 0x000fea000b800000 */
[----:B-1----:R-:W-:-:S04]  /*63fe0*/  LEA R16, P1, R6, R12, 0x3 ;  /* 0x0000000c06107211 */ /* 0x002fc800078218ff */
        /* <DEDUP_REMOVED lines=49> */
.L_x_1626:
[----:B------:R-:W-:-:S04]  /*64300*/  ISETP.NE.U32.AND P1, PT, R2, R33, PT ;  /* 0x000000210200720c */ /* 0x000fc80003f25070 */
[----:B------:R-:W-:-:S13]  /*64310*/  ISETP.NE.AND.EX P1, PT, R3, R32, PT, P1 ;  /* 0x000000200300720c */ /* 0x000fda0003f25310 */
[----:B------:R-:W-:Y:S05]  /*64320*/  @!P1 BRA `(.L_x_1629) ;  /* 0x0000001400609947 */ /* 0x000fea0003800000 */
[----:B------:R-:W-:Y:S02]  /*64330*/  HFMA2 R2, -RZ, RZ, -6.306171417236328125e-05, 0.01395416259765625 ;  /* 0x84222325ff027431 */ /* 0x000fe400000001ff */
[----:B------:R-:W-:Y:S01]  /*64340*/  IMAD.MOV.U32 R3, RZ, RZ, -0x340d631c ;  /* 0xcbf29ce4ff037424 */ /* 0x000fe200078e00ff */
[----:B------:R-:W-:Y:S06]  /*64350*/  @!P0 BRA `(.L_x_1630) ;  /* 0x0000000800988947 */ /* 0x000fec0003800000 */
[----:B------:R-:W-:Y:S01]  /*64360*/  UISETP.NE.U32.AND UP0, UPT, UR11, URZ, UPT ;  /* 0x000000ff0b00728c */ /* 0x000fe2000bf05070 */
[----:B------:R-:W-:Y:S01]  /*64370*/  MOV R2, 0x84222325 ;  /* 0x8422232500027802 */ /* 0x000fe20000000f00 */
[----:B------:R-:W-:Y:S01]  /*64380*/  IMAD.MOV.U32 R3, RZ, RZ, -0x340d631c ;  /* 0xcbf29ce4ff037424 */ /* 0x000fe200078e00ff */
[----:B------:R-:W-:Y:S01]  /*64390*/  MOV R6, RZ ;  /* 0x000000ff00067202 */ /* 0x000fe20000000f00 */
[----:B------:R-:W-:Y:S01]  /*643a0*/  UISETP.NE.AND.EX UP0, UPT, UR4, URZ, UPT, UP0 ;  /* 0x000000ff0400728c */ /* 0x000fe2000bf05300 */
[----:B0-----:R-:W-:-:S08]  /*643b0*/  IMAD.MOV.U32 R34, RZ, RZ, RZ ;  /* 0x000000ffff227224 */ /* 0x001fd000078e00ff */
[----:B------:R-:W-:Y:S05]  /*643c0*/  BRA.U !UP0, `(.L_x_1631) ;  /* 0x0000000508ac7547 */ /* 0x000fea000b800000 */
[----:B------:R-:W0:Y:S01]  /*643d0*/  LDC R34, c[0x0][0x3c4] ;  /* 0x0000f100ff227b82 */ /* 0x000e220000000800 */
[----:B------:R-:W-:Y:S02]  /*643e0*/  HFMA2 R2, -RZ, RZ, -6.306171417236328125e-05, 0.01395416259765625 ;  /* 0x84222325ff027431 */ /* 0x000fe400000001ff */
[----:B------:R-:W-:Y:S01]  /*643f0*/  IMAD.MOV.U32 R3, RZ, RZ, -0x340d631c ;  /* 0xcbf29ce4ff037424 */ /* 0x000fe200078e00ff */
[----:B------:R-:W-:Y:S01]  /*64400*/  MOV R35, RZ ;  /* 0x000000ff00237202 */ /* 0x000fe20000000f00 */
[----:B------:R-:W-:-:S07]  /*64410*/  IMAD.MOV.U32 R6, RZ, RZ, RZ ;  /* 0x000000ffff067224 */ /* 0x000fce00078e00ff */
.L_x_1632:
        /* <DEDUP_REMOVED lines=101> */
[----:B------:R-:W-:-:S07]  /*64a70*/  IMAD.U32 R6, RZ, RZ, UR6 ;  /* 0x00000006ff067e24 */ /* 0x000fce000f8e00ff */
.L_x_1631:
[----:B------:R-:W-:-:S04]  /*64a80*/  UISETP.NE.U32.AND UP0, UPT, UR12, URZ, UPT ;  /* 0x000000ff0c00728c */ /* 0x000fc8000bf05070 */
[----:B------:R-:W-:-:S09]  /*64a90*/  UISETP.NE.AND.EX UP0, UPT, URZ, URZ, UPT, UP0 ;  /* 0x000000ffff00728c */ /* 0x000fd2000bf05300 */
[----:B------:R-:W-:Y:S05]  /*64aa0*/  BRA.U !UP0, `(.L_x_1630) ;  /* 0x0000000108c47547 */ /* 0x000fea000b800000 */
[----:B--2---:R-:W-:-:S04]  /*64ab0*/  LEA R16, P1, R6, R14, 0x3 ;  /* 0x0000000e06107211 */ /* 0x004fc800078218ff */
        /* <DEDUP_REMOVED lines=48> */
.L_x_1630:
[----:B------:R-:W-:Y:S01]  /*64dc0*/  MOV R33, 0x84222325 ;  /* 0x8422232500217802 */ /* 0x000fe20000000f00 */
[----:B------:R-:W-:Y:S01]  /*64dd0*/  IMAD.MOV.U32 R32, RZ, RZ, -0x340d631c ;  /* 0xcbf29ce4ff207424 */ /* 0x000fe200078e00ff */
[----:B------:R-:W-:Y:S06]  /*64de0*/  @!P0 BRA `(.L_x_1633) ;  /* 0x0000000800a08947 */ /* 0x000fec0003800000 */
[----:B------:R-:W-:Y:S01]  /*64df0*/  UISETP.NE.U32.AND UP0, UPT, UR11, URZ, UPT ;  /* 0x000000ff0b00728c */ /* 0x000fe2000bf05070 */
[----:B------:R-:W-:Y:S02]  /*64e00*/  HFMA2 R33, -RZ, RZ, -6.306171417236328125e-05, 0.01395416259765625 ;  /* 0x84222325ff217431 */ /* 0x000fe400000001ff */
[----:B------:R-:W-:Y:S01]  /*64e10*/  IMAD.MOV.U32 R32, RZ, RZ, -0x340d631c ;  /* 0xcbf29ce4ff207424 */ /* 0x000fe200078e00ff */
[----:B------:R-:W-:Y:S01]  /*64e20*/  MOV R16, RZ ;  /* 0x000000ff00107202 */ /* 0x000fe20000000f00 */
        /* <DEDUP_REMOVED lines=8> */
.L_x_1635:
        /* <DEDUP_REMOVED lines=103> */
.L_x_1634:
[----:B------:R-:W-:-:S04]  /*65520*/  UISETP.NE.U32.AND UP0, UPT, UR12, URZ, UPT ;  /* 0x000000ff0c00728c */ /* 0x000fc8000bf05070 */
[----:B------:R-:W-:-:S09]  /*65530*/  UISETP.NE.AND.EX UP0, UPT, URZ, URZ, UPT, UP0 ;  /* 0x000000ffff00728c */ /* 0x000fd2000bf05300 */
[----:B------:R-:W-:Y:S05]  /*65540*/  BRA.U !UP0, `(.L_x_1633) ;  /* 0x0000000108c87547 */ /* 0x000fea000b800000 */
        /* <DEDUP_REMOVED lines=50> */
.L_x_1633:
[----:B------:R-:W-:-:S04]  /*65870*/  ISETP.GE.U32.AND P0, PT, R2, R33, PT ;  /* 0x000000210200720c */ /* 0x000fc80003f06070 */
[----:B------:R-:W-:-:S04]  /*65880*/  ISETP.GE.U32.AND.EX P0, PT, R3, R32, PT, P0 ;  /* 0x000000200300720c */ /* 0x000fc80003f06100 */
[----:B------:R-:W-:Y:S01]  /*65890*/  PLOP3.LUT P0, PT, P0, PT, PT, 0x8, 0x80 ;  /* 0x000000000080781c */ /* 0x000fe2000070e170 */
[----:B------:R-:W-:-:S12]  /*658a0*/  BRA `(.L_x_1622) ;  /* 0x00000000006c7947 */ /* 0x000fd80003800000 */
.L_x_1629:
[----:B------:R-:W3:Y:S01]  /*658b0*/  LDCU UR5, c[0x0][0x3c8] ;  /* 0x00007900ff0577ac */ /* 0x000ee20008000800 */
[----:B------:R-:W-:Y:S01]  /*658c0*/  PLOP3.LUT P0, PT, PT, PT, PT, 0x8, 0x80 ;  /* 0x000000000080781c */ /* 0x000fe20003f0e170 */
[----:B---3--:R-:W-:-:S09]  /*658d0*/  UISETP.NE.AND UP0, UPT, UR5, URZ, UPT ;  /* 0x000000ff0500728c */ /* 0x008fd2000bf05270 */
[----:B------:R-:W-:Y:S05]  /*658e0*/  BRA.U !UP0, `(.L_x_1622) ;  /* 0x00000001085c7547 */ /* 0x000fea000b800000 */
[----:B------:R-:W-:Y:S02]  /*658f0*/  HFMA2 R17, -RZ, RZ, 0, 0 ;  /* 0x00000000ff117431 */ /* 0x000fe400000001ff */
[----:B------:R-:W-:-:S07]  /*65900*/  IMAD.MOV.U32 R30, RZ, RZ, RZ ;  /* 0x000000ffff1e7224 */ /* 0x000fce00078e00ff */
.L_x_1636:
        /* <DEDUP_REMOVED lines=14> */
[----:B------:R-:W-:-:S03]  /*659f0*/  ISETP.GT.U32.AND P0, PT, R2, R6, PT ;  /* 0x000000060200720c */ /* 0x000fc60003f04070 */
[----:B------:R-:W-:Y:S01]  /*65a00*/  IMAD.X R30, RZ, RZ, R30, P1 ;  /* 0x000000ffff1e7224 */ /* 0x000fe200008e061e */
[----:B------:R-:W-:Y:S02]  /*65a10*/  ISETP.GT.U32.AND.EX P2, PT, R3, R7, PT, P0 ;  /* 0x000000070300720c */ /* 0x000fe40003f44100 */
[----:B------:R-:W-:Y:S02]  /*65a20*/  PLOP3.LUT P0, PT, PT, PT, PT, 0x8, 0x80 ;  /* 0x000000000080781c */ /* 0x000fe40003f0e170 */
[----:B-1----:R-:W-:-:S04]  /*65a30*/  ISETP.GE.U32.AND P1, PT, R17, UR5, PT ;  /* 0x0000000511007c0c */ /* 0x002fc8000bf26070 */
[----:B------:R-:W-:-:S13]  /*65a40*/  ISETP.GE.U32.AND.EX P1, PT, R30, UR10, PT, P1 ;  /* 0x0000000a1e007c0c */ /* 0x000fda000bf26110 */
[----:B------:R-:W-:Y:S05]  /*65a50*/  @!P1 BRA !P2, `(.L_x_1636) ;  /* 0xfffffffc00ac9947 */ /* 0x000fea000503ffff */
.L_x_1622:
[----:B------:R-:W-:Y:S05]  /*65a60*/  BSYNC.RECONVERGENT B0 ;  /* 0x0000000000007941 */ /* 0x000fea0003800200 */
.L_x_1621:
[----:B------:R-:W3:Y:S01]  /*65a70*/  S2UR UR7, SR_CgaCtaId ;  /* 0x00000000000779c3 */ /* 0x000ee20000008800 */
[----:B0-----:R-:W-:Y:S01]  /*65a80*/  VIADD R3, R5, 0x1 ;  /* 0x0000000105037836 */ /* 0x001fe20000000000 */
[----:B------:R-:W-:Y:S01]  /*65a90*/  UMOV UR5, 0x400 ;  /* 0x0000040000057882 */ /* 0x000fe20000000000 */
[----:B------:R-:W-:Y:S01]  /*65aa0*/  @!P0 IMAD.MOV R3, RZ, RZ, R5 ;  /* 0x000000ffff038224 */ /* 0x000fe200078e0205 */
[C---:B------:R-:W-:Y:S01]  /*65ab0*/  IADD3 R2, PT, PT, R4.reuse, 0x1, RZ ;  /* 0x0000000104027810 */ /* 0x040fe20007ffe0ff */
[----:B------:R-:W-:Y:S01]  /*65ac0*/  BSSY.RECONVERGENT B0, `(.L_x_1637) ;  /* 0x00002dc000007945 */ /* 0x000fe20003800200 */
        /* <DEDUP_REMOVED lines=14> */
[----:B0-----:R-:W0:Y:S01]  /*65bb0*/  LDC.64 R4, c[0x0][0x3c0] ;  /* 0x0000f000ff047b82 */ /* 0x001e220000000a00 */
[----:B------:R-:W-:Y:S01]  /*65bc0*/  IMAD.MOV.U32 R34, RZ, RZ, -0x340d631c ;  /* 0xcbf29ce4ff227424 */ /* 0x000fe200078e00ff */
[----:B0-----:R-:W-:Y:S01]  /*65bd0*/  ISETP.NE.U32.AND P0, PT, R4, RZ, PT ;  /* 0x000000ff0400720c */ /* 0x001fe20003f05070 */
[----:B------:R-:W-:-:S03]  /*65be0*/  HFMA2 R4, -RZ, RZ, -6.306171417236328125e-05, 0.01395416259765625 ;  /* 0x84222325ff047431 */ /* 0x000fc600000001ff */
[----:B------:R-:W-:-:S13]  /*65bf0*/  ISETP.NE.AND.EX P0, PT, R5, RZ, PT, P0 ;  /* 0x000000ff0500720c */ /* 0x000fda0003f05300 */
[----:B------:R-:W-:Y:S05]  /*65c00*/  @!P0 BRA `(.L_x_1639) ;  /* 0x00000008009c8947 */ /* 0x000fea0003800000 */
[----:B------:R-:W-:Y:S01]  /*65c10*/  UISETP.NE.U32.AND UP0, UPT, UR11, URZ, UPT ;  /* 0x000000ff0b00728c */ /* 0x000fe2000bf05070 */
[----:B------:R-:W-:Y:S01]  /*65c20*/  MOV R4, 0x84222325 ;  /* 0x8422232500047802 */ /* 0x000fe20000000f00 */
[----:B------:R-:W-:Y:S01]  /*65c30*/  IMAD.MOV.U32 R34, RZ, RZ, -0x340d631c ;  /* 0xcbf29ce4ff227424 */ /* 0x000fe200078e00ff */
[----:B------:R-:W-:Y:S01]  /*65c40*/  MOV R17, RZ ;  /* 0x000000ff00117202 */ /* 0x000fe20000000f00 */
[----:B------:R-:W-:Y:S01]  /*65c50*/  UISETP.NE.AND.EX UP0, UPT, UR4, URZ, UPT, UP0 ;  /* 0x000000ff0400728c */ /* 0x000fe2000bf05300 */
[----:B------:R-:W-:-:S08]  /*65c60*/  IMAD.MOV.U32 R35, RZ, RZ, RZ ;  /* 0x000000ffff237224 */ /* 0x000fd000078e00ff */
[----:B------:R-:W-:Y:S05]  /*65c70*/  BRA.U !UP0, `(.L_x_1640) ;  /* 0x0000000508ac7547 */ /* 0x000fea000b800000 */
[----:B------:R-:W0:Y:S01]  /*65c80*/  LDC R35, c[0x0][0x3c4] ;  /* 0x0000f100ff237b82 */ /* 0x000e220000000800 */
[----:B------:R-:W-:Y:S02]  /*65c90*/  HFMA2 R4, -RZ, RZ, -6.306171417236328125e-05, 0.01395416259765625 ;  /* 0x84222325ff047431 */ /* 0x000fe400000001ff */
[----:B------:R-:W-:Y:S01]  /*65ca0*/  IMAD.MOV.U32 R34, RZ, RZ, -0x340d631c ;  /* 0xcbf29ce4ff227424 */ /* 0x000fe200078e00ff */
[----:B------:R-:W-:-:S07]  /*65cb0*/  CS2R R36, SRZ ;  /* 0x0000000000247805 */ /* 0x000fce000001ff00 */
.L_x_1641:
        /* <DEDUP_REMOVED lines=102> */
[----:B------:R-:W-:-:S07]  /*66320*/  MOV R17, UR6 ;  /* 0x0000000600117c02 */ /* 0x000fce0008000f00 */
.L_x_1640:
        /* <DEDUP_REMOVED lines=53> */
.L_x_1639:
        /* <DEDUP_REMOVED lines=13> */
[----:B------:R-:W-:-:S07]  /*66750*/  CS2R R36, SRZ ;  /* 0x0000000000247805 */ /* 0x000fce000001ff00 */
.L_x_1644:
        /* <DEDUP_REMOVED lines=103> */
.L_x_1643:
        /* <DEDUP_REMOVED lines=53> */
.L_x_1642:
        /* <DEDUP_REMOVED lines=16> */
[----:B------:R-:W-:-:S07]  /*67220*/  CS2R R36, SRZ ;  /* 0x0000000000247805 */ /* 0x000fce000001ff00 */
.L_x_1648:
        /* <DEDUP_REMOVED lines=103> */
.L_x_1647:
        /* <DEDUP_REMOVED lines=53> */
.L_x_1646:
        /* <DEDUP_REMOVED lines=14> */
.L_x_1651:
        /* <DEDUP_REMOVED lines=103> */
.L_x_1650:
        /* <DEDUP_REMOVED lines=53> */
.L_x_1649:
[----:B------:R-:W-:-:S04]  /*68690*/  ISETP.GE.U32.AND P0, PT, R4, R33, PT ;  /* 0x000000210400720c */ /* 0x000fc80003f06070 */
[----:B------:R-:W-:-:S04]  /*686a0*/  ISETP.GE.U32.AND.EX P0, PT, R34, R41, PT, P0 ;  /* 0x000000292200720c */ /* 0x000fc80003f06100 */
[----:B------:R-:W-:Y:S01]  /*686b0*/  PLOP3.LUT P0, PT, P0, PT, PT, 0x8, 0x80 ;  /* 0x000000000080781c */ /* 0x000fe2000070e170 */
[----:B------:R-:W-:-:S12]  /*686c0*/  BRA `(.L_x_1638) ;  /* 0x00000000006c7947 */ /* 0x000fd80003800000 */
.L_x_1645:
[----:B------:R-:W3:Y:S01]  /*686d0*/  LDCU UR5, c[0x0][0x3c8] ;  /* 0x00007900ff0577ac */ /* 0x000ee20008000800 */
[----:B------:R-:W-:Y:S01]  /*686e0*/  PLOP3.LUT P0, PT, PT, PT, PT, 0x8, 0x80 ;  /* 0x000000000080781c */ /* 0x000fe20003f0e170 */
[----:B---3--:R-:W-:-:S09]  /*686f0*/  UISETP.NE.AND UP0, UPT, UR5, URZ, UPT ;  /* 0x000000ff0500728c */ /* 0x008fd2000bf05270 */
[----:B------:R-:W-:Y:S05]  /*68700*/  BRA.U !UP0, `(.L_x_1638) ;  /* 0x00000001085c7547 */ /* 0x000fea000b800000 */
[----:B------:R-:W-:Y:S02]  /*68710*/  HFMA2 R31, -RZ, RZ, 0, 0 ;  /* 0x00000000ff1f7431 */ /* 0x000fe400000001ff */
[----:B------:R-:W-:-:S07]  /*68720*/  IMAD.MOV.U32 R32, RZ, RZ, RZ ;  /* 0x000000ffff207224 */ /* 0x000fce00078e00ff */
.L_x_1652:
        /* <DEDUP_REMOVED lines=21> */
.L_x_1638:
[----:B------:R-:W-:Y:S05]  /*68880*/  BSYNC.RECONVERGENT B0 ;  /* 0x0000000000007941 */ /* 0x000fea0003800200 */
.L_x_1637:
[----:B------:R-:W3:Y:S01]  /*68890*/  S2UR UR7, SR_CgaCtaId ;  /* 0x00000000000779c3 */ /* 0x000ee20000008800 */
[----:B------:R-:W-:Y:S01]  /*688a0*/  UMOV UR5, 0x400 ;  /* 0x0000040000057882 */ /* 0x000fe20000000000 */
[----:B------:R-:W-:Y:S01]  /*688b0*/  IADD3 R16, PT, PT, R2, 0x1, RZ ;  /* 0x0000000102107810 */ /* 0x000fe20007ffe0ff */
[----:B------:R-:W-:Y:S01]  /*688c0*/  @P0 IMAD.MOV R16, RZ, RZ, R2 ;  /* 0x000000ffff100224 */ /* 0x000fe200078e0202 */
[----:B0-----:R-:W-:Y:S01]  /*688d0*/  IADD3 R5, PT, PT, R3, 0x1, RZ ;  /* 0x0000000103057810 */ /* 0x001fe20007ffe0ff */
[----:B------:R-:W-:Y:S01]  /*688e0*/  @!P0 IMAD.MOV R5, RZ, RZ, R3 ;  /* 0x000000ffff058224 */ /* 0x000fe200078e0203 */
[----:B-12---:R-:W-:Y:S01]  /*688f0*/  SEL R2, R14, R12, P0 ;  /* 0x0000000c0e027207 */ /* 0x006fe20000000000 */
[----:B------:R-:W-:Y:S01]  /*68900*/  BSSY.RECONVERGENT B0, `(.L_x_1653) ;  /* 0x00002df000007945 */ /* 0x000fe20003800200 */
[----:B------:R-:W-:Y:S01]  /*68910*/  SEL R3, R15, R13, P0 ;  /* 0x0000000d0f037207 */ /* 0x000fe20000000000 */
[----:B---3--:R-:W-:-:S06]  /*68920*/  ULEA UR5, UR7, UR5, 0x18 ;  /* 0x0000000507057291 */ /* 0x008fcc000f8ec0ff */
        /* <DEDUP_REMOVED lines=28> */
[----:B------:R-:W-:Y:S01]  /*68af0*/  MOV R35, RZ ;  /* 0x000000ff00237202 */ /* 0x000fe20000000f00 */
[----:B------:R-:W-:-:S07]  /*68b00*/  IMAD.MOV.U32 R16, RZ, RZ, RZ ;  /* 0x000000ffff107224 */ /* 0x000fce00078e00ff */
.L_x_1657:
[----:B------:R-:W-:-:S04]  /*68b10*/  LEA R30, P1, R35, R14, 0x3 ;  /* 0x0000000e231e7211 */ /* 0x000fc800078218ff */
[----:B------:R-:W-:-:S05]  /*68b20*/  LEA.HI.X R31, R35, R15, R16, 0x3, P1 ;  /* 0x0000000f231f7211 */ /* 0x000fca00008f1c10 */
[----:B------:R-:W2:Y:S04]  /*68b30*/  LD.E.64 R28, desc[UR8][R30.64] ;  /* 0x000000081e1c7980 */ /* 0x000ea8000c101b00 */
[----:B------:R1:W3:Y:S01]  /*68b40*/  LD.E.64 R32, desc[UR8][R30.64+0x8] ;  /* 0x000008081e207980 */ /* 0x0002e2000c101b00 */
[----:B------:R-:W-:Y:S01]  /*68b50*/  IMAD R37, R5, 0x1b3, RZ ;  /* 0x000001b305257824 */ /* 0x000fe200078e02ff */
[----:B------:R-:W-:-:S04]  /*68b60*/  IADD3 R35, P1, PT, R35, 0x2, RZ ;  /* 0x0000000223237810 */ /* 0x000fc80007f3e0ff */
[----:B------:R-:W-:Y:S02]  /*68b70*/  IADD3.X R16, PT, PT, RZ, R16, RZ, P1, !PT ;  /* 0x00000010ff107210 */ /* 0x000fe40000ffe4ff */
[----:B------:R-:W-:-:S04]  /*68b80*/  ISETP.NE.U32.AND P1, PT, R35, UR6, PT ;  /* 0x0000000623007c0c */ /* 0x000fc8000bf25070 */
[----:B------:R-:W-:Y:S02]  /*68b90*/  ISETP.NE.AND.EX P1, PT, R16, R17, PT, P1 ;  /* 0x000000111000720c */ /* 0x000fe40003f25310 */
        /* <DEDUP_REMOVED lines=93> */
.L_x_1656:
[----:B------:R-:W-:-:S04]  /*69170*/  UISETP.NE.U32.AND UP0, UPT, UR12, URZ, UPT ;  /* 0x000000ff0c00728c */ /* 0x000fc8000bf05070 */
[----:B------:R-:W-:-:S09]  /*69180*/  UISETP.NE.AND.EX UP0, UPT, URZ, URZ, UPT, UP0 ;  /* 0x000000ffff00728c */ /* 0x000fd2000bf05300 */
[----:B------:R-:W-:Y:S05]  /*69190*/  BRA.U !UP0, `(.L_x_1655) ;  /* 0x0000000108c47547 */ /* 0x000fea000b800000 */
[----:B------:R-:W-:-:S04]  /*691a0*/  LEA R28, P1, R16, R14, 0x3 ;  /* 0x0000000e101c7211 */ /* 0x000fc800078218ff */
        /* <DEDUP_REMOVED lines=48> */
.L_x_1655:
        /* <DEDUP_REMOVED lines=15> */
.L_x_1660:
        /* <DEDUP_REMOVED lines=103> */
.L_x_1659:
        /* <DEDUP_REMOVED lines=53> */
.L_x_1658:
        /* <DEDUP_REMOVED lines=18> */
.L_x_1664:
        /* <DEDUP_REMOVED lines=102> */
.L_x_1663:
        /* <DEDUP_REMOVED lines=52> */
.L_x_1662:
        /* <DEDUP_REMOVED lines=15> */
.L_x_1667:
        /* <DEDUP_REMOVED lines=103> */
.L_x_1666:
[----:B------:R-:W-:-:S04]  /*6b180*/  UISETP.NE.U32.AND UP0, UPT, UR12, URZ, UPT ;  /* 0x000000ff0c00728c */ /* 0x000fc8000bf05070 */
[----:B------:R-:W-:-:S09]  /*6b190*/  UISETP.NE.AND.EX UP0, UPT, URZ, URZ, UPT, UP0 ;  /* 0x000000ffff00728c */ /* 0x000fd2000bf05300 */
[----:B------:R-:W-:Y:S05]  /*6b1a0*/  BRA.U !UP0, `(.L_x_1665) ;  /* 0x0000000108c87547 */ /* 0x000fea000b800000 */
        /* <DEDUP_REMOVED lines=50> */
.L_x_1665:
[----:B------:R-:W-:-:S04]  /*6b4d0*/  ISETP.GE.U32.AND P0, PT, R4, R33, PT ;  /* 0x000000210400720c */ /* 0x000fc80003f06070 */
[----:B------:R-:W-:-:S04]  /*6b4e0*/  ISETP.GE.U32.AND.EX P0, PT, R5, R32, PT, P0 ;  /* 0x000000200500720c */ /* 0x000fc80003f06100 */
[----:B------:R-:W-:Y:S02]  /*6b4f0*/  SEL R4, R14, R12, !P0 ;  /* 0x0000000c0e047207 */ /* 0x000fe40004000000 */
[----:B------:R-:W-:Y:S01]  /*6b500*/  SEL R5, R15, R13, !P0 ;  /* 0x0000000d0f057207 */ /* 0x000fe20004000000 */
[----:B------:R-:W-:Y:S06]  /*6b510*/  BRA `(.L_x_1654) ;  /* 0x0000000000747947 */ /* 0x000fec0003800000 */
.L_x_1661:
[----:B------:R-:W1:Y:S01]  /*6b520*/  LDCU UR5, c[0x0][0x3c8] ;  /* 0x00007900ff0577ac */ /* 0x000e620008000800 */
[----:B------:R-:W-:Y:S01]  /*6b530*/  MOV R4, R12 ;  /* 0x0000000c00047202 */ /* 0x000fe20000000f00 */
[----:B------:R-:W-:Y:S01]  /*6b540*/  IMAD.MOV.U32 R5, RZ, RZ, R13 ;  /* 0x000000ffff057224 */ /* 0x000fe200078e000d */
[----:B-1----:R-:W-:-:S09]  /*6b550*/  UISETP.NE.AND UP0, UPT, UR5, URZ, UPT ;  /* 0x000000ff0500728c */ /* 0x002fd2000bf05270 */
[----:B------:R-:W-:Y:S05]  /*6b560*/  BRA.U !UP0, `(.L_x_1654) ;  /* 0x0000000108607547 */ /* 0x000fea000b800000 */
[----:B------:R-:W-:-:S07]  /*6b570*/  CS2R R30, SRZ ;  /* 0x00000000001e7805 */ /* 0x000fce000001ff00 */
.L_x_1668:
        /* <DEDUP_REMOVED lines=13> */
[----:B------:R-:W1:Y:S01]  /*6b650*/  LDCU UR5, c[0x0][0x3c8] ;  /* 0x00007900ff0577ac */ /* 0x000e620008000800 */
[----:B------:R-:W-:Y:S01]  /*6b660*/  IADD3 R30, P1, PT, R30, 0x1, RZ ;  /* 0x000000011e1e7810 */ /* 0x000fe20007f3e0ff */
[----:B------:R-:W-:Y:S01]  /*6b670*/  IMAD.MOV.U32 R5, RZ, RZ, R13 ;  /* 0x000000ffff057224 */ /* 0x000fe200078e000d */
[----:B------:R-:W-:Y:S02]  /*6b680*/  ISETP.GT.U32.AND P0, PT, R16, R28, PT ;  /* 0x0000001c1000720c */ /* 0x000fe40003f04070 */
[----:B------:R-:W-:Y:S01]  /*6b690*/  MOV R4, R12 ;  /* 0x0000000c00047202 */ /* 0x000fe20000000f00 */
[----:B------:R-:W-:Y:S01]  /*6b6a0*/  IMAD.X R31, RZ, RZ, R31, P1 ;  /* 0x000000ffff1f7224 */ /* 0x000fe200008e061f */
[----:B------:R-:W-:Y:S02]  /*6b6b0*/  ISETP.GT.U32.AND.EX P2, PT, R17, R29, PT, P0 ;  /* 0x0000001d1100720c */ /* 0x000fe40003f44100 */
[----:B-1----:R-:W-:-:S04]  /*6b6c0*/  ISETP.GE.U32.AND P1, PT, R30, UR5, PT ;  /* 0x000000051e007c0c */ /* 0x002fc8000bf26070 */
[----:B------:R-:W-:-:S13]  /*6b6d0*/  ISETP.GE.U32.AND.EX P0, PT, R31, UR10, PT, P1 ;  /* 0x0000000a1f007c0c */ /* 0x000fda000bf06110 */
[----:B------:R-:W-:Y:S05]  /*6b6e0*/  @!P0 BRA !P2, `(.L_x_1668) ;  /* 0xfffffffc00a48947 */ /* 0x000fea000503ffff */
.L_x_1654:
[----:B------:R-:W-:Y:S05]  /*6b6f0*/  BSYNC.RECONVERGENT B0 ;  /* 0x0000000000007941 */ /* 0x000fea0003800200 */
.L_x_1653:
[C---:B------:R-:W-:Y:S02]  /*6b700*/  ISETP.GE.U32.AND P0, PT, R20.reuse, 0x81, PT ;  /* 0x000000811400780c */ /* 0x040fe40003f06070 */
[----:B------:R-:W-:-:S11]  /*6b710*/  SHF.L.U32 R20, R20, 0x1, RZ ;  /* 0x0000000114147819 */ /* 0x000fd600000006ff */
[----:B------:R-:W-:Y:S05]  /*6b720*/  @!P0 BRA `(.L_x_1669) ;  /* 0xfffffe5c00bc8947 */ /* 0x000fea000383ffff */
[----:B------:R-:W1:Y:S01]  /*6b730*/  S2R R9, SR_TID.X ;  /* 0x0000000000097919 */ /* 0x000e620000002100 */
[----:B------:R-:W3:Y:S01]  /*6b740*/  S2UR UR5, SR_CgaCtaId ;  /* 0x00000000000579c3 */ /* 0x000ee20000008800 */
[----:B------:R-:W4:Y:S01]  /*6b750*/  LDCU.U8 UR4, c[0x0][0x380] ;  /* 0x00007000ff0477ac */ /* 0x000f220008000000 */
[----:B------:R-:W5:Y:S01]  /*6b760*/  S2R R20, SR_LANEID ;  /* 0x0000000000147919 */ /* 0x000f620000000000 */
[----:B----4-:R-:W-:-:S03]  /*6b770*/  UPRMT UR6, UR4, 0x8880, URZ ;  /* 0x0000888004067896 */ /* 0x010fc600080000ff */
[----:B------:R-:W-:Y:S02]  /*6b780*/  UMOV UR4, 0x400 ;  /* 0x0000040000047882 */ /* 0x000fe40000000000 */
[----:B---3--:R-:W-:-:S03]  /*6b790*/  ULEA UR5, UR5, UR4, 0x18 ;  /* 0x0000000405057291 */ /* 0x008fc6000f8ec0ff */
[----:B------:R-:W-:Y:S02]  /*6b7a0*/  UMOV UR4, UR6 ;  /* 0x0000000600047c82 */ /* 0x000fe40008000000 */
[----:B------:R-:W-:Y:S01]  /*6b7b0*/  UISETP.NE.AND UP0, UPT, UR4, URZ, UPT ;  /* 0x000000ff0400728c */ /* 0x000fe2000bf05270 */
[----:B-1----:R-:W-:-:S05]  /*6b7c0*/  IMAD.SHL.U32 R9, R9, 0x8, RZ ;  /* 0x0000000809097824 */ /* 0x002fca00078e00ff */
[----:B------:R-:W-:-:S04]  /*6b7d0*/  LOP3.LUT R9, R9, 0x1f00, RZ, 0xc0, !PT ;  /* 0x00001f0009097812 */ /* 0x000fc800078ec0ff */
[----:B-----5:R-:W-:-:S04]  /*6b7e0*/  IADD3 R21, PT, PT, R9, R20, RZ ;  /* 0x0000001409157210 */ /* 0x020fc80007ffe0ff */
[C---:B------:R-:W-:Y:S01]  /*6b7f0*/  IADD3 R32, PT, PT, R21.reuse, 0xc0, RZ ;  /* 0x000000c015207810 */ /* 0x040fe20007ffe0ff */
[C---:B------:R-:W-:Y:S01]  /*6b800*/  VIADD R12, R21.reuse, 0x20 ;  /* 0x00000020150c7836 */ /* 0x040fe20000000000 */
[C---:B------:R-:W-:Y:S01]  /*6b810*/  IADD3 R16, PT, PT, R21.reuse, 0x40, RZ ;  /* 0x0000004015107810 */ /* 0x040fe20007ffe0ff */
[C---:B--2---:R-:W-:Y:S01]  /*6b820*/  VIADD R14, R21.reuse, 0x60 ;  /* 0x00000060150e7836 */ /* 0x044fe20000000000 */
[C---:B------:R-:W-:Y:S01]  /*6b830*/  IADD3 R28, PT, PT, R21.reuse, 0x80, RZ ;  /* 0x00000080151c7810 */ /* 0x040fe20007ffe0ff */
[C---:B------:R-:W-:Y:S01]  /*6b840*/  VIADD R30, R21.reuse, 0xa0 ;  /* 0x000000a0151e7836 */ /* 0x040fe20000000000 */
[-C--:B------:R-:W-:Y:S01]  /*6b850*/  LEA.HI.SX32 R17, R12, R21.reuse, 0x1b ;  /* 0x000000150c117211 */ /* 0x080fe200078fdaff */
[----:B0-----:R-:W-:Y:S01]  /*6b860*/  VIADD R34, R21, 0xe0 ;  /* 0x000000e015227836 */ /* 0x001fe20000000000 */
[-C--:B------:R-:W-:Y:S01]  /*6b870*/  LEA.HI.SX32 R15, R14, R21.reuse, 0x1b ;  /* 0x000000150e0f7211 */ /* 0x080fe200078fdaff */
[----:B------:R-:W-:Y:S01]  /*6b880*/  IMAD R20, R20, 0x7, R21 ;  /* 0x0000000714147824 */ /* 0x000fe200078e0215 */
[----:B------:R-:W-:-:S02]  /*6b890*/  LEA.HI.SX32 R12, R32, R21, 0x1b ;  /* 0x00000015200c7211 */ /* 0x000fc400078fdaff */
[-C--:B------:R-:W-:Y:S01]  /*6b8a0*/  LEA.HI.SX32 R16, R16, R21.reuse, 0x1b ;  /* 0x0000001510107211 */ /* 0x080fe200078fdaff */
[----:B------:R-:W-:Y:S01]  /*6b8b0*/  VIADD R37, R20, 0x5 ;  /* 0x0000000514257836 */ /* 0x000fe20000000000 */
[-C--:B------:R-:W-:Y:S01]  /*6b8c0*/  LEA.HI.SX32 R14, R28, R21.reuse, 0x1b ;  /* 0x000000151c0e7211 */ /* 0x080fe200078fdaff */
[----:B------:R-:W-:Y:S01]  /*6b8d0*/  VIADD R35, R20, 0x1 ;  /* 0x0000000114237836 */ /* 0x000fe20000000000 */
[-C--:B------:R-:W-:Y:S01]  /*6b8e0*/  LEA.HI.SX32 R13, R30, R21.reuse, 0x1b ;  /* 0x000000151e0d7211 */ /* 0x080fe200078fdaff */
[----:B------:R-:W-:Y:S01]  /*6b8f0*/  VIADD R31, R20, 0x3 ;  /* 0x00000003141f7836 */ /* 0x000fe20000000000 */
[-C--:B------:R-:W-:Y:S02]  /*6b900*/  LEA.HI.SX32 R9, R34, R21.reuse, 0x1b ;  /* 0x0000001522097211 */ /* 0x080fe400078fdaff */
[----:B------:R-:W-:Y:S02]  /*6b910*/  LEA.HI.SX32 R32, R21, R21, 0x1b ;  /* 0x0000001515207211 */ /* 0x000fe400078fdaff */
[----:B------:R-:W-:-:S02]  /*6b920*/  IADD3 R21, PT, PT, R20, 0x7, RZ ;  /* 0x0000000714157810 */ /* 0x000fc40007ffe0ff */
[C---:B------:R-:W-:Y:S02]  /*6b930*/  IADD3 R33, PT, PT, R20.reuse, 0x2, RZ ;  /* 0x0000000214217810 */ /* 0x040fe40007ffe0ff */
[C---:B------:R-:W-:Y:S02]  /*6b940*/  IADD3 R29, PT, PT, R20.reuse, 0x4, RZ ;  /* 0x00000004141d7810 */ /* 0x040fe40007ffe0ff */
[----:B------:R-:W-:Y:S02]  /*6b950*/  IADD3 R39, PT, PT, R20, 0x6, RZ ;  /* 0x0000000614277810 */ /* 0x000fe40007ffe0ff */
[-C--:B------:R-:W-:Y:S02]  /*6b960*/  LEA.HI.SX32 R28, R21, R20.reuse, 0x1b ;  /* 0x00000014151c7211 */ /* 0x080fe400078fdaff */
[-C--:B------:R-:W-:Y:S02]  /*6b970*/  LEA.HI.SX32 R21, R37, R20.reuse, 0x1b ;  /* 0x0000001425157211 */ /* 0x080fe400078fdaff */
[----:B------:R-:W-:-:S02]  /*6b980*/  LEA.HI.SX32 R35, R35, R20, 0x1b ;  /* 0x0000001423237211 */ /* 0x000fc400078fdaff */
[-C--:B------:R-:W-:Y:S02]  /*6b990*/  LEA.HI.SX32 R33, R33, R20.reuse, 0x1b ;  /* 0x0000001421217211 */ /* 0x080fe400078fdaff */
[-C--:B------:R-:W-:Y:S02]  /*6b9a0*/  LEA.HI.SX32 R31, R31, R20.reuse, 0x1b ;  /* 0x000000141f1f7211 */ /* 0x080fe400078fdaff */
[-C--:B------:R-:W-:Y:S02]  /*6b9b0*/  LEA.HI.SX32 R29, R29, R20.reuse, 0x1b ;  /* 0x000000141d1d7211 */ /* 0x080fe400078fdaff */
[-C--:B------:R-:W-:Y:S02]  /*6b9c0*/  LEA.HI.SX32 R30, R39, R20.reuse, 0x1b ;  /* 0x00000014271e7211 */ /* 0x080fe400078fdaff */
[----:B------:R-:W-:Y:S02]  /*6b9d0*/  LEA.HI.SX32 R37, R20, R20, 0x1b ;  /* 0x0000001414257211 */ /* 0x000fe400078fdaff */
[----:B------:R-:W-:-:S02]  /*6b9e0*/  LEA R20, R32, UR5, 0x3 ;  /* 0x0000000520147c11 */ /* 0x000fc4000f8e18ff */
[----:B------:R-:W-:Y:S02]  /*6b9f0*/  LEA R37, R37, UR5, 0x3 ;  /* 0x0000000525257c11 */ /* 0x000fe4000f8e18ff */
[----:B------:R-:W-:Y:S02]  /*6ba00*/  LEA R17, R17, UR5, 0x3 ;  /* 0x0000000511117c11 */ /* 0x000fe4000f8e18ff */
[----:B------:R-:W-:Y:S02]  /*6ba10*/  LEA R16, R16, UR5, 0x3 ;  /* 0x0000000510107c11 */ /* 0x000fe4000f8e18ff */
[----:B------:R-:W-:Y:S02]  /*6ba20*/  LEA R15, R15, UR5, 0x3 ;  /* 0x000000050f0f7c11 */ /* 0x000fe4000f8e18ff */
[----:B------:R-:W-:Y:S02]  /*6ba30*/  LEA R14, R14, UR5, 0x3 ;  /* 0x000000050e0e7c11 */ /* 0x000fe4000f8e18ff */
        /* <DEDUP_REMOVED lines=9> */
[----:B------:R-:W-:Y:S01]  /*6bad0*/  LEA R30, R30, UR5, 0x3 ;  /* 0x000000051e1e7c11 */ /* 0x000fe2000f8e18ff */
[----:B------:R-:W-:Y:S06]  /*6bae0*/  BAR.SYNC.DEFER_BLOCKING 0x0 ;  /* 0x0000000000007b1d */ /* 0x000fec0000010000 */
[----:B------:R-:W-:Y:S05]  /*6baf0*/  BRA.U !UP0, `(.L_x_1670) ;  /* 0x0000000108747547 */ /* 0x000fea000b800000 */
[----:B------:R-:W-:Y:S01]  /*6bb00*/  STS.64 [R37], R26 ;  /* 0x0000001a25007388 */ /* 0x000fe20000000a00 */
[----:B------:R-:W0:Y:S03]  /*6bb10*/  LDCU.64 UR4, c[0x0][0x398] ;  /* 0x00007300ff0477ac */ /* 0x000e260008000a00 */
[----:B------:R-:W-:Y:S04]  /*6bb20*/  STS.64 [R35+0x8], R24 ;  /* 0x0000081823007388 */ /* 0x000fe80000000a00 */
[----:B------:R-:W-:Y:S04]  /*6bb30*/  STS.64 [R33+0x10], R22 ;  /* 0x0000101621007388 */ /* 0x000fe80000000a00 */
[----:B------:R-:W-:Y:S04]  /*6bb40*/  STS.64 [R31+0x18], R18 ;  /* 0x000018121f007388 */ /* 0x000fe80000000a00 */
[----:B------:R-:W-:Y:S04]  /*6bb50*/  STS.64 [R29+0x20], R10 ;  /* 0x0000200a1d007388 */ /* 0x000fe80000000a00 */
[----:B------:R-:W-:Y:S04]  /*6bb60*/  STS.64 [R21+0x28], R6 ;  /* 0x0000280615007388 */ /* 0x000fe80000000a00 */
[----:B------:R-:W-:Y:S04]  /*6bb70*/  STS.64 [R30+0x30], R2 ;  /* 0x000030021e007388 */ /* 0x000fe80000000a00 */
[----:B------:R0:W-:Y:S01]  /*6bb80*/  STS.64 [R28+0x38], R4 ;  /* 0x000038041c007388 */ /* 0x0001e20000000a00 */
[----:B------:R-:W-:-:S03]  /*6bb90*/  NOP ;  /* 0x0000000000007918 */ /* 0x000fc60000000000 */
[----:B------:R-:W1:Y:S04]  /*6bba0*/  LDS.64 R2, [R20] ;  /* 0x0000000014027984 */ /* 0x000e680000000a00 */
[----:B------:R-:W2:Y:S01]  /*6bbb0*/  LDS.64 R4, [R17+0x100] ;  /* 0x0001000011047984 */ /* 0x000ea20000000a00 */
[----:B0-----:R-:W-:-:S03]  /*6bbc0*/  IADD3 R28, P0, PT, R8, UR4, RZ ;  /* 0x00000004081c7c10 */ /* 0x001fc6000ff1e0ff */
[----:B------:R-:W0:Y:S01]  /*6bbd0*/  LDS.64 R22, [R16+0x200] ;  /* 0x0002000010167984 */ /* 0x000e220000000a00 */
[----:B------:R-:W-:-:S03]  /*6bbe0*/  IADD3.X R29, PT, PT, R0, UR5, RZ, P0, !PT ;  /* 0x00000005001d7c10 */ /* 0x000fc600087fe4ff */
[----:B------:R-:W3:Y:S04]  /*6bbf0*/  LDS.64 R18, [R15+0x300] ;  /* 0x000300000f127984 */ /* 0x000ee80000000a00 */
[----:B------:R-:W4:Y:S04]  /*6bc00*/  LDS.64 R24, [R14+0x400] ;  /* 0x000400000e187984 */ /* 0x000f280000000a00 */
[----:B------:R-:W5:Y:S04]  /*6bc10*/  LDS.64 R10, [R13+0x500] ;  /* 0x000500000d0a7984 */ /* 0x000f680000000a00 */
[----:B------:R-:W5:Y:S04]  /*6bc20*/  LDS.64 R26, [R12+0x600] ;  /* 0x000600000c1a7984 */ /* 0x000f680000000a00 */
[----:B------:R-:W5:Y:S04]  /*6bc30*/  LDS.64 R6, [R9+0x700] ;  /* 0x0007000009067984 */ /* 0x000f680000000a00 */
[----:B-1----:R-:W-:Y:S04]  /*6bc40*/  STG.E.64 desc[UR8][R28.64], R2 ;  /* 0x000000021c007986 */ /* 0x002fe8000c101b08 */
[----:B--2---:R-:W-:Y:S04]  /*6bc50*/  STG.E.64 desc[UR8][R28.64+0x100], R4 ;  /* 0x000100041c007986 */ /* 0x004fe8000c101b08 */
[----:B0-----:R-:W-:Y:S04]  /*6bc60*/  STG.E.64 desc[UR8][R28.64+0x200], R22 ;  /* 0x000200161c007986 */ /* 0x001fe8000c101b08 */
[----:B---3--:R-:W-:Y:S04]  /*6bc70*/  STG.E.64 desc[UR8][R28.64+0x300], R18 ;  /* 0x000300121c007986 */ /* 0x008fe8000c101b08 */
[----:B----4-:R-:W-:Y:S04]  /*6bc80*/  STG.E.64 desc[UR8][R28.64+0x400], R24 ;  /* 0x000400181c007986 */ /* 0x010fe8000c101b08 */
[----:B-----5:R-:W-:Y:S04]  /*6bc90*/  STG.E.64 desc[UR8][R28.64+0x500], R10 ;  /* 0x0005000a1c007986 */ /* 0x020fe8000c101b08 */
[----:B------:R-:W-:Y:S04]  /*6bca0*/  STG.E.64 desc[UR8][R28.64+0x600], R26 ;  /* 0x0006001a1c007986 */ /* 0x000fe8000c101b08 */
[----:B------:R-:W-:Y:S01]  /*6bcb0*/  STG.E.64 desc[UR8][R28.64+0x700], R6 ;  /* 0x000700061c007986 */ /* 0x000fe2000c101b08 */
[----:B------:R-:W-:Y:S05]  /*6bcc0*/  EXIT ;  /* 0x000000000000794d */ /* 0x000fea0003800000 */
.L_x_1670:
        /* <DEDUP_REMOVED lines=29> */
.L_x_962:
[----:B------:R-:W0:Y:S01]  /*6bea0*/  LDC.64 R6, c[0x0][0x388] ;  /* 0x0000e200ff067b82 */ /* 0x000e220000000a00 */
[----:B------:R-:W-:Y:S01]  /*6beb0*/  ACQBULK ;  /* 0x000000000000782e */ /* 0x000fe20000000000 */
[----:B------:R-:W1:Y:S06]  /*6bec0*/  S2R R19, SR_TID.X ;  /* 0x0000000000137919 */ /* 0x000e6c0000002100 */
[----:B------:R-:W2:Y:S01]  /*6bed0*/  LDC R5, c[0x0][0x3a8] ;  /* 0x0000ea00ff057b82 */ /* 0x000ea20000000800 */
[----:B0-----:R-:W-:-:S05]  /*6bee0*/  IMAD.WIDE.U32 R6, R3, 0x4000, R6 ;  /* 0x0000400003067825 */ /* 0x001fca00078e0006 */
[----:B------:R-:W3:Y:S01]  /*6bef0*/  LDG.E.64 R2, desc[UR8][R6.64] ;  /* 0x0000000806027981 */ /* 0x000ee2000c1e1b00 */
[----:B------:R-:W-:Y:S01]  /*6bf00*/  IADD3 R10, PT, PT, -R4, RZ, RZ ;  /* 0x000000ff040a7210 */ /* 0x000fe20007ffe1ff */
[----:B-1----:R-:W-:-:S03]  /*6bf10*/  IMAD.SHL.U32 R11, R19, 0x8, RZ ;  /* 0x00000008130b7824 */ /* 0x002fc600078e00ff */
[----:B--2---:R-:W-:Y:S02]  /*6bf20*/  VIADDMNMX R10, R10, R5, 0x800, PT ;  /* 0x000008000a0a7446 */ /* 0x004fe40003800105 */
[----:B------:R-:W-:-:S04]  /*6bf30*/  LOP3.LUT R0, R11, 0x1f00, RZ, 0xc0, !PT ;  /* 0x00001f000b007812 */ /* 0x000fc800078ec0ff */
[----:B------:R-:W-:-:S04]  /*6bf40*/  LOP3.LUT R25, R0, 0x1f, R19, 0xf8, !PT ;  /* 0x0000001f00197812 */ /* 0x000fc800078ef813 */
[C---:B------:R-:W-:Y:S01]  /*6bf50*/  IADD3 R9, PT, PT, R25.reuse, 0x40, RZ ;  /* 0x0000004019097810 */ /* 0x040fe20007ffe0ff */
[C---:B------:R-:W-:Y:S01]  /*6bf60*/  VIADD R5, R25.reuse, 0x20 ;  /* 0x0000002019057836 */ /* 0x040fe20000000000 */
[-C--:B------:R-:W-:Y:S02]  /*6bf70*/  ISETP.GE.AND P0, PT, R25, R10.reuse, PT ;  /* 0x0000000a1900720c */ /* 0x080fe40003f06270 */
[-C--:B------:R-:W-:Y:S02]  /*6bf80*/  ISETP.GE.AND P2, PT, R9, R10.reuse, PT ;  /* 0x0000000a0900720c */ /* 0x080fe40003f46270 */
[----:B------:R-:W-:Y:S01]  /*6bf90*/  ISETP.GE.AND P1, PT, R5, R10, PT ;  /* 0x0000000a0500720c */ /* 0x000fe20003f26270 */
[C---:B------:R-:W-:Y:S01]  /*6bfa0*/  VIADD R5, R25.reuse, 0x60 ;  /* 0x0000006019057836 */ /* 0x040fe20000000000 */
[C---:B------:R-:W-:Y:S02]  /*6bfb0*/  LEA R22, P5, R25.reuse, R6, 0x3 ;  /* 0x0000000619167211 */ /* 0x040fe400078a18ff */
[----:B------:R-:W-:-:S02]  /*6bfc0*/  IADD3 R13, PT, PT, R25, 0x80, RZ ;  /* 0x00000080190d7810 */ /* 0x000fc40007ffe0ff */
[-C--:B------:R-:W-:Y:S01]  /*6bfd0*/  ISETP.GE.AND P3, PT, R5, R10.reuse, PT ;  /* 0x0000000a0500720c */ /* 0x080fe20003f66270 */
[----:B------:R-:W-:Y:S01]  /*6bfe0*/  IMAD.X R23, RZ, RZ, R7, P5 ;  /* 0x000000ffff177224 */ /* 0x000fe200028e0607 */
[C---:B------:R-:W-:Y:S01]  /*6bff0*/  IADD3 R17, PT, PT, R25.reuse, 0xa0, RZ ;  /* 0x000000a019117810 */ /* 0x040fe20007ffe0ff */
[----:B------:R-:W-:Y:S01]  /*6c000*/  VIADD R21, R25, 0xc0 ;  /* 0x000000c019157836 */ /* 0x000fe20000000000 */
[----:B------:R-:W-:Y:S02]  /*6c010*/  ISETP.GE.AND P4, PT, R13, R10, PT ;  /* 0x0000000a0d00720c */ /* 0x000fe40003f86270 */
[----:B------:R-:W-:Y:S01]  /*6c020*/  IADD3 R25, PT, PT, R25, 0xe0, RZ ;  /* 0x000000e019197810 */ /* 0x000fe20007ffe0ff */
[----:B---3--:R-:W-:Y:S01]  /*6c030*/  IMAD.MOV.U32 R4, RZ, RZ, R2 ;  /* 0x000000ffff047224 */ /* 0x008fe200078e0002 */
[----:B------:R-:W-:Y:S02]  /*6c040*/  MOV R5, R3 ;  /* 0x0000000300057202 */ /* 0x000fe40000000f00 */
[----:B------:R-:W2:Y:S02]  /*6c050*/  @!P0 LDG.E.64 R2, desc[UR8][R22.64] ;  /* 0x0000000816028981 */ /* 0x000ea4000c1e1b00 */
[-C--:B------:R-:W-:Y:S01]  /*6c060*/  MOV R8, R4.reuse ;  /* 0x0000000400087202 */ /* 0x080fe20000000f00 */
[--C-:B------:R-:W-:Y:S01]  /*6c070*/  IMAD.MOV.U32 R9, RZ, RZ, R5.reuse ;  /* 0x000000ffff097224 */ /* 0x100fe200078e0005 */
[----:B------:R-:W-:Y:S01]  /*6c080*/  MOV R14, R4 ;  /* 0x00000004000e7202 */ /* 0x000fe20000000f00 */
[--C-:B------:R-:W-:Y:S01]  /*6c090*/  IMAD.MOV.U32 R15, RZ, RZ, R5.reuse ;  /* 0x000000ffff0f7224 */ /* 0x100fe200078e0005 */
[----:B------:R-:W-:Y:S01]  /*6c0a0*/  ISETP.GE.AND P0, PT, R17, R10, PT ;  /* 0x0000000a1100720c */ /* 0x000fe20003f06270 */
[--C-:B------:R-:W-:Y:S01]  /*6c0b0*/  IMAD.MOV.U32 R13, RZ, RZ, R5.reuse ;  /* 0x000000ffff0d7224 */ /* 0x100fe200078e0005 */
[----:B------:R-:W-:Y:S01]  /*6c0c0*/  MOV R12, R4 ;  /* 0x00000004000c7202 */ /* 0x000fe20000000f00 */
[----:B------:R-:W3:Y:S01]  /*6c0d0*/  @!P1 LDG.E.64 R8, desc[UR8][R22.64+0x100] ;  /* 0x0001000816089981 */ /* 0x000ee2000c1e1b00 */
[----:B------:R-:W-:Y:S01]  /*6c0e0*/  ISETP.GE.AND P1, PT, R21, R10, PT ;  /* 0x0000000a1500720c */ /* 0x000fe20003f26270 */
[----:B------:R-:W-:Y:S01]  /*6c0f0*/  IMAD.MOV.U32 R7, RZ, RZ, R5 ;  /* 0x000000ffff077224 */ /* 0x000fe200078e0005 */
[----:B------:R-:W-:Y:S01]  /*6c100*/  MOV R6, R4 ;  /* 0x0000000400067202 */ /* 0x000fe20000000f00 */
[----:B------:R-:W4:Y:S01]  /*6c110*/  @!P2 LDG.E.64 R14, desc[UR8][R22.64+0x200] ;  /* 0x00020008160ea981 */ /* 0x000f22000c1e1b00 */
[----:B------:R-:W-:Y:S01]  /*6c120*/  ISETP.GE.AND P2, PT, R25, R10, PT ;  /* 0x0000000a1900720c */ /* 0x000fe20003f46270 */
[--C-:B------:R-:W-:Y:S01]  /*6c130*/  IMAD.MOV.U32 R20, RZ, RZ, R4.reuse ;  /* 0x000000ffff147224 */ /* 0x100fe200078e0004 */
[-C--:B------:R-:W-:Y:S01]  /*6c140*/  MOV R21, R5.reuse ;  /* 0x0000000500157202 */ /* 0x080fe20000000f00 */
[----:B------:R-:W-:Y:S01]  /*6c150*/  IMAD.MOV.U32 R16, RZ, RZ, R4 ;  /* 0x000000ffff107224 */ /* 0x000fe200078e0004 */
[----:B------:R-:W-:Y:S01]  /*6c160*/  MOV R17, R5 ;  /* 0x0000000500117202 */ /* 0x000fe20000000f00 */
[----:B------:R-:W5:Y:S04]  /*6c170*/  @!P3 LDG.E.64 R12, desc[UR8][R22.64+0x300] ;  /* 0x00030008160cb981 */ /* 0x000f68000c1e1b00 */
[----:B------:R-:W5:Y:S04]  /*6c180*/  @!P4 LDG.E.64 R6, desc[UR8][R22.64+0x400] ;  /* 0x000400081606c981 */ /* 0x000f68000c1e1b00 */
[----:B------:R-:W5:Y:S04]  /*6c190*/  @!P0 LDG.E.64 R20, desc[UR8][R22.64+0x500] ;  /* 0x0005000816148981 */ /* 0x000f68000c1e1b00 */
[----:B------:R-:W5:Y:S04]  /*6c1a0*/  @!P1 LDG.E.64 R16, desc[UR8][R22.64+0x600] ;  /* 0x0006000816109981 */ /* 0x000f68000c1e1b00 */
[----:B------:R0:W5:Y:S01]  /*6c1b0*/  @!P2 LDG.E.64 R4, desc[UR8][R22.64+0x700] ;  /* 0x000700081604a981 */ /* 0x000162000c1e1b00 */
[----:B------:R-:W1:Y:S01]  /*6c1c0*/  S2R R25, SR_LANEID ;  /* 0x0000000000197919 */ /* 0x000e620000000000 */
[----:B------:R-:W0:Y:S01]  /*6c1d0*/  S2UR UR5, SR_CgaCtaId ;  /* 0x00000000000579c3 */ /* 0x000e220000008800 */
[----:B------:R-:W-:-:S02]  /*6c1e0*/  UMOV UR4, 0x400 ;  /* 0x0000040000047882 */ /* 0x000fc40000000000 */
[----:B0-----:R-:W-:Y:S01]  /*6c1f0*/  ULEA UR4, UR5, UR4, 0x18 ;  /* 0x0000000405047291 */ /* 0x001fe2000f8ec0ff */
[----:B-1----:R-:W-:-:S04]  /*6c200*/  IMAD.IADD R18, R0, 0x1, R25 ;  /* 0x0000000100127824 */ /* 0x002fc800078e0219 */
[C---:B------:R-:W-:Y:S01]  /*6c210*/  VIADD R23, R18.reuse, 0x80 ;  /* 0x0000008012177836 */ /* 0x040fe20000000000 */
[CC--:B------:R-:W-:Y:S01]  /*6c220*/  LEA.HI.SX32 R24, R18.reuse, R18.reuse, 0x1b ;  /* 0x0000001212187211 */ /* 0x0c0fe200078fdaff */
[----:B------:R-:W-:Y:S01]  /*6c230*/  IMAD R0, R25, 0x7, R18 ;  /* 0x0000000719007824 */ /* 0x000fe200078e0212 */
[C---:B------:R-:W-:Y:S01]  /*6c240*/  IADD3 R25, PT, PT, R18.reuse, 0x20, RZ ;  /* 0x0000002012197810 */ /* 0x040fe20007ffe0ff */
[C---:B------:R-:W-:Y:S01]  /*6c250*/  VIADD R27, R18.reuse, 0x40 ;  /* 0x00000040121b7836 */ /* 0x040fe20000000000 */
[----:B------:R-:W-:Y:S01]  /*6c260*/  LEA.HI.SX32 R22, R23, R18, 0x1b ;  /* 0x0000001217167211 */ /* 0x000fe200078fdaff */
[C---:B------:R-:W-:Y:S01]  /*6c270*/  VIADD R33, R18.reuse, 0xc0 ;  /* 0x000000c012217836 */ /* 0x040fe20000000000 */
[----:B------:R-:W-:Y:S02]  /*6c280*/  IADD3 R29, PT, PT, R18, 0x60, RZ ;  /* 0x00000060121d7810 */ /* 0x000fe40007ffe0ff */
[----:B------:R-:W-:Y:S02]  /*6c290*/  LEA R23, R24, UR4, 0x3 ;  /* 0x0000000418177c11 */ /* 0x000fe4000f8e18ff */
[----:B------:R-:W-:-:S02]  /*6c2a0*/  IADD3 R31, PT, PT, R18, 0xa0, RZ ;  /* 0x000000a0121f7810 */ /* 0x000fc40007ffe0ff */
[----:B------:R-:W-:Y:S02]  /*6c2b0*/  IADD3 R35, PT, PT, R18, 0xe0, RZ ;  /* 0x000000e012237810 */ /* 0x000fe40007ffe0ff */
[-C--:B------:R-:W-:Y:S02]  /*6c2c0*/  LEA.HI.SX32 R25, R25, R18.reuse, 0x1b ;  /* 0x0000001219197211 */ /* 0x080fe400078fdaff */
[-C--:B------:R-:W-:Y:S02]  /*6c2d0*/  LEA.HI.SX32 R27, R27, R18.reuse, 0x1b ;  /* 0x000000121b1b7211 */ /* 0x080fe400078fdaff */
[-C--:B------:R-:W-:Y:S01]  /*6c2e0*/  LEA.HI.SX32 R29, R29, R18.reuse, 0x1b ;  /* 0x000000121d1d7211 */ /* 0x080fe200078fdaff */
[C---:B------:R-:W-:Y:S01]  /*6c2f0*/  VIADD R37, R0.reuse, 0x1 ;  /* 0x0000000100257836 */ /* 0x040fe20000000000 */
[-C--:B------:R-:W-:Y:S01]  /*6c300*/  LEA.HI.SX32 R26, R31, R18.reuse, 0x1b ;  /* 0x000000121f1a7211 */ /* 0x080fe200078fdaff */
[C---:B------:R-:W-:Y:S01]  /*6c310*/  VIADD R41, R0.reuse, 0x3 ;  /* 0x0000000300297836 */ /* 0x040fe20000000000 */
[-C--:B------:R-:W-:Y:S01]  /*6c320*/  LEA.HI.SX32 R33, R33, R18.reuse, 0x1b ;  /* 0x0000001221217211 */ /* 0x080fe200078fdaff */
[----:B------:R-:W-:Y:S01]  /*6c330*/  VIADD R45, R0, 0x5 ;  /* 0x00000005002d7836 */ /* 0x000fe20000000000 */
[----:B------:R-:W-:-:S02]  /*6c340*/  LEA.HI.SX32 R35, R35, R18, 0x1b ;  /* 0x0000001223237211 */ /* 0x000fc400078fdaff */
[----:B------:R-:W-:Y:S02]  /*6c350*/  LEA R25, R25, UR4, 0x3 ;  /* 0x0000000419197c11 */ /* 0x000fe4000f8e18ff */
[----:B------:R-:W-:Y:S02]  /*6c360*/  LEA R27, R27, UR4, 0x3 ;  /* 0x000000041b1b7c11 */ /* 0x000fe4000f8e18ff */
[C---:B------:R-:W-:Y:S02]  /*6c370*/  IADD3 R39, PT, PT, R0.reuse, 0x2, RZ ;  /* 0x0000000200277810 */ /* 0x040fe40007ffe0ff */
[C---:B------:R-:W-:Y:S02]  /*6c380*/  IADD3 R43, PT, PT, R0.reuse, 0x4, RZ ;  /* 0x00000004002b7810 */ /* 0x040fe40007ffe0ff */
[----:B------:R-:W-:Y:S02]  /*6c390*/  IADD3 R18, PT, PT, R0, 0x6, RZ ;  /* 0x0000000600127810 */ /* 0x000fe40007ffe0ff */
[----:B------:R-:W-:-:S02]  /*6c3a0*/  LEA R29, R29, UR4, 0x3 ;  /* 0x000000041d1d7c11 */ /* 0x000fc4000f8e18ff */
[----:B------:R-:W-:Y:S02]  /*6c3b0*/  LEA R31, R22, UR4, 0x3 ;  /* 0x00000004161f7c11 */ /* 0x000fe4000f8e18ff */
[-C--:B------:R-:W-:Y:S02]  /*6c3c0*/  LEA.HI.SX32 R37, R37, R0.reuse, 0x1b ;  /* 0x0000000025257211 */ /* 0x080fe400078fdaff */
[-C--:B------:R-:W-:Y:S02]  /*6c3d0*/  LEA.HI.SX32 R39, R39, R0.reuse, 0x1b ;  /* 0x0000000027277211 */ /* 0x080fe400078fdaff */
[-C--:B------:R-:W-:Y:S02]  /*6c3e0*/  LEA.HI.SX32 R41, R41, R0.reuse, 0x1b ;  /* 0x0000000029297211 */ /* 0x080fe400078fdaff */
[-C--:B------:R-:W-:Y:S02]  /*6c3f0*/  LEA.HI.SX32 R43, R43, R0.reuse, 0x1b ;  /* 0x000000002b2b7211 */ /* 0x080fe400078fdaff */
[----:B------:R-:W-:-:S02]  /*6c400*/  LEA.HI.SX32 R45, R45, R0, 0x1b ;  /* 0x000000002d2d7211 */ /* 0x000fc400078fdaff */
[----:B------:R-:W-:Y:S02]  /*6c410*/  LEA.HI.SX32 R18, R18, R0, 0x1b ;  /* 0x0000000012127211 */ /* 0x000fe400078fdaff */
[----:B------:R-:W-:Y:S02]  /*6c420*/  LEA R33, R33, UR4, 0x3 ;  /* 0x0000000421217c11 */ /* 0x000fe4000f8e18ff */
[----:B------:R-:W-:Y:S02]  /*6c430*/  LEA R35, R35, UR4, 0x3 ;  /* 0x0000000423237c11 */ /* 0x000fe4000f8e18ff */
[----:B------:R-:W-:Y:S01]  /*6c440*/  LEA R45, R45, UR4, 0x3 ;  /* 0x000000042d2d7c11 */ /* 0x000fe2000f8e18ff */
[----:B--2---:R0:W-:Y:S02]  /*6c450*/  STS.64 [R23], R2 ;  /* 0x0000000217007388 */ /* 0x0041e40000000a00 */
[----:B0-----:R-:W-:Y:S02]  /*6c460*/  VIADD R23, R0, 0x7 ;  /* 0x0000000700177836 */ /* 0x001fe40000000000 */
[----:B---3--:R0:W-:Y:S01]  /*6c470*/  STS.64 [R25+0x100], R8 ;  /* 0x0001000819007388 */ /* 0x0081e20000000a00 */
[----:B------:R-:W-:-:S02]  /*6c480*/  LEA R3, R26, UR4, 0x3 ;  /* 0x000000041a037c11 */ /* 0x000fc4000f8e18ff */
[-C--:B------:R-:W-:Y:S01]  /*6c490*/  LEA.HI.SX32 R23, R23, R0.reuse, 0x1b ;  /* 0x0000000017177211 */ /* 0x080fe200078fdaff */
[----:B----4-:R-:W-:Y:S01]  /*6c4a0*/  STS.64 [R27+0x200], R14 ;  /* 0x0002000e1b007388 */ /* 0x010fe20000000a00 */
[----:B------:R-:W-:-:S03]  /*6c4b0*/  LEA.HI.SX32 R0, R0, R0, 0x1b ;  /* 0x0000000000007211 */ /* 0x000fc600078fdaff */
[----:B-----5:R1:W-:Y:S01]  /*6c4c0*/  STS.64 [R29+0x300], R12 ;  /* 0x0003000c1d007388 */ /* 0x0203e20000000a00 */
[----:B------:R-:W-:Y:S02]  /*6c4d0*/  LEA R26, R39, UR4, 0x3 ;  /* 0x00000004271a7c11 */ /* 0x000fe4000f8e18ff */
[----:B0-----:R-:W-:Y:S01]  /*6c4e0*/  LEA R8, R41, UR4, 0x3 ;  /* 0x0000000429087c11 */ /* 0x001fe2000f8e18ff */
[----:B------:R0:W-:Y:S01]  /*6c4f0*/  STS.64 [R31+0x400], R6 ;  /* 0x000400061f007388 */ /* 0x0001e20000000a00 */
[----:B------:R-:W-:Y:S02]  /*6c500*/  LEA R2, R18, UR4, 0x3 ;  /* 0x0000000412027c11 */ /* 0x000fe4000f8e18ff */
[----:B------:R-:W-:Y:S01]  /*6c510*/  LEA R23, R23, UR4, 0x3 ;  /* 0x0000000417177c11 */ /* 0x000fe2000f8e18ff */
[----:B------:R-:W-:Y:S01]  /*6c520*/  STS.64 [R3+0x500], R20 ;  /* 0x0005001403007388 */ /* 0x000fe20000000a00 */
[----:B------:R-:W-:Y:S02]  /*6c530*/  LEA R0, R0, UR4, 0x3 ;  /* 0x0000000400007c11 */ /* 0x000fe4000f8e18ff */
[----:B-1----:R-:W-:Y:S01]  /*6c540*/  LEA R12, R43, UR4, 0x3 ;  /* 0x000000042b0c7c11 */ /* 0x002fe2000f8e18ff */
[----:B------:R-:W-:Y:S01]  /*6c550*/  STS.64 [R33+0x600], R16 ;  /* 0x0006001021007388 */ /* 0x000fe20000000a00 */
[----:B0-----:R-:W-:-:S03]  /*6c560*/  LEA R6, R37, UR4, 0x3 ;  /* 0x0000000425067c11 */ /* 0x001fc6000f8e18ff */
[----:B------:R-:W-:Y:S01]  /*6c570*/  STS.64 [R35+0x700], R4 ;  /* 0x0007000423007388 */ /* 0x000fe20000000a00 */
[----:B------:R-:W-:-:S03]  /*6c580*/  NOP ;  /* 0x0000000000007918 */ /* 0x000fc60000000000 */
[----:B------:R-:W-:Y:S04]  /*6c590*/  LDS.64 R6, [R6+0x8] ;  /* 0x0000080006067984 */ /* 0x000fe80000000a00 */
[----:B------:R-:W-:Y:S04]  /*6c5a0*/  LDS.64 R26, [R26+0x10] ;  /* 0x000010001a1a7984 */ /* 0x000fe80000000a00 */
[----:B------:R-:W-:Y:S04]  /*6c5b0*/  LDS.64 R8, [R8+0x18] ;  /* 0x0000180008087984 */ /* 0x000fe80000000a00 */
[----:B------:R-:W-:Y:S04]  /*6c5c0*/  LDS.64 R12, [R12+0x20] ;  /* 0x000020000c0c7984 */ /* 0x000fe80000000a00 */
[----:B------:R-:W-:Y:S04]  /*6c5d0*/  LDS.64 R4, [R45+0x28] ;  /* 0x000028002d047984 */ /* 0x000fe80000000a00 */
[----:B------:R-:W-:Y:S04]  /*6c5e0*/  LDS.64 R2, [R2+0x30] ;  /* 0x0000300002027984 */ /* 0x000fe80000000a00 */
[----:B------:R-:W-:Y:S04]  /*6c5f0*/  LDS.64 R22, [R23+0x38] ;  /* 0x0000380017167984 */ /* 0x000fe80000000a00 */
[----:B------:R-:W0:Y:S01]  /*6c600*/  LDS.64 R24, [R0] ;  /* 0x0000000000187984 */ /* 0x000e220000000a00 */
[----:B------:R-:W-:Y:S06]  /*6c610*/  BAR.SYNC.DEFER_BLOCKING 0x0 ;  /* 0x0000000000007b1d */ /* 0x000fec0000010000 */
[----:B------:R-:W1:Y:S01]  /*6c620*/  LDCU.64 UR6, c[0x0][0x3c0] ;  /* 0x00007800ff0677ac */ /* 0x000e620008000a00 */
[----:B------:R-:W-:Y:S01]  /*6c630*/  IADD3 R11, PT, PT, R11, 0x1, RZ ;  /* 0x000000010b0b7810 */ /* 0x000fe20007ffe0ff */
[----:B------:R-:W-:Y:S01]  /*6c640*/  PREEXIT ;  /* 0x000000000000782d */ /* 0x000fe20000000000 */
[----:B------:R-:W-:Y:S01]  /*6c650*/  BSSY.RECONVERGENT B0, `(.L_x_1671) ;  /* 0x00002f1000007945 */ /* 0x000fe20003800200 */
[----:B------:R-:W2:Y:S01]  /*6c660*/  LDCU UR4, c[0x0][0x3c8] ;  /* 0x00007900ff0477ac */ /* 0x000ea20008000800 */
[----:B------:R-:W-:Y:S01]  /*6c670*/  ISETP.GE.U32.AND P0, PT, R11, R10, PT ;  /* 0x0000000a0b00720c */ /* 0x000fe20003f06070 */
[--C-:B0-----:R-:W-:Y:S01]  /*6c680*/  IMAD.MOV.U32 R14, RZ, RZ, R24.reuse ;  /* 0x000000ffff0e7224 */ /* 0x101fe200078e0018 */
[-C--:B------:R-:W-:Y:S01]  /*6c690*/  MOV R15, R25.reuse ;  /* 0x00000019000f7202 */ /* 0x080fe20000000f00 */
[----:B------:R-:W-:Y:S01]  /*6c6a0*/  IMAD.MOV.U32 R31, RZ, RZ, R24 ;  /* 0x000000ffff1f7224 */ /* 0x000fe200078e0018 */
[----:B------:R-:W-:Y:S01]  /*6c6b0*/  MOV R20, R25 ;  /* 0x0000001900147202 */ /* 0x000fe20000000f00 */
[----:B-1----:R-:W-:-:S02]  /*6c6c0*/  UIADD3 UR10, UP0, UPT, UR6, -0x1, URZ ;  /* 0xffffffff060a7890 */ /* 0x002fc4000ff1e0ff */
[----:B--2---:R-:W-:Y:S02]  /*6c6d0*/  USHF.R.S32.HI UR4, URZ, 0x1f, UR4 ;  /* 0x0000001fff047899 */ /* 0x004fe40008011404 */
[----:B------:R-:W-:-:S04]  /*6c6e0*/  UIADD3.X UR11, UPT, UPT, UR7, -0x1, URZ, UP0, !UPT ;  /* 0xffffffff070b7890 */ /* 0x000fc800087fe4ff */
[----:B------:R-:W-:Y:S08]  /*6c6f0*/  @P0 BRA `(.L_x_1672) ;  /* 0x0000002c00980947 */ /* 0x000ff00003800000 */
        /* <DEDUP_REMOVED lines=22> */
.L_x_1675:
        /* <DEDUP_REMOVED lines=102> */
.L_x_1674:
        /* <DEDUP_REMOVED lines=50> */
.L_x_1673:
[----:B------:R-:W-:Y:S01]  /*6d1e0*/  MOV R31, 0x84222325 ;  /* 0x84222325001f7802 */ /* 0x000fe20000000f00 */
[----:B------:R-:W-:Y:S01]  /*6d1f0*/  IMAD.MOV.U32 R30, RZ, RZ, -0x340d631c ;  /* 0xcbf29ce4ff1e7424 */ /* 0x000fe200078e00ff */
[----:B------:R-:W-:Y:S06]  /*6d200*/  @!P0 BRA `(.L_x_1676) ;  /* 0x0000000800a88947 */ /* 0x000fec0003800000 */
[----:B------:R-:W-:Y:S01]  /*6d210*/  UISETP.NE.U32.AND UP0, UPT, UR10, URZ, UPT ;  /* 0x000000ff0a00728c */ /* 0x000fe2000bf05070 */
[----:B------:R-:W-:Y:S01]  /*6d220*/  HFMA2 R31, -RZ, RZ, -6.306171417236328125e-05, 0.01395416259765625 ;  /* 0x84222325ff1f7431 */ /* 0x000fe200000001ff */
        /* <DEDUP_REMOVED lines=15> */
.L_x_1678:
        /* <DEDUP_REMOVED lines=102> */
.L_x_1677:
        /* <DEDUP_REMOVED lines=51> */
.L_x_1676:
        /* <DEDUP_REMOVED lines=18> */
[----:B------:R-:W-:Y:S02]  /*6ddd0*/  HFMA2 R14, -RZ, RZ, -6.306171417236328125e-05, 0.01395416259765625 ;  /* 0x84222325ff0e7431 */ /* 0x000fe400000001ff */
[----:B------:R-:W-:Y:S01]  /*6dde0*/  IMAD.MOV.U32 R11, RZ, RZ, -0x340d631c ;  /* 0xcbf29ce4ff0b7424 */ /* 0x000fe200078e00ff */
[----:B------:R-:W-:Y:S01]  /*6ddf0*/  MOV R29, RZ ;  /* 0x000000ff001d7202 */ /* 0x000fe20000000f00 */
[----:B------:R-:W-:Y:S01]  /*6de00*/  IMAD.MOV.U32 R18, RZ, RZ, RZ ;  /* 0x000000ffff127224 */ /* 0x000fe200078e00ff */
[----:B------:R-:W-:-:S07]  /*6de10*/  MOV R15, UR5 ;  /* 0x00000005000f7c02 */ /* 0x000fce0008000f00 */
.L_x_1682:
        /* <DEDUP_REMOVED lines=102> */
.L_x_1681:
        /* <DEDUP_REMOVED lines=50> */
.L_x_1680:
        /* <DEDUP_REMOVED lines=15> */
[----:B------:R-:W-:Y:S01]  /*6e890*/  IMAD.MOV.U32 R31, RZ, RZ, -0x7bdddcdb ;  /* 0x84222325ff1f7424 */ /* 0x000fe200078e00ff */
[----:B------:R-:W-:Y:S01]  /*6e8a0*/  MOV R30, 0xcbf29ce4 ;  /* 0xcbf29ce4001e7802 */ /* 0x000fe20000000f00 */
[----:B------:R-:W-:Y:S01]  /*6e8b0*/  IMAD.MOV.U32 R29, RZ, RZ, RZ ;  /* 0x000000ffff1d7224 */ /* 0x000fe200078e00ff */
[----:B------:R-:W-:Y:S02]  /*6e8c0*/  MOV R18, RZ ;  /* 0x000000ff00127202 */ /* 0x000fe40000000f00 */
[----:B------:R-:W-:-:S07]  /*6e8d0*/  IMAD.U32 R15, RZ, RZ, UR5 ;  /* 0x00000005ff0f7e24 */ /* 0x000fce000f8e00ff */
.L_x_1685:
        /* <DEDUP_REMOVED lines=102> */
.L_x_1684:
        /* <DEDUP_REMOVED lines=51> */
.L_x_1683:
[----:B------:R-:W-:Y:S01]  /*6f270*/  ISETP.GE.U32.AND P0, PT, R14, R31, PT ;  /* 0x0000001f0e00720c */ /* 0x000fe20003f06070 */
[----:B------:R-:W-:Y:S01]  /*6f280*/  IMAD.MOV.U32 R14, RZ, RZ, R6 ;  /* 0x000000ffff0e7224 */ /* 0x000fe200078e0006 */
[----:B------:R-:W-:Y:S01]  /*6f290*/  MOV R15, R7 ;  /* 0x00000007000f7202 */ /* 0x000fe20000000f00 */
[----:B------:R-:W-:Y:S01]  /*6f2a0*/  IMAD.MOV.U32 R31, RZ, RZ, R24 ;  /* 0x000000ffff1f7224 */ /* 0x000fe200078e0018 */
[----:B------:R-:W-:Y:S02]  /*6f2b0*/  ISETP.GE.U32.AND.EX P0, PT, R11, R30, PT, P0 ;  /* 0x0000001e0b00720c */ /* 0x000fe40003f06100 */
[----:B------:R-:W-:-:S11]  /*6f2c0*/  MOV R20, R25 ;  /* 0x0000001900147202 */ /* 0x000fd60000000f00 */
[----:B------:R-:W-:Y:S05]  /*6f2d0*/  @P0 BRA `(.L_x_1672) ;  /* 0x0000000000a00947 */ /* 0x000fea0003800000 */
[----:B------:R-:W-:Y:S05]  /*6f2e0*/  BRA `(.L_x_1686) ;  /* 0x00000000008c7947 */ /* 0x000fea0003800000 */
.L_x_1679:
[----:B------:R-:W0:Y:S01]  /*6f2f0*/  LDCU UR5, c[0x0][0x3c8] ;  /* 0x00007900ff0577ac */ /* 0x000e220008000800 */
[----:B------:R-:W-:Y:S01]  /*6f300*/  IMAD.MOV.U32 R14, RZ, RZ, R6 ;  /* 0x000000ffff0e7224 */ /* 0x000fe200078e0006 */
[----:B------:R-:W-:Y:S01]  /*6f310*/  MOV R15, R7 ;  /* 0x00000007000f7202 */ /* 0x000fe20000000f00 */
[----:B------:R-:W-:Y:S01]  /*6f320*/  IMAD.MOV.U32 R31, RZ, RZ, R24 ;  /* 0x000000ffff1f7224 */ /* 0x000fe200078e0018 */
[----:B------:R-:W-:Y:S01]  /*6f330*/  MOV R20, R25 ;  /* 0x0000001900147202 */ /* 0x000fe20000000f00 */
[----:B0-----:R-:W-:-:S09]  /*6f340*/  UISETP.NE.AND UP0, UPT, UR5, URZ, UPT ;  /* 0x000000ff0500728c */ /* 0x001fd2000bf05270 */
[----:B------:R-:W-:Y:S05]  /*6f350*/  BRA.U !UP0, `(.L_x_1672) ;  /* 0x0000000108807547 */ /* 0x000fea000b800000 */
[----:B------:R-:W-:Y:S02]  /*6f360*/  HFMA2 R28, -RZ, RZ, 0, 0 ;  /* 0x00000000ff1c7431 */ /* 0x000fe400000001ff */
[----:B------:R-:W-:-:S07]  /*6f370*/  IMAD.MOV.U32 R11, RZ, RZ, RZ ;  /* 0x000000ffff0b7224 */ /* 0x000fce00078e00ff */
.L_x_1687:
        /* <DEDUP_REMOVED lines=11> */
[----:B------:R-:W0:Y:S01]  /*6f430*/  LDCU UR5, c[0x0][0x3c8] ;  /* 0x00007900ff0577ac */ /* 0x000e220008000800 */
[----:B------:R-:W-:Y:S01]  /*6f440*/  ISETP.GT.U32.AND P0, PT, R14, R16, PT ;  /* 0x000000100e00720c */ /* 0x000fe20003f04070 */
[----:B------:R-:W-:Y:S01]  /*6f450*/  IMAD.MOV.U32 R14, RZ, RZ, R6 ;  /* 0x000000ffff0e7224 */ /* 0x000fe200078e0006 */
[----:B------:R-:W-:Y:S01]  /*6f460*/  IADD3 R11, P1, PT, R11, 0x1, RZ ;  /* 0x000000010b0b7810 */ /* 0x000fe20007f3e0ff */
[----:B------:R-:W-:Y:S01]  /*6f470*/  IMAD.MOV.U32 R31, RZ, RZ, R24 ;  /* 0x000000ffff1f7224 */ /* 0x000fe200078e0018 */
[----:B------:R-:W-:Y:S02]  /*6f480*/  ISETP.GT.U32.AND.EX P0, PT, R15, R17, PT, P0 ;  /* 0x000000110f00720c */ /* 0x000fe40003f04100 */
[----:B------:R-:W-:Y:S02]  /*6f490*/  IADD3.X R16, PT, PT, RZ, R28, RZ, P1, !PT ;  /* 0x0000001cff107210 */ /* 0x000fe40000ffe4ff */
[----:B------:R-:W-:Y:S02]  /*6f4a0*/  MOV R15, R7 ;  /* 0x00000007000f7202 */ /* 0x000fe40000000f00 */
[----:B------:R-:W-:-:S02]  /*6f4b0*/  MOV R20, R25 ;  /* 0x0000001900147202 */ /* 0x000fc40000000f00 */
[----:B0-----:R-:W-:-:S04]  /*6f4c0*/  ISETP.GE.U32.AND P1, PT, R11, UR5, PT ;  /* 0x000000050b007c0c */ /* 0x001fc8000bf26070 */
[----:B------:R-:W-:Y:S01]  /*6f4d0*/  ISETP.GE.U32.AND.EX P1, PT, R16, UR4, PT, P1 ;  /* 0x0000000410007c0c */ /* 0x000fe2000bf26110 */
[----:B------:R-:W-:-:S12]  /*6f4e0*/  @P0 BRA `(.L_x_1672) ;  /* 0x00000000001c0947 */ /* 0x000fd80003800000 */
[----:B------:R-:W-:Y:S01]  /*6f4f0*/  IMAD.MOV.U32 R28, RZ, RZ, R16 ;  /* 0x000000ffff1c7224 */ /* 0x000fe200078e0010 */
[----:B------:R-:W-:Y:S06]  /*6f500*/  @!P1 BRA `(.L_x_1687) ;  /* 0xfffffffc009c9947 */ /* 0x000fec000383ffff */
[----:B------:R-:W-:Y:S05]  /*6f510*/  BRA `(.L_x_1672) ;  /* 0x0000000000107947 */ /* 0x000fea0003800000 */
.L_x_1686:
[----:B------:R-:W-:Y:S01]  /*6f520*/  MOV R14, R6 ;  /* 0x00000006000e7202 */ /* 0x000fe20000000f00 */
[----:B------:R-:W-:Y:S01]  /*6f530*/  IMAD.MOV.U32 R31, RZ, RZ, R6 ;  /* 0x000000ffff1f7224 */ /* 0x000fe200078e0006 */
[----:B------:R-:W-:Y:S01]  /*6f540*/  MOV R15, R7 ;  /* 0x00000007000f7202 */ /* 0x000fe20000000f00 */
[----:B------:R-:W-:-:S07]  /*6f550*/  IMAD.MOV.U32 R20, RZ, RZ, R7 ;  /* 0x000000ffff147224 */ /* 0x000fce00078e0007 */
.L_x_1672:
[----:B------:R-:W-:Y:S05]  /*6f560*/  BSYNC.RECONVERGENT B0 ;  /* 0x0000000000007941 */ /* 0x000fea0003800200 */
.L_x_1671:
[----:B------:R-:W-:Y:S01]  /*6f570*/  SHF.L.U32 R21, R19, 0x3, RZ ;  /* 0x0000000313157819 */ /* 0x000fe200000006ff */
[----:B------:R-:W-:Y:S01]  /*6f580*/  BSSY.RECONVERGENT B0, `(.L_x_1688) ;  /* 0x00002de000007945 */ /* 0x000fe20003800200 */
[----:B------:R-:W-:Y:S01]  /*6f590*/  MOV R18, R31 ;  /* 0x0000001f00127202 */ /* 0x000fe20000000f00 */
[----:B------:R-:W-:Y:S02]  /*6f5a0*/  IMAD.MOV.U32 R17, RZ, RZ, R20 ;  /* 0x000000ffff117224 */ /* 0x000fe400078e0014 */
[----:B------:R-:W-:-:S05]  /*6f5b0*/  VIADD R7, R21, 0x2 ;  /* 0x0000000215077836 */ /* 0x000fca0000000000 */
[----:B------:R-:W-:-:S13]  /*6f5c0*/  ISETP.GE.U32.AND P0, PT, R7, R10, PT ;  /* 0x0000000a0700720c */ /* 0x000fda0003f06070 */
        /* <DEDUP_REMOVED lines=22> */
.L_x_1692:
        /* <DEDUP_REMOVED lines=99> */
[----:B------:R-:W-:Y:S01]  /*6fd60*/  IADD3 R7, PT, PT, R7, R29, RZ ;  /* 0x0000001d07077210 */ /* 0x000fe20007ffe0ff */
[----:B------:R-:W-:Y:S06]  /*6fd70*/  @P1 BRA `(.L_x_1692) ;  /* 0xfffffff8006c1947 */ /* 0x000fec000383ffff */
.L_x_1691:
[----:B------:R-:W-:Y:S05]  /*6fd80*/  @P2 BRA `(.L_x_1690) ;  /* 0x0000000000c42947 */ /* 0x000fea0003800000 */
[----:B------:R-:W-:-:S04]  /*6fd90*/  LEA R32, P1, R16, R31, 0x3 ;  /* 0x0000001f10207211 */ /* 0x000fc800078218ff */
[----:B------:R-:W-:-:S05]  /*6fda0*/  LEA.HI.X R33, R16, R20, R17, 0x3, P1 ;  /* 0x0000001410217211 */ /* 0x000fca00008f1c11 */
        /* <DEDUP_REMOVED lines=47> */
.L_x_1690:
        /* <DEDUP_REMOVED lines=16> */
[----:B------:R-:W-:Y:S02]  /*701a0*/  MOV R30, 0xcbf29ce4 ;  /* 0xcbf29ce4001e7802 */ /* 0x000fe40000000f00 */
[----:B------:R-:W-:-:S07]  /*701b0*/  CS2R R16, SRZ ;  /* 0x0000000000107805 */ /* 0x000fce000001ff00 */
.L_x_1695:
        /* <DEDUP_REMOVED lines=98> */
[----:B------:R-:W-:Y:S01]  /*707e0*/  LEA R35, R34, R29, 0x8 ;  /* 0x0000001d22237211 */ /* 0x000fe200078e40ff */
[----:B------:R-:W-:-:S03]  /*707f0*/  IMAD.MOV.U32 R29, RZ, RZ, R32 ;  /* 0x000000ffff1d7224 */ /* 0x000fc600078e0020 */
[----:B------:R-:W-:Y:S01]  /*70800*/  IADD3 R30, PT, PT, R33, R35, RZ ;  /* 0x00000023211e7210 */ /* 0x000fe20007ffe0ff */
[----:B------:R-:W-:Y:S06]  /*70810*/  @P1 BRA `(.L_x_1695) ;  /* 0xfffffff800681947 */ /* 0x000fec000383ffff */
.L_x_1694:
        /* <DEDUP_REMOVED lines=51> */
.L_x_1693:
        /* <DEDUP_REMOVED lines=21> */
.L_x_1699:
        /* <DEDUP_REMOVED lines=101> */
.L_x_1698:
        /* <DEDUP_REMOVED lines=50> */
.L_x_1697:
        /* <DEDUP_REMOVED lines=19> */
.L_x_1702:
        /* <DEDUP_REMOVED lines=102> */
.L_x_1701:
        /* <DEDUP_REMOVED lines=51> */
.L_x_1700:
[----:B------:R-:W-:-:S04]  /*720d0*/  ISETP.GE.U32.AND P0, PT, R6, R35, PT ;  /* 0x000000230600720c */ /* 0x000fc80003f06070 */
[----:B------:R-:W-:-:S13]  /*720e0*/  ISETP.GE.U32.AND.EX P0, PT, R7, R34, PT, P0 ;  /* 0x000000220700720c */ /* 0x000fda0003f06100 */
[----:B------:R-:W-:Y:S05]  /*720f0*/  @!P0 BRA `(.L_x_1703) ;  /* 0x0000000000888947 */ /* 0x000fea0003800000 */
[----:B------:R-:W-:Y:S01]  /*72100*/  MOV R18, R26 ;  /* 0x0000001a00127202 */ /* 0x000fe20000000f00 */
[----:B------:R-:W-:Y:S01]  /*72110*/  IMAD.MOV.U32 R17, RZ, RZ, R27 ;  /* 0x000000ffff117224 */ /* 0x000fe200078e001b */
[----:B------:R-:W-:Y:S06]  /*72120*/  BRA `(.L_x_1689) ;  /* 0x00000000008c7947 */ /* 0x000fec0003800000 */
.L_x_1696:
[----:B------:R-:W0:Y:S01]  /*72130*/  LDCU UR5, c[0x0][0x3c8] ;  /* 0x00007900ff0577ac */ /* 0x000e220008000800 */
[----:B------:R-:W-:Y:S01]  /*72140*/  MOV R18, R26 ;  /* 0x0000001a00127202 */ /* 0x000fe20000000f00 */
[----:B------:R-:W-:Y:S01]  /*72150*/  IMAD.MOV.U32 R17, RZ, RZ, R27 ;  /* 0x000000ffff117224 */ /* 0x000fe200078e001b */
[----:B0-----:R-:W-:-:S09]  /*72160*/  UISETP.NE.AND UP0, UPT, UR5, URZ, UPT ;  /* 0x000000ff0500728c */ /* 0x001fd2000bf05270 */
[----:B------:R-:W-:Y:S05]  /*72170*/  BRA.U !UP0, `(.L_x_1689) ;  /* 0x0000000108787547 */ /* 0x000fea000b800000 */
[----:B------:R-:W-:-:S07]  /*72180*/  CS2R R28, SRZ ;  /* 0x00000000001c7805 */ /* 0x000fce000001ff00 */
.L_x_1704:
[C---:B------:R-:W-:Y:S02]  /*72190*/  SHF.L.U32 R16, R28.reuse, 0x3, RZ ;  /* 0x000000031c107819 */ /* 0x040fe400000006ff */
[----:B------:R-:W-:Y:S02]  /*721a0*/  SHF.L.U64.HI R11, R28, 0x3, R29 ;  /* 0x000000031c0b7819 */ /* 0x000fe4000001021d */
        /* <DEDUP_REMOVED lines=10> */
[----:B------:R-:W-:Y:S02]  /*72250*/  ISETP.GT.U32.AND P0, PT, R6, R16, PT ;  /* 0x000000100600720c */ /* 0x000fe40003f04070 */
[----:B------:R-:W-:Y:S02]  /*72260*/  IADD3 R11, P1, PT, R28, 0x1, RZ ;  /* 0x000000011c0b7810 */ /* 0x000fe40007f3e0ff */
[----:B------:R-:W-:Y:S01]  /*72270*/  ISETP.GT.U32.AND.EX P0, PT, R7, R17, PT, P0 ;  /* 0x000000110700720c */ /* 0x000fe20003f04100 */
[----:B------:R-:W-:Y:S01]  /*72280*/  IMAD.MOV.U32 R17, RZ, RZ, R27 ;  /* 0x000000ffff117224 */ /* 0x000fe200078e001b */
[----:B------:R-:W-:Y:S01]  /*72290*/  MOV R18, R26 ;  /* 0x0000001a00127202 */ /* 0x000fe20000000f00 */
[----:B------:R-:W-:Y:S01]  /*722a0*/  IMAD.X R6, RZ, RZ, R29, P1 ;  /* 0x000000ffff067224 */ /* 0x000fe200008e061d */
[----:B0-----:R-:W-:-:S04]  /*722b0*/  ISETP.GE.U32.AND P1, PT, R11, UR5, PT ;  /* 0x000000050b007c0c */ /* 0x001fc8000bf26070 */
[----:B------:R-:W-:-:S05]  /*722c0*/  ISETP.GE.U32.AND.EX P1, PT, R6, UR4, PT, P1 ;  /* 0x0000000406007c0c */ /* 0x000fca000bf26110 */
[----:B------:R-:W-:Y:S08]  /*722d0*/  @P0 BRA `(.L_x_1689) ;  /* 0x0000000000200947 */ /* 0x000ff00003800000 */
[----:B------:R-:W-:Y:S01]  /*722e0*/  MOV R28, R11 ;  /* 0x0000000b001c7202 */ /* 0x000fe20000000f00 */
[----:B------:R-:W-:Y:S01]  /*722f0*/  IMAD.MOV.U32 R29, RZ, RZ, R6 ;  /* 0x000000ffff1d7224 */ /* 0x000fe200078e0006 */
[----:B------:R-:W-:Y:S06]  /*72300*/  @!P1 BRA `(.L_x_1704) ;  /* 0xfffffffc00a09947 */ /* 0x000fec000383ffff */
[----:B------:R-:W-:Y:S05]  /*72310*/  BRA `(.L_x_1689) ;  /* 0x0000000000107947 */ /* 0x000fea0003800000 */
.L_x_1703:
[----:B------:R-:W-:Y:S01]  /*72320*/  MOV R18, R26 ;  /* 0x0000001a00127202 */ /* 0x000fe20000000f00 */
[----:B------:R-:W-:Y:S01]  /*72330*/  IMAD.MOV.U32 R31, RZ, RZ, R26 ;  /* 0x000000ffff1f7224 */ /* 0x000fe200078e001a */
[----:B------:R-:W-:Y:S01]  /*72340*/  MOV R17, R27 ;  /* 0x0000001b00117202 */ /* 0x000fe20000000f00 */
[----:B------:R-:W-:-:S07]  /*72350*/  IMAD.MOV.U32 R20, RZ, RZ, R27 ;  /* 0x000000ffff147224 */ /* 0x000fce00078e001b */
.L_x_1689:
[----:B------:R-:W-:Y:S05]  /*72360*/  BSYNC.RECONVERGENT B0 ;  /* 0x0000000000007941 */ /* 0x000fea0003800200 */
.L_x_1688:
[----:B------:R-:W-:Y:S01]  /*72370*/  IADD3 R7, PT, PT, R21, 0x3, RZ ;  /* 0x0000000315077810 */ /* 0x000fe20007ffe0ff */
[----:B------:R-:W-:Y:S01]  /*72380*/  BSSY.RECONVERGENT B0, `(.L_x_1705) ;  /* 0x00002df000007945 */ /* 0x000fe20003800200 */
[----:B------:R-:W-:Y:S01]  /*72390*/  IMAD.MOV.U32 R16, RZ, RZ, R31 ;  /* 0x000000ffff107224 */ /* 0x000fe200078e001f */
[----:B------:R-:W-:Y:S02]  /*723a0*/  MOV R11, R20 ;  /* 0x00000014000b7202 */ /* 0x000fe40000000f00 */
[----:B------:R-:W-:-:S13]  /*723b0*/  ISETP.GE.U32.AND P0, PT, R7, R10, PT ;  /* 0x0000000a0700720c */ /* 0x000fda0003f06070 */
        /* <DEDUP_REMOVED lines=23> */
.L_x_1709:
        /* <DEDUP_REMOVED lines=101> */
.L_x_1708:
        /* <DEDUP_REMOVED lines=50> */
.L_x_1707:
        /* <DEDUP_REMOVED lines=19> */
.L_x_1712:
        /* <DEDUP_REMOVED lines=102> */
.L_x_1711:
        /* <DEDUP_REMOVED lines=51> */
.L_x_1710:
        /* <DEDUP_REMOVED lines=22> */
.L_x_1716:
        /* <DEDUP_REMOVED lines=101> */
.L_x_1715:
        /* <DEDUP_REMOVED lines=50> */
.L_x_1714:
        /* <DEDUP_REMOVED lines=19> */
.L_x_1719:
        /* <DEDUP_REMOVED lines=102> */
.L_x_1718:
        /* <DEDUP_REMOVED lines=51> */
.L_x_1717:
[----:B------:R-:W-:-:S04]  /*74ef0*/  ISETP.GE.U32.AND P0, PT, R6, R33, PT ;  /* 0x000000210600720c */ /* 0x000fc80003f06070 */
[----:B------:R-:W-:-:S13]  /*74f00*/  ISETP.GE.U32.AND.EX P0, PT, R7, R32, PT, P0 ;  /* 0x000000200700720c */ /* 0x000fda0003f06100 */
[----:B------:R-:W-:Y:S05]  /*74f10*/  @!P0 BRA `(.L_x_1720) ;  /* 0x0000000000848947 */ /* 0x000fea0003800000 */
[----:B------:R-:W-:Y:S01]  /*74f20*/  IMAD.MOV.U32 R16, RZ, RZ, R8 ;  /* 0x000000ffff107224 */ /* 0x000fe200078e0008 */
[----:B------:R-:W-:Y:S01]  /*74f30*/  MOV R11, R9 ;  /* 0x00000009000b7202 */ /* 0x000fe20000000f00 */
[----:B------:R-:W-:Y:S06]  /*74f40*/  BRA `(.L_x_1706) ;  /* 0x0000000000887947 */ /* 0x000fec0003800000 */
.L_x_1713:
[----:B------:R-:W0:Y:S01]  /*74f50*/  LDCU UR5, c[0x0][0x3c8] ;  /* 0x00007900ff0577ac */ /* 0x000e220008000800 */
[----:B------:R-:W-:Y:S01]  /*74f60*/  IMAD.MOV.U32 R16, RZ, RZ, R8 ;  /* 0x000000ffff107224 */ /* 0x000fe200078e0008 */
[----:B------:R-:W-:Y:S01]  /*74f70*/  MOV R11, R9 ;  /* 0x00000009000b7202 */ /* 0x000fe20000000f00 */
[----:B0-----:R-:W-:-:S09]  /*74f80*/  UISETP.NE.AND UP0, UPT, UR5, URZ, UPT ;  /* 0x000000ff0500728c */ /* 0x001fd2000bf05270 */
[----:B------:R-:W-:Y:S05]  /*74f90*/  BRA.U !UP0, `(.L_x_1706) ;  /* 0x0000000108747547 */ /* 0x000fea000b800000 */
[----:B------:R-:W-:-:S07]  /*74fa0*/  CS2R R28, SRZ ;  /* 0x00000000001c7805 */ /* 0x000fce000001ff00 */
.L_x_1721:
        /* <DEDUP_REMOVED lines=14> */
[----:B------:R-:W-:Y:S02]  /*75090*/  IADD3 R28, P1, PT, R28, 0x1, RZ ;  /* 0x000000011c1c7810 */ /* 0x000fe40007f3e0ff */
[----:B------:R-:W-:Y:S02]  /*750a0*/  ISETP.GT.U32.AND.EX P0, PT, R7, R27, PT, P0 ;  /* 0x0000001b0700720c */ /* 0x000fe40003f04100 */
[----:B------:R-:W-:Y:S02]  /*750b0*/  IADD3.X R6, PT, PT, RZ, R29, RZ, P1, !PT ;  /* 0x0000001dff067210 */ /* 0x000fe40000ffe4ff */
[----:B------:R-:W-:Y:S02]  /*750c0*/  MOV R11, R9 ;  /* 0x00000009000b7202 */ /* 0x000fe40000000f00 */
[----:B0-----:R-:W-:-:S04]  /*750d0*/  ISETP.GE.U32.AND P1, PT, R28, UR5, PT ;  /* 0x000000051c007c0c */ /* 0x001fc8000bf26070 */
[----:B------:R-:W-:-:S03]  /*750e0*/  ISETP.GE.U32.AND.EX P1, PT, R6, UR4, PT, P1 ;  /* 0x0000000406007c0c */ /* 0x000fc6000bf26110 */
[----:B------:R-:W-:Y:S10]  /*750f0*/  @P0 BRA `(.L_x_1706) ;  /* 0x00000000001c0947 */ /* 0x000ff40003800000 */
[----:B------:R-:W-:Y:S01]  /*75100*/  IMAD.MOV.U32 R29, RZ, RZ, R6 ;  /* 0x000000ffff1d7224 */ /* 0x000fe200078e0006 */
[----:B------:R-:W-:Y:S06]  /*75110*/  @!P1 BRA `(.L_x_1721) ;  /* 0xfffffffc00a49947 */ /* 0x000fec000383ffff */
[----:B------:R-:W-:Y:S05]  /*75120*/  BRA `(.L_x_1706) ;  /* 0x0000000000107947 */ /* 0x000fea0003800000 */
.L_x_1720:
[----:B------:R-:W-:Y:S01]  /*75130*/  MOV R16, R8 ;  /* 0x0000000800107202 */ /* 0x000fe20000000f00 */
[----:B------:R-:W-:Y:S01]  /*75140*/  IMAD.MOV.U32 R31, RZ, RZ, R8 ;  /* 0x000000ffff1f7224 */ /* 0x000fe200078e0008 */
[----:B------:R-:W-:Y:S01]  /*75150*/  MOV R11, R9 ;  /* 0x00000009000b7202 */ /* 0x000fe20000000f00 */
[----:B------:R-:W-:-:S07]  /*75160*/  IMAD.MOV.U32 R20, RZ, RZ, R9 ;  /* 0x000000ffff147224 */ /* 0x000fce00078e0009 */
.L_x_1706:
[----:B------:R-:W-:Y:S05]  /*75170*/  BSYNC.RECONVERGENT B0 ;  /* 0x0000000000007941 */ /* 0x000fea0003800200 */
.L_x_1705:
        /* <DEDUP_REMOVED lines=28> */
.L_x_1726:
        /* <DEDUP_REMOVED lines=101> */
.L_x_1725:
        /* <DEDUP_REMOVED lines=50> */
.L_x_1724:
        /* <DEDUP_REMOVED lines=19> */
.L_x_1729:
        /* <DEDUP_REMOVED lines=102> */
.L_x_1728:
        /* <DEDUP_REMOVED lines=51> */
.L_x_1727:
        /* <DEDUP_REMOVED lines=22> */
.L_x_1733:
        /* <DEDUP_REMOVED lines=101> */
.L_x_1732:
        /* <DEDUP_REMOVED lines=50> */
.L_x_1731:
        /* <DEDUP_REMOVED lines=19> */
.L_x_1736:
        /* <DEDUP_REMOVED lines=102> */
.L_x_1735:
        /* <DEDUP_REMOVED lines=51> */
.L_x_1734:
[----:B------:R-:W-:-:S04]  /*77d00*/  ISETP.GE.U32.AND P0, PT, R6, R29, PT ;  /* 0x0000001d0600720c */ /* 0x000fc80003f06070 */
[----:B------:R-:W-:-:S13]  /*77d10*/  ISETP.GE.U32.AND.EX P0, PT, R7, R28, PT, P0 ;  /* 0x0000001c0700720c */ /* 0x000fda0003f06100 */
[----:B------:R-:W-:Y:S05]  /*77d20*/  @!P0 BRA `(.L_x_1737) ;  /* 0x0000000000848947 */ /* 0x000fea0003800000 */
[----:B------:R-:W-:Y:S01]  /*77d30*/  IMAD.MOV.U32 R8, RZ, RZ, R12 ;  /* 0x000000ffff087224 */ /* 0x000fe200078e000c */
[----:B------:R-:W-:Y:S01]  /*77d40*/  MOV R9, R13 ;  /* 0x0000000d00097202 */ /* 0x000fe20000000f00 */
[----:B------:R-:W-:Y:S06]  /*77d50*/  BRA `(.L_x_1723) ;  /* 0x0000000000887947 */ /* 0x000fec0003800000 */
.L_x_1730:
[----:B------:R-:W0:Y:S01]  /*77d60*/  LDCU UR5, c[0x0][0x3c8] ;  /* 0x00007900ff0577ac */ /* 0x000e220008000800 */
[----:B------:R-:W-:Y:S01]  /*77d70*/  IMAD.MOV.U32 R8, RZ, RZ, R12 ;  /* 0x000000ffff087224 */ /* 0x000fe200078e000c */
[----:B------:R-:W-:Y:S01]  /*77d80*/  MOV R9, R13 ;  /* 0x0000000d00097202 */ /* 0x000fe20000000f00 */
[----:B0-----:R-:W-:-:S09]  /*77d90*/  UISETP.NE.AND UP0, UPT, UR5, URZ, UPT ;  /* 0x000000ff0500728c */ /* 0x001fd2000bf05270 */
[----:B------:R-:W-:Y:S05]  /*77da0*/  BRA.U !UP0, `(.L_x_1723) ;  /* 0x0000000108747547 */ /* 0x000fea000b800000 */
[----:B------:R-:W-:-:S07]  /*77db0*/  CS2R R26, SRZ ;  /* 0x00000000001a7805 */ /* 0x000fce000001ff00 */
.L_x_1738:
        /* <DEDUP_REMOVED lines=24> */
.L_x_1737:
[----:B------:R-:W-:Y:S01]  /*77f40*/  MOV R8, R12 ;  /* 0x0000000c00087202 */ /* 0x000fe20000000f00 */
[----:B------:R-:W-:Y:S01]  /*77f50*/  IMAD.MOV.U32 R31, RZ, RZ, R12 ;  /* 0x000000ffff1f7224 */ /* 0x000fe200078e000c */
[----:B------:R-:W-:Y:S01]  /*77f60*/  MOV R9, R13 ;  /* 0x0000000d00097202 */ /* 0x000fe20000000f00 */
[----:B------:R-:W-:-:S07]  /*77f70*/  IMAD.MOV.U32 R20, RZ, RZ, R13 ;  /* 0x000000ffff147224 */ /* 0x000fce00078e000d */
.L_x_1723:
[----:B------:R-:W-:Y:S05]  /*77f80*/  BSYNC.RECONVERGENT B0 ;  /* 0x0000000000007941 */ /* 0x000fea0003800200 */
.L_x_1722:
[----:B------:R-:W-:Y:S01]  /*77f90*/  IADD3 R7, PT, PT, R21, 0x5, RZ ;  /* 0x0000000515077810 */ /* 0x000fe20007ffe0ff */
[----:B------:R-:W-:Y:S01]  /*77fa0*/  BSSY.RECONVERGENT B0, `(.L_x_1739) ;  /* 0x00002e1000007945 */ /* 0x000fe20003800200 */
[----:B------:R-:W-:Y:S02]  /*77fb0*/  IMAD.MOV.U32 R6, RZ, RZ, R31 ;  /* 0x000000ffff067224 */ /* 0x000fe400078e001f */
[----:B------:R-:W-:Y:S02]  /*77fc0*/  ISETP.GE.U32.AND P0, PT, R7, R10, PT ;  /* 0x0000000a0700720c */ /* 0x000fe40003f06070 */
[----:B------:R-:W-:-:S11]  /*77fd0*/  MOV R7, R20 ;  /* 0x0000001400077202 */ /* 0x000fd60000000f00 */
        /* <DEDUP_REMOVED lines=23> */
.L_x_1743:
        /* <DEDUP_REMOVED lines=19> */
[----:B-1----:R-:W-:Y:S02]  /*78280*/  IADD3 R28, PT, PT, R37, R39, RZ ;  /* 0x00000027251c7210 */ /* 0x002fe40007ffe0ff */
        /* <DEDUP_REMOVED lines=82> */
.L_x_1742:
        /* <DEDUP_REMOVED lines=51> */
.L_x_1741:
        /* <DEDUP_REMOVED lines=19> */
.L_x_1746:
        /* <DEDUP_REMOVED lines=102> */
.L_x_1745:
[----:B------:R-:W-:Y:S05]  /*79270*/  @P2 BRA `(.L_x_1744) ;  /* 0x0000000000c82947 */ /* 0x000fea0003800000 */
[----:B------:R-:W-:-:S04]  /*79280*/  LEA R12, P1, R33, R4, 0x3 ;  /* 0x00000004210c7211 */ /* 0x000fc800078218ff */
[----:B------:R-:W-:-:S05]  /*79290*/  LEA.HI.X R13, R33, R5, R34, 0x3, P1 ;  /* 0x00000005210d7211 */ /* 0x000fca00008f1c22 */
[----:B------:R-:W2:Y:S01]  /*792a0*/  LD.E.64 R26, desc[UR8][R12.64] ;  /* 0x000000080c1a7980 */ /* 0x000ea2000c101b00 */
[----:B------:R-:W-:Y:S01]  /*792b0*/  IMAD R33, R28, 0x1b3, RZ ;  /* 0x000001b31c217824 */ /* 0x000fe200078e02ff */
[----:B--2---:R-:W-:Y:S02]  /*792c0*/  LOP3.LUT R32, R29, 0xff, R26, 0x78, !PT ;  /* 0x000000ff1d207812 */ /* 0x004fe400078e781a */
[--C-:B------:R-:W-:Y:S02]  /*792d0*/  SHF.R.U64 R13, R26, 0x10, R27.reuse ;  /* 0x000000101a0d7819 */ /* 0x100fe4000000121b */
        /* <DEDUP_REMOVED lines=44> */
.L_x_1744:
        /* <DEDUP_REMOVED lines=22> */
.L_x_1750:
        /* <DEDUP_REMOVED lines=101> */
.L_x_1749:
        /* <DEDUP_REMOVED lines=50> */
.L_x_1748:
        /* <DEDUP_REMOVED lines=19> */
.L_x_1753:
        /* <DEDUP_REMOVED lines=102> */
.L_x_1752:
        /* <DEDUP_REMOVED lines=51> */
.L_x_1751:
[----:B------:R-:W-:-:S04]  /*7ab30*/  ISETP.GE.U32.AND P0, PT, R12, R29, PT ;  /* 0x0000001d0c00720c */ /* 0x000fc80003f06070 */
[----:B------:R-:W-:-:S13]  /*7ab40*/  ISETP.GE.U32.AND.EX P0, PT, R13, R28, PT, P0 ;  /* 0x0000001c0d00720c */ /* 0x000fda0003f06100 */
[----:B------:R-:W-:Y:S05]  /*7ab50*/  @!P0 BRA `(.L_x_1754) ;  /* 0x0000000000848947 */ /* 0x000fea0003800000 */
[----:B------:R-:W-:Y:S01]  /*7ab60*/  IMAD.MOV.U32 R6, RZ, RZ, R4 ;  /* 0x000000ffff067224 */ /* 0x000fe200078e0004 */
[----:B------:R-:W-:Y:S01]  /*7ab70*/  MOV R7, R5 ;  /* 0x0000000500077202 */ /* 0x000fe20000000f00 */
[----:B------:R-:W-:Y:S06]  /*7ab80*/  BRA `(.L_x_1740) ;  /* 0x0000000000887947 */ /* 0x000fec0003800000 */
.L_x_1747:
[----:B------:R-:W0:Y:S01]  /*7ab90*/  LDCU UR5, c[0x0][0x3c8] ;  /* 0x00007900ff0577ac */ /* 0x000e220008000800 */
[----:B------:R-:W-:Y:S01]  /*7aba0*/  IMAD.MOV.U32 R6, RZ, RZ, R4 ;  /* 0x000000ffff067224 */ /* 0x000fe200078e0004 */
[----:B------:R-:W-:Y:S01]  /*7abb0*/  MOV R7, R5 ;  /* 0x0000000500077202 */ /* 0x000fe20000000f00 */
[----:B0-----:R-:W-:-:S09]  /*7abc0*/  UISETP.NE.AND UP0, UPT, UR5, URZ, UPT ;  /* 0x000000ff0500728c */ /* 0x001fd2000bf05270 */
[----:B------:R-:W-:Y:S05]  /*7abd0*/  BRA.U !UP0, `(.L_x_1740) ;  /* 0x0000000108747547 */ /* 0x000fea000b800000 */
[----:B------:R-:W-:-:S07]  /*7abe0*/  CS2R R26, SRZ ;  /* 0x00000000001a7805 */ /* 0x000fce000001ff00 */
.L_x_1755:
        /* <DEDUP_REMOVED lines=24> */
.L_x_1754:
[----:B------:R-:W-:Y:S01]  /*7ad70*/  MOV R6, R4 ;  /* 0x0000000400067202 */ /* 0x000fe20000000f00 */
[----:B------:R-:W-:Y:S01]  /*7ad80*/  IMAD.MOV.U32 R31, RZ, RZ, R4 ;  /* 0x000000ffff1f7224 */ /* 0x000fe200078e0004 */
[----:B------:R-:W-:Y:S01]  /*7ad90*/  MOV R7, R5 ;  /* 0x0000000500077202 */ /* 0x000fe20000000f00 */
[----:B------:R-:W-:-:S07]  /*7ada0*/  IMAD.MOV.U32 R20, RZ, RZ, R5 ;  /* 0x000000ffff147224 */ /* 0x000fce00078e0005 */
.L_x_1740:
[----:B------:R-:W-:Y:S05]  /*7adb0*/  BSYNC.RECONVERGENT B0 ;  /* 0x0000000000007941 */ /* 0x000fea0003800200 */
.L_x_1739:
        /* <DEDUP_REMOVED lines=28> */
.L_x_1760:
        /* <DEDUP_REMOVED lines=102> */
.L_x_1759:
        /* <DEDUP_REMOVED lines=51> */
.L_x_1758:
        /* <DEDUP_REMOVED lines=19> */
.L_x_1763:
        /* <DEDUP_REMOVED lines=102> */
.L_x_1762:
        /* <DEDUP_REMOVED lines=51> */
.L_x_1761:
        /* <DEDUP_REMOVED lines=22> */
.L_x_1767:
        /* <DEDUP_REMOVED lines=101> */
.L_x_1766:
[----:B------:R-:W-:Y:S05]  /*7cb80*/  @P2 BRA `(.L_x_1765) ;  /* 0x0000000000c42947 */ /* 0x000fea0003800000 */
        /* <DEDUP_REMOVED lines=49> */
.L_x_1765:
        /* <DEDUP_REMOVED lines=19> */
.L_x_1770:
        /* <DEDUP_REMOVED lines=102> */
.L_x_1769:
        /* <DEDUP_REMOVED lines=51> */
.L_x_1768:
[----:B------:R-:W-:-:S04]  /*7d960*/  ISETP.GE.U32.AND P0, PT, R28, R27, PT ;  /* 0x0000001b1c00720c */ /* 0x000fc80003f06070 */
[----:B------:R-:W-:-:S13]  /*7d970*/  ISETP.GE.U32.AND.EX P0, PT, R29, R26, PT, P0 ;  /* 0x0000001a1d00720c */ /* 0x000fda0003f06100 */
[----:B------:R-:W-:Y:S05]  /*7d980*/  @!P0 BRA `(.L_x_1771) ;  /* 0x0000000000848947 */ /* 0x000fea0003800000 */
[----:B------:R-:W-:Y:S01]  /*7d990*/  IMAD.MOV.U32 R4, RZ, RZ, R2 ;  /* 0x000000ffff047224 */ /* 0x000fe200078e0002 */
[----:B------:R-:W-:Y:S01]  /*7d9a0*/  MOV R5, R3 ;  /* 0x0000000300057202 */ /* 0x000fe20000000f00 */
[----:B------:R-:W-:Y:S06]  /*7d9b0*/  BRA `(.L_x_1757) ;  /* 0x0000000000887947 */ /* 0x000fec0003800000 */
.L_x_1764:
[----:B------:R-:W0:Y:S01]  /*7d9c0*/  LDCU UR5, c[0x0][0x3c8] ;  /* 0x00007900ff0577ac */ /* 0x000e220008000800 */
[----:B------:R-:W-:Y:S01]  /*7d9d0*/  IMAD.MOV.U32 R4, RZ, RZ, R2 ;  /* 0x000000ffff047224 */ /* 0x000fe200078e0002 */
[----:B------:R-:W-:Y:S01]  /*7d9e0*/  MOV R5, R3 ;  /* 0x0000000300057202 */ /* 0x000fe20000000f00 */
[----:B0-----:R-:W-:-:S09]  /*7d9f0*/  UISETP.NE.AND UP0, UPT, UR5, URZ, UPT ;  /* 0x000000ff0500728c */ /* 0x001fd2000bf05270 */
[----:B------:R-:W-:Y:S05]  /*7da00*/  BRA.U !UP0, `(.L_x_1757) ;  /* 0x0000000108747547 */ /* 0x000fea000b800000 */
[----:B------:R-:W-:-:S07]  /*7da10*/  CS2R R26, SRZ ;  /* 0x00000000001a7805 */ /* 0x000fce000001ff00 */
.L_x_1772:
        /* <DEDUP_REMOVED lines=24> */
.L_x_1771:
[----:B------:R-:W-:Y:S01]  /*7dba0*/  MOV R4, R2 ;  /* 0x0000000200047202 */ /* 0x000fe20000000f00 */
[----:B------:R-:W-:Y:S01]  /*7dbb0*/  IMAD.MOV.U32 R31, RZ, RZ, R2 ;  /* 0x000000ffff1f7224 */ /* 0x000fe200078e0002 */
[----:B------:R-:W-:Y:S01]  /*7dbc0*/  MOV R5, R3 ;  /* 0x0000000300057202 */ /* 0x000fe20000000f00 */
[----:B------:R-:W-:-:S07]  /*7dbd0*/  IMAD.MOV.U32 R20, RZ, RZ, R3 ;  /* 0x000000ffff147224 */ /* 0x000fce00078e0003 */
.L_x_1757:
[----:B------:R-:W-:Y:S05]  /*7dbe0*/  BSYNC.RECONVERGENT B0 ;  /* 0x0000000000007941 */ /* 0x000fea0003800200 */
.L_x_1756:
[----:B------:R-:W0:Y:S01]  /*7dbf0*/  LDC.64 R12, c[0x0][0x3c0] ;  /* 0x0000f000ff0c7b82 */ /* 0x000e220000000a00 */
[----:B------:R-:W-:Y:S01]  /*7dc00*/  IADD3 R3, PT, PT, R21, 0x7, RZ ;  /* 0x0000000715037810 */ /* 0x000fe20007ffe0ff */
[----:B------:R-:W-:Y:S03]  /*7dc10*/  BSSY.RECONVERGENT B0, `(.L_x_1773) ;  /* 0x0000030000007945 */ /* 0x000fe60003800200 */
[----:B------:R-:W-:-:S04]  /*7dc20*/  ISETP.GE.U32.AND P1, PT, R3, R10, PT ;  /* 0x0000000a0300720c */ /* 0x000fc80003f26070 */
[----:B------:R-:W-:Y:S02]  /*7dc30*/  SEL R2, R31, R22, P1 ;  /* 0x000000161f027207 */ /* 0x000fe40000800000 */
[----:B------:R-:W-:Y:S02]  /*7dc40*/  SEL R3, R20, R23, P1 ;  /* 0x0000001714037207 */ /* 0x000fe40000800000 */
[----:B0-----:R-:W-:-:S04]  /*7dc50*/  ISETP.EQ.U32.AND P0, PT, R12, RZ, PT ;  /* 0x000000ff0c00720c */ /* 0x001fc80003f02070 */
[----:B------:R-:W-:-:S13]  /*7dc60*/  ISETP.EQ.OR.EX P0, PT, R13, RZ, P1, P0 ;  /* 0x000000ff0d00720c */ /* 0x000fda0000f02700 */
[----:B------:R-:W-:Y:S05]  /*7dc70*/  @P0 BRA `(.L_x_1774) ;  /* 0x0000000000a40947 */ /* 0x000fea0003800000 */
[----:B------:R-:W-:Y:S01]  /*7dc80*/  ISETP.GE.U32.AND P0, PT, R12, 0x2, PT ;  /* 0x000000020c00780c */ /* 0x000fe20003f06070 */
[----:B------:R-:W-:Y:S01]  /*7dc90*/  IMAD.MOV.U32 R2, RZ, RZ, R22 ;  /* 0x000000ffff027224 */ /* 0x000fe200078e0016 */
[----:B------:R-:W-:Y:S02]  /*7dca0*/  MOV R3, R23 ;  /* 0x0000001700037202 */ /* 0x000fe40000000f00 */
[----:B------:R-:W-:-:S13]  /*7dcb0*/  ISETP.GE.U32.AND.EX P0, PT, R13, RZ, PT, P0 ;  /* 0x000000ff0d00720c */ /* 0x000fda0003f06100 */
[----:B------:R-:W-:Y:S05]  /*7dcc0*/  @!P0 BRA `(.L_x_1774) ;  /* 0x0000000000908947 */ /* 0x000fea0003800000 */
[----:B------:R-:W-:Y:S01]  /*7dcd0*/  LOP3.LUT R26, R12, 0xfffffffe, RZ, 0xc0, !PT ;  /* 0xfffffffe0c1a7812 */ /* 0x000fe200078ec0ff */
[----:B------:R-:W-:Y:S02]  /*7dce0*/  HFMA2 R20, -RZ, RZ, 0, 0 ;  /* 0x00000000ff147431 */ /* 0x000fe400000001ff */
[----:B------:R-:W-:Y:S01]  /*7dcf0*/  IMAD.MOV.U32 R27, RZ, RZ, RZ ;  /* 0x000000ffff1b7224 */ /* 0x000fe200078e00ff */
[----:B------:R-:W-:-:S04]  /*7dd00*/  ISETP.GT.U32.AND P0, PT, R26, RZ, PT ;  /* 0x000000ff1a00720c */ /* 0x000fc80003f04070 */
[----:B------:R-:W-:-:S13]  /*7dd10*/  ISETP.GT.AND.EX P0, PT, R13, RZ, PT, P0 ;  /* 0x000000ff0d00720c */ /* 0x000fda0003f04300 */
[----:B------:R-:W-:Y:S05]  /*7dd20*/  @!P0 BRA `(.L_x_1775) ;  /* 0x0000000000708947 */ /* 0x000fea0003800000 */
[----:B------:R-:W-:-:S04]  /*7dd30*/  IADD3 R28, P0, PT, -R27, R26, RZ ;  /* 0x0000001a1b1c7210 */ /* 0x000fc80007f1e1ff */
[----:B------:R-:W-:Y:S01]  /*7dd40*/  ISETP.GT.U32.AND P1, PT, R28, 0x6, PT ;  /* 0x000000061c00780c */ /* 0x000fe20003f24070 */
[----:B------:R-:W-:Y:S01]  /*7dd50*/  IMAD.X R28, R13, 0x1, ~R20, P0 ;  /* 0x000000010d1c7824 */ /* 0x000fe200000e0e14 */
[----:B------:R-:W-:-:S04]  /*7dd60*/  PLOP3.LUT P0, PT, PT, PT, PT, 0x80, 0x8 ;  /* 0x000000000008781c */ /* 0x000fc80003f0f070 */
[----:B------:R-:W-:-:S13]  /*7dd70*/  ISETP.GT.AND.EX P1, PT, R28, RZ, PT, P1 ;  /* 0x000000ff1c00720c */ /* 0x000fda0003f24310 */
[----:B------:R-:W-:Y:S05]  /*7dd80*/  @!P1 BRA `(.L_x_1776) ;  /* 0x0000000000289947 */ /* 0x000fea0003800000 */
[----:B------:R-:W-:Y:S02]  /*7dd90*/  IADD3 R2, P1, PT, R26, -0x6, RZ ;  /* 0xfffffffa1a027810 */ /* 0x000fe40007f3e0ff */
[----:B------:R-:W-:Y:S02]  /*7dda0*/  PLOP3.LUT P0, PT, PT, PT, PT, 0x8, 0x80 ;  /* 0x000000000080781c */ /* 0x000fe40003f0e170 */
[----:B------:R-:W-:-:S11]  /*7ddb0*/  IADD3.X R3, PT, PT, R13, -0x1, RZ, P1, !PT ;  /* 0xffffffff0d037810 */ /* 0x000fd60000ffe4ff */
.L_x_1777:
[----:B------:R-:W-:-:S04]  /*7ddc0*/  IADD3 R27, P1, PT, R27, 0x8, RZ ;  /* 0x000000081b1b7810 */ /* 0x000fc80007f3e0ff */
[----:B------:R-:W-:Y:S02]  /*7ddd0*/  IADD3.X R20, PT, PT, RZ, R20, RZ, P1, !PT ;  /* 0x00000014ff147210 */ /* 0x000fe40000ffe4ff */
[----:B------:R-:W-:-:S04]  /*7dde0*/  ISETP.GE.U32.AND P1, PT, R27, R2, PT ;  /* 0x000000021b00720c */ /* 0x000fc80003f26070 */
[----:B------:R-:W-:-:S13]  /*7ddf0*/  ISETP.GE.AND.EX P1, PT, R20, R3, PT, P1 ;  /* 0x000000031400720c */ /* 0x000fda0003f26310 */
[----:B------:R-:W-:Y:S05]  /*7de00*/  @!P1 BRA `(.L_x_1777) ;  /* 0xfffffffc00ec9947 */ /* 0x000fea000383ffff */
[----:B------:R-:W-:Y:S01]  /*7de10*/  IMAD.MOV.U32 R2, RZ, RZ, R22 ;  /* 0x000000ffff027224 */ /* 0x000fe200078e0016 */
[----:B------:R-:W-:-:S07]  /*7de20*/  MOV R3, R23 ;  /* 0x0000001700037202 */ /* 0x000fce0000000f00 */
.L_x_1776:
[----:B------:R-:W-:-:S04]  /*7de30*/  IADD3 R28, P2, PT, -R27, R26, RZ ;  /* 0x0000001a1b1c7210 */ /* 0x000fc80007f5e1ff */
[----:B------:R-:W-:Y:S01]  /*7de40*/  ISETP.GT.U32.AND P1, PT, R28, 0x2, PT ;  /* 0x000000021c00780c */ /* 0x000fe20003f24070 */
[----:B------:R-:W-:-:S05]  /*7de50*/  IMAD.X R28, R13, 0x1, ~R20, P2 ;  /* 0x000000010d1c7824 */ /* 0x000fca00010e0e14 */
[----:B------:R-:W-:-:S13]  /*7de60*/  ISETP.GT.AND.EX P1, PT, R28, RZ, PT, P1 ;  /* 0x000000ff1c00720c */ /* 0x000fda0003f24310 */
[----:B------:R-:W-:Y:S01]  /*7de70*/  @P1 IADD3 R27, P3, PT, R27, 0x4, RZ ;  /* 0x000000041b1b1810 */ /* 0x000fe20007f7e0ff */
[----:B------:R-:W-:Y:S01]  /*7de80*/  @P1 IMAD.MOV.U32 R2, RZ, RZ, R22 ;  /* 0x000000ffff021224 */ /* 0x000fe200078e0016 */
[----:B------:R-:W-:Y:S02]  /*7de90*/  @P1 PLOP3.LUT P0, PT, PT, PT, PT, 0x8, 0x80 ;  /* 0x000000000080181c */ /* 0x000fe40003f0e170 */
[----:B------:R-:W-:Y:S02]  /*7dea0*/  ISETP.NE.U32.AND P2, PT, R27, R26, PT ;  /* 0x0000001a1b00720c */ /* 0x000fe40003f45070 */
[----:B------:R-:W-:Y:S02]  /*7deb0*/  @P1 IADD3.X R20, PT, PT, RZ, R20, RZ, P3, !PT ;  /* 0x00000014ff141210 */ /* 0x000fe40001ffe4ff */
[----:B------:R-:W-:Y:S02]  /*7dec0*/  @P1 MOV R3, R23 ;  /* 0x0000001700031202 */ /* 0x000fe40000000f00 */
[----:B------:R-:W-:-:S13]  /*7ded0*/  ISETP.NE.OR.EX P0, PT, R20, R13, P0, P2 ;  /* 0x0000000d1400720c */ /* 0x000fda0000705720 */
[----:B------:R-:W-:Y:S05]  /*7dee0*/  @!P0 BRA `(.L_x_1774) ;  /* 0x0000000000088947 */ /* 0x000fea0003800000 */
.L_x_1775:
[----:B------:R-:W-:Y:S01]  /*7def0*/  IMAD.MOV.U32 R2, RZ, RZ, R22 ;  /* 0x000000ffff027224 */ /* 0x000fe200078e0016 */
[----:B------:R-:W-:-:S07]  /*7df00*/  MOV R3, R23 ;  /* 0x0000001700037202 */ /* 0x000fce0000000f00 */
.L_x_1774:
[----:B------:R-:W-:Y:S05]  /*7df10*/  BSYNC.RECONVERGENT B0 ;  /* 0x0000000000007941 */ /* 0x000fea0003800200 */
.L_x_1773:
[----:B------:R-:W-:Y:S01]  /*7df20*/  ISETP.GE.U32.AND P0, PT, R21, R10, PT ;  /* 0x0000000a1500720c */ /* 0x000fe20003f06070 */
[----:B------:R-:W0:Y:S01]  /*7df30*/  LDCU UR5, c[0x0][0x3c8] ;  /* 0x00007900ff0577ac */ /* 0x000e220008000800 */
[----:B------:R-:W-:Y:S11]  /*7df40*/  BSSY.RECONVERGENT B0, `(.L_x_1778) ;  /* 0x00050b5000007945 */ /* 0x000ff60003800200 */
[----:B------:R-:W-:Y:S05]  /*7df50*/  @P0 BRA `(.L_x_1779) ;  /* 0x0000050800cc0947 */ /* 0x000fea0003800000 */
[----:B------:R-:W-:-:S04]  /*7df60*/  ISETP.NE.U32.AND P0, PT, R12, RZ, PT ;  /* 0x000000ff0c00720c */ /* 0x000fc80003f05070 */
[----:B------:R-:W-:-:S13]  /*7df70*/  ISETP.NE.AND.EX P0, PT, R13, RZ, PT, P0 ;  /* 0x000000ff0d00720c */ /* 0x000fda0003f05300 */
[----:B------:R-:W-:Y:S05]  /*7df80*/  @!P0 BRA `(.L_x_1780) ;  /* 0x000004d400948947 */ /* 0x000fea0003800000 */
[----:B------:R-:W-:Y:S01]  /*7df90*/  ISETP.NE.U32.AND P0, PT, RZ, UR10, PT ;  /* 0x0000000aff007c0c */ /* 0x000fe2000bf05070 */
[----:B------:R-:W-:Y:S01]  /*7dfa0*/  HFMA2 R31, -RZ, RZ, -15.890625, -0.0047760009765625 ;  /* 0xcbf29ce4ff1f7431 */ /* 0x000fe200000001ff */
[----:B------:R-:W-:Y:S01]  /*7dfb0*/  LOP3.LUT R28, R12, 0x1, RZ, 0xc0, !PT ;  /* 0x000000010c1c7812 */ /* 0x000fe200078ec0ff */
[----:B------:R-:W-:Y:S01]  /*7dfc0*/  IMAD.MOV.U32 R30, RZ, RZ, -0x7bdddcdb ;  /* 0x84222325ff1e7424 */ /* 0x000fe200078e00ff */
[----:B------:R-:W-:Y:S01]  /*7dfd0*/  ISETP.NE.AND.EX P0, PT, RZ, UR11, PT, P0 ;  /* 0x0000000bff007c0c */ /* 0x000fe2000bf05300 */
[----:B------:R-:W-:Y:S01]  /*7dfe0*/  IMAD.MOV.U32 R21, RZ, RZ, RZ ;  /* 0x000000ffff157224 */ /* 0x000fe200078e00ff */
[----:B------:R-:W-:-:S11]  /*7dff0*/  MOV R22, RZ ;  /* 0x000000ff00167202 */ /* 0x000fd60000000f00 */
[----:B------:R-:W-:Y:S05]  /*7e000*/  @!P0 BRA `(.L_x_1781) ;  /* 0x0000000400b08947 */ /* 0x000fea0003800000 */
[----:B------:R-:W-:Y:S01]  /*7e010*/  IMAD.MOV.U32 R30, RZ, RZ, -0x7bdddcdb ;  /* 0x84222325ff1e7424 */ /* 0x000fe200078e00ff */
[----:B------:R-:W-:Y:S01]  /*7e020*/  MOV R31, 0xcbf29ce4 ;  /* 0xcbf29ce4001f7802 */ /* 0x000fe20000000f00 */
[----:B------:R-:W-:Y:S01]  /*7e030*/  IMAD.MOV.U32 R29, RZ, RZ, RZ ;  /* 0x000000ffff1d7224 */ /* 0x000fe200078e00ff */
[----:B------:R-:W-:-:S07]  /*7e040*/  MOV R32, RZ ;  /* 0x000000ff00207202 */ /* 0x000fce0000000f00 */
.L_x_1782:
[----:B------:R-:W-:-:S04]  /*7e050*/  LEA R26, P1, R29, R14, 0x3 ;  /* 0x0000000e1d1a7211 */ /* 0x000fc800078218ff */
[----:B------:R-:W-:-:S05]  /*7e060*/  LEA.HI.X R27, R29, R15, R32, 0x3, P1 ;  /* 0x0000000f1d1b7211 */ /* 0x000fca00008f1c20 */
[----:B------:R-:W2:Y:S04]  /*7e070*/  LD.E.64 R22, desc[UR8][R26.64] ;  /* 0x000000081a167980 */ /* 0x000ea8000c101b00 */
[----:B------:R1:W3:Y:S01]  /*7e080*/  LD.E.64 R20, desc[UR8][R26.64+0x8] ;  /* 0x000008081a147980 */ /* 0x0002e2000c101b00 */
[----:B------:R-:W-:Y:S01]  /*7e090*/  IMAD R34, R31, 0x1b3, RZ ;  /* 0x000001b31f227824 */ /* 0x000fe200078e02ff */
[----:B------:R-:W-:-:S05]  /*7e0a0*/  IADD3 R29, P1, PT, R29, 0x2, RZ ;  /* 0x000000021d1d7810 */ /* 0x000fca0007f3e0ff */
[----:B------:R-:W-:Y:S01]  /*7e0b0*/  IMAD.X R32, RZ, RZ, R32, P1 ;  /* 0x000000ffff207224 */ /* 0x000fe200008e0620 */
        /* <DEDUP_REMOVED lines=61> */
[----:B------:R-:W-:Y:S02]  /*7e490*/  SHF.R.U64 R27, R20, 0x18, R21 ;  /* 0x00000018141b7819 */ /* 0x000fe40000001215 */
[----:B------:R-:W-:Y:S02]  /*7e4a0*/  LOP3.LUT R26, R12, 0xfffffffe, RZ, 0xc0, !PT ;  /* 0xfffffffe0c1a7812 */ /* 0x000fe400078ec0ff */
[----:B------:R-:W-:Y:S02]  /*7e4b0*/  IADD3 R23, PT, PT, R23, R31, RZ ;  /* 0x0000001f17177210 */ /* 0x000fe40007ffe0ff */
[----:B------:R-:W-:Y:S02]  /*7e4c0*/  LOP3.LUT R20, R22, 0xff, R27, 0x78, !PT ;  /* 0x000000ff16147812 */ /* 0x000fe400078e781b */
[----:B------:R-:W-:Y:S01]  /*7e4d0*/  ISETP.NE.U32.AND P1, PT, R29, R26, PT ;  /* 0x0000001a1d00720c */ /* 0x000fe20003f25070 */
[----:B------:R-:W-:-:S02]  /*7e4e0*/  IMAD R27, R23, 0x1b3, RZ ;  /* 0x000001b3171b7824 */ /* 0x000fc400078e02ff */
[----:B------:R-:W-:Y:S01]  /*7e4f0*/  IMAD.WIDE.U32 R22, R20, 0x1b3, RZ ;  /* 0x000001b314167825 */ /* 0x000fe200078e00ff */
[----:B------:R-:W-:-:S03]  /*7e500*/  ISETP.NE.AND.EX P1, PT, R32, R13, PT, P1 ;  /* 0x0000000d2000720c */ /* 0x000fc60003f25310 */
        /* <DEDUP_REMOVED lines=26> */
[----:B------:R-:W1:Y:S01]  /*7e6b0*/  LDC R22, c[0x0][0x3c4] ;  /* 0x0000f100ff167b82 */ /* 0x000e620000000800 */
[----:B------:R-:W-:-:S07]  /*7e6c0*/  MOV R21, R26 ;  /* 0x0000001a00157202 */ /* 0x000fce0000000f00 */
.L_x_1781:
[----:B------:R-:W-:Y:S01]  /*7e6d0*/  ISETP.NE.U32.AND P1, PT, R28, RZ, PT ;  /* 0x000000ff1c00720c */ /* 0x000fe20003f25070 */
[----:B------:R-:W-:Y:S01]  /*7e6e0*/  IMAD.MOV.U32 R33, RZ, RZ, -0x7bdddcdb ;  /* 0x84222325ff217424 */ /* 0x000fe200078e00ff */
[----:B------:R-:W-:Y:S02]  /*7e6f0*/  MOV R36, 0xcbf29ce4 ;  /* 0xcbf29ce400247802 */ /* 0x000fe40000000f00 */
[----:B------:R-:W-:-:S13]  /*7e700*/  ISETP.NE.AND.EX P1, PT, RZ, RZ, PT, P1 ;  /* 0x000000ffff00720c */ /* 0x000fda0003f25310 */
[----:B------:R-:W-:Y:S05]  /*7e710*/  @!P1 BRA `(.L_x_1783) ;  /* 0x0000000000c49947 */ /* 0x000fea0003800000 */
[----:B------:R-:W-:-:S04]  /*7e720*/  LEA R20, P2, R21, R14, 0x3 ;  /* 0x0000000e15147211 */ /* 0x000fc800078418ff */
[----:B-1----:R-:W-:-:S06]  /*7e730*/  LEA.HI.X R21, R21, R15, R22, 0x3, P2 ;  /* 0x0000000f15157211 */ /* 0x002fcc00010f1c16 */
        /* <DEDUP_REMOVED lines=47> */
.L_x_1783:
[----:B------:R-:W-:Y:S01]  /*7ea30*/  CS2R R20, SRZ ;  /* 0x0000000000147805 */ /* 0x000fe2000001ff00 */
[----:B------:R-:W-:Y:S06]  /*7ea40*/  @!P0 BRA `(.L_x_1784) ;  /* 0x0000000400b48947 */ /* 0x000fec0003800000 */
[----:B------:R-:W-:Y:S02]  /*7ea50*/  HFMA2 R36, -RZ, RZ, -15.890625, -0.0047760009765625 ;  /* 0xcbf29ce4ff247431 */ /* 0x000fe400000001ff */
[----:B------:R-:W-:Y:S01]  /*7ea60*/  IMAD.MOV.U32 R33, RZ, RZ, -0x7bdddcdb ;  /* 0x84222325ff217424 */ /* 0x000fe200078e00ff */
[----:B------:R-:W-:Y:S01]  /*7ea70*/  MOV R32, RZ ;  /* 0x000000ff00207202 */ /* 0x000fe20000000f00 */
[----:B------:R-:W-:-:S07]  /*7ea80*/  IMAD.MOV.U32 R29, RZ, RZ, RZ ;  /* 0x000000ffff1d7224 */ /* 0x000fce00078e00ff */
.L_x_1785:
[----:B------:R-:W-:-:S04]  /*7ea90*/  LEA R34, P2, R29, R24, 0x3 ;  /* 0x000000181d227211 */ /* 0x000fc800078418ff */
[----:B------:R-:W-:-:S05]  /*7eaa0*/  LEA.HI.X R35, R29, R25, R32, 0x3, P2 ;  /* 0x000000191d237211 */ /* 0x000fca00010f1c20 */
[----:B------:R-:W2:Y:S04]  /*7eab0*/  LD.E.64 R26, desc[UR8][R34.64] ;  /* 0x00000008221a7980 */ /* 0x000ea8000c101b00 */
[----:B------:R3:W4:Y:S01]  /*7eac0*/  LD.E.64 R20, desc[UR8][R34.64+0x8] ;  /* 0x0000080822147980 */ /* 0x000722000c101b00 */
[----:B------:R-:W-:Y:S01]  /*7ead0*/  IMAD R36, R36, 0x1b3, RZ ;  /* 0x000001b324247824 */ /* 0x000fe200078e02ff */
[----:B------:R-:W-:-:S05]  /*7eae0*/  IADD3 R29, P2, PT, R29, 0x2, RZ ;  /* 0x000000021d1d7810 */ /* 0x000fca0007f5e0ff */
[----:B------:R-:W-:Y:S01]  /*7eaf0*/  IMAD.X R32, RZ, RZ, R32, P2 ;  /* 0x000000ffff207224 */ /* 0x000fe200010e0620 */
[----:B--2---:R-:W-:-:S05]  /*7eb00*/  LOP3.LUT R33, R33, 0xff, R26, 0x78, !PT ;  /* 0x000000ff21217812 */ /* 0x004fca00078e781a */
        /* <DEDUP_REMOVED lines=95> */
[----:B------:R-:W2:Y:S01]  /*7f100*/  LDC R21, c[0x0][0x3c4] ;  /* 0x0000f100ff157b82 */ /* 0x000ea20000000800 */
[----:B------:R-:W-:-:S07]  /*7f110*/  IMAD.MOV.U32 R20, RZ, RZ, R26 ;  /* 0x000000ffff147224 */ /* 0x000fce00078e001a */
.L_x_1784:
[----:B------:R-:W-:Y:S05]  /*7f120*/  @!P1 BRA `(.L_x_1786) ;  /* 0x0000000000c89947 */ /* 0x000fea0003800000 */
[----:B-1----:R-:W-:-:S04]  /*7f130*/  LEA R22, P2, R20, R24, 0x3 ;  /* 0x0000001814167211 */ /* 0x002fc800078418ff */
[----:B--2---:R-:W-:-:S06]  /*7f140*/  LEA.HI.X R23, R20, R25, R21, 0x3, P2 ;  /* 0x0000001914177211 */ /* 0x004fcc00010f1c15 */
        /* <DEDUP_REMOVED lines=48> */
.L_x_1786:
[----:B------:R-:W-:Y:S01]  /*7f450*/  ISETP.NE.U32.AND P2, PT, R30, R33, PT ;  /* 0x000000211e00720c */ /* 0x000fe20003f45070 */
[----:B------:R-:W-:Y:S03]  /*7f460*/  BSSY.RECONVERGENT B1, `(.L_x_1787) ;  /* 0x0000172000017945 */ /* 0x000fe60003800200 */
[----:B------:R-:W-:-:S13]  /*7f470*/  ISETP.NE.AND.EX P2, PT, R31, R36, PT, P2 ;  /* 0x000000241f00720c */ /* 0x000fda0003f45320 */
[----:B------:R-:W-:Y:S05]  /*7f480*/  @P2 BRA `(.L_x_1788) ;  /* 0x0000000000802947 */ /* 0x000fea0003800000 */
[----:B------:R-:W3:Y:S01]  /*7f490*/  LDCU UR6, c[0x0][0x3c8] ;  /* 0x00007900ff0677ac */ /* 0x000ee20008000800 */
[----:B------:R-:W-:Y:S01]  /*7f4a0*/  IMAD.MOV.U32 R29, RZ, RZ, R14 ;  /* 0x000000ffff1d7224 */ /* 0x000fe200078e000e */
[----:B------:R-:W-:Y:S01]  /*7f4b0*/  MOV R30, R15 ;  /* 0x0000000f001e7202 */ /* 0x000fe20000000f00 */
[----:B---3--:R-:W-:-:S09]  /*7f4c0*/  UISETP.NE.AND UP0, UPT, UR6, URZ, UPT ;  /* 0x000000ff0600728c */ /* 0x008fd2000bf05270 */
[----:B------:R-:W-:Y:S05]  /*7f4d0*/  BRA.U !UP0, `(.L_x_1789) ;  /* 0x0000001508a87547 */ /* 0x000fea000b800000 */
[----:B------:R-:W-:Y:S02]  /*7f4e0*/  HFMA2 R26, -RZ, RZ, 0, 0 ;  /* 0x00000000ff1a7431 */ /* 0x000fe400000001ff */
[----:B------:R-:W-:-:S07]  /*7f4f0*/  IMAD.MOV.U32 R23, RZ, RZ, RZ ;  /* 0x000000ffff177224 */ /* 0x000fce00078e00ff */
.L_x_1791:
[C---:B--2---:R-:W-:Y:S01]  /*7f500*/  IMAD.SHL.U32 R21, R23.reuse, 0x8, RZ ;  /* 0x0000000817157824 */ /* 0x044fe200078e00ff */
[----:B-1----:R-:W-:-:S04]  /*7f510*/  SHF.L.U64.HI R22, R23, 0x3, R26 ;  /* 0x0000000317167819 */ /* 0x002fc8000001021a */
        /* <DEDUP_REMOVED lines=9> */
[----:B------:R-:W1:Y:S01]  /*7f5b0*/  LDCU UR6, c[0x0][0x3c8] ;  /* 0x00007900ff0677ac */ /* 0x000e620008000800 */
[----:B------:R-:W-:Y:S01]  /*7f5c0*/  ISETP.GT.U32.AND P0, PT, R12, R20, PT ;  /* 0x000000140c00720c */ /* 0x000fe20003f04070 */
[----:B------:R-:W-:Y:S01]  /*7f5d0*/  IMAD.MOV.U32 R29, RZ, RZ, R14 ;  /* 0x000000ffff1d7224 */ /* 0x000fe200078e000e */
[----:B------:R-:W-:Y:S02]  /*7f5e0*/  IADD3 R22, P1, PT, R23, 0x1, RZ ;  /* 0x0000000117167810 */ /* 0x000fe40007f3e0ff */
[----:B------:R-:W-:Y:S02]  /*7f5f0*/  ISETP.GT.U32.AND.EX P0, PT, R13, R21, PT, P0 ;  /* 0x000000150d00720c */ /* 0x000fe40003f04100 */
[----:B------:R-:W-:Y:S02]  /*7f600*/  IADD3.X R12, PT, PT, RZ, R26, RZ, P1, !PT ;  /* 0x0000001aff0c7210 */ /* 0x000fe40000ffe4ff */
[----:B------:R-:W-:Y:S02]  /*7f610*/  MOV R30, R15 ;  /* 0x0000000f001e7202 */ /* 0x000fe40000000f00 */
[----:B-1----:R-:W-:-:S04]  /*7f620*/  ISETP.GE.U32.AND P1, PT, R22, UR6, PT ;  /* 0x0000000616007c0c */ /* 0x002fc8000bf26070 */
[----:B------:R-:W-:-:S03]  /*7f630*/  ISETP.GE.U32.AND.EX P1, PT, R12, UR4, PT, P1 ;  /* 0x000000040c007c0c */ /* 0x000fc6000bf26110 */
[----:B------:R-:W-:Y:S10]  /*7f640*/  @P0 BRA `(.L_x_1789) ;  /* 0x00000014004c0947 */ /* 0x000ff40003800000 */
[----:B------:R-:W-:Y:S01]  /*7f650*/  IMAD.MOV.U32 R23, RZ, RZ, R22 ;  /* 0x000000ffff177224 */ /* 0x000fe200078e0016 */
[----:B------:R-:W-:Y:S01]  /*7f660*/  MOV R26, R12 ;  /* 0x0000000c001a7202 */ /* 0x000fe20000000f00 */
[----:B------:R-:W-:Y:S06]  /*7f670*/  @!P1 BRA `(.L_x_1791) ;  /* 0xfffffffc00a09947 */ /* 0x000fec000383ffff */
[----:B------:R-:W-:Y:S05]  /*7f680*/  BRA `(.L_x_1789) ;  /* 0x00000014003c7947 */ /* 0x000fea0003800000 */
.L_x_1788:
[----:B------:R-:W-:Y:S02]  /*7f690*/  HFMA2 R38, -RZ, RZ, -15.890625, -0.0047760009765625 ;  /* 0xcbf29ce4ff267431 */ /* 0x000fe400000001ff */
[----:B------:R-:W-:Y:S02]  /*7f6a0*/  IMAD.MOV.U32 R35, RZ, RZ, -0x7bdddcdb ;  /* 0x84222325ff237424 */ /* 0x000fe400078e00ff */
[----:B------:R-:W-:Y:S02]  /*7f6b0*/  HFMA2 R34, -RZ, RZ, 0, 0 ;  /* 0x00000000ff227431 */ /* 0x000fe400000001ff */
[----:B------:R-:W-:Y:S01]  /*7f6c0*/  IMAD.MOV.U32 R29, RZ, RZ, RZ ;  /* 0x000000ffff1d7224 */ /* 0x000fe200078e00ff */
[----:B------:R-:W-:Y:S01]  /*7f6d0*/  MOV R32, 0x84222325 ;  /* 0x8422232500207802 */ /* 0x000fe20000000f00 */
[----:B------:R-:W-:Y:S01]  /*7f6e0*/  IMAD.MOV.U32 R31, RZ, RZ, -0x340d631c ;  /* 0xcbf29ce4ff1f7424 */ /* 0x000fe200078e00ff */
[----:B------:R-:W-:Y:S06]  /*7f6f0*/  @!P0 BRA `(.L_x_1792) ;  /* 0x0000000400b08947 */ /* 0x000fec0003800000 */
[----:B------:R-:W3:Y:S01]  /*7f700*/  LDC R34, c[0x0][0x3c4] ;  /* 0x0000f100ff227b82 */ /* 0x000ee20000000800 */
[----:B------:R-:W-:Y:S01]  /*7f710*/  LOP3.LUT R29, R12, 0xfffffffe, RZ, 0xc0, !PT ;  /* 0xfffffffe0c1d7812 */ /* 0x000fe200078ec0ff */
[----:B------:R-:W-:Y:S01]  /*7f720*/  IMAD.MOV.U32 R35, RZ, RZ, -0x7bdddcdb ;  /* 0x84222325ff237424 */ /* 0x000fe200078e00ff */
[----:B------:R-:W-:Y:S01]  /*7f730*/  MOV R38, 0xcbf29ce4 ;  /* 0xcbf29ce400267802 */ /* 0x000fe20000000f00 */
[----:B------:R-:W-:Y:S01]  /*7f740*/  IMAD.MOV.U32 R33, RZ, RZ, RZ ;  /* 0x000000ffff217224 */ /* 0x000fe200078e00ff */
[----:B------:R-:W-:-:S07]  /*7f750*/  MOV R30, RZ ;  /* 0x000000ff001e7202 */ /* 0x000fce0000000f00 */
.L_x_1793:
[----:B------:R-:W-:-:S04]  /*7f760*/  LEA R36, P2, R33, R14, 0x3 ;  /* 0x0000000e21247211 */ /* 0x000fc800078418ff */
[----:B------:R-:W-:-:S05]  /*7f770*/  LEA.HI.X R37, R33, R15, R30, 0x3, P2 ;  /* 0x0000000f21257211 */ /* 0x000fca00010f1c1e */
[----:B-1----:R-:W4:Y:S04]  /*7f780*/  LD.E.64 R22, desc[UR8][R36.64] ;  /* 0x0000000824167980 */ /* 0x002f28000c101b00 */
[----:B--2---:R1:W2:Y:S01]  /*7f790*/  LD.E.64 R20, desc[UR8][R36.64+0x8] ;  /* 0x0000080824147980 */ /* 0x0042a2000c101b00 */
[----:B------:R-:W-:Y:S01]  /*7f7a0*/  IMAD R38, R38, 0x1b3, RZ ;  /* 0x000001b326267824 */ /* 0x000fe200078e02ff */
[----:B------:R-:W-:-:S05]  /*7f7b0*/  IADD3 R33, P2, PT, R33, 0x2, RZ ;  /* 0x0000000221217810 */ /* 0x000fca0007f5e0ff */
[----:B------:R-:W-:Y:S01]  /*7f7c0*/  IMAD.X R30, RZ, RZ, R30, P2 ;  /* 0x000000ffff1e7224 */ /* 0x000fe200010e061e */
[----:B------:R-:W-:-:S04]  /*7f7d0*/  ISETP.NE.U32.AND P2, PT, R33, R29, PT ;  /* 0x0000001d2100720c */ /* 0x000fc80003f45070 */
[----:B---3--:R-:W-:Y:S02]  /*7f7e0*/  ISETP.NE.AND.EX P2, PT, R30, R34, PT, P2 ;  /* 0x000000221e00720c */ /* 0x008fe40003f45320 */
        /* <DEDUP_REMOVED lines=93> */
.L_x_1792:
[----:B------:R-:W-:Y:S05]  /*7fdc0*/  @!P1 BRA `(.L_x_1794) ;  /* 0x0000000000c89947 */ /* 0x000fea0003800000 */
[----:B------:R-:W-:-:S04]  /*7fdd0*/  LEA R20, P2, R29, R14, 0x3 ;  /* 0x0000000e1d147211 */ /* 0x000fc800078418ff */
[----:B--2---:R-:W-:-:S06]  /*7fde0*/  LEA.HI.X R21, R29, R15, R34, 0x3, P2 ;  /* 0x0000000f1d157211 */ /* 0x004fcc00010f1c22 */
        /* <DEDUP_REMOVED lines=48> */
.L_x_1794:
[----:B--2---:R-:W-:Y:S01]  /*800f0*/  CS2R R20, SRZ ;  /* 0x0000000000147805 */ /* 0x004fe2000001ff00 */
[----:B------:R-:W-:Y:S06]  /*80100*/  @!P0 BRA `(.L_x_1795) ;  /* 0x0000000400b08947 */ /* 0x000fec0003800000 */
[----:B------:R-:W-:Y:S02]  /*80110*/  HFMA2 R32, -RZ, RZ, -6.306171417236328125e-05, 0.01395416259765625 ;  /* 0x84222325ff207431 */ /* 0x000fe400000001ff */
[----:B------:R-:W-:Y:S01]  /*80120*/  IMAD.MOV.U32 R31, RZ, RZ, -0x340d631c ;  /* 0xcbf29ce4ff1f7424 */ /* 0x000fe200078e00ff */
[----:B------:R-:W-:Y:S01]  /*80130*/  MOV R29, RZ ;  /* 0x000000ff001d7202 */ /* 0x000fe20000000f00 */
[----:B------:R-:W-:-:S07]  /*80140*/  IMAD.MOV.U32 R30, RZ, RZ, RZ ;  /* 0x000000ffff1e7224 */ /* 0x000fce00078e00ff */
.L_x_1796:
[----:B------:R-:W-:-:S04]  /*80150*/  LEA R26, P0, R29, R24, 0x3 ;  /* 0x000000181d1a7211 */ /* 0x000fc800078018ff */
[----:B------:R-:W-:-:S05]  /*80160*/  LEA.HI.X R27, R29, R25, R30, 0x3, P0 ;  /* 0x000000191d1b7211 */ /* 0x000fca00000f1c1e */
[----:B-1----:R-:W2:Y:S04]  /*80170*/  LD.E.64 R22, desc[UR8][R26.64] ;  /* 0x000000081a167980 */ /* 0x002ea8000c101b00 */
[----:B------:R1:W3:Y:S01]  /*80180*/  LD.E.64 R20, desc[UR8][R26.64+0x8] ;  /* 0x000008081a147980 */ /* 0x0002e2000c101b00 */
[----:B------:R-:W-:Y:S01]  /*80190*/  IMAD R31, R31, 0x1b3, RZ ;  /* 0x000001b31f1f7824 */ /* 0x000fe200078e02ff */
[----:B------:R-:W-:-:S04]  /*801a0*/  IADD3 R29, P0, PT, R29, 0x2, RZ ;  /* 0x000000021d1d7810 */ /* 0x000fc80007f1e0ff */
[----:B------:R-:W-:Y:S02]  /*801b0*/  IADD3.X R30, PT, PT, RZ, R30, RZ, P0, !PT ;  /* 0x0000001eff1e7210 */ /* 0x000fe400007fe4ff */
        /* <DEDUP_REMOVED lines=61> */
[----:B------:R-:W-:Y:S02]  /*80590*/  SHF.R.U64 R27, R20, 0x18, R21 ;  /* 0x00000018141b7819 */ /* 0x000fe40000001215 */
[----:B------:R-:W-:Y:S01]  /*805a0*/  LOP3.LUT R26, R12, 0xfffffffe, RZ, 0xc0, !PT ;  /* 0xfffffffe0c1a7812 */ /* 0x000fe200078ec0ff */
[----:B------:R-:W-:Y:S01]  /*805b0*/  IMAD.IADD R23, R23, 0x1, R31 ;  /* 0x0000000117177824 */ /* 0x000fe200078e021f */
[----:B------:R-:W-:Y:S02]  /*805c0*/  LOP3.LUT R20, R22, 0xff, R27, 0x78, !PT ;  /* 0x000000ff16147812 */ /* 0x000fe400078e781b */
[----:B------:R-:W-:Y:S01]  /*805d0*/  ISETP.NE.U32.AND P0, PT, R29, R26, PT ;  /* 0x0000001a1d00720c */ /* 0x000fe20003f05070 */
[----:B------:R-:W-:Y:S02]  /*805e0*/  IMAD R27, R23, 0x1b3, RZ ;  /* 0x000001b3171b7824 */ /* 0x000fe400078e02ff */
[----:B------:R-:W-:Y:S01]  /*805f0*/  IMAD.WIDE.U32 R22, R20, 0x1b3, RZ ;  /* 0x000001b314167825 */ /* 0x000fe200078e00ff */
[----:B------:R-:W-:-:S02]  /*80600*/  ISETP.NE.AND.EX P0, PT, R30, R13, PT, P0 ;  /* 0x0000000d1e00720c */ /* 0x000fc40003f05300 */
        /* <DEDUP_REMOVED lines=24> */
[----:B------:R-:W-:Y:S01]  /*80790*/  IADD3 R31, PT, PT, R33, R21, RZ ;  /* 0x00000015211f7210 */ /* 0x000fe20007ffe0ff */
[----:B------:R-:W-:Y:S06]  /*807a0*/  @P0 BRA `(.L_x_1796) ;  /* 0xfffffff800680947 */ /* 0x000fec000383ffff */
[----:B------:R-:W2:Y:S01]  /*807b0*/  LDC R21, c[0x0][0x3c4] ;  /* 0x0000f100ff157b82 */ /* 0x000ea20000000800 */
[----:B------:R-:W-:-:S07]  /*807c0*/  IMAD.MOV.U32 R20, RZ, RZ, R26 ;  /* 0x000000ffff147224 */ /* 0x000fce00078e001a */
.L_x_1795:
[----:B------:R-:W-:Y:S05]  /*807d0*/  @!P1 BRA `(.L_x_1797) ;  /* 0x0000000000c49947 */ /* 0x000fea0003800000 */
[----:B------:R-:W-:-:S04]  /*807e0*/  LEA R12, P0, R20, R24, 0x3 ;  /* 0x00000018140c7211 */ /* 0x000fc800078018ff */
[----:B--2---:R-:W-:-:S06]  /*807f0*/  LEA.HI.X R13, R20, R25, R21, 0x3, P0 ;  /* 0x00000019140d7211 */ /* 0x004fcc00000f1c15 */
[----:B------:R-:W2:Y:S01]  /*80800*/  LD.E.64 R12, desc[UR8][R12.64] ;  /* 0x000000080c0c7980 */ /* 0x000ea2000c101b00 */
[----:B------:R-:W-:Y:S01]  /*80810*/  IMAD R31, R31, 0x1b3, RZ ;  /* 0x000001b31f1f7824 */ /* 0x000fe200078e02ff */
[----:B--2---:R-:W-:Y:S02]  /*80820*/  LOP3.LUT R32, R32, 0xff, R12, 0x78, !PT ;  /* 0x000000ff20207812 */ /* 0x004fe400078e780c */
[----:B------:R-:W-:Y:S02]  /*80830*/  SHF.R.U64 R23, R12, 0x8, R13 ;  /* 0x000000080c177819 */ /* 0x000fe4000000120d */
[C---:B------:R-:W-:Y:S01]  /*80840*/  LEA R31, R32.reuse, R31, 0x8 ;  /* 0x0000001f201f7211 */ /* 0x040fe200078e40ff */
[----:B------:R-:W-:-:S04]  /*80850*/  IMAD.WIDE.U32 R20, R32, 0x1b3, RZ ;  /* 0x000001b320147825 */ /* 0x000fc800078e00ff */
[----:B------:R-:W-:Y:S01]  /*80860*/  IMAD.IADD R21, R21, 0x1, R31 ;  /* 0x0000000115157824 */ /* 0x000fe200078e021f */
[----:B-1----:R-:W-:-:S03]  /*80870*/  LOP3.LUT R22, R20, 0xff, R23, 0x78, !PT ;  /* 0x000000ff14167812 */ /* 0x002fc600078e7817 */
        /* <DEDUP_REMOVED lines=39> */
.L_x_1797:
[----:B------:R-:W-:Y:S01]  /*80af0*/  ISETP.GE.U32.AND P0, PT, R35, R32, PT ;  /* 0x000000202300720c */ /* 0x000fe20003f06070 */
[----:B------:R-:W-:Y:S01]  /*80b00*/  IMAD.MOV.U32 R30, RZ, RZ, R15 ;  /* 0x000000ffff1e7224 */ /* 0x000fe200078e000f */
[----:B------:R-:W-:Y:S02]  /*80b10*/  MOV R29, R14 ;  /* 0x0000000e001d7202 */ /* 0x000fe40000000f00 */
[----:B------:R-:W-:-:S13]  /*80b20*/  ISETP.GE.U32.AND.EX P0, PT, R38, R31, PT, P0 ;  /* 0x0000001f2600720c */ /* 0x000fda0003f06100 */
[----:B------:R-:W-:Y:S05]  /*80b30*/  @P0 BRA `(.L_x_1789) ;  /* 0x0000000000100947 */ /* 0x000fea0003800000 */
.L_x_1790:
[----:B------:R-:W-:Y:S01]  /*80b40*/  MOV R29, R24 ;  /* 0x00000018001d7202 */ /* 0x000fe20000000f00 */
[----:B------:R-:W-:Y:S01]  /*80b50*/  IMAD.MOV.U32 R30, RZ, RZ, R25 ;  /* 0x000000ffff1e7224 */ /* 0x000fe200078e0019 */
[----:B------:R-:W-:Y:S01]  /*80b60*/  MOV R24, R14 ;  /* 0x0000000e00187202 */ /* 0x000fe20000000f00 */
[----:B------:R-:W-:-:S07]  /*80b70*/  IMAD.MOV.U32 R25, RZ, RZ, R15 ;  /* 0x000000ffff197224 */ /* 0x000fce00078e000f */
.L_x_1789:
[----:B0-----:R-:W-:Y:S05]  /*80b80*/  BSYNC.RECONVERGENT B1 ;  /* 0x0000000000017941 */ /* 0x001fea0003800200 */
.L_x_1787:
[----:B------:R-:W-:Y:S01]  /*80b90*/  ISETP.NE.U32.AND P0, PT, RZ, UR10, PT ;  /* 0x0000000aff007c0c */ /* 0x000fe2000bf05070 */
[----:B-1----:R-:W-:Y:S02]  /*80ba0*/  HFMA2 R22, -RZ, RZ, -6.306171417236328125e-05, 0.01395416259765625 ;  /* 0x84222325ff167431 */ /* 0x002fe400000001ff */
[----:B------:R-:W-:Y:S01]  /*80bb0*/  IMAD.MOV.U32 R23, RZ, RZ, -0x340d631c ;  /* 0xcbf29ce4ff177424 */ /* 0x000fe200078e00ff */
[----:B------:R-:W-:Y:S01]  /*80bc0*/  MOV R13, RZ ;  /* 0x000000ff000d7202 */ /* 0x000fe20000000f00 */
[----:B------:R-:W-:Y:S01]  /*80bd0*/  IMAD.MOV.U32 R14, RZ, RZ, RZ ;  /* 0x000000ffff0e7224 */ /* 0x000fe200078e00ff */
[----:B------:R-:W-:-:S13]  /*80be0*/  ISETP.NE.AND.EX P0, PT, RZ, UR11, PT, P0 ;  /* 0x0000000bff007c0c */ /* 0x000fda000bf05300 */
[----:B------:R-:W-:Y:S05]  /*80bf0*/  @!P0 BRA `(.L_x_1798) ;  /* 0x0000000400b08947 */ /* 0x000fea0003800000 */
[----:B------:R-:W-:Y:S01]  /*80c00*/  MOV R22, 0x84222325 ;  /* 0x8422232500167802 */ /* 0x000fe20000000f00 */
[----:B------:R-:W-:Y:S01]  /*80c10*/  IMAD.MOV.U32 R23, RZ, RZ, -0x340d631c ;  /* 0xcbf29ce4ff177424 */ /* 0x000fe200078e00ff */
[----:B------:R-:W-:-:S07]  /*80c20*/  CS2R R26, SRZ ;  /* 0x00000000001a7805 */ /* 0x000fce000001ff00 */
.L_x_1799:
[----:B------:R-:W-:-:S04]  /*80c30*/  LEA R20, P1, R27, R16, 0x3 ;  /* 0x000000101b147211 */ /* 0x000fc800078218ff */
[----:B--2---:R-:W-:-:S05]  /*80c40*/  LEA.HI.X R21, R27, R11, R26, 0x3, P1 ;  /* 0x0000000b1b157211 */ /* 0x004fca00008f1c1a */
[----:B------:R-:W2:Y:S04]  /*80c50*/  LD.E.64 R14, desc[UR8][R20.64] ;  /* 0x00000008140e7980 */ /* 0x000ea8000c101b00 */
[----:B------:R0:W3:Y:S01]  /*80c60*/  LD.E.64 R12, desc[UR8][R20.64+0x8] ;  /* 0x00000808140c7980 */ /* 0x0000e2000c101b00 */
[----:B------:R-:W-:Y:S01]  /*80c70*/  IMAD R32, R23, 0x1b3, RZ ;  /* 0x000001b317207824 */ /* 0x000fe200078e02ff */
[----:B------:R-:W-:-:S04]  /*80c80*/  IADD3 R27, P1, PT, R27, 0x2, RZ ;  /* 0x000000021b1b7810 */ /* 0x000fc80007f3e0ff */
[----:B------:R-:W-:Y:S02]  /*80c90*/  IADD3.X R26, PT, PT, RZ, R26, RZ, P1, !PT ;  /* 0x0000001aff1a7210 */ /* 0x000fe40000ffe4ff */
[----:B--2---:R-:W-:Y:S02]  /*80ca0*/  LOP3.LUT R31, R22, 0xff, R14, 0x78, !PT ;  /* 0x000000ff161f7812 */ /* 0x004fe400078e780e */
[C-C-:B0-----:R-:W-:Y:S02]  /*80cb0*/  SHF.R.U64 R21, R14.reuse, 0x10, R15.reuse ;  /* 0x000000100e157819 */ /* 0x141fe4000000120f */
        /* <DEDUP_REMOVED lines=62> */
[----:B------:R-:W-:Y:S01]  /*810a0*/  SHF.R.U32.HI R23, RZ, 0x8, R13 ;  /* 0x00000008ff177819 */ /* 0x000fe2000001160d */
[----:B------:R-:W-:Y:S02]  /*810b0*/  IMAD R21, R15, 0x1b3, RZ ;  /* 0x000001b30f157824 */ /* 0x000fe400078e02ff */
[----:B------:R-:W-:-:S03]  /*810c0*/  IMAD.WIDE.U32 R14, R12, 0x1b3, RZ ;  /* 0x000001b30c0e7825 */ /* 0x000fc600078e00ff */
[----:B------:R-:W-:Y:S02]  /*810d0*/  LEA R21, R12, R21, 0x8 ;  /* 0x000000150c157211 */ /* 0x000fe400078e40ff */
[----:B------:R-:W-:-:S03]  /*810e0*/  LOP3.LUT R14, R14, 0xff, R13, 0x78, !PT ;  /* 0x000000ff0e0e7812 */ /* 0x000fc600078e780d */
[----:B------:R-:W-:Y:S02]  /*810f0*/  IMAD.IADD R12, R15, 0x1, R21 ;  /* 0x000000010f0c7824 */ /* 0x000fe400078e0215 */
[----:B------:R-:W-:-:S04]  /*81100*/  IMAD.WIDE.U32 R20, R14, 0x1b3, RZ ;  /* 0x000001b30e147825 */ /* 0x000fc800078e00ff */
[----:B------:R-:W-:Y:S01]  /*81110*/  IMAD R15, R12, 0x1b3, RZ ;  /* 0x000001b30c0f7824 */ /* 0x000fe200078e02ff */
[----:B------:R-:W-:-:S04]  /*81120*/  LOP3.LUT R12, R20, 0xff, R23, 0x78, !PT ;  /* 0x000000ff140c7812 */ /* 0x000fc800078e7817 */
[----:B------:R-:W-:-:S05]  /*81130*/  LEA R15, R14, R15, 0x8 ;  /* 0x0000000f0e0f7211 */ /* 0x000fca00078e40ff */
[----:B------:R-:W-:Y:S02]  /*81140*/  IMAD.IADD R21, R21, 0x1, R15 ;  /* 0x0000000115157824 */ /* 0x000fe400078e020f */
[----:B------:R-:W0:Y:S02]  /*81150*/  LDC.64 R14, c[0x0][0x3c0] ;  /* 0x0000f000ff0e7b82 */ /* 0x000e240000000a00 */
        /* <DEDUP_REMOVED lines=11> */
[----:B0-----:R-:W-:Y:S01]  /*81210*/  LOP3.LUT R32, R14, 0xfffffffe, RZ, 0xc0, !PT ;  /* 0xfffffffe0e207812 */ /* 0x001fe200078ec0ff */
[----:B------:R-:W-:Y:S02]  /*81220*/  IMAD.IADD R12, R21, 0x1, R23 ;  /* 0x00000001150c7824 */ /* 0x000fe400078e0217 */
[----:B------:R-:W-:Y:S01]  /*81230*/  IMAD.WIDE.U32 R22, R20, 0x1b3, RZ ;  /* 0x000001b314167825 */ /* 0x000fe200078e00ff */
[----:B------:R-:W-:-:S03]  /*81240*/  ISETP.NE.U32.AND P1, PT, R27, R32, PT ;  /* 0x000000201b00720c */ /* 0x000fc60003f25070 */
[----:B------:R-:W-:Y:S01]  /*81250*/  IMAD R13, R12, 0x1b3, RZ ;  /* 0x000001b30c0d7824 */ /* 0x000fe200078e02ff */
[----:B------:R-:W-:-:S03]  /*81260*/  ISETP.NE.AND.EX P1, PT, R26, R15, PT, P1 ;  /* 0x0000000f1a00720c */ /* 0x000fc60003f25310 */
[----:B------:R-:W-:-:S05]  /*81270*/  IMAD R13, R20, 0x100, R13 ;  /* 0x00000100140d7824 */ /* 0x000fca00078e020d */
[----:B------:R-:W-:-:S05]  /*81280*/  IADD3 R23, PT, PT, R23, R13, RZ ;  /* 0x0000000d17177210 */ /* 0x000fca0007ffe0ff */
[----:B------:R-:W-:Y:S05]  /*81290*/  @P1 BRA `(.L_x_1799) ;  /* 0xfffffff800641947 */ /* 0x000fea000383ffff */
[----:B------:R-:W0:Y:S01]  /*812a0*/  LDC R14, c[0x0][0x3c4] ;  /* 0x0000f100ff0e7b82 */ /* 0x000e220000000800 */
[----:B------:R-:W-:-:S07]  /*812b0*/  IMAD.MOV.U32 R13, RZ, RZ, R32 ;  /* 0x000000ffff0d7224 */ /* 0x000fce00078e0020 */
.L_x_1798:
[----:B------:R-:W-:Y:S01]  /*812c0*/  ISETP.NE.U32.AND P1, PT, R28, RZ, PT ;  /* 0x000000ff1c00720c */ /* 0x000fe20003f25070 */
[----:B------:R-:W-:Y:S01]  /*812d0*/  IMAD.MOV.U32 R20, RZ, RZ, -0x340d631c ;  /* 0xcbf29ce4ff147424 */ /* 0x000fe200078e00ff */
[----:B--2---:R-:W-:Y:S02]  /*812e0*/  MOV R21, 0x84222325 ;  /* 0x8422232500157802 */ /* 0x004fe40000000f00 */
[----:B------:R-:W-:-:S13]  /*812f0*/  ISETP.NE.AND.EX P1, PT, RZ, RZ, PT, P1 ;  /* 0x000000ffff00720c */ /* 0x000fda0003f25310 */
[----:B------:R-:W-:Y:S05]  /*81300*/  @!P1 BRA `(.L_x_1800) ;  /* 0x0000000000c49947 */ /* 0x000fea0003800000 */
        /* <DEDUP_REMOVED lines=49> */
.L_x_1800:
[----:B------:R-:W-:Y:S01]  /*81620*/  CS2R R12, SRZ ;  /* 0x00000000000c7805 */ /* 0x000fe2000001ff00 */
[----:B------:R-:W-:Y:S06]  /*81630*/  @!P0 BRA `(.L_x_1801) ;  /* 0x0000000400b48947 */ /* 0x000fec0003800000 */
[----:B------:R-:W-:Y:S02]  /*81640*/  HFMA2 R21, -RZ, RZ, -6.306171417236328125e-05, 0.01395416259765625 ;  /* 0x84222325ff157431 */ /* 0x000fe400000001ff */
[----:B------:R-:W-:Y:S01]  /*81650*/  IMAD.MOV.U32 R20, RZ, RZ, -0x340d631c ;  /* 0xcbf29ce4ff147424 */ /* 0x000fe200078e00ff */
[----:B------:R-:W-:-:S07]  /*81660*/  CS2R R26, SRZ ;  /* 0x00000000001a7805 */ /* 0x000fce000001ff00 */
.L_x_1802:
[----:B------:R-:W-:-:S04]  /*81670*/  LEA R32, P2, R27, R18, 0x3 ;  /* 0x000000121b207211 */ /* 0x000fc800078418ff */
[----:B------:R-:W-:-:S05]  /*81680*/  LEA.HI.X R33, R27, R17, R26, 0x3, P2 ;  /* 0x000000111b217211 */ /* 0x000fca00010f1c1a */
[----:B0-----:R-:W2:Y:S04]  /*81690*/  LD.E.64 R14, desc[UR8][R32.64] ;  /* 0x00000008200e7980 */ /* 0x001ea8000c101b00 */
[----:B------:R0:W3:Y:S01]  /*816a0*/  LD.E.64 R12, desc[UR8][R32.64+0x8] ;  /* 0x00000808200c7980 */ /* 0x0000e2000c101b00 */
[----:B------:R-:W-:Y:S01]  /*816b0*/  IMAD R34, R20, 0x1b3, RZ ;  /* 0x000001b314227824 */ /* 0x000fe200078e02ff */
[----:B------:R-:W-:-:S04]  /*816c0*/  IADD3 R27, P2, PT, R27, 0x2, RZ ;  /* 0x000000021b1b7810 */ /* 0x000fc80007f5e0ff */
[----:B------:R-:W-:Y:S02]  /*816d0*/  IADD3.X R26, PT, PT, RZ, R26, RZ, P2, !PT ;  /* 0x0000001aff1a7210 */ /* 0x000fe400017fe4ff */
        /* <DEDUP_REMOVED lines=88> */
[----:B------:R-:W-:-:S03]  /*81c60*/  IMAD.IADD R12, R21, 0x1, R31 ;  /* 0x00000001150c7824 */ /* 0x000fc600078e021f */
[----:B------:R-:W-:Y:S01]  /*81c70*/  ISETP.NE.U32.AND P2, PT, R27, R14, PT ;  /* 0x0000000e1b00720c */ /* 0x000fe20003f45070 */
[----:B------:R-:W-:Y:S02]  /*81c80*/  IMAD R21, R12, 0x1b3, RZ ;  /* 0x000001b30c157824 */ /* 0x000fe400078e02ff */
[----:B------:R-:W-:Y:S01]  /*81c90*/  IMAD.WIDE.U32 R12, R20, 0x1b3, RZ ;  /* 0x000001b3140c7825 */ /* 0x000fe200078e00ff */
[----:B------:R-:W-:-:S03]  /*81ca0*/  ISETP.NE.AND.EX P2, PT, R26, R15, PT, P2 ;  /* 0x0000000f1a00720c */ /* 0x000fc60003f45320 */
[----:B------:R-:W-:Y:S01]  /*81cb0*/  IMAD R15, R20, 0x100, R21 ;  /* 0x00000100140f7824 */ /* 0x000fe200078e0215 */
[----:B------:R-:W-:-:S03]  /*81cc0*/  MOV R21, R12 ;  /* 0x0000000c00157202 */ /* 0x000fc60000000f00 */
[----:B------:R-:W-:-:S06]  /*81cd0*/  IMAD.IADD R20, R13, 0x1, R15 ;  /* 0x000000010d147824 */ /* 0x000fcc00078e020f */
[----:B------:R-:W-:Y:S05]  /*81ce0*/  @P2 BRA `(.L_x_1802) ;  /* 0xfffffff800602947 */ /* 0x000fea000383ffff */
[----:B------:R-:W1:Y:S01]  /*81cf0*/  LDC R13, c[0x0][0x3c4] ;  /* 0x0000f100ff0d7b82 */ /* 0x000e620000000800 */
[----:B------:R-:W-:-:S07]  /*81d00*/  MOV R12, R14 ;  /* 0x0000000e000c7202 */ /* 0x000fce0000000f00 */
.L_x_1801:
        /* <DEDUP_REMOVED lines=51> */
.L_x_1803:
[----:B------:R-:W-:Y:S01]  /*82040*/  ISETP.NE.U32.AND P2, PT, R22, R21, PT ;  /* 0x000000151600720c */ /* 0x000fe20003f45070 */
[----:B------:R-:W-:Y:S03]  /*82050*/  BSSY.RECONVERGENT B1, `(.L_x_1804) ;  /* 0x0000176000017945 */ /* 0x000fe60003800200 */
[----:B------:R-:W-:-:S13]  /*82060*/  ISETP.NE.AND.EX P2, PT, R23, R20, PT, P2 ;  /* 0x000000141700720c */ /* 0x000fda0003f45320 */
[----:B------:R-:W-:Y:S05]  /*82070*/  @!P2 BRA `(.L_x_1805) ;  /* 0x00000014003ca947 */ /* 0x000fea0003800000 */
[----:B------:R-:W-:Y:S02]  /*82080*/  HFMA2 R33, -RZ, RZ, -6.306171417236328125e-05, 0.01395416259765625 ;  /* 0x84222325ff217431 */ /* 0x000fe400000001ff */
[----:B------:R-:W-:Y:S02]  /*82090*/  IMAD.MOV.U32 R36, RZ, RZ, -0x340d631c ;  /* 0xcbf29ce4ff247424 */ /* 0x000fe400078e00ff */
[----:B------:R-:W-:Y:S01]  /*820a0*/  HFMA2 R27, -RZ, RZ, -15.890625, -0.0047760009765625 ;  /* 0xcbf29ce4ff1b7431 */ /* 0x000fe200000001ff */
[----:B------:R-:W-:Y:S01]  /*820b0*/  MOV R26, RZ ;  /* 0x000000ff001a7202 */ /* 0x000fe20000000f00 */
[----:B------:R-:W-:Y:S02]  /*820c0*/  IMAD.MOV.U32 R32, RZ, RZ, -0x7bdddcdb ;  /* 0x84222325ff207424 */ /* 0x000fe400078e00ff */
[----:B------:R-:W-:Y:S01]  /*820d0*/  IMAD.MOV.U32 R31, RZ, RZ, RZ ;  /* 0x000000ffff1f7224 */ /* 0x000fe200078e00ff */
[----:B------:R-:W-:Y:S06]  /*820e0*/  @!P0 BRA `(.L_x_1806) ;  /* 0x0000000400b08947 */ /* 0x000fec0003800000 */
[----:B------:R-:W2:Y:S01]  /*820f0*/  LDC R26, c[0x0][0x3c0] ;  /* 0x0000f000ff1a7b82 */ /* 0x000ea20000000800 */
[----:B------:R-:W-:Y:S01]  /*82100*/  MOV R33, 0x84222325 ;  /* 0x8422232500217802 */ /* 0x000fe20000000f00 */
[----:B------:R-:W-:Y:S01]  /*82110*/  IMAD.MOV.U32 R36, RZ, RZ, -0x340d631c ;  /* 0xcbf29ce4ff247424 */ /* 0x000fe200078e00ff */
[----:B------:R-:W-:-:S05]  /*82120*/  CS2R R22, SRZ ;  /* 0x0000000000167805 */ /* 0x000fca000001ff00 */
[----:B------:R-:W3:Y:S01]  /*82130*/  LDC R31, c[0x0][0x3c4] ;  /* 0x0000f100ff1f7b82 */ /* 0x000ee20000000800 */
[----:B--2---:R-:W-:-:S07]  /*82140*/  LOP3.LUT R26, R26, 0xfffffffe, RZ, 0xc0, !PT ;  /* 0xfffffffe1a1a7812 */ /* 0x004fce00078ec0ff */
.L_x_1807:
[----:B------:R-:W-:-:S04]  /*82150*/  LEA R34, P2, R23, R16, 0x3 ;  /* 0x0000001017227211 */ /* 0x000fc800078418ff */
[----:B------:R-:W-:-:S05]  /*82160*/  LEA.HI.X R35, R23, R11, R22, 0x3, P2 ;  /* 0x0000000b17237211 */ /* 0x000fca00010f1c16 */
[----:B0-----:R-:W2:Y:S04]  /*82170*/  LD.E.64 R14, desc[UR8][R34.64] ;  /* 0x00000008220e7980 */ /* 0x001ea8000c101b00 */
[----:B-1----:R0:W4:Y:S01]  /*82180*/  LD.E.64 R12, desc[UR8][R34.64+0x8] ;  /* 0x00000808220c7980 */ /* 0x002122000c101b00 */
[----:B------:R-:W-:Y:S01]  /*82190*/  IMAD R36, R36, 0x1b3, RZ ;  /* 0x000001b324247824 */ /* 0x000fe200078e02ff */
[----:B------:R-:W-:-:S04]  /*821a0*/  IADD3 R23, P2, PT, R23, 0x2, RZ ;  /* 0x0000000217177810 */ /* 0x000fc80007f5e0ff */
[----:B------:R-:W-:Y:S02]  /*821b0*/  IADD3.X R22, PT, PT, RZ, R22, RZ, P2, !PT ;  /* 0x00000016ff167210 */ /* 0x000fe400017fe4ff */
[----:B------:R-:W-:-:S04]  /*821c0*/  ISETP.NE.U32.AND P2, PT, R23, R26, PT ;  /* 0x0000001a1700720c */ /* 0x000fc80003f45070 */
[----:B---3--:R-:W-:Y:S02]  /*821d0*/  ISETP.NE.AND.EX P2, PT, R22, R31, PT, P2 ;  /* 0x0000001f1600720c */ /* 0x008fe40003f45320 */
        /* <DEDUP_REMOVED lines=93> */
.L_x_1806:
[----:B------:R-:W-:Y:S05]  /*827b0*/  @!P1 BRA `(.L_x_1808) ;  /* 0x0000000000c89947 */ /* 0x000fea0003800000 */
[----:B------:R-:W-:-:S04]  /*827c0*/  LEA R12, P2, R26, R16, 0x3 ;  /* 0x000000101a0c7211 */ /* 0x000fc800078418ff */
[----:B-1----:R-:W-:-:S06]  /*827d0*/  LEA.HI.X R13, R26, R11, R31, 0x3, P2 ;  /* 0x0000000b1a0d7211 */ /* 0x002fcc00010f1c1f */
[----:B------:R-:W2:Y:S01]  /*827e0*/  LD.E.64 R12, desc[UR8][R12.64] ;  /* 0x000000080c0c7980 */ /* 0x000ea2000c101b00 */
[----:B------:R-:W-:Y:S01]  /*827f0*/  IMAD R36, R36, 0x1b3, RZ ;  /* 0x000001b324247824 */ /* 0x000fe200078e02ff */
[----:B--2---:R-:W-:Y:S02]  /*82800*/  LOP3.LUT R33, R33, 0xff, R12, 0x78, !PT ;  /* 0x000000ff21217812 */ /* 0x004fe400078e780c */
[----:B------:R-:W-:-:S03]  /*82810*/  SHF.R.U64 R21, R12, 0x8, R13 ;  /* 0x000000080c157819 */ /* 0x000fc6000000120d */
[C---:B0-----:R-:W-:Y:S01]  /*82820*/  IMAD.WIDE.U32 R14, R33.reuse, 0x1b3, RZ ;  /* 0x000001b3210e7825 */ /* 0x041fe200078e00ff */
        /* <DEDUP_REMOVED lines=43> */
.L_x_1808:
[----:B0-----:R-:W-:Y:S02]  /*82ae0*/  HFMA2 R14, -RZ, RZ, 0, 0 ;  /* 0x00000000ff0e7431 */ /* 0x001fe400000001ff */
[----:B-1----:R-:W-:Y:S01]  /*82af0*/  IMAD.MOV.U32 R13, RZ, RZ, RZ ;  /* 0x000000ffff0d7224 */ /* 0x002fe200078e00ff */
[----:B------:R-:W-:Y:S06]  /*82b00*/  @!P0 BRA `(.L_x_1809) ;  /* 0x0000000400b48947 */ /* 0x000fec0003800000 */
[----:B------:R-:W-:Y:S01]  /*82b10*/  IMAD.MOV.U32 R32, RZ, RZ, -0x7bdddcdb ;  /* 0x84222325ff207424 */ /* 0x000fe200078e00ff */
[----:B------:R-:W-:Y:S02]  /*82b20*/  MOV R27, 0xcbf29ce4 ;  /* 0xcbf29ce4001b7802 */ /* 0x000fe40000000f00 */
[----:B------:R-:W-:-:S07]  /*82b30*/  CS2R R22, SRZ ;  /* 0x0000000000167805 */ /* 0x000fce000001ff00 */
.L_x_1810:
        /* <DEDUP_REMOVED lines=70> */
[----:B------:R-:W-:Y:S02]  /*82fa0*/  LOP3.LUT R12, R14, 0xff, R21, 0x78, !PT ;  /* 0x000000ff0e0c7812 */ /* 0x000fe400078e7815 */
[----:B------:R-:W-:Y:S01]  /*82fb0*/  SHF.R.U32.HI R27, RZ, 0x8, R13 ;  /* 0x00000008ff1b7819 */ /* 0x000fe2000001160d */
[----:B------:R-:W-:Y:S02]  /*82fc0*/  IMAD R21, R15, 0x1b3, RZ ;  /* 0x000001b30f157824 */ /* 0x000fe400078e02ff */
[----:B------:R-:W-:-:S04]  /*82fd0*/  IMAD.WIDE.U32 R14, R12, 0x1b3, RZ ;  /* 0x000001b30c0e7825 */ /* 0x000fc800078e00ff */
[----:B------:R-:W-:Y:S01]  /*82fe0*/  IMAD R21, R12, 0x100, R21 ;  /* 0x000001000c157824 */ /* 0x000fe200078e0215 */
[----:B------:R-:W-:-:S04]  /*82ff0*/  LOP3.LUT R14, R14, 0xff, R13, 0x78, !PT ;  /* 0x000000ff0e0e7812 */ /* 0x000fc800078e780d */
[----:B------:R-:W-:Y:S01]  /*83000*/  IADD3 R12, PT, PT, R15, R21, RZ ;  /* 0x000000150f0c7210 */ /* 0x000fe20007ffe0ff */
[----:B------:R-:W-:-:S04]  /*83010*/  IMAD.WIDE.U32 R20, R14, 0x1b3, RZ ;  /* 0x000001b30e147825 */ /* 0x000fc800078e00ff */
[----:B------:R-:W-:Y:S01]  /*83020*/  IMAD R15, R12, 0x1b3, RZ ;  /* 0x000001b30c0f7824 */ /* 0x000fe200078e02ff */
[----:B------:R-:W-:-:S03]  /*83030*/  LOP3.LUT R12, R20, 0xff, R27, 0x78, !PT ;  /* 0x000000ff140c7812 */ /* 0x000fc600078e781b */
[----:B------:R-:W-:-:S05]  /*83040*/  IMAD R15, R14, 0x100, R15 ;  /* 0x000001000e0f7824 */ /* 0x000fca00078e020f */
[----:B------:R-:W-:Y:S02]  /*83050*/  IADD3 R21, PT, PT, R21, R15, RZ ;  /* 0x0000000f15157210 */ /* 0x000fe40007ffe0ff */
[----:B------:R-:W0:Y:S03]  /*83060*/  LDC.64 R14, c[0x0][0x3c0] ;  /* 0x0000f000ff0e7b82 */ /* 0x000e260000000a00 */
        /* <DEDUP_REMOVED lines=8> */
[----:B------:R-:W-:Y:S01]  /*830f0*/  IMAD.WIDE.U32 R20, R12, 0x1b3, RZ ;  /* 0x000001b30c147825 */ /* 0x000fe200078e00ff */
[----:B0-----:R-:W-:-:S03]  /*83100*/  LOP3.LUT R26, R14, 0xfffffffe, RZ, 0xc0, !PT ;  /* 0xfffffffe0e1a7812 */ /* 0x001fc600078ec0ff */
[----:B------:R-:W-:Y:S01]  /*83110*/  IMAD R27, R12, 0x100, R27 ;  /* 0x000001000c1b7824 */ /* 0x000fe200078e021b */
[----:B------:R-:W-:Y:S02]  /*83120*/  LOP3.LUT R20, R13, R20, RZ, 0x3c, !PT ;  /* 0x000000140d147212 */ /* 0x000fe400078e3cff */
[----:B------:R-:W-:Y:S02]  /*83130*/  ISETP.NE.U32.AND P0, PT, R23, R26, PT ;  /* 0x0000001a1700720c */ /* 0x000fe40003f05070 */
[----:B------:R-:W-:Y:S02]  /*83140*/  IADD3 R12, PT, PT, R21, R27, RZ ;  /* 0x0000001b150c7210 */ /* 0x000fe40007ffe0ff */
[----:B------:R-:W-:-:S03]  /*83150*/  ISETP.NE.AND.EX P0, PT, R22, R15, PT, P0 ;  /* 0x0000000f1600720c */ /* 0x000fc60003f05300 */
[----:B------:R-:W-:Y:S02]  /*83160*/  IMAD R21, R12, 0x1b3, RZ ;  /* 0x000001b30c157824 */ /* 0x000fe400078e02ff */
[----:B------:R-:W-:-:S03]  /*83170*/  IMAD.WIDE.U32 R12, R20, 0x1b3, RZ ;  /* 0x000001b3140c7825 */ /* 0x000fc600078e00ff */
[----:B------:R-:W-:Y:S01]  /*83180*/  LEA R21, R20, R21, 0x8 ;  /* 0x0000001514157211 */ /* 0x000fe200078e40ff */
[----:B------:R-:W-:-:S03]  /*83190*/  IMAD.MOV.U32 R32, RZ, RZ, R12 ;  /* 0x000000ffff207224 */ /* 0x000fc600078e000c */
[----:B------:R-:W-:Y:S01]  /*831a0*/  IADD3 R27, PT, PT, R13, R21, RZ ;  /* 0x000000150d1b7210 */ /* 0x000fe20007ffe0ff */
[----:B------:R-:W-:Y:S06]  /*831b0*/  @P0 BRA `(.L_x_1810) ;  /* 0xfffffff800600947 */ /* 0x000fec000383ffff */
[----:B------:R-:W0:Y:S01]  /*831c0*/  LDC R14, c[0x0][0x3c4] ;  /* 0x0000f100ff0e7b82 */ /* 0x000e220000000800 */
[----:B------:R-:W-:-:S07]  /*831d0*/  IMAD.MOV.U32 R13, RZ, RZ, R26 ;  /* 0x000000ffff0d7224 */ /* 0x000fce00078e001a */
.L_x_1809:
[----:B------:R-:W-:Y:S05]  /*831e0*/  @!P1 BRA `(.L_x_1811) ;  /* 0x0000000000c89947 */ /* 0x000fea0003800000 */
[----:B------:R-:W-:-:S04]  /*831f0*/  LEA R12, P0, R13, R18, 0x3 ;  /* 0x000000120d0c7211 */ /* 0x000fc800078018ff */
        /* <DEDUP_REMOVED lines=49> */
.L_x_1811:
[----:B------:R-:W-:-:S04]  /*83510*/  ISETP.GE.U32.AND P0, PT, R33, R32, PT ;  /* 0x000000202100720c */ /* 0x000fc80003f06070 */
[----:B------:R-:W-:-:S13]  /*83520*/  ISETP.GE.U32.AND.EX P0, PT, R36, R27, PT, P0 ;  /* 0x0000001b2400720c */ /* 0x000fda0003f06100 */
[----:B------:R-:W-:Y:S05]  /*83530*/  @!P0 BRA `(.L_x_1812) ;  /* 0x00000000008c8947 */ /* 0x000fea0003800000 */
[----:B------:R-:W-:Y:S01]  /*83540*/  IMAD.MOV.U32 R26, RZ, RZ, R16 ;  /* 0x000000ffff1a7224 */ /* 0x000fe200078e0010 */
[----:B------:R-:W-:Y:S01]  /*83550*/  MOV R27, R11 ;  /* 0x0000000b001b7202 */ /* 0x000fe20000000f00 */
[----:B------:R-:W-:Y:S06]  /*83560*/  BRA `(.L_x_1813) ;  /* 0x0000000000907947 */ /* 0x000fec0003800000 */
.L_x_1805:
[----:B------:R-:W2:Y:S01]  /*83570*/  LDCU UR6, c[0x0][0x3c8] ;  /* 0x00007900ff0677ac */ /* 0x000ea20008000800 */
[----:B------:R-:W-:Y:S01]  /*83580*/  IMAD.MOV.U32 R26, RZ, RZ, R16 ;  /* 0x000000ffff1a7224 */ /* 0x000fe200078e0010 */
[----:B------:R-:W-:Y:S01]  /*83590*/  MOV R27, R11 ;  /* 0x0000000b001b7202 */ /* 0x000fe20000000f00 */
[----:B--2---:R-:W-:-:S09]  /*835a0*/  UISETP.NE.AND UP0, UPT, UR6, URZ, UPT ;  /* 0x000000ff0600728c */ /* 0x004fd2000bf05270 */
[----:B------:R-:W-:Y:S05]  /*835b0*/  BRA.U !UP0, `(.L_x_1813) ;  /* 0x00000001087c7547 */ /* 0x000fea000b800000 */
[----:B------:R-:W-:Y:S02]  /*835c0*/  HFMA2 R22, -RZ, RZ, 0, 0 ;  /* 0x00000000ff167431 */ /* 0x000fe400000001ff */
[----:B------:R-:W-:-:S07]  /*835d0*/  IMAD.MOV.U32 R21, RZ, RZ, RZ ;  /* 0x000000ffff157224 */ /* 0x000fce00078e00ff */
.L_x_1814:
[C---:B------:R-:W-:Y:S01]  /*835e0*/  IMAD.SHL.U32 R15, R21.reuse, 0x8, RZ ;  /* 0x00000008150f7824 */ /* 0x040fe200078e00ff */
[----:B------:R-:W-:-:S04]  /*835f0*/  SHF.L.U64.HI R20, R21, 0x3, R22 ;  /* 0x0000000315147819 */ /* 0x000fc80000010216 */
[C---:B0-----:R-:W-:Y:S02]  /*83600*/  IADD3 R14, P1, PT, R15.reuse, R18, RZ ;  /* 0x000000120f0e7210 */ /* 0x041fe40007f3e0ff */
[----:B------:R-:W-:-:S03]  /*83610*/  IADD3 R12, P0, PT, R15, R16, RZ ;  /* 0x000000100f0c7210 */ /* 0x000fc60007f1e0ff */
[C---:B------:R-:W-:Y:S01]  /*83620*/  IMAD.X R15, R20.reuse, 0x1, R17, P1 ;  /* 0x00000001140f7824 */ /* 0x040fe200008e0611 */
[----:B-1----:R-:W-:-:S05]  /*83630*/  IADD3.X R13, PT, PT, R20, R11, RZ, P0, !PT ;  /* 0x0000000b140d7210 */ /* 0x002fca00007fe4ff */
        /* <DEDUP_REMOVED lines=16> */
[----:B------:R-:W-:Y:S01]  /*83740*/  MOV R22, R12 ;  /* 0x0000000c00167202 */ /* 0x000fe20000000f00 */
[----:B------:R-:W-:Y:S06]  /*83750*/  @!P1 BRA `(.L_x_1814) ;  /* 0xfffffffc00a09947 */ /* 0x000fec000383ffff */
[----:B------:R-:W-:Y:S05]  /*83760*/  BRA `(.L_x_1813) ;  /* 0x0000000000107947 */ /* 0x000fea0003800000 */
.L_x_1812:
[----:B------:R-:W-:Y:S01]  /*83770*/  IMAD.MOV.U32 R26, RZ, RZ, R18 ;  /* 0x000000ffff1a7224 */ /* 0x000fe200078e0012 */
[----:B------:R-:W-:Y:S01]  /*83780*/  MOV R27, R17 ;  /* 0x00000011001b7202 */ /* 0x000fe20000000f00 */
[----:B------:R-:W-:Y:S01]  /*83790*/  IMAD.MOV.U32 R18, RZ, RZ, R16 ;  /* 0x000000ffff127224 */ /* 0x000fe200078e0010 */
[----:B------:R-:W-:-:S07]  /*837a0*/  MOV R17, R11 ;  /* 0x0000000b00117202 */ /* 0x000fce0000000f00 */
.L_x_1813:
[----:B------:R-:W-:Y:S05]  /*837b0*/  BSYNC.RECONVERGENT B1 ;  /* 0x0000000000017941 */ /* 0x000fea0003800200 */
.L_x_1804:
[----:B------:R-:W-:Y:S01]  /*837c0*/  ISETP.NE.U32.AND P0, PT, RZ, UR10, PT ;  /* 0x0000000aff007c0c */ /* 0x000fe2000bf05070 */
[----:B------:R-:W-:Y:S02]  /*837d0*/  HFMA2 R11, -RZ, RZ, -15.890625, -0.0047760009765625 ;  /* 0xcbf29ce4ff0b7431 */ /* 0x000fe400000001ff */
[----:B------:R-:W-:Y:S01]  /*837e0*/  IMAD.MOV.U32 R16, RZ, RZ, -0x7bdddcdb ;  /* 0x84222325ff107424 */ /* 0x000fe200078e00ff */
[----:B0-----:R-:W-:Y:S01]  /*837f0*/  MOV R14, RZ ;  /* 0x000000ff000e7202 */ /* 0x001fe20000000f00 */
[----:B-1----:R-:W-:Y:S01]  /*83800*/  IMAD.MOV.U32 R13, RZ, RZ, RZ ;  /* 0x000000ffff0d7224 */ /* 0x002fe200078e00ff */
[----:B------:R-:W-:-:S13]  /*83810*/  ISETP.NE.AND.EX P0, PT, RZ, UR11, PT, P0 ;  /* 0x0000000bff007c0c */ /* 0x000fda000bf05300 */
[----:B------:R-:W-:Y:S05]  /*83820*/  @!P0 BRA `(.L_x_1815) ;  /* 0x0000000400b48947 */ /* 0x000fea0003800000 */
[----:B------:R-:W-:Y:S01]  /*83830*/  IMAD.MOV.U32 R16, RZ, RZ, -0x7bdddcdb ;  /* 0x84222325ff107424 */ /* 0x000fe200078e00ff */
[----:B------:R-:W-:Y:S02]  /*83840*/  MOV R11, 0xcbf29ce4 ;  /* 0xcbf29ce4000b7802 */ /* 0x000fe40000000f00 */
[----:B------:R-:W-:-:S07]  /*83850*/  CS2R R22, SRZ ;  /* 0x0000000000167805 */ /* 0x000fce000001ff00 */
.L_x_1816:
[----:B------:R-:W-:-:S04]  /*83860*/  LEA R20, P1, R23, R6, 0x3 ;  /* 0x0000000617147211 */ /* 0x000fc800078218ff */
[----:B------:R-:W-:-:S05]  /*83870*/  LEA.HI.X R21, R23, R7, R22, 0x3, P1 ;  /* 0x0000000717157211 */ /* 0x000fca00008f1c16 */
[----:B------:R-:W2:Y:S04]  /*83880*/  LD.E.64 R14, desc[UR8][R20.64] ;  /* 0x00000008140e7980 */ /* 0x000ea8000c101b00 */
[----:B------:R0:W3:Y:S01]  /*83890*/  LD.E.64 R12, desc[UR8][R20.64+0x8] ;  /* 0x00000808140c7980 */ /* 0x0000e2000c101b00 */
[----:B------:R-:W-:Y:S01]  /*838a0*/  IMAD R11, R11, 0x1b3, RZ ;  /* 0x000001b30b0b7824 */ /* 0x000fe200078e02ff */
[----:B------:R-:W-:-:S05]  /*838b0*/  IADD3 R23, P1, PT, R23, 0x2, RZ ;  /* 0x0000000217177810 */ /* 0x000fca0007f3e0ff */
[----:B------:R-:W-:Y:S01]  /*838c0*/  IMAD.X R22, RZ, RZ, R22, P1 ;  /* 0x000000ffff167224 */ /* 0x000fe200008e0616 */
        /* <DEDUP_REMOVED lines=13> */
[----:B0-----:R-:W-:-:S04]  /*839a0*/  IMAD.WIDE.U32 R20, R32, 0x1b3, RZ ;  /* 0x000001b320147825 */ /* 0x001fc800078e00ff */
        /* <DEDUP_REMOVED lines=60> */
[----:B------:R-:W0:Y:S01]  /*83d70*/  LDC.64 R14, c[0x0][0x3c0] ;  /* 0x0000f000ff0e7b82 */ /* 0x000e220000000a00 */
[----:B------:R-:W-:Y:S02]  /*83d80*/  LOP3.LUT R11, R20, 0xff, R11, 0x78, !PT ;  /* 0x000000ff140b7812 */ /* 0x000fe400078e780b */
[----:B------:R-:W-:-:S03]  /*83d90*/  IMAD R12, R12, 0x1b3, RZ ;  /* 0x000001b30c0c7824 */ /* 0x000fc600078e02ff */
        /* <DEDUP_REMOVED lines=12> */
[----:B------:R-:W-:Y:S01]  /*83e60*/  IADD3 R11, PT, PT, R21, R11, RZ ;  /* 0x0000000b150b7210 */ /* 0x000fe20007ffe0ff */
[----:B------:R-:W-:Y:S01]  /*83e70*/  IMAD.WIDE.U32 R12, R20, 0x1b3, RZ ;  /* 0x000001b3140c7825 */ /* 0x000fe200078e00ff */
[----:B------:R-:W-:-:S03]  /*83e80*/  ISETP.NE.AND.EX P1, PT, R22, R15, PT, P1 ;  /* 0x0000000f1600720c */ /* 0x000fc60003f25310 */
[----:B------:R-:W-:Y:S02]  /*83e90*/  IMAD R11, R11, 0x1b3, RZ ;  /* 0x000001b30b0b7824 */ /* 0x000fe400078e02ff */
[----:B------:R-:W-:-:S03]  /*83ea0*/  IMAD.MOV.U32 R16, RZ, RZ, R12 ;  /* 0x000000ffff107224 */ /* 0x000fc600078e000c */
[----:B------:R-:W-:-:S04]  /*83eb0*/  LEA R11, R20, R11, 0x8 ;  /* 0x0000000b140b7211 */ /* 0x000fc800078e40ff */
[----:B------:R-:W-:Y:S01]  /*83ec0*/  IADD3 R11, PT, PT, R13, R11, RZ ;  /* 0x0000000b0d0b7210 */ /* 0x000fe20007ffe0ff */
[----:B------:R-:W-:Y:S06]  /*83ed0*/  @P1 BRA `(.L_x_1816) ;  /* 0xfffffff800601947 */ /* 0x000fec000383ffff */
[----:B------:R-:W0:Y:S01]  /*83ee0*/  LDC R14, c[0x0][0x3c4] ;  /* 0x0000f100ff0e7b82 */ /* 0x000e220000000800 */
[----:B------:R-:W-:-:S07]  /*83ef0*/  IMAD.MOV.U32 R13, RZ, RZ, R32 ;  /* 0x000000ffff0d7224 */ /* 0x000fce00078e0020 */
.L_x_1815:
[----:B------:R-:W-:Y:S01]  /*83f00*/  ISETP.NE.U32.AND P1, PT, R28, RZ, PT ;  /* 0x000000ff1c00720c */ /* 0x000fe20003f25070 */
[----:B------:R-:W-:Y:S01]  /*83f10*/  IMAD.MOV.U32 R20, RZ, RZ, -0x340d631c ;  /* 0xcbf29ce4ff147424 */ /* 0x000fe200078e00ff */
[----:B------:R-:W-:Y:S02]  /*83f20*/  MOV R21, 0x84222325 ;  /* 0x8422232500157802 */ /* 0x000fe40000000f00 */
        /* <DEDUP_REMOVED lines=52> */
.L_x_1817:
[----:B------:R-:W-:Y:S01]  /*84270*/  CS2R R12, SRZ ;  /* 0x00000000000c7805 */ /* 0x000fe2000001ff00 */
[----:B------:R-:W-:Y:S06]  /*84280*/  @!P0 BRA `(.L_x_1818) ;  /* 0x0000000400b48947 */ /* 0x000fec0003800000 */
[----:B------:R-:W-:Y:S02]  /*84290*/  HFMA2 R20, -RZ, RZ, -15.890625, -0.0047760009765625 ;  /* 0xcbf29ce4ff147431 */ /* 0x000fe400000001ff */
[----:B------:R-:W-:Y:S01]  /*842a0*/  IMAD.MOV.U32 R21, RZ, RZ, -0x7bdddcdb ;  /* 0x84222325ff157424 */ /* 0x000fe200078e00ff */
[----:B------:R-:W-:-:S07]  /*842b0*/  CS2R R22, SRZ ;  /* 0x0000000000167805 */ /* 0x000fce000001ff00 */
.L_x_1819:
[----:B------:R-:W-:-:S04]  /*842c0*/  LEA R32, P2, R23, R8, 0x3 ;  /* 0x0000000817207211 */ /* 0x000fc800078418ff */
[----:B------:R-:W-:-:S05]  /*842d0*/  LEA.HI.X R33, R23, R9, R22, 0x3, P2 ;  /* 0x0000000917217211 */ /* 0x000fca00010f1c16 */
[----:B0-----:R-:W2:Y:S04]  /*842e0*/  LD.E.64 R14, desc[UR8][R32.64] ;  /* 0x00000008200e7980 */ /* 0x001ea8000c101b00 */
        /* <DEDUP_REMOVED lines=101> */
[----:B------:R-:W1:Y:S01]  /*84940*/  LDC R13, c[0x0][0x3c4] ;  /* 0x0000f100ff0d7b82 */ /* 0x000e620000000800 */
[----:B------:R-:W-:-:S07]  /*84950*/  IMAD.MOV.U32 R12, RZ, RZ, R14 ;  /* 0x000000ffff0c7224 */ /* 0x000fce00078e000e */
.L_x_1818:
[----:B------:R-:W-:Y:S05]  /*84960*/  @!P1 BRA `(.L_x_1820) ;  /* 0x0000000000c89947 */ /* 0x000fea0003800000 */
[----:B0-----:R-:W-:-:S04]  /*84970*/  LEA R14, P2, R12, R8, 0x3 ;  /* 0x000000080c0e7211 */ /* 0x001fc800078418ff */
        /* <DEDUP_REMOVED lines=49> */
.L_x_1820:
[----:B------:R-:W-:Y:S01]  /*84c90*/  ISETP.NE.U32.AND P2, PT, R16, R21, PT ;  /* 0x000000151000720c */ /* 0x000fe20003f45070 */
[----:B------:R-:W-:Y:S03]  /*84ca0*/  BSSY.RECONVERGENT B1, `(.L_x_1821) ;  /* 0x0000177000017945 */ /* 0x000fe60003800200 */
[----:B------:R-:W-:-:S13]  /*84cb0*/  ISETP.NE.AND.EX P2, PT, R11, R20, PT, P2 ;  /* 0x000000140b00720c */ /* 0x000fda0003f45320 */
[----:B------:R-:W-:Y:S05]  /*84cc0*/  @!P2 BRA `(.L_x_1822) ;  /* 0x000000140044a947 */ /* 0x000fea0003800000 */
[----:B------:R-:W-:Y:S02]  /*84cd0*/  HFMA2 R36, -RZ, RZ, -15.890625, -0.0047760009765625 ;  /* 0xcbf29ce4ff247431 */ /* 0x000fe400000001ff */
[----:B------:R-:W-:Y:S02]  /*84ce0*/  IMAD.MOV.U32 R33, RZ, RZ, -0x7bdddcdb ;  /* 0x84222325ff217424 */ /* 0x000fe400078e00ff */
[----:B------:R-:W-:Y:S02]  /*84cf0*/  HFMA2 R31, -RZ, RZ, 0, 0 ;  /* 0x00000000ff1f7431 */ /* 0x000fe400000001ff */
[----:B------:R-:W-:Y:S01]  /*84d00*/  IMAD.MOV.U32 R22, RZ, RZ, RZ ;  /* 0x000000ffff167224 */ /* 0x000fe200078e00ff */
[----:B------:R-:W-:Y:S01]  /*84d10*/  MOV R32, 0x84222325 ;  /* 0x8422232500207802 */ /* 0x000fe20000000f00 */
[----:B------:R-:W-:Y:S01]  /*84d20*/  IMAD.MOV.U32 R23, RZ, RZ, -0x340d631c ;  /* 0xcbf29ce4ff177424 */ /* 0x000fe200078e00ff */
[----:B------:R-:W-:Y:S06]  /*84d30*/  @!P0 BRA `(.L_x_1823) ;  /* 0x0000000400b48947 */ /* 0x000fec0003800000 */
[----:B------:R-:W2:Y:S01]  /*84d40*/  LDC R22, c[0x0][0x3c0] ;  /* 0x0000f000ff167b82 */ /* 0x000ea20000000800 */
[----:B------:R-:W-:Y:S01]  /*84d50*/  IMAD.MOV.U32 R33, RZ, RZ, -0x7bdddcdb ;  /* 0x84222325ff217424 */ /* 0x000fe200078e00ff */
[----:B------:R-:W-:Y:S01]  /*84d60*/  MOV R36, 0xcbf29ce4 ;  /* 0xcbf29ce400247802 */ /* 0x000fe20000000f00 */
[----:B------:R-:W-:Y:S01]  /*84d70*/  IMAD.MOV.U32 R11, RZ, RZ, RZ ;  /* 0x000000ffff0b7224 */ /* 0x000fe200078e00ff */
[----:B------:R-:W-:-:S04]  /*84d80*/  MOV R16, RZ ;  /* 0x000000ff00107202 */ /* 0x000fc80000000f00 */
[----:B------:R-:W3:Y:S01]  /*84d90*/  LDC R31, c[0x0][0x3c4] ;  /* 0x0000f100ff1f7b82 */ /* 0x000ee20000000800 */
[----:B--2---:R-:W-:-:S07]  /*84da0*/  LOP3.LUT R22, R22, 0xfffffffe, RZ, 0xc0, !PT ;  /* 0xfffffffe16167812 */ /* 0x004fce00078ec0ff */
.L_x_1824:
[----:B------:R-:W-:-:S04]  /*84db0*/  LEA R34, P2, R11, R6, 0x3 ;  /* 0x000000060b227211 */ /* 0x000fc800078418ff */
[----:B------:R-:W-:-:S05]  /*84dc0*/  LEA.HI.X R35, R11, R7, R16, 0x3, P2 ;  /* 0x000000070b237211 */ /* 0x000fca00010f1c10 */
[----:B0-----:R-:W2:Y:S04]  /*84dd0*/  LD.E.64 R14, desc[UR8][R34.64] ;  /* 0x00000008220e7980 */ /* 0x001ea8000c101b00 */
[----:B-1----:R0:W4:Y:S01]  /*84de0*/  LD.E.64 R12, desc[UR8][R34.64+0x8] ;  /* 0x00000808220c7980 */ /* 0x002122000c101b00 */
        /* <DEDUP_REMOVED lines=98> */
.L_x_1823:
[----:B------:R-:W-:Y:S05]  /*85410*/  @!P1 BRA `(.L_x_1825) ;  /* 0x0000000000c89947 */ /* 0x000fea0003800000 */
[----:B------:R-:W-:-:S04]  /*85420*/  LEA R12, P2, R22, R6, 0x3 ;  /* 0x00000006160c7211 */ /* 0x000fc800078418ff */
[----:B-1----:R-:W-:-:S06]  /*85430*/  LEA.HI.X R13, R22, R7, R31, 0x3, P2 ;  /* 0x00000007160d7211 */ /* 0x002fcc00010f1c1f */
[----:B------:R-:W2:Y:S01]  /*85440*/  LD.E.64 R12, desc[UR8][R12.64] ;  /* 0x000000080c0c7980 */ /* 0x000ea2000c101b00 */
[----:B------:R-:W-:Y:S01]  /*85450*/  IMAD R36, R36, 0x1b3, RZ ;  /* 0x000001b324247824 */ /* 0x000fe200078e02ff */
[----:B--2---:R-:W-:Y:S02]  /*85460*/  LOP3.LUT R33, R33, 0xff, R12, 0x78, !PT ;  /* 0x000000ff21217812 */ /* 0x004fe400078e780c */
[----:B------:R-:W-:-:S03]  /*85470*/  SHF.R.U64 R11, R12, 0x8, R13 ;  /* 0x000000080c0b7819 */ /* 0x000fc6000000120d */
[----:B0-----:R-:W-:-:S04]  /*85480*/  IMAD.WIDE.U32 R14, R33, 0x1b3, RZ ;  /* 0x000001b3210e7825 */ /* 0x001fc800078e00ff */
        /* <DEDUP_REMOVED lines=43> */
.L_x_1825:
[----:B------:R-:W-:Y:S02]  /*85740*/  HFMA2 R11, -RZ, RZ, 0, 0 ;  /* 0x00000000ff0b7431 */ /* 0x000fe400000001ff */
[----:B0-----:R-:W-:Y:S01]  /*85750*/  IMAD.MOV.U32 R14, RZ, RZ, RZ ;  /* 0x000000ffff0e7224 */ /* 0x001fe200078e00ff */
[----:B------:R-:W-:Y:S06]  /*85760*/  @!P0 BRA `(.L_x_1826) ;  /* 0x0000000400b88947 */ /* 0x000fec0003800000 */
[----:B------:R-:W-:Y:S01]  /*85770*/  MOV R32, 0x84222325 ;  /* 0x8422232500207802 */ /* 0x000fe20000000f00 */
[----:B------:R-:W-:Y:S01]  /*85780*/  IMAD.MOV.U32 R23, RZ, RZ, -0x340d631c ;  /* 0xcbf29ce4ff177424 */ /* 0x000fe200078e00ff */
[----:B------:R-:W-:Y:S01]  /*85790*/  MOV R11, RZ ;  /* 0x000000ff000b7202 */ /* 0x000fe20000000f00 */
[----:B------:R-:W-:-:S07]  /*857a0*/  IMAD.MOV.U32 R16, RZ, RZ, RZ ;  /* 0x000000ffff107224 */ /* 0x000fce00078e00ff */
.L_x_1827:
[----:B------:R-:W-:-:S04]  /*857b0*/  LEA R20, P0, R11, R8, 0x3 ;  /* 0x000000080b147211 */ /* 0x000fc800078018ff */
[----:B------:R-:W-:-:S05]  /*857c0*/  LEA.HI.X R21, R11, R9, R16, 0x3, P0 ;  /* 0x000000090b157211 */ /* 0x000fca00000f1c10 */
[----:B------:R-:W2:Y:S04]  /*857d0*/  LD.E.64 R14, desc[UR8][R20.64] ;  /* 0x00000008140e7980 */ /* 0x000ea8000c101b00 */
[----:B-1----:R0:W3:Y:S01]  /*857e0*/  LD.E.64 R12, desc[UR8][R20.64+0x8] ;  /* 0x00000808140c7980 */ /* 0x0020e2000c101b00 */
[----:B------:R-:W-:Y:S01]  /*857f0*/  IMAD R31, R23, 0x1b3, RZ ;  /* 0x000001b3171f7824 */ /* 0x000fe200078e02ff */
[----:B------:R-:W-:-:S04]  /*85800*/  IADD3 R11, P0, PT, R11, 0x2, RZ ;  /* 0x000000020b0b7810 */ /* 0x000fc80007f1e0ff */
[----:B------:R-:W-:Y:S02]  /*85810*/  IADD3.X R16, PT, PT, RZ, R16, RZ, P0, !PT ;  /* 0x00000010ff107210 */ /* 0x000fe400007fe4ff */
        /* <DEDUP_REMOVED lines=97> */
[----:B------:R-:W0:Y:S01]  /*85e30*/  LDC R14, c[0x0][0x3c4] ;  /* 0x0000f100ff0e7b82 */ /* 0x000e220000000800 */
[----:B------:R-:W-:-:S07]  /*85e40*/  MOV R11, R22 ;  /* 0x00000016000b7202 */ /* 0x000fce0000000f00 */
.L_x_1826:
[----:B------:R-:W-:Y:S05]  /*85e50*/  @!P1 BRA `(.L_x_1828) ;  /* 0x0000000000c89947 */ /* 0x000fea0003800000 */
[----:B------:R-:W-:-:S04]  /*85e60*/  LEA R12, P0, R11, R8, 0x3 ;  /* 0x000000080b0c7211 */ /* 0x000fc800078018ff */
[----:B01----:R-:W-:-:S06]  /*85e70*/  LEA.HI.X R13, R11, R9, R14, 0x3, P0 ;  /* 0x000000090b0d7211 */ /* 0x003fcc00000f1c0e */
        /* <DEDUP_REMOVED lines=48> */
.L_x_1828:
[----:B------:R-:W-:-:S04]  /*86180*/  ISETP.GE.U32.AND P0, PT, R33, R32, PT ;  /* 0x000000202100720c */ /* 0x000fc80003f06070 */
[----:B------:R-:W-:-:S13]  /*86190*/  ISETP.GE.U32.AND.EX P0, PT, R36, R23, PT, P0 ;  /* 0x000000172400720c */ /* 0x000fda0003f06100 */
[----:B------:R-:W-:Y:S05]  /*861a0*/  @!P0 BRA `(.L_x_1829) ;  /* 0x0000000000888947 */ /* 0x000fea0003800000 */
[----:B------:R-:W-:Y:S01]  /*861b0*/  MOV R22, R6 ;  /* 0x0000000600167202 */ /* 0x000fe20000000f00 */
[----:B------:R-:W-:Y:S01]  /*861c0*/  IMAD.MOV.U32 R23, RZ, RZ, R7 ;  /* 0x000000ffff177224 */ /* 0x000fe200078e0007 */
[----:B------:R-:W-:Y:S06]  /*861d0*/  BRA `(.L_x_1830) ;  /* 0x00000000008c7947 */ /* 0x000fec0003800000 */
.L_x_1822:
[----:B------:R-:W2:Y:S01]  /*861e0*/  LDCU UR6, c[0x0][0x3c8] ;  /* 0x00007900ff0677ac */ /* 0x000ea20008000800 */
[----:B------:R-:W-:Y:S01]  /*861f0*/  MOV R22, R6 ;  /* 0x0000000600167202 */ /* 0x000fe20000000f00 */
[----:B------:R-:W-:Y:S01]  /*86200*/  IMAD.MOV.U32 R23, RZ, RZ, R7 ;  /* 0x000000ffff177224 */ /* 0x000fe200078e0007 */
[----:B--2---:R-:W-:-:S09]  /*86210*/  UISETP.NE.AND UP0, UPT, UR6, URZ, UPT ;  /* 0x000000ff0600728c */ /* 0x004fd2000bf05270 */
[----:B------:R-:W-:Y:S05]  /*86220*/  BRA.U !UP0, `(.L_x_1830) ;  /* 0x0000000108787547 */ /* 0x000fea000b800000 */
[----:B------:R-:W-:Y:S02]  /*86230*/  HFMA2 R11, -RZ, RZ, 0, 0 ;  /* 0x00000000ff0b7431 */ /* 0x000fe400000001ff */
[----:B------:R-:W-:-:S07]  /*86240*/  IMAD.MOV.U32 R20, RZ, RZ, RZ ;  /* 0x000000ffff147224 */ /* 0x000fce00078e00ff */
.L_x_1831:
[C---:B------:R-:W-:Y:S02]  /*86250*/  SHF.L.U32 R15, R11.reuse, 0x3, RZ ;  /* 0x000000030b0f7819 */ /* 0x040fe400000006ff */
[----:B------:R-:W-:Y:S02]  /*86260*/  SHF.L.U64.HI R16, R11, 0x3, R20 ;  /* 0x000000030b107819 */ /* 0x000fe40000010214 */
[C---:B------:R-:W-:Y:S02]  /*86270*/  IADD3 R12, P0, PT, R15.reuse, R6, RZ ;  /* 0x000000060f0c7210 */ /* 0x040fe40007f1e0ff */
[----:B0-----:R-:W-:-:S03]  /*86280*/  IADD3 R14, P1, PT, R15, R8, RZ ;  /* 0x000000080f0e7210 */ /* 0x001fc60007f3e0ff */
[C---:B-1----:R-:W-:Y:S01]  /*86290*/  IMAD.X R13, R16.reuse, 0x1, R7, P0 ;  /* 0x00000001100d7824 */ /* 0x042fe200000e0607 */
        /* <DEDUP_REMOVED lines=11> */
[----:B------:R-:W-:Y:S01]  /*86350*/  MOV R22, R6 ;  /* 0x0000000600167202 */ /* 0x000fe20000000f00 */
[----:B------:R-:W-:Y:S01]  /*86360*/  IMAD.X R12, RZ, RZ, R20, P1 ;  /* 0x000000ffff0c7224 */ /* 0x000fe200008e0614 */
[----:B0-----:R-:W-:-:S04]  /*86370*/  ISETP.GE.U32.AND P1, PT, R11, UR6, PT ;  /* 0x000000060b007c0c */ /* 0x001fc8000bf26070 */
[----:B------:R-:W-:-:S05]  /*86380*/  ISETP.GE.U32.AND.EX P1, PT, R12, UR4, PT, P1 ;  /* 0x000000040c007c0c */ /* 0x000fca000bf26110 */
[----:B------:R-:W-:Y:S08]  /*86390*/  @P0 BRA `(.L_x_1830) ;  /* 0x00000000001c0947 */ /* 0x000ff00003800000 */
[----:B------:R-:W-:Y:S01]  /*863a0*/  MOV R20, R12 ;  /* 0x0000000c00147202 */ /* 0x000fe20000000f00 */
[----:B------:R-:W-:Y:S06]  /*863b0*/  @!P1 BRA `(.L_x_1831) ;  /* 0xfffffffc00a49947 */ /* 0x000fec000383ffff */
[----:B------:R-:W-:Y:S05]  /*863c0*/  BRA `(.L_x_1830) ;  /* 0x0000000000107947 */ /* 0x000fea0003800000 */
.L_x_1829:
[----:B------:R-:W-:Y:S01]  /*863d0*/  IMAD.MOV.U32 R22, RZ, RZ, R8 ;  /* 0x000000ffff167224 */ /* 0x000fe200078e0008 */
[----:B------:R-:W-:Y:S01]  /*863e0*/  MOV R23, R9 ;  /* 0x0000000900177202 */ /* 0x000fe20000000f00 */
[----:B------:R-:W-:Y:S01]  /*863f0*/  IMAD.MOV.U32 R8, RZ, RZ, R6 ;  /* 0x000000ffff087224 */ /* 0x000fe200078e0006 */
[----:B------:R-:W-:-:S07]  /*86400*/  MOV R9, R7 ;  /* 0x0000000700097202 */ /* 0x000fce0000000f00 */
.L_x_1830:
[----:B------:R-:W-:Y:S05]  /*86410*/  BSYNC.RECONVERGENT B1 ;  /* 0x0000000000017941 */ /* 0x000fea0003800200 */
.L_x_1821:
[----:B------:R-:W-:Y:S01]  /*86420*/  ISETP.NE.U32.AND P0, PT, RZ, UR10, PT ;  /* 0x0000000aff007c0c */ /* 0x000fe2000bf05070 */
[----:B------:R-:W-:Y:S02]  /*86430*/  HFMA2 R11, -RZ, RZ, -15.890625, -0.0047760009765625 ;  /* 0xcbf29ce4ff0b7431 */ /* 0x000fe400000001ff */
[----:B------:R-:W-:Y:S01]  /*86440*/  IMAD.MOV.U32 R16, RZ, RZ, -0x7bdddcdb ;  /* 0x84222325ff107424 */ /* 0x000fe200078e00ff */
[----:B------:R-:W-:Y:S01]  /*86450*/  MOV R12, RZ ;  /* 0x000000ff000c7202 */ /* 0x000fe20000000f00 */
[----:B------:R-:W-:Y:S01]  /*86460*/  IMAD.MOV.U32 R7, RZ, RZ, RZ ;  /* 0x000000ffff077224 */ /* 0x000fe200078e00ff */
[----:B------:R-:W-:-:S13]  /*86470*/  ISETP.NE.AND.EX P0, PT, RZ, UR11, PT, P0 ;  /* 0x0000000bff007c0c */ /* 0x000fda000bf05300 */
[----:B------:R-:W-:Y:S05]  /*86480*/  @!P0 BRA `(.L_x_1832) ;  /* 0x0000000400b48947 */ /* 0x000fea0003800000 */
[----:B------:R-:W-:Y:S01]  /*86490*/  IMAD.MOV.U32 R16, RZ, RZ, -0x7bdddcdb ;  /* 0x84222325ff107424 */ /* 0x000fe200078e00ff */
[----:B------:R-:W-:Y:S02]  /*864a0*/  MOV R11, 0xcbf29ce4 ;  /* 0xcbf29ce4000b7802 */ /* 0x000fe40000000f00 */
[----:B------:R-:W-:-:S07]  /*864b0*/  CS2R R20, SRZ ;  /* 0x0000000000147805 */ /* 0x000fce000001ff00 */
.L_x_1833:
[----:B0-----:R-:W-:-:S04]  /*864c0*/  LEA R14, P1, R21, R2, 0x3 ;  /* 0x00000002150e7211 */ /* 0x001fc800078218ff */
[----:B------:R-:W-:-:S05]  /*864d0*/  LEA.HI.X R15, R21, R3, R20, 0x3, P1 ;  /* 0x00000003150f7211 */ /* 0x000fca00008f1c14 */
[----:B-1----:R-:W2:Y:S04]  /*864e0*/  LD.E.64 R12, desc[UR8][R14.64] ;  /* 0x000000080e0c7980 */ /* 0x002ea8000c101b00 */
        /* <DEDUP_REMOVED lines=14> */
[----:B0-----:R-:W-:Y:S02]  /*865d0*/  IADD3 R14, PT, PT, R33, R31, RZ ;  /* 0x0000001f210e7210 */ /* 0x001fe40007ffe0ff */
        /* <DEDUP_REMOVED lines=88> */
.L_x_1832:
[----:B------:R-:W-:Y:S01]  /*86b60*/  ISETP.NE.U32.AND P1, PT, R28, RZ, PT ;  /* 0x000000ff1c00720c */ /* 0x000fe20003f25070 */
[----:B0-----:R-:W-:Y:S01]  /*86b70*/  IMAD.MOV.U32 R14, RZ, RZ, -0x340d631c ;  /* 0xcbf29ce4ff0e7424 */ /* 0x001fe200078e00ff */
[----:B------:R-:W-:Y:S02]  /*86b80*/  MOV R15, 0x84222325 ;  /* 0x84222325000f7802 */ /* 0x000fe40000000f00 */
[----:B------:R-:W-:-:S13]  /*86b90*/  ISETP.NE.AND.EX P1, PT, RZ, RZ, PT, P1 ;  /* 0x000000ffff00720c */ /* 0x000fda0003f25310 */
[----:B------:R-:W-:Y:S05]  /*86ba0*/  @!P1 BRA `(.L_x_1834) ;  /* 0x0000000000c89947 */ /* 0x000fea0003800000 */
[----:B------:R-:W-:-:S04]  /*86bb0*/  LEA R6, P2, R7, R2, 0x3 ;  /* 0x0000000207067211 */ /* 0x000fc800078418ff */
[----:B--2---:R-:W-:-:S06]  /*86bc0*/  LEA.HI.X R7, R7, R3, R12, 0x3, P2 ;  /* 0x0000000307077211 */ /* 0x004fcc00010f1c0c */
[----:B------:R-:W2:Y:S01]  /*86bd0*/  LD.E.64 R6, desc[UR8][R6.64] ;  /* 0x0000000806067980 */ /* 0x000ea2000c101b00 */
[----:B------:R-:W-:Y:S01]  /*86be0*/  IMAD R11, R11, 0x1b3, RZ ;  /* 0x000001b30b0b7824 */ /* 0x000fe200078e02ff */
[----:B--2---:R-:W-:-:S04]  /*86bf0*/  LOP3.LUT R16, R16, 0xff, R6, 0x78, !PT ;  /* 0x000000ff10107812 */ /* 0x004fc800078e7806 */
[C---:B------:R-:W-:Y:S01]  /*86c00*/  LEA R21, R16.reuse, R11, 0x8 ;  /* 0x0000000b10157211 */ /* 0x040fe200078e40ff */
[----:B-1----:R-:W-:Y:S01]  /*86c10*/  IMAD.WIDE.U32 R12, R16, 0x1b3, RZ ;  /* 0x000001b3100c7825 */ /* 0x002fe200078e00ff */
        /* <DEDUP_REMOVED lines=43> */
.L_x_1834:
[----:B------:R-:W-:Y:S01]  /*86ed0*/  CS2R R6, SRZ ;  /* 0x0000000000067805 */ /* 0x000fe2000001ff00 */
[----:B------:R-:W-:Y:S06]  /*86ee0*/  @!P0 BRA `(.L_x_1835) ;  /* 0x0000000400b48947 */ /* 0x000fec0003800000 */
[----:B------:R-:W-:Y:S02]  /*86ef0*/  HFMA2 R14, -RZ, RZ, -15.890625, -0.0047760009765625 ;  /* 0xcbf29ce4ff0e7431 */ /* 0x000fe400000001ff */
[----:B------:R-:W-:Y:S01]  /*86f00*/  IMAD.MOV.U32 R15, RZ, RZ, -0x7bdddcdb ;  /* 0x84222325ff0f7424 */ /* 0x000fe200078e00ff */
[----:B------:R-:W-:-:S07]  /*86f10*/  CS2R R20, SRZ ;  /* 0x0000000000147805 */ /* 0x000fce000001ff00 */
.L_x_1836:
[----:B------:R-:W-:-:S04]  /*86f20*/  LEA R32, P2, R21, R4, 0x3 ;  /* 0x0000000415207211 */ /* 0x000fc800078418ff */
[----:B------:R-:W-:-:S05]  /*86f30*/  LEA.HI.X R33, R21, R5, R20, 0x3, P2 ;  /* 0x0000000515217211 */ /* 0x000fca00010f1c14 */
[----:B-12---:R-:W2:Y:S04]  /*86f40*/  LD.E.64 R12, desc[UR8][R32.64] ;  /* 0x00000008200c7980 */ /* 0x006ea8000c101b00 */
        /* <DEDUP_REMOVED lines=103> */
.L_x_1835:
[----:B------:R-:W-:Y:S05]  /*875c0*/  @!P1 BRA `(.L_x_1837) ;  /* 0x0000000000c89947 */ /* 0x000fea0003800000 */
[----:B--2---:R-:W-:-:S04]  /*875d0*/  LEA R12, P2, R6, R4, 0x3 ;  /* 0x00000004060c7211 */ /* 0x004fc800078418ff */
[----:B01----:R-:W-:-:S06]  /*875e0*/  LEA.HI.X R13, R6, R5, R7, 0x3, P2 ;  /* 0x00000005060d7211 */ /* 0x003fcc00010f1c07 */
        /* <DEDUP_REMOVED lines=48> */
.L_x_1837:
        /* <DEDUP_REMOVED lines=12> */
[----:B------:R-:W-:Y:S01]  /*879b0*/  IMAD.MOV.U32 R33, RZ, RZ, -0x7bdddcdb ;  /* 0x84222325ff217424 */ /* 0x000fe200078e00ff */
[----:B------:R-:W-:Y:S01]  /*879c0*/  MOV R36, 0xcbf29ce4 ;  /* 0xcbf29ce400247802 */ /* 0x000fe20000000f00 */
[----:B------:R-:W-:Y:S01]  /*879d0*/  IMAD.MOV.U32 R11, RZ, RZ, RZ ;  /* 0x000000ffff0b7224 */ /* 0x000fe200078e00ff */
[----:B------:R-:W-:-:S04]  /*879e0*/  MOV R16, RZ ;  /* 0x000000ff00107202 */ /* 0x000fc80000000f00 */
[----:B------:R-:W4:Y:S01]  /*879f0*/  LDC R31, c[0x0][0x3c4] ;  /* 0x0000f100ff1f7b82 */ /* 0x000f220000000800 */
[----:B---3--:R-:W-:-:S07]  /*87a00*/  LOP3.LUT R20, R20, 0xfffffffe, RZ, 0xc0, !PT ;  /* 0xfffffffe14147812 */ /* 0x008fce00078ec0ff */
.L_x_1841:
[----:B------:R-:W-:-:S04]  /*87a10*/  LEA R34, P2, R11, R2, 0x3 ;  /* 0x000000020b227211 */ /* 0x000fc800078418ff */
[----:B------:R-:W-:-:S05]  /*87a20*/  LEA.HI.X R35, R11, R3, R16, 0x3, P2 ;  /* 0x000000030b237211 */ /* 0x000fca00010f1c10 */
[----:B-12---:R-:W2:Y:S04]  /*87a30*/  LD.E.64 R12, desc[UR8][R34.64] ;  /* 0x00000008220c7980 */ /* 0x006ea8000c101b00 */
[----:B0-----:R0:W3:Y:S01]  /*87a40*/  LD.E.64 R6, desc[UR8][R34.64+0x8] ;  /* 0x0000080822067980 */ /* 0x0010e2000c101b00 */
[----:B------:R-:W-:Y:S01]  /*87a50*/  IMAD R36, R36, 0x1b3, RZ ;  /* 0x000001b324247824 */ /* 0x000fe200078e02ff */
[----:B------:R-:W-:-:S05]  /*87a60*/  IADD3 R11, P2, PT, R11, 0x2, RZ ;  /* 0x000000020b0b7810 */ /* 0x000fca0007f5e0ff */
[----:B------:R-:W-:Y:S01]  /*87a70*/  IMAD.X R16, RZ, RZ, R16, P2 ;  /* 0x000000ffff107224 */ /* 0x000fe200010e0610 */
[----:B------:R-:W-:-:S04]  /*87a80*/  ISETP.NE.U32.AND P2, PT, R11, R20, PT ;  /* 0x000000140b00720c */ /* 0x000fc80003f45070 */
[----:B----4-:R-:W-:Y:S02]  /*87a90*/  ISETP.NE.AND.EX P2, PT, R16, R31, PT, P2 ;  /* 0x0000001f1000720c */ /* 0x010fe40003f45320 */
        /* <DEDUP_REMOVED lines=93> */
.L_x_1840:
[----:B------:R-:W-:Y:S05]  /*88070*/  @!P1 BRA `(.L_x_1842) ;  /* 0x0000000000c89947 */ /* 0x000fea0003800000 */
[----:B------:R-:W-:-:S04]  /*88080*/  LEA R6, P2, R20, R2, 0x3 ;  /* 0x0000000214067211 */ /* 0x000fc800078418ff */
[----:B0-----:R-:W-:-:S06]  /*88090*/  LEA.HI.X R7, R20, R3, R31, 0x3, P2 ;  /* 0x0000000314077211 */ /* 0x001fcc00010f1c1f */
[----:B------:R-:W3:Y:S01]  /*880a0*/  LD.E.64 R6, desc[UR8][R6.64] ;  /* 0x0000000806067980 */ /* 0x000ee2000c101b00 */
[----:B------:R-:W-:Y:S01]  /*880b0*/  IMAD R36, R36, 0x1b3, RZ ;  /* 0x000001b324247824 */ /* 0x000fe200078e02ff */
[----:B---3--:R-:W-:Y:S02]  /*880c0*/  LOP3.LUT R33, R33, 0xff, R6, 0x78, !PT ;  /* 0x000000ff21217812 */ /* 0x008fe400078e7806 */
[----:B------:R-:W-:-:S03]  /*880d0*/  SHF.R.U64 R11, R6, 0x8, R7 ;  /* 0x00000008060b7819 */ /* 0x000fc60000001207 */
[----:B-12---:R-:W-:-:S04]  /*880e0*/  IMAD.WIDE.U32 R12, R33, 0x1b3, RZ ;  /* 0x000001b3210c7825 */ /* 0x006fc800078e00ff */
        /* <DEDUP_REMOVED lines=43> */
.L_x_1842:
[----:B0-----:R-:W-:Y:S02]  /*883a0*/  HFMA2 R7, -RZ, RZ, 0, 0 ;  /* 0x00000000ff077431 */ /* 0x001fe400000001ff */
[----:B--2---:R-:W-:Y:S01]  /*883b0*/  IMAD.MOV.U32 R12, RZ, RZ, RZ ;  /* 0x000000ffff0c7224 */ /* 0x004fe200078e00ff */
[----:B------:R-:W-:Y:S06]  /*883c0*/  @!P0 BRA `(.L_x_1843) ;  /* 0x0000000400b88947 */ /* 0x000fec0003800000 */
[----:B------:R-:W-:Y:S01]  /*883d0*/  MOV R32, 0x84222325 ;  /* 0x8422232500207802 */ /* 0x000fe20000000f00 */
[----:B------:R-:W-:Y:S01]  /*883e0*/  IMAD.MOV.U32 R21, RZ, RZ, -0x340d631c ;  /* 0xcbf29ce4ff157424 */ /* 0x000fe200078e00ff */
[----:B------:R-:W-:Y:S01]  /*883f0*/  MOV R11, RZ ;  /* 0x000000ff000b7202 */ /* 0x000fe20000000f00 */
[----:B------:R-:W-:-:S07]  /*88400*/  IMAD.MOV.U32 R16, RZ, RZ, RZ ;  /* 0x000000ffff107224 */ /* 0x000fce00078e00ff */
.L_x_1844:
        /* <DEDUP_REMOVED lines=106> */
.L_x_1843:
[----:B------:R-:W-:Y:S05]  /*88ab0*/  @!P1 BRA `(.L_x_1845) ;  /* 0x0000000000c89947 */ /* 0x000fea0003800000 */
[----:B------:R-:W-:-:S04]  /*88ac0*/  LEA R6, P0, R7, R4, 0x3 ;  /* 0x0000000407067211 */ /* 0x000fc800078018ff */
        /* <DEDUP_REMOVED lines=49> */
.L_x_1845:
[----:B------:R-:W-:-:S04]  /*88de0*/  ISETP.GE.U32.AND P0, PT, R33, R32, PT ;  /* 0x000000202100720c */ /* 0x000fc80003f06070 */
[----:B------:R-:W-:-:S13]  /*88df0*/  ISETP.GE.U32.AND.EX P0, PT, R36, R21, PT, P0 ;  /* 0x000000152400720c */ /* 0x000fda0003f06100 */
[----:B------:R-:W-:Y:S05]  /*88e00*/  @!P0 BRA `(.L_x_1846) ;  /* 0x0000000000888947 */ /* 0x000fea0003800000 */
[----:B------:R-:W-:Y:S01]  /*88e10*/  MOV R20, R2 ;  /* 0x0000000200147202 */ /* 0x000fe20000000f00 */
[----:B------:R-:W-:Y:S01]  /*88e20*/  IMAD.MOV.U32 R21, RZ, RZ, R3 ;  /* 0x000000ffff157224 */ /* 0x000fe200078e0003 */
[----:B------:R-:W-:Y:S06]  /*88e30*/  BRA `(.L_x_1847) ;  /* 0x00000000008c7947 */ /* 0x000fec0003800000 */
.L_x_1839:
[----:B------:R-:W3:Y:S01]  /*88e40*/  LDCU UR6, c[0x0][0x3c8] ;  /* 0x00007900ff0677ac */ /* 0x000ee20008000800 */
[----:B------:R-:W-:Y:S01]  /*88e50*/  MOV R20, R2 ;  /* 0x0000000200147202 */ /* 0x000fe20000000f00 */
[----:B------:R-:W-:Y:S01]  /*88e60*/  IMAD.MOV.U32 R21, RZ, RZ, R3 ;  /* 0x000000ffff157224 */ /* 0x000fe200078e0003 */
[----:B---3--:R-:W-:-:S09]  /*88e70*/  UISETP.NE.AND UP0, UPT, UR6, URZ, UPT ;  /* 0x000000ff0600728c */ /* 0x008fd2000bf05270 */
[----:B------:R-:W-:Y:S05]  /*88e80*/  BRA.U !UP0, `(.L_x_1847) ;  /* 0x0000000108787547 */ /* 0x000fea000b800000 */
[----:B------:R-:W-:Y:S02]  /*88e90*/  HFMA2 R11, -RZ, RZ, 0, 0 ;  /* 0x00000000ff0b7431 */ /* 0x000fe400000001ff */
[----:B------:R-:W-:-:S07]  /*88ea0*/  IMAD.MOV.U32 R16, RZ, RZ, RZ ;  /* 0x000000ffff107224 */ /* 0x000fce00078e00ff */
.L_x_1848:
[C---:B-1----:R-:W-:Y:S02]  /*88eb0*/  SHF.L.U32 R13, R11.reuse, 0x3, RZ ;  /* 0x000000030b0d7819 */ /* 0x042fe400000006ff */
[----:B------:R-:W-:Y:S02]  /*88ec0*/  SHF.L.U64.HI R14, R11, 0x3, R16 ;  /* 0x000000030b0e7819 */ /* 0x000fe40000010210 */
[C---:B------:R-:W-:Y:S02]  /*88ed0*/  IADD3 R6, P0, PT, R13.reuse, R2, RZ ;  /* 0x000000020d067210 */ /* 0x040fe40007f1e0ff */
[----:B--2---:R-:W-:-:S03]  /*88ee0*/  IADD3 R12, P1, PT, R13, R4, RZ ;  /* 0x000000040d0c7210 */ /* 0x004fc60007f3e0ff */
[C---:B0-----:R-:W-:Y:S01]  /*88ef0*/  IMAD.X R7, R14.reuse, 0x1, R3, P0 ;  /* 0x000000010e077824 */ /* 0x041fe200000e0603 */
        /* <DEDUP_REMOVED lines=19> */
.L_x_1846:
[----:B------:R-:W-:Y:S01]  /*89030*/  IMAD.MOV.U32 R20, RZ, RZ, R4 ;  /* 0x000000ffff147224 */ /* 0x000fe200078e0004 */
[----:B------:R-:W-:Y:S01]  /*89040*/  MOV R21, R5 ;  /* 0x0000000500157202 */ /* 0x000fe20000000f00 */
[----:B------:R-:W-:Y:S01]  /*89050*/  IMAD.MOV.U32 R4, RZ, RZ, R2 ;  /* 0x000000ffff047224 */ /* 0x000fe200078e0002 */
[----:B------:R-:W-:-:S07]  /*89060*/  MOV R5, R3 ;  /* 0x0000000300057202 */ /* 0x000fce0000000f00 */
.L_x_1847:
[----:B------:R-:W-:Y:S05]  /*89070*/  BSYNC.RECONVERGENT B1 ;  /* 0x0000000000017941 */ /* 0x000fea0003800200 */
.L_x_1838:
        /* <DEDUP_REMOVED lines=8> */
[----:B------:R-:W-:Y:S01]  /*89100*/  MOV R11, 0xcbf29ce4 ;  /* 0xcbf29ce4000b7802 */ /* 0x000fe20000000f00 */
[----:B------:R-:W-:Y:S01]  /*89110*/  IMAD.MOV.U32 R15, RZ, RZ, RZ ;  /* 0x000000ffff0f7224 */ /* 0x000fe200078e00ff */
[----:B------:R-:W-:-:S07]  /*89120*/  MOV R16, RZ ;  /* 0x000000ff00107202 */ /* 0x000fce0000000f00 */
.L_x_1850:
[----:B0-2---:R-:W-:-:S04]  /*89130*/  LEA R12, P1, R15, R18, 0x3 ;  /* 0x000000120f0c7211 */ /* 0x005fc800078218ff */
[----:B-1----:R-:W-:-:S05]  /*89140*/  LEA.HI.X R13, R15, R17, R16, 0x3, P1 ;  /* 0x000000110f0d7211 */ /* 0x002fca00008f1c10 */
        /* <DEDUP_REMOVED lines=74> */
[----:B------:R-:W-:Y:S01]  /*895f0*/  IMAD.WIDE.U32 R12, R6, 0x1b3, RZ ;  /* 0x000001b3060c7825 */ /* 0x000fe200078e00ff */
[----:B------:R-:W-:-:S03]  /*89600*/  SHF.R.U32.HI R11, RZ, 0x8, R3 ;  /* 0x00000008ff0b7819 */ /* 0x000fc60000011603 */
        /* <DEDUP_REMOVED lines=26> */
[----:B------:R-:W3:Y:S01]  /*897b0*/  LDC R6, c[0x0][0x3c4] ;  /* 0x0000f100ff067b82 */ /* 0x000ee20000000800 */
[----:B------:R-:W-:-:S07]  /*897c0*/  IMAD.MOV.U32 R3, RZ, RZ, R32 ;  /* 0x000000ffff037224 */ /* 0x000fce00078e0020 */
.L_x_1849:
[----:B------:R-:W-:Y:S01]  /*897d0*/  ISETP.NE.U32.AND P1, PT, R28, RZ, PT ;  /* 0x000000ff1c00720c */ /* 0x000fe20003f25070 */
[----:B0-2---:R-:W-:Y:S01]  /*897e0*/  IMAD.MOV.U32 R12, RZ, RZ, -0x340d631c ;  /* 0xcbf29ce4ff0c7424 */ /* 0x005fe200078e00ff */
[----:B-1----:R-:W-:Y:S02]  /*897f0*/  MOV R13, 0x84222325 ;  /* 0x84222325000d7802 */ /* 0x002fe40000000f00 */
[----:B------:R-:W-:-:S13]  /*89800*/  ISETP.NE.AND.EX P1, PT, RZ, RZ, PT, P1 ;  /* 0x000000ffff00720c */ /* 0x000fda0003f25310 */
[----:B------:R-:W-:Y:S05]  /*89810*/  @!P1 BRA `(.L_x_1851) ;  /* 0x0000000000c49947 */ /* 0x000fea0003800000 */
[----:B------:R-:W-:-:S04]  /*89820*/  LEA R2, P2, R3, R18, 0x3 ;  /* 0x0000001203027211 */ /* 0x000fc800078418ff */
[----:B---3--:R-:W-:-:S06]  /*89830*/  LEA.HI.X R3, R3, R17, R6, 0x3, P2 ;  /* 0x0000001103037211 */ /* 0x008fcc00010f1c06 */
        /* <DEDUP_REMOVED lines=47> */
.L_x_1851:
[----:B------:R-:W-:Y:S01]  /*89b30*/  CS2R R2, SRZ ;  /* 0x0000000000027805 */ /* 0x000fe2000001ff00 */
[----:B------:R-:W-:Y:S06]  /*89b40*/  @!P0 BRA `(.L_x_1852) ;  /* 0x0000000400b88947 */ /* 0x000fec0003800000 */
[----:B------:R-:W-:Y:S02]  /*89b50*/  HFMA2 R13, -RZ, RZ, -6.306171417236328125e-05, 0.01395416259765625 ;  /* 0x84222325ff0d7431 */ /* 0x000fe400000001ff */
[----:B------:R-:W-:Y:S01]  /*89b60*/  IMAD.MOV.U32 R12, RZ, RZ, -0x340d631c ;  /* 0xcbf29ce4ff0c7424 */ /* 0x000fe200078e00ff */
[----:B------:R-:W-:Y:S01]  /*89b70*/  MOV R16, RZ ;  /* 0x000000ff00107202 */ /* 0x000fe20000000f00 */
[----:B------:R-:W-:-:S07]  /*89b80*/  IMAD.MOV.U32 R15, RZ, RZ, RZ ;  /* 0x000000ffff0f7224 */ /* 0x000fce00078e00ff */
.L_x_1853:
[----:B------:R-:W-:-:S04]  /*89b90*/  LEA R32, P2, R16, R29, 0x3 ;  /* 0x0000001d10207211 */ /* 0x000fc800078418ff */
[----:B------:R-:W-:-:S05]  /*89ba0*/  LEA.HI.X R33, R16, R30, R15, 0x3, P2 ;  /* 0x0000001e10217211 */ /* 0x000fca00010f1c0f */
[----:B---3--:R-:W2:Y:S04]  /*89bb0*/  LD.E.64 R6, desc[UR8][R32.64] ;  /* 0x0000000820067980 */ /* 0x008ea8000c101b00 */
        /* <DEDUP_REMOVED lines=103> */
.L_x_1852:
[----:B------:R-:W-:Y:S05]  /*8a230*/  @!P1 BRA `(.L_x_1854) ;  /* 0x0000000000c89947 */ /* 0x000fea0003800000 */
[----:B---3--:R-:W-:-:S04]  /*8a240*/  LEA R6, P2, R2, R29, 0x3 ;  /* 0x0000001d02067211 */ /* 0x008fc800078418ff */
        /* <DEDUP_REMOVED lines=49> */
.L_x_1854:
        /* <DEDUP_REMOVED lines=11> */
[----:B------:R-:W1:Y:S01]  /*8a610*/  LDC R16, c[0x0][0x3c0] ;  /* 0x0000f000ff107b82 */ /* 0x000e620000000800 */
[----:B------:R-:W-:Y:S01]  /*8a620*/  MOV R33, 0x84222325 ;  /* 0x8422232500217802 */ /* 0x000fe20000000f00 */
[----:B------:R-:W-:Y:S01]  /*8a630*/  IMAD.MOV.U32 R36, RZ, RZ, -0x340d631c ;  /* 0xcbf29ce4ff247424 */ /* 0x000fe200078e00ff */
[----:B------:R-:W-:Y:S01]  /*8a640*/  MOV R11, RZ ;  /* 0x000000ff000b7202 */ /* 0x000fe20000000f00 */
[----:B------:R-:W-:-:S04]  /*8a650*/  IMAD.MOV.U32 R14, RZ, RZ, RZ ;  /* 0x000000ffff0e7224 */ /* 0x000fc800078e00ff */
[----:B------:R-:W2:Y:S01]  /*8a660*/  LDC R31, c[0x0][0x3c4] ;  /* 0x0000f100ff1f7b82 */ /* 0x000ea20000000800 */
[----:B-1----:R-:W-:-:S07]  /*8a670*/  LOP3.LUT R16, R16, 0xfffffffe, RZ, 0xc0, !PT ;  /* 0xfffffffe10107812 */ /* 0x002fce00078ec0ff */
.L_x_1858:
[----:B------:R-:W-:-:S04]  /*8a680*/  LEA R34, P2, R11, R18, 0x3 ;  /* 0x000000120b227211 */ /* 0x000fc800078418ff */
[----:B------:R-:W-:-:S05]  /*8a690*/  LEA.HI.X R35, R11, R17, R14, 0x3, P2 ;  /* 0x000000110b237211 */ /* 0x000fca00010f1c0e */
[----:B---3--:R-:W3:Y:S04]  /*8a6a0*/  LD.E.64 R6, desc[UR8][R34.64] ;  /* 0x0000000822067980 */ /* 0x008ee8000c101b00 */
[----:B0-----:R0:W4:Y:S01]  /*8a6b0*/  LD.E.64 R2, desc[UR8][R34.64+0x8] ;  /* 0x0000080822027980 */ /* 0x001122000c101b00 */
        /* <DEDUP_REMOVED lines=98> */
.L_x_1857:
[----:B------:R-:W-:Y:S05]  /*8ace0*/  @!P1 BRA `(.L_x_1859) ;  /* 0x0000000000c89947 */ /* 0x000fea0003800000 */
[----:B------:R-:W-:-:S04]  /*8acf0*/  LEA R2, P2, R16, R18, 0x3 ;  /* 0x0000001210027211 */ /* 0x000fc800078418ff */
[----:B0-----:R-:W-:-:S06]  /*8ad00*/  LEA.HI.X R3, R16, R17, R31, 0x3, P2 ;  /* 0x0000001110037211 */ /* 0x001fcc00010f1c1f */
[----:B------:R-:W2:Y:S01]  /*8ad10*/  LD.E.64 R2, desc[UR8][R2.64] ;  /* 0x0000000802027980 */ /* 0x000ea2000c101b00 */
[----:B------:R-:W-:Y:S01]  /*8ad20*/  IMAD R36, R36, 0x1b3, RZ ;  /* 0x000001b324247824 */ /* 0x000fe200078e02ff */
[----:B--2---:R-:W-:Y:S02]  /*8ad30*/  LOP3.LUT R33, R33, 0xff, R2, 0x78, !PT ;  /* 0x000000ff21217812 */ /* 0x004fe400078e7802 */
[----:B------:R-:W-:-:S03]  /*8ad40*/  SHF.R.U64 R11, R2, 0x8, R3 ;  /* 0x00000008020b7819 */ /* 0x000fc60000001203 */
[C---:B---3--:R-:W-:Y:S01]  /*8ad50*/  IMAD.WIDE.U32 R6, R33.reuse, 0x1b3, RZ ;  /* 0x000001b321067825 */ /* 0x048fe200078e00ff */
        /* <DEDUP_REMOVED lines=43> */
.L_x_1859:
[----:B---3--:R-:W-:Y:S02]  /*8b010*/  HFMA2 R6, -RZ, RZ, 0, 0 ;  /* 0x00000000ff067431 */ /* 0x008fe400000001ff */
[----:B0-----:R-:W-:Y:S01]  /*8b020*/  IMAD.MOV.U32 R3, RZ, RZ, RZ ;  /* 0x000000ffff037224 */ /* 0x001fe200078e00ff */
[----:B------:R-:W-:Y:S06]  /*8b030*/  @!P0 BRA `(.L_x_1860) ;  /* 0x0000000400b88947 */ /* 0x000fec0003800000 */
[----:B------:R-:W-:Y:S01]  /*8b040*/  IMAD.MOV.U32 R32, RZ, RZ, -0x7bdddcdb ;  /* 0x84222325ff207424 */ /* 0x000fe200078e00ff */
[----:B------:R-:W-:Y:S01]  /*8b050*/  MOV R15, 0xcbf29ce4 ;  /* 0xcbf29ce4000f7802 */ /* 0x000fe20000000f00 */
[----:B------:R-:W-:Y:S01]  /*8b060*/  IMAD.MOV.U32 R14, RZ, RZ, RZ ;  /* 0x000000ffff0e7224 */ /* 0x000fe200078e00ff */
[----:B------:R-:W-:-:S07]  /*8b070*/  MOV R11, RZ ;  /* 0x000000ff000b7202 */ /* 0x000fce0000000f00 */
.L_x_1861:
        /* <DEDUP_REMOVED lines=106> */
.L_x_1860:
        /* <DEDUP_REMOVED lines=51> */
.L_x_1862:
[----:B------:R-:W-:-:S04]  /*8ba50*/  ISETP.GE.U32.AND P0, PT, R33, R32, PT ;  /* 0x000000202100720c */ /* 0x000fc80003f06070 */
[----:B------:R-:W-:-:S13]  /*8ba60*/  ISETP.GE.U32.AND.EX P0, PT, R36, R15, PT, P0 ;  /* 0x0000000f2400720c */ /* 0x000fda0003f06100 */
[----:B------:R-:W-:Y:S05]  /*8ba70*/  @!P0 BRA `(.L_x_1863) ;  /* 0x0000000000888947 */ /* 0x000fea0003800000 */
[----:B------:R-:W-:Y:S01]  /*8ba80*/  IMAD.MOV.U32 R12, RZ, RZ, R18 ;  /* 0x000000ffff0c7224 */ /* 0x000fe200078e0012 */
[----:B------:R-:W-:Y:S01]  /*8ba90*/  MOV R13, R17 ;  /* 0x00000011000d7202 */ /* 0x000fe20000000f00 */
[----:B------:R-:W-:Y:S06]  /*8baa0*/  BRA `(.L_x_1864) ;  /* 0x00000000008c7947 */ /* 0x000fec0003800000 */
.L_x_1856:
[----:B------:R-:W1:Y:S01]  /*8bab0*/  LDCU UR6, c[0x0][0x3c8] ;  /* 0x00007900ff0677ac */ /* 0x000e620008000800 */
[----:B------:R-:W-:Y:S01]  /*8bac0*/  IMAD.MOV.U32 R12, RZ, RZ, R18 ;  /* 0x000000ffff0c7224 */ /* 0x000fe200078e0012 */
[----:B------:R-:W-:Y:S01]  /*8bad0*/  MOV R13, R17 ;  /* 0x00000011000d7202 */ /* 0x000fe20000000f00 */
[----:B-1----:R-:W-:-:S09]  /*8bae0*/  UISETP.NE.AND UP0, UPT, UR6, URZ, UPT ;  /* 0x000000ff0600728c */ /* 0x002fd2000bf05270 */
[----:B------:R-:W-:Y:S05]  /*8baf0*/  BRA.U !UP0, `(.L_x_1864) ;  /* 0x0000000108787547 */ /* 0x000fea000b800000 */
[----:B------:R-:W-:Y:S02]  /*8bb00*/  HFMA2 R14, -RZ, RZ, 0, 0 ;  /* 0x00000000ff0e7431 */ /* 0x000fe400000001ff */
[----:B------:R-:W-:-:S07]  /*8bb10*/  IMAD.MOV.U32 R11, RZ, RZ, RZ ;  /* 0x000000ffff0b7224 */ /* 0x000fce00078e00ff */
.L_x_1865:
[C---:B---3--:R-:W-:Y:S01]  /*8bb20*/  IMAD.SHL.U32 R6, R11.reuse, 0x8, RZ ;  /* 0x000000080b067824 */ /* 0x048fe200078e00ff */
[----:B------:R-:W-:-:S04]  /*8bb30*/  SHF.L.U64.HI R7, R11, 0x3, R14 ;  /* 0x000000030b077819 */ /* 0x000fc8000001020e */
[----:B------:R-:W-:Y:S02]  /*8bb40*/  IADD3 R2, P0, PT, R18, R6, RZ ;  /* 0x0000000612027210 */ /* 0x000fe40007f1e0ff */
[----:B------:R-:W-:Y:S02]  /*8bb50*/  IADD3 R6, P1, PT, R6, R29, RZ ;  /* 0x0000001d06067210 */ /* 0x000fe40007f3e0ff */
[----:B0-----:R-:W-:-:S03]  /*8bb60*/  IADD3.X R3, PT, PT, R17, R7, RZ, P0, !PT ;  /* 0x0000000711037210 */ /* 0x001fc600007fe4ff */
        /* <DEDUP_REMOVED lines=19> */
.L_x_1863:
[----:B------:R-:W-:Y:S01]  /*8bca0*/  MOV R12, R29 ;  /* 0x0000001d000c7202 */ /* 0x000fe20000000f00 */
[----:B------:R-:W-:Y:S01]  /*8bcb0*/  IMAD.MOV.U32 R13, RZ, RZ, R30 ;  /* 0x000000ffff0d7224 */ /* 0x000fe200078e001e */
[----:B------:R-:W-:Y:S01]  /*8bcc0*/  MOV R29, R18 ;  /* 0x00000012001d7202 */ /* 0x000fe20000000f00 */
[----:B------:R-:W-:-:S07]  /*8bcd0*/  IMAD.MOV.U32 R30, RZ, RZ, R17 ;  /* 0x000000ffff1e7224 */ /* 0x000fce00078e0011 */
.L_x_1864:
[----:B------:R-:W-:Y:S05]  /*8bce0*/  BSYNC.RECONVERGENT B1 ;  /* 0x0000000000017941 */ /* 0x000fea0003800200 */
.L_x_1855:
[----:B------:R-:W-:Y:S01]  /*8bcf0*/  ISETP.NE.U32.AND P0, PT, RZ, UR10, PT ;  /* 0x0000000aff007c0c */ /* 0x000fe2000bf05070 */
[----:B------:R-:W-:Y:S02]  /*8bd00*/  HFMA2 R16, -RZ, RZ, -6.306171417236328125e-05, 0.01395416259765625 ;  /* 0x84222325ff107431 */ /* 0x000fe400000001ff */
[----:B------:R-:W-:Y:S01]  /*8bd10*/  IMAD.MOV.U32 R11, RZ, RZ, -0x340d631c ;  /* 0xcbf29ce4ff0b7424 */ /* 0x000fe200078e00ff */
[----:B0-----:R-:W-:Y:S01]  /*8bd20*/  MOV R3, RZ ;  /* 0x000000ff00037202 */ /* 0x001fe20000000f00 */
[----:B---3--:R-:W-:Y:S01]  /*8bd30*/  IMAD.MOV.U32 R6, RZ, RZ, RZ ;  /* 0x000000ffff067224 */ /* 0x008fe200078e00ff */
[----:B------:R-:W-:-:S13]  /*8bd40*/  ISETP.NE.AND.EX P0, PT, RZ, UR11, PT, P0 ;  /* 0x0000000bff007c0c */ /* 0x000fda000bf05300 */
[----:B------:R-:W-:Y:S05]  /*8bd50*/  @!P0 BRA `(.L_x_1866) ;  /* 0x0000000400b88947 */ /* 0x000fea0003800000 */
[----:B------:R-:W-:Y:S01]  /*8bd60*/  MOV R16, 0x84222325 ;  /* 0x8422232500107802 */ /* 0x000fe20000000f00 */
[----:B------:R-:W-:Y:S01]  /*8bd70*/  IMAD.MOV.U32 R11, RZ, RZ, -0x340d631c ;  /* 0xcbf29ce4ff0b7424 */ /* 0x000fe200078e00ff */
[----:B------:R-:W-:Y:S01]  /*8bd80*/  MOV R17, RZ ;  /* 0x000000ff00117202 */ /* 0x000fe20000000f00 */
[----:B------:R-:W-:-:S07]  /*8bd90*/  IMAD.MOV.U32 R18, RZ, RZ, RZ ;  /* 0x000000ffff127224 */ /* 0x000fce00078e00ff */
.L_x_1867:
[----:B------:R-:W-:-:S04]  /*8bda0*/  LEA R14, P1, R17, R8, 0x3 ;  /* 0x00000008110e7211 */ /* 0x000fc800078218ff */
[----:B------:R-:W-:-:S05]  /*8bdb0*/  LEA.HI.X R15, R17, R9, R18, 0x3, P1 ;  /* 0x00000009110f7211 */ /* 0x000fca00008f1c12 */
[----:B------:R-:W2:Y:S04]  /*8bdc0*/  LD.E.64 R6, desc[UR8][R14.64] ;  /* 0x000000080e067980 */ /* 0x000ea8000c101b00 */
        /* <DEDUP_REMOVED lines=14> */
[----:B0-----:R-:W-:Y:S01]  /*8beb0*/  IMAD.IADD R14, R33, 0x1, R31 ;  /* 0x00000001210e7824 */ /* 0x001fe200078e021f */
        /* <DEDUP_REMOVED lines=57> */
[----:B------:R-:W-:Y:S01]  /*8c250*/  IMAD.IADD R2, R7, 0x1, R11 ;  /* 0x0000000107027824 */ /* 0x000fe200078e020b */
[----:B------:R-:W-:Y:S01]  /*8c260*/  SHF.R.U32.HI R11, RZ, 0x8, R3 ;  /* 0x00000008ff0b7819 */ /* 0x000fe20000011603 */
        /* <DEDUP_REMOVED lines=29> */
.L_x_1866:
        /* <DEDUP_REMOVED lines=54> */
.L_x_1868:
[----:B------:R-:W-:Y:S01]  /*8c7a0*/  CS2R R2, SRZ ;  /* 0x0000000000027805 */ /* 0x000fe2000001ff00 */
[----:B------:R-:W-:Y:S06]  /*8c7b0*/  @!P0 BRA `(.L_x_1869) ;  /* 0x0000000400b88947 */ /* 0x000fec0003800000 */
[----:B------:R-:W-:Y:S02]  /*8c7c0*/  HFMA2 R14, -RZ, RZ, -15.890625, -0.0047760009765625 ;  /* 0xcbf29ce4ff0e7431 */ /* 0x000fe400000001ff */
[----:B------:R-:W-:Y:S01]  /*8c7d0*/  IMAD.MOV.U32 R15, RZ, RZ, -0x7bdddcdb ;  /* 0x84222325ff0f7424 */ /* 0x000fe200078e00ff */
[----:B------:R-:W-:Y:S01]  /*8c7e0*/  MOV R18, RZ ;  /* 0x000000ff00127202 */ /* 0x000fe20000000f00 */
[----:B------:R-:W-:-:S07]  /*8c7f0*/  IMAD.MOV.U32 R17, RZ, RZ, RZ ;  /* 0x000000ffff117224 */ /* 0x000fce00078e00ff */
.L_x_1870:
        /* <DEDUP_REMOVED lines=106> */
.L_x_1869:
        /* <DEDUP_REMOVED lines=51> */
.L_x_1871:
        /* <DEDUP_REMOVED lines=18> */
.L_x_1875:
        /* <DEDUP_REMOVED lines=102> */
.L_x_1874:
        /* <DEDUP_REMOVED lines=51> */
.L_x_1876:
[----:B-1----:R-:W-:Y:S02]  /*8dc80*/  HFMA2 R3, -RZ, RZ, 0, 0 ;  /* 0x00000000ff037431 */ /* 0x002fe400000001ff */
[----:B0-----:R-:W-:Y:S01]  /*8dc90*/  IMAD.MOV.U32 R6, RZ, RZ, RZ ;  /* 0x000000ffff067224 */ /* 0x001fe200078e00ff */
[----:B------:R-:W-:Y:S06]  /*8dca0*/  @!P0 BRA `(.L_x_1877) ;  /* 0x0000000400b88947 */ /* 0x000fec0003800000 */
[----:B------:R-:W-:Y:S01]  /*8dcb0*/  MOV R32, 0x84222325 ;  /* 0x8422232500207802 */ /* 0x000fe20000000f00 */
[----:B------:R-:W-:Y:S01]  /*8dcc0*/  IMAD.MOV.U32 R17, RZ, RZ, -0x340d631c ;  /* 0xcbf29ce4ff117424 */ /* 0x000fe200078e00ff */
[----:B------:R-:W-:Y:S01]  /*8dcd0*/  MOV R11, RZ ;  /* 0x000000ff000b7202 */ /* 0x000fe20000000f00 */
[----:B------:R-:W-:-:S07]  /*8dce0*/  IMAD.MOV.U32 R16, RZ, RZ, RZ ;  /* 0x000000ffff107224 */ /* 0x000fce00078e00ff */
.L_x_1878:
[----:B------:R-:W-:-:S04]  /*8dcf0*/  LEA R14, P0, R11, R26, 0x3 ;  /* 0x0000001a0b0e7211 */ /* 0x000fc800078018ff */
[----:B------:R-:W-:-:S05]  /*8dd00*/  LEA.HI.X R15, R11, R27, R16, 0x3, P0 ;  /* 0x0000001b0b0f7211 */ /* 0x000fca00000f1c10 */
[----:B------:R-:W2:Y:S04]  /*8dd10*/  LD.E.64 R6, desc[UR8][R14.64] ;  /* 0x000000080e067980 */ /* 0x000ea8000c101b00 */
        /* <DEDUP_REMOVED lines=103> */
.L_x_1877:
        /* <DEDUP_REMOVED lines=51> */
.L_x_1879:
[----:B------:R-:W-:-:S04]  /*8e6c0*/  ISETP.GE.U32.AND P0, PT, R33, R32, PT ;  /* 0x000000202100720c */ /* 0x000fc80003f06070 */
[----:B------:R-:W-:-:S13]  /*8e6d0*/  ISETP.GE.U32.AND.EX P0, PT, R36, R17, PT, P0 ;  /* 0x000000112400720c */ /* 0x000fda0003f06100 */
[----:B------:R-:W-:Y:S05]  /*8e6e0*/  @!P0 BRA `(.L_x_1880) ;  /* 0x0000000000888947 */ /* 0x000fea0003800000 */
[----:B------:R-:W-:Y:S01]  /*8e6f0*/  MOV R15, R8 ;  /* 0x00000008000f7202 */ /* 0x000fe20000000f00 */
[----:B------:R-:W-:Y:S01]  /*8e700*/  IMAD.MOV.U32 R14, RZ, RZ, R9 ;  /* 0x000000ffff0e7224 */ /* 0x000fe200078e0009 */
[----:B------:R-:W-:Y:S06]  /*8e710*/  BRA `(.L_x_1881) ;  /* 0x00000000008c7947 */ /* 0x000fec0003800000 */
.L_x_1873:
[----:B------:R-:W2:Y:S01]  /*8e720*/  LDCU UR6, c[0x0][0x3c8] ;  /* 0x00007900ff0677ac */ /* 0x000ea20008000800 */
[----:B------:R-:W-:Y:S01]  /*8e730*/  MOV R15, R8 ;  /* 0x00000008000f7202 */ /* 0x000fe20000000f00 */
[----:B------:R-:W-:Y:S01]  /*8e740*/  IMAD.MOV.U32 R14, RZ, RZ, R9 ;  /* 0x000000ffff0e7224 */ /* 0x000fe200078e0009 */
[----:B--2---:R-:W-:-:S09]  /*8e750*/  UISETP.NE.AND UP0, UPT, UR6, URZ, UPT ;  /* 0x000000ff0600728c */ /* 0x004fd2000bf05270 */
[----:B------:R-:W-:Y:S05]  /*8e760*/  BRA.U !UP0, `(.L_x_1881) ;  /* 0x0000000108787547 */ /* 0x000fea000b800000 */
[----:B------:R-:W-:Y:S02]  /*8e770*/  HFMA2 R11, -RZ, RZ, 0, 0 ;  /* 0x00000000ff0b7431 */ /* 0x000fe400000001ff */
[----:B------:R-:W-:-:S07]  /*8e780*/  IMAD.MOV.U32 R16, RZ, RZ, RZ ;  /* 0x000000ffff107224 */ /* 0x000fce00078e00ff */
.L_x_1882:
[C---:B------:R-:W-:Y:S02]  /*8e790*/  SHF.L.U32 R7, R11.reuse, 0x3, RZ ;  /* 0x000000030b077819 */ /* 0x040fe400000006ff */
[----:B------:R-:W-:Y:S02]  /*8e7a0*/  SHF.L.U64.HI R14, R11, 0x3, R16 ;  /* 0x000000030b0e7819 */ /* 0x000fe40000010210 */
[----:B------:R-:W-:Y:S02]  /*8e7b0*/  IADD3 R2, P0, PT, R8, R7, RZ ;  /* 0x0000000708027210 */ /* 0x000fe40007f1e0ff */
[----:B0-----:R-:W-:-:S03]  /*8e7c0*/  IADD3 R6, P1, PT, R7, R26, RZ ;  /* 0x0000001a07067210 */ /* 0x001fc60007f3e0ff */
[----:B-1----:R-:W-:Y:S01]  /*8e7d0*/  IMAD.X R3, R9, 0x1, R14, P0 ;  /* 0x0000000109037824 */ /* 0x002fe200000e060e */
        /* <DEDUP_REMOVED lines=19> */
.L_x_1880:
[----:B------:R-:W-:Y:S01]  /*8e910*/  IMAD.MOV.U32 R15, RZ, RZ, R26 ;  /* 0x000000ffff0f7224 */ /* 0x000fe200078e001a */
[----:B------:R-:W-:Y:S01]  /*8e920*/  MOV R14, R27 ;  /* 0x0000001b000e7202 */ /* 0x000fe20000000f00 */
[----:B------:R-:W-:Y:S01]  /*8e930*/  IMAD.MOV.U32 R26, RZ, RZ, R8 ;  /* 0x000000ffff1a7224 */ /* 0x000fe200078e0008 */
[----:B------:R-:W-:-:S07]  /*8e940*/  MOV R27, R9 ;  /* 0x00000009001b7202 */ /* 0x000fce0000000f00 */
.L_x_1881:
[----:B------:R-:W-:Y:S05]  /*8e950*/  BSYNC.RECONVERGENT B1 ;  /* 0x0000000000017941 */ /* 0x000fea0003800200 */
.L_x_1872:
        /* <DEDUP_REMOVED lines=8> */
[----:B------:R-:W-:Y:S01]  /*8e9e0*/  MOV R11, 0xcbf29ce4 ;  /* 0xcbf29ce4000b7802 */ /* 0x000fe20000000f00 */
[----:B------:R-:W-:Y:S01]  /*8e9f0*/  IMAD.MOV.U32 R17, RZ, RZ, RZ ;  /* 0x000000ffff117224 */ /* 0x000fe200078e00ff */
[----:B------:R-:W-:-:S07]  /*8ea00*/  MOV R18, RZ ;  /* 0x000000ff00127202 */ /* 0x000fce0000000f00 */
.L_x_1884:
        /* <DEDUP_REMOVED lines=106> */
.L_x_1883:
        /* <DEDUP_REMOVED lines=54> */
.L_x_1885:
[----:B------:R-:W-:Y:S01]  /*8f410*/  CS2R R2, SRZ ;  /* 0x0000000000027805 */ /* 0x000fe2000001ff00 */
[----:B------:R-:W-:Y:S06]  /*8f420*/  @!P0 BRA `(.L_x_1886) ;  /* 0x0000000400b88947 */ /* 0x000fec0003800000 */
[----:B------:R-:W-:Y:S02]  /*8f430*/  HFMA2 R9, -RZ, RZ, -6.306171417236328125e-05, 0.01395416259765625 ;  /* 0x84222325ff097431 */ /* 0x000fe400000001ff */
[----:B------:R-:W-:Y:S01]  /*8f440*/  IMAD.MOV.U32 R8, RZ, RZ, -0x340d631c ;  /* 0xcbf29ce4ff087424 */ /* 0x000fe200078e00ff */
[----:B------:R-:W-:Y:S01]  /*8f450*/  MOV R17, RZ ;  /* 0x000000ff00117202 */ /* 0x000fe20000000f00 */
[----:B------:R-:W-:-:S07]  /*8f460*/  IMAD.MOV.U32 R18, RZ, RZ, RZ ;  /* 0x000000ffff127224 */ /* 0x000fce00078e00ff */
.L_x_1887:
        /* <DEDUP_REMOVED lines=106> */
.L_x_1886:
        /* <DEDUP_REMOVED lines=51> */
.L_x_1888:
        /* <DEDUP_REMOVED lines=14> */
[----:B------:R-:W-:Y:S01]  /*8ff20*/  MOV R11, RZ ;  /* 0x000000ff000b7202 */ /* 0x000fe20000000f00 */
[----:B------:R-:W-:-:S04]  /*8ff30*/  IMAD.MOV.U32 R16, RZ, RZ, RZ ;  /* 0x000000ffff107224 */ /* 0x000fc800078e00ff */
[----:B------:R-:W3:Y:S01]  /*8ff40*/  LDC R31, c[0x0][0x3c4] ;  /* 0x0000f100ff1f7b82 */ /* 0x000ee20000000800 */
[----:B--2---:R-:W-:-:S07]  /*8ff50*/  LOP3.LUT R18, R18, 0xfffffffe, RZ, 0xc0, !PT ;  /* 0xfffffffe12127812 */ /* 0x004fce00078ec0ff */
.L_x_1892:
        /* <DEDUP_REMOVED lines=102> */
.L_x_1891:
        /* <DEDUP_REMOVED lines=51> */
.L_x_1893:
[----:B0-----:R-:W-:Y:S02]  /*908f0*/  HFMA2 R6, -RZ, RZ, 0, 0 ;  /* 0x00000000ff067431 */ /* 0x001fe400000001ff */
[----:B-1----:R-:W-:Y:S01]  /*90900*/  IMAD.MOV.U32 R3, RZ, RZ, RZ ;  /* 0x000000ffff037224 */ /* 0x002fe200078e00ff */
[----:B------:R-:W-:Y:S06]  /*90910*/  @!P0 BRA `(.L_x_1894) ;  /* 0x0000000400b88947 */ /* 0x000fec0003800000 */
[----:B------:R-:W-:Y:S01]  /*90920*/  IMAD.MOV.U32 R32, RZ, RZ, -0x7bdddcdb ;  /* 0x84222325ff207424 */ /* 0x000fe200078e00ff */
[----:B------:R-:W-:Y:S01]  /*90930*/  MOV R17, 0xcbf29ce4 ;  /* 0xcbf29ce400117802 */ /* 0x000fe20000000f00 */
[----:B------:R-:W-:Y:S01]  /*90940*/  IMAD.MOV.U32 R11, RZ, RZ, RZ ;  /* 0x000000ffff0b7224 */ /* 0x000fe200078e00ff */
[----:B------:R-:W-:-:S07]  /*90950*/  MOV R16, RZ ;  /* 0x000000ff00107202 */ /* 0x000fce0000000f00 */
.L_x_1895:
        /* <DEDUP_REMOVED lines=106> */
.L_x_1894:
        /* <DEDUP_REMOVED lines=51> */
.L_x_1896:
[----:B------:R-:W-:-:S04]  /*91330*/  ISETP.GE.U32.AND P0, PT, R33, R32, PT ;  /* 0x000000202100720c */ /* 0x000fc80003f06070 */
[----:B------:R-:W-:-:S13]  /*91340*/  ISETP.GE.U32.AND.EX P0, PT, R36, R17, PT, P0 ;  /* 0x000000112400720c */ /* 0x000fda0003f06100 */
[----:B------:R-:W-:Y:S05]  /*91350*/  @!P0 BRA `(.L_x_1897) ;  /* 0x00000000008c8947 */ /* 0x000fea0003800000 */
[----:B------:R-:W-:Y:S01]  /*91360*/  IMAD.MOV.U32 R16, RZ, RZ, R4 ;  /* 0x000000ffff107224 */ /* 0x000fe200078e0004 */
[----:B------:R-:W-:Y:S01]  /*91370*/  MOV R11, R5 ;  /* 0x00000005000b7202 */ /* 0x000fe20000000f00 */
[----:B------:R-:W-:Y:S06]  /*91380*/  BRA `(.L_x_1898) ;  /* 0x0000000000907947 */ /* 0x000fec0003800000 */
.L_x_1890:
[----:B------:R-:W2:Y:S01]  /*91390*/  LDCU UR6, c[0x0][0x3c8] ;  /* 0x00007900ff0677ac */ /* 0x000ea20008000800 */
[----:B------:R-:W-:Y:S01]  /*913a0*/  IMAD.MOV.U32 R16, RZ, RZ, R4 ;  /* 0x000000ffff107224 */ /* 0x000fe200078e0004 */
[----:B------:R-:W-:Y:S01]  /*913b0*/  MOV R11, R5 ;  /* 0x00000005000b7202 */ /* 0x000fe20000000f00 */
[----:B--2---:R-:W-:-:S09]  /*913c0*/  UISETP.NE.AND UP0, UPT, UR6, URZ, UPT ;  /* 0x000000ff0600728c */ /* 0x004fd2000bf05270 */
[----:B------:R-:W-:Y:S05]  /*913d0*/  BRA.U !UP0, `(.L_x_1898) ;  /* 0x00000001087c7547 */ /* 0x000fea000b800000 */
[----:B------:R-:W-:Y:S02]  /*913e0*/  HFMA2 R18, -RZ, RZ, 0, 0 ;  /* 0x00000000ff127431 */ /* 0x000fe400000001ff */
[----:B------:R-:W-:-:S07]  /*913f0*/  IMAD.MOV.U32 R9, RZ, RZ, RZ ;  /* 0x000000ffff097224 */ /* 0x000fce00078e00ff */
.L_x_1899:
[C---:B------:R-:W-:Y:S01]  /*91400*/  IMAD.SHL.U32 R7, R9.reuse, 0x8, RZ ;  /* 0x0000000809077824 */ /* 0x040fe200078e00ff */
[----:B------:R-:W-:-:S04]  /*91410*/  SHF.L.U64.HI R8, R9, 0x3, R18 ;  /* 0x0000000309087819 */ /* 0x000fc80000010212 */
[----:B0-----:R-:W-:Y:S02]  /*91420*/  IADD3 R6, P1, PT, R7, R22, RZ ;  /* 0x0000001607067210 */ /* 0x001fe40007f3e0ff */
[----:B------:R-:W-:-:S03]  /*91430*/  IADD3 R2, P0, PT, R4, R7, RZ ;  /* 0x0000000704027210 */ /* 0x000fc60007f1e0ff */
[----:B------:R-:W-:Y:S01]  /*91440*/  IMAD.X R7, R8, 0x1, R23, P1 ;  /* 0x0000000108077824 */ /* 0x000fe200008e0617 */
        /* <DEDUP_REMOVED lines=20> */
.L_x_1897:
[----:B------:R-:W-:Y:S01]  /*91590*/  IMAD.MOV.U32 R16, RZ, RZ, R22 ;  /* 0x000000ffff107224 */ /* 0x000fe200078e0016 */
[----:B------:R-:W-:Y:S01]  /*915a0*/  MOV R11, R23 ;  /* 0x00000017000b7202 */ /* 0x000fe20000000f00 */
[----:B------:R-:W-:Y:S01]  /*915b0*/  IMAD.MOV.U32 R22, RZ, RZ, R4 ;  /* 0x000000ffff167224 */ /* 0x000fe200078e0004 */
[----:B------:R-:W-:-:S07]  /*915c0*/  MOV R23, R5 ;  /* 0x0000000500177202 */ /* 0x000fce0000000f00 */
.L_x_1898:
[----:B------:R-:W-:Y:S05]  /*915d0*/  BSYNC.RECONVERGENT B1 ;  /* 0x0000000000017941 */ /* 0x000fea0003800200 */
.L_x_1889:
[----:B------:R-:W-:Y:S01]  /*915e0*/  ISETP.NE.U32.AND P0, PT, RZ, UR10, PT ;  /* 0x0000000aff007c0c */ /* 0x000fe2000bf05070 */
[----:B------:R-:W-:Y:S02]  /*915f0*/  HFMA2 R9, -RZ, RZ, -15.890625, -0.0047760009765625 ;  /* 0xcbf29ce4ff097431 */ /* 0x000fe400000001ff */
[----:B------:R-:W-:Y:S01]  /*91600*/  IMAD.MOV.U32 R8, RZ, RZ, -0x7bdddcdb ;  /* 0x84222325ff087424 */ /* 0x000fe200078e00ff */
[----:B------:R-:W-:Y:S01]  /*91610*/  MOV R4, RZ ;  /* 0x000000ff00047202 */ /* 0x000fe20000000f00 */
[----:B-1----:R-:W-:Y:S01]  /*91620*/  IMAD.MOV.U32 R3, RZ, RZ, RZ ;  /* 0x000000ffff037224 */ /* 0x002fe200078e00ff */
[----:B------:R-:W-:-:S13]  /*91630*/  ISETP.NE.AND.EX P0, PT, RZ, UR11, PT, P0 ;  /* 0x0000000bff007c0c */ /* 0x000fda000bf05300 */
[----:B------:R-:W-:Y:S05]  /*91640*/  @!P0 BRA `(.L_x_1900) ;  /* 0x0000000400b48947 */ /* 0x000fea0003800000 */
[----:B------:R-:W-:Y:S01]  /*91650*/  IMAD.MOV.U32 R8, RZ, RZ, -0x7bdddcdb ;  /* 0x84222325ff087424 */ /* 0x000fe200078e00ff */
[----:B------:R-:W-:Y:S01]  /*91660*/  MOV R9, 0xcbf29ce4 ;  /* 0xcbf29ce400097802 */ /* 0x000fe20000000f00 */
[----:B------:R-:W-:Y:S01]  /*91670*/  IMAD.MOV.U32 R18, RZ, RZ, RZ ;  /* 0x000000ffff127224 */ /* 0x000fe200078e00ff */
[----:B------:R-:W-:-:S07]  /*91680*/  MOV R17, RZ ;  /* 0x000000ff00117202 */ /* 0x000fce0000000f00 */
.L_x_1901:
[----:B0-----:R-:W-:-:S04]  /*91690*/  LEA R6, P1, R18, R29, 0x3 ;  /* 0x0000001d12067211 */ /* 0x001fc800078218ff */
        /* <DEDUP_REMOVED lines=98> */
[----:B------:R-:W-:-:S05]  /*91cc0*/  IMAD R3, R2, 0x1b3, RZ ;  /* 0x000001b302037824 */ /* 0x000fca00078e02ff */
[----:B------:R-:W-:-:S05]  /*91cd0*/  LEA R3, R6, R3, 0x8 ;  /* 0x0000000306037211 */ /* 0x000fca00078e40ff */
[----:B------:R-:W-:Y:S01]  /*91ce0*/  IMAD.IADD R9, R9, 0x1, R3 ;  /* 0x0000000109097824 */ /* 0x000fe200078e0203 */
[----:B------:R-:W-:Y:S06]  /*91cf0*/  @P1 BRA `(.L_x_1901) ;  /* 0xfffffff800641947 */ /* 0x000fec000383ffff */
[----:B------:R-:W1:Y:S01]  /*91d00*/  LDC R4, c[0x0][0x3c4] ;  /* 0x0000f100ff047b82 */ /* 0x000e620000000800 */
[----:B------:R-:W-:-:S07]  /*91d10*/  MOV R3, R31 ;  /* 0x0000001f00037202 */ /* 0x000fce0000000f00 */
.L_x_1900:
[----:B------:R-:W-:Y:S01]  /*91d20*/  ISETP.NE.U32.AND P1, PT, R28, RZ, PT ;  /* 0x000000ff1c00720c */ /* 0x000fe20003f25070 */
[----:B------:R-:W-:Y:S01]  /*91d30*/  IMAD.MOV.U32 R7, RZ, RZ, -0x7bdddcdb ;  /* 0x84222325ff077424 */ /* 0x000fe200078e00ff */
[----:B0-----:R-:W-:Y:S02]  /*91d40*/  MOV R6, 0xcbf29ce4 ;  /* 0xcbf29ce400067802 */ /* 0x001fe40000000f00 */
[----:B------:R-:W-:-:S13]  /*91d50*/  ISETP.NE.AND.EX P1, PT, RZ, RZ, PT, P1 ;  /* 0x000000ffff00720c */ /* 0x000fda0003f25310 */
[----:B------:R-:W-:Y:S05]  /*91d60*/  @!P1 BRA `(.L_x_1902) ;  /* 0x0000000000c49947 */ /* 0x000fea0003800000 */
[----:B------:R-:W-:-:S04]  /*91d70*/  LEA R2, P2, R3, R29, 0x3 ;  /* 0x0000001d03027211 */ /* 0x000fc800078418ff */
        /* <DEDUP_REMOVED lines=48> */
.L_x_1902:
[----:B------:R-:W-:Y:S01]  /*92080*/  CS2R R2, SRZ ;  /* 0x0000000000027805 */ /* 0x000fe2000001ff00 */
[----:B------:R-:W-:Y:S06]  /*92090*/  @!P0 BRA `(.L_x_1903) ;  /* 0x0000000400b88947 */ /* 0x000fec0003800000 */
[----:B------:R-:W-:Y:S02]  /*920a0*/  HFMA2 R6, -RZ, RZ, -15.890625, -0.0047760009765625 ;  /* 0xcbf29ce4ff067431 */ /* 0x000fe400000001ff */
[----:B------:R-:W-:Y:S01]  /*920b0*/  IMAD.MOV.U32 R7, RZ, RZ, -0x7bdddcdb ;  /* 0x84222325ff077424 */ /* 0x000fe200078e00ff */
[----:B------:R-:W-:Y:S01]  /*920c0*/  MOV R18, RZ ;  /* 0x000000ff00127202 */ /* 0x000fe20000000f00 */
[----:B------:R-:W-:-:S07]  /*920d0*/  IMAD.MOV.U32 R17, RZ, RZ, RZ ;  /* 0x000000ffff117224 */ /* 0x000fce00078e00ff */
.L_x_1904:
[----:B------:R-:W-:-:S04]  /*920e0*/  LEA R32, P2, R17, R24, 0x3 ;  /* 0x0000001811207211 */ /* 0x000fc800078418ff */
        /* <DEDUP_REMOVED lines=105> */
.L_x_1903:
[----:B------:R-:W-:Y:S05]  /*92780*/  @!P1 BRA `(.L_x_1905) ;  /* 0x0000000000c89947 */ /* 0x000fea0003800000 */
[----:B-1----:R-:W-:-:S04]  /*92790*/  LEA R4, P2, R2, R24, 0x3 ;  /* 0x0000001802047211 */ /* 0x002fc800078418ff */
        /* <DEDUP_REMOVED lines=49> */
.L_x_1905:
        /* <DEDUP_REMOVED lines=13> */
[----:B------:R-:W-:Y:S02]  /*92b80*/  MOV R36, 0xcbf29ce4 ;  /* 0xcbf29ce400247802 */ /* 0x000fe40000000f00 */
[----:B------:R-:W-:-:S04]  /*92b90*/  CS2R R8, SRZ ;  /* 0x0000000000087805 */ /* 0x000fc8000001ff00 */
[----:B------:R-:W3:Y:S01]  /*92ba0*/  LDC R32, c[0x0][0x3c4] ;  /* 0x0000f100ff207b82 */ /* 0x000ee20000000800 */
[----:B--2---:R-:W-:-:S07]  /*92bb0*/  LOP3.LUT R17, R17, 0xfffffffe, RZ, 0xc0, !PT ;  /* 0xfffffffe11117812 */ /* 0x004fce00078ec0ff */
.L_x_1909:
[----:B------:R-:W-:-:S04]  /*92bc0*/  LEA R34, P2, R8, R29, 0x3 ;  /* 0x0000001d08227211 */ /* 0x000fc800078418ff */
[----:B------:R-:W-:-:S05]  /*92bd0*/  LEA.HI.X R35, R8, R30, R9, 0x3, P2 ;  /* 0x0000001e08237211 */ /* 0x000fca00010f1c09 */
[----:B-1----:R-:W2:Y:S04]  /*92be0*/  LD.E.64 R4, desc[UR8][R34.64] ;  /* 0x0000000822047980 */ /* 0x002ea8000c101b00 */
[----:B0-----:R0:W4:Y:S01]  /*92bf0*/  LD.E.64 R2, desc[UR8][R34.64+0x8] ;  /* 0x0000080822027980 */ /* 0x001122000c101b00 */
        /* <DEDUP_REMOVED lines=98> */
.L_x_1908:
        /* <DEDUP_REMOVED lines=51> */
.L_x_1910:
[----:B0-----:R-:W-:Y:S02]  /*93550*/  HFMA2 R3, -RZ, RZ, 0, 0 ;  /* 0x00000000ff037431 */ /* 0x001fe400000001ff */
[----:B-1----:R-:W-:Y:S01]  /*93560*/  IMAD.MOV.U32 R4, RZ, RZ, RZ ;  /* 0x000000ffff047224 */ /* 0x002fe200078e00ff */
[----:B------:R-:W-:Y:S06]  /*93570*/  @!P0 BRA `(.L_x_1911) ;  /* 0x0000000400b48947 */ /* 0x000fec0003800000 */
[----:B------:R-:W-:Y:S01]  /*93580*/  MOV R18, 0x84222325 ;  /* 0x8422232500127802 */ /* 0x000fe20000000f00 */
[----:B------:R-:W-:Y:S01]  /*93590*/  IMAD.MOV.U32 R31, RZ, RZ, -0x340d631c ;  /* 0xcbf29ce4ff1f7424 */ /* 0x000fe200078e00ff */
[----:B------:R-:W-:-:S07]  /*935a0*/  CS2R R8, SRZ ;  /* 0x0000000000087805 */ /* 0x000fce000001ff00 */
.L_x_1912:
        /* <DEDUP_REMOVED lines=8> */
[--C-:B------:R-:W-:Y:S02]  /*93630*/  SHF.R.U64 R17, R4, 0x8, R5.reuse ;  /* 0x0000000804117819 */ /* 0x100fe40000001205 */
[C---:B------:R-:W-:Y:S01]  /*93640*/  LEA R31, R18.reuse, R31, 0x8 ;  /* 0x0000001f121f7211 */ /* 0x040fe200078e40ff */
[----:B------:R-:W-:Y:S01]  /*93650*/  IMAD.WIDE.U32 R34, R18, 0x1b3, RZ ;  /* 0x000001b312227825 */ /* 0x000fe200078e00ff */
[----:B0-----:R-:W-:-:S03]  /*93660*/  SHF.R.U64 R7, R4, 0x10, R5 ;  /* 0x0000001004077819 */ /* 0x001fc60000001205 */
        /* <DEDUP_REMOVED lines=94> */
.L_x_1911:
        /* <DEDUP_REMOVED lines=51> */
.L_x_1913:
[----:B------:R-:W-:-:S04]  /*93f80*/  ISETP.GE.U32.AND P0, PT, R33, R18, PT ;  /* 0x000000122100720c */ /* 0x000fc80003f06070 */
[----:B------:R-:W-:-:S13]  /*93f90*/  ISETP.GE.U32.AND.EX P0, PT, R36, R31, PT, P0 ;  /* 0x0000001f2400720c */ /* 0x000fda0003f06100 */
[----:B------:R-:W-:Y:S05]  /*93fa0*/  @!P0 BRA `(.L_x_1914) ;  /* 0x0000000000848947 */ /* 0x000fea0003800000 */
[----:B------:R-:W-:Y:S01]  /*93fb0*/  MOV R7, R29 ;  /* 0x0000001d00077202 */ /* 0x000fe20000000f00 */
[----:B------:R-:W-:Y:S01]  /*93fc0*/  IMAD.MOV.U32 R6, RZ, RZ, R30 ;  /* 0x000000ffff067224 */ /* 0x000fe200078e001e */
[----:B------:R-:W-:Y:S06]  /*93fd0*/  BRA `(.L_x_1915) ;  /* 0x0000000000887947 */ /* 0x000fec0003800000 */
.L_x_1907:
[----:B------:R-:W2:Y:S01]  /*93fe0*/  LDCU UR6, c[0x0][0x3c8] ;  /* 0x00007900ff0677ac */ /* 0x000ea20008000800 */
[----:B------:R-:W-:Y:S01]  /*93ff0*/  MOV R7, R29 ;  /* 0x0000001d00077202 */ /* 0x000fe20000000f00 */
[----:B------:R-:W-:Y:S01]  /*94000*/  IMAD.MOV.U32 R6, RZ, RZ, R30 ;  /* 0x000000ffff067224 */ /* 0x000fe200078e001e */
[----:B--2---:R-:W-:-:S09]  /*94010*/  UISETP.NE.AND UP0, UPT, UR6, URZ, UPT ;  /* 0x000000ff0600728c */ /* 0x004fd2000bf05270 */
[----:B------:R-:W-:Y:S05]  /*94020*/  BRA.U !UP0, `(.L_x_1915) ;  /* 0x0000000108747547 */ /* 0x000fea000b800000 */
[----:B------:R-:W-:-:S07]  /*94030*/  CS2R R8, SRZ ;  /* 0x0000000000087805 */ /* 0x000fce000001ff00 */
.L_x_1916:
[C---:B-1----:R-:W-:Y:S02]  /*94040*/  SHF.L.U32 R4, R8.reuse, 0x3, RZ ;  /* 0x0000000308047819 */ /* 0x042fe400000006ff */
[----:B------:R-:W-:Y:S02]  /*94050*/  SHF.L.U64.HI R5, R8, 0x3, R9 ;  /* 0x0000000308057819 */ /* 0x000fe40000010209 */
[----:B------:R-:W-:Y:S02]  /*94060*/  IADD3 R2, P0, PT, R29, R4, RZ ;  /* 0x000000041d027210 */ /* 0x000fe40007f1e0ff */
[----:B------:R-:W-:-:S03]  /*94070*/  IADD3 R4, P1, PT, R4, R24, RZ ;  /* 0x0000001804047210 */ /* 0x000fc60007f3e0ff */
[----:B0-----:R-:W-:Y:S01]  /*94080*/  IMAD.X R3, R30, 0x1, R5, P0 ;  /* 0x000000011e037824 */ /* 0x001fe200000e0605 */
        /* <DEDUP_REMOVED lines=19> */
.L_x_1914:
[----:B------:R-:W-:Y:S01]  /*941c0*/  IMAD.MOV.U32 R7, RZ, RZ, R24 ;  /* 0x000000ffff077224 */ /* 0x000fe200078e0018 */
[----:B------:R-:W-:Y:S01]  /*941d0*/  MOV R6, R25 ;  /* 0x0000001900067202 */ /* 0x000fe20000000f00 */
[----:B------:R-:W-:Y:S01]  /*941e0*/  IMAD.MOV.U32 R24, RZ, RZ, R29 ;  /* 0x000000ffff187224 */ /* 0x000fe200078e001d */
[----:B------:R-:W-:-:S07]  /*941f0*/  MOV R25, R30 ;  /* 0x0000001e00197202 */ /* 0x000fce0000000f00 */
.L_x_1915:
[----:B------:R-:W-:Y:S05]  /*94200*/  BSYNC.RECONVERGENT B1 ;  /* 0x0000000000017941 */ /* 0x000fea0003800200 */
.L_x_1906:
[----:B------:R-:W-:Y:S01]  /*94210*/  ISETP.NE.U32.AND P0, PT, RZ, UR10, PT ;  /* 0x0000000aff007c0c */ /* 0x000fe2000bf05070 */
[----:B------:R-:W-:Y:S02]  /*94220*/  HFMA2 R17, -RZ, RZ, -15.890625, -0.0047760009765625 ;  /* 0xcbf29ce4ff117431 */ /* 0x000fe400000001ff */
[----:B------:R-:W-:Y:S01]  /*94230*/  IMAD.MOV.U32 R18, RZ, RZ, -0x7bdddcdb ;  /* 0x84222325ff127424 */ /* 0x000fe200078e00ff */
[----:B01----:R-:W-:Y:S01]  /*94240*/  MOV R4, RZ ;  /* 0x000000ff00047202 */ /* 0x003fe20000000f00 */
[----:B------:R-:W-:Y:S01]  /*94250*/  IMAD.MOV.U32 R3, RZ, RZ, RZ ;  /* 0x000000ffff037224 */ /* 0x000fe200078e00ff */
[----:B------:R-:W-:-:S13]  /*94260*/  ISETP.NE.AND.EX P0, PT, RZ, UR11, PT, P0 ;  /* 0x0000000bff007c0c */ /* 0x000fda000bf05300 */
[----:B------:R-:W-:Y:S05]  /*94270*/  @!P0 BRA `(.L_x_1917) ;  /* 0x0000000400b88947 */ /* 0x000fea0003800000 */
[----:B------:R-:W-:Y:S01]  /*94280*/  IMAD.MOV.U32 R18, RZ, RZ, -0x7bdddcdb ;  /* 0x84222325ff127424 */ /* 0x000fe200078e00ff */
[----:B------:R-:W-:Y:S01]  /*94290*/  MOV R17, 0xcbf29ce4 ;  /* 0xcbf29ce400117802 */ /* 0x000fe20000000f00 */
[----:B------:R-:W-:Y:S01]  /*942a0*/  IMAD.MOV.U32 R29, RZ, RZ, RZ ;  /* 0x000000ffff1d7224 */ /* 0x000fe200078e00ff */
[----:B------:R-:W-:-:S07]  /*942b0*/  MOV R30, RZ ;  /* 0x000000ff001e7202 */ /* 0x000fce0000000f00 */
.L_x_1918:
        /* <DEDUP_REMOVED lines=106> */
.L_x_1917:
        /* <DEDUP_REMOVED lines=55> */
.L_x_1919:
[----:B------:R-:W-:Y:S01]  /*94cd0*/  CS2R R2, SRZ ;  /* 0x0000000000027805 */ /* 0x000fe2000001ff00 */
[----:B------:R-:W-:Y:S06]  /*94ce0*/  @!P0 BRA `(.L_x_1920) ;  /* 0x0000000400b88947 */ /* 0x000fec0003800000 */
[----:B------:R-:W-:Y:S02]  /*94cf0*/  HFMA2 R8, -RZ, RZ, -15.890625, -0.0047760009765625 ;  /* 0xcbf29ce4ff087431 */ /* 0x000fe400000001ff */
[----:B------:R-:W-:Y:S01]  /*94d00*/  IMAD.MOV.U32 R9, RZ, RZ, -0x7bdddcdb ;  /* 0x84222325ff097424 */ /* 0x000fe200078e00ff */
[----:B------:R-:W-:Y:S01]  /*94d10*/  MOV R30, RZ ;  /* 0x000000ff001e7202 */ /* 0x000fe20000000f00 */
[----:B------:R-:W-:-:S07]  /*94d20*/  IMAD.MOV.U32 R29, RZ, RZ, RZ ;  /* 0x000000ffff1d7224 */ /* 0x000fce00078e00ff */
.L_x_1921:
        /* <DEDUP_REMOVED lines=106> */
.L_x_1920:
        /* <DEDUP_REMOVED lines=51> */
.L_x_1922:
[----:B------:R-:W-:Y:S01]  /*95700*/  ISETP.NE.U32.AND P2, PT, R18, R9, PT ;  /* 0x000000091200720c */ /* 0x000fe20003f45070 */
[----:B------:R-:W-:Y:S03]  /*95710*/  BSSY.RECONVERGENT B1, `(.L_x_1923) ;  /* 0x0000177000017945 */ /* 0x000fe60003800200 */
[----:B------:R-:W-:-:S13]  /*95720*/  ISETP.NE.AND.EX P2, PT, R17, R8, PT, P2 ;  /* 0x000000081100720c */ /* 0x000fda0003f45320 */
[----:B------:R-:W-:Y:S05]  /*95730*/  @!P2 BRA `(.L_x_1924) ;  /* 0x000000140040a947 */ /* 0x000fea0003800000 */
[----:B------:R-:W-:Y:S02]  /*95740*/  HFMA2 R36, -RZ, RZ, -15.890625, -0.0047760009765625 ;  /* 0xcbf29ce4ff247431 */ /* 0x000fe400000001ff */
[----:B------:R-:W-:Y:S01]  /*95750*/  IMAD.MOV.U32 R33, RZ, RZ, -0x7bdddcdb ;  /* 0x84222325ff217424 */ /* 0x000fe200078e00ff */
[----:B------:R-:W-:Y:S01]  /*95760*/  CS2R R30, SRZ ;  /* 0x00000000001e7805 */ /* 0x000fe2000001ff00 */
[----:B------:R-:W-:Y:S01]  /*95770*/  IMAD.MOV.U32 R32, RZ, RZ, -0x7bdddcdb ;  /* 0x84222325ff207424 */ /* 0x000fe200078e00ff */
[----:B------:R-:W-:Y:S01]  /*95780*/  MOV R29, 0xcbf29ce4 ;  /* 0xcbf29ce4001d7802 */ /* 0x000fe20000000f00 */
        /* <DEDUP_REMOVED lines=8> */
.L_x_1926:
        /* <DEDUP_REMOVED lines=102> */
.L_x_1925:
        /* <DEDUP_REMOVED lines=51> */
.L_x_1927:
[----:B-1----:R-:W-:Y:S02]  /*961a0*/  HFMA2 R3, -RZ, RZ, 0, 0 ;  /* 0x00000000ff037431 */ /* 0x002fe400000001ff */
[----:B0-----:R-:W-:Y:S01]  /*961b0*/  IMAD.MOV.U32 R4, RZ, RZ, RZ ;  /* 0x000000ffff047224 */ /* 0x001fe200078e00ff */
[----:B------:R-:W-:Y:S06]  /*961c0*/  @!P0 BRA `(.L_x_1928) ;  /* 0x0000000400b88947 */ /* 0x000fec0003800000 */
[----:B------:R-:W-:Y:S01]  /*961d0*/  MOV R32, 0x84222325 ;  /* 0x8422232500207802 */ /* 0x000fe20000000f00 */
[----:B------:R-:W-:Y:S01]  /*961e0*/  IMAD.MOV.U32 R29, RZ, RZ, -0x340d631c ;  /* 0xcbf29ce4ff1d7424 */ /* 0x000fe200078e00ff */
[----:B------:R-:W-:Y:S01]  /*961f0*/  MOV R17, RZ ;  /* 0x000000ff00117202 */ /* 0x000fe20000000f00 */
[----:B------:R-:W-:-:S07]  /*96200*/  IMAD.MOV.U32 R18, RZ, RZ, RZ ;  /* 0x000000ffff127224 */ /* 0x000fce00078e00ff */
.L_x_1929:
        /* <DEDUP_REMOVED lines=106> */
.L_x_1928:
        /* <DEDUP_REMOVED lines=51> */
.L_x_1930:
[----:B------:R-:W-:-:S04]  /*96be0*/  ISETP.GE.U32.AND P0, PT, R33, R32, PT ;  /* 0x000000202100720c */ /* 0x000fc80003f06070 */
[----:B------:R-:W-:-:S13]  /*96bf0*/  ISETP.GE.U32.AND.EX P0, PT, R36, R29, PT, P0 ;  /* 0x0000001d2400720c */ /* 0x000fda0003f06100 */
[----:B------:R-:W-:Y:S05]  /*96c00*/  @!P0 BRA `(.L_x_1931) ;  /* 0x00000000008c8947 */ /* 0x000fea0003800000 */
[----:B------:R-:W-:Y:S01]  /*96c10*/  MOV R3, R26 ;  /* 0x0000001a00037202 */ /* 0x000fe20000000f00 */
[----:B------:R-:W-:Y:S01]  /*96c20*/  IMAD.MOV.U32 R2, RZ, RZ, R27 ;  /* 0x000000ffff027224 */ /* 0x000fe200078e001b */
[----:B------:R-:W-:Y:S06]  /*96c30*/  BRA `(.L_x_1932) ;  /* 0x0000000000907947 */ /* 0x000fec0003800000 */
.L_x_1924:
[----:B------:R-:W2:Y:S01]  /*96c40*/  LDCU UR6, c[0x0][0x3c8] ;  /* 0x00007900ff0677ac */ /* 0x000ea20008000800 */
[----:B-1----:R-:W-:Y:S01]  /*96c50*/  MOV R3, R26 ;  /* 0x0000001a00037202 */ /* 0x002fe20000000f00 */
[----:B------:R-:W-:Y:S01]  /*96c60*/  IMAD.MOV.U32 R2, RZ, RZ, R27 ;  /* 0x000000ffff027224 */ /* 0x000fe200078e001b */
[----:B--2---:R-:W-:-:S09]  /*96c70*/  UISETP.NE.AND UP0, UPT, UR6, URZ, UPT ;  /* 0x000000ff0600728c */ /* 0x004fd2000bf05270 */
[----:B------:R-:W-:Y:S05]  /*96c80*/  BRA.U !UP0, `(.L_x_1932) ;  /* 0x00000001087c7547 */ /* 0x000fea000b800000 */
[----:B------:R-:W-:Y:S02]  /*96c90*/  HFMA2 R9, -RZ, RZ, 0, 0 ;  /* 0x00000000ff097431 */ /* 0x000fe400000001ff */
[----:B------:R-:W-:-:S07]  /*96ca0*/  IMAD.MOV.U32 R18, RZ, RZ, RZ ;  /* 0x000000ffff127224 */ /* 0x000fce00078e00ff */
.L_x_1933:
[C---:B------:R-:W-:Y:S02]  /*96cb0*/  SHF.L.U32 R5, R9.reuse, 0x3, RZ ;  /* 0x0000000309057819 */ /* 0x040fe400000006ff */
[----:B------:R-:W-:Y:S02]  /*96cc0*/  SHF.L.U64.HI R8, R9, 0x3, R18 ;  /* 0x0000000309087819 */ /* 0x000fe40000010212 */
[----:B------:R-:W-:Y:S02]  /*96cd0*/  IADD3 R2, P0, PT, R26, R5, RZ ;  /* 0x000000051a027210 */ /* 0x000fe40007f1e0ff */
[----:B0-----:R-:W-:-:S03]  /*96ce0*/  IADD3 R4, P1, PT, R5, R12, RZ ;  /* 0x0000000c05047210 */ /* 0x001fc60007f3e0ff */
        /* <DEDUP_REMOVED lines=21> */
.L_x_1931:
[----:B------:R-:W-:Y:S01]  /*96e40*/  MOV R3, R12 ;  /* 0x0000000c00037202 */ /* 0x000fe20000000f00 */
[----:B------:R-:W-:Y:S01]  /*96e50*/  IMAD.MOV.U32 R2, RZ, RZ, R13 ;  /* 0x000000ffff027224 */ /* 0x000fe200078e000d */
[----:B------:R-:W-:Y:S01]  /*96e60*/  MOV R12, R26 ;  /* 0x0000001a000c7202 */ /* 0x000fe20000000f00 */
[----:B------:R-:W-:-:S07]  /*96e70*/  IMAD.MOV.U32 R13, RZ, RZ, R27 ;  /* 0x000000ffff0d7224 */ /* 0x000fce00078e001b */
.L_x_1932:
[----:B------:R-:W-:Y:S05]  /*96e80*/  BSYNC.RECONVERGENT B1 ;  /* 0x0000000000017941 */ /* 0x000fea0003800200 */
.L_x_1923:
[----:B------:R-:W-:Y:S01]  /*96e90*/  ISETP.NE.U32.AND P0, PT, RZ, UR10, PT ;  /* 0x0000000aff007c0c */ /* 0x000fe2000bf05070 */
[----:B------:R-:W-:Y:S02]  /*96ea0*/  HFMA2 R18, -RZ, RZ, -6.306171417236328125e-05, 0.01395416259765625 ;  /* 0x84222325ff127431 */ /* 0x000fe400000001ff */
[----:B------:R-:W-:Y:S01]  /*96eb0*/  IMAD.MOV.U32 R17, RZ, RZ, -0x340d631c ;  /* 0xcbf29ce4ff117424 */ /* 0x000fe200078e00ff */
[----:B------:R-:W-:Y:S01]  /*96ec0*/  MOV R5, RZ ;  /* 0x000000ff00057202 */ /* 0x000fe20000000f00 */
[----:B------:R-:W-:Y:S01]  /*96ed0*/  IMAD.MOV.U32 R8, RZ, RZ, RZ ;  /* 0x000000ffff087224 */ /* 0x000fe200078e00ff */
[----:B------:R-:W-:-:S13]  /*96ee0*/  ISETP.NE.AND.EX P0, PT, RZ, UR11, PT, P0 ;  /* 0x0000000bff007c0c */ /* 0x000fda000bf05300 */
[----:B------:R-:W-:Y:S05]  /*96ef0*/  @!P0 BRA `(.L_x_1934) ;  /* 0x0000000400b88947 */ /* 0x000fea0003800000 */
[----:B------:R-:W-:Y:S01]  /*96f00*/  MOV R18, 0x84222325 ;  /* 0x8422232500127802 */ /* 0x000fe20000000f00 */
[----:B------:R-:W-:Y:S01]  /*96f10*/  IMAD.MOV.U32 R17, RZ, RZ, -0x340d631c ;  /* 0xcbf29ce4ff117424 */ /* 0x000fe200078e00ff */
[----:B------:R-:W-:Y:S01]  /*96f20*/  MOV R29, RZ ;  /* 0x000000ff001d7202 */ /* 0x000fe20000000f00 */
[----:B------:R-:W-:-:S07]  /*96f30*/  IMAD.MOV.U32 R30, RZ, RZ, RZ ;  /* 0x000000ffff1e7224 */ /* 0x000fce00078e00ff */
.L_x_1935:
[----:B------:R-:W-:-:S04]  /*96f40*/  LEA R26, P1, R29, R22, 0x3 ;  /* 0x000000161d1a7211 */ /* 0x000fc800078218ff */
[----:B------:R-:W-:-:S05]  /*96f50*/  LEA.HI.X R27, R29, R23, R30, 0x3, P1 ;  /* 0x000000171d1b7211 */ /* 0x000fca00008f1c1e */
[----:B------:R-:W2:Y:S04]  /*96f60*/  LD.E.64 R8, desc[UR8][R26.64] ;  /* 0x000000081a087980 */ /* 0x000ea8000c101b00 */
[----:B0-----:R0:W3:Y:S01]  /*96f70*/  LD.E.64 R4, desc[UR8][R26.64+0x8] ;  /* 0x000008081a047980 */ /* 0x0010e2000c101b00 */
        /* <DEDUP_REMOVED lines=16> */
[----:B0-----:R-:W-:-:S03]  /*97080*/  IMAD.WIDE.U32 R26, R32, 0x1b3, RZ ;  /* 0x000001b3201a7825 */ /* 0x001fc600078e00ff */
        /* <DEDUP_REMOVED lines=61> */
[----:B------:R-:W0:Y:S01]  /*97460*/  LDC.64 R8, c[0x0][0x3c0] ;  /* 0x0000f000ff087b82 */ /* 0x000e220000000a00 */
[----:B------:R-:W-:-:S04]  /*97470*/  IMAD.WIDE.U32 R26, R4, 0x1b3, RZ ;  /* 0x000001b3041a7825 */ /* 0x000fc800078e00ff */
[----:B------:R-:W-:-:S05]  /*97480*/  IMAD R17, R18, 0x1b3, RZ ;  /* 0x000001b312117824 */ /* 0x000fca00078e02ff */
[----:B------:R-:W-:Y:S02]  /*97490*/  LEA R31, R4, R17, 0x8 ;  /* 0x00000011041f7211 */ /* 0x000fe400078e40ff */
[--C-:B------:R-:W-:Y:S02]  /*974a0*/  SHF.R.U32.HI R17, RZ, 0x10, R5.reuse ;  /* 0x00000010ff117819 */ /* 0x100fe40000011605 */
[----:B------:R-:W-:Y:S01]  /*974b0*/  SHF.R.U32.HI R5, RZ, 0x18, R5 ;  /* 0x00000018ff057819 */ /* 0x000fe20000011605 */
[----:B------:R-:W-:Y:S01]  /*974c0*/  IMAD.IADD R18, R27, 0x1, R31 ;  /* 0x000000011b127824 */ /* 0x000fe200078e021f */
[----:B------:R-:W-:-:S03]  /*974d0*/  LOP3.LUT R4, R26, 0xff, R17, 0x78, !PT ;  /* 0x000000ff1a047812 */ /* 0x000fc600078e7811 */
[----:B------:R-:W-:Y:S02]  /*974e0*/  IMAD R17, R18, 0x1b3, RZ ;  /* 0x000001b312117824 */ /* 0x000fe400078e02ff */
[----:B------:R-:W-:Y:S01]  /*974f0*/  IMAD.WIDE.U32 R26, R4, 0x1b3, RZ ;  /* 0x000001b3041a7825 */ /* 0x000fe200078e00ff */
[----:B0-----:R-:W-:Y:S02]  /*97500*/  LOP3.LUT R32, R8, 0xfffffffe, RZ, 0xc0, !PT ;  /* 0xfffffffe08207812 */ /* 0x001fe400078ec0ff */
[----:B------:R-:W-:Y:S02]  /*97510*/  LEA R17, R4, R17, 0x8 ;  /* 0x0000001104117211 */ /* 0x000fe400078e40ff */
[----:B------:R-:W-:Y:S02]  /*97520*/  ISETP.NE.U32.AND P1, PT, R29, R32, PT ;  /* 0x000000201d00720c */ /* 0x000fe40003f25070 */
[----:B------:R-:W-:Y:S01]  /*97530*/  LOP3.LUT R26, R5, R26, RZ, 0x3c, !PT ;  /* 0x0000001a051a7212 */ /* 0x000fe200078e3cff */
[----:B------:R-:W-:Y:S01]  /*97540*/  IMAD.IADD R4, R27, 0x1, R17 ;  /* 0x000000011b047824 */ /* 0x000fe200078e0211 */
[----:B------:R-:W-:-:S03]  /*97550*/  ISETP.NE.AND.EX P1, PT, R30, R9, PT, P1 ;  /* 0x000000091e00720c */ /* 0x000fc60003f25310 */
[----:B------:R-:W-:Y:S02]  /*97560*/  IMAD R17, R4, 0x1b3, RZ ;  /* 0x000001b304117824 */ /* 0x000fe400078e02ff */
[----:B------:R-:W-:-:S04]  /*97570*/  IMAD.WIDE.U32 R4, R26, 0x1b3, RZ ;  /* 0x000001b31a047825 */ /* 0x000fc800078e00ff */
[----:B------:R-:W-:Y:S01]  /*97580*/  IMAD R17, R26, 0x100, R17 ;  /* 0x000001001a117824 */ /* 0x000fe200078e0211 */
[----:B------:R-:W-:-:S03]  /*97590*/  MOV R18, R4 ;  /* 0x0000000400127202 */ /* 0x000fc60000000f00 */
[----:B------:R-:W-:Y:S01]  /*975a0*/  IMAD.IADD R17, R5, 0x1, R17 ;  /* 0x0000000105117824 */ /* 0x000fe200078e0211 */
[----:B------:R-:W-:Y:S06]  /*975b0*/  @P1 BRA `(.L_x_1935) ;  /* 0xfffffff800601947 */ /* 0x000fec000383ffff */
[----:B------:R-:W1:Y:S01]  /*975c0*/  LDC R8, c[0x0][0x3c4] ;  /* 0x0000f100ff087b82 */ /* 0x000e620000000800 */
[----:B------:R-:W-:-:S07]  /*975d0*/  MOV R5, R32 ;  /* 0x0000002000057202 */ /* 0x000fce0000000f00 */
.L_x_1934:
[----:B------:R-:W-:Y:S01]  /*975e0*/  ISETP.NE.U32.AND P1, PT, R28, RZ, PT ;  /* 0x000000ff1c00720c */ /* 0x000fe20003f25070 */
[----:B------:R-:W-:Y:S01]  /*975f0*/  IMAD.MOV.U32 R27, RZ, RZ, -0x7bdddcdb ;  /* 0x84222325ff1b7424 */ /* 0x000fe200078e00ff */
[----:B------:R-:W-:Y:S02]  /*97600*/  MOV R26, 0xcbf29ce4 ;  /* 0xcbf29ce4001a7802 */ /* 0x000fe40000000f00 */
        /* <DEDUP_REMOVED lines=52> */
.L_x_1936:
[----:B0-----:R-:W-:Y:S01]  /*97950*/  CS2R R4, SRZ ;  /* 0x0000000000047805 */ /* 0x001fe2000001ff00 */
[----:B------:R-:W-:Y:S06]  /*97960*/  @!P0 BRA `(.L_x_1937) ;  /* 0x0000000400b88947 */ /* 0x000fec0003800000 */
[----:B------:R-:W-:Y:S02]  /*97970*/  HFMA2 R27, -RZ, RZ, -6.306171417236328125e-05, 0.01395416259765625 ;  /* 0x84222325ff1b7431 */ /* 0x000fe400000001ff */
[----:B------:R-:W-:Y:S01]  /*97980*/  IMAD.MOV.U32 R26, RZ, RZ, -0x340d631c ;  /* 0xcbf29ce4ff1a7424 */ /* 0x000fe200078e00ff */
[----:B------:R-:W-:Y:S01]  /*97990*/  MOV R30, RZ ;  /* 0x000000ff001e7202 */ /* 0x000fe20000000f00 */
[----:B------:R-:W-:-:S07]  /*979a0*/  IMAD.MOV.U32 R29, RZ, RZ, RZ ;  /* 0x000000ffff1d7224 */ /* 0x000fce00078e00ff */
.L_x_1938:
[----:B------:R-:W-:-:S04]  /*979b0*/  LEA R32, P2, R30, R15, 0x3 ;  /* 0x0000000f1e207211 */ /* 0x000fc800078418ff */
[----:B------:R-:W-:-:S05]  /*979c0*/  LEA.HI.X R33, R30, R14, R29, 0x3, P2 ;  /* 0x0000000e1e217211 */ /* 0x000fca00010f1c1d */
[----:B-1----:R-:W2:Y:S04]  /*979d0*/  LD.E.64 R8, desc[UR8][R32.64] ;  /* 0x0000000820087980 */ /* 0x002ea8000c101b00 */
        /* <DEDUP_REMOVED lines=103> */
.L_x_1937:
[----:B------:R-:W-:Y:S05]  /*98050*/  @!P1 BRA `(.L_x_1939) ;  /* 0x0000000000c89947 */ /* 0x000fea0003800000 */
[----:B-1----:R-:W-:-:S04]  /*98060*/  LEA R8, P2, R4, R15, 0x3 ;  /* 0x0000000f04087211 */ /* 0x002fc800078418ff */
        /* <DEDUP_REMOVED lines=49> */
.L_x_1939:
[----:B------:R-:W-:Y:S01]  /*98380*/  ISETP.NE.U32.AND P2, PT, R18, R27, PT ;  /* 0x0000001b1200720c */ /* 0x000fe20003f45070 */
[----:B------:R-:W-:Y:S03]  /*98390*/  BSSY.RECONVERGENT B1, `(.L_x_1940) ;  /* 0x0000175000017945 */ /* 0x000fe60003800200 */
[----:B------:R-:W-:-:S13]  /*983a0*/  ISETP.NE.AND.EX P2, PT, R17, R26, PT, P2 ;  /* 0x0000001a1100720c */ /* 0x000fda0003f45320 */
[----:B------:R-:W-:Y:S05]  /*983b0*/  @!P2 BRA `(.L_x_1941) ;  /* 0x000000140040a947 */ /* 0x000fea0003800000 */
[----:B------:R-:W-:Y:S02]  /*983c0*/  HFMA2 R33, -RZ, RZ, -6.306171417236328125e-05, 0.01395416259765625 ;  /* 0x84222325ff217431 */ /* 0x000fe400000001ff */
[----:B------:R-:W-:Y:S01]  /*983d0*/  IMAD.MOV.U32 R36, RZ, RZ, -0x340d631c ;  /* 0xcbf29ce4ff247424 */ /* 0x000fe200078e00ff */
[----:B------:R-:W-:Y:S02]  /*983e0*/  CS2R R30, SRZ ;  /* 0x00000000001e7805 */ /* 0x000fe4000001ff00 */
[----:B------:R-:W-:Y:S01]  /*983f0*/  MOV R32, 0x84222325 ;  /* 0x8422232500207802 */ /* 0x000fe20000000f00 */
[----:B------:R-:W-:Y:S01]  /*98400*/  IMAD.MOV.U32 R29, RZ, RZ, -0x340d631c ;  /* 0xcbf29ce4ff1d7424 */ /* 0x000fe200078e00ff */
        /* <DEDUP_REMOVED lines=8> */
.L_x_1943:
[----:B------:R-:W-:-:S04]  /*98490*/  LEA R34, P2, R17, R22, 0x3 ;  /* 0x0000001611227211 */ /* 0x000fc800078418ff */
[----:B------:R-:W-:-:S05]  /*984a0*/  LEA.HI.X R35, R17, R23, R18, 0x3, P2 ;  /* 0x0000001711237211 */ /* 0x000fca00010f1c12 */
[----:B-1----:R-:W2:Y:S04]  /*984b0*/  LD.E.64 R8, desc[UR8][R34.64] ;  /* 0x0000000822087980 */ /* 0x002ea8000c101b00 */
[----:B0-----:R0:W4:Y:S01]  /*984c0*/  LD.E.64 R4, desc[UR8][R34.64+0x8] ;  /* 0x0000080822047980 */ /* 0x001122000c101b00 */
        /* <DEDUP_REMOVED lines=98> */
.L_x_1942:
[----:B------:R-:W-:Y:S05]  /*98af0*/  @!P1 BRA `(.L_x_1944) ;  /* 0x0000000000c89947 */ /* 0x000fea0003800000 */
[----:B------:R-:W-:-:S04]  /*98b00*/  LEA R4, P2, R30, R22, 0x3 ;  /* 0x000000161e047211 */ /* 0x000fc800078418ff */
[----:B0-----:R-:W-:-:S06]  /*98b10*/  LEA.HI.X R5, R30, R23, R31, 0x3, P2 ;  /* 0x000000171e057211 */ /* 0x001fcc00010f1c1f */
[----:B------:R-:W2:Y:S01]  /*98b20*/  LD.E.64 R4, desc[UR8][R4.64] ;  /* 0x0000000804047980 */ /* 0x000ea2000c101b00 */
[----:B------:R-:W-:Y:S01]  /*98b30*/  IMAD R36, R36, 0x1b3, RZ ;  /* 0x000001b324247824 */ /* 0x000fe200078e02ff */
[----:B--2---:R-:W-:Y:S02]  /*98b40*/  LOP3.LUT R33, R33, 0xff, R4, 0x78, !PT ;  /* 0x000000ff21217812 */ /* 0x004fe400078e7804 */
[----:B------:R-:W-:-:S03]  /*98b50*/  SHF.R.U64 R17, R4, 0x8, R5 ;  /* 0x0000000804117819 */ /* 0x000fc60000001205 */
[C---:B-1----:R-:W-:Y:S01]  /*98b60*/  IMAD.WIDE.U32 R8, R33.reuse, 0x1b3, RZ ;  /* 0x000001b321087825 */ /* 0x042fe200078e00ff */
        /* <DEDUP_REMOVED lines=43> */
.L_x_1944:
[----:B-1----:R-:W-:Y:S02]  /*98e20*/  HFMA2 R8, -RZ, RZ, 0, 0 ;  /* 0x00000000ff087431 */ /* 0x002fe400000001ff */
[----:B0-----:R-:W-:Y:S01]  /*98e30*/  IMAD.MOV.U32 R5, RZ, RZ, RZ ;  /* 0x000000ffff057224 */ /* 0x001fe200078e00ff */
[----:B------:R-:W-:Y:S06]  /*98e40*/  @!P0 BRA `(.L_x_1945) ;  /* 0x0000000400b88947 */ /* 0x000fec0003800000 */
[----:B------:R-:W-:Y:S01]  /*98e50*/  IMAD.MOV.U32 R32, RZ, RZ, -0x7bdddcdb ;  /* 0x84222325ff207424 */ /* 0x000fe200078e00ff */
[----:B------:R-:W-:Y:S01]  /*98e60*/  MOV R29, 0xcbf29ce4 ;  /* 0xcbf29ce4001d7802 */ /* 0x000fe20000000f00 */
[----:B------:R-:W-:Y:S01]  /*98e70*/  IMAD.MOV.U32 R18, RZ, RZ, RZ ;  /* 0x000000ffff127224 */ /* 0x000fe200078e00ff */
[----:B------:R-:W-:-:S07]  /*98e80*/  MOV R17, RZ ;  /* 0x000000ff00117202 */ /* 0x000fce0000000f00 */
.L_x_1946:
        /* <DEDUP_REMOVED lines=106> */
.L_x_1945:
        /* <DEDUP_REMOVED lines=51> */
.L_x_1947:
[----:B------:R-:W-:-:S04]  /*99860*/  ISETP.GE.U32.AND P0, PT, R33, R32, PT ;  /* 0x000000202100720c */ /* 0x000fc80003f06070 */
[----:B------:R-:W-:-:S13]  /*99870*/  ISETP.GE.U32.AND.EX P0, PT, R36, R29, PT, P0 ;  /* 0x0000001d2400720c */ /* 0x000fda0003f06100 */
[----:B------:R-:W-:Y:S05]  /*99880*/  @!P0 BRA `(.L_x_1948) ;  /* 0x0000000000848947 */ /* 0x000fea0003800000 */
[----:B------:R-:W-:Y:S01]  /*99890*/  IMAD.MOV.U32 R18, RZ, RZ, R22 ;  /* 0x000000ffff127224 */ /* 0x000fe200078e0016 */
[----:B------:R-:W-:Y:S01]  /*998a0*/  MOV R17, R23 ;  /* 0x0000001700117202 */ /* 0x000fe20000000f00 */
[----:B------:R-:W-:Y:S06]  /*998b0*/  BRA `(.L_x_1949) ;  /* 0x0000000000887947 */ /* 0x000fec0003800000 */
.L_x_1941:
[----:B------:R-:W2:Y:S01]  /*998c0*/  LDCU UR6, c[0x0][0x3c8] ;  /* 0x00007900ff0677ac */ /* 0x000ea20008000800 */
[----:B------:R-:W-:Y:S01]  /*998d0*/  IMAD.MOV.U32 R18, RZ, RZ, R22 ;  /* 0x000000ffff127224 */ /* 0x000fe200078e0016 */
[----:B------:R-:W-:Y:S01]  /*998e0*/  MOV R17, R23 ;  /* 0x0000001700117202 */ /* 0x000fe20000000f00 */
[----:B--2---:R-:W-:-:S09]  /*998f0*/  UISETP.NE.AND UP0, UPT, UR6, URZ, UPT ;  /* 0x000000ff0600728c */ /* 0x004fd2000bf05270 */
[----:B------:R-:W-:Y:S05]  /*99900*/  BRA.U !UP0, `(.L_x_1949) ;  /* 0x0000000108747547 */ /* 0x000fea000b800000 */
[----:B------:R-:W-:-:S07]  /*99910*/  CS2R R26, SRZ ;  /* 0x00000000001a7805 */ /* 0x000fce000001ff00 */
.L_x_1950:
[C---:B-1----:R-:W-:Y:S01]  /*99920*/  IMAD.SHL.U32 R8, R26.reuse, 0x8, RZ ;  /* 0x000000081a087824 */ /* 0x042fe200078e00ff */
        /* <DEDUP_REMOVED lines=23> */
.L_x_1948:
[----:B------:R-:W-:Y:S01]  /*99aa0*/  MOV R18, R15 ;  /* 0x0000000f00127202 */ /* 0x000fe20000000f00 */
[----:B------:R-:W-:Y:S01]  /*99ab0*/  IMAD.MOV.U32 R17, RZ, RZ, R14 ;  /* 0x000000ffff117224 */ /* 0x000fe200078e000e */
[----:B------:R-:W-:Y:S01]  /*99ac0*/  MOV R15, R22 ;  /* 0x00000016000f7202 */ /* 0x000fe20000000f00 */
[----:B------:R-:W-:-:S07]  /*99ad0*/  IMAD.MOV.U32 R14, RZ, RZ, R23 ;  /* 0x000000ffff0e7224 */ /* 0x000fce00078e0017 */
.L_x_1949:
[----:B------:R-:W-:Y:S05]  /*99ae0*/  BSYNC.RECONVERGENT B1 ;  /* 0x0000000000017941 */ /* 0x000fea0003800200 */
.L_x_1940:
[----:B------:R-:W-:Y:S01]  /*99af0*/  ISETP.NE.U32.AND P0, PT, RZ, UR10, PT ;  /* 0x0000000aff007c0c */ /* 0x000fe2000bf05070 */
[----:B------:R-:W-:Y:S02]  /*99b00*/  HFMA2 R26, -RZ, RZ, -6.306171417236328125e-05, 0.01395416259765625 ;  /* 0x84222325ff1a7431 */ /* 0x000fe400000001ff */
[----:B------:R-:W-:Y:S01]  /*99b10*/  IMAD.MOV.U32 R27, RZ, RZ, -0x340d631c ;  /* 0xcbf29ce4ff1b7424 */ /* 0x000fe200078e00ff */
[----:B0-----:R-:W-:Y:S01]  /*99b20*/  MOV R5, RZ ;  /* 0x000000ff00057202 */ /* 0x001fe20000000f00 */
[----:B-1----:R-:W-:Y:S01]  /*99b30*/  IMAD.MOV.U32 R8, RZ, RZ, RZ ;  /* 0x000000ffff087224 */ /* 0x002fe200078e00ff */
[----:B------:R-:W-:-:S13]  /*99b40*/  ISETP.NE.AND.EX P0, PT, RZ, UR11, PT, P0 ;  /* 0x0000000bff007c0c */ /* 0x000fda000bf05300 */
[----:B------:R-:W-:Y:S05]  /*99b50*/  @!P0 BRA `(.L_x_1951) ;  /* 0x0000000400b48947 */ /* 0x000fea0003800000 */
[----:B------:R-:W-:Y:S01]  /*99b60*/  MOV R26, 0x84222325 ;  /* 0x84222325001a7802 */ /* 0x000fe20000000f00 */
[----:B------:R-:W-:Y:S01]  /*99b70*/  IMAD.MOV.U32 R27, RZ, RZ, -0x340d631c ;  /* 0xcbf29ce4ff1b7424 */ /* 0x000fe200078e00ff */
[----:B------:R-:W-:Y:S01]  /*99b80*/  MOV R29, RZ ;  /* 0x000000ff001d7202 */ /* 0x000fe20000000f00 */
[----:B------:R-:W-:-:S07]  /*99b90*/  IMAD.MOV.U32 R30, RZ, RZ, RZ ;  /* 0x000000ffff1e7224 */ /* 0x000fce00078e00ff */
.L_x_1952:
        /* <DEDUP_REMOVED lines=105> */
.L_x_1951:
        /* <DEDUP_REMOVED lines=54> */
.L_x_1953:
[----:B------:R-:W-:Y:S01]  /*9a590*/  CS2R R4, SRZ ;  /* 0x0000000000047805 */ /* 0x000fe2000001ff00 */
[----:B------:R-:W-:Y:S06]  /*9a5a0*/  @!P0 BRA `(.L_x_1954) ;  /* 0x0000000400b88947 */ /* 0x000fec0003800000 */
[----:B------:R-:W-:Y:S02]  /*9a5b0*/  HFMA2 R23, -RZ, RZ, -6.306171417236328125e-05, 0.01395416259765625 ;  /* 0x84222325ff177431 */ /* 0x000fe400000001ff */
[----:B------:R-:W-:Y:S01]  /*9a5c0*/  IMAD.MOV.U32 R22, RZ, RZ, -0x340d631c ;  /* 0xcbf29ce4ff167424 */ /* 0x000fe200078e00ff */
[----:B------:R-:W-:Y:S01]  /*9a5d0*/  MOV R29, RZ ;  /* 0x000000ff001d7202 */ /* 0x000fe20000000f00 */
[----:B------:R-:W-:-:S07]  /*9a5e0*/  IMAD.MOV.U32 R30, RZ, RZ, RZ ;  /* 0x000000ffff1e7224 */ /* 0x000fce00078e00ff */
.L_x_1955:
        /* <DEDUP_REMOVED lines=106> */
.L_x_1954:
        /* <DEDUP_REMOVED lines=51> */
.L_x_1956:
        /* <DEDUP_REMOVED lines=13> */
[----:B------:R-:W-:-:S05]  /*9b090*/  CS2R R26, SRZ ;  /* 0x00000000001a7805 */ /* 0x000fca000001ff00 */
[----:B------:R-:W3:Y:S01]  /*9b0a0*/  LDC R31, c[0x0][0x3c4] ;  /* 0x0000f100ff1f7b82 */ /* 0x000ee20000000800 */
[----:B--2---:R-:W-:-:S07]  /*9b0b0*/  LOP3.LUT R30, R30, 0xfffffffe, RZ, 0xc0, !PT ;  /* 0xfffffffe1e1e7812 */ /* 0x004fce00078ec0ff */
.L_x_1960:
        /* <DEDUP_REMOVED lines=102> */
.L_x_1959:
        /* <DEDUP_REMOVED lines=51> */
.L_x_1961:
[----:B0-----:R-:W-:Y:S02]  /*9ba50*/  HFMA2 R8, -RZ, RZ, 0, 0 ;  /* 0x00000000ff087431 */ /* 0x001fe400000001ff */
[----:B-1----:R-:W-:Y:S01]  /*9ba60*/  IMAD.MOV.U32 R5, RZ, RZ, RZ ;  /* 0x000000ffff057224 */ /* 0x002fe200078e00ff */
[----:B------:R-:W-:Y:S06]  /*9ba70*/  @!P0 BRA `(.L_x_1962) ;  /* 0x0000000400b48947 */ /* 0x000fec0003800000 */
[----:B------:R-:W-:Y:S01]  /*9ba80*/  IMAD.MOV.U32 R32, RZ, RZ, -0x7bdddcdb ;  /* 0x84222325ff207424 */ /* 0x000fe200078e00ff */
[----:B------:R-:W-:Y:S02]  /*9ba90*/  MOV R29, 0xcbf29ce4 ;  /* 0xcbf29ce4001d7802 */ /* 0x000fe40000000f00 */
[----:B------:R-:W-:-:S07]  /*9baa0*/  CS2R R26, SRZ ;  /* 0x00000000001a7805 */ /* 0x000fce000001ff00 */
.L_x_1963:
        /* <DEDUP_REMOVED lines=106> */
.L_x_1962:
        /* <DEDUP_REMOVED lines=51> */
.L_x_1964:
[----:B------:R-:W-:-:S04]  /*9c480*/  ISETP.GE.U32.AND P0, PT, R33, R32, PT ;  /* 0x000000202100720c */ /* 0x000fc80003f06070 */
[----:B------:R-:W-:-:S13]  /*9c490*/  ISETP.GE.U32.AND.EX P0, PT, R36, R29, PT, P0 ;  /* 0x0000001d2400720c */ /* 0x000fda0003f06100 */
[----:B------:R-:W-:Y:S05]  /*9c4a0*/  @!P0 BRA `(.L_x_1965) ;  /* 0x00000000008c8947 */ /* 0x000fea0003800000 */
[----:B------:R-:W-:Y:S01]  /*9c4b0*/  IMAD.MOV.U32 R9, RZ, RZ, R20 ;  /* 0x000000ffff097224 */ /* 0x000fe200078e0014 */
[----:B0-----:R-:W-:Y:S01]  /*9c4c0*/  MOV R8, R21 ;  /* 0x0000001500087202 */ /* 0x001fe20000000f00 */
[----:B------:R-:W-:Y:S06]  /*9c4d0*/  BRA `(.L_x_1966) ;  /* 0x0000000000907947 */ /* 0x000fec0003800000 */
.L_x_1958:
[----:B------:R-:W2:Y:S01]  /*9c4e0*/  LDCU UR6, c[0x0][0x3c8] ;  /* 0x00007900ff0677ac */ /* 0x000ea20008000800 */
[----:B------:R-:W-:Y:S01]  /*9c4f0*/  IMAD.MOV.U32 R9, RZ, RZ, R20 ;  /* 0x000000ffff097224 */ /* 0x000fe200078e0014 */
[----:B0-----:R-:W-:Y:S01]  /*9c500*/  MOV R8, R21 ;  /* 0x0000001500087202 */ /* 0x001fe20000000f00 */
[----:B--2---:R-:W-:-:S09]  /*9c510*/  UISETP.NE.AND UP0, UPT, UR6, URZ, UPT ;  /* 0x000000ff0600728c */ /* 0x004fd2000bf05270 */
[----:B------:R-:W-:Y:S05]  /*9c520*/  BRA.U !UP0, `(.L_x_1966) ;  /* 0x00000001087c7547 */ /* 0x000fea000b800000 */
[----:B------:R-:W-:Y:S02]  /*9c530*/  HFMA2 R26, -RZ, RZ, 0, 0 ;  /* 0x00000000ff1a7431 */ /* 0x000fe400000001ff */
[----:B------:R-:W-:-:S07]  /*9c540*/  IMAD.MOV.U32 R23, RZ, RZ, RZ ;  /* 0x000000ffff177224 */ /* 0x000fce00078e00ff */
.L_x_1967:
[C---:B------:R-:W-:Y:S01]  /*9c550*/  IMAD.SHL.U32 R9, R23.reuse, 0x8, RZ ;  /* 0x0000000817097824 */ /* 0x040fe200078e00ff */
[----:B------:R-:W-:-:S04]  /*9c560*/  SHF.L.U64.HI R22, R23, 0x3, R26 ;  /* 0x0000000317167819 */ /* 0x000fc8000001021a */
[----:B------:R-:W-:Y:S02]  /*9c570*/  IADD3 R8, P1, PT, R9, R16, RZ ;  /* 0x0000001009087210 */ /* 0x000fe40007f3e0ff */
        /* <DEDUP_REMOVED lines=22> */
.L_x_1965:
[----:B------:R-:W-:Y:S01]  /*9c6e0*/  IMAD.MOV.U32 R9, RZ, RZ, R16 ;  /* 0x000000ffff097224 */ /* 0x000fe200078e0010 */
[----:B0-----:R-:W-:Y:S01]  /*9c6f0*/  MOV R8, R11 ;  /* 0x0000000b00087202 */ /* 0x001fe20000000f00 */
[----:B------:R-:W-:Y:S01]  /*9c700*/  IMAD.MOV.U32 R16, RZ, RZ, R20 ;  /* 0x000000ffff107224 */ /* 0x000fe200078e0014 */
[----:B------:R-:W-:-:S07]  /*9c710*/  MOV R11, R21 ;  /* 0x00000015000b7202 */ /* 0x000fce0000000f00 */
.L_x_1966:
[----:B------:R-:W-:Y:S05]  /*9c720*/  BSYNC.RECONVERGENT B1 ;  /* 0x0000000000017941 */ /* 0x000fea0003800200 */
.L_x_1957:
        /* <DEDUP_REMOVED lines=11> */
.L_x_1969:
        /* <DEDUP_REMOVED lines=103> */
[----:B------:R-:W0:Y:S01]  /*9ce50*/  LDC R20, c[0x0][0x3c4] ;  /* 0x0000f100ff147b82 */ /* 0x000e220000000800 */
[----:B------:R-:W-:-:S07]  /*9ce60*/  MOV R5, R32 ;  /* 0x0000002000057202 */ /* 0x000fce0000000f00 */
.L_x_1968:
        /* <DEDUP_REMOVED lines=54> */
.L_x_1970:
[----:B------:R-:W-:Y:S01]  /*9d1d0*/  CS2R R4, SRZ ;  /* 0x0000000000047805 */ /* 0x000fe2000001ff00 */
[----:B------:R-:W-:Y:S06]  /*9d1e0*/  @!P0 BRA `(.L_x_1971) ;  /* 0x0000000400b88947 */ /* 0x000fec0003800000 */
[----:B------:R-:W-:Y:S02]  /*9d1f0*/  HFMA2 R22, -RZ, RZ, -15.890625, -0.0047760009765625 ;  /* 0xcbf29ce4ff167431 */ /* 0x000fe400000001ff */
[----:B------:R-:W-:Y:S01]  /*9d200*/  IMAD.MOV.U32 R23, RZ, RZ, -0x7bdddcdb ;  /* 0x84222325ff177424 */ /* 0x000fe200078e00ff */
[----:B------:R-:W-:Y:S01]  /*9d210*/  MOV R29, RZ ;  /* 0x000000ff001d7202 */ /* 0x000fe20000000f00 */
[----:B------:R-:W-:-:S07]  /*9d220*/  IMAD.MOV.U32 R30, RZ, RZ, RZ ;  /* 0x000000ffff1e7224 */ /* 0x000fce00078e00ff */
.L_x_1972:
        /* <DEDUP_REMOVED lines=106> */
.L_x_1971:
        /* <DEDUP_REMOVED lines=51> */
.L_x_1973:
        /* <DEDUP_REMOVED lines=12> */
[----:B------:R-:W-:Y:S02]  /*9dcc0*/  MOV R36, 0xcbf29ce4 ;  /* 0xcbf29ce400247802 */ /* 0x000fe40000000f00 */
[----:B------:R-:W-:-:S04]  /*9dcd0*/  CS2R R26, SRZ ;  /* 0x00000000001a7805 */ /* 0x000fc8000001ff00 */
[----:B------:R-:W3:Y:S01]  /*9dce0*/  LDC R31, c[0x0][0x3c4] ;  /* 0x0000f100ff1f7b82 */ /* 0x000ee20000000800 */
[----:B--2---:R-:W-:-:S07]  /*9dcf0*/  LOP3.LUT R30, R30, 0xfffffffe, RZ, 0xc0, !PT ;  /* 0xfffffffe1e1e7812 */ /* 0x004fce00078ec0ff */
.L_x_1977:
        /* <DEDUP_REMOVED lines=102> */
.L_x_1976:
        /* <DEDUP_REMOVED lines=51> */
.L_x_1978:
[----:B-1----:R-:W-:Y:S02]  /*9e690*/  HFMA2 R5, -RZ, RZ, 0, 0 ;  /* 0x00000000ff057431 */ /* 0x002fe400000001ff */
[----:B0-----:R-:W-:Y:S01]  /*9e6a0*/  IMAD.MOV.U32 R20, RZ, RZ, RZ ;  /* 0x000000ffff147224 */ /* 0x001fe200078e00ff */
[----:B------:R-:W-:Y:S06]  /*9e6b0*/  @!P0 BRA `(.L_x_1979) ;  /* 0x0000000400b48947 */ /* 0x000fec0003800000 */
[----:B------:R-:W-:Y:S01]  /*9e6c0*/  MOV R32, 0x84222325 ;  /* 0x8422232500207802 */ /* 0x000fe20000000f00 */
[----:B------:R-:W-:Y:S01]  /*9e6d0*/  IMAD.MOV.U32 R29, RZ, RZ, -0x340d631c ;  /* 0xcbf29ce4ff1d7424 */ /* 0x000fe200078e00ff */
[----:B------:R-:W-:-:S07]  /*9e6e0*/  CS2R R26, SRZ ;  /* 0x00000000001a7805 */ /* 0x000fce000001ff00 */
.L_x_1980:
        /* <DEDUP_REMOVED lines=106> */
.L_x_1979:
        /* <DEDUP_REMOVED lines=51> */
.L_x_1981:
[----:B------:R-:W-:-:S04]  /*9f0c0*/  ISETP.GE.U32.AND P0, PT, R33, R32, PT ;  /* 0x000000202100720c */ /* 0x000fc80003f06070 */
[----:B------:R-:W-:-:S13]  /*9f0d0*/  ISETP.GE.U32.AND.EX P0, PT, R36, R29, PT, P0 ;  /* 0x0000001d2400720c */ /* 0x000fda0003f06100 */
[----:B------:R-:W-:Y:S05]  /*9f0e0*/  @!P0 BRA `(.L_x_1982) ;  /* 0x0000000000848947 */ /* 0x000fea0003800000 */
[----:B------:R-:W-:Y:S01]  /*9f0f0*/  MOV R5, R12 ;  /* 0x0000000c00057202 */ /* 0x000fe20000000f00 */
[----:B------:R-:W-:Y:S01]  /*9f100*/  IMAD.MOV.U32 R4, RZ, RZ, R13 ;  /* 0x000000ffff047224 */ /* 0x000fe200078e000d */
[----:B------:R-:W-:Y:S06]  /*9f110*/  BRA `(.L_x_1983) ;  /* 0x0000000000887947 */ /* 0x000fec0003800000 */
.L_x_1975:
[----:B------:R-:W2:Y:S01]  /*9f120*/  LDCU UR6, c[0x0][0x3c8] ;  /* 0x00007900ff0677ac */ /* 0x000ea20008000800 */
[----:B-1----:R-:W-:Y:S01]  /*9f130*/  MOV R5, R12 ;  /* 0x0000000c00057202 */ /* 0x002fe20000000f00 */
[----:B------:R-:W-:Y:S01]  /*9f140*/  IMAD.MOV.U32 R4, RZ, RZ, R13 ;  /* 0x000000ffff047224 */ /* 0x000fe200078e000d */
[----:B--2---:R-:W-:-:S09]  /*9f150*/  UISETP.NE.AND UP0, UPT, UR6, URZ, UPT ;  /* 0x000000ff0600728c */ /* 0x004fd2000bf05270 */
[----:B------:R-:W-:Y:S05]  /*9f160*/  BRA.U !UP0, `(.L_x_1983) ;  /* 0x0000000108747547 */ /* 0x000fea000b800000 */
[----:B------:R-:W-:-:S07]  /*9f170*/  CS2R R22, SRZ ;  /* 0x0000000000167805 */ /* 0x000fce000001ff00 */
.L_x_1984:
[C---:B0-----:R-:W-:Y:S02]  /*9f180*/  SHF.L.U32 R20, R22.reuse, 0x3, RZ ;  /* 0x0000000316147819 */ /* 0x041fe400000006ff */
        /* <DEDUP_REMOVED lines=23> */
.L_x_1982:
[----:B------:R-:W-:Y:S01]  /*9f300*/  IMAD.MOV.U32 R5, RZ, RZ, R7 ;  /* 0x000000ffff057224 */ /* 0x000fe200078e0007 */
[----:B------:R-:W-:Y:S01]  /*9f310*/  MOV R4, R6 ;  /* 0x0000000600047202 */ /* 0x000fe20000000f00 */
[----:B------:R-:W-:Y:S01]  /*9f320*/  IMAD.MOV.U32 R7, RZ, RZ, R12 ;  /* 0x000000ffff077224 */ /* 0x000fe200078e000c */
[----:B------:R-:W-:-:S07]  /*9f330*/  MOV R6, R13 ;  /* 0x0000000d00067202 */ /* 0x000fce0000000f00 */
.L_x_1983:
[----:B------:R-:W-:Y:S05]  /*9f340*/  BSYNC.RECONVERGENT B1 ;  /* 0x0000000000017941 */ /* 0x000fea0003800200 */
.L_x_1974:
[----:B------:R-:W-:Y:S01]  /*9f350*/  ISETP.NE.U32.AND P0, PT, RZ, UR10, PT ;  /* 0x0000000aff007c0c */ /* 0x000fe2000bf05070 */
[----:B------:R-:W-:Y:S02]  /*9f360*/  HFMA2 R27, -RZ, RZ, -15.890625, -0.0047760009765625 ;  /* 0xcbf29ce4ff1b7431 */ /* 0x000fe400000001ff */
[----:B------:R-:W-:Y:S01]  /*9f370*/  IMAD.MOV.U32 R26, RZ, RZ, -0x7bdddcdb ;  /* 0x84222325ff1a7424 */ /* 0x000fe200078e00ff */
[----:B0-----:R-:W-:Y:S01]  /*9f380*/  MOV R20, RZ ;  /* 0x000000ff00147202 */ /* 0x001fe20000000f00 */
[----:B------:R-:W-:Y:S01]  /*9f390*/  IMAD.MOV.U32 R13, RZ, RZ, RZ ;  /* 0x000000ffff0d7224 */ /* 0x000fe200078e00ff */
[----:B------:R-:W-:-:S13]  /*9f3a0*/  ISETP.NE.AND.EX P0, PT, RZ, UR11, PT, P0 ;  /* 0x0000000bff007c0c */ /* 0x000fda000bf05300 */
[----:B------:R-:W-:Y:S05]  /*9f3b0*/  @!P0 BRA `(.L_x_1985) ;  /* 0x0000000400b48947 */ /* 0x000fea0003800000 */
[----:B------:R-:W-:Y:S01]  /*9f3c0*/  IMAD.MOV.U32 R26, RZ, RZ, -0x7bdddcdb ;  /* 0x84222325ff1a7424 */ /* 0x000fe200078e00ff */
[----:B------:R-:W-:Y:S01]  /*9f3d0*/  MOV R27, 0xcbf29ce4 ;  /* 0xcbf29ce4001b7802 */ /* 0x000fe20000000f00 */
[----:B------:R-:W-:Y:S01]  /*9f3e0*/  IMAD.MOV.U32 R30, RZ, RZ, RZ ;  /* 0x000000ffff1e7224 */ /* 0x000fe200078e00ff */
[----:B------:R-:W-:-:S07]  /*9f3f0*/  MOV R29, RZ ;  /* 0x000000ff001d7202 */ /* 0x000fce0000000f00 */
.L_x_1986:
        /* <DEDUP_REMOVED lines=105> */
.L_x_1985:
        /* <DEDUP_REMOVED lines=54> */
.L_x_1987:
[----:B------:R-:W-:Y:S01]  /*9fdf0*/  CS2R R12, SRZ ;  /* 0x00000000000c7805 */ /* 0x000fe2000001ff00 */
[----:B------:R-:W-:Y:S06]  /*9fe00*/  @!P0 BRA `(.L_x_1988) ;  /* 0x0000000400b88947 */ /* 0x000fec0003800000 */
[----:B------:R-:W-:Y:S02]  /*9fe10*/  HFMA2 R22, -RZ, RZ, -15.890625, -0.0047760009765625 ;  /* 0xcbf29ce4ff167431 */ /* 0x000fe400000001ff */
[----:B------:R-:W-:Y:S01]  /*9fe20*/  IMAD.MOV.U32 R23, RZ, RZ, -0x7bdddcdb ;  /* 0x84222325ff177424 */ /* 0x000fe200078e00ff */
[----:B------:R-:W-:Y:S01]  /*9fe30*/  MOV R29, RZ ;  /* 0x000000ff001d7202 */ /* 0x000fe20000000f00 */
[----:B------:R-:W-:-:S07]  /*9fe40*/  IMAD.MOV.U32 R30, RZ, RZ, RZ ;  /* 0x000000ffff1e7224 */ /* 0x000fce00078e00ff */
.L_x_1989:
        /* <DEDUP_REMOVED lines=106> */
.L_x_1988:
        /* <DEDUP_REMOVED lines=51> */
.L_x_1990:
        /* <DEDUP_REMOVED lines=17> */
.L_x_1994:
        /* <DEDUP_REMOVED lines=102> */
.L_x_1993:
        /* <DEDUP_REMOVED lines=51> */
.L_x_1995:
[----:B-1----:R-:W-:Y:S02]  /*a12c0*/  HFMA2 R13, -RZ, RZ, 0, 0 ;  /* 0x00000000ff0d7431 */ /* 0x002fe400000001ff */
[----:B0-----:R-:W-:Y:S01]  /*a12d0*/  IMAD.MOV.U32 R20, RZ, RZ, RZ ;  /* 0x000000ffff147224 */ /* 0x001fe200078e00ff */
[----:B------:R-:W-:Y:S06]  /*a12e0*/  @!P0 BRA `(.L_x_1996) ;  /* 0x0000000400b08947 */ /* 0x000fec0003800000 */
[----:B------:R-:W-:Y:S01]  /*a12f0*/  MOV R30, 0x84222325 ;  /* 0x84222325001e7802 */ /* 0x000fe20000000f00 */
[----:B------:R-:W-:Y:S01]  /*a1300*/  IMAD.MOV.U32 R31, RZ, RZ, -0x340d631c ;  /* 0xcbf29ce4ff1f7424 */ /* 0x000fe200078e00ff */
[----:B------:R-:W-:-:S07]  /*a1310*/  CS2R R26, SRZ ;  /* 0x00000000001a7805 */ /* 0x000fce000001ff00 */
.L_x_1997:
        /* <DEDUP_REMOVED lines=105> */
.L_x_1996:
        /* <DEDUP_REMOVED lines=50> */
.L_x_1998:
[----:B------:R-:W-:-:S04]  /*a1cd0*/  ISETP.GE.U32.AND P0, PT, R33, R30, PT ;  /* 0x0000001e2100720c */ /* 0x000fc80003f06070 */
[----:B------:R-:W-:-:S13]  /*a1ce0*/  ISETP.GE.U32.AND.EX P0, PT, R36, R31, PT, P0 ;  /* 0x0000001f2400720c */ /* 0x000fda0003f06100 */
[----:B------:R-:W-:Y:S05]  /*a1cf0*/  @!P0 BRA `(.L_x_1999) ;  /* 0x0000000000848947 */ /* 0x000fea0003800000 */
[----:B------:R-:W-:Y:S01]  /*a1d00*/  MOV R13, R15 ;  /* 0x0000000f000d7202 */ /* 0x000fe20000000f00 */
[----:B------:R-:W-:Y:S01]  /*a1d10*/  IMAD.MOV.U32 R12, RZ, RZ, R14 ;  /* 0x000000ffff0c7224 */ /* 0x000fe200078e000e */
[----:B------:R-:W-:Y:S06]  /*a1d20*/  BRA `(.L_x_2000) ;  /* 0x0000000000887947 */ /* 0x000fec0003800000 */
.L_x_1992:
[----:B------:R-:W2:Y:S01]  /*a1d30*/  LDCU UR6, c[0x0][0x3c8] ;  /* 0x00007900ff0677ac */ /* 0x000ea20008000800 */
[----:B-1----:R-:W-:Y:S01]  /*a1d40*/  MOV R13, R15 ;  /* 0x0000000f000d7202 */ /* 0x002fe20000000f00 */
[----:B------:R-:W-:Y:S01]  /*a1d50*/  IMAD.MOV.U32 R12, RZ, RZ, R14 ;  /* 0x000000ffff0c7224 */ /* 0x000fe200078e000e */
[----:B--2---:R-:W-:-:S09]  /*a1d60*/  UISETP.NE.AND UP0, UPT, UR6, URZ, UPT ;  /* 0x000000ff0600728c */ /* 0x004fd2000bf05270 */
[----:B------:R-:W-:Y:S05]  /*a1d70*/  BRA.U !UP0, `(.L_x_2000) ;  /* 0x0000000108747547 */ /* 0x000fea000b800000 */
[----:B------:R-:W-:-:S07]  /*a1d80*/  CS2R R22, SRZ ;  /* 0x0000000000167805 */ /* 0x000fce000001ff00 */
.L_x_2001:
        /* <DEDUP_REMOVED lines=24> */
.L_x_1999:
[----:B------:R-:W-:Y:S01]  /*a1f10*/  IMAD.MOV.U32 R13, RZ, RZ, R3 ;  /* 0x000000ffff0d7224 */ /* 0x000fe200078e0003 */
[----:B------:R-:W-:Y:S01]  /*a1f20*/  MOV R12, R2 ;  /* 0x00000002000c7202 */ /* 0x000fe20000000f00 */
[----:B------:R-:W-:Y:S01]  /*a1f30*/  IMAD.MOV.U32 R3, RZ, RZ, R15 ;  /* 0x000000ffff037224 */ /* 0x000fe200078e000f */
[----:B------:R-:W-:-:S07]  /*a1f40*/  MOV R2, R14 ;  /* 0x0000000e00027202 */ /* 0x000fce0000000f00 */
.L_x_2000:
[----:B------:R-:W-:Y:S05]  /*a1f50*/  BSYNC.RECONVERGENT B1 ;  /* 0x0000000000017941 */ /* 0x000fea0003800200 */
.L_x_1991:
        /* <DEDUP_REMOVED lines=11> */
.L_x_2003:
        /* <DEDUP_REMOVED lines=105> */
.L_x_2002:
        /* <DEDUP_REMOVED lines=54> */
.L_x_2004:
[----:B------:R-:W-:Y:S01]  /*a2a00*/  CS2R R14, SRZ ;  /* 0x00000000000e7805 */ /* 0x000fe2000001ff00 */
[----:B------:R-:W-:Y:S06]  /*a2a10*/  @!P0 BRA `(.L_x_2005) ;  /* 0x0000000400b88947 */ /* 0x000fec0003800000 */
[----:B------:R-:W-:Y:S02]  /*a2a20*/  HFMA2 R22, -RZ, RZ, -15.890625, -0.0047760009765625 ;  /* 0xcbf29ce4ff167431 */ /* 0x000fe400000001ff */
[----:B------:R-:W-:Y:S01]  /*a2a30*/  IMAD.MOV.U32 R23, RZ, RZ, -0x7bdddcdb ;  /* 0x84222325ff177424 */ /* 0x000fe200078e00ff */
[----:B------:R-:W-:Y:S01]  /*a2a40*/  MOV R30, RZ ;  /* 0x000000ff001e7202 */ /* 0x000fe20000000f00 */
[----:B------:R-:W-:-:S07]  /*a2a50*/  IMAD.MOV.U32 R29, RZ, RZ, RZ ;  /* 0x000000ffff1d7224 */ /* 0x000fce00078e00ff */
.L_x_2006:
        /* <DEDUP_REMOVED lines=106> */
.L_x_2005:
        /* <DEDUP_REMOVED lines=51> */
.L_x_2007:
        /* <DEDUP_REMOVED lines=16> */
.L_x_2011:
        /* <DEDUP_REMOVED lines=102> */
.L_x_2010:
        /* <DEDUP_REMOVED lines=51> */
.L_x_2012:
[----:B-1----:R-:W-:Y:S02]  /*a3ec0*/  HFMA2 R15, -RZ, RZ, 0, 0 ;  /* 0x00000000ff0f7431 */ /* 0x002fe400000001ff */
[----:B0-----:R-:W-:Y:S01]  /*a3ed0*/  IMAD.MOV.U32 R20, RZ, RZ, RZ ;  /* 0x000000ffff147224 */ /* 0x001fe200078e00ff */
[----:B------:R-:W-:Y:S06]  /*a3ee0*/  @!P0 BRA `(.L_x_2013) ;  /* 0x0000000400b48947 */ /* 0x000fec0003800000 */
[----:B------:R-:W-:Y:S01]  /*a3ef0*/  MOV R32, 0x84222325 ;  /* 0x8422232500207802 */ /* 0x000fe20000000f00 */
[----:B------:R-:W-:Y:S01]  /*a3f00*/  IMAD.MOV.U32 R29, RZ, RZ, -0x340d631c ;  /* 0xcbf29ce4ff1d7424 */ /* 0x000fe200078e00ff */
[----:B------:R-:W-:-:S07]  /*a3f10*/  CS2R R26, SRZ ;  /* 0x00000000001a7805 */ /* 0x000fce000001ff00 */
.L_x_2014:
        /* <DEDUP_REMOVED lines=106> */
.L_x_2013:
        /* <DEDUP_REMOVED lines=51> */
.L_x_2015:
[----:B------:R-:W-:-:S04]  /*a48f0*/  ISETP.GE.U32.AND P0, PT, R33, R32, PT ;  /* 0x000000202100720c */ /* 0x000fc80003f06070 */
[----:B------:R-:W-:-:S13]  /*a4900*/  ISETP.GE.U32.AND.EX P0, PT, R36, R29, PT, P0 ;  /* 0x0000001d2400720c */ /* 0x000fda0003f06100 */
[----:B------:R-:W-:Y:S05]  /*a4910*/  @!P0 BRA `(.L_x_2016) ;  /* 0x00000000008c8947 */ /* 0x000fea0003800000 */
[----:B------:R-:W-:Y:S01]  /*a4920*/  MOV R15, R16 ;  /* 0x00000010000f7202 */ /* 0x000fe20000000f00 */
[----:B------:R-:W-:Y:S01]  /*a4930*/  IMAD.MOV.U32 R14, RZ, RZ, R11 ;  /* 0x000000ffff0e7224 */ /* 0x000fe200078e000b */
[----:B------:R-:W-:Y:S06]  /*a4940*/  BRA `(.L_x_2017) ;  /* 0x0000000000907947 */ /* 0x000fec0003800000 */
.L_x_2009:
[----:B------:R-:W2:Y:S01]  /*a4950*/  LDCU UR6, c[0x0][0x3c8] ;  /* 0x00007900ff0677ac */ /* 0x000ea20008000800 */
[----:B-1----:R-:W-:Y:S01]  /*a4960*/  MOV R15, R16 ;  /* 0x00000010000f7202 */ /* 0x002fe20000000f00 */
[----:B------:R-:W-:Y:S01]  /*a4970*/  IMAD.MOV.U32 R14, RZ, RZ, R11 ;  /* 0x000000ffff0e7224 */ /* 0x000fe200078e000b */
[----:B--2---:R-:W-:-:S09]  /*a4980*/  UISETP.NE.AND UP0, UPT, UR6, URZ, UPT ;  /* 0x000000ff0600728c */ /* 0x004fd2000bf05270 */
[----:B------:R-:W-:Y:S05]  /*a4990*/  BRA.U !UP0, `(.L_x_2017) ;  /* 0x00000001087c7547 */ /* 0x000fea000b800000 */
[----:B------:R-:W-:Y:S02]  /*a49a0*/  HFMA2 R23, -RZ, RZ, 0, 0 ;  /* 0x00000000ff177431 */ /* 0x000fe400000001ff */
[----:B------:R-:W-:-:S07]  /*a49b0*/  IMAD.MOV.U32 R26, RZ, RZ, RZ ;  /* 0x000000ffff1a7224 */ /* 0x000fce00078e00ff */
.L_x_2018:
        /* <DEDUP_REMOVED lines=25> */
.L_x_2016:
[----:B------:R-:W-:Y:S01]  /*a4b50*/  MOV R15, R18 ;  /* 0x00000012000f7202 */ /* 0x000fe20000000f00 */
[----:B------:R-:W-:Y:S01]  /*a4b60*/  IMAD.MOV.U32 R14, RZ, RZ, R17 ;  /* 0x000000ffff0e7224 */ /* 0x000fe200078e0011 */
[----:B------:R-:W-:Y:S01]  /*a4b70*/  MOV R18, R16 ;  /* 0x0000001000127202 */ /* 0x000fe20000000f00 */
[----:B------:R-:W-:-:S07]  /*a4b80*/  IMAD.MOV.U32 R17, RZ, RZ, R11 ;  /* 0x000000ffff117224 */ /* 0x000fce00078e000b */
.L_x_2017:
[----:B------:R-:W-:Y:S05]  /*a4b90*/  BSYNC.RECONVERGENT B1 ;  /* 0x0000000000017941 */ /* 0x000fea0003800200 */
.L_x_2008:
        /* <DEDUP_REMOVED lines=11> */
.L_x_2020:
        /* <DEDUP_REMOVED lines=81> */
[----:B------:R-:W-:Y:S01]  /*a5160*/  LOP3.LUT R11, R26, 0xff, R11, 0x78, !PT ;  /* 0x000000ff1a0b7812 */ /* 0x000fe200078e780b */
        /* <DEDUP_REMOVED lines=17> */
[----:B------:R-:W-:Y:S02]  /*a5280*/  ISETP.NE.AND.EX P1, PT, R29, R23, PT, P1 ;  /* 0x000000171d00720c */ /* 0x000fe40003f25310 */
[----:B------:R-:W-:Y:S01]  /*a5290*/  MOV R16, R20 ;  /* 0x0000001400107202 */ /* 0x000fe20000000f00 */
[----:B------:R-:W-:-:S04]  /*a52a0*/  IMAD R11, R26, 0x100, R11 ;  /* 0x000001001a0b7824 */ /* 0x000fc800078e020b */
[----:B------:R-:W-:-:S06]  /*a52b0*/  IMAD.IADD R11, R21, 0x1, R11 ;  /* 0x00000001150b7824 */ /* 0x000fcc00078e020b */
[----:B------:R-:W-:Y:S05]  /*a52c0*/  @P1 BRA `(.L_x_2020) ;  /* 0xfffffff800601947 */ /* 0x000fea000383ffff */
[----:B------:R-:W1:Y:S01]  /*a52d0*/  LDC R22, c[0x0][0x3c4] ;  /* 0x0000f100ff167b82 */ /* 0x000e620000000800 */
[----:B------:R-:W-:-:S07]  /*a52e0*/  MOV R21, R31 ;  /* 0x0000001f00157202 */ /* 0x000fce0000000f00 */
.L_x_2019:
        /* <DEDUP_REMOVED lines=55> */
.L_x_2021:
[----:B0-----:R-:W-:Y:S01]  /*a5660*/  CS2R R20, SRZ ;  /* 0x0000000000147805 */ /* 0x001fe2000001ff00 */
[----:B------:R-:W-:Y:S06]  /*a5670*/  @!P0 BRA `(.L_x_2022) ;  /* 0x0000000400b88947 */ /* 0x000fec0003800000 */
[----:B------:R-:W-:Y:S02]  /*a5680*/  HFMA2 R27, -RZ, RZ, -6.306171417236328125e-05, 0.01395416259765625 ;  /* 0x84222325ff1b7431 */ /* 0x000fe400000001ff */
[----:B------:R-:W-:Y:S01]  /*a5690*/  IMAD.MOV.U32 R26, RZ, RZ, -0x340d631c ;  /* 0xcbf29ce4ff1a7424 */ /* 0x000fe200078e00ff */
[----:B------:R-:W-:Y:S01]  /*a56a0*/  MOV R29, RZ ;  /* 0x000000ff001d7202 */ /* 0x000fe20000000f00 */
[----:B------:R-:W-:-:S07]  /*a56b0*/  IMAD.MOV.U32 R30, RZ, RZ, RZ ;  /* 0x000000ffff1e7224 */ /* 0x000fce00078e00ff */
.L_x_2023:
        /* <DEDUP_REMOVED lines=106> */
.L_x_2022:
        /* <DEDUP_REMOVED lines=51> */
.L_x_2024:
        /* <DEDUP_REMOVED lines=18> */
.L_x_2028:
        /* <DEDUP_REMOVED lines=102> */
.L_x_2027:
        /* <DEDUP_REMOVED lines=51> */
.L_x_2029:
[----:B------:R-:W-:Y:S02]  /*a6b40*/  HFMA2 R16, -RZ, RZ, 0, 0 ;  /* 0x00000000ff107431 */ /* 0x000fe400000001ff */
[----:B------:R-:W-:Y:S01]  /*a6b50*/  IMAD.MOV.U32 R11, RZ, RZ, RZ ;  /* 0x000000ffff0b7224 */ /* 0x000fe200078e00ff */
[----:B------:R-:W-:Y:S06]  /*a6b60*/  @!P0 BRA `(.L_x_2030) ;  /* 0x0000000400b48947 */ /* 0x000fec0003800000 */
[----:B------:R-:W-:Y:S01]  /*a6b70*/  IMAD.MOV.U32 R30, RZ, RZ, -0x7bdddcdb ;  /* 0x84222325ff1e7424 */ /* 0x000fe200078e00ff */
[----:B------:R-:W-:Y:S01]  /*a6b80*/  MOV R31, 0xcbf29ce4 ;  /* 0xcbf29ce4001f7802 */ /* 0x000fe20000000f00 */
[----:B------:R-:W-:Y:S01]  /*a6b90*/  IMAD.MOV.U32 R11, RZ, RZ, RZ ;  /* 0x000000ffff0b7224 */ /* 0x000fe200078e00ff */
[----:B------:R-:W-:-:S07]  /*a6ba0*/  MOV R16, RZ ;  /* 0x000000ff00107202 */ /* 0x000fce0000000f00 */
.L_x_2031:
[----:B------:R-:W-:-:S04]  /*a6bb0*/  LEA R26, P0, R11, R24, 0x3 ;  /* 0x000000180b1a7211 */ /* 0x000fc800078018ff */
[----:B------:R-:W-:-:S05]  /*a6bc0*/  LEA.HI.X R27, R11, R25, R16, 0x3, P0 ;  /* 0x000000190b1b7211 */ /* 0x000fca00000f1c10 */
[----:B-1----:R-:W2:Y:S04]  /*a6bd0*/  LD.E.64 R22, desc[UR8][R26.64] ;  /* 0x000000081a167980 */ /* 0x002ea8000c101b00 */
[----:B0-----:R0:W3:Y:S01]  /*a6be0*/  LD.E.64 R20, desc[UR8][R26.64+0x8] ;  /* 0x000008081a147980 */ /* 0x0010e2000c101b00 */
        /* <DEDUP_REMOVED lines=99> */
[----:B------:R-:W2:Y:S01]  /*a7220*/  LDC R16, c[0x0][0x3c4] ;  /* 0x0000f100ff107b82 */ /* 0x000ea20000000800 */
[----:B------:R-:W-:-:S07]  /*a7230*/  MOV R11, R22 ;  /* 0x00000016000b7202 */ /* 0x000fce0000000f00 */
.L_x_2030:
[----:B------:R-:W-:Y:S05]  /*a7240*/  @!P1 BRA `(.L_x_2032) ;  /* 0x0000000000c49947 */ /* 0x000fea0003800000 */
[----:B------:R-:W-:-:S04]  /*a7250*/  LEA R20, P0, R11, R24, 0x3 ;  /* 0x000000180b147211 */ /* 0x000fc800078018ff */
[----:B0-2---:R-:W-:-:S06]  /*a7260*/  LEA.HI.X R21, R11, R25, R16, 0x3, P0 ;  /* 0x000000190b157211 */ /* 0x005fcc00000f1c10 */
[----:B------:R-:W2:Y:S01]  /*a7270*/  LD.E.64 R20, desc[UR8][R20.64] ;  /* 0x0000000814147980 */ /* 0x000ea2000c101b00 */
[----:B------:R-:W-:Y:S01]  /*a7280*/  IMAD R31, R31, 0x1b3, RZ ;  /* 0x000001b31f1f7824 */ /* 0x000fe200078e02ff */
[----:B--2---:R-:W-:Y:S02]  /*a7290*/  LOP3.LUT R30, R30, 0xff, R20, 0x78, !PT ;  /* 0x000000ff1e1e7812 */ /* 0x004fe400078e7814 */
[----:B------:R-:W-:-:S03]  /*a72a0*/  SHF.R.U64 R11, R20, 0x8, R21 ;  /* 0x00000008140b7819 */ /* 0x000fc60000001215 */
[----:B-1----:R-:W-:-:S04]  /*a72b0*/  IMAD.WIDE.U32 R22, R30, 0x1b3, RZ ;  /* 0x000001b31e167825 */ /* 0x002fc800078e00ff */
        /* <DEDUP_REMOVED lines=42> */
.L_x_2032:
[----:B------:R-:W-:-:S04]  /*a7560*/  ISETP.GE.U32.AND P0, PT, R33, R30, PT ;  /* 0x0000001e2100720c */ /* 0x000fc80003f06070 */
[----:B------:R-:W-:-:S13]  /*a7570*/  ISETP.GE.U32.AND.EX P0, PT, R36, R31, PT, P0 ;  /* 0x0000001f2400720c */ /* 0x000fda0003f06100 */
[----:B------:R-:W-:Y:S05]  /*a7580*/  @!P0 BRA `(.L_x_2033) ;  /* 0x0000000000848947 */ /* 0x000fea0003800000 */
[----:B--2---:R-:W-:Y:S01]  /*a7590*/  IMAD.MOV.U32 R16, RZ, RZ, R7 ;  /* 0x000000ffff107224 */ /* 0x004fe200078e0007 */
[----:B------:R-:W-:Y:S01]  /*a75a0*/  MOV R11, R6 ;  /* 0x00000006000b7202 */ /* 0x000fe20000000f00 */
[----:B------:R-:W-:Y:S06]  /*a75b0*/  BRA `(.L_x_2034) ;  /* 0x0000000000887947 */ /* 0x000fec0003800000 */
.L_x_2026:
[----:B------:R-:W2:Y:S01]  /*a75c0*/  LDCU UR6, c[0x0][0x3c8] ;  /* 0x00007900ff0677ac */ /* 0x000ea20008000800 */
[----:B------:R-:W-:Y:S01]  /*a75d0*/  IMAD.MOV.U32 R16, RZ, RZ, R7 ;  /* 0x000000ffff107224 */ /* 0x000fe200078e0007 */
[----:B------:R-:W-:Y:S01]  /*a75e0*/  MOV R11, R6 ;  /* 0x00000006000b7202 */ /* 0x000fe20000000f00 */
[----:B--2---:R-:W-:-:S09]  /*a75f0*/  UISETP.NE.AND UP0, UPT, UR6, URZ, UPT ;  /* 0x000000ff0600728c */ /* 0x004fd2000bf05270 */
[----:B------:R-:W-:Y:S05]  /*a7600*/  BRA.U !UP0, `(.L_x_2034) ;  /* 0x0000000108747547 */ /* 0x000fea000b800000 */
[----:B------:R-:W-:-:S07]  /*a7610*/  CS2R R26, SRZ ;  /* 0x00000000001a7805 */ /* 0x000fce000001ff00 */
.L_x_2035:
        /* <DEDUP_REMOVED lines=24> */
.L_x_2033:
[----:B--2---:R-:W-:Y:S01]  /*a77a0*/  MOV R16, R24 ;  /* 0x0000001800107202 */ /* 0x004fe20000000f00 */
[----:B------:R-:W-:Y:S01]  /*a77b0*/  IMAD.MOV.U32 R11, RZ, RZ, R25 ;  /* 0x000000ffff0b7224 */ /* 0x000fe200078e0019 */
[----:B------:R-:W-:Y:S01]  /*a77c0*/  MOV R24, R7 ;  /* 0x0000000700187202 */ /* 0x000fe20000000f00 */
[----:B------:R-:W-:-:S07]  /*a77d0*/  IMAD.MOV.U32 R25, RZ, RZ, R6 ;  /* 0x000000ffff197224 */ /* 0x000fce00078e0006 */
.L_x_2034:
[----:B------:R-:W-:Y:S05]  /*a77e0*/  BSYNC.RECONVERGENT B1 ;  /* 0x0000000000017941 */ /* 0x000fea0003800200 */
.L_x_2025:
        /* <DEDUP_REMOVED lines=11> */
.L_x_2037:
[----:B-1----:R-:W-:-:S04]  /*a78a0*/  LEA R22, P1, R30, R3, 0x3 ;  /* 0x000000031e167211 */ /* 0x002fc800078218ff */
[----:B------:R-:W-:-:S05]  /*a78b0*/  LEA.HI.X R23, R30, R2, R29, 0x3, P1 ;  /* 0x000000021e177211 */ /* 0x000fca00008f1c1d */
[----:B0-----:R-:W2:Y:S04]  /*a78c0*/  LD.E.64 R20, desc[UR8][R22.64] ;  /* 0x0000000816147980 */ /* 0x001ea8000c101b00 */
        /* <DEDUP_REMOVED lines=100> */
[----:B------:R-:W2:Y:S01]  /*a7f10*/  LDC R20, c[0x0][0x3c4] ;  /* 0x0000f100ff147b82 */ /* 0x000ea20000000800 */
[----:B------:R-:W-:-:S07]  /*a7f20*/  IMAD.MOV.U32 R7, RZ, RZ, R31 ;  /* 0x000000ffff077224 */ /* 0x000fce00078e001f */
.L_x_2036:
[----:B------:R-:W-:Y:S01]  /*a7f30*/  ISETP.NE.U32.AND P1, PT, R28, RZ, PT ;  /* 0x000000ff1c00720c */ /* 0x000fe20003f25070 */
[----:B-1----:R-:W-:Y:S01]  /*a7f40*/  IMAD.MOV.U32 R22, RZ, RZ, -0x340d631c ;  /* 0xcbf29ce4ff167424 */ /* 0x002fe200078e00ff */
        /* <DEDUP_REMOVED lines=9> */
[----:B0-----:R-:W-:Y:S01]  /*a7fe0*/  IMAD.WIDE.U32 R20, R26, 0x1b3, RZ ;  /* 0x000001b31a147825 */ /* 0x001fe200078e00ff */
        /* <DEDUP_REMOVED lines=42> */
.L_x_2038:
[----:B------:R-:W-:Y:S01]  /*a8290*/  CS2R R6, SRZ ;  /* 0x0000000000067805 */ /* 0x000fe2000001ff00 */
[----:B------:R-:W-:Y:S06]  /*a82a0*/  @!P0 BRA `(.L_x_2039) ;  /* 0x0000000400b88947 */ /* 0x000fec0003800000 */
[----:B------:R-:W-:Y:S02]  /*a82b0*/  HFMA2 R23, -RZ, RZ, -6.306171417236328125e-05, 0.01395416259765625 ;  /* 0x84222325ff177431 */ /* 0x000fe400000001ff */
[----:B------:R-:W-:Y:S01]  /*a82c0*/  IMAD.MOV.U32 R22, RZ, RZ, -0x340d631c ;  /* 0xcbf29ce4ff167424 */ /* 0x000fe200078e00ff */
[----:B------:R-:W-:Y:S01]  /*a82d0*/  MOV R30, RZ ;  /* 0x000000ff001e7202 */ /* 0x000fe20000000f00 */
[----:B------:R-:W-:-:S07]  /*a82e0*/  IMAD.MOV.U32 R29, RZ, RZ, RZ ;  /* 0x000000ffff1d7224 */ /* 0x000fce00078e00ff */
.L_x_2040:
[----:B------:R-:W-:-:S04]  /*a82f0*/  LEA R32, P2, R30, R5, 0x3 ;  /* 0x000000051e207211 */ /* 0x000fc800078418ff */
[----:B------:R-:W-:-:S05]  /*a8300*/  LEA.HI.X R33, R30, R4, R29, 0x3, P2 ;  /* 0x000000041e217211 */ /* 0x000fca00010f1c1d */
[----:B0-2---:R-:W2:Y:S04]  /*a8310*/  LD.E.64 R20, desc[UR8][R32.64] ;  /* 0x0000000820147980 */ /* 0x005ea8000c101b00 */
        /* <DEDUP_REMOVED lines=103> */
.L_x_2039:
[----:B------:R-:W-:Y:S05]  /*a8990*/  @!P1 BRA `(.L_x_2041) ;  /* 0x0000000000c89947 */ /* 0x000fea0003800000 */
[----:B--2---:R-:W-:-:S04]  /*a89a0*/  LEA R20, P2, R6, R5, 0x3 ;  /* 0x0000000506147211 */ /* 0x004fc800078418ff */
[----:B01----:R-:W-:-:S06]  /*a89b0*/  LEA.HI.X R21, R6, R4, R7, 0x3, P2 ;  /* 0x0000000406157211 */ /* 0x003fcc00010f1c07 */
        /* <DEDUP_REMOVED lines=48> */
.L_x_2041:
        /* <DEDUP_REMOVED lines=11> */
[----:B------:R-:W3:Y:S01]  /*a8d70*/  LDC R29, c[0x0][0x3c0] ;  /* 0x0000f000ff1d7b82 */ /* 0x000ee20000000800 */
[----:B------:R-:W-:Y:S01]  /*a8d80*/  MOV R33, 0x84222325 ;  /* 0x8422232500217802 */ /* 0x000fe20000000f00 */
[----:B------:R-:W-:Y:S01]  /*a8d90*/  IMAD.MOV.U32 R36, RZ, RZ, -0x340d631c ;  /* 0xcbf29ce4ff247424 */ /* 0x000fe200078e00ff */
[----:B------:R-:W-:-:S05]  /*a8da0*/  CS2R R26, SRZ ;  /* 0x00000000001a7805 */ /* 0x000fca000001ff00 */
[----:B------:R-:W4:Y:S01]  /*a8db0*/  LDC R32, c[0x0][0x3c4] ;  /* 0x0000f100ff207b82 */ /* 0x000f220000000800 */
[----:B---3--:R-:W-:-:S07]  /*a8dc0*/  LOP3.LUT R29, R29, 0xfffffffe, RZ, 0xc0, !PT ;  /* 0xfffffffe1d1d7812 */ /* 0x008fce00078ec0ff */
.L_x_2045:
[----:B------:R-:W-:-:S04]  /*a8dd0*/  LEA R34, P2, R26, R3, 0x3 ;  /* 0x000000031a227211 */ /* 0x000fc800078418ff */
[----:B------:R-:W-:-:S05]  /*a8de0*/  LEA.HI.X R35, R26, R2, R27, 0x3, P2 ;  /* 0x000000021a237211 */ /* 0x000fca00010f1c1b */
[----:B0-2---:R-:W2:Y:S04]  /*a8df0*/  LD.E.64 R20, desc[UR8][R34.64] ;  /* 0x0000000822147980 */ /* 0x005ea8000c101b00 */
[----:B-1----:R0:W3:Y:S01]  /*a8e00*/  LD.E.64 R6, desc[UR8][R34.64+0x8] ;  /* 0x0000080822067980 */ /* 0x0020e2000c101b00 */
[----:B------:R-:W-:Y:S01]  /*a8e10*/  IMAD R36, R36, 0x1b3, RZ ;  /* 0x000001b324247824 */ /* 0x000fe200078e02ff */
[----:B------:R-:W-:-:S04]  /*a8e20*/  IADD3 R26, P2, PT, R26, 0x2, RZ ;  /* 0x000000021a1a7810 */ /* 0x000fc80007f5e0ff */
[----:B------:R-:W-:Y:S02]  /*a8e30*/  IADD3.X R27, PT, PT, RZ, R27, RZ, P2, !PT ;  /* 0x0000001bff1b7210 */ /* 0x000fe400017fe4ff */
[----:B------:R-:W-:-:S04]  /*a8e40*/  ISETP.NE.U32.AND P2, PT, R26, R29, PT ;  /* 0x0000001d1a00720c */ /* 0x000fc80003f45070 */
[----:B----4-:R-:W-:Y:S02]  /*a8e50*/  ISETP.NE.AND.EX P2, PT, R27, R32, PT, P2 ;  /* 0x000000201b00720c */ /* 0x010fe40003f45320 */
        /* <DEDUP_REMOVED lines=93> */
.L_x_2044:
[----:B------:R-:W-:Y:S05]  /*a9430*/  @!P1 BRA `(.L_x_2046) ;  /* 0x0000000000c89947 */ /* 0x000fea0003800000 */
[----:B------:R-:W-:-:S04]  /*a9440*/  LEA R6, P2, R29, R3, 0x3 ;  /* 0x000000031d067211 */ /* 0x000fc800078418ff */
[----:B-1----:R-:W-:-:S06]  /*a9450*/  LEA.HI.X R7, R29, R2, R32, 0x3, P2 ;  /* 0x000000021d077211 */ /* 0x002fcc00010f1c20 */
[----:B------:R-:W3:Y:S01]  /*a9460*/  LD.E.64 R6, desc[UR8][R6.64] ;  /* 0x0000000806067980 */ /* 0x000ee2000c101b00 */
[----:B------:R-:W-:Y:S01]  /*a9470*/  IMAD R36, R36, 0x1b3, RZ ;  /* 0x000001b324247824 */ /* 0x000fe200078e02ff */
[----:B---3--:R-:W-:Y:S02]  /*a9480*/  LOP3.LUT R33, R33, 0xff, R6, 0x78, !PT ;  /* 0x000000ff21217812 */ /* 0x008fe400078e7806 */
[----:B------:R-:W-:-:S03]  /*a9490*/  SHF.R.U64 R23, R6, 0x8, R7 ;  /* 0x0000000806177819 */ /* 0x000fc60000001207 */
[C---:B0-2---:R-:W-:Y:S01]  /*a94a0*/  IMAD.WIDE.U32 R20, R33.reuse, 0x1b3, RZ ;  /* 0x000001b321147825 */ /* 0x045fe200078e00ff */
        /* <DEDUP_REMOVED lines=43> */
.L_x_2046:
[----:B--2---:R-:W-:Y:S02]  /*a9760*/  HFMA2 R20, -RZ, RZ, 0, 0 ;  /* 0x00000000ff147431 */ /* 0x004fe400000001ff */
[----:B-1----:R-:W-:Y:S01]  /*a9770*/  IMAD.MOV.U32 R7, RZ, RZ, RZ ;  /* 0x000000ffff077224 */ /* 0x002fe200078e00ff */
[----:B------:R-:W-:Y:S06]  /*a9780*/  @!P0 BRA `(.L_x_2047) ;  /* 0x0000000400b08947 */ /* 0x000fec0003800000 */
[----:B------:R-:W-:Y:S01]  /*a9790*/  IMAD.MOV.U32 R30, RZ, RZ, -0x7bdddcdb ;  /* 0x84222325ff1e7424 */ /* 0x000fe200078e00ff */
[----:B------:R-:W-:Y:S02]  /*a97a0*/  MOV R31, 0xcbf29ce4 ;  /* 0xcbf29ce4001f7802 */ /* 0x000fe40000000f00 */
[----:B------:R-:W-:-:S07]  /*a97b0*/  CS2R R26, SRZ ;  /* 0x00000000001a7805 */ /* 0x000fce000001ff00 */
.L_x_2048:
[----:B------:R-:W-:-:S04]  /*a97c0*/  LEA R22, P0, R27, R5, 0x3 ;  /* 0x000000051b167211 */ /* 0x000fc800078018ff */
[----:B------:R-:W-:-:S05]  /*a97d0*/  LEA.HI.X R23, R27, R4, R26, 0x3, P0 ;  /* 0x000000041b177211 */ /* 0x000fca00000f1c1a */
[----:B0-----:R-:W2:Y:S04]  /*a97e0*/  LD.E.64 R20, desc[UR8][R22.64] ;  /* 0x0000000816147980 */ /* 0x001ea8000c101b00 */
        /* <DEDUP_REMOVED lines=102> */
.L_x_2047:
        /* <DEDUP_REMOVED lines=50> */
.L_x_2049:
[----:B------:R-:W-:-:S04]  /*aa170*/  ISETP.GE.U32.AND P0, PT, R33, R30, PT ;  /* 0x0000001e2100720c */ /* 0x000fc80003f06070 */
[----:B------:R-:W-:-:S13]  /*aa180*/  ISETP.GE.U32.AND.EX P0, PT, R36, R31, PT, P0 ;  /* 0x0000001f2400720c */ /* 0x000fda0003f06100 */
[----:B------:R-:W-:Y:S05]  /*aa190*/  @!P0 BRA `(.L_x_2050) ;  /* 0x0000000000848947 */ /* 0x000fea0003800000 */
[----:B------:R-:W-:Y:S01]  /*aa1a0*/  IMAD.MOV.U32 R7, RZ, RZ, R3 ;  /* 0x000000ffff077224 */ /* 0x000fe200078e0003 */
[----:B------:R-:W-:Y:S01]  /*aa1b0*/  MOV R6, R2 ;  /* 0x0000000200067202 */ /* 0x000fe20000000f00 */
[----:B------:R-:W-:Y:S06]  /*aa1c0*/  BRA `(.L_x_2051) ;  /* 0x0000000000887947 */ /* 0x000fec0003800000 */
.L_x_2043:
[----:B------:R-:W3:Y:S01]  /*aa1d0*/  LDCU UR6, c[0x0][0x3c8] ;  /* 0x00007900ff0677ac */ /* 0x000ee20008000800 */
[----:B-1----:R-:W-:Y:S01]  /*aa1e0*/  IMAD.MOV.U32 R7, RZ, RZ, R3 ;  /* 0x000000ffff077224 */ /* 0x002fe200078e0003 */
[----:B------:R-:W-:Y:S01]  /*aa1f0*/  MOV R6, R2 ;  /* 0x0000000200067202 */ /* 0x000fe20000000f00 */
[----:B---3--:R-:W-:-:S09]  /*aa200*/  UISETP.NE.AND UP0, UPT, UR6, URZ, UPT ;  /* 0x000000ff0600728c */ /* 0x008fd2000bf05270 */
[----:B------:R-:W-:Y:S05]  /*aa210*/  BRA.U !UP0, `(.L_x_2051) ;  /* 0x0000000108747547 */ /* 0x000fea000b800000 */
[----:B------:R-:W-:-:S07]  /*aa220*/  CS2R R22, SRZ ;  /* 0x0000000000167805 */ /* 0x000fce000001ff00 */
.L_x_2052:
[C---:B--2---:R-:W-:Y:S01]  /*aa230*/  IMAD.SHL.U32 R20, R22.reuse, 0x8, RZ ;  /* 0x0000000816147824 */ /* 0x044fe200078e00ff */
[----:B0-----:R-:W-:-:S04]  /*aa240*/  SHF.L.U64.HI R21, R22, 0x3, R23 ;  /* 0x0000000316157819 */ /* 0x001fc80000010217 */
        /* <DEDUP_REMOVED lines=22> */
.L_x_2050:
[----:B------:R-:W-:Y:S01]  /*aa3b0*/  MOV R7, R5 ;  /* 0x0000000500077202 */ /* 0x000fe20000000f00 */
[----:B------:R-:W-:Y:S01]  /*aa3c0*/  IMAD.MOV.U32 R6, RZ, RZ, R4 ;  /* 0x000000ffff067224 */ /* 0x000fe200078e0004 */
[----:B------:R-:W-:Y:S01]  /*aa3d0*/  MOV R5, R3 ;  /* 0x0000000300057202 */ /* 0x000fe20000000f00 */
[----:B------:R-:W-:-:S07]  /*aa3e0*/  IMAD.MOV.U32 R4, RZ, RZ, R2 ;  /* 0x000000ffff047224 */ /* 0x000fce00078e0002 */
.L_x_2051:
[----:B------:R-:W-:Y:S05]  /*aa3f0*/  BSYNC.RECONVERGENT B1 ;  /* 0x0000000000017941 */ /* 0x000fea0003800200 */
.L_x_2042:
[----:B------:R-:W-:Y:S01]  /*aa400*/  ISETP.NE.U32.AND P0, PT, RZ, UR10, PT ;  /* 0x0000000aff007c0c */ /* 0x000fe2000bf05070 */
[----:B------:R-:W-:Y:S02]  /*aa410*/  HFMA2 R26, -RZ, RZ, -6.306171417236328125e-05, 0.01395416259765625 ;  /* 0x84222325ff1a7431 */ /* 0x000fe400000001ff */
[----:B------:R-:W-:Y:S01]  /*aa420*/  IMAD.MOV.U32 R27, RZ, RZ, -0x340d631c ;  /* 0xcbf29ce4ff1b7424 */ /* 0x000fe200078e00ff */
[----:B------:R-:W-:Y:S01]  /*aa430*/  MOV R3, RZ ;  /* 0x000000ff00037202 */ /* 0x000fe20000000f00 */
[----:B-12---:R-:W-:Y:S01]  /*aa440*/  IMAD.MOV.U32 R20, RZ, RZ, RZ ;  /* 0x000000ffff147224 */ /* 0x006fe200078e00ff */
[----:B------:R-:W-:-:S13]  /*aa450*/  ISETP.NE.AND.EX P0, PT, RZ, UR11, PT, P0 ;  /* 0x0000000bff007c0c */ /* 0x000fda000bf05300 */
[----:B------:R-:W-:Y:S05]  /*aa460*/  @!P0 BRA `(.L_x_2053) ;  /* 0x0000000400b48947 */ /* 0x000fea0003800000 */
[----:B------:R-:W-:Y:S01]  /*aa470*/  MOV R26, 0x84222325 ;  /* 0x84222325001a7802 */ /* 0x000fe20000000f00 */
[----:B------:R-:W-:Y:S01]  /*aa480*/  IMAD.MOV.U32 R27, RZ, RZ, -0x340d631c ;  /* 0xcbf29ce4ff1b7424 */ /* 0x000fe200078e00ff */
[----:B------:R-:W-:Y:S01]  /*aa490*/  MOV R29, RZ ;  /* 0x000000ff001d7202 */ /* 0x000fe20000000f00 */
[----:B------:R-:W-:-:S07]  /*aa4a0*/  IMAD.MOV.U32 R30, RZ, RZ, RZ ;  /* 0x000000ffff1e7224 */ /* 0x000fce00078e00ff */
.L_x_2054:
[----:B------:R-:W-:-:S04]  /*aa4b0*/  LEA R22, P1, R29, R18, 0x3 ;  /* 0x000000121d167211 */ /* 0x000fc800078218ff */
        /* <DEDUP_REMOVED lines=102> */
[----:B------:R-:W1:Y:S01]  /*aab20*/  LDC R20, c[0x0][0x3c4] ;  /* 0x0000f100ff147b82 */ /* 0x000e620000000800 */
[----:B------:R-:W-:-:S07]  /*aab30*/  IMAD.MOV.U32 R3, RZ, RZ, R32 ;  /* 0x000000ffff037224 */ /* 0x000fce00078e0020 */
.L_x_2053:
        /* <DEDUP_REMOVED lines=54> */
.L_x_2055:
[----:B------:R-:W-:Y:S01]  /*aaea0*/  CS2R R2, SRZ ;  /* 0x0000000000027805 */ /* 0x000fe2000001ff00 */
[----:B------:R-:W-:Y:S06]  /*aaeb0*/  @!P0 BRA `(.L_x_2056) ;  /* 0x0000000400b88947 */ /* 0x000fec0003800000 */
[----:B------:R-:W-:Y:S02]  /*aaec0*/  HFMA2 R23, -RZ, RZ, -6.306171417236328125e-05, 0.01395416259765625 ;  /* 0x84222325ff177431 */ /* 0x000fe400000001ff */
[----:B------:R-:W-:Y:S01]  /*aaed0*/  IMAD.MOV.U32 R22, RZ, RZ, -0x340d631c ;  /* 0xcbf29ce4ff167424 */ /* 0x000fe200078e00ff */
[----:B------:R-:W-:Y:S01]  /*aaee0*/  MOV R30, RZ ;  /* 0x000000ff001e7202 */ /* 0x000fe20000000f00 */
[----:B------:R-:W-:-:S07]  /*aaef0*/  IMAD.MOV.U32 R29, RZ, RZ, RZ ;  /* 0x000000ffff1d7224 */ /* 0x000fce00078e00ff */
.L_x_2057:
[----:B------:R-:W-:-:S04]  /*aaf00*/  LEA R32, P2, R30, R13, 0x3 ;  /* 0x0000000d1e207211 */ /* 0x000fc800078418ff */
[----:B------:R-:W-:-:S05]  /*aaf10*/  LEA.HI.X R33, R30, R12, R29, 0x3, P2 ;  /* 0x0000000c1e217211 */ /* 0x000fca00010f1c1d */
[----:B01----:R-:W2:Y:S04]  /*aaf20*/  LD.E.64 R20, desc[UR8][R32.64] ;  /* 0x0000000820147980 */ /* 0x003ea8000c101b00 */
        /* <DEDUP_REMOVED lines=101> */
[----:B------:R-:W2:Y:S01]  /*ab580*/  LDC R3, c[0x0][0x3c4] ;  /* 0x0000f100ff037b82 */ /* 0x000ea20000000800 */
[----:B------:R-:W-:-:S07]  /*ab590*/  MOV R2, R33 ;  /* 0x0000002100027202 */ /* 0x000fce0000000f00 */
.L_x_2056:
[----:B------:R-:W-:Y:S05]  /*ab5a0*/  @!P1 BRA `(.L_x_2058) ;  /* 0x0000000000c89947 */ /* 0x000fea0003800000 */
[----:B-1----:R-:W-:-:S04]  /*ab5b0*/  LEA R20, P2, R2, R13, 0x3 ;  /* 0x0000000d02147211 */ /* 0x002fc800078418ff */
[----:B0-2---:R-:W-:-:S06]  /*ab5c0*/  LEA.HI.X R21, R2, R12, R3, 0x3, P2 ;  /* 0x0000000c02157211 */ /* 0x005fcc00010f1c03 */
        /* <DEDUP_REMOVED lines=48> */
.L_x_2058:
        /* <DEDUP_REMOVED lines=10> */
[----:B------:R-:W3:Y:S01]  /*ab970*/  LDC R30, c[0x0][0x3c0] ;  /* 0x0000f000ff1e7b82 */ /* 0x000ee20000000800 */
[----:B------:R-:W-:Y:S01]  /*ab980*/  MOV R33, 0x84222325 ;  /* 0x8422232500217802 */ /* 0x000fe20000000f00 */
[----:B------:R-:W-:Y:S01]  /*ab990*/  IMAD.MOV.U32 R36, RZ, RZ, -0x340d631c ;  /* 0xcbf29ce4ff247424 */ /* 0x000fe200078e00ff */
[----:B------:R-:W-:-:S05]  /*ab9a0*/  CS2R R26, SRZ ;  /* 0x00000000001a7805 */ /* 0x000fca000001ff00 */
[----:B------:R-:W4:Y:S01]  /*ab9b0*/  LDC R31, c[0x0][0x3c4] ;  /* 0x0000f100ff1f7b82 */ /* 0x000f220000000800 */
[----:B---3--:R-:W-:-:S07]  /*ab9c0*/  LOP3.LUT R30, R30, 0xfffffffe, RZ, 0xc0, !PT ;  /* 0xfffffffe1e1e7812 */ /* 0x008fce00078ec0ff */
.L_x_2062:
[----:B------:R-:W-:-:S04]  /*ab9d0*/  LEA R34, P2, R27, R18, 0x3 ;  /* 0x000000121b227211 */ /* 0x000fc800078418ff */
[----:B------:R-:W-:-:S05]  /*ab9e0*/  LEA.HI.X R35, R27, R17, R26, 0x3, P2 ;  /* 0x000000111b237211 */ /* 0x000fca00010f1c1a */
[----:B01----:R-:W3:Y:S04]  /*ab9f0*/  LD.E.64 R20, desc[UR8][R34.64] ;  /* 0x0000000822147980 */ /* 0x003ee8000c101b00 */
[----:B--2---:R0:W2:Y:S01]  /*aba00*/  LD.E.64 R2, desc[UR8][R34.64+0x8] ;  /* 0x0000080822027980 */ /* 0x0040a2000c101b00 */
[----:B------:R-:W-:Y:S01]  /*aba10*/  IMAD R36, R36, 0x1b3, RZ ;  /* 0x000001b324247824 */ /* 0x000fe200078e02ff */
[----:B------:R-:W-:-:S04]  /*aba20*/  IADD3 R27, P2, PT, R27, 0x2, RZ ;  /* 0x000000021b1b7810 */ /* 0x000fc80007f5e0ff */
[----:B------:R-:W-:Y:S02]  /*aba30*/  IADD3.X R26, PT, PT, RZ, R26, RZ, P2, !PT ;  /* 0x0000001aff1a7210 */ /* 0x000fe400017fe4ff */
[----:B------:R-:W-:-:S04]  /*aba40*/  ISETP.NE.U32.AND P2, PT, R27, R30, PT ;  /* 0x0000001e1b00720c */ /* 0x000fc80003f45070 */
[----:B----4-:R-:W-:Y:S02]  /*aba50*/  ISETP.NE.AND.EX P2, PT, R26, R31, PT, P2 ;  /* 0x0000001f1a00720c */ /* 0x010fe40003f45320 */
        /* <DEDUP_REMOVED lines=93> */
.L_x_2061:
[----:B------:R-:W-:Y:S05]  /*ac030*/  @!P1 BRA `(.L_x_2063) ;  /* 0x0000000000c89947 */ /* 0x000fea0003800000 */
[----:B------:R-:W-:-:S04]  /*ac040*/  LEA R2, P2, R30, R18, 0x3 ;  /* 0x000000121e027211 */ /* 0x000fc800078418ff */
[----:B--2---:R-:W-:-:S06]  /*ac050*/  LEA.HI.X R3, R30, R17, R31, 0x3, P2 ;  /* 0x000000111e037211 */ /* 0x004fcc00010f1c1f */
[----:B------:R-:W2:Y:S01]  /*ac060*/  LD.E.64 R2, desc[UR8][R2.64] ;  /* 0x0000000802027980 */ /* 0x000ea2000c101b00 */
[----:B------:R-:W-:Y:S01]  /*ac070*/  IMAD R36, R36, 0x1b3, RZ ;  /* 0x000001b324247824 */ /* 0x000fe200078e02ff */
[----:B--2---:R-:W-:Y:S02]  /*ac080*/  LOP3.LUT R33, R33, 0xff, R2, 0x78, !PT ;  /* 0x000000ff21217812 */ /* 0x004fe400078e7802 */
[----:B------:R-:W-:-:S03]  /*ac090*/  SHF.R.U64 R23, R2, 0x8, R3 ;  /* 0x0000000802177819 */ /* 0x000fc60000001203 */
[C---:B01----:R-:W-:Y:S01]  /*ac0a0*/  IMAD.WIDE.U32 R20, R33.reuse, 0x1b3, RZ ;  /* 0x000001b321147825 */ /* 0x043fe200078e00ff */
        /* <DEDUP_REMOVED lines=43> */
.L_x_2063:
[----:B-1----:R-:W-:Y:S02]  /*ac360*/  HFMA2 R20, -RZ, RZ, 0, 0 ;  /* 0x00000000ff147431 */ /* 0x002fe400000001ff */
[----:B--2---:R-:W-:Y:S01]  /*ac370*/  IMAD.MOV.U32 R3, RZ, RZ, RZ ;  /* 0x000000ffff037224 */ /* 0x004fe200078e00ff */
[----:B------:R-:W-:Y:S06]  /*ac380*/  @!P0 BRA `(.L_x_2064) ;  /* 0x0000000400b48947 */ /* 0x000fec0003800000 */
[----:B------:R-:W-:Y:S01]  /*ac390*/  IMAD.MOV.U32 R32, RZ, RZ, -0x7bdddcdb ;  /* 0x84222325ff207424 */ /* 0x000fe200078e00ff */
[----:B------:R-:W-:Y:S02]  /*ac3a0*/  MOV R29, 0xcbf29ce4 ;  /* 0xcbf29ce4001d7802 */ /* 0x000fe40000000f00 */
[----:B------:R-:W-:-:S07]  /*ac3b0*/  CS2R R26, SRZ ;  /* 0x00000000001a7805 */ /* 0x000fce000001ff00 */
.L_x_2065:
        /* <DEDUP_REMOVED lines=106> */
.L_x_2064:
[----:B------:R-:W-:Y:S05]  /*aca60*/  @!P1 BRA `(.L_x_2066) ;  /* 0x0000000000c89947 */ /* 0x000fea0003800000 */
[----:B------:R-:W-:-:S04]  /*aca70*/  LEA R2, P0, R3, R13, 0x3 ;  /* 0x0000000d03027211 */ /* 0x000fc800078018ff */
[----:B-1----:R-:W-:-:S06]  /*aca80*/  LEA.HI.X R3, R3, R12, R20, 0x3, P0 ;  /* 0x0000000c03037211 */ /* 0x002fcc00000f1c14 */
[----:B------:R-:W2:Y:S01]  /*aca90*/  LD.E.64 R2, desc[UR8][R2.64] ;  /* 0x0000000802027980 */ /* 0x000ea2000c101b00 */
[----:B------:R-:W-:Y:S01]  /*acaa0*/  IMAD R29, R29, 0x1b3, RZ ;  /* 0x000001b31d1d7824 */ /* 0x000fe200078e02ff */
[----:B--2---:R-:W-:Y:S02]  /*acab0*/  LOP3.LUT R32, R32, 0xff, R2, 0x78, !PT ;  /* 0x000000ff20207812 */ /* 0x004fe400078e7802 */
[----:B------:R-:W-:Y:S02]  /*acac0*/  SHF.R.U64 R23, R2, 0x8, R3 ;  /* 0x0000000802177819 */ /* 0x000fe40000001203 */
[C---:B------:R-:W-:Y:S01]  /*acad0*/  LEA R29, R32.reuse, R29, 0x8 ;  /* 0x0000001d201d7211 */ /* 0x040fe200078e40ff */
[----:B0-----:R-:W-:-:S04]  /*acae0*/  IMAD.WIDE.U32 R20, R32, 0x1b3, RZ ;  /* 0x000001b320147825 */ /* 0x001fc800078e00ff */
        /* <DEDUP_REMOVED lines=42> */
.L_x_2066:
[----:B------:R-:W-:-:S04]  /*acd90*/  ISETP.GE.U32.AND P0, PT, R33, R32, PT ;  /* 0x000000202100720c */ /* 0x000fc80003f06070 */
[----:B------:R-:W-:-:S13]  /*acda0*/  ISETP.GE.U32.AND.EX P0, PT, R36, R29, PT, P0 ;  /* 0x0000001d2400720c */ /* 0x000fda0003f06100 */
[----:B------:R-:W-:Y:S05]  /*acdb0*/  @!P0 BRA `(.L_x_2067) ;  /* 0x0000000000848947 */ /* 0x000fea0003800000 */
[----:B------:R-:W-:Y:S01]  /*acdc0*/  IMAD.MOV.U32 R3, RZ, RZ, R18 ;  /* 0x000000ffff037224 */ /* 0x000fe200078e0012 */
[----:B------:R-:W-:Y:S01]  /*acdd0*/  MOV R2, R17 ;  /* 0x0000001100027202 */ /* 0x000fe20000000f00 */
[----:B------:R-:W-:Y:S06]  /*acde0*/  BRA `(.L_x_2068) ;  /* 0x0000000000887947 */ /* 0x000fec0003800000 */
.L_x_2060:
[----:B------:R-:W3:Y:S01]  /*acdf0*/  LDCU UR6, c[0x0][0x3c8] ;  /* 0x00007900ff0677ac */ /* 0x000ee20008000800 */
[----:B--2---:R-:W-:Y:S01]  /*ace00*/  IMAD.MOV.U32 R3, RZ, RZ, R18 ;  /* 0x000000ffff037224 */ /* 0x004fe200078e0012 */
[----:B------:R-:W-:Y:S01]  /*ace10*/  MOV R2, R17 ;  /* 0x0000001100027202 */ /* 0x000fe20000000f00 */
[----:B---3--:R-:W-:-:S09]  /*ace20*/  UISETP.NE.AND UP0, UPT, UR6, URZ, UPT ;  /* 0x000000ff0600728c */ /* 0x008fd2000bf05270 */
[----:B------:R-:W-:Y:S05]  /*ace30*/  BRA.U !UP0, `(.L_x_2068) ;  /* 0x0000000108747547 */ /* 0x000fea000b800000 */
[----:B------:R-:W-:-:S07]  /*ace40*/  CS2R R22, SRZ ;  /* 0x0000000000167805 */ /* 0x000fce000001ff00 */
.L_x_2069:
[C---:B-1----:R-:W-:Y:S01]  /*ace50*/  IMAD.SHL.U32 R20, R22.reuse, 0x8, RZ ;  /* 0x0000000816147824 */ /* 0x042fe200078e00ff */
        /* <DEDUP_REMOVED lines=23> */
.L_x_2067:
[----:B------:R-:W-:Y:S01]  /*acfd0*/  MOV R3, R13 ;  /* 0x0000000d00037202 */ /* 0x000fe20000000f00 */
[----:B------:R-:W-:Y:S01]  /*acfe0*/  IMAD.MOV.U32 R2, RZ, RZ, R12 ;  /* 0x000000ffff027224 */ /* 0x000fe200078e000c */
[----:B------:R-:W-:Y:S01]  /*acff0*/  MOV R13, R18 ;  /* 0x00000012000d7202 */ /* 0x000fe20000000f00 */
[----:B------:R-:W-:-:S07]  /*ad000*/  IMAD.MOV.U32 R12, RZ, RZ, R17 ;  /* 0x000000ffff0c7224 */ /* 0x000fce00078e0011 */
.L_x_2068:
[----:B------:R-:W-:Y:S05]  /*ad010*/  BSYNC.RECONVERGENT B1 ;  /* 0x0000000000017941 */ /* 0x000fea0003800200 */
.L_x_2059:
[----:B------:R-:W-:Y:S01]  /*ad020*/  ISETP.NE.U32.AND P0, PT, RZ, UR10, PT ;  /* 0x0000000aff007c0c */ /* 0x000fe2000bf05070 */
[----:B------:R-:W-:Y:S02]  /*ad030*/  HFMA2 R18, -RZ, RZ, -6.306171417236328125e-05, 0.01395416259765625 ;  /* 0x84222325ff127431 */ /* 0x000fe400000001ff */
[----:B------:R-:W-:Y:S01]  /*ad040*/  IMAD.MOV.U32 R17, RZ, RZ, -0x340d631c ;  /* 0xcbf29ce4ff117424 */ /* 0x000fe200078e00ff */
[----:B0-----:R-:W-:Y:S01]  /*ad050*/  MOV R21, RZ ;  /* 0x000000ff00157202 */ /* 0x001fe20000000f00 */
[----:B------:R-:W-:Y:S01]  /*ad060*/  IMAD.MOV.U32 R22, RZ, RZ, RZ ;  /* 0x000000ffff167224 */ /* 0x000fe200078e00ff */
[----:B------:R-:W-:-:S13]  /*ad070*/  ISETP.NE.AND.EX P0, PT, RZ, UR11, PT, P0 ;  /* 0x0000000bff007c0c */ /* 0x000fda000bf05300 */
[----:B------:R-:W-:Y:S05]  /*ad080*/  @!P0 BRA `(.L_x_2070) ;  /* 0x0000000400b88947 */ /* 0x000fea0003800000 */
[----:B------:R-:W-:Y:S01]  /*ad090*/  MOV R18, 0x84222325 ;  /* 0x8422232500127802 */ /* 0x000fe20000000f00 */
[----:B------:R-:W-:Y:S01]  /*ad0a0*/  IMAD.MOV.U32 R17, RZ, RZ, -0x340d631c ;  /* 0xcbf29ce4ff117424 */ /* 0x000fe200078e00ff */
[----:B------:R-:W-:Y:S01]  /*ad0b0*/  MOV R30, RZ ;  /* 0x000000ff001e7202 */ /* 0x000fe20000000f00 */
[----:B------:R-:W-:-:S07]  /*ad0c0*/  IMAD.MOV.U32 R29, RZ, RZ, RZ ;  /* 0x000000ffff1d7224 */ /* 0x000fce00078e00ff */
.L_x_2071:
[----:B------:R-:W-:-:S04]  /*ad0d0*/  LEA R26, P1, R30, R9, 0x3 ;  /* 0x000000091e1a7211 */ /* 0x000fc800078218ff */
[----:B------:R-:W-:-:S05]  /*ad0e0*/  LEA.HI.X R27, R30, R8, R29, 0x3, P1 ;  /* 0x000000081e1b7211 */ /* 0x000fca00008f1c1d */
[----:B------:R-:W2:Y:S04]  /*ad0f0*/  LD.E.64 R22, desc[UR8][R26.64] ;  /* 0x000000081a167980 */ /* 0x000ea8000c101b00 */
[----:B-1----:R0:W3:Y:S01]  /*ad100*/  LD.E.64 R20, desc[UR8][R26.64+0x8] ;  /* 0x000008081a147980 */ /* 0x0020e2000c101b00 */
        /* <DEDUP_REMOVED lines=100> */
[----:B------:R-:W0:Y:S01]  /*ad750*/  LDC R22, c[0x0][0x3c4] ;  /* 0x0000f100ff167b82 */ /* 0x000e220000000800 */
[----:B------:R-:W-:-:S07]  /*ad760*/  MOV R21, R31 ;  /* 0x0000001f00157202 */ /* 0x000fce0000000f00 */
.L_x_2070:
[----:B------:R-:W-:Y:S01]  /*ad770*/  ISETP.NE.U32.AND P1, PT, R28, RZ, PT ;  /* 0x000000ff1c00720c */ /* 0x000fe20003f25070 */
[----:B------:R-:W-:Y:S01]  /*ad780*/  IMAD.MOV.U32 R27, RZ, RZ, -0x7bdddcdb ;  /* 0x84222325ff1b7424 */ /* 0x000fe200078e00ff */
[----:B------:R-:W-:Y:S02]  /*ad790*/  MOV R26, 0xcbf29ce4 ;  /* 0xcbf29ce4001a7802 */ /* 0x000fe40000000f00 */
[----:B------:R-:W-:-:S13]  /*ad7a0*/  ISETP.NE.AND.EX P1, PT, RZ, RZ, PT, P1 ;  /* 0x000000ffff00720c */ /* 0x000fda0003f25310 */
        /* <DEDUP_REMOVED lines=51> */
.L_x_2072:
[----:B-1----:R-:W-:Y:S01]  /*adae0*/  CS2R R20, SRZ ;  /* 0x0000000000147805 */ /* 0x002fe2000001ff00 */
[----:B------:R-:W-:Y:S06]  /*adaf0*/  @!P0 BRA `(.L_x_2073) ;  /* 0x0000000400b88947 */ /* 0x000fec0003800000 */
[----:B------:R-:W-:Y:S02]  /*adb00*/  HFMA2 R27, -RZ, RZ, -6.306171417236328125e-05, 0.01395416259765625 ;  /* 0x84222325ff1b7431 */ /* 0x000fe400000001ff */
[----:B------:R-:W-:Y:S01]  /*adb10*/  IMAD.MOV.U32 R26, RZ, RZ, -0x340d631c ;  /* 0xcbf29ce4ff1a7424 */ /* 0x000fe200078e00ff */
[----:B------:R-:W-:Y:S01]  /*adb20*/  MOV R30, RZ ;  /* 0x000000ff001e7202 */ /* 0x000fe20000000f00 */
[----:B------:R-:W-:-:S07]  /*adb30*/  IMAD.MOV.U32 R29, RZ, RZ, RZ ;  /* 0x000000ffff1d7224 */ /* 0x000fce00078e00ff */
.L_x_2074:
        /* <DEDUP_REMOVED lines=106> */
.L_x_2073:
        /* <DEDUP_REMOVED lines=51> */
.L_x_2075:
        /* <DEDUP_REMOVED lines=18> */
.L_x_2079:
        /* <DEDUP_REMOVED lines=102> */
.L_x_2078:
        /* <DEDUP_REMOVED lines=51> */
.L_x_2080:
[----:B------:R-:W-:Y:S02]  /*aefc0*/  HFMA2 R18, -RZ, RZ, 0, 0 ;  /* 0x00000000ff127431 */ /* 0x000fe400000001ff */
[----:B------:R-:W-:Y:S01]  /*aefd0*/  IMAD.MOV.U32 R17, RZ, RZ, RZ ;  /* 0x000000ffff117224 */ /* 0x000fe200078e00ff */
[----:B------:R-:W-:Y:S06]  /*aefe0*/  @!P0 BRA `(.L_x_2081) ;  /* 0x0000000400b48947 */ /* 0x000fec0003800000 */
[----:B------:R-:W-:Y:S01]  /*aeff0*/  IMAD.MOV.U32 R30, RZ, RZ, -0x7bdddcdb ;  /* 0x84222325ff1e7424 */ /* 0x000fe200078e00ff */
[----:B------:R-:W-:Y:S01]  /*af000*/  MOV R31, 0xcbf29ce4 ;  /* 0xcbf29ce4001f7802 */ /* 0x000fe20000000f00 */
[----:B------:R-:W-:Y:S01]  /*af010*/  IMAD.MOV.U32 R18, RZ, RZ, RZ ;  /* 0x000000ffff127224 */ /* 0x000fe200078e00ff */
[----:B------:R-:W-:-:S07]  /*af020*/  MOV R17, RZ ;  /* 0x000000ff00117202 */ /* 0x000fce0000000f00 */
.L_x_2082:
[----:B------:R-:W-:-:S04]  /*af030*/  LEA R26, P0, R18, R15, 0x3 ;  /* 0x0000000f121a7211 */ /* 0x000fc800078018ff */
[----:B------:R-:W-:-:S05]  /*af040*/  LEA.HI.X R27, R18, R14, R17, 0x3, P0 ;  /* 0x0000000e121b7211 */ /* 0x000fca00000f1c11 */
[----:B0-----:R-:W2:Y:S04]  /*af050*/  LD.E.64 R22, desc[UR8][R26.64] ;  /* 0x000000081a167980 */ /* 0x001ea8000c101b00 */
[----:B-1----:R0:W3:Y:S01]  /*af060*/  LD.E.64 R20, desc[UR8][R26.64+0x8] ;  /* 0x000008081a147980 */ /* 0x0020e2000c101b00 */
        /* <DEDUP_REMOVED lines=101> */
.L_x_2081:
[----:B------:R-:W-:Y:S05]  /*af6c0*/  @!P1 BRA `(.L_x_2083) ;  /* 0x0000000000c49947 */ /* 0x000fea0003800000 */
[----:B------:R-:W-:-:S04]  /*af6d0*/  LEA R20, P0, R17, R15, 0x3 ;  /* 0x0000000f11147211 */ /* 0x000fc800078018ff */
[----:B-12---:R-:W-:-:S06]  /*af6e0*/  LEA.HI.X R21, R17, R14, R18, 0x3, P0 ;  /* 0x0000000e11157211 */ /* 0x006fcc00000f1c12 */
[----:B------:R-:W2:Y:S01]  /*af6f0*/  LD.E.64 R20, desc[UR8][R20.64] ;  /* 0x0000000814147980 */ /* 0x000ea2000c101b00 */
[----:B------:R-:W-:Y:S01]  /*af700*/  IMAD R31, R31, 0x1b3, RZ ;  /* 0x000001b31f1f7824 */ /* 0x000fe200078e02ff */
[----:B--2---:R-:W-:Y:S02]  /*af710*/  LOP3.LUT R30, R30, 0xff, R20, 0x78, !PT ;  /* 0x000000ff1e1e7812 */ /* 0x004fe400078e7814 */
[----:B------:R-:W-:-:S03]  /*af720*/  SHF.R.U64 R17, R20, 0x8, R21 ;  /* 0x0000000814117819 */ /* 0x000fc60000001215 */
[----:B0-----:R-:W-:-:S04]  /*af730*/  IMAD.WIDE.U32 R22, R30, 0x1b3, RZ ;  /* 0x000001b31e167825 */ /* 0x001fc800078e00ff */
        /* <DEDUP_REMOVED lines=42> */
.L_x_2083:
[----:B------:R-:W-:-:S04]  /*af9e0*/  ISETP.GE.U32.AND P0, PT, R33, R30, PT ;  /* 0x0000001e2100720c */ /* 0x000fc80003f06070 */
[----:B------:R-:W-:-:S13]  /*af9f0*/  ISETP.GE.U32.AND.EX P0, PT, R36, R31, PT, P0 ;  /* 0x0000001f2400720c */ /* 0x000fda0003f06100 */
[----:B------:R-:W-:Y:S05]  /*afa00*/  @!P0 BRA `(.L_x_2084) ;  /* 0x0000000000848947 */ /* 0x000fea0003800000 */
[----:B--2---:R-:W-:Y:S01]  /*afa10*/  IMAD.MOV.U32 R18, RZ, RZ, R9 ;  /* 0x000000ffff127224 */ /* 0x004fe200078e0009 */
[----:B------:R-:W-:Y:S01]  /*afa20*/  MOV R17, R8 ;  /* 0x0000000800117202 */ /* 0x000fe20000000f00 */
[----:B------:R-:W-:Y:S06]  /*afa30*/  BRA `(.L_x_2085) ;  /* 0x0000000000887947 */ /* 0x000fec0003800000 */
.L_x_2077:
[----:B------:R-:W2:Y:S01]  /*afa40*/  LDCU UR6, c[0x0][0x3c8] ;  /* 0x00007900ff0677ac */ /* 0x000ea20008000800 */
[----:B------:R-:W-:Y:S01]  /*afa50*/  IMAD.MOV.U32 R18, RZ, RZ, R9 ;  /* 0x000000ffff127224 */ /* 0x000fe200078e0009 */
[----:B------:R-:W-:Y:S01]  /*afa60*/  MOV R17, R8 ;  /* 0x0000000800117202 */ /* 0x000fe20000000f00 */
[----:B--2---:R-:W-:-:S09]  /*afa70*/  UISETP.NE.AND UP0, UPT, UR6, URZ, UPT ;  /* 0x000000ff0600728c */ /* 0x004fd2000bf05270 */
[----:B------:R-:W-:Y:S05]  /*afa80*/  BRA.U !UP0, `(.L_x_2085) ;  /* 0x0000000108747547 */ /* 0x000fea000b800000 */
[----:B------:R-:W-:-:S07]  /*afa90*/  CS2R R26, SRZ ;  /* 0x00000000001a7805 */ /* 0x000fce000001ff00 */
.L_x_2086:
[C---:B0-----:R-:W-:Y:S01]  /*afaa0*/  IMAD.SHL.U32 R22, R26.reuse, 0x8, RZ ;  /* 0x000000081a167824 */ /* 0x041fe200078e00ff */
[----:B------:R-:W-:-:S04]  /*afab0*/  SHF.L.U64.HI R17, R26, 0x3, R27 ;  /* 0x000000031a117819 */ /* 0x000fc8000001021b */
[----:B------:R-:W-:Y:S02]  /*afac0*/  IADD3 R20, P0, PT, R9, R22, RZ ;  /* 0x0000001609147210 */ /* 0x000fe40007f1e0ff */
[----:B------:R-:W-:Y:S02]  /*afad0*/  IADD3 R22, P1, PT, R22, R15, RZ ;  /* 0x0000000f16167210 */ /* 0x000fe40007f3e0ff */
[----:B-1----:R-:W-:-:S03]  /*afae0*/  IADD3.X R21, PT, PT, R8, R17, RZ, P0, !PT ;  /* 0x0000001108157210 */ /* 0x002fc600007fe4ff */
        /* <DEDUP_REMOVED lines=19> */
.L_x_2084:
[----:B--2---:R-:W-:Y:S01]  /*afc20*/  MOV R18, R15 ;  /* 0x0000000f00127202 */ /* 0x004fe20000000f00 */
[----:B------:R-:W-:Y:S01]  /*afc30*/  IMAD.MOV.U32 R17, RZ, RZ, R14 ;  /* 0x000000ffff117224 */ /* 0x000fe200078e000e */
[----:B------:R-:W-:Y:S01]  /*afc40*/  MOV R15, R9 ;  /* 0x00000009000f7202 */ /* 0x000fe20000000f00 */
[----:B------:R-:W-:-:S07]  /*afc50*/  IMAD.MOV.U32 R14, RZ, RZ, R8 ;  /* 0x000000ffff0e7224 */ /* 0x000fce00078e0008 */
.L_x_2085:
[----:B------:R-:W-:Y:S05]  /*afc60*/  BSYNC.RECONVERGENT B1 ;  /* 0x0000000000017941 */ /* 0x000fea0003800200 */
.L_x_2076:
        /* <DEDUP_REMOVED lines=11> */
.L_x_2088:
[----:B0-----:R-:W-:-:S04]  /*afd20*/  LEA R22, P1, R30, R5, 0x3 ;  /* 0x000000051e167211 */ /* 0x001fc800078218ff */
[----:B------:R-:W-:-:S05]  /*afd30*/  LEA.HI.X R23, R30, R4, R29, 0x3, P1 ;  /* 0x000000041e177211 */ /* 0x000fca00008f1c1d */
[----:B-1----:R-:W2:Y:S04]  /*afd40*/  LD.E.64 R20, desc[UR8][R22.64] ;  /* 0x0000000816147980 */ /* 0x002ea8000c101b00 */
        /* <DEDUP_REMOVED lines=102> */
.L_x_2087:
        /* <DEDUP_REMOVED lines=54> */
.L_x_2089:
[----:B------:R-:W-:Y:S01]  /*b0710*/  CS2R R8, SRZ ;  /* 0x0000000000087805 */ /* 0x000fe2000001ff00 */
[----:B------:R-:W-:Y:S06]  /*b0720*/  @!P0 BRA `(.L_x_2090) ;  /* 0x0000000400b88947 */ /* 0x000fec0003800000 */
[----:B------:R-:W-:Y:S02]  /*b0730*/  HFMA2 R23, -RZ, RZ, -6.306171417236328125e-05, 0.01395416259765625 ;  /* 0x84222325ff177431 */ /* 0x000fe400000001ff */
[----:B------:R-:W-:Y:S01]  /*b0740*/  IMAD.MOV.U32 R22, RZ, RZ, -0x340d631c ;  /* 0xcbf29ce4ff167424 */ /* 0x000fe200078e00ff */
[----:B------:R-:W-:Y:S01]  /*b0750*/  MOV R29, RZ ;  /* 0x000000ff001d7202 */ /* 0x000fe20000000f00 */
[----:B------:R-:W-:-:S07]  /*b0760*/  IMAD.MOV.U32 R30, RZ, RZ, RZ ;  /* 0x000000ffff1e7224 */ /* 0x000fce00078e00ff */
.L_x_2091:
[----:B------:R-:W-:-:S04]  /*b0770*/  LEA R32, P2, R29, R16, 0x3 ;  /* 0x000000101d207211 */ /* 0x000fc800078418ff */
[----:B------:R-:W-:-:S05]  /*b0780*/  LEA.HI.X R33, R29, R11, R30, 0x3, P2 ;  /* 0x0000000b1d217211 */ /* 0x000fca00010f1c1e */
[----:B-12---:R-:W2:Y:S04]  /*b0790*/  LD.E.64 R20, desc[UR8][R32.64] ;  /* 0x0000000820147980 */ /* 0x006ea8000c101b00 */
        /* <DEDUP_REMOVED lines=103> */
.L_x_2090:
        /* <DEDUP_REMOVED lines=51> */
.L_x_2092:
        /* <DEDUP_REMOVED lines=17> */
.L_x_2096:
[----:B------:R-:W-:-:S04]  /*b1250*/  LEA R34, P2, R26, R5, 0x3 ;  /* 0x000000051a227211 */ /* 0x000fc800078418ff */
[----:B------:R-:W-:-:S05]  /*b1260*/  LEA.HI.X R35, R26, R4, R27, 0x3, P2 ;  /* 0x000000041a237211 */ /* 0x000fca00010f1c1b */
[----:B-12---:R-:W2:Y:S04]  /*b1270*/  LD.E.64 R20, desc[UR8][R34.64] ;  /* 0x0000000822147980 */ /* 0x006ea8000c101b00 */
[----:B0-----:R0:W3:Y:S01]  /*b1280*/  LD.E.64 R8, desc[UR8][R34.64+0x8] ;  /* 0x0000080822087980 */ /* 0x0010e2000c101b00 */
        /* <DEDUP_REMOVED lines=98> */
.L_x_2095:
[----:B------:R-:W-:Y:S05]  /*b18b0*/  @!P1 BRA `(.L_x_2097) ;  /* 0x0000000000c89947 */ /* 0x000fea0003800000 */
[----:B------:R-:W-:-:S04]  /*b18c0*/  LEA R8, P2, R29, R5, 0x3 ;  /* 0x000000051d087211 */ /* 0x000fc800078418ff */
[----:B0-----:R-:W-:-:S06]  /*b18d0*/  LEA.HI.X R9, R29, R4, R32, 0x3, P2 ;  /* 0x000000041d097211 */ /* 0x001fcc00010f1c20 */
[----:B------:R-:W3:Y:S01]  /*b18e0*/  LD.E.64 R8, desc[UR8][R8.64] ;  /* 0x0000000808087980 */ /* 0x000ee2000c101b00 */
[----:B------:R-:W-:Y:S01]  /*b18f0*/  IMAD R36, R36, 0x1b3, RZ ;  /* 0x000001b324247824 */ /* 0x000fe200078e02ff */
[----:B---3--:R-:W-:Y:S02]  /*b1900*/  LOP3.LUT R33, R33, 0xff, R8, 0x78, !PT ;  /* 0x000000ff21217812 */ /* 0x008fe400078e7808 */
[----:B------:R-:W-:-:S03]  /*b1910*/  SHF.R.U64 R23, R8, 0x8, R9 ;  /* 0x0000000808177819 */ /* 0x000fc60000001209 */
[C---:B-12---:R-:W-:Y:S01]  /*b1920*/  IMAD.WIDE.U32 R20, R33.reuse, 0x1b3, RZ ;  /* 0x000001b321147825 */ /* 0x046fe200078e00ff */
        /* <DEDUP_REMOVED lines=43> */
.L_x_2097:
[----:B--2---:R-:W-:Y:S02]  /*b1be0*/  HFMA2 R20, -RZ, RZ, 0, 0 ;  /* 0x00000000ff147431 */ /* 0x004fe400000001ff */
[----:B0-----:R-:W-:Y:S01]  /*b1bf0*/  IMAD.MOV.U32 R9, RZ, RZ, RZ ;  /* 0x000000ffff097224 */ /* 0x001fe200078e00ff */
[----:B------:R-:W-:Y:S06]  /*b1c00*/  @!P0 BRA `(.L_x_2098) ;  /* 0x0000000400b08947 */ /* 0x000fec0003800000 */
[----:B------:R-:W-:Y:S01]  /*b1c10*/  IMAD.MOV.U32 R30, RZ, RZ, -0x7bdddcdb ;  /* 0x84222325ff1e7424 */ /* 0x000fe200078e00ff */
[----:B------:R-:W-:Y:S02]  /*b1c20*/  MOV R31, 0xcbf29ce4 ;  /* 0xcbf29ce4001f7802 */ /* 0x000fe40000000f00 */
[----:B------:R-:W-:-:S07]  /*b1c30*/  CS2R R26, SRZ ;  /* 0x00000000001a7805 */ /* 0x000fce000001ff00 */
.L_x_2099:
[----:B------:R-:W-:-:S04]  /*b1c40*/  LEA R22, P0, R27, R16, 0x3 ;  /* 0x000000101b167211 */ /* 0x000fc800078018ff */
[----:B------:R-:W-:-:S05]  /*b1c50*/  LEA.HI.X R23, R27, R11, R26, 0x3, P0 ;  /* 0x0000000b1b177211 */ /* 0x000fca00000f1c1a */
[----:B-1----:R-:W2:Y:S04]  /*b1c60*/  LD.E.64 R20, desc[UR8][R22.64] ;  /* 0x0000000816147980 */ /* 0x002ea8000c101b00 */
        /* <DEDUP_REMOVED lines=102> */
.L_x_2098:
        /* <DEDUP_REMOVED lines=50> */
.L_x_2100:
[----:B------:R-:W-:-:S04]  /*b25f0*/  ISETP.GE.U32.AND P0, PT, R33, R30, PT ;  /* 0x0000001e2100720c */ /* 0x000fc80003f06070 */
[----:B------:R-:W-:-:S13]  /*b2600*/  ISETP.GE.U32.AND.EX P0, PT, R36, R31, PT, P0 ;  /* 0x0000001f2400720c */ /* 0x000fda0003f06100 */
[----:B------:R-:W-:Y:S05]  /*b2610*/  @!P0 BRA `(.L_x_2101) ;  /* 0x0000000000848947 */ /* 0x000fea0003800000 */
[----:B------:R-:W-:Y:S01]  /*b2620*/  IMAD.MOV.U32 R9, RZ, RZ, R5 ;  /* 0x000000ffff097224 */ /* 0x000fe200078e0005 */
[----:B------:R-:W-:Y:S01]  /*b2630*/  MOV R8, R4 ;  /* 0x0000000400087202 */ /* 0x000fe20000000f00 */
[----:B------:R-:W-:Y:S06]  /*b2640*/  BRA `(.L_x_2102) ;  /* 0x0000000000887947 */ /* 0x000fec0003800000 */
.L_x_2094:
[----:B------:R-:W3:Y:S01]  /*b2650*/  LDCU UR6, c[0x0][0x3c8] ;  /* 0x00007900ff0677ac */ /* 0x000ee20008000800 */
[----:B0-----:R-:W-:Y:S01]  /*b2660*/  IMAD.MOV.U32 R9, RZ, RZ, R5 ;  /* 0x000000ffff097224 */ /* 0x001fe200078e0005 */
[----:B------:R-:W-:Y:S01]  /*b2670*/  MOV R8, R4 ;  /* 0x0000000400087202 */ /* 0x000fe20000000f00 */
[----:B---3--:R-:W-:-:S09]  /*b2680*/  UISETP.NE.AND UP0, UPT, UR6, URZ, UPT ;  /* 0x000000ff0600728c */ /* 0x008fd2000bf05270 */
[----:B------:R-:W-:Y:S05]  /*b2690*/  BRA.U !UP0, `(.L_x_2102) ;  /* 0x0000000108747547 */ /* 0x000fea000b800000 */
[----:B------:R-:W-:-:S07]  /*b26a0*/  CS2R R22, SRZ ;  /* 0x0000000000167805 */ /* 0x000fce000001ff00 */
.L_x_2103:
[C---:B--2---:R-:W-:Y:S01]  /*b26b0*/  IMAD.SHL.U32 R20, R22.reuse, 0x8, RZ ;  /* 0x0000000816147824 */ /* 0x044fe200078e00ff */
[----:B-1----:R-:W-:-:S04]  /*b26c0*/  SHF.L.U64.HI R21, R22, 0x3, R23 ;  /* 0x0000000316157819 */ /* 0x002fc80000010217 */
        /* <DEDUP_REMOVED lines=22> */
.L_x_2101:
[----:B------:R-:W-:Y:S01]  /*b2830*/  MOV R9, R16 ;  /* 0x0000001000097202 */ /* 0x000fe20000000f00 */
[----:B------:R-:W-:Y:S01]  /*b2840*/  IMAD.MOV.U32 R8, RZ, RZ, R11 ;  /* 0x000000ffff087224 */ /* 0x000fe200078e000b */
[----:B------:R-:W-:Y:S01]  /*b2850*/  MOV R16, R5 ;  /* 0x0000000500107202 */ /* 0x000fe20000000f00 */
[----:B------:R-:W-:-:S07]  /*b2860*/  IMAD.MOV.U32 R11, RZ, RZ, R4 ;  /* 0x000000ffff0b7224 */ /* 0x000fce00078e0004 */
.L_x_2102:
[----:B------:R-:W-:Y:S05]  /*b2870*/  BSYNC.RECONVERGENT B1 ;  /* 0x0000000000017941 */ /* 0x000fea0003800200 */
.L_x_2093:
[----:B------:R-:W-:Y:S01]  /*b2880*/  ISETP.NE.U32.AND P0, PT, RZ, UR10, PT ;  /* 0x0000000aff007c0c */ /* 0x000fe2000bf05070 */
[----:B------:R-:W-:Y:S02]  /*b2890*/  HFMA2 R26, -RZ, RZ, -6.306171417236328125e-05, 0.01395416259765625 ;  /* 0x84222325ff1a7431 */ /* 0x000fe400000001ff */
[----:B------:R-:W-:Y:S01]  /*b28a0*/  IMAD.MOV.U32 R27, RZ, RZ, -0x340d631c ;  /* 0xcbf29ce4ff1b7424 */ /* 0x000fe200078e00ff */
[----:B------:R-:W-:Y:S01]  /*b28b0*/  MOV R5, RZ ;  /* 0x000000ff00057202 */ /* 0x000fe20000000f00 */
[----:B0-2---:R-:W-:Y:S01]  /*b28c0*/  IMAD.MOV.U32 R20, RZ, RZ, RZ ;  /* 0x000000ffff147224 */ /* 0x005fe200078e00ff */
[----:B------:R-:W-:-:S13]  /*b28d0*/  ISETP.NE.AND.EX P0, PT, RZ, UR11, PT, P0 ;  /* 0x0000000bff007c0c */ /* 0x000fda000bf05300 */
[----:B------:R-:W-:Y:S05]  /*b28e0*/  @!P0 BRA `(.L_x_2104) ;  /* 0x0000000400b48947 */ /* 0x000fea0003800000 */
[----:B------:R-:W-:Y:S01]  /*b28f0*/  MOV R26, 0x84222325 ;  /* 0x84222325001a7802 */ /* 0x000fe20000000f00 */
[----:B------:R-:W-:Y:S01]  /*b2900*/  IMAD.MOV.U32 R27, RZ, RZ, -0x340d631c ;  /* 0xcbf29ce4ff1b7424 */ /* 0x000fe200078e00ff */
[----:B------:R-:W-:Y:S01]  /*b2910*/  MOV R30, RZ ;  /* 0x000000ff001e7202 */ /* 0x000fe20000000f00 */
[----:B------:R-:W-:-:S07]  /*b2920*/  IMAD.MOV.U32 R29, RZ, RZ, RZ ;  /* 0x000000ffff1d7224 */ /* 0x000fce00078e00ff */
.L_x_2105:
        /* <DEDUP_REMOVED lines=105> */
.L_x_2104:
        /* <DEDUP_REMOVED lines=54> */
.L_x_2106:
[----:B------:R-:W-:Y:S01]  /*b3320*/  CS2R R4, SRZ ;  /* 0x0000000000047805 */ /* 0x000fe2000001ff00 */
[----:B------:R-:W-:Y:S06]  /*b3330*/  @!P0 BRA `(.L_x_2107) ;  /* 0x0000000400b88947 */ /* 0x000fec0003800000 */
[----:B------:R-:W-:Y:S02]  /*b3340*/  HFMA2 R23, -RZ, RZ, -6.306171417236328125e-05, 0.01395416259765625 ;  /* 0x84222325ff177431 */ /* 0x000fe400000001ff */
[----:B------:R-:W-:Y:S01]  /*b3350*/  IMAD.MOV.U32 R22, RZ, RZ, -0x340d631c ;  /* 0xcbf29ce4ff167424 */ /* 0x000fe200078e00ff */
[----:B------:R-:W-:Y:S01]  /*b3360*/  MOV R30, RZ ;  /* 0x000000ff001e7202 */ /* 0x000fe20000000f00 */
[----:B------:R-:W-:-:S07]  /*b3370*/  IMAD.MOV.U32 R29, RZ, RZ, RZ ;  /* 0x000000ffff1d7224 */ /* 0x000fce00078e00ff */
.L_x_2108:
        /* <DEDUP_REMOVED lines=106> */
.L_x_2107:
[----:B------:R-:W-:Y:S05]  /*b3a20*/  @!P1 BRA `(.L_x_2109) ;  /* 0x0000000000c89947 */ /* 0x000fea0003800000 */
[----:B0-----:R-:W-:-:S04]  /*b3a30*/  LEA R20, P2, R4, R7, 0x3 ;  /* 0x0000000704147211 */ /* 0x001fc800078418ff */
[----:B-12---:R-:W-:-:S06]  /*b3a40*/  LEA.HI.X R21, R4, R6, R5, 0x3, P2 ;  /* 0x0000000604157211 */ /* 0x006fcc00010f1c05 */
        /* <DEDUP_REMOVED lines=48> */
.L_x_2109:
        /* <DEDUP_REMOVED lines=17> */
.L_x_2113:
        /* <DEDUP_REMOVED lines=102> */
.L_x_2112:
        /* <DEDUP_REMOVED lines=51> */
.L_x_2114:
[----:B0-----:R-:W-:Y:S02]  /*b47f0*/  HFMA2 R20, -RZ, RZ, 0, 0 ;  /* 0x00000000ff147431 */ /* 0x001fe400000001ff */
[----:B--2---:R-:W-:Y:S01]  /*b4800*/  IMAD.MOV.U32 R5, RZ, RZ, RZ ;  /* 0x000000ffff057224 */ /* 0x004fe200078e00ff */
[----:B------:R-:W-:Y:S06]  /*b4810*/  @!P0 BRA `(.L_x_2115) ;  /* 0x0000000400b08947 */ /* 0x000fec0003800000 */
[----:B------:R-:W-:Y:S01]  /*b4820*/  IMAD.MOV.U32 R30, RZ, RZ, -0x7bdddcdb ;  /* 0x84222325ff1e7424 */ /* 0x000fe200078e00ff */
[----:B------:R-:W-:Y:S02]  /*b4830*/  MOV R31, 0xcbf29ce4 ;  /* 0xcbf29ce4001f7802 */ /* 0x000fe40000000f00 */
[----:B------:R-:W-:-:S07]  /*b4840*/  CS2R R26, SRZ ;  /* 0x00000000001a7805 */ /* 0x000fce000001ff00 */
.L_x_2116:
        /* <DEDUP_REMOVED lines=105> */
.L_x_2115:
        /* <DEDUP_REMOVED lines=50> */
.L_x_2117:
[----:B------:R-:W-:-:S04]  /*b5200*/  ISETP.GE.U32.AND P0, PT, R33, R30, PT ;  /* 0x0000001e2100720c */ /* 0x000fc80003f06070 */
[----:B------:R-:W-:-:S13]  /*b5210*/  ISETP.GE.U32.AND.EX P0, PT, R36, R31, PT, P0 ;  /* 0x0000001f2400720c */ /* 0x000fda0003f06100 */
[----:B------:R-:W-:Y:S05]  /*b5220*/  @!P0 BRA `(.L_x_2118) ;  /* 0x0000000000848947 */ /* 0x000fea0003800000 */
[----:B------:R-:W-:Y:S01]  /*b5230*/  IMAD.MOV.U32 R5, RZ, RZ, R13 ;  /* 0x000000ffff057224 */ /* 0x000fe200078e000d */
[----:B------:R-:W-:Y:S01]  /*b5240*/  MOV R4, R12 ;  /* 0x0000000c00047202 */ /* 0x000fe20000000f00 */
[----:B------:R-:W-:Y:S06]  /*b5250*/  BRA `(.L_x_2119) ;  /* 0x0000000000887947 */ /* 0x000fec0003800000 */
.L_x_2111:
[----:B------:R-:W3:Y:S01]  /*b5260*/  LDCU UR6, c[0x0][0x3c8] ;  /* 0x00007900ff0677ac */ /* 0x000ee20008000800 */
[----:B--2---:R-:W-:Y:S01]  /*b5270*/  IMAD.MOV.U32 R5, RZ, RZ, R13 ;  /* 0x000000ffff057224 */ /* 0x004fe200078e000d */
[----:B------:R-:W-:Y:S01]  /*b5280*/  MOV R4, R12 ;  /* 0x0000000c00047202 */ /* 0x000fe20000000f00 */
[----:B---3--:R-:W-:-:S09]  /*b5290*/  UISETP.NE.AND UP0, UPT, UR6, URZ, UPT ;  /* 0x000000ff0600728c */ /* 0x008fd2000bf05270 */
[----:B------:R-:W-:Y:S05]  /*b52a0*/  BRA.U !UP0, `(.L_x_2119) ;  /* 0x0000000108747547 */ /* 0x000fea000b800000 */
[----:B------:R-:W-:-:S07]  /*b52b0*/  CS2R R22, SRZ ;  /* 0x0000000000167805 */ /* 0x000fce000001ff00 */
.L_x_2120:
[C---:B0-----:R-:W-:Y:S01]  /*b52c0*/  IMAD.SHL.U32 R20, R22.reuse, 0x8, RZ ;  /* 0x0000000816147824 */ /* 0x041fe200078e00ff */
        /* <DEDUP_REMOVED lines=23> */
.L_x_2118:
[----:B------:R-:W-:Y:S01]  /*b5440*/  MOV R5, R7 ;  /* 0x0000000700057202 */ /* 0x000fe20000000f00 */
[----:B------:R-:W-:Y:S01]  /*b5450*/  IMAD.MOV.U32 R4, RZ, RZ, R6 ;  /* 0x000000ffff047224 */ /* 0x000fe200078e0006 */
[----:B------:R-:W-:Y:S01]  /*b5460*/  MOV R7, R13 ;  /* 0x0000000d00077202 */ /* 0x000fe20000000f00 */
[----:B------:R-:W-:-:S07]  /*b5470*/  IMAD.MOV.U32 R6, RZ, RZ, R12 ;  /* 0x000000ffff067224 */ /* 0x000fce00078e000c */
.L_x_2119:
[----:B------:R-:W-:Y:S05]  /*b5480*/  BSYNC.RECONVERGENT B1 ;  /* 0x0000000000017941 */ /* 0x000fea0003800200 */
.L_x_2110:
[----:B------:R-:W-:Y:S01]  /*b5490*/  ISETP.NE.U32.AND P0, PT, RZ, UR10, PT ;  /* 0x0000000aff007c0c */ /* 0x000fe2000bf05070 */
[----:B------:R-:W-:Y:S02]  /*b54a0*/  HFMA2 R26, -RZ, RZ, -6.306171417236328125e-05, 0.01395416259765625 ;  /* 0x84222325ff1a7431 */ /* 0x000fe400000001ff */
[----:B------:R-:W-:Y:S01]  /*b54b0*/  IMAD.MOV.U32 R27, RZ, RZ, -0x340d631c ;  /* 0xcbf29ce4ff1b7424 */ /* 0x000fe200078e00ff */
[----:B------:R-:W-:Y:S01]  /*b54c0*/  MOV R13, RZ ;  /* 0x000000ff000d7202 */ /* 0x000fe20000000f00 */
[----:B0-----:R-:W-:Y:S01]  /*b54d0*/  IMAD.MOV.U32 R20, RZ, RZ, RZ ;  /* 0x000000ffff147224 */ /* 0x001fe200078e00ff */
[----:B------:R-:W-:-:S13]  /*b54e0*/  ISETP.NE.AND.EX P0, PT, RZ, UR11, PT, P0 ;  /* 0x0000000bff007c0c */ /* 0x000fda000bf05300 */
[----:B------:R-:W-:Y:S05]  /*b54f0*/  @!P0 BRA `(.L_x_2121) ;  /* 0x0000000400b48947 */ /* 0x000fea0003800000 */
[----:B------:R-:W-:Y:S01]  /*b5500*/  MOV R26, 0x84222325 ;  /* 0x84222325001a7802 */ /* 0x000fe20000000f00 */
[----:B------:R-:W-:Y:S01]  /*b5510*/  IMAD.MOV.U32 R27, RZ, RZ, -0x340d631c ;  /* 0xcbf29ce4ff1b7424 */ /* 0x000fe200078e00ff */
[----:B------:R-:W-:Y:S01]  /*b5520*/  MOV R30, RZ ;  /* 0x000000ff001e7202 */ /* 0x000fe20000000f00 */
[----:B------:R-:W-:-:S07]  /*b5530*/  IMAD.MOV.U32 R29, RZ, RZ, RZ ;  /* 0x000000ffff1d7224 */ /* 0x000fce00078e00ff */
.L_x_2122:
        /* <DEDUP_REMOVED lines=105> */
.L_x_2121:
        /* <DEDUP_REMOVED lines=54> */
.L_x_2123:
[----:B------:R-:W-:Y:S01]  /*b5f30*/  CS2R R12, SRZ ;  /* 0x00000000000c7805 */ /* 0x000fe2000001ff00 */
[----:B------:R-:W-:Y:S06]  /*b5f40*/  @!P0 BRA `(.L_x_2124) ;  /* 0x0000000400b88947 */ /* 0x000fec0003800000 */
[----:B------:R-:W-:Y:S02]  /*b5f50*/  HFMA2 R23, -RZ, RZ, -6.306171417236328125e-05, 0.01395416259765625 ;  /* 0x84222325ff177431 */ /* 0x000fe400000001ff */
[----:B------:R-:W-:Y:S01]  /*b5f60*/  IMAD.MOV.U32 R22, RZ, RZ, -0x340d631c ;  /* 0xcbf29ce4ff167424 */ /* 0x000fe200078e00ff */
[----:B------:R-:W-:Y:S01]  /*b5f70*/  MOV R30, RZ ;  /* 0x000000ff001e7202 */ /* 0x000fe20000000f00 */
[----:B------:R-:W-:-:S07]  /*b5f80*/  IMAD.MOV.U32 R29, RZ, RZ, RZ ;  /* 0x000000ffff1d7224 */ /* 0x000fce00078e00ff */
.L_x_2125:
        /* <DEDUP_REMOVED lines=106> */
.L_x_2124:
        /* <DEDUP_REMOVED lines=51> */
.L_x_2126:
        /* <DEDUP_REMOVED lines=17> */
.L_x_2130:
        /* <DEDUP_REMOVED lines=102> */
.L_x_2129:
        /* <DEDUP_REMOVED lines=51> */
.L_x_2131:
[----:B0-----:R-:W-:Y:S02]  /*b7400*/  HFMA2 R20, -RZ, RZ, 0, 0 ;  /* 0x00000000ff147431 */ /* 0x001fe400000001ff */
[----:B--2---:R-:W-:Y:S01]  /*b7410*/  IMAD.MOV.U32 R13, RZ, RZ, RZ ;  /* 0x000000ffff0d7224 */ /* 0x004fe200078e00ff */
[----:B------:R-:W-:Y:S06]  /*b7420*/  @!P0 BRA `(.L_x_2132) ;  /* 0x0000000400b08947 */ /* 0x000fec0003800000 */
[----:B------:R-:W-:Y:S01]  /*b7430*/  IMAD.MOV.U32 R30, RZ, RZ, -0x7bdddcdb ;  /* 0x84222325ff1e7424 */ /* 0x000fe200078e00ff */
[----:B------:R-:W-:Y:S02]  /*b7440*/  MOV R31, 0xcbf29ce4 ;  /* 0xcbf29ce4001f7802 */ /* 0x000fe40000000f00 */
[----:B------:R-:W-:-:S07]  /*b7450*/  CS2R R26, SRZ ;  /* 0x00000000001a7805 */ /* 0x000fce000001ff00 */
.L_x_2133:
        /* <DEDUP_REMOVED lines=105> */
.L_x_2132:
        /* <DEDUP_REMOVED lines=50> */
.L_x_2134:
[----:B------:R-:W-:-:S04]  /*b7e10*/  ISETP.GE.U32.AND P0, PT, R33, R30, PT ;  /* 0x0000001e2100720c */ /* 0x000fc80003f06070 */
[----:B------:R-:W-:-:S13]  /*b7e20*/  ISETP.GE.U32.AND.EX P0, PT, R36, R31, PT, P0 ;  /* 0x0000001f2400720c */ /* 0x000fda0003f06100 */
[----:B------:R-:W-:Y:S05]  /*b7e30*/  @!P0 BRA `(.L_x_2135) ;  /* 0x0000000000848947 */ /* 0x000fea0003800000 */
[----:B------:R-:W-:Y:S01]  /*b7e40*/  IMAD.MOV.U32 R13, RZ, RZ, R15 ;  /* 0x000000ffff0d7224 */ /* 0x000fe200078e000f */
[----:B------:R-:W-:Y:S01]  /*b7e50*/  MOV R12, R14 ;  /* 0x0000000e000c7202 */ /* 0x000fe20000000f00 */
[----:B------:R-:W-:Y:S06]  /*b7e60*/  BRA `(.L_x_2136) ;  /* 0x0000000000887947 */ /* 0x000fec0003800000 */
.L_x_2128:
[----:B------:R-:W3:Y:S01]  /*b7e70*/  LDCU UR6, c[0x0][0x3c8] ;  /* 0x00007900ff0677ac */ /* 0x000ee20008000800 */
[----:B--2---:R-:W-:Y:S01]  /*b7e80*/  IMAD.MOV.U32 R13, RZ, RZ, R15 ;  /* 0x000000ffff0d7224 */ /* 0x004fe200078e000f */
[----:B------:R-:W-:Y:S01]  /*b7e90*/  MOV R12, R14 ;  /* 0x0000000e000c7202 */ /* 0x000fe20000000f00 */
[----:B---3--:R-:W-:-:S09]  /*b7ea0*/  UISETP.NE.AND UP0, UPT, UR6, URZ, UPT ;  /* 0x000000ff0600728c */ /* 0x008fd2000bf05270 */
[----:B------:R-:W-:Y:S05]  /*b7eb0*/  BRA.U !UP0, `(.L_x_2136) ;  /* 0x0000000108747547 */ /* 0x000fea000b800000 */
[----:B------:R-:W-:-:S07]  /*b7ec0*/  CS2R R22, SRZ ;  /* 0x0000000000167805 */ /* 0x000fce000001ff00 */
.L_x_2137:
        /* <DEDUP_REMOVED lines=24> */
.L_x_2135:
[----:B------:R-:W-:Y:S01]  /*b8050*/  MOV R13, R3 ;  /* 0x00000003000d7202 */ /* 0x000fe20000000f00 */
[----:B------:R-:W-:Y:S01]  /*b8060*/  IMAD.MOV.U32 R12, RZ, RZ, R2 ;  /* 0x000000ffff0c7224 */ /* 0x000fe200078e0002 */
[----:B------:R-:W-:Y:S01]  /*b8070*/  MOV R3, R15 ;  /* 0x0000000f00037202 */ /* 0x000fe20000000f00 */
[----:B------:R-:W-:-:S07]  /*b8080*/  IMAD.MOV.U32 R2, RZ, RZ, R14 ;  /* 0x000000ffff027224 */ /* 0x000fce00078e000e */
.L_x_2136:
[----:B------:R-:W-:Y:S05]  /*b8090*/  BSYNC.RECONVERGENT B1 ;  /* 0x0000000000017941 */ /* 0x000fea0003800200 */
.L_x_2127:
        /* <DEDUP_REMOVED lines=11> */
.L_x_2139:
        /* <DEDUP_REMOVED lines=105> */
.L_x_2138:
        /* <DEDUP_REMOVED lines=54> */
.L_x_2140:
[----:B------:R-:W-:Y:S01]  /*b8b40*/  CS2R R14, SRZ ;  /* 0x00000000000e7805 */ /* 0x000fe2000001ff00 */
[----:B------:R-:W-:Y:S06]  /*b8b50*/  @!P0 BRA `(.L_x_2141) ;  /* 0x0000000400b88947 */ /* 0x000fec0003800000 */
[----:B------:R-:W-:Y:S02]  /*b8b60*/  HFMA2 R23, -RZ, RZ, -6.306171417236328125e-05, 0.01395416259765625 ;  /* 0x84222325ff177431 */ /* 0x000fe400000001ff */
[----:B------:R-:W-:Y:S01]  /*b8b70*/  IMAD.MOV.U32 R22, RZ, RZ, -0x340d631c ;  /* 0xcbf29ce4ff167424 */ /* 0x000fe200078e00ff */
[----:B------:R-:W-:Y:S01]  /*b8b80*/  MOV R29, RZ ;  /* 0x000000ff001d7202 */ /* 0x000fe20000000f00 */
[----:B------:R-:W-:-:S07]  /*b8b90*/  IMAD.MOV.U32 R30, RZ, RZ, RZ ;  /* 0x000000ffff1e7224 */ /* 0x000fce00078e00ff */
.L_x_2142:
        /* <DEDUP_REMOVED lines=106> */
.L_x_2141:
        /* <DEDUP_REMOVED lines=51> */
.L_x_2143:
        /* <DEDUP_REMOVED lines=16> */
.L_x_2147:
        /* <DEDUP_REMOVED lines=102> */
.L_x_2146:
        /* <DEDUP_REMOVED lines=51> */
.L_x_2148:
[----:B0-----:R-:W-:Y:S02]  /*ba000*/  HFMA2 R20, -RZ, RZ, 0, 0 ;  /* 0x00000000ff147431 */ /* 0x001fe400000001ff */
[----:B--2---:R-:W-:Y:S01]  /*ba010*/  IMAD.MOV.U32 R15, RZ, RZ, RZ ;  /* 0x000000ffff0f7224 */ /* 0x004fe200078e00ff */
[----:B------:R-:W-:Y:S06]  /*ba020*/  @!P0 BRA `(.L_x_2149) ;  /* 0x0000000400b48947 */ /* 0x000fec0003800000 */
[----:B------:R-:W-:Y:S01]  /*ba030*/  IMAD.MOV.U32 R32, RZ, RZ, -0x7bdddcdb ;  /* 0x84222325ff207424 */ /* 0x000fe200078e00ff */
[----:B------:R-:W-:Y:S02]  /*ba040*/  MOV R29, 0xcbf29ce4 ;  /* 0xcbf29ce4001d7802 */ /* 0x000fe40000000f00 */
[----:B------:R-:W-:-:S07]  /*ba050*/  CS2R R26, SRZ ;  /* 0x00000000001a7805 */ /* 0x000fce000001ff00 */
.L_x_2150:
        /* <DEDUP_REMOVED lines=106> */
.L_x_2149:
        /* <DEDUP_REMOVED lines=8> */
[----:B-1----:R-:W-:-:S04]  /*ba780*/  IMAD.WIDE.U32 R20, R32, 0x1b3, RZ ;  /* 0x000001b320147825 */ /* 0x002fc800078e00ff */
        /* <DEDUP_REMOVED lines=42> */
.L_x_2151:
[----:B------:R-:W-:-:S04]  /*baa30*/  ISETP.GE.U32.AND P0, PT, R33, R32, PT ;  /* 0x000000202100720c */ /* 0x000fc80003f06070 */
[----:B------:R-:W-:-:S13]  /*baa40*/  ISETP.GE.U32.AND.EX P0, PT, R36, R29, PT, P0 ;  /* 0x0000001d2400720c */ /* 0x000fda0003f06100 */
[----:B------:R-:W-:Y:S05]  /*baa50*/  @!P0 BRA `(.L_x_2152) ;  /* 0x00000000008c8947 */ /* 0x000fea0003800000 */
[----:B------:R-:W-:Y:S01]  /*baa60*/  IMAD.MOV.U32 R14, RZ, RZ, R16 ;  /* 0x000000ffff0e7224 */ /* 0x000fe200078e0010 */
[----:B------:R-:W-:Y:S01]  /*baa70*/  MOV R15, R11 ;  /* 0x0000000b000f7202 */ /* 0x000fe20000000f00 */
[----:B------:R-:W-:Y:S06]  /*baa80*/  BRA `(.L_x_2153) ;  /* 0x0000000000907947 */ /* 0x000fec0003800000 */
.L_x_2145:
[----:B------:R-:W3:Y:S01]  /*baa90*/  LDCU UR6, c[0x0][0x3c8] ;  /* 0x00007900ff0677ac */ /* 0x000ee20008000800 */
[----:B------:R-:W-:Y:S01]  /*baaa0*/  IMAD.MOV.U32 R14, RZ, RZ, R16 ;  /* 0x000000ffff0e7224 */ /* 0x000fe200078e0010 */
[----:B--2---:R-:W-:Y:S01]  /*baab0*/  MOV R15, R11 ;  /* 0x0000000b000f7202 */ /* 0x004fe20000000f00 */
[----:B---3--:R-:W-:-:S09]  /*baac0*/  UISETP.NE.AND UP0, UPT, UR6, URZ, UPT ;  /* 0x000000ff0600728c */ /* 0x008fd2000bf05270 */
[----:B------:R-:W-:Y:S05]  /*baad0*/  BRA.U !UP0, `(.L_x_2153) ;  /* 0x00000001087c7547 */ /* 0x000fea000b800000 */
[----:B------:R-:W-:Y:S02]  /*baae0*/  HFMA2 R26, -RZ, RZ, 0, 0 ;  /* 0x00000000ff1a7431 */ /* 0x000fe400000001ff */
[----:B------:R-:W-:-:S07]  /*baaf0*/  IMAD.MOV.U32 R23, RZ, RZ, RZ ;  /* 0x000000ffff177224 */ /* 0x000fce00078e00ff */
.L_x_2154:
[C---:B-1----:R-:W-:Y:S01]  /*bab00*/  IMAD.SHL.U32 R21, R23.reuse, 0x8, RZ ;  /* 0x0000000817157824 */ /* 0x042fe200078e00ff */
[----:B------:R-:W-:-:S04]  /*bab10*/  SHF.L.U64.HI R22, R23, 0x3, R26 ;  /* 0x0000000317167819 */ /* 0x000fc8000001021a */
[----:B0-----:R-:W-:Y:S02]  /*bab20*/  IADD3 R20, P1, PT, R21, R24, RZ ;  /* 0x0000001815147210 */ /* 0x001fe40007f3e0ff */
        /* <DEDUP_REMOVED lines=22> */
.L_x_2152:
[----:B------:R-:W-:Y:S01]  /*bac90*/  IMAD.MOV.U32 R14, RZ, RZ, R24 ;  /* 0x000000ffff0e7224 */ /* 0x000fe200078e0018 */
[----:B------:R-:W-:Y:S01]  /*baca0*/  MOV R15, R25 ;  /* 0x00000019000f7202 */ /* 0x000fe20000000f00 */
[----:B------:R-:W-:Y:S01]  /*bacb0*/  IMAD.MOV.U32 R24, RZ, RZ, R16 ;  /* 0x000000ffff187224 */ /* 0x000fe200078e0010 */
[----:B------:R-:W-:-:S07]  /*bacc0*/  MOV R25, R11 ;  /* 0x0000000b00197202 */ /* 0x000fce0000000f00 */
.L_x_2153:
[----:B------:R-:W-:Y:S05]  /*bacd0*/  BSYNC.RECONVERGENT B1 ;  /* 0x0000000000017941 */ /* 0x000fea0003800200 */
.L_x_2144:
        /* <DEDUP_REMOVED lines=11> */
.L_x_2156:
[----:B------:R-:W-:-:S04]  /*bad90*/  LEA R26, P1, R30, R7, 0x3 ;  /* 0x000000071e1a7211 */ /* 0x000fc800078218ff */
[----:B------:R-:W-:-:S05]  /*bada0*/  LEA.HI.X R27, R30, R6, R29, 0x3, P1 ;  /* 0x000000061e1b7211 */ /* 0x000fca00008f1c1d */
[----:B------:R-:W2:Y:S04]  /*badb0*/  LD.E.64 R22, desc[UR8][R26.64] ;  /* 0x000000081a167980 */ /* 0x000ea8000c101b00 */
[----:B0-----:R0:W3:Y:S01]  /*badc0*/  LD.E.64 R20, desc[UR8][R26.64+0x8] ;  /* 0x000008081a147980 */ /* 0x0010e2000c101b00 */
        /* <DEDUP_REMOVED lines=100> */
[----:B------:R-:W1:Y:S01]  /*bb410*/  LDC R22, c[0x0][0x3c4] ;  /* 0x0000f100ff167b82 */ /* 0x000e620000000800 */
[----:B------:R-:W-:-:S07]  /*bb420*/  IMAD.MOV.U32 R21, RZ, RZ, R31 ;  /* 0x000000ffff157224 */ /* 0x000fce00078e001f */
.L_x_2155:
        /* <DEDUP_REMOVED lines=55> */
.L_x_2157:
[----:B0-----:R-:W-:Y:S01]  /*bb7a0*/  CS2R R20, SRZ ;  /* 0x0000000000147805 */ /* 0x001fe2000001ff00 */
[----:B------:R-:W-:Y:S06]  /*bb7b0*/  @!P0 BRA `(.L_x_2158) ;  /* 0x0000000400b88947 */ /* 0x000fec0003800000 */
[----:B------:R-:W-:Y:S02]  /*bb7c0*/  HFMA2 R26, -RZ, RZ, -15.890625, -0.0047760009765625 ;  /* 0xcbf29ce4ff1a7431 */ /* 0x000fe400000001ff */
[----:B------:R-:W-:Y:S01]  /*bb7d0*/  IMAD.MOV.U32 R27, RZ, RZ, -0x7bdddcdb ;  /* 0x84222325ff1b7424 */ /* 0x000fe200078e00ff */
[----:B------:R-:W-:Y:S01]  /*bb7e0*/  MOV R29, RZ ;  /* 0x000000ff001d7202 */ /* 0x000fe20000000f00 */
[----:B------:R-:W-:-:S07]  /*bb7f0*/  IMAD.MOV.U32 R30, RZ, RZ, RZ ;  /* 0x000000ffff1e7224 */ /* 0x000fce00078e00ff */
.L_x_2159:
        /* <DEDUP_REMOVED lines=106> */
.L_x_2158:
        /* <DEDUP_REMOVED lines=51> */
.L_x_2160:
        /* <DEDUP_REMOVED lines=18> */
.L_x_2164:
        /* <DEDUP_REMOVED lines=102> */
.L_x_2163:
        /* <DEDUP_REMOVED lines=51> */
.L_x_2165:
[----:B------:R-:W-:Y:S02]  /*bcc80*/  HFMA2 R11, -RZ, RZ, 0, 0 ;  /* 0x00000000ff0b7431 */ /* 0x000fe400000001ff */
[----:B------:R-:W-:Y:S01]  /*bcc90*/  IMAD.MOV.U32 R16, RZ, RZ, RZ ;  /* 0x000000ffff107224 */ /* 0x000fe200078e00ff */
[----:B------:R-:W-:Y:S06]  /*bcca0*/  @!P0 BRA `(.L_x_2166) ;  /* 0x0000000400b48947 */ /* 0x000fec0003800000 */
[----:B------:R-:W-:Y:S01]  /*bccb0*/  MOV R30, 0x84222325 ;  /* 0x84222325001e7802 */ /* 0x000fe20000000f00 */
[----:B------:R-:W-:Y:S01]  /*bccc0*/  IMAD.MOV.U32 R31, RZ, RZ, -0x340d631c ;  /* 0xcbf29ce4ff1f7424 */ /* 0x000fe200078e00ff */
[----:B------:R-:W-:Y:S01]  /*bccd0*/  MOV R16, RZ ;  /* 0x000000ff00107202 */ /* 0x000fe20000000f00 */
[----:B------:R-:W-:-:S07]  /*bcce0*/  IMAD.MOV.U32 R11, RZ, RZ, RZ ;  /* 0x000000ffff0b7224 */ /* 0x000fce00078e00ff */
.L_x_2167:
[----:B------:R-:W-:-:S04]  /*bccf0*/  LEA R26, P0, R16, R9, 0x3 ;  /* 0x00000009101a7211 */ /* 0x000fc800078018ff */
[----:B------:R-:W-:-:S05]  /*bcd00*/  LEA.HI.X R27, R16, R8, R11, 0x3, P0 ;  /* 0x00000008101b7211 */ /* 0x000fca00000f1c0b */
[----:B-1----:R-:W2:Y:S04]  /*bcd10*/  LD.E.64 R22, desc[UR8][R26.64] ;  /* 0x000000081a167980 */ /* 0x002ea8000c101b00 */
[----:B0-----:R0:W3:Y:S01]  /*bcd20*/  LD.E.64 R20, desc[UR8][R26.64+0x8] ;  /* 0x000008081a147980 */ /* 0x0010e2000c101b00 */
        /* <DEDUP_REMOVED lines=101> */
.L_x_2166:
[----:B------:R-:W-:Y:S05]  /*bd380*/  @!P1 BRA `(.L_x_2168) ;  /* 0x0000000000c49947 */ /* 0x000fea0003800000 */
[----:B------:R-:W-:-:S04]  /*bd390*/  LEA R20, P0, R11, R9, 0x3 ;  /* 0x000000090b147211 */ /* 0x000fc800078018ff */
[----:B0-2---:R-:W-:-:S06]  /*bd3a0*/  LEA.HI.X R21, R11, R8, R16, 0x3, P0 ;  /* 0x000000080b157211 */ /* 0x005fcc00000f1c10 */
        /* <DEDUP_REMOVED lines=47> */
.L_x_2168:
[----:B------:R-:W-:-:S04]  /*bd6a0*/  ISETP.GE.U32.AND P0, PT, R33, R30, PT ;  /* 0x0000001e2100720c */ /* 0x000fc80003f06070 */
[----:B------:R-:W-:-:S13]  /*bd6b0*/  ISETP.GE.U32.AND.EX P0, PT, R36, R31, PT, P0 ;  /* 0x0000001f2400720c */ /* 0x000fda0003f06100 */
[----:B------:R-:W-:Y:S05]  /*bd6c0*/  @!P0 BRA `(.L_x_2169) ;  /* 0x0000000000848947 */ /* 0x000fea0003800000 */
[----:B--2---:R-:W-:Y:S01]  /*bd6d0*/  MOV R16, R7 ;  /* 0x0000000700107202 */ /* 0x004fe20000000f00 */
[----:B------:R-:W-:Y:S01]  /*bd6e0*/  IMAD.MOV.U32 R11, RZ, RZ, R6 ;  /* 0x000000ffff0b7224 */ /* 0x000fe200078e0006 */
[----:B------:R-:W-:Y:S06]  /*bd6f0*/  BRA `(.L_x_2170) ;  /* 0x0000000000887947 */ /* 0x000fec0003800000 */
.L_x_2162:
[----:B------:R-:W2:Y:S01]  /*bd700*/  LDCU UR6, c[0x0][0x3c8] ;  /* 0x00007900ff0677ac */ /* 0x000ea20008000800 */
[----:B------:R-:W-:Y:S01]  /*bd710*/  MOV R16, R7 ;  /* 0x0000000700107202 */ /* 0x000fe20000000f00 */
[----:B------:R-:W-:Y:S01]  /*bd720*/  IMAD.MOV.U32 R11, RZ, RZ, R6 ;  /* 0x000000ffff0b7224 */ /* 0x000fe200078e0006 */
[----:B--2---:R-:W-:-:S09]  /*bd730*/  UISETP.NE.AND UP0, UPT, UR6, URZ, UPT ;  /* 0x000000ff0600728c */ /* 0x004fd2000bf05270 */
[----:B------:R-:W-:Y:S05]  /*bd740*/  BRA.U !UP0, `(.L_x_2170) ;  /* 0x0000000108747547 */ /* 0x000fea000b800000 */
[----:B------:R-:W-:-:S07]  /*bd750*/  CS2R R26, SRZ ;  /* 0x00000000001a7805 */ /* 0x000fce000001ff00 */
.L_x_2171:
        /* <DEDUP_REMOVED lines=24> */
.L_x_2169:
[----:B--2---:R-:W-:Y:S01]  /*bd8e0*/  IMAD.MOV.U32 R16, RZ, RZ, R9 ;  /* 0x000000ffff107224 */ /* 0x004fe200078e0009 */
[----:B------:R-:W-:Y:S01]  /*bd8f0*/  MOV R11, R8 ;  /* 0x00000008000b7202 */ /* 0x000fe20000000f00 */
[----:B------:R-:W-:Y:S01]  /*bd900*/  IMAD.MOV.U32 R9, RZ, RZ, R7 ;  /* 0x000000ffff097224 */ /* 0x000fe200078e0007 */
[----:B------:R-:W-:-:S07]  /*bd910*/  MOV R8, R6 ;  /* 0x0000000600087202 */ /* 0x000fce0000000f00 */
.L_x_2170:
[----:B------:R-:W-:Y:S05]  /*bd920*/  BSYNC.RECONVERGENT B1 ;  /* 0x0000000000017941 */ /* 0x000fea0003800200 */
.L_x_2161:
        /* <DEDUP_REMOVED lines=11> */
.L_x_2173:
[----:B-1----:R-:W-:-:S04]  /*bd9e0*/  LEA R22, P1, R30, R3, 0x3 ;  /* 0x000000031e167211 */ /* 0x002fc800078218ff */
        /* <DEDUP_REMOVED lines=104> */
.L_x_2172:
[----:B------:R-:W-:Y:S01]  /*be070*/  ISETP.NE.U32.AND P1, PT, R28, RZ, PT ;  /* 0x000000ff1c00720c */ /* 0x000fe20003f25070 */
[----:B------:R-:W-:Y:S01]  /*be080*/  IMAD.MOV.U32 R23, RZ, RZ, -0x7bdddcdb ;  /* 0x84222325ff177424 */ /* 0x000fe200078e00ff */
[----:B-1----:R-:W-:Y:S02]  /*be090*/  MOV R22, 0xcbf29ce4 ;  /* 0xcbf29ce400167802 */ /* 0x002fe40000000f00 */
[----:B------:R-:W-:-:S13]  /*be0a0*/  ISETP.NE.AND.EX P1, PT, RZ, RZ, PT, P1 ;  /* 0x000000ffff00720c */ /* 0x000fda0003f25310 */
[----:B------:R-:W-:Y:S05]  /*be0b0*/  @!P1 BRA `(.L_x_2174) ;  /* 0x0000000000c49947 */ /* 0x000fea0003800000 */
[----:B------:R-:W-:-:S04]  /*be0c0*/  LEA R6, P2, R7, R3, 0x3 ;  /* 0x0000000307067211 */ /* 0x000fc800078418ff */
[----:B--2---:R-:W-:-:S06]  /*be0d0*/  LEA.HI.X R7, R7, R2, R20, 0x3, P2 ;  /* 0x0000000207077211 */ /* 0x004fcc00010f1c14 */
[----:B------:R-:W2:Y:S01]  /*be0e0*/  LD.E.64 R6, desc[UR8][R6.64] ;  /* 0x0000000806067980 */ /* 0x000ea2000c101b00 */
[----:B------:R-:W-:Y:S01]  /*be0f0*/  IMAD R27, R27, 0x1b3, RZ ;  /* 0x000001b31b1b7824 */ /* 0x000fe200078e02ff */
[----:B--2---:R-:W-:-:S05]  /*be100*/  LOP3.LUT R26, R26, 0xff, R6, 0x78, !PT ;  /* 0x000000ff1a1a7812 */ /* 0x004fca00078e7806 */
        /* <DEDUP_REMOVED lines=44> */
.L_x_2174:
[----:B------:R-:W-:Y:S01]  /*be3d0*/  CS2R R6, SRZ ;  /* 0x0000000000067805 */ /* 0x000fe2000001ff00 */
[----:B------:R-:W-:Y:S06]  /*be3e0*/  @!P0 BRA `(.L_x_2175) ;  /* 0x0000000400b88947 */ /* 0x000fec0003800000 */
[----:B------:R-:W-:Y:S02]  /*be3f0*/  HFMA2 R22, -RZ, RZ, -15.890625, -0.0047760009765625 ;  /* 0xcbf29ce4ff167431 */ /* 0x000fe400000001ff */
[----:B------:R-:W-:Y:S01]  /*be400*/  IMAD.MOV.U32 R23, RZ, RZ, -0x7bdddcdb ;  /* 0x84222325ff177424 */ /* 0x000fe200078e00ff */
[----:B------:R-:W-:Y:S01]  /*be410*/  MOV R29, RZ ;  /* 0x000000ff001d7202 */ /* 0x000fe20000000f00 */
[----:B------:R-:W-:-:S07]  /*be420*/  IMAD.MOV.U32 R30, RZ, RZ, RZ ;  /* 0x000000ffff1e7224 */ /* 0x000fce00078e00ff */
.L_x_2176:
[----:B------:R-:W-:-:S04]  /*be430*/  LEA R32, P2, R30, R5, 0x3 ;  /* 0x000000051e207211 */ /* 0x000fc800078418ff */
[----:B------:R-:W-:-:S05]  /*be440*/  LEA.HI.X R33, R30, R4, R29, 0x3, P2 ;  /* 0x000000041e217211 */ /* 0x000fca00010f1c1d */
[----:B0-2---:R-:W2:Y:S04]  /*be450*/  LD.E.64 R20, desc[UR8][R32.64] ;  /* 0x0000000820147980 */ /* 0x005ea8000c101b00 */
        /* <DEDUP_REMOVED lines=103> */
.L_x_2175:
        /* <DEDUP_REMOVED lines=51> */
.L_x_2177:
        /* <DEDUP_REMOVED lines=13> */
[----:B------:R-:W-:Y:S02]  /*beed0*/  MOV R36, 0xcbf29ce4 ;  /* 0xcbf29ce400247802 */ /* 0x000fe40000000f00 */
[----:B------:R-:W-:-:S04]  /*beee0*/  CS2R R26, SRZ ;  /* 0x00000000001a7805 */ /* 0x000fc8000001ff00 */
[----:B------:R-:W4:Y:S01]  /*beef0*/  LDC R32, c[0x0][0x3c4] ;  /* 0x0000f100ff207b82 */ /* 0x000f220000000800 */
[----:B---3--:R-:W-:-:S07]  /*bef00*/  LOP3.LUT R29, R29, 0xfffffffe, RZ, 0xc0, !PT ;  /* 0xfffffffe1d1d7812 */ /* 0x008fce00078ec0ff */
.L_x_2181:
[----:B------:R-:W-:-:S04]  /*bef10*/  LEA R34, P2, R26, R3, 0x3 ;  /* 0x000000031a227211 */ /* 0x000fc800078418ff */
[----:B------:R-:W-:-:S05]  /*bef20*/  LEA.HI.X R35, R26, R2, R27, 0x3, P2 ;  /* 0x000000021a237211 */ /* 0x000fca00010f1c1b */
[----:B0-2---:R-:W2:Y:S04]  /*bef30*/  LD.E.64 R20, desc[UR8][R34.64] ;  /* 0x0000000822147980 */ /* 0x005ea8000c101b00 */
[----:B-1----:R0:W3:Y:S01]  /*bef40*/  LD.E.64 R6, desc[UR8][R34.64+0x8] ;  /* 0x0000080822067980 */ /* 0x0020e2000c101b00 */
        /* <DEDUP_REMOVED lines=98> */
.L_x_2180:
[----:B------:R-:W-:Y:S05]  /*bf570*/  @!P1 BRA `(.L_x_2182) ;  /* 0x0000000000c89947 */ /* 0x000fea0003800000 */
[----:B------:R-:W-:-:S04]  /*bf580*/  LEA R6, P2, R29, R3, 0x3 ;  /* 0x000000031d067211 */ /* 0x000fc800078418ff */
[----:B-1----:R-:W-:-:S06]  /*bf590*/  LEA.HI.X R7, R29, R2, R32, 0x3, P2 ;  /* 0x000000021d077211 */ /* 0x002fcc00010f1c20 */
[----:B------:R-:W3:Y:S01]  /*bf5a0*/  LD.E.64 R6, desc[UR8][R6.64] ;  /* 0x0000000806067980 */ /* 0x000ee2000c101b00 */
[----:B------:R-:W-:Y:S01]  /*bf5b0*/  IMAD R36, R36, 0x1b3, RZ ;  /* 0x000001b324247824 */ /* 0x000fe200078e02ff */
[----:B---3--:R-:W-:Y:S02]  /*bf5c0*/  LOP3.LUT R33, R33, 0xff, R6, 0x78, !PT ;  /* 0x000000ff21217812 */ /* 0x008fe400078e7806 */
[----:B------:R-:W-:-:S03]  /*bf5d0*/  SHF.R.U64 R23, R6, 0x8, R7 ;  /* 0x0000000806177819 */ /* 0x000fc60000001207 */
[----:B0-2---:R-:W-:-:S04]  /*bf5e0*/  IMAD.WIDE.U32 R20, R33, 0x1b3, RZ ;  /* 0x000001b321147825 */ /* 0x005fc800078e00ff */
        /* <DEDUP_REMOVED lines=43> */
.L_x_2182:
[----:B-1----:R-:W-:Y:S02]  /*bf8a0*/  HFMA2 R7, -RZ, RZ, 0, 0 ;  /* 0x00000000ff077431 */ /* 0x002fe400000001ff */
[----:B--2---:R-:W-:Y:S01]  /*bf8b0*/  IMAD.MOV.U32 R20, RZ, RZ, RZ ;  /* 0x000000ffff147224 */ /* 0x004fe200078e00ff */
[----:B------:R-:W-:Y:S06]  /*bf8c0*/  @!P0 BRA `(.L_x_2183) ;  /* 0x0000000400b08947 */ /* 0x000fec0003800000 */
[----:B------:R-:W-:Y:S01]  /*bf8d0*/  MOV R30, 0x84222325 ;  /* 0x84222325001e7802 */ /* 0x000fe20000000f00 */
[----:B------:R-:W-:Y:S01]  /*bf8e0*/  IMAD.MOV.U32 R31, RZ, RZ, -0x340d631c ;  /* 0xcbf29ce4ff1f7424 */ /* 0x000fe200078e00ff */
[----:B------:R-:W-:-:S07]  /*bf8f0*/  CS2R R26, SRZ ;  /* 0x00000000001a7805 */ /* 0x000fce000001ff00 */
.L_x_2184:
        /* <DEDUP_REMOVED lines=105> */
.L_x_2183:
        /* <DEDUP_REMOVED lines=50> */
.L_x_2185:
[----:B------:R-:W-:-:S04]  /*c02b0*/  ISETP.GE.U32.AND P0, PT, R33, R30, PT ;  /* 0x0000001e2100720c */ /* 0x000fc80003f06070 */
[----:B------:R-:W-:-:S13]  /*c02c0*/  ISETP.GE.U32.AND.EX P0, PT, R36, R31, PT, P0 ;  /* 0x0000001f2400720c */ /* 0x000fda0003f06100 */
[----:B------:R-:W-:Y:S05]  /*c02d0*/  @!P0 BRA `(.L_x_2186) ;  /* 0x0000000000848947 */ /* 0x000fea0003800000 */
[----:B------:R-:W-:Y:S01]  /*c02e0*/  MOV R6, R3 ;  /* 0x0000000300067202 */ /* 0x000fe20000000f00 */
[----:B------:R-:W-:Y:S01]  /*c02f0*/  IMAD.MOV.U32 R7, RZ, RZ, R2 ;  /* 0x000000ffff077224 */ /* 0x000fe200078e0002 */
[----:B------:R-:W-:Y:S06]  /*c0300*/  BRA `(.L_x_2187) ;  /* 0x0000000000887947 */ /* 0x000fec0003800000 */
.L_x_2179:
[----:B------:R-:W3:Y:S01]  /*c0310*/  LDCU UR6, c[0x0][0x3c8] ;  /* 0x00007900ff0677ac */ /* 0x000ee20008000800 */
[----:B------:R-:W-:Y:S01]  /*c0320*/  MOV R6, R3 ;  /* 0x0000000300067202 */ /* 0x000fe20000000f00 */
[----:B-1----:R-:W-:Y:S01]  /*c0330*/  IMAD.MOV.U32 R7, RZ, RZ, R2 ;  /* 0x000000ffff077224 */ /* 0x002fe200078e0002 */
[----:B---3--:R-:W-:-:S09]  /*c0340*/  UISETP.NE.AND UP0, UPT, UR6, URZ, UPT ;  /* 0x000000ff0600728c */ /* 0x008fd2000bf05270 */
[----:B------:R-:W-:Y:S05]  /*c0350*/  BRA.U !UP0, `(.L_x_2187) ;  /* 0x0000000108747547 */ /* 0x000fea000b800000 */
[----:B------:R-:W-:-:S07]  /*c0360*/  CS2R R22, SRZ ;  /* 0x0000000000167805 */ /* 0x000fce000001ff00 */
.L_x_2188:
[C---:B--2---:R-:W-:Y:S02]  /*c0370*/  SHF.L.U32 R20, R22.reuse, 0x3, RZ ;  /* 0x0000000316147819 */ /* 0x044fe400000006ff */
[----:B0-----:R-:W-:Y:S02]  /*c0380*/  SHF.L.U64.HI R21, R22, 0x3, R23 ;  /* 0x0000000316157819 */ /* 0x001fe40000010217 */
        /* <DEDUP_REMOVED lines=22> */
.L_x_2186:
[----:B------:R-:W-:Y:S01]  /*c04f0*/  IMAD.MOV.U32 R6, RZ, RZ, R5 ;  /* 0x000000ffff067224 */ /* 0x000fe200078e0005 */
[----:B------:R-:W-:Y:S01]  /*c0500*/  MOV R7, R4 ;  /* 0x0000000400077202 */ /* 0x000fe20000000f00 */
[----:B------:R-:W-:Y:S01]  /*c0510*/  IMAD.MOV.U32 R5, RZ, RZ, R3 ;  /* 0x000000ffff057224 */ /* 0x000fe200078e0003 */
[----:B------:R-:W-:-:S07]  /*c0520*/  MOV R4, R2 ;  /* 0x0000000200047202 */ /* 0x000fce0000000f00 */
.L_x_2187:
[----:B------:R-:W-:Y:S05]  /*c0530*/  BSYNC.RECONVERGENT B1 ;  /* 0x0000000000017941 */ /* 0x000fea0003800200 */
.L_x_2178:
[----:B------:R-:W-:Y:S01]  /*c0540*/  ISETP.NE.U32.AND P0, PT, RZ, UR10, PT ;  /* 0x0000000aff007c0c */ /* 0x000fe2000bf05070 */
[----:B------:R-:W-:Y:S02]  /*c0550*/  HFMA2 R27, -RZ, RZ, -15.890625, -0.0047760009765625 ;  /* 0xcbf29ce4ff1b7431 */ /* 0x000fe400000001ff */
[----:B------:R-:W-:Y:S01]  /*c0560*/  IMAD.MOV.U32 R26, RZ, RZ, -0x7bdddcdb ;  /* 0x84222325ff1a7424 */ /* 0x000fe200078e00ff */
[----:B-12---:R-:W-:Y:S01]  /*c0570*/  MOV R20, RZ ;  /* 0x000000ff00147202 */ /* 0x006fe20000000f00 */
[----:B------:R-:W-:Y:S01]  /*c0580*/  IMAD.MOV.U32 R3, RZ, RZ, RZ ;  /* 0x000000ffff037224 */ /* 0x000fe200078e00ff */
[----:B------:R-:W-:-:S13]  /*c0590*/  ISETP.NE.AND.EX P0, PT, RZ, UR11, PT, P0 ;  /* 0x0000000bff007c0c */ /* 0x000fda000bf05300 */
[----:B------:R-:W-:Y:S05]  /*c05a0*/  @!P0 BRA `(.L_x_2189) ;  /* 0x0000000400b48947 */ /* 0x000fea0003800000 */
[----:B------:R-:W-:Y:S01]  /*c05b0*/  IMAD.MOV.U32 R26, RZ, RZ, -0x7bdddcdb ;  /* 0x84222325ff1a7424 */ /* 0x000fe200078e00ff */
[----:B------:R-:W-:Y:S01]  /*c05c0*/  MOV R27, 0xcbf29ce4 ;  /* 0xcbf29ce4001b7802 */ /* 0x000fe20000000f00 */
[----:B------:R-:W-:Y:S01]  /*c05d0*/  IMAD.MOV.U32 R29, RZ, RZ, RZ ;  /* 0x000000ffff1d7224 */ /* 0x000fe200078e00ff */
[----:B------:R-:W-:-:S07]  /*c05e0*/  MOV R30, RZ ;  /* 0x000000ff001e7202 */ /* 0x000fce0000000f00 */
.L_x_2190:
        /* <DEDUP_REMOVED lines=105> */
.L_x_2189:
        /* <DEDUP_REMOVED lines=54> */
.L_x_2191:
[----:B------:R-:W-:Y:S01]  /*c0fe0*/  CS2R R2, SRZ ;  /* 0x0000000000027805 */ /* 0x000fe2000001ff00 */
[----:B------:R-:W-:Y:S06]  /*c0ff0*/  @!P0 BRA `(.L_x_2192) ;  /* 0x0000000400b88947 */ /* 0x000fec0003800000 */
[----:B------:R-:W-:Y:S02]  /*c1000*/  HFMA2 R22, -RZ, RZ, -15.890625, -0.0047760009765625 ;  /* 0xcbf29ce4ff167431 */ /* 0x000fe400000001ff */
[----:B------:R-:W-:Y:S01]  /*c1010*/  IMAD.MOV.U32 R23, RZ, RZ, -0x7bdddcdb ;  /* 0x84222325ff177424 */ /* 0x000fe200078e00ff */
[----:B------:R-:W-:Y:S01]  /*c1020*/  MOV R29, RZ ;  /* 0x000000ff001d7202 */ /* 0x000fe20000000f00 */
[----:B------:R-:W-:-:S07]  /*c1030*/  IMAD.MOV.U32 R30, RZ, RZ, RZ ;  /* 0x000000ffff1e7224 */ /* 0x000fce00078e00ff */
.L_x_2193:
[----:B------:R-:W-:-:S04]  /*c1040*/  LEA R32, P2, R30, R13, 0x3 ;  /* 0x0000000d1e207211 */ /* 0x000fc800078418ff */
[----:B------:R-:W-:-:S05]  /*c1050*/  LEA.HI.X R33, R30, R12, R29, 0x3, P2 ;  /* 0x0000000c1e217211 */ /* 0x000fca00010f1c1d */
[----:B01----:R-:W2:Y:S04]  /*c1060*/  LD.E.64 R20, desc[UR8][R32.64] ;  /* 0x0000000820147980 */ /* 0x003ea8000c101b00 */
        /* <DEDUP_REMOVED lines=103> */
.L_x_2192:
[----:B------:R-:W-:Y:S05]  /*c16e0*/  @!P1 BRA `(.L_x_2194) ;  /* 0x0000000000c89947 */ /* 0x000fea0003800000 */
[----:B-1----:R-:W-:-:S04]  /*c16f0*/  LEA R20, P2, R2, R13, 0x3 ;  /* 0x0000000d02147211 */ /* 0x002fc800078418ff */
[----:B0-2---:R-:W-:-:S06]  /*c1700*/  LEA.HI.X R21, R2, R12, R3, 0x3, P2 ;  /* 0x0000000c02157211 */ /* 0x005fcc00010f1c03 */
        /* <DEDUP_REMOVED lines=48> */
.L_x_2194:
        /* <DEDUP_REMOVED lines=10> */
[----:B------:R-:W3:Y:S01]  /*c1ab0*/  LDC R30, c[0x0][0x3c0] ;  /* 0x0000f000ff1e7b82 */ /* 0x000ee20000000800 */
[----:B------:R-:W-:Y:S01]  /*c1ac0*/  IMAD.MOV.U32 R33, RZ, RZ, -0x7bdddcdb ;  /* 0x84222325ff217424 */ /* 0x000fe200078e00ff */
[----:B------:R-:W-:Y:S02]  /*c1ad0*/  MOV R36, 0xcbf29ce4 ;  /* 0xcbf29ce400247802 */ /* 0x000fe40000000f00 */
[----:B------:R-:W-:-:S04]  /*c1ae0*/  CS2R R26, SRZ ;  /* 0x00000000001a7805 */ /* 0x000fc8000001ff00 */
[----:B------:R-:W4:Y:S01]  /*c1af0*/  LDC R31, c[0x0][0x3c4] ;  /* 0x0000f100ff1f7b82 */ /* 0x000f220000000800 */
[----:B---3--:R-:W-:-:S07]  /*c1b00*/  LOP3.LUT R30, R30, 0xfffffffe, RZ, 0xc0, !PT ;  /* 0xfffffffe1e1e7812 */ /* 0x008fce00078ec0ff */
.L_x_2198:
[----:B------:R-:W-:-:S04]  /*c1b10*/  LEA R34, P2, R27, R18, 0x3 ;  /* 0x000000121b227211 */ /* 0x000fc800078418ff */
[----:B------:R-:W-:-:S05]  /*c1b20*/  LEA.HI.X R35, R27, R17, R26, 0x3, P2 ;  /* 0x000000111b237211 */ /* 0x000fca00010f1c1a */
[----:B01----:R-:W3:Y:S04]  /*c1b30*/  LD.E.64 R20, desc[UR8][R34.64] ;  /* 0x0000000822147980 */ /* 0x003ee8000c101b00 */
[----:B--2---:R0:W2:Y:S01]  /*c1b40*/  LD.E.64 R2, desc[UR8][R34.64+0x8] ;  /* 0x0000080822027980 */ /* 0x0040a2000c101b00 */
[----:B------:R-:W-:Y:S01]  /*c1b50*/  IMAD R36, R36, 0x1b3, RZ ;  /* 0x000001b324247824 */ /* 0x000fe200078e02ff */
[----:B------:R-:W-:-:S05]  /*c1b60*/  IADD3 R27, P2, PT, R27, 0x2, RZ ;  /* 0x000000021b1b7810 */ /* 0x000fca0007f5e0ff */
[----:B------:R-:W-:Y:S01]  /*c1b70*/  IMAD.X R26, RZ, RZ, R26, P2 ;  /* 0x000000ffff1a7224 */ /* 0x000fe200010e061a */
[----:B------:R-:W-:-:S04]  /*c1b80*/  ISETP.NE.U32.AND P2, PT, R27, R30, PT ;  /* 0x0000001e1b00720c */ /* 0x000fc80003f45070 */
[----:B----4-:R-:W-:Y:S02]  /*c1b90*/  ISETP.NE.AND.EX P2, PT, R26, R31, PT, P2 ;  /* 0x0000001f1a00720c */ /* 0x010fe40003f45320 */
        /* <DEDUP_REMOVED lines=93> */
.L_x_2197:
[----:B------:R-:W-:Y:S05]  /*c2170*/  @!P1 BRA `(.L_x_2199) ;  /* 0x0000000000c89947 */ /* 0x000fea0003800000 */
[----:B------:R-:W-:-:S04]  /*c2180*/  LEA R2, P2, R30, R18, 0x3 ;  /* 0x000000121e027211 */ /* 0x000fc800078418ff */
[----:B--2---:R-:W-:-:S06]  /*c2190*/  LEA.HI.X R3, R30, R17, R31, 0x3, P2 ;  /* 0x000000111e037211 */ /* 0x004fcc00010f1c1f */
[----:B------:R-:W2:Y:S01]  /*c21a0*/  LD.E.64 R2, desc[UR8][R2.64] ;  /* 0x0000000802027980 */ /* 0x000ea2000c101b00 */
[----:B------:R-:W-:Y:S01]  /*c21b0*/  IMAD R36, R36, 0x1b3, RZ ;  /* 0x000001b324247824 */ /* 0x000fe200078e02ff */
[----:B--2---:R-:W-:Y:S02]  /*c21c0*/  LOP3.LUT R33, R33, 0xff, R2, 0x78, !PT ;  /* 0x000000ff21217812 */ /* 0x004fe400078e7802 */
[----:B------:R-:W-:-:S03]  /*c21d0*/  SHF.R.U64 R23, R2, 0x8, R3 ;  /* 0x0000000802177819 */ /* 0x000fc60000001203 */
[----:B01----:R-:W-:-:S04]  /*c21e0*/  IMAD.WIDE.U32 R20, R33, 0x1b3, RZ ;  /* 0x000001b321147825 */ /* 0x003fc800078e00ff */
        /* <DEDUP_REMOVED lines=43> */
.L_x_2199:
[----:B--2---:R-:W-:Y:S02]  /*c24a0*/  HFMA2 R3, -RZ, RZ, 0, 0 ;  /* 0x00000000ff037431 */ /* 0x004fe400000001ff */
[----:B-1----:R-:W-:Y:S01]  /*c24b0*/  IMAD.MOV.U32 R20, RZ, RZ, RZ ;  /* 0x000000ffff147224 */ /* 0x002fe200078e00ff */
[----:B------:R-:W-:Y:S06]  /*c24c0*/  @!P0 BRA `(.L_x_2200) ;  /* 0x0000000400b48947 */ /* 0x000fec0003800000 */
[----:B------:R-:W-:Y:S01]  /*c24d0*/  MOV R32, 0x84222325 ;  /* 0x8422232500207802 */ /* 0x000fe20000000f00 */
[----:B------:R-:W-:Y:S01]  /*c24e0*/  IMAD.MOV.U32 R29, RZ, RZ, -0x340d631c ;  /* 0xcbf29ce4ff1d7424 */ /* 0x000fe200078e00ff */
[----:B------:R-:W-:-:S07]  /*c24f0*/  CS2R R26, SRZ ;  /* 0x00000000001a7805 */ /* 0x000fce000001ff00 */
.L_x_2201:
        /* <DEDUP_REMOVED lines=106> */
.L_x_2200:
        /* <DEDUP_REMOVED lines=51> */
.L_x_2202:
[----:B------:R-:W-:-:S04]  /*c2ed0*/  ISETP.GE.U32.AND P0, PT, R33, R32, PT ;  /* 0x000000202100720c */ /* 0x000fc80003f06070 */
[----:B------:R-:W-:-:S13]  /*c2ee0*/  ISETP.GE.U32.AND.EX P0, PT, R36, R29, PT, P0 ;  /* 0x0000001d2400720c */ /* 0x000fda0003f06100 */
[----:B------:R-:W-:Y:S05]  /*c2ef0*/  @!P0 BRA `(.L_x_2203) ;  /* 0x0000000000848947 */ /* 0x000fea0003800000 */
[----:B------:R-:W-:Y:S01]  /*c2f00*/  MOV R2, R18 ;  /* 0x0000001200027202 */ /* 0x000fe20000000f00 */
[----:B------:R-:W-:Y:S01]  /*c2f10*/  IMAD.MOV.U32 R3, RZ, RZ, R17 ;  /* 0x000000ffff037224 */ /* 0x000fe200078e0011 */
[----:B------:R-:W-:Y:S06]  /*c2f20*/  BRA `(.L_x_2204) ;  /* 0x0000000000887947 */ /* 0x000fec0003800000 */
.L_x_2196:
[----:B------:R-:W3:Y:S01]  /*c2f30*/  LDCU UR6, c[0x0][0x3c8] ;  /* 0x00007900ff0677ac */ /* 0x000ee20008000800 */
[----:B------:R-:W-:Y:S01]  /*c2f40*/  MOV R2, R18 ;  /* 0x0000001200027202 */ /* 0x000fe20000000f00 */
[----:B--2---:R-:W-:Y:S01]  /*c2f50*/  IMAD.MOV.U32 R3, RZ, RZ, R17 ;  /* 0x000000ffff037224 */ /* 0x004fe200078e0011 */
[----:B---3--:R-:W-:-:S09]  /*c2f60*/  UISETP.NE.AND UP0, UPT, UR6, URZ, UPT ;  /* 0x000000ff0600728c */ /* 0x008fd2000bf05270 */
[----:B------:R-:W-:Y:S05]  /*c2f70*/  BRA.U !UP0, `(.L_x_2204) ;  /* 0x0000000108747547 */ /* 0x000fea000b800000 */
[----:B------:R-:W-:-:S07]  /*c2f80*/  CS2R R22, SRZ ;  /* 0x0000000000167805 */ /* 0x000fce000001ff00 */
.L_x_2205:
[C---:B-1----:R-:W-:Y:S02]  /*c2f90*/  SHF.L.U32 R20, R22.reuse, 0x3, RZ ;  /* 0x0000000316147819 */ /* 0x042fe400000006ff */
        /* <DEDUP_REMOVED lines=23> */
.L_x_2203:
[----:B------:R-:W-:Y:S01]  /*c3110*/  IMAD.MOV.U32 R2, RZ, RZ, R13 ;  /* 0x000000ffff027224 */ /* 0x000fe200078e000d */
[----:B------:R-:W-:Y:S01]  /*c3120*/  MOV R3, R12 ;  /* 0x0000000c00037202 */ /* 0x000fe20000000f00 */
[----:B------:R-:W-:Y:S01]  /*c3130*/  IMAD.MOV.U32 R13, RZ, RZ, R18 ;  /* 0x000000ffff0d7224 */ /* 0x000fe200078e0012 */
[----:B------:R-:W-:-:S07]  /*c3140*/  MOV R12, R17 ;  /* 0x00000011000c7202 */ /* 0x000fce0000000f00 */
.L_x_2204:
[----:B------:R-:W-:Y:S05]  /*c3150*/  BSYNC.RECONVERGENT B1 ;  /* 0x0000000000017941 */ /* 0x000fea0003800200 */
.L_x_2195:
[----:B------:R-:W-:Y:S01]  /*c3160*/  ISETP.NE.U32.AND P0, PT, RZ, UR10, PT ;  /* 0x0000000aff007c0c */ /* 0x000fe2000bf05070 */
[----:B------:R-:W-:Y:S02]  /*c3170*/  HFMA2 R17, -RZ, RZ, -15.890625, -0.0047760009765625 ;  /* 0xcbf29ce4ff117431 */ /* 0x000fe400000001ff */
[----:B------:R-:W-:Y:S01]  /*c3180*/  IMAD.MOV.U32 R18, RZ, RZ, -0x7bdddcdb ;  /* 0x84222325ff127424 */ /* 0x000fe200078e00ff */
[----:B------:R-:W-:Y:S01]  /*c3190*/  MOV R22, RZ ;  /* 0x000000ff00167202 */ /* 0x000fe20000000f00 */
[----:B0-----:R-:W-:Y:S01]  /*c31a0*/  IMAD.MOV.U32 R21, RZ, RZ, RZ ;  /* 0x000000ffff157224 */ /* 0x001fe200078e00ff */
[----:B------:R-:W-:-:S13]  /*c31b0*/  ISETP.NE.AND.EX P0, PT, RZ, UR11, PT, P0 ;  /* 0x0000000bff007c0c */ /* 0x000fda000bf05300 */
[----:B------:R-:W-:Y:S05]  /*c31c0*/  @!P0 BRA `(.L_x_2206) ;  /* 0x0000000400b88947 */ /* 0x000fea0003800000 */
[----:B------:R-:W-:Y:S01]  /*c31d0*/  IMAD.MOV.U32 R18, RZ, RZ, -0x7bdddcdb ;  /* 0x84222325ff127424 */ /* 0x000fe200078e00ff */
[----:B------:R-:W-:Y:S01]  /*c31e0*/  MOV R17, 0xcbf29ce4 ;  /* 0xcbf29ce400117802 */ /* 0x000fe20000000f00 */
[----:B------:R-:W-:Y:S01]  /*c31f0*/  IMAD.MOV.U32 R30, RZ, RZ, RZ ;  /* 0x000000ffff1e7224 */ /* 0x000fe200078e00ff */
[----:B------:R-:W-:-:S07]  /*c3200*/  MOV R29, RZ ;  /* 0x000000ff001d7202 */ /* 0x000fce0000000f00 */
.L_x_2207:
[----:B------:R-:W-:-:S04]  /*c3210*/  LEA R26, P1, R30, R9, 0x3 ;  /* 0x000000091e1a7211 */ /* 0x000fc800078218ff */
[----:B------:R-:W-:-:S05]  /*c3220*/  LEA.HI.X R27, R30, R8, R29, 0x3, P1 ;  /* 0x000000081e1b7211 */ /* 0x000fca00008f1c1d */
[----:B------:R-:W2:Y:S04]  /*c3230*/  LD.E.64 R22, desc[UR8][R26.64] ;  /* 0x000000081a167980 */ /* 0x000ea8000c101b00 */
[----:B-1----:R0:W3:Y:S01]  /*c3240*/  LD.E.64 R20, desc[UR8][R26.64+0x8] ;  /* 0x000008081a147980 */ /* 0x0020e2000c101b00 */
        /* <DEDUP_REMOVED lines=102> */
.L_x_2206:
        /* <DEDUP_REMOVED lines=55> */
.L_x_2208:
[----:B-1----:R-:W-:Y:S01]  /*c3c20*/  CS2R R20, SRZ ;  /* 0x0000000000147805 */ /* 0x002fe2000001ff00 */
[----:B------:R-:W-:Y:S06]  /*c3c30*/  @!P0 BRA `(.L_x_2209) ;  /* 0x0000000400b88947 */ /* 0x000fec0003800000 */
[----:B------:R-:W-:Y:S02]  /*c3c40*/  HFMA2 R26, -RZ, RZ, -15.890625, -0.0047760009765625 ;  /* 0xcbf29ce4ff1a7431 */ /* 0x000fe400000001ff */
[----:B------:R-:W-:Y:S01]  /*c3c50*/  IMAD.MOV.U32 R27, RZ, RZ, -0x7bdddcdb ;  /* 0x84222325ff1b7424 */ /* 0x000fe200078e00ff */
[----:B------:R-:W-:Y:S01]  /*c3c60*/  MOV R30, RZ ;  /* 0x000000ff001e7202 */ /* 0x000fe20000000f00 */
[----:B------:R-:W-:-:S07]  /*c3c70*/  IMAD.MOV.U32 R29, RZ, RZ, RZ ;  /* 0x000000ffff1d7224 */ /* 0x000fce00078e00ff */
.L_x_2210:
        /* <DEDUP_REMOVED lines=106> */
.L_x_2209:
        /* <DEDUP_REMOVED lines=51> */
.L_x_2211:
        /* <DEDUP_REMOVED lines=18> */
.L_x_2215:
        /* <DEDUP_REMOVED lines=102> */
.L_x_2214:
        /* <DEDUP_REMOVED lines=51> */
.L_x_2216:
[----:B------:R-:W-:Y:S02]  /*c5100*/  HFMA2 R17, -RZ, RZ, 0, 0 ;  /* 0x00000000ff117431 */ /* 0x000fe400000001ff */
[----:B------:R-:W-:Y:S01]  /*c5110*/  IMAD.MOV.U32 R18, RZ, RZ, RZ ;  /* 0x000000ffff127224 */ /* 0x000fe200078e00ff */
[----:B------:R-:W-:Y:S06]  /*c5120*/  @!P0 BRA `(.L_x_2217) ;  /* 0x0000000400b48947 */ /* 0x000fec0003800000 */
[----:B------:R-:W-:Y:S01]  /*c5130*/  MOV R30, 0x84222325 ;  /* 0x84222325001e7802 */ /* 0x000fe20000000f00 */
[----:B------:R-:W-:Y:S01]  /*c5140*/  IMAD.MOV.U32 R31, RZ, RZ, -0x340d631c ;  /* 0xcbf29ce4ff1f7424 */ /* 0x000fe200078e00ff */
[----:B------:R-:W-:Y:S01]  /*c5150*/  MOV R17, RZ ;  /* 0x000000ff00117202 */ /* 0x000fe20000000f00 */
[----:B------:R-:W-:-:S07]  /*c5160*/  IMAD.MOV.U32 R18, RZ, RZ, RZ ;  /* 0x000000ffff127224 */ /* 0x000fce00078e00ff */
.L_x_2218:
[----:B------:R-:W-:-:S04]  /*c5170*/  LEA R26, P0, R17, R14, 0x3 ;  /* 0x0000000e111a7211 */ /* 0x000fc800078018ff */
[----:B------:R-:W-:-:S05]  /*c5180*/  LEA.HI.X R27, R17, R15, R18, 0x3, P0 ;  /* 0x0000000f111b7211 */ /* 0x000fca00000f1c12 */
[----:B0-----:R-:W2:Y:S04]  /*c5190*/  LD.E.64 R22, desc[UR8][R26.64] ;  /* 0x000000081a167980 */ /* 0x001ea8000c101b00 */
[----:B-1----:R0:W3:Y:S01]  /*c51a0*/  LD.E.64 R20, desc[UR8][R26.64+0x8] ;  /* 0x000008081a147980 */ /* 0x0020e2000c101b00 */
        /* <DEDUP_REMOVED lines=101> */
.L_x_2217:
[----:B------:R-:W-:Y:S05]  /*c5800*/  @!P1 BRA `(.L_x_2219) ;  /* 0x0000000000c49947 */ /* 0x000fea0003800000 */
[----:B------:R-:W-:-:S04]  /*c5810*/  LEA R20, P0, R17, R14, 0x3 ;  /* 0x0000000e11147211 */ /* 0x000fc800078018ff */
[----:B-12---:R-:W-:-:S06]  /*c5820*/  LEA.HI.X R21, R17, R15, R18, 0x3, P0 ;  /* 0x0000000f11157211 */ /* 0x006fcc00000f1c12 */
        /* <DEDUP_REMOVED lines=47> */
.L_x_2219:
[----:B------:R-:W-:-:S04]  /*c5b20*/  ISETP.GE.U32.AND P0, PT, R33, R30, PT ;  /* 0x0000001e2100720c */ /* 0x000fc80003f06070 */
[----:B------:R-:W-:-:S13]  /*c5b30*/  ISETP.GE.U32.AND.EX P0, PT, R36, R31, PT, P0 ;  /* 0x0000001f2400720c */ /* 0x000fda0003f06100 */
[----:B------:R-:W-:Y:S05]  /*c5b40*/  @!P0 BRA `(.L_x_2220) ;  /* 0x0000000000848947 */ /* 0x000fea0003800000 */
[----:B--2---:R-:W-:Y:S01]  /*c5b50*/  MOV R18, R9 ;  /* 0x0000000900127202 */ /* 0x004fe20000000f00 */
[----:B------:R-:W-:Y:S01]  /*c5b60*/  IMAD.MOV.U32 R17, RZ, RZ, R8 ;  /* 0x000000ffff117224 */ /* 0x000fe200078e0008 */
[----:B------:R-:W-:Y:S06]  /*c5b70*/  BRA `(.L_x_2221) ;  /* 0x0000000000887947 */ /* 0x000fec0003800000 */
.L_x_2213:
[----:B------:R-:W2:Y:S01]  /*c5b80*/  LDCU UR6, c[0x0][0x3c8] ;  /* 0x00007900ff0677ac */ /* 0x000ea20008000800 */
[----:B------:R-:W-:Y:S01]  /*c5b90*/  MOV R18, R9 ;  /* 0x0000000900127202 */ /* 0x000fe20000000f00 */
[----:B------:R-:W-:Y:S01]  /*c5ba0*/  IMAD.MOV.U32 R17, RZ, RZ, R8 ;  /* 0x000000ffff117224 */ /* 0x000fe200078e0008 */
[----:B--2---:R-:W-:-:S09]  /*c5bb0*/  UISETP.NE.AND UP0, UPT, UR6, URZ, UPT ;  /* 0x000000ff0600728c */ /* 0x004fd2000bf05270 */
[----:B------:R-:W-:Y:S05]  /*c5bc0*/  BRA.U !UP0, `(.L_x_2221) ;  /* 0x0000000108747547 */ /* 0x000fea000b800000 */
[----:B------:R-:W-:-:S07]  /*c5bd0*/  CS2R R26, SRZ ;  /* 0x00000000001a7805 */ /* 0x000fce000001ff00 */
.L_x_2222:
[C---:B0-----:R-:W-:Y:S02]  /*c5be0*/  SHF.L.U32 R22, R26.reuse, 0x3, RZ ;  /* 0x000000031a167819 */ /* 0x041fe400000006ff */
[----:B------:R-:W-:Y:S02]  /*c5bf0*/  SHF.L.U64.HI R17, R26, 0x3, R27 ;  /* 0x000000031a117819 */ /* 0x000fe4000001021b */
[----:B------:R-:W-:Y:S02]  /*c5c00*/  IADD3 R20, P0, PT, R9, R22, RZ ;  /* 0x0000001609147210 */ /* 0x000fe40007f1e0ff */
[----:B------:R-:W-:-:S03]  /*c5c10*/  IADD3 R22, P1, PT, R22, R14, RZ ;  /* 0x0000000e16167210 */ /* 0x000fc60007f3e0ff */
        /* <DEDUP_REMOVED lines=20> */
.L_x_2220:
[----:B--2---:R-:W-:Y:S01]  /*c5d60*/  IMAD.MOV.U32 R18, RZ, RZ, R14 ;  /* 0x000000ffff127224 */ /* 0x004fe200078e000e */
[----:B------:R-:W-:Y:S01]  /*c5d70*/  MOV R17, R15 ;  /* 0x0000000f00117202 */ /* 0x000fe20000000f00 */
[----:B------:R-:W-:Y:S01]  /*c5d80*/  IMAD.MOV.U32 R14, RZ, RZ, R9 ;  /* 0x000000ffff0e7224 */ /* 0x000fe200078e0009 */
[----:B------:R-:W-:-:S07]  /*c5d90*/  MOV R15, R8 ;  /* 0x00000008000f7202 */ /* 0x000fce0000000f00 */
.L_x_2221:
[----:B------:R-:W-:Y:S05]  /*c5da0*/  BSYNC.RECONVERGENT B1 ;  /* 0x0000000000017941 */ /* 0x000fea0003800200 */
.L_x_2212:
        /* <DEDUP_REMOVED lines=11> */
.L_x_2224:
[----:B0-----:R-:W-:-:S04]  /*c5e60*/  LEA R22, P1, R30, R5, 0x3 ;  /* 0x000000051e167211 */ /* 0x001fc800078218ff */
        /* <DEDUP_REMOVED lines=104> */
.L_x_2223:
[----:B------:R-:W-:Y:S01]  /*c64f0*/  ISETP.NE.U32.AND P1, PT, R28, RZ, PT ;  /* 0x000000ff1c00720c */ /* 0x000fe20003f25070 */
[----:B------:R-:W-:Y:S01]  /*c6500*/  IMAD.MOV.U32 R23, RZ, RZ, -0x7bdddcdb ;  /* 0x84222325ff177424 */ /* 0x000fe200078e00ff */
[----:B0-----:R-:W-:Y:S02]  /*c6510*/  MOV R22, 0xcbf29ce4 ;  /* 0xcbf29ce400167802 */ /* 0x001fe40000000f00 */
[----:B------:R-:W-:-:S13]  /*c6520*/  ISETP.NE.AND.EX P1, PT, RZ, RZ, PT, P1 ;  /* 0x000000ffff00720c */ /* 0x000fda0003f25310 */
[----:B------:R-:W-:Y:S05]  /*c6530*/  @!P1 BRA `(.L_x_2225) ;  /* 0x0000000000c49947 */ /* 0x000fea0003800000 */
[----:B------:R-:W-:-:S04]  /*c6540*/  LEA R8, P2, R9, R5, 0x3 ;  /* 0x0000000509087211 */ /* 0x000fc800078418ff */
[----:B--2---:R-:W-:-:S06]  /*c6550*/  LEA.HI.X R9, R9, R4, R20, 0x3, P2 ;  /* 0x0000000409097211 */ /* 0x004fcc00010f1c14 */
[----:B------:R-:W2:Y:S01]  /*c6560*/  LD.E.64 R8, desc[UR8][R8.64] ;  /* 0x0000000808087980 */ /* 0x000ea2000c101b00 */
[----:B------:R-:W-:Y:S01]  /*c6570*/  IMAD R27, R27, 0x1b3, RZ ;  /* 0x000001b31b1b7824 */ /* 0x000fe200078e02ff */
        /* <DEDUP_REMOVED lines=45> */
.L_x_2225:
[----:B------:R-:W-:Y:S01]  /*c6850*/  CS2R R8, SRZ ;  /* 0x0000000000087805 */ /* 0x000fe2000001ff00 */
[----:B------:R-:W-:Y:S06]  /*c6860*/  @!P0 BRA `(.L_x_2226) ;  /* 0x0000000400b88947 */ /* 0x000fec0003800000 */
[----:B------:R-:W-:Y:S02]  /*c6870*/  HFMA2 R22, -RZ, RZ, -15.890625, -0.0047760009765625 ;  /* 0xcbf29ce4ff167431 */ /* 0x000fe400000001ff */
[----:B------:R-:W-:Y:S01]  /*c6880*/  IMAD.MOV.U32 R23, RZ, RZ, -0x7bdddcdb ;  /* 0x84222325ff177424 */ /* 0x000fe200078e00ff */
[----:B------:R-:W-:Y:S01]  /*c6890*/  MOV R30, RZ ;  /* 0x000000ff001e7202 */ /* 0x000fe20000000f00 */
[----:B------:R-:W-:-:S07]  /*c68a0*/  IMAD.MOV.U32 R29, RZ, RZ, RZ ;  /* 0x000000ffff1d7224 */ /* 0x000fce00078e00ff */
.L_x_2227:
        /* <DEDUP_REMOVED lines=106> */
.L_x_2226:
        /* <DEDUP_REMOVED lines=51> */
.L_x_2228:
        /* <DEDUP_REMOVED lines=17> */
.L_x_2232:
        /* <DEDUP_REMOVED lines=102> */
.L_x_2231:
        /* <DEDUP_REMOVED lines=51> */
.L_x_2233:
[----:B0-----:R-:W-:Y:S02]  /*c7d20*/  HFMA2 R9, -RZ, RZ, 0, 0 ;  /* 0x00000000ff097431 */ /* 0x001fe400000001ff */
[----:B--2---:R-:W-:Y:S01]  /*c7d30*/  IMAD.MOV.U32 R20, RZ, RZ, RZ ;  /* 0x000000ffff147224 */ /* 0x004fe200078e00ff */
[----:B------:R-:W-:Y:S06]  /*c7d40*/  @!P0 BRA `(.L_x_2234) ;  /* 0x0000000400b08947 */ /* 0x000fec0003800000 */
[----:B------:R-:W-:Y:S01]  /*c7d50*/  MOV R30, 0x84222325 ;  /* 0x84222325001e7802 */ /* 0x000fe20000000f00 */
[----:B------:R-:W-:Y:S01]  /*c7d60*/  IMAD.MOV.U32 R31, RZ, RZ, -0x340d631c ;  /* 0xcbf29ce4ff1f7424 */ /* 0x000fe200078e00ff */
[----:B------:R-:W-:-:S07]  /*c7d70*/  CS2R R26, SRZ ;  /* 0x00000000001a7805 */ /* 0x000fce000001ff00 */
.L_x_2235:
        /* <DEDUP_REMOVED lines=105> */
.L_x_2234:
        /* <DEDUP_REMOVED lines=50> */
.L_x_2236:
[----:B------:R-:W-:-:S04]  /*c8730*/  ISETP.GE.U32.AND P0, PT, R33, R30, PT ;  /* 0x0000001e2100720c */ /* 0x000fc80003f06070 */
[----:B------:R-:W-:-:S13]  /*c8740*/  ISETP.GE.U32.AND.EX P0, PT, R36, R31, PT, P0 ;  /* 0x0000001f2400720c */ /* 0x000fda0003f06100 */
[----:B------:R-:W-:Y:S05]  /*c8750*/  @!P0 BRA `(.L_x_2237) ;  /* 0x0000000000848947 */ /* 0x000fea0003800000 */
[----:B------:R-:W-:Y:S01]  /*c8760*/  MOV R8, R5 ;  /* 0x0000000500087202 */ /* 0x000fe20000000f00 */
[----:B------:R-:W-:Y:S01]  /*c8770*/  IMAD.MOV.U32 R9, RZ, RZ, R4 ;  /* 0x000000ffff097224 */ /* 0x000fe200078e0004 */
[----:B------:R-:W-:Y:S06]  /*c8780*/  BRA `(.L_x_2238) ;  /* 0x0000000000887947 */ /* 0x000fec0003800000 */
.L_x_2230:
[----:B------:R-:W3:Y:S01]  /*c8790*/  LDCU UR6, c[0x0][0x3c8] ;  /* 0x00007900ff0677ac */ /* 0x000ee20008000800 */
[----:B------:R-:W-:Y:S01]  /*c87a0*/  MOV R8, R5 ;  /* 0x0000000500087202 */ /* 0x000fe20000000f00 */
[----:B0-----:R-:W-:Y:S01]  /*c87b0*/  IMAD.MOV.U32 R9, RZ, RZ, R4 ;  /* 0x000000ffff097224 */ /* 0x001fe200078e0004 */
[----:B---3--:R-:W-:-:S09]  /*c87c0*/  UISETP.NE.AND UP0, UPT, UR6, URZ, UPT ;  /* 0x000000ff0600728c */ /* 0x008fd2000bf05270 */
[----:B------:R-:W-:Y:S05]  /*c87d0*/  BRA.U !UP0, `(.L_x_2238) ;  /* 0x0000000108747547 */ /* 0x000fea000b800000 */
[----:B------:R-:W-:-:S07]  /*c87e0*/  CS2R R22, SRZ ;  /* 0x0000000000167805 */ /* 0x000fce000001ff00 */
.L_x_2239:
[C---:B--2---:R-:W-:Y:S02]  /*c87f0*/  SHF.L.U32 R20, R22.reuse, 0x3, RZ ;  /* 0x0000000316147819 */ /* 0x044fe400000006ff */
[----:B-1----:R-:W-:Y:S02]  /*c8800*/  SHF.L.U64.HI R21, R22, 0x3, R23 ;  /* 0x0000000316157819 */ /* 0x002fe40000010217 */
        /* <DEDUP_REMOVED lines=22> */
.L_x_2237:
[----:B------:R-:W-:Y:S01]  /*c8970*/  IMAD.MOV.U32 R8, RZ, RZ, R16 ;  /* 0x000000ffff087224 */ /* 0x000fe200078e0010 */
[----:B------:R-:W-:Y:S01]  /*c8980*/  MOV R9, R11 ;  /* 0x0000000b00097202 */ /* 0x000fe20000000f00 */
[----:B------:R-:W-:Y:S01]  /*c8990*/  IMAD.MOV.U32 R16, RZ, RZ, R5 ;  /* 0x000000ffff107224 */ /* 0x000fe200078e0005 */
[----:B------:R-:W-:-:S07]  /*c89a0*/  MOV R11, R4 ;  /* 0x00000004000b7202 */ /* 0x000fce0000000f00 */
.L_x_2238:
[----:B------:R-:W-:Y:S05]  /*c89b0*/  BSYNC.RECONVERGENT B1 ;  /* 0x0000000000017941 */ /* 0x000fea0003800200 */
.L_x_2229:
[----:B------:R-:W-:Y:S01]  /*c89c0*/  ISETP.NE.U32.AND P0, PT, RZ, UR10, PT ;  /* 0x0000000aff007c0c */ /* 0x000fe2000bf05070 */
[----:B------:R-:W-:Y:S02]  /*c89d0*/  HFMA2 R4, -RZ, RZ, -15.890625, -0.0047760009765625 ;  /* 0xcbf29ce4ff047431 */ /* 0x000fe400000001ff */
[----:B------:R-:W-:Y:S01]  /*c89e0*/  IMAD.MOV.U32 R30, RZ, RZ, -0x7bdddcdb ;  /* 0x84222325ff1e7424 */ /* 0x000fe200078e00ff */
[----:B-1----:R-:W-:Y:S01]  /*c89f0*/  MOV R21, RZ ;  /* 0x000000ff00157202 */ /* 0x002fe20000000f00 */
[----:B------:R-:W-:Y:S01]  /*c8a00*/  IMAD.MOV.U32 R5, RZ, RZ, RZ ;  /* 0x000000ffff057224 */ /* 0x000fe200078e00ff */
[----:B------:R-:W-:-:S13]  /*c8a10*/  ISETP.NE.AND.EX P0, PT, RZ, UR11, PT, P0 ;  /* 0x0000000bff007c0c */ /* 0x000fda000bf05300 */
[----:B------:R-:W-:Y:S05]  /*c8a20*/  @!P0 BRA `(.L_x_2240) ;  /* 0x0000000400b48947 */ /* 0x000fea0003800000 */
[----:B------:R-:W-:Y:S01]  /*c8a30*/  IMAD.MOV.U32 R30, RZ, RZ, -0x7bdddcdb ;  /* 0x84222325ff1e7424 */ /* 0x000fe200078e00ff */
[----:B------:R-:W-:Y:S01]  /*c8a40*/  MOV R4, 0xcbf29ce4 ;  /* 0xcbf29ce400047802 */ /* 0x000fe20000000f00 */
[----:B------:R-:W-:Y:S01]  /*c8a50*/  IMAD.MOV.U32 R32, RZ, RZ, RZ ;  /* 0x000000ffff207224 */ /* 0x000fe200078e00ff */
[----:B------:R-:W-:-:S07]  /*c8a60*/  MOV R29, RZ ;  /* 0x000000ff001d7202 */ /* 0x000fce0000000f00 */
.L_x_2241:
[----:B------:R-:W-:-:S04]  /*c8a70*/  LEA R26, P1, R32, R13, 0x3 ;  /* 0x0000000d201a7211 */ /* 0x000fc800078218ff */
[----:B------:R-:W-:-:S05]  /*c8a80*/  LEA.HI.X R27, R32, R12, R29, 0x3, P1 ;  /* 0x0000000c201b7211 */ /* 0x000fca00008f1c1d */
[----:B------:R-:W3:Y:S04]  /*c8a90*/  LD.E.64 R22, desc[UR8][R26.64] ;  /* 0x000000081a167980 */ /* 0x000ee8000c101b00 */
[----:B0-2---:R0:W2:Y:S01]  /*c8aa0*/  LD.E.64 R20, desc[UR8][R26.64+0x8] ;  /* 0x000008081a147980 */ /* 0x0050a2000c101b00 */
[----:B------:R-:W-:Y:S01]  /*c8ab0*/  IMAD R31, R4, 0x1b3, RZ ;  /* 0x000001b3041f7824 */ /* 0x000fe200078e02ff */
[----:B------:R-:W-:-:S05]  /*c8ac0*/  IADD3 R32, P1, PT, R32, 0x2, RZ ;  /* 0x0000000220207810 */ /* 0x000fca0007f3e0ff */
[----:B------:R-:W-:Y:S01]  /*c8ad0*/  IMAD.X R29, RZ, RZ, R29, P1 ;  /* 0x000000ffff1d7224 */ /* 0x000fe200008e061d */
        /* <DEDUP_REMOVED lines=98> */
.L_x_2240:
[----:B------:R-:W-:Y:S01]  /*c9100*/  ISETP.NE.U32.AND P1, PT, R28, RZ, PT ;  /* 0x000000ff1c00720c */ /* 0x000fe20003f25070 */
[----:B------:R-:W-:Y:S01]  /*c9110*/  IMAD.MOV.U32 R27, RZ, RZ, -0x7bdddcdb ;  /* 0x84222325ff1b7424 */ /* 0x000fe200078e00ff */
[----:B------:R-:W-:Y:S02]  /*c9120*/  MOV R29, 0xcbf29ce4 ;  /* 0xcbf29ce4001d7802 */ /* 0x000fe40000000f00 */
[----:B------:R-:W-:-:S13]  /*c9130*/  ISETP.NE.AND.EX P1, PT, RZ, RZ, PT, P1 ;  /* 0x000000ffff00720c */ /* 0x000fda0003f25310 */
[----:B------:R-:W-:Y:S05]  /*c9140*/  @!P1 BRA `(.L_x_2242) ;  /* 0x0000000000c49947 */ /* 0x000fea0003800000 */
[----:B0-2---:R-:W-:-:S04]  /*c9150*/  LEA R20, P2, R5, R13, 0x3 ;  /* 0x0000000d05147211 */ /* 0x005fc800078418ff */
        /* <DEDUP_REMOVED lines=48> */
.L_x_2242:
[----:B------:R-:W-:Y:S02]  /*c9460*/  HFMA2 R22, -RZ, RZ, 0, 0 ;  /* 0x00000000ff167431 */ /* 0x000fe400000001ff */
[----:B------:R-:W-:Y:S01]  /*c9470*/  IMAD.MOV.U32 R5, RZ, RZ, RZ ;  /* 0x000000ffff057224 */ /* 0x000fe200078e00ff */
[----:B------:R-:W-:Y:S06]  /*c9480*/  @!P0 BRA `(.L_x_2243) ;  /* 0x0000000400b88947 */ /* 0x000fec0003800000 */
[----:B------:R-:W-:Y:S01]  /*c9490*/  IMAD.MOV.U32 R27, RZ, RZ, -0x7bdddcdb ;  /* 0x84222325ff1b7424 */ /* 0x000fe200078e00ff */
[----:B------:R-:W-:Y:S01]  /*c94a0*/  MOV R29, 0xcbf29ce4 ;  /* 0xcbf29ce4001d7802 */ /* 0x000fe20000000f00 */
[----:B------:R-:W-:Y:S01]  /*c94b0*/  IMAD.MOV.U32 R5, RZ, RZ, RZ ;  /* 0x000000ffff057224 */ /* 0x000fe200078e00ff */
[----:B------:R-:W-:-:S07]  /*c94c0*/  MOV R28, RZ ;  /* 0x000000ff001c7202 */ /* 0x000fce0000000f00 */
.L_x_2244:
[----:B------:R-:W-:-:S04]  /*c94d0*/  LEA R32, P2, R5, R6, 0x3 ;  /* 0x0000000605207211 */ /* 0x000fc800078418ff */
[----:B------:R-:W-:-:S05]  /*c94e0*/  LEA.HI.X R33, R5, R7, R28, 0x3, P2 ;  /* 0x0000000705217211 */ /* 0x000fca00010f1c1c */
[----:B------:R-:W3:Y:S04]  /*c94f0*/  LD.E.64 R22, desc[UR8][R32.64] ;  /* 0x0000000820167980 */ /* 0x000ee8000c101b00 */
[----:B012---:R0:W2:Y:S01]  /*c9500*/  LD.E.64 R20, desc[UR8][R32.64+0x8] ;  /* 0x0000080820147980 */ /* 0x0070a2000c101b00 */
[----:B------:R-:W-:Y:S01]  /*c9510*/  IMAD R34, R29, 0x1b3, RZ ;  /* 0x000001b31d227824 */ /* 0x000fe200078e02ff */
[----:B------:R-:W-:-:S05]  /*c9520*/  IADD3 R5, P2, PT, R5, 0x2, RZ ;  /* 0x0000000205057810 */ /* 0x000fca0007f5e0ff */
[----:B------:R-:W-:Y:S01]  /*c9530*/  IMAD.X R28, RZ, RZ, R28, P2 ;  /* 0x000000ffff1c7224 */ /* 0x000fe200010e061c */
        /* <DEDUP_REMOVED lines=99> */
.L_x_2243:
[----:B------:R-:W-:Y:S05]  /*c9b70*/  @!P1 BRA `(.L_x_2245) ;  /* 0x0000000000c89947 */ /* 0x000fea0003800000 */
[----:B0-2---:R-:W-:-:S04]  /*c9b80*/  LEA R20, P2, R5, R6, 0x3 ;  /* 0x0000000605147211 */ /* 0x005fc800078418ff */
[----:B-1-3--:R-:W-:-:S06]  /*c9b90*/  LEA.HI.X R21, R5, R7, R22, 0x3, P2 ;  /* 0x0000000705157211 */ /* 0x00afcc00010f1c16 */
        /* <DEDUP_REMOVED lines=48> */
.L_x_2245:
[----:B------:R-:W-:-:S04]  /*c9ea0*/  ISETP.NE.U32.AND P2, PT, R30, R27, PT ;  /* 0x0000001b1e00720c */ /* 0x000fc80003f45070 */
        /* <DEDUP_REMOVED lines=9> */
[----:B------:R-:W4:Y:S01]  /*c9f40*/  LDC R4, c[0x0][0x3c0] ;  /* 0x0000f000ff047b82 */ /* 0x000f220000000800 */
[----:B------:R-:W-:Y:S01]  /*c9f50*/  IMAD.MOV.U32 R27, RZ, RZ, -0x7bdddcdb ;  /* 0x84222325ff1b7424 */ /* 0x000fe200078e00ff */
[----:B------:R-:W-:Y:S01]  /*c9f60*/  MOV R26, 0xcbf29ce4 ;  /* 0xcbf29ce4001a7802 */ /* 0x000fe20000000f00 */
[----:B------:R-:W-:Y:S01]  /*c9f70*/  IMAD.MOV.U32 R30, RZ, RZ, RZ ;  /* 0x000000ffff1e7224 */ /* 0x000fe200078e00ff */
[----:B------:R-:W-:-:S04]  /*c9f80*/  MOV R5, RZ ;  /* 0x000000ff00057202 */ /* 0x000fc80000000f00 */
[----:B------:R-:W0:Y:S01]  /*c9f90*/  LDC R31, c[0x0][0x3c4] ;  /* 0x0000f100ff1f7b82 */ /* 0x000e220000000800 */
[----:B----4-:R-:W-:-:S07]  /*c9fa0*/  LOP3.LUT R4, R4, 0xfffffffe, RZ, 0xc0, !PT ;  /* 0xfffffffe04047812 */ /* 0x010fce00078ec0ff */
.L_x_2248:
[----:B------:R-:W-:-:S04]  /*c9fb0*/  LEA R32, P2, R30, R13, 0x3 ;  /* 0x0000000d1e207211 */ /* 0x000fc800078418ff */
[----:B------:R-:W-:-:S05]  /*c9fc0*/  LEA.HI.X R33, R30, R12, R5, 0x3, P2 ;  /* 0x0000000c1e217211 */ /* 0x000fca00010f1c05 */
[----:B---3--:R-:W3:Y:S04]  /*c9fd0*/  LD.E.64 R22, desc[UR8][R32.64] ;  /* 0x0000000820167980 */ /* 0x008ee8000c101b00 */
[----:B012---:R0:W2:Y:S01]  /*c9fe0*/  LD.E.64 R20, desc[UR8][R32.64+0x8] ;  /* 0x0000080820147980 */ /* 0x0070a2000c101b00 */
[----:B------:R-:W-:Y:S01]  /*c9ff0*/  IMAD R35, R26, 0x1b3, RZ ;  /* 0x000001b31a237824 */ /* 0x000fe200078e02ff */
[----:B------:R-:W-:-:S05]  /*ca000*/  IADD3 R30, P2, PT, R30, 0x2, RZ ;  /* 0x000000021e1e7810 */ /* 0x000fca0007f5e0ff */
[----:B------:R-:W-:Y:S01]  /*ca010*/  IMAD.X R5, RZ, RZ, R5, P2 ;  /* 0x000000ffff057224 */ /* 0x000fe200010e0605 */
[----:B------:R-:W-:-:S04]  /*ca020*/  ISETP.NE.U32.AND P2, PT, R30, R4, PT ;  /* 0x000000041e00720c */ /* 0x000fc80003f45070 */
        /* <DEDUP_REMOVED lines=94> */
.L_x_2247:
[----:B------:R-:W-:Y:S05]  /*ca610*/  @!P1 BRA `(.L_x_2249) ;  /* 0x0000000000c89947 */ /* 0x000fea0003800000 */
[----:B0-2---:R-:W-:-:S04]  /*ca620*/  LEA R20, P2, R4, R13, 0x3 ;  /* 0x0000000d04147211 */ /* 0x005fc800078418ff */
[----:B-1----:R-:W-:-:S06]  /*ca630*/  LEA.HI.X R21, R4, R12, R31, 0x3, P2 ;  /* 0x0000000c04157211 */ /* 0x002fcc00010f1c1f */
[----:B------:R-:W2:Y:S01]  /*ca640*/  LD.E.64 R20, desc[UR8][R20.64] ;  /* 0x0000000814147980 */ /* 0x000ea2000c101b00 */
[----:B------:R-:W-:Y:S01]  /*ca650*/  IMAD R26, R26, 0x1b3, RZ ;  /* 0x000001b31a1a7824 */ /* 0x000fe200078e02ff */
[----:B--2---:R-:W-:Y:S02]  /*ca660*/  LOP3.LUT R27, R27, 0xff, R20, 0x78, !PT ;  /* 0x000000ff1b1b7812 */ /* 0x004fe400078e7814 */
[----:B------:R-:W-:-:S03]  /*ca670*/  SHF.R.U64 R23, R20, 0x8, R21 ;  /* 0x0000000814177819 */ /* 0x000fc60000001215 */
        /* <DEDUP_REMOVED lines=44> */
.L_x_2249:
[----:B------:R-:W-:Y:S02]  /*ca940*/  HFMA2 R5, -RZ, RZ, 0, 0 ;  /* 0x00000000ff057431 */ /* 0x000fe400000001ff */
[----:B0-2---:R-:W-:Y:S01]  /*ca950*/  IMAD.MOV.U32 R20, RZ, RZ, RZ ;  /* 0x000000ffff147224 */ /* 0x005fe200078e00ff */
[----:B------:R-:W-:Y:S06]  /*ca960*/  @!P0 BRA `(.L_x_2250) ;  /* 0x0000000400b08947 */ /* 0x000fec0003800000 */
[----:B------:R-:W-:Y:S01]  /*ca970*/  MOV R28, 0x84222325 ;  /* 0x84222325001c7802 */ /* 0x000fe20000000f00 */
[----:B------:R-:W-:Y:S01]  /*ca980*/  IMAD.MOV.U32 R29, RZ, RZ, -0x340d631c ;  /* 0xcbf29ce4ff1d7424 */ /* 0x000fe200078e00ff */
[----:B------:R-:W-:-:S07]  /*ca990*/  CS2R R30, SRZ ;  /* 0x00000000001e7805 */ /* 0x000fce000001ff00 */
.L_x_2251:
[----:B------:R-:W-:-:S04]  /*ca9a0*/  LEA R20, P0, R31, R6, 0x3 ;  /* 0x000000061f147211 */ /* 0x000fc800078018ff */
[----:B-1----:R-:W-:-:S05]  /*ca9b0*/  LEA.HI.X R21, R31, R7, R30, 0x3, P0 ;  /* 0x000000071f157211 */ /* 0x002fca00000f1c1e */
[----:B------:R-:W2:Y:S04]  /*ca9c0*/  LD.E.64 R4, desc[UR8][R20.64] ;  /* 0x0000000814047980 */ /* 0x000ea8000c101b00 */
[----:B---3--:R0:W3:Y:S01]  /*ca9d0*/  LD.E.64 R22, desc[UR8][R20.64+0x8] ;  /* 0x0000080814167980 */ /* 0x0080e2000c101b00 */
        /* <DEDUP_REMOVED lines=101> */
.L_x_2250:
        /* <DEDUP_REMOVED lines=50> */
.L_x_2252:
[----:B------:R-:W-:-:S04]  /*cb350*/  ISETP.GE.U32.AND P0, PT, R27, R28, PT ;  /* 0x0000001c1b00720c */ /* 0x000fc80003f06070 */
[----:B------:R-:W-:-:S13]  /*cb360*/  ISETP.GE.U32.AND.EX P0, PT, R26, R29, PT, P0 ;  /* 0x0000001d1a00720c */ /* 0x000fda0003f06100 */
[----:B------:R-:W-:Y:S05]  /*cb370*/  @!P0 BRA `(.L_x_2253) ;  /* 0x0000000000848947 */ /* 0x000fea0003800000 */
[----:B------:R-:W-:Y:S01]  /*cb380*/  MOV R4, R13 ;  /* 0x0000000d00047202 */ /* 0x000fe20000000f00 */
[----:B------:R-:W-:Y:S01]  /*cb390*/  IMAD.MOV.U32 R5, RZ, RZ, R12 ;  /* 0x000000ffff057224 */ /* 0x000fe200078e000c */
[----:B------:R-:W-:Y:S06]  /*cb3a0*/  BRA `(.L_x_1779) ;  /* 0x0000003400b87947 */ /* 0x000fec0003800000 */
.L_x_2246:
[----:B------:R-:W4:Y:S01]  /*cb3b0*/  LDCU UR6, c[0x0][0x3c8] ;  /* 0x00007900ff0677ac */ /* 0x000f220008000800 */
[----:B------:R-:W-:Y:S01]  /*cb3c0*/  MOV R4, R13 ;  /* 0x0000000d00047202 */ /* 0x000fe20000000f00 */
[----:B------:R-:W-:Y:S01]  /*cb3d0*/  IMAD.MOV.U32 R5, RZ, RZ, R12 ;  /* 0x000000ffff057224 */ /* 0x000fe200078e000c */
[----:B----4-:R-:W-:-:S09]  /*cb3e0*/  UISETP.NE.AND UP0, UPT, UR6, URZ, UPT ;  /* 0x000000ff0600728c */ /* 0x010fd2000bf05270 */
[----:B------:R-:W-:Y:S05]  /*cb3f0*/  BRA.U !UP0, `(.L_x_1779) ;  /* 0x0000003508a47547 */ /* 0x000fea000b800000 */
[----:B---3--:R-:W-:-:S07]  /*cb400*/  CS2R R22, SRZ ;  /* 0x0000000000167805 */ /* 0x008fce000001ff00 */
.L_x_2254:
[C---:B0-2---:R-:W-:Y:S02]  /*cb410*/  SHF.L.U32 R20, R22.reuse, 0x3, RZ ;  /* 0x0000000316147819 */ /* 0x045fe400000006ff */
        /* <DEDUP_REMOVED lines=23> */
.L_x_2253:
[----:B------:R-:W-:Y:S01]  /*cb590*/  IMAD.MOV.U32 R4, RZ, RZ, R6 ;  /* 0x000000ffff047224 */ /* 0x000fe200078e0006 */
[----:B------:R-:W-:Y:S01]  /*cb5a0*/  MOV R5, R7 ;  /* 0x0000000700057202 */ /* 0x000fe20000000f00 */
[----:B------:R-:W-:Y:S01]  /*cb5b0*/  IMAD.MOV.U32 R6, RZ, RZ, R13 ;  /* 0x000000ffff067224 */ /* 0x000fe200078e000d */
[----:B------:R-:W-:Y:S01]  /*cb5c0*/  MOV R7, R12 ;  /* 0x0000000c00077202 */ /* 0x000fe20000000f00 */
[----:B------:R-:W-:Y:S06]  /*cb5d0*/  BRA `(.L_x_1779) ;  /* 0x00000034002c7947 */ /* 0x000fec0003800000 */
.L_x_1780:
[----:B------:R-:W1:Y:S02]  /*cb5e0*/  LDCU UR6, c[0x0][0x3c8] ;  /* 0x00007900ff0677ac */ /* 0x000e640008000800 */
[----:B-1----:R-:W-:-:S09]  /*cb5f0*/  UISETP.NE.AND UP0, UPT, UR6, URZ, UPT ;  /* 0x000000ff0600728c */ /* 0x002fd2000bf05270 */
[----:B------:R-:W-:Y:S05]  /*cb600*/  BRA.U !UP0, `(.L_x_1779) ;  /* 0x0000003508207547 */ /* 0x000fea000b800000 */
[----:B------:R-:W-:Y:S01]  /*cb610*/  BSSY.RECONVERGENT B1, `(.L_x_2255) ;  /* 0x000001c000017945 */ /* 0x000fe20003800200 */
[----:B------:R-:W-:-:S07]  /*cb620*/  CS2R R28, SRZ ;  /* 0x00000000001c7805 */ /* 0x000fce000001ff00 */
.L_x_2257:
        /* <DEDUP_REMOVED lines=19> */
[----:B------:R-:W-:Y:S02]  /*cb760*/  IADD3.X R29, PT, PT, RZ, R29, RZ, P1, !PT ;  /* 0x0000001dff1d7210 */ /* 0x000fe40000ffe4ff */
[----:B0-----:R-:W-:Y:S02]  /*cb770*/  ISETP.GE.U32.AND P1, PT, R28, UR5, PT ;  /* 0x000000051c007c0c */ /* 0x001fe4000bf26070 */
[----:B------:R-:W-:Y:S02]  /*cb780*/  ISETP.GT.U32.AND.EX P2, PT, R27, R23, PT, P0 ;  /* 0x000000171b00720c */ /* 0x000fe40003f44100 */
[----:B------:R-:W-:-:S02]  /*cb790*/  ISETP.GE.U32.AND.EX P0, PT, R29, UR4, PT, P1 ;  /* 0x000000041d007c0c */ /* 0x000fc4000bf06110 */
[----:B------:R-:W-:Y:S02]  /*cb7a0*/  MOV R20, R15 ;  /* 0x0000000f00147202 */ /* 0x000fe40000000f00 */
[----:B------:R-:W-:-:S09]  /*cb7b0*/  MOV R12, R25 ;  /* 0x00000019000c7202 */ /* 0x000fd20000000f00 */
[----:B------:R-:W-:Y:S05]  /*cb7c0*/  @!P0 BRA !P2, `(.L_x_2257) ;  /* 0xfffffffc00988947 */ /* 0x000fea000503ffff */
.L_x_2256:
[----:B0-----:R-:W-:Y:S05]  /*cb7d0*/  BSYNC.RECONVERGENT B1 ;  /* 0x0000000000017941 */ /* 0x001fea0003800200 */
.L_x_2255:
[----:B------:R-:W-:Y:S01]  /*cb7e0*/  BSSY.RECONVERGENT B1, `(.L_x_2258) ;  /* 0x000001d000017945 */ /* 0x000fe20003800200 */
[----:B------:R-:W-:-:S07]  /*cb7f0*/  CS2R R28, SRZ ;  /* 0x00000000001c7805 */ /* 0x000fce000001ff00 */
.L_x_2260:
        /* <DEDUP_REMOVED lines=22> */
[----:B------:R-:W-:Y:S02]  /*cb960*/  MOV R26, R11 ;  /* 0x0000000b001a7202 */ /* 0x000fe40000000f00 */
[----:B------:R-:W-:-:S02]  /*cb970*/  MOV R14, R17 ;  /* 0x00000011000e7202 */ /* 0x000fc40000000f00 */
[----:B0-----:R-:W-:-:S04]  /*cb980*/  ISETP.GE.U32.AND P1, PT, R28, UR6, PT ;  /* 0x000000061c007c0c */ /* 0x001fc8000bf26070 */
[----:B------:R-:W-:-:S13]  /*cb990*/  ISETP.GE.U32.AND.EX P0, PT, R29, UR4, PT, P1 ;  /* 0x000000041d007c0c */ /* 0x000fda000bf06110 */
[----:B------:R-:W-:Y:S05]  /*cb9a0*/  @!P0 BRA !P2, `(.L_x_2260) ;  /* 0xfffffffc00948947 */ /* 0x000fea000503ffff */
.L_x_2259:
[----:B------:R-:W-:Y:S05]  /*cb9b0*/  BSYNC.RECONVERGENT B1 ;  /* 0x0000000000017941 */ /* 0x000fea0003800200 */
.L_x_2258:
[----:B------:R-:W-:Y:S01]  /*cb9c0*/  BSSY.RECONVERGENT B1, `(.L_x_2261) ;  /* 0x000001d000017945 */ /* 0x000fe20003800200 */
[----:B------:R-:W-:-:S07]  /*cb9d0*/  CS2R R28, SRZ ;  /* 0x00000000001c7805 */ /* 0x000fce000001ff00 */
.L_x_2263:
        /* <DEDUP_REMOVED lines=27> */
.L_x_2262:
[----:B------:R-:W-:Y:S05]  /*cbb90*/  BSYNC.RECONVERGENT B1 ;  /* 0x0000000000017941 */ /* 0x000fea0003800200 */
.L_x_2261:
[----:B------:R-:W-:Y:S01]  /*cbba0*/  BSSY.RECONVERGENT B1, `(.L_x_2264) ;  /* 0x000001d000017945 */ /* 0x000fe20003800200 */
[----:B------:R-:W-:-:S07]  /*cbbb0*/  CS2R R28, SRZ ;  /* 0x00000000001c7805 */ /* 0x000fce000001ff00 */
.L_x_2266:
        /* <DEDUP_REMOVED lines=27> */
.L_x_2265:
[----:B------:R-:W-:Y:S05]  /*cbd70*/  BSYNC.RECONVERGENT B1 ;  /* 0x0000000000017941 */ /* 0x000fea0003800200 */
.L_x_2264:
[----:B------:R-:W-:Y:S01]  /*cbd80*/  BSSY.RECONVERGENT B1, `(.L_x_2267) ;  /* 0x000001d000017945 */ /* 0x000fe20003800200 */
[----:B------:R-:W-:-:S07]  /*cbd90*/  CS2R R28, SRZ ;  /* 0x00000000001c7805 */ /* 0x000fce000001ff00 */
.L_x_2269:
        /* <DEDUP_REMOVED lines=27> */
.L_x_2268:
[----:B------:R-:W-:Y:S05]  /*cbf50*/  BSYNC.RECONVERGENT B1 ;  /* 0x0000000000017941 */ /* 0x000fea0003800200 */
.L_x_2267:
[----:B------:R-:W-:Y:S01]  /*cbf60*/  BSSY.RECONVERGENT B1, `(.L_x_2270) ;  /* 0x000001d000017945 */ /* 0x000fe20003800200 */
[----:B------:R-:W-:-:S07]  /*cbf70*/  CS2R R28, SRZ ;  /* 0x00000000001c7805 */ /* 0x000fce000001ff00 */
.L_x_2272:
        /* <DEDUP_REMOVED lines=27> */
.L_x_2271:
[----:B------:R-:W-:Y:S05]  /*cc130*/  BSYNC.RECONVERGENT B1 ;  /* 0x0000000000017941 */ /* 0x000fea0003800200 */
.L_x_2270:
[----:B------:R-:W-:Y:S01]  /*cc140*/  BSSY.RECONVERGENT B1, `(.L_x_2273) ;  /* 0x000001d000017945 */ /* 0x000fe20003800200 */
[----:B------:R-:W-:-:S07]  /*cc150*/  CS2R R28, SRZ ;  /* 0x00000000001c7805 */ /* 0x000fce000001ff00 */
.L_x_2275:
        /* <DEDUP_REMOVED lines=27> */
.L_x_2274:
[----:B------:R-:W-:Y:S05]  /*cc310*/  BSYNC.RECONVERGENT B1 ;  /* 0x0000000000017941 */ /* 0x000fea0003800200 */
.L_x_2273:
[----:B------:R-:W-:Y:S01]  /*cc320*/  BSSY.RECONVERGENT B1, `(.L_x_2276) ;  /* 0x000001d000017945 */ /* 0x000fe20003800200 */
[----:B------:R-:W-:-:S07]  /*cc330*/  CS2R R28, SRZ ;  /* 0x00000000001c7805 */ /* 0x000fce000001ff00 */
.L_x_2278:
        /* <DEDUP_REMOVED lines=27> */
.L_x_2277:
[----:B------:R-:W-:Y:S05]  /*cc4f0*/  BSYNC.RECONVERGENT B1 ;  /* 0x0000000000017941 */ /* 0x000fea0003800200 */
.L_x_2276:
[----:B------:R-:W-:Y:S01]  /*cc500*/  BSSY.RECONVERGENT B1, `(.L_x_2279) ;  /* 0x000001d000017945 */ /* 0x000fe20003800200 */
[----:B------:R-:W-:-:S07]  /*cc510*/  CS2R R28, SRZ ;  /* 0x00000000001c7805 */ /* 0x000fce000001ff00 */
.L_x_2281:
        /* <DEDUP_REMOVED lines=27> */
.L_x_2280:
[----:B------:R-:W-:Y:S05]  /*cc6d0*/  BSYNC.RECONVERGENT B1 ;  /* 0x0000000000017941 */ /* 0x000fea0003800200 */
.L_x_2279:
[----:B------:R-:W-:Y:S01]  /*cc6e0*/  BSSY.RECONVERGENT B1, `(.L_x_2282) ;  /* 0x000001d000017945 */ /* 0x000fe20003800200 */
[----:B------:R-:W-:-:S07]  /*cc6f0*/  CS2R R28, SRZ ;  /* 0x00000000001c7805 */ /* 0x000fce000001ff00 */
.L_x_2284:
        /* <DEDUP_REMOVED lines=27> */
.L_x_2283:
[----:B------:R-:W-:Y:S05]  /*cc8b0*/  BSYNC.RECONVERGENT B1 ;  /* 0x0000000000017941 */ /* 0x000fea0003800200 */
.L_x_2282:
[----:B------:R-:W-:Y:S01]  /*cc8c0*/  BSSY.RECONVERGENT B1, `(.L_x_2285) ;  /* 0x000001d000017945 */ /* 0x000fe20003800200 */
[----:B------:R-:W-:-:S07]  /*cc8d0*/  CS2R R28, SRZ ;  /* 0x00000000001c7805 */ /* 0x000fce000001ff00 */
.L_x_2287:
        /* <DEDUP_REMOVED lines=27> */
.L_x_2286:
[----:B------:R-:W-:Y:S05]  /*cca90*/  BSYNC.RECONVERGENT B1 ;  /* 0x0000000000017941 */ /* 0x000fea0003800200 */
.L_x_2285:
[----:B------:R-:W-:Y:S01]  /*ccaa0*/  BSSY.RECONVERGENT B1, `(.L_x_2288) ;  /* 0x000001d000017945 */ /* 0x000fe20003800200 */
[----:B------:R-:W-:-:S07]  /*ccab0*/  CS2R R28, SRZ ;  /* 0x00000000001c7805 */ /* 0x000fce000001ff00 */
.L_x_2290:
        /* <DEDUP_REMOVED lines=27> */
.L_x_2289:
[----:B------:R-:W-:Y:S05]  /*ccc70*/  BSYNC.RECONVERGENT B1 ;  /* 0x0000000000017941 */ /* 0x000fea0003800200 */
.L_x_2288:
[----:B------:R-:W-:Y:S01]  /*ccc80*/  BSSY.RECONVERGENT B1, `(.L_x_2291) ;  /* 0x000001d000017945 */ /* 0x000fe20003800200 */
[----:B------:R-:W-:-:S07]  /*ccc90*/  CS2R R28, SRZ ;  /* 0x00000000001c7805 */ /* 0x000fce000001ff00 */
.L_x_2293:
        /* <DEDUP_REMOVED lines=27> */
.L_x_2292:
[----:B------:R-:W-:Y:S05]  /*cce50*/  BSYNC.RECONVERGENT B1 ;  /* 0x0000000000017941 */ /* 0x000fea0003800200 */
.L_x_2291:
[----:B------:R-:W-:Y:S01]  /*cce60*/  BSSY.RECONVERGENT B1, `(.L_x_2294) ;  /* 0x000001d000017945 */ /* 0x000fe20003800200 */
[----:B------:R-:W-:-:S07]  /*cce70*/  CS2R R28, SRZ ;  /* 0x00000000001c7805 */ /* 0x000fce000001ff00 */
.L_x_2296:
        /* <DEDUP_REMOVED lines=27> */
.L_x_2295:
[----:B------:R-:W-:Y:S05]  /*cd030*/  BSYNC.RECONVERGENT B1 ;  /* 0x0000000000017941 */ /* 0x000fea0003800200 */
.L_x_2294:
[----:B------:R-:W-:Y:S01]  /*cd040*/  BSSY.RECONVERGENT B1, `(.L_x_2297) ;  /* 0x000001d000017945 */ /* 0x000fe20003800200 */
[----:B------:R-:W-:-:S07]  /*cd050*/  CS2R R28, SRZ ;  /* 0x00000000001c7805 */ /* 0x000fce000001ff00 */
.L_x_2299:
        /* <DEDUP_REMOVED lines=27> */
.L_x_2298:
[----:B------:R-:W-:Y:S05]  /*cd210*/  BSYNC.RECONVERGENT B1 ;  /* 0x0000000000017941 */ /* 0x000fea0003800200 */
.L_x_2297:
[----:B------:R-:W-:Y:S01]  /*cd220*/  BSSY.RECONVERGENT B1, `(.L_x_2300) ;  /* 0x000001d000017945 */ /* 0x000fe20003800200 */
[----:B------:R-:W-:-:S07]  /*cd230*/  CS2R R28, SRZ ;  /* 0x00000000001c7805 */ /* 0x000fce000001ff00 */
.L_x_2302:
        /* <DEDUP_REMOVED lines=27> */
.L_x_2301:
[----:B------:R-:W-:Y:S05]  /*cd3f0*/  BSYNC.RECONVERGENT B1 ;  /* 0x0000000000017941 */ /* 0x000fea0003800200 */
.L_x_2300:
[----:B------:R-:W-:Y:S01]  /*cd400*/  BSSY.RECONVERGENT B1, `(.L_x_2303) ;  /* 0x000001d000017945 */ /* 0x000fe20003800200 */
[----:B------:R-:W-:-:S07]  /*cd410*/  CS2R R28, SRZ ;  /* 0x00000000001c7805 */ /* 0x000fce000001ff00 */
.L_x_2305:
        /* <DEDUP_REMOVED lines=27> */
.L_x_2304:
[----:B------:R-:W-:Y:S05]  /*cd5d0*/  BSYNC.RECONVERGENT B1 ;  /* 0x0000000000017941 */ /* 0x000fea0003800200 */
.L_x_2303:
[----:B------:R-:W-:Y:S01]  /*cd5e0*/  BSSY.RECONVERGENT B1, `(.L_x_2306) ;  /* 0x000001d000017945 */ /* 0x000fe20003800200 */
[----:B------:R-:W-:-:S07]  /*cd5f0*/  CS2R R28, SRZ ;  /* 0x00000000001c7805 */ /* 0x000fce000001ff00 */
.L_x_2308:
        /* <DEDUP_REMOVED lines=27> */
.L_x_2307:
[----:B------:R-:W-:Y:S05]  /*cd7b0*/  BSYNC.RECONVERGENT B1 ;  /* 0x0000000000017941 */ /* 0x000fea0003800200 */
.L_x_2306:
[----:B------:R-:W-:Y:S01]  /*cd7c0*/  BSSY.RECONVERGENT B1, `(.L_x_2309) ;  /* 0x000001d000017945 */ /* 0x000fe20003800200 */
[----:B------:R-:W-:-:S07]  /*cd7d0*/  CS2R R24, SRZ ;  /* 0x0000000000187805 */ /* 0x000fce000001ff00 */
.L_x_2311:
        /* <DEDUP_REMOVED lines=27> */
.L_x_2310:
[----:B------:R-:W-:Y:S05]  /*cd990*/  BSYNC.RECONVERGENT B1 ;  /* 0x0000000000017941 */ /* 0x000fea0003800200 */
.L_x_2309:
[----:B------:R-:W-:Y:S01]  /*cd9a0*/  BSSY.RECONVERGENT B1, `(.L_x_2312) ;  /* 0x000001d000017945 */ /* 0x000fe20003800200 */
[----:B------:R-:W-:-:S07]  /*cd9b0*/  CS2R R20, SRZ ;  /* 0x0000000000147805 */ /* 0x000fce000001ff00 */
.L_x_2314:
        /* <DEDUP_REMOVED lines=27> */
.L_x_2313:
[----:B------:R-:W-:Y:S05]  /*cdb70*/  BSYNC.RECONVERGENT B1 ;  /* 0x0000000000017941 */ /* 0x000fea0003800200 */
.L_x_2312:
[----:B------:R-:W-:Y:S01]  /*cdb80*/  HFMA2 R16, -RZ, RZ, 0, 0 ;  /* 0x00000000ff107431 */ /* 0x000fe200000001ff */
[----:B------:R-:W-:Y:S01]  /*cdb90*/  BSSY.RECONVERGENT B1, `(.L_x_2315) ;  /* 0x000001d000017945 */ /* 0x000fe20003800200 */
[----:B------:R-:W-:-:S07]  /*cdba0*/  IMAD.MOV.U32 R11, RZ, RZ, RZ ;  /* 0x000000ffff0b7224 */ /* 0x000fce00078e00ff */
.L_x_2317:
        /* <DEDUP_REMOVED lines=27> */
.L_x_2316:
[----:B------:R-:W-:Y:S05]  /*cdd60*/  BSYNC.RECONVERGENT B1 ;  /* 0x0000000000017941 */ /* 0x000fea0003800200 */
.L_x_2315:
[----:B------:R-:W-:Y:S01]  /*cdd70*/  BSSY.RECONVERGENT B1, `(.L_x_2318) ;  /* 0x000001d000017945 */ /* 0x000fe20003800200 */
[----:B------:R-:W-:-:S07]  /*cdd80*/  CS2R R22, SRZ ;  /* 0x0000000000167805 */ /* 0x000fce000001ff00 */
.L_x_2320:
        /* <DEDUP_REMOVED lines=27> */
.L_x_2319:
[----:B------:R-:W-:Y:S05]  /*cdf40*/  BSYNC.RECONVERGENT B1 ;  /* 0x0000000000017941 */ /* 0x000fea0003800200 */
.L_x_2318:
[----:B------:R-:W-:Y:S01]  /*cdf50*/  BSSY.RECONVERGENT B1, `(.L_x_2321) ;  /* 0x000001d000017945 */ /* 0x000fe20003800200 */
[----:B------:R-:W-:-:S07]  /*cdf60*/  CS2R R22, SRZ ;  /* 0x0000000000167805 */ /* 0x000fce000001ff00 */
.L_x_2323:
        /* <DEDUP_REMOVED lines=27> */
.L_x_2322:
[----:B------:R-:W-:Y:S05]  /*ce120*/  BSYNC.RECONVERGENT B1 ;  /* 0x0000000000017941 */ /* 0x000fea0003800200 */
.L_x_2321:
[----:B------:R-:W-:Y:S01]  /*ce130*/  BSSY.RECONVERGENT B1, `(.L_x_2324) ;  /* 0x000001d000017945 */ /* 0x000fe20003800200 */
[----:B------:R-:W-:-:S07]  /*ce140*/  CS2R R26, SRZ ;  /* 0x00000000001a7805 */ /* 0x000fce000001ff00 */
.L_x_2326:
        /* <DEDUP_REMOVED lines=27> */
.L_x_2325:
[----:B------:R-:W-:Y:S05]  /*ce300*/  BSYNC.RECONVERGENT B1 ;  /* 0x0000000000017941 */ /* 0x000fea0003800200 */
.L_x_2324:
[----:B------:R-:W-:Y:S01]  /*ce310*/  HFMA2 R18, -RZ, RZ, 0, 0 ;  /* 0x00000000ff127431 */ /* 0x000fe200000001ff */
[----:B------:R-:W-:Y:S01]  /*ce320*/  BSSY.RECONVERGENT B1, `(.L_x_2327) ;  /* 0x000001d000017945 */ /* 0x000fe20003800200 */
[----:B------:R-:W-:-:S07]  /*ce330*/  IMAD.MOV.U32 R17, RZ, RZ, RZ ;  /* 0x000000ffff117224 */ /* 0x000fce00078e00ff */
.L_x_2329:
        /* <DEDUP_REMOVED lines=27> */
.L_x_2328:
[----:B------:R-:W-:Y:S05]  /*ce4f0*/  BSYNC.RECONVERGENT B1 ;  /* 0x0000000000017941 */ /* 0x000fea0003800200 */
.L_x_2327:
[----:B------:R-:W-:Y:S01]  /*ce500*/  HFMA2 R30, -RZ, RZ, 0, 0 ;  /* 0x00000000ff1e7431 */ /* 0x000fe200000001ff */
[----:B------:R-:W-:Y:S01]  /*ce510*/  BSSY.RECONVERGENT B1, `(.L_x_2330) ;  /* 0x000001d000017945 */ /* 0x000fe20003800200 */
[----:B------:R-:W-:-:S07]  /*ce520*/  IMAD.MOV.U32 R9, RZ, RZ, RZ ;  /* 0x000000ffff097224 */ /* 0x000fce00078e00ff */
.L_x_2332:
        /* <DEDUP_REMOVED lines=27> */
.L_x_2331:
[----:B------:R-:W-:Y:S05]  /*ce6e0*/  BSYNC.RECONVERGENT B1 ;  /* 0x0000000000017941 */ /* 0x000fea0003800200 */
.L_x_2330:
[----:B------:R-:W-:Y:S01]  /*ce6f0*/  BSSY.RECONVERGENT B1, `(.L_x_2333) ;  /* 0x000001d000017945 */ /* 0x000fe20003800200 */
[----:B------:R-:W-:-:S07]  /*ce700*/  CS2R R28, SRZ ;  /* 0x00000000001c7805 */ /* 0x000fce000001ff00 */
.L_x_2335:
        /* <DEDUP_REMOVED lines=27> */
.L_x_2334:
[----:B------:R-:W-:Y:S05]  /*ce8c0*/  BSYNC.RECONVERGENT B1 ;  /* 0x0000000000017941 */ /* 0x000fea0003800200 */
.L_x_2333:
[----:B------:R-:W-:-:S07]  /*ce8d0*/  CS2R R28, SRZ ;  /* 0x00000000001c7805 */ /* 0x000fce000001ff00 */
.L_x_2336:
        /* <DEDUP_REMOVED lines=27> */
.L_x_1779:
[----:B0-----:R-:W-:Y:S05]  /*cea90*/  BSYNC.RECONVERGENT B0 ;  /* 0x0000000000007941 */ /* 0x001fea0003800200 */
.L_x_1778:
[----:B------:R-:W0:Y:S01]  /*ceaa0*/  S2UR UR7, SR_CgaCtaId ;  /* 0x00000000000779c3 */ /* 0x000e220000008800 */
[----:B------:R-:W4:Y:S01]  /*ceab0*/  LDCU UR5, c[0x0][0x3c0] ;  /* 0x00007800ff0577ac */ /* 0x000f220008000800 */
[----:B--2---:R-:W-:Y:S01]  /*ceac0*/  IMAD.MOV.U32 R20, RZ, RZ, 0x2 ;  /* 0x00000002ff147424 */ /* 0x004fe200078e00ff */
[----:B------:R-:W-:Y:S01]  /*cead0*/  UMOV UR6, 0x400 ;  /* 0x0000040000067882 */ /* 0x000fe20000000000 */
[----:B----4-:R-:W-:Y:S02]  /*ceae0*/  ULOP3.LUT UR12, UR5, 0x1, URZ, 0xc0, !UPT ;  /* 0x00000001050c7892 */ /* 0x010fe4000f8ec0ff */
[----:B------:R-:W-:Y:S02]  /*ceaf0*/  ULOP3.LUT UR5, UR5, 0xfffffffe, URZ, 0xc0, !UPT ;  /* 0xfffffffe05057892 */ /* 0x000fe4000f8ec0ff */
[----:B0-----:R-:W-:-:S06]  /*ceb00*/  ULEA UR6, UR7, UR6, 0x18 ;  /* 0x0000000607067291 */ /* 0x001fcc000f8ec0ff */
[----:B-1----:R-:W-:-:S07]  /*ceb10*/  LEA R21, R19, UR6, 0x6 ;  /* 0x0000000613157c11 */ /* 0x002fce000f8e30ff */
.L_x_2484:
[----:B------:R-:W-:Y:S01]  /*ceb20*/  BAR.SYNC.DEFER_BLOCKING 0x0 ;  /* 0x0000000000007b1d */ /* 0x000fe20000010000 */
[----:B------:R-:W-:Y:S01]  /*ceb30*/  IADD3 R12, PT, PT, -R20, RZ, RZ ;  /* 0x000000ff140c7210 */ /* 0x000fe20007ffe1ff */
[----:B------:R-:W-:-:S03]  /*ceb40*/  IMAD.MOV.U32 R13, RZ, RZ, R25 ;  /* 0x000000ffff0d7224 */ /* 0x000fc600078e0019 */
[----:B------:R-:W-:Y:S01]  /*ceb50*/  LOP3.LUT R12, R19, R12, RZ, 0xc0, !PT ;  /* 0x0000000c130c7212 */ /* 0x000fe200078ec0ff */
[----:B------:R-:W-:Y:S04]  /*ceb60*/  BSSY.RECONVERGENT B0, `(.L_x_2337) ;  /* 0x0000309000007945 */ /* 0x000fe80003800200 */
[----:B--2---:R-:W-:Y:S01]  /*ceb70*/  IMAD.SHL.U32 R23, R12, 0x8, RZ ;  /* 0x000000080c177824 */ /* 0x004fe200078e00ff */
[----:B------:R-:W-:Y:S02]  /*ceb80*/  MOV R12, R24 ;  /* 0x00000018000c7202 */ /* 0x000fe40000000f00 */
[----:B------:R-:W-:Y:S02]  /*ceb90*/  IADD3 R24, PT, PT, R20, -0x1, RZ ;  /* 0xffffffff14187810 */ /* 0x000fe40007ffe0ff */
[----:B---3--:R-:W-:-:S02]  /*ceba0*/  VIMNMX R22, PT, PT, R10, R23, PT ;  /* 0x000000170a167248 */ /* 0x008fc40003fe0100 */
[----:B------:R-:W-:-:S03]  /*cebb0*/  LOP3.LUT R24, R24, R19, RZ, 0xc0, !PT ;  /* 0x0000001318187212 */ /* 0x000fc600078ec0ff */
[----:B------:R-:W-:Y:S01]  /*cebc0*/  IMAD R31, R20, 0x4, R22 ;  /* 0x00000004141f7824 */ /* 0x000fe200078e0216 */
[----:B0-----:R0:W-:Y:S04]  /*cebd0*/  STS.128 [R21], R12 ;  /* 0x0000000c15007388 */ /* 0x0011e80000000c00 */
[----:B------:R-:W-:Y:S02]  /*cebe0*/  VIMNMX R31, PT, PT, R10, R31, PT ;  /* 0x0000001f0a1f7248 */ /* 0x000fe40003fe0100 */
[----:B0-----:R-:W-:Y:S01]  /*cebf0*/  MOV R12, R18 ;  /* 0x00000012000c7202 */ /* 0x001fe20000000f00 */
[----:B------:R-:W-:Y:S01]  /*cec00*/  IMAD.MOV.U32 R13, RZ, RZ, R17 ;  /* 0x000000ffff0d7224 */ /* 0x000fe200078e0011 */
[----:B------:R-:W-:Y:S01]  /*cec10*/  MOV R14, R16 ;  /* 0x00000010000e7202 */ /* 0x000fe20000000f00 */
[----:B------:R-:W-:Y:S01]  /*cec20*/  IMAD.MOV.U32 R15, RZ, RZ, R11 ;  /* 0x000000ffff0f7224 */ /* 0x000fe200078e000b */
[----:B------:R-:W-:-:S04]  /*cec30*/  LEA R11, R20, R31, 0x2 ;  /* 0x0000001f140b7211 */ /* 0x000fc800078e10ff */
[----:B------:R0:W-:Y:S01]  /*cec40*/  STS.128 [R21+0x10], R12 ;  /* 0x0000100c15007388 */ /* 0x0001e20000000c00 */
[----:B------:R-:W-:Y:S01]  /*cec50*/  VIMNMX R30, PT, PT, R10, R11, PT ;  /* 0x0000000b0a1e7248 */ /* 0x000fe20003fe0100 */
[----:B0-----:R-:W-:Y:S01]  /*cec60*/  IMAD.MOV.U32 R13, RZ, RZ, R9 ;  /* 0x000000ffff0d7224 */ /* 0x001fe200078e0009 */
[----:B------:R-:W-:Y:S01]  /*cec70*/  MOV R15, R7 ;  /* 0x00000007000f7202 */ /* 0x000fe20000000f00 */
[----:B------:R-:W-:Y:S01]  /*cec80*/  IMAD.SHL.U32 R9, R24, 0x8, RZ ;  /* 0x0000000818097824 */ /* 0x000fe200078e00ff */
[----:B------:R-:W-:Y:S01]  /*cec90*/  MOV R12, R8 ;  /* 0x00000008000c7202 */ /* 0x000fe20000000f00 */
[----:B------:R-:W-:Y:S01]  /*ceca0*/  IMAD.MOV.U32 R14, RZ, RZ, R6 ;  /* 0x000000ffff0e7224 */ /* 0x000fe200078e0006 */
[----:B------:R-:W-:Y:S01]  /*cecb0*/  MOV R6, R2 ;  /* 0x0000000200067202 */ /* 0x000fe20000000f00 */
[----:B------:R-:W-:Y:S01]  /*cecc0*/  IMAD.MOV.U32 R7, RZ, RZ, R3 ;  /* 0x000000ffff077224 */ /* 0x000fe200078e0003 */
[----:B------:R-:W-:Y:S02]  /*cecd0*/  VIMNMX R2, PT, PT, R10, R9, PT ;  /* 0x000000090a027248 */ /* 0x000fe40003fe0100 */
[C---:B------:R-:W-:Y:S01]  /*cece0*/  IADD3 R3, PT, PT, -R31.reuse, R30, RZ ;  /* 0x0000001e1f037210 */ /* 0x040fe20007ffe1ff */
[----:B------:R0:W-:Y:S01]  /*cecf0*/  STS.128 [R21+0x20], R12 ;  /* 0x0000200c15007388 */ /* 0x0001e20000000c00 */
[----:B------:R-:W-:-:S02]  /*ced00*/  VIADDMNMX R8, R31, -R22, R2, PT ;  /* 0x800000161f087246 */ /* 0x000fc40003800102 */
[C---:B------:R-:W-:Y:S01]  /*ced10*/  ISETP.GE.AND P0, PT, R2.reuse, R3, PT ;  /* 0x000000030200720c */ /* 0x040fe20003f06270 */
[----:B------:R-:W-:Y:S01]  /*ced20*/  IMAD.IADD R3, R2, 0x1, -R3 ;  /* 0x0000000102037824 */ /* 0x000fe200078e0a03 */
[----:B------:R0:W-:Y:S04]  /*ced30*/  STS.128 [R21+0x30], R4 ;  /* 0x0000300415007388 */ /* 0x0001e80000000c00 */
[----:B------:R-:W-:Y:S01]  /*ced40*/  SEL R3, R3, RZ, P0 ;  /* 0x000000ff03037207 */ /* 0x000fe20000000000 */
[----:B------:R-:W-:Y:S03]  /*ced50*/  BAR.SYNC.DEFER_BLOCKING 0x0 ;  /* 0x0000000000007b1d */ /* 0x000fe60000010000 */
[----:B------:R-:W-:-:S13]  /*ced60*/  ISETP.GE.AND P0, PT, R3, R8, PT ;  /* 0x000000080300720c */ /* 0x000fda0003f06270 */
[----:B0-----:R-:W-:Y:S05]  /*ced70*/  @P0 BRA `(.L_x_2338) ;  /* 0x0000002c009c0947 */ /* 0x001fea0003800000 */
[----:B------:R-:W-:Y:S01]  /*ced80*/  MOV R7, R8 ;  /* 0x0000000800077202 */ /* 0x000fe20000000f00 */
[----:B------:R-:W-:-:S07]  /*ced90*/  IMAD.IADD R5, R2, 0x1, R31 ;  /* 0x0000000102057824 */ /* 0x000fce00078e021f */
.L_x_2355:
[----:B0-----:R-:W0:Y:S01]  /*ceda0*/  S2UR UR7, SR_CgaCtaId ;  /* 0x00000000000779c3 */ /* 0x001e220000008800 */
[----:B------:R-:W-:Y:S01]  /*cedb0*/  MOV R4, R3 ;  /* 0x0000000300047202 */ /* 0x000fe20000000f00 */
[----:B------:R-:W-:-:S04]  /*cedc0*/  UMOV UR6, 0x400 ;  /* 0x0000040000067882 */ /* 0x000fc80000000000 */
[----:B------:R-:W-:-:S05]  /*cedd0*/  IMAD.IADD R3, R7, 0x1, -R4 ;  /* 0x0000000107037824 */ /* 0x000fca00078e0a04 */
[----:B------:R-:W-:-:S04]  /*cede0*/  LEA.HI R3, R3, R3, RZ, 0x1 ;  /* 0x0000000303037211 */ /* 0x000fc800078f08ff */
[----:B------:R-:W-:-:S04]  /*cedf0*/  LEA.HI.SX32 R3, R3, R4, 0x1f ;  /* 0x0000000403037211 */ /* 0x000fc800078ffaff */
[-C--:B------:R-:W-:Y:S02]  /*cee00*/  LOP3.LUT R8, RZ, R3.reuse, RZ, 0x33, !PT ;  /* 0x00000003ff087212 */ /* 0x080fe400078e33ff */
[----:B------:R-:W-:Y:S01]  /*cee10*/  IADD3 R6, PT, PT, R22, R3, RZ ;  /* 0x0000000316067210 */ /* 0x000fe20007ffe0ff */
[----:B0-----:R-:W-:Y:S02]  /*cee20*/  ULEA UR6, UR7, UR6, 0x18 ;  /* 0x0000000607067291 */ /* 0x001fe4000f8ec0ff */
[----:B------:R-:W-:-:S05]  /*cee30*/  IMAD.IADD R8, R5, 0x1, R8 ;  /* 0x0000000105087824 */ /* 0x000fca00078e0208 */
[----:B------:R-:W-:Y:S02]  /*cee40*/  LEA R16, R8, UR6, 0x3 ;  /* 0x0000000608107c11 */ /* 0x000fe4000f8e18ff */
[----:B------:R-:W0:Y:S01]  /*cee50*/  LDC.64 R8, c[0x0][0x3c0] ;  /* 0x0000f000ff087b82 */ /* 0x000e220000000a00 */
[----:B------:R-:W-:Y:S01]  /*cee60*/  LEA R14, R6, UR6, 0x3 ;  /* 0x00000006060e7c11 */ /* 0x000fe2000f8e18ff */
[----:B------:R-:W-:Y:S02]  /*cee70*/  HFMA2 R6, -RZ, RZ, -6.306171417236328125e-05, 0.01395416259765625 ;  /* 0x84222325ff067431 */ /* 0x000fe400000001ff */
[----:B------:R-:W1:Y:S04]  /*cee80*/  LDS.64 R16, [R16] ;  /* 0x0000000010107984 */ /* 0x000e680000000a00 */
[----:B------:R-:W2:Y:S01]  /*cee90*/  LDS.64 R14, [R14] ;  /* 0x000000000e0e7984 */ /* 0x000ea20000000a00 */
[----:B0-----:R-:W-:Y:S01]  /*ceea0*/  ISETP.NE.U32.AND P0, PT, R8, RZ, PT ;  /* 0x000000ff0800720c */ /* 0x001fe20003f05070 */
[----:B------:R-:W-:-:S03]  /*ceeb0*/  IMAD.MOV.U32 R8, RZ, RZ, -0x340d631c ;  /* 0xcbf29ce4ff087424 */ /* 0x000fc600078e00ff */
[----:B------:R-:W-:-:S13]  /*ceec0*/  ISETP.NE.AND.EX P0, PT, R9, RZ, PT, P0 ;  /* 0x000000ff0900720c */ /* 0x000fda0003f05300 */
[----:B-12---:R-:W-:Y:S05]  /*ceed0*/  @!P0 BRA `(.L_x_2339) ;  /* 0x0000000800a08947 */ /* 0x006fea0003800000 */
        /* <DEDUP_REMOVED lines=12> */
.L_x_2341:
        /* <DEDUP_REMOVED lines=102> */
[----:B------:R-:W-:-:S07]  /*cf600*/  MOV R11, UR5 ;  /* 0x00000005000b7c02 */ /* 0x000fce0008000f00 */
.L_x_2340:
        /* <DEDUP_REMOVED lines=53> */
.L_x_2339:
        /* <DEDUP_REMOVED lines=11> */
[----:B------:R-:W-:Y:S01]  /*cfa10*/  MOV R23, 0x84222325 ;  /* 0x8422232500177802 */ /* 0x000fe20000000f00 */
[----:B------:R-:W-:Y:S01]  /*cfa20*/  IMAD.MOV.U32 R29, RZ, RZ, -0x340d631c ;  /* 0xcbf29ce4ff1d7424 */ /* 0x000fe200078e00ff */
[----:B------:R-:W-:-:S07]  /*cfa30*/  CS2R R12, SRZ ;  /* 0x00000000000c7805 */ /* 0x000fce000001ff00 */
.L_x_2344:
[----:B------:R-:W-:-:S04]  /*cfa40*/  LEA R32, P1, R13, R14, 0x3 ;  /* 0x0000000e0d207211 */ /* 0x000fc800078218ff */
[----:B------:R-:W-:-:S05]  /*cfa50*/  LEA.HI.X R33, R13, R15, R12, 0x3, P1 ;  /* 0x0000000f0d217211 */ /* 0x000fca00008f1c0c */
[----:B------:R-:W0:Y:S04]  /*cfa60*/  LD.E.64 R26, desc[UR8][R32.64] ;  /* 0x00000008201a7980 */ /* 0x000e28000c101b00 */
[----:B------:R2:W3:Y:S01]  /*cfa70*/  LD.E.64 R24, desc[UR8][R32.64+0x8] ;  /* 0x0000080820187980 */ /* 0x0004e2000c101b00 */
[----:B------:R-:W-:-:S04]  /*cfa80*/  IADD3 R13, P1, PT, R13, 0x2, RZ ;  /* 0x000000020d0d7810 */ /* 0x000fc80007f3e0ff */
[----:B------:R-:W-:Y:S02]  /*cfa90*/  IADD3.X R12, PT, PT, RZ, R12, RZ, P1, !PT ;  /* 0x0000000cff0c7210 */ /* 0x000fe40000ffe4ff */
[----:B------:R-:W-:-:S04]  /*cfaa0*/  ISETP.NE.U32.AND P1, PT, R13, UR5, PT ;  /* 0x000000050d007c0c */ /* 0x000fc8000bf25070 */
[----:B------:R-:W-:Y:S02]  /*cfab0*/  ISETP.NE.AND.EX P1, PT, R12, R9, PT, P1 ;  /* 0x000000090c00720c */ /* 0x000fe40003f25310 */
[----:B0-----:R-:W-:Y:S01]  /*cfac0*/  LOP3.LUT R18, R23, 0xff, R26, 0x78, !PT ;  /* 0x000000ff17127812 */ /* 0x001fe200078e781a */
        /* <DEDUP_REMOVED lines=14> */
[----:B--2---:R-:W-:Y:S02]  /*cfbb0*/  LEA R33, R18, R23, 0x8 ;  /* 0x0000001712217211 */ /* 0x004fe400078e40ff */
        /* <DEDUP_REMOVED lines=78> */
[----:B-1----:R-:W-:Y:S01]  /*d00a0*/  MOV R13, R11 ;  /* 0x0000000b000d7202 */ /* 0x002fe20000000f00 */
[----:B------:R-:W-:-:S07]  /*d00b0*/  IMAD.U32 R11, RZ, RZ, UR5 ;  /* 0x00000005ff0b7e24 */ /* 0x000fce000f8e00ff */
.L_x_2343:
[----:B------:R-:W-:-:S04]  /*d00c0*/  UISETP.NE.U32.AND UP0, UPT, UR12, URZ, UPT ;  /* 0x000000ff0c00728c */ /* 0x000fc8000bf05070 */
[----:B------:R-:W-:-:S09]  /*d00d0*/  UISETP.NE.AND.EX UP0, UPT, URZ, URZ, UPT, UP0 ;  /* 0x000000ffff00728c */ /* 0x000fd2000bf05300 */
[----:B------:R-:W-:Y:S05]  /*d00e0*/  BRA.U !UP0, `(.L_x_2342) ;  /* 0x0000000108c87547 */ /* 0x000fea000b800000 */
[----:B------:R-:W-:-:S04]  /*d00f0*/  LEA R12, P1, R11, R14, 0x3 ;  /* 0x0000000e0b0c7211 */ /* 0x000fc800078218ff */
[----:B------:R-:W-:-:S06]  /*d0100*/  LEA.HI.X R13, R11, R15, R13, 0x3, P1 ;  /* 0x0000000f0b0d7211 */ /* 0x000fcc00008f1c0d */
[----:B------:R-:W2:Y:S01]  /*d0110*/  LD.E.64 R12, desc[UR8][R12.64] ;  /* 0x000000080c0c7980 */ /* 0x000ea2000c101b00 */
[----:B0-----:R-:W-:Y:S01]  /*d0120*/  IMAD R18, R29, 0x1b3, RZ ;  /* 0x000001b31d127824 */ /* 0x001fe200078e02ff */
        /* <DEDUP_REMOVED lines=46> */
.L_x_2342:
[----:B------:R-:W-:Y:S01]  /*d0410*/  ISETP.NE.U32.AND P1, PT, R6, R23, PT ;  /* 0x000000170600720c */ /* 0x000fe20003f25070 */
[----:B------:R-:W-:Y:S03]  /*d0420*/  BSSY.RECONVERGENT B1, `(.L_x_2345) ;  /* 0x0000177000017945 */ /* 0x000fe60003800200 */
[----:B------:R-:W-:-:S13]  /*d0430*/  ISETP.NE.AND.EX P1, PT, R8, R29, PT, P1 ;  /* 0x0000001d0800720c */ /* 0x000fda0003f25310 */
[----:B------:R-:W-:Y:S05]  /*d0440*/  @!P1 BRA `(.L_x_2346) ;  /* 0x0000001400649947 */ /* 0x000fea0003800000 */
[----:B------:R-:W-:Y:S02]  /*d0450*/  HFMA2 R6, -RZ, RZ, -15.890625, -0.0047760009765625 ;  /* 0xcbf29ce4ff067431 */ /* 0x000fe400000001ff */
[----:B------:R-:W-:Y:S01]  /*d0460*/  IMAD.MOV.U32 R8, RZ, RZ, -0x7bdddcdb ;  /* 0x84222325ff087424 */ /* 0x000fe200078e00ff */
[----:B------:R-:W-:Y:S06]  /*d0470*/  @!P0 BRA `(.L_x_2347) ;  /* 0x0000000800a08947 */ /* 0x000fec0003800000 */
[----:B------:R-:W-:Y:S01]  /*d0480*/  UISETP.NE.U32.AND UP0, UPT, UR10, URZ, UPT ;  /* 0x000000ff0a00728c */ /* 0x000fe2000bf05070 */
[----:B------:R-:W-:Y:S01]  /*d0490*/  IMAD.MOV.U32 R8, RZ, RZ, -0x7bdddcdb ;  /* 0x84222325ff087424 */ /* 0x000fe200078e00ff */
[----:B------:R-:W-:Y:S01]  /*d04a0*/  MOV R6, 0xcbf29ce4 ;  /* 0xcbf29ce400067802 */ /* 0x000fe20000000f00 */
[----:B------:R-:W-:Y:S01]  /*d04b0*/  IMAD.MOV.U32 R11, RZ, RZ, RZ ;  /* 0x000000ffff0b7224 */ /* 0x000fe200078e00ff */
[----:B------:R-:W-:Y:S01]  /*d04c0*/  UISETP.NE.AND.EX UP0, UPT, UR11, URZ, UPT, UP0 ;  /* 0x000000ff0b00728c */ /* 0x000fe2000bf05300 */
[----:B0-----:R-:W-:-:S08]  /*d04d0*/  MOV R18, RZ ;  /* 0x000000ff00127202 */ /* 0x001fd00000000f00 */
[----:B------:R-:W-:Y:S05]  /*d04e0*/  BRA.U !UP0, `(.L_x_2348) ;  /* 0x0000000508b07547 */ /* 0x000fea000b800000 */
[----:B------:R-:W0:Y:S01]  /*d04f0*/  LDC R18, c[0x0][0x3c4] ;  /* 0x0000f100ff127b82 */ /* 0x000e220000000800 */
[----:B------:R-:W-:Y:S02]  /*d0500*/  HFMA2 R6, -RZ, RZ, -15.890625, -0.0047760009765625 ;  /* 0xcbf29ce4ff067431 */ /* 0x000fe400000001ff */
[----:B------:R-:W-:Y:S01]  /*d0510*/  IMAD.MOV.U32 R8, RZ, RZ, -0x7bdddcdb ;  /* 0x84222325ff087424 */ /* 0x000fe200078e00ff */
[----:B------:R-:W-:Y:S01]  /*d0520*/  MOV R11, RZ ;  /* 0x000000ff000b7202 */ /* 0x000fe20000000f00 */
[----:B------:R-:W-:-:S07]  /*d0530*/  IMAD.MOV.U32 R23, RZ, RZ, RZ ;  /* 0x000000ffff177224 */ /* 0x000fce00078e00ff */
.L_x_2349:
        /* <DEDUP_REMOVED lines=102> */
[----:B------:R-:W-:-:S07]  /*d0ba0*/  IMAD.U32 R11, RZ, RZ, UR5 ;  /* 0x00000005ff0b7e24 */ /* 0x000fce000f8e00ff */
.L_x_2348:
        /* <DEDUP_REMOVED lines=53> */
.L_x_2347:
[----:B------:R-:W-:Y:S01]  /*d0f00*/  IMAD.MOV.U32 R25, RZ, RZ, -0x7bdddcdb ;  /* 0x84222325ff197424 */ /* 0x000fe200078e00ff */
[----:B------:R-:W-:Y:S01]  /*d0f10*/  MOV R29, 0xcbf29ce4 ;  /* 0xcbf29ce4001d7802 */ /* 0x000fe20000000f00 */
[----:B------:R-:W-:Y:S06]  /*d0f20*/  @!P0 BRA `(.L_x_2350) ;  /* 0x0000000800a08947 */ /* 0x000fec0003800000 */
[----:B------:R-:W-:Y:S01]  /*d0f30*/  UISETP.NE.U32.AND UP0, UPT, UR10, URZ, UPT ;  /* 0x000000ff0a00728c */ /* 0x000fe2000bf05070 */
[----:B------:R-:W-:Y:S02]  /*d0f40*/  HFMA2 R29, -RZ, RZ, -15.890625, -0.0047760009765625 ;  /* 0xcbf29ce4ff1d7431 */ /* 0x000fe400000001ff */
[----:B------:R-:W-:Y:S01]  /*d0f50*/  IMAD.MOV.U32 R25, RZ, RZ, -0x7bdddcdb ;  /* 0x84222325ff197424 */ /* 0x000fe200078e00ff */
[----:B0-----:R-:W-:Y:S01]  /*d0f60*/  MOV R18, RZ ;  /* 0x000000ff00127202 */ /* 0x001fe20000000f00 */
[----:B------:R-:W-:Y:S01]  /*d0f70*/  UISETP.NE.AND.EX UP0, UPT, UR11, URZ, UPT, UP0 ;  /* 0x000000ff0b00728c */ /* 0x000fe2000bf05300 */
[----:B------:R-:W-:-:S08]  /*d0f80*/  IMAD.MOV.U32 R11, RZ, RZ, RZ ;  /* 0x000000ffff0b7224 */ /* 0x000fd000078e00ff */
[----:B------:R-:W-:Y:S05]  /*d0f90*/  BRA.U !UP0, `(.L_x_2351) ;  /* 0x0000000508b07547 */ /* 0x000fea000b800000 */
[----:B------:R-:W0:Y:S01]  /*d0fa0*/  LDC R18, c[0x0][0x3c4] ;  /* 0x0000f100ff127b82 */ /* 0x000e220000000800 */
[----:B------:R-:W-:Y:S01]  /*d0fb0*/  IMAD.MOV.U32 R25, RZ, RZ, -0x7bdddcdb ;  /* 0x84222325ff197424 */ /* 0x000fe200078e00ff */
[----:B------:R-:W-:Y:S01]  /*d0fc0*/  MOV R29, 0xcbf29ce4 ;  /* 0xcbf29ce4001d7802 */ /* 0x000fe20000000f00 */
[----:B------:R-:W-:Y:S01]  /*d0fd0*/  IMAD.MOV.U32 R23, RZ, RZ, RZ ;  /* 0x000000ffff177224 */ /* 0x000fe200078e00ff */
[----:B------:R-:W-:-:S07]  /*d0fe0*/  MOV R11, RZ ;  /* 0x000000ff000b7202 */ /* 0x000fce0000000f00 */
.L_x_2352:
        /* <DEDUP_REMOVED lines=102> */
[----:B------:R-:W-:-:S07]  /*d1650*/  IMAD.U32 R11, RZ, RZ, UR5 ;  /* 0x00000005ff0b7e24 */ /* 0x000fce000f8e00ff */
.L_x_2351:
        /* <DEDUP_REMOVED lines=53> */
.L_x_2350:
[----:B------:R-:W-:-:S04]  /*d19b0*/  ISETP.GE.U32.AND P0, PT, R8, R25, PT ;  /* 0x000000190800720c */ /* 0x000fc80003f06070 */
[----:B------:R-:W-:Y:S01]  /*d19c0*/  ISETP.GE.U32.AND.EX P0, PT, R6, R29, PT, P0 ;  /* 0x0000001d0600720c */ /* 0x000fe20003f06100 */
[----:B------:R-:W-:-:S12]  /*d19d0*/  BRA `(.L_x_2353) ;  /* 0x00000000006c7947 */ /* 0x000fd80003800000 */
.L_x_2346:
[----:B------:R-:W1:Y:S01]  /*d19e0*/  LDCU UR6, c[0x0][0x3c8] ;  /* 0x00007900ff0677ac */ /* 0x000e620008000800 */
[----:B------:R-:W-:Y:S01]  /*d19f0*/  PLOP3.LUT P0, PT, PT, PT, PT, 0x80, 0x8 ;  /* 0x000000000008781c */ /* 0x000fe20003f0f070 */
[----:B-1----:R-:W-:-:S09]  /*d1a00*/  UISETP.NE.AND UP0, UPT, UR6, URZ, UPT ;  /* 0x000000ff0600728c */ /* 0x002fd2000bf05270 */
[----:B------:R-:W-:Y:S05]  /*d1a10*/  BRA.U !UP0, `(.L_x_2353) ;  /* 0x00000001085c7547 */ /* 0x000fea000b800000 */
[----:B------:R-:W-:Y:S02]  /*d1a20*/  HFMA2 R23, -RZ, RZ, 0, 0 ;  /* 0x00000000ff177431 */ /* 0x000fe400000001ff */
[----:B------:R-:W-:-:S07]  /*d1a30*/  IMAD.MOV.U32 R6, RZ, RZ, RZ ;  /* 0x000000ffff067224 */ /* 0x000fce00078e00ff */
.L_x_2354:
        /* <DEDUP_REMOVED lines=17> */
[----:B------:R-:W-:Y:S02]  /*d1b50*/  PLOP3.LUT P0, PT, PT, PT, PT, 0x80, 0x8 ;  /* 0x000000000008781c */ /* 0x000fe40003f0f070 */
[----:B-1----:R-:W-:-:S04]  /*d1b60*/  ISETP.GE.U32.AND P1, PT, R6, UR6, PT ;  /* 0x0000000606007c0c */ /* 0x002fc8000bf26070 */
[----:B------:R-:W-:-:S13]  /*d1b70*/  ISETP.GE.U32.AND.EX P1, PT, R23, UR4, PT, P1 ;  /* 0x0000000417007c0c */ /* 0x000fda000bf26110 */
[----:B------:R-:W-:Y:S05]  /*d1b80*/  @!P1 BRA !P2, `(.L_x_2354) ;  /* 0xfffffffc00ac9947 */ /* 0x000fea000503ffff */
.L_x_2353:
[----:B------:R-:W-:Y:S05]  /*d1b90*/  BSYNC.RECONVERGENT B1 ;  /* 0x0000000000017941 */ /* 0x000fea0003800200 */
.L_x_2345:
[----:B------:R-:W-:Y:S01]  /*d1ba0*/  @P0 VIADD R4, R3, 0x1 ;  /* 0x0000000103040836 */ /* 0x000fe20000000000 */
[----:B------:R-:W-:-:S04]  /*d1bb0*/  SEL R7, R7, R3, P0 ;  /* 0x0000000307077207 */ /* 0x000fc80000000000 */
[----:B------:R-:W-:Y:S02]  /*d1bc0*/  ISETP.GE.AND P0, PT, R4, R7, PT ;  /* 0x000000070400720c */ /* 0x000fe40003f06270 */
[----:B------:R-:W-:-:S11]  /*d1bd0*/  MOV R3, R4 ;  /* 0x0000000400037202 */ /* 0x000fd60000000f00 */
[----:B------:R-:W-:Y:S05]  /*d1be0*/  @!P0 BRA `(.L_x_2355) ;  /* 0xffffffd0006c8947 */ /* 0x000fea000383ffff */
.L_x_2338:
[----:B------:R-:W-:Y:S05]  /*d1bf0*/  BSYNC.RECONVERGENT B0 ;  /* 0x0000000000007941 */ /* 0x000fea0003800200 */
.L_x_2337:
[----:B------:R-:W1:Y:S01]  /*d1c00*/  S2UR UR7, SR_CgaCtaId ;  /* 0x00000000000779c3 */ /* 0x000e620000008800 */
[----:B------:R-:W-:Y:S01]  /*d1c10*/  UMOV UR6, 0x400 ;  /* 0x0000040000067882 */ /* 0x000fe20000000000 */
[----:B------:R-:W-:Y:S01]  /*d1c20*/  IMAD.IADD R4, R22, 0x1, R3 ;  /* 0x0000000116047824 */ /* 0x000fe200078e0203 */
[----:B------:R-:W-:Y:S01]  /*d1c30*/  IADD3 R3, PT, PT, -R3, R31, R2 ;  /* 0x0000001f03037210 */ /* 0x000fe20007ffe102 */
[----:B------:R-:W-:Y:S01]  /*d1c40*/  BSSY.RECONVERGENT B0, `(.L_x_2356) ;  /* 0x00002d9000007945 */ /* 0x000fe20003800200 */
[----:B------:R-:W-:Y:S02]  /*d1c50*/  PLOP3.LUT P0, PT, PT, PT, PT, 0x8, 0x80 ;  /* 0x000000000080781c */ /* 0x000fe40003f0e170 */
[----:B------:R-:W-:Y:S01]  /*d1c60*/  ISETP.GE.AND P1, PT, R3, R30, PT ;  /* 0x0000001e0300720c */ /* 0x000fe20003f26270 */
[----:B-1----:R-:W-:-:S06]  /*d1c70*/  ULEA UR6, UR7, UR6, 0x18 ;  /* 0x0000000607067291 */ /* 0x002fcc000f8ec0ff */
[----:B------:R-:W-:Y:S02]  /*d1c80*/  LEA R2, R4, UR6, 0x3 ;  /* 0x0000000604027c11 */ /* 0x000fe4000f8e18ff */
[----:B------:R-:W-:-:S03]  /*d1c90*/  LEA R5, R3, UR6, 0x3 ;  /* 0x0000000603057c11 */ /* 0x000fc6000f8e18ff */
[----:B------:R1:W2:Y:S04]  /*d1ca0*/  LDS.64 R12, [R2] ;  /* 0x00000000020c7984 */ /* 0x0002a80000000a00 */
[----:B------:R1:W3:Y:S01]  /*d1cb0*/  LDS.64 R22, [R5] ;  /* 0x0000000005167984 */ /* 0x0002e20000000a00 */
[----:B------:R-:W-:Y:S05]  /*d1cc0*/  @P1 BRA `(.L_x_2357) ;  /* 0x0000002c00401947 */ /* 0x000fea0003800000 */
[----:B------:R-:W-:Y:S02]  /*d1cd0*/  ISETP.GE.AND P1, PT, R4, R31, PT ;  /* 0x0000001f0400720c */ /* 0x000fe40003f26270 */
[----:B------:R-:W-:-:S11]  /*d1ce0*/  PLOP3.LUT P0, PT, PT, PT, PT, 0x80, 0x8 ;  /* 0x000000000008781c */ /* 0x000fd60003f0f070 */
[----:B------:R-:W-:Y:S05]  /*d1cf0*/  @P1 BRA `(.L_x_2357) ;  /* 0x0000002c00341947 */ /* 0x000fea0003800000 */
[----:B------:R-:W4:Y:S01]  /*d1d00*/  LDC.64 R16, c[0x0][0x3c0] ;  /* 0x0000f000ff107b82 */ /* 0x000f220000000a00 */
[----:B------:R-:W-:Y:S02]  /*d1d10*/  HFMA2 R8, -RZ, RZ, -6.306171417236328125e-05, 0.01395416259765625 ;  /* 0x84222325ff087431 */ /* 0x000fe400000001ff */
[----:B------:R-:W-:Y:S01]  /*d1d20*/  IMAD.MOV.U32 R9, RZ, RZ, -0x340d631c ;  /* 0xcbf29ce4ff097424 */ /* 0x000fe200078e00ff */
[----:B----4-:R-:W-:-:S04]  /*d1d30*/  ISETP.NE.U32.AND P0, PT, R16, RZ, PT ;  /* 0x000000ff1000720c */ /* 0x010fc80003f05070 */
        /* <DEDUP_REMOVED lines=9> */
[----:B------:R-:W-:Y:S01]  /*d1dd0*/  HFMA2 R11, -RZ, RZ, 0, 0 ;  /* 0x00000000ff0b7431 */ /* 0x000fe200000001ff */
[----:B------:R-:W-:Y:S01]  /*d1de0*/  MOV R8, 0x84222325 ;  /* 0x8422232500087802 */ /* 0x000fe20000000f00 */
[----:B------:R-:W-:Y:S02]  /*d1df0*/  IMAD.MOV.U32 R9, RZ, RZ, -0x340d631c ;  /* 0xcbf29ce4ff097424 */ /* 0x000fe400078e00ff */
[----:B------:R-:W-:-:S07]  /*d1e00*/  IMAD.MOV.U32 R16, RZ, RZ, RZ ;  /* 0x000000ffff107224 */ /* 0x000fce00078e00ff */
.L_x_2360:
[----:B---3--:R-:W-:-:S04]  /*d1e10*/  LEA R24, P1, R11, R22, 0x3 ;  /* 0x000000160b187211 */ /* 0x008fc800078218ff */
[----:B------:R-:W-:-:S05]  /*d1e20*/  LEA.HI.X R25, R11, R23, R16, 0x3, P1 ;  /* 0x000000170b197211 */ /* 0x000fca00008f1c10 */
[----:B------:R-:W0:Y:S04]  /*d1e30*/  LD.E.64 R14, desc[UR8][R24.64] ;  /* 0x00000008180e7980 */ /* 0x000e28000c101b00 */
[----:B------:R3:W4:Y:S01]  /*d1e40*/  LD.E.64 R6, desc[UR8][R24.64+0x8] ;  /* 0x0000080818067980 */ /* 0x000722000c101b00 */
[----:B------:R-:W-:Y:S01]  /*d1e50*/  IMAD R27, R9, 0x1b3, RZ ;  /* 0x000001b3091b7824 */ /* 0x000fe200078e02ff */
[----:B------:R-:W-:-:S04]  /*d1e60*/  IADD3 R11, P1, PT, R11, 0x2, RZ ;  /* 0x000000020b0b7810 */ /* 0x000fc80007f3e0ff */
[----:B------:R-:W-:Y:S02]  /*d1e70*/  IADD3.X R16, PT, PT, RZ, R16, RZ, P1, !PT ;  /* 0x00000010ff107210 */ /* 0x000fe40000ffe4ff */
[----:B------:R-:W-:-:S04]  /*d1e80*/  ISETP.NE.U32.AND P1, PT, R11, UR5, PT ;  /* 0x000000050b007c0c */ /* 0x000fc8000bf25070 */
[----:B------:R-:W-:Y:S02]  /*d1e90*/  ISETP.NE.AND.EX P1, PT, R16, R17, PT, P1 ;  /* 0x000000111000720c */ /* 0x000fe40003f25310 */
[----:B0-----:R-:W-:Y:S02]  /*d1ea0*/  LOP3.LUT R18, R8, 0xff, R14, 0x78, !PT ;  /* 0x000000ff08127812 */ /* 0x001fe400078e780e */
        /* <DEDUP_REMOVED lines=91> */
[----:B------:R-:W4:Y:S01]  /*d2460*/  LDC R14, c[0x0][0x3c4] ;  /* 0x0000f100ff0e7b82 */ /* 0x000f220000000800 */
[----:B------:R-:W-:-:S07]  /*d2470*/  IMAD.U32 R7, RZ, RZ, UR5 ;  /* 0x00000005ff077e24 */ /* 0x000fce000f8e00ff */
.L_x_2359:
[----:B------:R-:W-:-:S04]  /*d2480*/  UISETP.NE.U32.AND UP0, UPT, UR12, URZ, UPT ;  /* 0x000000ff0c00728c */ /* 0x000fc8000bf05070 */
[----:B------:R-:W-:-:S09]  /*d2490*/  UISETP.NE.AND.EX UP0, UPT, URZ, URZ, UPT, UP0 ;  /* 0x000000ffff00728c */ /* 0x000fd2000bf05300 */
[----:B------:R-:W-:Y:S05]  /*d24a0*/  BRA.U !UP0, `(.L_x_2358) ;  /* 0x0000000108c47547 */ /* 0x000fea000b800000 */
[----:B---3--:R-:W-:-:S04]  /*d24b0*/  LEA R6, P1, R7, R22, 0x3 ;  /* 0x0000001607067211 */ /* 0x008fc800078218ff */
[----:B----4-:R-:W-:-:S06]  /*d24c0*/  LEA.HI.X R7, R7, R23, R14, 0x3, P1 ;  /* 0x0000001707077211 */ /* 0x010fcc00008f1c0e */
        /* <DEDUP_REMOVED lines=47> */
.L_x_2358:
        /* <DEDUP_REMOVED lines=8> */
[----:B----4-:R-:W-:-:S08]  /*d2840*/  IMAD.MOV.U32 R14, RZ, RZ, RZ ;  /* 0x000000ffff0e7224 */ /* 0x010fd000078e00ff */
[----:B------:R-:W-:Y:S05]  /*d2850*/  BRA.U !UP0, `(.L_x_2362) ;  /* 0x0000000508b07547 */ /* 0x000fea000b800000 */
[----:B------:R-:W-:Y:S01]  /*d2860*/  MOV R25, 0x84222325 ;  /* 0x8422232500197802 */ /* 0x000fe20000000f00 */
[----:B------:R-:W-:Y:S01]  /*d2870*/  IMAD.MOV.U32 R24, RZ, RZ, -0x340d631c ;  /* 0xcbf29ce4ff187424 */ /* 0x000fe200078e00ff */
[----:B------:R-:W-:Y:S01]  /*d2880*/  MOV R11, RZ ;  /* 0x000000ff000b7202 */ /* 0x000fe20000000f00 */
[----:B------:R-:W-:-:S07]  /*d2890*/  IMAD.MOV.U32 R16, RZ, RZ, RZ ;  /* 0x000000ffff107224 */ /* 0x000fce00078e00ff */
.L_x_2363:
[----:B--2---:R-:W-:-:S04]  /*d28a0*/  LEA R26, P1, R11, R12, 0x3 ;  /* 0x0000000c0b1a7211 */ /* 0x004fc800078218ff */
        /* <DEDUP_REMOVED lines=101> */
[----:B------:R-:W4:Y:S01]  /*d2f00*/  LDC R14, c[0x0][0x3c4] ;  /* 0x0000f100ff0e7b82 */ /* 0x000f220000000800 */
[----:B------:R-:W-:-:S07]  /*d2f10*/  MOV R7, UR5 ;  /* 0x0000000500077c02 */ /* 0x000fce0008000f00 */
.L_x_2362:
        /* <DEDUP_REMOVED lines=53> */
.L_x_2361:
        /* <DEDUP_REMOVED lines=11> */
[----:B----4-:R-:W-:-:S08]  /*d3320*/  IMAD.MOV.U32 R14, RZ, RZ, RZ ;  /* 0x000000ffff0e7224 */ /* 0x010fd000078e00ff */
[----:B------:R-:W-:Y:S05]  /*d3330*/  BRA.U !UP0, `(.L_x_2366) ;  /* 0x0000000508ac7547 */ /* 0x000fea000b800000 */
[----:B------:R-:W-:Y:S01]  /*d3340*/  HFMA2 R11, -RZ, RZ, 0, 0 ;  /* 0x00000000ff0b7431 */ /* 0x000fe200000001ff */
[----:B------:R-:W-:Y:S01]  /*d3350*/  MOV R8, 0x84222325 ;  /* 0x8422232500087802 */ /* 0x000fe20000000f00 */
[----:B------:R-:W-:Y:S02]  /*d3360*/  IMAD.MOV.U32 R9, RZ, RZ, -0x340d631c ;  /* 0xcbf29ce4ff097424 */ /* 0x000fe400078e00ff */
[----:B------:R-:W-:-:S07]  /*d3370*/  IMAD.MOV.U32 R16, RZ, RZ, RZ ;  /* 0x000000ffff107224 */ /* 0x000fce00078e00ff */
.L_x_2367:
        /* <DEDUP_REMOVED lines=103> */
.L_x_2366:
        /* <DEDUP_REMOVED lines=52> */
.L_x_2365:
        /* <DEDUP_REMOVED lines=14> */
.L_x_2370:
        /* <DEDUP_REMOVED lines=104> */
.L_x_2369:
        /* <DEDUP_REMOVED lines=53> */
.L_x_2368:
[----:B------:R-:W-:-:S04]  /*d47e0*/  ISETP.GE.U32.AND P0, PT, R8, R25, PT ;  /* 0x000000190800720c */ /* 0x000fc80003f06070 */
[----:B------:R-:W-:-:S04]  /*d47f0*/  ISETP.GE.U32.AND.EX P0, PT, R9, R24, PT, P0 ;  /* 0x000000180900720c */ /* 0x000fc80003f06100 */
[----:B------:R-:W-:Y:S01]  /*d4800*/  PLOP3.LUT P0, PT, P0, PT, PT, 0x8, 0x80 ;  /* 0x000000000080781c */ /* 0x000fe2000070e170 */
[----:B------:R-:W-:-:S12]  /*d4810*/  BRA `(.L_x_2357) ;  /* 0x00000000006c7947 */ /* 0x000fd80003800000 */
.L_x_2364:
[----:B------:R-:W5:Y:S01]  /*d4820*/  LDCU UR7, c[0x0][0x3c8] ;  /* 0x00007900ff0777ac */ /* 0x000f620008000800 */
[----:B------:R-:W-:Y:S01]  /*d4830*/  PLOP3.LUT P0, PT, PT, PT, PT, 0x8, 0x80 ;  /* 0x000000000080781c */ /* 0x000fe20003f0e170 */
[----:B-----5:R-:W-:-:S09]  /*d4840*/  UISETP.NE.AND UP0, UPT, UR7, URZ, UPT ;  /* 0x000000ff0700728c */ /* 0x020fd2000bf05270 */
[----:B------:R-:W-:Y:S05]  /*d4850*/  BRA.U !UP0, `(.L_x_2357) ;  /* 0x00000001085c7547 */ /* 0x000fea000b800000 */
[----:B------:R-:W-:Y:S02]  /*d4860*/  HFMA2 R11, -RZ, RZ, 0, 0 ;  /* 0x00000000ff0b7431 */ /* 0x000fe400000001ff */
[----:B------:R-:W-:-:S07]  /*d4870*/  IMAD.MOV.U32 R16, RZ, RZ, RZ ;  /* 0x000000ffff107224 */ /* 0x000fce00078e00ff */
.L_x_2371:
[C---:B------:R-:W-:Y:S02]  /*d4880*/  SHF.L.U32 R9, R11.reuse, 0x3, RZ ;  /* 0x000000030b097819 */ /* 0x040fe400000006ff */
[----:B----4-:R-:W-:Y:S02]  /*d4890*/  SHF.L.U64.HI R14, R11, 0x3, R16 ;  /* 0x000000030b0e7819 */ /* 0x010fe40000010210 */
        /* <DEDUP_REMOVED lines=12> */
[----:B------:R-:W-:-:S03]  /*d4960*/  ISETP.GT.U32.AND P0, PT, R6, R8, PT ;  /* 0x000000080600720c */ /* 0x000fc60003f04070 */
[----:B------:R-:W-:Y:S01]  /*d4970*/  IMAD.X R16, RZ, RZ, R16, P1 ;  /* 0x000000ffff107224 */ /* 0x000fe200008e0610 */
[----:B------:R-:W-:Y:S02]  /*d4980*/  ISETP.GT.U32.AND.EX P2, PT, R7, R9, PT, P0 ;  /* 0x000000090700720c */ /* 0x000fe40003f44100 */
[----:B------:R-:W-:Y:S02]  /*d4990*/  PLOP3.LUT P0, PT, PT, PT, PT, 0x8, 0x80 ;  /* 0x000000000080781c */ /* 0x000fe40003f0e170 */
[----:B--2---:R-:W-:-:S04]  /*d49a0*/  ISETP.GE.U32.AND P1, PT, R11, UR7, PT ;  /* 0x000000070b007c0c */ /* 0x004fc8000bf26070 */
[----:B------:R-:W-:-:S13]  /*d49b0*/  ISETP.GE.U32.AND.EX P1, PT, R16, UR4, PT, P1 ;  /* 0x0000000410007c0c */ /* 0x000fda000bf26110 */
[----:B------:R-:W-:Y:S05]  /*d49c0*/  @!P1 BRA !P2, `(.L_x_2371) ;  /* 0xfffffffc00ac9947 */ /* 0x000fea000503ffff */
.L_x_2357:
[----:B------:R-:W-:Y:S05]  /*d49d0*/  BSYNC.RECONVERGENT B0 ;  /* 0x0000000000007941 */ /* 0x000fea0003800200 */
.L_x_2356:
[----:B--23--:R-:W-:Y:S01]  /*d49e0*/  SEL R24, R22, R12, P0 ;  /* 0x0000000c16187207 */ /* 0x00cfe20000000000 */
[----:B------:R-:W-:Y:S01]  /*d49f0*/  BSSY.RECONVERGENT B0, `(.L_x_2372) ;  /* 0x00002db000007945 */ /* 0x000fe20003800200 */
[----:B------:R-:W-:Y:S02]  /*d4a00*/  SEL R25, R23, R13, P0 ;  /* 0x0000000d17197207 */ /* 0x000fe40000000000 */
[----:B------:R2:W3:Y:S01]  /*d4a10*/  @P0 LDS.64 R22, [R5+0x8] ;  /* 0x0000080005160984 */ /* 0x0004e20000000a00 */
[----:B------:R-:W-:Y:S01]  /*d4a20*/  IADD3 R9, PT, PT, R3, 0x1, RZ ;  /* 0x0000000103097810 */ /* 0x000fe20007ffe0ff */
[----:B------:R-:W-:Y:S01]  /*d4a30*/  @!P0 IMAD.MOV R9, RZ, RZ, R3 ;  /* 0x000000ffff098224 */ /* 0x000fe200078e0203 */
[----:B------:R-:W-:Y:S01]  /*d4a40*/  IADD3 R8, PT, PT, R4, 0x1, RZ ;  /* 0x0000000104087810 */ /* 0x000fe20007ffe0ff */
[----:B------:R2:W0:Y:S01]  /*d4a50*/  @!P0 LDS.64 R12, [R2+0x8] ;  /* 0x00000800020c8984 */ /* 0x0004220000000a00 */
[----:B------:R-:W-:Y:S01]  /*d4a60*/  PLOP3.LUT P1, PT, PT, PT, PT, 0x8, 0x80 ;  /* 0x000000000080781c */ /* 0x000fe20003f2e170 */
[----:B------:R-:W-:Y:S01]  /*d4a70*/  @P0 IMAD.MOV R8, RZ, RZ, R4 ;  /* 0x000000ffff080224 */ /* 0x000fe200078e0204 */
[----:B------:R-:W-:-:S13]  /*d4a80*/  ISETP.GE.AND P2, PT, R9, R30, PT ;  /* 0x0000001e0900720c */ /* 0x000fda0003f46270 */
[----:B------:R-:W-:Y:S05]  /*d4a90*/  @P2 BRA `(.L_x_2373) ;  /* 0x0000002c00402947 */ /* 0x000fea0003800000 */
[----:B------:R-:W-:Y:S02]  /*d4aa0*/  ISETP.GE.AND P0, PT, R8, R31, PT ;  /* 0x0000001f0800720c */ /* 0x000fe40003f06270 */
[----:B------:R-:W-:-:S11]  /*d4ab0*/  PLOP3.LUT P1, PT, PT, PT, PT, 0x80, 0x8 ;  /* 0x000000000008781c */ /* 0x000fd60003f2f070 */
[----:B------:R-:W-:Y:S05]  /*d4ac0*/  @P0 BRA `(.L_x_2373) ;  /* 0x0000002c00340947 */ /* 0x000fea0003800000 */
[----:B----4-:R-:W4:Y:S01]  /*d4ad0*/  LDC.64 R14, c[0x0][0x3c0] ;  /* 0x0000f000ff0e7b82 */ /* 0x010f220000000a00 */
        /* <DEDUP_REMOVED lines=16> */
.L_x_2376:
[----:B---3--:R-:W-:-:S04]  /*d4be0*/  LEA R16, P1, R11, R22, 0x3 ;  /* 0x000000160b107211 */ /* 0x008fc800078218ff */
[----:B------:R-:W-:-:S05]  /*d4bf0*/  LEA.HI.X R17, R11, R23, R14, 0x3, P1 ;  /* 0x000000170b117211 */ /* 0x000fca00008f1c0e */
[----:B-12---:R-:W0:Y:S04]  /*d4c00*/  LD.E.64 R4, desc[UR8][R16.64] ;  /* 0x0000000810047980 */ /* 0x006e28000c101b00 */
[----:B------:R1:W2:Y:S01]  /*d4c10*/  LD.E.64 R2, desc[UR8][R16.64+0x8] ;  /* 0x0000080810027980 */ /* 0x0002a2000c101b00 */
[----:B------:R-:W-:Y:S01]  /*d4c20*/  IMAD R27, R7, 0x1b3, RZ ;  /* 0x000001b3071b7824 */ /* 0x000fe200078e02ff */
[----:B------:R-:W-:-:S04]  /*d4c30*/  IADD3 R11, P1, PT, R11, 0x2, RZ ;  /* 0x000000020b0b7810 */ /* 0x000fc80007f3e0ff */
[----:B------:R-:W-:Y:S02]  /*d4c40*/  IADD3.X R14, PT, PT, RZ, R14, RZ, P1, !PT ;  /* 0x0000000eff0e7210 */ /* 0x000fe40000ffe4ff */
[----:B------:R-:W-:-:S04]  /*d4c50*/  ISETP.NE.U32.AND P1, PT, R11, UR5, PT ;  /* 0x000000050b007c0c */ /* 0x000fc8000bf25070 */
[----:B------:R-:W-:Y:S02]  /*d4c60*/  ISETP.NE.AND.EX P1, PT, R14, R15, PT, P1 ;  /* 0x0000000f0e00720c */ /* 0x000fe40003f25310 */
[----:B0-----:R-:W-:Y:S02]  /*d4c70*/  LOP3.LUT R18, R6, 0xff, R4, 0x78, !PT ;  /* 0x000000ff06127812 */ /* 0x001fe400078e7804 */
        /* <DEDUP_REMOVED lines=91> */
[----:B------:R-:W4:Y:S01]  /*d5230*/  LDC R4, c[0x0][0x3c4] ;  /* 0x0000f100ff047b82 */ /* 0x000f220000000800 */
[----:B------:R-:W-:-:S07]  /*d5240*/  IMAD.U32 R3, RZ, RZ, UR5 ;  /* 0x00000005ff037e24 */ /* 0x000fce000f8e00ff */
.L_x_2375:
[----:B------:R-:W-:-:S04]  /*d5250*/  UISETP.NE.U32.AND UP0, UPT, UR12, URZ, UPT ;  /* 0x000000ff0c00728c */ /* 0x000fc8000bf05070 */
[----:B------:R-:W-:-:S09]  /*d5260*/  UISETP.NE.AND.EX UP0, UPT, URZ, URZ, UPT, UP0 ;  /* 0x000000ffff00728c */ /* 0x000fd2000bf05300 */
[----:B------:R-:W-:Y:S05]  /*d5270*/  BRA.U !UP0, `(.L_x_2374) ;  /* 0x0000000108c47547 */ /* 0x000fea000b800000 */
[----:B-123--:R-:W-:-:S04]  /*d5280*/  LEA R2, P1, R3, R22, 0x3 ;  /* 0x0000001603027211 */ /* 0x00efc800078218ff */
        /* <DEDUP_REMOVED lines=48> */
.L_x_2374:
        /* <DEDUP_REMOVED lines=14> */
.L_x_2379:
[----:B0-----:R-:W-:-:S04]  /*d5670*/  LEA R26, P1, R11, R12, 0x3 ;  /* 0x0000000c0b1a7211 */ /* 0x001fc800078218ff */
[----:B------:R-:W-:-:S05]  /*d5680*/  LEA.HI.X R27, R11, R13, R14, 0x3, P1 ;  /* 0x0000000d0b1b7211 */ /* 0x000fca00008f1c0e */
[----:B-12---:R-:W2:Y:S04]  /*d5690*/  LD.E.64 R4, desc[UR8][R26.64] ;  /* 0x000000081a047980 */ /* 0x006ea8000c101b00 */
        /* <DEDUP_REMOVED lines=101> */
.L_x_2378:
[----:B------:R-:W-:-:S04]  /*d5cf0*/  UISETP.NE.U32.AND UP0, UPT, UR12, URZ, UPT ;  /* 0x000000ff0c00728c */ /* 0x000fc8000bf05070 */
[----:B------:R-:W-:-:S09]  /*d5d00*/  UISETP.NE.AND.EX UP0, UPT, URZ, URZ, UPT, UP0 ;  /* 0x000000ffff00728c */ /* 0x000fd2000bf05300 */
[----:B------:R-:W-:Y:S05]  /*d5d10*/  BRA.U !UP0, `(.L_x_2377) ;  /* 0x0000000108c87547 */ /* 0x000fea000b800000 */
[----:B012---:R-:W-:-:S04]  /*d5d20*/  LEA R2, P1, R3, R12, 0x3 ;  /* 0x0000000c03027211 */ /* 0x007fc800078218ff */
        /* <DEDUP_REMOVED lines=49> */
.L_x_2377:
        /* <DEDUP_REMOVED lines=17> */
.L_x_2383:
        /* <DEDUP_REMOVED lines=103> */
.L_x_2382:
        /* <DEDUP_REMOVED lines=52> */
.L_x_2381:
        /* <DEDUP_REMOVED lines=14> */
.L_x_2386:
        /* <DEDUP_REMOVED lines=104> */
.L_x_2385:
        /* <DEDUP_REMOVED lines=53> */
.L_x_2384:
[----:B------:R-:W-:-:S04]  /*d75b0*/  ISETP.GE.U32.AND P1, PT, R6, R17, PT ;  /* 0x000000110600720c */ /* 0x000fc80003f26070 */
[----:B------:R-:W-:-:S04]  /*d75c0*/  ISETP.GE.U32.AND.EX P1, PT, R7, R16, PT, P1 ;  /* 0x000000100700720c */ /* 0x000fc80003f26110 */
[----:B------:R-:W-:Y:S01]  /*d75d0*/  PLOP3.LUT P1, PT, P1, PT, PT, 0x8, 0x80 ;  /* 0x000000000080781c */ /* 0x000fe20000f2e170 */
[----:B------:R-:W-:-:S12]  /*d75e0*/  BRA `(.L_x_2373) ;  /* 0x00000000006c7947 */ /* 0x000fd80003800000 */
.L_x_2380:
[----:B------:R-:W5:Y:S01]  /*d75f0*/  LDCU UR7, c[0x0][0x3c8] ;  /* 0x00007900ff0777ac */ /* 0x000f620008000800 */
[----:B------:R-:W-:Y:S01]  /*d7600*/  PLOP3.LUT P1, PT, PT, PT, PT, 0x8, 0x80 ;  /* 0x000000000080781c */ /* 0x000fe20003f2e170 */
[----:B-----5:R-:W-:-:S09]  /*d7610*/  UISETP.NE.AND UP0, UPT, UR7, URZ, UPT ;  /* 0x000000ff0700728c */ /* 0x020fd2000bf05270 */
[----:B------:R-:W-:Y:S05]  /*d7620*/  BRA.U !UP0, `(.L_x_2373) ;  /* 0x00000001085c7547 */ /* 0x000fea000b800000 */
[----:B------:R-:W-:Y:S02]  /*d7630*/  HFMA2 R7, -RZ, RZ, 0, 0 ;  /* 0x00000000ff077431 */ /* 0x000fe400000001ff */
[----:B------:R-:W-:-:S07]  /*d7640*/  IMAD.MOV.U32 R14, RZ, RZ, RZ ;  /* 0x000000ffff0e7224 */ /* 0x000fce00078e00ff */
.L_x_2387:
[C---:B-12---:R-:W-:Y:S02]  /*d7650*/  SHF.L.U32 R5, R7.reuse, 0x3, RZ ;  /* 0x0000000307057819 */ /* 0x046fe400000006ff */
[----:B------:R-:W-:Y:S02]  /*d7660*/  SHF.L.U64.HI R6, R7, 0x3, R14 ;  /* 0x0000000307067819 */ /* 0x000fe4000001020e */
[C---:B---3--:R-:W-:Y:S02]  /*d7670*/  IADD3 R2, P0, PT, R5.reuse, R22, RZ ;  /* 0x0000001605027210 */ /* 0x048fe40007f1e0ff */
[----:B0---4-:R-:W-:-:S03]  /*d7680*/  IADD3 R4, P1, PT, R5, R12, RZ ;  /* 0x0000000c05047210 */ /* 0x011fc60007f3e0ff */
        /* <DEDUP_REMOVED lines=17> */
.L_x_2373:
[----:B------:R-:W-:Y:S05]  /*d77a0*/  BSYNC.RECONVERGENT B0 ;  /* 0x0000000000007941 */ /* 0x000fea0003800200 */
.L_x_2372:
[----:B------:R-:W-:Y:S01]  /*d77b0*/  VIADD R7, R9, 0x1 ;  /* 0x0000000109077836 */ /* 0x000fe20000000000 */
[C---:B------:R-:W-:Y:S01]  /*d77c0*/  IADD3 R6, PT, PT, R8.reuse, 0x1, RZ ;  /* 0x0000000108067810 */ /* 0x040fe20007ffe0ff */
[----:B------:R-:W-:Y:S01]  /*d77d0*/  @!P1 IMAD.MOV R7, RZ, RZ, R9 ;  /* 0x000000ffff079224 */ /* 0x000fe200078e0209 */
[----:B------:R-:W-:Y:S01]  /*d77e0*/  @P1 IADD3 R6, PT, PT, R8, RZ, RZ ;  /* 0x000000ff08061210 */ /* 0x000fe20007ffe0ff */
[----:B------:R-:W-:Y:S01]  /*d77f0*/  BSSY.RECONVERGENT B0, `(.L_x_2388) ;  /* 0x00002da000007945 */ /* 0x000fe20003800200 */
[----:B0--34-:R-:W-:Y:S02]  /*d7800*/  SEL R14, R22, R12, P1 ;  /* 0x0000000c160e7207 */ /* 0x019fe40000800000 */
[----:B-12---:R-:W-:Y:S02]  /*d7810*/  @!P1 LEA R2, R6, UR6, 0x3 ;  /* 0x0000000606029c11 */ /* 0x006fe4000f8e18ff */
[----:B------:R-:W-:Y:S02]  /*d7820*/  @P1 LEA R3, R7, UR6, 0x3 ;  /* 0x0000000607031c11 */ /* 0x000fe4000f8e18ff */
[----:B------:R-:W-:-:S02]  /*d7830*/  SEL R15, R23, R13, P1 ;  /* 0x0000000d170f7207 */ /* 0x000fc40000800000 */
[----:B------:R0:W1:Y:S01]  /*d7840*/  @!P1 LDS.64 R12, [R2] ;  /* 0x00000000020c9984 */ /* 0x0000620000000a00 */
[----:B------:R-:W-:-:S03]  /*d7850*/  PLOP3.LUT P0, PT, PT, PT, PT, 0x8, 0x80 ;  /* 0x000000000080781c */ /* 0x000fc60003f0e170 */
[----:B------:R0:W2:Y:S01]  /*d7860*/  @P1 LDS.64 R22, [R3] ;  /* 0x0000000003161984 */ /* 0x0000a20000000a00 */
[----:B------:R-:W-:-:S13]  /*d7870*/  ISETP.GE.AND P1, PT, R7, R30, PT ;  /* 0x0000001e0700720c */ /* 0x000fda0003f26270 */
[----:B0-----:R-:W-:Y:S05]  /*d7880*/  @P1 BRA `(.L_x_2389) ;  /* 0x0000002c00401947 */ /* 0x001fea0003800000 */
[----:B------:R-:W-:Y:S02]  /*d7890*/  ISETP.GE.AND P1, PT, R6, R31, PT ;  /* 0x0000001f0600720c */ /* 0x000fe40003f26270 */
[----:B------:R-:W-:-:S11]  /*d78a0*/  PLOP3.LUT P0, PT, PT, PT, PT, 0x80, 0x8 ;  /* 0x000000000008781c */ /* 0x000fd60003f0f070 */
[----:B------:R-:W-:Y:S05]  /*d78b0*/  @P1 BRA `(.L_x_2389) ;  /* 0x0000002c00341947 */ /* 0x000fea0003800000 */
[----:B------:R-:W0:Y:S01]  /*d78c0*/  LDC.64 R16, c[0x0][0x3c0] ;  /* 0x0000f000ff107b82 */ /* 0x000e220000000a00 */
        /* <DEDUP_REMOVED lines=12> */
[----:B------:R-:W-:Y:S01]  /*d7990*/  MOV R16, 0x84222325 ;  /* 0x8422232500107802 */ /* 0x000fe20000000f00 */
[----:B------:R-:W-:Y:S01]  /*d79a0*/  IMAD.MOV.U32 R11, RZ, RZ, -0x340d631c ;  /* 0xcbf29ce4ff0b7424 */ /* 0x000fe200078e00ff */
[----:B------:R-:W-:-:S07]  /*d79b0*/  CS2R R8, SRZ ;  /* 0x0000000000087805 */ /* 0x000fce000001ff00 */
.L_x_2392:
[----:B--2---:R-:W-:-:S04]  /*d79c0*/  LEA R28, P1, R9, R22, 0x3 ;  /* 0x00000016091c7211 */ /* 0x004fc800078218ff */
        /* <DEDUP_REMOVED lines=101> */
[----:B------:R-:W0:Y:S01]  /*d8020*/  LDC R4, c[0x0][0x3c4] ;  /* 0x0000f100ff047b82 */ /* 0x000e220000000800 */
[----:B------:R-:W-:-:S07]  /*d8030*/  MOV R3, UR5 ;  /* 0x0000000500037c02 */ /* 0x000fce0008000f00 */
.L_x_2391:
[----:B------:R-:W-:-:S04]  /*d8040*/  UISETP.NE.U32.AND UP0, UPT, UR12, URZ, UPT ;  /* 0x000000ff0c00728c */ /* 0x000fc8000bf05070 */
[----:B------:R-:W-:-:S09]  /*d8050*/  UISETP.NE.AND.EX UP0, UPT, URZ, URZ, UPT, UP0 ;  /* 0x000000ffff00728c */ /* 0x000fd2000bf05300 */
[----:B------:R-:W-:Y:S05]  /*d8060*/  BRA.U !UP0, `(.L_x_2390) ;  /* 0x0000000108c87547 */ /* 0x000fea000b800000 */
        /* <DEDUP_REMOVED lines=50> */
.L_x_2390:
        /* <DEDUP_REMOVED lines=11> */
[----:B------:R-:W-:Y:S01]  /*d8440*/  MOV R9, 0x84222325 ;  /* 0x8422232500097802 */ /* 0x000fe20000000f00 */
[----:B------:R-:W-:Y:S01]  /*d8450*/  IMAD.MOV.U32 R34, RZ, RZ, -0x340d631c ;  /* 0xcbf29ce4ff227424 */ /* 0x000fe200078e00ff */
[----:B------:R-:W-:Y:S01]  /*d8460*/  MOV R27, RZ ;  /* 0x000000ff001b7202 */ /* 0x000fe20000000f00 */
[----:B------:R-:W-:-:S07]  /*d8470*/  IMAD.MOV.U32 R18, RZ, RZ, RZ ;  /* 0x000000ffff127224 */ /* 0x000fce00078e00ff */
.L_x_2395:
[----:B-1----:R-:W-:-:S04]  /*d8480*/  LEA R28, P1, R27, R12, 0x3 ;  /* 0x0000000c1b1c7211 */ /* 0x002fc800078218ff */
[----:B------:R-:W-:-:S05]  /*d8490*/  LEA.HI.X R29, R27, R13, R18, 0x3, P1 ;  /* 0x0000000d1b1d7211 */ /* 0x000fca00008f1c12 */
[----:B0-----:R-:W4:Y:S04]  /*d84a0*/  LD.E.64 R4, desc[UR8][R28.64] ;  /* 0x000000081c047980 */ /* 0x001f28000c101b00 */
[----:B------:R0:W5:Y:S01]  /*d84b0*/  LD.E.64 R2, desc[UR8][R28.64+0x8] ;  /* 0x000008081c027980 */ /* 0x000162000c101b00 */
[----:B------:R-:W-:Y:S01]  /*d84c0*/  IMAD R33, R34, 0x1b3, RZ ;  /* 0x000001b322217824 */ /* 0x000fe200078e02ff */
[----:B------:R-:W-:-:S04]  /*d84d0*/  IADD3 R27, P1, PT, R27, 0x2, RZ ;  /* 0x000000021b1b7810 */ /* 0x000fc80007f3e0ff */
[----:B------:R-:W-:Y:S02]  /*d84e0*/  IADD3.X R18, PT, PT, RZ, R18, RZ, P1, !PT ;  /* 0x00000012ff127210 */ /* 0x000fe40000ffe4ff */
[----:B------:R-:W-:-:S04]  /*d84f0*/  ISETP.NE.U32.AND P1, PT, R27, UR5, PT ;  /* 0x000000051b007c0c */ /* 0x000fc8000bf25070 */
[----:B------:R-:W-:Y:S02]  /*d8500*/  ISETP.NE.AND.EX P1, PT, R18, R17, PT, P1 ;  /* 0x000000111200720c */ /* 0x000fe40003f25310 */
        /* <DEDUP_REMOVED lines=94> */
.L_x_2394:
[----:B------:R-:W-:-:S04]  /*d8af0*/  UISETP.NE.U32.AND UP0, UPT, UR12, URZ, UPT ;  /* 0x000000ff0c00728c */ /* 0x000fc8000bf05070 */
[----:B------:R-:W-:-:S09]  /*d8b00*/  UISETP.NE.AND.EX UP0, UPT, URZ, URZ, UPT, UP0 ;  /* 0x000000ffff00728c */ /* 0x000fd2000bf05300 */
[----:B------:R-:W-:Y:S05]  /*d8b10*/  BRA.U !UP0, `(.L_x_2393) ;  /* 0x0000000108c87547 */ /* 0x000fea000b800000 */
[----:B-1----:R-:W-:-:S04]  /*d8b20*/  LEA R2, P1, R3, R12, 0x3 ;  /* 0x0000000c03027211 */ /* 0x002fc800078218ff */
[----:B---3--:R-:W-:-:S06]  /*d8b30*/  LEA.HI.X R3, R3, R13, R26, 0x3, P1 ;  /* 0x0000000d03037211 */ /* 0x008fcc00008f1c1a */
[----:B------:R-:W3:Y:S02]  /*d8b40*/  LD.E.64 R2, desc[UR8][R2.64] ;  /* 0x0000000802027980 */ /* 0x000ee4000c101b00 */
[----:B---3--:R-:W-:Y:S01]  /*d8b50*/  LOP3.LUT R8, R9, 0xff, R2, 0x78, !PT ;  /* 0x000000ff09087812 */ /* 0x008fe200078e7802 */
[----:B------:R-:W-:-:S04]  /*d8b60*/  IMAD R9, R34, 0x1b3, RZ ;  /* 0x000001b322097824 */ /* 0x000fc800078e02ff */
        /* <DEDUP_REMOVED lines=45> */
.L_x_2393:
[----:B------:R-:W-:-:S04]  /*d8e40*/  ISETP.NE.U32.AND P1, PT, R16, R9, PT ;  /* 0x000000091000720c */ /* 0x000fc80003f25070 */
[----:B------:R-:W-:-:S13]  /*d8e50*/  ISETP.NE.AND.EX P1, PT, R11, R34, PT, P1 ;  /* 0x000000220b00720c */ /* 0x000fda0003f25310 */
[----:B------:R-:W-:Y:S05]  /*d8e60*/  @!P1 BRA `(.L_x_2396) ;  /* 0x00000014005c9947 */ /* 0x000fea0003800000 */
[----:B0-----:R-:W-:Y:S02]  /*d8e70*/  HFMA2 R4, -RZ, RZ, -6.306171417236328125e-05, 0.01395416259765625 ;  /* 0x84222325ff047431 */ /* 0x001fe400000001ff */
[----:B------:R-:W-:Y:S01]  /*d8e80*/  IMAD.MOV.U32 R5, RZ, RZ, -0x340d631c ;  /* 0xcbf29ce4ff057424 */ /* 0x000fe200078e00ff */
[----:B------:R-:W-:Y:S06]  /*d8e90*/  @!P0 BRA `(.L_x_2397) ;  /* 0x0000000800988947 */ /* 0x000fec0003800000 */
        /* <DEDUP_REMOVED lines=11> */
.L_x_2399:
[----:B--23--:R-:W-:-:S04]  /*d8f50*/  LEA R26, P1, R11, R22, 0x3 ;  /* 0x000000160b1a7211 */ /* 0x00cfc800078218ff */
        /* <DEDUP_REMOVED lines=100> */
[----:B------:R-:W0:Y:S01]  /*d95a0*/  LDC R8, c[0x0][0x3c4] ;  /* 0x0000f100ff087b82 */ /* 0x000e220000000800 */
[----:B------:R-:W-:-:S07]  /*d95b0*/  IMAD.U32 R3, RZ, RZ, UR5 ;  /* 0x00000005ff037e24 */ /* 0x000fce000f8e00ff */
.L_x_2398:
        /* <DEDUP_REMOVED lines=52> */
.L_x_2397:
        /* <DEDUP_REMOVED lines=10> */
[----:B------:R-:W-:Y:S01]  /*d99a0*/  MOV R11, 0x84222325 ;  /* 0x84222325000b7802 */ /* 0x000fe20000000f00 */
[----:B------:R-:W-:Y:S01]  /*d99b0*/  IMAD.MOV.U32 R16, RZ, RZ, -0x340d631c ;  /* 0xcbf29ce4ff107424 */ /* 0x000fe200078e00ff */
[----:B------:R-:W-:-:S07]  /*d99c0*/  CS2R R8, SRZ ;  /* 0x0000000000087805 */ /* 0x000fce000001ff00 */
.L_x_2402:
[----:B-1----:R-:W-:-:S04]  /*d99d0*/  LEA R32, P0, R9, R12, 0x3 ;  /* 0x0000000c09207211 */ /* 0x002fc800078018ff */
[----:B------:R-:W-:-:S05]  /*d99e0*/  LEA.HI.X R33, R9, R13, R8, 0x3, P0 ;  /* 0x0000000d09217211 */ /* 0x000fca00000f1c08 */
[----:B---3--:R-:W3:Y:S04]  /*d99f0*/  LD.E.64 R26, desc[UR8][R32.64] ;  /* 0x00000008201a7980 */ /* 0x008ee8000c101b00 */
[----:B------:R0:W4:Y:S01]  /*d9a00*/  LD.E.64 R2, desc[UR8][R32.64+0x8] ;  /* 0x0000080820027980 */ /* 0x000122000c101b00 */
[----:B------:R-:W-:Y:S01]  /*d9a10*/  IMAD R16, R16, 0x1b3, RZ ;  /* 0x000001b310107824 */ /* 0x000fe200078e02ff */
[----:B------:R-:W-:-:S04]  /*d9a20*/  IADD3 R9, P0, PT, R9, 0x2, RZ ;  /* 0x0000000209097810 */ /* 0x000fc80007f1e0ff */
[----:B------:R-:W-:Y:S02]  /*d9a30*/  IADD3.X R8, PT, PT, RZ, R8, RZ, P0, !PT ;  /* 0x00000008ff087210 */ /* 0x000fe400007fe4ff */
[----:B------:R-:W-:-:S04]  /*d9a40*/  ISETP.NE.U32.AND P0, PT, R9, UR5, PT ;  /* 0x0000000509007c0c */ /* 0x000fc8000bf05070 */
[----:B------:R-:W-:Y:S02]  /*d9a50*/  ISETP.NE.AND.EX P0, PT, R8, R17, PT, P0 ;  /* 0x000000110800720c */ /* 0x000fe40003f05300 */
        /* <DEDUP_REMOVED lines=95> */
.L_x_2401:
[----:B------:R-:W-:-:S04]  /*da050*/  UISETP.NE.U32.AND UP0, UPT, UR12, URZ, UPT ;  /* 0x000000ff0c00728c */ /* 0x000fc8000bf05070 */
[----:B------:R-:W-:-:S09]  /*da060*/  UISETP.NE.AND.EX UP0, UPT, URZ, URZ, UPT, UP0 ;  /* 0x000000ffff00728c */ /* 0x000fd2000bf05300 */
[----:B------:R-:W-:Y:S05]  /*da070*/  BRA.U !UP0, `(.L_x_2400) ;  /* 0x0000000108c87547 */ /* 0x000fea000b800000 */
[----:B-1----:R-:W-:-:S04]  /*da080*/  LEA R2, P0, R3, R12, 0x3 ;  /* 0x0000000c03027211 */ /* 0x002fc800078018ff */
[----:B0-----:R-:W-:-:S06]  /*da090*/  LEA.HI.X R3, R3, R13, R8, 0x3, P0 ;  /* 0x0000000d03037211 */ /* 0x001fcc00000f1c08 */
        /* <DEDUP_REMOVED lines=48> */
.L_x_2400:
[----:B------:R-:W-:-:S04]  /*da3a0*/  ISETP.GE.U32.AND P0, PT, R4, R11, PT ;  /* 0x0000000b0400720c */ /* 0x000fc80003f06070 */
[----:B------:R-:W-:-:S04]  /*da3b0*/  ISETP.GE.U32.AND.EX P0, PT, R5, R16, PT, P0 ;  /* 0x000000100500720c */ /* 0x000fc80003f06100 */
[----:B------:R-:W-:Y:S01]  /*da3c0*/  PLOP3.LUT P0, PT, P0, PT, PT, 0x8, 0x80 ;  /* 0x000000000080781c */ /* 0x000fe2000070e170 */
[----:B------:R-:W-:-:S12]  /*da3d0*/  BRA `(.L_x_2389) ;  /* 0x00000000006c7947 */ /* 0x000fd80003800000 */
.L_x_2396:
[----:B------:R-:W4:Y:S01]  /*da3e0*/  LDCU UR7, c[0x0][0x3c8] ;  /* 0x00007900ff0777ac */ /* 0x000f220008000800 */
[----:B------:R-:W-:Y:S01]  /*da3f0*/  PLOP3.LUT P0, PT, PT, PT, PT, 0x8, 0x80 ;  /* 0x000000000080781c */ /* 0x000fe20003f0e170 */
[----:B----4-:R-:W-:-:S09]  /*da400*/  UISETP.NE.AND UP0, UPT, UR7, URZ, UPT ;  /* 0x000000ff0700728c */ /* 0x010fd2000bf05270 */
[----:B------:R-:W-:Y:S05]  /*da410*/  BRA.U !UP0, `(.L_x_2389) ;  /* 0x00000001085c7547 */ /* 0x000fea000b800000 */
[----:B------:R-:W-:Y:S02]  /*da420*/  HFMA2 R9, -RZ, RZ, 0, 0 ;  /* 0x00000000ff097431 */ /* 0x000fe400000001ff */
[----:B------:R-:W-:-:S07]  /*da430*/  IMAD.MOV.U32 R16, RZ, RZ, RZ ;  /* 0x000000ffff107224 */ /* 0x000fce00078e00ff */
.L_x_2403:
[C---:B------:R-:W-:Y:S02]  /*da440*/  SHF.L.U32 R5, R9.reuse, 0x3, RZ ;  /* 0x0000000309057819 */ /* 0x040fe400000006ff */
[----:B------:R-:W-:Y:S02]  /*da450*/  SHF.L.U64.HI R8, R9, 0x3, R16 ;  /* 0x0000000309087819 */ /* 0x000fe40000010210 */
[C---:B--2---:R-:W-:Y:S02]  /*da460*/  IADD3 R2, P0, PT, R5.reuse, R22, RZ ;  /* 0x0000001605027210 */ /* 0x044fe40007f1e0ff */
[----:B01----:R-:W-:-:S03]  /*da470*/  IADD3 R4, P1, PT, R5, R12, RZ ;  /* 0x0000000c05047210 */ /* 0x003fc60007f3e0ff */
        /* <DEDUP_REMOVED lines=17> */
.L_x_2389:
[----:B------:R-:W-:Y:S05]  /*da590*/  BSYNC.RECONVERGENT B0 ;  /* 0x0000000000007941 */ /* 0x000fea0003800200 */
.L_x_2388:
[----:B------:R-:W-:Y:S01]  /*da5a0*/  VIADD R5, R7, 0x1 ;  /* 0x0000000107057836 */ /* 0x000fe20000000000 */
[C---:B0-----:R-:W-:Y:S01]  /*da5b0*/  IADD3 R4, PT, PT, R6.reuse, 0x1, RZ ;  /* 0x0000000106047810 */ /* 0x041fe20007ffe0ff */
[----:B------:R-:W-:Y:S01]  /*da5c0*/  @!P0 IMAD.MOV R5, RZ, RZ, R7 ;  /* 0x000000ffff058224 */ /* 0x000fe200078e0207 */
[----:B------:R-:W-:Y:S01]  /*da5d0*/  @P0 IADD3 R4, PT, PT, R6, RZ, RZ ;  /* 0x000000ff06040210 */ /* 0x000fe20007ffe0ff */
[----:B------:R-:W-:Y:S01]  /*da5e0*/  BSSY.RECONVERGENT B0, `(.L_x_2404) ;  /* 0x00002da000007945 */ /* 0x000fe20003800200 */
[----:B-12---:R-:W-:Y:S02]  /*da5f0*/  SEL R18, R22, R12, P0 ;  /* 0x0000000c16127207 */ /* 0x006fe40000000000 */
[C---:B------:R-:W-:Y:S02]  /*da600*/  ISETP.GE.AND P1, PT, R5.reuse, R30, PT ;  /* 0x0000001e0500720c */ /* 0x040fe40003f26270 */
[----:B------:R-:W-:Y:S02]  /*da610*/  @!P0 LEA R2, R4, UR6, 0x3 ;  /* 0x0000000604028c11 */ /* 0x000fe4000f8e18ff */
[----:B------:R-:W-:-:S02]  /*da620*/  @P0 LEA R3, R5, UR6, 0x3 ;  /* 0x0000000605030c11 */ /* 0x000fc4000f8e18ff */
[----:B------:R-:W-:Y:S02]  /*da630*/  SEL R17, R23, R13, P0 ;  /* 0x0000000d17117207 */ /* 0x000fe40000000000 */
[----:B------:R0:W1:Y:S04]  /*da640*/  @!P0 LDS.64 R12, [R2] ;  /* 0x00000000020c8984 */ /* 0x0000680000000a00 */
[----:B------:R0:W2:Y:S01]  /*da650*/  @P0 LDS.64 R22, [R3] ;  /* 0x0000000003160984 */ /* 0x0000a20000000a00 */
        /* <DEDUP_REMOVED lines=23> */
.L_x_2408:
[----:B--2---:R-:W-:-:S04]  /*da7d0*/  LEA R28, P1, R33, R22, 0x3 ;  /* 0x00000016211c7211 */ /* 0x004fc800078218ff */
[----:B------:R-:W-:-:S05]  /*da7e0*/  LEA.HI.X R29, R33, R23, R6, 0x3, P1 ;  /* 0x00000017211d7211 */ /* 0x000fca00008f1c06 */
[----:B------:R-:W2:Y:S04]  /*da7f0*/  LD.E.64 R8, desc[UR8][R28.64] ;  /* 0x000000081c087980 */ /* 0x000ea8000c101b00 */
[----:B---3--:R3:W4:Y:S01]  /*da800*/  LD.E.64 R26, desc[UR8][R28.64+0x8] ;  /* 0x000008081c1a7980 */ /* 0x008722000c101b00 */
        /* <DEDUP_REMOVED lines=98> */
.L_x_2407:
        /* <DEDUP_REMOVED lines=52> */
.L_x_2406:
        /* <DEDUP_REMOVED lines=15> */
.L_x_2411:
        /* <DEDUP_REMOVED lines=103> */
.L_x_2410:
        /* <DEDUP_REMOVED lines=53> */
.L_x_2409:
        /* <DEDUP_REMOVED lines=18> */
.L_x_2415:
        /* <DEDUP_REMOVED lines=102> */
.L_x_2414:
        /* <DEDUP_REMOVED lines=52> */
.L_x_2413:
        /* <DEDUP_REMOVED lines=15> */
.L_x_2418:
        /* <DEDUP_REMOVED lines=103> */
.L_x_2417:
        /* <DEDUP_REMOVED lines=53> */
.L_x_2416:
[----:B------:R-:W-:-:S04]  /*dd190*/  ISETP.GE.U32.AND P0, PT, R2, R29, PT ;  /* 0x0000001d0200720c */ /* 0x000fc80003f06070 */
[----:B------:R-:W-:-:S04]  /*dd1a0*/  ISETP.GE.U32.AND.EX P0, PT, R3, R28, PT, P0 ;  /* 0x0000001c0300720c */ /* 0x000fc80003f06100 */
[----:B------:R-:W-:Y:S01]  /*dd1b0*/  PLOP3.LUT P0, PT, P0, PT, PT, 0x8, 0x80 ;  /* 0x000000000080781c */ /* 0x000fe2000070e170 */
[----:B------:R-:W-:-:S12]  /*dd1c0*/  BRA `(.L_x_2405) ;  /* 0x00000000006c7947 */ /* 0x000fd80003800000 */
.L_x_2412:
[----:B------:R-:W4:Y:S01]  /*dd1d0*/  LDCU UR7, c[0x0][0x3c8] ;  /* 0x00007900ff0777ac */ /* 0x000f220008000800 */
[----:B------:R-:W-:Y:S01]  /*dd1e0*/  PLOP3.LUT P0, PT, PT, PT, PT, 0x8, 0x80 ;  /* 0x000000000080781c */ /* 0x000fe20003f0e170 */
[----:B----4-:R-:W-:-:S09]  /*dd1f0*/  UISETP.NE.AND UP0, UPT, UR7, URZ, UPT ;  /* 0x000000ff0700728c */ /* 0x010fd2000bf05270 */
[----:B------:R-:W-:Y:S05]  /*dd200*/  BRA.U !UP0, `(.L_x_2405) ;  /* 0x00000001085c7547 */ /* 0x000fea000b800000 */
[----:B------:R-:W-:Y:S02]  /*dd210*/  HFMA2 R9, -RZ, RZ, 0, 0 ;  /* 0x00000000ff097431 */ /* 0x000fe400000001ff */
[----:B------:R-:W-:-:S07]  /*dd220*/  IMAD.MOV.U32 R16, RZ, RZ, RZ ;  /* 0x000000ffff107224 */ /* 0x000fce00078e00ff */
.L_x_2419:
        /* <DEDUP_REMOVED lines=21> */
.L_x_2405:
[----:B------:R-:W-:Y:S05]  /*dd380*/  BSYNC.RECONVERGENT B0 ;  /* 0x0000000000007941 */ /* 0x000fea0003800200 */
.L_x_2404:
[----:B0-----:R-:W-:Y:S01]  /*dd390*/  VIADD R3, R5, 0x1 ;  /* 0x0000000105037836 */ /* 0x001fe20000000000 */
[C---:B------:R-:W-:Y:S01]  /*dd3a0*/  IADD3 R2, PT, PT, R4.reuse, 0x1, RZ ;  /* 0x0000000104027810 */ /* 0x040fe20007ffe0ff */
        /* <DEDUP_REMOVED lines=33> */
.L_x_2424:
[----:B--23--:R-:W-:-:S04]  /*dd5c0*/  LEA R26, P1, R35, R22, 0x3 ;  /* 0x00000016231a7211 */ /* 0x00cfc800078218ff */
        /* <DEDUP_REMOVED lines=100> */
[----:B------:R-:W-:-:S07]  /*ddc10*/  IMAD.U32 R4, RZ, RZ, UR5 ;  /* 0x00000005ff047e24 */ /* 0x000fce000f8e00ff */
.L_x_2423:
        /* <DEDUP_REMOVED lines=52> */
.L_x_2422:
        /* <DEDUP_REMOVED lines=15> */
.L_x_2427:
[----:B-1----:R-:W-:-:S04]  /*de050*/  LEA R34, P1, R29, R12, 0x3 ;  /* 0x0000000c1d227211 */ /* 0x002fc800078218ff */
[----:B------:R-:W-:-:S05]  /*de060*/  LEA.HI.X R35, R29, R13, R4, 0x3, P1 ;  /* 0x0000000d1d237211 */ /* 0x000fca00008f1c04 */
[----:B------:R-:W4:Y:S04]  /*de070*/  LD.E.64 R8, desc[UR8][R34.64] ;  /* 0x0000000822087980 */ /* 0x000f28000c101b00 */
[----:B------:R1:W5:Y:S01]  /*de080*/  LD.E.64 R6, desc[UR8][R34.64+0x8] ;  /* 0x0000080822067980 */ /* 0x000362000c101b00 */
[----:B------:R-:W-:Y:S01]  /*de090*/  IMAD R37, R37, 0x1b3, RZ ;  /* 0x000001b325257824 */ /* 0x000fe200078e02ff */
[----:B------:R-:W-:-:S04]  /*de0a0*/  IADD3 R29, P1, PT, R29, 0x2, RZ ;  /* 0x000000021d1d7810 */ /* 0x000fc80007f3e0ff */
[----:B------:R-:W-:Y:S02]  /*de0b0*/  IADD3.X R4, PT, PT, RZ, R4, RZ, P1, !PT ;  /* 0x00000004ff047210 */ /* 0x000fe40000ffe4ff */
[----:B------:R-:W-:-:S04]  /*de0c0*/  ISETP.NE.U32.AND P1, PT, R29, UR5, PT ;  /* 0x000000051d007c0c */ /* 0x000fc8000bf25070 */
[----:B------:R-:W-:Y:S02]  /*de0d0*/  ISETP.NE.AND.EX P1, PT, R4, R5, PT, P1 ;  /* 0x000000050400720c */ /* 0x000fe40003f25310 */
[----:B----4-:R-:W-:Y:S02]  /*de0e0*/  LOP3.LUT R36, R27, 0xff, R8, 0x78, !PT ;  /* 0x000000ff1b247812 */ /* 0x010fe400078e7808 */
[--C-:B-1----:R-:W-:Y:S02]  /*de0f0*/  SHF.R.U64 R35, R8, 0x10, R9.reuse ;  /* 0x0000001008237819 */ /* 0x102fe40000001209 */
        /* <DEDUP_REMOVED lines=92> */
.L_x_2426:
        /* <DEDUP_REMOVED lines=53> */
.L_x_2425:
        /* <DEDUP_REMOVED lines=18> */
.L_x_2431:
        /* <DEDUP_REMOVED lines=102> */
.L_x_2430:
        /* <DEDUP_REMOVED lines=52> */
.L_x_2429:
        /* <DEDUP_REMOVED lines=15> */
.L_x_2434:
        /* <DEDUP_REMOVED lines=103> */
.L_x_2433:
[----:B------:R-:W-:-:S04]  /*dfc30*/  UISETP.NE.U32.AND UP0, UPT, UR12, URZ, UPT ;  /* 0x000000ff0c00728c */ /* 0x000fc8000bf05070 */
[----:B------:R-:W-:-:S09]  /*dfc40*/  UISETP.NE.AND.EX UP0, UPT, URZ, URZ, UPT, UP0 ;  /* 0x000000ffff00728c */ /* 0x000fd2000bf05300 */
[----:B------:R-:W-:Y:S05]  /*dfc50*/  BRA.U !UP0, `(.L_x_2432) ;  /* 0x0000000108c87547 */ /* 0x000fea000b800000 */
[----:B-1----:R-:W-:-:S04]  /*dfc60*/  LEA R4, P0, R6, R12, 0x3 ;  /* 0x0000000c06047211 */ /* 0x002fc800078018ff */
[----:B0-----:R-:W-:-:S06]  /*dfc70*/  LEA.HI.X R5, R6, R13, R33, 0x3, P0 ;  /* 0x0000000d06057211 */ /* 0x001fcc00000f1c21 */
        /* <DEDUP_REMOVED lines=48> */
.L_x_2432:
[----:B------:R-:W-:-:S04]  /*dff80*/  ISETP.GE.U32.AND P0, PT, R28, R27, PT ;  /* 0x0000001b1c00720c */ /* 0x000fc80003f06070 */
[----:B------:R-:W-:-:S04]  /*dff90*/  ISETP.GE.U32.AND.EX P0, PT, R32, R37, PT, P0 ;  /* 0x000000252000720c */ /* 0x000fc80003f06100 */
[----:B------:R-:W-:Y:S01]  /*dffa0*/  PLOP3.LUT P0, PT, P0, PT, PT, 0x8, 0x80 ;  /* 0x000000000080781c */ /* 0x000fe2000070e170 */
[----:B------:R-:W-:-:S12]  /*dffb0*/  BRA `(.L_x_2421) ;  /* 0x00000000006c7947 */ /* 0x000fd80003800000 */
.L_x_2428:
[----:B------:R-:W4:Y:S01]  /*dffc0*/  LDCU UR7, c[0x0][0x3c8] ;  /* 0x00007900ff0777ac */ /* 0x000f220008000800 */
[----:B------:R-:W-:Y:S01]  /*dffd0*/  PLOP3.LUT P0, PT, PT, PT, PT, 0x8, 0x80 ;  /* 0x000000000080781c */ /* 0x000fe20003f0e170 */
[----:B----4-:R-:W-:-:S09]  /*dffe0*/  UISETP.NE.AND UP0, UPT, UR7, URZ, UPT ;  /* 0x000000ff0700728c */ /* 0x010fd2000bf05270 */
[----:B------:R-:W-:Y:S05]  /*dfff0*/  BRA.U !UP0, `(.L_x_2421) ;  /* 0x00000001085c7547 */ /* 0x000fea000b800000 */
[----:B------:R-:W-:Y:S02]  /*e0000*/  HFMA2 R9, -RZ, RZ, 0, 0 ;  /* 0x00000000ff097431 */ /* 0x000fe400000001ff */
[----:B---3--:R-:W-:-:S07]  /*e0010*/  IMAD.MOV.U32 R26, RZ, RZ, RZ ;  /* 0x000000ffff1a7224 */ /* 0x008fce00078e00ff */
.L_x_2435:
        /* <DEDUP_REMOVED lines=21> */
.L_x_2421:
[----:B------:R-:W-:Y:S05]  /*e0170*/  BSYNC.RECONVERGENT B0 ;  /* 0x0000000000007941 */ /* 0x000fea0003800200 */
.L_x_2420:
[----:B------:R-:W-:Y:S01]  /*e0180*/  VIADD R29, R3, 0x1 ;  /* 0x00000001031d7836 */ /* 0x000fe20000000000 */
        /* <DEDUP_REMOVED lines=9> */
[----:B------:R1:W2:Y:S04]  /*e0220*/  @!P0 LDS.64 R12, [R2] ;  /* 0x00000000020c8984 */ /* 0x0002a80000000a00 */
[----:B------:R1:W4:Y:S01]  /*e0230*/  @P0 LDS.64 R22, [R3] ;  /* 0x0000000003160984 */ /* 0x0003220000000a00 */
[----:B------:R-:W-:Y:S01]  /*e0240*/  PLOP3.LUT P0, PT, PT, PT, PT, 0x8, 0x80 ;  /* 0x000000000080781c */ /* 0x000fe20003f0e170 */
[----:B------:R-:W-:-:S12]  /*e0250*/  @P1 BRA `(.L_x_2437) ;  /* 0x0000002c00381947 */ /* 0x000fd80003800000 */
[----:B------:R-:W-:Y:S02]  /*e0260*/  ISETP.GE.AND P1, PT, R28, R31, PT ;  /* 0x0000001f1c00720c */ /* 0x000fe40003f26270 */
[----:B------:R-:W-:-:S11]  /*e0270*/  PLOP3.LUT P0, PT, PT, PT, PT, 0x80, 0x8 ;  /* 0x000000000008781c */ /* 0x000fd60003f0f070 */
[----:B------:R-:W-:Y:S05]  /*e0280*/  @P1 BRA `(.L_x_2437) ;  /* 0x0000002c002c1947 */ /* 0x000fea0003800000 */
[----:B-1----:R-:W1:Y:S01]  /*e0290*/  LDC.64 R2, c[0x0][0x3c0] ;  /* 0x0000f000ff027b82 */ /* 0x002e620000000a00 */
[----:B------:R-:W-:Y:S01]  /*e02a0*/  IMAD.MOV.U32 R32, RZ, RZ, -0x340d631c ;  /* 0xcbf29ce4ff207424 */ /* 0x000fe200078e00ff */
[----:B-1----:R-:W-:Y:S01]  /*e02b0*/  ISETP.NE.U32.AND P0, PT, R2, RZ, PT ;  /* 0x000000ff0200720c */ /* 0x002fe20003f05070 */
[----:B------:R-:W-:-:S03]  /*e02c0*/  HFMA2 R2, -RZ, RZ, -6.306171417236328125e-05, 0.01395416259765625 ;  /* 0x84222325ff027431 */ /* 0x000fc600000001ff */
[----:B------:R-:W-:-:S13]  /*e02d0*/  ISETP.NE.AND.EX P0, PT, R3, RZ, PT, P0 ;  /* 0x000000ff0300720c */ /* 0x000fda0003f05300 */
[----:B------:R-:W-:Y:S05]  /*e02e0*/  @!P0 BRA `(.L_x_2438) ;  /* 0x00000008009c8947 */ /* 0x000fea0003800000 */
[----:B------:R-:W-:Y:S01]  /*e02f0*/  UISETP.NE.U32.AND UP0, UPT, UR10, URZ, UPT ;  /* 0x000000ff0a00728c */ /* 0x000fe2000bf05070 */
[----:B------:R-:W-:Y:S01]  /*e0300*/  MOV R2, 0x84222325 ;  /* 0x8422232500027802 */ /* 0x000fe20000000f00 */
[----:B------:R-:W-:Y:S01]  /*e0310*/  IMAD.MOV.U32 R32, RZ, RZ, -0x340d631c ;  /* 0xcbf29ce4ff207424 */ /* 0x000fe200078e00ff */
[----:B0-----:R-:W-:Y:S01]  /*e0320*/  MOV R5, RZ ;  /* 0x000000ff00057202 */ /* 0x001fe20000000f00 */
[----:B------:R-:W-:Y:S01]  /*e0330*/  UISETP.NE.AND.EX UP0, UPT, UR11, URZ, UPT, UP0 ;  /* 0x000000ff0b00728c */ /* 0x000fe2000bf05300 */
[----:B------:R-:W-:-:S08]  /*e0340*/  IMAD.MOV.U32 R33, RZ, RZ, RZ ;  /* 0x000000ffff217224 */ /* 0x000fd000078e00ff */
[----:B------:R-:W-:Y:S05]  /*e0350*/  BRA.U !UP0, `(.L_x_2439) ;  /* 0x0000000508ac7547 */ /* 0x000fea000b800000 */
[----:B------:R-:W0:Y:S01]  /*e0360*/  LDC R33, c[0x0][0x3c4] ;  /* 0x0000f100ff217b82 */ /* 0x000e220000000800 */
[----:B------:R-:W-:Y:S02]  /*e0370*/  HFMA2 R2, -RZ, RZ, -6.306171417236328125e-05, 0.01395416259765625 ;  /* 0x84222325ff027431 */ /* 0x000fe400000001ff */
[----:B------:R-:W-:Y:S01]  /*e0380*/  IMAD.MOV.U32 R32, RZ, RZ, -0x340d631c ;  /* 0xcbf29ce4ff207424 */ /* 0x000fe200078e00ff */
[----:B------:R-:W-:-:S07]  /*e0390*/  CS2R R34, SRZ ;  /* 0x0000000000227805 */ /* 0x000fce000001ff00 */
.L_x_2440:
[----:B---34-:R-:W-:-:S04]  /*e03a0*/  LEA R26, P1, R35, R22, 0x3 ;  /* 0x00000016231a7211 */ /* 0x018fc800078218ff */
        /* <DEDUP_REMOVED lines=102> */
.L_x_2439:
[----:B------:R-:W-:-:S04]  /*e0a10*/  UISETP.NE.U32.AND UP0, UPT, UR12, URZ, UPT ;  /* 0x000000ff0c00728c */ /* 0x000fc8000bf05070 */
[----:B------:R-:W-:-:S09]  /*e0a20*/  UISETP.NE.AND.EX UP0, UPT, URZ, URZ, UPT, UP0 ;  /* 0x000000ffff00728c */ /* 0x000fd2000bf05300 */
[----:B------:R-:W-:Y:S05]  /*e0a30*/  BRA.U !UP0, `(.L_x_2438) ;  /* 0x0000000108c87547 */ /* 0x000fea000b800000 */
[----:B----4-:R-:W-:-:S04]  /*e0a40*/  LEA R4, P1, R5, R22, 0x3 ;  /* 0x0000001605047211 */ /* 0x010fc800078218ff */
        /* <DEDUP_REMOVED lines=49> */
.L_x_2438:
[----:B0-----:R-:W-:Y:S01]  /*e0d60*/  MOV R4, 0x84222325 ;  /* 0x8422232500047802 */ /* 0x001fe20000000f00 */
        /* <DEDUP_REMOVED lines=10> */
[----:B------:R-:W-:Y:S01]  /*e0e10*/  MOV R4, 0x84222325 ;  /* 0x8422232500047802 */ /* 0x000fe20000000f00 */
[----:B------:R-:W-:Y:S01]  /*e0e20*/  IMAD.MOV.U32 R39, RZ, RZ, -0x340d631c ;  /* 0xcbf29ce4ff277424 */ /* 0x000fe200078e00ff */
[----:B------:R-:W-:-:S07]  /*e0e30*/  CS2R R34, SRZ ;  /* 0x0000000000227805 */ /* 0x000fce000001ff00 */
.L_x_2443:
[----:B--2---:R-:W-:-:S04]  /*e0e40*/  LEA R36, P1, R35, R12, 0x3 ;  /* 0x0000000c23247211 */ /* 0x004fc800078218ff */
[----:B------:R-:W-:-:S05]  /*e0e50*/  LEA.HI.X R37, R35, R13, R34, 0x3, P1 ;  /* 0x0000000d23257211 */ /* 0x000fca00008f1c22 */
[----:B---3--:R-:W2:Y:S04]  /*e0e60*/  LD.E.64 R26, desc[UR8][R36.64] ;  /* 0x00000008241a7980 */ /* 0x008ea8000c101b00 */
        /* <DEDUP_REMOVED lines=99> */
.L_x_2442:
[----:B------:R-:W-:-:S04]  /*e14a0*/  UISETP.NE.U32.AND UP0, UPT, UR12, URZ, UPT ;  /* 0x000000ff0c00728c */ /* 0x000fc8000bf05070 */
[----:B------:R-:W-:-:S09]  /*e14b0*/  UISETP.NE.AND.EX UP0, UPT, URZ, URZ, UPT, UP0 ;  /* 0x000000ffff00728c */ /* 0x000fd2000bf05300 */
[----:B------:R-:W-:Y:S05]  /*e14c0*/  BRA.U !UP0, `(.L_x_2441) ;  /* 0x0000000108c47547 */ /* 0x000fea000b800000 */
[----:B--2---:R-:W-:-:S04]  /*e14d0*/  LEA R6, P1, R5, R12, 0x3 ;  /* 0x0000000c05067211 */ /* 0x004fc800078218ff */
[----:B0-----:R-:W-:-:S06]  /*e14e0*/  LEA.HI.X R7, R5, R13, R33, 0x3, P1 ;  /* 0x0000000d05077211 */ /* 0x001fcc00008f1c21 */
[----:B------:R-:W3:Y:S01]  /*e14f0*/  LD.E.64 R6, desc[UR8][R6.64] ;  /* 0x0000000806067980 */ /* 0x000ee2000c101b00 */
[----:B------:R-:W-:Y:S01]  /*e1500*/  IMAD R39, R39, 0x1b3, RZ ;  /* 0x000001b327277824 */ /* 0x000fe200078e02ff */
[----:B---3--:R-:W-:Y:S02]  /*e1510*/  LOP3.LUT R26, R4, 0xff, R6, 0x78, !PT ;  /* 0x000000ff041a7812 */ /* 0x008fe400078e7806 */
        /* <DEDUP_REMOVED lines=44> */
.L_x_2441:
        /* <DEDUP_REMOVED lines=17> */
.L_x_2447:
        /* <DEDUP_REMOVED lines=103> */
.L_x_2446:
        /* <DEDUP_REMOVED lines=53> */
.L_x_2445:
        /* <DEDUP_REMOVED lines=14> */
.L_x_2450:
[----:B--2---:R-:W-:-:S04]  /*e2390*/  LEA R36, P0, R35, R12, 0x3 ;  /* 0x0000000c23247211 */ /* 0x004fc800078018ff */
[----:B------:R-:W-:-:S05]  /*e23a0*/  LEA.HI.X R37, R35, R13, R34, 0x3, P0 ;  /* 0x0000000d23257211 */ /* 0x000fca00000f1c22 */
[----:B------:R-:W2:Y:S04]  /*e23b0*/  LD.E.64 R6, desc[UR8][R36.64] ;  /* 0x0000000824067980 */ /* 0x000ea8000c101b00 */
[----:B------:R1:W5:Y:S01]  /*e23c0*/  LD.E.64 R4, desc[UR8][R36.64+0x8] ;  /* 0x0000080824047980 */ /* 0x000362000c101b00 */
        /* <DEDUP_REMOVED lines=99> */
.L_x_2449:
[----:B------:R-:W-:-:S04]  /*e2a00*/  UISETP.NE.U32.AND UP0, UPT, UR12, URZ, UPT ;  /* 0x000000ff0c00728c */ /* 0x000fc8000bf05070 */
[----:B------:R-:W-:-:S09]  /*e2a10*/  UISETP.NE.AND.EX UP0, UPT, URZ, URZ, UPT, UP0 ;  /* 0x000000ffff00728c */ /* 0x000fd2000bf05300 */
[----:B------:R-:W-:Y:S05]  /*e2a20*/  BRA.U !UP0, `(.L_x_2448) ;  /* 0x0000000108c87547 */ /* 0x000fea000b800000 */
[----:B--2---:R-:W-:-:S04]  /*e2a30*/  LEA R6, P0, R4, R12, 0x3 ;  /* 0x0000000c04067211 */ /* 0x004fc800078018ff */
[----:B0-----:R-:W-:-:S06]  /*e2a40*/  LEA.HI.X R7, R4, R13, R33, 0x3, P0 ;  /* 0x0000000d04077211 */ /* 0x001fcc00000f1c21 */
[----:B------:R-:W2:Y:S01]  /*e2a50*/  LD.E.64 R6, desc[UR8][R6.64] ;  /* 0x0000000806067980 */ /* 0x000ea2000c101b00 */
[----:B---3--:R-:W-:Y:S01]  /*e2a60*/  IMAD R26, R39, 0x1b3, RZ ;  /* 0x000001b3271a7824 */ /* 0x008fe200078e02ff */
        /* <DEDUP_REMOVED lines=45> */
[----:B------:R-:W-:-:S07]  /*e2d40*/  IMAD.IADD R39, R5, 0x1, R3 ;  /* 0x0000000105277824 */ /* 0x000fce00078e0203 */
.L_x_2448:
[----:B------:R-:W-:-:S04]  /*e2d50*/  ISETP.GE.U32.AND P0, PT, R2, R27, PT ;  /* 0x0000001b0200720c */ /* 0x000fc80003f06070 */
[----:B------:R-:W-:-:S04]  /*e2d60*/  ISETP.GE.U32.AND.EX P0, PT, R32, R39, PT, P0 ;  /* 0x000000272000720c */ /* 0x000fc80003f06100 */
[----:B------:R-:W-:Y:S01]  /*e2d70*/  PLOP3.LUT P0, PT, P0, PT, PT, 0x8, 0x80 ;  /* 0x000000000080781c */ /* 0x000fe2000070e170 */
[----:B------:R-:W-:-:S12]  /*e2d80*/  BRA `(.L_x_2437) ;  /* 0x00000000006c7947 */ /* 0x000fd80003800000 */
.L_x_2444:
[----:B------:R-:W1:Y:S01]  /*e2d90*/  LDCU UR7, c[0x0][0x3c8] ;  /* 0x00007900ff0777ac */ /* 0x000e620008000800 */
[----:B------:R-:W-:Y:S01]  /*e2da0*/  PLOP3.LUT P0, PT, PT, PT, PT, 0x8, 0x80 ;  /* 0x000000000080781c */ /* 0x000fe20003f0e170 */
[----:B-1----:R-:W-:-:S09]  /*e2db0*/  UISETP.NE.AND UP0, UPT, UR7, URZ, UPT ;  /* 0x000000ff0700728c */ /* 0x002fd2000bf05270 */
[----:B------:R-:W-:Y:S05]  /*e2dc0*/  BRA.U !UP0, `(.L_x_2437) ;  /* 0x00000001085c7547 */ /* 0x000fea000b800000 */
[----:B------:R-:W-:Y:S02]  /*e2dd0*/  HFMA2 R7, -RZ, RZ, 0, 0 ;  /* 0x00000000ff077431 */ /* 0x000fe400000001ff */
[----:B---3--:R-:W-:-:S07]  /*e2de0*/  IMAD.MOV.U32 R26, RZ, RZ, RZ ;  /* 0x000000ffff1a7224 */ /* 0x008fce00078e00ff */
.L_x_2451:
[C---:B------:R-:W-:Y:S02]  /*e2df0*/  SHF.L.U32 R3, R7.reuse, 0x3, RZ ;  /* 0x0000000307037819 */ /* 0x040fe400000006ff */
[----:B------:R-:W-:Y:S02]  /*e2e00*/  SHF.L.U64.HI R6, R7, 0x3, R26 ;  /* 0x0000000307067819 */ /* 0x000fe4000001021a */
        /* <DEDUP_REMOVED lines=19> */
.L_x_2437:
[----:B------:R-:W-:Y:S05]  /*e2f40*/  BSYNC.RECONVERGENT B0 ;  /* 0x0000000000007941 */ /* 0x000fea0003800200 */
.L_x_2436:
[----:B0-----:R-:W-:Y:S01]  /*e2f50*/  VIADD R33, R29, 0x1 ;  /* 0x000000011d217836 */ /* 0x001fe20000000000 */
[C---:B------:R-:W-:Y:S01]  /*e2f60*/  IADD3 R32, PT, PT, R28.reuse, 0x1, RZ ;  /* 0x000000011c207810 */ /* 0x040fe20007ffe0ff */
[----:B------:R-:W-:Y:S01]  /*e2f70*/  @!P0 IMAD.MOV R33, RZ, RZ, R29 ;  /* 0x000000ffff218224 */ /* 0x000fe200078e021d */
[----:B------:R-:W-:Y:S01]  /*e2f80*/  @P0 IADD3 R32, PT, PT, R28, RZ, RZ ;  /* 0x000000ff1c200210 */ /* 0x000fe20007ffe0ff */
[----:B------:R-:W-:Y:S01]  /*e2f90*/  BSSY.RECONVERGENT B0, `(.L_x_2452) ;  /* 0x00002d8000007945 */ /* 0x000fe20003800200 */
[----:B--2-4-:R-:W-:Y:S02]  /*e2fa0*/  SEL R6, R22, R12, P0 ;  /* 0x0000000c16067207 */ /* 0x014fe40000000000 */
[C---:B------:R-:W-:Y:S02]  /*e2fb0*/  ISETP.GE.AND P1, PT, R33.reuse, R30, PT ;  /* 0x0000001e2100720c */ /* 0x040fe40003f26270 */
[----:B-1----:R-:W-:Y:S02]  /*e2fc0*/  @!P0 LEA R2, R32, UR6, 0x3 ;  /* 0x0000000620028c11 */ /* 0x002fe4000f8e18ff */
        /* <DEDUP_REMOVED lines=26> */
.L_x_2456:
[----:B--2---:R-:W-:-:S04]  /*e3170*/  LEA R28, P1, R37, R22, 0x3 ;  /* 0x00000016251c7211 */ /* 0x004fc800078218ff */
[----:B------:R-:W-:-:S05]  /*e3180*/  LEA.HI.X R29, R37, R23, R36, 0x3, P1 ;  /* 0x00000017251d7211 */ /* 0x000fca00008f1c24 */
[----:B---3--:R-:W2:Y:S04]  /*e3190*/  LD.E.64 R26, desc[UR8][R28.64] ;  /* 0x000000081c1a7980 */ /* 0x008ea8000c101b00 */
        /* <DEDUP_REMOVED lines=100> */
.L_x_2455:
        /* <DEDUP_REMOVED lines=53> */
.L_x_2454:
        /* <DEDUP_REMOVED lines=14> */
.L_x_2459:
[----:B-1----:R-:W-:-:S04]  /*e3c10*/  LEA R38, P1, R37, R12, 0x3 ;  /* 0x0000000c25267211 */ /* 0x002fc800078218ff */
[----:B------:R-:W-:-:S05]  /*e3c20*/  LEA.HI.X R39, R37, R13, R36, 0x3, P1 ;  /* 0x0000000d25277211 */ /* 0x000fca00008f1c24 */
[----:B------:R-:W4:Y:S04]  /*e3c30*/  LD.E.64 R28, desc[UR8][R38.64] ;  /* 0x00000008261c7980 */ /* 0x000f28000c101b00 */
[----:B---3--:R1:W3:Y:S01]  /*e3c40*/  LD.E.64 R26, desc[UR8][R38.64+0x8] ;  /* 0x00000808261a7980 */ /* 0x0082e2000c101b00 */
        /* <DEDUP_REMOVED lines=98> */
.L_x_2458:
[----:B------:R-:W-:-:S04]  /*e4270*/  UISETP.NE.U32.AND UP0, UPT, UR12, URZ, UPT ;  /* 0x000000ff0c00728c */ /* 0x000fc8000bf05070 */
[----:B------:R-:W-:-:S09]  /*e4280*/  UISETP.NE.AND.EX UP0, UPT, URZ, URZ, UPT, UP0 ;  /* 0x000000ffff00728c */ /* 0x000fd2000bf05300 */
[----:B------:R-:W-:Y:S05]  /*e4290*/  BRA.U !UP0, `(.L_x_2457) ;  /* 0x0000000108c47547 */ /* 0x000fea000b800000 */
[----:B-1-3--:R-:W-:-:S04]  /*e42a0*/  LEA R26, P1, R27, R12, 0x3 ;  /* 0x0000000c1b1a7211 */ /* 0x00afc800078218ff */
[----:B0-----:R-:W-:-:S06]  /*e42b0*/  LEA.HI.X R27, R27, R13, R35, 0x3, P1 ;  /* 0x0000000d1b1b7211 */ /* 0x001fcc00008f1c23 */
        /* <DEDUP_REMOVED lines=47> */
.L_x_2457:
        /* <DEDUP_REMOVED lines=17> */
.L_x_2463:
        /* <DEDUP_REMOVED lines=103> */
.L_x_2462:
        /* <DEDUP_REMOVED lines=53> */
.L_x_2461:
        /* <DEDUP_REMOVED lines=14> */
.L_x_2466:
        /* <DEDUP_REMOVED lines=103> */
.L_x_2465:
[----:B------:R-:W-:-:S04]  /*e57d0*/  UISETP.NE.U32.AND UP0, UPT, UR12, URZ, UPT ;  /* 0x000000ff0c00728c */ /* 0x000fc8000bf05070 */
[----:B------:R-:W-:-:S09]  /*e57e0*/  UISETP.NE.AND.EX UP0, UPT, URZ, URZ, UPT, UP0 ;  /* 0x000000ffff00728c */ /* 0x000fd2000bf05300 */
[----:B------:R-:W-:Y:S05]  /*e57f0*/  BRA.U !UP0, `(.L_x_2464) ;  /* 0x0000000108c87547 */ /* 0x000fea000b800000 */
[----:B-1-3--:R-:W-:-:S04]  /*e5800*/  LEA R26, P0, R4, R12, 0x3 ;  /* 0x0000000c041a7211 */ /* 0x00afc800078018ff */
        /* <DEDUP_REMOVED lines=49> */
.L_x_2464:
[----:B------:R-:W-:-:S04]  /*e5b20*/  ISETP.GE.U32.AND P0, PT, R2, R29, PT ;  /* 0x0000001d0200720c */ /* 0x000fc80003f06070 */
[----:B------:R-:W-:-:S04]  /*e5b30*/  ISETP.GE.U32.AND.EX P0, PT, R34, R41, PT, P0 ;  /* 0x000000292200720c */ /* 0x000fc80003f06100 */
[----:B------:R-:W-:Y:S01]  /*e5b40*/  PLOP3.LUT P0, PT, P0, PT, PT, 0x8, 0x80 ;  /* 0x000000000080781c */ /* 0x000fe2000070e170 */
[----:B------:R-:W-:-:S12]  /*e5b50*/  BRA `(.L_x_2453) ;  /* 0x00000000006c7947 */ /* 0x000fd80003800000 */
.L_x_2460:
[----:B------:R-:W4:Y:S01]  /*e5b60*/  LDCU UR6, c[0x0][0x3c8] ;  /* 0x00007900ff0677ac */ /* 0x000f220008000800 */
[----:B------:R-:W-:Y:S01]  /*e5b70*/  PLOP3.LUT P0, PT, PT, PT, PT, 0x8, 0x80 ;  /* 0x000000000080781c */ /* 0x000fe20003f0e170 */
[----:B----4-:R-:W-:-:S09]  /*e5b80*/  UISETP.NE.AND UP0, UPT, UR6, URZ, UPT ;  /* 0x000000ff0600728c */ /* 0x010fd2000bf05270 */
[----:B------:R-:W-:Y:S05]  /*e5b90*/  BRA.U !UP0, `(.L_x_2453) ;  /* 0x00000001085c7547 */ /* 0x000fea000b800000 */
[----:B------:R-:W-:Y:S02]  /*e5ba0*/  HFMA2 R27, -RZ, RZ, 0, 0 ;  /* 0x00000000ff1b7431 */ /* 0x000fe400000001ff */
[----:B------:R-:W-:-:S07]  /*e5bb0*/  IMAD.MOV.U32 R28, RZ, RZ, RZ ;  /* 0x000000ffff1c7224 */ /* 0x000fce00078e00ff */
.L_x_2467:
[C---:B------:R-:W-:Y:S02]  /*e5bc0*/  SHF.L.U32 R3, R27.reuse, 0x3, RZ ;  /* 0x000000031b037819 */ /* 0x040fe400000006ff */
[----:B---3--:R-:W-:Y:S02]  /*e5bd0*/  SHF.L.U64.HI R26, R27, 0x3, R28 ;  /* 0x000000031b1a7819 */ /* 0x008fe4000001021c */
        /* <DEDUP_REMOVED lines=19> */
.L_x_2453:
[----:B------:R-:W-:Y:S05]  /*e5d10*/  BSYNC.RECONVERGENT B0 ;  /* 0x0000000000007941 */ /* 0x000fea0003800200 */
.L_x_2452:
[----:B------:R-:W4:Y:S01]  /*e5d20*/  S2UR UR7, SR_CgaCtaId ;  /* 0x00000000000779c3 */ /* 0x000f220000008800 */
[----:B------:R-:W-:Y:S01]  /*e5d30*/  UMOV UR6, 0x400 ;  /* 0x0000040000067882 */ /* 0x000fe20000000000 */
[----:B---3--:R-:W-:Y:S01]  /*e5d40*/  IADD3 R26, PT, PT, R32, 0x1, RZ ;  /* 0x00000001201a7810 */ /* 0x008fe20007ffe0ff */
[----:B------:R-:W-:Y:S01]  /*e5d50*/  @P0 IMAD.MOV R26, RZ, RZ, R32 ;  /* 0x000000ffff1a0224 */ /* 0x000fe200078e0220 */
[----:B-12---:R-:W-:Y:S01]  /*e5d60*/  SEL R4, R22, R12, P0 ;  /* 0x0000000c16047207 */ /* 0x006fe20000000000 */
[----:B------:R-:W-:Y:S01]  /*e5d70*/  BSSY.RECONVERGENT B0, `(.L_x_2468) ;  /* 0x00002dd000007945 */ /* 0x000fe20003800200 */
[----:B------:R-:W-:Y:S02]  /*e5d80*/  SEL R5, R23, R13, P0 ;  /* 0x0000000d17057207 */ /* 0x000fe40000000000 */
[----:B0-----:R-:W-:Y:S01]  /*e5d90*/  IADD3 R3, PT, PT, R33, 0x1, RZ ;  /* 0x0000000121037810 */ /* 0x001fe20007ffe0ff */
[----:B------:R-:W-:Y:S01]  /*e5da0*/  @!P0 IMAD.MOV R3, RZ, RZ, R33 ;  /* 0x000000ffff038224 */ /* 0x000fe200078e0221 */
        /* <DEDUP_REMOVED lines=30> */
.L_x_2472:
        /* <DEDUP_REMOVED lines=103> */
.L_x_2471:
        /* <DEDUP_REMOVED lines=53> */
.L_x_2470:
        /* <DEDUP_REMOVED lines=14> */
.L_x_2475:
        /* <DEDUP_REMOVED lines=102> */
.L_x_2474:
        /* <DEDUP_REMOVED lines=52> */
.L_x_2473:
        /* <DEDUP_REMOVED lines=17> */
.L_x_2479:
        /* <DEDUP_REMOVED lines=103> */
.L_x_2478:
        /* <DEDUP_REMOVED lines=53> */
.L_x_2477:
        /* <DEDUP_REMOVED lines=14> */
.L_x_2482:
        /* <DEDUP_REMOVED lines=102> */
.L_x_2481:
        /* <DEDUP_REMOVED lines=52> */
.L_x_2480:
[----:B------:R-:W-:-:S04]  /*e8920*/  ISETP.GE.U32.AND P0, PT, R2, R26, PT ;  /* 0x0000001a0200720c */ /* 0x000fc80003f06070 */
[----:B------:R-:W-:-:S04]  /*e8930*/  ISETP.GE.U32.AND.EX P0, PT, R32, R39, PT, P0 ;  /* 0x000000272000720c */ /* 0x000fc80003f06100 */
[----:B------:R-:W-:Y:S02]  /*e8940*/  SEL R2, R22, R12, !P0 ;  /* 0x0000000c16027207 */ /* 0x000fe40004000000 */
[----:B------:R-:W-:Y:S01]  /*e8950*/  SEL R3, R23, R13, !P0 ;  /* 0x0000000d17037207 */ /* 0x000fe20004000000 */
[----:B------:R-:W-:Y:S06]  /*e8960*/  BRA `(.L_x_2469) ;  /* 0x0000000000747947 */ /* 0x000fec0003800000 */
.L_x_2476:
[----:B------:R-:W1:Y:S01]  /*e8970*/  LDCU UR6, c[0x0][0x3c8] ;  /* 0x00007900ff0677ac */ /* 0x000e620008000800 */
[----:B------:R-:W-:Y:S01]  /*e8980*/  MOV R2, R12 ;  /* 0x0000000c00027202 */ /* 0x000fe20000000f00 */
[----:B------:R-:W-:Y:S01]  /*e8990*/  IMAD.MOV.U32 R3, RZ, RZ, R13 ;  /* 0x000000ffff037224 */ /* 0x000fe200078e000d */
[----:B-1----:R-:W-:-:S09]  /*e89a0*/  UISETP.NE.AND UP0, UPT, UR6, URZ, UPT ;  /* 0x000000ff0600728c */ /* 0x002fd2000bf05270 */
[----:B------:R-:W-:Y:S05]  /*e89b0*/  BRA.U !UP0, `(.L_x_2469) ;  /* 0x0000000108607547 */ /* 0x000fea000b800000 */
[----:B------:R-:W-:-:S07]  /*e89c0*/  CS2R R30, SRZ ;  /* 0x00000000001e7805 */ /* 0x000fce000001ff00 */
.L_x_2483:
        /* <DEDUP_REMOVED lines=23> */
.L_x_2469:
[----:B------:R-:W-:Y:S05]  /*e8b40*/  BSYNC.RECONVERGENT B0 ;  /* 0x0000000000007941 */ /* 0x000fea0003800200 */
.L_x_2468:
[C---:B------:R-:W-:Y:S02]  /*e8b50*/  ISETP.GE.U32.AND P0, PT, R20.reuse, 0x81, PT ;  /* 0x000000811400780c */ /* 0x040fe40003f06070 */
[----:B------:R-:W-:-:S11]  /*e8b60*/  SHF.L.U32 R20, R20, 0x1, RZ ;  /* 0x0000000114147819 */ /* 0x000fd600000006ff */
[----:B------:R-:W-:Y:S05]  /*e8b70*/  @!P0 BRA `(.L_x_2484) ;  /* 0xfffffe5c00e88947 */ /* 0x000fea000383ffff */
[----:B------:R-:W1:Y:S01]  /*e8b80*/  S2R R12, SR_TID.X ;  /* 0x00000000000c7919 */ /* 0x000e620000002100 */
[----:B------:R-:W3:Y:S01]  /*e8b90*/  LDCU.U8 UR4, c[0x0][0x380] ;  /* 0x00007000ff0477ac */ /* 0x000ee20008000000 */
[----:B------:R-:W4:Y:S01]  /*e8ba0*/  S2UR UR5, SR_CgaCtaId ;  /* 0x00000000000579c3 */ /* 0x000f220000008800 */
[----:B------:R-:W5:Y:S01]  /*e8bb0*/  S2R R13, SR_LANEID ;  /* 0x00000000000d7919 */ /* 0x000f620000000000 */
[----:B--2---:R-:W2:Y:S01]  /*e8bc0*/  S2R R23, SR_TID.X ;  /* 0x0000000000177919 */ /* 0x004ea20000002100 */
[----:B------:R-:W0:Y:S01]  /*e8bd0*/  S2R R29, SR_CTAID.X ;  /* 0x00000000001d7919 */ /* 0x000e220000002500 */
[----:B---3--:R-:W-:-:S03]  /*e8be0*/  UPRMT UR6, UR4, 0x8880, URZ ;  /* 0x0000888004067896 */ /* 0x008fc600080000ff */
[----:B------:R-:W-:Y:S02]  /*e8bf0*/  UMOV UR4, 0x400 ;  /* 0x0000040000047882 */ /* 0x000fe40000000000 */
[----:B----4-:R-:W-:-:S03]  /*e8c00*/  ULEA UR5, UR5, UR4, 0x18 ;  /* 0x0000000405057291 */ /* 0x010fc6000f8ec0ff */
[----:B------:R-:W-:Y:S02]  /*e8c10*/  UMOV UR4, UR6 ;  /* 0x0000000600047c82 */ /* 0x000fe40008000000 */
[----:B------:R-:W-:Y:S01]  /*e8c20*/  UISETP.NE.AND UP0, UPT, UR4, URZ, UPT ;  /* 0x000000ff0400728c */ /* 0x000fe2000bf05270 */
[----:B-1----:R-:W-:-:S05]  /*e8c30*/  IMAD.SHL.U32 R12, R12, 0x8, RZ ;  /* 0x000000080c0c7824 */ /* 0x002fca00078e00ff */
[----:B------:R-:W-:-:S04]  /*e8c40*/  LOP3.LUT R12, R12, 0x1f00, RZ, 0xc0, !PT ;  /* 0x00001f000c0c7812 */ /* 0x000fc800078ec0ff */
[----:B-----5:R-:W-:-:S04]  /*e8c50*/  IADD3 R27, PT, PT, R12, R13, RZ ;  /* 0x0000000d0c1b7210 */ /* 0x020fc80007ffe0ff */
[----:B------:R-:W-:Y:S01]  /*e8c60*/  IADD3 R28, PT, PT, R27, 0x20, RZ ;  /* 0x000000201b1c7810 */ /* 0x000fe20007ffe0ff */
[----:B------:R-:W-:Y:S01]  /*e8c70*/  IMAD R13, R13, 0x7, R27 ;  /* 0x000000070d0d7824 */ /* 0x000fe200078e021b */
[C---:B------:R-:W-:Y:S01]  /*e8c80*/  IADD3 R32, PT, PT, R27.reuse, 0xa0, RZ ;  /* 0x000000a01b207810 */ /* 0x040fe20007ffe0ff */
[----:B------:R-:W-:Y:S01]  /*e8c90*/  VIADD R30, R27, 0x80 ;  /* 0x000000801b1e7836 */ /* 0x000fe20000000000 */
[----:B------:R-:W-:Y:S01]  /*e8ca0*/  LEA.HI.SX32 R28, R28, R27, 0x1b ;  /* 0x0000001b1c1c7211 */ /* 0x000fe200078fdaff */
[C---:B------:R-:W-:Y:S01]  /*e8cb0*/  VIADD R12, R13.reuse, 0x1 ;  /* 0x000000010d0c7836 */ /* 0x040fe20000000000 */
[C---:B------:R-:W-:Y:S01]  /*e8cc0*/  IADD3 R42, PT, PT, R13.reuse, 0x2, RZ ;  /* 0x000000020d2a7810 */ /* 0x040fe20007ffe0ff */
[C---:B------:R-:W-:Y:S01]  /*e8cd0*/  VIADD R22, R13.reuse, 0x5 ;  /* 0x000000050d167836 */ /* 0x040fe20000000000 */
[C---:B------:R-:W-:Y:S01]  /*e8ce0*/  IADD3 R40, PT, PT, R13.reuse, 0x4, RZ ;  /* 0x000000040d287810 */ /* 0x040fe20007ffe0ff */
[C---:B------:R-:W-:Y:S01]  /*e8cf0*/  VIADD R20, R13.reuse, 0x3 ;  /* 0x000000030d147836 */ /* 0x040fe20000000000 */
[-C--:B------:R-:W-:Y:S01]  /*e8d00*/  LEA.HI.SX32 R43, R12, R13.reuse, 0x1b ;  /* 0x0000000d0c2b7211 */ /* 0x080fe200078fdaff */
[----:B------:R-:W-:Y:S01]  /*e8d10*/  VIADD R26, R13, 0x7 ;  /* 0x000000070d1a7836 */ /* 0x000fe20000000000 */
[----:B--2---:R-:W-:Y:S01]  /*e8d20*/  SHF.L.U32 R12, R23, 0x3, RZ ;  /* 0x00000003170c7819 */ /* 0x004fe200000006ff */
[----:B------:R-:W-:Y:S01]  /*e8d30*/  VIADD R34, R27, 0xc0 ;  /* 0x000000c01b227836 */ /* 0x000fe20000000000 */
[----:B------:R-:W-:-:S02]  /*e8d40*/  LEA.HI.SX32 R39, R22, R13, 0x1b ;  /* 0x0000000d16277211 */ /* 0x000fc400078fdaff */
[----:B------:R-:W-:Y:S02]  /*e8d50*/  LOP3.LUT R12, R12, 0x1f00, RZ, 0xc0, !PT ;  /* 0x00001f000c0c7812 */ /* 0x000fe400078ec0ff */
[-C--:B------:R-:W-:Y:S02]  /*e8d60*/  LEA.HI.SX32 R41, R20, R13.reuse, 0x1b ;  /* 0x0000000d14297211 */ /* 0x080fe400078fdaff */
[----:B------:R-:W-:Y:S01]  /*e8d70*/  LEA.HI.SX32 R37, R26, R13, 0x1b ;  /* 0x0000000d1a257211 */ /* 0x000fe200078fdaff */
[C---:B------:R-:W-:Y:S01]  /*e8d80*/  VIADD R26, R27.reuse, 0x40 ;  /* 0x000000401b1a7836 */ /* 0x040fe20000000000 */
[----:B------:R-:W-:Y:S01]  /*e8d90*/  LOP3.LUT R22, R12, 0x1f, R23, 0xf8, !PT ;  /* 0x0000001f0c167812 */ /* 0x000fe200078ef817 */
[----:B------:R-:W-:Y:S01]  /*e8da0*/  VIADD R12, R27, 0xe0 ;  /* 0x000000e01b0c7836 */ /* 0x000fe20000000000 */
[----:B------:R-:W-:Y:S02]  /*e8db0*/  IADD3 R38, PT, PT, R13, 0x6, RZ ;  /* 0x000000060d267810 */ /* 0x000fe40007ffe0ff */
[----:B------:R-:W-:-:S02]  /*e8dc0*/  IADD3 R20, PT, PT, R27, 0x60, RZ ;  /* 0x000000601b147810 */ /* 0x000fc40007ffe0ff */
[-C--:B------:R-:W-:Y:S02]  /*e8dd0*/  LEA.HI.SX32 R42, R42, R13.reuse, 0x1b ;  /* 0x0000000d2a2a7211 */ /* 0x080fe400078fdaff */
[-C--:B------:R-:W-:Y:S02]  /*e8de0*/  LEA.HI.SX32 R40, R40, R13.reuse, 0x1b ;  /* 0x0000000d28287211 */ /* 0x080fe400078fdaff */
[----:B------:R-:W-:Y:S02]  /*e8df0*/  LEA.HI.SX32 R38, R38, R13, 0x1b ;  /* 0x0000000d26267211 */ /* 0x000fe400078fdaff */
[-C--:B------:R-:W-:Y:S02]  /*e8e00*/  LEA.HI.SX32 R21, R20, R27.reuse, 0x1b ;  /* 0x0000001b14157211 */ /* 0x080fe400078fdaff */
[-C--:B------:R-:W-:Y:S02]  /*e8e10*/  LEA.HI.SX32 R12, R12, R27.reuse, 0x1b ;  /* 0x0000001b0c0c7211 */ /* 0x080fe400078fdaff */
[----:B------:R-:W-:-:S02]  /*e8e20*/  LEA.HI.SX32 R26, R26, R27, 0x1b ;  /* 0x0000001b1a1a7211 */ /* 0x000fc400078fdaff */
[-C--:B------:R-:W-:Y:S02]  /*e8e30*/  LEA.HI.SX32 R20, R30, R27.reuse, 0x1b ;  /* 0x0000001b1e147211 */ /* 0x080fe400078fdaff */
[-C--:B------:R-:W-:Y:S02]  /*e8e40*/  LEA.HI.SX32 R19, R32, R27.reuse, 0x1b ;  /* 0x0000001b20137211 */ /* 0x080fe400078fdaff */
[-C--:B------:R-:W-:Y:S02]  /*e8e50*/  LEA.HI.SX32 R13, R34, R27.reuse, 0x1b ;  /* 0x0000001b220d7211 */ /* 0x080fe400078fdaff */
[----:B------:R-:W-:Y:S02]  /*e8e60*/  LEA.HI.SX32 R36, R27, R27, 0x1b ;  /* 0x0000001b1b247211 */ /* 0x000fe400078fdaff */
[C---:B------:R-:W-:Y:S02]  /*e8e70*/  LOP3.LUT R34, R22.reuse, 0x40, RZ, 0xfc, !PT ;  /* 0x0000004016227812 */ /* 0x040fe400078efcff */
[----:B------:R-:W-:-:S02]  /*e8e80*/  LOP3.LUT R35, R22, 0x20, RZ, 0xfc, !PT ;  /* 0x0000002016237812 */ /* 0x000fc400078efcff */
[----:B0-----:R-:W-:Y:S02]  /*e8e90*/  LOP3.LUT R33, R22, 0x60, RZ, 0xfc, !PT ;  /* 0x0000006016217812 */ /* 0x001fe400078efcff */
        /* <DEDUP_REMOVED lines=15> */
[C---:B------:R-:W-:Y:S02]  /*e8f90*/  LOP3.LUT R32, R22.reuse, 0x80, RZ, 0xfc, !PT ;  /* 0x0000008016207812 */ /* 0x040fe400078efcff */
[----:B------:R-:W-:-:S02]  /*e8fa0*/  LOP3.LUT R31, R22, 0xa0, RZ, 0xfc, !PT ;  /* 0x000000a0161f7812 */ /* 0x000fc400078efcff */
[C---:B------:R-:W-:Y:S02]  /*e8fb0*/  LOP3.LUT R30, R22.reuse, 0xc0, RZ, 0xfc, !PT ;  /* 0x000000c0161e7812 */ /* 0x040fe400078efcff */
[----:B------:R-:W-:Y:S01]  /*e8fc0*/  LOP3.LUT R27, R22, 0xe0, RZ, 0xfc, !PT ;  /* 0x000000e0161b7812 */ /* 0x000fe200078efcff */
[----:B------:R-:W-:Y:S06]  /*e8fd0*/  BAR.SYNC.DEFER_BLOCKING 0x0 ;  /* 0x0000000000007b1d */ /* 0x000fec0000010000 */
[----:B------:R-:W-:Y:S05]  /*e8fe0*/  BRA.U !UP0, `(.L_x_2485) ;  /* 0x0000000108c87547 */ /* 0x000fea000b800000 */
[----:B------:R-:W0:Y:S01]  /*e8ff0*/  S2UR UR5, SR_CgaCtaId ;  /* 0x00000000000579c3 */ /* 0x000e220000008800 */
[----:B------:R-:W-:Y:S01]  /*e9000*/  STS.64 [R0], R24 ;  /* 0x0000001800007388 */ /* 0x000fe20000000a00 */
[----:B------:R-:W-:Y:S01]  /*e9010*/  ISETP.NE.AND P0, PT, R23, RZ, PT ;  /* 0x000000ff1700720c */ /* 0x000fe20003f05270 */
[----:B------:R-:W-:Y:S01]  /*e9020*/  UMOV UR4, 0x400 ;  /* 0x0000040000047882 */ /* 0x000fe20000000000 */
[----:B------:R-:W-:Y:S01]  /*e9030*/  IMAD.MOV.U32 R23, RZ, RZ, RZ ;  /* 0x000000ffff177224 */ /* 0x000fe200078e00ff */
[----:B------:R1:W-:Y:S02]  /*e9040*/  STS.64 [R43+0x8], R14 ;  /* 0x0000080e2b007388 */ /* 0x0003e40000000a00 */
[----:B-1----:R-:W-:Y:S01]  /*e9050*/  MOV R14, R18 ;  /* 0x00000012000e7202 */ /* 0x002fe20000000f00 */
[----:B------:R-:W-:Y:S01]  /*e9060*/  IMAD.MOV.U32 R15, RZ, RZ, R17 ;  /* 0x000000ffff0f7224 */ /* 0x000fe200078e0011 */
[----:B------:R-:W-:-:S04]  /*e9070*/  MOV R17, R11 ;  /* 0x0000000b00117202 */ /* 0x000fc80000000f00 */
[----:B------:R-:W-:Y:S01]  /*e9080*/  STS.64 [R42+0x10], R14 ;  /* 0x0000100e2a007388 */ /* 0x000fe20000000a00 */
[----:B0-----:R-:W-:-:S03]  /*e9090*/  ULEA UR4, UR5, UR4, 0x18 ;  /* 0x0000000405047291 */ /* 0x001fc6000f8ec0ff */
[----:B------:R-:W-:Y:S04]  /*e90a0*/  STS.64 [R41+0x18], R16 ;  /* 0x0000181029007388 */ /* 0x000fe80000000a00 */
[----:B------:R-:W-:Y:S04]  /*e90b0*/  STS.64 [R40+0x20], R8 ;  /* 0x0000200828007388 */ /* 0x000fe80000000a00 */
[----:B------:R-:W-:Y:S04]  /*e90c0*/  STS.64 [R39+0x28], R6 ;  /* 0x0000280627007388 */ /* 0x000fe80000000a00 */
[----:B------:R-:W-:Y:S04]  /*e90d0*/  STS.64 [R38+0x30], R4 ;  /* 0x0000300426007388 */ /* 0x000fe80000000a00 */
[----:B------:R-:W-:Y:S01]  /*e90e0*/  STS.64 [R37+0x38], R2 ;  /* 0x0000380225007388 */ /* 0x000fe20000000a00 */
[----:B------:R-:W-:-:S03]  /*e90f0*/  NOP ;  /* 0x0000000000007918 */ /* 0x000fc60000000000 */
[----:B------:R-:W-:Y:S04]  /*e9100*/  LDS.64 R2, [R36] ;  /* 0x0000000024027984 */ /* 0x000fe80000000a00 */
[----:B------:R0:W-:Y:S04]  /*e9110*/  LDS.64 R8, [R28+0x100] ;  /* 0x000100001c087984 */ /* 0x0001e80000000a00 */
[----:B------:R-:W-:Y:S04]  /*e9120*/  LDS.64 R14, [R26+0x200] ;  /* 0x000200001a0e7984 */ /* 0x000fe80000000a00 */
[----:B------:R-:W-:Y:S01]  /*e9130*/  LDS.64 R6, [R21+0x300] ;  /* 0x0003000015067984 */ /* 0x000fe20000000a00 */
[----:B0-----:R-:W-:-:S03]  /*e9140*/  IMAD.WIDE.U32 R28, R29, 0x800, R22 ;  /* 0x000008001d1c7825 */ /* 0x001fc600078e0016 */
[----:B------:R-:W-:Y:S04]  /*e9150*/  LDS.64 R16, [R20+0x400] ;  /* 0x0004000014107984 */ /* 0x000fe80000000a00 */
[----:B------:R-:W-:Y:S04]  /*e9160*/  LDS.64 R4, [R19+0x500] ;  /* 0x0005000013047984 */ /* 0x000fe80000000a00 */
[----:B------:R-:W-:Y:S04]  /*e9170*/  LDS.64 R24, [R13+0x600] ;  /* 0x000600000d187984 */ /* 0x000fe80000000a00 */
[----:B------:R-:W-:Y:S04]  /*e9180*/  LDS.64 R38, [R12+0x700] ;  /* 0x000700000c267984 */ /* 0x000fe80000000a00 */
[----:B------:R-:W-:Y:S01]  /*e9190*/  @!P0 STS [UR4+0x4200], R10 ;  /* 0x0042000aff008988 */ /* 0x000fe20008000804 */
[----:B------:R-:W-:Y:S06]  /*e91a0*/  BAR.SYNC.DEFER_BLOCKING 0x0 ;  /* 0x0000000000007b1d */ /* 0x000fec0000010000 */
[----:B------:R-:W0:Y:S01]  /*e91b0*/  LDS R0, [UR4+0x4200] ;  /* 0x00420004ff007984 */ /* 0x000e220008000800 */
[----:B------:R-:W1:Y:S02]  /*e91c0*/  LDCU.64 UR4, c[0x0][0x398] ;  /* 0x00007300ff0477ac */ /* 0x000e640008000a00 */
[----:B-1----:R-:W-:-:S04]  /*e91d0*/  LEA R36, P0, R28, UR4, 0x3 ;  /* 0x000000041c247c11 */ /* 0x002fc8000f8018ff */
[----:B------:R-:W-:Y:S02]  /*e91e0*/  LEA.HI.X R37, R28, UR5, R29, 0x3, P0 ;  /* 0x000000051c257c11 */ /* 0x000fe400080f1c1d */
[-C--:B0-----:R-:W-:Y:S02]  /*e91f0*/  ISETP.GE.AND P0, PT, R22, R0.reuse, PT ;  /* 0x000000001600720c */ /* 0x081fe40003f06270 */
[-C--:B------:R-:W-:Y:S02]  /*e9200*/  ISETP.GE.AND P1, PT, R35, R0.reuse, PT ;  /* 0x000000002300720c */ /* 0x080fe40003f26270 */
[-C--:B------:R-:W-:Y:S02]  /*e9210*/  ISETP.GE.AND P2, PT, R34, R0.reuse, PT ;  /* 0x000000002200720c */ /* 0x080fe40003f46270 */
[-C--:B------:R-:W-:Y:S02]  /*e9220*/  ISETP.GE.AND P3, PT, R33, R0.reuse, PT ;  /* 0x000000002100720c */ /* 0x080fe40003f66270 */
[----:B------:R-:W-:-:S02]  /*e9230*/  ISETP.GE.AND P4, PT, R32, R0, PT ;  /* 0x000000002000720c */ /* 0x000fc40003f86270 */
[-C--:B------:R-:W-:Y:S02]  /*e9240*/  ISETP.GE.AND P5, PT, R31, R0.reuse, PT ;  /* 0x000000001f00720c */ /* 0x080fe40003fa6270 */
[-C--:B------:R-:W-:Y:S01]  /*e9250*/  ISETP.GE.AND P6, PT, R30, R0.reuse, PT ;  /* 0x000000001e00720c */ /* 0x080fe20003fc6270 */
[----:B------:R0:W-:Y:S01]  /*e9260*/  @!P0 STG.E.64 desc[UR8][R36.64], R2 ;  /* 0x0000000224008986 */ /* 0x0001e2000c101b08 */
        /* <DEDUP_REMOVED lines=10> */
.L_x_2485:
[----:B------:R-:W0:Y:S01]  /*e9310*/  S2UR UR5, SR_CgaCtaId ;  /* 0x00000000000579c3 */ /* 0x000e220000008800 */
[----:B------:R-:W-:Y:S01]  /*e9320*/  STS.64 [R0], R24 ;  /* 0x0000001800007388 */ /* 0x000fe20000000a00 */
[----:B------:R-:W-:Y:S01]  /*e9330*/  ISETP.NE.AND P0, PT, R23, RZ, PT ;  /* 0x000000ff1700720c */ /* 0x000fe20003f05270 */
[----:B------:R-:W-:Y:S02]  /*e9340*/  UMOV UR4, 0x400 ;  /* 0x0000040000047882 */ /* 0x000fe40000000000 */
[----:B------:R1:W-:Y:S02]  /*e9350*/  STS.64 [R43+0x8], R14 ;  /* 0x0000080e2b007388 */ /* 0x0003e40000000a00 */
[----:B-1----:R-:W-:Y:S01]  /*e9360*/  MOV R14, R18 ;  /* 0x00000012000e7202 */ /* 0x002fe20000000f00 */
[----:B------:R-:W-:Y:S01]  /*e9370*/  IMAD.MOV.U32 R15, RZ, RZ, R17 ;  /* 0x000000ffff0f7224 */ /* 0x000fe200078e0011 */
[----:B------:R-:W-:Y:S01]  /*e9380*/  MOV R17, R11 ;  /* 0x0000000b00117202 */ /* 0x000fe20000000f00 */
[----:B------:R-:W-:-:S03]  /*e9390*/  HFMA2 R11, -RZ, RZ, 0, 0 ;  /* 0x00000000ff0b7431 */ /* 0x000fc600000001ff */
        /* <DEDUP_REMOVED lines=9> */
[----:B------:R-:W-:Y:S04]  /*e9430*/  LDS.64 R8, [R28+0x100] ;  /* 0x000100001c087984 */ /* 0x000fe80000000a00 */
[----:B------:R-:W-:Y:S04]  /*e9440*/  LDS.64 R14, [R26+0x200] ;  /* 0x000200001a0e7984 */ /* 0x000fe80000000a00 */
[----:B------:R-:W-:Y:S04]  /*e9450*/  LDS.64 R6, [R21+0x300] ;  /* 0x0003000015067984 */ /* 0x000fe80000000a00 */
[----:B------:R-:W-:Y:S04]  /*e9460*/  LDS.64 R16, [R20+0x400] ;  /* 0x0004000014107984 */ /* 0x000fe80000000a00 */
[----:B------:R-:W-:Y:S04]  /*e9470*/  LDS.64 R4, [R19+0x500] ;  /* 0x0005000013047984 */ /* 0x000fe80000000a00 */
[----:B------:R-:W-:Y:S04]  /*e9480*/  LDS.64 R24, [R13+0x600] ;  /* 0x000600000d187984 */ /* 0x000fe80000000a00 */
[----:B------:R-:W-:Y:S04]  /*e9490*/  LDS.64 R38, [R12+0x700] ;  /* 0x000700000c267984 */ /* 0x000fe80000000a00 */
[----:B------:R0:W-:Y:S01]  /*e94a0*/  @!P0 STS [UR4+0x4200], R10 ;  /* 0x0042000aff008988 */ /* 0x0001e20008000804 */
[----:B------:R-:W-:Y:S01]  /*e94b0*/  BAR.SYNC.DEFER_BLOCKING 0x0 ;  /* 0x0000000000007b1d */ /* 0x000fe20000010000 */
[----:B0-----:R-:W-:-:S04]  /*e94c0*/  IMAD.MOV.U32 R10, RZ, RZ, R22 ;  /* 0x000000ffff0a7224 */ /* 0x001fc800078e0016 */
[----:B------:R-:W-:Y:S01]  /*e94d0*/  IMAD.WIDE.U32 R36, R29, 0x800, R10 ;  /* 0x000008001d247825 */ /* 0x000fe200078e000a */
        /* <DEDUP_REMOVED lines=22> */
.L_x_2486:
        /* <DEDUP_REMOVED lines=12> */
.L_x_8777:


//--------------------- .text._ZN3cub18CUB_300001_SM_10006detail10merge_sort26DeviceMergeSortMergeKernelINS2_10policy_hubIPPyE9Policy600ES6_PNS0_8NullTypeES6_SA_j18tuple_indexed_lessS5_S9_EEvbT2_T3_T4_PT6_PT7_T5_PSE_SE_NS1_7vsmem_tE --------------------------
	.section	.text._ZN3cub18CUB_300001_SM_10006detail10merge_sort26DeviceMergeSortMergeKernelINS2_10policy_hubIPPyE9Policy600ES6_PNS0_8NullTypeES6_SA_j18tuple_indexed_lessS5_S9_EEvbT2_T3_T4_PT6_PT7_T5_PSE_SE_NS1_7vsmem_tE,"ax",@progbits
	.align	128
        .global         _ZN3cub18CUB_300001_SM_10006detail10merge_sort26DeviceMergeSortMergeKernelINS2_10policy_hubIPPyE9Policy600ES6_PNS0_8NullTypeES6_SA_j18tuple_indexed_lessS5_S9_EEvbT2_T3_T4_PT6_PT7_T5_PSE_SE_NS1_7vsmem_tE
        .type           _ZN3cub18CUB_300001_SM_10006detail10merge_sort26DeviceMergeSortMergeKernelINS2_10policy_hubIPPyE9Policy600ES6_PNS0_8NullTypeES6_SA_j18tuple_indexed_lessS5_S9_EEvbT2_T3_T4_PT6_PT7_T5_PSE_SE_NS1_7vsmem_tE,@function
        .size           _ZN3cub18CUB_300001_SM_10006detail10merge_sort26DeviceMergeSortMergeKernelINS2_10policy_hubIPPyE9Policy600ES6_PNS0_8NullTypeES6_SA_j18tuple_indexed_lessS5_S9_EEvbT2_T3_T4_PT6_PT7_T5_PSE_SE_NS1_7vsmem_tE,(.L_x_8778 - _ZN3cub18CUB_300001_SM_10006detail10merge_sort26DeviceMergeSortMergeKernelINS2_10policy_hubIPPyE9Policy600ES6_PNS0_8NullTypeES6_SA_j18tuple_indexed_lessS5_S9_EEvbT2_T3_T4_PT6_PT7_T5_PSE_SE_NS1_7vsmem_tE)
        .other          _ZN3cub18CUB_300001_SM_10006detail10merge_sort26DeviceMergeSortMergeKernelINS2_10policy_hubIPPyE9Policy600ES6_PNS0_8NullTypeES6_SA_j18tuple_indexed_lessS5_S9_EEvbT2_T3_T4_PT6_PT7_T5_PSE_SE_NS1_7vsmem_tE,@"STO_CUDA_ENTRY STV_DEFAULT"
_ZN3cub18CUB_300001_SM_10006detail10merge_sort26DeviceMergeSortMergeKernelINS2_10policy_hubIPPyE9Policy600ES6_PNS0_8NullTypeES6_SA_j18tuple_indexed_lessS5_S9_EEvbT2_T3_T4_PT6_PT7_T5_PSE_SE_NS1_7vsmem_tE:
.text._ZN3cub18CUB_300001_SM_10006detail10merge_sort26DeviceMergeSortMergeKernelINS2_10policy_hubIPPyE9Policy600ES6_PNS0_8NullTypeES6_SA_j18tuple_indexed_lessS5_S9_EEvbT2_T3_T4_PT6_PT7_T5_PSE_SE_NS1_7vsmem_tE:
[----:B------:R-:W-:Y:S08]  /*0000*/  LDC R1, c[0x0][0x37c] ;  /* 0x0000df00ff017b82 */ /* 0x000ff00000000800 */
[----:B------:R-:W0:Y:S01]  /*0010*/  S2UR UR6, SR_CTAID.X ;  /* 0x00000000000679c3 */ /* 0x000e220000002500 */
[----:B------:R-:W1:Y:S01]  /*0020*/  LDCU UR4, c[0x0][0x370] ;  /* 0x00006e00ff0477ac */ /* 0x000e620008000800 */
[----:B------:R-:W2:Y:S01]  /*0030*/  S2R R0, SR_TID.X ;  /* 0x0000000000007919 */ /* 0x000ea20000002100 */
[----:B------:R-:W3:Y:S05]  /*0040*/  LDCU.64 UR10, c[0x0][0x358] ;  /* 0x00006b00ff0a77ac */ /* 0x000eea0008000a00 */
[----:B------:R-:W4:Y:S01]  /*0050*/  LDC R7, c[0x0][0x3c8] ;  /* 0x0000f200ff077b82 */ /* 0x000f220000000800 */
[----:B-1----:R-:W-:-:S04]  /*0060*/  UIADD3 UR4, UPT, UPT, UR4, -0x1, URZ ;  /* 0xffffffff04047890 */ /* 0x002fc8000fffe0ff */
[----:B0-----:R-:W-:Y:S02]  /*0070*/  UISETP.GE.U32.AND UP0, UPT, UR6, UR4, UPT ;  /* 0x000000040600728c */ /* 0x001fe4000bf06070 */
[----:B------:R-:W-:Y:S01]  /*0080*/  USHF.L.U32 UR9, UR6, 0xb, URZ ;  /* 0x0000000b06097899 */ /* 0x000fe200080006ff */
[----:B----4-:R-:W-:-:S06]  /*0090*/  IMAD.SHL.U32 R6, R7, 0x400, RZ ;  /* 0x0000040007067824 */ /* 0x010fcc00078e00ff */
[----:B--23--:R-:W-:Y:S05]  /*00a0*/  BRA.U UP0, `(.L_x_2487) ;  /* 0x000001c100f47547 */ /* 0x00cfea000b800000 */
[----:B------:R-:W0:Y:S01]  /*00b0*/  LDCU.64 UR4, c[0x0][0x3c0] ;  /* 0x00007800ff0477ac */ /* 0x000e220008000a00 */
[----:B------:R-:W-:Y:S01]  /*00c0*/  IMAD.MOV R7, RZ, RZ, -R7 ;  /* 0x000000ffff077224 */ /* 0x000fe200078e0a07 */
[----:B------:R-:W1:Y:S01]  /*00d0*/  LDC R8, c[0x0][0x398] ;  /* 0x0000e600ff087b82 */ /* 0x000e620000000800 */
[----:B0-----:R-:W-:-:S06]  /*00e0*/  UIMAD.WIDE.U32 UR4, UR6, 0x4, UR4 ;  /* 0x00000004060478a5 */ /* 0x001fcc000f8e0004 */
[----:B------:R-:W-:Y:S01]  /*00f0*/  IMAD.U32 R2, RZ, RZ, UR4 ;  /* 0x00000004ff027e24 */ /* 0x000fe2000f8e00ff */
[----:B------:R-:W-:-:S05]  /*0100*/  MOV R3, UR5 ;  /* 0x0000000500037c02 */ /* 0x000fca0008000f00 */
[----:B------:R-:W2:Y:S04]  /*0110*/  LDG.E R4, desc[UR10][R2.64+0x4] ;  /* 0x0000040a02047981 */ /* 0x000ea8000c1e1900 */
[----:B------:R0:W3:Y:S01]  /*0120*/  LDG.E R10, desc[UR10][R2.64] ;  /* 0x0000000a020a7981 */ /* 0x0000e2000c1e1900 */
[C---:B------:R-:W-:Y:S01]  /*0130*/  LOP3.LUT R5, R7.reuse, UR6, RZ, 0xc0, !PT ;  /* 0x0000000607057c12 */ /* 0x040fe2000f8ec0ff */
[----:B------:R-:W-:Y:S01]  /*0140*/  ACQBULK ;  /* 0x000000000000782e */ /* 0x000fe20000000000 */
[----:B------:R-:W-:-:S03]  /*0150*/  LOP3.LUT R7, R7, UR6, RZ, 0xfc, !PT ;  /* 0x0000000607077c12 */ /* 0x000fc6000f8efcff */
[C---:B------:R-:W-:Y:S01]  /*0160*/  IMAD.SHL.U32 R9, R5.reuse, 0x800, RZ ;  /* 0x0000080005097824 */ /* 0x040fe200078e00ff */
[----:B------:R-:W-:Y:S01]  /*0170*/  IADD3 R5, PT, PT, -R5, UR6, RZ ;  /* 0x0000000605057c10 */ /* 0x000fe2000fffe1ff */
[----:B------:R-:W4:Y:S01]  /*0180*/  LDCU.U8 UR6, c[0x0][0x380] ;  /* 0x00007000ff0677ac */ /* 0x000f220008000000 */
[----:B------:R-:W-:Y:S02]  /*0190*/  ISETP.NE.AND P1, PT, R7, -0x1, PT ;  /* 0xffffffff0700780c */ /* 0x000fe40003f25270 */
[----:B------:R-:W-:Y:S02]  /*01a0*/  R2UR UR7, R9 ;  /* 0x00000000090772ca */ /* 0x000fe400000e0000 */
[----:B------:R-:W-:Y:S02]  /*01b0*/  SHF.L.U32 R5, R5, 0xb, RZ ;  /* 0x0000000b05057819 */ /* 0x000fe400000006ff */
[----:B------:R-:W-:Y:S02]  /*01c0*/  LOP3.LUT R9, R6, 0xfffff800, RZ, 0xc0, !PT ;  /* 0xfffff80006097812 */ /* 0x000fe400078ec0ff */
[C---:B------:R-:W-:Y:S01]  /*01d0*/  ISETP.NE.AND P0, PT, R5.reuse, -0x800, PT ;  /* 0xfffff8000500780c */ /* 0x040fe20003f05270 */
[----:B0-----:R-:W-:-:S06]  /*01e0*/  VIADD R3, R5, 0x7ff ;  /* 0x000007ff05037836 */ /* 0x001fcc0000000000 */
[----:B-1----:R-:W-:Y:S01]  /*01f0*/  IADD3 R2, PT, PT, R8, -UR7, RZ ;  /* 0x8000000708027c10 */ /* 0x002fe2000fffe0ff */
[----:B----4-:R-:W-:-:S05]  /*0200*/  UPRMT UR6, UR6, 0x8880, URZ ;  /* 0x0000888006067896 */ /* 0x010fca00080000ff */
[----:B------:R-:W-:Y:S01]  /*0210*/  @P0 VIADD R3, R5, 0x800 ;  /* 0x0000080005030836 */ /* 0x000fe20000000000 */
[----:B------:R-:W-:Y:S01]  /*0220*/  UISETP.NE.AND UP0, UPT, UR6, URZ, UPT ;  /* 0x000000ff0600728c */ /* 0x000fe2000bf05270 */
[----:B--2---:R-:W-:Y:S01]  /*0230*/  VIADD R4, R4, -UR7 ;  /* 0x8000000704047c36 */ /* 0x004fe20008000000 */
[----:B---3--:R-:W-:-:S04]  /*0240*/  R2UR UR4, R10 ;  /* 0x000000000a0472ca */ /* 0x008fc800000e0000 */
[----:B------:R-:W-:Y:S02]  /*0250*/  R2UR UR5, R4 ;  /* 0x00000000040572ca */ /* 0x000fe400000e0000 */
[CC--:B------:R-:W-:Y:S02]  /*0260*/  @!P1 VIMNMX.U32 R4, PT, PT, R9.reuse, R2.reuse, PT ;  /* 0x0000000209049248 */ /* 0x0c0fe40003fe0000 */
[----:B------:R-:W-:-:S05]  /*0270*/  VIMNMX.U32 R2, PT, PT, R9, R2, !PT ;  /* 0x0000000209027248 */ /* 0x000fca0007fe0000 */
[----:B------:R-:W-:-:S04]  /*0280*/  UIADD3 UR4, UPT, UPT, UR4, -UR7, URZ ;  /* 0x8000000704047290 */ /* 0x000fc8000fffe0ff */
[----:B------:R-:W-:Y:S01]  /*0290*/  VIADD R6, R3, -UR5 ;  /* 0x8000000503067c36 */ /* 0x000fe20008000000 */
[----:B------:R-:W-:Y:S02]  /*02a0*/  @!P1 R2UR UR5, R4 ;  /* 0x00000000040592ca */ /* 0x000fe400000e0000 */
[C---:B------:R-:W-:Y:S02]  /*02b0*/  IADD3 R4, PT, PT, -R9.reuse, R2, RZ ;  /* 0x0000000209047210 */ /* 0x040fe40007ffe1ff */
[----:B------:R-:W-:Y:S02]  /*02c0*/  SEL R3, R9, R6, !P1 ;  /* 0x0000000609037207 */ /* 0x000fe40004800000 */
[----:B------:R-:W-:Y:S02]  /*02d0*/  VIADDMNMX.U32 R2, R5, -UR4, R4, PT ;  /* 0x8000000405027c46 */ /* 0x000fe4000b800004 */
[----:B------:R-:W-:-:S05]  /*02e0*/  VIMNMX.U32 R3, PT, PT, R4, R3, PT ;  /* 0x0000000304037248 */ /* 0x000fca0003fe0000 */
[----:B------:R-:W-:Y:S01]  /*02f0*/  UIADD3 UR5, UPT, UPT, -UR4, UR5, URZ ;  /* 0x0000000504057290 */ /* 0x000fe2000fffe1ff */
[----:B------:R-:W-:Y:S11]  /*0300*/  BRA.U !UP0, `(.L_x_2488) ;  /* 0x0000000508b87547 */ /* 0x000ff6000b800000 */
[----:B------:R-:W-:Y:S01]  /*0310*/  VIADD R4, R0, 0x100 ;  /* 0x0000010000047836 */ /* 0x000fe20000000000 */
[----:B------:R-:W-:Y:S01]  /*0320*/  IADD3 R14, P4, P5, R2, UR7, R9 ;  /* 0x00000007020e7c10 */ /* 0x000fe2000fd9e009 */
[----:B------:R-:W-:Y:S01]  /*0330*/  IMAD.U32 R21, RZ, RZ, UR4 ;  /* 0x00000004ff157e24 */ /* 0x000fe2000f8e00ff */
[----:B------:R-:W-:Y:S01]  /*0340*/  IADD3 R10, PT, PT, R0, 0x300, RZ ;  /* 0x00000300000a7810 */ /* 0x000fe20007ffe0ff */
[C---:B------:R-:W-:Y:S01]  /*0350*/  VIADD R5, R4.reuse, -UR5 ;  /* 0x8000000504057c36 */ /* 0x040fe20008000000 */
[----:B------:R-:W-:Y:S02]  /*0360*/  ISETP.GE.AND P2, PT, R4, UR5, PT ;  /* 0x0000000504007c0c */ /* 0x000fe4000bf46270 */
[----:B------:R-:W-:Y:S01]  /*0370*/  IADD3 R21, P3, PT, R21, UR7, RZ ;  /* 0x0000000715157c10 */ /* 0x000fe2000ff7e0ff */
[----:B------:R-:W-:Y:S01]  /*0380*/  VIADD R11, R10, -UR5 ;  /* 0x800000050a0b7c36 */ /* 0x000fe20008000000 */
[----:B------:R-:W-:Y:S01]  /*0390*/  IADD3 R6, PT, PT, R0, 0x200, RZ ;  /* 0x0000020000067810 */ /* 0x000fe20007ffe0ff */
[----:B------:R-:W0:Y:S01]  /*03a0*/  LDCU.64 UR6, c[0x0][0x388] ;  /* 0x00007100ff0677ac */ /* 0x000e220008000a00 */
[----:B------:R-:W-:Y:S01]  /*03b0*/  SEL R7, R4, R5, !P2 ;  /* 0x0000000504077207 */ /* 0x000fe20005000000 */
[----:B------:R-:W-:Y:S01]  /*03c0*/  IMAD.X R19, RZ, RZ, RZ, P3 ;  /* 0x000000ffff137224 */ /* 0x000fe200018e06ff */
[----:B------:R-:W-:Y:S01]  /*03d0*/  SEL R4, R21, R14, !P2 ;  /* 0x0000000e15047207 */ /* 0x000fe20005000000 */
[----:B------:R-:W-:Y:S01]  /*03e0*/  VIADD R9, R6, -UR5 ;  /* 0x8000000506097c36 */ /* 0x000fe20008000000 */
[----:B------:R-:W-:-:S02]  /*03f0*/  ISETP.GE.AND P6, PT, R10, UR5, PT ;  /* 0x000000050a007c0c */ /* 0x000fc4000bfc6270 */
[----:B------:R-:W-:Y:S02]  /*0400*/  IADD3 R7, P1, PT, R7, R4, RZ ;  /* 0x0000000407077210 */ /* 0x000fe40007f3e0ff */
[----:B------:R-:W-:Y:S02]  /*0410*/  ISETP.GE.AND P0, PT, R6, UR5, PT ;  /* 0x0000000506007c0c */ /* 0x000fe4000bf06270 */
[----:B------:R-:W-:Y:S02]  /*0420*/  IADD3.X R4, PT, PT, RZ, RZ, RZ, P4, P5 ;  /* 0x000000ffff047210 */ /* 0x000fe400027ea4ff */
[----:B------:R-:W-:Y:S02]  /*0430*/  SHF.R.S32.HI R5, RZ, 0x1f, R5 ;  /* 0x0000001fff057819 */ /* 0x000fe40000011405 */
[----:B------:R-:W-:Y:S02]  /*0440*/  SEL R12, R10, R11, !P6 ;  /* 0x0000000b0a0c7207 */ /* 0x000fe40007000000 */
[----:B------:R-:W-:-:S02]  /*0450*/  SEL R8, R6, R9, !P0 ;  /* 0x0000000906087207 */ /* 0x000fc40004000000 */
[----:B------:R-:W-:Y:S02]  /*0460*/  SEL R13, R21, R14, !P0 ;  /* 0x0000000e150d7207 */ /* 0x000fe40004000000 */
[----:B------:R-:W-:Y:S02]  /*0470*/  SEL R5, R5, RZ, P2 ;  /* 0x000000ff05057207 */ /* 0x000fe40001000000 */
[----:B------:R-:W-:Y:S02]  /*0480*/  SEL R10, R19, R4, !P2 ;  /* 0x00000004130a7207 */ /* 0x000fe40005000000 */
[----:B------:R-:W-:Y:S02]  /*0490*/  SHF.R.S32.HI R9, RZ, 0x1f, R9 ;  /* 0x0000001fff097819 */ /* 0x000fe40000011409 */
[----:B------:R-:W-:Y:S02]  /*04a0*/  IADD3 R8, P4, PT, R8, R13, RZ ;  /* 0x0000000d08087210 */ /* 0x000fe40007f9e0ff */
[----:B------:R-:W-:-:S02]  /*04b0*/  IADD3.X R10, PT, PT, R5, R10, RZ, P1, !PT ;  /* 0x0000000a050a7210 */ /* 0x000fc40000ffe4ff */
[----:B------:R-:W-:Y:S02]  /*04c0*/  SEL R13, R21, R14, !P6 ;  /* 0x0000000e150d7207 */ /* 0x000fe40007000000 */
[----:B------:R-:W-:Y:S02]  /*04d0*/  SEL R9, R9, RZ, P0 ;  /* 0x000000ff09097207 */ /* 0x000fe40000000000 */
[----:B------:R-:W-:Y:S02]  /*04e0*/  SEL R6, R19, R4, !P0 ;  /* 0x0000000413067207 */ /* 0x000fe40004000000 */
[----:B------:R-:W-:Y:S02]  /*04f0*/  LOP3.LUT R5, R0, 0x400, RZ, 0xfc, !PT ;  /* 0x0000040000057812 */ /* 0x000fe400078efcff */
[----:B------:R-:W-:Y:S01]  /*0500*/  IADD3 R12, P0, PT, R12, R13, RZ ;  /* 0x0000000d0c0c7210 */ /* 0x000fe20007f1e0ff */
[----:B------:R-:W-:Y:S01]  /*0510*/  IMAD.X R15, R9, 0x1, R6, P4 ;  /* 0x00000001090f7824 */ /* 0x000fe200020e0606 */
[C---:B------:R-:W-:Y:S01]  /*0520*/  IADD3 R25, PT, PT, R0.reuse, 0x600, RZ ;  /* 0x0000060000197810 */ /* 0x040fe20007ffe0ff */
[C---:B------:R-:W-:Y:S01]  /*0530*/  VIADD R13, R0.reuse, 0x500 ;  /* 0x00000500000d7836 */ /* 0x040fe20000000000 */
[C---:B------:R-:W-:Y:S01]  /*0540*/  ISETP.GE.AND P2, PT, R5.reuse, UR5, PT ;  /* 0x0000000505007c0c */ /* 0x040fe2000bf46270 */
[----:B------:R-:W-:Y:S01]  /*0550*/  VIADD R18, R5, -UR5 ;  /* 0x8000000505127c36 */ /* 0x000fe20008000000 */
[----:B------:R-:W-:Y:S01]  /*0560*/  SHF.R.S32.HI R11, RZ, 0x1f, R11 ;  /* 0x0000001fff0b7819 */ /* 0x000fe2000001140b */
[C---:B------:R-:W-:Y:S01]  /*0570*/  VIADD R6, R0.reuse, 0x700 ;  /* 0x0000070000067836 */ /* 0x040fe20000000000 */
[----:B------:R-:W-:-:S02]  /*0580*/  ISETP.GE.AND P1, PT, R0, UR5, PT ;  /* 0x0000000500007c0c */ /* 0x000fc4000bf26270 */
[----:B------:R-:W-:Y:S02]  /*0590*/  ISETP.GE.AND P3, PT, R13, UR5, PT ;  /* 0x000000050d007c0c */ /* 0x000fe4000bf66270 */
[----:B------:R-:W-:Y:S02]  /*05a0*/  ISETP.GE.AND P4, PT, R25, UR5, PT ;  /* 0x0000000519007c0c */ /* 0x000fe4000bf86270 */
[----:B------:R-:W-:Y:S02]  /*05b0*/  SEL R9, R5, R18, !P2 ;  /* 0x0000001205097207 */ /* 0x000fe40005000000 */
[----:B------:R-:W-:Y:S02]  /*05c0*/  SEL R16, R21, R14, !P2 ;  /* 0x0000000e15107207 */ /* 0x000fe40005000000 */
[----:B------:R-:W-:Y:S02]  /*05d0*/  ISETP.GE.AND P5, PT, R6, UR5, PT ;  /* 0x0000000506007c0c */ /* 0x000fe4000bfa6270 */
[----:B------:R-:W-:-:S02]  /*05e0*/  SEL R24, R19, R4, !P6 ;  /* 0x0000000413187207 */ /* 0x000fc40007000000 */
[----:B------:R-:W-:Y:S02]  /*05f0*/  SEL R11, R11, RZ, P6 ;  /* 0x000000ff0b0b7207 */ /* 0x000fe40003000000 */
[CC--:B------:R-:W-:Y:S02]  /*0600*/  SEL R22, R21.reuse, R14.reuse, !P3 ;  /* 0x0000000e15167207 */ /* 0x0c0fe40005800000 */
[CC--:B------:R-:W-:Y:S02]  /*0610*/  SEL R20, R21.reuse, R14.reuse, !P4 ;  /* 0x0000000e15147207 */ /* 0x0c0fe40006000000 */
[----:B------:R-:W-:Y:S02]  /*0620*/  SEL R5, R21, R14, !P1 ;  /* 0x0000000e15057207 */ /* 0x000fe40004800000 */
[----:B------:R-:W-:Y:S01]  /*0630*/  IADD3 R9, P6, PT, R9, R16, RZ ;  /* 0x0000001009097210 */ /* 0x000fe20007fde0ff */
[----:B------:R-:W-:Y:S01]  /*0640*/  VIADD R16, R13, -UR5 ;  /* 0x800000050d107c36 */ /* 0x000fe20008000000 */
[----:B------:R-:W-:Y:S01]  /*0650*/  SEL R21, R21, R14, !P5 ;  /* 0x0000000e15157207 */ /* 0x000fe20006800000 */
[----:B------:R-:W-:Y:S01]  /*0660*/  VIADD R14, R25, -UR5 ;  /* 0x80000005190e7c36 */ /* 0x000fe20008000000 */
[----:B------:R-:W-:-:S02]  /*0670*/  SHF.R.S32.HI R18, RZ, 0x1f, R18 ;  /* 0x0000001fff127819 */ /* 0x000fc40000011412 */
[----:B------:R-:W-:Y:S02]  /*0680*/  IADD3.X R17, PT, PT, R11, R24, RZ, P0, !PT ;  /* 0x000000180b117210 */ /* 0x000fe400007fe4ff */
[----:B------:R-:W-:Y:S02]  /*0690*/  SEL R11, R13, R16, !P3 ;  /* 0x000000100d0b7207 */ /* 0x000fe40005800000 */
[----:B------:R-:W-:Y:S02]  /*06a0*/  SEL R13, R25, R14, !P4 ;  /* 0x0000000e190d7207 */ /* 0x000fe40006000000 */
[----:B------:R-:W-:Y:S02]  /*06b0*/  SEL R18, R18, RZ, P2 ;  /* 0x000000ff12127207 */ /* 0x000fe40001000000 */
[----:B------:R-:W-:Y:S02]  /*06c0*/  SEL R25, R19, R4, !P2 ;  /* 0x0000000413197207 */ /* 0x000fe40005000000 */
[----:B------:R-:W-:-:S02]  /*06d0*/  IADD3 R13, P0, PT, R13, R20, RZ ;  /* 0x000000140d0d7210 */ /* 0x000fc40007f1e0ff */
[----:B------:R-:W-:Y:S01]  /*06e0*/  IADD3 R23, PT, PT, R0, -UR5, RZ ;  /* 0x8000000500177c10 */ /* 0x000fe2000fffe0ff */
[----:B------:R-:W-:Y:S01]  /*06f0*/  IMAD.X R20, R18, 0x1, R25, P6 ;  /* 0x0000000112147824 */ /* 0x000fe200030e0619 */
[----:B------:R-:W-:Y:S01]  /*0700*/  SHF.R.S32.HI R14, RZ, 0x1f, R14 ;  /* 0x0000001fff0e7819 */ /* 0x000fe2000001140e */
[----:B------:R-:W-:Y:S01]  /*0710*/  VIADD R25, R6, -UR5 ;  /* 0x8000000506197c36 */ /* 0x000fe20008000000 */
[----:B------:R-:W-:Y:S02]  /*0720*/  SEL R24, R0, R23, !P1 ;  /* 0x0000001700187207 */ /* 0x000fe40004800000 */
[----:B------:R-:W-:Y:S02]  /*0730*/  SHF.R.S32.HI R23, RZ, 0x1f, R23 ;  /* 0x0000001fff177819 */ /* 0x000fe40000011417 */
[----:B------:R-:W-:Y:S02]  /*0740*/  SHF.R.S32.HI R16, RZ, 0x1f, R16 ;  /* 0x0000001fff107819 */ /* 0x000fe40000011410 */
[----:B------:R-:W-:-:S02]  /*0750*/  SEL R6, R6, R25, !P5 ;  /* 0x0000001906067207 */ /* 0x000fc40006800000 */
[----:B------:R-:W-:Y:S02]  /*0760*/  SHF.R.S32.HI R25, RZ, 0x1f, R25 ;  /* 0x0000001fff197819 */ /* 0x000fe40000011419 */
[CC--:B------:R-:W-:Y:S02]  /*0770*/  SEL R27, R19.reuse, R4.reuse, !P4 ;  /* 0x00000004131b7207 */ /* 0x0c0fe40006000000 */
[----:B------:R-:W-:Y:S02]  /*0780*/  SEL R14, R14, RZ, P4 ;  /* 0x000000ff0e0e7207 */ /* 0x000fe40002000000 */
[----:B------:R-:W-:Y:S02]  /*0790*/  IADD3 R5, P6, PT, R24, R5, RZ ;  /* 0x0000000518057210 */ /* 0x000fe40007fde0ff */
[CC--:B------:R-:W-:Y:S01]  /*07a0*/  SEL R29, R19.reuse, R4.reuse, !P3 ;  /* 0x00000004131d7207 */ /* 0x0c0fe20005800000 */
[----:B------:R-:W-:Y:S01]  /*07b0*/  IMAD.X R24, R14, 0x1, R27, P0 ;  /* 0x000000010e187824 */ /* 0x000fe200000e061b */
[----:B------:R-:W-:-:S02]  /*07c0*/  SEL R18, R19, R4, !P1 ;  /* 0x0000000413127207 */ /* 0x000fc40004800000 */
[----:B------:R-:W-:Y:S02]  /*07d0*/  SEL R16, R16, RZ, P3 ;  /* 0x000000ff10107207 */ /* 0x000fe40001800000 */
[----:B------:R-:W-:Y:S02]  /*07e0*/  SEL R23, R23, RZ, P1 ;  /* 0x000000ff17177207 */ /* 0x000fe40000800000 */
[----:B------:R-:W-:Y:S02]  /*07f0*/  IADD3 R11, P2, PT, R11, R22, RZ ;  /* 0x000000160b0b7210 */ /* 0x000fe40007f5e0ff */
[----:B------:R-:W-:Y:S01]  /*0800*/  SEL R26, R19, R4, !P5 ;  /* 0x00000004131a7207 */ /* 0x000fe20006800000 */
[----:B------:R-:W-:Y:S01]  /*0810*/  IMAD.X R14, R23, 0x1, R18, P6 ;  /* 0x00000001170e7824 */ /* 0x000fe200030e0612 */
[----:B------:R-:W-:Y:S02]  /*0820*/  IADD3 R21, P3, PT, R6, R21, RZ ;  /* 0x0000001506157210 */ /* 0x000fe40007f7e0ff */
[----:B------:R-:W-:-:S02]  /*0830*/  SEL R25, R25, RZ, P5 ;  /* 0x000000ff19197207 */ /* 0x000fc40002800000 */
[----:B------:R-:W-:Y:S02]  /*0840*/  IADD3.X R22, PT, PT, R16, R29, RZ, P2, !PT ;  /* 0x0000001d10167210 */ /* 0x000fe400017fe4ff */
[----:B------:R-:W-:Y:S02]  /*0850*/  IADD3.X R26, PT, PT, R25, R26, RZ, P3, !PT ;  /* 0x0000001a191a7210 */ /* 0x000fe40001ffe4ff */
[----:B0-----:R-:W-:Y:S02]  /*0860*/  LEA R4, P0, R5, UR6, 0x3 ;  /* 0x0000000605047c11 */ /* 0x001fe4000f8018ff */
[----:B------:R-:W-:Y:S02]  /*0870*/  LEA R6, P1, R7, UR6, 0x3 ;  /* 0x0000000607067c11 */ /* 0x000fe4000f8218ff */
[----:B------:R-:W-:Y:S02]  /*0880*/  LEA R18, P2, R8, UR6, 0x3 ;  /* 0x0000000608127c11 */ /* 0x000fe4000f8418ff */
[----:B------:R-:W-:-:S02]  /*0890*/  LEA R16, P3, R12, UR6, 0x3 ;  /* 0x000000060c107c11 */ /* 0x000fc4000f8618ff */
[----:B------:R-:W-:Y:S02]  /*08a0*/  LEA.HI.X R5, R5, UR7, R14, 0x3, P0 ;  /* 0x0000000705057c11 */ /* 0x000fe400080f1c0e */
[----:B------:R-:W-:Y:S02]  /*08b0*/  LEA.HI.X R7, R7, UR7, R10, 0x3, P1 ;  /* 0x0000000707077c11 */ /* 0x000fe400088f1c0a */
[----:B------:R-:W-:Y:S02]  /*08c0*/  LEA.HI.X R19, R8, UR7, R15, 0x3, P2 ;  /* 0x0000000708137c11 */ /* 0x000fe400090f1c0f */
[----:B------:R-:W-:Y:S01]  /*08d0*/  LEA.HI.X R17, R12, UR7, R17, 0x3, P3 ;  /* 0x000000070c117c11 */ /* 0x000fe200098f1c11 */
[----:B------:R-:W5:Y:S01]  /*08e0*/  LDG.E.64 R4, desc[UR10][R4.64] ;  /* 0x0000000a04047981 */ /* 0x000f62000c1e1b00 */
[----:B------:R-:W-:Y:S02]  /*08f0*/  LEA R8, P0, R9, UR6, 0x3 ;  /* 0x0000000609087c11 */ /* 0x000fe4000f8018ff */
[----:B------:R-:W-:Y:S01]  /*0900*/  LEA R10, P1, R11, UR6, 0x3 ;  /* 0x000000060b0a7c11 */ /* 0x000fe2000f8218ff */
[----:B------:R-:W5:Y:S01]  /*0910*/  LDG.E.64 R6, desc[UR10][R6.64] ;  /* 0x0000000a06067981 */ /* 0x000f62000c1e1b00 */
[----:B------:R-:W-:-:S02]  /*0920*/  LEA R12, P2, R13, UR6, 0x3 ;  /* 0x000000060d0c7c11 */ /* 0x000fc4000f8418ff */
[----:B------:R-:W-:Y:S01]  /*0930*/  LEA R14, P3, R21, UR6, 0x3 ;  /* 0x00000006150e7c11 */ /* 0x000fe2000f8618ff */
[----:B------:R-:W5:Y:S01]  /*0940*/  LDG.E.64 R18, desc[UR10][R18.64] ;  /* 0x0000000a12127981 */ /* 0x000f62000c1e1b00 */
[----:B------:R-:W-:Y:S02]  /*0950*/  LEA.HI.X R9, R9, UR7, R20, 0x3, P0 ;  /* 0x0000000709097c11 */ /* 0x000fe400080f1c14 */
        /* <DEDUP_REMOVED lines=9> */
.L_x_2488:
[C---:B------:R-:W-:Y:S01]  /*09f0*/  VIADD R4, R0.reuse, 0x100 ;  /* 0x0000010000047836 */ /* 0x040fe20000000000 */
[----:B------:R-:W-:Y:S01]  /*0a00*/  IADD3 R10, PT, PT, R0, 0x200, RZ ;  /* 0x00000200000a7810 */ /* 0x000fe20007ffe0ff */
[----:B------:R-:W-:Y:S01]  /*0a10*/  IMAD.U32 R6, RZ, RZ, UR4 ;  /* 0x00000004ff067e24 */ /* 0x000fe2000f8e00ff */
[----:B------:R-:W-:Y:S01]  /*0a20*/  IADD3 R9, P4, P5, R2, UR7, R9 ;  /* 0x0000000702097c10 */ /* 0x000fe2000fd9e009 */
[C---:B------:R-:W-:Y:S01]  /*0a30*/  VIADD R5, R4.reuse, -UR5 ;  /* 0x8000000504057c36 */ /* 0x040fe20008000000 */
[----:B------:R-:W-:Y:S01]  /*0a40*/  ISETP.GE.AND P2, PT, R4, UR5, PT ;  /* 0x0000000504007c0c */ /* 0x000fe2000bf46270 */
[----:B------:R-:W-:Y:S01]  /*0a50*/  VIADD R11, R10, -UR5 ;  /* 0x800000050a0b7c36 */ /* 0x000fe20008000000 */
[----:B------:R-:W-:Y:S01]  /*0a60*/  IADD3 R6, P3, PT, R6, UR7, RZ ;  /* 0x0000000706067c10 */ /* 0x000fe2000ff7e0ff */
[----:B------:R-:W-:Y:S01]  /*0a70*/  VIADD R25, R0, 0x500 ;  /* 0x0000050000197836 */ /* 0x000fe20000000000 */
[----:B------:R-:W-:Y:S01]  /*0a80*/  SEL R7, R4, R5, !P2 ;  /* 0x0000000504077207 */ /* 0x000fe20005000000 */
[----:B------:R-:W0:Y:S01]  /*0a90*/  LDCU.64 UR6, c[0x0][0x3a0] ;  /* 0x00007400ff0677ac */ /* 0x000e220008000a00 */
[----:B------:R-:W-:-:S02]  /*0aa0*/  SEL R8, R6, R9, !P2 ;  /* 0x0000000906087207 */ /* 0x000fc40005000000 */
[C---:B------:R-:W-:Y:S02]  /*0ab0*/  ISETP.GE.AND P0, PT, R10.reuse, UR5, PT ;  /* 0x000000050a007c0c */ /* 0x040fe4000bf06270 */
[----:B------:R-:W-:Y:S02]  /*0ac0*/  IADD3 R8, P1, PT, R7, R8, RZ ;  /* 0x0000000807087210 */ /* 0x000fe40007f3e0ff */
[----:B------:R-:W-:Y:S02]  /*0ad0*/  SEL R10, R10, R11, !P0 ;  /* 0x0000000b0a0a7207 */ /* 0x000fe40004000000 */
[----:B------:R-:W-:Y:S02]  /*0ae0*/  SEL R15, R6, R9, !P0 ;  /* 0x00000009060f7207 */ /* 0x000fe40004000000 */
[----:B------:R-:W-:Y:S01]  /*0af0*/  SHF.R.S32.HI R7, RZ, 0x1f, R5 ;  /* 0x0000001fff077819 */ /* 0x000fe20000011405 */
[----:B------:R-:W-:Y:S01]  /*0b00*/  IMAD.X R5, RZ, RZ, RZ, P3 ;  /* 0x000000ffff057224 */ /* 0x000fe200018e06ff */
[----:B------:R-:W-:-:S02]  /*0b10*/  SHF.R.S32.HI R11, RZ, 0x1f, R11 ;  /* 0x0000001fff0b7819 */ /* 0x000fc4000001140b */
[----:B------:R-:W-:Y:S02]  /*0b20*/  IADD3 R12, PT, PT, R0, 0x300, RZ ;  /* 0x00000300000c7810 */ /* 0x000fe40007ffe0ff */
[----:B------:R-:W-:Y:S02]  /*0b30*/  IADD3.X R4, PT, PT, RZ, RZ, RZ, P4, P5 ;  /* 0x000000ffff047210 */ /* 0x000fe400027ea4ff */
[----:B------:R-:W-:Y:S01]  /*0b40*/  IADD3 R15, P4, PT, R10, R15, RZ ;  /* 0x0000000f0a0f7210 */ /* 0x000fe20007f9e0ff */
[----:B------:R-:W-:Y:S01]  /*0b50*/  VIADD R13, R12, -UR5 ;  /* 0x800000050c0d7c36 */ /* 0x000fe20008000000 */
[----:B------:R-:W-:Y:S02]  /*0b60*/  SEL R10, R7, RZ, P2 ;  /* 0x000000ff070a7207 */ /* 0x000fe40001000000 */
[----:B------:R-:W-:Y:S02]  /*0b70*/  SEL R14, R11, RZ, P0 ;  /* 0x000000ff0b0e7207 */ /* 0x000fe40000000000 */
[----:B------:R-:W-:-:S02]  /*0b80*/  SEL R7, R5, R4, !P2 ;  /* 0x0000000405077207 */ /* 0x000fc40005000000 */
[----:B------:R-:W-:Y:S02]  /*0b90*/  SEL R11, R5, R4, !P0 ;  /* 0x00000004050b7207 */ /* 0x000fe40004000000 */
[----:B------:R-:W-:Y:S02]  /*0ba0*/  ISETP.GE.AND P6, PT, R12, UR5, PT ;  /* 0x000000050c007c0c */ /* 0x000fe4000bfc6270 */
[----:B------:R-:W-:Y:S01]  /*0bb0*/  IADD3.X R7, PT, PT, R10, R7, RZ, P1, !PT ;  /* 0x000000070a077210 */ /* 0x000fe20000ffe4ff */
[----:B------:R-:W-:Y:S01]  /*0bc0*/  IMAD.X R10, R14, 0x1, R11, P4 ;  /* 0x000000010e0a7824 */ /* 0x000fe200020e060b */
[----:B------:R-:W-:Y:S01]  /*0bd0*/  SEL R17, R12, R13, !P6 ;  /* 0x0000000d0c117207 */ /* 0x000fe20007000000 */
[C---:B------:R-:W-:Y:S01]  /*0be0*/  VIADD R14, R0.reuse, 0x700 ;  /* 0x00000700000e7836 */ /* 0x040fe20000000000 */
[----:B------:R-:W-:Y:S02]  /*0bf0*/  LOP3.LUT R11, R0, 0x400, RZ, 0xfc, !PT ;  /* 0x00000400000b7812 */ /* 0x000fe400078efcff */
[----:B------:R-:W-:-:S02]  /*0c00*/  SEL R12, R6, R9, !P6 ;  /* 0x00000009060c7207 */ /* 0x000fc40007000000 */
[----:B------:R-:W-:Y:S01]  /*0c10*/  SHF.R.S32.HI R13, RZ, 0x1f, R13 ;  /* 0x0000001fff0d7819 */ /* 0x000fe2000001140d */
[----:B------:R-:W-:Y:S01]  /*0c20*/  VIADD R18, R11, -UR5 ;  /* 0x800000050b127c36 */ /* 0x000fe20008000000 */
[----:B------:R-:W-:Y:S02]  /*0c30*/  IADD3 R12, P0, PT, R17, R12, RZ ;  /* 0x0000000c110c7210 */ /* 0x000fe40007f1e0ff */
[----:B------:R-:W-:Y:S02]  /*0c40*/  IADD3 R27, PT, PT, R0, 0x600, RZ ;  /* 0x00000600001b7810 */ /* 0x000fe40007ffe0ff */
[----:B------:R-:W-:Y:S02]  /*0c50*/  ISETP.GE.AND P2, PT, R11, UR5, PT ;  /* 0x000000050b007c0c */ /* 0x000fe4000bf46270 */
[----:B------:R-:W-:Y:S02]  /*0c60*/  SEL R17, R5, R4, !P6 ;  /* 0x0000000405117207 */ /* 0x000fe40007000000 */
[----:B------:R-:W-:-:S02]  /*0c70*/  SEL R16, R13, RZ, P6 ;  /* 0x000000ff0d107207 */ /* 0x000fc40003000000 */
[----:B------:R-:W-:Y:S02]  /*0c80*/  ISETP.GE.AND P1, PT, R0, UR5, PT ;  /* 0x0000000500007c0c */ /* 0x000fe4000bf26270 */
[----:B------:R-:W-:Y:S02]  /*0c90*/  ISETP.GE.AND P3, PT, R25, UR5, PT ;  /* 0x0000000519007c0c */ /* 0x000fe4000bf66270 */
[----:B------:R-:W-:Y:S02]  /*0ca0*/  ISETP.GE.AND P4, PT, R27, UR5, PT ;  /* 0x000000051b007c0c */ /* 0x000fe4000bf86270 */
[----:B------:R-:W-:Y:S02]  /*0cb0*/  ISETP.GE.AND P5, PT, R14, UR5, PT ;  /* 0x000000050e007c0c */ /* 0x000fe4000bfa6270 */
[----:B------:R-:W-:Y:S02]  /*0cc0*/  SEL R20, R11, R18, !P2 ;  /* 0x000000120b147207 */ /* 0x000fe40005000000 */
[----:B------:R-:W-:Y:S01]  /*0cd0*/  IADD3.X R17, PT, PT, R16, R17, RZ, P0, !PT ;  /* 0x0000001110117210 */ /* 0x000fe200007fe4ff */
[----:B------:R-:W-:Y:S01]  /*0ce0*/  VIADD R16, R25, -UR5 ;  /* 0x8000000519107c36 */ /* 0x000fe20008000000 */
[----:B------:R-:W-:-:S02]  /*0cf0*/  SEL R11, R6, R9, !P2 ;  /* 0x00000009060b7207 */ /* 0x000fc40005000000 */
[----:B------:R-:W-:Y:S02]  /*0d00*/  SHF.R.S32.HI R18, RZ, 0x1f, R18 ;  /* 0x0000001fff127819 */ /* 0x000fe40000011412 */
[CC--:B------:R-:W-:Y:S02]  /*0d10*/  SEL R22, R6.reuse, R9.reuse, !P3 ;  /* 0x0000000906167207 */ /* 0x0c0fe40005800000 */
[CC--:B------:R-:W-:Y:S02]  /*0d20*/  SEL R24, R6.reuse, R9.reuse, !P4 ;  /* 0x0000000906187207 */ /* 0x0c0fe40006000000 */
[CC--:B------:R-:W-:Y:S02]  /*0d30*/  SEL R19, R6.reuse, R9.reuse, !P1 ;  /* 0x0000000906137207 */ /* 0x0c0fe40004800000 */
[----:B------:R-:W-:Y:S01]  /*0d40*/  SEL R21, R6, R9, !P5 ;  /* 0x0000000906157207 */ /* 0x000fe20006800000 */
[----:B------:R-:W-:Y:S01]  /*0d50*/  VIADD R6, R27, -UR5 ;  /* 0x800000051b067c36 */ /* 0x000fe20008000000 */
[----:B------:R-:W-:-:S02]  /*0d60*/  IADD3 R9, P6, PT, R20, R11, RZ ;  /* 0x0000000b14097210 */ /* 0x000fc40007fde0ff */
[----:B------:R-:W-:Y:S02]  /*0d70*/  SEL R11, R25, R16, !P3 ;  /* 0x00000010190b7207 */ /* 0x000fe40005800000 */
[----:B------:R-:W-:Y:S02]  /*0d80*/  SEL R25, R18, RZ, P2 ;  /* 0x000000ff12197207 */ /* 0x000fe40001000000 */
[----:B------:R-:W-:Y:S02]  /*0d90*/  SEL R20, R5, R4, !P2 ;  /* 0x0000000405147207 */ /* 0x000fe40005000000 */
[C---:B------:R-:W-:Y:S02]  /*0da0*/  IADD3 R23, PT, PT, R0.reuse, -UR5, RZ ;  /* 0x8000000500177c10 */ /* 0x040fe4000fffe0ff */
[----:B------:R-:W-:Y:S01]  /*0db0*/  SEL R13, R27, R6, !P4 ;  /* 0x000000061b0d7207 */ /* 0x000fe20006000000 */
[----:B------:R-:W-:Y:S01]  /*0dc0*/  IMAD.X R20, R25, 0x1, R20, P6 ;  /* 0x0000000119147824 */ /* 0x000fe200030e0614 */
[----:B------:R-:W-:Y:S01]  /*0dd0*/  SEL R18, R0, R23, !P1 ;  /* 0x0000001700127207 */ /* 0x000fe20004800000 */
[----:B------:R-:W-:Y:S01]  /*0de0*/  VIADD R25, R14, -UR5 ;  /* 0x800000050e197c36 */ /* 0x000fe20008000000 */
[----:B------:R-:W-:-:S02]  /*0df0*/  IADD3 R11, P2, PT, R11, R22, RZ ;  /* 0x000000160b0b7210 */ /* 0x000fc40007f5e0ff */
[----:B------:R-:W-:Y:S02]  /*0e00*/  IADD3 R13, P0, PT, R13, R24, RZ ;  /* 0x000000180d0d7210 */ /* 0x000fe40007f1e0ff */
[----:B------:R-:W-:Y:S02]  /*0e10*/  IADD3 R19, P6, PT, R18, R19, RZ ;  /* 0x0000001312137210 */ /* 0x000fe40007fde0ff */
[----:B------:R-:W-:Y:S02]  /*0e20*/  SHF.R.S32.HI R23, RZ, 0x1f, R23 ;  /* 0x0000001fff177819 */ /* 0x000fe40000011417 */
[----:B------:R-:W-:Y:S02]  /*0e30*/  SHF.R.S32.HI R6, RZ, 0x1f, R6 ;  /* 0x0000001fff067819 */ /* 0x000fe40000011406 */
[CC--:B------:R-:W-:Y:S02]  /*0e40*/  SEL R22, R5.reuse, R4.reuse, !P3 ;  /* 0x0000000405167207 */ /* 0x0c0fe40005800000 */
[----:B------:R-:W-:-:S02]  /*0e50*/  SEL R24, R5, R4, !P4 ;  /* 0x0000000405187207 */ /* 0x000fc40006000000 */
[CC--:B------:R-:W-:Y:S02]  /*0e60*/  SEL R18, R5.reuse, R4.reuse, !P1 ;  /* 0x0000000405127207 */ /* 0x0c0fe40004800000 */
[----:B------:R-:W-:Y:S02]  /*0e70*/  SEL R26, R5, R4, !P5 ;  /* 0x00000004051a7207 */ /* 0x000fe40006800000 */
[----:B------:R-:W-:Y:S02]  /*0e80*/  SHF.R.S32.HI R16, RZ, 0x1f, R16 ;  /* 0x0000001fff107819 */ /* 0x000fe40000011410 */
[----:B------:R-:W-:Y:S02]  /*0e90*/  SEL R14, R14, R25, !P5 ;  /* 0x000000190e0e7207 */ /* 0x000fe40006800000 */
[----:B------:R-:W-:Y:S02]  /*0ea0*/  SHF.R.S32.HI R4, RZ, 0x1f, R25 ;  /* 0x0000001fff047819 */ /* 0x000fe40000011419 */
[----:B------:R-:W-:-:S02]  /*0eb0*/  SEL R25, R6, RZ, P4 ;  /* 0x000000ff06197207 */ /* 0x000fc40002000000 */
[----:B------:R-:W-:Y:S02]  /*0ec0*/  SEL R23, R23, RZ, P1 ;  /* 0x000000ff17177207 */ /* 0x000fe40000800000 */
[----:B------:R-:W-:Y:S01]  /*0ed0*/  SEL R5, R16, RZ, P3 ;  /* 0x000000ff10057207 */ /* 0x000fe20001800000 */
[----:B------:R-:W-:Y:S01]  /*0ee0*/  IMAD.X R24, R25, 0x1, R24, P0 ;  /* 0x0000000119187824 */ /* 0x000fe200000e0618 */
[----:B------:R-:W-:Y:S01]  /*0ef0*/  IADD3 R21, P3, PT, R14, R21, RZ ;  /* 0x000000150e157210 */ /* 0x000fe20007f7e0ff */
[----:B------:R-:W-:Y:S01]  /*0f00*/  IMAD.X R14, R23, 0x1, R18, P6 ;  /* 0x00000001170e7824 */ /* 0x000fe200030e0612 */
[----:B------:R-:W-:Y:S02]  /*0f10*/  SEL R27, R4, RZ, P5 ;  /* 0x000000ff041b7207 */ /* 0x000fe40002800000 */
[----:B------:R-:W-:Y:S02]  /*0f20*/  IADD3.X R22, PT, PT, R5, R22, RZ, P2, !PT ;  /* 0x0000001605167210 */ /* 0x000fe400017fe4ff */
        /* <DEDUP_REMOVED lines=10> */
[----:B------:R-:W-:Y:S02]  /*0fd0*/  LEA R8, P0, R9, UR6, 0x3 ;  /* 0x0000000609087c11 */ /* 0x000fe4000f8018ff */
        /* <DEDUP_REMOVED lines=14> */
.L_x_2489:
[----:B------:R-:W0:Y:S01]  /*10c0*/  S2UR UR6, SR_CgaCtaId ;  /* 0x00000000000679c3 */ /* 0x000e220000008800 */
[----:B------:R-:W-:Y:S01]  /*10d0*/  UMOV UR4, 0x400 ;  /* 0x0000040000047882 */ /* 0x000fe20000000000 */
[----:B------:R-:W-:Y:S02]  /*10e0*/  IMAD.SHL.U32 R21, R0, 0x8, RZ ;  /* 0x0000000800157824 */ /* 0x000fe400078e00ff */
[----:B------:R-:W-:Y:S01]  /*10f0*/  IMAD.IADD R20, R3, 0x1, -R2 ;  /* 0x0000000103147824 */ /* 0x000fe200078e0a02 */
[----:B0-----:R-:W-:-:S09]  /*1100*/  ULEA UR4, UR6, UR4, 0x18 ;  /* 0x0000000406047291 */ /* 0x001fd2000f8ec0ff */
[----:B-----5:R-:W-:Y:S04]  /*1110*/  STS.64 [R21+UR4], R4 ;  /* 0x0000000415007988 */ /* 0x020fe80008000a04 */
[----:B------:R-:W-:Y:S04]  /*1120*/  STS.64 [R21+UR4+0x800], R6 ;  /* 0x0008000615007988 */ /* 0x000fe80008000a04 */
[----:B------:R-:W-:Y:S04]  /*1130*/  STS.64 [R21+UR4+0x1000], R18 ;  /* 0x0010001215007988 */ /* 0x000fe80008000a04 */
[----:B------:R-:W-:Y:S04]  /*1140*/  STS.64 [R21+UR4+0x1800], R16 ;  /* 0x0018001015007988 */ /* 0x000fe80008000a04 */
[----:B------:R-:W-:Y:S04]  /*1150*/  STS.64 [R21+UR4+0x2000], R8 ;  /* 0x0020000815007988 */ /* 0x000fe80008000a04 */
[----:B------:R-:W-:Y:S04]  /*1160*/  STS.64 [R21+UR4+0x2800], R10 ;  /* 0x0028000a15007988 */ /* 0x000fe80008000a04 */
[----:B------:R-:W-:Y:S04]  /*1170*/  STS.64 [R21+UR4+0x3000], R12 ;  /* 0x0030000c15007988 */ /* 0x000fe80008000a04 */
[----:B------:R0:W-:Y:S01]  /*1180*/  STS.64 [R21+UR4+0x3800], R14 ;  /* 0x0038000e15007988 */ /* 0x0001e20008000a04 */
[----:B------:R-:W-:Y:S01]  /*1190*/  BAR.SYNC.DEFER_BLOCKING 0x0 ;  /* 0x0000000000007b1d */ /* 0x000fe20000010000 */
[----:B------:R-:W-:-:S07]  /*11a0*/  IADD3 R2, PT, PT, R20, UR5, RZ ;  /* 0x0000000514027c10 */ /* 0x000fce000fffe0ff */
[----:B------:R-:W-:Y:S01]  /*11b0*/  PREEXIT ;  /* 0x000000000000782d */ /* 0x000fe20000000000 */
[----:B------:R-:W-:Y:S01]  /*11c0*/  BSSY.RECONVERGENT B0, `(.L_x_2490) ;  /* 0x00002fa000007945 */ /* 0x000fe20003800200 */
[----:B------:R-:W-:-:S04]  /*11d0*/  VIMNMX R3, PT, PT, R21, R2, PT ;  /* 0x0000000215037248 */ /* 0x000fc80003fe0100 */
[C---:B------:R-:W-:Y:S01]  /*11e0*/  ISETP.GE.AND P0, PT, R3.reuse, R20, PT ;  /* 0x000000140300720c */ /* 0x040fe20003f06270 */
[C---:B0-----:R-:W-:Y:S01]  /*11f0*/  IMAD.IADD R14, R3.reuse, 0x1, -R20 ;  /* 0x00000001030e7824 */ /* 0x041fe200078e0a14 */
[----:B------:R-:W-:-:S04]  /*1200*/  VIMNMX R7, PT, PT, R3, UR5, PT ;  /* 0x0000000503077c48 */ /* 0x000fc8000bfe0100 */
[----:B------:R-:W-:-:S04]  /*1210*/  SEL R14, R14, RZ, P0 ;  /* 0x000000ff0e0e7207 */ /* 0x000fc80000000000 */
[----:B------:R-:W-:-:S13]  /*1220*/  ISETP.GE.AND P0, PT, R14, R7, PT ;  /* 0x000000070e00720c */ /* 0x000fda0003f06270 */
[----:B------:R-:W-:Y:S05]  /*1230*/  @P0 BRA `(.L_x_2491) ;  /* 0x0000002c00c80947 */ /* 0x000fea0003800000 */
[----:B------:R-:W0:Y:S01]  /*1240*/  LDC.64 R8, c[0x0][0x3b0] ;  /* 0x0000ec00ff087b82 */ /* 0x000e220000000a00 */
[----:B------:R-:W-:Y:S01]  /*1250*/  MOV R17, 0xffffffff ;  /* 0xffffffff00117802 */ /* 0x000fe20000000f00 */
[----:B------:R-:W-:-:S06]  /*1260*/  IMAD.MOV.U32 R16, RZ, RZ, -0x1 ;  /* 0xffffffffff107424 */ /* 0x000fcc00078e00ff */
[----:B------:R-:W1:Y:S01]  /*1270*/  LDC R10, c[0x0][0x3b8] ;  /* 0x0000ee00ff0a7b82 */ /* 0x000e620000000800 */
[C---:B0-----:R-:W-:Y:S01]  /*1280*/  IMAD.WIDE.U32 R16, R8.reuse, 0x1, R16 ;  /* 0x0000000108107825 */ /* 0x041fe200078e0010 */
[C---:B------:R-:W-:Y:S02]  /*1290*/  LOP3.LUT R4, R8.reuse, 0x1, RZ, 0xc0, !PT ;  /* 0x0000000108047812 */ /* 0x040fe400078ec0ff */
[----:B------:R-:W-:Y:S01]  /*12a0*/  LOP3.LUT R5, R8, 0xfffffffe, RZ, 0xc0, !PT ;  /* 0xfffffffe08057812 */ /* 0x000fe200078ec0ff */
[----:B------:R-:W-:Y:S02]  /*12b0*/  IMAD.IADD R6, R17, 0x1, R9 ;  /* 0x0000000111067824 */ /* 0x000fe400078e0209 */
[----:B------:R-:W-:Y:S01]  /*12c0*/  VIADD R8, R3, UR5 ;  /* 0x0000000503087c36 */ /* 0x000fe20008000000 */
[----:B-1----:R-:W-:-:S07]  /*12d0*/  SHF.R.S32.HI R9, RZ, 0x1f, R10 ;  /* 0x0000001fff097819 */ /* 0x002fce000001140a */
.L_x_2508:
[----:B0-----:R-:W0:Y:S01]  /*12e0*/  S2UR UR6, SR_CgaCtaId ;  /* 0x00000000000679c3 */ /* 0x001e220000008800 */
[----:B------:R-:W-:Y:S01]  /*12f0*/  MOV R10, R14 ;  /* 0x0000000e000a7202 */ /* 0x000fe20000000f00 */
[----:B------:R-:W-:Y:S01]  /*1300*/  UMOV UR4, 0x400 ;  /* 0x0000040000047882 */ /* 0x000fe20000000000 */
[----:B------:R-:W-:-:S03]  /*1310*/  HFMA2 R14, -RZ, RZ, -6.306171417236328125e-05, 0.01395416259765625 ;  /* 0x84222325ff0e7431 */ /* 0x000fc600000001ff */
[----:B------:R-:W-:-:S05]  /*1320*/  IMAD.IADD R11, R7, 0x1, -R10 ;  /* 0x00000001070b7824 */ /* 0x000fca00078e0a0a */
[----:B------:R-:W-:-:S04]  /*1330*/  LEA.HI R11, R11, R11, RZ, 0x1 ;  /* 0x0000000b0b0b7211 */ /* 0x000fc800078f08ff */
[----:B------:R-:W-:-:S04]  /*1340*/  LEA.HI.SX32 R12, R11, R10, 0x1f ;  /* 0x0000000a0b0c7211 */ /* 0x000fc800078ffaff */
[----:B------:R-:W-:Y:S01]  /*1350*/  LOP3.LUT R11, RZ, R12, RZ, 0x33, !PT ;  /* 0x0000000cff0b7212 */ /* 0x000fe200078e33ff */
[----:B0-----:R-:W-:-:S04]  /*1360*/  ULEA UR4, UR6, UR4, 0x18 ;  /* 0x0000000406047291 */ /* 0x001fc8000f8ec0ff */
[----:B------:R-:W-:Y:S01]  /*1370*/  IMAD.IADD R11, R8, 0x1, R11 ;  /* 0x00000001080b7824 */ /* 0x000fe200078e020b */
[----:B------:R-:W0:Y:S01]  /*1380*/  LDCU.64 UR6, c[0x0][0x3b0] ;  /* 0x00007600ff0677ac */ /* 0x000e220008000a00 */
[----:B-1----:R-:W-:-:S03]  /*1390*/  LEA R18, R12, UR4, 0x3 ;  /* 0x000000040c127c11 */ /* 0x002fc6000f8e18ff */
[----:B--2---:R-:W-:Y:S01]  /*13a0*/  LEA R20, R11, UR4, 0x3 ;  /* 0x000000040b147c11 */ /* 0x004fe2000f8e18ff */
[----:B------:R-:W-:Y:S02]  /*13b0*/  IMAD.MOV.U32 R11, RZ, RZ, -0x340d631c ;  /* 0xcbf29ce4ff0b7424 */ /* 0x000fe400078e00ff */
[----:B------:R-:W1:Y:S04]  /*13c0*/  LDS.64 R18, [R18] ;  /* 0x0000000012127984 */ /* 0x000e680000000a00 */
[----:B------:R-:W2:Y:S01]  /*13d0*/  LDS.64 R20, [R20] ;  /* 0x0000000014147984 */ /* 0x000ea20000000a00 */
[----:B0-----:R-:W-:-:S04]  /*13e0*/  ISETP.NE.U32.AND P0, PT, RZ, UR6, PT ;  /* 0x00000006ff007c0c */ /* 0x001fc8000bf05070 */
[----:B------:R-:W-:-:S13]  /*13f0*/  ISETP.NE.AND.EX P0, PT, RZ, UR7, PT, P0 ;  /* 0x00000007ff007c0c */ /* 0x000fda000bf05300 */
[----:B------:R-:W-:Y:S05]  /*1400*/  @!P0 BRA `(.L_x_2492) ;  /* 0x0000000800a88947 */ /* 0x000fea0003800000 */
[----:B------:R-:W-:Y:S01]  /*1410*/  ISETP.NE.U32.AND P1, PT, R16, RZ, PT ;  /* 0x000000ff1000720c */ /* 0x000fe20003f25070 */
[----:B------:R-:W-:Y:S01]  /*1420*/  IMAD.MOV.U32 R14, RZ, RZ, -0x7bdddcdb ;  /* 0x84222325ff0e7424 */ /* 0x000fe200078e00ff */
[----:B------:R-:W-:Y:S01]  /*1430*/  MOV R11, 0xcbf29ce4 ;  /* 0xcbf29ce4000b7802 */ /* 0x000fe20000000f00 */
[----:B------:R-:W-:Y:S01]  /*1440*/  IMAD.MOV.U32 R13, RZ, RZ, RZ ;  /* 0x000000ffff0d7224 */ /* 0x000fe200078e00ff */
[----:B------:R-:W-:Y:S01]  /*1450*/  ISETP.NE.AND.EX P1, PT, R6, RZ, PT, P1 ;  /* 0x000000ff0600720c */ /* 0x000fe20003f25310 */
[----:B------:R-:W-:-:S12]  /*1460*/  IMAD.MOV.U32 R15, RZ, RZ, RZ ;  /* 0x000000ffff0f7224 */ /* 0x000fd800078e00ff */
[----:B------:R-:W-:Y:S05]  /*1470*/  @!P1 BRA `(.L_x_2493) ;  /* 0x0000000400bc9947 */ /* 0x000fea0003800000 */
[----:B------:R-:W0:Y:S01]  /*1480*/  LDC R13, c[0x0][0x3b4] ;  /* 0x0000ed00ff0d7b82 */ /* 0x000e220000000800 */
[----:B------:R-:W3:Y:S01]  /*1490*/  LDCU UR4, c[0x0][0x3b4] ;  /* 0x00007680ff0477ac */ /* 0x000ee20008000800 */
[----:B--2---:R-:W-:Y:S01]  /*14a0*/  IADD3 R22, P1, PT, R20, 0x8, RZ ;  /* 0x0000000814167810 */ /* 0x004fe20007f3e0ff */
[----:B------:R-:W-:Y:S02]  /*14b0*/  HFMA2 R14, -RZ, RZ, -6.306171417236328125e-05, 0.01395416259765625 ;  /* 0x84222325ff0e7431 */ /* 0x000fe400000001ff */
[----:B------:R-:W-:Y:S02]  /*14c0*/  IMAD.MOV.U32 R11, RZ, RZ, -0x340d631c ;  /* 0xcbf29ce4ff0b7424 */ /* 0x000fe400078e00ff */
[----:B------:R-:W-:Y:S01]  /*14d0*/  IMAD.MOV.U32 R29, RZ, RZ, R5 ;  /* 0x000000ffff1d7224 */ /* 0x000fe200078e0005 */
[----:B------:R-:W-:Y:S01]  /*14e0*/  IADD3.X R23, PT, PT, RZ, R21, RZ, P1, !PT ;  /* 0x00000015ff177210 */ /* 0x000fe20000ffe4ff */
[----:B---3--:R-:W-:-:S07]  /*14f0*/  IMAD.U32 R28, RZ, RZ, UR4 ;  /* 0x00000004ff1c7e24 */ /* 0x008fce000f8e00ff */
.L_x_2494:
[----:B------:R-:W2:Y:S04]  /*1500*/  LD.E.64 R26, desc[UR10][R22.64+-0x8] ;  /* 0xfffff80a161a7980 */ /* 0x000ea8000c101b00 */
[----:B------:R3:W4:Y:S01]  /*1510*/  LD.E.64 R24, desc[UR10][R22.64] ;  /* 0x0000000a16187980 */ /* 0x000722000c101b00 */
[----:B------:R-:W-:Y:S01]  /*1520*/  IMAD R11, R11, 0x1b3, RZ ;  /* 0x000001b30b0b7824 */ /* 0x000fe200078e02ff */
[----:B------:R-:W-:-:S04]  /*1530*/  IADD3 R29, P1, PT, R29, -0x2, RZ ;  /* 0xfffffffe1d1d7810 */ /* 0x000fc80007f3e0ff */
[----:B------:R-:W-:Y:S02]  /*1540*/  IADD3.X R28, PT, PT, R28, -0x1, RZ, P1, !PT ;  /* 0xffffffff1c1c7810 */ /* 0x000fe40000ffe4ff */
        /* <DEDUP_REMOVED lines=96> */
[----:B0-----:R-:W-:Y:S01]  /*1b50*/  IMAD.MOV.U32 R15, RZ, RZ, R13 ;  /* 0x000000ffff0f7224 */ /* 0x001fe200078e000d */
[----:B------:R-:W-:-:S07]  /*1b60*/  MOV R13, R5 ;  /* 0x00000005000d7202 */ /* 0x000fce0000000f00 */
.L_x_2493:
[----:B------:R-:W-:-:S04]  /*1b70*/  ISETP.NE.U32.AND P1, PT, R4, RZ, PT ;  /* 0x000000ff0400720c */ /* 0x000fc80003f25070 */
[----:B------:R-:W-:-:S13]  /*1b80*/  ISETP.NE.AND.EX P1, PT, RZ, RZ, PT, P1 ;  /* 0x000000ffff00720c */ /* 0x000fda0003f25310 */
[----:B------:R-:W-:Y:S05]  /*1b90*/  @!P1 BRA `(.L_x_2492) ;  /* 0x0000000000c49947 */ /* 0x000fea0003800000 */
        /* <DEDUP_REMOVED lines=49> */
.L_x_2492:
[----:B------:R-:W-:Y:S01]  /*1eb0*/  IMAD.MOV.U32 R27, RZ, RZ, -0x7bdddcdb ;  /* 0x84222325ff1b7424 */ /* 0x000fe200078e00ff */
        /* <DEDUP_REMOVED lines=9> */
[----:B------:R-:W-:Y:S01]  /*1f50*/  IMAD.MOV.U32 R27, RZ, RZ, -0x7bdddcdb ;  /* 0x84222325ff1b7424 */ /* 0x000fe200078e00ff */
[----:B------:R-:W-:Y:S01]  /*1f60*/  MOV R26, 0xcbf29ce4 ;  /* 0xcbf29ce4001a7802 */ /* 0x000fe20000000f00 */
[----:B------:R-:W-:Y:S02]  /*1f70*/  IMAD.MOV.U32 R15, RZ, RZ, RZ ;  /* 0x000000ffff0f7224 */ /* 0x000fe400078e00ff */
[----:B------:R-:W-:-:S07]  /*1f80*/  IMAD.MOV.U32 R13, RZ, RZ, RZ ;  /* 0x000000ffff0d7224 */ /* 0x000fce00078e00ff */
.L_x_2497:
[C---:B-1----:R-:W-:Y:S01]  /*1f90*/  LEA R28, P1, R15.reuse, R18, 0x3 ;  /* 0x000000120f1c7211 */ /* 0x042fe200078218ff */
[----:B------:R-:W-:Y:S01]  /*1fa0*/  IMAD R31, R26, 0x1b3, RZ ;  /* 0x000001b31a1f7824 */ /* 0x000fe200078e02ff */
[----:B------:R-:W0:Y:S02]  /*1fb0*/  LDCU UR4, c[0x0][0x3b4] ;  /* 0x00007680ff0477ac */ /* 0x000e240008000800 */
[----:B------:R-:W-:-:S05]  /*1fc0*/  LEA.HI.X R29, R15, R19, R13, 0x3, P1 ;  /* 0x000000130f1d7211 */ /* 0x000fca00008f1c0d */
[----:B------:R-:W3:Y:S04]  /*1fd0*/  LD.E.64 R24, desc[UR10][R28.64] ;  /* 0x0000000a1c187980 */ /* 0x000ee8000c101b00 */
[----:B------:R1:W4:Y:S01]  /*1fe0*/  LD.E.64 R22, desc[UR10][R28.64+0x8] ;  /* 0x0000080a1c167980 */ /* 0x000322000c101b00 */
[----:B------:R-:W-:-:S04]  /*1ff0*/  IADD3 R15, P1, PT, R15, 0x2, RZ ;  /* 0x000000020f0f7810 */ /* 0x000fc80007f3e0ff */
[----:B------:R-:W-:Y:S02]  /*2000*/  IADD3.X R13, PT, PT, RZ, R13, RZ, P1, !PT ;  /* 0x0000000dff0d7210 */ /* 0x000fe40000ffe4ff */
[----:B------:R-:W-:-:S04]  /*2010*/  ISETP.NE.U32.AND P1, PT, R15, R5, PT ;  /* 0x000000050f00720c */ /* 0x000fc80003f25070 */
[----:B0-----:R-:W-:Y:S02]  /*2020*/  ISETP.NE.AND.EX P1, PT, R13, UR4, PT, P1 ;  /* 0x000000040d007c0c */ /* 0x001fe4000bf25310 */
        /* <DEDUP_REMOVED lines=96> */
.L_x_2496:
[----:B------:R-:W-:-:S04]  /*2630*/  ISETP.NE.U32.AND P1, PT, R4, RZ, PT ;  /* 0x000000ff0400720c */ /* 0x000fc80003f25070 */
[----:B------:R-:W-:-:S13]  /*2640*/  ISETP.NE.AND.EX P1, PT, RZ, RZ, PT, P1 ;  /* 0x000000ffff00720c */ /* 0x000fda0003f25310 */
[----:B------:R-:W-:Y:S05]  /*2650*/  @!P1 BRA `(.L_x_2495) ;  /* 0x0000000000c89947 */ /* 0x000fea0003800000 */
[----:B-1----:R-:W-:-:S04]  /*2660*/  LEA R22, P1, R13, R18, 0x3 ;  /* 0x000000120d167211 */ /* 0x002fc800078218ff */
[----:B------:R-:W-:-:S06]  /*2670*/  LEA.HI.X R23, R13, R19, R15, 0x3, P1 ;  /* 0x000000130d177211 */ /* 0x000fcc00008f1c0f */
        /* <DEDUP_REMOVED lines=48> */
.L_x_2495:
        /* <DEDUP_REMOVED lines=14> */
[----:B------:R-:W-:Y:S01]  /*2a60*/  IMAD.MOV.U32 R14, RZ, RZ, -0x7bdddcdb ;  /* 0x84222325ff0e7424 */ /* 0x000fe200078e00ff */
[----:B------:R-:W-:Y:S01]  /*2a70*/  MOV R11, 0xcbf29ce4 ;  /* 0xcbf29ce4000b7802 */ /* 0x000fe20000000f00 */
[----:B------:R-:W-:Y:S01]  /*2a80*/  IMAD.MOV.U32 R28, RZ, RZ, RZ ;  /* 0x000000ffff1c7224 */ /* 0x000fe200078e00ff */
[----:B------:R-:W0:Y:S01]  /*2a90*/  LDCU UR4, c[0x0][0x3b4] ;  /* 0x00007680ff0477ac */ /* 0x000e220008000800 */
[----:B------:R-:W-:-:S07]  /*2aa0*/  IMAD.MOV.U32 R13, RZ, RZ, RZ ;  /* 0x000000ffff0d7224 */ /* 0x000fce00078e00ff */
.L_x_2502:
        /* <DEDUP_REMOVED lines=8> */
[----:B0-----:R-:W-:Y:S02]  /*2b30*/  ISETP.NE.AND.EX P1, PT, R13, UR4, PT, P1 ;  /* 0x000000040d007c0c */ /* 0x001fe4000bf25310 */
        /* <DEDUP_REMOVED lines=92> */
[----:B------:R-:W0:Y:S01]  /*3100*/  LDC R15, c[0x0][0x3b4] ;  /* 0x0000ed00ff0f7b82 */ /* 0x000e220000000800 */
[----:B------:R-:W-:-:S07]  /*3110*/  MOV R13, R5 ;  /* 0x00000005000d7202 */ /* 0x000fce0000000f00 */
.L_x_2501:
        /* <DEDUP_REMOVED lines=52> */
.L_x_2500:
        /* <DEDUP_REMOVED lines=8> */
[----:B0-----:R-:W-:-:S10]  /*34e0*/  IMAD.MOV.U32 R15, RZ, RZ, RZ ;  /* 0x000000ffff0f7224 */ /* 0x001fd400078e00ff */
[----:B------:R-:W-:Y:S05]  /*34f0*/  @!P0 BRA `(.L_x_2504) ;  /* 0x0000000400b48947 */ /* 0x000fea0003800000 */
[----:B------:R-:W-:Y:S01]  /*3500*/  IMAD.MOV.U32 R25, RZ, RZ, -0x7bdddcdb ;  /* 0x84222325ff197424 */ /* 0x000fe200078e00ff */
[----:B------:R-:W-:Y:S01]  /*3510*/  MOV R24, 0xcbf29ce4 ;  /* 0xcbf29ce400187802 */ /* 0x000fe20000000f00 */
[----:B------:R-:W-:Y:S01]  /*3520*/  IMAD.MOV.U32 R15, RZ, RZ, RZ ;  /* 0x000000ffff0f7224 */ /* 0x000fe200078e00ff */
[----:B------:R-:W0:Y:S01]  /*3530*/  LDCU UR4, c[0x0][0x3b4] ;  /* 0x00007680ff0477ac */ /* 0x000e220008000800 */
[----:B------:R-:W-:-:S07]  /*3540*/  IMAD.MOV.U32 R13, RZ, RZ, RZ ;  /* 0x000000ffff0d7224 */ /* 0x000fce00078e00ff */
.L_x_2505:
[----:B-1----:R-:W-:-:S04]  /*3550*/  LEA R26, P0, R15, R18, 0x3 ;  /* 0x000000120f1a7211 */ /* 0x002fc800078018ff */
[----:B------:R-:W-:-:S05]  /*3560*/  LEA.HI.X R27, R15, R19, R13, 0x3, P0 ;  /* 0x000000130f1b7211 */ /* 0x000fca00000f1c0d */
[----:B------:R-:W3:Y:S04]  /*3570*/  LD.E.64 R22, desc[UR10][R26.64] ;  /* 0x0000000a1a167980 */ /* 0x000ee8000c101b00 */
[----:B--2---:R1:W2:Y:S01]  /*3580*/  LD.E.64 R20, desc[UR10][R26.64+0x8] ;  /* 0x0000080a1a147980 */ /* 0x0042a2000c101b00 */
[----:B------:R-:W-:Y:S01]  /*3590*/  IMAD R29, R24, 0x1b3, RZ ;  /* 0x000001b3181d7824 */ /* 0x000fe200078e02ff */
        /* <DEDUP_REMOVED lines=98> */
[----:B------:R-:W-:-:S07]  /*3bc0*/  IMAD.MOV.U32 R13, RZ, RZ, R5 ;  /* 0x000000ffff0d7224 */ /* 0x000fce00078e0005 */
.L_x_2504:
[----:B------:R-:W-:-:S04]  /*3bd0*/  ISETP.NE.U32.AND P0, PT, R4, RZ, PT ;  /* 0x000000ff0400720c */ /* 0x000fc80003f05070 */
[----:B------:R-:W-:-:S13]  /*3be0*/  ISETP.NE.AND.EX P0, PT, RZ, RZ, PT, P0 ;  /* 0x000000ffff00720c */ /* 0x000fda0003f05300 */
[----:B------:R-:W-:Y:S05]  /*3bf0*/  @!P0 BRA `(.L_x_2503) ;  /* 0x0000000000c88947 */ /* 0x000fea0003800000 */
[----:B-1----:R-:W-:-:S04]  /*3c00*/  LEA R18, P0, R13, R18, 0x3 ;  /* 0x000000120d127211 */ /* 0x002fc800078018ff */
[----:B0-----:R-:W-:-:S06]  /*3c10*/  LEA.HI.X R19, R13, R19, R15, 0x3, P0 ;  /* 0x000000130d137211 */ /* 0x001fcc00000f1c0f */
[----:B------:R-:W3:Y:S01]  /*3c20*/  LD.E.64 R18, desc[UR10][R18.64] ;  /* 0x0000000a12127980 */ /* 0x000ee2000c101b00 */
[----:B------:R-:W-:Y:S01]  /*3c30*/  IMAD R24, R24, 0x1b3, RZ ;  /* 0x000001b318187824 */ /* 0x000fe200078e02ff */
[----:B---3--:R-:W-:Y:S02]  /*3c40*/  LOP3.LUT R25, R25, 0xff, R18, 0x78, !PT ;  /* 0x000000ff19197812 */ /* 0x008fe400078e7812 */
[----:B------:R-:W-:-:S03]  /*3c50*/  SHF.R.U64 R13, R18, 0x8, R19 ;  /* 0x00000008120d7819 */ /* 0x000fc60000001213 */
[----:B--2---:R-:W-:-:S04]  /*3c60*/  IMAD.WIDE.U32 R20, R25, 0x1b3, RZ ;  /* 0x000001b319147825 */ /* 0x004fc800078e00ff */
        /* <DEDUP_REMOVED lines=43> */
.L_x_2503:
[----:B------:R-:W-:-:S04]  /*3f20*/  ISETP.GE.U32.AND P0, PT, R14, R25, PT ;  /* 0x000000190e00720c */ /* 0x000fc80003f06070 */
[----:B------:R-:W-:Y:S01]  /*3f30*/  ISETP.GE.U32.AND.EX P0, PT, R11, R24, PT, P0 ;  /* 0x000000180b00720c */ /* 0x000fe20003f06100 */
[----:B------:R-:W-:-:S12]  /*3f40*/  BRA `(.L_x_2506) ;  /* 0x00000000006c7947 */ /* 0x000fd80003800000 */
.L_x_2499:
[----:B------:R-:W0:Y:S01]  /*3f50*/  LDCU UR4, c[0x0][0x3b8] ;  /* 0x00007700ff0477ac */ /* 0x000e220008000800 */
[----:B------:R-:W-:Y:S01]  /*3f60*/  PLOP3.LUT P0, PT, PT, PT, PT, 0x80, 0x8 ;  /* 0x000000000008781c */ /* 0x000fe20003f0f070 */
[----:B0-----:R-:W-:-:S09]  /*3f70*/  UISETP.NE.AND UP0, UPT, UR4, URZ, UPT ;  /* 0x000000ff0400728c */ /* 0x001fd2000bf05270 */
[----:B------:R-:W-:Y:S05]  /*3f80*/  BRA.U !UP0, `(.L_x_2506) ;  /* 0x00000001085c7547 */ /* 0x000fea000b800000 */
[----:B------:R-:W-:Y:S02]  /*3f90*/  IMAD.MOV.U32 R13, RZ, RZ, RZ ;  /* 0x000000ffff0d7224 */ /* 0x000fe400078e00ff */
[----:B------:R-:W-:-:S07]  /*3fa0*/  IMAD.MOV.U32 R24, RZ, RZ, RZ ;  /* 0x000000ffff187224 */ /* 0x000fce00078e00ff */
.L_x_2507:
[C---:B------:R-:W-:Y:S02]  /*3fb0*/  SHF.L.U32 R23, R13.reuse, 0x3, RZ ;  /* 0x000000030d177819 */ /* 0x040fe400000006ff */
[----:B------:R-:W-:Y:S02]  /*3fc0*/  SHF.L.U64.HI R11, R13, 0x3, R24 ;  /* 0x000000030d0b7819 */ /* 0x000fe40000010218 */
[-C--:B--2---:R-:W-:Y:S02]  /*3fd0*/  IADD3 R14, P0, PT, R20, R23.reuse, RZ ;  /* 0x00000017140e7210 */ /* 0x084fe40007f1e0ff */
[----:B-1----:R-:W-:-:S03]  /*3fe0*/  IADD3 R22, P1, PT, R18, R23, RZ ;  /* 0x0000001712167210 */ /* 0x002fc60007f3e0ff */
        /* <DEDUP_REMOVED lines=17> */
.L_x_2506:
[----:B------:R-:W-:Y:S05]  /*4100*/  BSYNC.RECONVERGENT B1 ;  /* 0x0000000000017941 */ /* 0x000fea0003800200 */
.L_x_2498:
[----:B------:R-:W-:Y:S01]  /*4110*/  @P0 VIADD R10, R12, 0x1 ;  /* 0x000000010c0a0836 */ /* 0x000fe20000000000 */
[----:B------:R-:W-:-:S03]  /*4120*/  SEL R7, R7, R12, P0 ;  /* 0x0000000c07077207 */ /* 0x000fc60000000000 */
[----:B------:R-:W-:Y:S01]  /*4130*/  IMAD.MOV.U32 R14, RZ, RZ, R10 ;  /* 0x000000ffff0e7224 */ /* 0x000fe200078e000a */
[----:B------:R-:W-:-:S13]  /*4140*/  ISETP.GE.AND P0, PT, R10, R7, PT ;  /* 0x000000070a00720c */ /* 0x000fda0003f06270 */
[----:B------:R-:W-:Y:S05]  /*4150*/  @!P0 BRA `(.L_x_2508) ;  /* 0xffffffd000608947 */ /* 0x000fea000383ffff */
.L_x_2491:
[----:B------:R-:W-:Y:S05]  /*4160*/  BSYNC.RECONVERGENT B0 ;  /* 0x0000000000007941 */ /* 0x000fea0003800200 */
.L_x_2490:
[----:B------:R-:W3:Y:S01]  /*4170*/  S2UR UR6, SR_CgaCtaId ;  /* 0x00000000000679c3 */ /* 0x000ee20000008800 */
[----:B------:R-:W-:Y:S01]  /*4180*/  UMOV UR4, 0x400 ;  /* 0x0000040000047882 */ /* 0x000fe20000000000 */
[----:B------:R-:W-:Y:S01]  /*4190*/  IADD3 R3, PT, PT, R3, UR5, -R14 ;  /* 0x0000000503037c10 */ /* 0x000fe2000fffe80e */
[----:B------:R-:W4:Y:S01]  /*41a0*/  LDCU.64 UR12, c[0x0][0x3b0] ;  /* 0x00007600ff0c77ac */ /* 0x000f220008000a00 */
[----:B------:R-:W-:Y:S01]  /*41b0*/  BSSY.RECONVERGENT B0, `(.L_x_2509) ;  /* 0x0000305000007945 */ /* 0x000fe20003800200 */
[----:B------:R-:W-:Y:S02]  /*41c0*/  PLOP3.LUT P0, PT, PT, PT, PT, 0x8, 0x80 ;  /* 0x000000000080781c */ /* 0x000fe40003f0e170 */
[----:B------:R-:W-:Y:S02]  /*41d0*/  ISETP.GE.AND P1, PT, R3, R2, PT ;  /* 0x000000020300720c */ /* 0x000fe40003f26270 */
[----:B----4-:R-:W-:Y:S01]  /*41e0*/  MOV R4, UR12 ;  /* 0x0000000c00047c02 */ /* 0x010fe20008000f00 */
[----:B---3--:R-:W-:Y:S01]  /*41f0*/  ULEA UR4, UR6, UR4, 0x18 ;  /* 0x0000000406047291 */ /* 0x008fe2000f8ec0ff */
[----:B------:R-:W3:Y:S05]  /*4200*/  LDCU UR6, c[0x0][0x3b8] ;  /* 0x00007700ff0677ac */ /* 0x000eea0008000800 */
[----:B------:R-:W-:-:S02]  /*4210*/  LEA R5, R14, UR4, 0x3 ;  /* 0x000000040e057c11 */ /* 0x000fc4000f8e18ff */
[----:B------:R-:W-:Y:S02]  /*4220*/  LEA R6, R3, UR4, 0x3 ;  /* 0x0000000403067c11 */ /* 0x000fe4000f8e18ff */
[----:B------:R-:W-:Y:S01]  /*4230*/  R2UR UR4, R4 ;  /* 0x00000000040472ca */ /* 0x000fe200000e0000 */
[----:B------:R4:W0:Y:S04]  /*4240*/  LDS.64 R8, [R5] ;  /* 0x0000000005087984 */ /* 0x0008280000000a00 */
[----:B------:R4:W0:Y:S01]  /*4250*/  LDS.64 R10, [R6] ;  /* 0x00000000060a7984 */ /* 0x0008220000000a00 */
[----:B---3--:R-:W-:-:S07]  /*4260*/  USHF.R.S32.HI UR6, URZ, 0x1f, UR6 ;  /* 0x0000001fff067899 */ /* 0x008fce0008011406 */
[----:B------:R-:W-:-:S04]  /*4270*/  UIADD3 UR4, UP0, UPT, UR4, -0x1, URZ ;  /* 0xffffffff04047890 */ /* 0x000fc8000ff1e0ff */
[----:B------:R-:W-:Y:S01]  /*4280*/  UIADD3.X UR12, UPT, UPT, UR13, -0x1, URZ, UP0, !UPT ;  /* 0xffffffff0d0c7890 */ /* 0x000fe200087fe4ff */
[----:B----4-:R-:W-:Y:S11]  /*4290*/  @P1 BRA `(.L_x_2510) ;  /* 0x0000002c00d81947 */ /* 0x010ff60003800000 */
[----:B------:R-:W-:Y:S02]  /*42a0*/  ISETP.GE.AND P1, PT, R14, UR5, PT ;  /* 0x000000050e007c0c */ /* 0x000fe4000bf26270 */
[----:B------:R-:W-:-:S11]  /*42b0*/  PLOP3.LUT P0, PT, PT, PT, PT, 0x80, 0x8 ;  /* 0x000000000008781c */ /* 0x000fd60003f0f070 */
[----:B------:R-:W-:Y:S05]  /*42c0*/  @P1 BRA `(.L_x_2510) ;  /* 0x0000002c00cc1947 */ /* 0x000fea0003800000 */
[----:B------:R-:W-:Y:S01]  /*42d0*/  ISETP.NE.U32.AND P0, PT, R4, RZ, PT ;  /* 0x000000ff0400720c */ /* 0x000fe20003f05070 */
[----:B--2---:R-:W-:Y:S02]  /*42e0*/  IMAD.MOV.U32 R20, RZ, RZ, -0x7bdddcdb ;  /* 0x84222325ff147424 */ /* 0x004fe400078e00ff */
[----:B------:R-:W-:Y:S01]  /*42f0*/  IMAD.MOV.U32 R7, RZ, RZ, -0x340d631c ;  /* 0xcbf29ce4ff077424 */ /* 0x000fe200078e00ff */
[----:B------:R-:W-:-:S13]  /*4300*/  ISETP.NE.AND.EX P0, PT, RZ, UR13, PT, P0 ;  /* 0x0000000dff007c0c */ /* 0x000fda000bf05300 */
[----:B------:R-:W-:Y:S05]  /*4310*/  @!P0 BRA `(.L_x_2511) ;  /* 0x0000000800b08947 */ /* 0x000fea0003800000 */
[----:B------:R-:W-:Y:S01]  /*4320*/  UISETP.NE.U32.AND UP0, UPT, UR4, URZ, UPT ;  /* 0x000000ff0400728c */ /* 0x000fe2000bf05070 */
[----:B------:R-:W-:Y:S02]  /*4330*/  HFMA2 R20, -RZ, RZ, -6.306171417236328125e-05, 0.01395416259765625 ;  /* 0x84222325ff147431 */ /* 0x000fe400000001ff */
[----:B------:R-:W-:Y:S01]  /*4340*/  IMAD.MOV.U32 R7, RZ, RZ, -0x340d631c ;  /* 0xcbf29ce4ff077424 */ /* 0x000fe200078e00ff */
[----:B------:R-:W-:Y:S01]  /*4350*/  MOV R22, RZ ;  /* 0x000000ff00167202 */ /* 0x000fe20000000f00 */
[----:B------:R-:W-:Y:S01]  /*4360*/  UISETP.NE.AND.EX UP0, UPT, UR12, URZ, UPT, UP0 ;  /* 0x000000ff0c00728c */ /* 0x000fe2000bf05300 */
[----:B0-----:R-:W-:Y:S01]  /*4370*/  IMAD.MOV.U32 R15, RZ, RZ, RZ ;  /* 0x000000ffff0f7224 */ /* 0x001fe200078e00ff */
[----:B------:R-:W0:Y:S07]  /*4380*/  LDCU UR7, c[0x0][0x3b0] ;  /* 0x00007600ff0777ac */ /* 0x000e2e0008000800 */
[----:B------:R-:W-:Y:S05]  /*4390*/  BRA.U !UP0, `(.L_x_2512) ;  /* 0x0000000508b87547 */ /* 0x000fea000b800000 */
[----:B------:R-:W2:Y:S01]  /*43a0*/  LDC R22, c[0x0][0x3b4] ;  /* 0x0000ed00ff167b82 */ /* 0x000ea20000000800 */
[----:B------:R-:W-:Y:S01]  /*43b0*/  LOP3.LUT R15, R4, 0xfffffffe, RZ, 0xc0, !PT ;  /* 0xfffffffe040f7812 */ /* 0x000fe200078ec0ff */
[----:B------:R-:W-:Y:S01]  /*43c0*/  IMAD.MOV.U32 R20, RZ, RZ, -0x7bdddcdb ;  /* 0x84222325ff147424 */ /* 0x000fe200078e00ff */
[----:B------:R-:W-:Y:S01]  /*43d0*/  IADD3 R12, P0, PT, R10, 0x8, RZ ;  /* 0x000000080a0c7810 */ /* 0x000fe20007f1e0ff */
[----:B------:R-:W-:Y:S02]  /*43e0*/  IMAD.MOV.U32 R7, RZ, RZ, -0x340d631c ;  /* 0xcbf29ce4ff077424 */ /* 0x000fe400078e00ff */
[----:B------:R-:W-:Y:S01]  /*43f0*/  IMAD.MOV.U32 R21, RZ, RZ, R15 ;  /* 0x000000ffff157224 */ /* 0x000fe200078e000f */
[----:B------:R-:W-:Y:S01]  /*4400*/  IADD3.X R13, PT, PT, RZ, R11, RZ, P0, !PT ;  /* 0x0000000bff0d7210 */ /* 0x000fe200007fe4ff */
[----:B--2---:R-:W-:-:S08]  /*4410*/  IMAD.MOV.U32 R4, RZ, RZ, R22 ;  /* 0x000000ffff047224 */ /* 0x004fd000078e0016 */
.L_x_2513:
[----:B-1----:R-:W2:Y:S04]  /*4420*/  LD.E.64 R18, desc[UR10][R12.64+-0x8] ;  /* 0xfffff80a0c127980 */ /* 0x002ea8000c101b00 */
        /* <DEDUP_REMOVED lines=101> */
.L_x_2512:
[----:B0-----:R-:W-:-:S05]  /*4a80*/  IMAD.U32 R4, RZ, RZ, UR7 ;  /* 0x00000007ff047e24 */ /* 0x001fca000f8e00ff */
        /* <DEDUP_REMOVED lines=53> */
.L_x_2511:
[----:B------:R-:W2:Y:S01]  /*4de0*/  LDCU UR7, c[0x0][0x3b4] ;  /* 0x00007680ff0777ac */ /* 0x000ea20008000800 */
[----:B------:R-:W-:Y:S01]  /*4df0*/  ISETP.NE.U32.AND P0, PT, R4, RZ, PT ;  /* 0x000000ff0400720c */ /* 0x000fe20003f05070 */
[----:B------:R-:W-:Y:S01]  /*4e00*/  BSSY.RECONVERGENT B1, `(.L_x_2514) ;  /* 0x00000b3000017945 */ /* 0x000fe20003800200 */
[----:B------:R-:W-:Y:S02]  /*4e10*/  HFMA2 R23, -RZ, RZ, -6.306171417236328125e-05, 0.01395416259765625 ;  /* 0x84222325ff177431 */ /* 0x000fe400000001ff */
[----:B------:R-:W-:Y:S01]  /*4e20*/  IMAD.MOV.U32 R22, RZ, RZ, -0x340d631c ;  /* 0xcbf29ce4ff167424 */ /* 0x000fe200078e00ff */
[----:B--2---:R-:W-:-:S13]  /*4e30*/  ISETP.NE.AND.EX P0, PT, RZ, UR7, PT, P0 ;  /* 0x00000007ff007c0c */ /* 0x004fda000bf05300 */
[----:B------:R-:W-:Y:S05]  /*4e40*/  @!P0 BRA `(.L_x_2515) ;  /* 0x0000000800b88947 */ /* 0x000fea0003800000 */
        /* <DEDUP_REMOVED lines=10> */
[----:B------:R-:W2:Y:S01]  /*4ef0*/  LDCU UR7, c[0x0][0x3b4] ;  /* 0x00007680ff0777ac */ /* 0x000ea20008000800 */
[----:B0-----:R-:W-:Y:S01]  /*4f00*/  IADD3 R12, P1, PT, R8, 0x8, RZ ;  /* 0x00000008080c7810 */ /* 0x001fe20007f3e0ff */
[----:B------:R-:W-:Y:S01]  /*4f10*/  HFMA2 R23, -RZ, RZ, -6.306171417236328125e-05, 0.01395416259765625 ;  /* 0x84222325ff177431 */ /* 0x000fe200000001ff */
[----:B------:R-:W-:Y:S01]  /*4f20*/  LOP3.LUT R21, R4, 0xfffffffe, RZ, 0xc0, !PT ;  /* 0xfffffffe04157812 */ /* 0x000fe200078ec0ff */
[----:B------:R-:W-:Y:S01]  /*4f30*/  BSSY.RECONVERGENT B2, `(.L_x_2516) ;  /* 0x000006c000027945 */ /* 0x000fe20003800200 */
[----:B------:R-:W-:Y:S02]  /*4f40*/  IMAD.MOV.U32 R22, RZ, RZ, -0x340d631c ;  /* 0xcbf29ce4ff167424 */ /* 0x000fe400078e00ff */
[----:B------:R-:W-:Y:S02]  /*4f50*/  IMAD.X R13, RZ, RZ, R9, P1 ;  /* 0x000000ffff0d7224 */ /* 0x000fe400008e0609 */
[----:B------:R-:W-:Y:S01]  /*4f60*/  IMAD.MOV.U32 R15, RZ, RZ, R21 ;  /* 0x000000ffff0f7224 */ /* 0x000fe200078e0015 */
[----:B--2---:R-:W-:Y:S01]  /*4f70*/  MOV R24, UR7 ;  /* 0x0000000700187c02 */ /* 0x004fe20008000f00 */
[----:B------:R-:W-:-:S07]  /*4f80*/  IMAD.U32 R25, RZ, RZ, UR7 ;  /* 0x00000007ff197e24 */ /* 0x000fce000f8e00ff */
.L_x_2517:
        /* <DEDUP_REMOVED lines=102> */
[----:B------:R-:W-:Y:S05]  /*55f0*/  BSYNC.RECONVERGENT B2 ;  /* 0x0000000000027941 */ /* 0x000fea0003800200 */
.L_x_2516:
[----:B------:R-:W-:Y:S05]  /*5600*/  @P2 BRA `(.L_x_2515) ;  /* 0x0000000000c82947 */ /* 0x000fea0003800000 */
[----:B0-----:R-:W-:-:S04]  /*5610*/  LEA R12, P1, R21, R8, 0x3 ;  /* 0x00000008150c7211 */ /* 0x001fc800078218ff */
[----:B------:R-:W-:-:S06]  /*5620*/  LEA.HI.X R13, R21, R9, R24, 0x3, P1 ;  /* 0x00000009150d7211 */ /* 0x000fcc00008f1c18 */
[----:B------:R-:W2:Y:S01]  /*5630*/  LD.E.64 R12, desc[UR10][R12.64] ;  /* 0x0000000a0c0c7980 */ /* 0x000ea2000c101b00 */
[----:B------:R-:W-:Y:S01]  /*5640*/  IMAD R22, R22, 0x1b3, RZ ;  /* 0x000001b316167824 */ /* 0x000fe200078e02ff */
[----:B--2---:R-:W-:-:S05]  /*5650*/  LOP3.LUT R15, R23, 0xff, R12, 0x78, !PT ;  /* 0x000000ff170f7812 */ /* 0x004fca00078e780c */
[----:B------:R-:W-:-:S04]  /*5660*/  IMAD.WIDE.U32 R16, R15, 0x1b3, RZ ;  /* 0x000001b30f107825 */ /* 0x000fc800078e00ff */
[----:B-1----:R-:W-:Y:S01]  /*5670*/  IMAD R19, R15, 0x100, R22 ;  /* 0x000001000f137824 */ /* 0x002fe200078e0216 */
        /* <DEDUP_REMOVED lines=43> */
.L_x_2515:
[----:B------:R-:W-:Y:S05]  /*5930*/  BSYNC.RECONVERGENT B1 ;  /* 0x0000000000017941 */ /* 0x000fea0003800200 */
.L_x_2514:
[----:B------:R-:W-:-:S04]  /*5940*/  ISETP.NE.U32.AND P1, PT, R20, R23, PT ;  /* 0x000000171400720c */ /* 0x000fc80003f25070 */
[----:B------:R-:W-:-:S13]  /*5950*/  ISETP.NE.AND.EX P1, PT, R7, R22, PT, P1 ;  /* 0x000000160700720c */ /* 0x000fda0003f25310 */
[----:B------:R-:W-:Y:S05]  /*5960*/  @!P1 BRA `(.L_x_2518) ;  /* 0x0000001400b89947 */ /* 0x000fea0003800000 */
[----:B------:R-:W-:Y:S01]  /*5970*/  BSSY.RECONVERGENT B1, `(.L_x_2519) ;  /* 0x00000b3000017945 */ /* 0x000fe20003800200 */
[----:B------:R-:W-:Y:S01]  /*5980*/  MOV R12, 0x84222325 ;  /* 0x84222325000c7802 */ /* 0x000fe20000000f00 */
[----:B------:R-:W-:Y:S02]  /*5990*/  IMAD.MOV.U32 R7, RZ, RZ, -0x340d631c ;  /* 0xcbf29ce4ff077424 */ /* 0x000fe400078e00ff */
[----:B------:R-:W-:Y:S05]  /*59a0*/  @!P0 BRA `(.L_x_2520) ;  /* 0x0000000800bc8947 */ /* 0x000fea0003800000 */
[----:B------:R-:W-:Y:S01]  /*59b0*/  UISETP.NE.U32.AND UP0, UPT, UR4, URZ, UPT ;  /* 0x000000ff0400728c */ /* 0x000fe2000bf05070 */
[----:B------:R-:W-:Y:S02]  /*59c0*/  HFMA2 R7, -RZ, RZ, -15.890625, -0.0047760009765625 ;  /* 0xcbf29ce4ff077431 */ /* 0x000fe400000001ff */
[----:B------:R-:W-:Y:S01]  /*59d0*/  IMAD.MOV.U32 R12, RZ, RZ, -0x7bdddcdb ;  /* 0x84222325ff0c7424 */ /* 0x000fe200078e00ff */
[----:B------:R-:W-:Y:S01]  /*59e0*/  UISETP.NE.AND.EX UP0, UPT, UR12, URZ, UPT, UP0 ;  /* 0x000000ff0c00728c */ /* 0x000fe2000bf05300 */
[----:B------:R-:W-:Y:S02]  /*59f0*/  IMAD.MOV.U32 R13, RZ, RZ, RZ ;  /* 0x000000ffff0d7224 */ /* 0x000fe400078e00ff */
[----:B------:R-:W-:-:S06]  /*5a00*/  IMAD.MOV.U32 R22, RZ, RZ, RZ ;  /* 0x000000ffff167224 */ /* 0x000fcc00078e00ff */
[----:B------:R-:W-:Y:S05]  /*5a10*/  BRA.U !UP0, `(.L_x_2521) ;  /* 0x0000000508c47547 */ /* 0x000fea000b800000 */
[----:B------:R-:W2:Y:S01]  /*5a20*/  LDCU UR7, c[0x0][0x3b4] ;  /* 0x00007680ff0777ac */ /* 0x000ea20008000800 */
[----:B0-----:R-:W-:Y:S01]  /*5a30*/  IADD3 R16, P0, PT, R10, 0x8, RZ ;  /* 0x000000080a107810 */ /* 0x001fe20007f1e0ff */
[----:B------:R-:W-:Y:S01]  /*5a40*/  BSSY.RECONVERGENT B2, `(.L_x_2521) ;  /* 0x000006e000027945 */ /* 0x000fe20003800200 */
[----:B------:R-:W-:Y:S01]  /*5a50*/  LOP3.LUT R13, R4, 0xfffffffe, RZ, 0xc0, !PT ;  /* 0xfffffffe040d7812 */ /* 0x000fe200078ec0ff */
[----:B------:R-:W-:Y:S01]  /*5a60*/  IMAD.MOV.U32 R7, RZ, RZ, -0x340d631c ;  /* 0xcbf29ce4ff077424 */ /* 0x000fe200078e00ff */
[----:B------:R-:W-:Y:S01]  /*5a70*/  MOV R12, 0x84222325 ;  /* 0x84222325000c7802 */ /* 0x000fe20000000f00 */
[----:B------:R-:W-:Y:S02]  /*5a80*/  IMAD.X R17, RZ, RZ, R11, P0 ;  /* 0x000000ffff117224 */ /* 0x000fe400000e060b */
[----:B------:R-:W-:Y:S01]  /*5a90*/  IMAD.MOV.U32 R4, RZ, RZ, R13 ;  /* 0x000000ffff047224 */ /* 0x000fe200078e000d */
[----:B--2---:R-:W-:Y:S01]  /*5aa0*/  MOV R22, UR7 ;  /* 0x0000000700167c02 */ /* 0x004fe20008000f00 */
[----:B------:R-:W-:-:S07]  /*5ab0*/  IMAD.U32 R15, RZ, RZ, UR7 ;  /* 0x00000007ff0f7e24 */ /* 0x000fce000f8e00ff */
.L_x_2522:
[----:B------:R-:W2:Y:S04]  /*5ac0*/  LD.E.64 R20, desc[UR10][R16.64+-0x8] ;  /* 0xfffff80a10147980 */ /* 0x000ea8000c101b00 */
        /* <DEDUP_REMOVED lines=101> */
[----:B------:R-:W-:Y:S05]  /*6120*/  BSYNC.RECONVERGENT B2 ;  /* 0x0000000000027941 */ /* 0x000fea0003800200 */
.L_x_2521:
[----:B------:R-:W2:Y:S02]  /*6130*/  LDCU UR7, c[0x0][0x3b0] ;  /* 0x00007600ff0777ac */ /* 0x000ea40008000800 */
[----:B--2---:R-:W-:-:S05]  /*6140*/  IMAD.U32 R4, RZ, RZ, UR7 ;  /* 0x00000007ff047e24 */ /* 0x004fca000f8e00ff */
[----:B0-----:R-:W-:-:S04]  /*6150*/  LOP3.LUT R15, R4, 0x1, RZ, 0xc0, !PT ;  /* 0x00000001040f7812 */ /* 0x001fc800078ec0ff */
[----:B------:R-:W-:-:S04]  /*6160*/  ISETP.NE.U32.AND P0, PT, R15, 0x1, PT ;  /* 0x000000010f00780c */ /* 0x000fc80003f05070 */
[----:B------:R-:W-:-:S13]  /*6170*/  ISETP.NE.U32.AND.EX P0, PT, RZ, RZ, PT, P0 ;  /* 0x000000ffff00720c */ /* 0x000fda0003f05100 */
[----:B------:R-:W-:Y:S05]  /*6180*/  @P0 BRA `(.L_x_2520) ;  /* 0x0000000000c40947 */ /* 0x000fea0003800000 */
[----:B------:R-:W-:-:S04]  /*6190*/  LEA R16, P0, R13, R10, 0x3 ;  /* 0x0000000a0d107211 */ /* 0x000fc800078018ff */
[----:B------:R-:W-:-:S06]  /*61a0*/  LEA.HI.X R17, R13, R11, R22, 0x3, P0 ;  /* 0x0000000b0d117211 */ /* 0x000fcc00000f1c16 */
        /* <DEDUP_REMOVED lines=47> */
.L_x_2520:
[----:B------:R-:W-:Y:S05]  /*64a0*/  BSYNC.RECONVERGENT B1 ;  /* 0x0000000000017941 */ /* 0x000fea0003800200 */
.L_x_2519:
[----:B------:R-:W2:Y:S01]  /*64b0*/  LDCU UR7, c[0x0][0x3b4] ;  /* 0x00007680ff0777ac */ /* 0x000ea20008000800 */
[----:B------:R-:W-:Y:S01]  /*64c0*/  ISETP.NE.U32.AND P0, PT, R4, RZ, PT ;  /* 0x000000ff0400720c */ /* 0x000fe20003f05070 */
[----:B------:R-:W-:Y:S01]  /*64d0*/  BSSY.RECONVERGENT B1, `(.L_x_2523) ;  /* 0x00000b3000017945 */ /* 0x000fe20003800200 */
[----:B------:R-:W-:Y:S01]  /*64e0*/  MOV R21, 0x84222325 ;  /* 0x8422232500157802 */ /* 0x000fe20000000f00 */
[----:B------:R-:W-:Y:S01]  /*64f0*/  IMAD.MOV.U32 R24, RZ, RZ, -0x340d631c ;  /* 0xcbf29ce4ff187424 */ /* 0x000fe200078e00ff */
[----:B--2---:R-:W-:-:S13]  /*6500*/  ISETP.NE.AND.EX P0, PT, RZ, UR7, PT, P0 ;  /* 0x00000007ff007c0c */ /* 0x004fda000bf05300 */
        /* <DEDUP_REMOVED lines=21> */
.L_x_2526:
        /* <DEDUP_REMOVED lines=103> */
.L_x_2525:
[----:B------:R-:W-:Y:S05]  /*6cd0*/  @P1 BRA `(.L_x_2524) ;  /* 0x0000000000c81947 */ /* 0x000fea0003800000 */
[----:B0-----:R-:W-:-:S04]  /*6ce0*/  LEA R16, P0, R13, R8, 0x3 ;  /* 0x000000080d107211 */ /* 0x001fc800078018ff */
[----:B------:R-:W-:-:S06]  /*6cf0*/  LEA.HI.X R17, R13, R9, R20, 0x3, P0 ;  /* 0x000000090d117211 */ /* 0x000fcc00000f1c14 */
[----:B------:R-:W2:Y:S01]  /*6d00*/  LD.E.64 R16, desc[UR10][R16.64] ;  /* 0x0000000a10107980 */ /* 0x000ea2000c101b00 */
[----:B------:R-:W-:Y:S01]  /*6d10*/  IMAD R13, R24, 0x1b3, RZ ;  /* 0x000001b3180d7824 */ /* 0x000fe200078e02ff */
[----:B--2---:R-:W-:-:S05]  /*6d20*/  LOP3.LUT R4, R21, 0xff, R16, 0x78, !PT ;  /* 0x000000ff15047812 */ /* 0x004fca00078e7810 */
[----:B-1----:R-:W-:-:S04]  /*6d30*/  IMAD.WIDE.U32 R18, R4, 0x1b3, RZ ;  /* 0x000001b304127825 */ /* 0x002fc800078e00ff */
        /* <DEDUP_REMOVED lines=44> */
.L_x_2524:
[----:B------:R-:W-:Y:S05]  /*7000*/  BSYNC.RECONVERGENT B1 ;  /* 0x0000000000017941 */ /* 0x000fea0003800200 */
.L_x_2523:
[----:B------:R-:W-:-:S04]  /*7010*/  ISETP.GE.U32.AND P0, PT, R12, R21, PT ;  /* 0x000000150c00720c */ /* 0x000fc80003f06070 */
[----:B------:R-:W-:-:S04]  /*7020*/  ISETP.GE.U32.AND.EX P0, PT, R7, R24, PT, P0 ;  /* 0x000000180700720c */ /* 0x000fc80003f06100 */
[----:B------:R-:W-:Y:S01]  /*7030*/  PLOP3.LUT P0, PT, P0, PT, PT, 0x8, 0x80 ;  /* 0x000000000080781c */ /* 0x000fe2000070e170 */
[----:B------:R-:W-:-:S12]  /*7040*/  BRA `(.L_x_2510) ;  /* 0x00000000006c7947 */ /* 0x000fd80003800000 */
.L_x_2518:
[----:B------:R-:W2:Y:S01]  /*7050*/  LDCU UR7, c[0x0][0x3b8] ;  /* 0x00007700ff0777ac */ /* 0x000ea20008000800 */
[----:B------:R-:W-:Y:S01]  /*7060*/  PLOP3.LUT P0, PT, PT, PT, PT, 0x8, 0x80 ;  /* 0x000000000080781c */ /* 0x000fe20003f0e170 */
[----:B--2---:R-:W-:-:S09]  /*7070*/  UISETP.NE.AND UP0, UPT, UR7, URZ, UPT ;  /* 0x000000ff0700728c */ /* 0x004fd2000bf05270 */
[----:B------:R-:W-:Y:S05]  /*7080*/  BRA.U !UP0, `(.L_x_2510) ;  /* 0x00000001085c7547 */ /* 0x000fea000b800000 */
[----:B------:R-:W-:Y:S02]  /*7090*/  HFMA2 R7, -RZ, RZ, 0, 0 ;  /* 0x00000000ff077431 */ /* 0x000fe400000001ff */
[----:B-1----:R-:W-:-:S07]  /*70a0*/  IMAD.MOV.U32 R18, RZ, RZ, RZ ;  /* 0x000000ffff127224 */ /* 0x002fce00078e00ff */
.L_x_2527:
[C---:B------:R-:W-:Y:S01]  /*70b0*/  IMAD.SHL.U32 R17, R7.reuse, 0x8, RZ ;  /* 0x0000000807117824 */ /* 0x040fe200078e00ff */
[----:B------:R-:W-:-:S04]  /*70c0*/  SHF.L.U64.HI R4, R7, 0x3, R18 ;  /* 0x0000000307047819 */ /* 0x000fc80000010212 */
[C---:B0-----:R-:W-:Y:S02]  /*70d0*/  IADD3 R16, P1, PT, R17.reuse, R8, RZ ;  /* 0x0000000811107210 */ /* 0x041fe40007f3e0ff */
[----:B------:R-:W-:-:S03]  /*70e0*/  IADD3 R12, P0, PT, R17, R10, RZ ;  /* 0x0000000a110c7210 */ /* 0x000fc60007f1e0ff */
        /* <DEDUP_REMOVED lines=17> */
.L_x_2510:
[----:B------:R-:W-:Y:S05]  /*7200*/  BSYNC.RECONVERGENT B0 ;  /* 0x0000000000007941 */ /* 0x000fea0003800200 */
.L_x_2509:
[----:B0-----:R-:W-:Y:S01]  /*7210*/  SEL R12, R10, R8, P0 ;  /* 0x000000080a0c7207 */ /* 0x001fe20000000000 */
[----:B------:R-:W-:Y:S01]  /*7220*/  BSSY.RECONVERGENT B0, `(.L_x_2528) ;  /* 0x00002ec000007945 */ /* 0x000fe20003800200 */
[----:B------:R-:W-:Y:S01]  /*7230*/  SEL R13, R11, R9, P0 ;  /* 0x000000090b0d7207 */ /* 0x000fe20000000000 */
[C---:B------:R-:W-:Y:S01]  /*7240*/  VIADD R4, R14.reuse, 0x1 ;  /* 0x000000010e047836 */ /* 0x040fe20000000000 */
[----:B------:R0:W3:Y:S01]  /*7250*/  @P0 LDS.64 R10, [R6+0x8] ;  /* 0x00000800060a0984 */ /* 0x0000e20000000a00 */
[----:B------:R-:W-:Y:S01]  /*7260*/  IADD3 R7, PT, PT, R3, 0x1, RZ ;  /* 0x0000000103077810 */ /* 0x000fe20007ffe0ff */
[----:B------:R-:W-:Y:S01]  /*7270*/  @!P0 IMAD.MOV R7, RZ, RZ, R3 ;  /* 0x000000ffff078224 */ /* 0x000fe200078e0203 */
[----:B------:R-:W-:Y:S01]  /*7280*/  PLOP3.LUT P1, PT, PT, PT, PT, 0x8, 0x80 ;  /* 0x000000000080781c */ /* 0x000fe20003f2e170 */
[----:B------:R0:W4:Y:S01]  /*7290*/  @!P0 LDS.64 R8, [R5+0x8] ;  /* 0x0000080005088984 */ /* 0x0001220000000a00 */
[----:B------:R-:W-:Y:S02]  /*72a0*/  @P0 IADD3 R4, PT, PT, R14, RZ, RZ ;  /* 0x000000ff0e040210 */ /* 0x000fe40007ffe0ff */
[----:B------:R-:W-:-:S13]  /*72b0*/  ISETP.GE.AND P2, PT, R7, R2, PT ;  /* 0x000000020700720c */ /* 0x000fda0003f46270 */
[----:B0-----:R-:W-:Y:S05]  /*72c0*/  @P2 BRA `(.L_x_2529) ;  /* 0x0000002c00842947 */ /* 0x001fea0003800000 */
[----:B------:R-:W-:Y:S02]  /*72d0*/  ISETP.GE.AND P0, PT, R4, UR5, PT ;  /* 0x0000000504007c0c */ /* 0x000fe4000bf06270 */
        /* <DEDUP_REMOVED lines=26> */
.L_x_2532:
[----:B--2---:R-:W2:Y:S04]  /*7480*/  LD.E.64 R20, desc[UR10][R16.64+-0x8] ;  /* 0xfffff80a10147980 */ /* 0x004ea8000c101b00 */
        /* <DEDUP_REMOVED lines=101> */
.L_x_2531:
[----:B------:R-:W-:Y:S05]  /*7ae0*/  @P2 BRA `(.L_x_2530) ;  /* 0x0000000000c82947 */ /* 0x000fea0003800000 */
[----:B---3--:R-:W-:-:S04]  /*7af0*/  LEA R16, P1, R5, R10, 0x3 ;  /* 0x0000000a05107211 */ /* 0x008fc800078218ff */
[----:B------:R-:W-:-:S06]  /*7b00*/  LEA.HI.X R17, R5, R11, R22, 0x3, P1 ;  /* 0x0000000b05117211 */ /* 0x000fcc00008f1c16 */
[----:B------:R-:W3:Y:S01]  /*7b10*/  LD.E.64 R16, desc[UR10][R16.64] ;  /* 0x0000000a10107980 */ /* 0x000ee2000c101b00 */
[----:B------:R-:W-:Y:S01]  /*7b20*/  IMAD R3, R3, 0x1b3, RZ ;  /* 0x000001b303037824 */ /* 0x000fe200078e02ff */
        /* <DEDUP_REMOVED lines=46> */
.L_x_2530:
        /* <DEDUP_REMOVED lines=21> */
.L_x_2535:
        /* <DEDUP_REMOVED lines=102> */
.L_x_2534:
[----:B------:R-:W-:Y:S05]  /*85c0*/  @P2 BRA `(.L_x_2533) ;  /* 0x0000000000c82947 */ /* 0x000fea0003800000 */
[----:B----4-:R-:W-:-:S04]  /*85d0*/  LEA R16, P1, R5, R8, 0x3 ;  /* 0x0000000805107211 */ /* 0x010fc800078218ff */
[----:B------:R-:W-:-:S06]  /*85e0*/  LEA.HI.X R17, R5, R9, R20, 0x3, P1 ;  /* 0x0000000905117211 */ /* 0x000fcc00008f1c14 */
        /* <DEDUP_REMOVED lines=48> */
.L_x_2533:
        /* <DEDUP_REMOVED lines=24> */
.L_x_2539:
        /* <DEDUP_REMOVED lines=102> */
.L_x_2538:
        /* <DEDUP_REMOVED lines=51> */
.L_x_2537:
        /* <DEDUP_REMOVED lines=16> */
[----:B--2-4-:R-:W-:Y:S01]  /*9500*/  IADD3 R21, P0, PT, R8, 0x8, RZ ;  /* 0x0000000808157810 */ /* 0x014fe20007f1e0ff */
[----:B------:R-:W-:Y:S02]  /*9510*/  IMAD.MOV.U32 R24, RZ, RZ, -0x340d631c ;  /* 0xcbf29ce4ff187424 */ /* 0x000fe400078e00ff */
[----:B------:R-:W-:Y:S01]  /*9520*/  IMAD.MOV.U32 R20, RZ, RZ, R5 ;  /* 0x000000ffff147224 */ /* 0x000fe200078e0005 */
[----:B------:R-:W-:Y:S01]  /*9530*/  IADD3.X R15, PT, PT, RZ, R9, RZ, P0, !PT ;  /* 0x00000009ff0f7210 */ /* 0x000fe200007fe4ff */
[----:B0-----:R-:W-:-:S08]  /*9540*/  IMAD.MOV.U32 R19, RZ, RZ, R18 ;  /* 0x000000ffff137224 */ /* 0x001fd000078e0012 */
.L_x_2542:
        /* <DEDUP_REMOVED lines=103> */
.L_x_2541:
[----:B------:R-:W-:Y:S05]  /*9bc0*/  @P1 BRA `(.L_x_2540) ;  /* 0x0000000000c81947 */ /* 0x000fea0003800000 */
[----:B----4-:R-:W-:-:S04]  /*9bd0*/  LEA R14, P0, R5, R8, 0x3 ;  /* 0x00000008050e7211 */ /* 0x010fc800078018ff */
        /* <DEDUP_REMOVED lines=49> */
.L_x_2540:
[----:B------:R-:W-:-:S04]  /*9ef0*/  ISETP.GE.U32.AND P1, PT, R6, R25, PT ;  /* 0x000000190600720c */ /* 0x000fc80003f26070 */
[----:B------:R-:W-:-:S04]  /*9f00*/  ISETP.GE.U32.AND.EX P1, PT, R3, R24, PT, P1 ;  /* 0x000000180300720c */ /* 0x000fc80003f26110 */
[----:B------:R-:W-:Y:S01]  /*9f10*/  PLOP3.LUT P1, PT, P1, PT, PT, 0x8, 0x80 ;  /* 0x000000000080781c */ /* 0x000fe20000f2e170 */
[----:B------:R-:W-:-:S12]  /*9f20*/  BRA `(.L_x_2529) ;  /* 0x00000000006c7947 */ /* 0x000fd80003800000 */
.L_x_2536:
[----:B------:R-:W0:Y:S01]  /*9f30*/  LDCU UR7, c[0x0][0x3b8] ;  /* 0x00007700ff0777ac */ /* 0x000e220008000800 */
[----:B------:R-:W-:Y:S01]  /*9f40*/  PLOP3.LUT P1, PT, PT, PT, PT, 0x8, 0x80 ;  /* 0x000000000080781c */ /* 0x000fe20003f2e170 */
[----:B0-----:R-:W-:-:S09]  /*9f50*/  UISETP.NE.AND UP0, UPT, UR7, URZ, UPT ;  /* 0x000000ff0700728c */ /* 0x001fd2000bf05270 */
[----:B------:R-:W-:Y:S05]  /*9f60*/  BRA.U !UP0, `(.L_x_2529) ;  /* 0x00000001085c7547 */ /* 0x000fea000b800000 */
[----:B------:R-:W-:Y:S02]  /*9f70*/  IMAD.MOV.U32 R3, RZ, RZ, RZ ;  /* 0x000000ffff037224 */ /* 0x000fe400078e00ff */
[----:B-1----:R-:W-:-:S07]  /*9f80*/  IMAD.MOV.U32 R18, RZ, RZ, RZ ;  /* 0x000000ffff127224 */ /* 0x002fce00078e00ff */
.L_x_2543:
[C---:B------:R-:W-:Y:S02]  /*9f90*/  SHF.L.U32 R17, R3.reuse, 0x3, RZ ;  /* 0x0000000303117819 */ /* 0x040fe400000006ff */
[----:B------:R-:W-:Y:S02]  /*9fa0*/  SHF.L.U64.HI R6, R3, 0x3, R18 ;  /* 0x0000000303067819 */ /* 0x000fe40000010212 */
[C---:B---3--:R-:W-:Y:S02]  /*9fb0*/  IADD3 R14, P0, PT, R17.reuse, R10, RZ ;  /* 0x0000000a110e7210 */ /* 0x048fe40007f1e0ff */
[----:B----4-:R-:W-:-:S03]  /*9fc0*/  IADD3 R16, P1, PT, R17, R8, RZ ;  /* 0x0000000811107210 */ /* 0x010fc60007f3e0ff */
        /* <DEDUP_REMOVED lines=17> */
.L_x_2529:
[----:B------:R-:W-:Y:S05]  /*a0e0*/  BSYNC.RECONVERGENT B0 ;  /* 0x0000000000007941 */ /* 0x000fea0003800200 */
.L_x_2528:
[----:B------:R-:W0:Y:S01]  /*a0f0*/  S2UR UR8, SR_CgaCtaId ;  /* 0x00000000000879c3 */ /* 0x000e220000008800 */
[----:B------:R-:W-:Y:S01]  /*a100*/  UMOV UR7, 0x400 ;  /* 0x0000040000077882 */ /* 0x000fe20000000000 */
[----:B------:R-:W-:Y:S01]  /*a110*/  VIADD R5, R7, 0x1 ;  /* 0x0000000107057836 */ /* 0x000fe20000000000 */
[----:B---34-:R-:W-:Y:S01]  /*a120*/  SEL R14, R10, R8, P1 ;  /* 0x000000080a0e7207 */ /* 0x018fe20000800000 */
[C---:B------:R-:W-:Y:S01]  /*a130*/  VIADD R3, R4.reuse, 0x1 ;  /* 0x0000000104037836 */ /* 0x040fe20000000000 */
[----:B------:R-:W-:Y:S01]  /*a140*/  @P1 IADD3 R3, PT, PT, R4, RZ, RZ ;  /* 0x000000ff04031210 */ /* 0x000fe20007ffe0ff */
[----:B------:R-:W-:Y:S01]  /*a150*/  @!P1 IMAD.MOV R5, RZ, RZ, R7 ;  /* 0x000000ffff059224 */ /* 0x000fe200078e0207 */
[----:B------:R-:W-:Y:S01]  /*a160*/  SEL R15, R11, R9, P1 ;  /* 0x000000090b0f7207 */ /* 0x000fe20000800000 */
[----:B------:R-:W-:Y:S01]  /*a170*/  BSSY.RECONVERGENT B0, `(.L_x_2544) ;  /* 0x00002e8000007945 */ /* 0x000fe20003800200 */
[----:B------:R-:W-:Y:S01]  /*a180*/  PLOP3.LUT P0, PT, PT, PT, PT, 0x8, 0x80 ;  /* 0x000000000080781c */ /* 0x000fe20003f0e170 */
[----:B0-----:R-:W-:-:S06]  /*a190*/  ULEA UR7, UR8, UR7, 0x18 ;  /* 0x0000000708077291 */ /* 0x001fcc000f8ec0ff */
[----:B------:R-:W-:Y:S02]  /*a1a0*/  @!P1 LEA R4, R3, UR7, 0x3 ;  /* 0x0000000703049c11 */ /* 0x000fe4000f8e18ff */
[----:B------:R-:W-:-:S03]  /*a1b0*/  @P1 LEA R6, R5, UR7, 0x3 ;  /* 0x0000000705061c11 */ /* 0x000fc6000f8e18ff */
[----:B------:R0:W3:Y:S04]  /*a1c0*/  @!P1 LDS.64 R8, [R4] ;  /* 0x0000000004089984 */ /* 0x0000e80000000a00 */
[----:B------:R0:W4:Y:S01]  /*a1d0*/  @P1 LDS.64 R10, [R6] ;  /* 0x00000000060a1984 */ /* 0x0001220000000a00 */
[----:B------:R-:W-:-:S13]  /*a1e0*/  ISETP.GE.AND P1, PT, R5, R2, PT ;  /* 0x000000020500720c */ /* 0x000fda0003f26270 */
[----:B0-----:R-:W-:Y:S05]  /*a1f0*/  @P1 BRA `(.L_x_2545) ;  /* 0x0000002c007c1947 */ /* 0x001fea0003800000 */
[----:B------:R-:W-:Y:S02]  /*a200*/  ISETP.GE.AND P1, PT, R3, UR5, PT ;  /* 0x0000000503007c0c */ /* 0x000fe4000bf26270 */
[----:B------:R-:W-:-:S11]  /*a210*/  PLOP3.LUT P0, PT, PT, PT, PT, 0x80, 0x8 ;  /* 0x000000000008781c */ /* 0x000fd60003f0f070 */
[----:B------:R-:W-:Y:S05]  /*a220*/  @P1 BRA `(.L_x_2545) ;  /* 0x0000002c00701947 */ /* 0x000fea0003800000 */
[----:B-1----:R-:W0:Y:S01]  /*a230*/  LDC.64 R18, c[0x0][0x3b0] ;  /* 0x0000ec00ff127b82 */ /* 0x002e220000000a00 */
        /* <DEDUP_REMOVED lines=23> */
.L_x_2548:
[----:B------:R-:W4:Y:S04]  /*a3b0*/  LD.E.64 R24, desc[UR10][R16.64+-0x8] ;  /* 0xfffff80a10187980 */ /* 0x000f28000c101b00 */
[----:B--2---:R0:W2:Y:S01]  /*a3c0*/  LD.E.64 R20, desc[UR10][R16.64] ;  /* 0x0000000a10147980 */ /* 0x0040a2000c101b00 */
[----:B------:R-:W-:Y:S01]  /*a3d0*/  IMAD R29, R6, 0x1b3, RZ ;  /* 0x000001b3061d7824 */ /* 0x000fe200078e02ff */
[----:B------:R-:W-:-:S04]  /*a3e0*/  IADD3 R23, P1, PT, R23, -0x2, RZ ;  /* 0xfffffffe17177810 */ /* 0x000fc80007f3e0ff */
[----:B------:R-:W-:Y:S02]  /*a3f0*/  IADD3.X R19, PT, PT, R19, -0x1, RZ, P1, !PT ;  /* 0xffffffff13137810 */ /* 0x000fe40000ffe4ff */
[----:B------:R-:W-:Y:S02]  /*a400*/  ISETP.NE.U32.AND P1, PT, R23, RZ, PT ;  /* 0x000000ff1700720c */ /* 0x000fe40003f25070 */
[----:B0-----:R-:W-:Y:S02]  /*a410*/  IADD3 R16, P3, PT, R16, 0x10, RZ ;  /* 0x0000001010107810 */ /* 0x001fe40007f7e0ff */
[----:B------:R-:W-:-:S03]  /*a420*/  ISETP.NE.AND.EX P1, PT, R19, RZ, PT, P1 ;  /* 0x000000ff1300720c */ /* 0x000fc60003f25310 */
[----:B------:R-:W-:Y:S01]  /*a430*/  IMAD.X R17, RZ, RZ, R17, P3 ;  /* 0x000000ffff117224 */ /* 0x000fe200018e0611 */
        /* <DEDUP_REMOVED lines=43> */
[----:B--2---:R-:W-:-:S04]  /*a6f0*/  LOP3.LUT R4, R24, 0xff, R20, 0x78, !PT ;  /* 0x000000ff18047812 */ /* 0x004fc800078e7814 */
        /* <DEDUP_REMOVED lines=49> */
.L_x_2547:
[----:B------:R-:W-:Y:S05]  /*aa10*/  @P2 BRA `(.L_x_2546) ;  /* 0x0000000000c82947 */ /* 0x000fea0003800000 */
[----:B----4-:R-:W-:-:S04]  /*aa20*/  LEA R16, P1, R7, R10, 0x3 ;  /* 0x0000000a07107211 */ /* 0x010fc800078218ff */
[----:B------:R-:W-:-:S06]  /*aa30*/  LEA.HI.X R17, R7, R11, R22, 0x3, P1 ;  /* 0x0000000b07117211 */ /* 0x000fcc00008f1c16 */
[----:B------:R-:W4:Y:S01]  /*aa40*/  LD.E.64 R16, desc[UR10][R16.64] ;  /* 0x0000000a10107980 */ /* 0x000f22000c101b00 */
[----:B------:R-:W-:Y:S01]  /*aa50*/  IMAD R19, R6, 0x1b3, RZ ;  /* 0x000001b306137824 */ /* 0x000fe200078e02ff */
[----:B----4-:R-:W-:-:S05]  /*aa60*/  LOP3.LUT R4, R4, 0xff, R16, 0x78, !PT ;  /* 0x000000ff04047812 */ /* 0x010fca00078e7810 */
[----:B------:R-:W-:-:S04]  /*aa70*/  IMAD.WIDE.U32 R6, R4, 0x1b3, RZ ;  /* 0x000001b304067825 */ /* 0x000fc800078e00ff */
[----:B--2---:R-:W-:Y:S01]  /*aa80*/  IMAD R21, R4, 0x100, R19 ;  /* 0x0000010004157824 */ /* 0x004fe200078e0213 */
        /* <DEDUP_REMOVED lines=43> */
.L_x_2546:
        /* <DEDUP_REMOVED lines=21> */
.L_x_2551:
        /* <DEDUP_REMOVED lines=102> */
.L_x_2550:
[----:B------:R-:W-:Y:S05]  /*b4f0*/  @P2 BRA `(.L_x_2549) ;  /* 0x0000000000c82947 */ /* 0x000fea0003800000 */
[----:B--23--:R-:W-:-:S04]  /*b500*/  LEA R20, P1, R7, R8, 0x3 ;  /* 0x0000000807147211 */ /* 0x00cfc800078218ff */
[----:B------:R-:W-:-:S05]  /*b510*/  LEA.HI.X R21, R7, R9, R16, 0x3, P1 ;  /* 0x0000000907157211 */ /* 0x000fca00008f1c10 */
        /* <DEDUP_REMOVED lines=13> */
[----:B------:R-:W-:Y:S02]  /*b5f0*/  LOP3.LUT R22, R22, 0xff, R7, 0x78, !PT ;  /* 0x000000ff16167812 */ /* 0x000fe400078e7807 */
[----:B------:R-:W-:Y:S01]  /*b600*/  SHF.R.U64 R7, R16, 0x18, R17 ;  /* 0x0000001810077819 */ /* 0x000fe20000001211 */
[----:B------:R-:W-:Y:S02]  /*b610*/  IMAD R19, R19, 0x1b3, RZ ;  /* 0x000001b313137824 */ /* 0x000fe400078e02ff */
[----:B------:R-:W-:-:S04]  /*b620*/  IMAD.WIDE.U32 R20, R22, 0x1b3, RZ ;  /* 0x000001b316147825 */ /* 0x000fc800078e00ff */
[----:B------:R-:W-:Y:S01]  /*b630*/  IMAD R19, R22, 0x100, R19 ;  /* 0x0000010016137824 */ /* 0x000fe200078e0213 */
[----:B------:R-:W-:-:S04]  /*b640*/  LOP3.LUT R7, R20, 0xff, R7, 0x78, !PT ;  /* 0x000000ff14077812 */ /* 0x000fc800078e7807 */
[----:B------:R-:W-:Y:S01]  /*b650*/  IADD3 R16, PT, PT, R21, R19, RZ ;  /* 0x0000001315107210 */ /* 0x000fe20007ffe0ff */
[----:B------:R-:W-:-:S04]  /*b660*/  IMAD.WIDE.U32 R20, R7, 0x1b3, RZ ;  /* 0x000001b307147825 */ /* 0x000fc800078e00ff */
[----:B------:R-:W-:-:S04]  /*b670*/  IMAD R16, R16, 0x1b3, RZ ;  /* 0x000001b310107824 */ /* 0x000fc800078e02ff */
        /* <DEDUP_REMOVED lines=26> */
.L_x_2549:
        /* <DEDUP_REMOVED lines=24> */
.L_x_2555:
[----:B------:R-:W4:Y:S04]  /*b9a0*/  LD.E.64 R24, desc[UR10][R16.64+-0x8] ;  /* 0xfffff80a10187980 */ /* 0x000f28000c101b00 */
[----:B--2---:R0:W2:Y:S01]  /*b9b0*/  LD.E.64 R20, desc[UR10][R16.64] ;  /* 0x0000000a10147980 */ /* 0x0040a2000c101b00 */
[----:B------:R-:W-:Y:S01]  /*b9c0*/  IMAD R29, R6, 0x1b3, RZ ;  /* 0x000001b3061d7824 */ /* 0x000fe200078e02ff */
[----:B------:R-:W-:-:S04]  /*b9d0*/  IADD3 R23, P1, PT, R23, -0x2, RZ ;  /* 0xfffffffe17177810 */ /* 0x000fc80007f3e0ff */
[----:B------:R-:W-:Y:S02]  /*b9e0*/  IADD3.X R19, PT, PT, R19, -0x1, RZ, P1, !PT ;  /* 0xffffffff13137810 */ /* 0x000fe40000ffe4ff */
[----:B------:R-:W-:Y:S02]  /*b9f0*/  ISETP.NE.U32.AND P1, PT, R23, RZ, PT ;  /* 0x000000ff1700720c */ /* 0x000fe40003f25070 */
[----:B0-----:R-:W-:Y:S02]  /*ba00*/  IADD3 R16, P3, PT, R16, 0x10, RZ ;  /* 0x0000001010107810 */ /* 0x001fe40007f7e0ff */
[----:B------:R-:W-:Y:S02]  /*ba10*/  ISETP.NE.AND.EX P1, PT, R19, RZ, PT, P1 ;  /* 0x000000ff1300720c */ /* 0x000fe40003f25310 */
[----:B------:R-:W-:Y:S02]  /*ba20*/  IADD3.X R17, PT, PT, RZ, R17, RZ, P3, !PT ;  /* 0x00000011ff117210 */ /* 0x000fe40001ffe4ff */
        /* <DEDUP_REMOVED lines=43> */
[----:B--2---:R-:W-:-:S03]  /*bce0*/  LOP3.LUT R4, R24, 0xff, R20, 0x78, !PT ;  /* 0x000000ff18047812 */ /* 0x004fc600078e7814 */
        /* <DEDUP_REMOVED lines=49> */
.L_x_2554:
[----:B------:R-:W-:Y:S05]  /*c000*/  @P2 BRA `(.L_x_2553) ;  /* 0x0000000000c82947 */ /* 0x000fea0003800000 */
[----:B----4-:R-:W-:-:S04]  /*c010*/  LEA R16, P1, R7, R10, 0x3 ;  /* 0x0000000a07107211 */ /* 0x010fc800078218ff */
[----:B------:R-:W-:-:S06]  /*c020*/  LEA.HI.X R17, R7, R11, R22, 0x3, P1 ;  /* 0x0000000b07117211 */ /* 0x000fcc00008f1c16 */
[----:B------:R-:W4:Y:S01]  /*c030*/  LD.E.64 R16, desc[UR10][R16.64] ;  /* 0x0000000a10107980 */ /* 0x000f22000c101b00 */
[----:B------:R-:W-:Y:S01]  /*c040*/  IMAD R19, R6, 0x1b3, RZ ;  /* 0x000001b306137824 */ /* 0x000fe200078e02ff */
[----:B----4-:R-:W-:-:S04]  /*c050*/  LOP3.LUT R4, R4, 0xff, R16, 0x78, !PT ;  /* 0x000000ff04047812 */ /* 0x010fc800078e7810 */
[C---:B--2---:R-:W-:Y:S01]  /*c060*/  LEA R21, R4.reuse, R19, 0x8 ;  /* 0x0000001304157211 */ /* 0x044fe200078e40ff */
        /* <DEDUP_REMOVED lines=44> */
.L_x_2553:
        /* <DEDUP_REMOVED lines=11> */
[----:B--2---:R-:W-:-:S03]  /*c3e0*/  IMAD.MOV.U32 R20, RZ, RZ, RZ ;  /* 0x000000ffff147224 */ /* 0x004fc600078e00ff */
        /* <DEDUP_REMOVED lines=9> */
.L_x_2558:
        /* <DEDUP_REMOVED lines=102> */
.L_x_2557:
[----:B------:R-:W-:Y:S05]  /*cae0*/  @P1 BRA `(.L_x_2556) ;  /* 0x0000000000c81947 */ /* 0x000fea0003800000 */
[----:B---3--:R-:W-:-:S04]  /*caf0*/  LEA R16, P0, R7, R8, 0x3 ;  /* 0x0000000807107211 */ /* 0x008fc800078018ff */
        /* <DEDUP_REMOVED lines=49> */
.L_x_2556:
[----:B------:R-:W-:-:S04]  /*ce10*/  ISETP.GE.U32.AND P0, PT, R4, R23, PT ;  /* 0x000000170400720c */ /* 0x000fc80003f06070 */
[----:B------:R-:W-:-:S04]  /*ce20*/  ISETP.GE.U32.AND.EX P0, PT, R6, R27, PT, P0 ;  /* 0x0000001b0600720c */ /* 0x000fc80003f06100 */
[----:B------:R-:W-:Y:S01]  /*ce30*/  PLOP3.LUT P0, PT, P0, PT, PT, 0x8, 0x80 ;  /* 0x000000000080781c */ /* 0x000fe2000070e170 */
[----:B------:R-:W-:-:S12]  /*ce40*/  BRA `(.L_x_2545) ;  /* 0x0000000000687947 */ /* 0x000fd80003800000 */
.L_x_2552:
[----:B------:R-:W0:Y:S01]  /*ce50*/  LDCU UR7, c[0x0][0x3b8] ;  /* 0x00007700ff0777ac */ /* 0x000e220008000800 */
[----:B------:R-:W-:Y:S01]  /*ce60*/  PLOP3.LUT P0, PT, PT, PT, PT, 0x8, 0x80 ;  /* 0x000000000080781c */ /* 0x000fe20003f0e170 */
[----:B0-----:R-:W-:-:S09]  /*ce70*/  UISETP.NE.AND UP0, UPT, UR7, URZ, UPT ;  /* 0x000000ff0700728c */ /* 0x001fd2000bf05270 */
[----:B------:R-:W-:Y:S05]  /*ce80*/  BRA.U !UP0, `(.L_x_2545) ;  /* 0x0000000108587547 */ /* 0x000fea000b800000 */
[----:B------:R-:W-:-:S07]  /*ce90*/  CS2R R18, SRZ ;  /* 0x0000000000127805 */ /* 0x000fce000001ff00 */
.L_x_2559:
[C---:B------:R-:W-:Y:S01]  /*cea0*/  IMAD.SHL.U32 R17, R18.reuse, 0x8, RZ ;  /* 0x0000000812117824 */ /* 0x040fe200078e00ff */
[----:B------:R-:W-:-:S04]  /*ceb0*/  SHF.L.U64.HI R4, R18, 0x3, R19 ;  /* 0x0000000312047819 */ /* 0x000fc80000010213 */
[C---:B----4-:R-:W-:Y:S02]  /*cec0*/  IADD3 R6, P0, PT, R17.reuse, R10, RZ ;  /* 0x0000000a11067210 */ /* 0x050fe40007f1e0ff */
        /* <DEDUP_REMOVED lines=18> */
.L_x_2545:
[----:B------:R-:W-:Y:S05]  /*cff0*/  BSYNC.RECONVERGENT B0 ;  /* 0x0000000000007941 */ /* 0x000fea0003800200 */
.L_x_2544:
[----:B------:R-:W0:Y:S01]  /*d000*/  S2UR UR7, SR_CgaCtaId ;  /* 0x00000000000779c3 */ /* 0x000e220000008800 */
[----:B------:R-:W-:Y:S01]  /*d010*/  IADD3 R7, PT, PT, R5, 0x1, RZ ;  /* 0x0000000105077810 */ /* 0x000fe20007ffe0ff */
[----:B------:R-:W-:Y:S01]  /*d020*/  @!P0 IMAD.MOV R7, RZ, RZ, R5 ;  /* 0x000000ffff078224 */ /* 0x000fe200078e0205 */
[----:B------:R-:W-:Y:S01]  /*d030*/  UMOV UR6, 0x400 ;  /* 0x0000040000067882 */ /* 0x000fe20000000000 */
[----:B------:R-:W-:Y:S01]  /*d040*/  VIADD R4, R3, 0x1 ;  /* 0x0000000103047836 */ /* 0x000fe20000000000 */
[----:B------:R-:W-:Y:S01]  /*d050*/  BSSY.RECONVERGENT B0, `(.L_x_2560) ;  /* 0x00002ee000007945 */ /* 0x000fe20003800200 */
[----:B------:R-:W-:Y:S01]  /*d060*/  @P0 IMAD.MOV R4, RZ, RZ, R3 ;  /* 0x000000ffff040224 */ /* 0x000fe200078e0203 */
[----:B------:R-:W-:Y:S02]  /*d070*/  ISETP.GE.AND P1, PT, R7, R2, PT ;  /* 0x000000020700720c */ /* 0x000fe40003f26270 */
[----:B---34-:R-:W-:Y:S02]  /*d080*/  SEL R16, R10, R8, P0 ;  /* 0x000000080a107207 */ /* 0x018fe40000000000 */
[----:B------:R-:W-:Y:S01]  /*d090*/  SEL R17, R11, R9, P0 ;  /* 0x000000090b117207 */ /* 0x000fe20000000000 */
[----:B0-----:R-:W-:-:S06]  /*d0a0*/  ULEA UR6, UR7, UR6, 0x18 ;  /* 0x0000000607067291 */ /* 0x001fcc000f8ec0ff */
[----:B------:R-:W-:Y:S02]  /*d0b0*/  @!P0 LEA R3, R4, UR6, 0x3 ;  /* 0x0000000604038c11 */ /* 0x000fe4000f8e18ff */
[----:B------:R-:W-:-:S03]  /*d0c0*/  @P0 LEA R5, R7, UR6, 0x3 ;  /* 0x0000000607050c11 */ /* 0x000fc6000f8e18ff */
[----:B------:R0:W3:Y:S04]  /*d0d0*/  @!P0 LDS.64 R8, [R3] ;  /* 0x0000000003088984 */ /* 0x0000e80000000a00 */
[----:B------:R0:W4:Y:S01]  /*d0e0*/  @P0 LDS.64 R10, [R5] ;  /* 0x00000000050a0984 */ /* 0x0001220000000a00 */
[----:B------:R-:W-:Y:S01]  /*d0f0*/  PLOP3.LUT P0, PT, PT, PT, PT, 0x8, 0x80 ;  /* 0x000000000080781c */ /* 0x000fe20003f0e170 */
[----:B------:R-:W-:-:S12]  /*d100*/  @P1 BRA `(.L_x_2561) ;  /* 0x0000002c00881947 */ /* 0x000fd80003800000 */
[----:B------:R-:W-:Y:S02]  /*d110*/  ISETP.GE.AND P1, PT, R4, UR5, PT ;  /* 0x0000000504007c0c */ /* 0x000fe4000bf26270 */
[----:B------:R-:W-:-:S11]  /*d120*/  PLOP3.LUT P0, PT, PT, PT, PT, 0x80, 0x8 ;  /* 0x000000000008781c */ /* 0x000fd60003f0f070 */
[----:B------:R-:W-:Y:S05]  /*d130*/  @P1 BRA `(.L_x_2561) ;  /* 0x0000002c007c1947 */ /* 0x000fea0003800000 */
[----:B--2---:R-:W2:Y:S01]  /*d140*/  LDC.64 R20, c[0x0][0x3b0] ;  /* 0x0000ec00ff147b82 */ /* 0x004ea20000000a00 */
[----:B------:R-:W-:Y:S02]  /*d150*/  HFMA2 R6, -RZ, RZ, -6.306171417236328125e-05, 0.01395416259765625 ;  /* 0x84222325ff067431 */ /* 0x000fe400000001ff */
[----:B0-----:R-:W-:Y:S01]  /*d160*/  IMAD.MOV.U32 R3, RZ, RZ, -0x340d631c ;  /* 0xcbf29ce4ff037424 */ /* 0x001fe200078e00ff */
[----:B--2---:R-:W-:-:S04]  /*d170*/  ISETP.NE.U32.AND P0, PT, R20, RZ, PT ;  /* 0x000000ff1400720c */ /* 0x004fc80003f05070 */
        /* <DEDUP_REMOVED lines=13> */
[----:B-1--4-:R-:W-:Y:S01]  /*d250*/  IADD3 R18, P1, PT, R10, 0x8, RZ ;  /* 0x000000080a127810 */ /* 0x012fe20007f3e0ff */
[----:B------:R-:W-:Y:S01]  /*d260*/  HFMA2 R6, -RZ, RZ, -6.306171417236328125e-05, 0.01395416259765625 ;  /* 0x84222325ff067431 */ /* 0x000fe200000001ff */
[----:B------:R-:W-:Y:S01]  /*d270*/  LOP3.LUT R5, R20, 0xfffffffe, RZ, 0xc0, !PT ;  /* 0xfffffffe14057812 */ /* 0x000fe200078ec0ff */
[----:B------:R-:W-:Y:S02]  /*d280*/  IMAD.MOV.U32 R3, RZ, RZ, -0x340d631c ;  /* 0xcbf29ce4ff037424 */ /* 0x000fe400078e00ff */
[----:B------:R-:W-:Y:S01]  /*d290*/  IMAD.X R19, RZ, RZ, R11, P1 ;  /* 0x000000ffff137224 */ /* 0x000fe200008e060b */
[----:B------:R-:W-:Y:S01]  /*d2a0*/  MOV R27, R5 ;  /* 0x00000005001b7202 */ /* 0x000fe20000000f00 */
[----:B0-----:R-:W-:-:S07]  /*d2b0*/  IMAD.MOV.U32 R21, RZ, RZ, R26 ;  /* 0x000000ffff157224 */ /* 0x001fce00078e001a */
.L_x_2564:
[----:B------:R-:W2:Y:S04]  /*d2c0*/  LD.E.64 R22, desc[UR10][R18.64+-0x8] ;  /* 0xfffff80a12167980 */ /* 0x000ea8000c101b00 */
        /* <DEDUP_REMOVED lines=101> */
.L_x_2563:
[----:B------:R-:W-:Y:S05]  /*d920*/  @P2 BRA `(.L_x_2562) ;  /* 0x0000000000c82947 */ /* 0x000fea0003800000 */
[----:B-1--4-:R-:W-:-:S04]  /*d930*/  LEA R18, P1, R5, R10, 0x3 ;  /* 0x0000000a05127211 */ /* 0x012fc800078218ff */
        /* <DEDUP_REMOVED lines=49> */
.L_x_2562:
        /* <DEDUP_REMOVED lines=11> */
[----:B-1----:R-:W-:-:S03]  /*dd00*/  IMAD.MOV.U32 R18, RZ, RZ, RZ ;  /* 0x000000ffff127224 */ /* 0x002fc600078e00ff */
        /* <DEDUP_REMOVED lines=9> */
.L_x_2567:
        /* <DEDUP_REMOVED lines=102> */
.L_x_2566:
[----:B------:R-:W-:Y:S05]  /*e400*/  @P2 BRA `(.L_x_2565) ;  /* 0x0000000000c82947 */ /* 0x000fea0003800000 */
[----:B---3--:R-:W-:-:S04]  /*e410*/  LEA R24, P1, R5, R8, 0x3 ;  /* 0x0000000805187211 */ /* 0x008fc800078218ff */
        /* <DEDUP_REMOVED lines=49> */
.L_x_2565:
        /* <DEDUP_REMOVED lines=19> */
[----:B-1--4-:R-:W-:Y:S01]  /*e860*/  IADD3 R18, P1, PT, R10, 0x8, RZ ;  /* 0x000000080a127810 */ /* 0x012fe20007f3e0ff */
[----:B------:R-:W-:Y:S02]  /*e870*/  IMAD.MOV.U32 R3, RZ, RZ, -0x340d631c ;  /* 0xcbf29ce4ff037424 */ /* 0x000fe400078e00ff */
[----:B------:R-:W-:Y:S01]  /*e880*/  IMAD.MOV.U32 R27, RZ, RZ, R5 ;  /* 0x000000ffff1b7224 */ /* 0x000fe200078e0005 */
[----:B------:R-:W-:Y:S01]  /*e890*/  IADD3.X R19, PT, PT, RZ, R11, RZ, P1, !PT ;  /* 0x0000000bff137210 */ /* 0x000fe20000ffe4ff */
[----:B0-----:R-:W-:-:S08]  /*e8a0*/  IMAD.MOV.U32 R21, RZ, RZ, R26 ;  /* 0x000000ffff157224 */ /* 0x001fd000078e001a */
.L_x_2571:
        /* <DEDUP_REMOVED lines=102> */
.L_x_2570:
[----:B------:R-:W-:Y:S05]  /*ef10*/  @P2 BRA `(.L_x_2569) ;  /* 0x0000000000c82947 */ /* 0x000fea0003800000 */
[----:B-1--4-:R-:W-:-:S04]  /*ef20*/  LEA R18, P1, R5, R10, 0x3 ;  /* 0x0000000a05127211 */ /* 0x012fc800078218ff */
        /* <DEDUP_REMOVED lines=49> */
.L_x_2569:
        /* <DEDUP_REMOVED lines=10> */
[----:B-1----:R-:W-:Y:S01]  /*f2e0*/  IMAD.MOV.U32 R18, RZ, RZ, RZ ;  /* 0x000000ffff127224 */ /* 0x002fe200078e00ff */
        /* <DEDUP_REMOVED lines=10> */
.L_x_2574:
        /* <DEDUP_REMOVED lines=103> */
.L_x_2573:
        /* <DEDUP_REMOVED lines=51> */
.L_x_2572:
[----:B------:R-:W-:-:S04]  /*fd30*/  ISETP.GE.U32.AND P0, PT, R6, R27, PT ;  /* 0x0000001b0600720c */ /* 0x000fc80003f06070 */
[----:B------:R-:W-:-:S04]  /*fd40*/  ISETP.GE.U32.AND.EX P0, PT, R3, R26, PT, P0 ;  /* 0x0000001a0300720c */ /* 0x000fc80003f06100 */
[----:B------:R-:W-:Y:S01]  /*fd50*/  PLOP3.LUT P0, PT, P0, PT, PT, 0x8, 0x80 ;  /* 0x000000000080781c */ /* 0x000fe2000070e170 */
[----:B------:R-:W-:-:S12]  /*fd60*/  BRA `(.L_x_2561) ;  /* 0x0000000000707947 */ /* 0x000fd80003800000 */
.L_x_2568:
[----:B------:R-:W0:Y:S01]  /*fd70*/  LDC R3, c[0x0][0x3b8] ;  /* 0x0000ee00ff037b82 */ /* 0x000e220000000800 */
[----:B------:R-:W-:Y:S02]  /*fd80*/  PLOP3.LUT P0, PT, PT, PT, PT, 0x8, 0x80 ;  /* 0x000000000080781c */ /* 0x000fe40003f0e170 */
[----:B0-----:R-:W-:-:S13]  /*fd90*/  ISETP.NE.AND P1, PT, R3, RZ, PT ;  /* 0x000000ff0300720c */ /* 0x001fda0003f25270 */
[----:B------:R-:W-:Y:S05]  /*fda0*/  @!P1 BRA `(.L_x_2561) ;  /* 0x0000000000609947 */ /* 0x000fea0003800000 */
[----:B------:R-:W-:Y:S01]  /*fdb0*/  SHF.R.S32.HI R5, RZ, 0x1f, R3 ;  /* 0x0000001fff057819 */ /* 0x000fe20000011403 */
[----:B------:R-:W-:Y:S02]  /*fdc0*/  HFMA2 R3, -RZ, RZ, 0, 0 ;  /* 0x00000000ff037431 */ /* 0x000fe400000001ff */
[----:B------:R-:W-:-:S07]  /*fdd0*/  IMAD.MOV.U32 R22, RZ, RZ, RZ ;  /* 0x000000ffff167224 */ /* 0x000fce00078e00ff */
.L_x_2575:
[C---:B------:R-:W-:Y:S01]  /*fde0*/  IMAD.SHL.U32 R21, R3.reuse, 0x8, RZ ;  /* 0x0000000803157824 */ /* 0x040fe200078e00ff */
[----:B------:R-:W-:-:S04]  /*fdf0*/  SHF.L.U64.HI R6, R3, 0x3, R22 ;  /* 0x0000000303067819 */ /* 0x000fc80000010216 */
[C---:B---3--:R-:W-:Y:S02]  /*fe00*/  IADD3 R20, P1, PT, R21.reuse, R8, RZ ;  /* 0x0000000815147210 */ /* 0x048fe40007f3e0ff */
[----:B-1--4-:R-:W-:-:S03]  /*fe10*/  IADD3 R18, P0, PT, R21, R10, RZ ;  /* 0x0000000a15127210 */ /* 0x012fc60007f1e0ff */
        /* <DEDUP_REMOVED lines=17> */
.L_x_2561:
[----:B------:R-:W-:Y:S05]  /*ff30*/  BSYNC.RECONVERGENT B0 ;  /* 0x0000000000007941 */ /* 0x000fea0003800200 */
.L_x_2560:
[----:B------:R-:W5:Y:S01]  /*ff40*/  S2UR UR7, SR_CgaCtaId ;  /* 0x00000000000779c3 */ /* 0x000f620000008800 */
[C---:B0-----:R-:W-:Y:S01]  /*ff50*/  VIADD R3, R7.reuse, 0x1 ;  /* 0x0000000107037836 */ /* 0x041fe20000000000 */
[----:B------:R-:W-:Y:S01]  /*ff60*/  @!P0 IADD3 R3, PT, PT, R7, RZ, RZ ;  /* 0x000000ff07038210 */ /* 0x000fe20007ffe0ff */
[----:B------:R-:W-:Y:S01]  /*ff70*/  UMOV UR6, 0x400 ;  /* 0x0000040000067882 */ /* 0x000fe20000000000 */
[----:B------:R-:W-:Y:S01]  /*ff80*/  IADD3 R5, PT, PT, R4, 0x1, RZ ;  /* 0x0000000104057810 */ /* 0x000fe20007ffe0ff */
[----:B------:R-:W-:Y:S01]  /*ff90*/  @P0 IMAD.MOV R5, RZ, RZ, R4 ;  /* 0x000000ffff050224 */ /* 0x000fe200078e0204 */
[----:B------:R-:W-:Y:S01]  /*ffa0*/  ISETP.GE.AND P1, PT, R3, R2, PT ;  /* 0x000000020300720c */ /* 0x000fe20003f26270 */
[----:B------:R-:W-:Y:S01]  /*ffb0*/  BSSY.RECONVERGENT B0, `(.L_x_2576) ;  /* 0x00002eb000007945 */ /* 0x000fe20003800200 */
[----:B-1-34-:R-:W-:Y:S02]  /*ffc0*/  SEL R18, R10, R8, P0 ;  /* 0x000000080a127207 */ /* 0x01afe40000000000 */
[----:B------:R-:W-:Y:S01]  /*ffd0*/  SEL R19, R11, R9, P0 ;  /* 0x000000090b137207 */ /* 0x000fe20000000000 */
[----:B-----5:R-:W-:-:S06]  /*ffe0*/  ULEA UR6, UR7, UR6, 0x18 ;  /* 0x0000000607067291 */ /* 0x020fcc000f8ec0ff */
[----:B------:R-:W-:Y:S02]  /*fff0*/  @!P0 LEA R4, R5, UR6, 0x3 ;  /* 0x0000000605048c11 */ /* 0x000fe4000f8e18ff */
[----:B------:R-:W-:-:S03]  /*10000*/  @P0 LEA R6, R3, UR6, 0x3 ;  /* 0x0000000603060c11 */ /* 0x000fc6000f8e18ff */
[----:B------:R0:W1:Y:S04]  /*10010*/  @!P0 LDS.64 R8, [R4] ;  /* 0x0000000004088984 */ /* 0x0000680000000a00 */
[----:B------:R0:W3:Y:S01]  /*10020*/  @P0 LDS.64 R10, [R6] ;  /* 0x00000000060a0984 */ /* 0x0000e20000000a00 */
[----:B------:R-:W-:Y:S01]  /*10030*/  PLOP3.LUT P0, PT, PT, PT, PT, 0x8, 0x80 ;  /* 0x000000000080781c */ /* 0x000fe20003f0e170 */
[----:B------:R-:W-:-:S12]  /*10040*/  @P1 BRA `(.L_x_2577) ;  /* 0x0000002c00841947 */ /* 0x000fd80003800000 */
[----:B------:R-:W-:Y:S02]  /*10050*/  ISETP.GE.AND P1, PT, R5, UR5, PT ;  /* 0x0000000505007c0c */ /* 0x000fe4000bf26270 */
[----:B------:R-:W-:-:S11]  /*10060*/  PLOP3.LUT P0, PT, PT, PT, PT, 0x80, 0x8 ;  /* 0x000000000008781c */ /* 0x000fd60003f0f070 */
[----:B------:R-:W-:Y:S05]  /*10070*/  @P1 BRA `(.L_x_2577) ;  /* 0x0000002c00781947 */ /* 0x000fea0003800000 */
[----:B--2---:R-:W2:Y:S01]  /*10080*/  LDC.64 R20, c[0x0][0x3b0] ;  /* 0x0000ec00ff147b82 */ /* 0x004ea20000000a00 */
[----:B0-----:R-:W-:Y:S02]  /*10090*/  IMAD.MOV.U32 R4, RZ, RZ, -0x7bdddcdb ;  /* 0x84222325ff047424 */ /* 0x001fe400078e00ff */
[----:B------:R-:W-:Y:S01]  /*100a0*/  IMAD.MOV.U32 R6, RZ, RZ, -0x340d631c ;  /* 0xcbf29ce4ff067424 */ /* 0x000fe200078e00ff */
[----:B--2---:R-:W-:-:S04]  /*100b0*/  ISETP.NE.U32.AND P0, PT, R20, RZ, PT ;  /* 0x000000ff1400720c */ /* 0x004fc80003f05070 */
        /* <DEDUP_REMOVED lines=20> */
.L_x_2580:
        /* <DEDUP_REMOVED lines=102> */
.L_x_2579:
[----:B------:R-:W-:Y:S05]  /*10860*/  @P2 BRA `(.L_x_2578) ;  /* 0x0000000000c82947 */ /* 0x000fea0003800000 */
[----:B---3--:R-:W-:-:S04]  /*10870*/  LEA R24, P1, R7, R10, 0x3 ;  /* 0x0000000a07187211 */ /* 0x008fc800078218ff */
[----:B------:R-:W-:-:S05]  /*10880*/  LEA.HI.X R25, R7, R11, R22, 0x3, P1 ;  /* 0x0000000b07197211 */ /* 0x000fca00008f1c16 */
        /* <DEDUP_REMOVED lines=48> */
.L_x_2578:
        /* <DEDUP_REMOVED lines=21> */
.L_x_2583:
        /* <DEDUP_REMOVED lines=102> */
.L_x_2582:
[----:B------:R-:W-:Y:S05]  /*11340*/  @P2 BRA `(.L_x_2581) ;  /* 0x0000000000c82947 */ /* 0x000fea0003800000 */
[----:B-1----:R-:W-:-:S04]  /*11350*/  LEA R22, P1, R7, R8, 0x3 ;  /* 0x0000000807167211 */ /* 0x002fc800078218ff */
        /* <DEDUP_REMOVED lines=49> */
.L_x_2581:
        /* <DEDUP_REMOVED lines=24> */
.L_x_2587:
        /* <DEDUP_REMOVED lines=102> */
.L_x_2586:
        /* <DEDUP_REMOVED lines=51> */
.L_x_2585:
        /* <DEDUP_REMOVED lines=21> */
.L_x_2590:
        /* <DEDUP_REMOVED lines=93> */
[----:B------:R-:W-:Y:S02]  /*128a0*/  LOP3.LUT R26, R27, R24, RZ, 0x3c, !PT ;  /* 0x000000181b1a7212 */ /* 0x000fe400078e3cff */
[----:B------:R-:W-:Y:S02]  /*128b0*/  IADD3 R27, P2, PT, R20, 0x10, RZ ;  /* 0x00000010141b7810 */ /* 0x000fe40007f5e0ff */
[----:B------:R-:W-:-:S03]  /*128c0*/  IADD3 R25, PT, PT, R25, R29, RZ ;  /* 0x0000001d19197210 */ /* 0x000fc60007ffe0ff */
[----:B------:R-:W-:Y:S02]  /*128d0*/  IMAD.X R21, RZ, RZ, R21, P2 ;  /* 0x000000ffff157224 */ /* 0x000fe400010e0615 */
[----:B------:R-:W-:Y:S02]  /*128e0*/  IMAD R29, R25, 0x1b3, RZ ;  /* 0x000001b3191d7824 */ /* 0x000fe400078e02ff */
[----:B------:R-:W-:-:S04]  /*128f0*/  IMAD.WIDE.U32 R24, R26, 0x1b3, RZ ;  /* 0x000001b31a187825 */ /* 0x000fc800078e00ff */
[----:B------:R-:W-:Y:S01]  /*12900*/  IMAD R31, R26, 0x100, R29 ;  /* 0x000001001a1f7824 */ /* 0x000fe200078e021d */
[----:B------:R-:W-:-:S03]  /*12910*/  MOV R29, R24 ;  /* 0x00000018001d7202 */ /* 0x000fc60000000f00 */
[----:B------:R-:W-:Y:S01]  /*12920*/  IMAD.IADD R31, R25, 0x1, R31 ;  /* 0x00000001191f7824 */ /* 0x000fe200078e021f */
[----:B------:R-:W-:Y:S06]  /*12930*/  @P0 BRA `(.L_x_2590) ;  /* 0xfffffff800640947 */ /* 0x000fec000383ffff */
.L_x_2589:
        /* <DEDUP_REMOVED lines=51> */
.L_x_2588:
[----:B------:R-:W-:-:S04]  /*12c70*/  ISETP.GE.U32.AND P0, PT, R4, R29, PT ;  /* 0x0000001d0400720c */ /* 0x000fc80003f06070 */
[----:B------:R-:W-:-:S04]  /*12c80*/  ISETP.GE.U32.AND.EX P0, PT, R6, R31, PT, P0 ;  /* 0x0000001f0600720c */ /* 0x000fc80003f06100 */
[----:B------:R-:W-:Y:S01]  /*12c90*/  PLOP3.LUT P0, PT, P0, PT, PT, 0x8, 0x80 ;  /* 0x000000000080781c */ /* 0x000fe2000070e170 */
[----:B------:R-:W-:-:S12]  /*12ca0*/  BRA `(.L_x_2577) ;  /* 0x00000000006c7947 */ /* 0x000fd80003800000 */
.L_x_2584:
[----:B------:R-:W0:Y:S01]  /*12cb0*/  LDC R4, c[0x0][0x3b8] ;  /* 0x0000ee00ff047b82 */ /* 0x000e220000000800 */
[----:B------:R-:W-:Y:S02]  /*12cc0*/  PLOP3.LUT P0, PT, PT, PT, PT, 0x8, 0x80 ;  /* 0x000000000080781c */ /* 0x000fe40003f0e170 */
[----:B0-----:R-:W-:-:S13]  /*12cd0*/  ISETP.NE.AND P1, PT, R4, RZ, PT ;  /* 0x000000ff0400720c */ /* 0x001fda0003f25270 */
[----:B------:R-:W-:Y:S05]  /*12ce0*/  @!P1 BRA `(.L_x_2577) ;  /* 0x00000000005c9947 */ /* 0x000fea0003800000 */
[----:B------:R-:W-:Y:S02]  /*12cf0*/  SHF.R.S32.HI R24, RZ, 0x1f, R4 ;  /* 0x0000001fff187819 */ /* 0x000fe40000011404 */
[----:B------:R-:W-:-:S07]  /*12d00*/  CS2R R22, SRZ ;  /* 0x0000000000167805 */ /* 0x000fce000001ff00 */
.L_x_2591:
        /* <DEDUP_REMOVED lines=21> */
.L_x_2577:
[----:B------:R-:W-:Y:S05]  /*12e60*/  BSYNC.RECONVERGENT B0 ;  /* 0x0000000000007941 */ /* 0x000fea0003800200 */
.L_x_2576:
[----:B------:R-:W4:Y:S01]  /*12e70*/  S2UR UR7, SR_CgaCtaId ;  /* 0x00000000000779c3 */ /* 0x000f220000008800 */
[----:B------:R-:W-:Y:S01]  /*12e80*/  IADD3 R7, PT, PT, R3, 0x1, RZ ;  /* 0x0000000103077810 */ /* 0x000fe20007ffe0ff */
[----:B------:R-:W-:Y:S01]  /*12e90*/  @!P0 IMAD.MOV R7, RZ, RZ, R3 ;  /* 0x000000ffff078224 */ /* 0x000fe200078e0203 */
[----:B------:R-:W-:Y:S01]  /*12ea0*/  UMOV UR6, 0x400 ;  /* 0x0000040000067882 */ /* 0x000fe20000000000 */
[----:B0-----:R-:W-:Y:S01]  /*12eb0*/  VIADD R4, R5, 0x1 ;  /* 0x0000000105047836 */ /* 0x001fe20000000000 */
[----:B------:R-:W-:Y:S01]  /*12ec0*/  BSSY.RECONVERGENT B0, `(.L_x_2592) ;  /* 0x00002ee000007945 */ /* 0x000fe20003800200 */
[----:B------:R-:W-:Y:S01]  /*12ed0*/  @P0 IMAD.MOV R4, RZ, RZ, R5 ;  /* 0x000000ffff040224 */ /* 0x000fe200078e0205 */
[----:B------:R-:W-:Y:S02]  /*12ee0*/  ISETP.GE.AND P1, PT, R7, R2, PT ;  /* 0x000000020700720c */ /* 0x000fe40003f26270 */
[----:B-123--:R-:W-:Y:S02]  /*12ef0*/  SEL R20, R10, R8, P0 ;  /* 0x000000080a147207 */ /* 0x00efe40000000000 */
[----:B------:R-:W-:Y:S01]  /*12f00*/  SEL R21, R11, R9, P0 ;  /* 0x000000090b157207 */ /* 0x000fe20000000000 */
[----:B----4-:R-:W-:-:S06]  /*12f10*/  ULEA UR6, UR7, UR6, 0x18 ;  /* 0x0000000607067291 */ /* 0x010fcc000f8ec0ff */
        /* <DEDUP_REMOVED lines=10> */
[----:B------:R-:W-:Y:S02]  /*12fc0*/  HFMA2 R6, -RZ, RZ, -6.306171417236328125e-05, 0.01395416259765625 ;  /* 0x84222325ff067431 */ /* 0x000fe400000001ff */
[----:B0-----:R-:W-:Y:S01]  /*12fd0*/  IMAD.MOV.U32 R3, RZ, RZ, -0x340d631c ;  /* 0xcbf29ce4ff037424 */ /* 0x001fe200078e00ff */
[----:B---3--:R-:W-:-:S04]  /*12fe0*/  ISETP.NE.U32.AND P0, PT, R22, RZ, PT ;  /* 0x000000ff1600720c */ /* 0x008fc80003f05070 */
        /* <DEDUP_REMOVED lines=20> */
.L_x_2596:
        /* <DEDUP_REMOVED lines=102> */
.L_x_2595:
        /* <DEDUP_REMOVED lines=51> */
.L_x_2594:
        /* <DEDUP_REMOVED lines=21> */
.L_x_2599:
        /* <DEDUP_REMOVED lines=102> */
.L_x_2598:
        /* <DEDUP_REMOVED lines=51> */
.L_x_2597:
        /* <DEDUP_REMOVED lines=24> */
.L_x_2603:
        /* <DEDUP_REMOVED lines=102> */
.L_x_2602:
        /* <DEDUP_REMOVED lines=51> */
.L_x_2601:
        /* <DEDUP_REMOVED lines=21> */
.L_x_2606:
        /* <DEDUP_REMOVED lines=94> */
[----:B------:R-:W-:Y:S02]  /*157e0*/  LOP3.LUT R26, R25, R26, RZ, 0x3c, !PT ;  /* 0x0000001a191a7212 */ /* 0x000fe400078e3cff */
[----:B------:R-:W-:Y:S01]  /*157f0*/  IADD3 R27, P2, PT, R22, 0x10, RZ ;  /* 0x00000010161b7810 */ /* 0x000fe20007f5e0ff */
[----:B------:R-:W-:Y:S02]  /*15800*/  IMAD R29, R24, 0x1b3, RZ ;  /* 0x000001b3181d7824 */ /* 0x000fe400078e02ff */
[----:B------:R-:W-:-:S03]  /*15810*/  IMAD.WIDE.U32 R24, R26, 0x1b3, RZ ;  /* 0x000001b31a187825 */ /* 0x000fc600078e00ff */
[----:B------:R-:W-:Y:S01]  /*15820*/  LEA R33, R26, R29, 0x8 ;  /* 0x0000001d1a217211 */ /* 0x000fe200078e40ff */
[----:B------:R-:W-:Y:S02]  /*15830*/  IMAD.X R23, RZ, RZ, R23, P2 ;  /* 0x000000ffff177224 */ /* 0x000fe400010e0617 */
[----:B------:R-:W-:Y:S01]  /*15840*/  IMAD.MOV.U32 R29, RZ, RZ, R24 ;  /* 0x000000ffff1d7224 */ /* 0x000fe200078e0018 */
[----:B------:R-:W-:Y:S01]  /*15850*/  IADD3 R28, PT, PT, R25, R33, RZ ;  /* 0x00000021191c7210 */ /* 0x000fe20007ffe0ff */
[----:B------:R-:W-:Y:S06]  /*15860*/  @P0 BRA `(.L_x_2606) ;  /* 0xfffffff800640947 */ /* 0x000fec000383ffff */
.L_x_2605:
        /* <DEDUP_REMOVED lines=51> */
.L_x_2604:
[----:B------:R-:W-:-:S04]  /*15ba0*/  ISETP.GE.U32.AND P0, PT, R6, R29, PT ;  /* 0x0000001d0600720c */ /* 0x000fc80003f06070 */
[----:B------:R-:W-:-:S04]  /*15bb0*/  ISETP.GE.U32.AND.EX P0, PT, R3, R28, PT, P0 ;  /* 0x0000001c0300720c */ /* 0x000fc80003f06100 */
[----:B------:R-:W-:Y:S01]  /*15bc0*/  PLOP3.LUT P0, PT, P0, PT, PT, 0x8, 0x80 ;  /* 0x000000000080781c */ /* 0x000fe2000070e170 */
[----:B------:R-:W-:-:S12]  /*15bd0*/  BRA `(.L_x_2593) ;  /* 0x0000000000707947 */ /* 0x000fd80003800000 */
.L_x_2600:
[----:B------:R-:W0:Y:S01]  /*15be0*/  LDC R3, c[0x0][0x3b8] ;  /* 0x0000ee00ff037b82 */ /* 0x000e220000000800 */
[----:B------:R-:W-:Y:S02]  /*15bf0*/  PLOP3.LUT P0, PT, PT, PT, PT, 0x8, 0x80 ;  /* 0x000000000080781c */ /* 0x000fe40003f0e170 */
[----:B0-----:R-:W-:-:S13]  /*15c00*/  ISETP.NE.AND P1, PT, R3, RZ, PT ;  /* 0x000000ff0300720c */ /* 0x001fda0003f25270 */
[----:B------:R-:W-:Y:S05]  /*15c10*/  @!P1 BRA `(.L_x_2593) ;  /* 0x0000000000609947 */ /* 0x000fea0003800000 */
[----:B------:R-:W-:Y:S01]  /*15c20*/  SHF.R.S32.HI R5, RZ, 0x1f, R3 ;  /* 0x0000001fff057819 */ /* 0x000fe20000011403 */
[----:B------:R-:W-:Y:S02]  /*15c30*/  HFMA2 R3, -RZ, RZ, 0, 0 ;  /* 0x00000000ff037431 */ /* 0x000fe400000001ff */
[----:B------:R-:W-:-:S07]  /*15c40*/  IMAD.MOV.U32 R26, RZ, RZ, RZ ;  /* 0x000000ffff1a7224 */ /* 0x000fce00078e00ff */
.L_x_2607:
        /* <DEDUP_REMOVED lines=21> */
.L_x_2593:
[----:B------:R-:W-:Y:S05]  /*15da0*/  BSYNC.RECONVERGENT B0 ;  /* 0x0000000000007941 */ /* 0x000fea0003800200 */
.L_x_2592:
[----:B------:R-:W3:Y:S01]  /*15db0*/  S2UR UR7, SR_CgaCtaId ;  /* 0x00000000000779c3 */ /* 0x000ee20000008800 */
[C---:B0-----:R-:W-:Y:S01]  /*15dc0*/  VIADD R5, R7.reuse, 0x1 ;  /* 0x0000000107057836 */ /* 0x041fe20000000000 */
[----:B------:R-:W-:Y:S01]  /*15dd0*/  @!P0 IADD3 R5, PT, PT, R7, RZ, RZ ;  /* 0x000000ff07058210 */ /* 0x000fe20007ffe0ff */
[----:B------:R-:W-:Y:S01]  /*15de0*/  UMOV UR6, 0x400 ;  /* 0x0000040000067882 */ /* 0x000fe20000000000 */
[----:B------:R-:W-:Y:S01]  /*15df0*/  IADD3 R3, PT, PT, R4, 0x1, RZ ;  /* 0x0000000104037810 */ /* 0x000fe20007ffe0ff */
[----:B------:R-:W-:Y:S01]  /*15e00*/  @P0 IMAD.MOV R3, RZ, RZ, R4 ;  /* 0x000000ffff030224 */ /* 0x000fe200078e0204 */
[----:B------:R-:W-:Y:S01]  /*15e10*/  ISETP.GE.AND P1, PT, R5, R2, PT ;  /* 0x000000020500720c */ /* 0x000fe20003f26270 */
[----:B------:R-:W-:Y:S01]  /*15e20*/  BSSY.RECONVERGENT B0, `(.L_x_2608) ;  /* 0x00002e8000007945 */ /* 0x000fe20003800200 */
        /* <DEDUP_REMOVED lines=36> */
.L_x_2612:
        /* <DEDUP_REMOVED lines=102> */
.L_x_2611:
        /* <DEDUP_REMOVED lines=51> */
.L_x_2610:
        /* <DEDUP_REMOVED lines=21> */
.L_x_2615:
[----:B------:R-:W3:Y:S01]  /*16b50*/  LD.E.64 R30, desc[UR10][R26.64+-0x8] ;  /* 0xfffff80a1a1e7980 */ /* 0x000ee2000c101b00 */
[----:B------:R-:W-:Y:S01]  /*16b60*/  IMAD R29, R29, 0x1b3, RZ ;  /* 0x000001b31d1d7824 */ /* 0x000fe200078e02ff */
        /* <DEDUP_REMOVED lines=35> */
[----:B------:R0:W3:Y:S01]  /*16da0*/  LD.E.64 R28, desc[UR10][R26.64] ;  /* 0x0000000a1a1c7980 */ /* 0x0000e2000c101b00 */
        /* <DEDUP_REMOVED lines=63> */
.L_x_2614:
        /* <DEDUP_REMOVED lines=50> */
.L_x_2613:
        /* <DEDUP_REMOVED lines=24> */
.L_x_2619:
        /* <DEDUP_REMOVED lines=102> */
.L_x_2618:
        /* <DEDUP_REMOVED lines=51> */
.L_x_2617:
[----:B------:R-:W-:Y:S01]  /*17fd0*/  IMAD.MOV.U32 R35, RZ, RZ, -0x7bdddcdb ;  /* 0x84222325ff237424 */ /* 0x000fe200078e00ff */
[----:B------:R-:W-:Y:S01]  /*17fe0*/  MOV R31, 0xcbf29ce4 ;  /* 0xcbf29ce4001f7802 */ /* 0x000fe20000000f00 */
        /* <DEDUP_REMOVED lines=18> */
.L_x_2622:
        /* <DEDUP_REMOVED lines=90> */
[----:B------:R-:W-:Y:S02]  /*186b0*/  SHF.R.U32.HI R29, RZ, 0x18, R27 ;  /* 0x00000018ff1d7819 */ /* 0x000fe4000001161b */
[----:B------:R-:W-:Y:S01]  /*186c0*/  IADD3 R28, P2, PT, R24, 0x10, RZ ;  /* 0x00000010181c7810 */ /* 0x000fe20007f5e0ff */
[C---:B------:R-:W-:Y:S02]  /*186d0*/  IMAD R31, R26.reuse, 0x100, R31 ;  /* 0x000001001a1f7824 */ /* 0x040fe400078e021f */
[----:B------:R-:W-:-:S04]  /*186e0*/  IMAD.WIDE.U32 R26, R26, 0x1b3, RZ ;  /* 0x000001b31a1a7825 */ /* 0x000fc800078e00ff */
[----:B------:R-:W-:Y:S01]  /*186f0*/  IMAD.IADD R27, R27, 0x1, R31 ;  /* 0x000000011b1b7824 */ /* 0x000fe200078e021f */
[----:B------:R-:W-:Y:S01]  /*18700*/  LOP3.LUT R26, R29, R26, RZ, 0x3c, !PT ;  /* 0x0000001a1d1a7212 */ /* 0x000fe200078e3cff */
[----:B------:R-:W-:Y:S02]  /*18710*/  IMAD.X R25, RZ, RZ, R25, P2 ;  /* 0x000000ffff197224 */ /* 0x000fe400010e0619 */
[----:B------:R-:W-:-:S05]  /*18720*/  IMAD R27, R27, 0x1b3, RZ ;  /* 0x000001b31b1b7824 */ /* 0x000fca00078e02ff */
[C---:B------:R-:W-:Y:S01]  /*18730*/  LEA R31, R26.reuse, R27, 0x8 ;  /* 0x0000001b1a1f7211 */ /* 0x040fe200078e40ff */
[----:B------:R-:W-:-:S04]  /*18740*/  IMAD.WIDE.U32 R26, R26, 0x1b3, RZ ;  /* 0x000001b31a1a7825 */ /* 0x000fc800078e00ff */
[----:B------:R-:W-:Y:S01]  /*18750*/  IMAD.IADD R31, R27, 0x1, R31 ;  /* 0x000000011b1f7824 */ /* 0x000fe200078e021f */
[----:B------:R-:W-:Y:S01]  /*18760*/  MOV R35, R26 ;  /* 0x0000001a00237202 */ /* 0x000fe20000000f00 */
[----:B------:R-:W-:Y:S06]  /*18770*/  @P0 BRA `(.L_x_2622) ;  /* 0xfffffff800640947 */ /* 0x000fec000383ffff */
.L_x_2621:
        /* <DEDUP_REMOVED lines=51> */
.L_x_2620:
[----:B------:R-:W-:-:S04]  /*18ab0*/  ISETP.GE.U32.AND P0, PT, R4, R35, PT ;  /* 0x000000230400720c */ /* 0x000fc80003f06070 */
[----:B------:R-:W-:-:S04]  /*18ac0*/  ISETP.GE.U32.AND.EX P0, PT, R6, R31, PT, P0 ;  /* 0x0000001f0600720c */ /* 0x000fc80003f06100 */
[----:B------:R-:W-:Y:S01]  /*18ad0*/  PLOP3.LUT P0, PT, P0, PT, PT, 0x8, 0x80 ;  /* 0x000000000080781c */ /* 0x000fe2000070e170 */
[----:B------:R-:W-:-:S12]  /*18ae0*/  BRA `(.L_x_2609) ;  /* 0x00000000006c7947 */ /* 0x000fd80003800000 */
.L_x_2616:
[----:B------:R-:W0:Y:S01]  /*18af0*/  LDC R4, c[0x0][0x3b8] ;  /* 0x0000ee00ff047b82 */ /* 0x000e220000000800 */
[----:B------:R-:W-:Y:S02]  /*18b00*/  PLOP3.LUT P0, PT, PT, PT, PT, 0x8, 0x80 ;  /* 0x000000000080781c */ /* 0x000fe40003f0e170 */
[----:B0-----:R-:W-:-:S13]  /*18b10*/  ISETP.NE.AND P1, PT, R4, RZ, PT ;  /* 0x000000ff0400720c */ /* 0x001fda0003f25270 */
[----:B------:R-:W-:Y:S05]  /*18b20*/  @!P1 BRA `(.L_x_2609) ;  /* 0x00000000005c9947 */ /* 0x000fea0003800000 */
[----:B------:R-:W-:Y:S02]  /*18b30*/  SHF.R.S32.HI R28, RZ, 0x1f, R4 ;  /* 0x0000001fff1c7819 */ /* 0x000fe40000011404 */
[----:B------:R-:W-:-:S07]  /*18b40*/  CS2R R26, SRZ ;  /* 0x00000000001a7805 */ /* 0x000fce000001ff00 */
.L_x_2623:
        /* <DEDUP_REMOVED lines=21> */
.L_x_2609:
[----:B------:R-:W-:Y:S05]  /*18ca0*/  BSYNC.RECONVERGENT B0 ;  /* 0x0000000000007941 */ /* 0x000fea0003800200 */
.L_x_2608:
[----:B------:R-:W3:Y:S01]  /*18cb0*/  S2UR UR7, SR_CgaCtaId ;  /* 0x00000000000779c3 */ /* 0x000ee20000008800 */
[----:B------:R-:W-:Y:S01]  /*18cc0*/  UMOV UR6, 0x400 ;  /* 0x0000040000067882 */ /* 0x000fe20000000000 */
[----:B------:R-:W-:Y:S01]  /*18cd0*/  VIADD R25, R3, 0x1 ;  /* 0x0000000103197836 */ /* 0x000fe20000000000 */
[----:B012---:R-:W-:Y:S01]  /*18ce0*/  SEL R6, R10, R8, P0 ;  /* 0x000000080a067207 */ /* 0x007fe20000000000 */
[----:B------:R-:W-:Y:S01]  /*18cf0*/  @P0 IMAD.MOV R25, RZ, RZ, R3 ;  /* 0x000000ffff190224 */ /* 0x000fe200078e0203 */
[----:B------:R-:W-:Y:S01]  /*18d00*/  SEL R7, R11, R9, P0 ;  /* 0x000000090b077207 */ /* 0x000fe20000000000 */
[----:B------:R-:W-:Y:S01]  /*18d10*/  BSSY.RECONVERGENT B0, `(.L_x_2624) ;  /* 0x00002ee000007945 */ /* 0x000fe20003800200 */
[----:B------:R-:W-:Y:S01]  /*18d20*/  IADD3 R3, PT, PT, R5, 0x1, RZ ;  /* 0x0000000105037810 */ /* 0x000fe20007ffe0ff */
[----:B------:R-:W-:Y:S01]  /*18d30*/  @!P0 IMAD.MOV R3, RZ, RZ, R5 ;  /* 0x000000ffff038224 */ /* 0x000fe200078e0205 */
[----:B---3--:R-:W-:-:S06]  /*18d40*/  ULEA UR6, UR7, UR6, 0x18 ;  /* 0x0000000607067291 */ /* 0x008fcc000f8ec0ff */
[----:B------:R-:W-:Y:S02]  /*18d50*/  @!P0 LEA R4, R25, UR6, 0x3 ;  /* 0x0000000619048c11 */ /* 0x000fe4000f8e18ff */
[----:B------:R-:W-:-:S03]  /*18d60*/  @P0 LEA R5, R3, UR6, 0x3 ;  /* 0x0000000603050c11 */ /* 0x000fc6000f8e18ff */
[----:B------:R-:W0:Y:S04]  /*18d70*/  @!P0 LDS.64 R8, [R4] ;  /* 0x0000000004088984 */ /* 0x000e280000000a00 */
[----:B------:R1:W2:Y:S01]  /*18d80*/  @P0 LDS.64 R10, [R5] ;  /* 0x00000000050a0984 */ /* 0x0002a20000000a00 */
[----:B------:R-:W-:Y:S01]  /*18d90*/  ISETP.GE.AND P0, PT, R3, R2, PT ;  /* 0x000000020300720c */ /* 0x000fe20003f06270 */
[----:B0-----:R-:W-:Y:S01]  /*18da0*/  IMAD.MOV.U32 R24, RZ, RZ, R8 ;  /* 0x000000ffff187224 */ /* 0x001fe200078e0008 */
[----:B------:R-:W-:-:S11]  /*18db0*/  MOV R27, R9 ;  /* 0x00000009001b7202 */ /* 0x000fd60000000f00 */
[----:B-1----:R-:W-:Y:S05]  /*18dc0*/  @P0 BRA `(.L_x_2625) ;  /* 0x0000002c00880947 */ /* 0x002fea0003800000 */
[----:B------:R-:W-:Y:S01]  /*18dd0*/  ISETP.GE.AND P0, PT, R25, UR5, PT ;  /* 0x0000000519007c0c */ /* 0x000fe2000bf06270 */
[----:B--2---:R-:W-:Y:S02]  /*18de0*/  IMAD.MOV.U32 R24, RZ, RZ, R10 ;  /* 0x000000ffff187224 */ /* 0x004fe400078e000a */
        /* <DEDUP_REMOVED lines=26> */
.L_x_2628:
        /* <DEDUP_REMOVED lines=101> */
.L_x_2627:
        /* <DEDUP_REMOVED lines=50> */
.L_x_2626:
        /* <DEDUP_REMOVED lines=21> */
.L_x_2631:
        /* <DEDUP_REMOVED lines=98> */
[----:B------:R-:W-:-:S04]  /*1a070*/  IMAD.WIDE.U32 R28, R28, 0x1b3, RZ ;  /* 0x000001b31c1c7825 */ /* 0x000fc800078e00ff */
[----:B------:R-:W-:Y:S02]  /*1a080*/  IMAD.IADD R32, R29, 0x1, R31 ;  /* 0x000000011d207824 */ /* 0x000fe400078e021f */
[----:B------:R-:W-:Y:S01]  /*1a090*/  IMAD.MOV.U32 R33, RZ, RZ, R28 ;  /* 0x000000ffff217224 */ /* 0x000fe200078e001c */
[----:B------:R-:W-:Y:S06]  /*1a0a0*/  @P1 BRA `(.L_x_2631) ;  /* 0xfffffff800681947 */ /* 0x000fec000383ffff */
.L_x_2630:
        /* <DEDUP_REMOVED lines=51> */
.L_x_2629:
        /* <DEDUP_REMOVED lines=24> */
.L_x_2635:
        /* <DEDUP_REMOVED lines=99> */
[----:B------:R-:W-:Y:S01]  /*1ab90*/  IADD3 R4, PT, PT, R27, R5, RZ ;  /* 0x000000051b047210 */ /* 0x000fe20007ffe0ff */
[----:B------:R-:W-:Y:S06]  /*1aba0*/  @P1 BRA `(.L_x_2635) ;  /* 0xfffffff8006c1947 */ /* 0x000fec000383ffff */
.L_x_2634:
        /* <DEDUP_REMOVED lines=50> */
.L_x_2633:
        /* <DEDUP_REMOVED lines=20> */
.L_x_2638:
        /* <DEDUP_REMOVED lines=103> */
.L_x_2637:
        /* <DEDUP_REMOVED lines=51> */
.L_x_2636:
[----:B------:R-:W-:-:S04]  /*1b9b0*/  ISETP.GE.U32.AND P0, PT, R26, R33, PT ;  /* 0x000000211a00720c */ /* 0x000fc80003f06070 */
[----:B------:R-:W-:-:S04]  /*1b9c0*/  ISETP.GE.U32.AND.EX P0, PT, R4, R35, PT, P0 ;  /* 0x000000230400720c */ /* 0x000fc80003f06100 */
[----:B------:R-:W-:Y:S02]  /*1b9d0*/  SEL R24, R10, R8, !P0 ;  /* 0x000000080a187207 */ /* 0x000fe40004000000 */
[----:B------:R-:W-:Y:S01]  /*1b9e0*/  SEL R27, R11, R9, !P0 ;  /* 0x000000090b1b7207 */ /* 0x000fe20004000000 */
[----:B------:R-:W-:Y:S06]  /*1b9f0*/  BRA `(.L_x_2625) ;  /* 0x00000000007c7947 */ /* 0x000fec0003800000 */
.L_x_2632:
[----:B------:R-:W0:Y:S01]  /*1ba00*/  LDC R2, c[0x0][0x3b8] ;  /* 0x0000ee00ff027b82 */ /* 0x000e220000000800 */
[----:B------:R-:W-:Y:S01]  /*1ba10*/  MOV R24, R8 ;  /* 0x0000000800187202 */ /* 0x000fe20000000f00 */
[----:B------:R-:W-:Y:S01]  /*1ba20*/  IMAD.MOV.U32 R27, RZ, RZ, R9 ;  /* 0x000000ffff1b7224 */ /* 0x000fe200078e0009 */
[----:B0-----:R-:W-:-:S13]  /*1ba30*/  ISETP.NE.AND P0, PT, R2, RZ, PT ;  /* 0x000000ff0200720c */ /* 0x001fda0003f05270 */
[----:B------:R-:W-:Y:S05]  /*1ba40*/  @!P0 BRA `(.L_x_2625) ;  /* 0x0000000000688947 */ /* 0x000fea0003800000 */
[----:B------:R-:W-:Y:S01]  /*1ba50*/  HFMA2 R26, -RZ, RZ, 0, 0 ;  /* 0x00000000ff1a7431 */ /* 0x000fe200000001ff */
[----:B------:R-:W-:Y:S01]  /*1ba60*/  SHF.R.S32.HI R29, RZ, 0x1f, R2 ;  /* 0x0000001fff1d7819 */ /* 0x000fe20000011402 */
[----:B------:R-:W-:-:S07]  /*1ba70*/  IMAD.MOV.U32 R25, RZ, RZ, RZ ;  /* 0x000000ffff197224 */ /* 0x000fce00078e00ff */
.L_x_2639:
        /* <DEDUP_REMOVED lines=23> */
.L_x_2625:
[----:B------:R-:W-:Y:S05]  /*1bbf0*/  BSYNC.RECONVERGENT B0 ;  /* 0x0000000000007941 */ /* 0x000fea0003800200 */
.L_x_2624:
[----:B------:R-:W0:Y:S01]  /*1bc00*/  LDCU.U8 UR4, c[0x0][0x380] ;  /* 0x00007000ff0477ac */ /* 0x000e220008000000 */
[----:B------:R-:W-:Y:S01]  /*1bc10*/  MOV R4, R24 ;  /* 0x0000001800047202 */ /* 0x000fe20000000f00 */
[----:B------:R-:W-:Y:S02]  /*1bc20*/  IMAD.MOV.U32 R5, RZ, RZ, R27 ;  /* 0x000000ffff057224 */ /* 0x000fe400078e001b */
[----:B------:R-:W-:Y:S01]  /*1bc30*/  IMAD.SHL.U32 R3, R0, 0x8, RZ ;  /* 0x0000000800037824 */ /* 0x000fe200078e00ff */
[----:B0-----:R-:W-:-:S04]  /*1bc40*/  UPRMT UR4, UR4, 0x8880, URZ ;  /* 0x0000888004047896 */ /* 0x001fc800080000ff */
[----:B------:R-:W-:Y:S01]  /*1bc50*/  UISETP.NE.AND UP0, UPT, UR4, URZ, UPT ;  /* 0x000000ff0400728c */ /* 0x000fe2000bf05270 */
[----:B------:R-:W-:Y:S08]  /*1bc60*/  BAR.SYNC.DEFER_BLOCKING 0x0 ;  /* 0x0000000000007b1d */ /* 0x000ff00000010000 */
[----:B------:R-:W-:Y:S05]  /*1bc70*/  BRA.U !UP0, `(.L_x_2640) ;  /* 0x0000000508007547 */ /* 0x000fea000b800000 */
[----:B--2---:R-:W0:Y:S01]  /*1bc80*/  S2R R10, SR_LANEID ;  /* 0x00000000000a7919 */ /* 0x004e220000000000 */
[----:B------:R-:W1:Y:S01]  /*1bc90*/  S2UR UR5, SR_CgaCtaId ;  /* 0x00000000000579c3 */ /* 0x000e620000008800 */
[----:B------:R-:W-:Y:S01]  /*1bca0*/  LOP3.LUT R3, R3, 0x1f00, RZ, 0xc0, !PT ;  /* 0x00001f0003037812 */ /* 0x000fe200078ec0ff */
[----:B------:R-:W-:-:S03]  /*1bcb0*/  UMOV UR4, 0x400 ;  /* 0x0000040000047882 */ /* 0x000fc60000000000 */
[----:B------:R-:W-:-:S04]  /*1bcc0*/  LOP3.LUT R0, R3, 0x1f, R0, 0xf8, !PT ;  /* 0x0000001f03007812 */ /* 0x000fc800078ef800 */
[----:B------:R-:W-:Y:S01]  /*1bcd0*/  IADD3 R0, P0, PT, R0, UR9, RZ ;  /* 0x0000000900007c10 */ /* 0x000fe2000ff1e0ff */
[----:B-1----:R-:W-:Y:S01]  /*1bce0*/  ULEA UR4, UR5, UR4, 0x18 ;  /* 0x0000000405047291 */ /* 0x002fe2000f8ec0ff */
[----:B0-----:R-:W-:-:S03]  /*1bcf0*/  LEA R2, R10, R3, 0x3 ;  /* 0x000000030a027211 */ /* 0x001fc600078e18ff */
[----:B------:R-:W-:Y:S01]  /*1bd00*/  IMAD.X R3, RZ, RZ, RZ, P0 ;  /* 0x000000ffff037224 */ /* 0x000fe200000e06ff */
[----:B------:R-:W-:Y:S01]  /*1bd10*/  LEA.HI.SX32 R8, R2, R2, 0x1b ;  /* 0x0000000202087211 */ /* 0x000fe200078fdaff */
[----:B------:R-:W-:-:S03]  /*1bd20*/  IMAD R2, R10, -0x7, R2 ;  /* 0xfffffff90a027824 */ /* 0x000fc600078e0202 */
[----:B------:R-:W-:Y:S01]  /*1bd30*/  LEA R9, R8, UR4, 0x3 ;  /* 0x0000000408097c11 */ /* 0x000fe2000f8e18ff */
[C---:B------:R-:W-:Y:S01]  /*1bd40*/  VIADD R11, R2.reuse, 0x20 ;  /* 0x00000020020b7836 */ /* 0x040fe20000000000 */
[CC--:B------:R-:W-:Y:S01]  /*1bd50*/  LEA.HI.SX32 R8, R2.reuse, R2.reuse, 0x1b ;  /* 0x0000000202087211 */ /* 0x0c0fe200078fdaff */
[C---:B------:R-:W-:Y:S02]  /*1bd60*/  VIADD R25, R2.reuse, 0x40 ;  /* 0x0000004002197836 */ /* 0x040fe40000000000 */
[----:B------:R0:W-:Y:S01]  /*1bd70*/  STS.64 [R9+0x8], R14 ;  /* 0x0000080e09007388 */ /* 0x0001e20000000a00 */
[-C--:B------:R-:W-:Y:S02]  /*1bd80*/  LEA.HI.SX32 R11, R11, R2.reuse, 0x1b ;  /* 0x000000020b0b7211 */ /* 0x080fe400078fdaff */
[----:B------:R-:W-:Y:S01]  /*1bd90*/  LEA.HI.SX32 R25, R25, R2, 0x1b ;  /* 0x0000000219197211 */ /* 0x000fe200078fdaff */
[----:B------:R1:W-:Y:S04]  /*1bda0*/  STS.64 [R9+0x10], R16 ;  /* 0x0000101009007388 */ /* 0x0003e80000000a00 */
[----:B------:R2:W-:Y:S04]  /*1bdb0*/  STS.64 [R9+0x20], R20 ;  /* 0x0000201409007388 */ /* 0x0005e80000000a00 */
[----:B------:R3:W-:Y:S01]  /*1bdc0*/  STS.64 [R9], R12 ;  /* 0x0000000c09007388 */ /* 0x0007e20000000a00 */
        /* <DEDUP_REMOVED lines=8> */
[----:B------:R2:W-:Y:S01]  /*1be50*/  STS.64 [R9+0x30], R6 ;  /* 0x0000300609007388 */ /* 0x0005e20000000a00 */
[----:B------:R-:W-:-:S02]  /*1be60*/  LEA.HI.SX32 R21, R21, R2, 0x1b ;  /* 0x0000000215157211 */ /* 0x000fc400078fdaff */
[----:B0-----:R-:W-:Y:S01]  /*1be70*/  IADD3 R19, PT, PT, R2, 0xc0, RZ ;  /* 0x000000c002137810 */ /* 0x001fe20007ffe0ff */
[----:B------:R-:W-:Y:S01]  /*1be80*/  STS.64 [R9+0x28], R22 ;  /* 0x0000281609007388 */ /* 0x000fe20000000a00 */
[-C--:B------:R-:W-:Y:S02]  /*1be90*/  LEA.HI.SX32 R13, R13, R2.reuse, 0x1b ;  /* 0x000000020d0d7211 */ /* 0x080fe400078fdaff */
[----:B------:R-:W-:Y:S02]  /*1bea0*/  LEA.HI.SX32 R19, R19, R2, 0x1b ;  /* 0x0000000213137211 */ /* 0x000fe400078fdaff */
[----:B-1----:R-:W-:Y:S01]  /*1beb0*/  LEA R4, R8, UR4, 0x3 ;  /* 0x0000000408047c11 */ /* 0x002fe2000f8e18ff */
[----:B------:R-:W-:Y:S01]  /*1bec0*/  NOP ;  /* 0x0000000000007918 */ /* 0x000fe20000000000 */
[----:B--2---:R-:W-:-:S04]  /*1bed0*/  LEA R6, R11, UR4, 0x3 ;  /* 0x000000040b067c11 */ /* 0x004fc8000f8e18ff */
        /* <DEDUP_REMOVED lines=26> */
.L_x_2640:
[----:B------:R-:W0:Y:S01]  /*1c080*/  S2R R2, SR_LANEID ;  /* 0x0000000000027919 */ /* 0x000e220000000000 */
        /* <DEDUP_REMOVED lines=10> */
[----:B--2---:R-:W-:Y:S01]  /*1c130*/  LEA R11, R8, UR4, 0x3 ;  /* 0x00000004080b7c11 */ /* 0x004fe2000f8e18ff */
        /* <DEDUP_REMOVED lines=52> */
.L_x_2487:
[----:B------:R-:W0:Y:S01]  /*1c480*/  LDCU.64 UR4, c[0x0][0x3c0] ;  /* 0x00007800ff0477ac */ /* 0x000e220008000a00 */
[----:B------:R-:W-:Y:S01]  /*1c490*/  IMAD.MOV R7, RZ, RZ, -R7 ;  /* 0x000000ffff077224 */ /* 0x000fe200078e0a07 */
[----:B------:R-:W1:Y:S01]  /*1c4a0*/  LDC R10, c[0x0][0x398] ;  /* 0x0000e600ff0a7b82 */ /* 0x000e620000000800 */
[----:B0-----:R-:W-:-:S06]  /*1c4b0*/  UIMAD.WIDE.U32 UR4, UR6, 0x4, UR4 ;  /* 0x00000004060478a5 */ /* 0x001fcc000f8e0004 */
[----:B------:R-:W-:Y:S01]  /*1c4c0*/  MOV R2, UR4 ;  /* 0x0000000400027c02 */ /* 0x000fe20008000f00 */
[----:B------:R-:W-:Y:S01]  /*1c4d0*/  IMAD.U32 R3, RZ, RZ, UR5 ;  /* 0x00000005ff037e24 */ /* 0x000fe2000f8e00ff */
[----:B------:R-:W-:-:S03]  /*1c4e0*/  LOP3.LUT R8, R7, UR6, RZ, 0xc0, !PT ;  /* 0x0000000607087c12 */ /* 0x000fc6000f8ec0ff */
[----:B------:R-:W0:Y:S01]  /*1c4f0*/  LDCU.U8 UR4, c[0x0][0x380] ;  /* 0x00007000ff0477ac */ /* 0x000e220008000000 */
[----:B------:R-:W2:Y:S04]  /*1c500*/  LDG.E R5, desc[UR10][R2.64+0x4] ;  /* 0x0000040a02057981 */ /* 0x000ea8000c1e1900 */
[----:B------:R3:W4:Y:S01]  /*1c510*/  LDG.E R4, desc[UR10][R2.64] ;  /* 0x0000000a02047981 */ /* 0x000722000c1e1900 */
[C---:B------:R-:W-:Y:S01]  /*1c520*/  IADD3 R9, PT, PT, -R8.reuse, UR6, RZ ;  /* 0x0000000608097c10 */ /* 0x040fe2000fffe1ff */
[----:B------:R-:W-:Y:S01]  /*1c530*/  IMAD.SHL.U32 R19, R8, 0x800, RZ ;  /* 0x0000080008137824 */ /* 0x000fe200078e00ff */
[----:B------:R-:W-:Y:S01]  /*1c540*/  LOP3.LUT R7, R7, UR6, RZ, 0xfc, !PT ;  /* 0x0000000607077c12 */ /* 0x000fe2000f8efcff */
[----:B------:R-:W-:Y:S01]  /*1c550*/  BSSY.RECONVERGENT B0, `(.L_x_2641) ;  /* 0x0000113000007945 */ /* 0x000fe20003800200 */
[----:B------:R-:W-:Y:S01]  /*1c560*/  SHF.L.U32 R9, R9, 0xb, RZ ;  /* 0x0000000b09097819 */ /* 0x000fe200000006ff */
[----:B------:R-:W-:Y:S01]  /*1c570*/  ACQBULK ;  /* 0x000000000000782e */ /* 0x000fe20000000000 */
[----:B------:R-:W-:-:S02]  /*1c580*/  LOP3.LUT R29, R6, 0xfffff800, RZ, 0xc0, !PT ;  /* 0xfffff800061d7812 */ /* 0x000fc400078ec0ff */
[C---:B------:R-:W-:Y:S01]  /*1c590*/  ISETP.NE.AND P0, PT, R9.reuse, -0x800, PT ;  /* 0xfffff8000900780c */ /* 0x040fe20003f05270 */
[----:B---3--:R-:W-:Y:S01]  /*1c5a0*/  VIADD R2, R9, 0x7ff ;  /* 0x000007ff09027836 */ /* 0x008fe20000000000 */
[----:B-1----:R-:W-:Y:S02]  /*1c5b0*/  IADD3 R10, PT, PT, -R19, R10, RZ ;  /* 0x0000000a130a7210 */ /* 0x002fe40007ffe1ff */
[----:B------:R-:W-:Y:S01]  /*1c5c0*/  ISETP.NE.AND P1, PT, R7, -0x1, PT ;  /* 0xffffffff0700780c */ /* 0x000fe20003f25270 */
[----:B0-----:R-:W-:Y:S01]  /*1c5d0*/  UPRMT UR4, UR4, 0x8880, URZ ;  /* 0x0000888004047896 */ /* 0x001fe200080000ff */
[----:B------:R-:W-:-:S03]  /*1c5e0*/  VIMNMX.U32 R6, PT, PT, R29, R10, !PT ;  /* 0x0000000a1d067248 */ /* 0x000fc60007fe0000 */
[----:B------:R-:W-:Y:S02]  /*1c5f0*/  UISETP.NE.AND UP0, UPT, UR4, URZ, UPT ;  /* 0x000000ff0400728c */ /* 0x000fe4000bf05270 */
[----:B------:R-:W-:Y:S02]  /*1c600*/  IMAD.IADD R6, R6, 0x1, -R29 ;  /* 0x0000000106067824 */ /* 0x000fe400078e0a1d */
[----:B------:R-:W-:Y:S02]  /*1c610*/  @P0 VIADD R2, R9, 0x800 ;  /* 0x0000080009020836 */ /* 0x000fe40000000000 */
[--C-:B--2---:R-:W-:Y:S02]  /*1c620*/  IMAD.IADD R3, R5, 0x1, -R19.reuse ;  /* 0x0000000105037824 */ /* 0x104fe400078e0a13 */
[----:B----4-:R-:W-:-:S03]  /*1c630*/  IMAD.IADD R4, R4, 0x1, -R19 ;  /* 0x0000000104047824 */ /* 0x010fc600078e0a13 */
[----:B------:R-:W-:Y:S02]  /*1c640*/  IADD3 R2, PT, PT, -R3, R2, RZ ;  /* 0x0000000203027210 */ /* 0x000fe40007ffe1ff */
[C---:B------:R-:W-:Y:S02]  /*1c650*/  @!P1 VIMNMX.U32 R3, PT, PT, R29.reuse, R10, PT ;  /* 0x0000000a1d039248 */ /* 0x040fe40003fe0000 */
[----:B------:R-:W-:Y:S02]  /*1c660*/  SEL R5, R29, R2, !P1 ;  /* 0x000000021d057207 */ /* 0x000fe40004800000 */
[----:B------:R-:W-:Y:S02]  /*1c670*/  VIADDMNMX.U32 R2, R9, -R4, R6, PT ;  /* 0x8000000409027246 */ /* 0x000fe40003800006 */
[----:B------:R-:W-:Y:S02]  /*1c680*/  VIMNMX.U32 R5, PT, PT, R6, R5, PT ;  /* 0x0000000506057248 */ /* 0x000fe40003fe0000 */
[----:B------:R-:W-:-:S03]  /*1c690*/  IADD3 R3, PT, PT, -R4, R3, RZ ;  /* 0x0000000304037210 */ /* 0x000fc60007ffe1ff */
[----:B------:R-:W-:Y:S01]  /*1c6a0*/  IMAD.IADD R18, R5, 0x1, -R2 ;  /* 0x0000000105127824 */ /* 0x000fe200078e0a02 */
[----:B------:R-:W-:Y:S06]  /*1c6b0*/  BRA.U !UP0, `(.L_x_2642) ;  /* 0x0000000508fc7547 */ /* 0x000fec000b800000 */
[----:B------:R-:W-:Y:S01]  /*1c6c0*/  IMAD.IADD R20, R3, 0x1, R18 ;  /* 0x0000000103147824 */ /* 0x000fe200078e0212 */
[----:B------:R-:W-:Y:S02]  /*1c6d0*/  IADD3 R24, PT, PT, R0, 0x100, RZ ;  /* 0x0000010000187810 */ /* 0x000fe40007ffe0ff */
[----:B------:R-:W-:Y:S02]  /*1c6e0*/  IADD3 R2, P3, P5, R2, R19, R29 ;  /* 0x0000001302027210 */ /* 0x000fe40007d7e01d */
[----:B------:R-:W-:Y:S01]  /*1c6f0*/  R2UR UR8, R20 ;  /* 0x00000000140872ca */ /* 0x000fe200000e0000 */
[C---:B------:R-:W-:Y:S01]  /*1c700*/  VIADD R20, R0.reuse, 0x200 ;  /* 0x0000020000147836 */ /* 0x040fe20000000000 */
[----:B------:R-:W-:Y:S02]  /*1c710*/  IADD3 R26, PT, PT, R0, 0x300, RZ ;  /* 0x00000300001a7810 */ /* 0x000fe40007ffe0ff */
[----:B------:R-:W-:Y:S02]  /*1c720*/  IADD3 R19, P2, PT, R19, R4, RZ ;  /* 0x0000000413137210 */ /* 0x000fe40007f5e0ff */
[----:B------:R-:W-:-:S03]  /*1c730*/  IADD3.X R28, PT, PT, RZ, RZ, RZ, P3, P5 ;  /* 0x000000ffff1c7210 */ /* 0x000fc60001fea4ff */
[----:B------:R-:W-:-:S04]  /*1c740*/  IMAD.X R29, RZ, RZ, RZ, P2 ;  /* 0x000000ffff1d7224 */ /* 0x000fc800010e06ff */
[----:B------:R-:W-:Y:S02]  /*1c750*/  ISETP.GE.AND P0, PT, R24, UR8, PT ;  /* 0x0000000818007c0c */ /* 0x000fe4000bf06270 */
[----:B------:R-:W-:Y:S02]  /*1c760*/  ISETP.GE.AND P4, PT, R20, UR8, PT ;  /* 0x0000000814007c0c */ /* 0x000fe4000bf86270 */
[----:B------:R-:W-:-:S09]  /*1c770*/  ISETP.GE.AND P5, PT, R26, UR8, PT ;  /* 0x000000081a007c0c */ /* 0x000fd2000bfa6270 */
[----:B------:R-:W0:Y:S01]  /*1c780*/  @!P0 LDC.64 R22, c[0x0][0x388] ;  /* 0x0000e200ff168b82 */ /* 0x000e220000000a00 */
[C---:B------:R-:W-:Y:S01]  /*1c790*/  @!P0 IMAD.IADD R21, R24.reuse, 0x1, -R3 ;  /* 0x0000000118158824 */ /* 0x040fe200078e0a03 */
[-C--:B------:R-:W-:Y:S02]  /*1c7a0*/  @!P0 ISETP.GE.AND P1, PT, R24, R3.reuse, PT ;  /* 0x000000031800820c */ /* 0x080fe40003f26270 */
[----:B------:R-:W-:Y:S02]  /*1c7b0*/  @!P4 IADD3 R30, PT, PT, R20, -R3, RZ ;  /* 0x80000003141ec210 */ /* 0x000fe40007ffe0ff */
[----:B------:R-:W-:Y:S02]  /*1c7c0*/  @!P0 SEL R31, R24, R21, !P1 ;  /* 0x00000015181f8207 */ /* 0x000fe40004800000 */
[----:B------:R-:W-:Y:S02]  /*1c7d0*/  @!P0 SEL R24, R19, R2, !P1 ;  /* 0x0000000213188207 */ /* 0x000fe40004800000 */
[----:B------:R-:W-:-:S02]  /*1c7e0*/  @!P0 SHF.R.S32.HI R21, RZ, 0x1f, R21 ;  /* 0x0000001fff158819 */ /* 0x000fc40000011415 */
[----:B------:R-:W-:Y:S02]  /*1c7f0*/  @!P0 IADD3 R31, P2, PT, R31, R24, RZ ;  /* 0x000000181f1f8210 */ /* 0x000fe40007f5e0ff */
[----:B------:R-:W-:Y:S01]  /*1c800*/  @!P0 SEL R34, R29, R28, !P1 ;  /* 0x0000001c1d228207 */ /* 0x000fe20004800000 */
[----:B------:R-:W1:Y:S01]  /*1c810*/  @!P4 LDC.64 R24, c[0x0][0x388] ;  /* 0x0000e200ff18cb82 */ /* 0x000e620000000a00 */
[----:B------:R-:W-:Y:S02]  /*1c820*/  @!P0 SEL R21, R21, RZ, P1 ;  /* 0x000000ff15158207 */ /* 0x000fe40000800000 */
[----:B------:R-:W-:-:S03]  /*1c830*/  @!P4 ISETP.GE.AND P1, PT, R20, R3, PT ;  /* 0x000000031400c20c */ /* 0x000fc60003f26270 */
[----:B------:R-:W-:Y:S01]  /*1c840*/  @!P0 IMAD.X R34, R21, 0x1, R34, P2 ;  /* 0x0000000115228824 */ /* 0x000fe200010e0622 */
[----:B------:R-:W-:Y:S02]  /*1c850*/  @!P4 SEL R27, R20, R30, !P1 ;  /* 0x0000001e141bc207 */ /* 0x000fe40004800000 */
[----:B------:R-:W2:Y:S01]  /*1c860*/  @!P5 LDC.64 R20, c[0x0][0x388] ;  /* 0x0000e200ff14db82 */ /* 0x000ea20000000a00 */
[----:B------:R-:W-:Y:S02]  /*1c870*/  @!P4 SEL R32, R19, R2, !P1 ;  /* 0x000000021320c207 */ /* 0x000fe40004800000 */
[----:B0-----:R-:W-:Y:S02]  /*1c880*/  @!P0 LEA R22, P2, R31, R22, 0x3 ;  /* 0x000000161f168211 */ /* 0x001fe400078418ff */
[----:B------:R-:W-:Y:S02]  /*1c890*/  @!P4 IADD3 R27, P3, PT, R27, R32, RZ ;  /* 0x000000201b1bc210 */ /* 0x000fe40007f7e0ff */
[----:B------:R-:W-:Y:S01]  /*1c8a0*/  @!P0 LEA.HI.X R23, R31, R23, R34, 0x3, P2 ;  /* 0x000000171f178211 */ /* 0x000fe200010f1c22 */
[----:B------:R-:W-:Y:S01]  /*1c8b0*/  @!P5 IMAD.IADD R31, R26, 0x1, -R3 ;  /* 0x000000011a1fd824 */ /* 0x000fe200078e0a03 */
[----:B------:R-:W-:-:S02]  /*1c8c0*/  @!P4 SHF.R.S32.HI R32, RZ, 0x1f, R30 ;  /* 0x0000001fff20c819 */ /* 0x000fc4000001141e */
[----:B------:R-:W-:Y:S01]  /*1c8d0*/  @!P5 ISETP.GE.AND P2, PT, R26, R3, PT ;  /* 0x000000031a00d20c */ /* 0x000fe20003f46270 */
[----:B------:R0:W5:Y:S01]  /*1c8e0*/  @!P0 LDG.E.64 R6, desc[UR10][R22.64] ;  /* 0x0000000a16068981 */ /* 0x000162000c1e1b00 */
[----:B------:R-:W-:Y:S02]  /*1c8f0*/  LOP3.LUT R30, R0, 0x400, RZ, 0xfc, !PT ;  /* 0x00000400001e7812 */ /* 0x000fe400078efcff */
[----:B------:R-:W-:Y:S02]  /*1c900*/  @!P4 SEL R32, R32, RZ, P1 ;  /* 0x000000ff2020c207 */ /* 0x000fe40000800000 */
[----:B------:R-:W-:Y:S02]  /*1c910*/  @!P4 SEL R35, R29, R28, !P1 ;  /* 0x0000001c1d23c207 */ /* 0x000fe40004800000 */
[----:B------:R-:W-:Y:S02]  /*1c920*/  @!P5 SEL R33, R26, R31, !P2 ;  /* 0x0000001f1a21d207 */ /* 0x000fe40005000000 */
[----:B------:R-:W-:Y:S01]  /*1c930*/  @!P5 SEL R34, R19, R2, !P2 ;  /* 0x000000021322d207 */ /* 0x000fe20005000000 */
[----:B------:R-:W-:Y:S01]  /*1c940*/  @!P4 IMAD.X R32, R32, 0x1, R35, P3 ;  /* 0x000000012020c824 */ /* 0x000fe200018e0623 */
[----:B------:R-:W-:-:S02]  /*1c950*/  ISETP.GE.AND P1, PT, R30, UR8, PT ;  /* 0x000000081e007c0c */ /* 0x000fc4000bf26270 */
[----:B------:R-:W-:Y:S02]  /*1c960*/  @!P5 SHF.R.S32.HI R26, RZ, 0x1f, R31 ;  /* 0x0000001fff1ad819 */ /* 0x000fe4000001141f */
[----:B-1----:R-:W-:Y:S02]  /*1c970*/  @!P4 LEA R24, P0, R27, R24, 0x3 ;  /* 0x000000181b18c211 */ /* 0x002fe400078018ff */
[----:B------:R-:W-:Y:S02]  /*1c980*/  @!P5 IADD3 R31, P6, PT, R33, R34, RZ ;  /* 0x00000022211fd210 */ /* 0x000fe40007fde0ff */
[----:B0-----:R-:W-:Y:S02]  /*1c990*/  @!P5 SEL R23, R29, R28, !P2 ;  /* 0x0000001c1d17d207 */ /* 0x001fe40005000000 */
[----:B------:R-:W-:Y:S02]  /*1c9a0*/  @!P5 SEL R22, R26, RZ, P2 ;  /* 0x000000ff1a16d207 */ /* 0x000fe40001000000 */
[----:B------:R-:W-:Y:S01]  /*1c9b0*/  @!P4 LEA.HI.X R25, R27, R25, R32, 0x3, P0 ;  /* 0x000000191b19c211 */ /* 0x000fe200000f1c20 */
[----:B------:R-:W-:Y:S01]  /*1c9c0*/  VIADD R32, R0, 0x500 ;  /* 0x0000050000207836 */ /* 0x000fe20000000000 */
[----:B------:R-:W-:Y:S01]  /*1c9d0*/  @!P5 IADD3.X R22, PT, PT, R22, R23, RZ, P6, !PT ;  /* 0x000000171616d210 */ /* 0x000fe200037fe4ff */
[C---:B------:R-:W-:Y:S01]  /*1c9e0*/  @!P1 IMAD.IADD R23, R30.reuse, 0x1, -R3 ;  /* 0x000000011e179824 */ /* 0x040fe200078e0a03 */
[----:B--2---:R-:W-:Y:S01]  /*1c9f0*/  @!P5 LEA R26, P0, R31, R20, 0x3 ;  /* 0x000000141f1ad211 */ /* 0x004fe200078018ff */
[----:B------:R0:W5:Y:S01]  /*1ca00*/  @!P4 LDG.E.64 R8, desc[UR10][R24.64] ;  /* 0x0000000a1808c981 */ /* 0x000162000c1e1b00 */
[----:B------:R-:W-:-:S02]  /*1ca10*/  @!P1 ISETP.GE.AND P3, PT, R30, R3, PT ;  /* 0x000000031e00920c */ /* 0x000fc40003f66270 */
[----:B------:R-:W-:Y:S02]  /*1ca20*/  @!P5 LEA.HI.X R27, R31, R21, R22, 0x3, P0 ;  /* 0x000000151f1bd211 */ /* 0x000fe400000f1c16 */
[----:B------:R-:W-:Y:S01]  /*1ca30*/  ISETP.GE.AND P0, PT, R32, UR8, PT ;  /* 0x0000000820007c0c */ /* 0x000fe2000bf06270 */
[----:B------:R-:W1:Y:S01]  /*1ca40*/  @!P1 LDC.64 R20, c[0x0][0x388] ;  /* 0x0000e200ff149b82 */ /* 0x000e620000000a00 */
[----:B------:R-:W-:Y:S01]  /*1ca50*/  @!P1 SEL R22, R19, R2, !P3 ;  /* 0x0000000213169207 */ /* 0x000fe20005800000 */
[----:B------:R2:W5:Y:S01]  /*1ca60*/  @!P5 LDG.E.64 R10, desc[UR10][R26.64] ;  /* 0x0000000a1a0ad981 */ /* 0x000562000c1e1b00 */
[----:B------:R-:W-:Y:S02]  /*1ca70*/  @!P1 SEL R31, R30, R23, !P3 ;  /* 0x000000171e1f9207 */ /* 0x000fe40005800000 */
[----:B------:R-:W-:Y:S02]  /*1ca80*/  IADD3 R30, PT, PT, R0, 0x600, RZ ;  /* 0x00000600001e7810 */ /* 0x000fe40007ffe0ff */
[----:B------:R-:W-:-:S02]  /*1ca90*/  @!P1 SHF.R.S32.HI R33, RZ, 0x1f, R23 ;  /* 0x0000001fff219819 */ /* 0x000fc40000011417 */
[----:B------:R-:W-:Y:S02]  /*1caa0*/  @!P1 IADD3 R31, P2, PT, R31, R22, RZ ;  /* 0x000000161f1f9210 */ /* 0x000fe40007f5e0ff */
[----:B------:R-:W-:Y:S01]  /*1cab0*/  ISETP.GE.AND P4, PT, R30, UR8, PT ;  /* 0x000000081e007c0c */ /* 0x000fe2000bf86270 */
[----:B------:R-:W3:Y:S01]  /*1cac0*/  @!P0 LDC.64 R22, c[0x0][0x388] ;  /* 0x0000e200ff168b82 */ /* 0x000ee20000000a00 */
[----:B------:R-:W-:Y:S01]  /*1cad0*/  @!P1 SEL R34, R33, RZ, P3 ;  /* 0x000000ff21229207 */ /* 0x000fe20001800000 */
[C---:B------:R-:W-:Y:S01]  /*1cae0*/  @!P0 IMAD.IADD R33, R32.reuse, 0x1, -R3 ;  /* 0x0000000120218824 */ /* 0x040fe200078e0a03 */
[----:B------:R-:W-:Y:S02]  /*1caf0*/  @!P0 ISETP.GE.AND P5, PT, R32, R3, PT ;  /* 0x000000032000820c */ /* 0x000fe40003fa6270 */
[----:B------:R-:W-:Y:S02]  /*1cb00*/  @!P1 SEL R35, R29, R28, !P3 ;  /* 0x0000001c1d239207 */ /* 0x000fe40005800000 */
[----:B0-----:R-:W-:-:S02]  /*1cb10*/  @!P0 SEL R25, R19, R2, !P5 ;  /* 0x0000000213198207 */ /* 0x001fc40006800000 */
[----:B------:R-:W-:Y:S01]  /*1cb20*/  @!P0 SEL R32, R32, R33, !P5 ;  /* 0x0000002120208207 */ /* 0x000fe20006800000 */
[----:B------:R-:W-:Y:S01]  /*1cb30*/  @!P1 IMAD.X R34, R34, 0x1, R35, P2 ;  /* 0x0000000122229824 */ /* 0x000fe200010e0623 */
[C---:B-1----:R-:W-:Y:S02]  /*1cb40*/  @!P1 LEA R20, P2, R31.reuse, R20, 0x3 ;  /* 0x000000141f149211 */ /* 0x042fe400078418ff */
[----:B--2---:R-:W-:Y:S02]  /*1cb50*/  @!P0 IADD3 R26, P3, PT, R32, R25, RZ ;  /* 0x00000019201a8210 */ /* 0x004fe40007f7e0ff */
[----:B------:R-:W0:Y:S01]  /*1cb60*/  @!P4 LDC.64 R24, c[0x0][0x388] ;  /* 0x0000e200ff18cb82 */ /* 0x000e220000000a00 */
[----:B------:R-:W-:Y:S02]  /*1cb70*/  @!P0 SHF.R.S32.HI R33, RZ, 0x1f, R33 ;  /* 0x0000001fff218819 */ /* 0x000fe40000011421 */
[----:B------:R-:W-:Y:S02]  /*1cb80*/  @!P1 LEA.HI.X R21, R31, R21, R34, 0x3, P2 ;  /* 0x000000151f159211 */ /* 0x000fe400010f1c22 */
[----:B------:R-:W-:-:S02]  /*1cb90*/  ISETP.GE.AND P2, PT, R0, UR8, PT ;  /* 0x0000000800007c0c */ /* 0x000fc4000bf46270 */
[----:B------:R-:W-:Y:S01]  /*1cba0*/  @!P0 SEL R31, R29, R28, !P5 ;  /* 0x0000001c1d1f8207 */ /* 0x000fe20006800000 */
[----:B------:R2:W5:Y:S01]  /*1cbb0*/  @!P1 LDG.E.64 R4, desc[UR10][R20.64] ;  /* 0x0000000a14049981 */ /* 0x000562000c1e1b00 */
[----:B------:R-:W-:Y:S02]  /*1cbc0*/  @!P0 SEL R32, R33, RZ, P5 ;  /* 0x000000ff21208207 */ /* 0x000fe40002800000 */
[CC--:B------:R-:W-:Y:S02]  /*1cbd0*/  @!P4 ISETP.GE.AND P6, PT, R30.reuse, R3.reuse, PT ;  /* 0x000000031e00c20c */ /* 0x0c0fe40003fc6270 */
[----:B------:R-:W-:Y:S01]  /*1cbe0*/  @!P4 IADD3 R27, PT, PT, R30, -R3, RZ ;  /* 0x800000031e1bc210 */ /* 0x000fe20007ffe0ff */
[----:B------:R-:W-:Y:S01]  /*1cbf0*/  @!P0 IMAD.X R32, R32, 0x1, R31, P3 ;  /* 0x0000000120208824 */ /* 0x000fe200018e061f */
[----:B---3--:R-:W-:Y:S02]  /*1cc00*/  @!P0 LEA R22, P3, R26, R22, 0x3 ;  /* 0x000000161a168211 */ /* 0x008fe400078618ff */
[----:B------:R-:W-:-:S02]  /*1cc10*/  @!P4 SEL R30, R30, R27, !P6 ;  /* 0x0000001b1e1ec207 */ /* 0x000fc40007000000 */
[----:B------:R-:W-:Y:S02]  /*1cc20*/  @!P4 SEL R33, R19, R2, !P6 ;  /* 0x000000021321c207 */ /* 0x000fe40007000000 */
[----:B------:R-:W-:Y:S02]  /*1cc30*/  @!P4 SHF.R.S32.HI R31, RZ, 0x1f, R27 ;  /* 0x0000001fff1fc819 */ /* 0x000fe4000001141b */
[----:B------:R-:W-:Y:S02]  /*1cc40*/  @!P0 LEA.HI.X R23, R26, R23, R32, 0x3, P3 ;  /* 0x000000171a178211 */ /* 0x000fe400018f1c20 */
[----:B------:R-:W1:Y:S01]  /*1cc50*/  @!P2 LDC.64 R26, c[0x0][0x388] ;  /* 0x0000e200ff1aab82 */ /* 0x000e620000000a00 */
[----:B------:R-:W-:Y:S02]  /*1cc60*/  @!P4 IADD3 R30, P5, PT, R30, R33, RZ ;  /* 0x000000211e1ec210 */ /* 0x000fe40007fbe0ff */
[----:B------:R-:W-:Y:S01]  /*1cc70*/  @!P4 SEL R31, R31, RZ, P6 ;  /* 0x000000ff1f1fc207 */ /* 0x000fe20003000000 */
[----:B------:R2:W5:Y:S01]  /*1cc80*/  @!P0 LDG.E.64 R12, desc[UR10][R22.64] ;  /* 0x0000000a160c8981 */ /* 0x000562000c1e1b00 */
[----:B------:R-:W-:-:S02]  /*1cc90*/  @!P4 SEL R32, R29, R28, !P6 ;  /* 0x0000001c1d20c207 */ /* 0x000fc40007000000 */
[----:B------:R-:W-:-:S03]  /*1cca0*/  @!P2 ISETP.GE.AND P3, PT, R0, R3, PT ;  /* 0x000000030000a20c */ /* 0x000fc60003f66270 */
[----:B------:R-:W-:Y:S01]  /*1ccb0*/  @!P4 IMAD.X R32, R31, 0x1, R32, P5 ;  /* 0x000000011f20c824 */ /* 0x000fe200028e0620 */
[C---:B0-----:R-:W-:Y:S02]  /*1ccc0*/  @!P4 LEA R24, P5, R30.reuse, R24, 0x3 ;  /* 0x000000181e18c211 */ /* 0x041fe400078a18ff */
[----:B------:R-:W-:Y:S02]  /*1ccd0*/  @!P2 IADD3 R31, PT, PT, -R3, R0, RZ ;  /* 0x00000000031fa210 */ /* 0x000fe40007ffe1ff */
[----:B------:R-:W-:Y:S02]  /*1cce0*/  @!P4 LEA.HI.X R25, R30, R25, R32, 0x3, P5 ;  /* 0x000000191e19c211 */ /* 0x000fe400028f1c20 */
[----:B------:R-:W-:Y:S02]  /*1ccf0*/  @!P2 SEL R30, R0, R31, !P3 ;  /* 0x0000001f001ea207 */ /* 0x000fe40005800000 */
[----:B------:R-:W-:Y:S01]  /*1cd00*/  @!P2 SEL R33, R19, R2, !P3 ;  /* 0x000000021321a207 */ /* 0x000fe20005800000 */
[----:B------:R2:W5:Y:S01]  /*1cd10*/  @!P4 LDG.E.64 R14, desc[UR10][R24.64] ;  /* 0x0000000a180ec981 */ /* 0x000562000c1e1b00 */
[----:B------:R-:W-:-:S02]  /*1cd20*/  @!P2 SHF.R.S32.HI R31, RZ, 0x1f, R31 ;  /* 0x0000001fff1fa819 */ /* 0x000fc4000001141f */
[----:B------:R-:W-:Y:S02]  /*1cd30*/  @!P2 IADD3 R30, P5, PT, R30, R33, RZ ;  /* 0x000000211e1ea210 */ /* 0x000fe40007fbe0ff */
[----:B------:R-:W-:Y:S02]  /*1cd40*/  @!P2 SEL R31, R31, RZ, P3 ;  /* 0x000000ff1f1fa207 */ /* 0x000fe40001800000 */
[----:B------:R-:W-:Y:S02]  /*1cd50*/  @!P2 SEL R32, R29, R28, !P3 ;  /* 0x0000001c1d20a207 */ /* 0x000fe40005800000 */
[----:B-1----:R-:W-:-:S03]  /*1cd60*/  @!P2 LEA R26, P3, R30, R26, 0x3 ;  /* 0x0000001a1e1aa211 */ /* 0x002fc600078618ff */
[----:B------:R-:W-:-:S05]  /*1cd70*/  @!P2 IMAD.X R31, R31, 0x1, R32, P5 ;  /* 0x000000011f1fa824 */ /* 0x000fca00028e0620 */
[----:B------:R-:W-:-:S05]  /*1cd80*/  @!P2 LEA.HI.X R27, R30, R27, R31, 0x3, P3 ;  /* 0x0000001b1e1ba211 */ /* 0x000fca00018f1c1f */
[----:B------:R2:W5:Y:S01]  /*1cd90*/  @!P2 LDG.E.64 R16, desc[UR10][R26.64] ;  /* 0x0000000a1a10a981 */ /* 0x000562000c1e1b00 */
[----:B------:R-:W-:-:S05]  /*1cda0*/  VIADD R30, R0, 0x700 ;  /* 0x00000700001e7836 */ /* 0x000fca0000000000 */
[----:B------:R-:W-:-:S13]  /*1cdb0*/  ISETP.GE.AND P0, PT, R30, UR8, PT ;  /* 0x000000081e007c0c */ /* 0x000fda000bf06270 */
[----:B--2---:R-:W-:Y:S05]  /*1cdc0*/  @P0 BRA `(.L_x_2643) ;  /* 0x00000008002c0947 */ /* 0x004fea0003800000 */
[----:B------:R-:W0:Y:S01]  /*1cdd0*/  LDCU.64 UR4, c[0x0][0x388] ;  /* 0x00007100ff0477ac */ /* 0x000e220008000a00 */
[CC--:B------:R-:W-:Y:S02]  /*1cde0*/  ISETP.GE.AND P0, PT, R30.reuse, R3.reuse, PT ;  /* 0x000000031e00720c */ /* 0x0c0fe40003f06270 */
[C---:B------:R-:W-:Y:S02]  /*1cdf0*/  IADD3 R20, PT, PT, R30.reuse, -R3, RZ ;  /* 0x800000031e147210 */ /* 0x040fe40007ffe0ff */
[----:B------:R-:W-:Y:S02]  /*1ce00*/  SEL R19, R19, R2, !P0 ;  /* 0x0000000213137207 */ /* 0x000fe40004000000 */
[----:B------:R-:W-:Y:S02]  /*1ce10*/  SEL R2, R30, R20, !P0 ;  /* 0x000000141e027207 */ /* 0x000fe40004000000 */
[----:B------:R-:W-:Y:S02]  /*1ce20*/  SHF.R.S32.HI R20, RZ, 0x1f, R20 ;  /* 0x0000001fff147819 */ /* 0x000fe40000011414 */
[----:B------:R-:W-:-:S02]  /*1ce30*/  IADD3 R2, P1, PT, R2, R19, RZ ;  /* 0x0000001302027210 */ /* 0x000fc40007f3e0ff */
[----:B------:R-:W-:Y:S02]  /*1ce40*/  SEL R28, R29, R28, !P0 ;  /* 0x0000001c1d1c7207 */ /* 0x000fe40004000000 */
[----:B------:R-:W-:Y:S02]  /*1ce50*/  SEL R19, R20, RZ, P0 ;  /* 0x000000ff14137207 */ /* 0x000fe40000000000 */
[----:B0-----:R-:W-:-:S03]  /*1ce60*/  LEA R20, P0, R2, UR4, 0x3 ;  /* 0x0000000402147c11 */ /* 0x001fc6000f8018ff */
[----:B------:R-:W-:-:S05]  /*1ce70*/  IMAD.X R19, R19, 0x1, R28, P1 ;  /* 0x0000000113137824 */ /* 0x000fca00008e061c */
[----:B------:R-:W-:-:S06]  /*1ce80*/  LEA.HI.X R21, R2, UR5, R19, 0x3, P0 ;  /* 0x0000000502157c11 */ /* 0x000fcc00080f1c13 */
[----:B------:R-:W5:Y:S01]  /*1ce90*/  LDG.E.64 R20, desc[UR10][R20.64] ;  /* 0x0000000a14147981 */ /* 0x000f62000c1e1b00 */
[----:B------:R-:W-:Y:S05]  /*1cea0*/  BRA `(.L_x_2643) ;  /* 0x0000000400f47947 */ /* 0x000fea0003800000 */
.L_x_2642:
[----:B------:R-:W-:Y:S01]  /*1ceb0*/  IMAD.IADD R22, R3, 0x1, R18 ;  /* 0x0000000103167824 */ /* 0x000fe200078e0212 */
[----:B------:R-:W-:Y:S01]  /*1cec0*/  IADD3 R29, P3, P4, R2, R19, R29 ;  /* 0x00000013021d7210 */ /* 0x000fe20007c7e01d */
[----:B------:R-:W-:Y:S01]  /*1ced0*/  VIADD R26, R0, 0x200 ;  /* 0x00000200001a7836 */ /* 0x000fe20000000000 */
[----:B------:R-:W-:Y:S02]  /*1cee0*/  IADD3 R28, P1, PT, R19, R4, RZ ;  /* 0x00000004131c7210 */ /* 0x000fe40007f3e0ff */
[----:B------:R-:W-:Y:S02]  /*1cef0*/  R2UR UR8, R22 ;  /* 0x00000000160872ca */ /* 0x000fe400000e0000 */
[----:B------:R-:W-:Y:S02]  /*1cf00*/  IADD3 R22, PT, PT, R0, 0x100, RZ ;  /* 0x0000010000167810 */ /* 0x000fe40007ffe0ff */
[----:B------:R-:W-:Y:S02]  /*1cf10*/  IADD3.X R2, PT, PT, RZ, RZ, RZ, P3, P4 ;  /* 0x000000ffff027210 */ /* 0x000fe40001fe84ff */
[----:B------:R-:W-:-:S02]  /*1cf20*/  IADD3.X R19, PT, PT, RZ, RZ, RZ, P1, !PT ;  /* 0x000000ffff137210 */ /* 0x000fc40000ffe4ff */
[C---:B------:R-:W-:Y:S02]  /*1cf30*/  IADD3 R34, PT, PT, R0.reuse, 0x300, RZ ;  /* 0x0000030000227810 */ /* 0x040fe40007ffe0ff */
[----:B------:R-:W-:-:S03]  /*1cf40*/  LOP3.LUT R32, R0, 0x400, RZ, 0xfc, !PT ;  /* 0x0000040000207812 */ /* 0x000fc600078efcff */
        /* <DEDUP_REMOVED lines=10> */
[----:B------:R-:W-:Y:S02]  /*1cff0*/  @!P0 SEL R27, R19, R2, !P5 ;  /* 0x00000002131b8207 */ /* 0x000fe40006800000 */
[----:B------:R-:W-:Y:S02]  /*1d000*/  @!P0 SEL R30, R23, RZ, P5 ;  /* 0x000000ff171e8207 */ /* 0x000fe40002800000 */
[----:B------:R-:W1:Y:S03]  /*1d010*/  @!P2 LDC.64 R22, c[0x0][0x3a0] ;  /* 0x0000e800ff16ab82 */ /* 0x000e660000000a00 */
[----:B------:R-:W-:Y:S02]  /*1d020*/  @!P0 IMAD.X R30, R30, 0x1, R27, P1 ;  /* 0x000000011e1e8824 */ /* 0x000fe400008e061b */
[----:B------:R-:W-:Y:S01]  /*1d030*/  @!P2 IMAD.IADD R27, R26, 0x1, -R3 ;  /* 0x000000011a1ba824 */ /* 0x000fe200078e0a03 */
[----:B0-----:R-:W-:-:S04]  /*1d040*/  @!P0 LEA R24, P1, R31, R24, 0x3 ;  /* 0x000000181f188211 */ /* 0x001fc800078218ff */
        /* <DEDUP_REMOVED lines=8> */
[----:B------:R-:W-:Y:S02]  /*1d0d0*/  @!P2 SEL R27, R27, RZ, P3 ;  /* 0x000000ff1b1ba207 */ /* 0x000fe40001800000 */
[----:B------:R-:W-:-:S03]  /*1d0e0*/  ISETP.GE.AND P0, PT, R32, UR8, PT ;  /* 0x0000000820007c0c */ /* 0x000fc6000bf06270 */
[----:B------:R-:W-:Y:S02]  /*1d0f0*/  @!P2 IMAD.X R36, R27, 0x1, R26, P4 ;  /* 0x000000011b24a824 */ /* 0x000fe400020e061a */
[----:B------:R-:W2:Y:S01]  /*1d100*/  @!P1 LDC.64 R26, c[0x0][0x3a0] ;  /* 0x0000e800ff1a9b82 */ /* 0x000ea20000000a00 */
[C---:B-1----:R-:W-:Y:S01]  /*1d110*/  @!P2 LEA R30, P3, R31.reuse, R22, 0x3 ;  /* 0x000000161f1ea211 */ /* 0x042fe200078618ff */
[C---:B------:R-:W-:Y:S01]  /*1d120*/  @!P1 IMAD.IADD R35, R34.reuse, 0x1, -R3 ;  /* 0x0000000122239824 */ /* 0x040fe200078e0a03 */
[C---:B------:R-:W-:Y:S02]  /*1d130*/  @!P1 ISETP.GE.AND P4, PT, R34.reuse, R3, PT ;  /* 0x000000032200920c */ /* 0x040fe40003f86270 */
[----:B------:R-:W-:Y:S02]  /*1d140*/  @!P2 LEA.HI.X R31, R31, R23, R36, 0x3, P3 ;  /* 0x000000171f1fa211 */ /* 0x000fe400018f1c24 */
[----:B------:R-:W-:Y:S01]  /*1d150*/  @!P1 SEL R34, R34, R35, !P4 ;  /* 0x0000002322229207 */ /* 0x000fe20006000000 */
[----:B------:R-:W1:Y:S01]  /*1d160*/  @!P0 LDC.64 R22, c[0x0][0x3a0] ;  /* 0x0000e800ff168b82 */ /* 0x000e620000000a00 */
[----:B------:R-:W-:Y:S01]  /*1d170*/  @!P1 SEL R33, R28, R29, !P4 ;  /* 0x0000001d1c219207 */ /* 0x000fe20006000000 */
[----:B------:R3:W5:Y:S01]  /*1d180*/  @!P2 LDG.E.64 R8, desc[UR10][R30.64] ;  /* 0x0000000a1e08a981 */ /* 0x000762000c1e1b00 */
[----:B------:R-:W-:-:S02]  /*1d190*/  @!P1 SHF.R.S32.HI R35, RZ, 0x1f, R35 ;  /* 0x0000001fff239819 */ /* 0x000fc40000011423 */
[----:B------:R-:W-:Y:S02]  /*1d1a0*/  @!P1 IADD3 R33, P3, PT, R34, R33, RZ ;  /* 0x0000002122219210 */ /* 0x000fe40007f7e0ff */
[----:B0-----:R-:W-:Y:S02]  /*1d1b0*/  @!P1 SEL R24, R19, R2, !P4 ;  /* 0x0000000213189207 */ /* 0x001fe40006000000 */
[----:B------:R-:W-:Y:S01]  /*1d1c0*/  @!P1 SEL R35, R35, RZ, P4 ;  /* 0x000000ff23239207 */ /* 0x000fe20002000000 */
[C---:B------:R-:W-:Y:S01]  /*1d1d0*/  @!P0 IMAD.IADD R25, R32.reuse, 0x1, -R3 ;  /* 0x0000000120198824 */ /* 0x040fe200078e0a03 */
[----:B------:R-:W-:Y:S02]  /*1d1e0*/  @!P0 ISETP.GE.AND P4, PT, R32, R3, PT ;  /* 0x000000032000820c */ /* 0x000fe40003f86270 */
[----:B------:R-:W-:Y:S01]  /*1d1f0*/  @!P1 IADD3.X R24, PT, PT, R35, R24, RZ, P3, !PT ;  /* 0x0000001823189210 */ /* 0x000fe20001ffe4ff */
[----:B---3--:R-:W-:Y:S01]  /*1d200*/  VIADD R30, R0, 0x500 ;  /* 0x00000500001e7836 */ /* 0x008fe20000000000 */
[----:B--2---:R-:W-:-:S04]  /*1d210*/  @!P1 LEA R26, P2, R33, R26, 0x3 ;  /* 0x0000001a211a9211 */ /* 0x004fc800078418ff */
[----:B------:R-:W-:Y:S02]  /*1d220*/  @!P1 LEA.HI.X R27, R33, R27, R24, 0x3, P2 ;  /* 0x0000001b211b9211 */ /* 0x000fe400010f1c18 */
[----:B------:R-:W-:Y:S02]  /*1d230*/  @!P0 SEL R33, R32, R25, !P4 ;  /* 0x0000001920218207 */ /* 0x000fe40006000000 */
[----:B------:R-:W-:Y:S01]  /*1d240*/  @!P0 SEL R24, R28, R29, !P4 ;  /* 0x0000001d1c188207 */ /* 0x000fe20006000000 */
[----:B------:R0:W5:Y:S01]  /*1d250*/  @!P1 LDG.E.64 R10, desc[UR10][R26.64] ;  /* 0x0000000a1a0a9981 */ /* 0x000162000c1e1b00 */
[----:B------:R-:W-:Y:S02]  /*1d260*/  @!P0 SHF.R.S32.HI R25, RZ, 0x1f, R25 ;  /* 0x0000001fff198819 */ /* 0x000fe40000011419 */
[----:B------:R-:W-:Y:S02]  /*1d270*/  ISETP.GE.AND P3, PT, R30, UR8, PT ;  /* 0x000000081e007c0c */ /* 0x000fe4000bf66270 */
[----:B------:R-:W-:-:S02]  /*1d280*/  @!P0 IADD3 R33, P2, PT, R33, R24, RZ ;  /* 0x0000001821218210 */ /* 0x000fc40007f5e0ff */
[----:B------:R-:W-:Y:S02]  /*1d290*/  @!P0 SEL R24, R19, R2, !P4 ;  /* 0x0000000213188207 */ /* 0x000fe40006000000 */
[----:B------:R-:W-:-:S04]  /*1d2a0*/  @!P0 SEL R25, R25, RZ, P4 ;  /* 0x000000ff19198207 */ /* 0x000fc80002000000 */
[----:B------:R-:W-:Y:S02]  /*1d2b0*/  @!P0 IADD3.X R24, PT, PT, R25, R24, RZ, P2, !PT ;  /* 0x0000001819188210 */ /* 0x000fe400017fe4ff */
[----:B-1----:R-:W-:Y:S01]  /*1d2c0*/  @!P0 LEA R22, P2, R33, R22, 0x3 ;  /* 0x0000001621168211 */ /* 0x002fe200078418ff */
[----:B------:R-:W-:-:S03]  /*1d2d0*/  VIADD R32, R0, 0x600 ;  /* 0x0000060000207836 */ /* 0x000fc60000000000 */
[----:B------:R-:W-:Y:S02]  /*1d2e0*/  @!P0 LEA.HI.X R23, R33, R23, R24, 0x3, P2 ;  /* 0x0000001721178211 */ /* 0x000fe400010f1c18 */
[----:B------:R-:W1:Y:S01]  /*1d2f0*/  @!P3 LDC.64 R24, c[0x0][0x3a0] ;  /* 0x0000e800ff18bb82 */ /* 0x000e620000000a00 */
[----:B------:R-:W-:Y:S01]  /*1d300*/  ISETP.GE.AND P2, PT, R32, UR8, PT ;  /* 0x0000000820007c0c */ /* 0x000fe2000bf46270 */
[C---:B------:R-:W-:Y:S01]  /*1d310*/  @!P3 IMAD.IADD R33, R30.reuse, 0x1, -R3 ;  /* 0x000000011e21b824 */ /* 0x040fe200078e0a03 */
[C---:B------:R-:W-:Y:S01]  /*1d320*/  @!P3 ISETP.GE.AND P4, PT, R30.reuse, R3, PT ;  /* 0x000000031e00b20c */ /* 0x040fe20003f86270 */
[----:B------:R2:W5:Y:S03]  /*1d330*/  @!P0 LDG.E.64 R4, desc[UR10][R22.64] ;  /* 0x0000000a16048981 */ /* 0x000566000c1e1b00 */
[----:B------:R-:W-:Y:S02]  /*1d340*/  @!P3 SEL R30, R30, R33, !P4 ;  /* 0x000000211e1eb207 */ /* 0x000fe40006000000 */
[----:B------:R-:W-:-:S02]  /*1d350*/  @!P3 SHF.R.S32.HI R33, RZ, 0x1f, R33 ;  /* 0x0000001fff21b819 */ /* 0x000fc40000011421 */
[----:B------:R-:W-:Y:S02]  /*1d360*/  @!P3 SEL R31, R28, R29, !P4 ;  /* 0x0000001d1c1fb207 */ /* 0x000fe40006000000 */
[----:B------:R-:W-:Y:S01]  /*1d370*/  @!P3 SEL R34, R33, RZ, P4 ;  /* 0x000000ff2122b207 */ /* 0x000fe20002000000 */
[----:B0-----:R-:W0:Y:S01]  /*1d380*/  @!P2 LDC.64 R26, c[0x0][0x3a0] ;  /* 0x0000e800ff1aab82 */ /* 0x001e220000000a00 */
[----:B------:R-:W-:Y:S02]  /*1d390*/  @!P3 IADD3 R31, P5, PT, R30, R31, RZ ;  /* 0x0000001f1e1fb210 */ /* 0x000fe40007fbe0ff */
[----:B------:R-:W-:Y:S01]  /*1d3a0*/  @!P3 SEL R33, R19, R2, !P4 ;  /* 0x000000021321b207 */ /* 0x000fe20006000000 */
[----:B--2---:R-:W-:Y:S01]  /*1d3b0*/  @!P2 IMAD.IADD R23, R32, 0x1, -R3 ;  /* 0x000000012017a824 */ /* 0x004fe200078e0a03 */
[----:B------:R-:W-:-:S03]  /*1d3c0*/  IADD3 R30, PT, PT, R0, 0x700, RZ ;  /* 0x00000700001e7810 */ /* 0x000fc60007ffe0ff */
[----:B------:R-:W-:Y:S01]  /*1d3d0*/  @!P3 IMAD.X R34, R34, 0x1, R33, P5 ;  /* 0x000000012222b824 */ /* 0x000fe200028e0621 */
[----:B------:R-:W-:Y:S02]  /*1d3e0*/  @!P2 ISETP.GE.AND P5, PT, R32, R3, PT ;  /* 0x000000032000a20c */ /* 0x000fe40003fa6270 */
[C---:B-1----:R-:W-:Y:S02]  /*1d3f0*/  @!P3 LEA R24, P4, R31.reuse, R24, 0x3 ;  /* 0x000000181f18b211 */ /* 0x042fe400078818ff */
[----:B------:R-:W-:Y:S02]  /*1d400*/  ISETP.GE.AND P1, PT, R0, UR8, PT ;  /* 0x0000000800007c0c */ /* 0x000fe4000bf26270 */
[----:B------:R-:W-:Y:S02]  /*1d410*/  ISETP.GE.AND P0, PT, R30, UR8, PT ;  /* 0x000000081e007c0c */ /* 0x000fe4000bf06270 */
[----:B------:R-:W-:Y:S02]  /*1d420*/  @!P3 LEA.HI.X R25, R31, R25, R34, 0x3, P4 ;  /* 0x000000191f19b211 */ /* 0x000fe400020f1c22 */
[----:B------:R-:W-:-:S02]  /*1d430*/  @!P2 SEL R31, R32, R23, !P5 ;  /* 0x00000017201fa207 */ /* 0x000fc40006800000 */
[----:B------:R-:W-:Y:S01]  /*1d440*/  @!P2 SHF.R.S32.HI R23, RZ, 0x1f, R23 ;  /* 0x0000001fff17a819 */ /* 0x000fe20000011417 */
[----:B------:R1:W5:Y:S01]  /*1d450*/  @!P3 LDG.E.64 R12, desc[UR10][R24.64] ;  /* 0x0000000a180cb981 */ /* 0x000362000c1e1b00 */
[----:B------:R-:W-:Y:S02]  /*1d460*/  @!P2 SEL R22, R28, R29, !P5 ;  /* 0x0000001d1c16a207 */ /* 0x000fe40006800000 */
[----:B------:R-:W-:Y:S02]  /*1d470*/  @!P2 SEL R33, R19, R2, !P5 ;  /* 0x000000021321a207 */ /* 0x000fe40006800000 */
[----:B------:R-:W-:Y:S02]  /*1d480*/  @!P2 SEL R34, R23, RZ, P5 ;  /* 0x000000ff1722a207 */ /* 0x000fe40002800000 */
[----:B------:R-:W-:Y:S02]  /*1d490*/  @!P2 IADD3 R22, P5, PT, R31, R22, RZ ;  /* 0x000000161f16a210 */ /* 0x000fe40007fbe0ff */
[----:B------:R-:W-:-:S02]  /*1d4a0*/  @!P1 ISETP.GE.AND P6, PT, R0, R3, PT ;  /* 0x000000030000920c */ /* 0x000fc40003fc6270 */
[----:B------:R-:W-:Y:S02]  /*1d4b0*/  @!P2 IADD3.X R34, PT, PT, R34, R33, RZ, P5, !PT ;  /* 0x000000212222a210 */ /* 0x000fe40002ffe4ff */
[----:B------:R-:W-:Y:S02]  /*1d4c0*/  @!P0 ISETP.GE.AND P4, PT, R30, R3, PT ;  /* 0x000000031e00820c */ /* 0x000fe40003f86270 */
[----:B0-----:R-:W-:Y:S02]  /*1d4d0*/  @!P2 LEA R26, P5, R22, R26, 0x3 ;  /* 0x0000001a161aa211 */ /* 0x001fe400078a18ff */
[CC--:B------:R-:W-:Y:S02]  /*1d4e0*/  @!P1 SEL R31, R28.reuse, R29.reuse, !P6 ;  /* 0x0000001d1c1f9207 */ /* 0x0c0fe40007000000 */
[----:B------:R-:W-:Y:S02]  /*1d4f0*/  @!P0 SEL R32, R28, R29, !P4 ;  /* 0x0000001d1c208207 */ /* 0x000fe40006000000 */
[----:B------:R-:W-:Y:S01]  /*1d500*/  @!P2 LEA.HI.X R27, R22, R27, R34, 0x3, P5 ;  /* 0x0000001b161ba211 */ /* 0x000fe200028f1c22 */
[----:B------:R-:W0:Y:S01]  /*1d510*/  @!P0 LDC.64 R28, c[0x0][0x3a0] ;  /* 0x0000e800ff1c8b82 */ /* 0x000e220000000a00 */
[----:B------:R-:W-:-:S07]  /*1d520*/  @!P1 SEL R33, R19, R2, !P6 ;  /* 0x0000000213219207 */ /* 0x000fce0007000000 */
[----:B------:R-:W2:Y:S01]  /*1d530*/  @!P1 LDC.64 R22, c[0x0][0x3a0] ;  /* 0x0000e800ff169b82 */ /* 0x000ea20000000a00 */
[----:B------:R-:W-:Y:S01]  /*1d540*/  @!P0 SEL R2, R19, R2, !P4 ;  /* 0x0000000213028207 */ /* 0x000fe20006000000 */
[--C-:B------:R-:W-:Y:S01]  /*1d550*/  @!P1 IMAD.IADD R19, R0, 0x1, -R3.reuse ;  /* 0x0000000100139824 */ /* 0x100fe200078e0a03 */
[----:B------:R1:W5:Y:S01]  /*1d560*/  @!P2 LDG.E.64 R14, desc[UR10][R26.64] ;  /* 0x0000000a1a0ea981 */ /* 0x000362000c1e1b00 */
[----:B------:R-:W-:-:S03]  /*1d570*/  @!P0 IMAD.IADD R35, R30, 0x1, -R3 ;  /* 0x000000011e238824 */ /* 0x000fc600078e0a03 */
[----:B------:R-:W-:Y:S02]  /*1d580*/  @!P1 SEL R34, R0, R19, !P6 ;  /* 0x0000001300229207 */ /* 0x000fe40007000000 */
[----:B------:R-:W-:Y:S02]  /*1d590*/  @!P1 SHF.R.S32.HI R19, RZ, 0x1f, R19 ;  /* 0x0000001fff139819 */ /* 0x000fe40000011413 */
[----:B------:R-:W-:Y:S02]  /*1d5a0*/  @!P0 SEL R37, R30, R35, !P4 ;  /* 0x000000231e258207 */ /* 0x000fe40006000000 */
[----:B------:R-:W-:Y:S02]  /*1d5b0*/  @!P0 SHF.R.S32.HI R35, RZ, 0x1f, R35 ;  /* 0x0000001fff238819 */ /* 0x000fe40000011423 */
[----:B------:R-:W-:Y:S02]  /*1d5c0*/  @!P1 SEL R30, R19, RZ, P6 ;  /* 0x000000ff131e9207 */ /* 0x000fe40003000000 */
[----:B------:R-:W-:-:S02]  /*1d5d0*/  @!P0 IADD3 R32, P6, PT, R37, R32, RZ ;  /* 0x0000002025208210 */ /* 0x000fc40007fde0ff */
[----:B------:R-:W-:Y:S02]  /*1d5e0*/  @!P0 SEL R35, R35, RZ, P4 ;  /* 0x000000ff23238207 */ /* 0x000fe40002000000 */
[----:B------:R-:W-:-:S03]  /*1d5f0*/  @!P1 IADD3 R31, P5, PT, R34, R31, RZ ;  /* 0x0000001f221f9210 */ /* 0x000fc60007fbe0ff */
[----:B------:R-:W-:Y:S01]  /*1d600*/  @!P0 IMAD.X R2, R35, 0x1, R2, P6 ;  /* 0x0000000123028824 */ /* 0x000fe200030e0602 */
[----:B------:R-:W-:Y:S02]  /*1d610*/  @!P1 IADD3.X R30, PT, PT, R30, R33, RZ, P5, !PT ;  /* 0x000000211e1e9210 */ /* 0x000fe40002ffe4ff */
[C---:B--2---:R-:W-:Y:S02]  /*1d620*/  @!P1 LEA R22, P4, R31.reuse, R22, 0x3 ;  /* 0x000000161f169211 */ /* 0x044fe400078818ff */
[C---:B0-----:R-:W-:Y:S02]  /*1d630*/  @!P0 LEA R28, P5, R32.reuse, R28, 0x3 ;  /* 0x0000001c201c8211 */ /* 0x041fe400078a18ff */
[----:B------:R-:W-:Y:S02]  /*1d640*/  @!P1 LEA.HI.X R23, R31, R23, R30, 0x3, P4 ;  /* 0x000000171f179211 */ /* 0x000fe400020f1c1e */
[----:B------:R-:W-:-:S03]  /*1d650*/  @!P0 LEA.HI.X R29, R32, R29, R2, 0x3, P5 ;  /* 0x0000001d201d8211 */ /* 0x000fc600028f1c02 */
[----:B------:R1:W5:Y:S04]  /*1d660*/  @!P1 LDG.E.64 R16, desc[UR10][R22.64] ;  /* 0x0000000a16109981 */ /* 0x000368000c1e1b00 */
[----:B------:R1:W5:Y:S02]  /*1d670*/  @!P0 LDG.E.64 R20, desc[UR10][R28.64] ;  /* 0x0000000a1c148981 */ /* 0x000364000c1e1b00 */
.L_x_2643:
[----:B------:R-:W-:Y:S05]  /*1d680*/  BSYNC.RECONVERGENT B0 ;  /* 0x0000000000007941 */ /* 0x000fea0003800200 */
.L_x_2641:
[----:B------:R-:W0:Y:S01]  /*1d690*/  S2UR UR5, SR_CgaCtaId ;  /* 0x00000000000579c3 */ /* 0x000e220000008800 */
[----:B------:R-:W-:Y:S01]  /*1d6a0*/  UMOV UR4, 0x400 ;  /* 0x0000040000047882 */ /* 0x000fe20000000000 */
[----:B------:R-:W-:Y:S01]  /*1d6b0*/  IMAD.SHL.U32 R19, R0, 0x8, RZ ;  /* 0x0000000800137824 */ /* 0x000fe200078e00ff */
[----:B0-----:R-:W-:-:S09]  /*1d6c0*/  ULEA UR4, UR5, UR4, 0x18 ;  /* 0x0000000405047291 */ /* 0x001fd2000f8ec0ff */
[----:B-----5:R0:W-:Y:S04]  /*1d6d0*/  STS.64 [R19+UR4], R16 ;  /* 0x0000001013007988 */ /* 0x0201e80008000a04 */
[----:B------:R2:W-:Y:S04]  /*1d6e0*/  STS.64 [R19+UR4+0x800], R6 ;  /* 0x0008000613007988 */ /* 0x0005e80008000a04 */
[----:B------:R3:W-:Y:S04]  /*1d6f0*/  STS.64 [R19+UR4+0x1000], R8 ;  /* 0x0010000813007988 */ /* 0x0007e80008000a04 */
[----:B------:R3:W-:Y:S04]  /*1d700*/  STS.64 [R19+UR4+0x1800], R10 ;  /* 0x0018000a13007988 */ /* 0x0007e80008000a04 */
[----:B------:R3:W-:Y:S04]  /*1d710*/  STS.64 [R19+UR4+0x2000], R4 ;  /* 0x0020000413007988 */ /* 0x0007e80008000a04 */
[----:B------:R3:W-:Y:S04]  /*1d720*/  STS.64 [R19+UR4+0x2800], R12 ;  /* 0x0028000c13007988 */ /* 0x0007e80008000a04 */
[----:B------:R3:W-:Y:S04]  /*1d730*/  STS.64 [R19+UR4+0x3000], R14 ;  /* 0x0030000e13007988 */ /* 0x0007e80008000a04 */
[----:B------:R3:W-:Y:S01]  /*1d740*/  STS.64 [R19+UR4+0x3800], R20 ;  /* 0x0038001413007988 */ /* 0x0007e20008000a04 */
[----:B------:R-:W-:Y:S01]  /*1d750*/  BAR.SYNC.DEFER_BLOCKING 0x0 ;  /* 0x0000000000007b1d */ /* 0x000fe20000010000 */
[----:B------:R-:W-:-:S07]  /*1d760*/  VIMNMX R2, PT, PT, R19, UR8, PT ;  /* 0x0000000813027c48 */ /* 0x000fce000bfe0100 */
[----:B------:R-:W-:Y:S01]  /*1d770*/  PREEXIT ;  /* 0x000000000000782d */ /* 0x000fe20000000000 */
[----:B------:R-:W-:Y:S01]  /*1d780*/  BSSY.RECONVERGENT B0, `(.L_x_2644) ;  /* 0x00002f8000007945 */ /* 0x000fe20003800200 */
[----:B------:R-:W-:Y:S02]  /*1d790*/  ISETP.GE.AND P0, PT, R2, R18, PT ;  /* 0x000000120200720c */ /* 0x000fe40003f06270 */
[-C--:B0-----:R-:W-:Y:S02]  /*1d7a0*/  IADD3 R16, PT, PT, -R18, R2.reuse, RZ ;  /* 0x0000000212107210 */ /* 0x081fe40007ffe1ff */
[----:B--2---:R-:W-:Y:S02]  /*1d7b0*/  VIMNMX R7, PT, PT, R3, R2, PT ;  /* 0x0000000203077248 */ /* 0x004fe40003fe0100 */
[----:B------:R-:W-:-:S04]  /*1d7c0*/  SEL R16, R16, RZ, P0 ;  /* 0x000000ff10107207 */ /* 0x000fc80000000000 */
[----:B------:R-:W-:-:S13]  /*1d7d0*/  ISETP.GE.AND P0, PT, R16, R7, PT ;  /* 0x000000071000720c */ /* 0x000fda0003f06270 */
[----:B---3--:R-:W-:Y:S05]  /*1d7e0*/  @P0 BRA `(.L_x_2645) ;  /* 0x0000002c00c40947 */ /* 0x008fea0003800000 */
[----:B------:R-:W0:Y:S01]  /*1d7f0*/  LDC.64 R8, c[0x0][0x3b0] ;  /* 0x0000ec00ff087b82 */ /* 0x000e220000000a00 */
[----:B------:R-:W-:Y:S02]  /*1d800*/  IMAD.MOV.U32 R14, RZ, RZ, -0x1 ;  /* 0xffffffffff0e7424 */ /* 0x000fe400078e00ff */
[----:B------:R-:W-:-:S05]  /*1d810*/  IMAD.MOV.U32 R15, RZ, RZ, -0x1 ;  /* 0xffffffffff0f7424 */ /* 0x000fca00078e00ff */
[----:B------:R-:W2:Y:S01]  /*1d820*/  LDC R10, c[0x0][0x3b8] ;  /* 0x0000ee00ff0a7b82 */ /* 0x000ea20000000800 */
[C---:B0-----:R-:W-:Y:S01]  /*1d830*/  IMAD.WIDE.U32 R14, R8.reuse, 0x1, R14 ;  /* 0x00000001080e7825 */ /* 0x041fe200078e000e */
[C---:B------:R-:W-:Y:S02]  /*1d840*/  LOP3.LUT R4, R8.reuse, 0x1, RZ, 0xc0, !PT ;  /* 0x0000000108047812 */ /* 0x040fe400078ec0ff */
[----:B------:R-:W-:Y:S01]  /*1d850*/  LOP3.LUT R5, R8, 0xfffffffe, RZ, 0xc0, !PT ;  /* 0xfffffffe08057812 */ /* 0x000fe200078ec0ff */
[----:B------:R-:W-:Y:S01]  /*1d860*/  IMAD.IADD R8, R3, 0x1, R2 ;  /* 0x0000000103087824 */ /* 0x000fe200078e0202 */
[----:B------:R-:W-:Y:S02]  /*1d870*/  IADD3 R6, PT, PT, R15, R9, RZ ;  /* 0x000000090f067210 */ /* 0x000fe40007ffe0ff */
[----:B--2---:R-:W-:-:S07]  /*1d880*/  SHF.R.S32.HI R9, RZ, 0x1f, R10 ;  /* 0x0000001fff097819 */ /* 0x004fce000001140a */
.L_x_2663:
[----:B0-----:R-:W0:Y:S01]  /*1d890*/  S2UR UR5, SR_CgaCtaId ;  /* 0x00000000000579c3 */ /* 0x001e220000008800 */
[----:B------:R-:W-:Y:S01]  /*1d8a0*/  IMAD.MOV.U32 R10, RZ, RZ, R16 ;  /* 0x000000ffff0a7224 */ /* 0x000fe200078e0010 */
[----:B------:R-:W-:Y:S01]  /*1d8b0*/  UMOV UR4, 0x400 ;  /* 0x0000040000047882 */ /* 0x000fe20000000000 */
[----:B-12---:R-:W-:Y:S02]  /*1d8c0*/  HFMA2 R26, -RZ, RZ, -6.306171417236328125e-05, 0.01395416259765625 ;  /* 0x84222325ff1a7431 */ /* 0x006fe400000001ff */
[----:B------:R-:W-:Y:S01]  /*1d8d0*/  IMAD.MOV.U32 R13, RZ, RZ, -0x340d631c ;  /* 0xcbf29ce4ff0d7424 */ /* 0x000fe200078e00ff */
[----:B------:R-:W-:-:S04]  /*1d8e0*/  IADD3 R11, PT, PT, R7, -R10, RZ ;  /* 0x8000000a070b7210 */ /* 0x000fc80007ffe0ff */
[----:B------:R-:W-:-:S04]  /*1d8f0*/  LEA.HI R11, R11, R11, RZ, 0x1 ;  /* 0x0000000b0b0b7211 */ /* 0x000fc800078f08ff */
[----:B------:R-:W-:-:S04]  /*1d900*/  LEA.HI.SX32 R12, R11, R10, 0x1f ;  /* 0x0000000a0b0c7211 */ /* 0x000fc800078ffaff */
[----:B------:R-:W-:-:S05]  /*1d910*/  LOP3.LUT R11, RZ, R12, RZ, 0x33, !PT ;  /* 0x0000000cff0b7212 */ /* 0x000fca00078e33ff */
[----:B------:R-:W-:Y:S01]  /*1d920*/  IMAD.IADD R11, R8, 0x1, R11 ;  /* 0x00000001080b7824 */ /* 0x000fe200078e020b */
[----:B0-----:R-:W-:-:S06]  /*1d930*/  ULEA UR4, UR5, UR4, 0x18 ;  /* 0x0000000405047291 */ /* 0x001fcc000f8ec0ff */
[----:B------:R-:W-:Y:S02]  /*1d940*/  LEA R16, R12, UR4, 0x3 ;  /* 0x000000040c107c11 */ /* 0x000fe4000f8e18ff */
[----:B------:R-:W-:-:S03]  /*1d950*/  LEA R18, R11, UR4, 0x3 ;  /* 0x000000040b127c11 */ /* 0x000fc6000f8e18ff */
[----:B------:R-:W0:Y:S01]  /*1d960*/  LDCU.64 UR4, c[0x0][0x3b0] ;  /* 0x00007600ff0477ac */ /* 0x000e220008000a00 */
[----:B------:R-:W1:Y:S04]  /*1d970*/  LDS.64 R16, [R16] ;  /* 0x0000000010107984 */ /* 0x000e680000000a00 */
[----:B------:R-:W2:Y:S01]  /*1d980*/  LDS.64 R18, [R18] ;  /* 0x0000000012127984 */ /* 0x000ea20000000a00 */
[----:B0-----:R-:W-:Y:S01]  /*1d990*/  IMAD.U32 R11, RZ, RZ, UR5 ;  /* 0x00000005ff0b7e24 */ /* 0x001fe2000f8e00ff */
[----:B------:R-:W-:-:S04]  /*1d9a0*/  ISETP.NE.U32.AND P0, PT, RZ, UR4, PT ;  /* 0x00000004ff007c0c */ /* 0x000fc8000bf05070 */
[----:B------:R-:W-:-:S13]  /*1d9b0*/  ISETP.NE.AND.EX P0, PT, R11, RZ, PT, P0 ;  /* 0x000000ff0b00720c */ /* 0x000fda0003f05300 */
[----:B---34-:R-:W-:Y:S05]  /*1d9c0*/  @!P0 BRA `(.L_x_2646) ;  /* 0x00000008009c8947 */ /* 0x018fea0003800000 */
        /* <DEDUP_REMOVED lines=8> */
[----:B------:R-:W-:Y:S02]  /*1da50*/  HFMA2 R26, -RZ, RZ, -6.306171417236328125e-05, 0.01395416259765625 ;  /* 0x84222325ff1a7431 */ /* 0x000fe400000001ff */
[----:B------:R-:W-:Y:S01]  /*1da60*/  IMAD.MOV.U32 R13, RZ, RZ, -0x340d631c ;  /* 0xcbf29ce4ff0d7424 */ /* 0x000fe200078e00ff */
[----:B------:R-:W-:-:S04]  /*1da70*/  CS2R R28, SRZ ;  /* 0x00000000001c7805 */ /* 0x000fc8000001ff00 */
[----:B------:R-:W3:Y:S03]  /*1da80*/  LDC R27, c[0x0][0x3b4] ;  /* 0x0000ed00ff1b7b82 */ /* 0x000ee60000000800 */
.L_x_2648:
[----:B--2---:R-:W-:-:S04]  /*1da90*/  LEA R22, P1, R29, R18, 0x3 ;  /* 0x000000121d167211 */ /* 0x004fc800078218ff */
        /* <DEDUP_REMOVED lines=18> */
[----:B----4-:R-:W-:Y:S01]  /*1dbc0*/  IMAD.IADD R22, R31, 0x1, R33 ;  /* 0x000000011f167824 */ /* 0x010fe200078e0221 */
        /* <DEDUP_REMOVED lines=69> */
[----:B------:R-:W-:Y:S02]  /*1e020*/  LOP3.LUT R22, R20, 0xff, R13, 0x78, !PT ;  /* 0x000000ff14167812 */ /* 0x000fe400078e780d */
[----:B------:R-:W-:Y:S01]  /*1e030*/  SHF.R.U32.HI R13, RZ, 0x18, R25 ;  /* 0x00000018ff0d7819 */ /* 0x000fe20000011619 */
        /* <DEDUP_REMOVED lines=12> */
.L_x_2647:
[----:B------:R-:W-:-:S04]  /*1e100*/  ISETP.NE.U32.AND P1, PT, R4, RZ, PT ;  /* 0x000000ff0400720c */ /* 0x000fc80003f25070 */
[----:B------:R-:W-:-:S13]  /*1e110*/  ISETP.NE.AND.EX P1, PT, RZ, RZ, PT, P1 ;  /* 0x000000ffff00720c */ /* 0x000fda0003f25310 */
[----:B------:R-:W-:Y:S05]  /*1e120*/  @!P1 BRA `(.L_x_2646) ;  /* 0x0000000000c49947 */ /* 0x000fea0003800000 */
[----:B--2---:R-:W-:-:S04]  /*1e130*/  LEA R20, P1, R21, R18, 0x3 ;  /* 0x0000001215147211 */ /* 0x004fc800078218ff */
[----:B---3--:R-:W-:-:S06]  /*1e140*/  LEA.HI.X R21, R21, R19, R27, 0x3, P1 ;  /* 0x0000001315157211 */ /* 0x008fcc00008f1c1b */
        /* <DEDUP_REMOVED lines=47> */
.L_x_2646:
        /* <DEDUP_REMOVED lines=14> */
[----:B---3--:R-:W-:-:S07]  /*1e520*/  IMAD.MOV.U32 R27, RZ, RZ, RZ ;  /* 0x000000ffff1b7224 */ /* 0x008fce00078e00ff */
.L_x_2651:
        /* <DEDUP_REMOVED lines=103> */
.L_x_2650:
[----:B------:R-:W-:-:S04]  /*1eba0*/  ISETP.NE.U32.AND P1, PT, R4, RZ, PT ;  /* 0x000000ff0400720c */ /* 0x000fc80003f25070 */
[----:B------:R-:W-:-:S13]  /*1ebb0*/  ISETP.NE.AND.EX P1, PT, RZ, RZ, PT, P1 ;  /* 0x000000ffff00720c */ /* 0x000fda0003f25310 */
[----:B------:R-:W-:Y:S05]  /*1ebc0*/  @!P1 BRA `(.L_x_2649) ;  /* 0x0000000000c89947 */ /* 0x000fea0003800000 */
[----:B-1----:R-:W-:-:S04]  /*1ebd0*/  LEA R22, P1, R21, R16, 0x3 ;  /* 0x0000001015167211 */ /* 0x002fc800078218ff */
[----:B0-----:R-:W-:-:S06]  /*1ebe0*/  LEA.HI.X R23, R21, R17, R28, 0x3, P1 ;  /* 0x0000001115177211 */ /* 0x001fcc00008f1c1c */
        /* <DEDUP_REMOVED lines=48> */
.L_x_2649:
        /* <DEDUP_REMOVED lines=12> */
[----:B------:R-:W-:-:S12]  /*1efb0*/  IMAD.MOV.U32 R21, RZ, RZ, RZ ;  /* 0x000000ffff157224 */ /* 0x000fd800078e00ff */
[----:B------:R-:W-:Y:S05]  /*1efc0*/  @!P1 BRA `(.L_x_2655) ;  /* 0x0000000400b89947 */ /* 0x000fea0003800000 */
[----:B------:R-:W4:Y:S01]  /*1efd0*/  LDC R29, c[0x0][0x3b4] ;  /* 0x0000ed00ff1d7b82 */ /* 0x000f220000000800 */
[----:B------:R-:W-:Y:S01]  /*1efe0*/  IMAD.MOV.U32 R24, RZ, RZ, -0x7bdddcdb ;  /* 0x84222325ff187424 */ /* 0x000fe200078e00ff */
[----:B0-----:R-:W-:Y:S01]  /*1eff0*/  MOV R28, RZ ;  /* 0x000000ff001c7202 */ /* 0x001fe20000000f00 */
[----:B------:R-:W-:Y:S01]  /*1f000*/  IMAD.MOV.U32 R13, RZ, RZ, -0x340d631c ;  /* 0xcbf29ce4ff0d7424 */ /* 0x000fe200078e00ff */
[----:B------:R-:W0:Y:S01]  /*1f010*/  LDCU UR4, c[0x0][0x3b4] ;  /* 0x00007680ff0477ac */ /* 0x000e220008000800 */
[----:B------:R-:W-:-:S07]  /*1f020*/  IMAD.MOV.U32 R25, RZ, RZ, RZ ;  /* 0x000000ffff197224 */ /* 0x000fce00078e00ff */
.L_x_2656:
[----:B--2---:R-:W-:-:S04]  /*1f030*/  LEA R22, P1, R28, R18, 0x3 ;  /* 0x000000121c167211 */ /* 0x004fc800078218ff */
[----:B------:R-:W-:-:S05]  /*1f040*/  LEA.HI.X R23, R28, R19, R25, 0x3, P1 ;  /* 0x000000131c177211 */ /* 0x000fca00008f1c19 */
[----:B------:R-:W2:Y:S04]  /*1f050*/  LD.E.64 R20, desc[UR10][R22.64] ;  /* 0x0000000a16147980 */ /* 0x000ea8000c101b00 */
[----:B---3--:R3:W5:Y:S01]  /*1f060*/  LD.E.64 R26, desc[UR10][R22.64+0x8] ;  /* 0x0000080a161a7980 */ /* 0x008762000c101b00 */
[----:B------:R-:W-:Y:S01]  /*1f070*/  IMAD R13, R13, 0x1b3, RZ ;  /* 0x000001b30d0d7824 */ /* 0x000fe200078e02ff */
[----:B------:R-:W-:-:S04]  /*1f080*/  IADD3 R28, P1, PT, R28, 0x2, RZ ;  /* 0x000000021c1c7810 */ /* 0x000fc80007f3e0ff */
[----:B------:R-:W-:Y:S02]  /*1f090*/  IADD3.X R25, PT, PT, RZ, R25, RZ, P1, !PT ;  /* 0x00000019ff197210 */ /* 0x000fe40000ffe4ff */
[----:B------:R-:W-:Y:S02]  /*1f0a0*/  ISETP.NE.U32.AND P1, PT, R28, R5, PT ;  /* 0x000000051c00720c */ /* 0x000fe40003f25070 */
        /* <DEDUP_REMOVED lines=11> */
[----:B------:R-:W-:Y:S02]  /*1f160*/  LOP3.LUT R30, R30, 0xff, R11, 0x78, !PT ;  /* 0x000000ff1e1e7812 */ /* 0x000fe400078e780b */
[----:B------:R-:W-:Y:S01]  /*1f170*/  SHF.R.U64 R11, R20, 0x18, R21 ;  /* 0x00000018140b7819 */ /* 0x000fe20000001215 */
[----:B------:R-:W-:Y:S02]  /*1f180*/  IMAD R13, R13, 0x1b3, RZ ;  /* 0x000001b30d0d7824 */ /* 0x000fe400078e02ff */
[----:B---3--:R-:W-:-:S03]  /*1f190*/  IMAD.WIDE.U32 R22, R30, 0x1b3, RZ ;  /* 0x000001b31e167825 */ /* 0x008fc600078e00ff */
        /* <DEDUP_REMOVED lines=72> */
[----:B0-----:R-:W-:Y:S02]  /*1f620*/  IMAD.U32 R11, RZ, RZ, UR4 ;  /* 0x00000004ff0b7e24 */ /* 0x001fe4000f8e00ff */
[----:B------:R-:W-:Y:S02]  /*1f630*/  IMAD R22, R20, 0x1b3, RZ ;  /* 0x000001b314167824 */ /* 0x000fe400078e02ff */
[----:B------:R-:W-:Y:S01]  /*1f640*/  IMAD.WIDE.U32 R20, R13, 0x1b3, RZ ;  /* 0x000001b30d147825 */ /* 0x000fe200078e00ff */
[----:B------:R-:W-:-:S03]  /*1f650*/  ISETP.NE.AND.EX P1, PT, R25, R11, PT, P1 ;  /* 0x0000000b1900720c */ /* 0x000fc60003f25310 */
[----:B------:R-:W-:Y:S02]  /*1f660*/  IMAD R13, R13, 0x100, R22 ;  /* 0x000001000d0d7824 */ /* 0x000fe400078e0216 */
[----:B------:R-:W-:-:S03]  /*1f670*/  IMAD.MOV.U32 R24, RZ, RZ, R20 ;  /* 0x000000ffff187224 */ /* 0x000fc600078e0014 */
[----:B------:R-:W-:-:S05]  /*1f680*/  IADD3 R13, PT, PT, R21, R13, RZ ;  /* 0x0000000d150d7210 */ /* 0x000fca0007ffe0ff */
[----:B------:R-:W-:Y:S05]  /*1f690*/  @P1 BRA `(.L_x_2656) ;  /* 0xfffffff800641947 */ /* 0x000fea000383ffff */
[----:B------:R-:W-:-:S07]  /*1f6a0*/  IMAD.MOV.U32 R21, RZ, RZ, R5 ;  /* 0x000000ffff157224 */ /* 0x000fce00078e0005 */
.L_x_2655:
[----:B------:R-:W-:-:S04]  /*1f6b0*/  ISETP.NE.U32.AND P1, PT, R4, RZ, PT ;  /* 0x000000ff0400720c */ /* 0x000fc80003f25070 */
[----:B------:R-:W-:-:S13]  /*1f6c0*/  ISETP.NE.AND.EX P1, PT, RZ, RZ, PT, P1 ;  /* 0x000000ffff00720c */ /* 0x000fda0003f25310 */
[----:B------:R-:W-:Y:S05]  /*1f6d0*/  @!P1 BRA `(.L_x_2654) ;  /* 0x0000000000c49947 */ /* 0x000fea0003800000 */
        /* <DEDUP_REMOVED lines=49> */
.L_x_2654:
[----:B------:R-:W-:Y:S01]  /*1f9f0*/  MOV R23, 0x84222325 ;  /* 0x8422232500177802 */ /* 0x000fe20000000f00 */
[----:B------:R-:W-:Y:S01]  /*1fa00*/  IMAD.MOV.U32 R22, RZ, RZ, -0x340d631c ;  /* 0xcbf29ce4ff167424 */ /* 0x000fe200078e00ff */
[----:B------:R-:W-:Y:S06]  /*1fa10*/  @!P0 BRA `(.L_x_2657) ;  /* 0x0000000800a88947 */ /* 0x000fec0003800000 */
[----:B------:R-:W-:Y:S01]  /*1fa20*/  ISETP.NE.U32.AND P0, PT, R14, RZ, PT ;  /* 0x000000ff0e00720c */ /* 0x000fe20003f05070 */
[----:B------:R-:W-:Y:S02]  /*1fa30*/  HFMA2 R22, -RZ, RZ, -15.890625, -0.0047760009765625 ;  /* 0xcbf29ce4ff167431 */ /* 0x000fe400000001ff */
[----:B------:R-:W-:Y:S01]  /*1fa40*/  IMAD.MOV.U32 R23, RZ, RZ, -0x7bdddcdb ;  /* 0x84222325ff177424 */ /* 0x000fe200078e00ff */
[----:B------:R-:W-:Y:S01]  /*1fa50*/  ISETP.NE.AND.EX P0, PT, R6, RZ, PT, P0 ;  /* 0x000000ff0600720c */ /* 0x000fe20003f05300 */
[----:B--2---:R-:W-:Y:S02]  /*1fa60*/  IMAD.MOV.U32 R19, RZ, RZ, RZ ;  /* 0x000000ffff137224 */ /* 0x004fe400078e00ff */
[----:B------:R-:W-:-:S10]  /*1fa70*/  IMAD.MOV.U32 R26, RZ, RZ, RZ ;  /* 0x000000ffff1a7224 */ /* 0x000fd400078e00ff */
[----:B------:R-:W-:Y:S05]  /*1fa80*/  @!P0 BRA `(.L_x_2658) ;  /* 0x0000000400b88947 */ /* 0x000fea0003800000 */
[----:B------:R-:W2:Y:S01]  /*1fa90*/  LDC R26, c[0x0][0x3b4] ;  /* 0x0000ed00ff1a7b82 */ /* 0x000ea20000000800 */
[----:B------:R-:W-:Y:S01]  /*1faa0*/  BSSY.RECONVERGENT B2, `(.L_x_2659) ;  /* 0x000006b000027945 */ /* 0x000fe20003800200 */
[----:B------:R-:W-:Y:S01]  /*1fab0*/  MOV R23, 0x84222325 ;  /* 0x8422232500177802 */ /* 0x000fe20000000f00 */
[----:B------:R-:W-:Y:S01]  /*1fac0*/  IMAD.MOV.U32 R22, RZ, RZ, -0x340d631c ;  /* 0xcbf29ce4ff167424 */ /* 0x000fe200078e00ff */
[----:B------:R-:W-:Y:S01]  /*1fad0*/  MOV R25, RZ ;  /* 0x000000ff00197202 */ /* 0x000fe20000000f00 */
[----:B---3--:R-:W-:-:S07]  /*1fae0*/  IMAD.MOV.U32 R27, RZ, RZ, RZ ;  /* 0x000000ffff1b7224 */ /* 0x008fce00078e00ff */
.L_x_2660:
[----:B01----:R-:W-:-:S04]  /*1faf0*/  LEA R28, P0, R27, R16, 0x3 ;  /* 0x000000101b1c7211 */ /* 0x003fc800078018ff */
        /* <DEDUP_REMOVED lines=102> */
.L_x_2659:
[----:B------:R-:W-:-:S07]  /*20160*/  IMAD.MOV.U32 R19, RZ, RZ, R5 ;  /* 0x000000ffff137224 */ /* 0x000fce00078e0005 */
.L_x_2658:
[----:B------:R-:W-:-:S04]  /*20170*/  ISETP.NE.U32.AND P0, PT, R4, RZ, PT ;  /* 0x000000ff0400720c */ /* 0x000fc80003f05070 */
[----:B------:R-:W-:-:S13]  /*20180*/  ISETP.NE.AND.EX P0, PT, RZ, RZ, PT, P0 ;  /* 0x000000ffff00720c */ /* 0x000fda0003f05300 */
        /* <DEDUP_REMOVED lines=51> */
.L_x_2657:
[----:B------:R-:W-:-:S04]  /*204c0*/  ISETP.GE.U32.AND P0, PT, R24, R23, PT ;  /* 0x000000171800720c */ /* 0x000fc80003f06070 */
[----:B------:R-:W-:Y:S01]  /*204d0*/  ISETP.GE.U32.AND.EX P0, PT, R13, R22, PT, P0 ;  /* 0x000000160d00720c */ /* 0x000fe20003f06100 */
[----:B------:R-:W-:-:S12]  /*204e0*/  BRA `(.L_x_2661) ;  /* 0x00000000006c7947 */ /* 0x000fd80003800000 */
.L_x_2653:
[----:B------:R-:W4:Y:S01]  /*204f0*/  LDCU UR4, c[0x0][0x3b8] ;  /* 0x00007700ff0477ac */ /* 0x000f220008000800 */
[----:B------:R-:W-:Y:S01]  /*20500*/  PLOP3.LUT P0, PT, PT, PT, PT, 0x80, 0x8 ;  /* 0x000000000008781c */ /* 0x000fe20003f0f070 */
[----:B----4-:R-:W-:-:S09]  /*20510*/  UISETP.NE.AND UP0, UPT, UR4, URZ, UPT ;  /* 0x000000ff0400728c */ /* 0x010fd2000bf05270 */
[----:B------:R-:W-:Y:S05]  /*20520*/  BRA.U !UP0, `(.L_x_2661) ;  /* 0x00000001085c7547 */ /* 0x000fea000b800000 */
[----:B------:R-:W-:Y:S02]  /*20530*/  HFMA2 R24, -RZ, RZ, 0, 0 ;  /* 0x00000000ff187431 */ /* 0x000fe400000001ff */
[----:B------:R-:W-:-:S07]  /*20540*/  IMAD.MOV.U32 R13, RZ, RZ, RZ ;  /* 0x000000ffff0d7224 */ /* 0x000fce00078e00ff */
.L_x_2662:
[C---:B------:R-:W-:Y:S01]  /*20550*/  IMAD.SHL.U32 R23, R13.reuse, 0x8, RZ ;  /* 0x000000080d177824 */ /* 0x040fe200078e00ff */
[----:B------:R-:W-:-:S04]  /*20560*/  SHF.L.U64.HI R11, R13, 0x3, R24 ;  /* 0x000000030d0b7819 */ /* 0x000fc80000010218 */
[-C--:B--2---:R-:W-:Y:S02]  /*20570*/  IADD3 R20, P0, PT, R18, R23.reuse, RZ ;  /* 0x0000001712147210 */ /* 0x084fe40007f1e0ff */
[----:B-1----:R-:W-:-:S03]  /*20580*/  IADD3 R22, P1, PT, R16, R23, RZ ;  /* 0x0000001710167210 */ /* 0x002fc60007f3e0ff */
        /* <DEDUP_REMOVED lines=15> */
[----:B------:R-:W-:-:S13]  /*20680*/  ISETP.GE.U32.AND.EX P1, PT, R24, R9, PT, P1 ;  /* 0x000000091800720c */ /* 0x000fda0003f26110 */
[----:B------:R-:W-:Y:S05]  /*20690*/  @!P1 BRA !P2, `(.L_x_2662) ;  /* 0xfffffffc00ac9947 */ /* 0x000fea000503ffff */
.L_x_2661:
[----:B------:R-:W-:Y:S05]  /*206a0*/  BSYNC.RECONVERGENT B1 ;  /* 0x0000000000017941 */ /* 0x000fea0003800200 */
.L_x_2652:
[----:B------:R-:W-:Y:S01]  /*206b0*/  @P0 VIADD R10, R12, 0x1 ;  /* 0x000000010c0a0836 */ /* 0x000fe20000000000 */
[----:B------:R-:W-:-:S04]  /*206c0*/  SEL R7, R7, R12, P0 ;  /* 0x0000000c07077207 */ /* 0x000fc80000000000 */
[----:B------:R-:W-:Y:S02]  /*206d0*/  ISETP.GE.AND P0, PT, R10, R7, PT ;  /* 0x000000070a00720c */ /* 0x000fe40003f06270 */
[----:B-1----:R-:W-:-:S11]  /*206e0*/  MOV R16, R10 ;  /* 0x0000000a00107202 */ /* 0x002fd60000000f00 */
[----:B------:R-:W-:Y:S05]  /*206f0*/  @!P0 BRA `(.L_x_2663) ;  /* 0xffffffd000648947 */ /* 0x000fea000383ffff */
.L_x_2645:
[----:B------:R-:W-:Y:S05]  /*20700*/  BSYNC.RECONVERGENT B0 ;  /* 0x0000000000007941 */ /* 0x000fea0003800200 */
.L_x_2644:
[----:B------:R-:W5:Y:S01]  /*20710*/  S2UR UR5, SR_CgaCtaId ;  /* 0x00000000000579c3 */ /* 0x000f620000008800 */
[----:B------:R-:W-:Y:S01]  /*20720*/  UMOV UR4, 0x400 ;  /* 0x0000040000047882 */ /* 0x000fe20000000000 */
[----:B------:R-:W-:Y:S01]  /*20730*/  IADD3 R2, PT, PT, R3, R2, -R16 ;  /* 0x0000000203027210 */ /* 0x000fe20007ffe810 */
[----:B------:R-:W0:Y:S01]  /*20740*/  LDCU.64 UR6, c[0x0][0x3b0] ;  /* 0x00007600ff0677ac */ /* 0x000e220008000a00 */
[----:B------:R-:W-:Y:S01]  /*20750*/  BSSY.RECONVERGENT B0, `(.L_x_2664) ;  /* 0x00002fb000007945 */ /* 0x000fe20003800200 */
[----:B------:R-:W-:Y:S02]  /*20760*/  PLOP3.LUT P0, PT, PT, PT, PT, 0x8, 0x80 ;  /* 0x000000000080781c */ /* 0x000fe40003f0e170 */
[----:B------:R-:W-:Y:S01]  /*20770*/  ISETP.GE.AND P1, PT, R2, UR8, PT ;  /* 0x0000000802007c0c */ /* 0x000fe2000bf26270 */
[----:B0-----:R-:W-:Y:S01]  /*20780*/  IMAD.U32 R12, RZ, RZ, UR6 ;  /* 0x00000006ff0c7e24 */ /* 0x001fe2000f8e00ff */
[----:B-----5:R-:W-:-:S04]  /*20790*/  ULEA UR4, UR5, UR4, 0x18 ;  /* 0x0000000405047291 */ /* 0x020fc8000f8ec0ff */
[----:B------:R-:W-:Y:S02]  /*207a0*/  R2UR UR5, R12 ;  /* 0x000000000c0572ca */ /* 0x000fe400000e0000 */
[----:B------:R-:W-:Y:S02]  /*207b0*/  LEA R5, R16, UR4, 0x3 ;  /* 0x0000000410057c11 */ /* 0x000fe4000f8e18ff */
[----:B------:R-:W-:-:S03]  /*207c0*/  LEA R4, R2, UR4, 0x3 ;  /* 0x0000000402047c11 */ /* 0x000fc6000f8e18ff */
[----:B------:R0:W0:Y:S01]  /*207d0*/  LDS.64 R8, [R5] ;  /* 0x0000000005087984 */ /* 0x0000220000000a00 */
[----:B------:R-:W5:Y:S03]  /*207e0*/  LDCU UR4, c[0x0][0x3b8] ;  /* 0x00007700ff0477ac */ /* 0x000f660008000800 */
[----:B------:R0:W0:Y:S02]  /*207f0*/  LDS.64 R10, [R4] ;  /* 0x00000000040a7984 */ /* 0x0000240000000a00 */
[----:B------:R-:W-:-:S04]  /*20800*/  UIADD3 UR5, UP0, UPT, UR5, -0x1, URZ ;  /* 0xffffffff05057890 */ /* 0x000fc8000ff1e0ff */
[----:B------:R-:W-:Y:S02]  /*20810*/  UIADD3.X UR12, UPT, UPT, UR7, -0x1, URZ, UP0, !UPT ;  /* 0xffffffff070c7890 */ /* 0x000fe400087fe4ff */
[----:B-----5:R-:W-:Y:S01]  /*20820*/  USHF.R.S32.HI UR4, URZ, 0x1f, UR4 ;  /* 0x0000001fff047899 */ /* 0x020fe20008011404 */
[----:B------:R-:W-:Y:S11]  /*20830*/  @P1 BRA `(.L_x_2665) ;  /* 0x0000002c00b01947 */ /* 0x000ff60003800000 */
        /* <DEDUP_REMOVED lines=14> */
[----:B------:R-:W0:Y:S07]  /*20920*/  LDCU UR6, c[0x0][0x3b0] ;  /* 0x00007600ff0677ac */ /* 0x000e2e0008000800 */
[----:B------:R-:W-:Y:S05]  /*20930*/  BRA.U !UP0, `(.L_x_2667) ;  /* 0x0000000508b07547 */ /* 0x000fea000b800000 */
[----:B------:R-:W0:Y:S01]  /*20940*/  LDC R20, c[0x0][0x3b4] ;  /* 0x0000ed00ff147b82 */ /* 0x000e220000000800 */
[----:B------:R-:W-:Y:S01]  /*20950*/  HFMA2 R13, -RZ, RZ, -15.890625, -0.0047760009765625 ;  /* 0xcbf29ce4ff0d7431 */ /* 0x000fe200000001ff */
[----:B------:R-:W-:Y:S01]  /*20960*/  LOP3.LUT R15, R12, 0xfffffffe, RZ, 0xc0, !PT ;  /* 0xfffffffe0c0f7812 */ /* 0x000fe200078ec0ff */
[----:B------:R-:W-:Y:S02]  /*20970*/  IMAD.MOV.U32 R14, RZ, RZ, -0x7bdddcdb ;  /* 0x84222325ff0e7424 */ /* 0x000fe400078e00ff */
[----:B------:R-:W-:Y:S02]  /*20980*/  IMAD.MOV.U32 R17, RZ, RZ, RZ ;  /* 0x000000ffff117224 */ /* 0x000fe400078e00ff */
[----:B------:R-:W-:-:S07]  /*20990*/  IMAD.MOV.U32 R12, RZ, RZ, RZ ;  /* 0x000000ffff0c7224 */ /* 0x000fce00078e00ff */
.L_x_2668:
[----:B01----:R-:W-:-:S04]  /*209a0*/  LEA R24, P0, R17, R10, 0x3 ;  /* 0x0000000a11187211 */ /* 0x003fc800078018ff */
[----:B------:R-:W-:-:S05]  /*209b0*/  LEA.HI.X R25, R17, R11, R12, 0x3, P0 ;  /* 0x0000000b11197211 */ /* 0x000fca00000f1c0c */
[----:B--2---:R-:W2:Y:S04]  /*209c0*/  LD.E.64 R18, desc[UR10][R24.64] ;  /* 0x0000000a18127980 */ /* 0x004ea8000c101b00 */
[----:B------:R-:W5:Y:S01]  /*209d0*/  LD.E.64 R6, desc[UR10][R24.64+0x8] ;  /* 0x0000080a18067980 */ /* 0x000f62000c101b00 */
[----:B------:R-:W-:Y:S01]  /*209e0*/  IMAD R13, R13, 0x1b3, RZ ;  /* 0x000001b30d0d7824 */ /* 0x000fe200078e02ff */
[----:B------:R-:W-:-:S04]  /*209f0*/  IADD3 R17, P0, PT, R17, 0x2, RZ ;  /* 0x0000000211117810 */ /* 0x000fc80007f1e0ff */
[----:B------:R-:W-:Y:S02]  /*20a00*/  IADD3.X R12, PT, PT, RZ, R12, RZ, P0, !PT ;  /* 0x0000000cff0c7210 */ /* 0x000fe400007fe4ff */
[----:B------:R-:W-:-:S04]  /*20a10*/  ISETP.NE.U32.AND P0, PT, R17, R15, PT ;  /* 0x0000000f1100720c */ /* 0x000fc80003f05070 */
        /* <DEDUP_REMOVED lines=94> */
.L_x_2667:
[----:B0-----:R-:W-:-:S05]  /*21000*/  IMAD.U32 R12, RZ, RZ, UR6 ;  /* 0x00000006ff0c7e24 */ /* 0x001fca000f8e00ff */
[----:B------:R-:W-:-:S04]  /*21010*/  LOP3.LUT R6, R12, 0x1, RZ, 0xc0, !PT ;  /* 0x000000010c067812 */ /* 0x000fc800078ec0ff */
[----:B------:R-:W-:-:S04]  /*21020*/  ISETP.NE.U32.AND P0, PT, R6, 0x1, PT ;  /* 0x000000010600780c */ /* 0x000fc80003f05070 */
[----:B------:R-:W-:-:S13]  /*21030*/  ISETP.NE.U32.AND.EX P0, PT, RZ, RZ, PT, P0 ;  /* 0x000000ffff00720c */ /* 0x000fda0003f05100 */
[----:B------:R-:W-:Y:S05]  /*21040*/  @P0 BRA `(.L_x_2666) ;  /* 0x0000000000c40947 */ /* 0x000fea0003800000 */
[----:B------:R-:W-:-:S04]  /*21050*/  LEA R6, P0, R15, R10, 0x3 ;  /* 0x0000000a0f067211 */ /* 0x000fc800078018ff */
[----:B------:R-:W-:-:S06]  /*21060*/  LEA.HI.X R7, R15, R11, R20, 0x3, P0 ;  /* 0x0000000b0f077211 */ /* 0x000fcc00000f1c14 */
[----:B------:R-:W5:Y:S01]  /*21070*/  LD.E.64 R6, desc[UR10][R6.64] ;  /* 0x0000000a06067980 */ /* 0x000f62000c101b00 */
[----:B--2---:R-:W-:Y:S01]  /*21080*/  IMAD R18, R13, 0x1b3, RZ ;  /* 0x000001b30d127824 */ /* 0x004fe200078e02ff */
[----:B-----5:R-:W-:Y:S02]  /*21090*/  LOP3.LUT R17, R14, 0xff, R6, 0x78, !PT ;  /* 0x000000ff0e117812 */ /* 0x020fe400078e7806 */
        /* <DEDUP_REMOVED lines=44> */
.L_x_2666:
[----:B------:R-:W5:Y:S01]  /*21360*/  LDCU UR6, c[0x0][0x3b4] ;  /* 0x00007680ff0677ac */ /* 0x000f620008000800 */
[----:B------:R-:W-:Y:S01]  /*21370*/  ISETP.NE.U32.AND P0, PT, R12, RZ, PT ;  /* 0x000000ff0c00720c */ /* 0x000fe20003f05070 */
[----:B------:R-:W-:Y:S01]  /*21380*/  BSSY.RECONVERGENT B1, `(.L_x_2669) ;  /* 0x00000b1000017945 */ /* 0x000fe20003800200 */
[----:B--2---:R-:W-:Y:S01]  /*21390*/  MOV R19, 0x84222325 ;  /* 0x8422232500137802 */ /* 0x004fe20000000f00 */
[----:B-1----:R-:W-:Y:S01]  /*213a0*/  IMAD.MOV.U32 R24, RZ, RZ, -0x340d631c ;  /* 0xcbf29ce4ff187424 */ /* 0x002fe200078e00ff */
[----:B-----5:R-:W-:-:S13]  /*213b0*/  ISETP.NE.AND.EX P0, PT, RZ, UR6, PT, P0 ;  /* 0x00000006ff007c0c */ /* 0x020fda000bf05300 */
        /* <DEDUP_REMOVED lines=11> */
[----:B------:R-:W1:Y:S01]  /*21470*/  LDCU UR6, c[0x0][0x3b4] ;  /* 0x00007680ff0677ac */ /* 0x000e620008000800 */
[----:B------:R-:W-:Y:S01]  /*21480*/  HFMA2 R19, -RZ, RZ, -6.306171417236328125e-05, 0.01395416259765625 ;  /* 0x84222325ff137431 */ /* 0x000fe200000001ff */
[----:B------:R-:W-:Y:S01]  /*21490*/  BSSY.RECONVERGENT B2, `(.L_x_2671) ;  /* 0x000006c000027945 */ /* 0x000fe20003800200 */
[----:B------:R-:W-:Y:S01]  /*214a0*/  LOP3.LUT R15, R12, 0xfffffffe, RZ, 0xc0, !PT ;  /* 0xfffffffe0c0f7812 */ /* 0x000fe200078ec0ff */
[----:B------:R-:W-:Y:S01]  /*214b0*/  IMAD.MOV.U32 R24, RZ, RZ, -0x340d631c ;  /* 0xcbf29ce4ff187424 */ /* 0x000fe200078e00ff */
[----:B------:R-:W-:Y:S01]  /*214c0*/  MOV R18, RZ ;  /* 0x000000ff00127202 */ /* 0x000fe20000000f00 */
[----:B------:R-:W-:Y:S02]  /*214d0*/  IMAD.MOV.U32 R17, RZ, RZ, RZ ;  /* 0x000000ffff117224 */ /* 0x000fe400078e00ff */
[----:B-1----:R-:W-:-:S07]  /*214e0*/  IMAD.U32 R20, RZ, RZ, UR6 ;  /* 0x00000006ff147e24 */ /* 0x002fce000f8e00ff */
.L_x_2672:
[----:B0-----:R-:W-:-:S04]  /*214f0*/  LEA R26, P1, R17, R8, 0x3 ;  /* 0x00000008111a7211 */ /* 0x001fc800078218ff */
        /* <DEDUP_REMOVED lines=82> */
[----:B------:R-:W-:Y:S02]  /*21a20*/  LOP3.LUT R6, R22, 0xff, R19, 0x78, !PT ;  /* 0x000000ff16067812 */ /* 0x000fe400078e7813 */
[--C-:B------:R-:W-:Y:S01]  /*21a30*/  SHF.R.U32.HI R19, RZ, 0x10, R7.reuse ;  /* 0x00000010ff137819 */ /* 0x100fe20000011607 */
[----:B------:R-:W-:Y:S01]  /*21a40*/  IMAD R21, R21, 0x1b3, RZ ;  /* 0x000001b315157824 */ /* 0x000fe200078e02ff */
[----:B------:R-:W-:Y:S01]  /*21a50*/  SHF.R.U32.HI R7, RZ, 0x18, R7 ;  /* 0x00000018ff077819 */ /* 0x000fe20000011607 */
[----:B------:R-:W-:-:S04]  /*21a60*/  IMAD.WIDE.U32 R22, R6, 0x1b3, RZ ;  /* 0x000001b306167825 */ /* 0x000fc800078e00ff */
[----:B------:R-:W-:Y:S01]  /*21a70*/  IMAD R21, R6, 0x100, R21 ;  /* 0x0000010006157824 */ /* 0x000fe200078e0215 */
        /* <DEDUP_REMOVED lines=14> */
.L_x_2671:
        /* <DEDUP_REMOVED lines=47> */
[----:B------:R-:W-:-:S04]  /*21e50*/  IMAD.WIDE.U32 R6, R18, 0x1b3, RZ ;  /* 0x000001b312067825 */ /* 0x000fc800078e00ff */
[----:B------:R-:W-:Y:S01]  /*21e60*/  IMAD R15, R18, 0x100, R15 ;  /* 0x00000100120f7824 */ /* 0x000fe200078e020f */
[----:B------:R-:W-:-:S03]  /*21e70*/  MOV R19, R6 ;  /* 0x0000000600137202 */ /* 0x000fc60000000f00 */
[----:B------:R-:W-:-:S07]  /*21e80*/  IMAD.IADD R24, R7, 0x1, R15 ;  /* 0x0000000107187824 */ /* 0x000fce00078e020f */
.L_x_2670:
[----:B------:R-:W-:Y:S05]  /*21e90*/  BSYNC.RECONVERGENT B1 ;  /* 0x0000000000017941 */ /* 0x000fea0003800200 */
.L_x_2669:
        /* <DEDUP_REMOVED lines=14> */
[----:B------:R-:W1:Y:S01]  /*21f80*/  LDCU UR6, c[0x0][0x3b4] ;  /* 0x00007680ff0677ac */ /* 0x000e620008000800 */
[----:B------:R-:W-:Y:S01]  /*21f90*/  HFMA2 R7, -RZ, RZ, -15.890625, -0.0047760009765625 ;  /* 0xcbf29ce4ff077431 */ /* 0x000fe200000001ff */
[----:B------:R-:W-:Y:S01]  /*21fa0*/  BSSY.RECONVERGENT B2, `(.L_x_2676) ;  /* 0x000006a000027945 */ /* 0x000fe20003800200 */
[----:B------:R-:W-:Y:S01]  /*21fb0*/  LOP3.LUT R17, R12, 0xfffffffe, RZ, 0xc0, !PT ;  /* 0xfffffffe0c117812 */ /* 0x000fe200078ec0ff */
[----:B------:R-:W-:Y:S01]  /*21fc0*/  IMAD.MOV.U32 R6, RZ, RZ, -0x7bdddcdb ;  /* 0x84222325ff067424 */ /* 0x000fe200078e00ff */
[----:B------:R-:W-:Y:S01]  /*21fd0*/  CS2R R18, SRZ ;  /* 0x0000000000127805 */ /* 0x000fe2000001ff00 */
[----:B-1----:R-:W-:-:S07]  /*21fe0*/  IMAD.U32 R20, RZ, RZ, UR6 ;  /* 0x00000006ff147e24 */ /* 0x002fce000f8e00ff */
.L_x_2677:
[----:B0-----:R-:W-:-:S04]  /*21ff0*/  LEA R22, P0, R19, R10, 0x3 ;  /* 0x0000000a13167211 */ /* 0x001fc800078018ff */
[----:B------:R-:W-:-:S05]  /*22000*/  LEA.HI.X R23, R19, R11, R18, 0x3, P0 ;  /* 0x0000000b13177211 */ /* 0x000fca00000f1c12 */
[----:B------:R-:W2:Y:S04]  /*22010*/  LD.E.64 R14, desc[UR10][R22.64] ;  /* 0x0000000a160e7980 */ /* 0x000ea8000c101b00 */
[----:B------:R0:W5:Y:S01]  /*22020*/  LD.E.64 R12, desc[UR10][R22.64+0x8] ;  /* 0x0000080a160c7980 */ /* 0x000162000c101b00 */
        /* <DEDUP_REMOVED lines=97> */
[----:B------:R-:W-:Y:S05]  /*22640*/  BSYNC.RECONVERGENT B2 ;  /* 0x0000000000027941 */ /* 0x000fea0003800200 */
.L_x_2676:
[----:B------:R-:W1:Y:S02]  /*22650*/  LDCU UR6, c[0x0][0x3b0] ;  /* 0x00007600ff0677ac */ /* 0x000e640008000800 */
[----:B-1----:R-:W-:-:S05]  /*22660*/  IMAD.U32 R12, RZ, RZ, UR6 ;  /* 0x00000006ff0c7e24 */ /* 0x002fca000f8e00ff */
[----:B------:R-:W-:-:S04]  /*22670*/  LOP3.LUT R13, R12, 0x1, RZ, 0xc0, !PT ;  /* 0x000000010c0d7812 */ /* 0x000fc800078ec0ff */
[----:B------:R-:W-:-:S04]  /*22680*/  ISETP.NE.U32.AND P0, PT, R13, 0x1, PT ;  /* 0x000000010d00780c */ /* 0x000fc80003f05070 */
[----:B------:R-:W-:-:S13]  /*22690*/  ISETP.NE.U32.AND.EX P0, PT, RZ, RZ, PT, P0 ;  /* 0x000000ffff00720c */ /* 0x000fda0003f05100 */
        /* <DEDUP_REMOVED lines=50> */
.L_x_2675:
[----:B------:R-:W-:Y:S05]  /*229c0*/  BSYNC.RECONVERGENT B1 ;  /* 0x0000000000017941 */ /* 0x000fea0003800200 */
.L_x_2674:
[----:B------:R-:W1:Y:S01]  /*229d0*/  LDCU UR6, c[0x0][0x3b4] ;  /* 0x00007680ff0677ac */ /* 0x000e620008000800 */
[----:B------:R-:W-:Y:S01]  /*229e0*/  ISETP.NE.U32.AND P0, PT, R12, RZ, PT ;  /* 0x000000ff0c00720c */ /* 0x000fe20003f05070 */
[----:B------:R-:W-:Y:S01]  /*229f0*/  BSSY.RECONVERGENT B1, `(.L_x_2678) ;  /* 0x00000b1000017945 */ /* 0x000fe20003800200 */
[----:B------:R-:W-:Y:S02]  /*22a00*/  IMAD.MOV.U32 R19, RZ, RZ, -0x7bdddcdb ;  /* 0x84222325ff137424 */ /* 0x000fe400078e00ff */
[----:B------:R-:W-:Y:S01]  /*22a10*/  IMAD.MOV.U32 R22, RZ, RZ, -0x340d631c ;  /* 0xcbf29ce4ff167424 */ /* 0x000fe200078e00ff */
[----:B-1----:R-:W-:-:S13]  /*22a20*/  ISETP.NE.AND.EX P0, PT, RZ, UR6, PT, P0 ;  /* 0x00000006ff007c0c */ /* 0x002fda000bf05300 */
[----:B------:R-:W-:Y:S05]  /*22a30*/  @!P0 BRA `(.L_x_2679) ;  /* 0x0000000800b08947 */ /* 0x000fea0003800000 */
        /* <DEDUP_REMOVED lines=10> */
[----:B------:R-:W1:Y:S01]  /*22ae0*/  LDCU UR6, c[0x0][0x3b4] ;  /* 0x00007680ff0677ac */ /* 0x000e620008000800 */
[----:B------:R-:W-:Y:S01]  /*22af0*/  BSSY.RECONVERGENT B2, `(.L_x_2680) ;  /* 0x000006d000027945 */ /* 0x000fe20003800200 */
[----:B------:R-:W-:Y:S01]  /*22b00*/  LOP3.LUT R15, R12, 0xfffffffe, RZ, 0xc0, !PT ;  /* 0xfffffffe0c0f7812 */ /* 0x000fe200078ec0ff */
[----:B------:R-:W-:Y:S01]  /*22b10*/  IMAD.MOV.U32 R19, RZ, RZ, -0x7bdddcdb ;  /* 0x84222325ff137424 */ /* 0x000fe200078e00ff */
[----:B------:R-:W-:Y:S01]  /*22b20*/  MOV R17, RZ ;  /* 0x000000ff00117202 */ /* 0x000fe20000000f00 */
[----:B------:R-:W-:Y:S02]  /*22b30*/  IMAD.MOV.U32 R22, RZ, RZ, -0x340d631c ;  /* 0xcbf29ce4ff167424 */ /* 0x000fe400078e00ff */
[----:B------:R-:W-:Y:S02]  /*22b40*/  IMAD.MOV.U32 R14, RZ, RZ, RZ ;  /* 0x000000ffff0e7224 */ /* 0x000fe400078e00ff */
[----:B-1----:R-:W-:-:S07]  /*22b50*/  IMAD.U32 R18, RZ, RZ, UR6 ;  /* 0x00000006ff127e24 */ /* 0x002fce000f8e00ff */
.L_x_2681:
[----:B0-----:R-:W-:-:S04]  /*22b60*/  LEA R24, P0, R17, R8, 0x3 ;  /* 0x0000000811187211 */ /* 0x001fc800078018ff */
[----:B------:R-:W-:-:S05]  /*22b70*/  LEA.HI.X R25, R17, R9, R14, 0x3, P0 ;  /* 0x0000000911197211 */ /* 0x000fca00000f1c0e */
[----:B------:R-:W2:Y:S04]  /*22b80*/  LD.E.64 R20, desc[UR10][R24.64] ;  /* 0x0000000a18147980 */ /* 0x000ea8000c101b00 */
[----:B------:R0:W5:Y:S01]  /*22b90*/  LD.E.64 R12, desc[UR10][R24.64+0x8] ;  /* 0x0000080a180c7980 */ /* 0x000162000c101b00 */
[----:B------:R-:W-:Y:S01]  /*22ba0*/  IMAD R26, R22, 0x1b3, RZ ;  /* 0x000001b3161a7824 */ /* 0x000fe200078e02ff */
[----:B------:R-:W-:-:S04]  /*22bb0*/  IADD3 R17, P0, PT, R17, 0x2, RZ ;  /* 0x0000000211117810 */ /* 0x000fc80007f1e0ff */
[----:B------:R-:W-:Y:S02]  /*22bc0*/  IADD3.X R14, PT, PT, RZ, R14, RZ, P0, !PT ;  /* 0x0000000eff0e7210 */ /* 0x000fe400007fe4ff */
[----:B------:R-:W-:-:S04]  /*22bd0*/  ISETP.NE.U32.AND P0, PT, R17, R15, PT ;  /* 0x0000000f1100720c */ /* 0x000fc80003f05070 */
[----:B------:R-:W-:Y:S02]  /*22be0*/  ISETP.NE.AND.EX P0, PT, R14, R18, PT, P0 ;  /* 0x000000120e00720c */ /* 0x000fe40003f05300 */
[----:B--2---:R-:W-:-:S04]  /*22bf0*/  LOP3.LUT R19, R19, 0xff, R20, 0x78, !PT ;  /* 0x000000ff13137812 */ /* 0x004fc800078e7814 */
[C---:B---3--:R-:W-:Y:S01]  /*22c00*/  LEA R27, R19.reuse, R26, 0x8 ;  /* 0x0000001a131b7211 */ /* 0x048fe200078e40ff */
        /* <DEDUP_REMOVED lines=92> */
.L_x_2680:
        /* <DEDUP_REMOVED lines=51> */
.L_x_2679:
[----:B------:R-:W-:Y:S05]  /*23500*/  BSYNC.RECONVERGENT B1 ;  /* 0x0000000000017941 */ /* 0x000fea0003800200 */
.L_x_2678:
[----:B------:R-:W-:-:S04]  /*23510*/  ISETP.GE.U32.AND P0, PT, R6, R19, PT ;  /* 0x000000130600720c */ /* 0x000fc80003f06070 */
[----:B------:R-:W-:-:S04]  /*23520*/  ISETP.GE.U32.AND.EX P0, PT, R7, R22, PT, P0 ;  /* 0x000000160700720c */ /* 0x000fc80003f06100 */
[----:B------:R-:W-:Y:S01]  /*23530*/  PLOP3.LUT P0, PT, P0, PT, PT, 0x8, 0x80 ;  /* 0x000000000080781c */ /* 0x000fe2000070e170 */
[----:B------:R-:W-:-:S12]  /*23540*/  BRA `(.L_x_2665) ;  /* 0x00000000006c7947 */ /* 0x000fd80003800000 */
.L_x_2673:
[----:B------:R-:W1:Y:S01]  /*23550*/  LDCU UR6, c[0x0][0x3b8] ;  /* 0x00007700ff0677ac */ /* 0x000e620008000800 */
[----:B------:R-:W-:Y:S01]  /*23560*/  PLOP3.LUT P0, PT, PT, PT, PT, 0x8, 0x80 ;  /* 0x000000000080781c */ /* 0x000fe20003f0e170 */
[----:B-1----:R-:W-:-:S09]  /*23570*/  UISETP.NE.AND UP0, UPT, UR6, URZ, UPT ;  /* 0x000000ff0600728c */ /* 0x002fd2000bf05270 */
[----:B------:R-:W-:Y:S05]  /*23580*/  BRA.U !UP0, `(.L_x_2665) ;  /* 0x00000001085c7547 */ /* 0x000fea000b800000 */
[----:B------:R-:W-:Y:S02]  /*23590*/  HFMA2 R15, -RZ, RZ, 0, 0 ;  /* 0x00000000ff0f7431 */ /* 0x000fe400000001ff */
[----:B------:R-:W-:-:S07]  /*235a0*/  IMAD.MOV.U32 R18, RZ, RZ, RZ ;  /* 0x000000ffff127224 */ /* 0x000fce00078e00ff */
.L_x_2682:
        /* <DEDUP_REMOVED lines=21> */
.L_x_2665:
[----:B------:R-:W-:Y:S05]  /*23700*/  BSYNC.RECONVERGENT B0 ;  /* 0x0000000000007941 */ /* 0x000fea0003800200 */
.L_x_2664:
[----:B0-----:R-:W-:Y:S01]  /*23710*/  SEL R12, R10, R8, P0 ;  /* 0x000000080a0c7207 */ /* 0x001fe20000000000 */
[----:B------:R-:W-:Y:S01]  /*23720*/  BSSY.RECONVERGENT B0, `(.L_x_2683) ;  /* 0x00002e3000007945 */ /* 0x000fe20003800200 */
[----:B------:R-:W-:Y:S01]  /*23730*/  SEL R13, R11, R9, P0 ;  /* 0x000000090b0d7207 */ /* 0x000fe20000000000 */
[----:B------:R-:W-:Y:S01]  /*23740*/  VIADD R14, R16, 0x1 ;  /* 0x00000001100e7836 */ /* 0x000fe20000000000 */
[----:B------:R0:W0:Y:S01]  /*23750*/  @P0 LDS.64 R10, [R4+0x8] ;  /* 0x00000800040a0984 */ /* 0x0000220000000a00 */
[----:B------:R-:W-:Y:S01]  /*23760*/  IADD3 R6, PT, PT, R2, 0x1, RZ ;  /* 0x0000000102067810 */ /* 0x000fe20007ffe0ff */
[----:B------:R-:W-:Y:S01]  /*23770*/  @!P0 IMAD.MOV R6, RZ, RZ, R2 ;  /* 0x000000ffff068224 */ /* 0x000fe200078e0202 */
[----:B------:R-:W-:Y:S01]  /*23780*/  PLOP3.LUT P1, PT, PT, PT, PT, 0x8, 0x80 ;  /* 0x000000000080781c */ /* 0x000fe20003f2e170 */
[----:B------:R0:W0:Y:S01]  /*23790*/  @!P0 LDS.64 R8, [R5+0x8] ;  /* 0x0000080005088984 */ /* 0x0000220000000a00 */
[----:B------:R-:W-:Y:S02]  /*237a0*/  @P0 IADD3 R14, PT, PT, R16, RZ, RZ ;  /* 0x000000ff100e0210 */ /* 0x000fe40007ffe0ff */
[----:B------:R-:W-:-:S13]  /*237b0*/  ISETP.GE.AND P2, PT, R6, UR8, PT ;  /* 0x0000000806007c0c */ /* 0x000fda000bf46270 */
[----:B------:R-:W-:Y:S05]  /*237c0*/  @P2 BRA `(.L_x_2684) ;  /* 0x0000002c00602947 */ /* 0x000fea0003800000 */
[----:B------:R-:W-:Y:S02]  /*237d0*/  ISETP.GE.AND P0, PT, R14, R3, PT ;  /* 0x000000030e00720c */ /* 0x000fe40003f06270 */
[----:B------:R-:W-:-:S11]  /*237e0*/  PLOP3.LUT P1, PT, PT, PT, PT, 0x80, 0x8 ;  /* 0x000000000008781c */ /* 0x000fd60003f2f070 */
[----:B------:R-:W-:Y:S05]  /*237f0*/  @P0 BRA `(.L_x_2684) ;  /* 0x0000002c00540947 */ /* 0x000fea0003800000 */
[----:B0-----:R-:W0:Y:S01]  /*23800*/  LDC.64 R4, c[0x0][0x3b0] ;  /* 0x0000ec00ff047b82 */ /* 0x001e220000000a00 */
        /* <DEDUP_REMOVED lines=8> */
[----:B-1----:R-:W-:Y:S01]  /*23890*/  MOV R22, RZ ;  /* 0x000000ff00167202 */ /* 0x002fe20000000f00 */
        /* <DEDUP_REMOVED lines=12> */
.L_x_2687:
[----:B--2---:R-:W-:-:S04]  /*23960*/  LEA R26, P1, R15, R10, 0x3 ;  /* 0x0000000a0f1a7211 */ /* 0x004fc800078218ff */
[----:B---3--:R-:W-:-:S05]  /*23970*/  LEA.HI.X R27, R15, R11, R20, 0x3, P1 ;  /* 0x0000000b0f1b7211 */ /* 0x008fca00008f1c14 */
        /* <DEDUP_REMOVED lines=100> */
.L_x_2686:
[----:B------:R-:W-:Y:S05]  /*23fc0*/  @P2 BRA `(.L_x_2685) ;  /* 0x0000000000c82947 */ /* 0x000fea0003800000 */
[----:B------:R-:W-:-:S04]  /*23fd0*/  LEA R16, P1, R7, R10, 0x3 ;  /* 0x0000000a07107211 */ /* 0x000fc800078218ff */
[----:B------:R-:W-:-:S06]  /*23fe0*/  LEA.HI.X R17, R7, R11, R22, 0x3, P1 ;  /* 0x0000000b07117211 */ /* 0x000fcc00008f1c16 */
[----:B------:R-:W5:Y:S01]  /*23ff0*/  LD.E.64 R16, desc[UR10][R16.64] ;  /* 0x0000000a10107980 */ /* 0x000f62000c101b00 */
[----:B------:R-:W-:Y:S01]  /*24000*/  IMAD R5, R5, 0x1b3, RZ ;  /* 0x000001b305057824 */ /* 0x000fe200078e02ff */
[----:B-----5:R-:W-:-:S04]  /*24010*/  LOP3.LUT R2, R2, 0xff, R16, 0x78, !PT ;  /* 0x000000ff02027812 */ /* 0x020fc800078e7810 */
[C---:B------:R-:W-:Y:S01]  /*24020*/  LEA R7, R2.reuse, R5, 0x8 ;  /* 0x0000000502077211 */ /* 0x040fe200078e40ff */
[----:B--2---:R-:W-:Y:S01]  /*24030*/  IMAD.WIDE.U32 R18, R2, 0x1b3, RZ ;  /* 0x000001b302127825 */ /* 0x004fe200078e00ff */
        /* <DEDUP_REMOVED lines=36> */
[----:B------:R-:W-:Y:S01]  /*24280*/  LEA R7, R2, R7, 0x8 ;  /* 0x0000000702077211 */ /* 0x000fe200078e40ff */
[----:B------:R-:W-:-:S04]  /*24290*/  IMAD.WIDE.U32 R16, R18, 0x1b3, RZ ;  /* 0x000001b312107825 */ /* 0x000fc800078e00ff */
[----:B------:R-:W-:-:S04]  /*242a0*/  IMAD.IADD R2, R19, 0x1, R7 ;  /* 0x0000000113027824 */ /* 0x000fc800078e0207 */
[----:B------:R-:W-:Y:S01]  /*242b0*/  IMAD R5, R2, 0x1b3, RZ ;  /* 0x000001b302057824 */ /* 0x000fe200078e02ff */
[----:B------:R-:W-:-:S03]  /*242c0*/  MOV R2, R16 ;  /* 0x0000001000027202 */ /* 0x000fc60000000f00 */
[----:B------:R-:W-:-:S04]  /*242d0*/  IMAD R5, R18, 0x100, R5 ;  /* 0x0000010012057824 */ /* 0x000fc800078e0205 */
[----:B------:R-:W-:-:S07]  /*242e0*/  IMAD.IADD R5, R17, 0x1, R5 ;  /* 0x0000000111057824 */ /* 0x000fce00078e0205 */
.L_x_2685:
[----:B-1----:R-:W-:Y:S02]  /*242f0*/  HFMA2 R24, -RZ, RZ, -15.890625, -0.0047760009765625 ;  /* 0xcbf29ce4ff187431 */ /* 0x002fe400000001ff */
[----:B--2---:R-:W-:Y:S01]  /*24300*/  IMAD.MOV.U32 R19, RZ, RZ, -0x7bdddcdb ;  /* 0x84222325ff137424 */ /* 0x004fe200078e00ff */
        /* <DEDUP_REMOVED lines=17> */
.L_x_2690:
[----:B------:R-:W-:-:S04]  /*24420*/  LEA R26, P1, R15, R8, 0x3 ;  /* 0x000000080f1a7211 */ /* 0x000fc800078218ff */
[----:B---3--:R-:W-:-:S05]  /*24430*/  LEA.HI.X R27, R15, R9, R18, 0x3, P1 ;  /* 0x000000090f1b7211 */ /* 0x008fca00008f1c12 */
        /* <DEDUP_REMOVED lines=92> */
[----:B------:R-:W-:-:S04]  /*24a00*/  IMAD R21, R16, 0x100, R21 ;  /* 0x0000010010157824 */ /* 0x000fc800078e0215 */
[----:B------:R-:W-:-:S04]  /*24a10*/  IMAD.IADD R16, R23, 0x1, R21 ;  /* 0x0000000117107824 */ /* 0x000fc800078e0215 */
[----:B------:R-:W-:Y:S02]  /*24a20*/  IMAD R19, R16, 0x1b3, RZ ;  /* 0x000001b310137824 */ /* 0x000fe400078e02ff */
[----:B------:R-:W-:-:S04]  /*24a30*/  IMAD.WIDE.U32 R16, R22, 0x1b3, RZ ;  /* 0x000001b316107825 */ /* 0x000fc800078e00ff */
[----:B------:R-:W-:Y:S02]  /*24a40*/  IMAD R21, R22, 0x100, R19 ;  /* 0x0000010016157824 */ /* 0x000fe400078e0213 */
[----:B------:R-:W-:-:S03]  /*24a50*/  IMAD.MOV.U32 R19, RZ, RZ, R16 ;  /* 0x000000ffff137224 */ /* 0x000fc600078e0010 */
[----:B------:R-:W-:Y:S01]  /*24a60*/  IADD3 R24, PT, PT, R17, R21, RZ ;  /* 0x0000001511187210 */ /* 0x000fe20007ffe0ff */
[----:B------:R-:W-:Y:S06]  /*24a70*/  @P1 BRA `(.L_x_2690) ;  /* 0xfffffff800681947 */ /* 0x000fec000383ffff */
.L_x_2689:
        /* <DEDUP_REMOVED lines=51> */
.L_x_2688:
        /* <DEDUP_REMOVED lines=9> */
[----:B------:R-:W-:Y:S01]  /*24e40*/  IMAD.MOV.U32 R7, RZ, RZ, RZ ;  /* 0x000000ffff077224 */ /* 0x000fe200078e00ff */
        /* <DEDUP_REMOVED lines=12> */
.L_x_2694:
[----:B------:R-:W-:-:S04]  /*24f10*/  LEA R26, P1, R15, R10, 0x3 ;  /* 0x0000000a0f1a7211 */ /* 0x000fc800078218ff */
        /* <DEDUP_REMOVED lines=101> */
.L_x_2693:
        /* <DEDUP_REMOVED lines=46> */
[----:B------:R-:W-:-:S05]  /*25850*/  IADD3 R2, PT, PT, R19, R7, RZ ;  /* 0x0000000713027210 */ /* 0x000fca0007ffe0ff */
[----:B------:R-:W-:Y:S02]  /*25860*/  IMAD R5, R2, 0x1b3, RZ ;  /* 0x000001b302057824 */ /* 0x000fe400078e02ff */
[----:B------:R-:W-:Y:S02]  /*25870*/  IMAD.MOV.U32 R2, RZ, RZ, R16 ;  /* 0x000000ffff027224 */ /* 0x000fe400078e0010 */
[----:B------:R-:W-:-:S05]  /*25880*/  IMAD R5, R18, 0x100, R5 ;  /* 0x0000010012057824 */ /* 0x000fca00078e0205 */
[----:B------:R-:W-:-:S07]  /*25890*/  IADD3 R5, PT, PT, R17, R5, RZ ;  /* 0x0000000511057210 */ /* 0x000fce0007ffe0ff */
.L_x_2692:
        /* <DEDUP_REMOVED lines=19> */
.L_x_2697:
[----:B------:R-:W-:-:S04]  /*259d0*/  LEA R24, P0, R15, R8, 0x3 ;  /* 0x000000080f187211 */ /* 0x000fc800078018ff */
        /* <DEDUP_REMOVED lines=101> */
.L_x_2696:
        /* <DEDUP_REMOVED lines=46> */
[----:B------:R-:W-:Y:S01]  /*26310*/  IMAD.IADD R4, R19, 0x1, R15 ;  /* 0x0000000113047824 */ /* 0x000fe200078e020f */
[----:B------:R-:W-:-:S03]  /*26320*/  MOV R21, R16 ;  /* 0x0000001000157202 */ /* 0x000fc60000000f00 */
[----:B------:R-:W-:-:S04]  /*26330*/  IMAD R7, R4, 0x1b3, RZ ;  /* 0x000001b304077824 */ /* 0x000fc800078e02ff */
[----:B------:R-:W-:-:S04]  /*26340*/  IMAD R7, R18, 0x100, R7 ;  /* 0x0000010012077824 */ /* 0x000fc800078e0207 */
[----:B------:R-:W-:-:S07]  /*26350*/  IMAD.IADD R22, R17, 0x1, R7 ;  /* 0x0000000111167824 */ /* 0x000fce00078e0207 */
.L_x_2695:
[----:B------:R-:W-:-:S04]  /*26360*/  ISETP.GE.U32.AND P1, PT, R2, R21, PT ;  /* 0x000000150200720c */ /* 0x000fc80003f26070 */
[----:B------:R-:W-:-:S04]  /*26370*/  ISETP.GE.U32.AND.EX P1, PT, R5, R22, PT, P1 ;  /* 0x000000160500720c */ /* 0x000fc80003f26110 */
[----:B------:R-:W-:Y:S01]  /*26380*/  PLOP3.LUT P1, PT, P1, PT, PT, 0x8, 0x80 ;  /* 0x000000000080781c */ /* 0x000fe20000f2e170 */
[----:B------:R-:W-:-:S12]  /*26390*/  BRA `(.L_x_2684) ;  /* 0x00000000006c7947 */ /* 0x000fd80003800000 */
.L_x_2691:
[----:B------:R-:W0:Y:S01]  /*263a0*/  LDCU UR6, c[0x0][0x3b8] ;  /* 0x00007700ff0677ac */ /* 0x000e220008000800 */
[----:B------:R-:W-:Y:S01]  /*263b0*/  PLOP3.LUT P1, PT, PT, PT, PT, 0x8, 0x80 ;  /* 0x000000000080781c */ /* 0x000fe20003f2e170 */
[----:B0-----:R-:W-:-:S09]  /*263c0*/  UISETP.NE.AND UP0, UPT, UR6, URZ, UPT ;  /* 0x000000ff0600728c */ /* 0x001fd2000bf05270 */
[----:B------:R-:W-:Y:S05]  /*263d0*/  BRA.U !UP0, `(.L_x_2684) ;  /* 0x00000001085c7547 */ /* 0x000fea000b800000 */
[----:B------:R-:W-:Y:S02]  /*263e0*/  HFMA2 R18, -RZ, RZ, 0, 0 ;  /* 0x00000000ff127431 */ /* 0x000fe400000001ff */
[----:B------:R-:W-:-:S07]  /*263f0*/  IMAD.MOV.U32 R7, RZ, RZ, RZ ;  /* 0x000000ffff077224 */ /* 0x000fce00078e00ff */
.L_x_2698:
        /* <DEDUP_REMOVED lines=21> */
.L_x_2684:
[----:B------:R-:W-:Y:S05]  /*26550*/  BSYNC.RECONVERGENT B0 ;  /* 0x0000000000007941 */ /* 0x000fea0003800200 */
.L_x_2683:
[----:B------:R-:W5:Y:S01]  /*26560*/  S2UR UR7, SR_CgaCtaId ;  /* 0x00000000000779c3 */ /* 0x000f620000008800 */
[----:B------:R-:W-:Y:S01]  /*26570*/  UMOV UR6, 0x400 ;  /* 0x0000040000067882 */ /* 0x000fe20000000000 */
[----:B------:R-:W-:Y:S01]  /*26580*/  VIADD R2, R14, 0x1 ;  /* 0x000000010e027836 */ /* 0x000fe20000000000 */
[----:B-1----:R-:W-:Y:S01]  /*26590*/  IADD3 R22, PT, PT, R6, 0x1, RZ ;  /* 0x0000000106167810 */ /* 0x002fe20007ffe0ff */
[----:B------:R-:W-:Y:S01]  /*265a0*/  @P1 IMAD.MOV R2, RZ, RZ, R14 ;  /* 0x000000ffff021224 */ /* 0x000fe200078e020e */
[----:B0-----:R-:W-:Y:S01]  /*265b0*/  SEL R14, R10, R8, P1 ;  /* 0x000000080a0e7207 */ /* 0x001fe20000800000 */
        /* <DEDUP_REMOVED lines=14> */
[----:B0-----:R-:W0:Y:S01]  /*266a0*/  LDC.64 R4, c[0x0][0x3b0] ;  /* 0x0000ec00ff047b82 */ /* 0x001e220000000a00 */
[----:B------:R-:W-:Y:S01]  /*266b0*/  HFMA2 R6, -RZ, RZ, -6.306171417236328125e-05, 0.01395416259765625 ;  /* 0x84222325ff067431 */ /* 0x000fe200000001ff */
[----:B0-----:R-:W-:-:S04]  /*266c0*/  ISETP.NE.U32.AND P0, PT, R4, RZ, PT ;  /* 0x000000ff0400720c */ /* 0x001fc80003f05070 */
[----:B------:R-:W-:Y:S01]  /*266d0*/  ISETP.NE.AND.EX P0, PT, R5, RZ, PT, P0 ;  /* 0x000000ff0500720c */ /* 0x000fe20003f05300 */
[----:B------:R-:W-:-:S12]  /*266e0*/  IMAD.MOV.U32 R5, RZ, RZ, -0x340d631c ;  /* 0xcbf29ce4ff057424 */ /* 0x000fd800078e00ff */
        /* <DEDUP_REMOVED lines=12> */
[----:B------:R-:W-:Y:S01]  /*267b0*/  HFMA2 R6, -RZ, RZ, -6.306171417236328125e-05, 0.01395416259765625 ;  /* 0x84222325ff067431 */ /* 0x000fe200000001ff */
[----:B------:R-:W-:Y:S01]  /*267c0*/  LOP3.LUT R7, R4, 0xfffffffe, RZ, 0xc0, !PT ;  /* 0xfffffffe04077812 */ /* 0x000fe200078ec0ff */
[----:B------:R-:W-:Y:S01]  /*267d0*/  IMAD.MOV.U32 R5, RZ, RZ, -0x340d631c ;  /* 0xcbf29ce4ff057424 */ /* 0x000fe200078e00ff */
[----:B------:R-:W-:-:S07]  /*267e0*/  CS2R R20, SRZ ;  /* 0x0000000000147805 */ /* 0x000fce000001ff00 */
.L_x_2703:
[----:B------:R-:W-:-:S04]  /*267f0*/  LEA R28, P1, R21, R10, 0x3 ;  /* 0x0000000a151c7211 */ /* 0x000fc800078218ff */
[----:B----4-:R-:W-:-:S05]  /*26800*/  LEA.HI.X R29, R21, R11, R20, 0x3, P1 ;  /* 0x0000000b151d7211 */ /* 0x010fca00008f1c14 */
[----:B--2---:R-:W2:Y:S04]  /*26810*/  LD.E.64 R18, desc[UR10][R28.64] ;  /* 0x0000000a1c127980 */ /* 0x004ea8000c101b00 */
[----:B------:R-:W4:Y:S01]  /*26820*/  LD.E.64 R16, desc[UR10][R28.64+0x8] ;  /* 0x0000080a1c107980 */ /* 0x000f22000c101b00 */
        /* <DEDUP_REMOVED lines=98> */
.L_x_2702:
        /* <DEDUP_REMOVED lines=50> */
.L_x_2701:
[----:B------:R-:W-:Y:S02]  /*27170*/  IMAD.MOV.U32 R21, RZ, RZ, -0x7bdddcdb ;  /* 0x84222325ff157424 */ /* 0x000fe400078e00ff */
[----:B--2---:R-:W-:Y:S01]  /*27180*/  IMAD.MOV.U32 R26, RZ, RZ, -0x340d631c ;  /* 0xcbf29ce4ff1a7424 */ /* 0x004fe200078e00ff */
        /* <DEDUP_REMOVED lines=14> */
[----:B------:R-:W-:Y:S01]  /*27270*/  CS2R R18, SRZ ;  /* 0x0000000000127805 */ /* 0x000fe2000001ff00 */
[----:B------:R-:W-:-:S07]  /*27280*/  IMAD.MOV.U32 R26, RZ, RZ, -0x340d631c ;  /* 0xcbf29ce4ff1a7424 */ /* 0x000fce00078e00ff */
.L_x_2706:
[----:B-1----:R-:W-:-:S04]  /*27290*/  LEA R28, P1, R19, R8, 0x3 ;  /* 0x00000008131c7211 */ /* 0x002fc800078218ff */
        /* <DEDUP_REMOVED lines=101> */
.L_x_2705:
        /* <DEDUP_REMOVED lines=51> */
.L_x_2704:
        /* <DEDUP_REMOVED lines=19> */
[----:B------:R-:W-:Y:S02]  /*27d50*/  MOV R6, 0x84222325 ;  /* 0x8422232500067802 */ /* 0x000fe40000000f00 */
[----:B------:R-:W-:-:S07]  /*27d60*/  CS2R R20, SRZ ;  /* 0x0000000000147805 */ /* 0x000fce000001ff00 */
.L_x_2710:
[----:B------:R-:W-:-:S04]  /*27d70*/  LEA R28, P1, R21, R10, 0x3 ;  /* 0x0000000a151c7211 */ /* 0x000fc800078218ff */
[----:B----4-:R-:W-:-:S05]  /*27d80*/  LEA.HI.X R29, R21, R11, R20, 0x3, P1 ;  /* 0x0000000b151d7211 */ /* 0x010fca00008f1c14 */
[----:B------:R-:W2:Y:S04]  /*27d90*/  LD.E.64 R18, desc[UR10][R28.64] ;  /* 0x0000000a1c127980 */ /* 0x000ea8000c101b00 */
        /* <DEDUP_REMOVED lines=99> */
.L_x_2709:
        /* <DEDUP_REMOVED lines=50> */
.L_x_2708:
        /* <DEDUP_REMOVED lines=19> */
.L_x_2713:
[----:B-1----:R-:W-:-:S04]  /*28820*/  LEA R26, P0, R19, R8, 0x3 ;  /* 0x00000008131a7211 */ /* 0x002fc800078018ff */
[----:B---3--:R-:W-:-:S05]  /*28830*/  LEA.HI.X R27, R19, R9, R4, 0x3, P0 ;  /* 0x00000009131b7211 */ /* 0x008fca00000f1c04 */
        /* <DEDUP_REMOVED lines=100> */
.L_x_2712:
        /* <DEDUP_REMOVED lines=51> */
.L_x_2711:
[----:B------:R-:W-:-:S04]  /*291b0*/  ISETP.GE.U32.AND P0, PT, R6, R23, PT ;  /* 0x000000170600720c */ /* 0x000fc80003f06070 */
[----:B------:R-:W-:-:S04]  /*291c0*/  ISETP.GE.U32.AND.EX P0, PT, R5, R24, PT, P0 ;  /* 0x000000180500720c */ /* 0x000fc80003f06100 */
[----:B------:R-:W-:Y:S01]  /*291d0*/  PLOP3.LUT P0, PT, P0, PT, PT, 0x8, 0x80 ;  /* 0x000000000080781c */ /* 0x000fe2000070e170 */
[----:B------:R-:W-:-:S12]  /*291e0*/  BRA `(.L_x_2700) ;  /* 0x00000000006c7947 */ /* 0x000fd80003800000 */
.L_x_2707:
[----:B------:R-:W0:Y:S01]  /*291f0*/  LDCU UR6, c[0x0][0x3b8] ;  /* 0x00007700ff0677ac */ /* 0x000e220008000800 */
[----:B------:R-:W-:Y:S01]  /*29200*/  PLOP3.LUT P0, PT, PT, PT, PT, 0x8, 0x80 ;  /* 0x000000000080781c */ /* 0x000fe20003f0e170 */
[----:B0-----:R-:W-:-:S09]  /*29210*/  UISETP.NE.AND UP0, UPT, UR6, URZ, UPT ;  /* 0x000000ff0600728c */ /* 0x001fd2000bf05270 */
[----:B------:R-:W-:Y:S05]  /*29220*/  BRA.U !UP0, `(.L_x_2700) ;  /* 0x00000001085c7547 */ /* 0x000fea000b800000 */
[----:B------:R-:W-:Y:S02]  /*29230*/  HFMA2 R18, -RZ, RZ, 0, 0 ;  /* 0x00000000ff127431 */ /* 0x000fe400000001ff */
[----:B------:R-:W-:-:S07]  /*29240*/  IMAD.MOV.U32 R17, RZ, RZ, RZ ;  /* 0x000000ffff117224 */ /* 0x000fce00078e00ff */
.L_x_2714:
[C---:B------:R-:W-:Y:S01]  /*29250*/  IMAD.SHL.U32 R7, R17.reuse, 0x8, RZ ;  /* 0x0000000811077824 */ /* 0x040fe200078e00ff */
        /* <DEDUP_REMOVED lines=20> */
.L_x_2700:
[----:B------:R-:W-:Y:S05]  /*293a0*/  BSYNC.RECONVERGENT B0 ;  /* 0x0000000000007941 */ /* 0x000fea0003800200 */
.L_x_2699:
        /* <DEDUP_REMOVED lines=20> */
[----:B------:R-:W5:Y:S01]  /*294f0*/  LDC.64 R22, c[0x0][0x3b0] ;  /* 0x0000ec00ff167b82 */ /* 0x000f620000000a00 */
[----:B0-----:R-:W-:Y:S02]  /*29500*/  HFMA2 R2, -RZ, RZ, -6.306171417236328125e-05, 0.01395416259765625 ;  /* 0x84222325ff027431 */ /* 0x001fe400000001ff */
        /* <DEDUP_REMOVED lines=19> */
.L_x_2719:
[----:B------:R-:W-:-:S04]  /*29640*/  LEA R30, P1, R21, R10, 0x3 ;  /* 0x0000000a151e7211 */ /* 0x000fc800078218ff */
[----:B------:R-:W-:-:S05]  /*29650*/  LEA.HI.X R31, R21, R11, R20, 0x3, P1 ;  /* 0x0000000b151f7211 */ /* 0x000fca00008f1c14 */
[----:B--23--:R-:W2:Y:S04]  /*29660*/  LD.E.64 R26, desc[UR10][R30.64] ;  /* 0x0000000a1e1a7980 */ /* 0x00cea8000c101b00 */
        /* <DEDUP_REMOVED lines=99> */
.L_x_2718:
        /* <DEDUP_REMOVED lines=51> */
.L_x_2717:
        /* <DEDUP_REMOVED lines=14> */
[----:B------:R-:W-:Y:S01]  /*2a0b0*/  LOP3.LUT R7, R22, 0xfffffffe, RZ, 0xc0, !PT ;  /* 0xfffffffe16077812 */ /* 0x000fe200078ec0ff */
[----:B------:R-:W-:Y:S01]  /*2a0c0*/  IMAD.MOV.U32 R21, RZ, RZ, -0x7bdddcdb ;  /* 0x84222325ff157424 */ /* 0x000fe200078e00ff */
[----:B------:R-:W-:Y:S02]  /*2a0d0*/  MOV R23, 0xcbf29ce4 ;  /* 0xcbf29ce400177802 */ /* 0x000fe40000000f00 */
[----:B--2---:R-:W-:-:S07]  /*2a0e0*/  CS2R R18, SRZ ;  /* 0x0000000000127805 */ /* 0x004fce000001ff00 */
.L_x_2722:
[----:B-1----:R-:W-:-:S04]  /*2a0f0*/  LEA R30, P1, R19, R8, 0x3 ;  /* 0x00000008131e7211 */ /* 0x002fc800078218ff */
[----:B------:R-:W-:-:S05]  /*2a100*/  LEA.HI.X R31, R19, R9, R18, 0x3, P1 ;  /* 0x00000009131f7211 */ /* 0x000fca00008f1c12 */
[----:B---3--:R-:W2:Y:S04]  /*2a110*/  LD.E.64 R26, desc[UR10][R30.64] ;  /* 0x0000000a1e1a7980 */ /* 0x008ea8000c101b00 */
        /* <DEDUP_REMOVED lines=99> */
.L_x_2721:
[----:B------:R-:W-:Y:S05]  /*2a750*/  @P2 BRA `(.L_x_2720) ;  /* 0x0000000000c82947 */ /* 0x000fea0003800000 */
[----:B-12---:R-:W-:-:S04]  /*2a760*/  LEA R18, P1, R7, R8, 0x3 ;  /* 0x0000000807127211 */ /* 0x006fc800078218ff */
        /* <DEDUP_REMOVED lines=49> */
.L_x_2720:
        /* <DEDUP_REMOVED lines=21> */
.L_x_2726:
[----:B------:R-:W-:-:S04]  /*2abd0*/  LEA R30, P1, R21, R10, 0x3 ;  /* 0x0000000a151e7211 */ /* 0x000fc800078218ff */
[----:B------:R-:W-:-:S05]  /*2abe0*/  LEA.HI.X R31, R21, R11, R20, 0x3, P1 ;  /* 0x0000000b151f7211 */ /* 0x000fca00008f1c14 */
[----:B--23--:R-:W2:Y:S04]  /*2abf0*/  LD.E.64 R26, desc[UR10][R30.64] ;  /* 0x0000000a1e1a7980 */ /* 0x00cea8000c101b00 */
        /* <DEDUP_REMOVED lines=99> */
.L_x_2725:
        /* <DEDUP_REMOVED lines=51> */
.L_x_2724:
[----:B------:R-:W-:Y:S02]  /*2b560*/  HFMA2 R25, -RZ, RZ, -6.306171417236328125e-05, 0.01395416259765625 ;  /* 0x84222325ff197431 */ /* 0x000fe400000001ff */
[----:B---3--:R-:W-:Y:S01]  /*2b570*/  IMAD.MOV.U32 R27, RZ, RZ, -0x340d631c ;  /* 0xcbf29ce4ff1b7424 */ /* 0x008fe200078e00ff */
        /* <DEDUP_REMOVED lines=16> */
.L_x_2729:
[----:B-1----:R-:W-:-:S04]  /*2b680*/  LEA R28, P0, R21, R8, 0x3 ;  /* 0x00000008151c7211 */ /* 0x002fc800078018ff */
[----:B----4-:R-:W-:-:S05]  /*2b690*/  LEA.HI.X R29, R21, R9, R20, 0x3, P0 ;  /* 0x00000009151d7211 */ /* 0x010fca00000f1c14 */
[----:B------:R-:W3:Y:S04]  /*2b6a0*/  LD.E.64 R22, desc[UR10][R28.64] ;  /* 0x0000000a1c167980 */ /* 0x000ee8000c101b00 */
[----:B--2---:R1:W2:Y:S01]  /*2b6b0*/  LD.E.64 R18, desc[UR10][R28.64+0x8] ;  /* 0x0000080a1c127980 */ /* 0x0042a2000c101b00 */
        /* <DEDUP_REMOVED lines=50> */
[----:B--2---:R-:W-:-:S03]  /*2b9e0*/  LOP3.LUT R25, R22, 0xff, R18, 0x78, !PT ;  /* 0x000000ff16197812 */ /* 0x004fc600078e7812 */
        /* <DEDUP_REMOVED lines=47> */
.L_x_2728:
[----:B------:R-:W-:Y:S05]  /*2bce0*/  @P1 BRA `(.L_x_2727) ;  /* 0x0000000000c81947 */ /* 0x000fea0003800000 */
[----:B-12---:R-:W-:-:S04]  /*2bcf0*/  LEA R18, P0, R7, R8, 0x3 ;  /* 0x0000000807127211 */ /* 0x006fc800078018ff */
        /* <DEDUP_REMOVED lines=49> */
.L_x_2727:
[----:B------:R-:W-:-:S04]  /*2c010*/  ISETP.GE.U32.AND P0, PT, R2, R25, PT ;  /* 0x000000190200720c */ /* 0x000fc80003f06070 */
[----:B------:R-:W-:-:S04]  /*2c020*/  ISETP.GE.U32.AND.EX P0, PT, R4, R27, PT, P0 ;  /* 0x0000001b0400720c */ /* 0x000fc80003f06100 */
[----:B------:R-:W-:Y:S01]  /*2c030*/  PLOP3.LUT P0, PT, P0, PT, PT, 0x8, 0x80 ;  /* 0x000000000080781c */ /* 0x000fe2000070e170 */
[----:B------:R-:W-:-:S12]  /*2c040*/  BRA `(.L_x_2716) ;  /* 0x0000000000707947 */ /* 0x000fd80003800000 */
.L_x_2723:
[----:B------:R-:W0:Y:S01]  /*2c050*/  LDC R2, c[0x0][0x3b8] ;  /* 0x0000ee00ff027b82 */ /* 0x000e220000000800 */
[----:B------:R-:W-:Y:S02]  /*2c060*/  PLOP3.LUT P0, PT, PT, PT, PT, 0x8, 0x80 ;  /* 0x000000000080781c */ /* 0x000fe40003f0e170 */
[----:B0-----:R-:W-:-:S13]  /*2c070*/  ISETP.NE.AND P1, PT, R2, RZ, PT ;  /* 0x000000ff0200720c */ /* 0x001fda0003f25270 */
[----:B------:R-:W-:Y:S05]  /*2c080*/  @!P1 BRA `(.L_x_2716) ;  /* 0x0000000000609947 */ /* 0x000fea0003800000 */
[----:B------:R-:W-:Y:S01]  /*2c090*/  HFMA2 R7, -RZ, RZ, 0, 0 ;  /* 0x00000000ff077431 */ /* 0x000fe200000001ff */
[----:B------:R-:W-:Y:S01]  /*2c0a0*/  SHF.R.S32.HI R22, RZ, 0x1f, R2 ;  /* 0x0000001fff167819 */ /* 0x000fe20000011402 */
[----:B------:R-:W-:-:S07]  /*2c0b0*/  IMAD.MOV.U32 R4, RZ, RZ, RZ ;  /* 0x000000ffff047224 */ /* 0x000fce00078e00ff */
.L_x_2730:
        /* <DEDUP_REMOVED lines=21> */
.L_x_2716:
[----:B------:R-:W-:Y:S05]  /*2c210*/  BSYNC.RECONVERGENT B0 ;  /* 0x0000000000007941 */ /* 0x000fea0003800200 */
.L_x_2715:
        /* <DEDUP_REMOVED lines=42> */
.L_x_2735:
[----:B--2---:R-:W-:-:S04]  /*2c4c0*/  LEA R24, P1, R23, R10, 0x3 ;  /* 0x0000000a17187211 */ /* 0x004fc800078218ff */
[----:B------:R-:W-:-:S05]  /*2c4d0*/  LEA.HI.X R25, R23, R11, R28, 0x3, P1 ;  /* 0x0000000b17197211 */ /* 0x000fca00008f1c1c */
[----:B------:R-:W2:Y:S04]  /*2c4e0*/  LD.E.64 R20, desc[UR10][R24.64] ;  /* 0x0000000a18147980 */ /* 0x000ea8000c101b00 */
[----:B---3--:R3:W5:Y:S01]  /*2c4f0*/  LD.E.64 R26, desc[UR10][R24.64+0x8] ;  /* 0x0000080a181a7980 */ /* 0x008762000c101b00 */
        /* <DEDUP_REMOVED lines=18> */
[----:B---3--:R-:W-:-:S04]  /*2c620*/  IMAD.WIDE.U32 R24, R32, 0x1b3, RZ ;  /* 0x000001b320187825 */ /* 0x008fc800078e00ff */
        /* <DEDUP_REMOVED lines=79> */
.L_x_2734:
        /* <DEDUP_REMOVED lines=50> */
.L_x_2733:
        /* <DEDUP_REMOVED lines=16> */
[----:B------:R-:W-:Y:S02]  /*2cf40*/  MOV R23, 0x84222325 ;  /* 0x8422232500177802 */ /* 0x000fe40000000f00 */
[----:B------:R-:W-:-:S07]  /*2cf50*/  CS2R R20, SRZ ;  /* 0x0000000000147805 */ /* 0x000fce000001ff00 */
.L_x_2738:
        /* <DEDUP_REMOVED lines=102> */
.L_x_2737:
        /* <DEDUP_REMOVED lines=51> */
.L_x_2736:
        /* <DEDUP_REMOVED lines=22> */
.L_x_2742:
[----:B--2---:R-:W-:-:S04]  /*2da50*/  LEA R24, P1, R23, R10, 0x3 ;  /* 0x0000000a17187211 */ /* 0x004fc800078218ff */
[----:B------:R-:W-:-:S05]  /*2da60*/  LEA.HI.X R25, R23, R11, R28, 0x3, P1 ;  /* 0x0000000b17197211 */ /* 0x000fca00008f1c1c */
[----:B------:R-:W2:Y:S04]  /*2da70*/  LD.E.64 R20, desc[UR10][R24.64] ;  /* 0x0000000a18147980 */ /* 0x000ea8000c101b00 */
[----:B---3--:R3:W5:Y:S01]  /*2da80*/  LD.E.64 R26, desc[UR10][R24.64+0x8] ;  /* 0x0000080a181a7980 */ /* 0x008762000c101b00 */
[----:B------:R-:W-:Y:S01]  /*2da90*/  IMAD R5, R5, 0x1b3, RZ ;  /* 0x000001b305057824 */ /* 0x000fe200078e02ff */
[----:B------:R-:W-:-:S04]  /*2daa0*/  IADD3 R23, P1, PT, R23, 0x2, RZ ;  /* 0x0000000217177810 */ /* 0x000fc80007f3e0ff */
[----:B------:R-:W-:Y:S02]  /*2dab0*/  IADD3.X R28, PT, PT, RZ, R28, RZ, P1, !PT ;  /* 0x0000001cff1c7210 */ /* 0x000fe40000ffe4ff */
[----:B------:R-:W-:-:S04]  /*2dac0*/  ISETP.NE.U32.AND P1, PT, R23, R7, PT ;  /* 0x000000071700720c */ /* 0x000fc80003f25070 */
[----:B0-----:R-:W-:Y:S02]  /*2dad0*/  ISETP.NE.AND.EX P1, PT, R28, R30, PT, P1 ;  /* 0x0000001e1c00720c */ /* 0x001fe40003f25310 */
[----:B--2---:R-:W-:-:S04]  /*2dae0*/  LOP3.LUT R6, R6, 0xff, R20, 0x78, !PT ;  /* 0x000000ff06067812 */ /* 0x004fc800078e7814 */
        /* <DEDUP_REMOVED lines=12> */
[----:B---3--:R-:W-:-:S04]  /*2dbb0*/  IMAD.WIDE.U32 R24, R32, 0x1b3, RZ ;  /* 0x000001b320187825 */ /* 0x008fc800078e00ff */
        /* <DEDUP_REMOVED lines=79> */
.L_x_2741:
        /* <DEDUP_REMOVED lines=50> */
.L_x_2740:
[----:B---3--:R-:W-:Y:S01]  /*2e3d0*/  IMAD.MOV.U32 R27, RZ, RZ, -0x7bdddcdb ;  /* 0x84222325ff1b7424 */ /* 0x008fe200078e00ff */
        /* <DEDUP_REMOVED lines=18> */
.L_x_2745:
[----:B-1----:R-:W-:-:S04]  /*2e500*/  LEA R30, P0, R28, R8, 0x3 ;  /* 0x000000081c1e7211 */ /* 0x002fc800078018ff */
[----:B------:R-:W-:-:S05]  /*2e510*/  LEA.HI.X R31, R28, R9, R21, 0x3, P0 ;  /* 0x000000091c1f7211 */ /* 0x000fca00000f1c15 */
[----:B------:R-:W4:Y:S04]  /*2e520*/  LD.E.64 R24, desc[UR10][R30.64] ;  /* 0x0000000a1e187980 */ /* 0x000f28000c101b00 */
[----:B------:R1:W3:Y:S01]  /*2e530*/  LD.E.64 R22, desc[UR10][R30.64+0x8] ;  /* 0x0000080a1e167980 */ /* 0x0002e2000c101b00 */
[----:B------:R-:W-:Y:S01]  /*2e540*/  IMAD R32, R26, 0x1b3, RZ ;  /* 0x000001b31a207824 */ /* 0x000fe200078e02ff */
[----:B------:R-:W-:-:S04]  /*2e550*/  IADD3 R28, P0, PT, R28, 0x2, RZ ;  /* 0x000000021c1c7810 */ /* 0x000fc80007f1e0ff */
[----:B------:R-:W-:Y:S02]  /*2e560*/  IADD3.X R21, PT, PT, RZ, R21, RZ, P0, !PT ;  /* 0x00000015ff157210 */ /* 0x000fe400007fe4ff */
[----:B------:R-:W-:-:S04]  /*2e570*/  ISETP.NE.U32.AND P0, PT, R28, R7, PT ;  /* 0x000000071c00720c */ /* 0x000fc80003f05070 */
[----:B0-----:R-:W-:Y:S02]  /*2e580*/  ISETP.NE.AND.EX P0, PT, R21, R20, PT, P0 ;  /* 0x000000141500720c */ /* 0x001fe40003f05300 */
        /* <DEDUP_REMOVED lines=93> */
.L_x_2744:
        /* <DEDUP_REMOVED lines=51> */
.L_x_2743:
[----:B------:R-:W-:-:S04]  /*2ee90*/  ISETP.GE.U32.AND P0, PT, R6, R27, PT ;  /* 0x0000001b0600720c */ /* 0x000fc80003f06070 */
[----:B------:R-:W-:-:S04]  /*2eea0*/  ISETP.GE.U32.AND.EX P0, PT, R5, R26, PT, P0 ;  /* 0x0000001a0500720c */ /* 0x000fc80003f06100 */
[----:B------:R-:W-:Y:S01]  /*2eeb0*/  PLOP3.LUT P0, PT, P0, PT, PT, 0x8, 0x80 ;  /* 0x000000000080781c */ /* 0x000fe2000070e170 */
[----:B------:R-:W-:-:S12]  /*2eec0*/  BRA `(.L_x_2732) ;  /* 0x0000000000707947 */ /* 0x000fd80003800000 */
.L_x_2739:
[----:B------:R-:W0:Y:S01]  /*2eed0*/  LDC R5, c[0x0][0x3b8] ;  /* 0x0000ee00ff057b82 */ /* 0x000e220000000800 */
[----:B------:R-:W-:Y:S02]  /*2eee0*/  PLOP3.LUT P0, PT, PT, PT, PT, 0x8, 0x80 ;  /* 0x000000000080781c */ /* 0x000fe40003f0e170 */
[----:B0-----:R-:W-:-:S13]  /*2eef0*/  ISETP.NE.AND P1, PT, R5, RZ, PT ;  /* 0x000000ff0500720c */ /* 0x001fda0003f25270 */
[----:B------:R-:W-:Y:S05]  /*2ef00*/  @!P1 BRA `(.L_x_2732) ;  /* 0x0000000000609947 */ /* 0x000fea0003800000 */
[----:B------:R-:W-:Y:S01]  /*2ef10*/  SHF.R.S32.HI R23, RZ, 0x1f, R5 ;  /* 0x0000001fff177819 */ /* 0x000fe20000011405 */
[----:B------:R-:W-:Y:S02]  /*2ef20*/  HFMA2 R5, -RZ, RZ, 0, 0 ;  /* 0x00000000ff057431 */ /* 0x000fe400000001ff */
[----:B------:R-:W-:-:S07]  /*2ef30*/  IMAD.MOV.U32 R24, RZ, RZ, RZ ;  /* 0x000000ffff187224 */ /* 0x000fce00078e00ff */
.L_x_2746:
        /* <DEDUP_REMOVED lines=21> */
.L_x_2732:
[----:B------:R-:W-:Y:S05]  /*2f090*/  BSYNC.RECONVERGENT B0 ;  /* 0x0000000000007941 */ /* 0x000fea0003800200 */
.L_x_2731:
[----:B------:R-:W5:Y:S01]  /*2f0a0*/  S2UR UR6, SR_CgaCtaId ;  /* 0x00000000000679c3 */ /* 0x000f620000008800 */
[C---:B0-----:R-:W-:Y:S01]  /*2f0b0*/  VIADD R5, R4.reuse, 0x1 ;  /* 0x0000000104057836 */ /* 0x041fe20000000000 */
[----:B------:R-:W-:Y:S01]  /*2f0c0*/  @!P0 IADD3 R5, PT, PT, R4, RZ, RZ ;  /* 0x000000ff04058210 */ /* 0x000fe20007ffe0ff */
[----:B------:R-:W-:Y:S01]  /*2f0d0*/  UMOV UR4, 0x400 ;  /* 0x0000040000047882 */ /* 0x000fe20000000000 */
[----:B------:R-:W-:Y:S01]  /*2f0e0*/  IADD3 R6, PT, PT, R2, 0x1, RZ ;  /* 0x0000000102067810 */ /* 0x000fe20007ffe0ff */
        /* <DEDUP_REMOVED lines=16> */
[----:B0-----:R-:W-:Y:S02]  /*2f1f0*/  IMAD.MOV.U32 R2, RZ, RZ, -0x7bdddcdb ;  /* 0x84222325ff027424 */ /* 0x001fe400078e00ff */
[----:B------:R-:W-:Y:S01]  /*2f200*/  IMAD.MOV.U32 R4, RZ, RZ, -0x340d631c ;  /* 0xcbf29ce4ff047424 */ /* 0x000fe200078e00ff */
[----:B-----5:R-:W-:-:S04]  /*2f210*/  ISETP.NE.U32.AND P0, PT, R24, RZ, PT ;  /* 0x000000ff1800720c */ /* 0x020fc80003f05070 */
        /* <DEDUP_REMOVED lines=17> */
.L_x_2751:
[----:B--2---:R-:W-:-:S04]  /*2f330*/  LEA R28, P1, R23, R10, 0x3 ;  /* 0x0000000a171c7211 */ /* 0x004fc800078218ff */
[----:B----4-:R-:W-:-:S05]  /*2f340*/  LEA.HI.X R29, R23, R11, R22, 0x3, P1 ;  /* 0x0000000b171d7211 */ /* 0x010fca00008f1c16 */
[----:B---3--:R-:W2:Y:S04]  /*2f350*/  LD.E.64 R26, desc[UR10][R28.64] ;  /* 0x0000000a1c1a7980 */ /* 0x008ea8000c101b00 */
        /* <DEDUP_REMOVED lines=99> */
.L_x_2750:
        /* <DEDUP_REMOVED lines=51> */
.L_x_2749:
        /* <DEDUP_REMOVED lines=18> */
.L_x_2754:
[----:B-1----:R-:W-:-:S04]  /*2fde0*/  LEA R34, P1, R23, R8, 0x3 ;  /* 0x0000000817227211 */ /* 0x002fc800078218ff */
[----:B------:R-:W-:-:S05]  /*2fdf0*/  LEA.HI.X R35, R23, R9, R22, 0x3, P1 ;  /* 0x0000000917237211 */ /* 0x000fca00008f1c16 */
[----:B---3--:R-:W3:Y:S04]  /*2fe00*/  LD.E.64 R26, desc[UR10][R34.64] ;  /* 0x0000000a221a7980 */ /* 0x008ee8000c101b00 */
        /* <DEDUP_REMOVED lines=8> */
[----:B------:R-:W-:Y:S01]  /*2fe90*/  IMAD.WIDE.U32 R30, R25, 0x1b3, RZ ;  /* 0x000001b3191e7825 */ /* 0x000fe200078e00ff */
[----:B------:R-:W-:-:S04]  /*2fea0*/  SHF.R.U64 R25, R26, 0x8, R27 ;  /* 0x000000081a197819 */ /* 0x000fc8000000121b */
[----:B------:R-:W-:Y:S02]  /*2feb0*/  IADD3 R31, PT, PT, R31, R33, RZ ;  /* 0x000000211f1f7210 */ /* 0x000fe40007ffe0ff */
[----:B------:R-:W-:-:S03]  /*2fec0*/  LOP3.LUT R30, R30, 0xff, R25, 0x78, !PT ;  /* 0x000000ff1e1e7812 */ /* 0x000fc600078e7819 */
        /* <DEDUP_REMOVED lines=87> */
.L_x_2753:
[----:B------:R-:W-:Y:S05]  /*30440*/  @P2 BRA `(.L_x_2752) ;  /* 0x0000000000c82947 */ /* 0x000fea0003800000 */
[----:B-1----:R-:W-:-:S04]  /*30450*/  LEA R22, P1, R7, R8, 0x3 ;  /* 0x0000000807167211 */ /* 0x002fc800078218ff */
[----:B------:R-:W-:-:S06]  /*30460*/  LEA.HI.X R23, R7, R9, R32, 0x3, P1 ;  /* 0x0000000907177211 */ /* 0x000fcc00008f1c20 */
[----:B------:R-:W5:Y:S01]  /*30470*/  LD.E.64 R22, desc[UR10][R22.64] ;  /* 0x0000000a16167980 */ /* 0x000f62000c101b00 */
[----:B------:R-:W-:Y:S01]  /*30480*/  IMAD R28, R31, 0x1b3, RZ ;  /* 0x000001b31f1c7824 */ /* 0x000fe200078e02ff */
[----:B-----5:R-:W-:Y:S02]  /*30490*/  LOP3.LUT R25, R25, 0xff, R22, 0x78, !PT ;  /* 0x000000ff19197812 */ /* 0x020fe400078e7816 */
        /* <DEDUP_REMOVED lines=45> */
.L_x_2752:
        /* <DEDUP_REMOVED lines=19> */
[----:B------:R-:W-:Y:S01]  /*308a0*/  IMAD.MOV.U32 R2, RZ, RZ, -0x7bdddcdb ;  /* 0x84222325ff027424 */ /* 0x000fe200078e00ff */
[----:B------:R-:W-:-:S07]  /*308b0*/  CS2R R22, SRZ ;  /* 0x0000000000167805 */ /* 0x000fce000001ff00 */
.L_x_2758:
[----:B--2---:R-:W-:-:S04]  /*308c0*/  LEA R28, P1, R23, R10, 0x3 ;  /* 0x0000000a171c7211 */ /* 0x004fc800078218ff */
[----:B----4-:R-:W-:-:S05]  /*308d0*/  LEA.HI.X R29, R23, R11, R22, 0x3, P1 ;  /* 0x0000000b171d7211 */ /* 0x010fca00008f1c16 */
[----:B---3--:R-:W2:Y:S04]  /*308e0*/  LD.E.64 R26, desc[UR10][R28.64] ;  /* 0x0000000a1c1a7980 */ /* 0x008ea8000c101b00 */
        /* <DEDUP_REMOVED lines=99> */
.L_x_2757:
        /* <DEDUP_REMOVED lines=51> */
.L_x_2756:
[----:B----4-:R-:W-:Y:S02]  /*31250*/  IMAD.MOV.U32 R29, RZ, RZ, -0x7bdddcdb ;  /* 0x84222325ff1d7424 */ /* 0x010fe400078e00ff */
        /* <DEDUP_REMOVED lines=18> */
.L_x_2761:
[----:B-1----:R-:W-:-:S04]  /*31380*/  LEA R32, P0, R30, R8, 0x3 ;  /* 0x000000081e207211 */ /* 0x002fc800078018ff */
[----:B------:R-:W-:-:S05]  /*31390*/  LEA.HI.X R33, R30, R9, R23, 0x3, P0 ;  /* 0x000000091e217211 */ /* 0x000fca00000f1c17 */
[----:B------:R-:W4:Y:S04]  /*313a0*/  LD.E.64 R24, desc[UR10][R32.64] ;  /* 0x0000000a20187980 */ /* 0x000f28000c101b00 */
[----:B---3--:R-:W3:Y:S01]  /*313b0*/  LD.E.64 R26, desc[UR10][R32.64+0x8] ;  /* 0x0000080a201a7980 */ /* 0x008ee2000c101b00 */
[----:B------:R-:W-:Y:S01]  /*313c0*/  IMAD R28, R31, 0x1b3, RZ ;  /* 0x000001b31f1c7824 */ /* 0x000fe200078e02ff */
[----:B------:R-:W-:-:S05]  /*313d0*/  IADD3 R30, P0, PT, R30, 0x2, RZ ;  /* 0x000000021e1e7810 */ /* 0x000fca0007f1e0ff */
[----:B------:R-:W-:Y:S01]  /*313e0*/  IMAD.X R23, RZ, RZ, R23, P0 ;  /* 0x000000ffff177224 */ /* 0x000fe200000e0617 */
[----:B------:R-:W-:-:S04]  /*313f0*/  ISETP.NE.U32.AND P0, PT, R30, R7, PT ;  /* 0x000000071e00720c */ /* 0x000fc80003f05070 */
[----:B0-----:R-:W-:Y:S02]  /*31400*/  ISETP.NE.AND.EX P0, PT, R23, R22, PT, P0 ;  /* 0x000000161700720c */ /* 0x001fe40003f05300 */
[----:B----4-:R-:W-:-:S05]  /*31410*/  LOP3.LUT R29, R29, 0xff, R24, 0x78, !PT ;  /* 0x000000ff1d1d7812 */ /* 0x010fca00078e7818 */
        /* <DEDUP_REMOVED lines=92> */
.L_x_2760:
[----:B------:R-:W-:Y:S05]  /*319e0*/  @P1 BRA `(.L_x_2759) ;  /* 0x0000000000c81947 */ /* 0x000fea0003800000 */
[----:B-1----:R-:W-:-:S04]  /*319f0*/  LEA R26, P0, R7, R8, 0x3 ;  /* 0x00000008071a7211 */ /* 0x002fc800078018ff */
[----:B---3--:R-:W-:-:S05]  /*31a00*/  LEA.HI.X R27, R7, R9, R22, 0x3, P0 ;  /* 0x00000009071b7211 */ /* 0x008fca00000f1c16 */
        /* <DEDUP_REMOVED lines=48> */
.L_x_2759:
[----:B------:R-:W-:-:S04]  /*31d10*/  ISETP.GE.U32.AND P0, PT, R2, R29, PT ;  /* 0x0000001d0200720c */ /* 0x000fc80003f06070 */
[----:B------:R-:W-:-:S04]  /*31d20*/  ISETP.GE.U32.AND.EX P0, PT, R4, R31, PT, P0 ;  /* 0x0000001f0400720c */ /* 0x000fc80003f06100 */
[----:B------:R-:W-:Y:S01]  /*31d30*/  PLOP3.LUT P0, PT, P0, PT, PT, 0x8, 0x80 ;  /* 0x000000000080781c */ /* 0x000fe2000070e170 */
[----:B------:R-:W-:-:S12]  /*31d40*/  BRA `(.L_x_2748) ;  /* 0x0000000000707947 */ /* 0x000fd80003800000 */
.L_x_2755:
[----:B------:R-:W0:Y:S01]  /*31d50*/  LDC R2, c[0x0][0x3b8] ;  /* 0x0000ee00ff027b82 */ /* 0x000e220000000800 */
[----:B------:R-:W-:Y:S02]  /*31d60*/  PLOP3.LUT P0, PT, PT, PT, PT, 0x8, 0x80 ;  /* 0x000000000080781c */ /* 0x000fe40003f0e170 */
[----:B0-----:R-:W-:-:S13]  /*31d70*/  ISETP.NE.AND P1, PT, R2, RZ, PT ;  /* 0x000000ff0200720c */ /* 0x001fda0003f25270 */
[----:B------:R-:W-:Y:S05]  /*31d80*/  @!P1 BRA `(.L_x_2748) ;  /* 0x0000000000609947 */ /* 0x000fea0003800000 */
[----:B------:R-:W-:Y:S01]  /*31d90*/  HFMA2 R4, -RZ, RZ, 0, 0 ;  /* 0x00000000ff047431 */ /* 0x000fe200000001ff */
[----:B------:R-:W-:Y:S01]  /*31da0*/  SHF.R.S32.HI R26, RZ, 0x1f, R2 ;  /* 0x0000001fff1a7819 */ /* 0x000fe20000011402 */
[----:B------:R-:W-:-:S07]  /*31db0*/  IMAD.MOV.U32 R7, RZ, RZ, RZ ;  /* 0x000000ffff077224 */ /* 0x000fce00078e00ff */
.L_x_2762:
        /* <DEDUP_REMOVED lines=21> */
.L_x_2748:
[----:B------:R-:W-:Y:S05]  /*31f10*/  BSYNC.RECONVERGENT B0 ;  /* 0x0000000000007941 */ /* 0x000fea0003800200 */
.L_x_2747:
[----:B------:R-:W5:Y:S01]  /*31f20*/  S2UR UR6, SR_CgaCtaId ;  /* 0x00000000000679c3 */ /* 0x000f620000008800 */
[----:B0-----:R-:W-:Y:S01]  /*31f30*/  VIADD R2, R5, 0x1 ;  /* 0x0000000105027836 */ /* 0x001fe20000000000 */
[----:B------:R-:W-:Y:S01]  /*31f40*/  UMOV UR4, 0x400 ;  /* 0x0000040000047882 */ /* 0x000fe20000000000 */
[----:B------:R-:W-:Y:S01]  /*31f50*/  @!P0 IMAD.MOV R2, RZ, RZ, R5 ;  /* 0x000000ffff028224 */ /* 0x000fe200078e0205 */
[C---:B------:R-:W-:Y:S01]  /*31f60*/  IADD3 R4, PT, PT, R6.reuse, 0x1, RZ ;  /* 0x0000000106047810 */ /* 0x040fe20007ffe0ff */
[----:B------:R-:W-:Y:S01]  /*31f70*/  BSSY.RECONVERGENT B0, `(.L_x_2763) ;  /* 0x00002e3000007945 */ /* 0x000fe20003800200 */
[----:B------:R-:W-:Y:S02]  /*31f80*/  @P0 IADD3 R4, PT, PT, R6, RZ, RZ ;  /* 0x000000ff06040210 */ /* 0x000fe40007ffe0ff */
[----:B------:R-:W-:Y:S02]  /*31f90*/  ISETP.GE.AND P1, PT, R2, UR8, PT ;  /* 0x0000000802007c0c */ /* 0x000fe4000bf26270 */
[----:B-12---:R-:W-:-:S02]  /*31fa0*/  SEL R22, R10, R8, P0 ;  /* 0x000000080a167207 */ /* 0x006fc40000000000 */
        /* <DEDUP_REMOVED lines=33> */
.L_x_2767:
[----:B--2---:R-:W-:-:S04]  /*321c0*/  LEA R30, P1, R25, R10, 0x3 ;  /* 0x0000000a191e7211 */ /* 0x004fc800078218ff */
[----:B------:R-:W-:-:S05]  /*321d0*/  LEA.HI.X R31, R25, R11, R26, 0x3, P1 ;  /* 0x0000000b191f7211 */ /* 0x000fca00008f1c1a */
[----:B----4-:R-:W2:Y:S04]  /*321e0*/  LD.E.64 R28, desc[UR10][R30.64] ;  /* 0x0000000a1e1c7980 */ /* 0x010ea8000c101b00 */
[----:B------:R4:W5:Y:S01]  /*321f0*/  LD.E.64 R32, desc[UR10][R30.64+0x8] ;  /* 0x0000080a1e207980 */ /* 0x000962000c101b00 */
        /* <DEDUP_REMOVED lines=16> */
[----:B----4-:R-:W-:Y:S01]  /*32300*/  LOP3.LUT R30, R36, 0xff, R5, 0x78, !PT ;  /* 0x000000ff241e7812 */ /* 0x010fe200078e7805 */
        /* <DEDUP_REMOVED lines=33> */
[----:B-----5:R-:W-:-:S03]  /*32520*/  LOP3.LUT R5, R28, 0xff, R32, 0x78, !PT ;  /* 0x000000ff1c057812 */ /* 0x020fc600078e7820 */
        /* <DEDUP_REMOVED lines=47> */
.L_x_2766:
[----:B------:R-:W-:Y:S05]  /*32820*/  @P2 BRA `(.L_x_2765) ;  /* 0x0000000000c42947 */ /* 0x000fea0003800000 */
[----:B--2---:R-:W-:-:S04]  /*32830*/  LEA R26, P1, R7, R10, 0x3 ;  /* 0x0000000a071a7211 */ /* 0x004fc800078218ff */
[----:B---3--:R-:W-:-:S06]  /*32840*/  LEA.HI.X R27, R7, R11, R34, 0x3, P1 ;  /* 0x0000000b071b7211 */ /* 0x008fcc00008f1c22 */
        /* <DEDUP_REMOVED lines=47> */
.L_x_2765:
        /* <DEDUP_REMOVED lines=19> */
.L_x_2770:
[----:B-1----:R-:W-:-:S04]  /*32c70*/  LEA R36, P1, R7, R8, 0x3 ;  /* 0x0000000807247211 */ /* 0x002fc800078218ff */
[----:B------:R-:W-:-:S05]  /*32c80*/  LEA.HI.X R37, R7, R9, R32, 0x3, P1 ;  /* 0x0000000907257211 */ /* 0x000fca00008f1c20 */
[----:B---3--:R-:W3:Y:S04]  /*32c90*/  LD.E.64 R26, desc[UR10][R36.64] ;  /* 0x0000000a241a7980 */ /* 0x008ee8000c101b00 */
        /* <DEDUP_REMOVED lines=99> */
.L_x_2769:
[----:B------:R-:W-:Y:S05]  /*332d0*/  @P2 BRA `(.L_x_2768) ;  /* 0x0000000000c82947 */ /* 0x000fea0003800000 */
[----:B-1----:R-:W-:-:S04]  /*332e0*/  LEA R26, P1, R34, R8, 0x3 ;  /* 0x00000008221a7211 */ /* 0x002fc800078218ff */
[----:B---3--:R-:W-:-:S06]  /*332f0*/  LEA.HI.X R27, R34, R9, R25, 0x3, P1 ;  /* 0x00000009221b7211 */ /* 0x008fcc00008f1c19 */
        /* <DEDUP_REMOVED lines=48> */
.L_x_2768:
        /* <DEDUP_REMOVED lines=22> */
.L_x_2774:
[----:B--2---:R-:W-:-:S04]  /*33760*/  LEA R30, P1, R25, R10, 0x3 ;  /* 0x0000000a191e7211 */ /* 0x004fc800078218ff */
[----:B------:R-:W-:-:S05]  /*33770*/  LEA.HI.X R31, R25, R11, R26, 0x3, P1 ;  /* 0x0000000b191f7211 */ /* 0x000fca00008f1c1a */
[----:B----4-:R-:W2:Y:S04]  /*33780*/  LD.E.64 R28, desc[UR10][R30.64] ;  /* 0x0000000a1e1c7980 */ /* 0x010ea8000c101b00 */
[----:B------:R4:W5:Y:S01]  /*33790*/  LD.E.64 R32, desc[UR10][R30.64+0x8] ;  /* 0x0000080a1e207980 */ /* 0x000962000c101b00 */
        /* <DEDUP_REMOVED lines=16> */
[----:B----4-:R-:W-:Y:S01]  /*338a0*/  LOP3.LUT R30, R36, 0xff, R5, 0x78, !PT ;  /* 0x000000ff241e7812 */ /* 0x010fe200078e7805 */
        /* <DEDUP_REMOVED lines=33> */
[----:B-----5:R-:W-:-:S03]  /*33ac0*/  LOP3.LUT R5, R28, 0xff, R32, 0x78, !PT ;  /* 0x000000ff1c057812 */ /* 0x020fc600078e7820 */
        /* <DEDUP_REMOVED lines=47> */
.L_x_2773:
[----:B------:R-:W-:Y:S05]  /*33dc0*/  @P2 BRA `(.L_x_2772) ;  /* 0x0000000000c42947 */ /* 0x000fea0003800000 */
[----:B--2---:R-:W-:-:S04]  /*33dd0*/  LEA R26, P1, R7, R10, 0x3 ;  /* 0x0000000a071a7211 */ /* 0x004fc800078218ff */
[----:B---3--:R-:W-:-:S06]  /*33de0*/  LEA.HI.X R27, R7, R11, R34, 0x3, P1 ;  /* 0x0000000b071b7211 */ /* 0x008fcc00008f1c22 */
        /* <DEDUP_REMOVED lines=47> */
.L_x_2772:
[----:B----4-:R-:W-:Y:S01]  /*340e0*/  IMAD.MOV.U32 R29, RZ, RZ, -0x7bdddcdb ;  /* 0x84222325ff1d7424 */ /* 0x010fe200078e00ff */
        /* <DEDUP_REMOVED lines=18> */
.L_x_2777:
[----:B-1----:R-:W-:-:S04]  /*34210*/  LEA R34, P0, R32, R8, 0x3 ;  /* 0x0000000820227211 */ /* 0x002fc800078018ff */
[----:B------:R-:W-:-:S05]  /*34220*/  LEA.HI.X R35, R32, R9, R31, 0x3, P0 ;  /* 0x0000000920237211 */ /* 0x000fca00000f1c1f */
[----:B---3--:R-:W3:Y:S04]  /*34230*/  LD.E.64 R26, desc[UR10][R34.64] ;  /* 0x0000000a221a7980 */ /* 0x008ee8000c101b00 */
        /* <DEDUP_REMOVED lines=99> */
.L_x_2776:
[----:B------:R-:W-:Y:S05]  /*34870*/  @P1 BRA `(.L_x_2775) ;  /* 0x0000000000c81947 */ /* 0x000fea0003800000 */
[----:B-1----:R-:W-:-:S04]  /*34880*/  LEA R24, P0, R7, R8, 0x3 ;  /* 0x0000000807187211 */ /* 0x002fc800078018ff */
[----:B------:R-:W-:-:S06]  /*34890*/  LEA.HI.X R25, R7, R9, R30, 0x3, P0 ;  /* 0x0000000907197211 */ /* 0x000fcc00000f1c1e */
[----:B------:R-:W4:Y:S01]  /*348a0*/  LD.E.64 R24, desc[UR10][R24.64] ;  /* 0x0000000a18187980 */ /* 0x000f22000c101b00 */
[----:B------:R-:W-:Y:S01]  /*348b0*/  IMAD R28, R28, 0x1b3, RZ ;  /* 0x000001b31c1c7824 */ /* 0x000fe200078e02ff */
[----:B----4-:R-:W-:Y:S02]  /*348c0*/  LOP3.LUT R29, R29, 0xff, R24, 0x78, !PT ;  /* 0x000000ff1d1d7812 */ /* 0x010fe400078e7818 */
[----:B------:R-:W-:-:S03]  /*348d0*/  SHF.R.U64 R7, R24, 0x8, R25 ;  /* 0x0000000818077819 */ /* 0x000fc60000001219 */
[----:B---3--:R-:W-:-:S04]  /*348e0*/  IMAD.WIDE.U32 R26, R29, 0x1b3, RZ ;  /* 0x000001b31d1a7825 */ /* 0x008fc800078e00ff */
        /* <DEDUP_REMOVED lines=43> */
.L_x_2775:
[----:B------:R-:W-:-:S04]  /*34ba0*/  ISETP.GE.U32.AND P0, PT, R6, R29, PT ;  /* 0x0000001d0600720c */ /* 0x000fc80003f06070 */
[----:B------:R-:W-:-:S04]  /*34bb0*/  ISETP.GE.U32.AND.EX P0, PT, R5, R28, PT, P0 ;  /* 0x0000001c0500720c */ /* 0x000fc80003f06100 */
[----:B------:R-:W-:Y:S01]  /*34bc0*/  PLOP3.LUT P0, PT, P0, PT, PT, 0x8, 0x80 ;  /* 0x000000000080781c */ /* 0x000fe2000070e170 */
[----:B------:R-:W-:-:S12]  /*34bd0*/  BRA `(.L_x_2764) ;  /* 0x0000000000707947 */ /* 0x000fd80003800000 */
.L_x_2771:
[----:B------:R-:W0:Y:S01]  /*34be0*/  LDC R5, c[0x0][0x3b8] ;  /* 0x0000ee00ff057b82 */ /* 0x000e220000000800 */
[----:B------:R-:W-:Y:S02]  /*34bf0*/  PLOP3.LUT P0, PT, PT, PT, PT, 0x8, 0x80 ;  /* 0x000000000080781c */ /* 0x000fe40003f0e170 */
[----:B0-----:R-:W-:-:S13]  /*34c00*/  ISETP.NE.AND P1, PT, R5, RZ, PT ;  /* 0x000000ff0500720c */ /* 0x001fda0003f25270 */
[----:B------:R-:W-:Y:S05]  /*34c10*/  @!P1 BRA `(.L_x_2764) ;  /* 0x0000000000609947 */ /* 0x000fea0003800000 */
[----:B---3--:R-:W-:Y:S01]  /*34c20*/  SHF.R.S32.HI R27, RZ, 0x1f, R5 ;  /* 0x0000001fff1b7819 */ /* 0x008fe20000011405 */
[----:B------:R-:W-:Y:S02]  /*34c30*/  HFMA2 R5, -RZ, RZ, 0, 0 ;  /* 0x00000000ff057431 */ /* 0x000fe400000001ff */
[----:B------:R-:W-:-:S07]  /*34c40*/  IMAD.MOV.U32 R28, RZ, RZ, RZ ;  /* 0x000000ffff1c7224 */ /* 0x000fce00078e00ff */
.L_x_2778:
        /* <DEDUP_REMOVED lines=21> */
.L_x_2764:
[----:B------:R-:W-:Y:S05]  /*34da0*/  BSYNC.RECONVERGENT B0 ;  /* 0x0000000000007941 */ /* 0x000fea0003800200 */
.L_x_2763:
[----:B------:R-:W5:Y:S01]  /*34db0*/  S2UR UR6, SR_CgaCtaId ;  /* 0x00000000000679c3 */ /* 0x000f620000008800 */
        /* <DEDUP_REMOVED lines=8> */
[----:B-----5:R-:W-:-:S06]  /*34e40*/  ULEA UR4, UR6, UR4, 0x18 ;  /* 0x0000000406047291 */ /* 0x020fcc000f8ec0ff */
[----:B------:R-:W-:Y:S02]  /*34e50*/  @!P0 LEA R4, R24, UR4, 0x3 ;  /* 0x0000000418048c11 */ /* 0x000fe4000f8e18ff */
[----:B------:R-:W-:-:S03]  /*34e60*/  @P0 LEA R2, R5, UR4, 0x3 ;  /* 0x0000000405020c11 */ /* 0x000fc6000f8e18ff */
[----:B------:R-:W3:Y:S04]  /*34e70*/  @!P0 LDS.64 R8, [R4] ;  /* 0x0000000004088984 */ /* 0x000ee80000000a00 */
[----:B------:R0:W1:Y:S01]  /*34e80*/  @P0 LDS.64 R10, [R2] ;  /* 0x00000000020a0984 */ /* 0x0000620000000a00 */
[----:B------:R-:W-:Y:S02]  /*34e90*/  ISETP.GE.AND P0, PT, R5, UR8, PT ;  /* 0x0000000805007c0c */ /* 0x000fe4000bf06270 */
[----:B---3--:R-:W-:Y:S01]  /*34ea0*/  MOV R27, R8 ;  /* 0x00000008001b7202 */ /* 0x008fe20000000f00 */
[----:B------:R-:W-:-:S10]  /*34eb0*/  IMAD.MOV.U32 R28, RZ, RZ, R9 ;  /* 0x000000ffff1c7224 */ /* 0x000fd400078e0009 */
[----:B0-----:R-:W-:Y:S05]  /*34ec0*/  @P0 BRA `(.L_x_2780) ;  /* 0x0000002c005c0947 */ /* 0x001fea0003800000 */
[----:B------:R-:W-:Y:S01]  /*34ed0*/  ISETP.GE.AND P0, PT, R24, R3, PT ;  /* 0x000000031800720c */ /* 0x000fe20003f06270 */
[----:B-1----:R-:W-:Y:S01]  /*34ee0*/  IMAD.MOV.U32 R28, RZ, RZ, R11 ;  /* 0x000000ffff1c7224 */ /* 0x002fe200078e000b */
        /* <DEDUP_REMOVED lines=19> */
[----:B------:R-:W-:Y:S01]  /*35020*/  HFMA2 R2, -RZ, RZ, -6.306171417236328125e-05, 0.01395416259765625 ;  /* 0x84222325ff027431 */ /* 0x000fe200000001ff */
[----:B------:R-:W-:Y:S01]  /*35030*/  LOP3.LUT R25, R24, 0xfffffffe, RZ, 0xc0, !PT ;  /* 0xfffffffe18197812 */ /* 0x000fe200078ec0ff */
[----:B------:R-:W-:Y:S01]  /*35040*/  IMAD.MOV.U32 R3, RZ, RZ, -0x340d631c ;  /* 0xcbf29ce4ff037424 */ /* 0x000fe200078e00ff */
[----:B------:R-:W-:-:S07]  /*35050*/  CS2R R30, SRZ ;  /* 0x00000000001e7805 */ /* 0x000fce000001ff00 */
.L_x_2783:
[----:B------:R-:W-:-:S04]  /*35060*/  LEA R26, P1, R31, R10, 0x3 ;  /* 0x0000000a1f1a7211 */ /* 0x000fc800078218ff */
[----:B------:R-:W-:-:S05]  /*35070*/  LEA.HI.X R27, R31, R11, R30, 0x3, P1 ;  /* 0x0000000b1f1b7211 */ /* 0x000fca00008f1c1e */
[----:B------:R-:W2:Y:S04]  /*35080*/  LD.E.64 R4, desc[UR10][R26.64] ;  /* 0x0000000a1a047980 */ /* 0x000ea8000c101b00 */
[----:B----4-:R1:W3:Y:S01]  /*35090*/  LD.E.64 R28, desc[UR10][R26.64+0x8] ;  /* 0x0000080a1a1c7980 */ /* 0x0102e2000c101b00 */
        /* <DEDUP_REMOVED lines=14> */
[----:B-1----:R-:W-:Y:S01]  /*35180*/  IMAD.IADD R26, R3, 0x1, R33 ;  /* 0x00000001031a7824 */ /* 0x002fe200078e0221 */
        /* <DEDUP_REMOVED lines=82> */
.L_x_2782:
        /* <DEDUP_REMOVED lines=50> */
.L_x_2781:
        /* <DEDUP_REMOVED lines=18> */
.L_x_2786:
[----:B------:R-:W-:-:S04]  /*35af0*/  LEA R34, P1, R5, R8, 0x3 ;  /* 0x0000000805227211 */ /* 0x000fc800078218ff */
[----:B------:R-:W-:-:S05]  /*35b00*/  LEA.HI.X R35, R5, R9, R4, 0x3, P1 ;  /* 0x0000000905237211 */ /* 0x000fca00008f1c04 */
[----:B----4-:R-:W2:Y:S04]  /*35b10*/  LD.E.64 R28, desc[UR10][R34.64] ;  /* 0x0000000a221c7980 */ /* 0x010ea8000c101b00 */
        /* <DEDUP_REMOVED lines=99> */
.L_x_2785:
        /* <DEDUP_REMOVED lines=51> */
.L_x_2784:
        /* <DEDUP_REMOVED lines=22> */
.L_x_2790:
[----:B------:R-:W-:-:S04]  /*365e0*/  LEA R28, P1, R25, R10, 0x3 ;  /* 0x0000000a191c7211 */ /* 0x000fc800078218ff */
[----:B----4-:R-:W-:-:S05]  /*365f0*/  LEA.HI.X R29, R25, R11, R32, 0x3, P1 ;  /* 0x0000000b191d7211 */ /* 0x010fca00008f1c20 */
        /* <DEDUP_REMOVED lines=99> */
.L_x_2789:
        /* <DEDUP_REMOVED lines=50> */
.L_x_2788:
        /* <DEDUP_REMOVED lines=18> */
.L_x_2793:
[----:B------:R-:W-:-:S04]  /*37070*/  LEA R34, P0, R32, R8, 0x3 ;  /* 0x0000000820227211 */ /* 0x000fc800078018ff */
[----:B------:R-:W-:-:S05]  /*37080*/  LEA.HI.X R35, R32, R9, R5, 0x3, P0 ;  /* 0x0000000920237211 */ /* 0x000fca00000f1c05 */
[----:B------:R-:W2:Y:S04]  /*37090*/  LD.E.64 R24, desc[UR10][R34.64] ;  /* 0x0000000a22187980 */ /* 0x000ea8000c101b00 */
[----:B----4-:R-:W3:Y:S01]  /*370a0*/  LD.E.64 R28, desc[UR10][R34.64+0x8] ;  /* 0x0000080a221c7980 */ /* 0x010ee2000c101b00 */
[----:B------:R-:W-:Y:S01]  /*370b0*/  IMAD R30, R31, 0x1b3, RZ ;  /* 0x000001b31f1e7824 */ /* 0x000fe200078e02ff */
[----:B------:R-:W-:-:S05]  /*370c0*/  IADD3 R32, P0, PT, R32, 0x2, RZ ;  /* 0x0000000220207810 */ /* 0x000fca0007f1e0ff */
[----:B------:R-:W-:Y:S01]  /*370d0*/  IMAD.X R5, RZ, RZ, R5, P0 ;  /* 0x000000ffff057224 */ /* 0x000fe200000e0605 */
[----:B------:R-:W-:-:S04]  /*370e0*/  ISETP.NE.U32.AND P0, PT, R32, R3, PT ;  /* 0x000000032000720c */ /* 0x000fc80003f05070 */
[----:B0-----:R-:W-:Y:S02]  /*370f0*/  ISETP.NE.AND.EX P0, PT, R5, R2, PT, P0 ;  /* 0x000000020500720c */ /* 0x001fe40003f05300 */
[----:B--2---:R-:W-:-:S05]  /*37100*/  LOP3.LUT R27, R27, 0xff, R24, 0x78, !PT ;  /* 0x000000ff1b1b7812 */ /* 0x004fca00078e7818 */
[C---:B------:R-:W-:Y:S02]  /*37110*/  IMAD R33, R27.reuse, 0x100, R30 ;  /* 0x000001001b217824 */ /* 0x040fe400078e021e */
[----:B------:R-:W-:Y:S01]  /*37120*/  IMAD.WIDE.U32 R30, R27, 0x1b3, RZ ;  /* 0x000001b31b1e7825 */ /* 0x000fe200078e00ff */
[----:B------:R-:W-:-:S04]  /*37130*/  SHF.R.U64 R27, R24, 0x8, R25 ;  /* 0x00000008181b7819 */ /* 0x000fc80000001219 */
[----:B------:R-:W-:Y:S02]  /*37140*/  IADD3 R31, PT, PT, R31, R33, RZ ;  /* 0x000000211f1f7210 */ /* 0x000fe40007ffe0ff */
        /* <DEDUP_REMOVED lines=88> */
.L_x_2792:
[----:B------:R-:W-:Y:S05]  /*376d0*/  @P1 BRA `(.L_x_2791) ;  /* 0x0000000000c81947 */ /* 0x000fea0003800000 */
[----:B------:R-:W-:-:S04]  /*376e0*/  LEA R28, P0, R3, R8, 0x3 ;  /* 0x00000008031c7211 */ /* 0x000fc800078018ff */
[----:B----4-:R-:W-:-:S05]  /*376f0*/  LEA.HI.X R29, R3, R9, R2, 0x3, P0 ;  /* 0x00000009031d7211 */ /* 0x010fca00000f1c02 */
        /* <DEDUP_REMOVED lines=48> */
.L_x_2791:
[----:B------:R-:W-:-:S04]  /*37a00*/  ISETP.GE.U32.AND P0, PT, R26, R27, PT ;  /* 0x0000001b1a00720c */ /* 0x000fc80003f06070 */
[----:B------:R-:W-:-:S04]  /*37a10*/  ISETP.GE.U32.AND.EX P0, PT, R4, R31, PT, P0 ;  /* 0x0000001f0400720c */ /* 0x000fc80003f06100 */
[----:B------:R-:W-:Y:S02]  /*37a20*/  SEL R27, R10, R8, !P0 ;  /* 0x000000080a1b7207 */ /* 0x000fe40004000000 */
[----:B------:R-:W-:Y:S01]  /*37a30*/  SEL R28, R11, R9, !P0 ;  /* 0x000000090b1c7207 */ /* 0x000fe20004000000 */
[----:B------:R-:W-:Y:S06]  /*37a40*/  BRA `(.L_x_2780) ;  /* 0x00000000007c7947 */ /* 0x000fec0003800000 */
.L_x_2787:
[----:B------:R-:W0:Y:S01]  /*37a50*/  LDC R2, c[0x0][0x3b8] ;  /* 0x0000ee00ff027b82 */ /* 0x000e220000000800 */
[----:B------:R-:W-:Y:S01]  /*37a60*/  MOV R27, R8 ;  /* 0x00000008001b7202 */ /* 0x000fe20000000f00 */
[----:B------:R-:W-:Y:S01]  /*37a70*/  IMAD.MOV.U32 R28, RZ, RZ, R9 ;  /* 0x000000ffff1c7224 */ /* 0x000fe200078e0009 */
[----:B0-----:R-:W-:-:S13]  /*37a80*/  ISETP.NE.AND P0, PT, R2, RZ, PT ;  /* 0x000000ff0200720c */ /* 0x001fda0003f05270 */
[----:B------:R-:W-:Y:S05]  /*37a90*/  @!P0 BRA `(.L_x_2780) ;  /* 0x0000000000688947 */ /* 0x000fea0003800000 */
[----:B------:R-:W-:Y:S01]  /*37aa0*/  HFMA2 R25, -RZ, RZ, 0, 0 ;  /* 0x00000000ff197431 */ /* 0x000fe200000001ff */
[----:B----4-:R-:W-:Y:S01]  /*37ab0*/  SHF.R.S32.HI R29, RZ, 0x1f, R2 ;  /* 0x0000001fff1d7819 */ /* 0x010fe20000011402 */
[----:B------:R-:W-:-:S07]  /*37ac0*/  IMAD.MOV.U32 R26, RZ, RZ, RZ ;  /* 0x000000ffff1a7224 */ /* 0x000fce00078e00ff */
.L_x_2794:
        /* <DEDUP_REMOVED lines=23> */
.L_x_2780:
[----:B------:R-:W-:Y:S05]  /*37c40*/  BSYNC.RECONVERGENT B0 ;  /* 0x0000000000007941 */ /* 0x000fea0003800200 */
.L_x_2779:
        /* <DEDUP_REMOVED lines=9> */
[----:B------:R-:W2:Y:S01]  /*37ce0*/  S2UR UR5, SR_CgaCtaId ;  /* 0x00000000000579c3 */ /* 0x000ea20000008800 */
[----:B------:R-:W-:Y:S01]  /*37cf0*/  LOP3.LUT R24, R2, 0x1f00, RZ, 0xc0, !PT ;  /* 0x00001f0002187812 */ /* 0x000fe200078ec0ff */
[----:B------:R-:W-:Y:S01]  /*37d00*/  UMOV UR4, 0x400 ;  /* 0x0000040000047882 */ /* 0x000fe20000000000 */
[----:B------:R-:W-:Y:S01]  /*37d10*/  ISETP.NE.AND P0, PT, R0, RZ, PT ;  /* 0x000000ff0000720c */ /* 0x000fe20003f05270 */
[----:B--2---:R-:W-:Y:S02]  /*37d20*/  ULEA UR4, UR5, UR4, 0x18 ;  /* 0x0000000405047291 */ /* 0x004fe4000f8ec0ff */
[----:B0-----:R-:W-:-:S05]  /*37d30*/  IMAD R2, R3, 0x8, R24 ;  /* 0x0000000803027824 */ /* 0x001fca00078e0218 */
[----:B------:R-:W-:Y:S01]  /*37d40*/  LEA.HI.SX32 R8, R2, R2, 0x1b ;  /* 0x0000000202087211 */ /* 0x000fe200078fdaff */
[----:B------:R-:W-:-:S03]  /*37d50*/  IMAD R2, R3, -0x7, R2 ;  /* 0xfffffff903027824 */ /* 0x000fc600078e0202 */
[----:B------:R-:W-:Y:S01]  /*37d60*/  LEA R9, R8, UR4, 0x3 ;  /* 0x0000000408097c11 */ /* 0x000fe2000f8e18ff */
[C---:B------:R-:W-:Y:S01]  /*37d70*/  VIADD R25, R2.reuse, 0x40 ;  /* 0x0000004002197836 */ /* 0x040fe20000000000 */
[C---:B-1----:R-:W-:Y:S02]  /*37d80*/  IADD3 R11, PT, PT, R2.reuse, 0x20, RZ ;  /* 0x00000020020b7810 */ /* 0x042fe40007ffe0ff */
[C---:B------:R-:W-:Y:S01]  /*37d90*/  IADD3 R27, PT, PT, R2.reuse, 0x60, RZ ;  /* 0x00000060021b7810 */ /* 0x040fe20007ffe0ff */
[----:B------:R0:W-:Y:S01]  /*37da0*/  STS.64 [R9], R12 ;  /* 0x0000000c09007388 */ /* 0x0001e20000000a00 */
[-C--:B------:R-:W-:Y:S02]  /*37db0*/  LEA.HI.SX32 R3, R2, R2.reuse, 0x1b ;  /* 0x0000000202037211 */ /* 0x080fe400078fdaff */
[-C--:B------:R-:W-:Y:S01]  /*37dc0*/  LEA.HI.SX32 R11, R11, R2.reuse, 0x1b ;  /* 0x000000020b0b7211 */ /* 0x080fe200078fdaff */
[----:B------:R1:W-:Y:S01]  /*37dd0*/  STS.64 [R9+0x10], R16 ;  /* 0x0000101009007388 */ /* 0x0003e20000000a00 */
[----:B------:R-:W-:-:S02]  /*37de0*/  LEA.HI.SX32 R25, R25, R2, 0x1b ;  /* 0x0000000219197211 */ /* 0x000fc400078fdaff */
[-C--:B------:R-:W-:Y:S01]  /*37df0*/  LEA.HI.SX32 R27, R27, R2.reuse, 0x1b ;  /* 0x000000021b1b7211 */ /* 0x080fe200078fdaff */
[----:B------:R2:W-:Y:S03]  /*37e00*/  STS.64 [R9+0x8], R14 ;  /* 0x0000080e09007388 */ /* 0x0005e60000000a00 */
[----:B------:R-:W-:Y:S01]  /*37e10*/  LEA R10, R27, UR4, 0x3 ;  /* 0x000000041b0a7c11 */ /* 0x000fe2000f8e18ff */
        /* <DEDUP_REMOVED lines=15> */
[----:B------:R-:W-:Y:S01]  /*37f10*/  LEA R14, R11, UR4, 0x3 ;  /* 0x000000040b0e7c11 */ /* 0x000fe2000f8e18ff */
[----:B------:R-:W-:Y:S01]  /*37f20*/  NOP ;  /* 0x0000000000007918 */ /* 0x000fe20000000000 */
[----:B------:R-:W-:Y:S01]  /*37f30*/  LEA R8, R13, UR4, 0x3 ;  /* 0x000000040d087c11 */ /* 0x000fe2000f8e18ff */
[----:B0-----:R-:W-:Y:S01]  /*37f40*/  IMAD.U32 R22, RZ, RZ, UR8 ;  /* 0x00000008ff167e24 */ /* 0x001fe2000f8e00ff */
[----:B------:R-:W-:Y:S01]  /*37f50*/  LEA R6, R15, UR4, 0x3 ;  /* 0x000000040f067c11 */ /* 0x000fe2000f8e18ff */
[----:B------:R-:W-:Y:S01]  /*37f60*/  LDS.64 R12, [R12+0x200] ;  /* 0x000200000c0c7984 */ /* 0x000fe20000000a00 */
[----:B------:R-:W-:Y:S02]  /*37f70*/  LEA R4, R17, UR4, 0x3 ;  /* 0x0000000411047c11 */ /* 0x000fe4000f8e18ff */
[----:B------:R-:W-:Y:S01]  /*37f80*/  LEA R2, R19, UR4, 0x3 ;  /* 0x0000000413027c11 */ /* 0x000fe2000f8e18ff */
[----:B------:R-:W-:Y:S01]  /*37f90*/  LDS.64 R16, [R16] ;  /* 0x0000000010107984 */ /* 0x000fe20000000a00 */
[----:B-1----:R-:W-:-:S03]  /*37fa0*/  LOP3.LUT R21, R0, 0x1f, RZ, 0xc0, !PT ;  /* 0x0000001f00157812 */ /* 0x002fc600078ec0ff */
[----:B------:R-:W-:Y:S01]  /*37fb0*/  LDS.64 R14, [R14+0x100] ;  /* 0x000100000e0e7984 */ /* 0x000fe20000000a00 */
[----:B------:R-:W-:-:S03]  /*37fc0*/  IADD3 R21, PT, PT, R24, R21, RZ ;  /* 0x0000001518157210 */ /* 0x000fc60007ffe0ff */
[----:B------:R-:W-:Y:S01]  /*37fd0*/  LDS.64 R10, [R10+0x300] ;  /* 0x000300000a0a7984 */ /* 0x000fe20000000a00 */
[C---:B------:R-:W-:Y:S01]  /*37fe0*/  IADD3 R23, PT, PT, R21.reuse, 0x20, RZ ;  /* 0x0000002015177810 */ /* 0x040fe20007ffe0ff */
[C---:B------:R-:W-:Y:S01]  /*37ff0*/  VIADD R25, R21.reuse, 0x40 ;  /* 0x0000004015197836 */ /* 0x040fe20000000000 */
[C---:B------:R-:W-:Y:S01]  /*38000*/  IADD3 R27, PT, PT, R21.reuse, 0xa0, RZ ;  /* 0x000000a0151b7810 */ /* 0x040fe20007ffe0ff */
[----:B------:R-:W-:Y:S01]  /*38010*/  LDS.64 R8, [R8+0x400] ;  /* 0x0004000008087984 */ /* 0x000fe20000000a00 */
[----:B----4-:R-:W-:-:S03]  /*38020*/  VIADD R29, R21, 0xc0 ;  /* 0x000000c0151d7836 */ /* 0x010fc60000000000 */
[----:B------:R-:W-:Y:S04]  /*38030*/  LDS.64 R6, [R6+0x500] ;  /* 0x0005000006067984 */ /* 0x000fe80000000a00 */
[----:B------:R-:W-:Y:S04]  /*38040*/  LDS.64 R4, [R4+0x600] ;  /* 0x0006000004047984 */ /* 0x000fe80000000a00 */
[----:B------:R-:W-:Y:S04]  /*38050*/  LDS.64 R2, [R2+0x700] ;  /* 0x0007000002027984 */ /* 0x000fe80000000a00 */
[----:B------:R-:W-:Y:S01]  /*38060*/  @!P0 STS [UR4+0x4200], R22 ;  /* 0x00420016ff008988 */ /* 0x000fe20008000804 */
[----:B------:R-:W-:Y:S01]  /*38070*/  BAR.SYNC.DEFER_BLOCKING 0x0 ;  /* 0x0000000000007b1d */ /* 0x000fe20000010000 */
[----:B------:R-:W-:-:S05]  /*38080*/  IADD3 R0, P0, PT, R21, UR9, RZ ;  /* 0x0000000915007c10 */ /* 0x000fca000ff1e0ff */
[----:B------:R-:W-:Y:S01]  /*38090*/  IMAD.X R19, RZ, RZ, RZ, P0 ;  /* 0x000000ffff137224 */ /* 0x000fe200000e06ff */
[----:B------:R-:W0:Y:S01]  /*380a0*/  LDS R20, [UR4+0x4200] ;  /* 0x00420004ff147984 */ /* 0x000e220008000800 */
[----:B------:R-:W1:Y:S02]  /*380b0*/  LDCU.64 UR4, c[0x0][0x3a0] ;  /* 0x00007400ff0477ac */ /* 0x000e640008000a00 */
[----:B-1----:R-:W-:-:S04]  /*380c0*/  LEA R18, P0, R0, UR4, 0x3 ;  /* 0x0000000400127c11 */ /* 0x002fc8000f8018ff */
[----:B------:R-:W-:Y:S02]  /*380d0*/  LEA.HI.X R19, R0, UR5, R19, 0x3, P0 ;  /* 0x0000000500137c11 */ /* 0x000fe400080f1c13 */
[-C--:B0-----:R-:W-:Y:S02]  /*380e0*/  ISETP.GE.AND P0, PT, R21, R20.reuse, PT ;  /* 0x000000141500720c */ /* 0x081fe40003f06270 */
[-C--:B------:R-:W-:Y:S01]  /*380f0*/  ISETP.GE.AND P2, PT, R25, R20.reuse, PT ;  /* 0x000000141900720c */ /* 0x080fe20003f46270 */
[----:B------:R-:W-:Y:S01]  /*38100*/  VIADD R25, R21, 0x80 ;  /* 0x0000008015197836 */ /* 0x000fe20000000000 */
[----:B------:R-:W-:Y:S02]  /*38110*/  ISETP.GE.AND P1, PT, R23, R20, PT ;  /* 0x000000141700720c */ /* 0x000fe40003f26270 */
[C---:B------:R-:W-:Y:S02]  /*38120*/  IADD3 R23, PT, PT, R21.reuse, 0x60, RZ ;  /* 0x0000006015177810 */ /* 0x040fe40007ffe0ff */
[----:B------:R-:W-:-:S02]  /*38130*/  IADD3 R21, PT, PT, R21, 0xe0, RZ ;  /* 0x000000e015157810 */ /* 0x000fc40007ffe0ff */
[-C--:B------:R-:W-:Y:S02]  /*38140*/  ISETP.GE.AND P3, PT, R23, R20.reuse, PT ;  /* 0x000000141700720c */ /* 0x080fe40003f66270 */
[-C--:B------:R-:W-:Y:S01]  /*38150*/  ISETP.GE.AND P4, PT, R25, R20.reuse, PT ;  /* 0x000000141900720c */ /* 0x080fe20003f86270 */
[----:B------:R0:W-:Y:S01]  /*38160*/  @!P0 STG.E.64 desc[UR10][R18.64], R16 ;  /* 0x0000001012008986 */ /* 0x0001e2000c101b0a */
        /* <DEDUP_REMOVED lines=12> */
.L_x_2795:
[----:B------:R-:W0:Y:S01]  /*38230*/  S2R R3, SR_LANEID ;  /* 0x0000000000037919 */ /* 0x000e220000000000 */
[----:B------:R-:W2:Y:S01]  /*38240*/  S2UR UR5, SR_CgaCtaId ;  /* 0x00000000000579c3 */ /* 0x000ea20000008800 */
[----:B------:R-:W-:Y:S01]  /*38250*/  LOP3.LUT R2, R2, 0x1f00, RZ, 0xc0, !PT ;  /* 0x00001f0002027812 */ /* 0x000fe200078ec0ff */
[----:B------:R-:W-:Y:S01]  /*38260*/  UMOV UR4, 0x400 ;  /* 0x0000040000047882 */ /* 0x000fe20000000000 */
[----:B------:R-:W-:Y:S01]  /*38270*/  ISETP.NE.AND P0, PT, R0, RZ, PT ;  /* 0x000000ff0000720c */ /* 0x000fe20003f05270 */
[----:B--2---:R-:W-:Y:S02]  /*38280*/  ULEA UR4, UR5, UR4, 0x18 ;  /* 0x0000000405047291 */ /* 0x004fe4000f8ec0ff */
[----:B0-----:R-:W-:-:S04]  /*38290*/  IMAD R8, R3, 0x8, R2 ;  /* 0x0000000803087824 */ /* 0x001fc800078e0202 */
[----:B------:R-:W-:Y:S01]  /*382a0*/  IMAD R3, R3, -0x7, R8 ;  /* 0xfffffff903037824 */ /* 0x000fe200078e0208 */
[----:B------:R-:W-:-:S03]  /*382b0*/  LEA.HI.SX32 R9, R8, R8, 0x1b ;  /* 0x0000000808097211 */ /* 0x000fc600078fdaff */
[----:B------:R-:W-:Y:S01]  /*382c0*/  VIADD R24, R3, 0x40 ;  /* 0x0000004003187836 */ /* 0x000fe20000000000 */
[----:B------:R-:W-:Y:S02]  /*382d0*/  LEA R9, R9, UR4, 0x3 ;  /* 0x0000000409097c11 */ /* 0x000fe4000f8e18ff */
        /* <DEDUP_REMOVED lines=10> */
[C---:B0-----:R-:W-:Y:S02]  /*38380*/  VIADD R12, R3.reuse, 0x80 ;  /* 0x00000080030c7836 */ /* 0x041fe40000000000 */
[----:B-1----:R-:W-:Y:S01]  /*38390*/  VIADD R16, R3, 0xc0 ;  /* 0x000000c003107836 */ /* 0x002fe20000000000 */
[----:B------:R0:W-:Y:S02]  /*383a0*/  STS.64 [R9+0x30], R6 ;  /* 0x0000300609007388 */ /* 0x0001e40000000a00 */
[----:B------:R-:W-:-:S02]  /*383b0*/  LEA.HI.SX32 R12, R12, R3, 0x1b ;  /* 0x000000030c0c7211 */ /* 0x000fc400078fdaff */
[C---:B--2---:R-:W-:Y:S01]  /*383c0*/  IADD3 R14, PT, PT, R3.reuse, 0xa0, RZ ;  /* 0x000000a0030e7810 */ /* 0x044fe20007ffe0ff */
[----:B------:R1:W-:Y:S01]  /*383d0*/  STS.64 [R9+0x38], R4 ;  /* 0x0000380409007388 */ /* 0x0003e20000000a00 */
        /* <DEDUP_REMOVED lines=8> */
[----:B-1----:R-:W-:Y:S01]  /*38460*/  LEA R4, R8, UR4, 0x3 ;  /* 0x0000000408047c11 */ /* 0x002fe2000f8e18ff */
[----:B--2---:R-:W-:Y:S01]  /*38470*/  IMAD.U32 R22, RZ, RZ, UR8 ;  /* 0x00000008ff167e24 */ /* 0x004fe2000f8e00ff */
[----:B------:R-:W-:-:S02]  /*38480*/  LEA R8, R24, UR4, 0x3 ;  /* 0x0000000418087c11 */ /* 0x000fc4000f8e18ff */
[----:B------:R-:W-:Y:S01]  /*38490*/  LDS.64 R6, [R6+0x100] ;  /* 0x0001000006067984 */ /* 0x000fe20000000a00 */
[----:B------:R-:W-:Y:S02]  /*384a0*/  LEA R10, R26, UR4, 0x3 ;  /* 0x000000041a0a7c11 */ /* 0x000fe4000f8e18ff */
[----:B------:R-:W-:Y:S01]  /*384b0*/  LEA R12, R12, UR4, 0x3 ;  /* 0x000000040c0c7c11 */ /* 0x000fe2000f8e18ff */
[----:B------:R-:W-:Y:S01]  /*384c0*/  LDS.64 R4, [R4] ;  /* 0x0000000004047984 */ /* 0x000fe20000000a00 */
[----:B------:R-:W-:Y:S02]  /*384d0*/  LEA R14, R14, UR4, 0x3 ;  /* 0x000000040e0e7c11 */ /* 0x000fe4000f8e18ff */
[----:B------:R-:W-:Y:S01]  /*384e0*/  LEA R16, R16, UR4, 0x3 ;  /* 0x0000000410107c11 */ /* 0x000fe2000f8e18ff */
[----:B------:R-:W-:Y:S01]  /*384f0*/  LDS.64 R8, [R8+0x200] ;  /* 0x0002000008087984 */ /* 0x000fe20000000a00 */
[----:B------:R-:W-:Y:S02]  /*38500*/  LEA R18, R18, UR4, 0x3 ;  /* 0x0000000412127c11 */ /* 0x000fe4000f8e18ff */
[----:B------:R-:W-:Y:S01]  /*38510*/  LOP3.LUT R3, R0, 0x1f, RZ, 0xc0, !PT ;  /* 0x0000001f00037812 */ /* 0x000fe200078ec0ff */
[----:B------:R-:W-:Y:S03]  /*38520*/  LDS.64 R10, [R10+0x300] ;  /* 0x000300000a0a7984 */ /* 0x000fe60000000a00 */
[----:B---3--:R-:W-:Y:S01]  /*38530*/  IADD3 R21, PT, PT, R2, R3, RZ ;  /* 0x0000000302157210 */ /* 0x008fe20007ffe0ff */
[----:B------:R-:W-:Y:S03]  /*38540*/  LDS.64 R12, [R12+0x400] ;  /* 0x000400000c0c7984 */ /* 0x000fe60000000a00 */
[C---:B------:R-:W-:Y:S01]  /*38550*/  IADD3 R23, PT, PT, R21.reuse, 0x20, RZ ;  /* 0x0000002015177810 */ /* 0x040fe20007ffe0ff */
[----:B------:R-:W-:Y:S01]  /*38560*/  LDS.64 R14, [R14+0x500] ;  /* 0x000500000e0e7984 */ /* 0x000fe20000000a00 */
[C---:B------:R-:W-:Y:S01]  /*38570*/  VIADD R25, R21.reuse, 0x40 ;  /* 0x0000004015197836 */ /* 0x040fe20000000000 */
[C---:B------:R-:W-:Y:S01]  /*38580*/  IADD3 R27, PT, PT, R21.reuse, 0xa0, RZ ;  /* 0x000000a0151b7810 */ /* 0x040fe20007ffe0ff */
[C---:B----4-:R-:W-:Y:S01]  /*38590*/  VIADD R29, R21.reuse, 0xc0 ;  /* 0x000000c0151d7836 */ /* 0x050fe20000000000 */
        /* <DEDUP_REMOVED lines=31> */
.L_x_2796:
        /* <DEDUP_REMOVED lines=15> */
.L_x_8778:


//--------------------- .text._ZN3cub18CUB_300001_SM_10006detail10merge_sort30DeviceMergeSortPartitionKernelIPPyj18tuple_indexed_lessS4_EEvbT_PT2_T0_SA_PSA_T1_SA_i --------------------------
	.section	.text._ZN3cub18CUB_300001_SM_10006detail10merge_sort30DeviceMergeSortPartitionKernelIPPyj18tuple_indexed_lessS4_EEvbT_PT2_T0_SA_PSA_T1_SA_i,"ax",@progbits
	.align	128
        .global         _ZN3cub18CUB_300001_SM_10006detail10merge_sort30DeviceMergeSortPartitionKernelIPPyj18tuple_indexed_lessS4_EEvbT_PT2_T0_SA_PSA_T1_SA_i
        .type           _ZN3cub18CUB_300001_SM_10006detail10merge_sort30DeviceMergeSortPartitionKernelIPPyj18tuple_indexed_lessS4_EEvbT_PT2_T0_SA_PSA_T1_SA_i,@function
        .size           _ZN3cub18CUB_300001_SM_10006detail10merge_sort30DeviceMergeSortPartitionKernelIPPyj18tuple_indexed_lessS4_EEvbT_PT2_T0_SA_PSA_T1_SA_i,(.L_x_8779 - _ZN3cub18CUB_300001_SM_10006detail10merge_sort30DeviceMergeSortPartitionKernelIPPyj18tuple_indexed_lessS4_EEvbT_PT2_T0_SA_PSA_T1_SA_i)
        .other          _ZN3cub18CUB_300001_SM_10006detail10merge_sort30DeviceMergeSortPartitionKernelIPPyj18tuple_indexed_lessS4_EEvbT_PT2_T0_SA_PSA_T1_SA_i,@"STO_CUDA_ENTRY STV_DEFAULT"
_ZN3cub18CUB_300001_SM_10006detail10merge_sort30DeviceMergeSortPartitionKernelIPPyj18tuple_indexed_lessS4_EEvbT_PT2_T0_SA_PSA_T1_SA_i:
.text._ZN3cub18CUB_300001_SM_10006detail10merge_sort30DeviceMergeSortPartitionKernelIPPyj18tuple_indexed_lessS4_EEvbT_PT2_T0_SA_PSA_T1_SA_i:
[----:B------:R-:W-:Y:S01]  /*0000*/  LDC R1, c[0x0][0x37c] ;  /* 0x0000df00ff017b82 */ /* 0x000fe20000000800 */
[----:B------:R-:W0:Y:S01]  /*0010*/  S2R R23, SR_CTAID.X ;  /* 0x0000000000177919 */ /* 0x000e220000002500 */
[----:B------:R-:W0:Y:S01]  /*0020*/  LDCU UR4, c[0x0][0x360] ;  /* 0x00006c00ff0477ac */ /* 0x000e220008000800 */
[----:B------:R-:W0:Y:S01]  /*0030*/  S2R R0, SR_TID.X ;  /* 0x0000000000007919 */ /* 0x000e220000002100 */
[----:B------:R-:W1:Y:S01]  /*0040*/  LDCU UR5, c[0x0][0x39c] ;  /* 0x00007380ff0577ac */ /* 0x000e620008000800 */
[----:B0-----:R-:W-:-:S05]  /*0050*/  IMAD R23, R23, UR4, R0 ;  /* 0x0000000417177c24 */ /* 0x001fca000f8e0200 */
[----:B-1----:R-:W-:-:S13]  /*0060*/  ISETP.GE.U32.AND P0, PT, R23, UR5, PT ;  /* 0x0000000517007c0c */ /* 0x002fda000bf06070 */
[----:B------:R-:W-:Y:S05]  /*0070*/  @P0 EXIT ;  /* 0x000000000000094d */ /* 0x000fea0003800000 */
[----:B------:R-:W0:Y:S01]  /*0080*/  LDCU.64 UR6, c[0x0][0x3b8] ;  /* 0x00007700ff0677ac */ /* 0x000e220008000a00 */
[----:B------:R-:W-:Y:S01]  /*0090*/  VIADD R0, R23, 0x1 ;  /* 0x0000000117007836 */ /* 0x000fe20000000000 */
[----:B------:R-:W-:Y:S01]  /*00a0*/  ACQBULK ;  /* 0x000000000000782e */ /* 0x000fe20000000000 */
[----:B------:R-:W1:Y:S03]  /*00b0*/  LDCU UR10, c[0x0][0x398] ;  /* 0x00007300ff0a77ac */ /* 0x000e660008000800 */
[----:B------:R-:W-:Y:S01]  /*00c0*/  ISETP.NE.AND P0, PT, R0, UR5, PT ;  /* 0x0000000500007c0c */ /* 0x000fe2000bf05270 */
[----:B------:R-:W2:Y:S01]  /*00d0*/  LDCU.64 UR8, c[0x0][0x358] ;  /* 0x00006b00ff0877ac */ /* 0x000ea20008000a00 */
[----:B0-----:R-:W-:-:S11]  /*00e0*/  UIADD3 UR4, UPT, UPT, -UR6, URZ, URZ ;  /* 0x000000ff06047290 */ /* 0x001fd6000fffe1ff */
[----:B------:R-:W0:Y:S01]  /*00f0*/  @!P0 LDC.64 R2, c[0x0][0x3a0] ;  /* 0x0000e800ff028b82 */ /* 0x000e220000000a00 */
[----:B------:R-:W-:Y:S01]  /*0100*/  LOP3.LUT R0, R23, UR4, RZ, 0xc0, !PT ;  /* 0x0000000417007c12 */ /* 0x000fe2000f8ec0ff */
[----:B------:R-:W-:-:S04]  /*0110*/  USHF.R.U32.HI UR4, URZ, 0x1, UR6 ;  /* 0x00000001ff047899 */ /* 0x000fc80008011606 */
[----:B------:R-:W-:Y:S01]  /*0120*/  IMAD R0, R0, UR7, RZ ;  /* 0x0000000700007c24 */ /* 0x000fe2000f8e02ff */
[----:B------:R-:W-:-:S04]  /*0130*/  UIMAD UR4, UR4, UR7, URZ ;  /* 0x00000007040472a4 */ /* 0x000fc8000f8e02ff */
[----:B------:R-:W-:Y:S02]  /*0140*/  LOP3.LUT R4, RZ, R0, RZ, 0x33, !PT ;  /* 0x00000000ff047212 */ /* 0x000fe400078e33ff */
[----:B-1----:R-:W-:Y:S02]  /*0150*/  VIMNMX.U32 R21, PT, PT, R0, UR10, PT ;  /* 0x0000000a00157c48 */ /* 0x002fe4000bfe0000 */
[----:B------:R-:W-:-:S04]  /*0160*/  VIMNMX.U32 R5, PT, PT, R4, UR4, PT ;  /* 0x0000000404057c48 */ /* 0x000fc8000bfe0000 */
[----:B------:R-:W-:Y:S01]  /*0170*/  VIADDMNMX.U32 R22, R5, R0, UR10, PT ;  /* 0x0000000a05167e46 */ /* 0x000fe2000b800000 */
[----:B0-----:R-:W-:-:S03]  /*0180*/  @!P0 IMAD.WIDE.U32 R2, R23, 0x4, R2 ;  /* 0x0000000417028825 */ /* 0x001fc600078e0002 */
[----:B------:R-:W-:Y:S02]  /*0190*/  LOP3.LUT R4, RZ, R22, RZ, 0x33, !PT ;  /* 0x00000016ff047212 */ /* 0x000fe400078e33ff */
[----:B--2---:R0:W-:Y:S02]  /*01a0*/  @!P0 STG.E desc[UR8][R2.64], R22 ;  /* 0x0000001602008986 */ /* 0x0041e4000c101908 */
[----:B------:R-:W-:-:S04]  /*01b0*/  VIMNMX.U32 R5, PT, PT, R4, UR4, PT ;  /* 0x0000000404057c48 */ /* 0x000fc8000bfe0000 */
[----:B------:R-:W-:Y:S01]  /*01c0*/  VIADDMNMX.U32 R5, R5, R22, UR10, PT ;  /* 0x0000000a05057e46 */ /* 0x000fe2000b800016 */
[----:B------:R-:W-:Y:S06]  /*01d0*/  @!P0 EXIT ;  /* 0x000000000000894d */ /* 0x000fec0003800000 */
[----:B------:R-:W1:Y:S01]  /*01e0*/  LDCU.U8 UR5, c[0x0][0x380] ;  /* 0x00007000ff0577ac */ /* 0x000e620008000000 */
[----:B------:R-:W-:Y:S01]  /*01f0*/  BSSY.RECONVERGENT B1, `(.L_x_2797) ;  /* 0x0000609000017945 */ /* 0x000fe20003800200 */
[----:B------:R-:W-:-:S06]  /*0200*/  UIADD3 UR4, UPT, UPT, UR6, -0x1, URZ ;  /* 0xffffffff06047890 */ /* 0x000fcc000fffe0ff */
[----:B------:R-:W-:-:S05]  /*0210*/  LOP3.LUT R0, R23, UR4, RZ, 0xc0, !PT ;  /* 0x0000000417007c12 */ /* 0x000fca000f8ec0ff */
[----:B------:R-:W-:Y:S01]  /*0220*/  IMAD R0, R0, UR7, RZ ;  /* 0x0000000700007c24 */ /* 0x000fe2000f8e02ff */
[----:B-1----:R-:W-:-:S04]  /*0230*/  UPRMT UR5, UR5, 0x8880, URZ ;  /* 0x0000888005057896 */ /* 0x002fc800080000ff */
[----:B------:R-:W-:-:S03]  /*0240*/  VIADDMNMX.U32 R20, R5, -R21, R0, PT ;  /* 0x8000001505147246 */ /* 0x000fc60003800000 */
[----:B------:R-:W-:Y:S02]  /*0250*/  UMOV UR4, UR5 ;  /* 0x0000000500047c82 */ /* 0x000fe40008000000 */
[----:B------:R-:W-:-:S09]  /*0260*/  UISETP.NE.AND UP0, UPT, UR4, URZ, UPT ;  /* 0x000000ff0400728c */ /* 0x000fd2000bf05270 */
[----:B------:R-:W-:Y:S05]  /*0270*/  BRA.U !UP0, `(.L_x_2798) ;  /* 0x0000003108287547 */ /* 0x000fea000b800000 */
[----:B------:R-:W-:Y:S01]  /*0280*/  IMAD.IADD R5, R5, 0x1, -R22 ;  /* 0x0000000105057824 */ /* 0x000fe200078e0a16 */
[----:B------:R-:W-:Y:S01]  /*0290*/  VIADDMNMX.U32 R9, R22, -R21, R20, PT ;  /* 0x8000001516097246 */ /* 0x000fe20003800014 */
[----:B------:R-:W1:Y:S01]  /*02a0*/  LDCU UR7, c[0x0][0x3b0] ;  /* 0x00007600ff0777ac */ /* 0x000e620008000800 */
[----:B------:R-:W-:Y:S02]  /*02b0*/  BSSY.RECONVERGENT B0, `(.L_x_2799) ;  /* 0x0000305000007945 */ /* 0x000fe40003800200 */
[----:B------:R-:W-:-:S04]  /*02c0*/  VIMNMX.U32 R0, PT, PT, R20, R5, !PT ;  /* 0x0000000514007248 */ /* 0x000fc80007fe0000 */
[----:B------:R-:W-:-:S04]  /*02d0*/  IADD3 R6, PT, PT, -R5, R0, RZ ;  /* 0x0000000005067210 */ /* 0x000fc80007ffe1ff */
[----:B------:R-:W-:-:S13]  /*02e0*/  ISETP.GE.U32.AND P0, PT, R6, R9, PT ;  /* 0x000000090600720c */ /* 0x000fda0003f06070 */
[----:B-1----:R-:W-:Y:S05]  /*02f0*/  @P0 BRA `(.L_x_2800) ;  /* 0x0000003000000947 */ /* 0x002fea0003800000 */
[----:B0-----:R-:W0:Y:S08]  /*0300*/  LDC.64 R2, c[0x0][0x3a8] ;  /* 0x0000ea00ff027b82 */ /* 0x001e300000000a00 */
[----:B------:R-:W1:Y:S01]  /*0310*/  LDC R8, c[0x0][0x3b0] ;  /* 0x0000ec00ff087b82 */ /* 0x000e620000000800 */
[----:B0-----:R-:W-:-:S04]  /*0320*/  ISETP.NE.U32.AND P0, PT, R2, RZ, PT ;  /* 0x000000ff0200720c */ /* 0x001fc80003f05070 */
[----:B------:R-:W-:Y:S02]  /*0330*/  ISETP.NE.AND.EX P0, PT, R3, RZ, PT, P0 ;  /* 0x000000ff0300720c */ /* 0x000fe40003f05300 */
[----:B-1----:R-:W-:-:S11]  /*0340*/  SHF.R.S32.HI R8, RZ, 0x1f, R8 ;  /* 0x0000001fff087819 */ /* 0x002fd60000011408 */
[----:B------:R-:W-:Y:S05]  /*0350*/  @P0 BRA `(.L_x_2801) ;  /* 0x0000000000c40947 */ /* 0x000fea0003800000 */
.L_x_2805:
[----:B------:R-:W-:Y:S01]  /*0360*/  IMAD.MOV.U32 R0, RZ, RZ, R6 ;  /* 0x000000ffff007224 */ /* 0x000fe200078e0006 */
[----:B------:R-:W0:Y:S01]  /*0370*/  LDCU UR6, c[0x0][0x3b0] ;  /* 0x00007600ff0677ac */ /* 0x000e220008000800 */
[----:B------:R-:W-:Y:S02]  /*0380*/  PLOP3.LUT P0, PT, PT, PT, PT, 0x80, 0x8 ;  /* 0x000000000008781c */ /* 0x000fe40003f0f070 */
[----:B------:R-:W-:Y:S01]  /*0390*/  IMAD.IADD R3, R9, 0x1, -R0 ;  /* 0x0000000109037824 */ /* 0x000fe200078e0a00 */
[----:B------:R-:W1:Y:S04]  /*03a0*/  LDCU.64 UR4, c[0x0][0x388] ;  /* 0x00007100ff0477ac */ /* 0x000e680008000a00 */
[----:B------:R-:W-:-:S04]  /*03b0*/  LEA.HI R12, R3, R0, RZ, 0x1f ;  /* 0x00000000030c7211 */ /* 0x000fc800078ff8ff */
[-C--:B------:R-:W-:Y:S02]  /*03c0*/  LOP3.LUT R3, RZ, R12.reuse, RZ, 0x33, !PT ;  /* 0x0000000cff037212 */ /* 0x080fe400078e33ff */
[----:B------:R-:W-:Y:S02]  /*03d0*/  IADD3 R7, P1, PT, R21, R12, RZ ;  /* 0x0000000c15077210 */ /* 0x000fe40007f3e0ff */
[----:B------:R-:W-:Y:S01]  /*03e0*/  IADD3 R3, PT, PT, R20, R3, RZ ;  /* 0x0000000314037210 */ /* 0x000fe20007ffe0ff */
[----:B0-----:R-:W-:Y:S02]  /*03f0*/  UISETP.NE.AND UP0, UPT, UR6, URZ, UPT ;  /* 0x000000ff0600728c */ /* 0x001fe4000bf05270 */
[----:B------:R-:W-:Y:S01]  /*0400*/  IMAD.X R10, RZ, RZ, RZ, P1 ;  /* 0x000000ffff0a7224 */ /* 0x000fe200008e06ff */
[----:B------:R-:W-:Y:S02]  /*0410*/  IADD3 R5, P3, PT, R22, R3, RZ ;  /* 0x0000000316057210 */ /* 0x000fe40007f7e0ff */
[----:B-1----:R-:W-:-:S02]  /*0420*/  LEA R2, P2, R7, UR4, 0x3 ;  /* 0x0000000407027c11 */ /* 0x002fc4000f8418ff */
[----:B------:R-:W-:Y:S01]  /*0430*/  LEA R4, P4, R5, UR4, 0x3 ;  /* 0x0000000405047c11 */ /* 0x000fe2000f8818ff */
[----:B------:R-:W-:Y:S01]  /*0440*/  IMAD.X R6, RZ, RZ, RZ, P3 ;  /* 0x000000ffff067224 */ /* 0x000fe200018e06ff */
[----:B------:R-:W-:-:S04]  /*0450*/  LEA.HI.X R3, R7, UR5, R10, 0x3, P2 ;  /* 0x0000000507037c11 */ /* 0x000fc800090f1c0a */
[----:B------:R-:W-:Y:S01]  /*0460*/  LEA.HI.X R5, R5, UR5, R6, 0x3, P4 ;  /* 0x0000000505057c11 */ /* 0x000fe2000a0f1c06 */
[----:B------:R-:W-:Y:S06]  /*0470*/  BRA.U !UP0, `(.L_x_2802) ;  /* 0x0000000108647547 */ /* 0x000fec000b800000 */
[----:B------:R-:W5:Y:S04]  /*0480*/  LDG.E.64 R2, desc[UR8][R2.64] ;  /* 0x0000000802027981 */ /* 0x000f68000c1e1b00 */
[----:B------:R-:W5:Y:S01]  /*0490*/  LDG.E.64 R4, desc[UR8][R4.64] ;  /* 0x0000000804047981 */ /* 0x000f62000c1e1b00 */
[----:B------:R-:W-:Y:S01]  /*04a0*/  BSSY.RECONVERGENT B2, `(.L_x_2802) ;  /* 0x0000016000027945 */ /* 0x000fe20003800200 */
[----:B------:R-:W-:-:S07]  /*04b0*/  CS2R R14, SRZ ;  /* 0x00000000000e7805 */ /* 0x000fce000001ff00 */
.L_x_2804:
        /* <DEDUP_REMOVED lines=12> */
[----:B------:R-:W-:Y:S02]  /*0580*/  IADD3 R14, P1, PT, R14, 0x1, RZ ;  /* 0x000000010e0e7810 */ /* 0x000fe40007f3e0ff */
[----:B------:R-:W-:Y:S02]  /*0590*/  ISETP.GT.U32.AND P0, PT, R6, R10, PT ;  /* 0x0000000a0600720c */ /* 0x000fe40003f04070 */
[----:B------:R-:W-:Y:S02]  /*05a0*/  IADD3.X R15, PT, PT, RZ, R15, RZ, P1, !PT ;  /* 0x0000000fff0f7210 */ /* 0x000fe40000ffe4ff */
[----:B------:R-:W-:Y:S02]  /*05b0*/  ISETP.GE.U32.AND P1, PT, R14, UR7, PT ;  /* 0x000000070e007c0c */ /* 0x000fe4000bf26070 */
[----:B------:R-:W-:Y:S02]  /*05c0*/  ISETP.GT.U32.AND.EX P2, PT, R7, R11, PT, P0 ;  /* 0x0000000b0700720c */ /* 0x000fe40003f44100 */
[----:B------:R-:W-:-:S02]  /*05d0*/  ISETP.GE.U32.AND.EX P1, PT, R15, R8, PT, P1 ;  /* 0x000000080f00720c */ /* 0x000fc40003f26110 */
[----:B------:R-:W-:-:S11]  /*05e0*/  PLOP3.LUT P0, PT, PT, PT, PT, 0x80, 0x8 ;  /* 0x000000000008781c */ /* 0x000fd60003f0f070 */
[----:B------:R-:W-:Y:S05]  /*05f0*/  @!P1 BRA !P2, `(.L_x_2804) ;  /* 0xfffffffc00b09947 */ /* 0x000fea000503ffff */
.L_x_2803:
[----:B------:R-:W-:Y:S05]  /*0600*/  BSYNC.RECONVERGENT B2 ;  /* 0x0000000000027941 */ /* 0x000fea0003800200 */
.L_x_2802:
[----:B------:R-:W-:Y:S01]  /*0610*/  @P0 VIADD R0, R12, 0x1 ;  /* 0x000000010c000836 */ /* 0x000fe20000000000 */
[----:B------:R-:W-:-:S03]  /*0620*/  SEL R9, R9, R12, P0 ;  /* 0x0000000c09097207 */ /* 0x000fc60000000000 */
[----:B------:R-:W-:Y:S01]  /*0630*/  IMAD.MOV.U32 R6, RZ, RZ, R0 ;  /* 0x000000ffff067224 */ /* 0x000fe200078e0000 */
[----:B------:R-:W-:-:S13]  /*0640*/  ISETP.GE.U32.AND P0, PT, R0, R9, PT ;  /* 0x000000090000720c */ /* 0x000fda0003f06070 */
[----:B------:R-:W-:Y:S05]  /*0650*/  @!P0 BRA `(.L_x_2805) ;  /* 0xfffffffc00408947 */ /* 0x000fea000383ffff */
[----:B------:R-:W-:Y:S05]  /*0660*/  BRA `(.L_x_2800) ;  /* 0x0000002c00247947 */ /* 0x000fea0003800000 */
.L_x_2801:
[----:B------:R-:W-:-:S07]  /*0670*/  LOP3.LUT R7, R2, 0xfffffffe, RZ, 0xc0, !PT ;  /* 0xfffffffe02077812 */ /* 0x000fce00078ec0ff */
.L_x_2823:
[-C--:B-----5:R-:W-:Y:S01]  /*0680*/  IADD3 R11, PT, PT, R9, -R6.reuse, RZ ;  /* 0x80000006090b7210 */ /* 0x0a0fe20007ffe0ff */
[----:B0-----:R-:W0:Y:S03]  /*0690*/  LDCU.64 UR4, c[0x0][0x388] ;  /* 0x00007100ff0477ac */ /* 0x001e260008000a00 */
[----:B------:R-:W-:-:S04]  /*06a0*/  LEA.HI R4, R11, R6, RZ, 0x1f ;  /* 0x000000060b047211 */ /* 0x000fc800078ff8ff */
[-C--:B------:R-:W-:Y:S02]  /*06b0*/  LOP3.LUT R11, RZ, R4.reuse, RZ, 0x33, !PT ;  /* 0x00000004ff0b7212 */ /* 0x080fe400078e33ff */
[----:B------:R-:W-:-:S03]  /*06c0*/  IADD3 R15, P0, PT, R21, R4, RZ ;  /* 0x00000004150f7210 */ /* 0x000fc60007f1e0ff */
[----:B------:R-:W-:Y:S02]  /*06d0*/  IMAD.IADD R11, R20, 0x1, R11 ;  /* 0x00000001140b7824 */ /* 0x000fe400078e020b */
[----:B------:R-:W-:-:S03]  /*06e0*/  IMAD.X R16, RZ, RZ, RZ, P0 ;  /* 0x000000ffff107224 */ /* 0x000fc600000e06ff */
[----:B------:R-:W-:Y:S02]  /*06f0*/  IADD3 R12, P1, PT, R22, R11, RZ ;  /* 0x0000000b160c7210 */ /* 0x000fe40007f3e0ff */
[C---:B0-----:R-:W-:Y:S02]  /*0700*/  LEA R10, P0, R15.reuse, UR4, 0x3 ;  /* 0x000000040f0a7c11 */ /* 0x041fe4000f8018ff */
[----:B------:R-:W-:Y:S02]  /*0710*/  IADD3.X R13, PT, PT, RZ, RZ, RZ, P1, !PT ;  /* 0x000000ffff0d7210 */ /* 0x000fe40000ffe4ff */
[C---:B------:R-:W-:Y:S02]  /*0720*/  LEA R14, P1, R12.reuse, UR4, 0x3 ;  /* 0x000000040c0e7c11 */ /* 0x040fe4000f8218ff */
[----:B------:R-:W-:Y:S02]  /*0730*/  LEA.HI.X R11, R15, UR5, R16, 0x3, P0 ;  /* 0x000000050f0b7c11 */ /* 0x000fe400080f1c10 */
[----:B------:R-:W-:-:S02]  /*0740*/  LEA.HI.X R15, R12, UR5, R13, 0x3, P1 ;  /* 0x000000050c0f7c11 */ /* 0x000fc400088f1c0d */
[----:B------:R-:W0:Y:S02]  /*0750*/  LDC.64 R12, c[0x0][0x3a8] ;  /* 0x0000ea00ff0c7b82 */ /* 0x000e240000000a00 */
[----:B------:R-:W5:Y:S04]  /*0760*/  LDG.E.64 R10, desc[UR8][R10.64] ;  /* 0x000000080a0a7981 */ /* 0x000f68000c1e1b00 */
[----:B------:R-:W5:Y:S01]  /*0770*/  LDG.E.64 R14, desc[UR8][R14.64] ;  /* 0x000000080e0e7981 */ /* 0x000f62000c1e1b00 */
[----:B------:R-:W-:Y:S02]  /*0780*/  HFMA2 R19, -RZ, RZ, 0, 0 ;  /* 0x00000000ff137431 */ /* 0x000fe400000001ff */
[----:B--2---:R-:W-:Y:S02]  /*0790*/  IMAD.MOV.U32 R27, RZ, RZ, -0x7bdddcdb ;  /* 0x84222325ff1b7424 */ /* 0x004fe400078e00ff */
[----:B------:R-:W-:-:S02]  /*07a0*/  IMAD.MOV.U32 R24, RZ, RZ, -0x340d631c ;  /* 0xcbf29ce4ff187424 */ /* 0x000fc400078e00ff */
[----:B-1----:R-:W-:Y:S01]  /*07b0*/  IMAD.MOV.U32 R25, RZ, RZ, RZ ;  /* 0x000000ffff197224 */ /* 0x002fe200078e00ff */
[----:B0-----:R-:W-:-:S04]  /*07c0*/  ISETP.NE.U32.AND P0, PT, R12, 0x1, PT ;  /* 0x000000010c00780c */ /* 0x001fc80003f05070 */
[----:B------:R-:W-:-:S13]  /*07d0*/  ISETP.NE.AND.EX P0, PT, R13, RZ, PT, P0 ;  /* 0x000000ff0d00720c */ /* 0x000fda0003f05300 */
[----:B------:R-:W-:Y:S05]  /*07e0*/  @!P0 BRA `(.L_x_2806) ;  /* 0x0000000400c08947 */ /* 0x000fea0003800000 */
[----:B------:R-:W0:Y:S01]  /*07f0*/  LDC R5, c[0x0][0x3ac] ;  /* 0x0000eb00ff057b82 */ /* 0x000e220000000800 */
[----:B------:R-:W-:Y:S01]  /*0800*/  IMAD.MOV.U32 R27, RZ, RZ, -0x7bdddcdb ;  /* 0x84222325ff1b7424 */ /* 0x000fe200078e00ff */
[----:B------:R-:W-:Y:S01]  /*0810*/  MOV R24, 0xcbf29ce4 ;  /* 0xcbf29ce400187802 */ /* 0x000fe20000000f00 */
[----:B------:R-:W-:Y:S02]  /*0820*/  IMAD.MOV.U32 R3, RZ, RZ, RZ ;  /* 0x000000ffff037224 */ /* 0x000fe400078e00ff */
[----:B------:R-:W-:-:S03]  /*0830*/  IMAD.MOV.U32 R26, RZ, RZ, RZ ;  /* 0x000000ffff1a7224 */ /* 0x000fc600078e00ff */
[----:B------:R-:W1:Y:S04]  /*0840*/  LDC R25, c[0x0][0x3ac] ;  /* 0x0000eb00ff197b82 */ /* 0x000e680000000800 */
.L_x_2807:
[----:B-----5:R-:W-:-:S04]  /*0850*/  LEA R18, P1, R3, R14, 0x3 ;  /* 0x0000000e03127211 */ /* 0x020fc800078218ff */
[----:B------:R-:W-:-:S05]  /*0860*/  LEA.HI.X R19, R3, R15, R26, 0x3, P1 ;  /* 0x0000000f03137211 */ /* 0x000fca00008f1c1a */
[----:B------:R-:W2:Y:S04]  /*0870*/  LD.E.64 R16, desc[UR8][R18.64] ;  /* 0x0000000812107980 */ /* 0x000ea8000c101b00 */
[----:B------:R3:W4:Y:S01]  /*0880*/  LD.E.64 R12, desc[UR8][R18.64+0x8] ;  /* 0x00000808120c7980 */ /* 0x000722000c101b00 */
[----:B------:R-:W-:Y:S01]  /*0890*/  IMAD R24, R24, 0x1b3, RZ ;  /* 0x000001b318187824 */ /* 0x000fe200078e02ff */
[----:B------:R-:W-:-:S05]  /*08a0*/  IADD3 R3, P1, PT, R3, 0x2, RZ ;  /* 0x0000000203037810 */ /* 0x000fca0007f3e0ff */
[----:B------:R-:W-:Y:S01]  /*08b0*/  IMAD.X R26, RZ, RZ, R26, P1 ;  /* 0x000000ffff1a7224 */ /* 0x000fe200008e061a */
[----:B------:R-:W-:Y:S02]  /*08c0*/  ISETP.NE.U32.AND P1, PT, R3, R7, PT ;  /* 0x000000070300720c */ /* 0x000fe40003f25070 */
[----:B--2---:R-:W-:Y:S02]  /*08d0*/  LOP3.LUT R27, R27, 0xff, R16, 0x78, !PT ;  /* 0x000000ff1b1b7812 */ /* 0x004fe400078e7810 */
[C-C-:B---3--:R-:W-:Y:S02]  /*08e0*/  SHF.R.U64 R19, R16.reuse, 0x10, R17.reuse ;  /* 0x0000001010137819 */ /* 0x148fe40000001211 */
        /* <DEDUP_REMOVED lines=85> */
[----:B0-----:R-:W-:Y:S01]  /*0e40*/  MOV R13, R5 ;  /* 0x00000005000d7202 */ /* 0x001fe20000000f00 */
[----:B------:R-:W-:Y:S02]  /*0e50*/  IMAD R19, R12, 0x1b3, RZ ;  /* 0x000001b30c137824 */ /* 0x000fe400078e02ff */
[----:B------:R-:W-:Y:S01]  /*0e60*/  IMAD.WIDE.U32 R16, R18, 0x1b3, RZ ;  /* 0x000001b312107825 */ /* 0x000fe200078e00ff */
[----:B------:R-:W-:-:S03]  /*0e70*/  ISETP.NE.AND.EX P1, PT, R26, R13, PT, P1 ;  /* 0x0000000d1a00720c */ /* 0x000fc60003f25310 */
[----:B------:R-:W-:Y:S02]  /*0e80*/  IMAD R19, R18, 0x100, R19 ;  /* 0x0000010012137824 */ /* 0x000fe400078e0213 */
[----:B------:R-:W-:-:S03]  /*0e90*/  IMAD.MOV.U32 R27, RZ, RZ, R16 ;  /* 0x000000ffff1b7224 */ /* 0x000fc600078e0010 */
[----:B------:R-:W-:-:S05]  /*0ea0*/  IADD3 R24, PT, PT, R17, R19, RZ ;  /* 0x0000001311187210 */ /* 0x000fca0007ffe0ff */
[----:B------:R-:W-:Y:S05]  /*0eb0*/  @P1 BRA `(.L_x_2807) ;  /* 0xfffffff800641947 */ /* 0x000fea000383ffff */
[----:B------:R-:W-:Y:S01]  /*0ec0*/  IMAD.MOV.U32 R5, RZ, RZ, R18 ;  /* 0x000000ffff057224 */ /* 0x000fe200078e0012 */
[----:B------:R-:W-:Y:S01]  /*0ed0*/  MOV R3, R12 ;  /* 0x0000000c00037202 */ /* 0x000fe20000000f00 */
[----:B------:R-:W-:-:S07]  /*0ee0*/  IMAD.MOV.U32 R19, RZ, RZ, R7 ;  /* 0x000000ffff137224 */ /* 0x000fce00078e0007 */
.L_x_2806:
[----:B------:R-:W0:Y:S01]  /*0ef0*/  LDC R12, c[0x0][0x3a8] ;  /* 0x0000ea00ff0c7b82 */ /* 0x000e220000000800 */
[----:B------:R-:W-:Y:S01]  /*0f00*/  IMAD.MOV.U32 R16, RZ, RZ, -0x7bdddcdb ;  /* 0x84222325ff107424 */ /* 0x000fe200078e00ff */
[----:B------:R-:W-:Y:S02]  /*0f10*/  MOV R17, 0xcbf29ce4 ;  /* 0xcbf29ce400117802 */ /* 0x000fe40000000f00 */
[----:B0-----:R-:W-:-:S13]  /*0f20*/  LOP3.LUT P2, RZ, R12, 0x1, RZ, 0xc0, !PT ;  /* 0x000000010cff7812 */ /* 0x001fda000784c0ff */
[----:B------:R-:W-:Y:S05]  /*0f30*/  @!P2 BRA `(.L_x_2808) ;  /* 0x0000000000b4a947 */ /* 0x000fea0003800000 */
[----:B-----5:R-:W-:-:S04]  /*0f40*/  LEA R18, P1, R19, R14, 0x3 ;  /* 0x0000000e13127211 */ /* 0x020fc800078218ff */
[----:B-1----:R-:W-:-:S06]  /*0f50*/  LEA.HI.X R19, R19, R15, R25, 0x3, P1 ;  /* 0x0000000f13137211 */ /* 0x002fcc00008f1c19 */
        /* <DEDUP_REMOVED lines=37> */
[----:B------:R-:W-:Y:S01]  /*11b0*/  IMAD R12, R5, 0x1b3, RZ ;  /* 0x000001b3050c7824 */ /* 0x000fe200078e02ff */
[----:B------:R-:W-:Y:S01]  /*11c0*/  SHF.R.U32.HI R5, RZ, 0x18, R19 ;  /* 0x00000018ff057819 */ /* 0x000fe20000011613 */
[----:B------:R-:W-:-:S04]  /*11d0*/  IMAD.WIDE.U32 R24, R3, 0x1b3, RZ ;  /* 0x000001b303187825 */ /* 0x000fc800078e00ff */
[----:B------:R-:W-:Y:S01]  /*11e0*/  IMAD R3, R3, 0x100, R12 ;  /* 0x0000010003037824 */ /* 0x000fe200078e020c */
[----:B------:R-:W-:-:S03]  /*11f0*/  LOP3.LUT R5, R5, R24, RZ, 0x3c, !PT ;  /* 0x0000001805057212 */ /* 0x000fc600078e3cff */
[----:B------:R-:W-:-:S07]  /*1200*/  IMAD.IADD R3, R25, 0x1, R3 ;  /* 0x0000000119037824 */ /* 0x000fce00078e0203 */
.L_x_2808:
[----:B------:R-:W-:Y:S02]  /*1210*/  HFMA2 R19, -RZ, RZ, 0, 0 ;  /* 0x00000000ff137431 */ /* 0x000fe400000001ff */
[----:B------:R-:W-:Y:S01]  /*1220*/  IMAD.MOV.U32 R12, RZ, RZ, RZ ;  /* 0x000000ffff0c7224 */ /* 0x000fe200078e00ff */
[----:B------:R-:W-:Y:S06]  /*1230*/  @!P0 BRA `(.L_x_2809) ;  /* 0x0000000400b08947 */ /* 0x000fec0003800000 */
[----:B------:R-:W0:Y:S01]  /*1240*/  LDC R12, c[0x0][0x3ac] ;  /* 0x0000eb00ff0c7b82 */ /* 0x000e220000000800 */
[----:B------:R-:W-:Y:S01]  /*1250*/  IMAD.MOV.U32 R16, RZ, RZ, -0x7bdddcdb ;  /* 0x84222325ff107424 */ /* 0x000fe200078e00ff */
[----:B------:R-:W-:Y:S01]  /*1260*/  MOV R17, 0xcbf29ce4 ;  /* 0xcbf29ce400117802 */ /* 0x000fe20000000f00 */
[----:B------:R-:W-:Y:S02]  /*1270*/  IMAD.MOV.U32 R27, RZ, RZ, RZ ;  /* 0x000000ffff1b7224 */ /* 0x000fe400078e00ff */
[----:B------:R-:W-:-:S07]  /*1280*/  IMAD.MOV.U32 R0, RZ, RZ, RZ ;  /* 0x000000ffff007224 */ /* 0x000fce00078e00ff */
.L_x_2810:
[----:B-----5:R-:W-:-:S04]  /*1290*/  LEA R28, P1, R27, R10, 0x3 ;  /* 0x0000000a1b1c7211 */ /* 0x020fc800078218ff */
[----:B------:R-:W-:-:S05]  /*12a0*/  LEA.HI.X R29, R27, R11, R0, 0x3, P1 ;  /* 0x0000000b1b1d7211 */ /* 0x000fca00008f1c00 */
[----:B-1----:R-:W2:Y:S04]  /*12b0*/  LD.E.64 R24, desc[UR8][R28.64] ;  /* 0x000000081c187980 */ /* 0x002ea8000c101b00 */
[----:B------:R1:W3:Y:S01]  /*12c0*/  LD.E.64 R18, desc[UR8][R28.64+0x8] ;  /* 0x000008081c127980 */ /* 0x0002e2000c101b00 */
        /* <DEDUP_REMOVED lines=18> */
[C---:B-1----:R-:W-:Y:S02]  /*13f0*/  IMAD R29, R16.reuse, 0x100, R17 ;  /* 0x00000100101d7824 */ /* 0x042fe400078e0211 */
        /* <DEDUP_REMOVED lines=16> */
[----:B------:R-:W-:Y:S01]  /*1500*/  IMAD R17, R2, 0x1b3, RZ ;  /* 0x000001b302117824 */ /* 0x000fe200078e02ff */
        /* <DEDUP_REMOVED lines=61> */
[----:B------:R-:W-:Y:S01]  /*18e0*/  MOV R0, R18 ;  /* 0x0000001200007202 */ /* 0x000fe20000000f00 */
[----:B------:R-:W-:-:S07]  /*18f0*/  IMAD.MOV.U32 R19, RZ, RZ, R7 ;  /* 0x000000ffff137224 */ /* 0x000fce00078e0007 */
.L_x_2809:
[----:B------:R-:W-:Y:S05]  /*1900*/  @!P2 BRA `(.L_x_2811) ;  /* 0x0000000000b4a947 */ /* 0x000fea0003800000 */
[----:B-----5:R-:W-:-:S04]  /*1910*/  LEA R18, P1, R19, R10, 0x3 ;  /* 0x0000000a13127211 */ /* 0x020fc800078218ff */
[----:B0-----:R-:W-:-:S06]  /*1920*/  LEA.HI.X R19, R19, R11, R12, 0x3, P1 ;  /* 0x0000000b13137211 */ /* 0x001fcc00008f1c0c */
[----:B------:R-:W2:Y:S01]  /*1930*/  LD.E.64 R18, desc[UR8][R18.64] ;  /* 0x0000000812127980 */ /* 0x000ea2000c101b00 */
[----:B-1----:R-:W-:Y:S01]  /*1940*/  IMAD R25, R17, 0x1b3, RZ ;  /* 0x000001b311197824 */ /* 0x002fe200078e02ff */
        /* <DEDUP_REMOVED lines=41> */
.L_x_2811:
        /* <DEDUP_REMOVED lines=11> */
[----:B------:R-:W-:Y:S01]  /*1c90*/  MOV R24, 0xcbf29ce4 ;  /* 0xcbf29ce400187802 */ /* 0x000fe20000000f00 */
[----:B------:R-:W-:Y:S01]  /*1ca0*/  IMAD.MOV.U32 R29, RZ, RZ, RZ ;  /* 0x000000ffff1d7224 */ /* 0x000fe200078e00ff */
[----:B------:R-:W2:Y:S01]  /*1cb0*/  LDCU UR4, c[0x0][0x3ac] ;  /* 0x00007580ff0477ac */ /* 0x000ea20008000800 */
[----:B-1----:R-:W-:-:S07]  /*1cc0*/  IMAD.MOV.U32 R25, RZ, RZ, RZ ;  /* 0x000000ffff197224 */ /* 0x002fce00078e00ff */
.L_x_2815:
[----:B-----5:R-:W-:-:S04]  /*1cd0*/  LEA R26, P1, R29, R14, 0x3 ;  /* 0x0000000e1d1a7211 */ /* 0x020fc800078218ff */
[----:B------:R-:W-:-:S05]  /*1ce0*/  LEA.HI.X R27, R29, R15, R25, 0x3, P1 ;  /* 0x0000000f1d1b7211 */ /* 0x000fca00008f1c19 */
[----:B------:R-:W3:Y:S04]  /*1cf0*/  LD.E.64 R18, desc[UR8][R26.64] ;  /* 0x000000081a127980 */ /* 0x000ee8000c101b00 */
[----:B------:R1:W4:Y:S01]  /*1d00*/  LD.E.64 R16, desc[UR8][R26.64+0x8] ;  /* 0x000008081a107980 */ /* 0x000322000c101b00 */
[----:B------:R-:W-:Y:S01]  /*1d10*/  IMAD R13, R24, 0x1b3, RZ ;  /* 0x000001b3180d7824 */ /* 0x000fe200078e02ff */
[----:B------:R-:W-:-:S05]  /*1d20*/  IADD3 R29, P1, PT, R29, 0x2, RZ ;  /* 0x000000021d1d7810 */ /* 0x000fca0007f3e0ff */
[----:B------:R-:W-:Y:S01]  /*1d30*/  IMAD.X R25, RZ, RZ, R25, P1 ;  /* 0x000000ffff197224 */ /* 0x000fe200008e0619 */
[----:B------:R-:W-:Y:S02]  /*1d40*/  ISETP.NE.U32.AND P1, PT, R29, R7, PT ;  /* 0x000000071d00720c */ /* 0x000fe40003f25070 */
        /* <DEDUP_REMOVED lines=86> */
[----:B--2---:R-:W-:Y:S02]  /*22b0*/  MOV R13, UR4 ;  /* 0x00000004000d7c02 */ /* 0x004fe40008000f00 */
[----:B------:R-:W-:Y:S01]  /*22c0*/  LOP3.LUT R12, R17, R12, RZ, 0x3c, !PT ;  /* 0x0000000c110c7212 */ /* 0x000fe200078e3cff */
[----:B------:R-:W-:Y:S01]  /*22d0*/  IMAD R17, R16, 0x1b3, RZ ;  /* 0x000001b310117824 */ /* 0x000fe200078e02ff */
[----:B------:R-:W-:-:S03]  /*22e0*/  ISETP.NE.AND.EX P1, PT, R25, R13, PT, P1 ;  /* 0x0000000d1900720c */ /* 0x000fc60003f25310 */
[C---:B------:R-:W-:Y:S02]  /*22f0*/  IMAD R19, R12.reuse, 0x100, R17 ;  /* 0x000001000c137824 */ /* 0x040fe400078e0211 */
[----:B------:R-:W-:-:S04]  /*2300*/  IMAD.WIDE.U32 R16, R12, 0x1b3, RZ ;  /* 0x000001b30c107825 */ /* 0x000fc800078e00ff */
[----:B------:R-:W-:Y:S01]  /*2310*/  IMAD.MOV.U32 R12, RZ, RZ, R16 ;  /* 0x000000ffff0c7224 */ /* 0x000fe200078e0010 */
[----:B------:R-:W-:-:S03]  /*2320*/  IADD3 R24, PT, PT, R17, R19, RZ ;  /* 0x0000001311187210 */ /* 0x000fc60007ffe0ff */
[----:B------:R-:W-:Y:S05]  /*2330*/  @P1 BRA `(.L_x_2815) ;  /* 0xfffffff800641947 */ /* 0x000fea000383ffff */
[----:B------:R-:W-:-:S07]  /*2340*/  IMAD.MOV.U32 R17, RZ, RZ, R7 ;  /* 0x000000ffff117224 */ /* 0x000fce00078e0007 */
.L_x_2814:
[----:B------:R-:W-:Y:S01]  /*2350*/  MOV R18, 0x84222325 ;  /* 0x8422232500127802 */ /* 0x000fe20000000f00 */
[----:B------:R-:W-:Y:S06]  /*2360*/  @!P2 BRA `(.L_x_2816) ;  /* 0x0000000000c8a947 */ /* 0x000fec0003800000 */
[----:B-----5:R-:W-:-:S04]  /*2370*/  LEA R14, P1, R17, R14, 0x3 ;  /* 0x0000000e110e7211 */ /* 0x020fc800078218ff */
[----:B0-----:R-:W-:-:S06]  /*2380*/  LEA.HI.X R15, R17, R15, R28, 0x3, P1 ;  /* 0x0000000f110f7211 */ /* 0x001fcc00008f1c1c */
        /* <DEDUP_REMOVED lines=48> */
.L_x_2816:
[----:B------:R-:W-:Y:S01]  /*2690*/  MOV R19, 0xcbf29ce4 ;  /* 0xcbf29ce400137802 */ /* 0x000fe20000000f00 */
[----:B-----5:R-:W-:Y:S02]  /*26a0*/  IMAD.MOV.U32 R15, RZ, RZ, RZ ;  /* 0x000000ffff0f7224 */ /* 0x020fe400078e00ff */
[----:B------:R-:W-:Y:S01]  /*26b0*/  IMAD.MOV.U32 R27, RZ, RZ, RZ ;  /* 0x000000ffff1b7224 */ /* 0x000fe200078e00ff */
[----:B------:R-:W-:Y:S06]  /*26c0*/  @!P0 BRA `(.L_x_2817) ;  /* 0x0000000400b88947 */ /* 0x000fec0003800000 */
[----:B------:R-:W2:Y:S01]  /*26d0*/  LDC R27, c[0x0][0x3ac] ;  /* 0x0000eb00ff1b7b82 */ /* 0x000ea20000000800 */
[----:B------:R-:W-:Y:S01]  /*26e0*/  HFMA2 R18, -RZ, RZ, -6.306171417236328125e-05, 0.01395416259765625 ;  /* 0x84222325ff127431 */ /* 0x000fe200000001ff */
[----:B------:R-:W-:Y:S01]  /*26f0*/  BSSY.RECONVERGENT B3, `(.L_x_2818) ;  /* 0x000006a000037945 */ /* 0x000fe20003800200 */
[----:B------:R-:W-:Y:S01]  /*2700*/  IMAD.MOV.U32 R19, RZ, RZ, -0x340d631c ;  /* 0xcbf29ce4ff137424 */ /* 0x000fe200078e00ff */
[----:B------:R-:W-:Y:S01]  /*2710*/  MOV R26, RZ ;  /* 0x000000ff001a7202 */ /* 0x000fe20000000f00 */
[----:B-1----:R-:W-:-:S07]  /*2720*/  IMAD.MOV.U32 R25, RZ, RZ, RZ ;  /* 0x000000ffff197224 */ /* 0x002fce00078e00ff */
.L_x_2819:
        /* <DEDUP_REMOVED lines=10> */
[C---:B0-----:R-:W-:Y:S02]  /*27d0*/  IMAD R29, R18.reuse, 0x100, R19 ;  /* 0x00000100121d7824 */ /* 0x041fe400078e0213 */
        /* <DEDUP_REMOVED lines=91> */
[----:B------:R-:W-:Y:S05]  /*2d90*/  BSYNC.RECONVERGENT B3 ;  /* 0x0000000000037941 */ /* 0x000fea0003800200 */
.L_x_2818:
[----:B------:R-:W-:-:S07]  /*2da0*/  IMAD.MOV.U32 R15, RZ, RZ, R7 ;  /* 0x000000ffff0f7224 */ /* 0x000fce00078e0007 */
.L_x_2817:
        /* <DEDUP_REMOVED lines=50> */
.L_x_2820:
[----:B------:R-:W-:-:S04]  /*30d0*/  ISETP.GE.U32.AND P0, PT, R12, R18, PT ;  /* 0x000000120c00720c */ /* 0x000fc80003f06070 */
[----:B------:R-:W-:Y:S01]  /*30e0*/  ISETP.GE.U32.AND.EX P0, PT, R24, R19, PT, P0 ;  /* 0x000000131800720c */ /* 0x000fe20003f06100 */
[----:B------:R-:W-:-:S12]  /*30f0*/  BRA `(.L_x_2821) ;  /* 0x00000000006c7947 */ /* 0x000fd80003800000 */
.L_x_2813:
[----:B------:R-:W2:Y:S01]  /*3100*/  LDCU UR4, c[0x0][0x3b0] ;  /* 0x00007600ff0477ac */ /* 0x000ea20008000800 */
[----:B------:R-:W-:Y:S01]  /*3110*/  PLOP3.LUT P0, PT, PT, PT, PT, 0x80, 0x8 ;  /* 0x000000000008781c */ /* 0x000fe20003f0f070 */
[----:B--2---:R-:W-:-:S09]  /*3120*/  UISETP.NE.AND UP0, UPT, UR4, URZ, UPT ;  /* 0x000000ff0400728c */ /* 0x004fd2000bf05270 */
[----:B------:R-:W-:Y:S05]  /*3130*/  BRA.U !UP0, `(.L_x_2821) ;  /* 0x00000001085c7547 */ /* 0x000fea000b800000 */
[----:B------:R-:W-:Y:S02]  /*3140*/  IMAD.MOV.U32 R18, RZ, RZ, RZ ;  /* 0x000000ffff127224 */ /* 0x000fe400078e00ff */
[----:B-1----:R-:W-:-:S07]  /*3150*/  IMAD.MOV.U32 R25, RZ, RZ, RZ ;  /* 0x000000ffff197224 */ /* 0x002fce00078e00ff */
.L_x_2822:
[C---:B------:R-:W-:Y:S02]  /*3160*/  SHF.L.U32 R13, R18.reuse, 0x3, RZ ;  /* 0x00000003120d7819 */ /* 0x040fe400000006ff */
[----:B------:R-:W-:Y:S02]  /*3170*/  SHF.L.U64.HI R19, R18, 0x3, R25 ;  /* 0x0000000312137819 */ /* 0x000fe40000010219 */
[-C--:B-----5:R-:W-:Y:S02]  /*3180*/  IADD3 R16, P0, PT, R14, R13.reuse, RZ ;  /* 0x0000000d0e107210 */ /* 0x0a0fe40007f1e0ff */
[----:B0-----:R-:W-:-:S03]  /*3190*/  IADD3 R12, P1, PT, R10, R13, RZ ;  /* 0x0000000d0a0c7210 */ /* 0x001fc60007f3e0ff */
        /* <DEDUP_REMOVED lines=17> */
.L_x_2821:
[----:B------:R-:W-:Y:S05]  /*32b0*/  BSYNC.RECONVERGENT B2 ;  /* 0x0000000000027941 */ /* 0x000fea0003800200 */
.L_x_2812:
[----:B------:R-:W-:Y:S01]  /*32c0*/  @P0 VIADD R6, R4, 0x1 ;  /* 0x0000000104060836 */ /* 0x000fe20000000000 */
[----:B------:R-:W-:-:S04]  /*32d0*/  SEL R9, R9, R4, P0 ;  /* 0x0000000409097207 */ /* 0x000fc80000000000 */
[----:B------:R-:W-:-:S13]  /*32e0*/  ISETP.GE.U32.AND P0, PT, R6, R9, PT ;  /* 0x000000090600720c */ /* 0x000fda0003f06070 */
[----:B------:R-:W-:Y:S05]  /*32f0*/  @!P0 BRA `(.L_x_2823) ;  /* 0xffffffd000e08947 */ /* 0x000fea000383ffff */
.L_x_2800:
[----:B------:R-:W-:Y:S05]  /*3300*/  BSYNC.RECONVERGENT B0 ;  /* 0x0000000000007941 */ /* 0x000fea0003800200 */
.L_x_2799:
[----:B------:R-:W-:Y:S05]  /*3310*/  BRA `(.L_x_2824) ;  /* 0x0000002c00d87947 */ /* 0x000fea0003800000 */
.L_x_2798:
[----:B------:R-:W-:Y:S01]  /*3320*/  IMAD.IADD R5, R5, 0x1, -R22 ;  /* 0x0000000105057824 */ /* 0x000fe200078e0a16 */
[----:B------:R-:W-:-:S04]  /*3330*/  VIADDMNMX.U32 R7, R22, -R21, R20, PT ;  /* 0x8000001516077246 */ /* 0x000fc80003800014 */
[----:B------:R-:W-:-:S04]  /*3340*/  VIMNMX.U32 R6, PT, PT, R20, R5, !PT ;  /* 0x0000000514067248 */ /* 0x000fc80007fe0000 */
[----:B------:R-:W-:-:S04]  /*3350*/  IADD3 R6, PT, PT, -R5, R6, RZ ;  /* 0x0000000605067210 */ /* 0x000fc80007ffe1ff */
[----:B------:R-:W-:-:S13]  /*3360*/  ISETP.GE.U32.AND P0, PT, R6, R7, PT ;  /* 0x000000070600720c */ /* 0x000fda0003f06070 */
[----:B------:R-:W-:Y:S05]  /*3370*/  @P0 BRA `(.L_x_2824) ;  /* 0x0000002c00c00947 */ /* 0x000fea0003800000 */
[----:B------:R-:W1:Y:S02]  /*3380*/  LDC.64 R4, c[0x0][0x3a8] ;  /* 0x0000ea00ff047b82 */ /* 0x000e640000000a00 */
[C---:B-1----:R-:W-:Y:S02]  /*3390*/  IADD3 R0, P0, PT, R4.reuse, -0x1, RZ ;  /* 0xffffffff04007810 */ /* 0x042fe40007f1e0ff */
[C---:B0-----:R-:W-:Y:S02]  /*33a0*/  LOP3.LUT R2, R4.reuse, 0x1, RZ, 0xc0, !PT ;  /* 0x0000000104027812 */ /* 0x041fe400078ec0ff */
[----:B------:R-:W-:Y:S02]  /*33b0*/  LOP3.LUT R3, R4, 0xfffffffe, RZ, 0xc0, !PT ;  /* 0xfffffffe04037812 */ /* 0x000fe400078ec0ff */
[----:B------:R-:W-:Y:S01]  /*33c0*/  IADD3.X R4, PT, PT, R5, -0x1, RZ, P0, !PT ;  /* 0xffffffff05047810 */ /* 0x000fe200007fe4ff */
[----:B------:R-:W-:-:S07]  /*33d0*/  IMAD.MOV.U32 R5, RZ, RZ, R7 ;  /* 0x000000ffff057224 */ /* 0x000fce00078e0007 */
.L_x_2841:
[----:B------:R-:W-:Y:S01]  /*33e0*/  IMAD.MOV.U32 R16, RZ, RZ, R6 ;  /* 0x000000ffff107224 */ /* 0x000fe200078e0006 */
[----:B0-----:R-:W0:Y:S04]  /*33f0*/  LDCU.64 UR4, c[0x0][0x390] ;  /* 0x00007200ff0477ac */ /* 0x001e280008000a00 */
[----:B------:R-:W-:-:S04]  /*3400*/  IADD3 R7, PT, PT, R5, -R16, RZ ;  /* 0x8000001005077210 */ /* 0x000fc80007ffe0ff */
[----:B------:R-:W-:-:S04]  /*3410*/  LEA.HI R18, R7, R16, RZ, 0x1f ;  /* 0x0000001007127211 */ /* 0x000fc800078ff8ff */
[-C--:B------:R-:W-:Y:S02]  /*3420*/  LOP3.LUT R7, RZ, R18.reuse, RZ, 0x33, !PT ;  /* 0x00000012ff077212 */ /* 0x080fe400078e33ff */
[----:B------:R-:W-:-:S03]  /*3430*/  IADD3 R11, P0, PT, R21, R18, RZ ;  /* 0x00000012150b7210 */ /* 0x000fc60007f1e0ff */
[----:B------:R-:W-:Y:S02]  /*3440*/  IMAD.IADD R7, R20, 0x1, R7 ;  /* 0x0000000114077824 */ /* 0x000fe400078e0207 */
[----:B------:R-:W-:Y:S01]  /*3450*/  IMAD.X R12, RZ, RZ, RZ, P0 ;  /* 0x000000ffff0c7224 */ /* 0x000fe200000e06ff */
[C---:B0-----:R-:W-:Y:S02]  /*3460*/  LEA R6, P0, R11.reuse, UR4, 0x3 ;  /* 0x000000040b067c11 */ /* 0x041fe4000f8018ff */
[----:B------:R-:W-:Y:S02]  /*3470*/  IADD3 R9, P1, PT, R22, R7, RZ ;  /* 0x0000000716097210 */ /* 0x000fe40007f3e0ff */
[----:B------:R-:W-:Y:S02]  /*3480*/  LEA.HI.X R7, R11, UR5, R12, 0x3, P0 ;  /* 0x000000050b077c11 */ /* 0x000fe400080f1c0c */
[----:B-1----:R-:W-:Y:S02]  /*3490*/  IADD3.X R10, PT, PT, RZ, RZ, RZ, P1, !PT ;  /* 0x000000ffff0a7210 */ /* 0x002fe40000ffe4ff */
[----:B--2---:R-:W-:-:S02]  /*34a0*/  LEA R8, P1, R9, UR4, 0x3 ;  /* 0x0000000409087c11 */ /* 0x004fc4000f8218ff */
[----:B------:R-:W5:Y:S02]  /*34b0*/  LDG.E.64 R6, desc[UR8][R6.64] ;  /* 0x0000000806067981 */ /* 0x000f64000c1e1b00 */
[----:B------:R-:W-:Y:S01]  /*34c0*/  LEA.HI.X R9, R9, UR5, R10, 0x3, P1 ;  /* 0x0000000509097c11 */ /* 0x000fe200088f1c0a */
[----:B------:R-:W0:Y:S05]  /*34d0*/  LDCU.64 UR4, c[0x0][0x3a8] ;  /* 0x00007500ff0477ac */ /* 0x000e2a0008000a00 */
[----:B------:R-:W5:Y:S01]  /*34e0*/  LDG.E.64 R8, desc[UR8][R8.64] ;  /* 0x0000000808087981 */ /* 0x000f62000c1e1b00 */
[----:B0-----:R-:W-:-:S04]  /*34f0*/  ISETP.NE.U32.AND P0, PT, RZ, UR4, PT ;  /* 0x00000004ff007c0c */ /* 0x001fc8000bf05070 */
[----:B------:R-:W-:Y:S01]  /*3500*/  ISETP.NE.AND.EX P0, PT, RZ, UR5, PT, P0 ;  /* 0x00000005ff007c0c */ /* 0x000fe2000bf05300 */
[----:B------:R-:W-:Y:S02]  /*3510*/  IMAD.MOV.U32 R24, RZ, RZ, -0x7bdddcdb ;  /* 0x84222325ff187424 */ /* 0x000fe400078e00ff */
[----:B------:R-:W-:-:S10]  /*3520*/  IMAD.MOV.U32 R17, RZ, RZ, -0x340d631c ;  /* 0xcbf29ce4ff117424 */ /* 0x000fd400078e00ff */
[----:B------:R-:W-:Y:S05]  /*3530*/  @!P0 BRA `(.L_x_2825) ;  /* 0x0000000800a48947 */ /* 0x000fea0003800000 */
[----:B------:R-:W-:Y:S01]  /*3540*/  ISETP.NE.U32.AND P1, PT, R0, RZ, PT ;  /* 0x000000ff0000720c */ /* 0x000fe20003f25070 */
[----:B------:R-:W-:Y:S02]  /*3550*/  HFMA2 R24, -RZ, RZ, -6.306171417236328125e-05, 0.01395416259765625 ;  /* 0x84222325ff187431 */ /* 0x000fe400000001ff */
[----:B------:R-:W-:Y:S01]  /*3560*/  IMAD.MOV.U32 R17, RZ, RZ, -0x340d631c ;  /* 0xcbf29ce4ff117424 */ /* 0x000fe200078e00ff */
[----:B------:R-:W-:Y:S01]  /*3570*/  MOV R26, RZ ;  /* 0x000000ff001a7202 */ /* 0x000fe20000000f00 */
[----:B------:R-:W-:Y:S01]  /*3580*/  IMAD.MOV.U32 R11, RZ, RZ, RZ ;  /* 0x000000ffff0b7224 */ /* 0x000fe200078e00ff */
[----:B------:R-:W-:-:S13]  /*3590*/  ISETP.NE.AND.EX P1, PT, R4, RZ, PT, P1 ;  /* 0x000000ff0400720c */ /* 0x000fda0003f25310 */
[----:B------:R-:W-:Y:S05]  /*35a0*/  @!P1 BRA `(.L_x_2826) ;  /* 0x0000000400b89947 */ /* 0x000fea0003800000 */
[----:B------:R-:W0:Y:S01]  /*35b0*/  LDC R26, c[0x0][0x3ac] ;  /* 0x0000eb00ff1a7b82 */ /* 0x000e220000000800 */
[----:B------:R-:W1:Y:S01]  /*35c0*/  LDCU UR4, c[0x0][0x3ac] ;  /* 0x00007580ff0477ac */ /* 0x000e620008000800 */
[----:B-----5:R-:W-:Y:S01]  /*35d0*/  IADD3 R10, P1, PT, R8, 0x8, RZ ;  /* 0x00000008080a7810 */ /* 0x020fe20007f3e0ff */
[----:B------:R-:W-:Y:S01]  /*35e0*/  IMAD.MOV.U32 R24, RZ, RZ, -0x7bdddcdb ;  /* 0x84222325ff187424 */ /* 0x000fe200078e00ff */
[----:B------:R-:W-:Y:S01]  /*35f0*/  MOV R19, R3 ;  /* 0x0000000300137202 */ /* 0x000fe20000000f00 */
[----:B------:R-:W-:Y:S02]  /*3600*/  IMAD.MOV.U32 R17, RZ, RZ, -0x340d631c ;  /* 0xcbf29ce4ff117424 */ /* 0x000fe400078e00ff */
[----:B------:R-:W-:Y:S02]  /*3610*/  IMAD.X R11, RZ, RZ, R9, P1 ;  /* 0x000000ffff0b7224 */ /* 0x000fe400008e0609 */
[----:B-1----:R-:W-:-:S07]  /*3620*/  IMAD.U32 R27, RZ, RZ, UR4 ;  /* 0x00000004ff1b7e24 */ /* 0x002fce000f8e00ff */
.L_x_2827:
        /* <DEDUP_REMOVED lines=101> */
[----:B------:R-:W-:-:S07]  /*3c80*/  MOV R11, R3 ;  /* 0x00000003000b7202 */ /* 0x000fce0000000f00 */
.L_x_2826:
        /* <DEDUP_REMOVED lines=52> */
.L_x_2825:
        /* <DEDUP_REMOVED lines=12> */
[----:B------:R-:W-:Y:S02]  /*4090*/  IMAD.MOV.U32 R25, RZ, RZ, RZ ;  /* 0x000000ffff197224 */ /* 0x000fe400078e00ff */
[----:B------:R-:W-:-:S07]  /*40a0*/  IMAD.MOV.U32 R19, RZ, RZ, RZ ;  /* 0x000000ffff137224 */ /* 0x000fce00078e00ff */
.L_x_2830:
[C---:B0----5:R-:W-:Y:S01]  /*40b0*/  LEA R26, P1, R25.reuse, R6, 0x3 ;  /* 0x00000006191a7211 */ /* 0x061fe200078218ff */
[----:B------:R-:W-:Y:S01]  /*40c0*/  IMAD R14, R14, 0x1b3, RZ ;  /* 0x000001b30e0e7824 */ /* 0x000fe200078e02ff */
[----:B------:R-:W0:Y:S02]  /*40d0*/  LDCU UR4, c[0x0][0x3ac] ;  /* 0x00007580ff0477ac */ /* 0x000e240008000800 */
[----:B------:R-:W-:-:S05]  /*40e0*/  LEA.HI.X R27, R25, R7, R19, 0x3, P1 ;  /* 0x00000007191b7211 */ /* 0x000fca00008f1c13 */
[----:B------:R-:W2:Y:S04]  /*40f0*/  LD.E.64 R12, desc[UR8][R26.64] ;  /* 0x000000081a0c7980 */ /* 0x000ea8000c101b00 */
[----:B------:R1:W3:Y:S01]  /*4100*/  LD.E.64 R10, desc[UR8][R26.64+0x8] ;  /* 0x000008081a0a7980 */ /* 0x0002e2000c101b00 */
[----:B------:R-:W-:-:S04]  /*4110*/  IADD3 R25, P1, PT, R25, 0x2, RZ ;  /* 0x0000000219197810 */ /* 0x000fc80007f3e0ff */
[----:B------:R-:W-:Y:S02]  /*4120*/  IADD3.X R19, PT, PT, RZ, R19, RZ, P1, !PT ;  /* 0x00000013ff137210 */ /* 0x000fe40000ffe4ff */
[----:B------:R-:W-:-:S04]  /*4130*/  ISETP.NE.U32.AND P1, PT, R25, R3, PT ;  /* 0x000000031900720c */ /* 0x000fc80003f25070 */
[----:B0-----:R-:W-:Y:S02]  /*4140*/  ISETP.NE.AND.EX P1, PT, R19, UR4, PT, P1 ;  /* 0x0000000413007c0c */ /* 0x001fe4000bf25310 */
        /* <DEDUP_REMOVED lines=9> */
[----:B-1----:R-:W-:Y:S02]  /*41e0*/  IADD3 R26, PT, PT, R15, R29, RZ ;  /* 0x0000001d0f1a7210 */ /* 0x002fe40007ffe0ff */
        /* <DEDUP_REMOVED lines=64> */
[----:B------:R-:W-:Y:S02]  /*45f0*/  SHF.R.U32.HI R15, RZ, 0x10, R11 ;  /* 0x00000010ff0f7819 */ /* 0x000fe4000001160b */
[----:B------:R-:W-:Y:S01]  /*4600*/  LOP3.LUT R12, R12, 0xff, R13, 0x78, !PT ;  /* 0x000000ff0c0c7812 */ /* 0x000fe200078e780d */
[----:B------:R-:W-:Y:S01]  /*4610*/  IMAD R13, R10, 0x1b3, RZ ;  /* 0x000001b30a0d7824 */ /* 0x000fe200078e02ff */
        /* <DEDUP_REMOVED lines=19> */
.L_x_2829:
        /* <DEDUP_REMOVED lines=53> */
.L_x_2828:
        /* <DEDUP_REMOVED lines=18> */
.L_x_2835:
[----:B0----5:R-:W-:-:S04]  /*4bc0*/  LEA R26, P1, R19, R8, 0x3 ;  /* 0x00000008131a7211 */ /* 0x021fc800078218ff */
[----:B------:R-:W-:-:S05]  /*4bd0*/  LEA.HI.X R27, R19, R9, R17, 0x3, P1 ;  /* 0x00000009131b7211 */ /* 0x000fca00008f1c11 */
[----:B------:R-:W2:Y:S04]  /*4be0*/  LD.E.64 R12, desc[UR8][R26.64] ;  /* 0x000000081a0c7980 */ /* 0x000ea8000c101b00 */
[----:B------:R-:W3:Y:S01]  /*4bf0*/  LD.E.64 R10, desc[UR8][R26.64+0x8] ;  /* 0x000008081a0a7980 */ /* 0x000ee2000c101b00 */
[----:B------:R-:W-:Y:S01]  /*4c00*/  IMAD R15, R14, 0x1b3, RZ ;  /* 0x000001b30e0f7824 */ /* 0x000fe200078e02ff */
[----:B------:R-:W-:-:S04]  /*4c10*/  IADD3 R19, P1, PT, R19, 0x2, RZ ;  /* 0x0000000213137810 */ /* 0x000fc80007f3e0ff */
[----:B------:R-:W-:Y:S02]  /*4c20*/  IADD3.X R17, PT, PT, RZ, R17, RZ, P1, !PT ;  /* 0x00000011ff117210 */ /* 0x000fe40000ffe4ff */
[----:B------:R-:W-:-:S04]  /*4c30*/  ISETP.NE.U32.AND P1, PT, R19, R3, PT ;  /* 0x000000031300720c */ /* 0x000fc80003f25070 */
[----:B-1----:R-:W-:Y:S02]  /*4c40*/  ISETP.NE.AND.EX P1, PT, R17, UR4, PT, P1 ;  /* 0x0000000411007c0c */ /* 0x002fe4000bf25310 */
        /* <DEDUP_REMOVED lines=92> */
[----:B------:R-:W1:Y:S01]  /*5210*/  LDC R10, c[0x0][0x3ac] ;  /* 0x0000eb00ff0a7b82 */ /* 0x000e620000000800 */
[----:B------:R-:W-:-:S07]  /*5220*/  IMAD.MOV.U32 R11, RZ, RZ, R3 ;  /* 0x000000ffff0b7224 */ /* 0x000fce00078e0003 */
.L_x_2834:
        /* <DEDUP_REMOVED lines=52> */
.L_x_2833:
[----:B------:R-:W-:Y:S01]  /*5570*/  MOV R11, 0x84222325 ;  /* 0x84222325000b7802 */ /* 0x000fe20000000f00 */
        /* <DEDUP_REMOVED lines=8> */
[----:B------:R-:W-:Y:S01]  /*5600*/  MOV R11, 0x84222325 ;  /* 0x84222325000b7802 */ /* 0x000fe20000000f00 */
[----:B------:R-:W-:Y:S01]  /*5610*/  IMAD.MOV.U32 R19, RZ, RZ, -0x340d631c ;  /* 0xcbf29ce4ff137424 */ /* 0x000fe200078e00ff */
[----:B------:R-:W-:Y:S01]  /*5620*/  MOV R17, RZ ;  /* 0x000000ff00117202 */ /* 0x000fe20000000f00 */
[----:B------:R-:W-:Y:S01]  /*5630*/  IMAD.MOV.U32 R15, RZ, RZ, RZ ;  /* 0x000000ffff0f7224 */ /* 0x000fe200078e00ff */
[----:B------:R-:W2:Y:S01]  /*5640*/  LDCU UR4, c[0x0][0x3ac] ;  /* 0x00007580ff0477ac */ /* 0x000ea20008000800 */
[----:B------:R-:W-:-:S05]  /*5650*/  NOP ;  /* 0x0000000000007918 */ /* 0x000fca0000000000 */
.L_x_2838:
[----:B0-----:R-:W-:-:S04]  /*5660*/  LEA R26, P0, R17, R6, 0x3 ;  /* 0x00000006111a7211 */ /* 0x001fc800078018ff */
[----:B------:R-:W-:-:S05]  /*5670*/  LEA.HI.X R27, R17, R7, R15, 0x3, P0 ;  /* 0x00000007111b7211 */ /* 0x000fca00000f1c0f */
[----:B------:R-:W3:Y:S04]  /*5680*/  LD.E.64 R12, desc[UR8][R26.64] ;  /* 0x000000081a0c7980 */ /* 0x000ee8000c101b00 */
[----:B------:R-:W4:Y:S01]  /*5690*/  LD.E.64 R8, desc[UR8][R26.64+0x8] ;  /* 0x000008081a087980 */ /* 0x000f22000c101b00 */
[----:B-1----:R-:W-:Y:S01]  /*56a0*/  IMAD R10, R19, 0x1b3, RZ ;  /* 0x000001b3130a7824 */ /* 0x002fe200078e02ff */
[----:B------:R-:W-:-:S04]  /*56b0*/  IADD3 R17, P0, PT, R17, 0x2, RZ ;  /* 0x0000000211117810 */ /* 0x000fc80007f1e0ff */
[----:B------:R-:W-:Y:S02]  /*56c0*/  IADD3.X R15, PT, PT, RZ, R15, RZ, P0, !PT ;  /* 0x0000000fff0f7210 */ /* 0x000fe400007fe4ff */
[----:B------:R-:W-:-:S04]  /*56d0*/  ISETP.NE.U32.AND P0, PT, R17, R3, PT ;  /* 0x000000031100720c */ /* 0x000fc80003f05070 */
[----:B--2---:R-:W-:Y:S02]  /*56e0*/  ISETP.NE.AND.EX P0, PT, R15, UR4, PT, P0 ;  /* 0x000000040f007c0c */ /* 0x004fe4000bf05300 */
        /* <DEDUP_REMOVED lines=93> */
[----:B------:R-:W2:Y:S01]  /*5cc0*/  LDC R8, c[0x0][0x3ac] ;  /* 0x0000eb00ff087b82 */ /* 0x000ea20000000800 */
[----:B------:R-:W-:-:S07]  /*5cd0*/  MOV R9, R3 ;  /* 0x0000000300097202 */ /* 0x000fce0000000f00 */
.L_x_2837:
[----:B------:R-:W-:-:S04]  /*5ce0*/  ISETP.NE.U32.AND P0, PT, R2, RZ, PT ;  /* 0x000000ff0200720c */ /* 0x000fc80003f05070 */
[----:B------:R-:W-:-:S13]  /*5cf0*/  ISETP.NE.AND.EX P0, PT, RZ, RZ, PT, P0 ;  /* 0x000000ffff00720c */ /* 0x000fda0003f05300 */
[----:B------:R-:W-:Y:S05]  /*5d00*/  @!P0 BRA `(.L_x_2836) ;  /* 0x0000000000c88947 */ /* 0x000fea0003800000 */
[----:B------:R-:W-:-:S04]  /*5d10*/  LEA R6, P0, R9, R6, 0x3 ;  /* 0x0000000609067211 */ /* 0x000fc800078018ff */
[----:B--2---:R-:W-:-:S06]  /*5d20*/  LEA.HI.X R7, R9, R7, R8, 0x3, P0 ;  /* 0x0000000709077211 */ /* 0x004fcc00000f1c08 */
        /* <DEDUP_REMOVED lines=48> */
.L_x_2836:
[----:B------:R-:W-:-:S04]  /*6030*/  ISETP.GE.U32.AND P0, PT, R24, R11, PT ;  /* 0x0000000b1800720c */ /* 0x000fc80003f06070 */
[----:B------:R-:W-:Y:S01]  /*6040*/  ISETP.GE.U32.AND.EX P0, PT, R14, R19, PT, P0 ;  /* 0x000000130e00720c */ /* 0x000fe20003f06100 */
[----:B------:R-:W-:-:S12]  /*6050*/  BRA `(.L_x_2839) ;  /* 0x0000000000707947 */ /* 0x000fd80003800000 */
.L_x_2832:
[----:B------:R-:W1:Y:S01]  /*6060*/  LDCU UR4, c[0x0][0x3b0] ;  /* 0x00007600ff0477ac */ /* 0x000e620008000800 */
[----:B------:R-:W-:Y:S01]  /*6070*/  PLOP3.LUT P0, PT, PT, PT, PT, 0x80, 0x8 ;  /* 0x000000000008781c */ /* 0x000fe20003f0f070 */
[----:B-1----:R-:W-:-:S09]  /*6080*/  UISETP.NE.AND UP0, UPT, UR4, URZ, UPT ;  /* 0x000000ff0400728c */ /* 0x002fd2000bf05270 */
[----:B------:R-:W-:Y:S05]  /*6090*/  BRA.U !UP0, `(.L_x_2839) ;  /* 0x0000000108607547 */ /* 0x000fea000b800000 */
[----:B------:R-:W-:Y:S02]  /*60a0*/  HFMA2 R14, -RZ, RZ, 0, 0 ;  /* 0x00000000ff0e7431 */ /* 0x000fe400000001ff */
[----:B------:R-:W-:-:S07]  /*60b0*/  IMAD.MOV.U32 R17, RZ, RZ, RZ ;  /* 0x000000ffff117224 */ /* 0x000fce00078e00ff */
.L_x_2840:
[C---:B------:R-:W-:Y:S02]  /*60c0*/  SHF.L.U32 R11, R14.reuse, 0x3, RZ ;  /* 0x000000030e0b7819 */ /* 0x040fe400000006ff */
[----:B------:R-:W-:Y:S02]  /*60d0*/  SHF.L.U64.HI R15, R14, 0x3, R17 ;  /* 0x000000030e0f7819 */ /* 0x000fe40000010211 */
        /* <DEDUP_REMOVED lines=15> */
[----:B------:R-:W-:Y:S01]  /*61d0*/  PLOP3.LUT P0, PT, PT, PT, PT, 0x80, 0x8 ;  /* 0x000000000008781c */ /* 0x000fe20003f0f070 */
[----:B-1----:R-:W-:Y:S02]  /*61e0*/  USHF.R.S32.HI UR5, URZ, 0x1f, UR4 ;  /* 0x0000001fff057899 */ /* 0x002fe40008011404 */
[----:B------:R-:W-:-:S04]  /*61f0*/  ISETP.GE.U32.AND P1, PT, R14, UR4, PT ;  /* 0x000000040e007c0c */ /* 0x000fc8000bf26070 */
[----:B------:R-:W-:-:S13]  /*6200*/  ISETP.GE.U32.AND.EX P1, PT, R17, UR5, PT, P1 ;  /* 0x0000000511007c0c */ /* 0x000fda000bf26110 */
[----:B------:R-:W-:Y:S05]  /*6210*/  @!P1 BRA !P2, `(.L_x_2840) ;  /* 0xfffffffc00a89947 */ /* 0x000fea000503ffff */
.L_x_2839:
[----:B------:R-:W-:Y:S05]  /*6220*/  BSYNC.RECONVERGENT B0 ;  /* 0x0000000000007941 */ /* 0x000fea0003800200 */
.L_x_2831:
[----:B------:R-:W-:Y:S02]  /*6230*/  @P0 IADD3 R16, PT, PT, R18, 0x1, RZ ;  /* 0x0000000112100810 */ /* 0x000fe40007ffe0ff */
[----:B------:R-:W-:-:S03]  /*6240*/  SEL R5, R5, R18, P0 ;  /* 0x0000001205057207 */ /* 0x000fc60000000000 */
[----:B-----5:R-:W-:Y:S01]  /*6250*/  IMAD.MOV.U32 R6, RZ, RZ, R16 ;  /* 0x000000ffff067224 */ /* 0x020fe200078e0010 */
[----:B------:R-:W-:-:S13]  /*6260*/  ISETP.GE.U32.AND P0, PT, R16, R5, PT ;  /* 0x000000051000720c */ /* 0x000fda0003f06070 */
[----:B------:R-:W-:Y:S05]  /*6270*/  @!P0 BRA `(.L_x_2841) ;  /* 0xffffffd000588947 */ /* 0x000fea000383ffff */
.L_x_2824:
[----:B------:R-:W-:Y:S05]  /*6280*/  BSYNC.RECONVERGENT B1 ;  /* 0x0000000000017941 */ /* 0x000fea0003800200 */
.L_x_2797:
[----:B0-----:R-:W0:Y:S01]  /*6290*/  LDC.64 R2, c[0x0][0x3a0] ;  /* 0x0000e800ff027b82 */ /* 0x001e220000000a00 */
[----:B------:R-:W-:Y:S01]  /*62a0*/  IADD3 R21, PT, PT, R21, R6, RZ ;  /* 0x0000000615157210 */ /* 0x000fe20007ffe0ff */
[----:B0-----:R-:W-:-:S05]  /*62b0*/  IMAD.WIDE.U32 R2, R23, 0x4, R2 ;  /* 0x0000000417027825 */ /* 0x001fca00078e0002 */
[----:B------:R-:W-:Y:S01]  /*62c0*/  STG.E desc[UR8][R2.64], R21 ;  /* 0x0000001502007986 */ /* 0x000fe2000c101908 */
[----:B------:R-:W-:Y:S05]  /*62d0*/  EXIT ;  /* 0x000000000000794d */ /* 0x000fea0003800000 */
.L_x_2842:
        /* <DEDUP_REMOVED lines=10> */
.L_x_8779:


//--------------------- .text._ZN3cub18CUB_300001_SM_10006detail10merge_sort30DeviceMergeSortBlockSortKernelINS2_10policy_hubIPPyE9Policy600ES6_PNS0_8NullTypeES6_SA_j18tuple_indexed_lessS5_S9_EEvbT0_T1_T2_T3_T4_PT6_PT7_T5_NS1_7vsmem_tE --------------------------
	.section	.text._ZN3cub18CUB_300001_SM_10006detail10merge_sort30DeviceMergeSortBlockSortKernelINS2_10policy_hubIPPyE9Policy600ES6_PNS0_8NullTypeES6_SA_j18tuple_indexed_lessS5_S9_EEvbT0_T1_T2_T3_T4_PT6_PT7_T5_NS1_7vsmem_tE,"ax",@progbits
	.align	128
        .global         _ZN3cub18CUB_300001_SM_10006detail10merge_sort30DeviceMergeSortBlockSortKernelINS2_10policy_hubIPPyE9Policy600ES6_PNS0_8NullTypeES6_SA_j18tuple_indexed_lessS5_S9_EEvbT0_T1_T2_T3_T4_PT6_PT7_T5_NS1_7vsmem_tE
        .type           _ZN3cub18CUB_300001_SM_10006detail10merge_sort30DeviceMergeSortBlockSortKernelINS2_10policy_hubIPPyE9Policy600ES6_PNS0_8NullTypeES6_SA_j18tuple_indexed_lessS5_S9_EEvbT0_T1_T2_T3_T4_PT6_PT7_T5_NS1_7vsmem_tE,@function
        .size           _ZN3cub18CUB_300001_SM_10006detail10merge_sort30DeviceMergeSortBlockSortKernelINS2_10policy_hubIPPyE9Policy600ES6_PNS0_8NullTypeES6_SA_j18tuple_indexed_lessS5_S9_EEvbT0_T1_T2_T3_T4_PT6_PT7_T5_NS1_7vsmem_tE,(.L_x_8780 - _ZN3cub18CUB_300001_SM_10006detail10merge_sort30DeviceMergeSortBlockSortKernelINS2_10policy_hubIPPyE9Policy600ES6_PNS0_8NullTypeES6_SA_j18tuple_indexed_lessS5_S9_EEvbT0_T1_T2_T3_T4_PT6_PT7_T5_NS1_7vsmem_tE)
        .other          _ZN3cub18CUB_300001_SM_10006detail10merge_sort30DeviceMergeSortBlockSortKernelINS2_10policy_hubIPPyE9Policy600ES6_PNS0_8NullTypeES6_SA_j18tuple_indexed_lessS5_S9_EEvbT0_T1_T2_T3_T4_PT6_PT7_T5_NS1_7vsmem_tE,@"STO_CUDA_ENTRY STV_DEFAULT"
_ZN3cub18CUB_300001_SM_10006detail10merge_sort30DeviceMergeSortBlockSortKernelINS2_10policy_hubIPPyE9Policy600ES6_PNS0_8NullTypeES6_SA_j18tuple_indexed_lessS5_S9_EEvbT0_T1_T2_T3_T4_PT6_PT7_T5_NS1_7vsmem_tE:
.text._ZN3cub18CUB_300001_SM_10006detail10merge_sort30DeviceMergeSortBlockSortKernelINS2_10policy_hubIPPyE9Policy600ES6_PNS0_8NullTypeES6_SA_j18tuple_indexed_lessS5_S9_EEvbT0_T1_T2_T3_T4_PT6_PT7_T5_NS1_7vsmem_tE:
[----:B------:R-:W0:Y:S01]  /*0000*/  LDC R1, c[0x0][0x37c] ;  /* 0x0000df00ff017b82 */ /* 0x000e220000000800 */
[----:B------:R-:W1:Y:S01]  /*0010*/  S2R R5, SR_CTAID.X ;  /* 0x0000000000057919 */ /* 0x000e620000002500 */
[----:B------:R-:W2:Y:S01]  /*0020*/  LDCU UR4, c[0x0][0x370] ;  /* 0x00006e00ff0477ac */ /* 0x000ea20008000800 */
[----:B0-----:R-:W-:Y:S01]  /*0030*/  VIADD R1, R1, 0xfffffff0 ;  /* 0xfffffff001017836 */ /* 0x001fe20000000000 */
[----:B------:R-:W0:Y:S01]  /*0040*/  LDCU.64 UR8, c[0x0][0x358] ;  /* 0x00006b00ff0877ac */ /* 0x000e220008000a00 */
[----:B--2---:R-:W-:-:S06]  /*0050*/  UIADD3 UR4, UPT, UPT, UR4, -0x1, URZ ;  /* 0xffffffff04047890 */ /* 0x004fcc000fffe0ff */
[C---:B-1----:R-:W-:Y:S01]  /*0060*/  ISETP.GE.U32.AND P0, PT, R5.reuse, UR4, PT ;  /* 0x0000000405007c0c */ /* 0x042fe2000bf06070 */
[----:B------:R-:W-:-:S12]  /*0070*/  IMAD.SHL.U32 R5, R5, 0x800, RZ ;  /* 0x0000080005057824 */ /* 0x000fd800078e00ff */
[----:B0-----:R-:W-:Y:S05]  /*0080*/  @P0 BRA `(.L_x_2843) ;  /* 0x000006c400640947 */ /* 0x001fea0003800000 */
[----:B------:R-:W0:Y:S01]  /*0090*/  S2R R2, SR_TID.X ;  /* 0x0000000000027919 */ /* 0x000e220000002100 */
[----:B------:R-:W1:Y:S01]  /*00a0*/  LDCU.64 UR4, c[0x0][0x388] ;  /* 0x00007100ff0477ac */ /* 0x000e620008000a00 */
[----:B------:R-:W-:Y:S01]  /*00b0*/  ACQBULK ;  /* 0x000000000000782e */ /* 0x000fe20000000000 */
[----:B0-----:R-:W-:-:S04]  /*00c0*/  SHF.L.U32 R0, R2, 0x3, RZ ;  /* 0x0000000302007819 */ /* 0x001fc800000006ff */
[----:B------:R-:W-:-:S04]  /*00d0*/  LOP3.LUT R0, R0, 0x1f00, RZ, 0xc0, !PT ;  /* 0x00001f0000007812 */ /* 0x000fc800078ec0ff */
[----:B------:R-:W-:-:S04]  /*00e0*/  LOP3.LUT R2, R0, 0x1f, R2, 0xf8, !PT ;  /* 0x0000001f00027812 */ /* 0x000fc800078ef802 */
[----:B------:R-:W-:-:S05]  /*00f0*/  IADD3 R2, P0, PT, R5, R2, RZ ;  /* 0x0000000205027210 */ /* 0x000fca0007f1e0ff */
[----:B------:R-:W-:Y:S02]  /*0100*/  IMAD.X R37, RZ, RZ, RZ, P0 ;  /* 0x000000ffff257224 */ /* 0x000fe400000e06ff */
[----:B------:R-:W-:-:S03]  /*0110*/  IMAD.SHL.U32 R3, R2, 0x8, RZ ;  /* 0x0000000802037824 */ /* 0x000fc600078e00ff */
[----:B------:R-:W-:Y:S02]  /*0120*/  SHF.L.U64.HI R37, R2, 0x3, R37 ;  /* 0x0000000302257819 */ /* 0x000fe40000010225 */
[----:B-1----:R-:W-:Y:S01]  /*0130*/  IADD3 R18, P0, PT, R3, UR4, RZ ;  /* 0x0000000403127c10 */ /* 0x002fe2000ff1e0ff */
[----:B------:R0:W-:Y:S03]  /*0140*/  STL [R1], R3 ;  /* 0x0000000301007387 */ /* 0x0001e60000100800 */
[----:B------:R-:W-:-:S05]  /*0150*/  IADD3.X R19, PT, PT, R37, UR5, RZ, P0, !PT ;  /* 0x0000000525137c10 */ /* 0x000fca00087fe4ff */
[----:B------:R-:W2:Y:S04]  /*0160*/  LDG.E.64 R14, desc[UR8][R18.64] ;  /* 0x00000008120e7981 */ /* 0x000ea8000c1e1b00 */
[----:B------:R-:W3:Y:S04]  /*0170*/  LDG.E.64 R12, desc[UR8][R18.64+0x100] ;  /* 0x00010008120c7981 */ /* 0x000ee8000c1e1b00 */
[----:B------:R-:W4:Y:S04]  /*0180*/  LDG.E.64 R10, desc[UR8][R18.64+0x200] ;  /* 0x00020008120a7981 */ /* 0x000f28000c1e1b00 */
[----:B------:R-:W5:Y:S04]  /*0190*/  LDG.E.64 R8, desc[UR8][R18.64+0x300] ;  /* 0x0003000812087981 */ /* 0x000f68000c1e1b00 */
[----:B------:R-:W5:Y:S04]  /*01a0*/  LDG.E.64 R6, desc[UR8][R18.64+0x400] ;  /* 0x0004000812067981 */ /* 0x000f68000c1e1b00 */
[----:B------:R-:W5:Y:S04]  /*01b0*/  LDG.E.64 R4, desc[UR8][R18.64+0x500] ;  /* 0x0005000812047981 */ /* 0x000f68000c1e1b00 */
[----:B0-----:R-:W5:Y:S04]  /*01c0*/  LDG.E.64 R2, desc[UR8][R18.64+0x600] ;  /* 0x0006000812027981 */ /* 0x001f68000c1e1b00 */
[----:B------:R0:W5:Y:S01]  /*01d0*/  LDG.E.64 R16, desc[UR8][R18.64+0x700] ;  /* 0x0007000812107981 */ /* 0x000162000c1e1b00 */
[----:B------:R-:W1:Y:S01]  /*01e0*/  S2UR UR5, SR_CgaCtaId ;  /* 0x00000000000579c3 */ /* 0x000e620000008800 */
[----:B------:R-:W-:Y:S01]  /*01f0*/  UMOV UR4, 0x400 ;  /* 0x0000040000047882 */ /* 0x000fe20000000000 */
[----:B------:R-:W0:Y:S01]  /*0200*/  S2R R21, SR_LANEID ;  /* 0x0000000000157919 */ /* 0x000e220000000000 */
[----:B-1----:R-:W-:Y:S01]  /*0210*/  ULEA UR4, UR5, UR4, 0x18 ;  /* 0x0000000405047291 */ /* 0x002fe2000f8ec0ff */
[----:B0-----:R-:W-:-:S04]  /*0220*/  IADD3 R20, PT, PT, R0, R21, RZ ;  /* 0x0000001500147210 */ /* 0x001fc80007ffe0ff */
[C---:B------:R-:W-:Y:S01]  /*0230*/  IADD3 R27, PT, PT, R20.reuse, 0x60, RZ ;  /* 0x00000060141b7810 */ /* 0x040fe20007ffe0ff */
[----:B------:R-:W-:Y:S01]  /*0240*/  IMAD R0, R21, 0x7, R20 ;  /* 0x0000000715007824 */ /* 0x000fe200078e0214 */
[CC--:B------:R-:W-:Y:S01]  /*0250*/  LEA.HI.SX32 R21, R20.reuse, R20.reuse, 0x1b ;  /* 0x0000001414157211 */ /* 0x0c0fe200078fdaff */
[C---:B------:R-:W-:Y:S01]  /*0260*/  VIADD R19, R20.reuse, 0x80 ;  /* 0x0000008014137836 */ /* 0x040fe20000000000 */
[C---:B------:R-:W-:Y:S01]  /*0270*/  IADD3 R31, PT, PT, R20.reuse, 0xc0, RZ ;  /* 0x000000c0141f7810 */ /* 0x040fe20007ffe0ff */
[C---:B------:R-:W-:Y:S01]  /*0280*/  VIADD R23, R20.reuse, 0x20 ;  /* 0x0000002014177836 */ /* 0x040fe20000000000 */
[----:B------:R-:W-:Y:S01]  /*0290*/  LEA R21, R21, UR4, 0x3 ;  /* 0x0000000415157c11 */ /* 0x000fe2000f8e18ff */
[C---:B------:R-:W-:Y:S01]  /*02a0*/  VIADD R25, R20.reuse, 0x40 ;  /* 0x0000004014197836 */ /* 0x040fe20000000000 */
[-C--:B------:R-:W-:Y:S01]  /*02b0*/  LEA.HI.SX32 R22, R19, R20.reuse, 0x1b ;  /* 0x0000001413167211 */ /* 0x080fe200078fdaff */
[C---:B------:R-:W-:Y:S01]  /*02c0*/  VIADD R29, R20.reuse, 0xa0 ;  /* 0x000000a0141d7836 */ /* 0x040fe20000000000 */
[-C--:B------:R-:W-:Y:S01]  /*02d0*/  LEA.HI.SX32 R23, R23, R20.reuse, 0x1b ;  /* 0x0000001417177211 */ /* 0x080fe200078fdaff */
[----:B------:R-:W-:Y:S01]  /*02e0*/  VIADD R33, R20, 0xe0 ;  /* 0x000000e014217836 */ /* 0x000fe20000000000 */
[-C--:B------:R-:W-:Y:S01]  /*02f0*/  LEA.HI.SX32 R25, R25, R20.reuse, 0x1b ;  /* 0x0000001419197211 */ /* 0x080fe200078fdaff */
[C---:B------:R-:W-:Y:S01]  /*0300*/  VIADD R35, R0.reuse, 0x3 ;  /* 0x0000000300237836 */ /* 0x040fe20000000000 */
[-C--:B------:R-:W-:Y:S01]  /*0310*/  LEA.HI.SX32 R27, R27, R20.reuse, 0x1b ;  /* 0x000000141b1b7211 */ /* 0x080fe200078fdaff */
[----:B------:R-:W-:Y:S01]  /*0320*/  VIADD R26, R0, 0x6 ;  /* 0x00000006001a7836 */ /* 0x000fe20000000000 */
[----:B------:R-:W-:-:S02]  /*0330*/  LEA.HI.SX32 R18, R29, R20, 0x1b ;  /* 0x000000141d127211 */ /* 0x000fc400078fdaff */
[-C--:B------:R-:W-:Y:S01]  /*0340*/  LEA.HI.SX32 R19, R31, R20.reuse, 0x1b ;  /* 0x000000141f137211 */ /* 0x080fe200078fdaff */
[----:B------:R-:W-:Y:S01]  /*0350*/  VIADD R31, R0, 0x1 ;  /* 0x00000001001f7836 */ /* 0x000fe20000000000 */
[----:B------:R-:W-:Y:S01]  /*0360*/  LEA R29, R22, UR4, 0x3 ;  /* 0x00000004161d7c11 */ /* 0x000fe2000f8e18ff */
[C---:B------:R-:W-:Y:S01]  /*0370*/  VIADD R22, R0.reuse, 0x4 ;  /* 0x0000000400167836 */ /* 0x040fe20000000000 */
[----:B------:R-:W-:Y:S02]  /*0380*/  LEA.HI.SX32 R20, R33, R20, 0x1b ;  /* 0x0000001421147211 */ /* 0x000fe400078fdaff */
[----:B------:R-:W-:Y:S02]  /*0390*/  LEA R23, R23, UR4, 0x3 ;  /* 0x0000000417177c11 */ /* 0x000fe4000f8e18ff */
[----:B------:R-:W-:Y:S02]  /*03a0*/  IADD3 R24, PT, PT, R0, 0x5, RZ ;  /* 0x0000000500187810 */ /* 0x000fe40007ffe0ff */
[----:B------:R-:W-:-:S02]  /*03b0*/  LEA R25, R25, UR4, 0x3 ;  /* 0x0000000419197c11 */ /* 0x000fc4000f8e18ff */
[----:B------:R-:W-:Y:S02]  /*03c0*/  IADD3 R33, PT, PT, R0, 0x2, RZ ;  /* 0x0000000200217810 */ /* 0x000fe40007ffe0ff */
        /* <DEDUP_REMOVED lines=11> */
[----:B------:R-:W-:Y:S01]  /*0480*/  LEA R26, R26, UR4, 0x3 ;  /* 0x000000041a1a7c11 */ /* 0x000fe2000f8e18ff */
[----:B--2---:R0:W-:Y:S04]  /*0490*/  STS.64 [R21], R14 ;  /* 0x0000000e15007388 */ /* 0x0041e80000000a00 */
[----:B---3--:R1:W-:Y:S04]  /*04a0*/  STS.64 [R23+0x100], R12 ;  /* 0x0001000c17007388 */ /* 0x0083e80000000a00 */
[----:B----4-:R2:W-:Y:S01]  /*04b0*/  STS.64 [R25+0x200], R10 ;  /* 0x0002000a19007388 */ /* 0x0105e20000000a00 */
[----:B0-----:R-:W-:-:S03]  /*04c0*/  VIADD R15, R0, 0x7 ;  /* 0x00000007000f7836 */ /* 0x001fc60000000000 */
[----:B-----5:R0:W-:Y:S01]  /*04d0*/  STS.64 [R27+0x300], R8 ;  /* 0x000300081b007388 */ /* 0x0201e20000000a00 */
[----:B------:R-:W-:Y:S02]  /*04e0*/  LEA R14, R22, UR4, 0x3 ;  /* 0x00000004160e7c11 */ /* 0x000fe4000f8e18ff */
[----:B-1----:R-:W-:Y:S01]  /*04f0*/  LEA R13, R18, UR4, 0x3 ;  /* 0x00000004120d7c11 */ /* 0x002fe2000f8e18ff */
[----:B------:R1:W-:Y:S01]  /*0500*/  STS.64 [R29+0x400], R6 ;  /* 0x000400061d007388 */ /* 0x0003e20000000a00 */
[-C--:B------:R-:W-:Y:S02]  /*0510*/  LEA.HI.SX32 R15, R15, R0.reuse, 0x1b ;  /* 0x000000000f0f7211 */ /* 0x080fe400078fdaff */
[----:B------:R-:W-:Y:S01]  /*0520*/  LEA.HI.SX32 R0, R0, R0, 0x1b ;  /* 0x0000000000007211 */ /* 0x000fe200078fdaff */
[----:B------:R1:W-:Y:S01]  /*0530*/  STS.64 [R13+0x500], R4 ;  /* 0x000500040d007388 */ /* 0x0003e20000000a00 */
[----:B--2---:R-:W-:Y:S02]  /*0540*/  LEA R10, R24, UR4, 0x3 ;  /* 0x00000004180a7c11 */ /* 0x004fe4000f8e18ff */
[----:B------:R-:W-:Y:S01]  /*0550*/  LEA R24, R15, UR4, 0x3 ;  /* 0x000000040f187c11 */ /* 0x000fe2000f8e18ff */
[----:B------:R1:W-:Y:S01]  /*0560*/  STS.64 [R19+0x600], R2 ;  /* 0x0006000213007388 */ /* 0x0003e20000000a00 */
[----:B0-----:R-:W-:-:S02]  /*0570*/  LEA R9, R20, UR4, 0x3 ;  /* 0x0000000414097c11 */ /* 0x001fc4000f8e18ff */
[----:B------:R-:W-:-:S03]  /*0580*/  LEA R0, R0, UR4, 0x3 ;  /* 0x0000000400007c11 */ /* 0x000fc6000f8e18ff */
[----:B------:R1:W-:Y:S01]  /*0590*/  STS.64 [R9+0x700], R16 ;  /* 0x0007001009007388 */ /* 0x0003e20000000a00 */
[----:B------:R-:W-:-:S03]  /*05a0*/  NOP ;  /* 0x0000000000007918 */ /* 0x000fc60000000000 */
[----:B------:R1:W0:Y:S04]  /*05b0*/  LDS.64 R22, [R0] ;  /* 0x0000000000167984 */ /* 0x0002280000000a00 */
[----:B------:R1:W2:Y:S04]  /*05c0*/  LDS.64 R20, [R31+0x8] ;  /* 0x000008001f147984 */ /* 0x0002a80000000a00 */
[----:B------:R1:W3:Y:S04]  /*05d0*/  LDS.64 R18, [R33+0x10] ;  /* 0x0000100021127984 */ /* 0x0002e80000000a00 */
[----:B------:R1:W4:Y:S04]  /*05e0*/  LDS.64 R16, [R35+0x18] ;  /* 0x0000180023107984 */ /* 0x0003280000000a00 */
[----:B------:R-:W0:Y:S04]  /*05f0*/  LDS.64 R14, [R14+0x20] ;  /* 0x000020000e0e7984 */ /* 0x000e280000000a00 */
[----:B------:R-:W0:Y:S04]  /*0600*/  LDS.64 R10, [R10+0x28] ;  /* 0x000028000a0a7984 */ /* 0x000e280000000a00 */
[----:B------:R1:W0:Y:S04]  /*0610*/  LDS.64 R12, [R26+0x30] ;  /* 0x000030001a0c7984 */ /* 0x0002280000000a00 */
[----:B------:R-:W0:Y:S01]  /*0620*/  LDS.64 R24, [R24+0x38] ;  /* 0x0000380018187984 */ /* 0x000e220000000a00 */
        /* <DEDUP_REMOVED lines=10> */
[----:B------:R-:W-:Y:S01]  /*06d0*/  HFMA2 R0, -RZ, RZ, -6.306171417236328125e-05, 0.01395416259765625 ;  /* 0x84222325ff007431 */ /* 0x000fe200000001ff */
[----:B------:R-:W-:Y:S01]  /*06e0*/  ULOP3.LUT UR4, UR6, 0x1, URZ, 0xc0, !UPT ;  /* 0x0000000106047892 */ /* 0x000fe2000f8ec0ff */
[----:B------:R-:W-:Y:S01]  /*06f0*/  IMAD.MOV.U32 R2, RZ, RZ, -0x340d631c ;  /* 0xcbf29ce4ff027424 */ /* 0x000fe200078e00ff */
[----:B------:R-:W-:Y:S01]  /*0700*/  UISETP.NE.AND.EX UP1, UPT, UR7, URZ, UPT, UP1 ;  /* 0x000000ff0700728c */ /* 0x000fe2000bf25310 */
[----:B------:R-:W-:Y:S01]  /*0710*/  CS2R R4, SRZ ;  /* 0x0000000000047805 */ /* 0x000fe2000001ff00 */
[----:B------:R-:W-:Y:S01]  /*0720*/  UISETP.NE.U32.AND UP0, UPT, UR4, URZ, UPT ;  /* 0x000000ff0400728c */ /* 0x000fe2000bf05070 */
[----:B------:R-:W-:Y:S01]  /*0730*/  IMAD.MOV.U32 R7, RZ, RZ, -0x7bdddcdb ;  /* 0x84222325ff077424 */ /* 0x000fe200078e00ff */
[----:B------:R-:W1:Y:S02]  /*0740*/  LDCU UR12, c[0x0][0x3c8] ;  /* 0x00007900ff0c77ac */ /* 0x000e640008000800 */
[----:B------:R-:W-:-:S03]  /*0750*/  UISETP.NE.AND.EX UP0, UPT, URZ, URZ, UPT, UP0 ;  /* 0x000000ffff00728c */ /* 0x000fc6000bf05300 */
[----:B------:R-:W-:Y:S08]  /*0760*/  BRA.U !UP1, `(.L_x_2846) ;  /* 0x0000000509b47547 */ /* 0x000ff0000b800000 */
[----:B------:R-:W2:Y:S01]  /*0770*/  LDC R5, c[0x0][0x3c4] ;  /* 0x0000f100ff057b82 */ /* 0x000ea20000000800 */
[----:B------:R-:W-:Y:S01]  /*0780*/  ULOP3.LUT UR5, UR6, 0xfffffffe, URZ, 0xc0, !UPT ;  /* 0xfffffffe06057892 */ /* 0x000fe2000f8ec0ff */
[----:B------:R-:W-:Y:S01]  /*0790*/  MOV R0, 0x84222325 ;  /* 0x8422232500007802 */ /* 0x000fe20000000f00 */
[----:B------:R-:W-:Y:S01]  /*07a0*/  IMAD.MOV.U32 R2, RZ, RZ, -0x340d631c ;  /* 0xcbf29ce4ff027424 */ /* 0x000fe200078e00ff */
[----:B------:R-:W-:Y:S01]  /*07b0*/  MOV R3, RZ ;  /* 0x000000ff00037202 */ /* 0x000fe20000000f00 */
[----:B------:R-:W-:Y:S02]  /*07c0*/  IMAD.MOV.U32 R6, RZ, RZ, RZ ;  /* 0x000000ffff067224 */ /* 0x000fe400078e00ff */
[----:B------:R-:W-:-:S07]  /*07d0*/  IMAD.U32 R4, RZ, RZ, UR5 ;  /* 0x00000005ff047e24 */ /* 0x000fce000f8e00ff */
.L_x_2847:
[----:B------:R-:W-:-:S04]  /*07e0*/  LEA R26, P0, R6, R20, 0x3 ;  /* 0x00000014061a7211 */ /* 0x000fc800078018ff */
        /* <DEDUP_REMOVED lines=101> */
.L_x_2846:
[----:B------:R-:W-:Y:S05]  /*0e40*/  BRA.U !UP0, `(.L_x_2848) ;  /* 0x0000000108c87547 */ /* 0x000fea000b800000 */
        /* <DEDUP_REMOVED lines=50> */
.L_x_2848:
[----:B------:R-:W-:Y:S01]  /*1170*/  IMAD.MOV.U32 R29, RZ, RZ, -0x340d631c ;  /* 0xcbf29ce4ff1d7424 */ /* 0x000fe200078e00ff */
[----:B------:R-:W-:Y:S01]  /*1180*/  CS2R R4, SRZ ;  /* 0x0000000000047805 */ /* 0x000fe2000001ff00 */
        /* <DEDUP_REMOVED lines=8> */
.L_x_2850:
        /* <DEDUP_REMOVED lines=102> */
.L_x_2849:
[----:B------:R-:W-:Y:S05]  /*1870*/  BRA.U !UP0, `(.L_x_2851) ;  /* 0x0000000108c87547 */ /* 0x000fea000b800000 */
[----:B0-----:R-:W-:-:S04]  /*1880*/  LEA R8, P0, R4, R22, 0x3 ;  /* 0x0000001604087211 */ /* 0x001fc800078018ff */
[----:B------:R-:W-:-:S05]  /*1890*/  LEA.HI.X R9, R4, R23, R5, 0x3, P0 ;  /* 0x0000001704097211 */ /* 0x000fca00000f1c05 */
        /* <DEDUP_REMOVED lines=48> */
.L_x_2851:
[----:B------:R-:W-:Y:S01]  /*1ba0*/  ISETP.NE.U32.AND P0, PT, R0, R7, PT ;  /* 0x000000070000720c */ /* 0x000fe20003f05070 */
[----:B------:R-:W-:Y:S03]  /*1bb0*/  BSSY.RECONVERGENT B1, `(.L_x_2852) ;  /* 0x000016f000017945 */ /* 0x000fe60003800200 */
[----:B------:R-:W-:-:S13]  /*1bc0*/  ISETP.NE.AND.EX P0, PT, R2, R29, PT, P0 ;  /* 0x0000001d0200720c */ /* 0x000fda0003f05300 */
[----:B------:R-:W-:Y:S05]  /*1bd0*/  @P0 BRA `(.L_x_2853) ;  /* 0x0000000000700947 */ /* 0x000fea0003800000 */
[----:B------:R-:W-:Y:S01]  /*1be0*/  UISETP.NE.AND UP2, UPT, UR11, URZ, UPT ;  /* 0x000000ff0b00728c */ /* 0x000fe2000bf45270 */
[----:B------:R-:W-:Y:S01]  /*1bf0*/  IMAD.MOV.U32 R0, RZ, RZ, R20 ;  /* 0x000000ffff007224 */ /* 0x000fe200078e0014 */
[----:B------:R-:W-:-:S07]  /*1c00*/  MOV R2, R21 ;  /* 0x0000001500027202 */ /* 0x000fce0000000f00 */
[----:B------:R-:W-:Y:S05]  /*1c10*/  BRA.U !UP2, `(.L_x_2854) ;  /* 0x000000150aa07547 */ /* 0x000fea000b800000 */
[----:B------:R-:W-:-:S07]  /*1c20*/  CS2R R6, SRZ ;  /* 0x0000000000067805 */ /* 0x000fce000001ff00 */
.L_x_2856:
[C---:B------:R-:W-:Y:S01]  /*1c30*/  IMAD.SHL.U32 R5, R6.reuse, 0x8, RZ ;  /* 0x0000000806057824 */ /* 0x040fe200078e00ff */
[----:B------:R-:W-:-:S04]  /*1c40*/  SHF.L.U64.HI R0, R6, 0x3, R7 ;  /* 0x0000000306007819 */ /* 0x000fc80000010207 */
[C---:B------:R-:W-:Y:S02]  /*1c50*/  IADD3 R2, P0, PT, R5.reuse, R20, RZ ;  /* 0x0000001405027210 */ /* 0x040fe40007f1e0ff */
[----:B0-----:R-:W-:-:S03]  /*1c60*/  IADD3 R4, P1, PT, R5, R22, RZ ;  /* 0x0000001605047210 */ /* 0x001fc60007f3e0ff */
        /* <DEDUP_REMOVED lines=13> */
[----:B-1----:R-:W-:-:S04]  /*1d40*/  ISETP.GE.U32.AND P1, PT, R6, UR12, PT ;  /* 0x0000000c06007c0c */ /* 0x002fc8000bf26070 */
[----:B------:R-:W-:-:S05]  /*1d50*/  ISETP.GE.U32.AND.EX P1, PT, R4, UR10, PT, P1 ;  /* 0x0000000a04007c0c */ /* 0x000fca000bf26110 */
[----:B------:R-:W-:Y:S08]  /*1d60*/  @P0 BRA `(.L_x_2854) ;  /* 0x00000014004c0947 */ /* 0x000ff00003800000 */
[----:B------:R-:W-:Y:S01]  /*1d70*/  IMAD.MOV.U32 R7, RZ, RZ, R4 ;  /* 0x000000ffff077224 */ /* 0x000fe200078e0004 */
[----:B------:R-:W-:Y:S06]  /*1d80*/  @!P1 BRA `(.L_x_2856) ;  /* 0xfffffffc00a89947 */ /* 0x000fec000383ffff */
[----:B------:R-:W-:Y:S05]  /*1d90*/  BRA `(.L_x_2854) ;  /* 0x0000001400407947 */ /* 0x000fea0003800000 */
.L_x_2853:
[----:B------:R-:W-:Y:S02]  /*1da0*/  HFMA2 R2, -RZ, RZ, -15.890625, -0.0047760009765625 ;  /* 0xcbf29ce4ff027431 */ /* 0x000fe400000001ff */
[----:B------:R-:W-:Y:S01]  /*1db0*/  IMAD.MOV.U32 R0, RZ, RZ, -0x7bdddcdb ;  /* 0x84222325ff007424 */ /* 0x000fe200078e00ff */
[----:B------:R-:W-:Y:S01]  /*1dc0*/  CS2R R6, SRZ ;  /* 0x0000000000067805 */ /* 0x000fe2000001ff00 */
[----:B------:R-:W-:Y:S02]  /*1dd0*/  IMAD.MOV.U32 R4, RZ, RZ, -0x7bdddcdb ;  /* 0x84222325ff047424 */ /* 0x000fe400078e00ff */
[----:B------:R-:W-:Y:S01]  /*1de0*/  IMAD.MOV.U32 R3, RZ, RZ, -0x340d631c ;  /* 0xcbf29ce4ff037424 */ /* 0x000fe200078e00ff */
[----:B------:R-:W-:Y:S06]  /*1df0*/  BRA.U !UP1, `(.L_x_2857) ;  /* 0x0000000509b47547 */ /* 0x000fec000b800000 */
[----:B------:R-:W2:Y:S01]  /*1e00*/  LDC R7, c[0x0][0x3c4] ;  /* 0x0000f100ff077b82 */ /* 0x000ea20000000800 */
[----:B------:R-:W-:Y:S01]  /*1e10*/  ULOP3.LUT UR5, UR6, 0xfffffffe, URZ, 0xc0, !UPT ;  /* 0xfffffffe06057892 */ /* 0x000fe2000f8ec0ff */
[----:B------:R-:W-:Y:S01]  /*1e20*/  MOV R0, 0x84222325 ;  /* 0x8422232500007802 */ /* 0x000fe20000000f00 */
[----:B------:R-:W-:Y:S01]  /*1e30*/  IMAD.MOV.U32 R2, RZ, RZ, -0x340d631c ;  /* 0xcbf29ce4ff027424 */ /* 0x000fe200078e00ff */
[----:B------:R-:W-:Y:S01]  /*1e40*/  MOV R5, RZ ;  /* 0x000000ff00057202 */ /* 0x000fe20000000f00 */
[----:B------:R-:W-:Y:S02]  /*1e50*/  IMAD.MOV.U32 R28, RZ, RZ, RZ ;  /* 0x000000ffff1c7224 */ /* 0x000fe400078e00ff */
[----:B------:R-:W-:-:S07]  /*1e60*/  IMAD.U32 R6, RZ, RZ, UR5 ;  /* 0x00000005ff067e24 */ /* 0x000fce000f8e00ff */
.L_x_2858:
        /* <DEDUP_REMOVED lines=102> */
.L_x_2857:
[----:B------:R-:W-:Y:S05]  /*24d0*/  BRA.U !UP0, `(.L_x_2859) ;  /* 0x0000000108c87547 */ /* 0x000fea000b800000 */
[----:B------:R-:W-:-:S04]  /*24e0*/  LEA R26, P0, R6, R20, 0x3 ;  /* 0x00000014061a7211 */ /* 0x000fc800078018ff */
        /* <DEDUP_REMOVED lines=49> */
.L_x_2859:
[----:B------:R-:W-:Y:S01]  /*2800*/  CS2R R6, SRZ ;  /* 0x0000000000067805 */ /* 0x000fe2000001ff00 */
[----:B------:R-:W-:Y:S06]  /*2810*/  BRA.U !UP1, `(.L_x_2860) ;  /* 0x0000000509b47547 */ /* 0x000fec000b800000 */
[----:B------:R-:W2:Y:S01]  /*2820*/  LDC R7, c[0x0][0x3c4] ;  /* 0x0000f100ff077b82 */ /* 0x000ea20000000800 */
[----:B------:R-:W-:Y:S01]  /*2830*/  ULOP3.LUT UR5, UR6, 0xfffffffe, URZ, 0xc0, !UPT ;  /* 0xfffffffe06057892 */ /* 0x000fe2000f8ec0ff */
[----:B------:R-:W-:Y:S02]  /*2840*/  HFMA2 R3, -RZ, RZ, -15.890625, -0.0047760009765625 ;  /* 0xcbf29ce4ff037431 */ /* 0x000fe400000001ff */
[----:B------:R-:W-:Y:S02]  /*2850*/  IMAD.MOV.U32 R4, RZ, RZ, -0x7bdddcdb ;  /* 0x84222325ff047424 */ /* 0x000fe400078e00ff */
[----:B------:R-:W-:Y:S02]  /*2860*/  IMAD.MOV.U32 R28, RZ, RZ, RZ ;  /* 0x000000ffff1c7224 */ /* 0x000fe400078e00ff */
[----:B------:R-:W-:Y:S01]  /*2870*/  IMAD.MOV.U32 R5, RZ, RZ, RZ ;  /* 0x000000ffff057224 */ /* 0x000fe200078e00ff */
[----:B------:R-:W-:-:S07]  /*2880*/  MOV R6, UR5 ;  /* 0x0000000500067c02 */ /* 0x000fce0008000f00 */
.L_x_2861:
        /* <DEDUP_REMOVED lines=102> */
.L_x_2860:
[----:B------:R-:W-:Y:S05]  /*2ef0*/  BRA.U !UP0, `(.L_x_2862) ;  /* 0x0000000108c47547 */ /* 0x000fea000b800000 */
[----:B0-----:R-:W-:-:S04]  /*2f00*/  LEA R8, P0, R6, R22, 0x3 ;  /* 0x0000001606087211 */ /* 0x001fc800078018ff */
        /* <DEDUP_REMOVED lines=48> */
.L_x_2862:
[----:B------:R-:W-:Y:S02]  /*3210*/  ISETP.GE.U32.AND P0, PT, R0, R4, PT ;  /* 0x000000040000720c */ /* 0x000fe40003f06070 */
[----:B------:R-:W-:Y:S02]  /*3220*/  MOV R0, R20 ;  /* 0x0000001400007202 */ /* 0x000fe40000000f00 */
[----:B------:R-:W-:Y:S01]  /*3230*/  ISETP.GE.U32.AND.EX P0, PT, R2, R3, PT, P0 ;  /* 0x000000030200720c */ /* 0x000fe20003f06100 */
[----:B------:R-:W-:-:S12]  /*3240*/  IMAD.MOV.U32 R2, RZ, RZ, R21 ;  /* 0x000000ffff027224 */ /* 0x000fd800078e0015 */
[----:B------:R-:W-:Y:S05]  /*3250*/  @P0 BRA `(.L_x_2854) ;  /* 0x0000000000100947 */ /* 0x000fea0003800000 */
.L_x_2855:
[----:B0-----:R-:W-:Y:S01]  /*3260*/  IMAD.MOV.U32 R0, RZ, RZ, R22 ;  /* 0x000000ffff007224 */ /* 0x001fe200078e0016 */
[----:B------:R-:W-:Y:S01]  /*3270*/  MOV R2, R23 ;  /* 0x0000001700027202 */ /* 0x000fe20000000f00 */
[----:B------:R-:W-:Y:S02]  /*3280*/  IMAD.MOV.U32 R22, RZ, RZ, R20 ;  /* 0x000000ffff167224 */ /* 0x000fe400078e0014 */
[----:B------:R-:W-:-:S07]  /*3290*/  IMAD.MOV.U32 R23, RZ, RZ, R21 ;  /* 0x000000ffff177224 */ /* 0x000fce00078e0015 */
.L_x_2854:
[----:B-1----:R-:W-:Y:S05]  /*32a0*/  BSYNC.RECONVERGENT B1 ;  /* 0x0000000000017941 */ /* 0x002fea0003800200 */
.L_x_2852:
[----:B------:R-:W1:Y:S01]  /*32b0*/  LDCU.64 UR6, c[0x0][0x3c0] ;  /* 0x00007800ff0677ac */ /* 0x000e620008000a00 */
[----:B------:R-:W-:Y:S02]  /*32c0*/  HFMA2 R3, -RZ, RZ, -6.306171417236328125e-05, 0.01395416259765625 ;  /* 0x84222325ff037431 */ /* 0x000fe400000001ff */
[----:B------:R-:W-:Y:S01]  /*32d0*/  IMAD.MOV.U32 R4, RZ, RZ, -0x340d631c ;  /* 0xcbf29ce4ff047424 */ /* 0x000fe200078e00ff */
[----:B------:R-:W-:Y:S01]  /*32e0*/  CS2R R6, SRZ ;  /* 0x0000000000067805 */ /* 0x000fe2000001ff00 */
[----:B------:R-:W-:Y:S01]  /*32f0*/  UISETP.NE.U32.AND UP0, UPT, UR4, URZ, UPT ;  /* 0x000000ff0400728c */ /* 0x000fe2000bf05070 */
[----:B------:R-:W-:Y:S01]  /*3300*/  IMAD.MOV.U32 R9, RZ, RZ, -0x7bdddcdb ;  /* 0x84222325ff097424 */ /* 0x000fe200078e00ff */
[----:B------:R-:W2:Y:S02]  /*3310*/  LDCU UR11, c[0x0][0x3c8] ;  /* 0x00007900ff0b77ac */ /* 0x000ea40008000800 */
[----:B------:R-:W-:Y:S02]  /*3320*/  UISETP.NE.AND.EX UP0, UPT, URZ, URZ, UPT, UP0 ;  /* 0x000000ffff00728c */ /* 0x000fe4000bf05300 */
        /* <DEDUP_REMOVED lines=10> */
.L_x_2864:
        /* <DEDUP_REMOVED lines=102> */
.L_x_2863:
        /* <DEDUP_REMOVED lines=50> */
[----:B------:R-:W-:-:S07]  /*3d50*/  IMAD.IADD R4, R5, 0x1, R7 ;  /* 0x0000000105047824 */ /* 0x000fce00078e0207 */
.L_x_2865:
[----:B------:R-:W-:Y:S01]  /*3d60*/  IMAD.MOV.U32 R29, RZ, RZ, -0x340d631c ;  /* 0xcbf29ce4ff1d7424 */ /* 0x000fe200078e00ff */
[----:B------:R-:W-:Y:S01]  /*3d70*/  CS2R R6, SRZ ;  /* 0x0000000000067805 */ /* 0x000fe2000001ff00 */
        /* <DEDUP_REMOVED lines=8> */
.L_x_2867:
        /* <DEDUP_REMOVED lines=102> */
.L_x_2866:
        /* <DEDUP_REMOVED lines=51> */
.L_x_2868:
        /* <DEDUP_REMOVED lines=17> */
.L_x_2872:
        /* <DEDUP_REMOVED lines=102> */
.L_x_2871:
        /* <DEDUP_REMOVED lines=51> */
.L_x_2873:
[----:B------:R-:W-:Y:S01]  /*5230*/  CS2R R8, SRZ ;  /* 0x0000000000087805 */ /* 0x000fe2000001ff00 */
[----:B------:R-:W-:Y:S06]  /*5240*/  BRA.U !UP1, `(.L_x_2874) ;  /* 0x0000000509b47547 */ /* 0x000fec000b800000 */
[----:B------:R-:W1:Y:S01]  /*5250*/  LDC R9, c[0x0][0x3c4] ;  /* 0x0000f100ff097b82 */ /* 0x000e620000000800 */
[----:B------:R-:W-:Y:S01]  /*5260*/  ULOP3.LUT UR5, UR6, 0xfffffffe, URZ, 0xc0, !UPT ;  /* 0xfffffffe06057892 */ /* 0x000fe2000f8ec0ff */
[----:B------:R-:W-:Y:S02]  /*5270*/  HFMA2 R5, -RZ, RZ, -15.890625, -0.0047760009765625 ;  /* 0xcbf29ce4ff057431 */ /* 0x000fe400000001ff */
[----:B------:R-:W-:Y:S02]  /*5280*/  IMAD.MOV.U32 R6, RZ, RZ, -0x7bdddcdb ;  /* 0x84222325ff067424 */ /* 0x000fe400078e00ff */
[----:B------:R-:W-:Y:S02]  /*5290*/  IMAD.MOV.U32 R28, RZ, RZ, RZ ;  /* 0x000000ffff1c7224 */ /* 0x000fe400078e00ff */
[----:B------:R-:W-:Y:S01]  /*52a0*/  IMAD.MOV.U32 R7, RZ, RZ, RZ ;  /* 0x000000ffff077224 */ /* 0x000fe200078e00ff */
[----:B------:R-:W-:-:S07]  /*52b0*/  MOV R8, UR5 ;  /* 0x0000000500087c02 */ /* 0x000fce0008000f00 */
.L_x_2875:
        /* <DEDUP_REMOVED lines=102> */
.L_x_2874:
        /* <DEDUP_REMOVED lines=50> */
.L_x_2876:
[----:B------:R-:W-:-:S04]  /*5c40*/  ISETP.GE.U32.AND P0, PT, R3, R6, PT ;  /* 0x000000060300720c */ /* 0x000fc80003f06070 */
[----:B------:R-:W-:-:S13]  /*5c50*/  ISETP.GE.U32.AND.EX P0, PT, R4, R5, PT, P0 ;  /* 0x000000050400720c */ /* 0x000fda0003f06100 */
[----:B------:R-:W-:Y:S05]  /*5c60*/  @!P0 BRA `(.L_x_2877) ;  /* 0x0000000000888947 */ /* 0x000fea0003800000 */
[----:B------:R-:W-:Y:S01]  /*5c70*/  MOV R28, R16 ;  /* 0x00000010001c7202 */ /* 0x000fe20000000f00 */
[----:B------:R-:W-:Y:S01]  /*5c80*/  IMAD.MOV.U32 R3, RZ, RZ, R17 ;  /* 0x000000ffff037224 */ /* 0x000fe200078e0011 */
[----:B------:R-:W-:Y:S06]  /*5c90*/  BRA `(.L_x_2878) ;  /* 0x00000000008c7947 */ /* 0x000fec0003800000 */
.L_x_2870:
[----:B------:R-:W1:Y:S01]  /*5ca0*/  LDCU UR5, c[0x0][0x3c8] ;  /* 0x00007900ff0577ac */ /* 0x000e620008000800 */
[----:B------:R-:W-:Y:S01]  /*5cb0*/  IMAD.MOV.U32 R28, RZ, RZ, R16 ;  /* 0x000000ffff1c7224 */ /* 0x000fe200078e0010 */
[----:B------:R-:W-:Y:S01]  /*5cc0*/  MOV R3, R17 ;  /* 0x0000001100037202 */ /* 0x000fe20000000f00 */
[----:B-1----:R-:W-:-:S09]  /*5cd0*/  UISETP.NE.AND UP2, UPT, UR5, URZ, UPT ;  /* 0x000000ff0500728c */ /* 0x002fd2000bf45270 */
[----:B------:R-:W-:Y:S05]  /*5ce0*/  BRA.U !UP2, `(.L_x_2878) ;  /* 0x000000010a787547 */ /* 0x000fea000b800000 */
[----:B------:R-:W-:Y:S02]  /*5cf0*/  IMAD.MOV.U32 R9, RZ, RZ, RZ ;  /* 0x000000ffff097224 */ /* 0x000fe400078e00ff */
[----:B------:R-:W-:-:S07]  /*5d00*/  IMAD.MOV.U32 R20, RZ, RZ, RZ ;  /* 0x000000ffff147224 */ /* 0x000fce00078e00ff */
.L_x_2879:
[C---:B------:R-:W-:Y:S02]  /*5d10*/  SHF.L.U32 R7, R9.reuse, 0x3, RZ ;  /* 0x0000000309077819 */ /* 0x040fe400000006ff */
[----:B------:R-:W-:Y:S02]  /*5d20*/  SHF.L.U64.HI R8, R9, 0x3, R20 ;  /* 0x0000000309087819 */ /* 0x000fe40000010214 */
[C---:B------:R-:W-:Y:S02]  /*5d30*/  IADD3 R4, P0, PT, R7.reuse, R16, RZ ;  /* 0x0000001007047210 */ /* 0x040fe40007f1e0ff */
[----:B------:R-:W-:-:S03]  /*5d40*/  IADD3 R6, P1, PT, R7, R18, RZ ;  /* 0x0000001207067210 */ /* 0x000fc60007f3e0ff */
[C---:B------:R-:W-:Y:S02]  /*5d50*/  IMAD.X R5, R8.reuse, 0x1, R17, P0 ;  /* 0x0000000108057824 */ /* 0x040fe400000e0611 */
        /* <DEDUP_REMOVED lines=19> */
.L_x_2877:
[----:B------:R-:W-:Y:S01]  /*5e90*/  IMAD.MOV.U32 R28, RZ, RZ, R18 ;  /* 0x000000ffff1c7224 */ /* 0x000fe200078e0012 */
[----:B------:R-:W-:Y:S01]  /*5ea0*/  MOV R3, R19 ;  /* 0x0000001300037202 */ /* 0x000fe20000000f00 */
[----:B------:R-:W-:Y:S02]  /*5eb0*/  IMAD.MOV.U32 R18, RZ, RZ, R16 ;  /* 0x000000ffff127224 */ /* 0x000fe400078e0010 */
[----:B------:R-:W-:-:S07]  /*5ec0*/  IMAD.MOV.U32 R19, RZ, RZ, R17 ;  /* 0x000000ffff137224 */ /* 0x000fce00078e0011 */
.L_x_2878:
[----:B------:R-:W-:Y:S05]  /*5ed0*/  BSYNC.RECONVERGENT B1 ;  /* 0x0000000000017941 */ /* 0x000fea0003800200 */
.L_x_2869:
[----:B------:R-:W1:Y:S01]  /*5ee0*/  LDCU.64 UR6, c[0x0][0x3c0] ;  /* 0x00007800ff0677ac */ /* 0x000e620008000a00 */
[----:B------:R-:W-:Y:S02]  /*5ef0*/  HFMA2 R4, -RZ, RZ, -6.306171417236328125e-05, 0.01395416259765625 ;  /* 0x84222325ff047431 */ /* 0x000fe400000001ff */
[----:B------:R-:W-:Y:S01]  /*5f00*/  IMAD.MOV.U32 R5, RZ, RZ, -0x340d631c ;  /* 0xcbf29ce4ff057424 */ /* 0x000fe200078e00ff */
[----:B------:R-:W-:Y:S01]  /*5f10*/  MOV R26, 0x84222325 ;  /* 0x84222325001a7802 */ /* 0x000fe20000000f00 */
[----:B------:R-:W-:Y:S01]  /*5f20*/  UISETP.NE.U32.AND UP0, UPT, UR4, URZ, UPT ;  /* 0x000000ff0400728c */ /* 0x000fe2000bf05070 */
[----:B------:R-:W-:Y:S01]  /*5f30*/  IMAD.MOV.U32 R7, RZ, RZ, RZ ;  /* 0x000000ffff077224 */ /* 0x000fe200078e00ff */
[----:B------:R-:W2:Y:S01]  /*5f40*/  LDCU UR11, c[0x0][0x3c8] ;  /* 0x00007900ff0b77ac */ /* 0x000ea20008000800 */
[----:B------:R-:W-:Y:S01]  /*5f50*/  IMAD.MOV.U32 R8, RZ, RZ, RZ ;  /* 0x000000ffff087224 */ /* 0x000fe200078e00ff */
[----:B------:R-:W-:Y:S02]  /*5f60*/  UISETP.NE.AND.EX UP0, UPT, URZ, URZ, UPT, UP0 ;  /* 0x000000ffff00728c */ /* 0x000fe4000bf05300 */
[----:B-1----:R-:W-:-:S04]  /*5f70*/  UISETP.NE.U32.AND UP1, UPT, UR6, 0x1, UPT ;  /* 0x000000010600788c */ /* 0x002fc8000bf25070 */
[----:B------:R-:W-:-:S09]  /*5f80*/  UISETP.NE.AND.EX UP1, UPT, UR7, URZ, UPT, UP1 ;  /* 0x000000ff0700728c */ /* 0x000fd2000bf25310 */
[----:B--2---:R-:W-:Y:S05]  /*5f90*/  BRA.U !UP1, `(.L_x_2880) ;  /* 0x0000000509b07547 */ /* 0x004fea000b800000 */
[----:B------:R-:W1:Y:S01]  /*5fa0*/  LDC R8, c[0x0][0x3c4] ;  /* 0x0000f100ff087b82 */ /* 0x000e620000000800 */
[----:B------:R-:W-:Y:S01]  /*5fb0*/  ULOP3.LUT UR5, UR6, 0xfffffffe, URZ, 0xc0, !UPT ;  /* 0xfffffffe06057892 */ /* 0x000fe2000f8ec0ff */
[----:B------:R-:W-:Y:S01]  /*5fc0*/  IMAD.MOV.U32 R4, RZ, RZ, -0x7bdddcdb ;  /* 0x84222325ff047424 */ /* 0x000fe200078e00ff */
[----:B------:R-:W-:Y:S01]  /*5fd0*/  MOV R5, 0xcbf29ce4 ;  /* 0xcbf29ce400057802 */ /* 0x000fe20000000f00 */
[----:B------:R-:W-:Y:S02]  /*5fe0*/  IMAD.MOV.U32 R9, RZ, RZ, RZ ;  /* 0x000000ffff097224 */ /* 0x000fe400078e00ff */
[----:B------:R-:W-:Y:S01]  /*5ff0*/  IMAD.MOV.U32 R6, RZ, RZ, RZ ;  /* 0x000000ffff067224 */ /* 0x000fe200078e00ff */
[----:B------:R-:W-:-:S07]  /*6000*/  MOV R7, UR5 ;  /* 0x0000000500077c02 */ /* 0x000fce0008000f00 */
.L_x_2881:
[----:B0-----:R-:W-:-:S04]  /*6010*/  LEA R20, P0, R9, R10, 0x3 ;  /* 0x0000000a09147211 */ /* 0x001fc800078018ff */
        /* <DEDUP_REMOVED lines=100> */
.L_x_2880:
[----:B------:R-:W-:Y:S05]  /*6660*/  BRA.U !UP0, `(.L_x_2882) ;  /* 0x0000000108c47547 */ /* 0x000fea000b800000 */
        /* <DEDUP_REMOVED lines=49> */
.L_x_2882:
[----:B------:R-:W-:Y:S02]  /*6980*/  HFMA2 R7, -RZ, RZ, 0, 0 ;  /* 0x00000000ff077431 */ /* 0x000fe400000001ff */
[----:B------:R-:W-:Y:S02]  /*6990*/  IMAD.MOV.U32 R30, RZ, RZ, -0x340d631c ;  /* 0xcbf29ce4ff1e7424 */ /* 0x000fe400078e00ff */
        /* <DEDUP_REMOVED lines=9> */
.L_x_2884:
        /* <DEDUP_REMOVED lines=102> */
.L_x_2883:
        /* <DEDUP_REMOVED lines=50> */
.L_x_2885:
        /* <DEDUP_REMOVED lines=18> */
.L_x_2889:
        /* <DEDUP_REMOVED lines=101> */
.L_x_2888:
        /* <DEDUP_REMOVED lines=50> */
.L_x_2890:
        /* <DEDUP_REMOVED lines=10> */
.L_x_2892:
        /* <DEDUP_REMOVED lines=102> */
.L_x_2891:
        /* <DEDUP_REMOVED lines=48> */
[----:B------:R-:W-:Y:S02]  /*8840*/  IMAD R17, R6, 0x100, R7 ;  /* 0x0000010006117824 */ /* 0x000fe400078e0207 */
[----:B------:R-:W-:-:S03]  /*8850*/  IMAD.MOV.U32 R7, RZ, RZ, R8 ;  /* 0x000000ffff077224 */ /* 0x000fc600078e0008 */
[----:B------:R-:W-:-:S07]  /*8860*/  IADD3 R6, PT, PT, R9, R17, RZ ;  /* 0x0000001109067210 */ /* 0x000fce0007ffe0ff */
.L_x_2893:
[----:B------:R-:W-:-:S04]  /*8870*/  ISETP.GE.U32.AND P0, PT, R4, R7, PT ;  /* 0x000000070400720c */ /* 0x000fc80003f06070 */
[----:B------:R-:W-:-:S13]  /*8880*/  ISETP.GE.U32.AND.EX P0, PT, R5, R6, PT, P0 ;  /* 0x000000060500720c */ /* 0x000fda0003f06100 */
[----:B------:R-:W-:Y:S05]  /*8890*/  @!P0 BRA `(.L_x_2894) ;  /* 0x0000000000888947 */ /* 0x000fea0003800000 */
[----:B0-----:R-:W-:Y:S02]  /*88a0*/  IMAD.MOV.U32 R4, RZ, RZ, R10 ;  /* 0x000000ffff047224 */ /* 0x001fe400078e000a */
[----:B------:R-:W-:Y:S01]  /*88b0*/  IMAD.MOV.U32 R5, RZ, RZ, R11 ;  /* 0x000000ffff057224 */ /* 0x000fe200078e000b */
[----:B------:R-:W-:Y:S06]  /*88c0*/  BRA `(.L_x_2895) ;  /* 0x00000000008c7947 */ /* 0x000fec0003800000 */
.L_x_2887:
[----:B------:R-:W1:Y:S01]  /*88d0*/  LDCU UR5, c[0x0][0x3c8] ;  /* 0x00007900ff0577ac */ /* 0x000e620008000800 */
[----:B0-----:R-:W-:Y:S01]  /*88e0*/  MOV R4, R10 ;  /* 0x0000000a00047202 */ /* 0x001fe20000000f00 */
[----:B------:R-:W-:Y:S01]  /*88f0*/  IMAD.MOV.U32 R5, RZ, RZ, R11 ;  /* 0x000000ffff057224 */ /* 0x000fe200078e000b */
[----:B-1----:R-:W-:-:S09]  /*8900*/  UISETP.NE.AND UP2, UPT, UR5, URZ, UPT ;  /* 0x000000ff0500728c */ /* 0x002fd2000bf45270 */
[----:B------:R-:W-:Y:S05]  /*8910*/  BRA.U !UP2, `(.L_x_2895) ;  /* 0x000000010a787547 */ /* 0x000fea000b800000 */
[----:B------:R-:W-:Y:S02]  /*8920*/  HFMA2 R16, -RZ, RZ, 0, 0 ;  /* 0x00000000ff107431 */ /* 0x000fe400000001ff */
[----:B------:R-:W-:-:S07]  /*8930*/  IMAD.MOV.U32 R9, RZ, RZ, RZ ;  /* 0x000000ffff097224 */ /* 0x000fce00078e00ff */
.L_x_2896:
        /* <DEDUP_REMOVED lines=24> */
.L_x_2894:
[----:B0-----:R-:W-:Y:S01]  /*8ac0*/  MOV R4, R14 ;  /* 0x0000000e00047202 */ /* 0x001fe20000000f00 */
[----:B------:R-:W-:Y:S01]  /*8ad0*/  IMAD.MOV.U32 R5, RZ, RZ, R15 ;  /* 0x000000ffff057224 */ /* 0x000fe200078e000f */
[----:B------:R-:W-:Y:S01]  /*8ae0*/  MOV R15, R11 ;  /* 0x0000000b000f7202 */ /* 0x000fe20000000f00 */
[----:B------:R-:W-:-:S07]  /*8af0*/  IMAD.MOV.U32 R14, RZ, RZ, R10 ;  /* 0x000000ffff0e7224 */ /* 0x000fce00078e000a */
.L_x_2895:
[----:B------:R-:W-:Y:S05]  /*8b00*/  BSYNC.RECONVERGENT B1 ;  /* 0x0000000000017941 */ /* 0x000fea0003800200 */
.L_x_2886:
        /* <DEDUP_REMOVED lines=19> */
.L_x_2898:
        /* <DEDUP_REMOVED lines=101> */
.L_x_2897:
        /* <DEDUP_REMOVED lines=50> */
.L_x_2899:
        /* <DEDUP_REMOVED lines=11> */
.L_x_2901:
        /* <DEDUP_REMOVED lines=102> */
.L_x_2900:
        /* <DEDUP_REMOVED lines=50> */
.L_x_2902:
        /* <DEDUP_REMOVED lines=18> */
.L_x_2906:
        /* <DEDUP_REMOVED lines=102> */
.L_x_2905:
        /* <DEDUP_REMOVED lines=51> */
.L_x_2907:
        /* <DEDUP_REMOVED lines=10> */
.L_x_2909:
        /* <DEDUP_REMOVED lines=101> */
.L_x_2908:
        /* <DEDUP_REMOVED lines=50> */
.L_x_2910:
[----:B------:R-:W-:-:S04]  /*b4a0*/  ISETP.GE.U32.AND P0, PT, R27, R8, PT ;  /* 0x000000081b00720c */ /* 0x000fc80003f06070 */
[----:B------:R-:W-:-:S13]  /*b4b0*/  ISETP.GE.U32.AND.EX P0, PT, R26, R9, PT, P0 ;  /* 0x000000091a00720c */ /* 0x000fda0003f06100 */
[----:B------:R-:W-:Y:S05]  /*b4c0*/  @!P0 BRA `(.L_x_2911) ;  /* 0x0000000000888947 */ /* 0x000fea0003800000 */
[----:B------:R-:W-:Y:S01]  /*b4d0*/  IMAD.MOV.U32 R33, RZ, RZ, R24 ;  /* 0x000000ffff217224 */ /* 0x000fe200078e0018 */
[----:B------:R-:W-:Y:S01]  /*b4e0*/  MOV R31, R25 ;  /* 0x00000019001f7202 */ /* 0x000fe20000000f00 */
[----:B------:R-:W-:Y:S06]  /*b4f0*/  BRA `(.L_x_2912) ;  /* 0x00000000008c7947 */ /* 0x000fec0003800000 */
.L_x_2904:
[----:B------:R-:W0:Y:S01]  /*b500*/  LDCU UR5, c[0x0][0x3c8] ;  /* 0x00007900ff0577ac */ /* 0x000e220008000800 */
[----:B------:R-:W-:Y:S02]  /*b510*/  IMAD.MOV.U32 R33, RZ, RZ, R24 ;  /* 0x000000ffff217224 */ /* 0x000fe400078e0018 */
[----:B------:R-:W-:Y:S01]  /*b520*/  IMAD.MOV.U32 R31, RZ, RZ, R25 ;  /* 0x000000ffff1f7224 */ /* 0x000fe200078e0019 */
[----:B0-----:R-:W-:-:S09]  /*b530*/  UISETP.NE.AND UP2, UPT, UR5, URZ, UPT ;  /* 0x000000ff0500728c */ /* 0x001fd2000bf45270 */
[----:B------:R-:W-:Y:S05]  /*b540*/  BRA.U !UP2, `(.L_x_2912) ;  /* 0x000000010a787547 */ /* 0x000fea000b800000 */
[----:B------:R-:W-:Y:S02]  /*b550*/  HFMA2 R11, -RZ, RZ, 0, 0 ;  /* 0x00000000ff0b7431 */ /* 0x000fe400000001ff */
[----:B------:R-:W-:-:S07]  /*b560*/  IMAD.MOV.U32 R16, RZ, RZ, RZ ;  /* 0x000000ffff107224 */ /* 0x000fce00078e00ff */
.L_x_2913:
        /* <DEDUP_REMOVED lines=24> */
.L_x_2911:
[----:B------:R-:W-:Y:S01]  /*b6f0*/  IMAD.MOV.U32 R33, RZ, RZ, R12 ;  /* 0x000000ffff217224 */ /* 0x000fe200078e000c */
[----:B------:R-:W-:Y:S01]  /*b700*/  MOV R12, R24 ;  /* 0x00000018000c7202 */ /* 0x000fe20000000f00 */
[----:B------:R-:W-:Y:S02]  /*b710*/  IMAD.MOV.U32 R31, RZ, RZ, R13 ;  /* 0x000000ffff1f7224 */ /* 0x000fe400078e000d */
[----:B------:R-:W-:-:S07]  /*b720*/  IMAD.MOV.U32 R13, RZ, RZ, R25 ;  /* 0x000000ffff0d7224 */ /* 0x000fce00078e0019 */
.L_x_2912:
[----:B------:R-:W-:Y:S05]  /*b730*/  BSYNC.RECONVERGENT B1 ;  /* 0x0000000000017941 */ /* 0x000fea0003800200 */
.L_x_2903:
        /* <DEDUP_REMOVED lines=19> */
.L_x_2915:
        /* <DEDUP_REMOVED lines=101> */
.L_x_2914:
        /* <DEDUP_REMOVED lines=50> */
.L_x_2916:
[----:B------:R-:W-:Y:S01]  /*c1e0*/  IMAD.MOV.U32 R26, RZ, RZ, -0x340d631c ;  /* 0xcbf29ce4ff1a7424 */ /* 0x000fe200078e00ff */
[----:B------:R-:W-:Y:S01]  /*c1f0*/  CS2R R8, SRZ ;  /* 0x0000000000087805 */ /* 0x000fe2000001ff00 */
[----:B------:R-:W-:Y:S06]  /*c200*/  BRA.U !UP1, `(.L_x_2917) ;  /* 0x0000000509b07547 */ /* 0x000fec000b800000 */
[----:B------:R-:W0:Y:S01]  /*c210*/  LDC R9, c[0x0][0x3c4] ;  /* 0x0000f100ff097b82 */ /* 0x000e220000000800 */
[----:B------:R-:W-:Y:S01]  /*c220*/  ULOP3.LUT UR5, UR6, 0xfffffffe, URZ, 0xc0, !UPT ;  /* 0xfffffffe06057892 */ /* 0x000fe2000f8ec0ff */
[----:B------:R-:W-:Y:S02]  /*c230*/  HFMA2 R26, -RZ, RZ, -15.890625, -0.0047760009765625 ;  /* 0xcbf29ce4ff1a7431 */ /* 0x000fe400000001ff */
[----:B------:R-:W-:Y:S01]  /*c240*/  IMAD.MOV.U32 R24, RZ, RZ, -0x7bdddcdb ;  /* 0x84222325ff187424 */ /* 0x000fe200078e00ff */
[----:B------:R-:W-:Y:S02]  /*c250*/  CS2R R10, SRZ ;  /* 0x00000000000a7805 */ /* 0x000fe4000001ff00 */
[----:B------:R-:W-:-:S07]  /*c260*/  IMAD.U32 R8, RZ, RZ, UR5 ;  /* 0x00000005ff087e24 */ /* 0x000fce000f8e00ff */
.L_x_2918:
        /* <DEDUP_REMOVED lines=102> */
.L_x_2917:
        /* <DEDUP_REMOVED lines=51> */
.L_x_2919:
        /* <DEDUP_REMOVED lines=18> */
.L_x_2923:
        /* <DEDUP_REMOVED lines=101> */
.L_x_2922:
        /* <DEDUP_REMOVED lines=51> */
.L_x_2924:
        /* <DEDUP_REMOVED lines=10> */
.L_x_2926:
        /* <DEDUP_REMOVED lines=101> */
.L_x_2925:
        /* <DEDUP_REMOVED lines=50> */
.L_x_2927:
[----:B------:R-:W-:-:S04]  /*e0b0*/  ISETP.GE.U32.AND P0, PT, R16, R6, PT ;  /* 0x000000061000720c */ /* 0x000fc80003f06070 */
[----:B------:R-:W-:-:S13]  /*e0c0*/  ISETP.GE.U32.AND.EX P0, PT, R17, R7, PT, P0 ;  /* 0x000000071100720c */ /* 0x000fda0003f06100 */
[----:B------:R-:W-:Y:S05]  /*e0d0*/  @!P0 BRA `(.L_x_2928) ;  /* 0x0000000000888947 */ /* 0x000fea0003800000 */
[----:B------:R-:W-:Y:S01]  /*e0e0*/  IMAD.MOV.U32 R29, RZ, RZ, R18 ;  /* 0x000000ffff1d7224 */ /* 0x000fe200078e0012 */
[----:B------:R-:W-:Y:S01]  /*e0f0*/  MOV R6, R19 ;  /* 0x0000001300067202 */ /* 0x000fe20000000f00 */
[----:B------:R-:W-:Y:S06]  /*e100*/  BRA `(.L_x_2929) ;  /* 0x00000000008c7947 */ /* 0x000fec0003800000 */
.L_x_2921:
[----:B------:R-:W0:Y:S01]  /*e110*/  LDCU UR5, c[0x0][0x3c8] ;  /* 0x00007900ff0577ac */ /* 0x000e220008000800 */
[----:B------:R-:W-:Y:S02]  /*e120*/  IMAD.MOV.U32 R29, RZ, RZ, R18 ;  /* 0x000000ffff1d7224 */ /* 0x000fe400078e0012 */
[----:B------:R-:W-:Y:S01]  /*e130*/  IMAD.MOV.U32 R6, RZ, RZ, R19 ;  /* 0x000000ffff067224 */ /* 0x000fe200078e0013 */
[----:B0-----:R-:W-:-:S09]  /*e140*/  UISETP.NE.AND UP2, UPT, UR5, URZ, UPT ;  /* 0x000000ff0500728c */ /* 0x001fd2000bf45270 */
[----:B------:R-:W-:Y:S05]  /*e150*/  BRA.U !UP2, `(.L_x_2929) ;  /* 0x000000010a787547 */ /* 0x000fea000b800000 */
[----:B------:R-:W-:Y:S02]  /*e160*/  HFMA2 R11, -RZ, RZ, 0, 0 ;  /* 0x00000000ff0b7431 */ /* 0x000fe400000001ff */
[----:B------:R-:W-:-:S07]  /*e170*/  IMAD.MOV.U32 R16, RZ, RZ, RZ ;  /* 0x000000ffff107224 */ /* 0x000fce00078e00ff */
.L_x_2930:
        /* <DEDUP_REMOVED lines=24> */
.L_x_2928:
[----:B------:R-:W-:Y:S01]  /*e300*/  IMAD.MOV.U32 R29, RZ, RZ, R0 ;  /* 0x000000ffff1d7224 */ /* 0x000fe200078e0000 */
[----:B------:R-:W-:Y:S01]  /*e310*/  MOV R0, R18 ;  /* 0x0000001200007202 */ /* 0x000fe20000000f00 */
[----:B------:R-:W-:Y:S02]  /*e320*/  IMAD.MOV.U32 R6, RZ, RZ, R2 ;  /* 0x000000ffff067224 */ /* 0x000fe400078e0002 */
[----:B------:R-:W-:-:S07]  /*e330*/  IMAD.MOV.U32 R2, RZ, RZ, R19 ;  /* 0x000000ffff027224 */ /* 0x000fce00078e0013 */
.L_x_2929:
[----:B------:R-:W-:Y:S05]  /*e340*/  BSYNC.RECONVERGENT B1 ;  /* 0x0000000000017941 */ /* 0x000fea0003800200 */
.L_x_2920:
[----:B------:R-:W0:Y:S01]  /*e350*/  LDCU.64 UR6, c[0x0][0x3c0] ;  /* 0x00007800ff0677ac */ /* 0x000e220008000a00 */
[----:B------:R-:W-:Y:S02]  /*e360*/  HFMA2 R8, -RZ, RZ, -15.890625, -0.0047760009765625 ;  /* 0xcbf29ce4ff087431 */ /* 0x000fe400000001ff */
        /* <DEDUP_REMOVED lines=16> */
.L_x_2932:
        /* <DEDUP_REMOVED lines=102> */
.L_x_2931:
        /* <DEDUP_REMOVED lines=51> */
.L_x_2933:
[----:B------:R-:W-:Y:S01]  /*ee00*/  IMAD.MOV.U32 R21, RZ, RZ, -0x340d631c ;  /* 0xcbf29ce4ff157424 */ /* 0x000fe200078e00ff */
[----:B------:R-:W-:Y:S01]  /*ee10*/  CS2R R10, SRZ ;  /* 0x00000000000a7805 */ /* 0x000fe2000001ff00 */
        /* <DEDUP_REMOVED lines=8> */
.L_x_2935:
        /* <DEDUP_REMOVED lines=102> */
.L_x_2934:
        /* <DEDUP_REMOVED lines=51> */
.L_x_2936:
[----:B------:R-:W-:Y:S01]  /*f830*/  ISETP.NE.U32.AND P0, PT, R7, R20, PT ;  /* 0x000000140700720c */ /* 0x000fe20003f05070 */
[----:B------:R-:W-:Y:S03]  /*f840*/  BSSY.RECONVERGENT B1, `(.L_x_2937) ;  /* 0x0000174000017945 */ /* 0x000fe60003800200 */
[----:B------:R-:W-:-:S13]  /*f850*/  ISETP.NE.AND.EX P0, PT, R8, R21, PT, P0 ;  /* 0x000000150800720c */ /* 0x000fda0003f05300 */
[----:B------:R-:W-:Y:S05]  /*f860*/  @!P0 BRA `(.L_x_2938) ;  /* 0x0000001400388947 */ /* 0x000fea0003800000 */
[----:B------:R-:W-:Y:S01]  /*f870*/  IMAD.MOV.U32 R17, RZ, RZ, -0x7bdddcdb ;  /* 0x84222325ff117424 */ /* 0x000fe200078e00ff */
[----:B------:R-:W-:Y:S01]  /*f880*/  CS2R R10, SRZ ;  /* 0x00000000000a7805 */ /* 0x000fe2000001ff00 */
[----:B------:R-:W-:Y:S01]  /*f890*/  IMAD.MOV.U32 R24, RZ, RZ, -0x340d631c ;  /* 0xcbf29ce4ff187424 */ /* 0x000fe200078e00ff */
[----:B------:R-:W-:Y:S01]  /*f8a0*/  MOV R7, 0x84222325 ;  /* 0x8422232500077802 */ /* 0x000fe20000000f00 */
[----:B------:R-:W-:Y:S01]  /*f8b0*/  IMAD.MOV.U32 R8, RZ, RZ, -0x340d631c ;  /* 0xcbf29ce4ff087424 */ /* 0x000fe200078e00ff */
        /* <DEDUP_REMOVED lines=8> */
.L_x_2940:
        /* <DEDUP_REMOVED lines=102> */
.L_x_2939:
        /* <DEDUP_REMOVED lines=51> */
.L_x_2941:
[----:B------:R-:W-:Y:S01]  /*102d0*/  CS2R R10, SRZ ;  /* 0x00000000000a7805 */ /* 0x000fe2000001ff00 */
        /* <DEDUP_REMOVED lines=8> */
.L_x_2943:
        /* <DEDUP_REMOVED lines=102> */
.L_x_2942:
        /* <DEDUP_REMOVED lines=49> */
[----:B------:R-:W-:-:S04]  /*10cd0*/  IMAD.MOV.U32 R7, RZ, RZ, R8 ;  /* 0x000000ffff077224 */ /* 0x000fc800078e0008 */
[----:B------:R-:W-:-:S07]  /*10ce0*/  IMAD.IADD R8, R9, 0x1, R11 ;  /* 0x0000000109087824 */ /* 0x000fce00078e020b */
.L_x_2944:
[----:B------:R-:W-:-:S04]  /*10cf0*/  ISETP.GE.U32.AND P0, PT, R17, R7, PT ;  /* 0x000000071100720c */ /* 0x000fc80003f06070 */
[----:B------:R-:W-:-:S13]  /*10d00*/  ISETP.GE.U32.AND.EX P0, PT, R24, R8, PT, P0 ;  /* 0x000000081800720c */ /* 0x000fda0003f06100 */
[----:B------:R-:W-:Y:S05]  /*10d10*/  @!P0 BRA `(.L_x_2945) ;  /* 0x0000000000888947 */ /* 0x000fea0003800000 */
[----:B------:R-:W-:Y:S01]  /*10d20*/  MOV R30, R14 ;  /* 0x0000000e001e7202 */ /* 0x000fe20000000f00 */
[----:B------:R-:W-:Y:S01]  /*10d30*/  IMAD.MOV.U32 R7, RZ, RZ, R15 ;  /* 0x000000ffff077224 */ /* 0x000fe200078e000f */
[----:B------:R-:W-:Y:S06]  /*10d40*/  BRA `(.L_x_2946) ;  /* 0x00000000008c7947 */ /* 0x000fec0003800000 */
.L_x_2938:
[----:B------:R-:W0:Y:S01]  /*10d50*/  LDCU UR5, c[0x0][0x3c8] ;  /* 0x00007900ff0577ac */ /* 0x000e220008000800 */
[----:B------:R-:W-:Y:S01]  /*10d60*/  IMAD.MOV.U32 R30, RZ, RZ, R14 ;  /* 0x000000ffff1e7224 */ /* 0x000fe200078e000e */
[----:B------:R-:W-:Y:S01]  /*10d70*/  MOV R7, R15 ;  /* 0x0000000f00077202 */ /* 0x000fe20000000f00 */
[----:B0-----:R-:W-:-:S09]  /*10d80*/  UISETP.NE.AND UP2, UPT, UR5, URZ, UPT ;  /* 0x000000ff0500728c */ /* 0x001fd2000bf45270 */
[----:B------:R-:W-:Y:S05]  /*10d90*/  BRA.U !UP2, `(.L_x_2946) ;  /* 0x000000010a787547 */ /* 0x000fea000b800000 */
[----:B------:R-:W-:Y:S02]  /*10da0*/  IMAD.MOV.U32 R17, RZ, RZ, RZ ;  /* 0x000000ffff117224 */ /* 0x000fe400078e00ff */
[----:B------:R-:W-:-:S07]  /*10db0*/  IMAD.MOV.U32 R18, RZ, RZ, RZ ;  /* 0x000000ffff127224 */ /* 0x000fce00078e00ff */
.L_x_2947:
        /* <DEDUP_REMOVED lines=24> */
.L_x_2945:
[----:B------:R-:W-:Y:S01]  /*10f40*/  IMAD.MOV.U32 R30, RZ, RZ, R28 ;  /* 0x000000ffff1e7224 */ /* 0x000fe200078e001c */
[----:B------:R-:W-:Y:S01]  /*10f50*/  MOV R7, R3 ;  /* 0x0000000300077202 */ /* 0x000fe20000000f00 */
[----:B------:R-:W-:Y:S02]  /*10f60*/  IMAD.MOV.U32 R28, RZ, RZ, R14 ;  /* 0x000000ffff1c7224 */ /* 0x000fe400078e000e */
[----:B------:R-:W-:-:S07]  /*10f70*/  IMAD.MOV.U32 R3, RZ, RZ, R15 ;  /* 0x000000ffff037224 */ /* 0x000fce00078e000f */
.L_x_2946:
[----:B------:R-:W-:Y:S05]  /*10f80*/  BSYNC.RECONVERGENT B1 ;  /* 0x0000000000017941 */ /* 0x000fea0003800200 */
.L_x_2937:
        /* <DEDUP_REMOVED lines=19> */
.L_x_2949:
        /* <DEDUP_REMOVED lines=101> */
.L_x_2948:
        /* <DEDUP_REMOVED lines=50> */
.L_x_2950:
        /* <DEDUP_REMOVED lines=11> */
.L_x_2952:
        /* <DEDUP_REMOVED lines=102> */
.L_x_2951:
        /* <DEDUP_REMOVED lines=51> */
.L_x_2953:
        /* <DEDUP_REMOVED lines=18> */
.L_x_2957:
        /* <DEDUP_REMOVED lines=101> */
.L_x_2956:
        /* <DEDUP_REMOVED lines=51> */
.L_x_2958:
[----:B------:R-:W-:Y:S02]  /*12f10*/  HFMA2 R14, -RZ, RZ, 0, 0 ;  /* 0x00000000ff0e7431 */ /* 0x000fe400000001ff */
        /* <DEDUP_REMOVED lines=9> */
.L_x_2960:
        /* <DEDUP_REMOVED lines=101> */
.L_x_2959:
        /* <DEDUP_REMOVED lines=50> */
.L_x_2961:
[----:B------:R-:W-:-:S04]  /*13920*/  ISETP.GE.U32.AND P0, PT, R16, R8, PT ;  /* 0x000000081000720c */ /* 0x000fc80003f06070 */
[----:B------:R-:W-:-:S13]  /*13930*/  ISETP.GE.U32.AND.EX P0, PT, R17, R9, PT, P0 ;  /* 0x000000091100720c */ /* 0x000fda0003f06100 */
[----:B------:R-:W-:Y:S05]  /*13940*/  @!P0 BRA `(.L_x_2962) ;  /* 0x0000000000888947 */ /* 0x000fea0003800000 */
[----:B------:R-:W-:Y:S02]  /*13950*/  IMAD.MOV.U32 R32, RZ, RZ, R12 ;  /* 0x000000ffff207224 */ /* 0x000fe400078e000c */
[----:B------:R-:W-:Y:S01]  /*13960*/  IMAD.MOV.U32 R10, RZ, RZ, R13 ;  /* 0x000000ffff0a7224 */ /* 0x000fe200078e000d */
[----:B------:R-:W-:Y:S06]  /*13970*/  BRA `(.L_x_2963) ;  /* 0x00000000008c7947 */ /* 0x000fec0003800000 */
.L_x_2955:
[----:B------:R-:W0:Y:S01]  /*13980*/  LDCU UR5, c[0x0][0x3c8] ;  /* 0x00007900ff0577ac */ /* 0x000e220008000800 */
[----:B------:R-:W-:Y:S01]  /*13990*/  MOV R32, R12 ;  /* 0x0000000c00207202 */ /* 0x000fe20000000f00 */
[----:B------:R-:W-:Y:S01]  /*139a0*/  IMAD.MOV.U32 R10, RZ, RZ, R13 ;  /* 0x000000ffff0a7224 */ /* 0x000fe200078e000d */
[----:B0-----:R-:W-:-:S09]  /*139b0*/  UISETP.NE.AND UP2, UPT, UR5, URZ, UPT ;  /* 0x000000ff0500728c */ /* 0x001fd2000bf45270 */
[----:B------:R-:W-:Y:S05]  /*139c0*/  BRA.U !UP2, `(.L_x_2963) ;  /* 0x000000010a787547 */ /* 0x000fea000b800000 */
[----:B------:R-:W-:Y:S02]  /*139d0*/  HFMA2 R16, -RZ, RZ, 0, 0 ;  /* 0x00000000ff107431 */ /* 0x000fe400000001ff */
[----:B------:R-:W-:-:S07]  /*139e0*/  IMAD.MOV.U32 R15, RZ, RZ, RZ ;  /* 0x000000ffff0f7224 */ /* 0x000fce00078e00ff */
.L_x_2964:
        /* <DEDUP_REMOVED lines=24> */
.L_x_2962:
[----:B------:R-:W-:Y:S01]  /*13b70*/  MOV R32, R4 ;  /* 0x0000000400207202 */ /* 0x000fe20000000f00 */
[----:B------:R-:W-:Y:S01]  /*13b80*/  IMAD.MOV.U32 R10, RZ, RZ, R5 ;  /* 0x000000ffff0a7224 */ /* 0x000fe200078e0005 */
[----:B------:R-:W-:Y:S01]  /*13b90*/  MOV R5, R13 ;  /* 0x0000000d00057202 */ /* 0x000fe20000000f00 */
[----:B------:R-:W-:-:S07]  /*13ba0*/  IMAD.MOV.U32 R4, RZ, RZ, R12 ;  /* 0x000000ffff047224 */ /* 0x000fce00078e000c */
.L_x_2963:
[----:B------:R-:W-:Y:S05]  /*13bb0*/  BSYNC.RECONVERGENT B1 ;  /* 0x0000000000017941 */ /* 0x000fea0003800200 */
.L_x_2954:
        /* <DEDUP_REMOVED lines=18> */
.L_x_2966:
        /* <DEDUP_REMOVED lines=102> */
.L_x_2965:
        /* <DEDUP_REMOVED lines=49> */
[----:B------:R-:W-:-:S04]  /*14650*/  IMAD.MOV.U32 R9, RZ, RZ, R12 ;  /* 0x000000ffff097224 */ /* 0x000fc800078e000c */
[----:B------:R-:W-:-:S07]  /*14660*/  IMAD.IADD R8, R13, 0x1, R11 ;  /* 0x000000010d087824 */ /* 0x000fce00078e020b */
.L_x_2967:
        /* <DEDUP_REMOVED lines=11> */
.L_x_2969:
        /* <DEDUP_REMOVED lines=102> */
.L_x_2968:
        /* <DEDUP_REMOVED lines=51> */
.L_x_2970:
        /* <DEDUP_REMOVED lines=17> */
.L_x_2974:
        /* <DEDUP_REMOVED lines=102> */
.L_x_2973:
        /* <DEDUP_REMOVED lines=51> */
.L_x_2975:
        /* <DEDUP_REMOVED lines=9> */
.L_x_2977:
        /* <DEDUP_REMOVED lines=101> */
.L_x_2976:
        /* <DEDUP_REMOVED lines=50> */
.L_x_2978:
[----:B------:R-:W-:-:S04]  /*16550*/  ISETP.GE.U32.AND P0, PT, R15, R8, PT ;  /* 0x000000080f00720c */ /* 0x000fc80003f06070 */
[----:B------:R-:W-:-:S13]  /*16560*/  ISETP.GE.U32.AND.EX P0, PT, R20, R9, PT, P0 ;  /* 0x000000091400720c */ /* 0x000fda0003f06100 */
[----:B------:R-:W-:Y:S05]  /*16570*/  @!P0 BRA `(.L_x_2979) ;  /* 0x0000000000808947 */ /* 0x000fea0003800000 */
[----:B------:R-:W-:Y:S01]  /*16580*/  IMAD.MOV.U32 R11, RZ, RZ, R0 ;  /* 0x000000ffff0b7224 */ /* 0x000fe200078e0000 */
[----:B------:R-:W-:Y:S01]  /*16590*/  MOV R12, R2 ;  /* 0x00000002000c7202 */ /* 0x000fe20000000f00 */
[----:B------:R-:W-:Y:S06]  /*165a0*/  BRA `(.L_x_2980) ;  /* 0x0000000000847947 */ /* 0x000fec0003800000 */
.L_x_2972:
[----:B------:R-:W0:Y:S01]  /*165b0*/  LDCU UR5, c[0x0][0x3c8] ;  /* 0x00007900ff0577ac */ /* 0x000e220008000800 */
[----:B------:R-:W-:Y:S02]  /*165c0*/  IMAD.MOV.U32 R11, RZ, RZ, R0 ;  /* 0x000000ffff0b7224 */ /* 0x000fe400078e0000 */
[----:B------:R-:W-:Y:S01]  /*165d0*/  IMAD.MOV.U32 R12, RZ, RZ, R2 ;  /* 0x000000ffff0c7224 */ /* 0x000fe200078e0002 */
[----:B0-----:R-:W-:-:S09]  /*165e0*/  UISETP.NE.AND UP2, UPT, UR5, URZ, UPT ;  /* 0x000000ff0500728c */ /* 0x001fd2000bf45270 */
[----:B------:R-:W-:Y:S05]  /*165f0*/  BRA.U !UP2, `(.L_x_2980) ;  /* 0x000000010a707547 */ /* 0x000fea000b800000 */
[----:B------:R-:W-:-:S07]  /*16600*/  CS2R R14, SRZ ;  /* 0x00000000000e7805 */ /* 0x000fce000001ff00 */
.L_x_2981:
        /* <DEDUP_REMOVED lines=23> */
.L_x_2979:
[----:B------:R-:W-:Y:S01]  /*16780*/  IMAD.MOV.U32 R11, RZ, RZ, R22 ;  /* 0x000000ffff0b7224 */ /* 0x000fe200078e0016 */
[----:B------:R-:W-:Y:S01]  /*16790*/  MOV R22, R0 ;  /* 0x0000000000167202 */ /* 0x000fe20000000f00 */
[----:B------:R-:W-:Y:S02]  /*167a0*/  IMAD.MOV.U32 R12, RZ, RZ, R23 ;  /* 0x000000ffff0c7224 */ /* 0x000fe400078e0017 */
[----:B------:R-:W-:-:S07]  /*167b0*/  IMAD.MOV.U32 R23, RZ, RZ, R2 ;  /* 0x000000ffff177224 */ /* 0x000fce00078e0002 */
.L_x_2980:
[----:B------:R-:W-:Y:S05]  /*167c0*/  BSYNC.RECONVERGENT B1 ;  /* 0x0000000000017941 */ /* 0x000fea0003800200 */
.L_x_2971:
        /* <DEDUP_REMOVED lines=19> */
.L_x_2983:
        /* <DEDUP_REMOVED lines=102> */
.L_x_2982:
        /* <DEDUP_REMOVED lines=51> */
.L_x_2984:
[----:B------:R-:W-:Y:S01]  /*17290*/  HFMA2 R19, -RZ, RZ, -15.890625, -0.0047760009765625 ;  /* 0xcbf29ce4ff137431 */ /* 0x000fe200000001ff */
[----:B------:R-:W-:Y:S01]  /*172a0*/  CS2R R8, SRZ ;  /* 0x0000000000087805 */ /* 0x000fe2000001ff00 */
        /* <DEDUP_REMOVED lines=8> */
.L_x_2986:
        /* <DEDUP_REMOVED lines=102> */
.L_x_2985:
        /* <DEDUP_REMOVED lines=51> */
.L_x_2987:
        /* <DEDUP_REMOVED lines=18> */
.L_x_2991:
        /* <DEDUP_REMOVED lines=102> */
.L_x_2990:
        /* <DEDUP_REMOVED lines=51> */
.L_x_2992:
        /* <DEDUP_REMOVED lines=10> */
.L_x_2994:
        /* <DEDUP_REMOVED lines=102> */
.L_x_2993:
        /* <DEDUP_REMOVED lines=51> */
.L_x_2995:
[----:B------:R-:W-:-:S04]  /*191a0*/  ISETP.GE.U32.AND P0, PT, R15, R0, PT ;  /* 0x000000000f00720c */ /* 0x000fc80003f06070 */
[----:B------:R-:W-:-:S13]  /*191b0*/  ISETP.GE.U32.AND.EX P0, PT, R20, R2, PT, P0 ;  /* 0x000000021400720c */ /* 0x000fda0003f06100 */
[----:B------:R-:W-:Y:S05]  /*191c0*/  @!P0 BRA `(.L_x_2996) ;  /* 0x0000000000848947 */ /* 0x000fea0003800000 */
[----:B------:R-:W-:Y:S01]  /*191d0*/  MOV R26, R28 ;  /* 0x0000001c001a7202 */ /* 0x000fe20000000f00 */
[----:B------:R-:W-:Y:S01]  /*191e0*/  IMAD.MOV.U32 R0, RZ, RZ, R3 ;  /* 0x000000ffff007224 */ /* 0x000fe200078e0003 */
[----:B------:R-:W-:Y:S06]  /*191f0*/  BRA `(.L_x_2997) ;  /* 0x0000000000887947 */ /* 0x000fec0003800000 */
.L_x_2989:
[----:B------:R-:W0:Y:S01]  /*19200*/  LDCU UR5, c[0x0][0x3c8] ;  /* 0x00007900ff0577ac */ /* 0x000e220008000800 */
[----:B------:R-:W-:Y:S01]  /*19210*/  IMAD.MOV.U32 R26, RZ, RZ, R28 ;  /* 0x000000ffff1a7224 */ /* 0x000fe200078e001c */
[----:B------:R-:W-:Y:S01]  /*19220*/  MOV R0, R3 ;  /* 0x0000000300007202 */ /* 0x000fe20000000f00 */
[----:B0-----:R-:W-:-:S09]  /*19230*/  UISETP.NE.AND UP2, UPT, UR5, URZ, UPT ;  /* 0x000000ff0500728c */ /* 0x001fd2000bf45270 */
[----:B------:R-:W-:Y:S05]  /*19240*/  BRA.U !UP2, `(.L_x_2997) ;  /* 0x000000010a747547 */ /* 0x000fea000b800000 */
[----:B------:R-:W-:Y:S02]  /*19250*/  IMAD.MOV.U32 R2, RZ, RZ, RZ ;  /* 0x000000ffff027224 */ /* 0x000fe400078e00ff */
[----:B------:R-:W-:-:S07]  /*19260*/  IMAD.MOV.U32 R13, RZ, RZ, RZ ;  /* 0x000000ffff0d7224 */ /* 0x000fce00078e00ff */
.L_x_2998:
        /* <DEDUP_REMOVED lines=23> */
.L_x_2996:
[----:B------:R-:W-:Y:S01]  /*193e0*/  IMAD.MOV.U32 R26, RZ, RZ, R29 ;  /* 0x000000ffff1a7224 */ /* 0x000fe200078e001d */
[----:B------:R-:W-:Y:S01]  /*193f0*/  MOV R29, R28 ;  /* 0x0000001c001d7202 */ /* 0x000fe20000000f00 */
[----:B------:R-:W-:Y:S02]  /*19400*/  IMAD.MOV.U32 R0, RZ, RZ, R6 ;  /* 0x000000ffff007224 */ /* 0x000fe400078e0006 */
[----:B------:R-:W-:-:S07]  /*19410*/  IMAD.MOV.U32 R6, RZ, RZ, R3 ;  /* 0x000000ffff067224 */ /* 0x000fce00078e0003 */
.L_x_2997:
[----:B------:R-:W-:Y:S05]  /*19420*/  BSYNC.RECONVERGENT B1 ;  /* 0x0000000000017941 */ /* 0x000fea0003800200 */
.L_x_2988:
        /* <DEDUP_REMOVED lines=19> */
.L_x_3000:
        /* <DEDUP_REMOVED lines=102> */
.L_x_2999:
        /* <DEDUP_REMOVED lines=51> */
.L_x_3001:
        /* <DEDUP_REMOVED lines=10> */
.L_x_3003:
        /* <DEDUP_REMOVED lines=102> */
.L_x_3002:
        /* <DEDUP_REMOVED lines=51> */
.L_x_3004:
        /* <DEDUP_REMOVED lines=18> */
.L_x_3008:
        /* <DEDUP_REMOVED lines=102> */
.L_x_3007:
        /* <DEDUP_REMOVED lines=51> */
.L_x_3009:
        /* <DEDUP_REMOVED lines=10> */
.L_x_3011:
        /* <DEDUP_REMOVED lines=101> */
.L_x_3010:
        /* <DEDUP_REMOVED lines=50> */
.L_x_3012:
[----:B------:R-:W-:-:S04]  /*1bde0*/  ISETP.GE.U32.AND P0, PT, R15, R2, PT ;  /* 0x000000020f00720c */ /* 0x000fc80003f06070 */
[----:B------:R-:W-:-:S13]  /*1bdf0*/  ISETP.GE.U32.AND.EX P0, PT, R20, R3, PT, P0 ;  /* 0x000000031400720c */ /* 0x000fda0003f06100 */
[----:B------:R-:W-:Y:S05]  /*1be00*/  @!P0 BRA `(.L_x_3013) ;  /* 0x0000000000888947 */ /* 0x000fea0003800000 */
[----:B------:R-:W-:Y:S02]  /*1be10*/  IMAD.MOV.U32 R2, RZ, RZ, R4 ;  /* 0x000000ffff027224 */ /* 0x000fe400078e0004 */
[----:B------:R-:W-:Y:S01]  /*1be20*/  IMAD.MOV.U32 R13, RZ, RZ, R5 ;  /* 0x000000ffff0d7224 */ /* 0x000fe200078e0005 */
[----:B------:R-:W-:Y:S06]  /*1be30*/  BRA `(.L_x_3014) ;  /* 0x00000000008c7947 */ /* 0x000fec0003800000 */
.L_x_3006:
[----:B------:R-:W0:Y:S01]  /*1be40*/  LDCU UR5, c[0x0][0x3c8] ;  /* 0x00007900ff0577ac */ /* 0x000e220008000800 */
[----:B------:R-:W-:Y:S01]  /*1be50*/  MOV R2, R4 ;  /* 0x0000000400027202 */ /* 0x000fe20000000f00 */
[----:B------:R-:W-:Y:S01]  /*1be60*/  IMAD.MOV.U32 R13, RZ, RZ, R5 ;  /* 0x000000ffff0d7224 */ /* 0x000fe200078e0005 */
[----:B0-----:R-:W-:-:S09]  /*1be70*/  UISETP.NE.AND UP2, UPT, UR5, URZ, UPT ;  /* 0x000000ff0500728c */ /* 0x001fd2000bf45270 */
[----:B------:R-:W-:Y:S05]  /*1be80*/  BRA.U !UP2, `(.L_x_3014) ;  /* 0x000000010a787547 */ /* 0x000fea000b800000 */
[----:B------:R-:W-:Y:S02]  /*1be90*/  HFMA2 R16, -RZ, RZ, 0, 0 ;  /* 0x00000000ff107431 */ /* 0x000fe400000001ff */
[----:B------:R-:W-:-:S07]  /*1bea0*/  IMAD.MOV.U32 R15, RZ, RZ, RZ ;  /* 0x000000ffff0f7224 */ /* 0x000fce00078e00ff */
.L_x_3015:
        /* <DEDUP_REMOVED lines=24> */
.L_x_3013:
[----:B------:R-:W-:Y:S01]  /*1c030*/  MOV R2, R30 ;  /* 0x0000001e00027202 */ /* 0x000fe20000000f00 */
[----:B------:R-:W-:Y:S01]  /*1c040*/  IMAD.MOV.U32 R13, RZ, RZ, R7 ;  /* 0x000000ffff0d7224 */ /* 0x000fe200078e0007 */
[----:B------:R-:W-:Y:S01]  /*1c050*/  MOV R7, R5 ;  /* 0x0000000500077202 */ /* 0x000fe20000000f00 */
[----:B------:R-:W-:-:S07]  /*1c060*/  IMAD.MOV.U32 R30, RZ, RZ, R4 ;  /* 0x000000ffff1e7224 */ /* 0x000fce00078e0004 */
.L_x_3014:
[----:B------:R-:W-:Y:S05]  /*1c070*/  BSYNC.RECONVERGENT B1 ;  /* 0x0000000000017941 */ /* 0x000fea0003800200 */
.L_x_3005:
        /* <DEDUP_REMOVED lines=18> */
.L_x_3017:
        /* <DEDUP_REMOVED lines=102> */
.L_x_3016:
        /* <DEDUP_REMOVED lines=50> */
.L_x_3018:
[----:B------:R-:W-:Y:S01]  /*1cb20*/  IMAD.MOV.U32 R24, RZ, RZ, -0x340d631c ;  /* 0xcbf29ce4ff187424 */ /* 0x000fe200078e00ff */
        /* <DEDUP_REMOVED lines=10> */
.L_x_3020:
        /* <DEDUP_REMOVED lines=102> */
.L_x_3019:
        /* <DEDUP_REMOVED lines=51> */
.L_x_3021:
        /* <DEDUP_REMOVED lines=17> */
.L_x_3025:
        /* <DEDUP_REMOVED lines=102> */
.L_x_3024:
        /* <DEDUP_REMOVED lines=51> */
.L_x_3026:
        /* <DEDUP_REMOVED lines=9> */
.L_x_3028:
        /* <DEDUP_REMOVED lines=102> */
.L_x_3027:
        /* <DEDUP_REMOVED lines=51> */
.L_x_3029:
[----:B------:R-:W-:-:S04]  /*1ea20*/  ISETP.GE.U32.AND P0, PT, R15, R3, PT ;  /* 0x000000030f00720c */ /* 0x000fc80003f06070 */
[----:B------:R-:W-:-:S13]  /*1ea30*/  ISETP.GE.U32.AND.EX P0, PT, R20, R4, PT, P0 ;  /* 0x000000041400720c */ /* 0x000fda0003f06100 */
[----:B------:R-:W-:Y:S05]  /*1ea40*/  @!P0 BRA `(.L_x_3030) ;  /* 0x0000000000848947 */ /* 0x000fea0003800000 */
[----:B------:R-:W-:Y:S01]  /*1ea50*/  MOV R36, R33 ;  /* 0x0000002100247202 */ /* 0x000fe20000000f00 */
[----:B------:R-:W-:Y:S01]  /*1ea60*/  IMAD.MOV.U32 R28, RZ, RZ, R31 ;  /* 0x000000ffff1c7224 */ /* 0x000fe200078e001f */
[----:B------:R-:W-:Y:S06]  /*1ea70*/  BRA `(.L_x_3031) ;  /* 0x0000000000887947 */ /* 0x000fec0003800000 */
.L_x_3023:
[----:B------:R-:W0:Y:S01]  /*1ea80*/  LDCU UR5, c[0x0][0x3c8] ;  /* 0x00007900ff0577ac */ /* 0x000e220008000800 */
[----:B------:R-:W-:Y:S01]  /*1ea90*/  IMAD.MOV.U32 R36, RZ, RZ, R33 ;  /* 0x000000ffff247224 */ /* 0x000fe200078e0021 */
[----:B------:R-:W-:Y:S01]  /*1eaa0*/  MOV R28, R31 ;  /* 0x0000001f001c7202 */ /* 0x000fe20000000f00 */
[----:B0-----:R-:W-:-:S09]  /*1eab0*/  UISETP.NE.AND UP2, UPT, UR5, URZ, UPT ;  /* 0x000000ff0500728c */ /* 0x001fd2000bf45270 */
[----:B------:R-:W-:Y:S05]  /*1eac0*/  BRA.U !UP2, `(.L_x_3031) ;  /* 0x000000010a747547 */ /* 0x000fea000b800000 */
[----:B------:R-:W-:-:S07]  /*1ead0*/  CS2R R14, SRZ ;  /* 0x00000000000e7805 */ /* 0x000fce000001ff00 */
.L_x_3032:
        /* <DEDUP_REMOVED lines=24> */
.L_x_3030:
[----:B------:R-:W-:Y:S01]  /*1ec60*/  MOV R36, R32 ;  /* 0x0000002000247202 */ /* 0x000fe20000000f00 */
[----:B------:R-:W-:Y:S01]  /*1ec70*/  IMAD.MOV.U32 R28, RZ, RZ, R10 ;  /* 0x000000ffff1c7224 */ /* 0x000fe200078e000a */
[----:B------:R-:W-:Y:S01]  /*1ec80*/  MOV R10, R31 ;  /* 0x0000001f000a7202 */ /* 0x000fe20000000f00 */
[----:B------:R-:W-:-:S07]  /*1ec90*/  IMAD.MOV.U32 R32, RZ, RZ, R33 ;  /* 0x000000ffff207224 */ /* 0x000fce00078e0021 */
.L_x_3031:
[----:B------:R-:W-:Y:S05]  /*1eca0*/  BSYNC.RECONVERGENT B1 ;  /* 0x0000000000017941 */ /* 0x000fea0003800200 */
.L_x_3022:
        /* <DEDUP_REMOVED lines=18> */
.L_x_3034:
        /* <DEDUP_REMOVED lines=102> */
.L_x_3033:
        /* <DEDUP_REMOVED lines=50> */
.L_x_3035:
        /* <DEDUP_REMOVED lines=11> */
.L_x_3037:
        /* <DEDUP_REMOVED lines=102> */
.L_x_3036:
        /* <DEDUP_REMOVED lines=51> */
.L_x_3038:
        /* <DEDUP_REMOVED lines=17> */
.L_x_3042:
        /* <DEDUP_REMOVED lines=102> */
.L_x_3041:
        /* <DEDUP_REMOVED lines=51> */
.L_x_3043:
        /* <DEDUP_REMOVED lines=9> */
.L_x_3045:
        /* <DEDUP_REMOVED lines=102> */
.L_x_3044:
        /* <DEDUP_REMOVED lines=51> */
.L_x_3046:
[----:B------:R-:W-:-:S04]  /*21650*/  ISETP.GE.U32.AND P0, PT, R15, R3, PT ;  /* 0x000000030f00720c */ /* 0x000fc80003f06070 */
[----:B------:R-:W-:-:S13]  /*21660*/  ISETP.GE.U32.AND.EX P0, PT, R20, R4, PT, P0 ;  /* 0x000000041400720c */ /* 0x000fda0003f06100 */
[----:B------:R-:W-:Y:S05]  /*21670*/  @!P0 BRA `(.L_x_3047) ;  /* 0x0000000000888947 */ /* 0x000fea0003800000 */
[----:B------:R-:W-:Y:S01]  /*21680*/  MOV R27, R29 ;  /* 0x0000001d001b7202 */ /* 0x000fe20000000f00 */
[----:B------:R-:W-:Y:S01]  /*21690*/  IMAD.MOV.U32 R14, RZ, RZ, R6 ;  /* 0x000000ffff0e7224 */ /* 0x000fe200078e0006 */
[----:B------:R-:W-:Y:S06]  /*216a0*/  BRA `(.L_x_3048) ;  /* 0x00000000008c7947 */ /* 0x000fec0003800000 */
.L_x_3040:
[----:B------:R-:W0:Y:S01]  /*216b0*/  LDCU UR5, c[0x0][0x3c8] ;  /* 0x00007900ff0577ac */ /* 0x000e220008000800 */
[----:B------:R-:W-:Y:S01]  /*216c0*/  IMAD.MOV.U32 R27, RZ, RZ, R29 ;  /* 0x000000ffff1b7224 */ /* 0x000fe200078e001d */
[----:B------:R-:W-:Y:S01]  /*216d0*/  MOV R14, R6 ;  /* 0x00000006000e7202 */ /* 0x000fe20000000f00 */
[----:B0-----:R-:W-:-:S09]  /*216e0*/  UISETP.NE.AND UP2, UPT, UR5, URZ, UPT ;  /* 0x000000ff0500728c */ /* 0x001fd2000bf45270 */
[----:B------:R-:W-:Y:S05]  /*216f0*/  BRA.U !UP2, `(.L_x_3048) ;  /* 0x000000010a787547 */ /* 0x000fea000b800000 */
[----:B------:R-:W-:Y:S02]  /*21700*/  IMAD.MOV.U32 R15, RZ, RZ, RZ ;  /* 0x000000ffff0f7224 */ /* 0x000fe400078e00ff */
[----:B------:R-:W-:-:S07]  /*21710*/  IMAD.MOV.U32 R16, RZ, RZ, RZ ;  /* 0x000000ffff107224 */ /* 0x000fce00078e00ff */
.L_x_3049:
        /* <DEDUP_REMOVED lines=24> */
.L_x_3047:
[----:B------:R-:W-:Y:S01]  /*218a0*/  IMAD.MOV.U32 R27, RZ, RZ, R11 ;  /* 0x000000ffff1b7224 */ /* 0x000fe200078e000b */
[----:B------:R-:W-:Y:S01]  /*218b0*/  MOV R14, R12 ;  /* 0x0000000c000e7202 */ /* 0x000fe20000000f00 */
[----:B------:R-:W-:Y:S02]  /*218c0*/  IMAD.MOV.U32 R11, RZ, RZ, R29 ;  /* 0x000000ffff0b7224 */ /* 0x000fe400078e001d */
[----:B------:R-:W-:-:S07]  /*218d0*/  IMAD.MOV.U32 R12, RZ, RZ, R6 ;  /* 0x000000ffff0c7224 */ /* 0x000fce00078e0006 */
.L_x_3048:
[----:B------:R-:W-:Y:S05]  /*218e0*/  BSYNC.RECONVERGENT B1 ;  /* 0x0000000000017941 */ /* 0x000fea0003800200 */
.L_x_3039:
        /* <DEDUP_REMOVED lines=19> */
.L_x_3051:
        /* <DEDUP_REMOVED lines=102> */
.L_x_3050:
        /* <DEDUP_REMOVED lines=50> */
.L_x_3052:
[----:B------:R-:W-:Y:S02]  /*223a0*/  HFMA2 R20, -RZ, RZ, -15.890625, -0.0047760009765625 ;  /* 0xcbf29ce4ff147431 */ /* 0x000fe400000001ff */
[----:B------:R-:W-:Y:S02]  /*223b0*/  IMAD.MOV.U32 R5, RZ, RZ, RZ ;  /* 0x000000ffff057224 */ /* 0x000fe400078e00ff */
        /* <DEDUP_REMOVED lines=8> */
.L_x_3054:
        /* <DEDUP_REMOVED lines=102> */
.L_x_3053:
        /* <DEDUP_REMOVED lines=51> */
.L_x_3055:
        /* <DEDUP_REMOVED lines=18> */
.L_x_3059:
        /* <DEDUP_REMOVED lines=102> */
.L_x_3058:
        /* <DEDUP_REMOVED lines=51> */
.L_x_3060:
        /* <DEDUP_REMOVED lines=10> */
.L_x_3062:
        /* <DEDUP_REMOVED lines=102> */
.L_x_3061:
        /* <DEDUP_REMOVED lines=51> */
.L_x_3063:
[----:B------:R-:W-:-:S04]  /*242b0*/  ISETP.GE.U32.AND P0, PT, R15, R3, PT ;  /* 0x000000030f00720c */ /* 0x000fc80003f06070 */
[----:B------:R-:W-:-:S13]  /*242c0*/  ISETP.GE.U32.AND.EX P0, PT, R20, R4, PT, P0 ;  /* 0x000000041400720c */ /* 0x000fda0003f06100 */
[----:B------:R-:W-:Y:S05]  /*242d0*/  @!P0 BRA `(.L_x_3064) ;  /* 0x0000000000888947 */ /* 0x000fea0003800000 */
[----:B------:R-:W-:Y:S01]  /*242e0*/  MOV R29, R30 ;  /* 0x0000001e001d7202 */ /* 0x000fe20000000f00 */
[----:B------:R-:W-:Y:S01]  /*242f0*/  IMAD.MOV.U32 R9, RZ, RZ, R7 ;  /* 0x000000ffff097224 */ /* 0x000fe200078e0007 */
[----:B------:R-:W-:Y:S06]  /*24300*/  BRA `(.L_x_3065) ;  /* 0x00000000008c7947 */ /* 0x000fec0003800000 */
.L_x_3057:
[----:B------:R-:W0:Y:S01]  /*24310*/  LDCU UR5, c[0x0][0x3c8] ;  /* 0x00007900ff0577ac */ /* 0x000e220008000800 */
[----:B------:R-:W-:Y:S01]  /*24320*/  IMAD.MOV.U32 R29, RZ, RZ, R30 ;  /* 0x000000ffff1d7224 */ /* 0x000fe200078e001e */
[----:B------:R-:W-:Y:S01]  /*24330*/  MOV R9, R7 ;  /* 0x0000000700097202 */ /* 0x000fe20000000f00 */
[----:B0-----:R-:W-:-:S09]  /*24340*/  UISETP.NE.AND UP2, UPT, UR5, URZ, UPT ;  /* 0x000000ff0500728c */ /* 0x001fd2000bf45270 */
[----:B------:R-:W-:Y:S05]  /*24350*/  BRA.U !UP2, `(.L_x_3065) ;  /* 0x000000010a787547 */ /* 0x000fea000b800000 */
[----:B------:R-:W-:Y:S02]  /*24360*/  IMAD.MOV.U32 R6, RZ, RZ, RZ ;  /* 0x000000ffff067224 */ /* 0x000fe400078e00ff */
[----:B------:R-:W-:-:S07]  /*24370*/  IMAD.MOV.U32 R15, RZ, RZ, RZ ;  /* 0x000000ffff0f7224 */ /* 0x000fce00078e00ff */
.L_x_3066:
        /* <DEDUP_REMOVED lines=24> */
.L_x_3064:
[----:B------:R-:W-:Y:S01]  /*24500*/  IMAD.MOV.U32 R29, RZ, RZ, R26 ;  /* 0x000000ffff1d7224 */ /* 0x000fe200078e001a */
[----:B------:R-:W-:Y:S01]  /*24510*/  MOV R9, R0 ;  /* 0x0000000000097202 */ /* 0x000fe20000000f00 */
[----:B------:R-:W-:Y:S02]  /*24520*/  IMAD.MOV.U32 R26, RZ, RZ, R30 ;  /* 0x000000ffff1a7224 */ /* 0x000fe400078e001e */
[----:B------:R-:W-:-:S07]  /*24530*/  IMAD.MOV.U32 R0, RZ, RZ, R7 ;  /* 0x000000ffff007224 */ /* 0x000fce00078e0007 */
.L_x_3065:
[----:B------:R-:W-:Y:S05]  /*24540*/  BSYNC.RECONVERGENT B1 ;  /* 0x0000000000017941 */ /* 0x000fea0003800200 */
.L_x_3056:
        /* <DEDUP_REMOVED lines=18> */
.L_x_3068:
        /* <DEDUP_REMOVED lines=102> */
.L_x_3067:
        /* <DEDUP_REMOVED lines=50> */
.L_x_3069:
        /* <DEDUP_REMOVED lines=11> */
.L_x_3071:
        /* <DEDUP_REMOVED lines=102> */
.L_x_3070:
        /* <DEDUP_REMOVED lines=51> */
.L_x_3072:
        /* <DEDUP_REMOVED lines=17> */
.L_x_3076:
        /* <DEDUP_REMOVED lines=102> */
.L_x_3075:
        /* <DEDUP_REMOVED lines=51> */
.L_x_3077:
[----:B------:R-:W-:Y:S01]  /*264d0*/  CS2R R6, SRZ ;  /* 0x0000000000067805 */ /* 0x000fe2000001ff00 */
        /* <DEDUP_REMOVED lines=8> */
.L_x_3079:
        /* <DEDUP_REMOVED lines=102> */
.L_x_3078:
        /* <DEDUP_REMOVED lines=51> */
.L_x_3080:
[----:B------:R-:W-:-:S04]  /*26ef0*/  ISETP.GE.U32.AND P0, PT, R15, R3, PT ;  /* 0x000000030f00720c */ /* 0x000fc80003f06070 */
[----:B------:R-:W-:-:S13]  /*26f00*/  ISETP.GE.U32.AND.EX P0, PT, R20, R4, PT, P0 ;  /* 0x000000041400720c */ /* 0x000fda0003f06100 */
[----:B------:R-:W-:Y:S05]  /*26f10*/  @!P0 BRA `(.L_x_3081) ;  /* 0x0000000000888947 */ /* 0x000fea0003800000 */
[----:B------:R-:W-:Y:S01]  /*26f20*/  IMAD.MOV.U32 R31, RZ, RZ, R32 ;  /* 0x000000ffff1f7224 */ /* 0x000fe200078e0020 */
[----:B------:R-:W-:Y:S01]  /*26f30*/  MOV R8, R10 ;  /* 0x0000000a00087202 */ /* 0x000fe20000000f00 */
[----:B------:R-:W-:Y:S06]  /*26f40*/  BRA `(.L_x_3082) ;  /* 0x00000000008c7947 */ /* 0x000fec0003800000 */
.L_x_3074:
[----:B------:R-:W0:Y:S01]  /*26f50*/  LDCU UR5, c[0x0][0x3c8] ;  /* 0x00007900ff0577ac */ /* 0x000e220008000800 */
[----:B------:R-:W-:Y:S02]  /*26f60*/  IMAD.MOV.U32 R31, RZ, RZ, R32 ;  /* 0x000000ffff1f7224 */ /* 0x000fe400078e0020 */
[----:B------:R-:W-:Y:S01]  /*26f70*/  IMAD.MOV.U32 R8, RZ, RZ, R10 ;  /* 0x000000ffff087224 */ /* 0x000fe200078e000a */
[----:B0-----:R-:W-:-:S09]  /*26f80*/  UISETP.NE.AND UP2, UPT, UR5, URZ, UPT ;  /* 0x000000ff0500728c */ /* 0x001fd2000bf45270 */
[----:B------:R-:W-:Y:S05]  /*26f90*/  BRA.U !UP2, `(.L_x_3082) ;  /* 0x000000010a787547 */ /* 0x000fea000b800000 */
[----:B------:R-:W-:Y:S02]  /*26fa0*/  HFMA2 R15, -RZ, RZ, 0, 0 ;  /* 0x00000000ff0f7431 */ /* 0x000fe400000001ff */
[----:B------:R-:W-:-:S07]  /*26fb0*/  IMAD.MOV.U32 R16, RZ, RZ, RZ ;  /* 0x000000ffff107224 */ /* 0x000fce00078e00ff */
.L_x_3083:
        /* <DEDUP_REMOVED lines=24> */
.L_x_3081:
[----:B------:R-:W-:Y:S01]  /*27140*/  IMAD.MOV.U32 R31, RZ, RZ, R2 ;  /* 0x000000ffff1f7224 */ /* 0x000fe200078e0002 */
[----:B------:R-:W-:Y:S01]  /*27150*/  MOV R2, R32 ;  /* 0x0000002000027202 */ /* 0x000fe20000000f00 */
[----:B------:R-:W-:Y:S02]  /*27160*/  IMAD.MOV.U32 R8, RZ, RZ, R13 ;  /* 0x000000ffff087224 */ /* 0x000fe400078e000d */
[----:B------:R-:W-:-:S07]  /*27170*/  IMAD.MOV.U32 R13, RZ, RZ, R10 ;  /* 0x000000ffff0d7224 */ /* 0x000fce00078e000a */
.L_x_3082:
[----:B------:R-:W-:Y:S05]  /*27180*/  BSYNC.RECONVERGENT B1 ;  /* 0x0000000000017941 */ /* 0x000fea0003800200 */
.L_x_3073:
        /* <DEDUP_REMOVED lines=18> */
.L_x_3085:
        /* <DEDUP_REMOVED lines=102> */
.L_x_3084:
        /* <DEDUP_REMOVED lines=50> */
.L_x_3086:
        /* <DEDUP_REMOVED lines=11> */
.L_x_3088:
        /* <DEDUP_REMOVED lines=102> */
.L_x_3087:
        /* <DEDUP_REMOVED lines=51> */
.L_x_3089:
        /* <DEDUP_REMOVED lines=17> */
.L_x_3093:
        /* <DEDUP_REMOVED lines=102> */
.L_x_3092:
        /* <DEDUP_REMOVED lines=51> */
.L_x_3094:
        /* <DEDUP_REMOVED lines=9> */
.L_x_3096:
        /* <DEDUP_REMOVED lines=102> */
.L_x_3095:
        /* <DEDUP_REMOVED lines=51> */
.L_x_3097:
[----:B------:R-:W-:-:S04]  /*29b30*/  ISETP.GE.U32.AND P0, PT, R15, R3, PT ;  /* 0x000000030f00720c */ /* 0x000fc80003f06070 */
[----:B------:R-:W-:-:S13]  /*29b40*/  ISETP.GE.U32.AND.EX P0, PT, R20, R4, PT, P0 ;  /* 0x000000041400720c */ /* 0x000fda0003f06100 */
[----:B------:R-:W-:Y:S05]  /*29b50*/  @!P0 BRA `(.L_x_3098) ;  /* 0x0000000000888947 */ /* 0x000fea0003800000 */
[----:B------:R-:W-:Y:S02]  /*29b60*/  IMAD.MOV.U32 R32, RZ, RZ, R11 ;  /* 0x000000ffff207224 */ /* 0x000fe400078e000b */
[----:B------:R-:W-:Y:S01]  /*29b70*/  IMAD.MOV.U32 R7, RZ, RZ, R12 ;  /* 0x000000ffff077224 */ /* 0x000fe200078e000c */
[----:B------:R-:W-:Y:S06]  /*29b80*/  BRA `(.L_x_3099) ;  /* 0x00000000008c7947 */ /* 0x000fec0003800000 */
.L_x_3091:
[----:B------:R-:W0:Y:S01]  /*29b90*/  LDCU UR5, c[0x0][0x3c8] ;  /* 0x00007900ff0577ac */ /* 0x000e220008000800 */
[----:B------:R-:W-:Y:S01]  /*29ba0*/  MOV R32, R11 ;  /* 0x0000000b00207202 */ /* 0x000fe20000000f00 */
[----:B------:R-:W-:Y:S01]  /*29bb0*/  IMAD.MOV.U32 R7, RZ, RZ, R12 ;  /* 0x000000ffff077224 */ /* 0x000fe200078e000c */
[----:B0-----:R-:W-:-:S09]  /*29bc0*/  UISETP.NE.AND UP2, UPT, UR5, URZ, UPT ;  /* 0x000000ff0500728c */ /* 0x001fd2000bf45270 */
[----:B------:R-:W-:Y:S05]  /*29bd0*/  BRA.U !UP2, `(.L_x_3099) ;  /* 0x000000010a787547 */ /* 0x000fea000b800000 */
[----:B------:R-:W-:Y:S02]  /*29be0*/  HFMA2 R15, -RZ, RZ, 0, 0 ;  /* 0x00000000ff0f7431 */ /* 0x000fe400000001ff */
[----:B------:R-:W-:-:S07]  /*29bf0*/  IMAD.MOV.U32 R10, RZ, RZ, RZ ;  /* 0x000000ffff0a7224 */ /* 0x000fce00078e00ff */
.L_x_3100:
        /* <DEDUP_REMOVED lines=24> */
.L_x_3098:
[----:B------:R-:W-:Y:S01]  /*29d80*/  MOV R32, R22 ;  /* 0x0000001600207202 */ /* 0x000fe20000000f00 */
[----:B------:R-:W-:Y:S01]  /*29d90*/  IMAD.MOV.U32 R7, RZ, RZ, R23 ;  /* 0x000000ffff077224 */ /* 0x000fe200078e0017 */
[----:B------:R-:W-:Y:S01]  /*29da0*/  MOV R23, R12 ;  /* 0x0000000c00177202 */ /* 0x000fe20000000f00 */
[----:B------:R-:W-:-:S07]  /*29db0*/  IMAD.MOV.U32 R22, RZ, RZ, R11 ;  /* 0x000000ffff167224 */ /* 0x000fce00078e000b */
.L_x_3099:
[----:B------:R-:W-:Y:S05]  /*29dc0*/  BSYNC.RECONVERGENT B1 ;  /* 0x0000000000017941 */ /* 0x000fea0003800200 */
.L_x_3090:
        /* <DEDUP_REMOVED lines=19> */
.L_x_3102:
        /* <DEDUP_REMOVED lines=102> */
.L_x_3101:
        /* <DEDUP_REMOVED lines=50> */
.L_x_3103:
[----:B------:R-:W-:Y:S01]  /*2a880*/  IMAD.MOV.U32 R20, RZ, RZ, -0x340d631c ;  /* 0xcbf29ce4ff147424 */ /* 0x000fe200078e00ff */
[----:B------:R-:W-:Y:S01]  /*2a890*/  MOV R6, RZ ;  /* 0x000000ff00067202 */ /* 0x000fe20000000f00 */
[----:B------:R-:W-:Y:S01]  /*2a8a0*/  IMAD.MOV.U32 R5, RZ, RZ, RZ ;  /* 0x000000ffff057224 */ /* 0x000fe200078e00ff */
[----:B------:R-:W-:Y:S06]  /*2a8b0*/  BRA.U !UP1, `(.L_x_3104) ;  /* 0x0000000509b07547 */ /* 0x000fec000b800000 */
[----:B------:R-:W0:Y:S01]  /*2a8c0*/  LDC R6, c[0x0][0x3c4] ;  /* 0x0000f100ff067b82 */ /* 0x000e220000000800 */
[----:B------:R-:W-:Y:S01]  /*2a8d0*/  ULOP3.LUT UR5, UR6, 0xfffffffe, URZ, 0xc0, !UPT ;  /* 0xfffffffe06057892 */ /* 0x000fe2000f8ec0ff */
[----:B------:R-:W-:Y:S01]  /*2a8e0*/  IMAD.MOV.U32 R12, RZ, RZ, -0x7bdddcdb ;  /* 0x84222325ff0c7424 */ /* 0x000fe200078e00ff */
[----:B------:R-:W-:Y:S01]  /*2a8f0*/  CS2R R10, SRZ ;  /* 0x00000000000a7805 */ /* 0x000fe2000001ff00 */
[----:B------:R-:W-:-:S03]  /*2a900*/  IMAD.MOV.U32 R20, RZ, RZ, -0x340d631c ;  /* 0xcbf29ce4ff147424 */ /* 0x000fc600078e00ff */
[----:B------:R-:W-:-:S07]  /*2a910*/  MOV R5, UR5 ;  /* 0x0000000500057c02 */ /* 0x000fce0008000f00 */
.L_x_3105:
        /* <DEDUP_REMOVED lines=102> */
.L_x_3104:
        /* <DEDUP_REMOVED lines=51> */
.L_x_3106:
        /* <DEDUP_REMOVED lines=18> */
.L_x_3110:
        /* <DEDUP_REMOVED lines=102> */
.L_x_3109:
        /* <DEDUP_REMOVED lines=51> */
.L_x_3111:
        /* <DEDUP_REMOVED lines=10> */
.L_x_3113:
        /* <DEDUP_REMOVED lines=102> */
.L_x_3112:
        /* <DEDUP_REMOVED lines=51> */
.L_x_3114:
[----:B------:R-:W-:-:S04]  /*2c790*/  ISETP.GE.U32.AND P0, PT, R12, R3, PT ;  /* 0x000000030c00720c */ /* 0x000fc80003f06070 */
[----:B------:R-:W-:-:S13]  /*2c7a0*/  ISETP.GE.U32.AND.EX P0, PT, R15, R4, PT, P0 ;  /* 0x000000040f00720c */ /* 0x000fda0003f06100 */
[----:B------:R-:W-:Y:S05]  /*2c7b0*/  @!P0 BRA `(.L_x_3115) ;  /* 0x0000000000848947 */ /* 0x000fea0003800000 */
[----:B------:R-:W-:Y:S02]  /*2c7c0*/  IMAD.MOV.U32 R3, RZ, RZ, R26 ;  /* 0x000000ffff037224 */ /* 0x000fe400078e001a */
[----:B------:R-:W-:Y:S01]  /*2c7d0*/  IMAD.MOV.U32 R6, RZ, RZ, R0 ;  /* 0x000000ffff067224 */ /* 0x000fe200078e0000 */
[----:B------:R-:W-:Y:S06]  /*2c7e0*/  BRA `(.L_x_3116) ;  /* 0x0000000000887947 */ /* 0x000fec0003800000 */
.L_x_3108:
[----:B------:R-:W0:Y:S01]  /*2c7f0*/  LDCU UR5, c[0x0][0x3c8] ;  /* 0x00007900ff0577ac */ /* 0x000e220008000800 */
[----:B------:R-:W-:Y:S01]  /*2c800*/  MOV R3, R26 ;  /* 0x0000001a00037202 */ /* 0x000fe20000000f00 */
[----:B------:R-:W-:Y:S01]  /*2c810*/  IMAD.MOV.U32 R6, RZ, RZ, R0 ;  /* 0x000000ffff067224 */ /* 0x000fe200078e0000 */
[----:B0-----:R-:W-:-:S09]  /*2c820*/  UISETP.NE.AND UP2, UPT, UR5, URZ, UPT ;  /* 0x000000ff0500728c */ /* 0x001fd2000bf45270 */
[----:B------:R-:W-:Y:S05]  /*2c830*/  BRA.U !UP2, `(.L_x_3116) ;  /* 0x000000010a747547 */ /* 0x000fea000b800000 */
[----:B------:R-:W-:Y:S02]  /*2c840*/  HFMA2 R15, -RZ, RZ, 0, 0 ;  /* 0x00000000ff0f7431 */ /* 0x000fe400000001ff */
[----:B------:R-:W-:-:S07]  /*2c850*/  IMAD.MOV.U32 R12, RZ, RZ, RZ ;  /* 0x000000ffff0c7224 */ /* 0x000fce00078e00ff */
.L_x_3117:
        /* <DEDUP_REMOVED lines=23> */
.L_x_3115:
[----:B------:R-:W-:Y:S01]  /*2c9d0*/  IMAD.MOV.U32 R3, RZ, RZ, R27 ;  /* 0x000000ffff037224 */ /* 0x000fe200078e001b */
[----:B------:R-:W-:Y:S01]  /*2c9e0*/  MOV R6, R14 ;  /* 0x0000000e00067202 */ /* 0x000fe20000000f00 */
[----:B------:R-:W-:Y:S02]  /*2c9f0*/  IMAD.MOV.U32 R27, RZ, RZ, R26 ;  /* 0x000000ffff1b7224 */ /* 0x000fe400078e001a */
[----:B------:R-:W-:-:S07]  /*2ca00*/  IMAD.MOV.U32 R14, RZ, RZ, R0 ;  /* 0x000000ffff0e7224 */ /* 0x000fce00078e0000 */
.L_x_3116:
[----:B------:R-:W-:Y:S05]  /*2ca10*/  BSYNC.RECONVERGENT B1 ;  /* 0x0000000000017941 */ /* 0x000fea0003800200 */
.L_x_3107:
        /* <DEDUP_REMOVED lines=18> */
.L_x_3119:
        /* <DEDUP_REMOVED lines=102> */
.L_x_3118:
        /* <DEDUP_REMOVED lines=50> */
.L_x_3120:
        /* <DEDUP_REMOVED lines=11> */
.L_x_3122:
        /* <DEDUP_REMOVED lines=102> */
.L_x_3121:
        /* <DEDUP_REMOVED lines=51> */
.L_x_3123:
        /* <DEDUP_REMOVED lines=17> */
.L_x_3127:
        /* <DEDUP_REMOVED lines=102> */
.L_x_3126:
        /* <DEDUP_REMOVED lines=51> */
.L_x_3128:
        /* <DEDUP_REMOVED lines=9> */
.L_x_3130:
        /* <DEDUP_REMOVED lines=102> */
.L_x_3129:
        /* <DEDUP_REMOVED lines=51> */
.L_x_3131:
[----:B------:R-:W-:-:S04]  /*2f3c0*/  ISETP.GE.U32.AND P0, PT, R15, R0, PT ;  /* 0x000000000f00720c */ /* 0x000fc80003f06070 */
[----:B------:R-:W-:-:S13]  /*2f3d0*/  ISETP.GE.U32.AND.EX P0, PT, R20, R4, PT, P0 ;  /* 0x000000041400720c */ /* 0x000fda0003f06100 */
[----:B------:R-:W-:Y:S05]  /*2f3e0*/  @!P0 BRA `(.L_x_3132) ;  /* 0x0000000000888947 */ /* 0x000fea0003800000 */
[----:B------:R-:W-:Y:S01]  /*2f3f0*/  IMAD.MOV.U32 R4, RZ, RZ, R2 ;  /* 0x000000ffff047224 */ /* 0x000fe200078e0002 */
[----:B------:R-:W-:Y:S01]  /*2f400*/  MOV R5, R13 ;  /* 0x0000000d00057202 */ /* 0x000fe20000000f00 */
[----:B------:R-:W-:Y:S06]  /*2f410*/  BRA `(.L_x_3133) ;  /* 0x00000000008c7947 */ /* 0x000fec0003800000 */
.L_x_3125:
[----:B------:R-:W0:Y:S01]  /*2f420*/  LDCU UR5, c[0x0][0x3c8] ;  /* 0x00007900ff0577ac */ /* 0x000e220008000800 */
[----:B------:R-:W-:Y:S02]  /*2f430*/  IMAD.MOV.U32 R4, RZ, RZ, R2 ;  /* 0x000000ffff047224 */ /* 0x000fe400078e0002 */
[----:B------:R-:W-:Y:S01]  /*2f440*/  IMAD.MOV.U32 R5, RZ, RZ, R13 ;  /* 0x000000ffff057224 */ /* 0x000fe200078e000d */
[----:B0-----:R-:W-:-:S09]  /*2f450*/  UISETP.NE.AND UP2, UPT, UR5, URZ, UPT ;  /* 0x000000ff0500728c */ /* 0x001fd2000bf45270 */
[----:B------:R-:W-:Y:S05]  /*2f460*/  BRA.U !UP2, `(.L_x_3133) ;  /* 0x000000010a787547 */ /* 0x000fea000b800000 */
[----:B------:R-:W-:Y:S02]  /*2f470*/  HFMA2 R12, -RZ, RZ, 0, 0 ;  /* 0x00000000ff0c7431 */ /* 0x000fe400000001ff */
[----:B------:R-:W-:-:S07]  /*2f480*/  IMAD.MOV.U32 R15, RZ, RZ, RZ ;  /* 0x000000ffff0f7224 */ /* 0x000fce00078e00ff */
.L_x_3134:
        /* <DEDUP_REMOVED lines=24> */
.L_x_3132:
[----:B------:R-:W-:Y:S01]  /*2f610*/  IMAD.MOV.U32 R4, RZ, RZ, R29 ;  /* 0x000000ffff047224 */ /* 0x000fe200078e001d */
[----:B------:R-:W-:Y:S01]  /*2f620*/  MOV R29, R2 ;  /* 0x00000002001d7202 */ /* 0x000fe20000000f00 */
[----:B------:R-:W-:Y:S02]  /*2f630*/  IMAD.MOV.U32 R5, RZ, RZ, R9 ;  /* 0x000000ffff057224 */ /* 0x000fe400078e0009 */
[----:B------:R-:W-:-:S07]  /*2f640*/  IMAD.MOV.U32 R9, RZ, RZ, R13 ;  /* 0x000000ffff097224 */ /* 0x000fce00078e000d */
.L_x_3133:
[----:B------:R-:W-:Y:S05]  /*2f650*/  BSYNC.RECONVERGENT B1 ;  /* 0x0000000000017941 */ /* 0x000fea0003800200 */
.L_x_3124:
        /* <DEDUP_REMOVED lines=19> */
.L_x_3136:
        /* <DEDUP_REMOVED lines=102> */
.L_x_3135:
        /* <DEDUP_REMOVED lines=51> */
.L_x_3137:
[----:B------:R-:W-:Y:S01]  /*30120*/  HFMA2 R21, -RZ, RZ, -15.890625, -0.0047760009765625 ;  /* 0xcbf29ce4ff157431 */ /* 0x000fe200000001ff */
[----:B------:R-:W-:Y:S01]  /*30130*/  CS2R R10, SRZ ;  /* 0x00000000000a7805 */ /* 0x000fe2000001ff00 */
[----:B------:R-:W-:Y:S06]  /*30140*/  BRA.U !UP1, `(.L_x_3138) ;  /* 0x0000000509b07547 */ /* 0x000fec000b800000 */
[----:B------:R-:W0:Y:S01]  /*30150*/  LDC R11, c[0x0][0x3c4] ;  /* 0x0000f100ff0b7b82 */ /* 0x000e220000000800 */
[----:B------:R-:W-:Y:S01]  /*30160*/  ULOP3.LUT UR5, UR6, 0xfffffffe, URZ, 0xc0, !UPT ;  /* 0xfffffffe06057892 */ /* 0x000fe2000f8ec0ff */
[----:B------:R-:W-:Y:S01]  /*30170*/  IMAD.MOV.U32 R15, RZ, RZ, -0x7bdddcdb ;  /* 0x84222325ff0f7424 */ /* 0x000fe200078e00ff */
[----:B------:R-:W-:Y:S01]  /*30180*/  CS2R R12, SRZ ;  /* 0x00000000000c7805 */ /* 0x000fe2000001ff00 */
[----:B------:R-:W-:-:S03]  /*30190*/  IMAD.MOV.U32 R21, RZ, RZ, -0x340d631c ;  /* 0xcbf29ce4ff157424 */ /* 0x000fc600078e00ff */
[----:B------:R-:W-:-:S07]  /*301a0*/  MOV R10, UR5 ;  /* 0x00000005000a7c02 */ /* 0x000fce0008000f00 */
.L_x_3139:
        /* <DEDUP_REMOVED lines=102> */
.L_x_3138:
        /* <DEDUP_REMOVED lines=51> */
.L_x_3140:
        /* <DEDUP_REMOVED lines=18> */
.L_x_3144:
        /* <DEDUP_REMOVED lines=102> */
.L_x_3143:
        /* <DEDUP_REMOVED lines=51> */
.L_x_3145:
        /* <DEDUP_REMOVED lines=10> */
.L_x_3147:
        /* <DEDUP_REMOVED lines=102> */
.L_x_3146:
        /* <DEDUP_REMOVED lines=51> */
.L_x_3148:
[----:B------:R-:W-:-:S04]  /*32020*/  ISETP.GE.U32.AND P0, PT, R15, R0, PT ;  /* 0x000000000f00720c */ /* 0x000fc80003f06070 */
[----:B------:R-:W-:-:S13]  /*32030*/  ISETP.GE.U32.AND.EX P0, PT, R20, R2, PT, P0 ;  /* 0x000000021400720c */ /* 0x000fda0003f06100 */
[----:B------:R-:W-:Y:S05]  /*32040*/  @!P0 BRA `(.L_x_3149) ;  /* 0x0000000000808947 */ /* 0x000fea0003800000 */
[----:B------:R-:W-:Y:S02]  /*32050*/  IMAD.MOV.U32 R35, RZ, RZ, R36 ;  /* 0x000000ffff237224 */ /* 0x000fe400078e0024 */
[----:B------:R-:W-:Y:S01]  /*32060*/  IMAD.MOV.U32 R34, RZ, RZ, R28 ;  /* 0x000000ffff227224 */ /* 0x000fe200078e001c */
[----:B------:R-:W-:Y:S06]  /*32070*/  BRA `(.L_x_3150) ;  /* 0x0000000000847947 */ /* 0x000fec0003800000 */
.L_x_3142:
[----:B------:R-:W0:Y:S01]  /*32080*/  LDCU UR5, c[0x0][0x3c8] ;  /* 0x00007900ff0577ac */ /* 0x000e220008000800 */
[----:B------:R-:W-:Y:S01]  /*32090*/  MOV R35, R36 ;  /* 0x0000002400237202 */ /* 0x000fe20000000f00 */
[----:B------:R-:W-:Y:S01]  /*320a0*/  IMAD.MOV.U32 R34, RZ, RZ, R28 ;  /* 0x000000ffff227224 */ /* 0x000fe200078e001c */
[----:B0-----:R-:W-:-:S09]  /*320b0*/  UISETP.NE.AND UP2, UPT, UR5, URZ, UPT ;  /* 0x000000ff0500728c */ /* 0x001fd2000bf45270 */
[----:B------:R-:W-:Y:S05]  /*320c0*/  BRA.U !UP2, `(.L_x_3150) ;  /* 0x000000010a707547 */ /* 0x000fea000b800000 */
[----:B------:R-:W-:Y:S02]  /*320d0*/  HFMA2 R2, -RZ, RZ, 0, 0 ;  /* 0x00000000ff027431 */ /* 0x000fe400000001ff */
[----:B------:R-:W-:-:S07]  /*320e0*/  IMAD.MOV.U32 R0, RZ, RZ, RZ ;  /* 0x000000ffff007224 */ /* 0x000fce00078e00ff */
.L_x_3151:
        /* <DEDUP_REMOVED lines=20> */
[----:B------:R-:W-:Y:S05]  /*32230*/  @!P1 BRA `(.L_x_3151) ;  /* 0xfffffffc00ac9947 */ /* 0x000fea000383ffff */
[----:B------:R-:W-:Y:S05]  /*32240*/  BRA `(.L_x_3150) ;  /* 0x0000000000107947 */ /* 0x000fea0003800000 */
.L_x_3149:
[----:B------:R-:W-:Y:S01]  /*32250*/  IMAD.MOV.U32 R35, RZ, RZ, R31 ;  /* 0x000000ffff237224 */ /* 0x000fe200078e001f */
[----:B------:R-:W-:Y:S01]  /*32260*/  MOV R31, R36 ;  /* 0x00000024001f7202 */ /* 0x000fe20000000f00 */
[----:B------:R-:W-:Y:S02]  /*32270*/  IMAD.MOV.U32 R34, RZ, RZ, R8 ;  /* 0x000000ffff227224 */ /* 0x000fe400078e0008 */
[----:B------:R-:W-:-:S07]  /*32280*/  IMAD.MOV.U32 R8, RZ, RZ, R28 ;  /* 0x000000ffff087224 */ /* 0x000fce00078e001c */
.L_x_3150:
[----:B------:R-:W-:Y:S05]  /*32290*/  BSYNC.RECONVERGENT B1 ;  /* 0x0000000000017941 */ /* 0x000fea0003800200 */
.L_x_3141:
        /* <DEDUP_REMOVED lines=19> */
.L_x_3153:
        /* <DEDUP_REMOVED lines=102> */
.L_x_3152:
        /* <DEDUP_REMOVED lines=51> */
.L_x_3154:
        /* <DEDUP_REMOVED lines=9> */
.L_x_3156:
        /* <DEDUP_REMOVED lines=102> */
.L_x_3155:
        /* <DEDUP_REMOVED lines=51> */
.L_x_3157:
        /* <DEDUP_REMOVED lines=18> */
.L_x_3161:
        /* <DEDUP_REMOVED lines=102> */
.L_x_3160:
        /* <DEDUP_REMOVED lines=51> */
.L_x_3162:
        /* <DEDUP_REMOVED lines=10> */
.L_x_3164:
        /* <DEDUP_REMOVED lines=102> */
.L_x_3163:
        /* <DEDUP_REMOVED lines=51> */
.L_x_3165:
[----:B------:R-:W-:-:S04]  /*34c60*/  ISETP.GE.U32.AND P0, PT, R15, R0, PT ;  /* 0x000000000f00720c */ /* 0x000fc80003f06070 */
[----:B------:R-:W-:-:S13]  /*34c70*/  ISETP.GE.U32.AND.EX P0, PT, R20, R2, PT, P0 ;  /* 0x000000021400720c */ /* 0x000fda0003f06100 */
[----:B------:R-:W-:Y:S05]  /*34c80*/  @!P0 BRA `(.L_x_3166) ;  /* 0x0000000000848947 */ /* 0x000fea0003800000 */
[----:B------:R-:W-:Y:S02]  /*34c90*/  IMAD.MOV.U32 R0, RZ, RZ, R27 ;  /* 0x000000ffff007224 */ /* 0x000fe400078e001b */
[----:B------:R-:W-:Y:S01]  /*34ca0*/  IMAD.MOV.U32 R2, RZ, RZ, R14 ;  /* 0x000000ffff027224 */ /* 0x000fe200078e000e */
[----:B------:R-:W-:Y:S06]  /*34cb0*/  BRA `(.L_x_3167) ;  /* 0x0000000000887947 */ /* 0x000fec0003800000 */
.L_x_3159:
[----:B------:R-:W0:Y:S01]  /*34cc0*/  LDCU UR5, c[0x0][0x3c8] ;  /* 0x00007900ff0577ac */ /* 0x000e220008000800 */
[----:B------:R-:W-:Y:S01]  /*34cd0*/  MOV R0, R27 ;  /* 0x0000001b00007202 */ /* 0x000fe20000000f00 */
[----:B------:R-:W-:Y:S01]  /*34ce0*/  IMAD.MOV.U32 R2, RZ, RZ, R14 ;  /* 0x000000ffff027224 */ /* 0x000fe200078e000e */
[----:B0-----:R-:W-:-:S09]  /*34cf0*/  UISETP.NE.AND UP2, UPT, UR5, URZ, UPT ;  /* 0x000000ff0500728c */ /* 0x001fd2000bf45270 */
[----:B------:R-:W-:Y:S05]  /*34d00*/  BRA.U !UP2, `(.L_x_3167) ;  /* 0x000000010a747547 */ /* 0x000fea000b800000 */
[----:B------:R-:W-:Y:S02]  /*34d10*/  HFMA2 R16, -RZ, RZ, 0, 0 ;  /* 0x00000000ff107431 */ /* 0x000fe400000001ff */
[----:B------:R-:W-:-:S07]  /*34d20*/  IMAD.MOV.U32 R15, RZ, RZ, RZ ;  /* 0x000000ffff0f7224 */ /* 0x000fce00078e00ff */
.L_x_3168:
        /* <DEDUP_REMOVED lines=23> */
.L_x_3166:
[----:B------:R-:W-:Y:S01]  /*34ea0*/  IMAD.MOV.U32 R0, RZ, RZ, R32 ;  /* 0x000000ffff007224 */ /* 0x000fe200078e0020 */
[----:B------:R-:W-:Y:S01]  /*34eb0*/  MOV R2, R7 ;  /* 0x0000000700027202 */ /* 0x000fe20000000f00 */
[----:B------:R-:W-:Y:S02]  /*34ec0*/  IMAD.MOV.U32 R32, RZ, RZ, R27 ;  /* 0x000000ffff207224 */ /* 0x000fe400078e001b */
[----:B------:R-:W-:-:S07]  /*34ed0*/  IMAD.MOV.U32 R7, RZ, RZ, R14 ;  /* 0x000000ffff077224 */ /* 0x000fce00078e000e */
.L_x_3167:
[----:B------:R-:W-:Y:S05]  /*34ee0*/  BSYNC.RECONVERGENT B1 ;  /* 0x0000000000017941 */ /* 0x000fea0003800200 */
.L_x_3158:
        /* <DEDUP_REMOVED lines=19> */
.L_x_3170:
        /* <DEDUP_REMOVED lines=102> */
.L_x_3169:
        /* <DEDUP_REMOVED lines=51> */
.L_x_3171:
        /* <DEDUP_REMOVED lines=9> */
.L_x_3173:
        /* <DEDUP_REMOVED lines=102> */
.L_x_3172:
        /* <DEDUP_REMOVED lines=51> */
.L_x_3174:
        /* <DEDUP_REMOVED lines=17> */
.L_x_3178:
        /* <DEDUP_REMOVED lines=102> */
.L_x_3177:
        /* <DEDUP_REMOVED lines=51> */
.L_x_3179:
        /* <DEDUP_REMOVED lines=10> */
.L_x_3181:
        /* <DEDUP_REMOVED lines=102> */
.L_x_3180:
        /* <DEDUP_REMOVED lines=51> */
.L_x_3182:
[----:B------:R-:W-:-:S04]  /*378a0*/  ISETP.GE.U32.AND P0, PT, R20, R11, PT ;  /* 0x0000000b1400720c */ /* 0x000fc80003f06070 */
[----:B------:R-:W-:-:S13]  /*378b0*/  ISETP.GE.U32.AND.EX P0, PT, R21, R12, PT, P0 ;  /* 0x0000000c1500720c */ /* 0x000fda0003f06100 */
[----:B------:R-:W-:Y:S05]  /*378c0*/  @!P0 BRA `(.L_x_3183) ;  /* 0x0000000000808947 */ /* 0x000fea0003800000 */
[----:B------:R-:W-:Y:S01]  /*378d0*/  MOV R28, R29 ;  /* 0x0000001d001c7202 */ /* 0x000fe20000000f00 */
[----:B------:R-:W-:Y:S01]  /*378e0*/  IMAD.MOV.U32 R10, RZ, RZ, R9 ;  /* 0x000000ffff0a7224 */ /* 0x000fe200078e0009 */
[----:B------:R-:W-:Y:S06]  /*378f0*/  BRA `(.L_x_3184) ;  /* 0x0000000000847947 */ /* 0x000fec0003800000 */
.L_x_3176:
[----:B------:R-:W0:Y:S01]  /*37900*/  LDCU UR5, c[0x0][0x3c8] ;  /* 0x00007900ff0577ac */ /* 0x000e220008000800 */
[----:B------:R-:W-:Y:S01]  /*37910*/  IMAD.MOV.U32 R28, RZ, RZ, R29 ;  /* 0x000000ffff1c7224 */ /* 0x000fe200078e001d */
[----:B------:R-:W-:Y:S01]  /*37920*/  MOV R10, R9 ;  /* 0x00000009000a7202 */ /* 0x000fe20000000f00 */
[----:B0-----:R-:W-:-:S09]  /*37930*/  UISETP.NE.AND UP2, UPT, UR5, URZ, UPT ;  /* 0x000000ff0500728c */ /* 0x001fd2000bf45270 */
[----:B------:R-:W-:Y:S05]  /*37940*/  BRA.U !UP2, `(.L_x_3184) ;  /* 0x000000010a707547 */ /* 0x000fea000b800000 */
[----:B------:R-:W-:-:S07]  /*37950*/  CS2R R14, SRZ ;  /* 0x00000000000e7805 */ /* 0x000fce000001ff00 */
.L_x_3185:
        /* <DEDUP_REMOVED lines=23> */
.L_x_3183:
[----:B------:R-:W-:Y:S01]  /*37ad0*/  IMAD.MOV.U32 R28, RZ, RZ, R3 ;  /* 0x000000ffff1c7224 */ /* 0x000fe200078e0003 */
[----:B------:R-:W-:Y:S01]  /*37ae0*/  MOV R10, R6 ;  /* 0x00000006000a7202 */ /* 0x000fe20000000f00 */
[----:B------:R-:W-:Y:S02]  /*37af0*/  IMAD.MOV.U32 R3, RZ, RZ, R29 ;  /* 0x000000ffff037224 */ /* 0x000fe400078e001d */
[----:B------:R-:W-:-:S07]  /*37b00*/  IMAD.MOV.U32 R6, RZ, RZ, R9 ;  /* 0x000000ffff067224 */ /* 0x000fce00078e0009 */
.L_x_3184:
[----:B------:R-:W-:Y:S05]  /*37b10*/  BSYNC.RECONVERGENT B1 ;  /* 0x0000000000017941 */ /* 0x000fea0003800200 */
.L_x_3175:
        /* <DEDUP_REMOVED lines=19> */
.L_x_3187:
        /* <DEDUP_REMOVED lines=102> */
.L_x_3186:
        /* <DEDUP_REMOVED lines=51> */
.L_x_3188:
        /* <DEDUP_REMOVED lines=9> */
.L_x_3190:
        /* <DEDUP_REMOVED lines=102> */
.L_x_3189:
        /* <DEDUP_REMOVED lines=51> */
.L_x_3191:
        /* <DEDUP_REMOVED lines=17> */
.L_x_3195:
        /* <DEDUP_REMOVED lines=102> */
.L_x_3194:
        /* <DEDUP_REMOVED lines=51> */
.L_x_3196:
        /* <DEDUP_REMOVED lines=10> */
.L_x_3198:
        /* <DEDUP_REMOVED lines=102> */
.L_x_3197:
        /* <DEDUP_REMOVED lines=51> */
.L_x_3199:
[----:B------:R-:W-:-:S04]  /*3a4d0*/  ISETP.GE.U32.AND P0, PT, R20, R11, PT ;  /* 0x0000000b1400720c */ /* 0x000fc80003f06070 */
[----:B------:R-:W-:-:S13]  /*3a4e0*/  ISETP.GE.U32.AND.EX P0, PT, R21, R12, PT, P0 ;  /* 0x0000000c1500720c */ /* 0x000fda0003f06100 */
[----:B------:R-:W-:Y:S05]  /*3a4f0*/  @!P0 BRA `(.L_x_3200) ;  /* 0x0000000000848947 */ /* 0x000fea0003800000 */
[----:B------:R-:W-:Y:S01]  /*3a500*/  MOV R30, R31 ;  /* 0x0000001f001e7202 */ /* 0x000fe20000000f00 */
[----:B------:R-:W-:Y:S01]  /*3a510*/  IMAD.MOV.U32 R9, RZ, RZ, R8 ;  /* 0x000000ffff097224 */ /* 0x000fe200078e0008 */
[----:B------:R-:W-:Y:S06]  /*3a520*/  BRA `(.L_x_3201) ;  /* 0x0000000000887947 */ /* 0x000fec0003800000 */
.L_x_3193:
[----:B------:R-:W0:Y:S01]  /*3a530*/  LDCU UR5, c[0x0][0x3c8] ;  /* 0x00007900ff0577ac */ /* 0x000e220008000800 */
[----:B------:R-:W-:Y:S01]  /*3a540*/  IMAD.MOV.U32 R30, RZ, RZ, R31 ;  /* 0x000000ffff1e7224 */ /* 0x000fe200078e001f */
[----:B------:R-:W-:Y:S01]  /*3a550*/  MOV R9, R8 ;  /* 0x0000000800097202 */ /* 0x000fe20000000f00 */
[----:B0-----:R-:W-:-:S09]  /*3a560*/  UISETP.NE.AND UP2, UPT, UR5, URZ, UPT ;  /* 0x000000ff0500728c */ /* 0x001fd2000bf45270 */
[----:B------:R-:W-:Y:S05]  /*3a570*/  BRA.U !UP2, `(.L_x_3201) ;  /* 0x000000010a747547 */ /* 0x000fea000b800000 */
[----:B------:R-:W-:Y:S02]  /*3a580*/  IMAD.MOV.U32 R11, RZ, RZ, RZ ;  /* 0x000000ffff0b7224 */ /* 0x000fe400078e00ff */
[----:B------:R-:W-:-:S07]  /*3a590*/  IMAD.MOV.U32 R16, RZ, RZ, RZ ;  /* 0x000000ffff107224 */ /* 0x000fce00078e00ff */
.L_x_3202:
        /* <DEDUP_REMOVED lines=23> */
.L_x_3200:
[----:B------:R-:W-:Y:S01]  /*3a710*/  IMAD.MOV.U32 R30, RZ, RZ, R4 ;  /* 0x000000ffff1e7224 */ /* 0x000fe200078e0004 */
[----:B------:R-:W-:Y:S01]  /*3a720*/  MOV R4, R31 ;  /* 0x0000001f00047202 */ /* 0x000fe20000000f00 */
[----:B------:R-:W-:Y:S02]  /*3a730*/  IMAD.MOV.U32 R9, RZ, RZ, R5 ;  /* 0x000000ffff097224 */ /* 0x000fe400078e0005 */
[----:B------:R-:W-:-:S07]  /*3a740*/  IMAD.MOV.U32 R5, RZ, RZ, R8 ;  /* 0x000000ffff057224 */ /* 0x000fce00078e0008 */
.L_x_3201:
[----:B------:R-:W-:Y:S05]  /*3a750*/  BSYNC.RECONVERGENT B1 ;  /* 0x0000000000017941 */ /* 0x000fea0003800200 */
.L_x_3192:
        /* <DEDUP_REMOVED lines=19> */
.L_x_3204:
        /* <DEDUP_REMOVED lines=102> */
.L_x_3203:
        /* <DEDUP_REMOVED lines=51> */
.L_x_3205:
        /* <DEDUP_REMOVED lines=9> */
.L_x_3207:
        /* <DEDUP_REMOVED lines=102> */
.L_x_3206:
        /* <DEDUP_REMOVED lines=51> */
.L_x_3208:
        /* <DEDUP_REMOVED lines=17> */
.L_x_3212:
        /* <DEDUP_REMOVED lines=102> */
.L_x_3211:
        /* <DEDUP_REMOVED lines=51> */
.L_x_3213:
        /* <DEDUP_REMOVED lines=10> */
.L_x_3215:
        /* <DEDUP_REMOVED lines=102> */
.L_x_3214:
        /* <DEDUP_REMOVED lines=50> */
[----:B------:R-:W-:-:S07]  /*3d100*/  IMAD.IADD R12, R13, 0x1, R15 ;  /* 0x000000010d0c7824 */ /* 0x000fce00078e020f */
.L_x_3216:
[----:B------:R-:W-:-:S04]  /*3d110*/  ISETP.GE.U32.AND P0, PT, R20, R11, PT ;  /* 0x0000000b1400720c */ /* 0x000fc80003f06070 */
[----:B------:R-:W-:-:S13]  /*3d120*/  ISETP.GE.U32.AND.EX P0, PT, R21, R12, PT, P0 ;  /* 0x0000000c1500720c */ /* 0x000fda0003f06100 */
[----:B------:R-:W-:Y:S05]  /*3d130*/  @!P0 BRA `(.L_x_3217) ;  /* 0x0000000000848947 */ /* 0x000fea0003800000 */
[----:B------:R-:W-:Y:S01]  /*3d140*/  IMAD.MOV.U32 R20, RZ, RZ, R32 ;  /* 0x000000ffff147224 */ /* 0x000fe200078e0020 */
[----:B------:R-:W-:Y:S01]  /*3d150*/  MOV R21, R7 ;  /* 0x0000000700157202 */ /* 0x000fe20000000f00 */
[----:B------:R-:W-:Y:S06]  /*3d160*/  BRA `(.L_x_3218) ;  /* 0x0000000000887947 */ /* 0x000fec0003800000 */
.L_x_3210:
[----:B------:R-:W0:Y:S01]  /*3d170*/  LDCU UR5, c[0x0][0x3c8] ;  /* 0x00007900ff0577ac */ /* 0x000e220008000800 */
[----:B------:R-:W-:Y:S02]  /*3d180*/  IMAD.MOV.U32 R20, RZ, RZ, R32 ;  /* 0x000000ffff147224 */ /* 0x000fe400078e0020 */
[----:B------:R-:W-:Y:S01]  /*3d190*/  IMAD.MOV.U32 R21, RZ, RZ, R7 ;  /* 0x000000ffff157224 */ /* 0x000fe200078e0007 */
[----:B0-----:R-:W-:-:S09]  /*3d1a0*/  UISETP.NE.AND UP2, UPT, UR5, URZ, UPT ;  /* 0x000000ff0500728c */ /* 0x001fd2000bf45270 */
[----:B------:R-:W-:Y:S05]  /*3d1b0*/  BRA.U !UP2, `(.L_x_3218) ;  /* 0x000000010a747547 */ /* 0x000fea000b800000 */
[----:B------:R-:W-:Y:S02]  /*3d1c0*/  HFMA2 R16, -RZ, RZ, 0, 0 ;  /* 0x00000000ff107431 */ /* 0x000fe400000001ff */
[----:B------:R-:W-:-:S07]  /*3d1d0*/  IMAD.MOV.U32 R11, RZ, RZ, RZ ;  /* 0x000000ffff0b7224 */ /* 0x000fce00078e00ff */
.L_x_3219:
        /* <DEDUP_REMOVED lines=23> */
.L_x_3217:
[----:B------:R-:W-:Y:S01]  /*3d350*/  MOV R20, R22 ;  /* 0x0000001600147202 */ /* 0x000fe20000000f00 */
[----:B------:R-:W-:Y:S01]  /*3d360*/  IMAD.MOV.U32 R21, RZ, RZ, R23 ;  /* 0x000000ffff157224 */ /* 0x000fe200078e0017 */
[----:B------:R-:W-:Y:S01]  /*3d370*/  MOV R23, R7 ;  /* 0x0000000700177202 */ /* 0x000fe20000000f00 */
[----:B------:R-:W-:-:S07]  /*3d380*/  IMAD.MOV.U32 R22, RZ, RZ, R32 ;  /* 0x000000ffff167224 */ /* 0x000fce00078e0020 */
.L_x_3218:
[----:B------:R-:W-:Y:S05]  /*3d390*/  BSYNC.RECONVERGENT B1 ;  /* 0x0000000000017941 */ /* 0x000fea0003800200 */
.L_x_3209:
        /* <DEDUP_REMOVED lines=18> */
.L_x_3221:
        /* <DEDUP_REMOVED lines=102> */
.L_x_3220:
        /* <DEDUP_REMOVED lines=51> */
.L_x_3222:
[----:B------:R-:W-:Y:S02]  /*3de50*/  MOV R19, 0xcbf29ce4 ;  /* 0xcbf29ce400137802 */ /* 0x000fe40000000f00 */
        /* <DEDUP_REMOVED lines=9> */
.L_x_3224:
        /* <DEDUP_REMOVED lines=102> */
.L_x_3223:
        /* <DEDUP_REMOVED lines=51> */
.L_x_3225:
        /* <DEDUP_REMOVED lines=18> */
.L_x_3229:
        /* <DEDUP_REMOVED lines=102> */
.L_x_3228:
        /* <DEDUP_REMOVED lines=51> */
.L_x_3230:
        /* <DEDUP_REMOVED lines=10> */
.L_x_3232:
        /* <DEDUP_REMOVED lines=102> */
.L_x_3231:
        /* <DEDUP_REMOVED lines=51> */
.L_x_3233:
[----:B------:R-:W-:-:S04]  /*3fd60*/  ISETP.GE.U32.AND P0, PT, R18, R11, PT ;  /* 0x0000000b1200720c */ /* 0x000fc80003f06070 */
[----:B------:R-:W-:-:S13]  /*3fd70*/  ISETP.GE.U32.AND.EX P0, PT, R19, R12, PT, P0 ;  /* 0x0000000c1300720c */ /* 0x000fda0003f06100 */
[----:B------:R-:W-:Y:S05]  /*3fd80*/  @!P0 BRA `(.L_x_3234) ;  /* 0x0000000000848947 */ /* 0x000fea0003800000 */
[----:B------:R-:W-:Y:S01]  /*3fd90*/  MOV R16, R3 ;  /* 0x0000000300107202 */ /* 0x000fe20000000f00 */
[----:B------:R-:W-:Y:S01]  /*3fda0*/  IMAD.MOV.U32 R17, RZ, RZ, R6 ;  /* 0x000000ffff117224 */ /* 0x000fe200078e0006 */
[----:B------:R-:W-:Y:S06]  /*3fdb0*/  BRA `(.L_x_3235) ;  /* 0x0000000000887947 */ /* 0x000fec0003800000 */
.L_x_3227:
[----:B------:R-:W0:Y:S01]  /*3fdc0*/  LDCU UR5, c[0x0][0x3c8] ;  /* 0x00007900ff0577ac */ /* 0x000e220008000800 */
[----:B------:R-:W-:Y:S01]  /*3fdd0*/  IMAD.MOV.U32 R16, RZ, RZ, R3 ;  /* 0x000000ffff107224 */ /* 0x000fe200078e0003 */
[----:B------:R-:W-:Y:S01]  /*3fde0*/  MOV R17, R6 ;  /* 0x0000000600117202 */ /* 0x000fe20000000f00 */
[----:B0-----:R-:W-:-:S09]  /*3fdf0*/  UISETP.NE.AND UP2, UPT, UR5, URZ, UPT ;  /* 0x000000ff0500728c */ /* 0x001fd2000bf45270 */
[----:B------:R-:W-:Y:S05]  /*3fe00*/  BRA.U !UP2, `(.L_x_3235) ;  /* 0x000000010a747547 */ /* 0x000fea000b800000 */
[----:B------:R-:W-:Y:S02]  /*3fe10*/  IMAD.MOV.U32 R11, RZ, RZ, RZ ;  /* 0x000000ffff0b7224 */ /* 0x000fe400078e00ff */
[----:B------:R-:W-:-:S07]  /*3fe20*/  IMAD.MOV.U32 R8, RZ, RZ, RZ ;  /* 0x000000ffff087224 */ /* 0x000fce00078e00ff */
.L_x_3236:
        /* <DEDUP_REMOVED lines=23> */
.L_x_3234:
[----:B------:R-:W-:Y:S01]  /*3ffa0*/  IMAD.MOV.U32 R16, RZ, RZ, R0 ;  /* 0x000000ffff107224 */ /* 0x000fe200078e0000 */
[----:B------:R-:W-:Y:S01]  /*3ffb0*/  MOV R0, R3 ;  /* 0x0000000300007202 */ /* 0x000fe20000000f00 */
[----:B------:R-:W-:Y:S02]  /*3ffc0*/  IMAD.MOV.U32 R17, RZ, RZ, R2 ;  /* 0x000000ffff117224 */ /* 0x000fe400078e0002 */
[----:B------:R-:W-:-:S07]  /*3ffd0*/  IMAD.MOV.U32 R2, RZ, RZ, R6 ;  /* 0x000000ffff027224 */ /* 0x000fce00078e0006 */
.L_x_3235:
[----:B------:R-:W-:Y:S05]  /*3ffe0*/  BSYNC.RECONVERGENT B1 ;  /* 0x0000000000017941 */ /* 0x000fea0003800200 */
.L_x_3226:
        /* <DEDUP_REMOVED lines=19> */
.L_x_3238:
        /* <DEDUP_REMOVED lines=102> */
.L_x_3237:
        /* <DEDUP_REMOVED lines=51> */
.L_x_3239:
        /* <DEDUP_REMOVED lines=11> */
.L_x_3241:
        /* <DEDUP_REMOVED lines=102> */
.L_x_3240:
        /* <DEDUP_REMOVED lines=51> */
.L_x_3242:
        /* <DEDUP_REMOVED lines=18> */
.L_x_3246:
        /* <DEDUP_REMOVED lines=102> */
.L_x_3245:
        /* <DEDUP_REMOVED lines=51> */
.L_x_3247:
        /* <DEDUP_REMOVED lines=10> */
.L_x_3249:
        /* <DEDUP_REMOVED lines=102> */
.L_x_3248:
        /* <DEDUP_REMOVED lines=51> */
.L_x_3250:
[----:B------:R-:W-:-:S04]  /*429d0*/  ISETP.GE.U32.AND P0, PT, R13, R3, PT ;  /* 0x000000030d00720c */ /* 0x000fc80003f06070 */
[----:B------:R-:W-:-:S13]  /*429e0*/  ISETP.GE.U32.AND.EX P0, PT, R24, R6, PT, P0 ;  /* 0x000000061800720c */ /* 0x000fda0003f06100 */
[----:B------:R-:W-:Y:S05]  /*429f0*/  @!P0 BRA `(.L_x_3251) ;  /* 0x0000000000848947 */ /* 0x000fea0003800000 */
[----:B------:R-:W-:Y:S01]  /*42a00*/  IMAD.MOV.U32 R33, RZ, RZ, R4 ;  /* 0x000000ffff217224 */ /* 0x000fe200078e0004 */
[----:B------:R-:W-:Y:S01]  /*42a10*/  MOV R3, R5 ;  /* 0x0000000500037202 */ /* 0x000fe20000000f00 */
[----:B------:R-:W-:Y:S06]  /*42a20*/  BRA `(.L_x_3252) ;  /* 0x0000000000887947 */ /* 0x000fec0003800000 */
.L_x_3244:
[----:B------:R-:W0:Y:S01]  /*42a30*/  LDCU UR5, c[0x0][0x3c8] ;  /* 0x00007900ff0577ac */ /* 0x000e220008000800 */
[----:B------:R-:W-:Y:S02]  /*42a40*/  IMAD.MOV.U32 R33, RZ, RZ, R4 ;  /* 0x000000ffff217224 */ /* 0x000fe400078e0004 */
[----:B------:R-:W-:Y:S01]  /*42a50*/  IMAD.MOV.U32 R3, RZ, RZ, R5 ;  /* 0x000000ffff037224 */ /* 0x000fe200078e0005 */
[----:B0-----:R-:W-:-:S09]  /*42a60*/  UISETP.NE.AND UP2, UPT, UR5, URZ, UPT ;  /* 0x000000ff0500728c */ /* 0x001fd2000bf45270 */
[----:B------:R-:W-:Y:S05]  /*42a70*/  BRA.U !UP2, `(.L_x_3252) ;  /* 0x000000010a747547 */ /* 0x000fea000b800000 */
[----:B------:R-:W-:Y:S02]  /*42a80*/  HFMA2 R8, -RZ, RZ, 0, 0 ;  /* 0x00000000ff087431 */ /* 0x000fe400000001ff */
[----:B------:R-:W-:-:S07]  /*42a90*/  IMAD.MOV.U32 R11, RZ, RZ, RZ ;  /* 0x000000ffff0b7224 */ /* 0x000fce00078e00ff */
.L_x_3253:
        /* <DEDUP_REMOVED lines=23> */
.L_x_3251:
[----:B------:R-:W-:Y:S01]  /*42c10*/  MOV R33, R28 ;  /* 0x0000001c00217202 */ /* 0x000fe20000000f00 */
[----:B------:R-:W-:Y:S01]  /*42c20*/  IMAD.MOV.U32 R3, RZ, RZ, R10 ;  /* 0x000000ffff037224 */ /* 0x000fe200078e000a */
[----:B------:R-:W-:Y:S01]  /*42c30*/  MOV R10, R5 ;  /* 0x00000005000a7202 */ /* 0x000fe20000000f00 */
[----:B------:R-:W-:-:S07]  /*42c40*/  IMAD.MOV.U32 R28, RZ, RZ, R4 ;  /* 0x000000ffff1c7224 */ /* 0x000fce00078e0004 */
.L_x_3252:
[----:B------:R-:W-:Y:S05]  /*42c50*/  BSYNC.RECONVERGENT B1 ;  /* 0x0000000000017941 */ /* 0x000fea0003800200 */
.L_x_3243:
        /* <DEDUP_REMOVED lines=19> */
.L_x_3255:
        /* <DEDUP_REMOVED lines=101> */
.L_x_3254:
        /* <DEDUP_REMOVED lines=50> */
.L_x_3256:
        /* <DEDUP_REMOVED lines=11> */
.L_x_3258:
        /* <DEDUP_REMOVED lines=102> */
.L_x_3257:
        /* <DEDUP_REMOVED lines=51> */
.L_x_3259:
        /* <DEDUP_REMOVED lines=18> */
.L_x_3263:
        /* <DEDUP_REMOVED lines=101> */
.L_x_3262:
        /* <DEDUP_REMOVED lines=51> */
.L_x_3264:
        /* <DEDUP_REMOVED lines=10> */
.L_x_3266:
        /* <DEDUP_REMOVED lines=101> */
.L_x_3265:
        /* <DEDUP_REMOVED lines=50> */
.L_x_3267:
[----:B------:R-:W-:-:S04]  /*455f0*/  ISETP.GE.U32.AND P0, PT, R12, R4, PT ;  /* 0x000000040c00720c */ /* 0x000fc80003f06070 */
[----:B------:R-:W-:-:S13]  /*45600*/  ISETP.GE.U32.AND.EX P0, PT, R13, R5, PT, P0 ;  /* 0x000000050d00720c */ /* 0x000fda0003f06100 */
[----:B------:R-:W-:Y:S05]  /*45610*/  @!P0 BRA `(.L_x_3268) ;  /* 0x0000000000848947 */ /* 0x000fea0003800000 */
[----:B------:R-:W-:Y:S01]  /*45620*/  IMAD.MOV.U32 R4, RZ, RZ, R35 ;  /* 0x000000ffff047224 */ /* 0x000fe200078e0023 */
[----:B------:R-:W-:Y:S01]  /*45630*/  MOV R5, R34 ;  /* 0x0000002200057202 */ /* 0x000fe20000000f00 */
[----:B------:R-:W-:Y:S06]  /*45640*/  BRA `(.L_x_3269) ;  /* 0x0000000000887947 */ /* 0x000fec0003800000 */
.L_x_3261:
[----:B------:R-:W0:Y:S01]  /*45650*/  LDCU UR5, c[0x0][0x3c8] ;  /* 0x00007900ff0577ac */ /* 0x000e220008000800 */
[----:B------:R-:W-:Y:S02]  /*45660*/  IMAD.MOV.U32 R4, RZ, RZ, R35 ;  /* 0x000000ffff047224 */ /* 0x000fe400078e0023 */
[----:B------:R-:W-:Y:S01]  /*45670*/  IMAD.MOV.U32 R5, RZ, RZ, R34 ;  /* 0x000000ffff057224 */ /* 0x000fe200078e0022 */
[----:B0-----:R-:W-:-:S09]  /*45680*/  UISETP.NE.AND UP2, UPT, UR5, URZ, UPT ;  /* 0x000000ff0500728c */ /* 0x001fd2000bf45270 */
[----:B------:R-:W-:Y:S05]  /*45690*/  BRA.U !UP2, `(.L_x_3269) ;  /* 0x000000010a747547 */ /* 0x000fea000b800000 */
[----:B------:R-:W-:Y:S02]  /*456a0*/  HFMA2 R8, -RZ, RZ, 0, 0 ;  /* 0x00000000ff087431 */ /* 0x000fe400000001ff */
[----:B------:R-:W-:-:S07]  /*456b0*/  IMAD.MOV.U32 R11, RZ, RZ, RZ ;  /* 0x000000ffff0b7224 */ /* 0x000fce00078e00ff */
.L_x_3270:
        /* <DEDUP_REMOVED lines=23> */
.L_x_3268:
[----:B------:R-:W-:Y:S01]  /*45830*/  MOV R4, R30 ;  /* 0x0000001e00047202 */ /* 0x000fe20000000f00 */
[----:B------:R-:W-:Y:S01]  /*45840*/  IMAD.MOV.U32 R5, RZ, RZ, R9 ;  /* 0x000000ffff057224 */ /* 0x000fe200078e0009 */
[----:B------:R-:W-:Y:S01]  /*45850*/  MOV R9, R34 ;  /* 0x0000002200097202 */ /* 0x000fe20000000f00 */
[----:B------:R-:W-:-:S07]  /*45860*/  IMAD.MOV.U32 R30, RZ, RZ, R35 ;  /* 0x000000ffff1e7224 */ /* 0x000fce00078e0023 */
.L_x_3269:
[----:B------:R-:W-:Y:S05]  /*45870*/  BSYNC.RECONVERGENT B1 ;  /* 0x0000000000017941 */ /* 0x000fea0003800200 */
.L_x_3260:
        /* <DEDUP_REMOVED lines=19> */
.L_x_3272:
        /* <DEDUP_REMOVED lines=101> */
.L_x_3271:
        /* <DEDUP_REMOVED lines=50> */
.L_x_3273:
        /* <DEDUP_REMOVED lines=11> */
.L_x_3275:
        /* <DEDUP_REMOVED lines=102> */
.L_x_3274:
        /* <DEDUP_REMOVED lines=51> */
.L_x_3276:
        /* <DEDUP_REMOVED lines=18> */
.L_x_3280:
        /* <DEDUP_REMOVED lines=102> */
.L_x_3279:
        /* <DEDUP_REMOVED lines=51> */
.L_x_3281:
        /* <DEDUP_REMOVED lines=10> */
.L_x_3283:
        /* <DEDUP_REMOVED lines=102> */
.L_x_3282:
        /* <DEDUP_REMOVED lines=51> */
.L_x_3284:
[----:B------:R-:W-:-:S04]  /*48240*/  ISETP.GE.U32.AND P0, PT, R24, R8, PT ;  /* 0x000000081800720c */ /* 0x000fc80003f06070 */
[----:B------:R-:W-:-:S13]  /*48250*/  ISETP.GE.U32.AND.EX P0, PT, R25, R11, PT, P0 ;  /* 0x0000000b1900720c */ /* 0x000fda0003f06100 */
[----:B------:R-:W-:Y:S05]  /*48260*/  @!P0 BRA `(.L_x_3285) ;  /* 0x0000000000888947 */ /* 0x000fea0003800000 */
[----:B------:R-:W-:Y:S01]  /*48270*/  IMAD.MOV.U32 R18, RZ, RZ, R0 ;  /* 0x000000ffff127224 */ /* 0x000fe200078e0000 */
[----:B------:R-:W-:Y:S01]  /*48280*/  MOV R19, R2 ;  /* 0x0000000200137202 */ /* 0x000fe20000000f00 */
[----:B------:R-:W-:Y:S06]  /*48290*/  BRA `(.L_x_3286) ;  /* 0x00000000008c7947 */ /* 0x000fec0003800000 */
.L_x_3278:
[----:B------:R-:W0:Y:S01]  /*482a0*/  LDCU UR5, c[0x0][0x3c8] ;  /* 0x00007900ff0577ac */ /* 0x000e220008000800 */
[----:B------:R-:W-:Y:S02]  /*482b0*/  IMAD.MOV.U32 R18, RZ, RZ, R0 ;  /* 0x000000ffff127224 */ /* 0x000fe400078e0000 */
[----:B------:R-:W-:Y:S01]  /*482c0*/  IMAD.MOV.U32 R19, RZ, RZ, R2 ;  /* 0x000000ffff137224 */ /* 0x000fe200078e0002 */
[----:B0-----:R-:W-:-:S09]  /*482d0*/  UISETP.NE.AND UP2, UPT, UR5, URZ, UPT ;  /* 0x000000ff0500728c */ /* 0x001fd2000bf45270 */
[----:B------:R-:W-:Y:S05]  /*482e0*/  BRA.U !UP2, `(.L_x_3286) ;  /* 0x000000010a787547 */ /* 0x000fea000b800000 */
[----:B------:R-:W-:Y:S02]  /*482f0*/  HFMA2 R11, -RZ, RZ, 0, 0 ;  /* 0x00000000ff0b7431 */ /* 0x000fe400000001ff */
[----:B------:R-:W-:-:S07]  /*48300*/  IMAD.MOV.U32 R14, RZ, RZ, RZ ;  /* 0x000000ffff0e7224 */ /* 0x000fce00078e00ff */
.L_x_3287:
        /* <DEDUP_REMOVED lines=24> */
.L_x_3285:
[----:B------:R-:W-:Y:S01]  /*48490*/  IMAD.MOV.U32 R18, RZ, RZ, R20 ;  /* 0x000000ffff127224 */ /* 0x000fe200078e0014 */
[----:B------:R-:W-:Y:S01]  /*484a0*/  MOV R20, R0 ;  /* 0x0000000000147202 */ /* 0x000fe20000000f00 */
[----:B------:R-:W-:Y:S02]  /*484b0*/  IMAD.MOV.U32 R19, RZ, RZ, R21 ;  /* 0x000000ffff137224 */ /* 0x000fe400078e0015 */
[----:B------:R-:W-:-:S07]  /*484c0*/  IMAD.MOV.U32 R21, RZ, RZ, R2 ;  /* 0x000000ffff157224 */ /* 0x000fce00078e0002 */
.L_x_3286:
[----:B------:R-:W-:Y:S05]  /*484d0*/  BSYNC.RECONVERGENT B1 ;  /* 0x0000000000017941 */ /* 0x000fea0003800200 */
.L_x_3277:
        /* <DEDUP_REMOVED lines=19> */
.L_x_3289:
        /* <DEDUP_REMOVED lines=102> */
.L_x_3288:
        /* <DEDUP_REMOVED lines=51> */
.L_x_3290:
        /* <DEDUP_REMOVED lines=10> */
.L_x_3292:
        /* <DEDUP_REMOVED lines=102> */
.L_x_3291:
        /* <DEDUP_REMOVED lines=51> */
.L_x_3293:
        /* <DEDUP_REMOVED lines=18> */
.L_x_3297:
        /* <DEDUP_REMOVED lines=101> */
.L_x_3296:
        /* <DEDUP_REMOVED lines=51> */
.L_x_3298:
        /* <DEDUP_REMOVED lines=10> */
.L_x_3300:
        /* <DEDUP_REMOVED lines=102> */
.L_x_3299:
        /* <DEDUP_REMOVED lines=51> */
.L_x_3301:
[----:B------:R-:W-:-:S04]  /*4aea0*/  ISETP.GE.U32.AND P0, PT, R12, R0, PT ;  /* 0x000000000c00720c */ /* 0x000fc80003f06070 */
[----:B------:R-:W-:-:S13]  /*4aeb0*/  ISETP.GE.U32.AND.EX P0, PT, R13, R2, PT, P0 ;  /* 0x000000020d00720c */ /* 0x000fda0003f06100 */
[----:B------:R-:W-:Y:S05]  /*4aec0*/  @!P0 BRA `(.L_x_3302) ;  /* 0x0000000000848947 */ /* 0x000fea0003800000 */
[----:B------:R-:W-:Y:S01]  /*4aed0*/  IMAD.MOV.U32 R14, RZ, RZ, R28 ;  /* 0x000000ffff0e7224 */ /* 0x000fe200078e001c */
[----:B------:R-:W-:Y:S01]  /*4aee0*/  MOV R15, R10 ;  /* 0x0000000a000f7202 */ /* 0x000fe20000000f00 */
[----:B------:R-:W-:Y:S06]  /*4aef0*/  BRA `(.L_x_3303) ;  /* 0x0000000000887947 */ /* 0x000fec0003800000 */
.L_x_3295:
[----:B------:R-:W0:Y:S01]  /*4af00*/  LDCU UR5, c[0x0][0x3c8] ;  /* 0x00007900ff0577ac */ /* 0x000e220008000800 */
[----:B------:R-:W-:Y:S02]  /*4af10*/  IMAD.MOV.U32 R14, RZ, RZ, R28 ;  /* 0x000000ffff0e7224 */ /* 0x000fe400078e001c */
[----:B------:R-:W-:Y:S01]  /*4af20*/  IMAD.MOV.U32 R15, RZ, RZ, R10 ;  /* 0x000000ffff0f7224 */ /* 0x000fe200078e000a */
[----:B0-----:R-:W-:-:S09]  /*4af30*/  UISETP.NE.AND UP2, UPT, UR5, URZ, UPT ;  /* 0x000000ff0500728c */ /* 0x001fd2000bf45270 */
[----:B------:R-:W-:Y:S05]  /*4af40*/  BRA.U !UP2, `(.L_x_3303) ;  /* 0x000000010a747547 */ /* 0x000fea000b800000 */
[----:B------:R-:W-:Y:S02]  /*4af50*/  HFMA2 R8, -RZ, RZ, 0, 0 ;  /* 0x00000000ff087431 */ /* 0x000fe400000001ff */
[----:B------:R-:W-:-:S07]  /*4af60*/  IMAD.MOV.U32 R2, RZ, RZ, RZ ;  /* 0x000000ffff027224 */ /* 0x000fce00078e00ff */
.L_x_3304:
        /* <DEDUP_REMOVED lines=23> */
.L_x_3302:
[----:B------:R-:W-:Y:S01]  /*4b0e0*/  MOV R14, R16 ;  /* 0x00000010000e7202 */ /* 0x000fe20000000f00 */
[----:B------:R-:W-:Y:S01]  /*4b0f0*/  IMAD.MOV.U32 R15, RZ, RZ, R17 ;  /* 0x000000ffff0f7224 */ /* 0x000fe200078e0011 */
[----:B------:R-:W-:Y:S01]  /*4b100*/  MOV R17, R10 ;  /* 0x0000000a00117202 */ /* 0x000fe20000000f00 */
[----:B------:R-:W-:-:S07]  /*4b110*/  IMAD.MOV.U32 R16, RZ, RZ, R28 ;  /* 0x000000ffff107224 */ /* 0x000fce00078e001c */
.L_x_3303:
[----:B------:R-:W-:Y:S05]  /*4b120*/  BSYNC.RECONVERGENT B1 ;  /* 0x0000000000017941 */ /* 0x000fea0003800200 */
.L_x_3294:
        /* <DEDUP_REMOVED lines=19> */
.L_x_3306:
        /* <DEDUP_REMOVED lines=102> */
.L_x_3305:
        /* <DEDUP_REMOVED lines=51> */
.L_x_3307:
        /* <DEDUP_REMOVED lines=11> */
.L_x_3309:
        /* <DEDUP_REMOVED lines=102> */
.L_x_3308:
        /* <DEDUP_REMOVED lines=51> */
.L_x_3310:
[----:B------:R-:W-:-:S04]  /*4c630*/  ISETP.NE.U32.AND P0, PT, R0, R11, PT ;  /* 0x0000000b0000720c */ /* 0x000fc80003f05070 */
        /* <DEDUP_REMOVED lines=15> */
.L_x_3313:
        /* <DEDUP_REMOVED lines=102> */
.L_x_3312:
        /* <DEDUP_REMOVED lines=51> */
.L_x_3314:
        /* <DEDUP_REMOVED lines=9> */
.L_x_3316:
        /* <DEDUP_REMOVED lines=102> */
.L_x_3315:
        /* <DEDUP_REMOVED lines=51> */
.L_x_3317:
[----:B------:R-:W-:-:S04]  /*4dae0*/  ISETP.GE.U32.AND P0, PT, R7, R2, PT ;  /* 0x000000020700720c */ /* 0x000fc80003f06070 */
[----:B------:R-:W-:-:S13]  /*4daf0*/  ISETP.GE.U32.AND.EX P0, PT, R6, R0, PT, P0 ;  /* 0x000000000600720c */ /* 0x000fda0003f06100 */
[----:B------:R-:W-:Y:S05]  /*4db00*/  @!P0 BRA `(.L_x_3318) ;  /* 0x0000000000848947 */ /* 0x000fea0003800000 */
[----:B------:R-:W-:Y:S01]  /*4db10*/  MOV R6, R30 ;  /* 0x0000001e00067202 */ /* 0x000fe20000000f00 */
[----:B------:R-:W-:Y:S01]  /*4db20*/  IMAD.MOV.U32 R7, RZ, RZ, R9 ;  /* 0x000000ffff077224 */ /* 0x000fe200078e0009 */
[----:B------:R-:W-:Y:S06]  /*4db30*/  BRA `(.L_x_3319) ;  /* 0x0000004000207947 */ /* 0x000fec0003800000 */
.L_x_3311:
[----:B------:R-:W0:Y:S01]  /*4db40*/  LDCU UR4, c[0x0][0x3c8] ;  /* 0x00007900ff0477ac */ /* 0x000e220008000800 */
[----:B------:R-:W-:Y:S01]  /*4db50*/  IMAD.MOV.U32 R6, RZ, RZ, R30 ;  /* 0x000000ffff067224 */ /* 0x000fe200078e001e */
[----:B------:R-:W-:Y:S01]  /*4db60*/  MOV R7, R9 ;  /* 0x0000000900077202 */ /* 0x000fe20000000f00 */
[----:B0-----:R-:W-:-:S09]  /*4db70*/  UISETP.NE.AND UP2, UPT, UR4, URZ, UPT ;  /* 0x000000ff0400728c */ /* 0x001fd2000bf45270 */
[----:B------:R-:W-:Y:S05]  /*4db80*/  BRA.U !UP2, `(.L_x_3319) ;  /* 0x000000410a0c7547 */ /* 0x000fea000b800000 */
[----:B------:R-:W-:Y:S02]  /*4db90*/  IMAD.MOV.U32 R8, RZ, RZ, RZ ;  /* 0x000000ffff087224 */ /* 0x000fe400078e00ff */
[----:B------:R-:W-:-:S07]  /*4dba0*/  IMAD.MOV.U32 R2, RZ, RZ, RZ ;  /* 0x000000ffff027224 */ /* 0x000fce00078e00ff */
.L_x_3320:
        /* <DEDUP_REMOVED lines=23> */
.L_x_3318:
[----:B------:R-:W-:Y:S01]  /*4dd20*/  IMAD.MOV.U32 R6, RZ, RZ, R33 ;  /* 0x000000ffff067224 */ /* 0x000fe200078e0021 */
[----:B------:R-:W-:Y:S01]  /*4dd30*/  MOV R33, R30 ;  /* 0x0000001e00217202 */ /* 0x000fe20000000f00 */
[----:B------:R-:W-:Y:S02]  /*4dd40*/  IMAD.MOV.U32 R7, RZ, RZ, R3 ;  /* 0x000000ffff077224 */ /* 0x000fe400078e0003 */
[----:B------:R-:W-:Y:S01]  /*4dd50*/  IMAD.MOV.U32 R3, RZ, RZ, R9 ;  /* 0x000000ffff037224 */ /* 0x000fe200078e0009 */
[----:B------:R-:W-:Y:S06]  /*4dd60*/  BRA `(.L_x_3319) ;  /* 0x0000003c00947947 */ /* 0x000fec0003800000 */
.L_x_2845:
[----:B------:R-:W-:Y:S01]  /*4dd70*/  UISETP.NE.AND UP0, UPT, UR11, URZ, UPT ;  /* 0x000000ff0b00728c */ /* 0x000fe2000bf05270 */
[----:B0-----:R-:W-:Y:S01]  /*4dd80*/  IMAD.MOV.U32 R9, RZ, RZ, R24 ;  /* 0x000000ffff097224 */ /* 0x001fe200078e0018 */
[----:B------:R-:W-:Y:S01]  /*4dd90*/  MOV R8, R25 ;  /* 0x0000001900087202 */ /* 0x000fe20000000f00 */
[----:B------:R-:W-:Y:S02]  /*4dda0*/  IMAD.MOV.U32 R0, RZ, RZ, R12 ;  /* 0x000000ffff007224 */ /* 0x000fe400078e000c */
[----:B------:R-:W-:-:S04]  /*4ddb0*/  IMAD.MOV.U32 R2, RZ, RZ, R13 ;  /* 0x000000ffff027224 */ /* 0x000fc800078e000d */
[----:B------:R-:W-:Y:S05]  /*4ddc0*/  BRA.U !UP0, `(.L_x_3321) ;  /* 0x0000000908207547 */ /* 0x000fea000b800000 */
[----:B------:R-:W-:Y:S01]  /*4ddd0*/  HFMA2 R7, -RZ, RZ, 0, 0 ;  /* 0x00000000ff077431 */ /* 0x000fe200000001ff */
[----:B------:R-:W-:Y:S01]  /*4dde0*/  BSSY.RECONVERGENT B1, `(.L_x_3322) ;  /* 0x000001d000017945 */ /* 0x000fe20003800200 */
[----:B------:R-:W-:Y:S01]  /*4ddf0*/  IMAD.MOV.U32 R28, RZ, RZ, RZ ;  /* 0x000000ffff1c7224 */ /* 0x000fe200078e00ff */
[----:B------:R-:W0:Y:S06]  /*4de00*/  LDCU UR4, c[0x0][0x3c8] ;  /* 0x00007900ff0477ac */ /* 0x000e2c0008000800 */
.L_x_3324:
        /* <DEDUP_REMOVED lines=26> */
.L_x_3323:
[----:B0-----:R-:W-:Y:S05]  /*4dfb0*/  BSYNC.RECONVERGENT B1 ;  /* 0x0000000000017941 */ /* 0x001fea0003800200 */
.L_x_3322:
[----:B------:R-:W-:Y:S01]  /*4dfc0*/  HFMA2 R7, -RZ, RZ, 0, 0 ;  /* 0x00000000ff077431 */ /* 0x000fe200000001ff */
[----:B------:R-:W-:Y:S01]  /*4dfd0*/  BSSY.RECONVERGENT B1, `(.L_x_3325) ;  /* 0x0000021000017945 */ /* 0x000fe20003800200 */
[----:B------:R-:W-:Y:S01]  /*4dfe0*/  IMAD.MOV.U32 R0, RZ, RZ, RZ ;  /* 0x000000ffff007224 */ /* 0x000fe200078e00ff */
[----:B------:R-:W-:Y:S01]  /*4dff0*/  MOV R20, R9 ;  /* 0x0000000900147202 */ /* 0x000fe20000000f00 */
[----:B------:R-:W-:Y:S01]  /*4e000*/  IMAD.MOV.U32 R22, RZ, RZ, R6 ;  /* 0x000000ffff167224 */ /* 0x000fe200078e0006 */
[----:B------:R-:W0:Y:S01]  /*4e010*/  LDCU UR4, c[0x0][0x3c8] ;  /* 0x00007900ff0477ac */ /* 0x000e220008000800 */
[----:B------:R-:W-:Y:S02]  /*4e020*/  IMAD.MOV.U32 R23, RZ, RZ, R8 ;  /* 0x000000ffff177224 */ /* 0x000fe400078e0008 */
[----:B------:R-:W-:-:S07]  /*4e030*/  IMAD.MOV.U32 R21, RZ, RZ, R26 ;  /* 0x000000ffff157224 */ /* 0x000fce00078e001a */
.L_x_3327:
        /* <DEDUP_REMOVED lines=26> */
.L_x_3326:
[----:B0-----:R-:W-:Y:S05]  /*4e1e0*/  BSYNC.RECONVERGENT B1 ;  /* 0x0000000000017941 */ /* 0x001fea0003800200 */
.L_x_3325:
        /* <DEDUP_REMOVED lines=8> */
.L_x_3330:
        /* <DEDUP_REMOVED lines=26> */
.L_x_3329:
[----:B0-----:R-:W-:Y:S05]  /*4e410*/  BSYNC.RECONVERGENT B1 ;  /* 0x0000000000017941 */ /* 0x001fea0003800200 */
.L_x_3328:
        /* <DEDUP_REMOVED lines=8> */
.L_x_3332:
        /* <DEDUP_REMOVED lines=26> */
.L_x_3331:
[----:B0-----:R-:W-:Y:S05]  /*4e640*/  BSYNC.RECONVERGENT B1 ;  /* 0x0000000000017941 */ /* 0x001fea0003800200 */
.L_x_3321:
[----:B------:R-:W0:Y:S01]  /*4e650*/  LDCU UR4, c[0x0][0x3c8] ;  /* 0x00007900ff0477ac */ /* 0x000e220008000800 */
[----:B------:R-:W-:Y:S01]  /*4e660*/  IMAD.MOV.U32 R24, RZ, RZ, R0 ;  /* 0x000000ffff187224 */ /* 0x000fe200078e0000 */
[----:B------:R-:W-:Y:S01]  /*4e670*/  MOV R13, R2 ;  /* 0x00000002000d7202 */ /* 0x000fe20000000f00 */
[----:B------:R-:W-:Y:S02]  /*4e680*/  IMAD.MOV.U32 R12, RZ, RZ, R10 ;  /* 0x000000ffff0c7224 */ /* 0x000fe400078e000a */
[----:B------:R-:W-:Y:S01]  /*4e690*/  IMAD.MOV.U32 R3, RZ, RZ, R11 ;  /* 0x000000ffff037224 */ /* 0x000fe200078e000b */
[----:B0-----:R-:W-:-:S09]  /*4e6a0*/  UISETP.NE.AND UP0, UPT, UR4, URZ, UPT ;  /* 0x000000ff0400728c */ /* 0x001fd2000bf05270 */
[----:B------:R-:W-:Y:S05]  /*4e6b0*/  BRA.U !UP0, `(.L_x_3333) ;  /* 0x0000000508947547 */ /* 0x000fea000b800000 */
[----:B------:R-:W-:Y:S01]  /*4e6c0*/  HFMA2 R3, -RZ, RZ, 0, 0 ;  /* 0x00000000ff037431 */ /* 0x000fe200000001ff */
[----:B------:R-:W-:Y:S01]  /*4e6d0*/  BSSY.RECONVERGENT B1, `(.L_x_3334) ;  /* 0x000001d000017945 */ /* 0x000fe20003800200 */
[----:B------:R-:W-:Y:S01]  /*4e6e0*/  IMAD.MOV.U32 R28, RZ, RZ, RZ ;  /* 0x000000ffff1c7224 */ /* 0x000fe200078e00ff */
[----:B------:R-:W0:Y:S06]  /*4e6f0*/  LDCU UR4, c[0x0][0x3c8] ;  /* 0x00007900ff0477ac */ /* 0x000e2c0008000800 */
.L_x_3336:
        /* <DEDUP_REMOVED lines=26> */
.L_x_3335:
[----:B0-----:R-:W-:Y:S05]  /*4e8a0*/  BSYNC.RECONVERGENT B1 ;  /* 0x0000000000017941 */ /* 0x001fea0003800200 */
.L_x_3334:
        /* <DEDUP_REMOVED lines=8> */
.L_x_3339:
        /* <DEDUP_REMOVED lines=26> */
.L_x_3338:
[----:B0-----:R-:W-:Y:S05]  /*4ead0*/  BSYNC.RECONVERGENT B1 ;  /* 0x0000000000017941 */ /* 0x001fea0003800200 */
.L_x_3337:
        /* <DEDUP_REMOVED lines=8> */
.L_x_3341:
        /* <DEDUP_REMOVED lines=26> */
.L_x_3340:
[----:B0-----:R-:W-:Y:S05]  /*4ed00*/  BSYNC.RECONVERGENT B1 ;  /* 0x0000000000017941 */ /* 0x001fea0003800200 */
.L_x_3333:
        /* <DEDUP_REMOVED lines=11> */
.L_x_3345:
        /* <DEDUP_REMOVED lines=26> */
.L_x_3344:
[----:B0-----:R-:W-:Y:S05]  /*4ef60*/  BSYNC.RECONVERGENT B1 ;  /* 0x0000000000017941 */ /* 0x001fea0003800200 */
.L_x_3343:
        /* <DEDUP_REMOVED lines=8> */
.L_x_3348:
        /* <DEDUP_REMOVED lines=26> */
.L_x_3347:
[----:B0-----:R-:W-:Y:S05]  /*4f190*/  BSYNC.RECONVERGENT B1 ;  /* 0x0000000000017941 */ /* 0x001fea0003800200 */
.L_x_3346:
        /* <DEDUP_REMOVED lines=8> */
.L_x_3351:
        /* <DEDUP_REMOVED lines=26> */
.L_x_3350:
[----:B0-----:R-:W-:Y:S05]  /*4f3c0*/  BSYNC.RECONVERGENT B1 ;  /* 0x0000000000017941 */ /* 0x001fea0003800200 */
.L_x_3349:
[----:B------:R-:W-:Y:S01]  /*4f3d0*/  BSSY.RECONVERGENT B1, `(.L_x_3342) ;  /* 0x0000022000017945 */ /* 0x000fe20003800200 */
[----:B------:R-:W-:Y:S01]  /*4f3e0*/  IMAD.MOV.U32 R12, RZ, RZ, R25 ;  /* 0x000000ffff0c7224 */ /* 0x000fe200078e0019 */
[----:B------:R-:W-:Y:S01]  /*4f3f0*/  MOV R3, R26 ;  /* 0x0000001a00037202 */ /* 0x000fe20000000f00 */
[----:B------:R-:W-:Y:S01]  /*4f400*/  IMAD.MOV.U32 R25, RZ, RZ, RZ ;  /* 0x000000ffff197224 */ /* 0x000fe200078e00ff */
[----:B------:R-:W-:Y:S01]  /*4f410*/  MOV R14, R2 ;  /* 0x00000002000e7202 */ /* 0x000fe20000000f00 */
[----:B------:R-:W-:Y:S01]  /*4f420*/  IMAD.MOV.U32 R26, RZ, RZ, RZ ;  /* 0x000000ffff1a7224 */ /* 0x000fe200078e00ff */
[----:B------:R-:W0:Y:S01]  /*4f430*/  LDCU UR4, c[0x0][0x3c8] ;  /* 0x00007900ff0477ac */ /* 0x000e220008000800 */
[----:B------:R-:W-:-:S07]  /*4f440*/  IMAD.MOV.U32 R15, RZ, RZ, R10 ;  /* 0x000000ffff0f7224 */ /* 0x000fce00078e000a */
.L_x_3353:
        /* <DEDUP_REMOVED lines=26> */
.L_x_3352:
[----:B0-----:R-:W-:Y:S05]  /*4f5f0*/  BSYNC.RECONVERGENT B1 ;  /* 0x0000000000017941 */ /* 0x001fea0003800200 */
.L_x_3342:
        /* <DEDUP_REMOVED lines=11> */
.L_x_3357:
        /* <DEDUP_REMOVED lines=26> */
.L_x_3356:
[----:B0-----:R-:W-:Y:S05]  /*4f850*/  BSYNC.RECONVERGENT B1 ;  /* 0x0000000000017941 */ /* 0x001fea0003800200 */
.L_x_3355:
[----:B------:R-:W-:Y:S01]  /*4f860*/  BSSY.RECONVERGENT B1, `(.L_x_3358) ;  /* 0x0000021000017945 */ /* 0x000fe20003800200 */
[----:B------:R-:W-:Y:S01]  /*4f870*/  CS2R R8, SRZ ;  /* 0x0000000000087805 */ /* 0x000fe2000001ff00 */
[----:B------:R-:W-:Y:S01]  /*4f880*/  IMAD.MOV.U32 R20, RZ, RZ, R13 ;  /* 0x000000ffff147224 */ /* 0x000fe200078e000d */
[----:B------:R-:W-:Y:S01]  /*4f890*/  MOV R21, R24 ;  /* 0x0000001800157202 */ /* 0x000fe20000000f00 */
[----:B------:R-:W-:Y:S01]  /*4f8a0*/  IMAD.MOV.U32 R18, RZ, RZ, R25 ;  /* 0x000000ffff127224 */ /* 0x000fe200078e0019 */
[----:B------:R-:W0:Y:S01]  /*4f8b0*/  LDCU UR4, c[0x0][0x3c8] ;  /* 0x00007900ff0477ac */ /* 0x000e220008000800 */
[----:B------:R-:W-:-:S07]  /*4f8c0*/  IMAD.MOV.U32 R19, RZ, RZ, R26 ;  /* 0x000000ffff137224 */ /* 0x000fce00078e001a */
.L_x_3360:
        /* <DEDUP_REMOVED lines=26> */
.L_x_3359:
[----:B0-----:R-:W-:Y:S05]  /*4fa70*/  BSYNC.RECONVERGENT B1 ;  /* 0x0000000000017941 */ /* 0x001fea0003800200 */
.L_x_3358:
        /* <DEDUP_REMOVED lines=8> */
.L_x_3362:
        /* <DEDUP_REMOVED lines=26> */
.L_x_3361:
[----:B0-----:R-:W-:Y:S05]  /*4fca0*/  BSYNC.RECONVERGENT B1 ;  /* 0x0000000000017941 */ /* 0x001fea0003800200 */
.L_x_3354:
        /* <DEDUP_REMOVED lines=8> */
[----:B------:R-:W-:Y:S01]  /*4fd30*/  IMAD.MOV.U32 R3, RZ, RZ, RZ ;  /* 0x000000ffff037224 */ /* 0x000fe200078e00ff */
[----:B------:R-:W0:Y:S01]  /*4fd40*/  LDCU UR4, c[0x0][0x3c8] ;  /* 0x00007900ff0477ac */ /* 0x000e220008000800 */
[----:B------:R-:W-:-:S07]  /*4fd50*/  IMAD.MOV.U32 R28, RZ, RZ, RZ ;  /* 0x000000ffff1c7224 */ /* 0x000fce00078e00ff */
.L_x_3366:
        /* <DEDUP_REMOVED lines=26> */
.L_x_3365:
[----:B0-----:R-:W-:Y:S05]  /*4ff00*/  BSYNC.RECONVERGENT B1 ;  /* 0x0000000000017941 */ /* 0x001fea0003800200 */
.L_x_3364:
        /* <DEDUP_REMOVED lines=8> */
.L_x_3369:
        /* <DEDUP_REMOVED lines=26> */
.L_x_3368:
[----:B0-----:R-:W-:Y:S05]  /*50130*/  BSYNC.RECONVERGENT B1 ;  /* 0x0000000000017941 */ /* 0x001fea0003800200 */
.L_x_3367:
        /* <DEDUP_REMOVED lines=8> */
.L_x_3372:
        /* <DEDUP_REMOVED lines=26> */
.L_x_3371:
[----:B0-----:R-:W-:Y:S05]  /*50360*/  BSYNC.RECONVERGENT B1 ;  /* 0x0000000000017941 */ /* 0x001fea0003800200 */
.L_x_3370:
[----:B------:R-:W-:Y:S02]  /*50370*/  IMAD.MOV.U32 R4, RZ, RZ, R26 ;  /* 0x000000ffff047224 */ /* 0x000fe400078e001a */
[----:B------:R-:W-:Y:S01]  /*50380*/  HFMA2 R26, -RZ, RZ, 0, 0 ;  /* 0x00000000ff1a7431 */ /* 0x000fe200000001ff */
[----:B------:R-:W-:Y:S01]  /*50390*/  BSSY.RECONVERGENT B1, `(.L_x_3363) ;  /* 0x0000020000017945 */ /* 0x000fe20003800200 */
[----:B------:R-:W-:Y:S01]  /*503a0*/  MOV R5, R13 ;  /* 0x0000000d00057202 */ /* 0x000fe20000000f00 */
[----:B------:R-:W-:Y:S01]  /*503b0*/  IMAD.MOV.U32 R7, RZ, RZ, RZ ;  /* 0x000000ffff077224 */ /* 0x000fe200078e00ff */
[----:B------:R-:W0:Y:S01]  /*503c0*/  LDCU UR4, c[0x0][0x3c8] ;  /* 0x00007900ff0477ac */ /* 0x000e220008000800 */
[----:B------:R-:W-:Y:S02]  /*503d0*/  IMAD.MOV.U32 R14, RZ, RZ, R11 ;  /* 0x000000ffff0e7224 */ /* 0x000fe400078e000b */
[----:B------:R-:W-:-:S07]  /*503e0*/  IMAD.MOV.U32 R15, RZ, RZ, R12 ;  /* 0x000000ffff0f7224 */ /* 0x000fce00078e000c */
.L_x_3374:
        /* <DEDUP_REMOVED lines=26> */
.L_x_3373:
[----:B0-----:R-:W-:Y:S05]  /*50590*/  BSYNC.RECONVERGENT B1 ;  /* 0x0000000000017941 */ /* 0x001fea0003800200 */
.L_x_3363:
        /* <DEDUP_REMOVED lines=11> */
.L_x_3378:
        /* <DEDUP_REMOVED lines=26> */
.L_x_3377:
[----:B0-----:R-:W-:Y:S05]  /*507f0*/  BSYNC.RECONVERGENT B1 ;  /* 0x0000000000017941 */ /* 0x001fea0003800200 */
.L_x_3376:
        /* <DEDUP_REMOVED lines=8> */
.L_x_3381:
        /* <DEDUP_REMOVED lines=26> */
.L_x_3380:
[----:B0-----:R-:W-:Y:S05]  /*50a20*/  BSYNC.RECONVERGENT B1 ;  /* 0x0000000000017941 */ /* 0x001fea0003800200 */
.L_x_3379:
        /* <DEDUP_REMOVED lines=8> */
.L_x_3383:
        /* <DEDUP_REMOVED lines=26> */
.L_x_3382:
[----:B0-----:R-:W-:Y:S05]  /*50c50*/  BSYNC.RECONVERGENT B1 ;  /* 0x0000000000017941 */ /* 0x001fea0003800200 */
.L_x_3375:
        /* <DEDUP_REMOVED lines=11> */
.L_x_3387:
        /* <DEDUP_REMOVED lines=26> */
.L_x_3386:
[----:B0-----:R-:W-:Y:S05]  /*50eb0*/  BSYNC.RECONVERGENT B1 ;  /* 0x0000000000017941 */ /* 0x001fea0003800200 */
.L_x_3385:
[----:B------:R-:W-:Y:S01]  /*50ec0*/  BSSY.RECONVERGENT B1, `(.L_x_3388) ;  /* 0x0000021000017945 */ /* 0x000fe20003800200 */
[----:B------:R-:W-:Y:S02]  /*50ed0*/  CS2R R10, SRZ ;  /* 0x00000000000a7805 */ /* 0x000fe4000001ff00 */
[----:B------:R-:W-:Y:S01]  /*50ee0*/  MOV R22, R12 ;  /* 0x0000000c00167202 */ /* 0x000fe20000000f00 */
[----:B------:R-:W-:Y:S01]  /*50ef0*/  IMAD.MOV.U32 R23, RZ, RZ, R13 ;  /* 0x000000ffff177224 */ /* 0x000fe200078e000d */
[----:B------:R-:W-:Y:S01]  /*50f00*/  MOV R21, R26 ;  /* 0x0000001a00157202 */ /* 0x000fe20000000f00 */
[----:B------:R-:W-:Y:S01]  /*50f10*/  IMAD.MOV.U32 R20, RZ, RZ, R25 ;  /* 0x000000ffff147224 */ /* 0x000fe200078e0019 */
[----:B------:R-:W0:Y:S06]  /*50f20*/  LDCU UR4, c[0x0][0x3c8] ;  /* 0x00007900ff0477ac */ /* 0x000e2c0008000800 */
.L_x_3390:
        /* <DEDUP_REMOVED lines=26> */
.L_x_3389:
[----:B0-----:R-:W-:Y:S05]  /*510d0*/  BSYNC.RECONVERGENT B1 ;  /* 0x0000000000017941 */ /* 0x001fea0003800200 */
.L_x_3388:
[----:B------:R-:W-:Y:S01]  /*510e0*/  BSSY.RECONVERGENT B1, `(.L_x_3391) ;  /* 0x0000021000017945 */ /* 0x000fe20003800200 */
[----:B------:R-:W-:Y:S01]  /*510f0*/  CS2R R10, SRZ ;  /* 0x00000000000a7805 */ /* 0x000fe2000001ff00 */
[----:B------:R-:W-:Y:S01]  /*51100*/  IMAD.MOV.U32 R18, RZ, RZ, R12 ;  /* 0x000000ffff127224 */ /* 0x000fe200078e000c */
[----:B------:R-:W-:Y:S01]  /*51110*/  MOV R16, R25 ;  /* 0x0000001900107202 */ /* 0x000fe20000000f00 */
[----:B------:R-:W-:Y:S01]  /*51120*/  IMAD.MOV.U32 R19, RZ, RZ, R13 ;  /* 0x000000ffff137224 */ /* 0x000fe200078e000d */
[----:B------:R-:W0:Y:S01]  /*51130*/  LDCU UR4, c[0x0][0x3c8] ;  /* 0x00007900ff0477ac */ /* 0x000e220008000800 */
[----:B------:R-:W-:-:S07]  /*51140*/  IMAD.MOV.U32 R17, RZ, RZ, R26 ;  /* 0x000000ffff117224 */ /* 0x000fce00078e001a */
.L_x_3393:
        /* <DEDUP_REMOVED lines=26> */
.L_x_3392:
[----:B0-----:R-:W-:Y:S05]  /*512f0*/  BSYNC.RECONVERGENT B1 ;  /* 0x0000000000017941 */ /* 0x001fea0003800200 */
.L_x_3391:
        /* <DEDUP_REMOVED lines=8> */
.L_x_3395:
        /* <DEDUP_REMOVED lines=26> */
.L_x_3394:
[----:B0-----:R-:W-:Y:S05]  /*51520*/  BSYNC.RECONVERGENT B1 ;  /* 0x0000000000017941 */ /* 0x001fea0003800200 */
.L_x_3384:
        /* <DEDUP_REMOVED lines=11> */
.L_x_3398:
        /* <DEDUP_REMOVED lines=26> */
.L_x_3397:
[----:B0-----:R-:W-:Y:S05]  /*51780*/  BSYNC.RECONVERGENT B1 ;  /* 0x0000000000017941 */ /* 0x001fea0003800200 */
.L_x_3396:
        /* <DEDUP_REMOVED lines=8> */
.L_x_3401:
        /* <DEDUP_REMOVED lines=26> */
.L_x_3400:
[----:B0-----:R-:W-:Y:S05]  /*519b0*/  BSYNC.RECONVERGENT B1 ;  /* 0x0000000000017941 */ /* 0x001fea0003800200 */
.L_x_3399:
[----:B------:R-:W-:Y:S01]  /*519c0*/  CS2R R24, SRZ ;  /* 0x0000000000187805 */ /* 0x000fe2000001ff00 */
[----:B------:R-:W-:Y:S01]  /*519d0*/  IMAD.MOV.U32 R16, RZ, RZ, R11 ;  /* 0x000000ffff107224 */ /* 0x000fe200078e000b */
[----:B------:R-:W-:Y:S01]  /*519e0*/  MOV R17, R26 ;  /* 0x0000001a00117202 */ /* 0x000fe20000000f00 */
[----:B------:R-:W-:Y:S01]  /*519f0*/  IMAD.MOV.U32 R14, RZ, RZ, R27 ;  /* 0x000000ffff0e7224 */ /* 0x000fe200078e001b */
[----:B------:R-:W0:Y:S01]  /*51a00*/  LDCU UR4, c[0x0][0x3c8] ;  /* 0x00007900ff0477ac */ /* 0x000e220008000800 */
[----:B------:R-:W-:-:S07]  /*51a10*/  IMAD.MOV.U32 R15, RZ, RZ, R28 ;  /* 0x000000ffff0f7224 */ /* 0x000fce00078e001c */
.L_x_3402:
        /* <DEDUP_REMOVED lines=26> */
.L_x_3319:
[----:B0-----:R-:W-:Y:S05]  /*51bc0*/  BSYNC.RECONVERGENT B0 ;  /* 0x0000000000007941 */ /* 0x001fea0003800200 */
.L_x_2844:
[----:B------:R-:W0:Y:S01]  /*51bd0*/  S2R R8, SR_TID.X ;  /* 0x0000000000087919 */ /* 0x000e220000002100 */
[----:B------:R-:W1:Y:S01]  /*51be0*/  S2UR UR7, SR_CgaCtaId ;  /* 0x00000000000779c3 */ /* 0x000e620000008800 */
[----:B------:R-:W2:Y:S01]  /*51bf0*/  LDCU.64 UR4, c[0x0][0x3c0] ;  /* 0x00007800ff0477ac */ /* 0x000ea20008000a00 */
[----:B------:R-:W-:Y:S01]  /*51c00*/  HFMA2 R32, -RZ, RZ, 0, 1.1920928955078125e-07 ;  /* 0x00000002ff207431 */ /* 0x000fe200000001ff */
[----:B------:R-:W-:Y:S01]  /*51c10*/  UMOV UR6, 0x400 ;  /* 0x0000040000067882 */ /* 0x000fe20000000000 */
[----:B--2---:R-:W-:Y:S02]  /*51c20*/  UIADD3 UR11, UP0, UPT, UR4, -0x1, URZ ;  /* 0xffffffff040b7890 */ /* 0x004fe4000ff1e0ff */
[----:B------:R-:W-:Y:S02]  /*51c30*/  ULOP3.LUT UR12, UR4, 0x1, URZ, 0xc0, !UPT ;  /* 0x00000001040c7892 */ /* 0x000fe4000f8ec0ff */
[----:B-1----:R-:W-:Y:S02]  /*51c40*/  ULEA UR7, UR7, UR6, 0x18 ;  /* 0x0000000607077291 */ /* 0x002fe4000f8ec0ff */
[----:B------:R-:W-:-:S02]  /*51c50*/  ULOP3.LUT UR6, UR4, 0xfffffffe, URZ, 0xc0, !UPT ;  /* 0xfffffffe04067892 */ /* 0x000fc4000f8ec0ff */
[----:B------:R-:W-:Y:S02]  /*51c60*/  UIADD3.X UR4, UPT, UPT, UR5, -0x1, URZ, UP0, !UPT ;  /* 0xffffffff05047890 */ /* 0x000fe400087fe4ff */
[----:B0-----:R-:W-:-:S10]  /*51c70*/  LEA R34, R8, UR7, 0x6 ;  /* 0x0000000708227c11 */ /* 0x001fd4000f8e30ff */
.L_x_3550:
[----:B0-----:R-:W0:Y:S01]  /*51c80*/  S2R R13, SR_TID.X ;  /* 0x00000000000d7919 */ /* 0x001e220000002100 */
[----:B------:R-:W-:Y:S01]  /*51c90*/  IMAD.MOV R0, RZ, RZ, -R32 ;  /* 0x000000ffff007224 */ /* 0x000fe200078e0a20 */
[----:B------:R-:W-:Y:S01]  /*51ca0*/  IADD3 R2, PT, PT, R32, -0x1, RZ ;  /* 0xffffffff20027810 */ /* 0x000fe20007ffe0ff */
[----:B------:R-:W-:Y:S01]  /*51cb0*/  IMAD.MOV.U32 R9, RZ, RZ, R23 ;  /* 0x000000ffff097224 */ /* 0x000fe200078e0017 */
[----:B------:R-:W-:Y:S01]  /*51cc0*/  BAR.SYNC.DEFER_BLOCKING 0x0 ;  /* 0x0000000000007b1d */ /* 0x000fe20000010000 */
[----:B-1----:R-:W-:Y:S01]  /*51cd0*/  MOV R8, R22 ;  /* 0x0000001600087202 */ /* 0x002fe20000000f00 */
[----:B--2---:R-:W-:Y:S01]  /*51ce0*/  IMAD.MOV.U32 R10, RZ, RZ, R20 ;  /* 0x000000ffff0a7224 */ /* 0x004fe200078e0014 */
[----:B------:R-:W-:Y:S01]  /*51cf0*/  MOV R11, R21 ;  /* 0x00000015000b7202 */ /* 0x000fe20000000f00 */
[----:B------:R-:W-:Y:S02]  /*51d00*/  IMAD.MOV.U32 R20, RZ, RZ, R18 ;  /* 0x000000ffff147224 */ /* 0x000fe400078e0012 */
[----:B------:R-:W-:Y:S01]  /*51d10*/  IMAD.MOV.U32 R21, RZ, RZ, R19 ;  /* 0x000000ffff157224 */ /* 0x000fe200078e0013 */
[----:B------:R-:W-:Y:S01]  /*51d20*/  BSSY.RECONVERGENT B0, `(.L_x_3403) ;  /* 0x0000305000007945 */ /* 0x000fe20003800200 */
[----:B------:R-:W-:-:S02]  /*51d30*/  IMAD.MOV.U32 R22, RZ, RZ, R16 ;  /* 0x000000ffff167224 */ /* 0x000fc400078e0010 */
[----:B------:R-:W-:Y:S01]  /*51d40*/  IMAD.MOV.U32 R23, RZ, RZ, R17 ;  /* 0x000000ffff177224 */ /* 0x000fe200078e0011 */
[----:B------:R1:W-:Y:S01]  /*51d50*/  STS.128 [R34], R8 ;  /* 0x0000000822007388 */ /* 0x0003e20000000c00 */
[----:B0-----:R-:W-:-:S03]  /*51d60*/  LOP3.LUT R0, R13, R0, RZ, 0xc0, !PT ;  /* 0x000000000d007212 */ /* 0x001fc600078ec0ff */
[----:B------:R-:W-:Y:S01]  /*51d70*/  STS.128 [R34+0x10], R20 ;  /* 0x0000101422007388 */ /* 0x000fe20000000c00 */
[----:B------:R-:W-:Y:S01]  /*51d80*/  LOP3.LUT R2, R2, R13, RZ, 0xc0, !PT ;  /* 0x0000000d02027212 */ /* 0x000fe200078ec0ff */
[----:B------:R-:W-:-:S05]  /*51d90*/  IMAD.SHL.U32 R0, R0, 0x8, RZ ;  /* 0x0000000800007824 */ /* 0x000fca00078e00ff */
[----:B------:R-:W-:Y:S01]  /*51da0*/  VIMNMX.U32 R12, PT, PT, R0, 0x800, PT ;  /* 0x00000800000c7848 */ /* 0x000fe20003fe0000 */
[----:B-1----:R-:W-:-:S03]  /*51db0*/  IMAD.MOV.U32 R8, RZ, RZ, R14 ;  /* 0x000000ffff087224 */ /* 0x002fc600078e000e */
[----:B------:R-:W-:Y:S01]  /*51dc0*/  LEA R0, R32, R12, 0x2 ;  /* 0x0000000c20007211 */ /* 0x000fe200078e10ff */
[----:B------:R-:W-:Y:S02]  /*51dd0*/  IMAD.MOV.U32 R9, RZ, RZ, R15 ;  /* 0x000000ffff097224 */ /* 0x000fe400078e000f */
[----:B------:R-:W-:Y:S01]  /*51de0*/  IMAD.MOV.U32 R10, RZ, RZ, R33 ;  /* 0x000000ffff0a7224 */ /* 0x000fe200078e0021 */
[----:B------:R-:W-:Y:S01]  /*51df0*/  VIMNMX.U32 R0, PT, PT, R0, 0x800, PT ;  /* 0x0000080000007848 */ /* 0x000fe20003fe0000 */
[----:B------:R-:W-:Y:S01]  /*51e00*/  IMAD.MOV.U32 R11, RZ, RZ, R3 ;  /* 0x000000ffff0b7224 */ /* 0x000fe200078e0003 */
[----:B------:R-:W-:Y:S02]  /*51e10*/  SHF.L.U32 R3, R2, 0x3, RZ ;  /* 0x0000000302037819 */ /* 0x000fe400000006ff */
[----:B------:R-:W-:Y:S02]  /*51e20*/  LEA R13, R32, R0, 0x2 ;  /* 0x00000000200d7211 */ /* 0x000fe400078e10ff */
[----:B------:R0:W-:Y:S02]  /*51e30*/  STS.128 [R34+0x20], R8 ;  /* 0x0000200822007388 */ /* 0x0001e40000000c00 */
[----:B------:R-:W-:Y:S01]  /*51e40*/  VIMNMX.U32 R2, PT, PT, R13, 0x800, PT ;  /* 0x000008000d027848 */ /* 0x000fe20003fe0000 */
[----:B0-----:R-:W-:Y:S01]  /*51e50*/  IMAD.MOV.U32 R10, RZ, RZ, R4 ;  /* 0x000000ffff0a7224 */ /* 0x001fe200078e0004 */
[----:B------:R-:W-:Y:S01]  /*51e60*/  MOV R8, R6 ;  /* 0x0000000600087202 */ /* 0x000fe20000000f00 */
[----:B------:R-:W-:Y:S01]  /*51e70*/  IMAD.MOV.U32 R9, RZ, RZ, R7 ;  /* 0x000000ffff097224 */ /* 0x000fe200078e0007 */
[----:B------:R-:W-:Y:S01]  /*51e80*/  VIMNMX.U32 R7, PT, PT, R3, 0x800, PT ;  /* 0x0000080003077848 */ /* 0x000fe20003fe0000 */
[----:B------:R-:W-:-:S02]  /*51e90*/  IMAD.IADD R4, R2, 0x1, -R0 ;  /* 0x0000000102047824 */ /* 0x000fc400078e0a00 */
[----:B------:R-:W-:Y:S01]  /*51ea0*/  IMAD.MOV.U32 R11, RZ, RZ, R5 ;  /* 0x000000ffff0b7224 */ /* 0x000fe200078e0005 */
[----:B------:R-:W-:Y:S02]  /*51eb0*/  VIADDMNMX R6, R0, -R12, R7, PT ;  /* 0x8000000c00067246 */ /* 0x000fe40003800107 */
[CC--:B------:R-:W-:Y:S02]  /*51ec0*/  ISETP.GE.AND P0, PT, R7.reuse, R4.reuse, PT ;  /* 0x000000040700720c */ /* 0x0c0fe40003f06270 */
[----:B------:R-:W-:Y:S01]  /*51ed0*/  IADD3 R4, PT, PT, R7, -R4, RZ ;  /* 0x8000000407047210 */ /* 0x000fe20007ffe0ff */
[----:B------:R0:W-:Y:S03]  /*51ee0*/  STS.128 [R34+0x30], R8 ;  /* 0x0000300822007388 */ /* 0x0001e60000000c00 */
[----:B------:R-:W-:Y:S01]  /*51ef0*/  SEL R4, R4, RZ, P0 ;  /* 0x000000ff04047207 */ /* 0x000fe20000000000 */
[----:B------:R-:W-:Y:S03]  /*51f00*/  BAR.SYNC.DEFER_BLOCKING 0x0 ;  /* 0x0000000000007b1d */ /* 0x000fe60000010000 */
[----:B------:R-:W-:-:S13]  /*51f10*/  ISETP.GE.AND P0, PT, R4, R6, PT ;  /* 0x000000060400720c */ /* 0x000fda0003f06270 */
[----:B0-----:R-:W-:Y:S05]  /*51f20*/  @P0 BRA `(.L_x_3404) ;  /* 0x0000002c00900947 */ /* 0x001fea0003800000 */
[----:B------:R-:W-:-:S07]  /*51f30*/  IMAD.IADD R5, R7, 0x1, R0 ;  /* 0x0000000107057824 */ /* 0x000fce00078e0200 */
.L_x_3421:
[----:B0-----:R-:W0:Y:S01]  /*51f40*/  S2UR UR7, SR_CgaCtaId ;  /* 0x00000000000779c3 */ /* 0x001e220000008800 */
[----:B------:R-:W-:Y:S01]  /*51f50*/  IMAD.IADD R3, R6, 0x1, -R4 ;  /* 0x0000000106037824 */ /* 0x000fe200078e0a04 */
[----:B------:R-:W-:Y:S01]  /*51f60*/  UMOV UR5, 0x400 ;  /* 0x0000040000057882 */ /* 0x000fe20000000000 */
[----:B-1----:R-:W-:Y:S01]  /*51f70*/  IMAD.MOV.U32 R13, RZ, RZ, -0x7bdddcdb ;  /* 0x84222325ff0d7424 */ /* 0x002fe200078e00ff */
[----:B------:R-:W-:Y:S02]  /*51f80*/  MOV R24, 0xcbf29ce4 ;  /* 0xcbf29ce400187802 */ /* 0x000fe40000000f00 */
[----:B------:R-:W-:-:S04]  /*51f90*/  LEA.HI R3, R3, R3, RZ, 0x1 ;  /* 0x0000000303037211 */ /* 0x000fc800078f08ff */
[----:B------:R-:W-:-:S04]  /*51fa0*/  LEA.HI.SX32 R3, R3, R4, 0x1f ;  /* 0x0000000403037211 */ /* 0x000fc800078ffaff */
[-C--:B------:R-:W-:Y:S02]  /*51fb0*/  LOP3.LUT R10, RZ, R3.reuse, RZ, 0x33, !PT ;  /* 0x00000003ff0a7212 */ /* 0x080fe400078e33ff */
[----:B------:R-:W-:-:S03]  /*51fc0*/  IADD3 R8, PT, PT, R12, R3, RZ ;  /* 0x000000030c087210 */ /* 0x000fc60007ffe0ff */
[----:B------:R-:W-:Y:S01]  /*51fd0*/  IMAD.IADD R10, R5, 0x1, R10 ;  /* 0x00000001050a7824 */ /* 0x000fe200078e020a */
[----:B0-----:R-:W-:-:S06]  /*51fe0*/  ULEA UR5, UR7, UR5, 0x18 ;  /* 0x0000000507057291 */ /* 0x001fcc000f8ec0ff */
[----:B------:R-:W-:Y:S02]  /*51ff0*/  LEA R14, R8, UR5, 0x3 ;  /* 0x00000005080e7c11 */ /* 0x000fe4000f8e18ff */
[----:B------:R-:W0:Y:S01]  /*52000*/  LDC.64 R8, c[0x0][0x3c0] ;  /* 0x0000f000ff087b82 */ /* 0x000e220000000a00 */
[----:B------:R-:W-:-:S03]  /*52010*/  LEA R10, R10, UR5, 0x3 ;  /* 0x000000050a0a7c11 */ /* 0x000fc6000f8e18ff */
[----:B------:R-:W1:Y:S04]  /*52020*/  LDS.64 R14, [R14] ;  /* 0x000000000e0e7984 */ /* 0x000e680000000a00 */
[----:B------:R2:W3:Y:S01]  /*52030*/  LDS.64 R16, [R10] ;  /* 0x000000000a107984 */ /* 0x0004e20000000a00 */
[----:B0-----:R-:W-:-:S04]  /*52040*/  ISETP.NE.U32.AND P0, PT, R8, RZ, PT ;  /* 0x000000ff0800720c */ /* 0x001fc80003f05070 */
[----:B------:R-:W-:-:S13]  /*52050*/  ISETP.NE.AND.EX P0, PT, R9, RZ, PT, P0 ;  /* 0x000000ff0900720c */ /* 0x000fda0003f05300 */
[----:B-123--:R-:W-:Y:S05]  /*52060*/  @!P0 BRA `(.L_x_3405) ;  /* 0x0000000800a88947 */ /* 0x00efea0003800000 */
        /* <DEDUP_REMOVED lines=8> */
[----:B------:R-:W-:Y:S01]  /*520f0*/  IADD3 R18, P1, PT, R16, 0x8, RZ ;  /* 0x0000000810127810 */ /* 0x000fe20007f3e0ff */
[----:B------:R-:W-:Y:S01]  /*52100*/  IMAD.MOV.U32 R13, RZ, RZ, -0x7bdddcdb ;  /* 0x84222325ff0d7424 */ /* 0x000fe200078e00ff */
[----:B------:R-:W-:Y:S01]  /*52110*/  MOV R24, 0xcbf29ce4 ;  /* 0xcbf29ce400187802 */ /* 0x000fe20000000f00 */
[----:B------:R-:W-:Y:S02]  /*52120*/  IMAD.U32 R10, RZ, RZ, UR6 ;  /* 0x00000006ff0a7e24 */ /* 0x000fe4000f8e00ff */
[----:B------:R-:W-:Y:S01]  /*52130*/  IMAD.X R19, RZ, RZ, R17, P1 ;  /* 0x000000ffff137224 */ /* 0x000fe200008e0611 */
[----:B0-----:R-:W-:-:S07]  /*52140*/  MOV R11, R8 ;  /* 0x00000008000b7202 */ /* 0x001fce0000000f00 */
.L_x_3407:
        /* <DEDUP_REMOVED lines=102> */
[----:B------:R-:W-:-:S07]  /*527b0*/  IMAD.U32 R11, RZ, RZ, UR6 ;  /* 0x00000006ff0b7e24 */ /* 0x000fce000f8e00ff */
.L_x_3406:
[----:B------:R-:W-:-:S04]  /*527c0*/  UISETP.NE.U32.AND UP0, UPT, UR12, URZ, UPT ;  /* 0x000000ff0c00728c */ /* 0x000fc8000bf05070 */
[----:B------:R-:W-:-:S09]  /*527d0*/  UISETP.NE.AND.EX UP0, UPT, URZ, URZ, UPT, UP0 ;  /* 0x000000ffff00728c */ /* 0x000fd2000bf05300 */
        /* <DEDUP_REMOVED lines=51> */
.L_x_3405:
        /* <DEDUP_REMOVED lines=15> */
.L_x_3410:
[----:B------:R-:W-:-:S04]  /*52c00*/  LEA R10, P1, R22, R14, 0x3 ;  /* 0x0000000e160a7211 */ /* 0x000fc800078218ff */
[----:B------:R-:W-:-:S05]  /*52c10*/  LEA.HI.X R11, R22, R15, R8, 0x3, P1 ;  /* 0x0000000f160b7211 */ /* 0x000fca00008f1c08 */
[----:B------:R-:W2:Y:S04]  /*52c20*/  LD.E.64 R18, desc[UR8][R10.64] ;  /* 0x000000080a127980 */ /* 0x000ea8000c101b00 */
[----:B------:R-:W3:Y:S01]  /*52c30*/  LD.E.64 R10, desc[UR8][R10.64+0x8] ;  /* 0x000008080a0a7980 */ /* 0x000ee2000c101b00 */
        /* <DEDUP_REMOVED lines=99> */
.L_x_3409:
        /* <DEDUP_REMOVED lines=53> */
.L_x_3408:
        /* <DEDUP_REMOVED lines=8> */
[----:B------:R-:W-:Y:S01]  /*53640*/  HFMA2 R13, -RZ, RZ, 0, 0 ;  /* 0x00000000ff0d7431 */ /* 0x000fe200000001ff */
[----:B------:R-:W-:Y:S01]  /*53650*/  MOV R10, 0x84222325 ;  /* 0x84222325000a7802 */ /* 0x000fe20000000f00 */
[----:B------:R-:W-:Y:S01]  /*53660*/  IMAD.MOV.U32 R8, RZ, RZ, -0x340d631c ;  /* 0xcbf29ce4ff087424 */ /* 0x000fe200078e00ff */
[----:B------:R-:W-:Y:S01]  /*53670*/  UISETP.NE.AND.EX UP0, UPT, UR4, URZ, UPT, UP0 ;  /* 0x000000ff0400728c */ /* 0x000fe2000bf05300 */
[----:B------:R-:W-:-:S08]  /*53680*/  IMAD.MOV.U32 R11, RZ, RZ, RZ ;  /* 0x000000ffff0b7224 */ /* 0x000fd000078e00ff */
[----:B------:R-:W-:Y:S05]  /*53690*/  BRA.U !UP0, `(.L_x_3414) ;  /* 0x0000000508b07547 */ /* 0x000fea000b800000 */
[----:B------:R-:W1:Y:S01]  /*536a0*/  LDC R13, c[0x0][0x3c4] ;  /* 0x0000f100ff0d7b82 */ /* 0x000e620000000800 */
[----:B------:R-:W-:Y:S01]  /*536b0*/  IMAD.MOV.U32 R10, RZ, RZ, -0x7bdddcdb ;  /* 0x84222325ff0a7424 */ /* 0x000fe200078e00ff */
[----:B------:R-:W-:Y:S01]  /*536c0*/  MOV R22, RZ ;  /* 0x000000ff00167202 */ /* 0x000fe20000000f00 */
[----:B------:R-:W-:Y:S02]  /*536d0*/  IMAD.MOV.U32 R8, RZ, RZ, -0x340d631c ;  /* 0xcbf29ce4ff087424 */ /* 0x000fe400078e00ff */
[----:B------:R-:W-:-:S07]  /*536e0*/  IMAD.MOV.U32 R11, RZ, RZ, RZ ;  /* 0x000000ffff0b7224 */ /* 0x000fce00078e00ff */
.L_x_3415:
[----:B------:R-:W-:-:S04]  /*536f0*/  LEA R20, P1, R22, R16, 0x3 ;  /* 0x0000001016147211 */ /* 0x000fc800078218ff */
[----:B------:R-:W-:-:S05]  /*53700*/  LEA.HI.X R21, R22, R17, R11, 0x3, P1 ;  /* 0x0000001116157211 */ /* 0x000fca00008f1c0b */
[----:B------:R-:W2:Y:S04]  /*53710*/  LD.E.64 R18, desc[UR8][R20.64] ;  /* 0x0000000814127980 */ /* 0x000ea8000c101b00 */
[----:B------:R-:W3:Y:S01]  /*53720*/  LD.E.64 R20, desc[UR8][R20.64+0x8] ;  /* 0x0000080814147980 */ /* 0x000ee2000c101b00 */
[----:B0-----:R-:W-:Y:S01]  /*53730*/  IMAD R23, R8, 0x1b3, RZ ;  /* 0x000001b308177824 */ /* 0x001fe200078e02ff */
[----:B------:R-:W-:-:S05]  /*53740*/  IADD3 R22, P1, PT, R22, 0x2, RZ ;  /* 0x0000000216167810 */ /* 0x000fca0007f3e0ff */
[----:B------:R-:W-:Y:S01]  /*53750*/  IMAD.X R11, RZ, RZ, R11, P1 ;  /* 0x000000ffff0b7224 */ /* 0x000fe200008e060b */
[----:B------:R-:W-:-:S04]  /*53760*/  ISETP.NE.U32.AND P1, PT, R22, UR6, PT ;  /* 0x0000000616007c0c */ /* 0x000fc8000bf25070 */
        /* <DEDUP_REMOVED lines=95> */
.L_x_3414:
[----:B------:R-:W-:-:S04]  /*53d60*/  UISETP.NE.U32.AND UP0, UPT, UR12, URZ, UPT ;  /* 0x000000ff0c00728c */ /* 0x000fc8000bf05070 */
[----:B------:R-:W-:-:S09]  /*53d70*/  UISETP.NE.AND.EX UP0, UPT, URZ, URZ, UPT, UP0 ;  /* 0x000000ffff00728c */ /* 0x000fd2000bf05300 */
[----:B------:R-:W-:Y:S05]  /*53d80*/  BRA.U !UP0, `(.L_x_3413) ;  /* 0x0000000108c47547 */ /* 0x000fea000b800000 */
[----:B------:R-:W-:-:S04]  /*53d90*/  LEA R16, P1, R11, R16, 0x3 ;  /* 0x000000100b107211 */ /* 0x000fc800078218ff */
[----:B-1----:R-:W-:-:S06]  /*53da0*/  LEA.HI.X R17, R11, R17, R13, 0x3, P1 ;  /* 0x000000110b117211 */ /* 0x002fcc00008f1c0d */
        /* <DEDUP_REMOVED lines=47> */
.L_x_3413:
        /* <DEDUP_REMOVED lines=8> */
[----:B-1----:R-:W-:-:S06]  /*54120*/  IMAD.MOV.U32 R13, RZ, RZ, RZ ;  /* 0x000000ffff0d7224 */ /* 0x002fcc00078e00ff */
[----:B------:R-:W-:Y:S05]  /*54130*/  BRA.U !UP0, `(.L_x_3417) ;  /* 0x0000000508b07547 */ /* 0x000fea000b800000 */
[----:B------:R-:W1:Y:S01]  /*54140*/  LDC R13, c[0x0][0x3c4] ;  /* 0x0000f100ff0d7b82 */ /* 0x000e620000000800 */
[----:B------:R-:W-:Y:S01]  /*54150*/  IMAD.MOV.U32 R21, RZ, RZ, -0x7bdddcdb ;  /* 0x84222325ff157424 */ /* 0x000fe200078e00ff */
[----:B------:R-:W-:Y:S01]  /*54160*/  MOV R25, 0xcbf29ce4 ;  /* 0xcbf29ce400197802 */ /* 0x000fe20000000f00 */
[----:B------:R-:W-:Y:S02]  /*54170*/  IMAD.MOV.U32 R22, RZ, RZ, RZ ;  /* 0x000000ffff167224 */ /* 0x000fe400078e00ff */
[----:B------:R-:W-:-:S07]  /*54180*/  IMAD.MOV.U32 R11, RZ, RZ, RZ ;  /* 0x000000ffff0b7224 */ /* 0x000fce00078e00ff */
.L_x_3418:
[----:B------:R-:W-:-:S04]  /*54190*/  LEA R16, P0, R22, R14, 0x3 ;  /* 0x0000000e16107211 */ /* 0x000fc800078018ff */
[----:B------:R-:W-:-:S05]  /*541a0*/  LEA.HI.X R17, R22, R15, R11, 0x3, P0 ;  /* 0x0000000f16117211 */ /* 0x000fca00000f1c0b */
[----:B------:R-:W0:Y:S04]  /*541b0*/  LD.E.64 R18, desc[UR8][R16.64] ;  /* 0x0000000810127980 */ /* 0x000e28000c101b00 */
[----:B------:R-:W2:Y:S01]  /*541c0*/  LD.E.64 R16, desc[UR8][R16.64+0x8] ;  /* 0x0000080810107980 */ /* 0x000ea2000c101b00 */
[----:B------:R-:W-:Y:S01]  /*541d0*/  IMAD R24, R25, 0x1b3, RZ ;  /* 0x000001b319187824 */ /* 0x000fe200078e02ff */
[----:B------:R-:W-:-:S04]  /*541e0*/  IADD3 R22, P0, PT, R22, 0x2, RZ ;  /* 0x0000000216167810 */ /* 0x000fc80007f1e0ff */
[----:B------:R-:W-:Y:S02]  /*541f0*/  IADD3.X R11, PT, PT, RZ, R11, RZ, P0, !PT ;  /* 0x0000000bff0b7210 */ /* 0x000fe400007fe4ff */
[----:B------:R-:W-:-:S04]  /*54200*/  ISETP.NE.U32.AND P0, PT, R22, UR6, PT ;  /* 0x0000000616007c0c */ /* 0x000fc8000bf05070 */
        /* <DEDUP_REMOVED lines=95> */
.L_x_3417:
[----:B------:R-:W-:-:S04]  /*54800*/  UISETP.NE.U32.AND UP0, UPT, UR12, URZ, UPT ;  /* 0x000000ff0c00728c */ /* 0x000fc8000bf05070 */
[----:B------:R-:W-:-:S09]  /*54810*/  UISETP.NE.AND.EX UP0, UPT, URZ, URZ, UPT, UP0 ;  /* 0x000000ffff00728c */ /* 0x000fd2000bf05300 */
[----:B------:R-:W-:Y:S05]  /*54820*/  BRA.U !UP0, `(.L_x_3416) ;  /* 0x0000000108c87547 */ /* 0x000fea000b800000 */
        /* <DEDUP_REMOVED lines=50> */
.L_x_3416:
[----:B------:R-:W-:-:S04]  /*54b50*/  ISETP.GE.U32.AND P0, PT, R10, R21, PT ;  /* 0x000000150a00720c */ /* 0x000fc80003f06070 */
[----:B------:R-:W-:Y:S01]  /*54b60*/  ISETP.GE.U32.AND.EX P0, PT, R8, R25, PT, P0 ;  /* 0x000000190800720c */ /* 0x000fe20003f06100 */
[----:B------:R-:W-:-:S12]  /*54b70*/  BRA `(.L_x_3419) ;  /* 0x0000000000687947 */ /* 0x000fd80003800000 */
.L_x_3412:
[----:B------:R-:W1:Y:S01]  /*54b80*/  LDCU UR5, c[0x0][0x3c8] ;  /* 0x00007900ff0577ac */ /* 0x000e620008000800 */
[----:B------:R-:W-:Y:S01]  /*54b90*/  PLOP3.LUT P0, PT, PT, PT, PT, 0x80, 0x8 ;  /* 0x000000000008781c */ /* 0x000fe20003f0f070 */
[----:B-1----:R-:W-:-:S09]  /*54ba0*/  UISETP.NE.AND UP0, UPT, UR5, URZ, UPT ;  /* 0x000000ff0500728c */ /* 0x002fd2000bf05270 */
[----:B------:R-:W-:Y:S05]  /*54bb0*/  BRA.U !UP0, `(.L_x_3419) ;  /* 0x0000000108587547 */ /* 0x000fea000b800000 */
[----:B------:R-:W-:-:S07]  /*54bc0*/  CS2R R18, SRZ ;  /* 0x0000000000127805 */ /* 0x000fce000001ff00 */
.L_x_3420:
        /* <DEDUP_REMOVED lines=21> */
.L_x_3419:
[----:B------:R-:W-:Y:S05]  /*54d20*/  BSYNC.RECONVERGENT B1 ;  /* 0x0000000000017941 */ /* 0x000fea0003800200 */
.L_x_3411:
[----:B------:R-:W-:Y:S01]  /*54d30*/  @P0 VIADD R4, R3, 0x1 ;  /* 0x0000000103040836 */ /* 0x000fe20000000000 */
[----:B------:R-:W-:-:S04]  /*54d40*/  SEL R6, R6, R3, P0 ;  /* 0x0000000306067207 */ /* 0x000fc80000000000 */
[----:B------:R-:W-:-:S13]  /*54d50*/  ISETP.GE.AND P0, PT, R4, R6, PT ;  /* 0x000000060400720c */ /* 0x000fda0003f06270 */
[----:B------:R-:W-:Y:S05]  /*54d60*/  @!P0 BRA `(.L_x_3421) ;  /* 0xffffffd000748947 */ /* 0x000fea000383ffff */
.L_x_3404:
[----:B------:R-:W-:Y:S05]  /*54d70*/  BSYNC.RECONVERGENT B0 ;  /* 0x0000000000007941 */ /* 0x000fea0003800200 */
.L_x_3403:
[----:B------:R-:W2:Y:S01]  /*54d80*/  S2UR UR7, SR_CgaCtaId ;  /* 0x00000000000779c3 */ /* 0x000ea20000008800 */
[----:B------:R-:W-:Y:S01]  /*54d90*/  UMOV UR5, 0x400 ;  /* 0x0000040000057882 */ /* 0x000fe20000000000 */
[----:B------:R-:W-:Y:S01]  /*54da0*/  IADD3 R3, PT, PT, R12, R4, RZ ;  /* 0x000000040c037210 */ /* 0x000fe20007ffe0ff */
[----:B------:R-:W-:Y:S01]  /*54db0*/  BSSY.RECONVERGENT B0, `(.L_x_3422) ;  /* 0x00002dd000007945 */ /* 0x000fe20003800200 */
[----:B------:R-:W-:Y:S02]  /*54dc0*/  IADD3 R7, PT, PT, -R4, R0, R7 ;  /* 0x0000000004077210 */ /* 0x000fe40007ffe107 */
[----:B------:R-:W-:Y:S02]  /*54dd0*/  PLOP3.LUT P0, PT, PT, PT, PT, 0x8, 0x80 ;  /* 0x000000000080781c */ /* 0x000fe40003f0e170 */
[----:B------:R-:W-:Y:S01]  /*54de0*/  ISETP.GE.AND P1, PT, R7, R2, PT ;  /* 0x000000020700720c */ /* 0x000fe20003f26270 */
[----:B--2---:R-:W-:-:S06]  /*54df0*/  ULEA UR5, UR7, UR5, 0x18 ;  /* 0x0000000507057291 */ /* 0x004fcc000f8ec0ff */
[----:B------:R-:W-:Y:S02]  /*54e00*/  LEA R4, R3, UR5, 0x3 ;  /* 0x0000000503047c11 */ /* 0x000fe4000f8e18ff */
[----:B------:R-:W-:-:S03]  /*54e10*/  LEA R5, R7, UR5, 0x3 ;  /* 0x0000000507057c11 */ /* 0x000fc6000f8e18ff */
[----:B-1----:R1:W2:Y:S04]  /*54e20*/  LDS.64 R12, [R4] ;  /* 0x00000000040c7984 */ /* 0x0022a80000000a00 */
[----:B------:R1:W3:Y:S01]  /*54e30*/  LDS.64 R10, [R5] ;  /* 0x00000000050a7984 */ /* 0x0002e20000000a00 */
[----:B------:R-:W-:Y:S05]  /*54e40*/  @P1 BRA `(.L_x_3423) ;  /* 0x0000002c004c1947 */ /* 0x000fea0003800000 */
[----:B------:R-:W-:Y:S02]  /*54e50*/  ISETP.GE.AND P1, PT, R3, R0, PT ;  /* 0x000000000300720c */ /* 0x000fe40003f26270 */
[----:B------:R-:W-:-:S11]  /*54e60*/  PLOP3.LUT P0, PT, PT, PT, PT, 0x80, 0x8 ;  /* 0x000000000008781c */ /* 0x000fd60003f0f070 */
[----:B------:R-:W-:Y:S05]  /*54e70*/  @P1 BRA `(.L_x_3423) ;  /* 0x0000002c00401947 */ /* 0x000fea0003800000 */
[----:B------:R-:W4:Y:S01]  /*54e80*/  LDC.64 R14, c[0x0][0x3c0] ;  /* 0x0000f000ff0e7b82 */ /* 0x000f220000000a00 */
[----:B------:R-:W-:Y:S02]  /*54e90*/  IMAD.MOV.U32 R6, RZ, RZ, -0x7bdddcdb ;  /* 0x84222325ff067424 */ /* 0x000fe400078e00ff */
[----:B------:R-:W-:Y:S01]  /*54ea0*/  IMAD.MOV.U32 R8, RZ, RZ, -0x340d631c ;  /* 0xcbf29ce4ff087424 */ /* 0x000fe200078e00ff */
[----:B----4-:R-:W-:-:S04]  /*54eb0*/  ISETP.NE.U32.AND P0, PT, R14, RZ, PT ;  /* 0x000000ff0e00720c */ /* 0x010fc80003f05070 */
        /* <DEDUP_REMOVED lines=10> */
[----:B------:R-:W-:Y:S01]  /*54f60*/  MOV R14, RZ ;  /* 0x000000ff000e7202 */ /* 0x000fe20000000f00 */
[----:B------:R-:W-:Y:S02]  /*54f70*/  IMAD.MOV.U32 R8, RZ, RZ, -0x340d631c ;  /* 0xcbf29ce4ff087424 */ /* 0x000fe400078e00ff */
[----:B------:R-:W-:-:S07]  /*54f80*/  IMAD.MOV.U32 R9, RZ, RZ, RZ ;  /* 0x000000ffff097224 */ /* 0x000fce00078e00ff */
.L_x_3426:
[----:B---3--:R-:W-:-:S04]  /*54f90*/  LEA R18, P1, R14, R10, 0x3 ;  /* 0x0000000a0e127211 */ /* 0x008fc800078218ff */
[----:B------:R-:W-:-:S05]  /*54fa0*/  LEA.HI.X R19, R14, R11, R9, 0x3, P1 ;  /* 0x0000000b0e137211 */ /* 0x000fca00008f1c09 */
[----:B------:R-:W3:Y:S04]  /*54fb0*/  LD.E.64 R16, desc[UR8][R18.64] ;  /* 0x0000000812107980 */ /* 0x000ee8000c101b00 */
[----:B------:R-:W4:Y:S01]  /*54fc0*/  LD.E.64 R18, desc[UR8][R18.64+0x8] ;  /* 0x0000080812127980 */ /* 0x000f22000c101b00 */
[----:B0-----:R-:W-:Y:S01]  /*54fd0*/  IMAD R23, R8, 0x1b3, RZ ;  /* 0x000001b308177824 */ /* 0x001fe200078e02ff */
[----:B------:R-:W-:-:S05]  /*54fe0*/  IADD3 R14, P1, PT, R14, 0x2, RZ ;  /* 0x000000020e0e7810 */ /* 0x000fca0007f3e0ff */
[----:B------:R-:W-:Y:S01]  /*54ff0*/  IMAD.X R9, RZ, RZ, R9, P1 ;  /* 0x000000ffff097224 */ /* 0x000fe200008e0609 */
[----:B------:R-:W-:-:S04]  /*55000*/  ISETP.NE.U32.AND P1, PT, R14, UR6, PT ;  /* 0x000000060e007c0c */ /* 0x000fc8000bf25070 */
[----:B------:R-:W-:Y:S02]  /*55010*/  ISETP.NE.AND.EX P1, PT, R9, R15, PT, P1 ;  /* 0x0000000f0900720c */ /* 0x000fe40003f25310 */
        /* <DEDUP_REMOVED lines=93> */
[----:B------:R-:W4:Y:S01]  /*555f0*/  LDC R14, c[0x0][0x3c4] ;  /* 0x0000f100ff0e7b82 */ /* 0x000f220000000800 */
[----:B------:R-:W-:-:S07]  /*55600*/  MOV R9, UR6 ;  /* 0x0000000600097c02 */ /* 0x000fce0008000f00 */
.L_x_3425:
[----:B------:R-:W-:-:S04]  /*55610*/  UISETP.NE.U32.AND UP0, UPT, UR12, URZ, UPT ;  /* 0x000000ff0c00728c */ /* 0x000fc8000bf05070 */
[----:B------:R-:W-:-:S09]  /*55620*/  UISETP.NE.AND.EX UP0, UPT, URZ, URZ, UPT, UP0 ;  /* 0x000000ffff00728c */ /* 0x000fd2000bf05300 */
[----:B------:R-:W-:Y:S05]  /*55630*/  BRA.U !UP0, `(.L_x_3424) ;  /* 0x0000000108c87547 */ /* 0x000fea000b800000 */
[----:B---3--:R-:W-:-:S04]  /*55640*/  LEA R16, P1, R9, R10, 0x3 ;  /* 0x0000000a09107211 */ /* 0x008fc800078218ff */
[----:B----4-:R-:W-:-:S06]  /*55650*/  LEA.HI.X R17, R9, R11, R14, 0x3, P1 ;  /* 0x0000000b09117211 */ /* 0x010fcc00008f1c0e */
        /* <DEDUP_REMOVED lines=48> */
.L_x_3424:
[----:B------:R-:W-:Y:S02]  /*55960*/  HFMA2 R21, -RZ, RZ, -6.306171417236328125e-05, 0.01395416259765625 ;  /* 0x84222325ff157431 */ /* 0x000fe400000001ff */
[----:B0-----:R-:W-:Y:S01]  /*55970*/  IMAD.MOV.U32 R23, RZ, RZ, -0x340d631c ;  /* 0xcbf29ce4ff177424 */ /* 0x001fe200078e00ff */
[----:B------:R-:W-:Y:S06]  /*55980*/  @!P0 BRA `(.L_x_3427) ;  /* 0x0000000800a08947 */ /* 0x000fec0003800000 */
[----:B------:R-:W-:Y:S01]  /*55990*/  UISETP.NE.U32.AND UP0, UPT, UR11, URZ, UPT ;  /* 0x000000ff0b00728c */ /* 0x000fe2000bf05070 */
[----:B------:R-:W-:Y:S01]  /*559a0*/  IMAD.MOV.U32 R21, RZ, RZ, -0x7bdddcdb ;  /* 0x84222325ff157424 */ /* 0x000fe200078e00ff */
[----:B------:R-:W-:Y:S01]  /*559b0*/  MOV R23, 0xcbf29ce4 ;  /* 0xcbf29ce400177802 */ /* 0x000fe20000000f00 */
[----:B------:R-:W-:Y:S01]  /*559c0*/  IMAD.MOV.U32 R9, RZ, RZ, RZ ;  /* 0x000000ffff097224 */ /* 0x000fe200078e00ff */
[----:B------:R-:W-:Y:S01]  /*559d0*/  UISETP.NE.AND.EX UP0, UPT, UR4, URZ, UPT, UP0 ;  /* 0x000000ff0400728c */ /* 0x000fe2000bf05300 */
[----:B----4-:R-:W-:-:S08]  /*559e0*/  IMAD.MOV.U32 R14, RZ, RZ, RZ ;  /* 0x000000ffff0e7224 */ /* 0x010fd000078e00ff */
[----:B------:R-:W-:Y:S05]  /*559f0*/  BRA.U !UP0, `(.L_x_3428) ;  /* 0x0000000508b07547 */ /* 0x000fea000b800000 */
[----:B------:R-:W-:Y:S01]  /*55a00*/  HFMA2 R9, -RZ, RZ, 0, 0 ;  /* 0x00000000ff097431 */ /* 0x000fe200000001ff */
[----:B------:R-:W-:Y:S01]  /*55a10*/  MOV R21, 0x84222325 ;  /* 0x8422232500157802 */ /* 0x000fe20000000f00 */
[----:B------:R-:W-:Y:S02]  /*55a20*/  IMAD.MOV.U32 R23, RZ, RZ, -0x340d631c ;  /* 0xcbf29ce4ff177424 */ /* 0x000fe400078e00ff */
[----:B------:R-:W-:-:S07]  /*55a30*/  IMAD.MOV.U32 R14, RZ, RZ, RZ ;  /* 0x000000ffff0e7224 */ /* 0x000fce00078e00ff */
.L_x_3429:
[----:B--2---:R-:W-:-:S04]  /*55a40*/  LEA R16, P1, R14, R12, 0x3 ;  /* 0x0000000c0e107211 */ /* 0x004fc800078218ff */
[----:B------:R-:W-:-:S05]  /*55a50*/  LEA.HI.X R17, R14, R13, R9, 0x3, P1 ;  /* 0x0000000d0e117211 */ /* 0x000fca00008f1c09 */
[----:B------:R-:W2:Y:S04]  /*55a60*/  LD.E.64 R18, desc[UR8][R16.64] ;  /* 0x0000000810127980 */ /* 0x000ea8000c101b00 */
[----:B------:R-:W4:Y:S01]  /*55a70*/  LD.E.64 R16, desc[UR8][R16.64+0x8] ;  /* 0x0000080810107980 */ /* 0x000f22000c101b00 */
        /* <DEDUP_REMOVED lines=100> */
.L_x_3428:
        /* <DEDUP_REMOVED lines=53> */
.L_x_3427:
        /* <DEDUP_REMOVED lines=11> */
[----:B0---4-:R-:W-:-:S08]  /*564c0*/  IMAD.MOV.U32 R14, RZ, RZ, RZ ;  /* 0x000000ffff0e7224 */ /* 0x011fd000078e00ff */
[----:B------:R-:W-:Y:S05]  /*564d0*/  BRA.U !UP0, `(.L_x_3432) ;  /* 0x0000000508b07547 */ /* 0x000fea000b800000 */
[----:B------:R-:W-:Y:S01]  /*564e0*/  IMAD.MOV.U32 R6, RZ, RZ, -0x7bdddcdb ;  /* 0x84222325ff067424 */ /* 0x000fe200078e00ff */
[----:B------:R-:W-:Y:S01]  /*564f0*/  MOV R8, 0xcbf29ce4 ;  /* 0xcbf29ce400087802 */ /* 0x000fe20000000f00 */
[----:B------:R-:W-:Y:S02]  /*56500*/  IMAD.MOV.U32 R14, RZ, RZ, RZ ;  /* 0x000000ffff0e7224 */ /* 0x000fe400078e00ff */
[----:B------:R-:W-:-:S07]  /*56510*/  IMAD.MOV.U32 R9, RZ, RZ, RZ ;  /* 0x000000ffff097224 */ /* 0x000fce00078e00ff */
.L_x_3433:
[----:B---3--:R-:W-:-:S04]  /*56520*/  LEA R18, P1, R14, R10, 0x3 ;  /* 0x0000000a0e127211 */ /* 0x008fc800078218ff */
[----:B------:R-:W-:-:S05]  /*56530*/  LEA.HI.X R19, R14, R11, R9, 0x3, P1 ;  /* 0x0000000b0e137211 */ /* 0x000fca00008f1c09 */
[----:B------:R-:W3:Y:S04]  /*56540*/  LD.E.64 R16, desc[UR8][R18.64] ;  /* 0x0000000812107980 */ /* 0x000ee8000c101b00 */
[----:B------:R-:W4:Y:S01]  /*56550*/  LD.E.64 R18, desc[UR8][R18.64+0x8] ;  /* 0x0000080812127980 */ /* 0x000f22000c101b00 */
        /* <DEDUP_REMOVED lines=98> */
[----:B------:R-:W0:Y:S01]  /*56b80*/  LDC R14, c[0x0][0x3c4] ;  /* 0x0000f100ff0e7b82 */ /* 0x000e220000000800 */
[----:B------:R-:W-:-:S07]  /*56b90*/  IMAD.U32 R9, RZ, RZ, UR6 ;  /* 0x00000006ff097e24 */ /* 0x000fce000f8e00ff */
.L_x_3432:
        /* <DEDUP_REMOVED lines=53> */
.L_x_3431:
        /* <DEDUP_REMOVED lines=11> */
[----:B0---4-:R-:W-:Y:S01]  /*56fa0*/  MOV R14, RZ ;  /* 0x000000ff000e7202 */ /* 0x011fe20000000f00 */
[----:B------:R-:W-:Y:S02]  /*56fb0*/  IMAD.MOV.U32 R23, RZ, RZ, -0x340d631c ;  /* 0xcbf29ce4ff177424 */ /* 0x000fe400078e00ff */
[----:B------:R-:W-:-:S07]  /*56fc0*/  IMAD.MOV.U32 R9, RZ, RZ, RZ ;  /* 0x000000ffff097224 */ /* 0x000fce00078e00ff */
.L_x_3436:
        /* <DEDUP_REMOVED lines=104> */
.L_x_3435:
[----:B------:R-:W-:-:S04]  /*57650*/  UISETP.NE.U32.AND UP0, UPT, UR12, URZ, UPT ;  /* 0x000000ff0c00728c */ /* 0x000fc8000bf05070 */
[----:B------:R-:W-:-:S09]  /*57660*/  UISETP.NE.AND.EX UP0, UPT, URZ, URZ, UPT, UP0 ;  /* 0x000000ffff00728c */ /* 0x000fd2000bf05300 */
[----:B------:R-:W-:Y:S05]  /*57670*/  BRA.U !UP0, `(.L_x_3434) ;  /* 0x0000000108c87547 */ /* 0x000fea000b800000 */
[----:B0-2-4-:R-:W-:-:S04]  /*57680*/  LEA R14, P0, R9, R12, 0x3 ;  /* 0x0000000c090e7211 */ /* 0x015fc800078018ff */
        /* <DEDUP_REMOVED lines=49> */
.L_x_3434:
[----:B------:R-:W-:-:S04]  /*579a0*/  ISETP.GE.U32.AND P0, PT, R6, R21, PT ;  /* 0x000000150600720c */ /* 0x000fc80003f06070 */
[----:B------:R-:W-:-:S04]  /*579b0*/  ISETP.GE.U32.AND.EX P0, PT, R8, R23, PT, P0 ;  /* 0x000000170800720c */ /* 0x000fc80003f06100 */
[----:B------:R-:W-:Y:S01]  /*579c0*/  PLOP3.LUT P0, PT, P0, PT, PT, 0x8, 0x80 ;  /* 0x000000000080781c */ /* 0x000fe2000070e170 */
[----:B------:R-:W-:-:S12]  /*579d0*/  BRA `(.L_x_3423) ;  /* 0x0000000000687947 */ /* 0x000fd80003800000 */
.L_x_3430:
[----:B------:R-:W5:Y:S01]  /*579e0*/  LDCU UR7, c[0x0][0x3c8] ;  /* 0x00007900ff0777ac */ /* 0x000f620008000800 */
[----:B------:R-:W-:Y:S01]  /*579f0*/  PLOP3.LUT P0, PT, PT, PT, PT, 0x8, 0x80 ;  /* 0x000000000080781c */ /* 0x000fe20003f0e170 */
[----:B-----5:R-:W-:-:S09]  /*57a00*/  UISETP.NE.AND UP0, UPT, UR7, URZ, UPT ;  /* 0x000000ff0700728c */ /* 0x020fd2000bf05270 */
[----:B------:R-:W-:Y:S05]  /*57a10*/  BRA.U !UP0, `(.L_x_3423) ;  /* 0x0000000108587547 */ /* 0x000fea000b800000 */
[----:B------:R-:W-:-:S07]  /*57a20*/  CS2R R16, SRZ ;  /* 0x0000000000107805 */ /* 0x000fce000001ff00 */
.L_x_3437:
[C---:B------:R-:W-:Y:S02]  /*57a30*/  SHF.L.U32 R15, R16.reuse, 0x3, RZ ;  /* 0x00000003100f7819 */ /* 0x040fe400000006ff */
[----:B------:R-:W-:Y:S02]  /*57a40*/  SHF.L.U64.HI R6, R16, 0x3, R17 ;  /* 0x0000000310067819 */ /* 0x000fe40000010211 */
[C---:B---3--:R-:W-:Y:S02]  /*57a50*/  IADD3 R8, P0, PT, R15.reuse, R10, RZ ;  /* 0x0000000a0f087210 */ /* 0x048fe40007f1e0ff */
[----:B0-2-4-:R-:W-:-:S03]  /*57a60*/  IADD3 R14, P1, PT, R15, R12, RZ ;  /* 0x0000000c0f0e7210 */ /* 0x015fc60007f3e0ff */
        /* <DEDUP_REMOVED lines=17> */
.L_x_3423:
[----:B------:R-:W-:Y:S05]  /*57b80*/  BSYNC.RECONVERGENT B0 ;  /* 0x0000000000007941 */ /* 0x000fea0003800200 */
.L_x_3422:
[----:B--23--:R-:W-:Y:S01]  /*57b90*/  SEL R22, R10, R12, P0 ;  /* 0x0000000c0a167207 */ /* 0x00cfe20000000000 */
[----:B------:R-:W-:Y:S01]  /*57ba0*/  VIADD R6, R7, 0x1 ;  /* 0x0000000107067836 */ /* 0x000fe20000000000 */
[----:B0-----:R-:W-:Y:S01]  /*57bb0*/  SEL R23, R11, R13, P0 ;  /* 0x0000000d0b177207 */ /* 0x001fe20000000000 */
[----:B------:R-:W-:Y:S01]  /*57bc0*/  @!P0 IMAD.MOV R6, RZ, RZ, R7 ;  /* 0x000000ffff068224 */ /* 0x000fe200078e0207 */
[----:B------:R0:W2:Y:S01]  /*57bd0*/  @P0 LDS.64 R10, [R5+0x8] ;  /* 0x00000800050a0984 */ /* 0x0000a20000000a00 */
[----:B------:R-:W-:Y:S01]  /*57be0*/  BSSY.RECONVERGENT B0, `(.L_x_3438) ;  /* 0x00002d9000007945 */ /* 0x000fe20003800200 */
[----:B------:R-:W-:Y:S01]  /*57bf0*/  IADD3 R7, PT, PT, R3, 0x1, RZ ;  /* 0x0000000103077810 */ /* 0x000fe20007ffe0ff */
[----:B------:R-:W-:Y:S01]  /*57c00*/  @P0 IMAD.MOV R7, RZ, RZ, R3 ;  /* 0x000000ffff070224 */ /* 0x000fe200078e0203 */
[----:B------:R0:W3:Y:S01]  /*57c10*/  @!P0 LDS.64 R12, [R4+0x8] ;  /* 0x00000800040c8984 */ /* 0x0000e20000000a00 */
[----:B------:R-:W-:Y:S02]  /*57c20*/  ISETP.GE.AND P2, PT, R6, R2, PT ;  /* 0x000000020600720c */ /* 0x000fe40003f46270 */
[----:B------:R-:W-:-:S11]  /*57c30*/  PLOP3.LUT P1, PT, PT, PT, PT, 0x8, 0x80 ;  /* 0x000000000080781c */ /* 0x000fd60003f2e170 */
[----:B0-----:R-:W-:Y:S05]  /*57c40*/  @P2 BRA `(.L_x_3439) ;  /* 0x0000002c00482947 */ /* 0x001fea0003800000 */
[----:B------:R-:W-:Y:S02]  /*57c50*/  ISETP.GE.AND P0, PT, R7, R0, PT ;  /* 0x000000000700720c */ /* 0x000fe40003f06270 */
[----:B------:R-:W-:-:S11]  /*57c60*/  PLOP3.LUT P1, PT, PT, PT, PT, 0x80, 0x8 ;  /* 0x000000000008781c */ /* 0x000fd60003f2f070 */
[----:B------:R-:W-:Y:S05]  /*57c70*/  @P0 BRA `(.L_x_3439) ;  /* 0x0000002c003c0947 */ /* 0x000fea0003800000 */
[----:B------:R-:W0:Y:S01]  /*57c80*/  LDC.64 R8, c[0x0][0x3c0] ;  /* 0x0000f000ff087b82 */ /* 0x000e220000000a00 */
[----:B-1----:R-:W-:Y:S02]  /*57c90*/  HFMA2 R4, -RZ, RZ, -15.890625, -0.0047760009765625 ;  /* 0xcbf29ce4ff047431 */ /* 0x002fe400000001ff */
        /* <DEDUP_REMOVED lines=15> */
.L_x_3442:
        /* <DEDUP_REMOVED lines=104> */
.L_x_3441:
[----:B------:R-:W-:-:S04]  /*58410*/  UISETP.NE.U32.AND UP0, UPT, UR12, URZ, UPT ;  /* 0x000000ff0c00728c */ /* 0x000fc8000bf05070 */
[----:B------:R-:W-:-:S09]  /*58420*/  UISETP.NE.AND.EX UP0, UPT, URZ, URZ, UPT, UP0 ;  /* 0x000000ffff00728c */ /* 0x000fd2000bf05300 */
[----:B------:R-:W-:Y:S05]  /*58430*/  BRA.U !UP0, `(.L_x_3440) ;  /* 0x0000000108c87547 */ /* 0x000fea000b800000 */
[----:B--2-4-:R-:W-:-:S04]  /*58440*/  LEA R14, P1, R5, R10, 0x3 ;  /* 0x0000000a050e7211 */ /* 0x014fc800078218ff */
        /* <DEDUP_REMOVED lines=49> */
.L_x_3440:
        /* <DEDUP_REMOVED lines=14> */
.L_x_3445:
[----:B---34-:R-:W-:-:S04]  /*58840*/  LEA R14, P1, R8, R12, 0x3 ;  /* 0x0000000c080e7211 */ /* 0x018fc800078218ff */
[----:B------:R-:W-:-:S05]  /*58850*/  LEA.HI.X R15, R8, R13, R5, 0x3, P1 ;  /* 0x0000000d080f7211 */ /* 0x000fca00008f1c05 */
[----:B------:R-:W3:Y:S04]  /*58860*/  LD.E.64 R16, desc[UR8][R14.64] ;  /* 0x000000080e107980 */ /* 0x000ee8000c101b00 */
[----:B------:R-:W4:Y:S01]  /*58870*/  LD.E.64 R14, desc[UR8][R14.64+0x8] ;  /* 0x000008080e0e7980 */ /* 0x000f22000c101b00 */
[----:B------:R-:W-:Y:S01]  /*58880*/  IMAD R21, R19, 0x1b3, RZ ;  /* 0x000001b313157824 */ /* 0x000fe200078e02ff */
        /* <DEDUP_REMOVED lines=99> */
.L_x_3444:
[----:B------:R-:W-:-:S04]  /*58ec0*/  UISETP.NE.U32.AND UP0, UPT, UR12, URZ, UPT ;  /* 0x000000ff0c00728c */ /* 0x000fc8000bf05070 */
[----:B------:R-:W-:-:S09]  /*58ed0*/  UISETP.NE.AND.EX UP0, UPT, URZ, URZ, UPT, UP0 ;  /* 0x000000ffff00728c */ /* 0x000fd2000bf05300 */
[----:B------:R-:W-:Y:S05]  /*58ee0*/  BRA.U !UP0, `(.L_x_3443) ;  /* 0x0000000108c47547 */ /* 0x000fea000b800000 */
[----:B---34-:R-:W-:-:S04]  /*58ef0*/  LEA R14, P1, R5, R12, 0x3 ;  /* 0x0000000c050e7211 */ /* 0x018fc800078218ff */
[----:B0-----:R-:W-:-:S06]  /*58f00*/  LEA.HI.X R15, R5, R13, R8, 0x3, P1 ;  /* 0x0000000d050f7211 */ /* 0x001fcc00008f1c08 */
        /* <DEDUP_REMOVED lines=47> */
.L_x_3443:
        /* <DEDUP_REMOVED lines=14> */
[----:B------:R-:W-:Y:S01]  /*592e0*/  MOV R4, 0xcbf29ce4 ;  /* 0xcbf29ce400047802 */ /* 0x000fe20000000f00 */
[----:B------:R-:W-:Y:S02]  /*592f0*/  IMAD.MOV.U32 R5, RZ, RZ, RZ ;  /* 0x000000ffff057224 */ /* 0x000fe400078e00ff */
[----:B------:R-:W-:-:S07]  /*59300*/  IMAD.MOV.U32 R8, RZ, RZ, RZ ;  /* 0x000000ffff087224 */ /* 0x000fce00078e00ff */
.L_x_3449:
        /* <DEDUP_REMOVED lines=104> */
.L_x_3448:
        /* <DEDUP_REMOVED lines=53> */
.L_x_3447:
[----:B------:R-:W-:Y:S02]  /*59ce0*/  IMAD.MOV.U32 R18, RZ, RZ, -0x7bdddcdb ;  /* 0x84222325ff127424 */ /* 0x000fe400078e00ff */
[----:B------:R-:W-:Y:S01]  /*59cf0*/  IMAD.MOV.U32 R19, RZ, RZ, -0x340d631c ;  /* 0xcbf29ce4ff137424 */ /* 0x000fe200078e00ff */
[----:B------:R-:W-:Y:S06]  /*59d00*/  @!P0 BRA `(.L_x_3450) ;  /* 0x00000008009c8947 */ /* 0x000fec0003800000 */
[----:B------:R-:W-:Y:S01]  /*59d10*/  UISETP.NE.U32.AND UP0, UPT, UR11, URZ, UPT ;  /* 0x000000ff0b00728c */ /* 0x000fe2000bf05070 */
[----:B------:R-:W-:Y:S02]  /*59d20*/  HFMA2 R18, -RZ, RZ, -6.306171417236328125e-05, 0.01395416259765625 ;  /* 0x84222325ff127431 */ /* 0x000fe400000001ff */
[----:B------:R-:W-:Y:S01]  /*59d30*/  IMAD.MOV.U32 R19, RZ, RZ, -0x340d631c ;  /* 0xcbf29ce4ff137424 */ /* 0x000fe200078e00ff */
[----:B----4-:R-:W-:Y:S01]  /*59d40*/  MOV R14, RZ ;  /* 0x000000ff000e7202 */ /* 0x010fe20000000f00 */
[----:B------:R-:W-:Y:S01]  /*59d50*/  UISETP.NE.AND.EX UP0, UPT, UR4, URZ, UPT, UP0 ;  /* 0x000000ff0400728c */ /* 0x000fe2000bf05300 */
[----:B------:R-:W-:-:S08]  /*59d60*/  IMAD.MOV.U32 R5, RZ, RZ, RZ ;  /* 0x000000ffff057224 */ /* 0x000fd000078e00ff */
[----:B------:R-:W-:Y:S05]  /*59d70*/  BRA.U !UP0, `(.L_x_3451) ;  /* 0x0000000508b07547 */ /* 0x000fea000b800000 */
[----:B------:R-:W-:Y:S01]  /*59d80*/  IMAD.MOV.U32 R18, RZ, RZ, -0x7bdddcdb ;  /* 0x84222325ff127424 */ /* 0x000fe200078e00ff */
[----:B0-----:R-:W-:Y:S01]  /*59d90*/  MOV R8, RZ ;  /* 0x000000ff00087202 */ /* 0x001fe20000000f00 */
[----:B------:R-:W-:Y:S02]  /*59da0*/  IMAD.MOV.U32 R19, RZ, RZ, -0x340d631c ;  /* 0xcbf29ce4ff137424 */ /* 0x000fe400078e00ff */
[----:B------:R-:W-:-:S07]  /*59db0*/  IMAD.MOV.U32 R5, RZ, RZ, RZ ;  /* 0x000000ffff057224 */ /* 0x000fce00078e00ff */
.L_x_3452:
[----:B---3--:R-:W-:-:S04]  /*59dc0*/  LEA R14, P0, R8, R12, 0x3 ;  /* 0x0000000c080e7211 */ /* 0x008fc800078018ff */
        /* <DEDUP_REMOVED lines=101> */
[----:B------:R-:W1:Y:S01]  /*5a420*/  LDC R14, c[0x0][0x3c4] ;  /* 0x0000f100ff0e7b82 */ /* 0x000e620000000800 */
[----:B------:R-:W-:-:S07]  /*5a430*/  MOV R5, UR6 ;  /* 0x0000000600057c02 */ /* 0x000fce0008000f00 */
.L_x_3451:
[----:B------:R-:W-:-:S04]  /*5a440*/  UISETP.NE.U32.AND UP0, UPT, UR12, URZ, UPT ;  /* 0x000000ff0c00728c */ /* 0x000fc8000bf05070 */
[----:B------:R-:W-:-:S09]  /*5a450*/  UISETP.NE.AND.EX UP0, UPT, URZ, URZ, UPT, UP0 ;  /* 0x000000ffff00728c */ /* 0x000fd2000bf05300 */
[----:B------:R-:W-:Y:S05]  /*5a460*/  BRA.U !UP0, `(.L_x_3450) ;  /* 0x0000000108c47547 */ /* 0x000fea000b800000 */
[----:B0--3--:R-:W-:-:S04]  /*5a470*/  LEA R8, P0, R5, R12, 0x3 ;  /* 0x0000000c05087211 */ /* 0x009fc800078018ff */
[----:B-1----:R-:W-:-:S06]  /*5a480*/  LEA.HI.X R9, R5, R13, R14, 0x3, P0 ;  /* 0x0000000d05097211 */ /* 0x002fcc00000f1c0e */
        /* <DEDUP_REMOVED lines=47> */
.L_x_3450:
[----:B------:R-:W-:-:S04]  /*5a780*/  ISETP.GE.U32.AND P1, PT, R3, R18, PT ;  /* 0x000000120300720c */ /* 0x000fc80003f26070 */
[----:B------:R-:W-:-:S04]  /*5a790*/  ISETP.GE.U32.AND.EX P1, PT, R4, R19, PT, P1 ;  /* 0x000000130400720c */ /* 0x000fc80003f26110 */
[----:B------:R-:W-:Y:S01]  /*5a7a0*/  PLOP3.LUT P1, PT, P1, PT, PT, 0x8, 0x80 ;  /* 0x000000000080781c */ /* 0x000fe20000f2e170 */
[----:B------:R-:W-:-:S12]  /*5a7b0*/  BRA `(.L_x_3439) ;  /* 0x00000000006c7947 */ /* 0x000fd80003800000 */
.L_x_3446:
[----:B------:R-:W1:Y:S01]  /*5a7c0*/  LDCU UR7, c[0x0][0x3c8] ;  /* 0x00007900ff0777ac */ /* 0x000e620008000800 */
[----:B------:R-:W-:Y:S01]  /*5a7d0*/  PLOP3.LUT P1, PT, PT, PT, PT, 0x8, 0x80 ;  /* 0x000000000080781c */ /* 0x000fe20003f2e170 */
[----:B-1----:R-:W-:-:S09]  /*5a7e0*/  UISETP.NE.AND UP0, UPT, UR7, URZ, UPT ;  /* 0x000000ff0700728c */ /* 0x002fd2000bf05270 */
[----:B------:R-:W-:Y:S05]  /*5a7f0*/  BRA.U !UP0, `(.L_x_3439) ;  /* 0x00000001085c7547 */ /* 0x000fea000b800000 */
[----:B------:R-:W-:Y:S02]  /*5a800*/  HFMA2 R16, -RZ, RZ, 0, 0 ;  /* 0x00000000ff107431 */ /* 0x000fe400000001ff */
[----:B------:R-:W-:-:S07]  /*5a810*/  IMAD.MOV.U32 R3, RZ, RZ, RZ ;  /* 0x000000ffff037224 */ /* 0x000fce00078e00ff */
.L_x_3453:
[C---:B------:R-:W-:Y:S01]  /*5a820*/  IMAD.SHL.U32 R9, R3.reuse, 0x8, RZ ;  /* 0x0000000803097824 */ /* 0x040fe200078e00ff */
[----:B----4-:R-:W-:-:S04]  /*5a830*/  SHF.L.U64.HI R14, R3, 0x3, R16 ;  /* 0x00000003030e7819 */ /* 0x010fc80000010210 */
[C---:B--2---:R-:W-:Y:S02]  /*5a840*/  IADD3 R4, P0, PT, R9.reuse, R10, RZ ;  /* 0x0000000a09047210 */ /* 0x044fe40007f1e0ff */
[----:B0--3--:R-:W-:-:S03]  /*5a850*/  IADD3 R8, P1, PT, R9, R12, RZ ;  /* 0x0000000c09087210 */ /* 0x009fc60007f3e0ff */
        /* <DEDUP_REMOVED lines=17> */
.L_x_3439:
[----:B------:R-:W-:Y:S05]  /*5a970*/  BSYNC.RECONVERGENT B0 ;  /* 0x0000000000007941 */ /* 0x000fea0003800200 */
.L_x_3438:
[----:B-1----:R-:W-:Y:S01]  /*5a980*/  VIADD R4, R7, 0x1 ;  /* 0x0000000107047836 */ /* 0x002fe20000000000 */
[----:B------:R-:W-:Y:S01]  /*5a990*/  IADD3 R5, PT, PT, R6, 0x1, RZ ;  /* 0x0000000106057810 */ /* 0x000fe20007ffe0ff */
[----:B------:R-:W-:Y:S01]  /*5a9a0*/  @P1 IMAD.MOV R4, RZ, RZ, R7 ;  /* 0x000000ffff041224 */ /* 0x000fe200078e0207 */
[----:B--23--:R-:W-:Y:S01]  /*5a9b0*/  SEL R20, R10, R12, P1 ;  /* 0x0000000c0a147207 */ /* 0x00cfe20000800000 */
[----:B------:R-:W-:Y:S01]  /*5a9c0*/  @!P1 IMAD.MOV R5, RZ, RZ, R6 ;  /* 0x000000ffff059224 */ /* 0x000fe200078e0206 */
[----:B------:R-:W-:Y:S01]  /*5a9d0*/  SEL R21, R11, R13, P1 ;  /* 0x0000000d0b157207 */ /* 0x000fe20000800000 */
[----:B------:R-:W-:Y:S01]  /*5a9e0*/  BSSY.RECONVERGENT B0, `(.L_x_3454) ;  /* 0x00002da000007945 */ /* 0x000fe20003800200 */
[----:B------:R-:W-:Y:S02]  /*5a9f0*/  @!P1 LEA R3, R4, UR5, 0x3 ;  /* 0x0000000504039c11 */ /* 0x000fe4000f8e18ff */
[C---:B------:R-:W-:Y:S02]  /*5aa00*/  @P1 LEA R6, R5.reuse, UR5, 0x3 ;  /* 0x0000000505061c11 */ /* 0x040fe4000f8e18ff */
[----:B------:R-:W-:Y:S01]  /*5aa10*/  PLOP3.LUT P0, PT, PT, PT, PT, 0x8, 0x80 ;  /* 0x000000000080781c */ /* 0x000fe20003f0e170 */
[----:B------:R1:W2:Y:S04]  /*5aa20*/  @!P1 LDS.64 R12, [R3] ;  /* 0x00000000030c9984 */ /* 0x0002a80000000a00 */
[----:B------:R1:W3:Y:S01]  /*5aa30*/  @P1 LDS.64 R10, [R6] ;  /* 0x00000000060a1984 */ /* 0x0002e20000000a00 */
[----:B------:R-:W-:-:S13]  /*5aa40*/  ISETP.GE.AND P1, PT, R5, R2, PT ;  /* 0x000000020500720c */ /* 0x000fda0003f26270 */
[----:B-1----:R-:W-:Y:S05]  /*5aa50*/  @P1 BRA `(.L_x_3455) ;  /* 0x0000002c00481947 */ /* 0x002fea0003800000 */
        /* <DEDUP_REMOVED lines=10> */
[----:B------:R-:W-:Y:S01]  /*5ab00*/  IMAD.MOV.U32 R6, RZ, RZ, -0x7bdddcdb ;  /* 0x84222325ff067424 */ /* 0x000fe200078e00ff */
[----:B------:R-:W-:Y:S01]  /*5ab10*/  MOV R3, 0xcbf29ce4 ;  /* 0xcbf29ce400037802 */ /* 0x000fe20000000f00 */
[----:B------:R-:W-:Y:S01]  /*5ab20*/  IMAD.MOV.U32 R7, RZ, RZ, RZ ;  /* 0x000000ffff077224 */ /* 0x000fe200078e00ff */
[----:B------:R-:W-:Y:S01]  /*5ab30*/  UISETP.NE.AND.EX UP0, UPT, UR4, URZ, UPT, UP0 ;  /* 0x000000ff0400728c */ /* 0x000fe2000bf05300 */
[----:B------:R-:W-:-:S08]  /*5ab40*/  IMAD.MOV.U32 R8, RZ, RZ, RZ ;  /* 0x000000ffff087224 */ /* 0x000fd000078e00ff */
[----:B------:R-:W-:Y:S05]  /*5ab50*/  BRA.U !UP0, `(.L_x_3457) ;  /* 0x0000000508b07547 */ /* 0x000fea000b800000 */
[----:B------:R-:W-:Y:S01]  /*5ab60*/  HFMA2 R7, -RZ, RZ, 0, 0 ;  /* 0x00000000ff077431 */ /* 0x000fe200000001ff */
[----:B------:R-:W-:Y:S01]  /*5ab70*/  MOV R6, 0x84222325 ;  /* 0x8422232500067802 */ /* 0x000fe20000000f00 */
[----:B------:R-:W-:Y:S02]  /*5ab80*/  IMAD.MOV.U32 R3, RZ, RZ, -0x340d631c ;  /* 0xcbf29ce4ff037424 */ /* 0x000fe400078e00ff */
[----:B------:R-:W-:-:S07]  /*5ab90*/  IMAD.MOV.U32 R8, RZ, RZ, RZ ;  /* 0x000000ffff087224 */ /* 0x000fce00078e00ff */
.L_x_3458:
[----:B---3--:R-:W-:-:S04]  /*5aba0*/  LEA R16, P1, R8, R10, 0x3 ;  /* 0x0000000a08107211 */ /* 0x008fc800078218ff */
[----:B------:R-:W-:-:S05]  /*5abb0*/  LEA.HI.X R17, R8, R11, R7, 0x3, P1 ;  /* 0x0000000b08117211 */ /* 0x000fca00008f1c07 */
[----:B----4-:R-:W3:Y:S04]  /*5abc0*/  LD.E.64 R14, desc[UR8][R16.64] ;  /* 0x00000008100e7980 */ /* 0x010ee8000c101b00 */
        /* <DEDUP_REMOVED lines=101> */
.L_x_3457:
[----:B------:R-:W-:-:S04]  /*5b220*/  UISETP.NE.U32.AND UP0, UPT, UR12, URZ, UPT ;  /* 0x000000ff0c00728c */ /* 0x000fc8000bf05070 */
[----:B------:R-:W-:-:S09]  /*5b230*/  UISETP.NE.AND.EX UP0, UPT, URZ, URZ, UPT, UP0 ;  /* 0x000000ffff00728c */ /* 0x000fd2000bf05300 */
[----:B------:R-:W-:Y:S05]  /*5b240*/  BRA.U !UP0, `(.L_x_3456) ;  /* 0x0000000108c47547 */ /* 0x000fea000b800000 */
[----:B---34-:R-:W-:-:S04]  /*5b250*/  LEA R14, P1, R7, R10, 0x3 ;  /* 0x0000000a070e7211 */ /* 0x018fc800078218ff */
        /* <DEDUP_REMOVED lines=48> */
.L_x_3456:
        /* <DEDUP_REMOVED lines=12> */
[----:B------:R-:W-:Y:S01]  /*5b620*/  MOV R7, RZ ;  /* 0x000000ff00077202 */ /* 0x000fe20000000f00 */
[----:B------:R-:W-:Y:S02]  /*5b630*/  IMAD.MOV.U32 R18, RZ, RZ, -0x340d631c ;  /* 0xcbf29ce4ff127424 */ /* 0x000fe400078e00ff */
[----:B0-----:R-:W-:-:S07]  /*5b640*/  IMAD.MOV.U32 R8, RZ, RZ, RZ ;  /* 0x000000ffff087224 */ /* 0x001fce00078e00ff */
.L_x_3461:
[----:B--2-4-:R-:W-:-:S04]  /*5b650*/  LEA R14, P1, R7, R12, 0x3 ;  /* 0x0000000c070e7211 */ /* 0x014fc800078218ff */
        /* <DEDUP_REMOVED lines=102> */
.L_x_3460:
[----:B------:R-:W-:-:S04]  /*5bcc0*/  UISETP.NE.U32.AND UP0, UPT, UR12, URZ, UPT ;  /* 0x000000ff0c00728c */ /* 0x000fc8000bf05070 */
[----:B------:R-:W-:-:S09]  /*5bcd0*/  UISETP.NE.AND.EX UP0, UPT, URZ, URZ, UPT, UP0 ;  /* 0x000000ffff00728c */ /* 0x000fd2000bf05300 */
[----:B------:R-:W-:Y:S05]  /*5bce0*/  BRA.U !UP0, `(.L_x_3459) ;  /* 0x0000000108c87547 */ /* 0x000fea000b800000 */
[----:B--2-4-:R-:W-:-:S04]  /*5bcf0*/  LEA R14, P1, R7, R12, 0x3 ;  /* 0x0000000c070e7211 */ /* 0x014fc800078218ff */
        /* <DEDUP_REMOVED lines=8> */
[----:B0-----:R-:W-:Y:S02]  /*5bd80*/  IMAD.IADD R8, R17, 0x1, R19 ;  /* 0x0000000111087824 */ /* 0x001fe400078e0213 */
        /* <DEDUP_REMOVED lines=40> */
.L_x_3459:
        /* <DEDUP_REMOVED lines=11> */
[----:B0-----:R-:W-:-:S08]  /*5c0c0*/  IMAD.MOV.U32 R8, RZ, RZ, RZ ;  /* 0x000000ffff087224 */ /* 0x001fd000078e00ff */
[----:B------:R-:W-:Y:S05]  /*5c0d0*/  BRA.U !UP0, `(.L_x_3464) ;  /* 0x0000000508b07547 */ /* 0x000fea000b800000 */
[----:B------:R-:W-:Y:S01]  /*5c0e0*/  HFMA2 R7, -RZ, RZ, 0, 0 ;  /* 0x00000000ff077431 */ /* 0x000fe200000001ff */
[----:B------:R-:W-:Y:S01]  /*5c0f0*/  MOV R3, 0x84222325 ;  /* 0x8422232500037802 */ /* 0x000fe20000000f00 */
[----:B------:R-:W-:Y:S02]  /*5c100*/  IMAD.MOV.U32 R6, RZ, RZ, -0x340d631c ;  /* 0xcbf29ce4ff067424 */ /* 0x000fe400078e00ff */
[----:B------:R-:W-:-:S07]  /*5c110*/  IMAD.MOV.U32 R8, RZ, RZ, RZ ;  /* 0x000000ffff087224 */ /* 0x000fce00078e00ff */
.L_x_3465:
        /* <DEDUP_REMOVED lines=104> */
.L_x_3464:
        /* <DEDUP_REMOVED lines=53> */
.L_x_3463:
        /* <DEDUP_REMOVED lines=8> */
[----:B----4-:R-:W-:-:S06]  /*5cb70*/  IMAD.MOV.U32 R14, RZ, RZ, RZ ;  /* 0x000000ffff0e7224 */ /* 0x010fcc00078e00ff */
[----:B------:R-:W-:Y:S05]  /*5cb80*/  BRA.U !UP0, `(.L_x_3467) ;  /* 0x0000000508b07547 */ /* 0x000fea000b800000 */
[----:B------:R-:W-:Y:S01]  /*5cb90*/  IMAD.MOV.U32 R18, RZ, RZ, -0x7bdddcdb ;  /* 0x84222325ff127424 */ /* 0x000fe200078e00ff */
[----:B------:R-:W-:Y:S01]  /*5cba0*/  MOV R19, 0xcbf29ce4 ;  /* 0xcbf29ce400137802 */ /* 0x000fe20000000f00 */
[----:B------:R-:W-:Y:S02]  /*5cbb0*/  IMAD.MOV.U32 R7, RZ, RZ, RZ ;  /* 0x000000ffff077224 */ /* 0x000fe400078e00ff */
[----:B0-----:R-:W-:-:S07]  /*5cbc0*/  IMAD.MOV.U32 R8, RZ, RZ, RZ ;  /* 0x000000ffff087224 */ /* 0x001fce00078e00ff */
.L_x_3468:
[----:B--2---:R-:W-:-:S04]  /*5cbd0*/  LEA R14, P0, R7, R12, 0x3 ;  /* 0x0000000c070e7211 */ /* 0x004fc800078018ff */
[----:B------:R-:W-:-:S05]  /*5cbe0*/  LEA.HI.X R15, R7, R13, R8, 0x3, P0 ;  /* 0x0000000d070f7211 */ /* 0x000fca00000f1c08 */
[----:B------:R-:W1:Y:S04]  /*5cbf0*/  LD.E.64 R16, desc[UR8][R14.64] ;  /* 0x000000080e107980 */ /* 0x000e68000c101b00 */
[----:B------:R-:W2:Y:S01]  /*5cc00*/  LD.E.64 R14, desc[UR8][R14.64+0x8] ;  /* 0x000008080e0e7980 */ /* 0x000ea2000c101b00 */
[----:B------:R-:W-:Y:S01]  /*5cc10*/  IMAD R25, R19, 0x1b3, RZ ;  /* 0x000001b313197824 */ /* 0x000fe200078e02ff */
[----:B------:R-:W-:-:S04]  /*5cc20*/  IADD3 R7, P0, PT, R7, 0x2, RZ ;  /* 0x0000000207077810 */ /* 0x000fc80007f1e0ff */
[----:B------:R-:W-:Y:S02]  /*5cc30*/  IADD3.X R8, PT, PT, RZ, R8, RZ, P0, !PT ;  /* 0x00000008ff087210 */ /* 0x000fe400007fe4ff */
[----:B------:R-:W-:-:S04]  /*5cc40*/  ISETP.NE.U32.AND P0, PT, R7, UR6, PT ;  /* 0x0000000607007c0c */ /* 0x000fc8000bf05070 */
[----:B------:R-:W-:Y:S02]  /*5cc50*/  ISETP.NE.AND.EX P0, PT, R8, R9, PT, P0 ;  /* 0x000000090800720c */ /* 0x000fe40003f05300 */
        /* <DEDUP_REMOVED lines=93> */
[----:B------:R-:W4:Y:S01]  /*5d230*/  LDC R14, c[0x0][0x3c4] ;  /* 0x0000f100ff0e7b82 */ /* 0x000f220000000800 */
[----:B------:R-:W-:-:S07]  /*5d240*/  IMAD.U32 R7, RZ, RZ, UR6 ;  /* 0x00000006ff077e24 */ /* 0x000fce000f8e00ff */
.L_x_3467:
[----:B------:R-:W-:-:S04]  /*5d250*/  UISETP.NE.U32.AND UP0, UPT, UR12, URZ, UPT ;  /* 0x000000ff0c00728c */ /* 0x000fc8000bf05070 */
[----:B------:R-:W-:-:S09]  /*5d260*/  UISETP.NE.AND.EX UP0, UPT, URZ, URZ, UPT, UP0 ;  /* 0x000000ffff00728c */ /* 0x000fd2000bf05300 */
[----:B------:R-:W-:Y:S05]  /*5d270*/  BRA.U !UP0, `(.L_x_3466) ;  /* 0x0000000108c47547 */ /* 0x000fea000b800000 */
[----:B0-2---:R-:W-:-:S04]  /*5d280*/  LEA R8, P0, R7, R12, 0x3 ;  /* 0x0000000c07087211 */ /* 0x005fc800078018ff */
[----:B----4-:R-:W-:-:S06]  /*5d290*/  LEA.HI.X R9, R7, R13, R14, 0x3, P0 ;  /* 0x0000000d07097211 */ /* 0x010fcc00000f1c0e */
        /* <DEDUP_REMOVED lines=47> */
.L_x_3466:
[----:B------:R-:W-:-:S04]  /*5d590*/  ISETP.GE.U32.AND P0, PT, R3, R18, PT ;  /* 0x000000120300720c */ /* 0x000fc80003f06070 */
[----:B------:R-:W-:-:S04]  /*5d5a0*/  ISETP.GE.U32.AND.EX P0, PT, R6, R19, PT, P0 ;  /* 0x000000130600720c */ /* 0x000fc80003f06100 */
[----:B------:R-:W-:Y:S01]  /*5d5b0*/  PLOP3.LUT P0, PT, P0, PT, PT, 0x8, 0x80 ;  /* 0x000000000080781c */ /* 0x000fe2000070e170 */
[----:B------:R-:W-:-:S12]  /*5d5c0*/  BRA `(.L_x_3455) ;  /* 0x00000000006c7947 */ /* 0x000fd80003800000 */
.L_x_3462:
[----:B------:R-:W5:Y:S01]  /*5d5d0*/  LDCU UR7, c[0x0][0x3c8] ;  /* 0x00007900ff0777ac */ /* 0x000f620008000800 */
[----:B------:R-:W-:Y:S01]  /*5d5e0*/  PLOP3.LUT P0, PT, PT, PT, PT, 0x8, 0x80 ;  /* 0x000000000080781c */ /* 0x000fe20003f0e170 */
[----:B-----5:R-:W-:-:S09]  /*5d5f0*/  UISETP.NE.AND UP0, UPT, UR7, URZ, UPT ;  /* 0x000000ff0700728c */ /* 0x020fd2000bf05270 */
[----:B------:R-:W-:Y:S05]  /*5d600*/  BRA.U !UP0, `(.L_x_3455) ;  /* 0x00000001085c7547 */ /* 0x000fea000b800000 */
[----:B------:R-:W-:Y:S02]  /*5d610*/  HFMA2 R3, -RZ, RZ, 0, 0 ;  /* 0x00000000ff037431 */ /* 0x000fe400000001ff */
[----:B------:R-:W-:-:S07]  /*5d620*/  IMAD.MOV.U32 R16, RZ, RZ, RZ ;  /* 0x000000ffff107224 */ /* 0x000fce00078e00ff */
.L_x_3469:
[C---:B------:R-:W-:Y:S01]  /*5d630*/  IMAD.SHL.U32 R9, R3.reuse, 0x8, RZ ;  /* 0x0000000803097824 */ /* 0x040fe200078e00ff */
[----:B----4-:R-:W-:-:S04]  /*5d640*/  SHF.L.U64.HI R14, R3, 0x3, R16 ;  /* 0x00000003030e7819 */ /* 0x010fc80000010210 */
[C---:B0-2---:R-:W-:Y:S02]  /*5d650*/  IADD3 R8, P1, PT, R9.reuse, R12, RZ ;  /* 0x0000000c09087210 */ /* 0x045fe40007f3e0ff */
        /* <DEDUP_REMOVED lines=18> */
.L_x_3455:
[----:B------:R-:W-:Y:S05]  /*5d780*/  BSYNC.RECONVERGENT B0 ;  /* 0x0000000000007941 */ /* 0x000fea0003800200 */
.L_x_3454:
        /* <DEDUP_REMOVED lines=10> */
[----:B------:R2:W3:Y:S04]  /*5d830*/  @!P0 LDS.64 R12, [R4] ;  /* 0x00000000040c8984 */ /* 0x0004e80000000a00 */
[----:B------:R2:W0:Y:S01]  /*5d840*/  @P0 LDS.64 R10, [R5] ;  /* 0x00000000050a0984 */ /* 0x0004220000000a00 */
[----:B------:R-:W-:Y:S01]  /*5d850*/  PLOP3.LUT P0, PT, PT, PT, PT, 0x8, 0x80 ;  /* 0x000000000080781c */ /* 0x000fe20003f0e170 */
[----:B------:R-:W-:-:S12]  /*5d860*/  @P1 BRA `(.L_x_3471) ;  /* 0x0000002c00401947 */ /* 0x000fd80003800000 */
[----:B------:R-:W-:Y:S02]  /*5d870*/  ISETP.GE.AND P1, PT, R3, R0, PT ;  /* 0x000000000300720c */ /* 0x000fe40003f26270 */
[----:B------:R-:W-:-:S11]  /*5d880*/  PLOP3.LUT P0, PT, PT, PT, PT, 0x80, 0x8 ;  /* 0x000000000008781c */ /* 0x000fd60003f0f070 */
[----:B------:R-:W-:Y:S05]  /*5d890*/  @P1 BRA `(.L_x_3471) ;  /* 0x0000002c00341947 */ /* 0x000fea0003800000 */
[----:B0-----:R-:W0:Y:S01]  /*5d8a0*/  LDC.64 R8, c[0x0][0x3c0] ;  /* 0x0000f000ff087b82 */ /* 0x001e220000000a00 */
[----:B--2---:R-:W-:Y:S02]  /*5d8b0*/  IMAD.MOV.U32 R4, RZ, RZ, -0x7bdddcdb ;  /* 0x84222325ff047424 */ /* 0x004fe400078e00ff */
        /* <DEDUP_REMOVED lines=13> */
[----:B-1----:R-:W-:Y:S01]  /*5d990*/  MOV R24, RZ ;  /* 0x000000ff00187202 */ /* 0x002fe20000000f00 */
[----:B------:R-:W-:Y:S02]  /*5d9a0*/  IMAD.MOV.U32 R5, RZ, RZ, -0x340d631c ;  /* 0xcbf29ce4ff057424 */ /* 0x000fe400078e00ff */
[----:B------:R-:W-:-:S07]  /*5d9b0*/  IMAD.MOV.U32 R7, RZ, RZ, RZ ;  /* 0x000000ffff077224 */ /* 0x000fce00078e00ff */
.L_x_3474:
[----:B------:R-:W-:-:S04]  /*5d9c0*/  LEA R16, P1, R24, R10, 0x3 ;  /* 0x0000000a18107211 */ /* 0x000fc800078218ff */
[----:B------:R-:W-:-:S05]  /*5d9d0*/  LEA.HI.X R17, R24, R11, R7, 0x3, P1 ;  /* 0x0000000b18117211 */ /* 0x000fca00008f1c07 */
[----:B----4-:R-:W2:Y:S04]  /*5d9e0*/  LD.E.64 R14, desc[UR8][R16.64] ;  /* 0x00000008100e7980 */ /* 0x010ea8000c101b00 */
        /* <DEDUP_REMOVED lines=98> */
[----:B------:R-:W-:-:S07]  /*5e010*/  IMAD.U32 R7, RZ, RZ, UR6 ;  /* 0x00000006ff077e24 */ /* 0x000fce000f8e00ff */
.L_x_3473:
[----:B------:R-:W-:-:S04]  /*5e020*/  UISETP.NE.U32.AND UP0, UPT, UR12, URZ, UPT ;  /* 0x000000ff0c00728c */ /* 0x000fc8000bf05070 */
[----:B------:R-:W-:-:S09]  /*5e030*/  UISETP.NE.AND.EX UP0, UPT, URZ, URZ, UPT, UP0 ;  /* 0x000000ffff00728c */ /* 0x000fd2000bf05300 */
[----:B------:R-:W-:Y:S05]  /*5e040*/  BRA.U !UP0, `(.L_x_3472) ;  /* 0x0000000108c47547 */ /* 0x000fea000b800000 */
[----:B----4-:R-:W-:-:S04]  /*5e050*/  LEA R14, P1, R7, R10, 0x3 ;  /* 0x0000000a070e7211 */ /* 0x010fc800078218ff */
        /* <DEDUP_REMOVED lines=48> */
.L_x_3472:
[----:B-1----:R-:W-:Y:S02]  /*5e360*/  IMAD.MOV.U32 R24, RZ, RZ, -0x7bdddcdb ;  /* 0x84222325ff187424 */ /* 0x002fe400078e00ff */
        /* <DEDUP_REMOVED lines=11> */
[----:B0-----:R-:W-:Y:S01]  /*5e420*/  MOV R8, RZ ;  /* 0x000000ff00087202 */ /* 0x001fe20000000f00 */
[----:B------:R-:W-:Y:S02]  /*5e430*/  IMAD.MOV.U32 R28, RZ, RZ, -0x340d631c ;  /* 0xcbf29ce4ff1c7424 */ /* 0x000fe400078e00ff */
[----:B------:R-:W-:-:S07]  /*5e440*/  IMAD.MOV.U32 R7, RZ, RZ, RZ ;  /* 0x000000ffff077224 */ /* 0x000fce00078e00ff */
.L_x_3477:
[----:B---34-:R-:W-:-:S04]  /*5e450*/  LEA R14, P1, R8, R12, 0x3 ;  /* 0x0000000c080e7211 */ /* 0x018fc800078218ff */
[----:B------:R-:W-:-:S05]  /*5e460*/  LEA.HI.X R15, R8, R13, R7, 0x3, P1 ;  /* 0x0000000d080f7211 */ /* 0x000fca00008f1c07 */
[----:B------:R-:W2:Y:S04]  /*5e470*/  LD.E.64 R16, desc[UR8][R14.64] ;  /* 0x000000080e107980 */ /* 0x000ea8000c101b00 */
[----:B------:R-:W3:Y:S01]  /*5e480*/  LD.E.64 R14, desc[UR8][R14.64+0x8] ;  /* 0x000008080e0e7980 */ /* 0x000ee2000c101b00 */
        /* <DEDUP_REMOVED lines=99> */
.L_x_3476:
[----:B------:R-:W-:-:S04]  /*5eac0*/  UISETP.NE.U32.AND UP0, UPT, UR12, URZ, UPT ;  /* 0x000000ff0c00728c */ /* 0x000fc8000bf05070 */
[----:B------:R-:W-:-:S09]  /*5ead0*/  UISETP.NE.AND.EX UP0, UPT, URZ, URZ, UPT, UP0 ;  /* 0x000000ffff00728c */ /* 0x000fd2000bf05300 */
[----:B------:R-:W-:Y:S05]  /*5eae0*/  BRA.U !UP0, `(.L_x_3475) ;  /* 0x0000000108c87547 */ /* 0x000fea000b800000 */
[----:B---34-:R-:W-:-:S04]  /*5eaf0*/  LEA R14, P1, R7, R12, 0x3 ;  /* 0x0000000c070e7211 */ /* 0x018fc800078218ff */
[----:B-1----:R-:W-:-:S06]  /*5eb00*/  LEA.HI.X R15, R7, R13, R26, 0x3, P1 ;  /* 0x0000000d070f7211 */ /* 0x002fcc00008f1c1a */
[----:B------:R-:W2:Y:S01]  /*5eb10*/  LD.E.64 R14, desc[UR8][R14.64] ;  /* 0x000000080e0e7980 */ /* 0x000ea2000c101b00 */
[----:B------:R-:W-:Y:S01]  /*5eb20*/  IMAD R7, R28, 0x1b3, RZ ;  /* 0x000001b31c077824 */ /* 0x000fe200078e02ff */
[----:B--2---:R-:W-:-:S05]  /*5eb30*/  LOP3.LUT R24, R24, 0xff, R14, 0x78, !PT ;  /* 0x000000ff18187812 */ /* 0x004fca00078e780e */
[----:B------:R-:W-:-:S04]  /*5eb40*/  IMAD.WIDE.U32 R16, R24, 0x1b3, RZ ;  /* 0x000001b318107825 */ /* 0x000fc800078e00ff */
[----:B------:R-:W-:Y:S01]  /*5eb50*/  IMAD R25, R24, 0x100, R7 ;  /* 0x0000010018197824 */ /* 0x000fe200078e0207 */
        /* <DEDUP_REMOVED lines=43> */
.L_x_3475:
        /* <DEDUP_REMOVED lines=18> */
.L_x_3481:
[----:B------:R-:W-:-:S04]  /*5ef30*/  LEA R16, P1, R24, R10, 0x3 ;  /* 0x0000000a18107211 */ /* 0x000fc800078218ff */
[----:B------:R-:W-:-:S05]  /*5ef40*/  LEA.HI.X R17, R24, R11, R7, 0x3, P1 ;  /* 0x0000000b18117211 */ /* 0x000fca00008f1c07 */
[----:B----4-:R-:W2:Y:S04]  /*5ef50*/  LD.E.64 R14, desc[UR8][R16.64] ;  /* 0x00000008100e7980 */ /* 0x010ea8000c101b00 */
[----:B------:R-:W4:Y:S01]  /*5ef60*/  LD.E.64 R16, desc[UR8][R16.64+0x8] ;  /* 0x0000080810107980 */ /* 0x000f22000c101b00 */
[----:B-1----:R-:W-:Y:S01]  /*5ef70*/  IMAD R26, R5, 0x1b3, RZ ;  /* 0x000001b3051a7824 */ /* 0x002fe200078e02ff */
        /* <DEDUP_REMOVED lines=96> */
[----:B------:R-:W-:-:S07]  /*5f580*/  IMAD.U32 R7, RZ, RZ, UR6 ;  /* 0x00000006ff077e24 */ /* 0x000fce000f8e00ff */
.L_x_3480:
[----:B------:R-:W-:-:S04]  /*5f590*/  UISETP.NE.U32.AND UP0, UPT, UR12, URZ, UPT ;  /* 0x000000ff0c00728c */ /* 0x000fc8000bf05070 */
[----:B------:R-:W-:-:S09]  /*5f5a0*/  UISETP.NE.AND.EX UP0, UPT, URZ, URZ, UPT, UP0 ;  /* 0x000000ffff00728c */ /* 0x000fd2000bf05300 */
[----:B------:R-:W-:Y:S05]  /*5f5b0*/  BRA.U !UP0, `(.L_x_3479) ;  /* 0x0000000108c47547 */ /* 0x000fea000b800000 */
[----:B----4-:R-:W-:-:S04]  /*5f5c0*/  LEA R14, P1, R7, R10, 0x3 ;  /* 0x0000000a070e7211 */ /* 0x010fc800078218ff */
        /* <DEDUP_REMOVED lines=48> */
.L_x_3479:
        /* <DEDUP_REMOVED lines=8> */
[----:B-1----:R-:W-:-:S08]  /*5f950*/  IMAD.MOV.U32 R26, RZ, RZ, RZ ;  /* 0x000000ffff1a7224 */ /* 0x002fd000078e00ff */
[----:B------:R-:W-:Y:S05]  /*5f960*/  BRA.U !UP0, `(.L_x_3483) ;  /* 0x0000000508b07547 */ /* 0x000fea000b800000 */
[----:B------:R-:W1:Y:S01]  /*5f970*/  LDC R26, c[0x0][0x3c4] ;  /* 0x0000f100ff1a7b82 */ /* 0x000e620000000800 */
[----:B------:R-:W-:Y:S01]  /*5f980*/  MOV R25, 0x84222325 ;  /* 0x8422232500197802 */ /* 0x000fe20000000f00 */
[----:B------:R-:W-:Y:S01]  /*5f990*/  IMAD.MOV.U32 R24, RZ, RZ, -0x340d631c ;  /* 0xcbf29ce4ff187424 */ /* 0x000fe200078e00ff */
[----:B0-----:R-:W-:Y:S01]  /*5f9a0*/  MOV R8, RZ ;  /* 0x000000ff00087202 */ /* 0x001fe20000000f00 */
[----:B------:R-:W-:-:S07]  /*5f9b0*/  IMAD.MOV.U32 R7, RZ, RZ, RZ ;  /* 0x000000ffff077224 */ /* 0x000fce00078e00ff */
.L_x_3484:
[----:B---34-:R-:W-:-:S04]  /*5f9c0*/  LEA R14, P0, R8, R12, 0x3 ;  /* 0x0000000c080e7211 */ /* 0x018fc800078018ff */
        /* <DEDUP_REMOVED lines=102> */
.L_x_3483:
[----:B------:R-:W-:-:S04]  /*60030*/  UISETP.NE.U32.AND UP0, UPT, UR12, URZ, UPT ;  /* 0x000000ff0c00728c */ /* 0x000fc8000bf05070 */
[----:B------:R-:W-:-:S09]  /*60040*/  UISETP.NE.AND.EX UP0, UPT, URZ, URZ, UPT, UP0 ;  /* 0x000000ffff00728c */ /* 0x000fd2000bf05300 */
[----:B------:R-:W-:Y:S05]  /*60050*/  BRA.U !UP0, `(.L_x_3482) ;  /* 0x0000000108c87547 */ /* 0x000fea000b800000 */
[----:B0--3--:R-:W-:-:S04]  /*60060*/  LEA R8, P0, R7, R12, 0x3 ;  /* 0x0000000c07087211 */ /* 0x009fc800078018ff */
[----:B-1----:R-:W-:-:S06]  /*60070*/  LEA.HI.X R9, R7, R13, R26, 0x3, P0 ;  /* 0x0000000d07097211 */ /* 0x002fcc00000f1c1a */
[----:B------:R-:W2:Y:S01]  /*60080*/  LD.E.64 R8, desc[UR8][R8.64] ;  /* 0x0000000808087980 */ /* 0x000ea2000c101b00 */
[----:B------:R-:W-:Y:S01]  /*60090*/  IMAD R24, R24, 0x1b3, RZ ;  /* 0x000001b318187824 */ /* 0x000fe200078e02ff */
[----:B--2---:R-:W-:Y:S02]  /*600a0*/  LOP3.LUT R25, R25, 0xff, R8, 0x78, !PT ;  /* 0x000000ff19197812 */ /* 0x004fe400078e7808 */
[----:B------:R-:W-:-:S03]  /*600b0*/  SHF.R.U64 R7, R8, 0x8, R9 ;  /* 0x0000000808077819 */ /* 0x000fc60000001209 */
[----:B----4-:R-:W-:-:S04]  /*600c0*/  IMAD.WIDE.U32 R14, R25, 0x1b3, RZ ;  /* 0x000001b3190e7825 */ /* 0x010fc800078e00ff */
        /* <DEDUP_REMOVED lines=43> */
.L_x_3482:
[----:B------:R-:W-:-:S04]  /*60380*/  ISETP.GE.U32.AND P0, PT, R4, R25, PT ;  /* 0x000000190400720c */ /* 0x000fc80003f06070 */
[----:B------:R-:W-:-:S04]  /*60390*/  ISETP.GE.U32.AND.EX P0, PT, R5, R24, PT, P0 ;  /* 0x000000180500720c */ /* 0x000fc80003f06100 */
[----:B------:R-:W-:Y:S01]  /*603a0*/  PLOP3.LUT P0, PT, P0, PT, PT, 0x8, 0x80 ;  /* 0x000000000080781c */ /* 0x000fe2000070e170 */
[----:B------:R-:W-:-:S12]  /*603b0*/  BRA `(.L_x_3471) ;  /* 0x00000000006c7947 */ /* 0x000fd80003800000 */
.L_x_3478:
[----:B------:R-:W2:Y:S01]  /*603c0*/  LDCU UR7, c[0x0][0x3c8] ;  /* 0x00007900ff0777ac */ /* 0x000ea20008000800 */
[----:B------:R-:W-:Y:S01]  /*603d0*/  PLOP3.LUT P0, PT, PT, PT, PT, 0x8, 0x80 ;  /* 0x000000000080781c */ /* 0x000fe20003f0e170 */
[----:B--2---:R-:W-:-:S09]  /*603e0*/  UISETP.NE.AND UP0, UPT, UR7, URZ, UPT ;  /* 0x000000ff0700728c */ /* 0x004fd2000bf05270 */
[----:B------:R-:W-:Y:S05]  /*603f0*/  BRA.U !UP0, `(.L_x_3471) ;  /* 0x00000001085c7547 */ /* 0x000fea000b800000 */
[----:B------:R-:W-:Y:S02]  /*60400*/  HFMA2 R7, -RZ, RZ, 0, 0 ;  /* 0x00000000ff077431 */ /* 0x000fe400000001ff */
[----:B------:R-:W-:-:S07]  /*60410*/  IMAD.MOV.U32 R16, RZ, RZ, RZ ;  /* 0x000000ffff107224 */ /* 0x000fce00078e00ff */
.L_x_3485:
[C---:B------:R-:W-:Y:S02]  /*60420*/  SHF.L.U32 R9, R7.reuse, 0x3, RZ ;  /* 0x0000000307097819 */ /* 0x040fe400000006ff */
[----:B----4-:R-:W-:Y:S02]  /*60430*/  SHF.L.U64.HI R14, R7, 0x3, R16 ;  /* 0x00000003070e7819 */ /* 0x010fe40000010210 */
[C---:B------:R-:W-:Y:S02]  /*60440*/  IADD3 R4, P0, PT, R9.reuse, R10, RZ ;  /* 0x0000000a09047210 */ /* 0x040fe40007f1e0ff */
        /* <DEDUP_REMOVED lines=18> */
.L_x_3471:
[----:B------:R-:W-:Y:S05]  /*60570*/  BSYNC.RECONVERGENT B0 ;  /* 0x0000000000007941 */ /* 0x000fea0003800200 */
.L_x_3470:
[----:B--2---:R-:W-:Y:S01]  /*60580*/  VIADD R5, R6, 0x1 ;  /* 0x0000000106057836 */ /* 0x004fe20000000000 */
[C---:B------:R-:W-:Y:S01]  /*60590*/  IADD3 R4, PT, PT, R3.reuse, 0x1, RZ ;  /* 0x0000000103047810 */ /* 0x040fe20007ffe0ff */
[----:B------:R-:W-:Y:S01]  /*605a0*/  @!P0 IMAD.MOV R5, RZ, RZ, R6 ;  /* 0x000000ffff058224 */ /* 0x000fe200078e0206 */
[----:B------:R-:W-:Y:S01]  /*605b0*/  @P0 IADD3 R4, PT, PT, R3, RZ, RZ ;  /* 0x000000ff03040210 */ /* 0x000fe20007ffe0ff */
[----:B------:R-:W-:Y:S01]  /*605c0*/  BSSY.RECONVERGENT B0, `(.L_x_3486) ;  /* 0x00002de000007945 */ /* 0x000fe20003800200 */
[----:B0--3--:R-:W-:Y:S02]  /*605d0*/  SEL R16, R10, R12, P0 ;  /* 0x0000000c0a107207 */ /* 0x009fe40000000000 */
[C---:B------:R-:W-:Y:S02]  /*605e0*/  ISETP.GE.AND P1, PT, R5.reuse, R2, PT ;  /* 0x000000020500720c */ /* 0x040fe40003f26270 */
[----:B------:R-:W-:Y:S02]  /*605f0*/  @!P0 LEA R3, R4, UR5, 0x3 ;  /* 0x0000000504038c11 */ /* 0x000fe4000f8e18ff */
[----:B------:R-:W-:-:S02]  /*60600*/  @P0 LEA R6, R5, UR5, 0x3 ;  /* 0x0000000505060c11 */ /* 0x000fc4000f8e18ff */
        /* <DEDUP_REMOVED lines=26> */
.L_x_3490:
[----:B-1-3--:R-:W-:-:S04]  /*607b0*/  LEA R24, P1, R8, R10, 0x3 ;  /* 0x0000000a08187211 */ /* 0x00afc800078218ff */
[----:B------:R-:W-:-:S05]  /*607c0*/  LEA.HI.X R25, R8, R11, R7, 0x3, P1 ;  /* 0x0000000b08197211 */ /* 0x000fca00008f1c07 */
[----:B----4-:R-:W3:Y:S04]  /*607d0*/  LD.E.64 R14, desc[UR8][R24.64] ;  /* 0x00000008180e7980 */ /* 0x010ee8000c101b00 */
        /* <DEDUP_REMOVED lines=99> */
[----:B------:R-:W-:-:S07]  /*60e10*/  MOV R7, UR6 ;  /* 0x0000000600077c02 */ /* 0x000fce0008000f00 */
.L_x_3489:
[----:B------:R-:W-:-:S04]  /*60e20*/  UISETP.NE.U32.AND UP0, UPT, UR12, URZ, UPT ;  /* 0x000000ff0c00728c */ /* 0x000fc8000bf05070 */
[----:B------:R-:W-:-:S09]  /*60e30*/  UISETP.NE.AND.EX UP0, UPT, URZ, URZ, UPT, UP0 ;  /* 0x000000ffff00728c */ /* 0x000fd2000bf05300 */
[----:B------:R-:W-:Y:S05]  /*60e40*/  BRA.U !UP0, `(.L_x_3488) ;  /* 0x0000000108c87547 */ /* 0x000fea000b800000 */
[----:B---34-:R-:W-:-:S04]  /*60e50*/  LEA R14, P1, R7, R10, 0x3 ;  /* 0x0000000a070e7211 */ /* 0x018fc800078218ff */
        /* <DEDUP_REMOVED lines=49> */
.L_x_3488:
[----:B-1----:R-:W-:Y:S01]  /*61170*/  MOV R26, 0x84222325 ;  /* 0x84222325001a7802 */ /* 0x002fe20000000f00 */
        /* <DEDUP_REMOVED lines=14> */
.L_x_3493:
[----:B--2-4-:R-:W-:-:S04]  /*61260*/  LEA R14, P1, R8, R12, 0x3 ;  /* 0x0000000c080e7211 */ /* 0x014fc800078218ff */
[----:B------:R-:W-:-:S05]  /*61270*/  LEA.HI.X R15, R8, R13, R7, 0x3, P1 ;  /* 0x0000000d080f7211 */ /* 0x000fca00008f1c07 */
[----:B------:R-:W2:Y:S04]  /*61280*/  LD.E.64 R24, desc[UR8][R14.64] ;  /* 0x000000080e187980 */ /* 0x000ea8000c101b00 */
[----:B------:R-:W4:Y:S01]  /*61290*/  LD.E.64 R14, desc[UR8][R14.64+0x8] ;  /* 0x000008080e0e7980 */ /* 0x000f22000c101b00 */
        /* <DEDUP_REMOVED lines=99> */
.L_x_3492:
[----:B------:R-:W-:-:S04]  /*618d0*/  UISETP.NE.U32.AND UP0, UPT, UR12, URZ, UPT ;  /* 0x000000ff0c00728c */ /* 0x000fc8000bf05070 */
[----:B------:R-:W-:-:S09]  /*618e0*/  UISETP.NE.AND.EX UP0, UPT, URZ, URZ, UPT, UP0 ;  /* 0x000000ffff00728c */ /* 0x000fd2000bf05300 */
[----:B------:R-:W-:Y:S05]  /*618f0*/  BRA.U !UP0, `(.L_x_3491) ;  /* 0x0000000108c87547 */ /* 0x000fea000b800000 */
[----:B--2-4-:R-:W-:-:S04]  /*61900*/  LEA R14, P1, R7, R12, 0x3 ;  /* 0x0000000c070e7211 */ /* 0x014fc800078218ff */
        /* <DEDUP_REMOVED lines=49> */
.L_x_3491:
        /* <DEDUP_REMOVED lines=18> */
.L_x_3497:
[----:B---3--:R-:W-:-:S04]  /*61d40*/  LEA R24, P1, R8, R10, 0x3 ;  /* 0x0000000a08187211 */ /* 0x008fc800078218ff */
        /* <DEDUP_REMOVED lines=102> */
.L_x_3496:
        /* <DEDUP_REMOVED lines=53> */
.L_x_3495:
        /* <DEDUP_REMOVED lines=15> */
.L_x_3500:
        /* <DEDUP_REMOVED lines=103> */
.L_x_3499:
        /* <DEDUP_REMOVED lines=53> */
.L_x_3498:
[----:B------:R-:W-:-:S04]  /*631b0*/  ISETP.GE.U32.AND P0, PT, R3, R26, PT ;  /* 0x0000001a0300720c */ /* 0x000fc80003f06070 */
[----:B------:R-:W-:-:S04]  /*631c0*/  ISETP.GE.U32.AND.EX P0, PT, R6, R27, PT, P0 ;  /* 0x0000001b0600720c */ /* 0x000fc80003f06100 */
[----:B------:R-:W-:Y:S01]  /*631d0*/  PLOP3.LUT P0, PT, P0, PT, PT, 0x8, 0x80 ;  /* 0x000000000080781c */ /* 0x000fe2000070e170 */
[----:B------:R-:W-:-:S12]  /*631e0*/  BRA `(.L_x_3487) ;  /* 0x00000000006c7947 */ /* 0x000fd80003800000 */
.L_x_3494:
[----:B------:R-:W1:Y:S01]  /*631f0*/  LDCU UR7, c[0x0][0x3c8] ;  /* 0x00007900ff0777ac */ /* 0x000e620008000800 */
[----:B------:R-:W-:Y:S01]  /*63200*/  PLOP3.LUT P0, PT, PT, PT, PT, 0x8, 0x80 ;  /* 0x000000000080781c */ /* 0x000fe20003f0e170 */
[----:B-1----:R-:W-:-:S09]  /*63210*/  UISETP.NE.AND UP0, UPT, UR7, URZ, UPT ;  /* 0x000000ff0700728c */ /* 0x002fd2000bf05270 */
[----:B------:R-:W-:Y:S05]  /*63220*/  BRA.U !UP0, `(.L_x_3487) ;  /* 0x00000001085c7547 */ /* 0x000fea000b800000 */
[----:B------:R-:W-:Y:S02]  /*63230*/  HFMA2 R3, -RZ, RZ, 0, 0 ;  /* 0x00000000ff037431 */ /* 0x000fe400000001ff */
[----:B------:R-:W-:-:S07]  /*63240*/  IMAD.MOV.U32 R24, RZ, RZ, RZ ;  /* 0x000000ffff187224 */ /* 0x000fce00078e00ff */
.L_x_3501:
        /* <DEDUP_REMOVED lines=21> */
.L_x_3487:
[----:B------:R-:W-:Y:S05]  /*633a0*/  BSYNC.RECONVERGENT B0 ;  /* 0x0000000000007941 */ /* 0x000fea0003800200 */
.L_x_3486:
[----:B------:R-:W-:Y:S01]  /*633b0*/  VIADD R9, R5, 0x1 ;  /* 0x0000000105097836 */ /* 0x000fe20000000000 */
[C---:B0-----:R-:W-:Y:S01]  /*633c0*/  IADD3 R3, PT, PT, R4.reuse, 0x1, RZ ;  /* 0x0000000104037810 */ /* 0x041fe20007ffe0ff */
[----:B------:R-:W-:Y:S01]  /*633d0*/  @!P0 IMAD.MOV R9, RZ, RZ, R5 ;  /* 0x000000ffff098224 */ /* 0x000fe200078e0205 */
[----:B------:R-:W-:Y:S01]  /*633e0*/  @P0 IADD3 R3, PT, PT, R4, RZ, RZ ;  /* 0x000000ff04030210 */ /* 0x000fe20007ffe0ff */
[----:B------:R-:W-:Y:S01]  /*633f0*/  BSSY.RECONVERGENT B0, `(.L_x_3502) ;  /* 0x00002dd000007945 */ /* 0x000fe20003800200 */
[----:B--234-:R-:W-:Y:S02]  /*63400*/  SEL R14, R10, R12, P0 ;  /* 0x0000000c0a0e7207 */ /* 0x01cfe40000000000 */
[----:B------:R-:W-:Y:S02]  /*63410*/  ISETP.GE.AND P1, PT, R9, R2, PT ;  /* 0x000000020900720c */ /* 0x000fe40003f26270 */
        /* <DEDUP_REMOVED lines=28> */
.L_x_3506:
[----:B-1-3--:R-:W-:-:S04]  /*635e0*/  LEA R26, P1, R8, R10, 0x3 ;  /* 0x0000000a081a7211 */ /* 0x00afc800078218ff */
        /* <DEDUP_REMOVED lines=102> */
.L_x_3505:
[----:B------:R-:W-:-:S04]  /*63c50*/  UISETP.NE.U32.AND UP0, UPT, UR12, URZ, UPT ;  /* 0x000000ff0c00728c */ /* 0x000fc8000bf05070 */
[----:B------:R-:W-:-:S09]  /*63c60*/  UISETP.NE.AND.EX UP0, UPT, URZ, URZ, UPT, UP0 ;  /* 0x000000ffff00728c */ /* 0x000fd2000bf05300 */
[----:B------:R-:W-:Y:S05]  /*63c70*/  BRA.U !UP0, `(.L_x_3504) ;  /* 0x0000000108c87547 */ /* 0x000fea000b800000 */
[----:B-1-3--:R-:W-:-:S04]  /*63c80*/  LEA R24, P1, R7, R10, 0x3 ;  /* 0x0000000a07187211 */ /* 0x00afc800078218ff */
        /* <DEDUP_REMOVED lines=49> */
.L_x_3504:
        /* <DEDUP_REMOVED lines=15> */
.L_x_3509:
[----:B-12---:R-:W-:-:S04]  /*64090*/  LEA R24, P1, R8, R12, 0x3 ;  /* 0x0000000c08187211 */ /* 0x006fc800078218ff */
        /* <DEDUP_REMOVED lines=102> */
.L_x_3508:
[----:B------:R-:W-:-:S04]  /*64700*/  UISETP.NE.U32.AND UP0, UPT, UR12, URZ, UPT ;  /* 0x000000ff0c00728c */ /* 0x000fc8000bf05070 */
[----:B------:R-:W-:-:S09]  /*64710*/  UISETP.NE.AND.EX UP0, UPT, URZ, URZ, UPT, UP0 ;  /* 0x000000ffff00728c */ /* 0x000fd2000bf05300 */
[----:B------:R-:W-:Y:S05]  /*64720*/  BRA.U !UP0, `(.L_x_3507) ;  /* 0x0000000108c87547 */ /* 0x000fea000b800000 */
[----:B-12---:R-:W-:-:S04]  /*64730*/  LEA R24, P1, R7, R12, 0x3 ;  /* 0x0000000c07187211 */ /* 0x006fc800078218ff */
        /* <DEDUP_REMOVED lines=49> */
.L_x_3507:
        /* <DEDUP_REMOVED lines=18> */
.L_x_3513:
        /* <DEDUP_REMOVED lines=103> */
.L_x_3512:
        /* <DEDUP_REMOVED lines=53> */
.L_x_3511:
        /* <DEDUP_REMOVED lines=15> */
.L_x_3516:
        /* <DEDUP_REMOVED lines=103> */
.L_x_3515:
        /* <DEDUP_REMOVED lines=53> */
.L_x_3514:
[----:B------:R-:W-:-:S04]  /*65fe0*/  ISETP.GE.U32.AND P0, PT, R4, R28, PT ;  /* 0x0000001c0400720c */ /* 0x000fc80003f06070 */
[----:B------:R-:W-:-:S04]  /*65ff0*/  ISETP.GE.U32.AND.EX P0, PT, R6, R29, PT, P0 ;  /* 0x0000001d0600720c */ /* 0x000fc80003f06100 */
[----:B------:R-:W-:Y:S01]  /*66000*/  PLOP3.LUT P0, PT, P0, PT, PT, 0x8, 0x80 ;  /* 0x000000000080781c */ /* 0x000fe2000070e170 */
[----:B------:R-:W-:-:S12]  /*66010*/  BRA `(.L_x_3503) ;  /* 0x0000000000687947 */ /* 0x000fd80003800000 */
.L_x_3510:
[----:B------:R-:W4:Y:S01]  /*66020*/  LDCU UR5, c[0x0][0x3c8] ;  /* 0x00007900ff0577ac */ /* 0x000f220008000800 */
[----:B------:R-:W-:Y:S01]  /*66030*/  PLOP3.LUT P0, PT, PT, PT, PT, 0x8, 0x80 ;  /* 0x000000000080781c */ /* 0x000fe20003f0e170 */
[----:B----4-:R-:W-:-:S09]  /*66040*/  UISETP.NE.AND UP0, UPT, UR5, URZ, UPT ;  /* 0x000000ff0500728c */ /* 0x010fd2000bf05270 */
[----:B------:R-:W-:Y:S05]  /*66050*/  BRA.U !UP0, `(.L_x_3503) ;  /* 0x0000000108587547 */ /* 0x000fea000b800000 */
[----:B-1----:R-:W-:-:S07]  /*66060*/  CS2R R24, SRZ ;  /* 0x0000000000187805 */ /* 0x002fce000001ff00 */
.L_x_3517:
[C---:B------:R-:W-:Y:S02]  /*66070*/  SHF.L.U32 R5, R24.reuse, 0x3, RZ ;  /* 0x0000000318057819 */ /* 0x040fe400000006ff */
[----:B------:R-:W-:Y:S02]  /*66080*/  SHF.L.U64.HI R8, R24, 0x3, R25 ;  /* 0x0000000318087819 */ /* 0x000fe40000010219 */
        /* <DEDUP_REMOVED lines=19> */
.L_x_3503:
[----:B------:R-:W-:Y:S05]  /*661c0*/  BSYNC.RECONVERGENT B0 ;  /* 0x0000000000007941 */ /* 0x000fea0003800200 */
.L_x_3502:
[----:B------:R-:W4:Y:S01]  /*661d0*/  S2UR UR7, SR_CgaCtaId ;  /* 0x00000000000779c3 */ /* 0x000f220000008800 */
[----:B------:R-:W-:Y:S01]  /*661e0*/  VIADD R31, R9, 0x1 ;  /* 0x00000001091f7836 */ /* 0x000fe20000000000 */
[----:B------:R-:W-:Y:S01]  /*661f0*/  UMOV UR5, 0x400 ;  /* 0x0000040000057882 */ /* 0x000fe20000000000 */
[----:B------:R-:W-:Y:S01]  /*66200*/  @!P0 IMAD.MOV R31, RZ, RZ, R9 ;  /* 0x000000ffff1f8224 */ /* 0x000fe200078e0209 */
[C---:B0-----:R-:W-:Y:S01]  /*66210*/  IADD3 R30, PT, PT, R3.reuse, 0x1, RZ ;  /* 0x00000001031e7810 */ /* 0x041fe20007ffe0ff */
[----:B------:R-:W-:Y:S01]  /*66220*/  BSSY.RECONVERGENT B0, `(.L_x_3518) ;  /* 0x00002d8000007945 */ /* 0x000fe20003800200 */
        /* <DEDUP_REMOVED lines=31> */
.L_x_3522:
        /* <DEDUP_REMOVED lines=102> */
.L_x_3521:
        /* <DEDUP_REMOVED lines=52> */
.L_x_3520:
[----:B0-----:R-:W-:Y:S01]  /*66dc0*/  MOV R8, 0x84222325 ;  /* 0x8422232500087802 */ /* 0x001fe20000000f00 */
        /* <DEDUP_REMOVED lines=9> */
[----:B------:R-:W0:Y:S01]  /*66e60*/  LDC R35, c[0x0][0x3c4] ;  /* 0x0000f100ff237b82 */ /* 0x000e220000000800 */
[----:B------:R-:W-:Y:S01]  /*66e70*/  MOV R8, 0x84222325 ;  /* 0x8422232500087802 */ /* 0x000fe20000000f00 */
[----:B------:R-:W-:Y:S01]  /*66e80*/  IMAD.MOV.U32 R28, RZ, RZ, -0x340d631c ;  /* 0xcbf29ce4ff1c7424 */ /* 0x000fe200078e00ff */
[----:B------:R-:W-:-:S07]  /*66e90*/  CS2R R6, SRZ ;  /* 0x0000000000067805 */ /* 0x000fce000001ff00 */
.L_x_3525:
        /* <DEDUP_REMOVED lines=9> */
[----:B--2---:R-:W-:-:S05]  /*66f30*/  LOP3.LUT R8, R8, 0xff, R26, 0x78, !PT ;  /* 0x000000ff08087812 */ /* 0x004fca00078e781a */
        /* <DEDUP_REMOVED lines=8> */
[C-C-:B------:R-:W-:Y:S02]  /*66fc0*/  SHF.R.U64 R36, R26.reuse, 0x10, R27.reuse ;  /* 0x000000101a247819 */ /* 0x140fe4000000121b */
[----:B------:R-:W-:Y:S01]  /*66fd0*/  SHF.R.U64 R26, R26, 0x18, R27 ;  /* 0x000000181a1a7819 */ /* 0x000fe2000000121b */
        /* <DEDUP_REMOVED lines=83> */
.L_x_3524:
        /* <DEDUP_REMOVED lines=53> */
.L_x_3523:
        /* <DEDUP_REMOVED lines=13> */
[----:B------:R-:W4:Y:S01]  /*67930*/  LDC R8, c[0x0][0x3c4] ;  /* 0x0000f100ff087b82 */ /* 0x000f220000000800 */
[----:B------:R-:W-:Y:S02]  /*67940*/  HFMA2 R4, -RZ, RZ, -6.306171417236328125e-05, 0.01395416259765625 ;  /* 0x84222325ff047431 */ /* 0x000fe400000001ff */
[----:B------:R-:W-:Y:S01]  /*67950*/  IMAD.MOV.U32 R5, RZ, RZ, -0x340d631c ;  /* 0xcbf29ce4ff057424 */ /* 0x000fe200078e00ff */
[----:B------:R-:W-:-:S07]  /*67960*/  CS2R R6, SRZ ;  /* 0x0000000000067805 */ /* 0x000fce000001ff00 */
.L_x_3529:
[----:B-1-3--:R-:W-:-:S04]  /*67970*/  LEA R26, P1, R7, R10, 0x3 ;  /* 0x0000000a071a7211 */ /* 0x00afc800078218ff */
[----:B------:R-:W-:-:S05]  /*67980*/  LEA.HI.X R27, R7, R11, R6, 0x3, P1 ;  /* 0x0000000b071b7211 */ /* 0x000fca00008f1c06 */
[----:B------:R-:W3:Y:S04]  /*67990*/  LD.E.64 R24, desc[UR8][R26.64] ;  /* 0x000000081a187980 */ /* 0x000ee8000c101b00 */
[----:B------:R-:W5:Y:S01]  /*679a0*/  LD.E.64 R26, desc[UR8][R26.64+0x8] ;  /* 0x000008081a1a7980 */ /* 0x000f62000c101b00 */
[----:B------:R-:W-:Y:S01]  /*679b0*/  IMAD R29, R5, 0x1b3, RZ ;  /* 0x000001b3051d7824 */ /* 0x000fe200078e02ff */
[----:B------:R-:W-:-:S04]  /*679c0*/  IADD3 R7, P1, PT, R7, 0x2, RZ ;  /* 0x0000000207077810 */ /* 0x000fc80007f3e0ff */
[----:B------:R-:W-:Y:S02]  /*679d0*/  IADD3.X R6, PT, PT, RZ, R6, RZ, P1, !PT ;  /* 0x00000006ff067210 */ /* 0x000fe40000ffe4ff */
[----:B------:R-:W-:-:S04]  /*679e0*/  ISETP.NE.U32.AND P1, PT, R7, UR6, PT ;  /* 0x0000000607007c0c */ /* 0x000fc8000bf25070 */
[----:B------:R-:W-:Y:S02]  /*679f0*/  ISETP.NE.AND.EX P1, PT, R6, R9, PT, P1 ;  /* 0x000000090600720c */ /* 0x000fe40003f25310 */
[----:B---3--:R-:W-:-:S04]  /*67a00*/  LOP3.LUT R28, R4, 0xff, R24, 0x78, !PT ;  /* 0x000000ff041c7812 */ /* 0x008fc800078e7818 */
[C---:B0-----:R-:W-:Y:S01]  /*67a10*/  LEA R35, R28.reuse, R29, 0x8 ;  /* 0x0000001d1c237211 */ /* 0x041fe200078e40ff */
        /* <DEDUP_REMOVED lines=91> */
.L_x_3528:
        /* <DEDUP_REMOVED lines=52> */
.L_x_3527:
[----:B----4-:R-:W-:Y:S01]  /*68310*/  MOV R8, 0x84222325 ;  /* 0x8422232500087802 */ /* 0x010fe20000000f00 */
        /* <DEDUP_REMOVED lines=12> */
[----:B------:R-:W-:-:S07]  /*683e0*/  CS2R R6, SRZ ;  /* 0x0000000000067805 */ /* 0x000fce000001ff00 */
.L_x_3532:
        /* <DEDUP_REMOVED lines=103> */
.L_x_3531:
[----:B------:R-:W-:-:S04]  /*68a60*/  UISETP.NE.U32.AND UP0, UPT, UR12, URZ, UPT ;  /* 0x000000ff0c00728c */ /* 0x000fc8000bf05070 */
[----:B------:R-:W-:-:S09]  /*68a70*/  UISETP.NE.AND.EX UP0, UPT, URZ, URZ, UPT, UP0 ;  /* 0x000000ffff00728c */ /* 0x000fd2000bf05300 */
[----:B------:R-:W-:Y:S05]  /*68a80*/  BRA.U !UP0, `(.L_x_3530) ;  /* 0x0000000108c87547 */ /* 0x000fea000b800000 */
[----:B--2---:R-:W-:-:S04]  /*68a90*/  LEA R6, P0, R7, R12, 0x3 ;  /* 0x0000000c07067211 */ /* 0x004fc800078018ff */
[----:B0-----:R-:W-:-:S06]  /*68aa0*/  LEA.HI.X R7, R7, R13, R35, 0x3, P0 ;  /* 0x0000000d07077211 */ /* 0x001fcc00000f1c23 */
[----:B------:R-:W1:Y:S01]  /*68ab0*/  LD.E.64 R6, desc[UR8][R6.64] ;  /* 0x0000000806067980 */ /* 0x000e62000c101b00 */
[----:B------:R-:W-:Y:S01]  /*68ac0*/  IMAD R25, R28, 0x1b3, RZ ;  /* 0x000001b31c197824 */ /* 0x000fe200078e02ff */
[----:B-1----:R-:W-:-:S05]  /*68ad0*/  LOP3.LUT R24, R8, 0xff, R6, 0x78, !PT ;  /* 0x000000ff08187812 */ /* 0x002fca00078e7806 */
        /* <DEDUP_REMOVED lines=45> */
.L_x_3530:
[----:B------:R-:W-:-:S04]  /*68db0*/  ISETP.GE.U32.AND P0, PT, R4, R8, PT ;  /* 0x000000080400720c */ /* 0x000fc80003f06070 */
[----:B------:R-:W-:-:S04]  /*68dc0*/  ISETP.GE.U32.AND.EX P0, PT, R5, R28, PT, P0 ;  /* 0x0000001c0500720c */ /* 0x000fc80003f06100 */
[----:B------:R-:W-:Y:S01]  /*68dd0*/  PLOP3.LUT P0, PT, P0, PT, PT, 0x8, 0x80 ;  /* 0x000000000080781c */ /* 0x000fe2000070e170 */
[----:B------:R-:W-:-:S12]  /*68de0*/  BRA `(.L_x_3519) ;  /* 0x00000000006c7947 */ /* 0x000fd80003800000 */
.L_x_3526:
[----:B------:R-:W4:Y:S01]  /*68df0*/  LDCU UR5, c[0x0][0x3c8] ;  /* 0x00007900ff0577ac */ /* 0x000f220008000800 */
[----:B------:R-:W-:Y:S01]  /*68e00*/  PLOP3.LUT P0, PT, PT, PT, PT, 0x8, 0x80 ;  /* 0x000000000080781c */ /* 0x000fe20003f0e170 */
[----:B----4-:R-:W-:-:S09]  /*68e10*/  UISETP.NE.AND UP0, UPT, UR5, URZ, UPT ;  /* 0x000000ff0500728c */ /* 0x010fd2000bf05270 */
[----:B------:R-:W-:Y:S05]  /*68e20*/  BRA.U !UP0, `(.L_x_3519) ;  /* 0x00000001085c7547 */ /* 0x000fea000b800000 */
[----:B------:R-:W-:Y:S02]  /*68e30*/  HFMA2 R9, -RZ, RZ, 0, 0 ;  /* 0x00000000ff097431 */ /* 0x000fe400000001ff */
[----:B-1----:R-:W-:-:S07]  /*68e40*/  IMAD.MOV.U32 R24, RZ, RZ, RZ ;  /* 0x000000ffff187224 */ /* 0x002fce00078e00ff */
.L_x_3533:
        /* <DEDUP_REMOVED lines=21> */
.L_x_3519:
[----:B------:R-:W-:Y:S05]  /*68fa0*/  BSYNC.RECONVERGENT B0 ;  /* 0x0000000000007941 */ /* 0x000fea0003800200 */
.L_x_3518:
[----:B------:R-:W4:Y:S01]  /*68fb0*/  S2UR UR7, SR_CgaCtaId ;  /* 0x00000000000779c3 */ /* 0x000f220000008800 */
[----:B------:R-:W-:Y:S01]  /*68fc0*/  UMOV UR5, 0x400 ;  /* 0x0000040000057882 */ /* 0x000fe20000000000 */
[----:B------:R-:W-:Y:S01]  /*68fd0*/  IADD3 R9, PT, PT, R30, 0x1, RZ ;  /* 0x000000011e097810 */ /* 0x000fe20007ffe0ff */
[----:B------:R-:W-:Y:S01]  /*68fe0*/  @P0 IMAD.MOV R9, RZ, RZ, R30 ;  /* 0x000000ffff090224 */ /* 0x000fe200078e021e */
[----:B--23--:R-:W-:Y:S01]  /*68ff0*/  SEL R6, R10, R12, P0 ;  /* 0x0000000c0a067207 */ /* 0x00cfe20000000000 */
[----:B------:R-:W-:Y:S01]  /*69000*/  BSSY.RECONVERGENT B0, `(.L_x_3534) ;  /* 0x00002e2000007945 */ /* 0x000fe20003800200 */
[----:B------:R-:W-:Y:S02]  /*69010*/  SEL R7, R11, R13, P0 ;  /* 0x0000000d0b077207 */ /* 0x000fe40000000000 */
[----:B0-----:R-:W-:Y:S01]  /*69020*/  IADD3 R5, PT, PT, R31, 0x1, RZ ;  /* 0x000000011f057810 */ /* 0x001fe20007ffe0ff */
[----:B------:R-:W-:Y:S01]  /*69030*/  @!P0 IMAD.MOV R5, RZ, RZ, R31 ;  /* 0x000000ffff058224 */ /* 0x000fe200078e021f */
[----:B----4-:R-:W-:-:S06]  /*69040*/  ULEA UR5, UR7, UR5, 0x18 ;  /* 0x0000000507057291 */ /* 0x010fcc000f8ec0ff */
[----:B------:R-:W-:Y:S02]  /*69050*/  @!P0 LEA R8, R9, UR5, 0x3 ;  /* 0x0000000509088c11 */ /* 0x000fe4000f8e18ff */
[----:B-1----:R-:W-:-:S03]  /*69060*/  @P0 LEA R24, R5, UR5, 0x3 ;  /* 0x0000000505180c11 */ /* 0x002fc6000f8e18ff */
        /* <DEDUP_REMOVED lines=27> */
.L_x_3538:
        /* <DEDUP_REMOVED lines=103> */
.L_x_3537:
        /* <DEDUP_REMOVED lines=53> */
.L_x_3536:
        /* <DEDUP_REMOVED lines=14> */
.L_x_3541:
        /* <DEDUP_REMOVED lines=103> */
.L_x_3540:
        /* <DEDUP_REMOVED lines=53> */
.L_x_3539:
        /* <DEDUP_REMOVED lines=13> */
[----:B------:R-:W1:Y:S01]  /*6a750*/  LDC R8, c[0x0][0x3c4] ;  /* 0x0000f100ff087b82 */ /* 0x000e620000000800 */
[----:B------:R-:W-:Y:S02]  /*6a760*/  HFMA2 R0, -RZ, RZ, -6.306171417236328125e-05, 0.01395416259765625 ;  /* 0x84222325ff007431 */ /* 0x000fe400000001ff */
[----:B------:R-:W-:Y:S01]  /*6a770*/  IMAD.MOV.U32 R2, RZ, RZ, -0x340d631c ;  /* 0xcbf29ce4ff027424 */ /* 0x000fe200078e00ff */
[----:B------:R-:W-:-:S07]  /*6a780*/  CS2R R4, SRZ ;  /* 0x0000000000047805 */ /* 0x000fce000001ff00 */
.L_x_3545:
        /* <DEDUP_REMOVED lines=103> */
.L_x_3544:
        /* <DEDUP_REMOVED lines=53> */
.L_x_3543:
        /* <DEDUP_REMOVED lines=13> */
[----:B------:R-:W-:-:S07]  /*6b220*/  CS2R R4, SRZ ;  /* 0x0000000000047805 */ /* 0x000fce000001ff00 */
.L_x_3548:
        /* <DEDUP_REMOVED lines=103> */
.L_x_3547:
        /* <DEDUP_REMOVED lines=53> */
.L_x_3546:
[----:B------:R-:W-:-:S04]  /*6bbf0*/  ISETP.GE.U32.AND P0, PT, R0, R28, PT ;  /* 0x0000001c0000720c */ /* 0x000fc80003f06070 */
[----:B------:R-:W-:-:S04]  /*6bc00*/  ISETP.GE.U32.AND.EX P0, PT, R2, R29, PT, P0 ;  /* 0x0000001d0200720c */ /* 0x000fc80003f06100 */
[----:B------:R-:W-:Y:S02]  /*6bc10*/  SEL R4, R10, R12, !P0 ;  /* 0x0000000c0a047207 */ /* 0x000fe40004000000 */
[----:B------:R-:W-:Y:S01]  /*6bc20*/  SEL R5, R11, R13, !P0 ;  /* 0x0000000d0b057207 */ /* 0x000fe20004000000 */
[----:B------:R-:W-:Y:S06]  /*6bc30*/  BRA `(.L_x_3535) ;  /* 0x0000000000787947 */ /* 0x000fec0003800000 */
.L_x_3542:
[----:B------:R-:W1:Y:S01]  /*6bc40*/  LDCU UR5, c[0x0][0x3c8] ;  /* 0x00007900ff0577ac */ /* 0x000e620008000800 */
[----:B------:R-:W-:Y:S01]  /*6bc50*/  MOV R4, R12 ;  /* 0x0000000c00047202 */ /* 0x000fe20000000f00 */
[----:B------:R-:W-:Y:S01]  /*6bc60*/  IMAD.MOV.U32 R5, RZ, RZ, R13 ;  /* 0x000000ffff057224 */ /* 0x000fe200078e000d */
[----:B-1----:R-:W-:-:S09]  /*6bc70*/  UISETP.NE.AND UP0, UPT, UR5, URZ, UPT ;  /* 0x000000ff0500728c */ /* 0x002fd2000bf05270 */
[----:B------:R-:W-:Y:S05]  /*6bc80*/  BRA.U !UP0, `(.L_x_3535) ;  /* 0x0000000108647547 */ /* 0x000fea000b800000 */
[----:B------:R-:W-:Y:S02]  /*6bc90*/  HFMA2 R2, -RZ, RZ, 0, 0 ;  /* 0x00000000ff027431 */ /* 0x000fe400000001ff */
[----:B------:R-:W-:-:S07]  /*6bca0*/  IMAD.MOV.U32 R27, RZ, RZ, RZ ;  /* 0x000000ffff1b7224 */ /* 0x000fce00078e00ff */
.L_x_3549:
        /* <DEDUP_REMOVED lines=23> */
.L_x_3535:
[----:B------:R-:W-:Y:S05]  /*6be20*/  BSYNC.RECONVERGENT B0 ;  /* 0x0000000000007941 */ /* 0x000fea0003800200 */
.L_x_3534:
[C---:B------:R-:W-:Y:S02]  /*6be30*/  ISETP.GE.U32.AND P0, PT, R32.reuse, 0x81, PT ;  /* 0x000000812000780c */ /* 0x040fe40003f06070 */
[----:B------:R-:W-:-:S11]  /*6be40*/  SHF.L.U32 R32, R32, 0x1, RZ ;  /* 0x0000000120207819 */ /* 0x000fd600000006ff */
[----:B------:R-:W-:Y:S05]  /*6be50*/  @!P0 BRA `(.L_x_3550) ;  /* 0xfffffe5c00888947 */ /* 0x000fea000383ffff */
[----:B------:R3:W5:Y:S01]  /*6be60*/  LDL R36, [R1] ;  /* 0x0000000001247983 */ /* 0x0007620000100800 */
[----:B------:R-:W4:Y:S01]  /*6be70*/  S2UR UR5, SR_CgaCtaId ;  /* 0x00000000000579c3 */ /* 0x000f220000008800 */
[----:B------:R-:W0:Y:S01]  /*6be80*/  LDCU.U8 UR4, c[0x0][0x380] ;  /* 0x00007000ff0477ac */ /* 0x000e220008000000 */
[----:B------:R-:W1:Y:S01]  /*6be90*/  S2R R0, SR_TID.X ;  /* 0x0000000000007919 */ /* 0x000e620000002100 */
[----:B------:R-:W2:Y:S01]  /*6bea0*/  S2R R9, SR_LANEID ;  /* 0x0000000000097919 */ /* 0x000ea20000000000 */
[----:B0-----:R-:W-:-:S03]  /*6beb0*/  UPRMT UR6, UR4, 0x8880, URZ ;  /* 0x0000888004067896 */ /* 0x001fc600080000ff */
[----:B------:R-:W-:Y:S02]  /*6bec0*/  UMOV UR4, 0x400 ;  /* 0x0000040000047882 */ /* 0x000fe40000000000 */
[----:B----4-:R-:W-:-:S03]  /*6bed0*/  ULEA UR5, UR5, UR4, 0x18 ;  /* 0x0000000405057291 */ /* 0x010fc6000f8ec0ff */
[----:B------:R-:W-:Y:S02]  /*6bee0*/  UMOV UR4, UR6 ;  /* 0x0000000600047c82 */ /* 0x000fe40008000000 */
[----:B------:R-:W-:Y:S01]  /*6bef0*/  UISETP.NE.AND UP0, UPT, UR4, URZ, UPT ;  /* 0x000000ff0400728c */ /* 0x000fe2000bf05270 */
[----:B-1----:R-:W-:-:S05]  /*6bf00*/  IMAD.SHL.U32 R0, R0, 0x8, RZ ;  /* 0x0000000800007824 */ /* 0x002fca00078e00ff */
[----:B------:R-:W-:-:S04]  /*6bf10*/  LOP3.LUT R0, R0, 0x1f00, RZ, 0xc0, !PT ;  /* 0x00001f0000007812 */ /* 0x000fc800078ec0ff */
[----:B--2---:R-:W-:-:S04]  /*6bf20*/  IADD3 R30, PT, PT, R0, R9, RZ ;  /* 0x00000009001e7210 */ /* 0x004fc80007ffe0ff */
[C---:B------:R-:W-:Y:S01]  /*6bf30*/  IADD3 R11, PT, PT, R30.reuse, 0xa0, RZ ;  /* 0x000000a01e0b7810 */ /* 0x040fe20007ffe0ff */
[----:B------:R-:W-:Y:S01]  /*6bf40*/  IMAD R24, R9, 0x7, R30 ;  /* 0x0000000709187824 */ /* 0x000fe200078e021e */
[C---:B------:R-:W-:Y:S01]  /*6bf50*/  IADD3 R13, PT, PT, R30.reuse, 0xe0, RZ ;  /* 0x000000e01e0d7810 */ /* 0x040fe20007ffe0ff */
[C---:B------:R-:W-:Y:S01]  /*6bf60*/  VIADD R31, R30.reuse, 0x20 ;  /* 0x000000201e1f7836 */ /* 0x040fe20000000000 */
[----:B------:R-:W-:Y:S01]  /*6bf70*/  IADD3 R9, PT, PT, R30, 0x60, RZ ;  /* 0x000000601e097810 */ /* 0x000fe20007ffe0ff */
[----:B------:R-:W-:Y:S01]  /*6bf80*/  VIADD R10, R24, 0x3 ;  /* 0x00000003180a7836 */ /* 0x000fe20000000000 */
[-C--:B------:R-:W-:Y:S01]  /*6bf90*/  LEA.HI.SX32 R26, R11, R30.reuse, 0x1b ;  /* 0x0000001e0b1a7211 */ /* 0x080fe200078fdaff */
[C---:B------:R-:W-:Y:S01]  /*6bfa0*/  VIADD R29, R30.reuse, 0x40 ;  /* 0x000000401e1d7836 */ /* 0x040fe20000000000 */
[-C--:B------:R-:W-:Y:S01]  /*6bfb0*/  LEA.HI.SX32 R0, R13, R30.reuse, 0x1b ;  /* 0x0000001e0d007211 */ /* 0x080fe200078fdaff */
[----:B------:R-:W-:Y:S01]  /*6bfc0*/  VIADD R27, R30, 0x80 ;  /* 0x000000801e1b7836 */ /* 0x000fe20000000000 */
[----:B------:R-:W-:Y:S01]  /*6bfd0*/  IADD3 R11, PT, PT, R24, 0x2, RZ ;  /* 0x00000002180b7810 */ /* 0x000fe20007ffe0ff */
[----:B------:R-:W-:Y:S01]  /*6bfe0*/  VIADD R25, R30, 0xc0 ;  /* 0x000000c01e197836 */ /* 0x000fe20000000000 */
[-C--:B------:R-:W-:Y:S01]  /*6bff0*/  LEA.HI.SX32 R28, R9, R30.reuse, 0x1b ;  /* 0x0000001e091c7211 */ /* 0x080fe200078fdaff */
[C---:B------:R-:W-:Y:S01]  /*6c000*/  VIADD R13, R24.reuse, 0x1 ;  /* 0x00000001180d7836 */ /* 0x040fe20000000000 */
[----:B------:R-:W-:Y:S01]  /*6c010*/  LEA.HI.SX32 R2, R31, R30, 0x1b ;  /* 0x0000001e1f027211 */ /* 0x000fe200078fdaff */
[C---:B------:R-:W-:Y:S01]  /*6c020*/  VIADD R8, R24.reuse, 0x5 ;  /* 0x0000000518087836 */ /* 0x040fe20000000000 */
[----:B------:R-:W-:-:S02]  /*6c030*/  IADD3 R31, PT, PT, R24, 0x7, RZ ;  /* 0x00000007181f7810 */ /* 0x000fc40007ffe0ff */
[C---:B------:R-:W-:Y:S02]  /*6c040*/  IADD3 R9, PT, PT, R24.reuse, 0x4, RZ ;  /* 0x0000000418097810 */ /* 0x040fe40007ffe0ff */
[----:B------:R-:W-:Y:S02]  /*6c050*/  IADD3 R35, PT, PT, R24, 0x6, RZ ;  /* 0x0000000618237810 */ /* 0x000fe40007ffe0ff */
[-C--:B------:R-:W-:Y:S02]  /*6c060*/  LEA.HI.SX32 R12, R11, R24.reuse, 0x1b ;  /* 0x000000180b0c7211 */ /* 0x080fe400078fdaff */
[----:B------:R-:W-:Y:S02]  /*6c070*/  LEA.HI.SX32 R11, R10, R24, 0x1b ;  /* 0x000000180a0b7211 */ /* 0x000fe400078fdaff */
[-C--:B------:R-:W-:Y:S02]  /*6c080*/  LEA.HI.SX32 R29, R29, R30.reuse, 0x1b ;  /* 0x0000001e1d1d7211 */ /* 0x080fe400078fdaff */
[----:B------:R-:W-:-:S02]  /*6c090*/  LEA.HI.SX32 R27, R27, R30, 0x1b ;  /* 0x0000001e1b1b7211 */ /* 0x000fc400078fdaff */
[----:B------:R-:W-:Y:S02]  /*6c0a0*/  LEA.HI.SX32 R25, R25, R30, 0x1b ;  /* 0x0000001e19197211 */ /* 0x000fe400078fdaff */
[-C--:B------:R-:W-:Y:S02]  /*6c0b0*/  LEA.HI.SX32 R31, R31, R24.reuse, 0x1b ;  /* 0x000000181f1f7211 */ /* 0x080fe400078fdaff */
[-C--:B------:R-:W-:Y:S02]  /*6c0c0*/  LEA.HI.SX32 R13, R13, R24.reuse, 0x1b ;  /* 0x000000180d0d7211 */ /* 0x080fe400078fdaff */
[-C--:B------:R-:W-:Y:S02]  /*6c0d0*/  LEA.HI.SX32 R9, R9, R24.reuse, 0x1b ;  /* 0x0000001809097211 */ /* 0x080fe400078fdaff */
[-C--:B------:R-:W-:Y:S02]  /*6c0e0*/  LEA.HI.SX32 R8, R8, R24.reuse, 0x1b ;  /* 0x0000001808087211 */ /* 0x080fe400078fdaff */
[----:B------:R-:W-:-:S02]  /*6c0f0*/  LEA.HI.SX32 R10, R35, R24, 0x1b ;  /* 0x00000018230a7211 */ /* 0x000fc400078fdaff */
[----:B------:R-:W-:Y:S02]  /*6c100*/  LEA.HI.SX32 R30, R30, R30, 0x1b ;  /* 0x0000001e1e1e7211 */ /* 0x000fe400078fdaff */
[----:B------:R-:W-:Y:S02]  /*6c110*/  LEA.HI.SX32 R24, R24, R24, 0x1b ;  /* 0x0000001818187211 */ /* 0x000fe400078fdaff */
        /* <DEDUP_REMOVED lines=15> */
[----:B------:R-:W-:Y:S01]  /*6c210*/  LEA R10, R10, UR5, 0x3 ;  /* 0x000000050a0a7c11 */ /* 0x000fe2000f8e18ff */
[----:B------:R-:W-:Y:S06]  /*6c220*/  BAR.SYNC.DEFER_BLOCKING 0x0 ;  /* 0x0000000000007b1d */ /* 0x000fec0000010000 */
[----:B---3--:R-:W-:Y:S05]  /*6c230*/  BRA.U !UP0, `(.L_x_3551) ;  /* 0x00000001087c7547 */ /* 0x008fea000b800000 */
[----:B------:R-:W-:Y:S01]  /*6c240*/  STS.64 [R24], R22 ;  /* 0x0000001618007388 */ /* 0x000fe20000000a00 */
[----:B------:R-:W0:Y:S03]  /*6c250*/  LDCU.64 UR4, c[0x0][0x398] ;  /* 0x00007300ff0477ac */ /* 0x000e260008000a00 */
[----:B------:R1:W-:Y:S04]  /*6c260*/  STS.64 [R13+0x8], R20 ;  /* 0x000008140d007388 */ /* 0x0003e80000000a00 */
[----:B------:R2:W-:Y:S04]  /*6c270*/  STS.64 [R12+0x10], R18 ;  /* 0x000010120c007388 */ /* 0x0005e80000000a00 */
[----:B------:R-:W-:Y:S01]  /*6c280*/  STS.64 [R11+0x18], R16 ;  /* 0x000018100b007388 */ /* 0x000fe20000000a00 */
[----:B-1----:R-:W-:-:S03]  /*6c290*/  MOV R13, R3 ;  /* 0x00000003000d7202 */ /* 0x002fc60000000f00 */
[----:B------:R-:W-:Y:S01]  /*6c2a0*/  STS.64 [R9+0x20], R14 ;  /* 0x0000200e09007388 */ /* 0x000fe20000000a00 */
[----:B--2---:R-:W-:-:S05]  /*6c2b0*/  IMAD.MOV.U32 R12, RZ, RZ, R33 ;  /* 0x000000ffff0c7224 */ /* 0x004fca00078e0021 */
[----:B------:R-:W-:Y:S04]  /*6c2c0*/  STS.64 [R8+0x28], R12 ;  /* 0x0000280c08007388 */ /* 0x000fe80000000a00 */
[----:B------:R0:W-:Y:S04]  /*6c2d0*/  STS.64 [R10+0x30], R6 ;  /* 0x000030060a007388 */ /* 0x0001e80000000a00 */
[----:B------:R-:W-:Y:S01]  /*6c2e0*/  STS.64 [R31+0x38], R4 ;  /* 0x000038041f007388 */ /* 0x000fe20000000a00 */
[----:B------:R-:W-:-:S03]  /*6c2f0*/  NOP ;  /* 0x0000000000007918 */ /* 0x000fc60000000000 */
[----:B------:R-:W1:Y:S01]  /*6c300*/  LDS.64 R4, [R30] ;  /* 0x000000001e047984 */ /* 0x000e620000000a00 */
[----:B0----5:R-:W-:-:S03]  /*6c310*/  IADD3 R6, P0, PT, R36, UR4, RZ ;  /* 0x0000000424067c10 */ /* 0x021fc6000ff1e0ff */
[----:B------:R-:W0:Y:S01]  /*6c320*/  LDS.64 R2, [R2+0x100] ;  /* 0x0001000002027984 */ /* 0x000e220000000a00 */
[----:B------:R-:W-:-:S03]  /*6c330*/  IADD3.X R7, PT, PT, R37, UR5, RZ, P0, !PT ;  /* 0x0000000525077c10 */ /* 0x000fc600087fe4ff */
[----:B------:R-:W2:Y:S04]  /*6c340*/  LDS.64 R18, [R29+0x200] ;  /* 0x000200001d127984 */ /* 0x000ea80000000a00 */
[----:B------:R-:W3:Y:S04]  /*6c350*/  LDS.64 R16, [R28+0x300] ;  /* 0x000300001c107984 */ /* 0x000ee80000000a00 */
[----:B------:R-:W4:Y:S04]  /*6c360*/  LDS.64 R20, [R27+0x400] ;  /* 0x000400001b147984 */ /* 0x000f280000000a00 */
[----:B------:R-:W4:Y:S04]  /*6c370*/  LDS.64 R14, [R26+0x500] ;  /* 0x000500001a0e7984 */ /* 0x000f280000000a00 */
[----:B------:R-:W4:Y:S04]  /*6c380*/  LDS.64 R22, [R25+0x600] ;  /* 0x0006000019167984 */ /* 0x000f280000000a00 */
[----:B------:R-:W4:Y:S04]  /*6c390*/  LDS.64 R8, [R0+0x700] ;  /* 0x0007000000087984 */ /* 0x000f280000000a00 */
[----:B-1----:R-:W-:Y:S04]  /*6c3a0*/  STG.E.64 desc[UR8][R6.64], R4 ;  /* 0x0000000406007986 */ /* 0x002fe8000c101b08 */
[----:B0-----:R-:W-:Y:S04]  /*6c3b0*/  STG.E.64 desc[UR8][R6.64+0x100], R2 ;  /* 0x0001000206007986 */ /* 0x001fe8000c101b08 */
[----:B--2---:R-:W-:Y:S04]  /*6c3c0*/  STG.E.64 desc[UR8][R6.64+0x200], R18 ;  /* 0x0002001206007986 */ /* 0x004fe8000c101b08 */
[----:B---3--:R-:W-:Y:S04]  /*6c3d0*/  STG.E.64 desc[UR8][R6.64+0x300], R16 ;  /* 0x0003001006007986 */ /* 0x008fe8000c101b08 */
[----:B----4-:R-:W-:Y:S04]  /*6c3e0*/  STG.E.64 desc[UR8][R6.64+0x400], R20 ;  /* 0x0004001406007986 */ /* 0x010fe8000c101b08 */
[----:B------:R-:W-:Y:S04]  /*6c3f0*/  STG.E.64 desc[UR8][R6.64+0x500], R14 ;  /* 0x0005000e06007986 */ /* 0x000fe8000c101b08 */
[----:B------:R-:W-:Y:S04]  /*6c400*/  STG.E.64 desc[UR8][R6.64+0x600], R22 ;  /* 0x0006001606007986 */ /* 0x000fe8000c101b08 */
[----:B------:R-:W-:Y:S01]  /*6c410*/  STG.E.64 desc[UR8][R6.64+0x700], R8 ;  /* 0x0007000806007986 */ /* 0x000fe2000c101b08 */
[----:B------:R-:W-:Y:S05]  /*6c420*/  EXIT ;  /* 0x000000000000794d */ /* 0x000fea0003800000 */
.L_x_3551:
        /* <DEDUP_REMOVED lines=31> */
.L_x_2843:
        /* <DEDUP_REMOVED lines=9> */
[----:B------:R-:W-:Y:S01]  /*6c6b0*/  LOP3.LUT R18, R0, 0x1f00, RZ, 0xc0, !PT ;  /* 0x00001f0000127812 */ /* 0x000fe200078ec0ff */
[----:B------:R-:W0:Y:S03]  /*6c6c0*/  S2R R19, SR_LANEID ;  /* 0x0000000000137919 */ /* 0x000e260000000000 */
[----:B------:R-:W-:Y:S01]  /*6c6d0*/  LOP3.LUT R17, R18, 0x1f, R37, 0xf8, !PT ;  /* 0x0000001f12117812 */ /* 0x000fe200078ef825 */
[----:B------:R-:W1:Y:S01]  /*6c6e0*/  S2UR UR5, SR_CgaCtaId ;  /* 0x00000000000579c3 */ /* 0x000e620000008800 */
[----:B------:R-:W-:Y:S01]  /*6c6f0*/  UMOV UR4, 0x400 ;  /* 0x0000040000047882 */ /* 0x000fe20000000000 */
[----:B------:R-:W-:Y:S01]  /*6c700*/  STL [R1+0x4], R32 ;  /* 0x0000042001007387 */ /* 0x000fe20000100800 */
[C---:B------:R-:W-:Y:S01]  /*6c710*/  IADD3 R5, PT, PT, R17.reuse, 0x40, RZ ;  /* 0x0000004011057810 */ /* 0x040fe20007ffe0ff */
[C---:B------:R-:W-:Y:S01]  /*6c720*/  VIADD R4, R17.reuse, 0x20 ;  /* 0x0000002011047836 */ /* 0x040fe20000000000 */
[----:B------:R-:W-:-:S02]  /*6c730*/  ISETP.GE.AND P0, PT, R17, R32, PT ;  /* 0x000000201100720c */ /* 0x000fc40003f06270 */
[-C--:B------:R-:W-:Y:S02]  /*6c740*/  ISETP.GE.AND P2, PT, R5, R32.reuse, PT ;  /* 0x000000200500720c */ /* 0x080fe40003f46270 */
[----:B------:R-:W-:Y:S01]  /*6c750*/  ISETP.GE.AND P1, PT, R4, R32, PT ;  /* 0x000000200400720c */ /* 0x000fe20003f26270 */
[C---:B------:R-:W-:Y:S01]  /*6c760*/  VIADD R4, R17.reuse, 0x60 ;  /* 0x0000006011047836 */ /* 0x040fe20000000000 */
[C---:B------:R-:W-:Y:S02]  /*6c770*/  IADD3 R8, PT, PT, R17.reuse, 0x80, RZ ;  /* 0x0000008011087810 */ /* 0x040fe40007ffe0ff */
[C---:B------:R-:W-:Y:S02]  /*6c780*/  LEA R20, P5, R17.reuse, R6, 0x3 ;  /* 0x0000000611147211 */ /* 0x040fe400078a18ff */
[-C--:B------:R-:W-:Y:S02]  /*6c790*/  ISETP.GE.AND P3, PT, R4, R32.reuse, PT ;  /* 0x000000200400720c */ /* 0x080fe40003f66270 */
[----:B------:R-:W-:Y:S01]  /*6c7a0*/  ISETP.GE.AND P4, PT, R8, R32, PT ;  /* 0x000000200800720c */ /* 0x000fe20003f86270 */
[----:B------:R-:W-:Y:S01]  /*6c7b0*/  IMAD.X R21, RZ, RZ, R7, P5 ;  /* 0x000000ffff157224 */ /* 0x000fe200028e0607 */
[C---:B------:R-:W-:Y:S01]  /*6c7c0*/  IADD3 R14, PT, PT, R17.reuse, 0xa0, RZ ;  /* 0x000000a0110e7810 */ /* 0x040fe20007ffe0ff */
[C---:B------:R-:W-:Y:S01]  /*6c7d0*/  VIADD R15, R17.reuse, 0xc0 ;  /* 0x000000c0110f7836 */ /* 0x040fe20000000000 */
[----:B------:R-:W-:Y:S01]  /*6c7e0*/  IADD3 R16, PT, PT, R17, 0xe0, RZ ;  /* 0x000000e011107810 */ /* 0x000fe20007ffe0ff */
[----:B---3--:R-:W-:Y:S01]  /*6c7f0*/  IMAD.MOV.U32 R4, RZ, RZ, R2 ;  /* 0x000000ffff047224 */ /* 0x008fe200078e0002 */
[----:B------:R-:W-:-:S02]  /*6c800*/  MOV R5, R3 ;  /* 0x0000000300057202 */ /* 0x000fc40000000f00 */
        /* <DEDUP_REMOVED lines=23> */
[----:B0-----:R-:W-:Y:S01]  /*6c980*/  IMAD.IADD R22, R18, 0x1, R19 ;  /* 0x0000000112167824 */ /* 0x001fe200078e0213 */
[----:B-1----:R-:W-:-:S03]  /*6c990*/  ULEA UR4, UR5, UR4, 0x18 ;  /* 0x0000000405047291 */ /* 0x002fc6000f8ec0ff */
[C---:B------:R-:W-:Y:S01]  /*6c9a0*/  VIADD R25, R22.reuse, 0x40 ;  /* 0x0000004016197836 */ /* 0x040fe20000000000 */
[C---:B------:R-:W-:Y:S01]  /*6c9b0*/  LEA.HI.SX32 R23, R22.reuse, R22, 0x1b ;  /* 0x0000001616177211 */ /* 0x040fe200078fdaff */
[----:B------:R-:W-:Y:S01]  /*6c9c0*/  IMAD R18, R19, 0x7, R22 ;  /* 0x0000000713127824 */ /* 0x000fe200078e0216 */
[C---:B------:R-:W-:Y:S02]  /*6c9d0*/  IADD3 R19, PT, PT, R22.reuse, 0x20, RZ ;  /* 0x0000002016137810 */ /* 0x040fe40007ffe0ff */
[C---:B------:R-:W-:Y:S01]  /*6c9e0*/  IADD3 R27, PT, PT, R22.reuse, 0x60, RZ ;  /* 0x00000060161b7810 */ /* 0x040fe20007ffe0ff */
[C---:B------:R-:W-:Y:S01]  /*6c9f0*/  VIADD R21, R22.reuse, 0x80 ;  /* 0x0000008016157836 */ /* 0x040fe20000000000 */
[----:B------:R-:W-:Y:S01]  /*6ca00*/  LEA R23, R23, UR4, 0x3 ;  /* 0x0000000417177c11 */ /* 0x000fe2000f8e18ff */
[C---:B------:R-:W-:Y:S01]  /*6ca10*/  VIADD R31, R22.reuse, 0xc0 ;  /* 0x000000c0161f7836 */ /* 0x040fe20000000000 */
[C---:B------:R-:W-:Y:S02]  /*6ca20*/  IADD3 R29, PT, PT, R22.reuse, 0xa0, RZ ;  /* 0x000000a0161d7810 */ /* 0x040fe40007ffe0ff */
[----:B------:R-:W-:-:S02]  /*6ca30*/  IADD3 R33, PT, PT, R22, 0xe0, RZ ;  /* 0x000000e016217810 */ /* 0x000fc40007ffe0ff */
[-C--:B------:R-:W-:Y:S02]  /*6ca40*/  LEA.HI.SX32 R26, R25, R22.reuse, 0x1b ;  /* 0x00000016191a7211 */ /* 0x080fe400078fdaff */
[-C--:B------:R-:W-:Y:S02]  /*6ca50*/  LEA.HI.SX32 R24, R19, R22.reuse, 0x1b ;  /* 0x0000001613187211 */ /* 0x080fe400078fdaff */
[-C--:B------:R-:W-:Y:S02]  /*6ca60*/  LEA.HI.SX32 R28, R27, R22.reuse, 0x1b ;  /* 0x000000161b1c7211 */ /* 0x080fe400078fdaff */
[-C--:B------:R-:W-:Y:S02]  /*6ca70*/  LEA.HI.SX32 R30, R21, R22.reuse, 0x1b ;  /* 0x00000016151e7211 */ /* 0x080fe400078fdaff */
[-C--:B------:R-:W-:Y:S02]  /*6ca80*/  LEA.HI.SX32 R19, R29, R22.reuse, 0x1b ;  /* 0x000000161d137211 */ /* 0x080fe400078fdaff */
[----:B------:R-:W-:-:S02]  /*6ca90*/  LEA.HI.SX32 R20, R31, R22, 0x1b ;  /* 0x000000161f147211 */ /* 0x000fc400078fdaff */
[----:B------:R-:W-:Y:S01]  /*6caa0*/  LEA.HI.SX32 R21, R33, R22, 0x1b ;  /* 0x0000001621157211 */ /* 0x000fe200078fdaff */
[----:B------:R-:W-:Y:S01]  /*6cab0*/  VIADD R33, R18, 0x1 ;  /* 0x0000000112217836 */ /* 0x000fe20000000000 */
[----:B------:R-:W-:Y:S01]  /*6cac0*/  LEA R27, R26, UR4, 0x3 ;  /* 0x000000041a1b7c11 */ /* 0x000fe2000f8e18ff */
[----:B------:R-:W-:Y:S01]  /*6cad0*/  VIADD R22, R18, 0x3 ;  /* 0x0000000312167836 */ /* 0x000fe20000000000 */
[----:B------:R-:W-:Y:S01]  /*6cae0*/  LEA R25, R24, UR4, 0x3 ;  /* 0x0000000418197c11 */ /* 0x000fe2000f8e18ff */
[----:B------:R-:W-:Y:S01]  /*6caf0*/  VIADD R26, R18, 0x5 ;  /* 0x00000005121a7836 */ /* 0x000fe20000000000 */
[----:B------:R-:W-:Y:S02]  /*6cb00*/  LEA R29, R28, UR4, 0x3 ;  /* 0x000000041c1d7c11 */ /* 0x000fe4000f8e18ff */
[C---:B------:R-:W-:Y:S02]  /*6cb10*/  IADD3 R35, PT, PT, R18.reuse, 0x2, RZ ;  /* 0x0000000212237810 */ /* 0x040fe40007ffe0ff */
[----:B------:R-:W-:-:S02]  /*6cb20*/  IADD3 R24, PT, PT, R18, 0x4, RZ ;  /* 0x0000000412187810 */ /* 0x000fc40007ffe0ff */
[----:B------:R-:W-:Y:S02]  /*6cb30*/  IADD3 R28, PT, PT, R18, 0x6, RZ ;  /* 0x00000006121c7810 */ /* 0x000fe40007ffe0ff */
        /* <DEDUP_REMOVED lines=8> */
[----:B------:R-:W-:Y:S02]  /*6cbc0*/  LEA R21, R21, UR4, 0x3 ;  /* 0x0000000415157c11 */ /* 0x000fe4000f8e18ff */
[----:B------:R-:W-:Y:S02]  /*6cbd0*/  LEA R22, R22, UR4, 0x3 ;  /* 0x0000000416167c11 */ /* 0x000fe4000f8e18ff */
[----:B------:R-:W-:Y:S01]  /*6cbe0*/  LEA R26, R26, UR4, 0x3 ;  /* 0x000000041a1a7c11 */ /* 0x000fe2000f8e18ff */
[----:B--2---:R0:W-:Y:S02]  /*6cbf0*/  STS.64 [R23], R2 ;  /* 0x0000000217007388 */ /* 0x0041e40000000a00 */
[----:B0-----:R-:W-:-:S02]  /*6cc00*/  VIADD R23, R18, 0x7 ;  /* 0x0000000712177836 */ /* 0x001fc40000000000 */
[----:B---3--:R-:W-:Y:S03]  /*6cc10*/  STS.64 [R25+0x100], R8 ;  /* 0x0001000819007388 */ /* 0x008fe60000000a00 */
[-C--:B------:R-:W-:Y:S02]  /*6cc20*/  LEA.HI.SX32 R23, R23, R18.reuse, 0x1b ;  /* 0x0000001217177211 */ /* 0x080fe400078fdaff */
[----:B------:R-:W-:Y:S01]  /*6cc30*/  LEA.HI.SX32 R18, R18, R18, 0x1b ;  /* 0x0000001212127211 */ /* 0x000fe200078fdaff */
[----:B----4-:R0:W-:Y:S01]  /*6cc40*/  STS.64 [R27+0x200], R6 ;  /* 0x000200061b007388 */ /* 0x0101e20000000a00 */
[----:B------:R-:W-:Y:S02]  /*6cc50*/  LEA R3, R20, UR4, 0x3 ;  /* 0x0000000414037c11 */ /* 0x000fe4000f8e18ff */
[----:B------:R-:W-:Y:S01]  /*6cc60*/  LEA R36, R18, UR4, 0x3 ;  /* 0x0000000412247c11 */ /* 0x000fe2000f8e18ff */
[----:B-----5:R1:W-:Y:S01]  /*6cc70*/  STS.64 [R29+0x300], R10 ;  /* 0x0003000a1d007388 */ /* 0x0203e20000000a00 */
[----:B------:R-:W-:-:S02]  /*6cc80*/  LEA R20, R35, UR4, 0x3 ;  /* 0x0000000423147c11 */ /* 0x000fc4000f8e18ff */
[----:B------:R-:W-:Y:S01]  /*6cc90*/  LEA R18, R24, UR4, 0x3 ;  /* 0x0000000418127c11 */ /* 0x000fe2000f8e18ff */
[----:B------:R-:W-:Y:S01]  /*6cca0*/  STS.64 [R31+0x400], R12 ;  /* 0x0004000c1f007388 */ /* 0x000fe20000000a00 */
[----:B------:R-:W-:Y:S02]  /*6ccb0*/  LEA R23, R23, UR4, 0x3 ;  /* 0x0000000417177c11 */ /* 0x000fe4000f8e18ff */
[----:B0-----:R-:W-:Y:S01]  /*6ccc0*/  LEA R6, R33, UR4, 0x3 ;  /* 0x0000000421067c11 */ /* 0x001fe2000f8e18ff */
[----:B------:R-:W-:Y:S01]  /*6ccd0*/  STS.64 [R19+0x500], R16 ;  /* 0x0005001013007388 */ /* 0x000fe20000000a00 */
[----:B-1----:R-:W-:-:S03]  /*6cce0*/  LEA R10, R28, UR4, 0x3 ;  /* 0x000000041c0a7c11 */ /* 0x002fc6000f8e18ff */
[----:B------:R-:W-:Y:S04]  /*6ccf0*/  STS.64 [R3+0x600], R14 ;  /* 0x0006000e03007388 */ /* 0x000fe80000000a00 */
        /* <DEDUP_REMOVED lines=9> */
[----:B------:R-:W0:Y:S04]  /*6cd90*/  LDS.64 R12, [R36] ;  /* 0x00000000240c7984 */ /* 0x000e280000000a00 */
[----:B------:R1:W-:Y:S01]  /*6cda0*/  STL [R1+0x8], R36 ;  /* 0x0000082401007387 */ /* 0x0003e20000100800 */
[----:B------:R-:W-:Y:S06]  /*6cdb0*/  BAR.SYNC.DEFER_BLOCKING 0x0 ;  /* 0x0000000000007b1d */ /* 0x000fec0000010000 */
[----:B------:R-:W2:Y:S01]  /*6cdc0*/  LDCU.64 UR6, c[0x0][0x3c0] ;  /* 0x00007800ff0677ac */ /* 0x000ea20008000a00 */
[----:B------:R-:W-:Y:S01]  /*6cdd0*/  IADD3 R0, PT, PT, R0, 0x1, RZ ;  /* 0x0000000100007810 */ /* 0x000fe20007ffe0ff */
[----:B------:R-:W-:Y:S01]  /*6cde0*/  PREEXIT ;  /* 0x000000000000782d */ /* 0x000fe20000000000 */
[----:B------:R-:W-:Y:S01]  /*6cdf0*/  BSSY.RECONVERGENT B0, `(.L_x_3552) ;  /* 0x00002ef000007945 */ /* 0x000fe20003800200 */
[----:B------:R-:W3:Y:S01]  /*6ce00*/  LDCU UR4, c[0x0][0x3c8] ;  /* 0x00007900ff0477ac */ /* 0x000ee20008000800 */
[----:B------:R-:W-:Y:S01]  /*6ce10*/  ISETP.GE.U32.AND P0, PT, R0, R32, PT ;  /* 0x000000200000720c */ /* 0x000fe20003f06070 */
[--C-:B0-----:R-:W-:Y:S01]  /*6ce20*/  IMAD.MOV.U32 R31, RZ, RZ, R12.reuse ;  /* 0x000000ffff1f7224 */ /* 0x101fe200078e000c */
[-C--:B------:R-:W-:Y:S01]  /*6ce30*/  MOV R8, R13.reuse ;  /* 0x0000000d00087202 */ /* 0x080fe20000000f00 */
[----:B------:R-:W-:Y:S01]  /*6ce40*/  IMAD.MOV.U32 R2, RZ, RZ, R12 ;  /* 0x000000ffff027224 */ /* 0x000fe200078e000c */
[----:B------:R-:W-:Y:S01]  /*6ce50*/  MOV R0, R13 ;  /* 0x0000000d00007202 */ /* 0x000fe20000000f00 */
[----:B--2---:R-:W-:-:S02]  /*6ce60*/  UIADD3 UR10, UP0, UPT, UR6, -0x1, URZ ;  /* 0xffffffff060a7890 */ /* 0x004fc4000ff1e0ff */
[----:B---3--:R-:W-:Y:S02]  /*6ce70*/  USHF.R.S32.HI UR4, URZ, 0x1f, UR4 ;  /* 0x0000001fff047899 */ /* 0x008fe40008011404 */
[----:B------:R-:W-:-:S04]  /*6ce80*/  UIADD3.X UR11, UPT, UPT, UR7, -0x1, URZ, UP0, !UPT ;  /* 0xffffffff070b7890 */ /* 0x000fc800087fe4ff */
[----:B-1----:R-:W-:Y:S08]  /*6ce90*/  @P0 BRA `(.L_x_3553) ;  /* 0x0000002c00900947 */ /* 0x002ff00003800000 */
        /* <DEDUP_REMOVED lines=19> */
[----:B------:R-:W-:Y:S02]  /*6cfd0*/  CS2R R24, SRZ ;  /* 0x0000000000187805 */ /* 0x000fe4000001ff00 */
[----:B------:R-:W-:-:S07]  /*6cfe0*/  IMAD.U32 R3, RZ, RZ, UR5 ;  /* 0x00000005ff037e24 */ /* 0x000fce000f8e00ff */
.L_x_3556:
        /* <DEDUP_REMOVED lines=102> */
.L_x_3555:
        /* <DEDUP_REMOVED lines=51> */
.L_x_3554:
[----:B------:R-:W-:Y:S01]  /*6d980*/  IMAD.MOV.U32 R9, RZ, RZ, -0x7bdddcdb ;  /* 0x84222325ff097424 */ /* 0x000fe200078e00ff */
[----:B------:R-:W-:Y:S01]  /*6d990*/  MOV R27, 0xcbf29ce4 ;  /* 0xcbf29ce4001b7802 */ /* 0x000fe20000000f00 */
[----:B------:R-:W-:Y:S06]  /*6d9a0*/  @!P0 BRA `(.L_x_3557) ;  /* 0x0000000800a48947 */ /* 0x000fec0003800000 */
[----:B------:R-:W-:Y:S01]  /*6d9b0*/  UISETP.NE.U32.AND UP0, UPT, UR10, URZ, UPT ;  /* 0x000000ff0a00728c */ /* 0x000fe2000bf05070 */
[----:B------:R-:W-:Y:S01]  /*6d9c0*/  IMAD.MOV.U32 R9, RZ, RZ, -0x7bdddcdb ;  /* 0x84222325ff097424 */ /* 0x000fe200078e00ff */
[----:B------:R-:W-:Y:S01]  /*6d9d0*/  ULOP3.LUT UR5, UR6, 0x1, URZ, 0xc0, !UPT ;  /* 0x0000000106057892 */ /* 0x000fe2000f8ec0ff */
[----:B------:R-:W-:Y:S01]  /*6d9e0*/  MOV R27, 0xcbf29ce4 ;  /* 0xcbf29ce4001b7802 */ /* 0x000fe20000000f00 */
[----:B------:R-:W-:Y:S01]  /*6d9f0*/  UISETP.NE.AND.EX UP0, UPT, UR11, URZ, UPT, UP0 ;  /* 0x000000ff0b00728c */ /* 0x000fe2000bf05300 */
[----:B------:R-:W-:Y:S01]  /*6da00*/  CS2R R4, SRZ ;  /* 0x0000000000047805 */ /* 0x000fe2000001ff00 */
[----:B------:R-:W-:-:S04]  /*6da10*/  UISETP.NE.U32.AND UP1, UPT, UR5, 0x1, UPT ;  /* 0x000000010500788c */ /* 0x000fc8000bf25070 */
        /* <DEDUP_REMOVED lines=9> */
.L_x_3559:
        /* <DEDUP_REMOVED lines=102> */
.L_x_3558:
[----:B------:R-:W-:Y:S05]  /*6e110*/  BRA.U UP1, `(.L_x_3557) ;  /* 0x0000000101c87547 */ /* 0x000fea000b800000 */
        /* <DEDUP_REMOVED lines=50> */
.L_x_3557:
        /* <DEDUP_REMOVED lines=22> */
.L_x_3563:
        /* <DEDUP_REMOVED lines=102> */
.L_x_3562:
        /* <DEDUP_REMOVED lines=51> */
.L_x_3561:
        /* <DEDUP_REMOVED lines=19> */
.L_x_3566:
        /* <DEDUP_REMOVED lines=102> */
.L_x_3565:
        /* <DEDUP_REMOVED lines=51> */
.L_x_3564:
[----:B------:R-:W-:Y:S01]  /*6f9f0*/  ISETP.GE.U32.AND P0, PT, R0, R9, PT ;  /* 0x000000090000720c */ /* 0x000fe20003f06070 */
[----:B------:R-:W-:Y:S01]  /*6fa00*/  IMAD.MOV.U32 R31, RZ, RZ, R6 ;  /* 0x000000ffff1f7224 */ /* 0x000fe200078e0006 */
[----:B------:R-:W-:Y:S02]  /*6fa10*/  MOV R8, R7 ;  /* 0x0000000700087202 */ /* 0x000fe40000000f00 */
[----:B------:R-:W-:Y:S01]  /*6fa20*/  ISETP.GE.U32.AND.EX P0, PT, R2, R27, PT, P0 ;  /* 0x0000001b0200720c */ /* 0x000fe20003f06100 */
[----:B------:R-:W-:Y:S01]  /*6fa30*/  IMAD.MOV.U32 R2, RZ, RZ, R12 ;  /* 0x000000ffff027224 */ /* 0x000fe200078e000c */
[----:B------:R-:W-:-:S11]  /*6fa40*/  MOV R0, R13 ;  /* 0x0000000d00007202 */ /* 0x000fd60000000f00 */
[----:B------:R-:W-:Y:S05]  /*6fa50*/  @P0 BRA `(.L_x_3553) ;  /* 0x0000000000a00947 */ /* 0x000fea0003800000 */
[----:B------:R-:W-:Y:S05]  /*6fa60*/  BRA `(.L_x_3567) ;  /* 0x00000000008c7947 */ /* 0x000fea0003800000 */
.L_x_3560:
        /* <DEDUP_REMOVED lines=9> */
.L_x_3568:
        /* <DEDUP_REMOVED lines=26> */
.L_x_3567:
[----:B------:R-:W-:Y:S01]  /*6fca0*/  MOV R31, R6 ;  /* 0x00000006001f7202 */ /* 0x000fe20000000f00 */
[----:B------:R-:W-:Y:S01]  /*6fcb0*/  IMAD.MOV.U32 R2, RZ, RZ, R6 ;  /* 0x000000ffff027224 */ /* 0x000fe200078e0006 */
[----:B------:R-:W-:Y:S01]  /*6fcc0*/  MOV R8, R7 ;  /* 0x0000000700087202 */ /* 0x000fe20000000f00 */
[----:B------:R-:W-:-:S07]  /*6fcd0*/  IMAD.MOV.U32 R0, RZ, RZ, R7 ;  /* 0x000000ffff007224 */ /* 0x000fce00078e0007 */
.L_x_3553:
[----:B------:R-:W-:Y:S05]  /*6fce0*/  BSYNC.RECONVERGENT B0 ;  /* 0x0000000000007941 */ /* 0x000fea0003800200 */
.L_x_3552:
[----:B------:R-:W0:Y:S01]  /*6fcf0*/  S2R R4, SR_CTAID.X ;  /* 0x0000000000047919 */ /* 0x000e220000002500 */
[----:B------:R-:W1:Y:S01]  /*6fd00*/  LDC R5, c[0x0][0x3a8] ;  /* 0x0000ea00ff057b82 */ /* 0x000e620000000800 */
[----:B------:R-:W-:Y:S01]  /*6fd10*/  SHF.L.U32 R32, R37, 0x3, RZ ;  /* 0x0000000325207819 */ /* 0x000fe200000006ff */
[----:B------:R-:W-:Y:S01]  /*6fd20*/  BSSY.RECONVERGENT B0, `(.L_x_3569) ;  /* 0x00002e6000007945 */ /* 0x000fe20003800200 */
[----:B------:R-:W-:Y:S01]  /*6fd30*/  MOV R33, R2 ;  /* 0x0000000200217202 */ /* 0x000fe20000000f00 */
[----:B------:R-:W-:Y:S02]  /*6fd40*/  IMAD.MOV.U32 R29, RZ, RZ, R0 ;  /* 0x000000ffff1d7224 */ /* 0x000fe400078e0000 */
[----:B------:R-:W-:Y:S01]  /*6fd50*/  VIADD R3, R32, 0x2 ;  /* 0x0000000220037836 */ /* 0x000fe20000000000 */
[----:B0-----:R-:W-:-:S05]  /*6fd60*/  SHF.L.U32 R4, R4, 0xb, RZ ;  /* 0x0000000b04047819 */ /* 0x001fca00000006ff */
[----:B------:R-:W-:-:S05]  /*6fd70*/  IMAD.MOV R4, RZ, RZ, -R4 ;  /* 0x000000ffff047224 */ /* 0x000fca00078e0a04 */
[----:B-1----:R-:W-:-:S04]  /*6fd80*/  VIADDMNMX R4, R4, R5, 0x800, PT ;  /* 0x0000080004047446 */ /* 0x002fc80003800105 */
        /* <DEDUP_REMOVED lines=23> */
.L_x_3573:
        /* <DEDUP_REMOVED lines=102> */
.L_x_3572:
        /* <DEDUP_REMOVED lines=49> */
[----:B------:R-:W-:-:S03]  /*70870*/  IMAD.MOV.U32 R3, RZ, RZ, R4 ;  /* 0x000000ffff037224 */ /* 0x000fc600078e0004 */
[----:B------:R-:W-:-:S07]  /*70880*/  IADD3 R4, PT, PT, R5, R7, RZ ;  /* 0x0000000705047210 */ /* 0x000fce0007ffe0ff */
.L_x_3571:
        /* <DEDUP_REMOVED lines=18> */
.L_x_3576:
        /* <DEDUP_REMOVED lines=102> */
.L_x_3575:
        /* <DEDUP_REMOVED lines=51> */
.L_x_3574:
        /* <DEDUP_REMOVED lines=21> */
.L_x_3580:
        /* <DEDUP_REMOVED lines=102> */
.L_x_3579:
        /* <DEDUP_REMOVED lines=51> */
.L_x_3578:
        /* <DEDUP_REMOVED lines=19> */
.L_x_3583:
        /* <DEDUP_REMOVED lines=102> */
.L_x_3582:
        /* <DEDUP_REMOVED lines=51> */
.L_x_3581:
[----:B------:R-:W-:-:S04]  /*728e0*/  ISETP.GE.U32.AND P0, PT, R3, R26, PT ;  /* 0x0000001a0300720c */ /* 0x000fc80003f06070 */
[----:B------:R-:W-:-:S13]  /*728f0*/  ISETP.GE.U32.AND.EX P0, PT, R4, R27, PT, P0 ;  /* 0x0000001b0400720c */ /* 0x000fda0003f06100 */
[----:B------:R-:W-:Y:S05]  /*72900*/  @!P0 BRA `(.L_x_3584) ;  /* 0x00000000008c8947 */ /* 0x000fea0003800000 */
[----:B------:R-:W-:Y:S01]  /*72910*/  MOV R33, R20 ;  /* 0x0000001400217202 */ /* 0x000fe20000000f00 */
[----:B------:R-:W-:Y:S01]  /*72920*/  IMAD.MOV.U32 R29, RZ, RZ, R21 ;  /* 0x000000ffff1d7224 */ /* 0x000fe200078e0015 */
[----:B------:R-:W-:Y:S06]  /*72930*/  BRA `(.L_x_3570) ;  /* 0x0000000000907947 */ /* 0x000fec0003800000 */
.L_x_3577:
[----:B------:R-:W0:Y:S01]  /*72940*/  LDCU UR5, c[0x0][0x3c8] ;  /* 0x00007900ff0577ac */ /* 0x000e220008000800 */
[----:B------:R-:W-:Y:S01]  /*72950*/  MOV R33, R20 ;  /* 0x0000001400217202 */ /* 0x000fe20000000f00 */
[----:B------:R-:W-:Y:S01]  /*72960*/  IMAD.MOV.U32 R29, RZ, RZ, R21 ;  /* 0x000000ffff1d7224 */ /* 0x000fe200078e0015 */
[----:B0-----:R-:W-:-:S09]  /*72970*/  UISETP.NE.AND UP0, UPT, UR5, URZ, UPT ;  /* 0x000000ff0500728c */ /* 0x001fd2000bf05270 */
[----:B------:R-:W-:Y:S05]  /*72980*/  BRA.U !UP0, `(.L_x_3570) ;  /* 0x00000001087c7547 */ /* 0x000fea000b800000 */
[----:B------:R-:W-:Y:S02]  /*72990*/  HFMA2 R9, -RZ, RZ, 0, 0 ;  /* 0x00000000ff097431 */ /* 0x000fe400000001ff */
[----:B------:R-:W-:-:S07]  /*729a0*/  IMAD.MOV.U32 R22, RZ, RZ, RZ ;  /* 0x000000ffff167224 */ /* 0x000fce00078e00ff */
.L_x_3585:
        /* <DEDUP_REMOVED lines=25> */
.L_x_3584:
[----:B------:R-:W-:Y:S01]  /*72b40*/  MOV R33, R20 ;  /* 0x0000001400217202 */ /* 0x000fe20000000f00 */
[----:B------:R-:W-:Y:S01]  /*72b50*/  IMAD.MOV.U32 R2, RZ, RZ, R20 ;  /* 0x000000ffff027224 */ /* 0x000fe200078e0014 */
[----:B------:R-:W-:Y:S01]  /*72b60*/  MOV R29, R21 ;  /* 0x00000015001d7202 */ /* 0x000fe20000000f00 */
[----:B------:R-:W-:-:S07]  /*72b70*/  IMAD.MOV.U32 R0, RZ, RZ, R21 ;  /* 0x000000ffff007224 */ /* 0x000fce00078e0015 */
.L_x_3570:
[----:B------:R-:W-:Y:S05]  /*72b80*/  BSYNC.RECONVERGENT B0 ;  /* 0x0000000000007941 */ /* 0x000fea0003800200 */
.L_x_3569:
[----:B------:R-:W0:Y:S01]  /*72b90*/  S2R R4, SR_CTAID.X ;  /* 0x0000000000047919 */ /* 0x000e220000002500 */
[----:B------:R-:W1:Y:S01]  /*72ba0*/  LDC R5, c[0x0][0x3a8] ;  /* 0x0000ea00ff057b82 */ /* 0x000e620000000800 */
[----:B------:R-:W-:Y:S01]  /*72bb0*/  IADD3 R3, PT, PT, R32, 0x3, RZ ;  /* 0x0000000320037810 */ /* 0x000fe20007ffe0ff */
[----:B------:R-:W-:Y:S01]  /*72bc0*/  BSSY.RECONVERGENT B0, `(.L_x_3586) ;  /* 0x00002e5000007945 */ /* 0x000fe20003800200 */
[----:B------:R-:W-:Y:S01]  /*72bd0*/  IMAD.MOV.U32 R7, RZ, RZ, R2 ;  /* 0x000000ffff077224 */ /* 0x000fe200078e0002 */
[----:B------:R-:W-:Y:S02]  /*72be0*/  MOV R6, R0 ;  /* 0x0000000000067202 */ /* 0x000fe40000000f00 */
[----:B0-----:R-:W-:-:S05]  /*72bf0*/  SHF.L.U32 R4, R4, 0xb, RZ ;  /* 0x0000000b04047819 */ /* 0x001fca00000006ff */
[----:B------:R-:W-:-:S05]  /*72c00*/  IMAD.MOV R4, RZ, RZ, -R4 ;  /* 0x000000ffff047224 */ /* 0x000fca00078e0a04 */
[----:B-1----:R-:W-:-:S04]  /*72c10*/  VIADDMNMX R4, R4, R5, 0x800, PT ;  /* 0x0000080004047446 */ /* 0x002fc80003800105 */
        /* <DEDUP_REMOVED lines=23> */
.L_x_3590:
        /* <DEDUP_REMOVED lines=102> */
.L_x_3589:
        /* <DEDUP_REMOVED lines=51> */
.L_x_3588:
        /* <DEDUP_REMOVED lines=18> */
.L_x_3593:
        /* <DEDUP_REMOVED lines=102> */
.L_x_3592:
        /* <DEDUP_REMOVED lines=51> */
.L_x_3591:
[----:B------:R-:W-:-:S04]  /*741d0*/  ISETP.NE.U32.AND P1, PT, R3, R21, PT ;  /* 0x000000150300720c */ /* 0x000fc80003f25070 */
[----:B------:R-:W-:-:S13]  /*741e0*/  ISETP.NE.AND.EX P1, PT, R4, R26, PT, P1 ;  /* 0x0000001a0400720c */ /* 0x000fda0003f25310 */
[----:B------:R-:W-:Y:S05]  /*741f0*/  @!P1 BRA `(.L_x_3594) ;  /* 0x0000001400749947 */ /* 0x000fea0003800000 */
[----:B------:R-:W-:Y:S02]  /*74200*/  HFMA2 R4, -RZ, RZ, -15.890625, -0.0047760009765625 ;  /* 0xcbf29ce4ff047431 */ /* 0x000fe400000001ff */
        /* <DEDUP_REMOVED lines=17> */
.L_x_3597:
        /* <DEDUP_REMOVED lines=102> */
.L_x_3596:
        /* <DEDUP_REMOVED lines=51> */
.L_x_3595:
        /* <DEDUP_REMOVED lines=19> */
.L_x_3600:
        /* <DEDUP_REMOVED lines=102> */
.L_x_3599:
        /* <DEDUP_REMOVED lines=51> */
.L_x_3598:
[----:B------:R-:W-:-:S04]  /*75770*/  ISETP.GE.U32.AND P0, PT, R3, R24, PT ;  /* 0x000000180300720c */ /* 0x000fc80003f06070 */
[----:B------:R-:W-:-:S13]  /*75780*/  ISETP.GE.U32.AND.EX P0, PT, R4, R25, PT, P0 ;  /* 0x000000190400720c */ /* 0x000fda0003f06100 */
[----:B------:R-:W-:Y:S05]  /*75790*/  @!P0 BRA `(.L_x_3601) ;  /* 0x00000000008c8947 */ /* 0x000fea0003800000 */
[----:B------:R-:W-:Y:S01]  /*757a0*/  IMAD.MOV.U32 R7, RZ, RZ, R16 ;  /* 0x000000ffff077224 */ /* 0x000fe200078e0010 */
[----:B------:R-:W-:Y:S01]  /*757b0*/  MOV R6, R17 ;  /* 0x0000001100067202 */ /* 0x000fe20000000f00 */
[----:B------:R-:W-:Y:S06]  /*757c0*/  BRA `(.L_x_3587) ;  /* 0x0000000000907947 */ /* 0x000fec0003800000 */
.L_x_3594:
[----:B------:R-:W0:Y:S01]  /*757d0*/  LDCU UR5, c[0x0][0x3c8] ;  /* 0x00007900ff0577ac */ /* 0x000e220008000800 */
[----:B------:R-:W-:Y:S01]  /*757e0*/  IMAD.MOV.U32 R7, RZ, RZ, R16 ;  /* 0x000000ffff077224 */ /* 0x000fe200078e0010 */
[----:B------:R-:W-:Y:S01]  /*757f0*/  MOV R6, R17 ;  /* 0x0000001100067202 */ /* 0x000fe20000000f00 */
[----:B0-----:R-:W-:-:S09]  /*75800*/  UISETP.NE.AND UP0, UPT, UR5, URZ, UPT ;  /* 0x000000ff0500728c */ /* 0x001fd2000bf05270 */
[----:B------:R-:W-:Y:S05]  /*75810*/  BRA.U !UP0, `(.L_x_3587) ;  /* 0x00000001087c7547 */ /* 0x000fea000b800000 */
[----:B------:R-:W-:Y:S02]  /*75820*/  HFMA2 R20, -RZ, RZ, 0, 0 ;  /* 0x00000000ff147431 */ /* 0x000fe400000001ff */
[----:B------:R-:W-:-:S07]  /*75830*/  IMAD.MOV.U32 R9, RZ, RZ, RZ ;  /* 0x000000ffff097224 */ /* 0x000fce00078e00ff */
.L_x_3602:
        /* <DEDUP_REMOVED lines=25> */
.L_x_3601:
[----:B------:R-:W-:Y:S01]  /*759d0*/  IMAD.MOV.U32 R7, RZ, RZ, R16 ;  /* 0x000000ffff077224 */ /* 0x000fe200078e0010 */
[----:B------:R-:W-:Y:S01]  /*759e0*/  MOV R2, R16 ;  /* 0x0000001000027202 */ /* 0x000fe20000000f00 */
[----:B------:R-:W-:Y:S01]  /*759f0*/  IMAD.MOV.U32 R6, RZ, RZ, R17 ;  /* 0x000000ffff067224 */ /* 0x000fe200078e0011 */
[----:B------:R-:W-:-:S07]  /*75a00*/  MOV R0, R17 ;  /* 0x0000001100007202 */ /* 0x000fce0000000f00 */
.L_x_3587:
[----:B------:R-:W-:Y:S05]  /*75a10*/  BSYNC.RECONVERGENT B0 ;  /* 0x0000000000007941 */ /* 0x000fea0003800200 */
.L_x_3586:
[----:B------:R-:W0:Y:S01]  /*75a20*/  S2R R4, SR_CTAID.X ;  /* 0x0000000000047919 */ /* 0x000e220000002500 */
[----:B------:R-:W1:Y:S01]  /*75a30*/  LDC R5, c[0x0][0x3a8] ;  /* 0x0000ea00ff057b82 */ /* 0x000e620000000800 */
[----:B------:R-:W-:Y:S01]  /*75a40*/  VIADD R3, R32, 0x4 ;  /* 0x0000000420037836 */ /* 0x000fe20000000000 */
[----:B------:R-:W-:Y:S01]  /*75a50*/  BSSY.RECONVERGENT B0, `(.L_x_3603) ;  /* 0x00002e6000007945 */ /* 0x000fe20003800200 */
[----:B------:R-:W-:Y:S01]  /*75a60*/  MOV R30, R2 ;  /* 0x00000002001e7202 */ /* 0x000fe20000000f00 */
[----:B0-----:R-:W-:-:S05]  /*75a70*/  IMAD.SHL.U32 R4, R4, 0x800, RZ ;  /* 0x0000080004047824 */ /* 0x001fca00078e00ff */
[----:B------:R-:W-:-:S04]  /*75a80*/  IADD3 R4, PT, PT, -R4, RZ, RZ ;  /* 0x000000ff04047210 */ /* 0x000fc80007ffe1ff */
[----:B-1----:R-:W-:Y:S01]  /*75a90*/  VIADDMNMX R4, R4, R5, 0x800, PT ;  /* 0x0000080004047446 */ /* 0x002fe20003800105 */
[----:B------:R-:W-:-:S03]  /*75aa0*/  IMAD.MOV.U32 R5, RZ, RZ, R0 ;  /* 0x000000ffff057224 */ /* 0x000fc600078e0000 */
        /* <DEDUP_REMOVED lines=24> */
.L_x_3607:
        /* <DEDUP_REMOVED lines=102> */
.L_x_3606:
        /* <DEDUP_REMOVED lines=51> */
.L_x_3605:
        /* <DEDUP_REMOVED lines=18> */
.L_x_3610:
        /* <DEDUP_REMOVED lines=102> */
.L_x_3609:
        /* <DEDUP_REMOVED lines=51> */
.L_x_3608:
        /* <DEDUP_REMOVED lines=22> */
.L_x_3614:
        /* <DEDUP_REMOVED lines=102> */
.L_x_3613:
        /* <DEDUP_REMOVED lines=51> */
.L_x_3612:
        /* <DEDUP_REMOVED lines=18> */
.L_x_3617:
        /* <DEDUP_REMOVED lines=102> */
.L_x_3616:
        /* <DEDUP_REMOVED lines=51> */
.L_x_3615:
[----:B------:R-:W-:-:S04]  /*78610*/  ISETP.GE.U32.AND P0, PT, R3, R24, PT ;  /* 0x000000180300720c */ /* 0x000fc80003f06070 */
[----:B------:R-:W-:-:S13]  /*78620*/  ISETP.GE.U32.AND.EX P0, PT, R4, R25, PT, P0 ;  /* 0x000000190400720c */ /* 0x000fda0003f06100 */
[----:B------:R-:W-:Y:S05]  /*78630*/  @!P0 BRA `(.L_x_3618) ;  /* 0x00000000008c8947 */ /* 0x000fea0003800000 */
[----:B------:R-:W-:Y:S01]  /*78640*/  MOV R30, R18 ;  /* 0x00000012001e7202 */ /* 0x000fe20000000f00 */
[----:B------:R-:W-:Y:S01]  /*78650*/  IMAD.MOV.U32 R5, RZ, RZ, R19 ;  /* 0x000000ffff057224 */ /* 0x000fe200078e0013 */
[----:B------:R-:W-:Y:S06]  /*78660*/  BRA `(.L_x_3604) ;  /* 0x0000000000907947 */ /* 0x000fec0003800000 */
.L_x_3611:
[----:B------:R-:W0:Y:S01]  /*78670*/  LDCU UR5, c[0x0][0x3c8] ;  /* 0x00007900ff0577ac */ /* 0x000e220008000800 */
[----:B------:R-:W-:Y:S01]  /*78680*/  MOV R30, R18 ;  /* 0x00000012001e7202 */ /* 0x000fe20000000f00 */
[----:B------:R-:W-:Y:S01]  /*78690*/  IMAD.MOV.U32 R5, RZ, RZ, R19 ;  /* 0x000000ffff057224 */ /* 0x000fe200078e0013 */
[----:B0-----:R-:W-:-:S09]  /*786a0*/  UISETP.NE.AND UP0, UPT, UR5, URZ, UPT ;  /* 0x000000ff0500728c */ /* 0x001fd2000bf05270 */
[----:B------:R-:W-:Y:S05]  /*786b0*/  BRA.U !UP0, `(.L_x_3604) ;  /* 0x00000001087c7547 */ /* 0x000fea000b800000 */
[----:B------:R-:W-:Y:S02]  /*786c0*/  HFMA2 R9, -RZ, RZ, 0, 0 ;  /* 0x00000000ff097431 */ /* 0x000fe400000001ff */
[----:B------:R-:W-:-:S07]  /*786d0*/  IMAD.MOV.U32 R20, RZ, RZ, RZ ;  /* 0x000000ffff147224 */ /* 0x000fce00078e00ff */
.L_x_3619:
        /* <DEDUP_REMOVED lines=25> */
.L_x_3618:
[----:B------:R-:W-:Y:S01]  /*78870*/  MOV R30, R18 ;  /* 0x00000012001e7202 */ /* 0x000fe20000000f00 */
[----:B------:R-:W-:Y:S01]  /*78880*/  IMAD.MOV.U32 R2, RZ, RZ, R18 ;  /* 0x000000ffff027224 */ /* 0x000fe200078e0012 */
[----:B------:R-:W-:Y:S01]  /*78890*/  MOV R5, R19 ;  /* 0x0000001300057202 */ /* 0x000fe20000000f00 */
[----:B------:R-:W-:-:S07]  /*788a0*/  IMAD.MOV.U32 R0, RZ, RZ, R19 ;  /* 0x000000ffff007224 */ /* 0x000fce00078e0013 */
.L_x_3604:
[----:B------:R-:W-:Y:S05]  /*788b0*/  BSYNC.RECONVERGENT B0 ;  /* 0x0000000000007941 */ /* 0x000fea0003800200 */
.L_x_3603:
[----:B------:R-:W0:Y:S01]  /*788c0*/  S2R R4, SR_CTAID.X ;  /* 0x0000000000047919 */ /* 0x000e220000002500 */
[----:B------:R-:W1:Y:S01]  /*788d0*/  LDC R9, c[0x0][0x3a8] ;  /* 0x0000ea00ff097b82 */ /* 0x000e620000000800 */
[----:B------:R-:W-:Y:S01]  /*788e0*/  IADD3 R3, PT, PT, R32, 0x5, RZ ;  /* 0x0000000520037810 */ /* 0x000fe20007ffe0ff */
[----:B------:R-:W-:Y:S01]  /*788f0*/  BSSY.RECONVERGENT B0, `(.L_x_3620) ;  /* 0x00002e4000007945 */ /* 0x000fe20003800200 */
[----:B0-----:R-:W-:-:S05]  /*78900*/  SHF.L.U32 R4, R4, 0xb, RZ ;  /* 0x0000000b04047819 */ /* 0x001fca00000006ff */
[----:B------:R-:W-:-:S05]  /*78910*/  IMAD.MOV R4, RZ, RZ, -R4 ;  /* 0x000000ffff047224 */ /* 0x000fca00078e0a04 */
[----:B-1----:R-:W-:-:S04]  /*78920*/  VIADDMNMX R4, R4, R9, 0x800, PT ;  /* 0x0000080004047446 */ /* 0x002fc80003800109 */
[----:B------:R-:W-:Y:S01]  /*78930*/  ISETP.GE.U32.AND P0, PT, R3, R4, PT ;  /* 0x000000040300720c */ /* 0x000fe20003f06070 */
[----:B------:R-:W-:Y:S01]  /*78940*/  IMAD.MOV.U32 R4, RZ, RZ, R2 ;  /* 0x000000ffff047224 */ /* 0x000fe200078e0002 */
        /* <DEDUP_REMOVED lines=23> */
.L_x_3624:
        /* <DEDUP_REMOVED lines=102> */
.L_x_3623:
        /* <DEDUP_REMOVED lines=51> */
.L_x_3622:
        /* <DEDUP_REMOVED lines=18> */
.L_x_3627:
        /* <DEDUP_REMOVED lines=102> */
.L_x_3626:
        /* <DEDUP_REMOVED lines=51> */
.L_x_3625:
        /* <DEDUP_REMOVED lines=22> */
.L_x_3631:
        /* <DEDUP_REMOVED lines=102> */
.L_x_3630:
        /* <DEDUP_REMOVED lines=50> */
.L_x_3629:
        /* <DEDUP_REMOVED lines=19> */
.L_x_3634:
        /* <DEDUP_REMOVED lines=102> */
.L_x_3633:
        /* <DEDUP_REMOVED lines=51> */
.L_x_3632:
[----:B------:R-:W-:-:S04]  /*7b4a0*/  ISETP.GE.U32.AND P0, PT, R16, R22, PT ;  /* 0x000000161000720c */ /* 0x000fc80003f06070 */
[----:B------:R-:W-:-:S13]  /*7b4b0*/  ISETP.GE.U32.AND.EX P0, PT, R9, R23, PT, P0 ;  /* 0x000000170900720c */ /* 0x000fda0003f06100 */
[----:B------:R-:W-:Y:S05]  /*7b4c0*/  @!P0 BRA `(.L_x_3635) ;  /* 0x0000000000888947 */ /* 0x000fea0003800000 */
[----:B------:R-:W-:Y:S01]  /*7b4d0*/  MOV R4, R14 ;  /* 0x0000000e00047202 */ /* 0x000fe20000000f00 */
[----:B------:R-:W-:Y:S01]  /*7b4e0*/  IMAD.MOV.U32 R3, RZ, RZ, R15 ;  /* 0x000000ffff037224 */ /* 0x000fe200078e000f */
[----:B------:R-:W-:Y:S06]  /*7b4f0*/  BRA `(.L_x_3621) ;  /* 0x00000000008c7947 */ /* 0x000fec0003800000 */
.L_x_3628:
[----:B------:R-:W0:Y:S01]  /*7b500*/  LDCU UR5, c[0x0][0x3c8] ;  /* 0x00007900ff0577ac */ /* 0x000e220008000800 */
[----:B------:R-:W-:Y:S01]  /*7b510*/  MOV R4, R14 ;  /* 0x0000000e00047202 */ /* 0x000fe20000000f00 */
[----:B------:R-:W-:Y:S01]  /*7b520*/  IMAD.MOV.U32 R3, RZ, RZ, R15 ;  /* 0x000000ffff037224 */ /* 0x000fe200078e000f */
[----:B0-----:R-:W-:-:S09]  /*7b530*/  UISETP.NE.AND UP0, UPT, UR5, URZ, UPT ;  /* 0x000000ff0500728c */ /* 0x001fd2000bf05270 */
[----:B------:R-:W-:Y:S05]  /*7b540*/  BRA.U !UP0, `(.L_x_3621) ;  /* 0x0000000108787547 */ /* 0x000fea000b800000 */
[----:B------:R-:W-:Y:S02]  /*7b550*/  HFMA2 R9, -RZ, RZ, 0, 0 ;  /* 0x00000000ff097431 */ /* 0x000fe400000001ff */
[----:B------:R-:W-:-:S07]  /*7b560*/  IMAD.MOV.U32 R20, RZ, RZ, RZ ;  /* 0x000000ffff147224 */ /* 0x000fce00078e00ff */
.L_x_3636:
        /* <DEDUP_REMOVED lines=24> */
.L_x_3635:
[----:B------:R-:W-:Y:S01]  /*7b6f0*/  IMAD.MOV.U32 R4, RZ, RZ, R14 ;  /* 0x000000ffff047224 */ /* 0x000fe200078e000e */
[----:B------:R-:W-:Y:S01]  /*7b700*/  MOV R2, R14 ;  /* 0x0000000e00027202 */ /* 0x000fe20000000f00 */
[----:B------:R-:W-:Y:S01]  /*7b710*/  IMAD.MOV.U32 R3, RZ, RZ, R15 ;  /* 0x000000ffff037224 */ /* 0x000fe200078e000f */
[----:B------:R-:W-:-:S07]  /*7b720*/  MOV R0, R15 ;  /* 0x0000000f00007202 */ /* 0x000fce0000000f00 */
.L_x_3621:
[----:B------:R-:W-:Y:S05]  /*7b730*/  BSYNC.RECONVERGENT B0 ;  /* 0x0000000000007941 */ /* 0x000fea0003800200 */
.L_x_3620:
[----:B------:R-:W0:Y:S01]  /*7b740*/  S2R R14, SR_CTAID.X ;  /* 0x00000000000e7919 */ /* 0x000e220000002500 */
[----:B------:R-:W1:Y:S01]  /*7b750*/  LDC R15, c[0x0][0x3a8] ;  /* 0x0000ea00ff0f7b82 */ /* 0x000e620000000800 */
[----:B------:R-:W-:Y:S01]  /*7b760*/  VIADD R9, R32, 0x6 ;  /* 0x0000000620097836 */ /* 0x000fe20000000000 */
[----:B------:R-:W-:Y:S01]  /*7b770*/  BSSY.RECONVERGENT B0, `(.L_x_3637) ;  /* 0x00002e3000007945 */ /* 0x000fe20003800200 */
[----:B------:R-:W-:Y:S01]  /*7b780*/  MOV R18, R2 ;  /* 0x0000000200127202 */ /* 0x000fe20000000f00 */
[----:B------:R-:W-:Y:S02]  /*7b790*/  IMAD.MOV.U32 R19, RZ, RZ, R0 ;  /* 0x000000ffff137224 */ /* 0x000fe400078e0000 */
[----:B0-----:R-:W-:-:S05]  /*7b7a0*/  IMAD.SHL.U32 R14, R14, 0x800, RZ ;  /* 0x000008000e0e7824 */ /* 0x001fca00078e00ff */
[----:B------:R-:W-:-:S04]  /*7b7b0*/  IADD3 R14, PT, PT, -R14, RZ, RZ ;  /* 0x000000ff0e0e7210 */ /* 0x000fc80007ffe1ff */
        /* <DEDUP_REMOVED lines=24> */
.L_x_3641:
        /* <DEDUP_REMOVED lines=102> */
.L_x_3640:
        /* <DEDUP_REMOVED lines=51> */
.L_x_3639:
        /* <DEDUP_REMOVED lines=18> */
.L_x_3644:
        /* <DEDUP_REMOVED lines=102> */
.L_x_3643:
        /* <DEDUP_REMOVED lines=51> */
.L_x_3642:
        /* <DEDUP_REMOVED lines=21> */
.L_x_3648:
        /* <DEDUP_REMOVED lines=102> */
.L_x_3647:
        /* <DEDUP_REMOVED lines=51> */
.L_x_3646:
        /* <DEDUP_REMOVED lines=18> */
.L_x_3651:
        /* <DEDUP_REMOVED lines=102> */
.L_x_3650:
        /* <DEDUP_REMOVED lines=51> */
.L_x_3649:
[----:B------:R-:W-:-:S04]  /*7e310*/  ISETP.GE.U32.AND P0, PT, R9, R22, PT ;  /* 0x000000160900720c */ /* 0x000fc80003f06070 */
[----:B------:R-:W-:-:S13]  /*7e320*/  ISETP.GE.U32.AND.EX P0, PT, R14, R23, PT, P0 ;  /* 0x000000170e00720c */ /* 0x000fda0003f06100 */
[----:B------:R-:W-:Y:S05]  /*7e330*/  @!P0 BRA `(.L_x_3652) ;  /* 0x0000000000888947 */ /* 0x000fea0003800000 */
[----:B------:R-:W-:Y:S01]  /*7e340*/  MOV R18, R10 ;  /* 0x0000000a00127202 */ /* 0x000fe20000000f00 */
[----:B------:R-:W-:Y:S01]  /*7e350*/  IMAD.MOV.U32 R19, RZ, RZ, R11 ;  /* 0x000000ffff137224 */ /* 0x000fe200078e000b */
[----:B------:R-:W-:Y:S06]  /*7e360*/  BRA `(.L_x_3638) ;  /* 0x00000000008c7947 */ /* 0x000fec0003800000 */
.L_x_3645:
[----:B------:R-:W0:Y:S01]  /*7e370*/  LDCU UR5, c[0x0][0x3c8] ;  /* 0x00007900ff0577ac */ /* 0x000e220008000800 */
[----:B------:R-:W-:Y:S01]  /*7e380*/  MOV R18, R10 ;  /* 0x0000000a00127202 */ /* 0x000fe20000000f00 */
[----:B------:R-:W-:Y:S01]  /*7e390*/  IMAD.MOV.U32 R19, RZ, RZ, R11 ;  /* 0x000000ffff137224 */ /* 0x000fe200078e000b */
[----:B0-----:R-:W-:-:S09]  /*7e3a0*/  UISETP.NE.AND UP0, UPT, UR5, URZ, UPT ;  /* 0x000000ff0500728c */ /* 0x001fd2000bf05270 */
[----:B------:R-:W-:Y:S05]  /*7e3b0*/  BRA.U !UP0, `(.L_x_3638) ;  /* 0x0000000108787547 */ /* 0x000fea000b800000 */
[----:B------:R-:W-:-:S07]  /*7e3c0*/  CS2R R20, SRZ ;  /* 0x0000000000147805 */ /* 0x000fce000001ff00 */
.L_x_3653:
        /* <DEDUP_REMOVED lines=25> */
.L_x_3652:
[----:B------:R-:W-:Y:S01]  /*7e560*/  MOV R18, R10 ;  /* 0x0000000a00127202 */ /* 0x000fe20000000f00 */
[----:B------:R-:W-:Y:S01]  /*7e570*/  IMAD.MOV.U32 R2, RZ, RZ, R10 ;  /* 0x000000ffff027224 */ /* 0x000fe200078e000a */
[----:B------:R-:W-:Y:S01]  /*7e580*/  MOV R19, R11 ;  /* 0x0000000b00137202 */ /* 0x000fe20000000f00 */
[----:B------:R-:W-:-:S07]  /*7e590*/  IMAD.MOV.U32 R0, RZ, RZ, R11 ;  /* 0x000000ffff007224 */ /* 0x000fce00078e000b */
.L_x_3638:
[----:B------:R-:W-:Y:S05]  /*7e5a0*/  BSYNC.RECONVERGENT B0 ;  /* 0x0000000000007941 */ /* 0x000fea0003800200 */
.L_x_3637:
[----:B------:R-:W0:Y:S01]  /*7e5b0*/  S2R R10, SR_CTAID.X ;  /* 0x00000000000a7919 */ /* 0x000e220000002500 */
[----:B------:R-:W1:Y:S01]  /*7e5c0*/  LDC R11, c[0x0][0x3a8] ;  /* 0x0000ea00ff0b7b82 */ /* 0x000e620000000800 */
[----:B------:R-:W-:Y:S01]  /*7e5d0*/  IADD3 R9, PT, PT, R32, 0x7, RZ ;  /* 0x0000000720097810 */ /* 0x000fe20007ffe0ff */
[----:B------:R-:W-:Y:S06]  /*7e5e0*/  BSSY.RECONVERGENT B0, `(.L_x_3654) ;  /* 0x0000034000007945 */ /* 0x000fec0003800200 */
[----:B------:R-:W2:Y:S01]  /*7e5f0*/  LDC.64 R14, c[0x0][0x3c0] ;  /* 0x0000f000ff0e7b82 */ /* 0x000ea20000000a00 */
[----:B0-----:R-:W-:-:S02]  /*7e600*/  SHF.L.U32 R10, R10, 0xb, RZ ;  /* 0x0000000b0a0a7819 */ /* 0x001fc400000006ff */
[----:B--2---:R-:W-:-:S03]  /*7e610*/  ISETP.EQ.U32.AND P0, PT, R14, RZ, PT ;  /* 0x000000ff0e00720c */ /* 0x004fc60003f02070 */
[----:B------:R-:W-:-:S05]  /*7e620*/  IMAD.MOV R10, RZ, RZ, -R10 ;  /* 0x000000ffff0a7224 */ /* 0x000fca00078e0a0a */
[----:B-1----:R-:W-:-:S04]  /*7e630*/  VIADDMNMX R10, R10, R11, 0x800, PT ;  /* 0x000008000a0a7446 */ /* 0x002fc8000380010b */
[----:B------:R-:W-:-:S04]  /*7e640*/  ISETP.GE.U32.AND P1, PT, R9, R10, PT ;  /* 0x0000000a0900720c */ /* 0x000fc80003f26070 */
[----:B------:R-:W-:Y:S02]  /*7e650*/  ISETP.EQ.OR.EX P0, PT, R15, RZ, P1, P0 ;  /* 0x000000ff0f00720c */ /* 0x000fe40000f02700 */
[----:B------:R-:W-:Y:S02]  /*7e660*/  SEL R9, R2, R34, P1 ;  /* 0x0000002202097207 */ /* 0x000fe40000800000 */
[----:B------:R-:W-:-:S09]  /*7e670*/  SEL R10, R0, R35, P1 ;  /* 0x00000023000a7207 */ /* 0x000fd20000800000 */
        /* <DEDUP_REMOVED lines=21> */
.L_x_3658:
[----:B------:R-:W-:-:S04]  /*7e7d0*/  IADD3 R11, P1, PT, R11, 0x8, RZ ;  /* 0x000000080b0b7810 */ /* 0x000fc80007f3e0ff */
[----:B------:R-:W-:Y:S02]  /*7e7e0*/  IADD3.X R16, PT, PT, RZ, R16, RZ, P1, !PT ;  /* 0x00000010ff107210 */ /* 0x000fe40000ffe4ff */
[----:B------:R-:W-:-:S04]  /*7e7f0*/  ISETP.GE.U32.AND P1, PT, R11, R0, PT ;  /* 0x000000000b00720c */ /* 0x000fc80003f26070 */
[----:B------:R-:W-:-:S13]  /*7e800*/  ISETP.GE.AND.EX P1, PT, R16, R2, PT, P1 ;  /* 0x000000021000720c */ /* 0x000fda0003f26310 */
[----:B------:R-:W-:Y:S05]  /*7e810*/  @!P1 BRA `(.L_x_3658) ;  /* 0xfffffffc00ec9947 */ /* 0x000fea000383ffff */
[----:B------:R-:W-:Y:S01]  /*7e820*/  IMAD.MOV.U32 R9, RZ, RZ, R34 ;  /* 0x000000ffff097224 */ /* 0x000fe200078e0022 */
[----:B------:R-:W-:-:S07]  /*7e830*/  MOV R10, R35 ;  /* 0x00000023000a7202 */ /* 0x000fce0000000f00 */
.L_x_3657:
        /* <DEDUP_REMOVED lines=12> */
.L_x_3656:
[----:B------:R-:W-:Y:S01]  /*7e900*/  IMAD.MOV.U32 R9, RZ, RZ, R34 ;  /* 0x000000ffff097224 */ /* 0x000fe200078e0022 */
[----:B------:R-:W-:-:S07]  /*7e910*/  MOV R10, R35 ;  /* 0x00000023000a7202 */ /* 0x000fce0000000f00 */
.L_x_3655:
[----:B------:R-:W-:Y:S05]  /*7e920*/  BSYNC.RECONVERGENT B0 ;  /* 0x0000000000007941 */ /* 0x000fea0003800200 */
.L_x_3654:
[----:B------:R-:W0:Y:S01]  /*7e930*/  S2R R0, SR_CTAID.X ;  /* 0x0000000000007919 */ /* 0x000e220000002500 */
[----:B------:R-:W1:Y:S01]  /*7e940*/  LDC R2, c[0x0][0x3a8] ;  /* 0x0000ea00ff027b82 */ /* 0x000e620000000800 */
[----:B------:R-:W2:Y:S01]  /*7e950*/  LDCU UR5, c[0x0][0x3c8] ;  /* 0x00007900ff0577ac */ /* 0x000ea20008000800 */
[----:B------:R-:W-:Y:S01]  /*7e960*/  BSSY.RECONVERGENT B0, `(.L_x_3659) ;  /* 0x00050fb000007945 */ /* 0x000fe20003800200 */
[----:B0-----:R-:W-:-:S05]  /*7e970*/  IMAD.SHL.U32 R0, R0, 0x800, RZ ;  /* 0x0000080000007824 */ /* 0x001fca00078e00ff */
[----:B------:R-:W-:-:S04]  /*7e980*/  IADD3 R0, PT, PT, -R0, RZ, RZ ;  /* 0x000000ff00007210 */ /* 0x000fc80007ffe1ff */
[----:B-1----:R-:W-:-:S04]  /*7e990*/  VIADDMNMX R0, R0, R2, 0x800, PT ;  /* 0x0000080000007446 */ /* 0x002fc80003800102 */
[----:B------:R-:W-:-:S13]  /*7e9a0*/  ISETP.GE.U32.AND P0, PT, R32, R0, PT ;  /* 0x000000002000720c */ /* 0x000fda0003f06070 */
[----:B--2---:R-:W-:Y:S05]  /*7e9b0*/  @P0 BRA `(.L_x_3660) ;  /* 0x0000050c00d40947 */ /* 0x004fea0003800000 */
        /* <DEDUP_REMOVED lines=15> */
.L_x_3663:
[----:B------:R-:W-:-:S04]  /*7eab0*/  LEA R20, P1, R22, R31, 0x3 ;  /* 0x0000001f16147211 */ /* 0x000fc800078218ff */
[----:B------:R-:W-:-:S05]  /*7eac0*/  LEA.HI.X R21, R22, R8, R11, 0x3, P1 ;  /* 0x0000000816157211 */ /* 0x000fca00008f1c0b */
[----:B------:R-:W2:Y:S04]  /*7ead0*/  LD.E.64 R16, desc[UR8][R20.64] ;  /* 0x0000000814107980 */ /* 0x000ea8000c101b00 */
[----:B------:R-:W3:Y:S01]  /*7eae0*/  LD.E.64 R20, desc[UR8][R20.64+0x8] ;  /* 0x0000080814147980 */ /* 0x000ee2000c101b00 */
        /* <DEDUP_REMOVED lines=87> */
[----:B------:R-:W-:Y:S02]  /*7f060*/  SHF.R.U32.HI R23, RZ, 0x18, R21 ;  /* 0x00000018ff177819 */ /* 0x000fe40000011615 */
[----:B------:R-:W-:Y:S02]  /*7f070*/  LOP3.LUT R21, R14, 0xfffffffe, RZ, 0xc0, !PT ;  /* 0xfffffffe0e157812 */ /* 0x000fe400078ec0ff */
[----:B------:R-:W-:Y:S02]  /*7f080*/  IADD3 R2, PT, PT, R17, R25, RZ ;  /* 0x0000001911027210 */ /* 0x000fe40007ffe0ff */
[----:B------:R-:W-:Y:S02]  /*7f090*/  ISETP.NE.U32.AND P1, PT, R22, R21, PT ;  /* 0x000000151600720c */ /* 0x000fe40003f25070 */
[----:B------:R-:W-:Y:S01]  /*7f0a0*/  LOP3.LUT R0, R23, R16, RZ, 0x3c, !PT ;  /* 0x0000001017007212 */ /* 0x000fe200078e3cff */
[----:B------:R-:W-:Y:S01]  /*7f0b0*/  IMAD R23, R2, 0x1b3, RZ ;  /* 0x000001b302177824 */ /* 0x000fe200078e02ff */
[----:B------:R-:W-:-:S03]  /*7f0c0*/  ISETP.NE.AND.EX P1, PT, R11, R15, PT, P1 ;  /* 0x0000000f0b00720c */ /* 0x000fc60003f25310 */
[C---:B------:R-:W-:Y:S01]  /*7f0d0*/  IMAD.WIDE.U32 R16, R0.reuse, 0x1b3, RZ ;  /* 0x000001b300107825 */ /* 0x040fe200078e00ff */
[----:B------:R-:W-:-:S03]  /*7f0e0*/  LEA R23, R0, R23, 0x8 ;  /* 0x0000001700177211 */ /* 0x000fc600078e40ff */
[----:B------:R-:W-:Y:S01]  /*7f0f0*/  IMAD.MOV.U32 R0, RZ, RZ, R16 ;  /* 0x000000ffff007224 */ /* 0x000fe200078e0010 */
[----:B------:R-:W-:-:S05]  /*7f100*/  IADD3 R2, PT, PT, R17, R23, RZ ;  /* 0x0000001711027210 */ /* 0x000fca0007ffe0ff */
[----:B------:R-:W-:Y:S05]  /*7f110*/  @P1 BRA `(.L_x_3663) ;  /* 0xfffffff800641947 */ /* 0x000fea000383ffff */
[----:B------:R-:W0:Y:S02]  /*7f120*/  LDC R11, c[0x0][0x3c4] ;  /* 0x0000f100ff0b7b82 */ /* 0x000e240000000800 */
.L_x_3662:
        /* <DEDUP_REMOVED lines=55> */
.L_x_3664:
[----:B------:R-:W-:Y:S02]  /*7f4a0*/  HFMA2 R25, -RZ, RZ, 0, 0 ;  /* 0x00000000ff197431 */ /* 0x000fe400000001ff */
[----:B------:R-:W-:Y:S01]  /*7f4b0*/  IMAD.MOV.U32 R20, RZ, RZ, RZ ;  /* 0x000000ffff147224 */ /* 0x000fe200078e00ff */
[----:B------:R-:W-:Y:S06]  /*7f4c0*/  @!P0 BRA `(.L_x_3665) ;  /* 0x0000000400b08947 */ /* 0x000fec0003800000 */
[----:B------:R-:W-:Y:S01]  /*7f4d0*/  MOV R22, 0x84222325 ;  /* 0x8422232500167802 */ /* 0x000fe20000000f00 */
[----:B------:R-:W-:Y:S01]  /*7f4e0*/  IMAD.MOV.U32 R23, RZ, RZ, -0x340d631c ;  /* 0xcbf29ce4ff177424 */ /* 0x000fe200078e00ff */
[----:B------:R-:W-:Y:S01]  /*7f4f0*/  MOV R24, RZ ;  /* 0x000000ff00187202 */ /* 0x000fe20000000f00 */
[----:B0-----:R-:W-:-:S07]  /*7f500*/  IMAD.MOV.U32 R11, RZ, RZ, RZ ;  /* 0x000000ffff0b7224 */ /* 0x001fce00078e00ff */
.L_x_3666:
[----:B------:R-:W-:-:S04]  /*7f510*/  LEA R16, P2, R24, R12, 0x3 ;  /* 0x0000000c18107211 */ /* 0x000fc800078418ff */
[----:B------:R-:W-:-:S05]  /*7f520*/  LEA.HI.X R17, R24, R13, R11, 0x3, P2 ;  /* 0x0000000d18117211 */ /* 0x000fca00010f1c0b */
[----:B------:R-:W2:Y:S04]  /*7f530*/  LD.E.64 R20, desc[UR8][R16.64] ;  /* 0x0000000810147980 */ /* 0x000ea8000c101b00 */
[----:B------:R-:W3:Y:S01]  /*7f540*/  LD.E.64 R16, desc[UR8][R16.64+0x8] ;  /* 0x0000080810107980 */ /* 0x000ee2000c101b00 */
        /* <DEDUP_REMOVED lines=84> */
[----:B------:R-:W-:Y:S02]  /*7fa90*/  LOP3.LUT R16, R20, 0xff, R23, 0x78, !PT ;  /* 0x000000ff14107812 */ /* 0x000fe400078e7817 */
[----:B------:R-:W-:Y:S01]  /*7faa0*/  LOP3.LUT R25, R14, 0xfffffffe, RZ, 0xc0, !PT ;  /* 0xfffffffe0e197812 */ /* 0x000fe200078ec0ff */
[----:B------:R-:W-:Y:S02]  /*7fab0*/  IMAD R23, R21, 0x1b3, RZ ;  /* 0x000001b315177824 */ /* 0x000fe400078e02ff */
[----:B------:R-:W-:Y:S01]  /*7fac0*/  IMAD.WIDE.U32 R20, R16, 0x1b3, RZ ;  /* 0x000001b310147825 */ /* 0x000fe200078e00ff */
[----:B------:R-:W-:-:S02]  /*7fad0*/  ISETP.NE.U32.AND P2, PT, R24, R25, PT ;  /* 0x000000191800720c */ /* 0x000fc40003f45070 */
[----:B------:R-:W-:Y:S02]  /*7fae0*/  LEA R23, R16, R23, 0x8 ;  /* 0x0000001710177211 */ /* 0x000fe400078e40ff */
[----:B------:R-:W-:Y:S02]  /*7faf0*/  ISETP.NE.AND.EX P2, PT, R11, R15, PT, P2 ;  /* 0x0000000f0b00720c */ /* 0x000fe40003f45320 */
[----:B------:R-:W-:Y:S01]  /*7fb00*/  LOP3.LUT R20, R17, R20, RZ, 0x3c, !PT ;  /* 0x0000001411147212 */ /* 0x000fe200078e3cff */
[----:B------:R-:W-:-:S04]  /*7fb10*/  IMAD.IADD R16, R21, 0x1, R23 ;  /* 0x0000000115107824 */ /* 0x000fc800078e0217 */
[----:B------:R-:W-:Y:S02]  /*7fb20*/  IMAD R21, R16, 0x1b3, RZ ;  /* 0x000001b310157824 */ /* 0x000fe400078e02ff */
[----:B------:R-:W-:-:S04]  /*7fb30*/  IMAD.WIDE.U32 R16, R20, 0x1b3, RZ ;  /* 0x000001b314107825 */ /* 0x000fc800078e00ff */
[----:B------:R-:W-:Y:S01]  /*7fb40*/  IMAD R21, R20, 0x100, R21 ;  /* 0x0000010014157824 */ /* 0x000fe200078e0215 */
[----:B------:R-:W-:-:S03]  /*7fb50*/  MOV R22, R16 ;  /* 0x0000001000167202 */ /* 0x000fc60000000f00 */
[----:B------:R-:W-:Y:S01]  /*7fb60*/  IMAD.IADD R23, R17, 0x1, R21 ;  /* 0x0000000111177824 */ /* 0x000fe200078e0215 */
[----:B------:R-:W-:Y:S06]  /*7fb70*/  @P2 BRA `(.L_x_3666) ;  /* 0xfffffff800642947 */ /* 0x000fec000383ffff */
[----:B------:R-:W1:Y:S02]  /*7fb80*/  LDC R20, c[0x0][0x3c4] ;  /* 0x0000f100ff147b82 */ /* 0x000e640000000800 */
.L_x_3665:
[----:B------:R-:W-:Y:S05]  /*7fb90*/  @!P1 BRA `(.L_x_3667) ;  /* 0x0000000000c89947 */ /* 0x000fea0003800000 */
[----:B------:R-:W-:-:S04]  /*7fba0*/  LEA R16, P2, R25, R12, 0x3 ;  /* 0x0000000c19107211 */ /* 0x000fc800078418ff */
[----:B-1----:R-:W-:-:S06]  /*7fbb0*/  LEA.HI.X R17, R25, R13, R20, 0x3, P2 ;  /* 0x0000000d19117211 */ /* 0x002fcc00010f1c14 */
[----:B------:R-:W2:Y:S01]  /*7fbc0*/  LD.E.64 R16, desc[UR8][R16.64] ;  /* 0x0000000810107980 */ /* 0x000ea2000c101b00 */
[----:B------:R-:W-:Y:S01]  /*7fbd0*/  IMAD R23, R23, 0x1b3, RZ ;  /* 0x000001b317177824 */ /* 0x000fe200078e02ff */
[----:B--2---:R-:W-:Y:S02]  /*7fbe0*/  LOP3.LUT R22, R22, 0xff, R16, 0x78, !PT ;  /* 0x000000ff16167812 */ /* 0x004fe400078e7810 */
[----:B0-----:R-:W-:Y:S02]  /*7fbf0*/  SHF.R.U64 R11, R16, 0x8, R17 ;  /* 0x00000008100b7819 */ /* 0x001fe40000001211 */
        /* <DEDUP_REMOVED lines=44> */
.L_x_3667:
[----:B------:R-:W-:Y:S01]  /*7fec0*/  ISETP.NE.U32.AND P2, PT, R0, R22, PT ;  /* 0x000000160000720c */ /* 0x000fe20003f45070 */
[----:B------:R-:W-:Y:S03]  /*7fed0*/  BSSY.RECONVERGENT B1, `(.L_x_3668) ;  /* 0x0000172000017945 */ /* 0x000fe60003800200 */
[----:B------:R-:W-:-:S13]  /*7fee0*/  ISETP.NE.AND.EX P2, PT, R2, R23, PT, P2 ;  /* 0x000000170200720c */ /* 0x000fda0003f45320 */
[----:B------:R-:W-:Y:S05]  /*7fef0*/  @P2 BRA `(.L_x_3669) ;  /* 0x0000000000782947 */ /* 0x000fea0003800000 */
[----:B------:R-:W2:Y:S01]  /*7ff00*/  LDCU UR6, c[0x0][0x3c8] ;  /* 0x00007900ff0677ac */ /* 0x000ea20008000800 */
[----:B------:R-:W-:Y:S01]  /*7ff10*/  IMAD.MOV.U32 R26, RZ, RZ, R31 ;  /* 0x000000ffff1a7224 */ /* 0x000fe200078e001f */
[----:B------:R-:W-:Y:S01]  /*7ff20*/  MOV R0, R8 ;  /* 0x0000000800007202 */ /* 0x000fe20000000f00 */
[----:B--2---:R-:W-:-:S09]  /*7ff30*/  UISETP.NE.AND UP0, UPT, UR6, URZ, UPT ;  /* 0x000000ff0600728c */ /* 0x004fd2000bf05270 */
[----:B------:R-:W-:Y:S05]  /*7ff40*/  BRA.U !UP0, `(.L_x_3670) ;  /* 0x0000001508a87547 */ /* 0x000fea000b800000 */
[----:B0-----:R-:W-:Y:S02]  /*7ff50*/  HFMA2 R11, -RZ, RZ, 0, 0 ;  /* 0x00000000ff0b7431 */ /* 0x001fe400000001ff */
[----:B------:R-:W-:-:S07]  /*7ff60*/  IMAD.MOV.U32 R2, RZ, RZ, RZ ;  /* 0x000000ffff027224 */ /* 0x000fce00078e00ff */
.L_x_3672:
[C---:B------:R-:W-:Y:S01]  /*7ff70*/  IMAD.SHL.U32 R16, R2.reuse, 0x8, RZ ;  /* 0x0000000802107824 */ /* 0x040fe200078e00ff */
[----:B------:R-:W-:-:S04]  /*7ff80*/  SHF.L.U64.HI R0, R2, 0x3, R11 ;  /* 0x0000000302007819 */ /* 0x000fc8000001020b */
[C---:B------:R-:W-:Y:S02]  /*7ff90*/  IADD3 R14, P0, PT, R16.reuse, R31, RZ ;  /* 0x0000001f100e7210 */ /* 0x040fe40007f1e0ff */
        /* <DEDUP_REMOVED lines=18> */
[----:B------:R-:W-:Y:S05]  /*800c0*/  @!P1 BRA `(.L_x_3672) ;  /* 0xfffffffc00a89947 */ /* 0x000fea000383ffff */
[----:B------:R-:W-:Y:S05]  /*800d0*/  BRA `(.L_x_3670) ;  /* 0x0000001400447947 */ /* 0x000fea0003800000 */
.L_x_3669:
        /* <DEDUP_REMOVED lines=8> */
[----:B------:R-:W-:Y:S01]  /*80160*/  LOP3.LUT R27, R14, 0xfffffffe, RZ, 0xc0, !PT ;  /* 0xfffffffe0e1b7812 */ /* 0x000fe200078ec0ff */
[----:B------:R-:W-:Y:S01]  /*80170*/  IMAD.MOV.U32 R0, RZ, RZ, -0x7bdddcdb ;  /* 0x84222325ff007424 */ /* 0x000fe200078e00ff */
[----:B------:R-:W-:Y:S01]  /*80180*/  MOV R2, 0xcbf29ce4 ;  /* 0xcbf29ce400027802 */ /* 0x000fe20000000f00 */
[----:B------:R-:W-:Y:S01]  /*80190*/  IMAD.MOV.U32 R23, RZ, RZ, RZ ;  /* 0x000000ffff177224 */ /* 0x000fe200078e00ff */
[----:B0-----:R-:W-:-:S07]  /*801a0*/  MOV R11, RZ ;  /* 0x000000ff000b7202 */ /* 0x001fce0000000f00 */
.L_x_3674:
[----:B-1----:R-:W-:-:S04]  /*801b0*/  LEA R20, P2, R23, R31, 0x3 ;  /* 0x0000001f17147211 */ /* 0x002fc800078418ff */
        /* <DEDUP_REMOVED lines=101> */
.L_x_3673:
[----:B------:R-:W-:Y:S05]  /*80810*/  @!P1 BRA `(.L_x_3675) ;  /* 0x0000000000c89947 */ /* 0x000fea0003800000 */
[----:B------:R-:W-:-:S04]  /*80820*/  LEA R16, P2, R27, R31, 0x3 ;  /* 0x0000001f1b107211 */ /* 0x000fc800078418ff */
[----:B------:R-:W-:-:S06]  /*80830*/  LEA.HI.X R17, R27, R8, R28, 0x3, P2 ;  /* 0x000000081b117211 */ /* 0x000fcc00010f1c1c */
[----:B------:R-:W2:Y:S01]  /*80840*/  LD.E.64 R16, desc[UR8][R16.64] ;  /* 0x0000000810107980 */ /* 0x000ea2000c101b00 */
[----:B0-----:R-:W-:Y:S01]  /*80850*/  IMAD R11, R2, 0x1b3, RZ ;  /* 0x000001b3020b7824 */ /* 0x001fe200078e02ff */
        /* <DEDUP_REMOVED lines=46> */
.L_x_3675:
[----:B------:R-:W-:Y:S02]  /*80b40*/  HFMA2 R23, -RZ, RZ, 0, 0 ;  /* 0x00000000ff177431 */ /* 0x000fe400000001ff */
[----:B------:R-:W-:Y:S01]  /*80b50*/  IMAD.MOV.U32 R16, RZ, RZ, RZ ;  /* 0x000000ffff107224 */ /* 0x000fe200078e00ff */
[----:B------:R-:W-:Y:S06]  /*80b60*/  @!P0 BRA `(.L_x_3676) ;  /* 0x0000000400b08947 */ /* 0x000fec0003800000 */
[----:B------:R-:W-:Y:S01]  /*80b70*/  MOV R26, 0x84222325 ;  /* 0x84222325001a7802 */ /* 0x000fe20000000f00 */
[----:B------:R-:W-:Y:S01]  /*80b80*/  IMAD.MOV.U32 R22, RZ, RZ, -0x340d631c ;  /* 0xcbf29ce4ff167424 */ /* 0x000fe200078e00ff */
[----:B------:R-:W-:Y:S01]  /*80b90*/  MOV R24, RZ ;  /* 0x000000ff00187202 */ /* 0x000fe20000000f00 */
[----:B0-----:R-:W-:-:S07]  /*80ba0*/  IMAD.MOV.U32 R11, RZ, RZ, RZ ;  /* 0x000000ffff0b7224 */ /* 0x001fce00078e00ff */
.L_x_3677:
[----:B------:R-:W-:-:S04]  /*80bb0*/  LEA R16, P0, R24, R12, 0x3 ;  /* 0x0000000c18107211 */ /* 0x000fc800078018ff */
[----:B------:R-:W-:-:S05]  /*80bc0*/  LEA.HI.X R17, R24, R13, R11, 0x3, P0 ;  /* 0x0000000d18117211 */ /* 0x000fca00000f1c0b */
[----:B-1----:R-:W2:Y:S04]  /*80bd0*/  LD.E.64 R20, desc[UR8][R16.64] ;  /* 0x0000000810147980 */ /* 0x002ea8000c101b00 */
        /* <DEDUP_REMOVED lines=89> */
[----:B------:R-:W-:Y:S02]  /*81170*/  LOP3.LUT R23, R14, 0xfffffffe, RZ, 0xc0, !PT ;  /* 0xfffffffe0e177812 */ /* 0x000fe400078ec0ff */
[----:B------:R-:W-:Y:S01]  /*81180*/  LOP3.LUT R20, R17, R20, RZ, 0x3c, !PT ;  /* 0x0000001411147212 */ /* 0x000fe200078e3cff */
[----:B------:R-:W-:Y:S01]  /*81190*/  IMAD.IADD R16, R21, 0x1, R25 ;  /* 0x0000000115107824 */ /* 0x000fe200078e0219 */
[----:B------:R-:W-:-:S03]  /*811a0*/  ISETP.NE.U32.AND P0, PT, R24, R23, PT ;  /* 0x000000171800720c */ /* 0x000fc60003f05070 */
[----:B------:R-:W-:Y:S01]  /*811b0*/  IMAD R21, R16, 0x1b3, RZ ;  /* 0x000001b310157824 */ /* 0x000fe200078e02ff */
[----:B------:R-:W-:Y:S01]  /*811c0*/  ISETP.NE.AND.EX P0, PT, R11, R15, PT, P0 ;  /* 0x0000000f0b00720c */ /* 0x000fe20003f05300 */
[----:B------:R-:W-:-:S04]  /*811d0*/  IMAD.WIDE.U32 R16, R20, 0x1b3, RZ ;  /* 0x000001b314107825 */ /* 0x000fc800078e00ff */
[----:B------:R-:W-:Y:S01]  /*811e0*/  IMAD R21, R20, 0x100, R21 ;  /* 0x0000010014157824 */ /* 0x000fe200078e0215 */
[----:B------:R-:W-:-:S03]  /*811f0*/  MOV R26, R16 ;  /* 0x00000010001a7202 */ /* 0x000fc60000000f00 */
[----:B------:R-:W-:-:S04]  /*81200*/  IMAD.IADD R22, R17, 0x1, R21 ;  /* 0x0000000111167824 */ /* 0x000fc800078e0215 */
[----:B------:R-:W-:Y:S05]  /*81210*/  @P0 BRA `(.L_x_3677) ;  /* 0xfffffff800640947 */ /* 0x000fea000383ffff */
[----:B------:R-:W2:Y:S02]  /*81220*/  LDC R16, c[0x0][0x3c4] ;  /* 0x0000f100ff107b82 */ /* 0x000ea40000000800 */
.L_x_3676:
[----:B------:R-:W-:Y:S05]  /*81230*/  @!P1 BRA `(.L_x_3678) ;  /* 0x0000000000c89947 */ /* 0x000fea0003800000 */
[----:B------:R-:W-:-:S04]  /*81240*/  LEA R14, P0, R23, R12, 0x3 ;  /* 0x0000000c170e7211 */ /* 0x000fc800078018ff */
[----:B--2---:R-:W-:-:S06]  /*81250*/  LEA.HI.X R15, R23, R13, R16, 0x3, P0 ;  /* 0x0000000d170f7211 */ /* 0x004fcc00000f1c10 */
        /* <DEDUP_REMOVED lines=48> */
.L_x_3678:
[----:B------:R-:W-:Y:S01]  /*81560*/  ISETP.GE.U32.AND P0, PT, R0, R26, PT ;  /* 0x0000001a0000720c */ /* 0x000fe20003f06070 */
[----:B------:R-:W-:Y:S01]  /*81570*/  IMAD.MOV.U32 R26, RZ, RZ, R31 ;  /* 0x000000ffff1a7224 */ /* 0x000fe200078e001f */
[----:B------:R-:W-:Y:S02]  /*81580*/  MOV R0, R8 ;  /* 0x0000000800007202 */ /* 0x000fe40000000f00 */
[----:B------:R-:W-:-:S13]  /*81590*/  ISETP.GE.U32.AND.EX P0, PT, R2, R22, PT, P0 ;  /* 0x000000160200720c */ /* 0x000fda0003f06100 */
[----:B------:R-:W-:Y:S05]  /*815a0*/  @P0 BRA `(.L_x_3670) ;  /* 0x0000000000100947 */ /* 0x000fea0003800000 */
.L_x_3671:
[----:B------:R-:W-:Y:S01]  /*815b0*/  IMAD.MOV.U32 R26, RZ, RZ, R12 ;  /* 0x000000ffff1a7224 */ /* 0x000fe200078e000c */
[----:B------:R-:W-:Y:S01]  /*815c0*/  MOV R0, R13 ;  /* 0x0000000d00007202 */ /* 0x000fe20000000f00 */
[----:B------:R-:W-:Y:S01]  /*815d0*/  IMAD.MOV.U32 R12, RZ, RZ, R31 ;  /* 0x000000ffff0c7224 */ /* 0x000fe200078e001f */
[----:B------:R-:W-:-:S07]  /*815e0*/  MOV R13, R8 ;  /* 0x00000008000d7202 */ /* 0x000fce0000000f00 */
.L_x_3670:
[----:B------:R-:W-:Y:S05]  /*815f0*/  BSYNC.RECONVERGENT B1 ;  /* 0x0000000000017941 */ /* 0x000fea0003800200 */
.L_x_3668:
        /* <DEDUP_REMOVED lines=9> */
[----:B-1----:R-:W-:Y:S01]  /*81690*/  IMAD.MOV.U32 R20, RZ, RZ, RZ ;  /* 0x000000ffff147224 */ /* 0x002fe200078e00ff */
[----:B------:R-:W-:-:S07]  /*816a0*/  MOV R11, RZ ;  /* 0x000000ff000b7202 */ /* 0x000fce0000000f00 */
.L_x_3680:
[----:B--2---:R-:W-:-:S04]  /*816b0*/  LEA R16, P1, R20, R7, 0x3 ;  /* 0x0000000714107211 */ /* 0x004fc800078218ff */
        /* <DEDUP_REMOVED lines=80> */
[----:B------:R-:W-:Y:S01]  /*81bc0*/  IADD3 R8, PT, PT, R23, R15, RZ ;  /* 0x0000000f17087210 */ /* 0x000fe20007ffe0ff */
[----:B------:R-:W-:Y:S01]  /*81bd0*/  IMAD.WIDE.U32 R22, R2, 0x1b3, RZ ;  /* 0x000001b302167825 */ /* 0x000fe200078e00ff */
[----:B------:R-:W0:Y:S03]  /*81be0*/  LDC.64 R14, c[0x0][0x3c0] ;  /* 0x0000f000ff0e7b82 */ /* 0x000e260000000a00 */
[----:B------:R-:W-:-:S04]  /*81bf0*/  IMAD R21, R8, 0x1b3, RZ ;  /* 0x000001b308157824 */ /* 0x000fc800078e02ff */
        /* <DEDUP_REMOVED lines=8> */
[----:B0-----:R-:W-:Y:S02]  /*81c80*/  LOP3.LUT R25, R14, 0xfffffffe, RZ, 0xc0, !PT ;  /* 0xfffffffe0e197812 */ /* 0x001fe400078ec0ff */
[----:B------:R-:W-:Y:S02]  /*81c90*/  LOP3.LUT R22, R17, R22, RZ, 0x3c, !PT ;  /* 0x0000001611167212 */ /* 0x000fe400078e3cff */
[----:B------:R-:W-:Y:S02]  /*81ca0*/  ISETP.NE.U32.AND P1, PT, R20, R25, PT ;  /* 0x000000191400720c */ /* 0x000fe40003f25070 */
[----:B------:R-:W-:Y:S02]  /*81cb0*/  IADD3 R2, PT, PT, R23, R21, RZ ;  /* 0x0000001517027210 */ /* 0x000fe40007ffe0ff */
[----:B------:R-:W-:Y:S01]  /*81cc0*/  ISETP.NE.AND.EX P1, PT, R11, R15, PT, P1 ;  /* 0x0000000f0b00720c */ /* 0x000fe20003f25310 */
[----:B------:R-:W-:-:S04]  /*81cd0*/  IMAD.WIDE.U32 R14, R22, 0x1b3, RZ ;  /* 0x000001b3160e7825 */ /* 0x000fc800078e00ff */
[----:B------:R-:W-:Y:S02]  /*81ce0*/  IMAD R17, R2, 0x1b3, RZ ;  /* 0x000001b302117824 */ /* 0x000fe400078e02ff */
[----:B------:R-:W-:-:S03]  /*81cf0*/  IMAD.MOV.U32 R2, RZ, RZ, R14 ;  /* 0x000000ffff027224 */ /* 0x000fc600078e000e */
[----:B------:R-:W-:-:S04]  /*81d00*/  LEA R17, R22, R17, 0x8 ;  /* 0x0000001116117211 */ /* 0x000fc800078e40ff */
[----:B------:R-:W-:Y:S01]  /*81d10*/  IADD3 R8, PT, PT, R15, R17, RZ ;  /* 0x000000110f087210 */ /* 0x000fe20007ffe0ff */
[----:B------:R-:W-:Y:S06]  /*81d20*/  @P1 BRA `(.L_x_3680) ;  /* 0xfffffff800601947 */ /* 0x000fec000383ffff */
[----:B------:R-:W0:Y:S01]  /*81d30*/  LDC R14, c[0x0][0x3c4] ;  /* 0x0000f100ff0e7b82 */ /* 0x000e220000000800 */
[----:B------:R-:W-:-:S07]  /*81d40*/  IMAD.MOV.U32 R11, RZ, RZ, R25 ;  /* 0x000000ffff0b7224 */ /* 0x000fce00078e0019 */
.L_x_3679:
[----:B------:R-:W-:Y:S01]  /*81d50*/  ISETP.NE.U32.AND P1, PT, R34, RZ, PT ;  /* 0x000000ff2200720c */ /* 0x000fe20003f25070 */
[----:B------:R-:W-:Y:S01]  /*81d60*/  IMAD.MOV.U32 R22, RZ, RZ, -0x340d631c ;  /* 0xcbf29ce4ff167424 */ /* 0x000fe200078e00ff */
[----:B------:R-:W-:Y:S02]  /*81d70*/  MOV R15, 0x84222325 ;  /* 0x84222325000f7802 */ /* 0x000fe40000000f00 */
[----:B------:R-:W-:-:S13]  /*81d80*/  ISETP.NE.AND.EX P1, PT, RZ, RZ, PT, P1 ;  /* 0x000000ffff00720c */ /* 0x000fda0003f25310 */
[----:B------:R-:W-:Y:S05]  /*81d90*/  @!P1 BRA `(.L_x_3681) ;  /* 0x0000000000c89947 */ /* 0x000fea0003800000 */
[----:B--2---:R-:W-:-:S04]  /*81da0*/  LEA R16, P2, R11, R7, 0x3 ;  /* 0x000000070b107211 */ /* 0x004fc800078418ff */
        /* <DEDUP_REMOVED lines=49> */
.L_x_3681:
[----:B0-----:R-:W-:Y:S02]  /*820c0*/  HFMA2 R14, -RZ, RZ, 0, 0 ;  /* 0x00000000ff0e7431 */ /* 0x001fe400000001ff */
[----:B------:R-:W-:Y:S01]  /*820d0*/  IMAD.MOV.U32 R25, RZ, RZ, RZ ;  /* 0x000000ffff197224 */ /* 0x000fe200078e00ff */
[----:B------:R-:W-:Y:S06]  /*820e0*/  @!P0 BRA `(.L_x_3682) ;  /* 0x0000000400b48947 */ /* 0x000fec0003800000 */
[----:B------:R-:W-:Y:S01]  /*820f0*/  IMAD.MOV.U32 R15, RZ, RZ, -0x7bdddcdb ;  /* 0x84222325ff0f7424 */ /* 0x000fe200078e00ff */
[----:B------:R-:W-:Y:S01]  /*82100*/  MOV R22, 0xcbf29ce4 ;  /* 0xcbf29ce400167802 */ /* 0x000fe20000000f00 */
[----:B------:R-:W-:Y:S01]  /*82110*/  IMAD.MOV.U32 R14, RZ, RZ, RZ ;  /* 0x000000ffff0e7224 */ /* 0x000fe200078e00ff */
[----:B------:R-:W-:-:S07]  /*82120*/  MOV R11, RZ ;  /* 0x000000ff000b7202 */ /* 0x000fce0000000f00 */
.L_x_3683:
[----:B--2---:R-:W-:-:S04]  /*82130*/  LEA R16, P2, R14, R33, 0x3 ;  /* 0x000000210e107211 */ /* 0x004fc800078418ff */
[----:B------:R-:W-:-:S05]  /*82140*/  LEA.HI.X R17, R14, R29, R11, 0x3, P2 ;  /* 0x0000001d0e117211 */ /* 0x000fca00010f1c0b */
[----:B-1----:R-:W2:Y:S04]  /*82150*/  LD.E.64 R20, desc[UR8][R16.64] ;  /* 0x0000000810147980 */ /* 0x002ea8000c101b00 */
        /* <DEDUP_REMOVED lines=97> */
[----:B------:R-:W-:Y:S01]  /*82770*/  LEA R21, R22, R15, 0x8 ;  /* 0x0000000f16157211 */ /* 0x000fe200078e40ff */
[----:B------:R-:W-:-:S03]  /*82780*/  IMAD.MOV.U32 R15, RZ, RZ, R16 ;  /* 0x000000ffff0f7224 */ /* 0x000fc600078e0010 */
[----:B------:R-:W-:Y:S01]  /*82790*/  IADD3 R22, PT, PT, R17, R21, RZ ;  /* 0x0000001511167210 */ /* 0x000fe20007ffe0ff */
[----:B------:R-:W-:Y:S06]  /*827a0*/  @P2 BRA `(.L_x_3683) ;  /* 0xfffffff800602947 */ /* 0x000fec000383ffff */
[----:B------:R-:W0:Y:S02]  /*827b0*/  LDC R14, c[0x0][0x3c4] ;  /* 0x0000f100ff0e7b82 */ /* 0x000e240000000800 */
.L_x_3682:
[----:B------:R-:W-:Y:S05]  /*827c0*/  @!P1 BRA `(.L_x_3684) ;  /* 0x0000000000c89947 */ /* 0x000fea0003800000 */
        /* <DEDUP_REMOVED lines=50> */
.L_x_3684:
[----:B------:R-:W-:Y:S01]  /*82af0*/  ISETP.NE.U32.AND P2, PT, R2, R15, PT ;  /* 0x0000000f0200720c */ /* 0x000fe20003f45070 */
[----:B------:R-:W-:Y:S03]  /*82b00*/  BSSY.RECONVERGENT B1, `(.L_x_3685) ;  /* 0x0000176000017945 */ /* 0x000fe60003800200 */
[----:B------:R-:W-:-:S13]  /*82b10*/  ISETP.NE.AND.EX P2, PT, R8, R22, PT, P2 ;  /* 0x000000160800720c */ /* 0x000fda0003f45320 */
[----:B------:R-:W-:Y:S05]  /*82b20*/  @!P2 BRA `(.L_x_3686) ;  /* 0x000000140040a947 */ /* 0x000fea0003800000 */
[----:B------:R-:W-:Y:S02]  /*82b30*/  HFMA2 R22, -RZ, RZ, -6.306171417236328125e-05, 0.01395416259765625 ;  /* 0x84222325ff167431 */ /* 0x000fe400000001ff */
[----:B------:R-:W-:Y:S02]  /*82b40*/  IMAD.MOV.U32 R23, RZ, RZ, -0x340d631c ;  /* 0xcbf29ce4ff177424 */ /* 0x000fe400078e00ff */
[----:B0-----:R-:W-:Y:S01]  /*82b50*/  HFMA2 R14, -RZ, RZ, -15.890625, -0.0047760009765625 ;  /* 0xcbf29ce4ff0e7431 */ /* 0x001fe200000001ff */
[----:B------:R-:W-:Y:S01]  /*82b60*/  MOV R8, RZ ;  /* 0x000000ff00087202 */ /* 0x000fe20000000f00 */
[----:B------:R-:W-:Y:S02]  /*82b70*/  IMAD.MOV.U32 R11, RZ, RZ, -0x7bdddcdb ;  /* 0x84222325ff0b7424 */ /* 0x000fe400078e00ff */
[----:B------:R-:W-:Y:S01]  /*82b80*/  IMAD.MOV.U32 R24, RZ, RZ, RZ ;  /* 0x000000ffff187224 */ /* 0x000fe200078e00ff */
[----:B------:R-:W-:Y:S06]  /*82b90*/  @!P0 BRA `(.L_x_3687) ;  /* 0x0000000400b48947 */ /* 0x000fec0003800000 */
[----:B------:R-:W0:Y:S01]  /*82ba0*/  LDC R8, c[0x0][0x3c0] ;  /* 0x0000f000ff087b82 */ /* 0x000e220000000800 */
[----:B------:R-:W-:Y:S01]  /*82bb0*/  MOV R22, 0x84222325 ;  /* 0x8422232500167802 */ /* 0x000fe20000000f00 */
[----:B------:R-:W-:Y:S01]  /*82bc0*/  IMAD.MOV.U32 R23, RZ, RZ, -0x340d631c ;  /* 0xcbf29ce4ff177424 */ /* 0x000fe200078e00ff */
[----:B------:R-:W-:Y:S01]  /*82bd0*/  MOV R15, RZ ;  /* 0x000000ff000f7202 */ /* 0x000fe20000000f00 */
[----:B------:R-:W-:-:S04]  /*82be0*/  IMAD.MOV.U32 R2, RZ, RZ, RZ ;  /* 0x000000ffff027224 */ /* 0x000fc800078e00ff */
[----:B------:R-:W3:Y:S01]  /*82bf0*/  LDC R24, c[0x0][0x3c4] ;  /* 0x0000f100ff187b82 */ /* 0x000ee20000000800 */
[----:B0-----:R-:W-:-:S07]  /*82c00*/  LOP3.LUT R8, R8, 0xfffffffe, RZ, 0xc0, !PT ;  /* 0xfffffffe08087812 */ /* 0x001fce00078ec0ff */
.L_x_3688:
[----:B--2---:R-:W-:-:S04]  /*82c10*/  LEA R16, P2, R15, R7, 0x3 ;  /* 0x000000070f107211 */ /* 0x004fc800078418ff */
[----:B------:R-:W-:-:S05]  /*82c20*/  LEA.HI.X R17, R15, R6, R2, 0x3, P2 ;  /* 0x000000060f117211 */ /* 0x000fca00010f1c02 */
[----:B-1----:R-:W2:Y:S04]  /*82c30*/  LD.E.64 R20, desc[UR8][R16.64] ;  /* 0x0000000810147980 */ /* 0x002ea8000c101b00 */
[----:B------:R-:W4:Y:S01]  /*82c40*/  LD.E.64 R16, desc[UR8][R16.64+0x8] ;  /* 0x0000080810107980 */ /* 0x000f22000c101b00 */
        /* <DEDUP_REMOVED lines=98> */
.L_x_3687:
[----:B------:R-:W-:Y:S05]  /*83270*/  @!P1 BRA `(.L_x_3689) ;  /* 0x0000000000c89947 */ /* 0x000fea0003800000 */
[----:B--2---:R-:W-:-:S04]  /*83280*/  LEA R16, P2, R8, R7, 0x3 ;  /* 0x0000000708107211 */ /* 0x004fc800078418ff */
[----:B------:R-:W-:-:S06]  /*83290*/  LEA.HI.X R17, R8, R6, R24, 0x3, P2 ;  /* 0x0000000608117211 */ /* 0x000fcc00010f1c18 */
        /* <DEDUP_REMOVED lines=48> */
.L_x_3689:
[----:B------:R-:W-:Y:S02]  /*835a0*/  HFMA2 R2, -RZ, RZ, 0, 0 ;  /* 0x00000000ff027431 */ /* 0x000fe400000001ff */
[----:B------:R-:W-:Y:S01]  /*835b0*/  IMAD.MOV.U32 R21, RZ, RZ, RZ ;  /* 0x000000ffff157224 */ /* 0x000fe200078e00ff */
[----:B------:R-:W-:Y:S06]  /*835c0*/  @!P0 BRA `(.L_x_3690) ;  /* 0x0000000400b48947 */ /* 0x000fec0003800000 */
[----:B------:R-:W-:Y:S01]  /*835d0*/  IMAD.MOV.U32 R11, RZ, RZ, -0x7bdddcdb ;  /* 0x84222325ff0b7424 */ /* 0x000fe200078e00ff */
[----:B------:R-:W-:Y:S01]  /*835e0*/  MOV R14, 0xcbf29ce4 ;  /* 0xcbf29ce4000e7802 */ /* 0x000fe20000000f00 */
[----:B------:R-:W-:Y:S01]  /*835f0*/  IMAD.MOV.U32 R8, RZ, RZ, RZ ;  /* 0x000000ffff087224 */ /* 0x000fe200078e00ff */
[----:B------:R-:W-:-:S07]  /*83600*/  MOV R2, RZ ;  /* 0x000000ff00027202 */ /* 0x000fce0000000f00 */
.L_x_3691:
[----:B-1----:R-:W-:-:S04]  /*83610*/  LEA R20, P0, R8, R33, 0x3 ;  /* 0x0000002108147211 */ /* 0x002fc800078018ff */
[----:B------:R-:W-:-:S05]  /*83620*/  LEA.HI.X R21, R8, R29, R2, 0x3, P0 ;  /* 0x0000001d08157211 */ /* 0x000fca00000f1c02 */
[----:B--2---:R-:W2:Y:S04]  /*83630*/  LD.E.64 R16, desc[UR8][R20.64] ;  /* 0x0000000814107980 */ /* 0x004ea8000c101b00 */
        /* <DEDUP_REMOVED lines=90> */
[----:B0-----:R-:W-:Y:S02]  /*83be0*/  LOP3.LUT R21, R14, 0xfffffffe, RZ, 0xc0, !PT ;  /* 0xfffffffe0e157812 */ /* 0x001fe400078ec0ff */
        /* <DEDUP_REMOVED lines=11> */
.L_x_3690:
        /* <DEDUP_REMOVED lines=50> */
[----:B------:R-:W-:-:S07]  /*83fc0*/  IMAD.IADD R14, R15, 0x1, R17 ;  /* 0x000000010f0e7824 */ /* 0x000fce00078e0211 */
.L_x_3692:
[----:B------:R-:W-:-:S04]  /*83fd0*/  ISETP.GE.U32.AND P0, PT, R22, R11, PT ;  /* 0x0000000b1600720c */ /* 0x000fc80003f06070 */
[----:B------:R-:W-:-:S13]  /*83fe0*/  ISETP.GE.U32.AND.EX P0, PT, R23, R14, PT, P0 ;  /* 0x0000000e1700720c */ /* 0x000fda0003f06100 */
[----:B------:R-:W-:Y:S05]  /*83ff0*/  @!P0 BRA `(.L_x_3693) ;  /* 0x0000000000888947 */ /* 0x000fea0003800000 */
[----:B0-----:R-:W-:Y:S01]  /*84000*/  MOV R2, R7 ;  /* 0x0000000700027202 */ /* 0x001fe20000000f00 */
[----:B------:R-:W-:Y:S01]  /*84010*/  IMAD.MOV.U32 R8, RZ, RZ, R6 ;  /* 0x000000ffff087224 */ /* 0x000fe200078e0006 */
[----:B------:R-:W-:Y:S06]  /*84020*/  BRA `(.L_x_3694) ;  /* 0x00000000008c7947 */ /* 0x000fec0003800000 */
.L_x_3686:
[----:B------:R-:W3:Y:S01]  /*84030*/  LDCU UR6, c[0x0][0x3c8] ;  /* 0x00007900ff0677ac */ /* 0x000ee20008000800 */
[----:B------:R-:W-:Y:S01]  /*84040*/  MOV R2, R7 ;  /* 0x0000000700027202 */ /* 0x000fe20000000f00 */
[----:B------:R-:W-:Y:S01]  /*84050*/  IMAD.MOV.U32 R8, RZ, RZ, R6 ;  /* 0x000000ffff087224 */ /* 0x000fe200078e0006 */
[----:B---3--:R-:W-:-:S09]  /*84060*/  UISETP.NE.AND UP0, UPT, UR6, URZ, UPT ;  /* 0x000000ff0600728c */ /* 0x008fd2000bf05270 */
[----:B------:R-:W-:Y:S05]  /*84070*/  BRA.U !UP0, `(.L_x_3694) ;  /* 0x0000000108787547 */ /* 0x000fea000b800000 */
[----:B------:R-:W-:Y:S02]  /*84080*/  HFMA2 R11, -RZ, RZ, 0, 0 ;  /* 0x00000000ff0b7431 */ /* 0x000fe400000001ff */
[----:B-1----:R-:W-:-:S07]  /*84090*/  IMAD.MOV.U32 R20, RZ, RZ, RZ ;  /* 0x000000ffff147224 */ /* 0x002fce00078e00ff */
.L_x_3695:
[C---:B--2---:R-:W-:Y:S02]  /*840a0*/  SHF.L.U32 R16, R11.reuse, 0x3, RZ ;  /* 0x000000030b107819 */ /* 0x044fe400000006ff */
[----:B------:R-:W-:Y:S02]  /*840b0*/  SHF.L.U64.HI R2, R11, 0x3, R20 ;  /* 0x000000030b027819 */ /* 0x000fe40000010214 */
        /* <DEDUP_REMOVED lines=22> */
.L_x_3693:
[----:B0-----:R-:W-:Y:S01]  /*84220*/  IMAD.MOV.U32 R2, RZ, RZ, R33 ;  /* 0x000000ffff027224 */ /* 0x001fe200078e0021 */
[----:B------:R-:W-:Y:S01]  /*84230*/  MOV R8, R29 ;  /* 0x0000001d00087202 */ /* 0x000fe20000000f00 */
[----:B------:R-:W-:Y:S01]  /*84240*/  IMAD.MOV.U32 R33, RZ, RZ, R7 ;  /* 0x000000ffff217224 */ /* 0x000fe200078e0007 */
[----:B------:R-:W-:-:S07]  /*84250*/  MOV R29, R6 ;  /* 0x00000006001d7202 */ /* 0x000fce0000000f00 */
.L_x_3694:
[----:B------:R-:W-:Y:S05]  /*84260*/  BSYNC.RECONVERGENT B1 ;  /* 0x0000000000017941 */ /* 0x000fea0003800200 */
.L_x_3685:
        /* <DEDUP_REMOVED lines=9> */
[----:B-1----:R-:W-:Y:S01]  /*84300*/  IMAD.MOV.U32 R20, RZ, RZ, RZ ;  /* 0x000000ffff147224 */ /* 0x002fe200078e00ff */
[----:B------:R-:W-:-:S07]  /*84310*/  MOV R11, RZ ;  /* 0x000000ff000b7202 */ /* 0x000fce0000000f00 */
.L_x_3697:
        /* <DEDUP_REMOVED lines=100> */
[----:B------:R-:W-:-:S05]  /*84960*/  LEA R15, R14, R15, 0x8 ;  /* 0x0000000f0e0f7211 */ /* 0x000fca00078e40ff */
[----:B------:R-:W-:Y:S01]  /*84970*/  IMAD.IADD R7, R7, 0x1, R15 ;  /* 0x0000000107077824 */ /* 0x000fe200078e020f */
[----:B------:R-:W-:Y:S06]  /*84980*/  @P1 BRA `(.L_x_3697) ;  /* 0xfffffff800641947 */ /* 0x000fec000383ffff */
[----:B------:R-:W0:Y:S01]  /*84990*/  LDC R14, c[0x0][0x3c4] ;  /* 0x0000f100ff0e7b82 */ /* 0x000e220000000800 */
[----:B------:R-:W-:-:S07]  /*849a0*/  MOV R11, R23 ;  /* 0x00000017000b7202 */ /* 0x000fce0000000f00 */
.L_x_3696:
        /* <DEDUP_REMOVED lines=54> */
.L_x_3698:
[----:B0-----:R-:W-:Y:S02]  /*84d10*/  HFMA2 R14, -RZ, RZ, 0, 0 ;  /* 0x00000000ff0e7431 */ /* 0x001fe400000001ff */
[----:B------:R-:W-:Y:S01]  /*84d20*/  IMAD.MOV.U32 R25, RZ, RZ, RZ ;  /* 0x000000ffff197224 */ /* 0x000fe200078e00ff */
[----:B------:R-:W-:Y:S06]  /*84d30*/  @!P0 BRA `(.L_x_3699) ;  /* 0x0000000400b48947 */ /* 0x000fec0003800000 */
[----:B------:R-:W-:Y:S01]  /*84d40*/  IMAD.MOV.U32 R15, RZ, RZ, -0x7bdddcdb ;  /* 0x84222325ff0f7424 */ /* 0x000fe200078e00ff */
[----:B------:R-:W-:Y:S01]  /*84d50*/  MOV R22, 0xcbf29ce4 ;  /* 0xcbf29ce400167802 */ /* 0x000fe20000000f00 */
[----:B------:R-:W-:Y:S01]  /*84d60*/  IMAD.MOV.U32 R14, RZ, RZ, RZ ;  /* 0x000000ffff0e7224 */ /* 0x000fe200078e00ff */
[----:B------:R-:W-:-:S07]  /*84d70*/  MOV R11, RZ ;  /* 0x000000ff000b7202 */ /* 0x000fce0000000f00 */
.L_x_3700:
        /* <DEDUP_REMOVED lines=105> */
.L_x_3699:
        /* <DEDUP_REMOVED lines=51> */
.L_x_3701:
        /* <DEDUP_REMOVED lines=18> */
.L_x_3705:
        /* <DEDUP_REMOVED lines=102> */
.L_x_3704:
[----:B------:R-:W-:Y:S05]  /*85ec0*/  @!P1 BRA `(.L_x_3706) ;  /* 0x0000000000c89947 */ /* 0x000fea0003800000 */
[----:B------:R-:W-:-:S04]  /*85ed0*/  LEA R6, P2, R7, R4, 0x3 ;  /* 0x0000000407067211 */ /* 0x000fc800078418ff */
[----:B------:R-:W-:-:S06]  /*85ee0*/  LEA.HI.X R7, R7, R3, R24, 0x3, P2 ;  /* 0x0000000307077211 */ /* 0x000fcc00010f1c18 */
[----:B------:R-:W3:Y:S01]  /*85ef0*/  LD.E.64 R6, desc[UR8][R6.64] ;  /* 0x0000000806067980 */ /* 0x000ee2000c101b00 */
[----:B------:R-:W-:Y:S01]  /*85f00*/  IMAD R23, R23, 0x1b3, RZ ;  /* 0x000001b317177824 */ /* 0x000fe200078e02ff */
[----:B---3--:R-:W-:Y:S02]  /*85f10*/  LOP3.LUT R22, R22, 0xff, R6, 0x78, !PT ;  /* 0x000000ff16167812 */ /* 0x008fe400078e7806 */
[----:B------:R-:W-:Y:S02]  /*85f20*/  SHF.R.U64 R15, R6, 0x8, R7 ;  /* 0x00000008060f7819 */ /* 0x000fe40000001207 */
[C---:B------:R-:W-:Y:S01]  /*85f30*/  LEA R23, R22.reuse, R23, 0x8 ;  /* 0x0000001716177211 */ /* 0x040fe200078e40ff */
[----:B--2---:R-:W-:-:S04]  /*85f40*/  IMAD.WIDE.U32 R16, R22, 0x1b3, RZ ;  /* 0x000001b316107825 */ /* 0x004fc800078e00ff */
        /* <DEDUP_REMOVED lines=42> */
.L_x_3706:
[----:B------:R-:W-:Y:S02]  /*861f0*/  HFMA2 R7, -RZ, RZ, 0, 0 ;  /* 0x00000000ff077431 */ /* 0x000fe400000001ff */
[----:B-1----:R-:W-:Y:S01]  /*86200*/  IMAD.MOV.U32 R20, RZ, RZ, RZ ;  /* 0x000000ffff147224 */ /* 0x002fe200078e00ff */
[----:B------:R-:W-:Y:S06]  /*86210*/  @!P0 BRA `(.L_x_3707) ;  /* 0x0000000400b08947 */ /* 0x000fec0003800000 */
[----:B------:R-:W-:Y:S01]  /*86220*/  IMAD.MOV.U32 R11, RZ, RZ, -0x7bdddcdb ;  /* 0x84222325ff0b7424 */ /* 0x000fe200078e00ff */
[----:B------:R-:W-:Y:S02]  /*86230*/  MOV R14, 0xcbf29ce4 ;  /* 0xcbf29ce4000e7802 */ /* 0x000fe40000000f00 */
[----:B------:R-:W-:-:S07]  /*86240*/  CS2R R6, SRZ ;  /* 0x0000000000067805 */ /* 0x000fce000001ff00 */
.L_x_3708:
[----:B------:R-:W-:-:S04]  /*86250*/  LEA R20, P0, R7, R30, 0x3 ;  /* 0x0000001e07147211 */ /* 0x000fc800078018ff */
        /* <DEDUP_REMOVED lines=98> */
[----:B------:R-:W-:-:S05]  /*86880*/  IMAD R11, R11, 0x1b3, RZ ;  /* 0x000001b30b0b7824 */ /* 0x000fca00078e02ff */
[----:B------:R-:W-:Y:S01]  /*86890*/  LEA R17, R16, R11, 0x8 ;  /* 0x0000000b10117211 */ /* 0x000fe200078e40ff */
[----:B------:R-:W-:-:S03]  /*868a0*/  IMAD.MOV.U32 R11, RZ, RZ, R14 ;  /* 0x000000ffff0b7224 */ /* 0x000fc600078e000e */
[----:B------:R-:W-:Y:S01]  /*868b0*/  IADD3 R14, PT, PT, R15, R17, RZ ;  /* 0x000000110f0e7210 */ /* 0x000fe20007ffe0ff */
[----:B------:R-:W-:Y:S06]  /*868c0*/  @P0 BRA `(.L_x_3708) ;  /* 0xfffffff800600947 */ /* 0x000fec000383ffff */
[----:B------:R-:W0:Y:S02]  /*868d0*/  LDC R7, c[0x0][0x3c4] ;  /* 0x0000f100ff077b82 */ /* 0x000e240000000800 */
.L_x_3707:
[----:B------:R-:W-:Y:S05]  /*868e0*/  @!P1 BRA `(.L_x_3709) ;  /* 0x0000000000c89947 */ /* 0x000fea0003800000 */
[----:B------:R-:W-:-:S04]  /*868f0*/  LEA R6, P0, R20, R30, 0x3 ;  /* 0x0000001e14067211 */ /* 0x000fc800078018ff */
[----:B0-----:R-:W-:-:S06]  /*86900*/  LEA.HI.X R7, R20, R5, R7, 0x3, P0 ;  /* 0x0000000514077211 */ /* 0x001fcc00000f1c07 */
[----:B------:R-:W3:Y:S01]  /*86910*/  LD.E.64 R6, desc[UR8][R6.64] ;  /* 0x0000000806067980 */ /* 0x000ee2000c101b00 */
[----:B--2---:R-:W-:Y:S01]  /*86920*/  IMAD R16, R14, 0x1b3, RZ ;  /* 0x000001b30e107824 */ /* 0x004fe200078e02ff */
        /* <DEDUP_REMOVED lines=46> */
.L_x_3709:
[----:B------:R-:W-:-:S04]  /*86c10*/  ISETP.GE.U32.AND P0, PT, R22, R11, PT ;  /* 0x0000000b1600720c */ /* 0x000fc80003f06070 */
[----:B------:R-:W-:-:S13]  /*86c20*/  ISETP.GE.U32.AND.EX P0, PT, R23, R14, PT, P0 ;  /* 0x0000000e1700720c */ /* 0x000fda0003f06100 */
[----:B------:R-:W-:Y:S05]  /*86c30*/  @!P0 BRA `(.L_x_3710) ;  /* 0x0000000000888947 */ /* 0x000fea0003800000 */
[----:B------:R-:W-:Y:S01]  /*86c40*/  MOV R6, R4 ;  /* 0x0000000400067202 */ /* 0x000fe20000000f00 */
[----:B0-----:R-:W-:Y:S01]  /*86c50*/  IMAD.MOV.U32 R7, RZ, RZ, R3 ;  /* 0x000000ffff077224 */ /* 0x001fe200078e0003 */
[----:B------:R-:W-:Y:S06]  /*86c60*/  BRA `(.L_x_3711) ;  /* 0x00000000008c7947 */ /* 0x000fec0003800000 */
.L_x_3703:
[----:B------:R-:W3:Y:S01]  /*86c70*/  LDCU UR6, c[0x0][0x3c8] ;  /* 0x00007900ff0677ac */ /* 0x000ee20008000800 */
[----:B------:R-:W-:Y:S01]  /*86c80*/  MOV R6, R4 ;  /* 0x0000000400067202 */ /* 0x000fe20000000f00 */
[----:B------:R-:W-:Y:S01]  /*86c90*/  IMAD.MOV.U32 R7, RZ, RZ, R3 ;  /* 0x000000ffff077224 */ /* 0x000fe200078e0003 */
[----:B---3--:R-:W-:-:S09]  /*86ca0*/  UISETP.NE.AND UP0, UPT, UR6, URZ, UPT ;  /* 0x000000ff0600728c */ /* 0x008fd2000bf05270 */
[----:B------:R-:W-:Y:S05]  /*86cb0*/  BRA.U !UP0, `(.L_x_3711) ;  /* 0x0000000108787547 */ /* 0x000fea000b800000 */
[----:B------:R-:W-:Y:S02]  /*86cc0*/  HFMA2 R11, -RZ, RZ, 0, 0 ;  /* 0x00000000ff0b7431 */ /* 0x000fe400000001ff */
[----:B-1----:R-:W-:-:S07]  /*86cd0*/  IMAD.MOV.U32 R20, RZ, RZ, RZ ;  /* 0x000000ffff147224 */ /* 0x002fce00078e00ff */
.L_x_3712:
[C---:B------:R-:W-:Y:S02]  /*86ce0*/  SHF.L.U32 R15, R11.reuse, 0x3, RZ ;  /* 0x000000030b0f7819 */ /* 0x040fe400000006ff */
[----:B--2---:R-:W-:Y:S02]  /*86cf0*/  SHF.L.U64.HI R16, R11, 0x3, R20 ;  /* 0x000000030b107819 */ /* 0x004fe40000010214 */
        /* <DEDUP_REMOVED lines=22> */
.L_x_3710:
[----:B------:R-:W-:Y:S01]  /*86e60*/  IMAD.MOV.U32 R6, RZ, RZ, R30 ;  /* 0x000000ffff067224 */ /* 0x000fe200078e001e */
[----:B0-----:R-:W-:Y:S01]  /*86e70*/  MOV R7, R5 ;  /* 0x0000000500077202 */ /* 0x001fe20000000f00 */
[----:B------:R-:W-:Y:S01]  /*86e80*/  IMAD.MOV.U32 R30, RZ, RZ, R4 ;  /* 0x000000ffff1e7224 */ /* 0x000fe200078e0004 */
[----:B------:R-:W-:-:S07]  /*86e90*/  MOV R5, R3 ;  /* 0x0000000300057202 */ /* 0x000fce0000000f00 */
.L_x_3711:
[----:B------:R-:W-:Y:S05]  /*86ea0*/  BSYNC.RECONVERGENT B1 ;  /* 0x0000000000017941 */ /* 0x000fea0003800200 */
.L_x_3702:
        /* <DEDUP_REMOVED lines=11> */
.L_x_3714:
        /* <DEDUP_REMOVED lines=104> */
[----:B------:R-:W0:Y:S01]  /*875e0*/  LDC R14, c[0x0][0x3c4] ;  /* 0x0000f100ff0e7b82 */ /* 0x000e220000000800 */
[----:B------:R-:W-:-:S07]  /*875f0*/  IMAD.MOV.U32 R11, RZ, RZ, R21 ;  /* 0x000000ffff0b7224 */ /* 0x000fce00078e0015 */
.L_x_3713:
        /* <DEDUP_REMOVED lines=53> */
[----:B------:R-:W-:-:S03]  /*87950*/  IMAD.MOV.U32 R3, RZ, RZ, R16 ;  /* 0x000000ffff037224 */ /* 0x000fc600078e0010 */
[----:B------:R-:W-:-:S07]  /*87960*/  IADD3 R4, PT, PT, R17, R11, RZ ;  /* 0x0000000b11047210 */ /* 0x000fce0007ffe0ff */
.L_x_3715:
[----:B0-----:R-:W-:Y:S02]  /*87970*/  HFMA2 R14, -RZ, RZ, 0, 0 ;  /* 0x00000000ff0e7431 */ /* 0x001fe400000001ff */
[----:B------:R-:W-:Y:S01]  /*87980*/  IMAD.MOV.U32 R25, RZ, RZ, RZ ;  /* 0x000000ffff197224 */ /* 0x000fe200078e00ff */
[----:B------:R-:W-:Y:S06]  /*87990*/  @!P0 BRA `(.L_x_3716) ;  /* 0x0000000400b48947 */ /* 0x000fec0003800000 */
[----:B------:R-:W-:Y:S01]  /*879a0*/  IMAD.MOV.U32 R15, RZ, RZ, -0x7bdddcdb ;  /* 0x84222325ff0f7424 */ /* 0x000fe200078e00ff */
[----:B------:R-:W-:Y:S01]  /*879b0*/  MOV R22, 0xcbf29ce4 ;  /* 0xcbf29ce400167802 */ /* 0x000fe20000000f00 */
[----:B------:R-:W-:Y:S01]  /*879c0*/  IMAD.MOV.U32 R14, RZ, RZ, RZ ;  /* 0x000000ffff0e7224 */ /* 0x000fe200078e00ff */
[----:B------:R-:W-:-:S07]  /*879d0*/  MOV R11, RZ ;  /* 0x000000ff000b7202 */ /* 0x000fce0000000f00 */
.L_x_3717:
        /* <DEDUP_REMOVED lines=105> */
.L_x_3716:
        /* <DEDUP_REMOVED lines=51> */
.L_x_3718:
        /* <DEDUP_REMOVED lines=18> */
.L_x_3722:
        /* <DEDUP_REMOVED lines=102> */
.L_x_3721:
        /* <DEDUP_REMOVED lines=51> */
.L_x_3723:
[----:B------:R-:W-:Y:S02]  /*88e50*/  HFMA2 R4, -RZ, RZ, 0, 0 ;  /* 0x00000000ff047431 */ /* 0x000fe400000001ff */
[----:B------:R-:W-:Y:S01]  /*88e60*/  IMAD.MOV.U32 R21, RZ, RZ, RZ ;  /* 0x000000ffff157224 */ /* 0x000fe200078e00ff */
[----:B------:R-:W-:Y:S06]  /*88e70*/  @!P0 BRA `(.L_x_3724) ;  /* 0x0000000400b48947 */ /* 0x000fec0003800000 */
[----:B------:R-:W-:Y:S01]  /*88e80*/  IMAD.MOV.U32 R11, RZ, RZ, -0x7bdddcdb ;  /* 0x84222325ff0b7424 */ /* 0x000fe200078e00ff */
[----:B------:R-:W-:Y:S01]  /*88e90*/  MOV R14, 0xcbf29ce4 ;  /* 0xcbf29ce4000e7802 */ /* 0x000fe20000000f00 */
[----:B------:R-:W-:Y:S01]  /*88ea0*/  IMAD.MOV.U32 R4, RZ, RZ, RZ ;  /* 0x000000ffff047224 */ /* 0x000fe200078e00ff */
[----:B------:R-:W-:-:S07]  /*88eb0*/  MOV R3, RZ ;  /* 0x000000ff00037202 */ /* 0x000fce0000000f00 */
.L_x_3725:
        /* <DEDUP_REMOVED lines=105> */
.L_x_3724:
        /* <DEDUP_REMOVED lines=51> */
.L_x_3726:
[----:B------:R-:W-:-:S04]  /*89880*/  ISETP.GE.U32.AND P0, PT, R22, R11, PT ;  /* 0x0000000b1600720c */ /* 0x000fc80003f06070 */
[----:B------:R-:W-:-:S13]  /*89890*/  ISETP.GE.U32.AND.EX P0, PT, R23, R14, PT, P0 ;  /* 0x0000000e1700720c */ /* 0x000fda0003f06100 */
[----:B------:R-:W-:Y:S05]  /*898a0*/  @!P0 BRA `(.L_x_3727) ;  /* 0x0000000000888947 */ /* 0x000fea0003800000 */
[----:B------:R-:W-:Y:S01]  /*898b0*/  MOV R28, R9 ;  /* 0x00000009001c7202 */ /* 0x000fe20000000f00 */
[----:B------:R-:W-:Y:S01]  /*898c0*/  IMAD.MOV.U32 R27, RZ, RZ, R10 ;  /* 0x000000ffff1b7224 */ /* 0x000fe200078e000a */
[----:B------:R-:W-:Y:S06]  /*898d0*/  BRA `(.L_x_3728) ;  /* 0x00000000008c7947 */ /* 0x000fec0003800000 */
.L_x_3720:
[----:B------:R-:W3:Y:S01]  /*898e0*/  LDCU UR6, c[0x0][0x3c8] ;  /* 0x00007900ff0677ac */ /* 0x000ee20008000800 */
[----:B------:R-:W-:Y:S01]  /*898f0*/  MOV R28, R9 ;  /* 0x00000009001c7202 */ /* 0x000fe20000000f00 */
[----:B------:R-:W-:Y:S01]  /*89900*/  IMAD.MOV.U32 R27, RZ, RZ, R10 ;  /* 0x000000ffff1b7224 */ /* 0x000fe200078e000a */
[----:B---3--:R-:W-:-:S09]  /*89910*/  UISETP.NE.AND UP0, UPT, UR6, URZ, UPT ;  /* 0x000000ff0600728c */ /* 0x008fd2000bf05270 */
[----:B------:R-:W-:Y:S05]  /*89920*/  BRA.U !UP0, `(.L_x_3728) ;  /* 0x0000000108787547 */ /* 0x000fea000b800000 */
[----:B------:R-:W-:Y:S02]  /*89930*/  HFMA2 R11, -RZ, RZ, 0, 0 ;  /* 0x00000000ff0b7431 */ /* 0x000fe400000001ff */
[----:B------:R-:W-:-:S07]  /*89940*/  IMAD.MOV.U32 R4, RZ, RZ, RZ ;  /* 0x000000ffff047224 */ /* 0x000fce00078e00ff */
.L_x_3729:
        /* <DEDUP_REMOVED lines=24> */
.L_x_3727:
[----:B------:R-:W-:Y:S01]  /*89ad0*/  IMAD.MOV.U32 R28, RZ, RZ, R18 ;  /* 0x000000ffff1c7224 */ /* 0x000fe200078e0012 */
[----:B------:R-:W-:Y:S01]  /*89ae0*/  MOV R27, R19 ;  /* 0x00000013001b7202 */ /* 0x000fe20000000f00 */
[----:B------:R-:W-:Y:S01]  /*89af0*/  IMAD.MOV.U32 R18, RZ, RZ, R9 ;  /* 0x000000ffff127224 */ /* 0x000fe200078e0009 */
[----:B------:R-:W-:-:S07]  /*89b00*/  MOV R19, R10 ;  /* 0x0000000a00137202 */ /* 0x000fce0000000f00 */
.L_x_3728:
[----:B------:R-:W-:Y:S05]  /*89b10*/  BSYNC.RECONVERGENT B1 ;  /* 0x0000000000017941 */ /* 0x000fea0003800200 */
.L_x_3719:
[----:B------:R-:W-:Y:S01]  /*89b20*/  ISETP.NE.U32.AND P0, PT, RZ, UR10, PT ;  /* 0x0000000aff007c0c */ /* 0x000fe2000bf05070 */
[----:B0-----:R-:W-:Y:S02]  /*89b30*/  HFMA2 R4, -RZ, RZ, -15.890625, -0.0047760009765625 ;  /* 0xcbf29ce4ff047431 */ /* 0x001fe400000001ff */
[----:B------:R-:W-:Y:S01]  /*89b40*/  IMAD.MOV.U32 R3, RZ, RZ, -0x7bdddcdb ;  /* 0x84222325ff037424 */ /* 0x000fe200078e00ff */
[----:B------:R-:W-:Y:S01]  /*89b50*/  MOV R9, RZ ;  /* 0x000000ff00097202 */ /* 0x000fe20000000f00 */
[----:B------:R-:W-:Y:S01]  /*89b60*/  IMAD.MOV.U32 R10, RZ, RZ, RZ ;  /* 0x000000ffff0a7224 */ /* 0x000fe200078e00ff */
[----:B------:R-:W-:-:S13]  /*89b70*/  ISETP.NE.AND.EX P0, PT, RZ, UR11, PT, P0 ;  /* 0x0000000bff007c0c */ /* 0x000fda000bf05300 */
[----:B------:R-:W-:Y:S05]  /*89b80*/  @!P0 BRA `(.L_x_3730) ;  /* 0x0000000400b88947 */ /* 0x000fea0003800000 */
[----:B------:R-:W-:Y:S01]  /*89b90*/  IMAD.MOV.U32 R3, RZ, RZ, -0x7bdddcdb ;  /* 0x84222325ff037424 */ /* 0x000fe200078e00ff */
[----:B------:R-:W-:Y:S01]  /*89ba0*/  MOV R4, 0xcbf29ce4 ;  /* 0xcbf29ce400047802 */ /* 0x000fe20000000f00 */
[----:B--2---:R-:W-:Y:S01]  /*89bb0*/  IMAD.MOV.U32 R16, RZ, RZ, RZ ;  /* 0x000000ffff107224 */ /* 0x004fe200078e00ff */
[----:B------:R-:W-:-:S07]  /*89bc0*/  MOV R9, RZ ;  /* 0x000000ff00097202 */ /* 0x000fce0000000f00 */
.L_x_3731:
        /* <DEDUP_REMOVED lines=106> */
.L_x_3730:
[----:B------:R-:W-:Y:S01]  /*8a270*/  ISETP.NE.U32.AND P1, PT, R34, RZ, PT ;  /* 0x000000ff2200720c */ /* 0x000fe20003f25070 */
[----:B-1----:R-:W-:Y:S01]  /*8a280*/  IMAD.MOV.U32 R20, RZ, RZ, -0x340d631c ;  /* 0xcbf29ce4ff147424 */ /* 0x002fe200078e00ff */
[----:B------:R-:W-:Y:S02]  /*8a290*/  MOV R11, 0x84222325 ;  /* 0x84222325000b7802 */ /* 0x000fe40000000f00 */
[----:B------:R-:W-:-:S13]  /*8a2a0*/  ISETP.NE.AND.EX P1, PT, RZ, RZ, PT, P1 ;  /* 0x000000ffff00720c */ /* 0x000fda0003f25310 */
[----:B------:R-:W-:Y:S05]  /*8a2b0*/  @!P1 BRA `(.L_x_3732) ;  /* 0x0000000000c89947 */ /* 0x000fea0003800000 */
[----:B------:R-:W-:-:S04]  /*8a2c0*/  LEA R14, P2, R10, R33, 0x3 ;  /* 0x000000210a0e7211 */ /* 0x000fc800078418ff */
[----:B0-----:R-:W-:-:S06]  /*8a2d0*/  LEA.HI.X R15, R10, R29, R9, 0x3, P2 ;  /* 0x0000001d0a0f7211 */ /* 0x001fcc00010f1c09 */
[----:B------:R-:W3:Y:S01]  /*8a2e0*/  LD.E.64 R14, desc[UR8][R14.64] ;  /* 0x000000080e0e7980 */ /* 0x000ee2000c101b00 */
[----:B------:R-:W-:Y:S01]  /*8a2f0*/  IMAD R4, R4, 0x1b3, RZ ;  /* 0x000001b304047824 */ /* 0x000fe200078e02ff */
[----:B---3--:R-:W-:-:S04]  /*8a300*/  LOP3.LUT R3, R3, 0xff, R14, 0x78, !PT ;  /* 0x000000ff03037812 */ /* 0x008fc800078e780e */
[C---:B------:R-:W-:Y:S01]  /*8a310*/  LEA R9, R3.reuse, R4, 0x8 ;  /* 0x0000000403097211 */ /* 0x040fe200078e40ff */
[----:B--2---:R-:W-:Y:S01]  /*8a320*/  IMAD.WIDE.U32 R16, R3, 0x1b3, RZ ;  /* 0x000001b303107825 */ /* 0x004fe200078e00ff */
        /* <DEDUP_REMOVED lines=43> */
.L_x_3732:
[----:B0-----:R-:W-:Y:S02]  /*8a5e0*/  HFMA2 R9, -RZ, RZ, 0, 0 ;  /* 0x00000000ff097431 */ /* 0x001fe400000001ff */
[----:B------:R-:W-:Y:S01]  /*8a5f0*/  IMAD.MOV.U32 R23, RZ, RZ, RZ ;  /* 0x000000ffff177224 */ /* 0x000fe200078e00ff */
[----:B------:R-:W-:Y:S06]  /*8a600*/  @!P0 BRA `(.L_x_3733) ;  /* 0x0000000400b48947 */ /* 0x000fec0003800000 */
[----:B------:R-:W-:Y:S01]  /*8a610*/  IMAD.MOV.U32 R11, RZ, RZ, -0x7bdddcdb ;  /* 0x84222325ff0b7424 */ /* 0x000fe200078e00ff */
[----:B------:R-:W-:Y:S01]  /*8a620*/  MOV R20, 0xcbf29ce4 ;  /* 0xcbf29ce400147802 */ /* 0x000fe20000000f00 */
[----:B------:R-:W-:Y:S01]  /*8a630*/  IMAD.MOV.U32 R10, RZ, RZ, RZ ;  /* 0x000000ffff0a7224 */ /* 0x000fe200078e00ff */
[----:B------:R-:W-:-:S07]  /*8a640*/  MOV R9, RZ ;  /* 0x000000ff00097202 */ /* 0x000fce0000000f00 */
.L_x_3734:
        /* <DEDUP_REMOVED lines=105> */
.L_x_3733:
[----:B------:R-:W-:Y:S05]  /*8ace0*/  @!P1 BRA `(.L_x_3735) ;  /* 0x0000000000c89947 */ /* 0x000fea0003800000 */
[----:B------:R-:W-:-:S04]  /*8acf0*/  LEA R14, P2, R23, R26, 0x3 ;  /* 0x0000001a170e7211 */ /* 0x000fc800078418ff */
        /* <DEDUP_REMOVED lines=49> */
.L_x_3735:
        /* <DEDUP_REMOVED lines=8> */
[----:B0-----:R-:W-:Y:S02]  /*8b090*/  IMAD.MOV.U32 R9, RZ, RZ, -0x7bdddcdb ;  /* 0x84222325ff097424 */ /* 0x001fe400078e00ff */
[----:B------:R-:W-:Y:S01]  /*8b0a0*/  IMAD.MOV.U32 R11, RZ, RZ, RZ ;  /* 0x000000ffff0b7224 */ /* 0x000fe200078e00ff */
[----:B------:R-:W-:Y:S06]  /*8b0b0*/  @!P0 BRA `(.L_x_3738) ;  /* 0x0000000400b48947 */ /* 0x000fec0003800000 */
[----:B------:R-:W0:Y:S01]  /*8b0c0*/  LDC R4, c[0x0][0x3c0] ;  /* 0x0000f000ff047b82 */ /* 0x000e220000000800 */
[----:B------:R-:W-:Y:S01]  /*8b0d0*/  MOV R20, 0x84222325 ;  /* 0x8422232500147802 */ /* 0x000fe20000000f00 */
[----:B------:R-:W-:Y:S01]  /*8b0e0*/  IMAD.MOV.U32 R21, RZ, RZ, -0x340d631c ;  /* 0xcbf29ce4ff157424 */ /* 0x000fe200078e00ff */
[----:B------:R-:W-:Y:S01]  /*8b0f0*/  MOV R22, RZ ;  /* 0x000000ff00167202 */ /* 0x000fe20000000f00 */
[----:B------:R-:W-:-:S04]  /*8b100*/  IMAD.MOV.U32 R3, RZ, RZ, RZ ;  /* 0x000000ffff037224 */ /* 0x000fc800078e00ff */
[----:B------:R-:W1:Y:S01]  /*8b110*/  LDC R11, c[0x0][0x3c4] ;  /* 0x0000f100ff0b7b82 */ /* 0x000e620000000800 */
[----:B0-----:R-:W-:-:S07]  /*8b120*/  LOP3.LUT R4, R4, 0xfffffffe, RZ, 0xc0, !PT ;  /* 0xfffffffe04047812 */ /* 0x001fce00078ec0ff */
.L_x_3739:
[----:B------:R-:W-:-:S04]  /*8b130*/  LEA R14, P2, R22, R33, 0x3 ;  /* 0x00000021160e7211 */ /* 0x000fc800078418ff */
[----:B------:R-:W-:-:S05]  /*8b140*/  LEA.HI.X R15, R22, R29, R3, 0x3, P2 ;  /* 0x0000001d160f7211 */ /* 0x000fca00010f1c03 */
[----:B--2---:R-:W2:Y:S04]  /*8b150*/  LD.E.64 R16, desc[UR8][R14.64] ;  /* 0x000000080e107980 */ /* 0x004ea8000c101b00 */
        /* <DEDUP_REMOVED lines=99> */
.L_x_3738:
        /* <DEDUP_REMOVED lines=51> */
.L_x_3740:
[----:B------:R-:W-:Y:S02]  /*8bac0*/  HFMA2 R3, -RZ, RZ, 0, 0 ;  /* 0x00000000ff037431 */ /* 0x000fe400000001ff */
[----:B------:R-:W-:Y:S01]  /*8bad0*/  IMAD.MOV.U32 R17, RZ, RZ, RZ ;  /* 0x000000ffff117224 */ /* 0x000fe200078e00ff */
[----:B------:R-:W-:Y:S06]  /*8bae0*/  @!P0 BRA `(.L_x_3741) ;  /* 0x0000000400b48947 */ /* 0x000fec0003800000 */
[----:B------:R-:W-:Y:S01]  /*8baf0*/  IMAD.MOV.U32 R9, RZ, RZ, -0x7bdddcdb ;  /* 0x84222325ff097424 */ /* 0x000fe200078e00ff */
[----:B------:R-:W-:Y:S01]  /*8bb00*/  MOV R10, 0xcbf29ce4 ;  /* 0xcbf29ce4000a7802 */ /* 0x000fe20000000f00 */
[----:B------:R-:W-:Y:S01]  /*8bb10*/  IMAD.MOV.U32 R4, RZ, RZ, RZ ;  /* 0x000000ffff047224 */ /* 0x000fe200078e00ff */
[----:B------:R-:W-:-:S07]  /*8bb20*/  MOV R3, RZ ;  /* 0x000000ff00037202 */ /* 0x000fce0000000f00 */
.L_x_3742:
        /* <DEDUP_REMOVED lines=105> */
.L_x_3741:
[----:B------:R-:W-:Y:S05]  /*8c1c0*/  @!P1 BRA `(.L_x_3743) ;  /* 0x0000000000c89947 */ /* 0x000fea0003800000 */
[----:B------:R-:W-:-:S04]  /*8c1d0*/  LEA R14, P0, R17, R26, 0x3 ;  /* 0x0000001a110e7211 */ /* 0x000fc800078018ff */
        /* <DEDUP_REMOVED lines=49> */
.L_x_3743:
[----:B------:R-:W-:-:S04]  /*8c4f0*/  ISETP.GE.U32.AND P0, PT, R20, R9, PT ;  /* 0x000000091400720c */ /* 0x000fc80003f06070 */
[----:B------:R-:W-:-:S13]  /*8c500*/  ISETP.GE.U32.AND.EX P0, PT, R21, R10, PT, P0 ;  /* 0x0000000a1500720c */ /* 0x000fda0003f06100 */
[----:B------:R-:W-:Y:S05]  /*8c510*/  @!P0 BRA `(.L_x_3744) ;  /* 0x0000000000888947 */ /* 0x000fea0003800000 */
[----:B0-----:R-:W-:Y:S01]  /*8c520*/  MOV R3, R33 ;  /* 0x0000002100037202 */ /* 0x001fe20000000f00 */
[----:B------:R-:W-:Y:S01]  /*8c530*/  IMAD.MOV.U32 R4, RZ, RZ, R29 ;  /* 0x000000ffff047224 */ /* 0x000fe200078e001d */
[----:B------:R-:W-:Y:S06]  /*8c540*/  BRA `(.L_x_3745) ;  /* 0x00000000008c7947 */ /* 0x000fec0003800000 */
.L_x_3737:
[----:B------:R-:W1:Y:S01]  /*8c550*/  LDCU UR6, c[0x0][0x3c8] ;  /* 0x00007900ff0677ac */ /* 0x000e620008000800 */
[----:B------:R-:W-:Y:S01]  /*8c560*/  MOV R3, R33 ;  /* 0x0000002100037202 */ /* 0x000fe20000000f00 */
[----:B------:R-:W-:Y:S01]  /*8c570*/  IMAD.MOV.U32 R4, RZ, RZ, R29 ;  /* 0x000000ffff047224 */ /* 0x000fe200078e001d */
[----:B-1----:R-:W-:-:S09]  /*8c580*/  UISETP.NE.AND UP0, UPT, UR6, URZ, UPT ;  /* 0x000000ff0600728c */ /* 0x002fd2000bf05270 */
[----:B------:R-:W-:Y:S05]  /*8c590*/  BRA.U !UP0, `(.L_x_3745) ;  /* 0x0000000108787547 */ /* 0x000fea000b800000 */
[----:B0-----:R-:W-:Y:S02]  /*8c5a0*/  HFMA2 R9, -RZ, RZ, 0, 0 ;  /* 0x00000000ff097431 */ /* 0x001fe400000001ff */
[----:B--2---:R-:W-:-:S07]  /*8c5b0*/  IMAD.MOV.U32 R16, RZ, RZ, RZ ;  /* 0x000000ffff107224 */ /* 0x004fce00078e00ff */
.L_x_3746:
        /* <DEDUP_REMOVED lines=24> */
.L_x_3744:
[----:B0-----:R-:W-:Y:S01]  /*8c740*/  IMAD.MOV.U32 R3, RZ, RZ, R26 ;  /* 0x000000ffff037224 */ /* 0x001fe200078e001a */
[----:B------:R-:W-:Y:S01]  /*8c750*/  MOV R4, R0 ;  /* 0x0000000000047202 */ /* 0x000fe20000000f00 */
[----:B------:R-:W-:Y:S01]  /*8c760*/  IMAD.MOV.U32 R26, RZ, RZ, R33 ;  /* 0x000000ffff1a7224 */ /* 0x000fe200078e0021 */
[----:B------:R-:W-:-:S07]  /*8c770*/  MOV R0, R29 ;  /* 0x0000001d00007202 */ /* 0x000fce0000000f00 */
.L_x_3745:
[----:B------:R-:W-:Y:S05]  /*8c780*/  BSYNC.RECONVERGENT B1 ;  /* 0x0000000000017941 */ /* 0x000fea0003800200 */
.L_x_3736:
[----:B------:R-:W-:Y:S01]  /*8c790*/  ISETP.NE.U32.AND P0, PT, RZ, UR10, PT ;  /* 0x0000000aff007c0c */ /* 0x000fe2000bf05070 */
[----:B------:R-:W-:Y:S02]  /*8c7a0*/  HFMA2 R10, -RZ, RZ, -15.890625, -0.0047760009765625 ;  /* 0xcbf29ce4ff0a7431 */ /* 0x000fe400000001ff */
[----:B0-----:R-:W-:Y:S01]  /*8c7b0*/  IMAD.MOV.U32 R9, RZ, RZ, -0x7bdddcdb ;  /* 0x84222325ff097424 */ /* 0x001fe200078e00ff */
        /* <DEDUP_REMOVED lines=8> */
.L_x_3748:
        /* <DEDUP_REMOVED lines=106> */
.L_x_3747:
        /* <DEDUP_REMOVED lines=55> */
.L_x_3749:
[----:B------:R-:W-:Y:S02]  /*8d250*/  HFMA2 R11, -RZ, RZ, 0, 0 ;  /* 0x00000000ff0b7431 */ /* 0x000fe400000001ff */
[----:B------:R-:W-:Y:S01]  /*8d260*/  IMAD.MOV.U32 R25, RZ, RZ, RZ ;  /* 0x000000ffff197224 */ /* 0x000fe200078e00ff */
[----:B------:R-:W-:Y:S06]  /*8d270*/  @!P0 BRA `(.L_x_3750) ;  /* 0x0000000400b48947 */ /* 0x000fec0003800000 */
[----:B------:R-:W-:Y:S01]  /*8d280*/  IMAD.MOV.U32 R15, RZ, RZ, -0x7bdddcdb ;  /* 0x84222325ff0f7424 */ /* 0x000fe200078e00ff */
[----:B------:R-:W-:Y:S01]  /*8d290*/  MOV R22, 0xcbf29ce4 ;  /* 0xcbf29ce400167802 */ /* 0x000fe20000000f00 */
[----:B0-----:R-:W-:Y:S01]  /*8d2a0*/  IMAD.MOV.U32 R14, RZ, RZ, RZ ;  /* 0x000000ffff0e7224 */ /* 0x001fe200078e00ff */
[----:B------:R-:W-:-:S07]  /*8d2b0*/  MOV R11, RZ ;  /* 0x000000ff000b7202 */ /* 0x000fce0000000f00 */
.L_x_3751:
        /* <DEDUP_REMOVED lines=104> */
[----:B------:R-:W1:Y:S02]  /*8d940*/  LDC R11, c[0x0][0x3c4] ;  /* 0x0000f100ff0b7b82 */ /* 0x000e640000000800 */
.L_x_3750:
[----:B------:R-:W-:Y:S05]  /*8d950*/  @!P1 BRA `(.L_x_3752) ;  /* 0x0000000000c89947 */ /* 0x000fea0003800000 */
[----:B--2---:R-:W-:-:S04]  /*8d960*/  LEA R16, P2, R25, R2, 0x3 ;  /* 0x0000000219107211 */ /* 0x004fc800078418ff */
        /* <DEDUP_REMOVED lines=49> */
.L_x_3752:
        /* <DEDUP_REMOVED lines=8> */
[----:B-1----:R-:W-:Y:S02]  /*8dd00*/  IMAD.MOV.U32 R11, RZ, RZ, -0x7bdddcdb ;  /* 0x84222325ff0b7424 */ /* 0x002fe400078e00ff */
        /* <DEDUP_REMOVED lines=9> */
.L_x_3756:
[----:B--2---:R-:W-:-:S04]  /*8dda0*/  LEA R16, P2, R15, R30, 0x3 ;  /* 0x0000001e0f107211 */ /* 0x004fc800078418ff */
        /* <DEDUP_REMOVED lines=101> */
.L_x_3755:
        /* <DEDUP_REMOVED lines=51> */
.L_x_3757:
[----:B------:R-:W-:Y:S02]  /*8e730*/  HFMA2 R9, -RZ, RZ, 0, 0 ;  /* 0x00000000ff097431 */ /* 0x000fe400000001ff */
[----:B------:R-:W-:Y:S01]  /*8e740*/  IMAD.MOV.U32 R21, RZ, RZ, RZ ;  /* 0x000000ffff157224 */ /* 0x000fe200078e00ff */
[----:B------:R-:W-:Y:S06]  /*8e750*/  @!P0 BRA `(.L_x_3758) ;  /* 0x0000000400b48947 */ /* 0x000fec0003800000 */
[----:B------:R-:W-:Y:S01]  /*8e760*/  IMAD.MOV.U32 R11, RZ, RZ, -0x7bdddcdb ;  /* 0x84222325ff0b7424 */ /* 0x000fe200078e00ff */
[----:B------:R-:W-:Y:S01]  /*8e770*/  MOV R14, 0xcbf29ce4 ;  /* 0xcbf29ce4000e7802 */ /* 0x000fe20000000f00 */
[----:B------:R-:W-:Y:S01]  /*8e780*/  IMAD.MOV.U32 R10, RZ, RZ, RZ ;  /* 0x000000ffff0a7224 */ /* 0x000fe200078e00ff */
[----:B------:R-:W-:-:S07]  /*8e790*/  MOV R9, RZ ;  /* 0x000000ff00097202 */ /* 0x000fce0000000f00 */
.L_x_3759:
        /* <DEDUP_REMOVED lines=105> */
.L_x_3758:
        /* <DEDUP_REMOVED lines=51> */
.L_x_3760:
[----:B------:R-:W-:-:S04]  /*8f160*/  ISETP.GE.U32.AND P0, PT, R22, R11, PT ;  /* 0x0000000b1600720c */ /* 0x000fc80003f06070 */
[----:B------:R-:W-:-:S13]  /*8f170*/  ISETP.GE.U32.AND.EX P0, PT, R23, R14, PT, P0 ;  /* 0x0000000e1700720c */ /* 0x000fda0003f06100 */
[----:B------:R-:W-:Y:S05]  /*8f180*/  @!P0 BRA `(.L_x_3761) ;  /* 0x0000000000848947 */ /* 0x000fea0003800000 */
[----:B------:R-:W-:Y:S01]  /*8f190*/  MOV R29, R30 ;  /* 0x0000001e001d7202 */ /* 0x000fe20000000f00 */
[----:B0-----:R-:W-:Y:S01]  /*8f1a0*/  IMAD.MOV.U32 R9, RZ, RZ, R5 ;  /* 0x000000ffff097224 */ /* 0x001fe200078e0005 */
[----:B------:R-:W-:Y:S06]  /*8f1b0*/  BRA `(.L_x_3762) ;  /* 0x0000000000887947 */ /* 0x000fec0003800000 */
.L_x_3754:
[----:B------:R-:W3:Y:S01]  /*8f1c0*/  LDCU UR6, c[0x0][0x3c8] ;  /* 0x00007900ff0677ac */ /* 0x000ee20008000800 */
[----:B------:R-:W-:Y:S01]  /*8f1d0*/  MOV R29, R30 ;  /* 0x0000001e001d7202 */ /* 0x000fe20000000f00 */
[----:B------:R-:W-:Y:S01]  /*8f1e0*/  IMAD.MOV.U32 R9, RZ, RZ, R5 ;  /* 0x000000ffff097224 */ /* 0x000fe200078e0005 */
[----:B---3--:R-:W-:-:S09]  /*8f1f0*/  UISETP.NE.AND UP0, UPT, UR6, URZ, UPT ;  /* 0x000000ff0600728c */ /* 0x008fd2000bf05270 */
[----:B------:R-:W-:Y:S05]  /*8f200*/  BRA.U !UP0, `(.L_x_3762) ;  /* 0x0000000108747547 */ /* 0x000fea000b800000 */
[----:B--2---:R-:W-:-:S07]  /*8f210*/  CS2R R16, SRZ ;  /* 0x0000000000107805 */ /* 0x004fce000001ff00 */
.L_x_3763:
        /* <DEDUP_REMOVED lines=24> */
.L_x_3761:
[----:B------:R-:W-:Y:S01]  /*8f3a0*/  IMAD.MOV.U32 R29, RZ, RZ, R2 ;  /* 0x000000ffff1d7224 */ /* 0x000fe200078e0002 */
[----:B0-----:R-:W-:Y:S01]  /*8f3b0*/  MOV R9, R8 ;  /* 0x0000000800097202 */ /* 0x001fe20000000f00 */
[----:B------:R-:W-:Y:S01]  /*8f3c0*/  IMAD.MOV.U32 R2, RZ, RZ, R30 ;  /* 0x000000ffff027224 */ /* 0x000fe200078e001e */
[----:B------:R-:W-:-:S07]  /*8f3d0*/  MOV R8, R5 ;  /* 0x0000000500087202 */ /* 0x000fce0000000f00 */
.L_x_3762:
[----:B------:R-:W-:Y:S05]  /*8f3e0*/  BSYNC.RECONVERGENT B1 ;  /* 0x0000000000017941 */ /* 0x000fea0003800200 */
.L_x_3753:
        /* <DEDUP_REMOVED lines=11> */
.L_x_3765:
        /* <DEDUP_REMOVED lines=106> */
.L_x_3764:
        /* <DEDUP_REMOVED lines=55> */
.L_x_3766:
[----:B0-----:R-:W-:Y:S02]  /*8feb0*/  HFMA2 R14, -RZ, RZ, 0, 0 ;  /* 0x00000000ff0e7431 */ /* 0x001fe400000001ff */
[----:B------:R-:W-:Y:S01]  /*8fec0*/  IMAD.MOV.U32 R25, RZ, RZ, RZ ;  /* 0x000000ffff197224 */ /* 0x000fe200078e00ff */
[----:B------:R-:W-:Y:S06]  /*8fed0*/  @!P0 BRA `(.L_x_3767) ;  /* 0x0000000400b48947 */ /* 0x000fec0003800000 */
[----:B------:R-:W-:Y:S01]  /*8fee0*/  IMAD.MOV.U32 R15, RZ, RZ, -0x7bdddcdb ;  /* 0x84222325ff0f7424 */ /* 0x000fe200078e00ff */
[----:B------:R-:W-:Y:S01]  /*8fef0*/  MOV R22, 0xcbf29ce4 ;  /* 0xcbf29ce400167802 */ /* 0x000fe20000000f00 */
[----:B------:R-:W-:Y:S01]  /*8ff00*/  IMAD.MOV.U32 R14, RZ, RZ, RZ ;  /* 0x000000ffff0e7224 */ /* 0x000fe200078e00ff */
[----:B------:R-:W-:-:S07]  /*8ff10*/  MOV R11, RZ ;  /* 0x000000ff000b7202 */ /* 0x000fce0000000f00 */
.L_x_3768:
        /* <DEDUP_REMOVED lines=105> */
.L_x_3767:
        /* <DEDUP_REMOVED lines=51> */
.L_x_3769:
        /* <DEDUP_REMOVED lines=18> */
.L_x_3773:
        /* <DEDUP_REMOVED lines=102> */
.L_x_3772:
        /* <DEDUP_REMOVED lines=51> */
.L_x_3774:
[----:B------:R-:W-:Y:S02]  /*91390*/  HFMA2 R10, -RZ, RZ, 0, 0 ;  /* 0x00000000ff0a7431 */ /* 0x000fe400000001ff */
[----:B------:R-:W-:Y:S01]  /*913a0*/  IMAD.MOV.U32 R21, RZ, RZ, RZ ;  /* 0x000000ffff157224 */ /* 0x000fe200078e00ff */
[----:B------:R-:W-:Y:S06]  /*913b0*/  @!P0 BRA `(.L_x_3775) ;  /* 0x0000000400b48947 */ /* 0x000fec0003800000 */
[----:B------:R-:W-:Y:S01]  /*913c0*/  IMAD.MOV.U32 R11, RZ, RZ, -0x7bdddcdb ;  /* 0x84222325ff0b7424 */ /* 0x000fe200078e00ff */
[----:B------:R-:W-:Y:S01]  /*913d0*/  MOV R14, 0xcbf29ce4 ;  /* 0xcbf29ce4000e7802 */ /* 0x000fe20000000f00 */
[----:B------:R-:W-:Y:S01]  /*913e0*/  IMAD.MOV.U32 R10, RZ, RZ, RZ ;  /* 0x000000ffff0a7224 */ /* 0x000fe200078e00ff */
[----:B------:R-:W-:-:S07]  /*913f0*/  MOV R5, RZ ;  /* 0x000000ff00057202 */ /* 0x000fce0000000f00 */
.L_x_3776:
        /* <DEDUP_REMOVED lines=105> */
.L_x_3775:
        /* <DEDUP_REMOVED lines=51> */
.L_x_3777:
[----:B------:R-:W-:-:S04]  /*91dc0*/  ISETP.GE.U32.AND P0, PT, R22, R11, PT ;  /* 0x0000000b1600720c */ /* 0x000fc80003f06070 */
[----:B------:R-:W-:-:S13]  /*91dd0*/  ISETP.GE.U32.AND.EX P0, PT, R23, R14, PT, P0 ;  /* 0x0000000e1700720c */ /* 0x000fda0003f06100 */
[----:B------:R-:W-:Y:S05]  /*91de0*/  @!P0 BRA `(.L_x_3778) ;  /* 0x00000000008c8947 */ /* 0x000fea0003800000 */
[----:B------:R-:W-:Y:S01]  /*91df0*/  MOV R5, R18 ;  /* 0x0000001200057202 */ /* 0x000fe20000000f00 */
[----:B0-----:R-:W-:Y:S01]  /*91e00*/  IMAD.MOV.U32 R10, RZ, RZ, R19 ;  /* 0x000000ffff0a7224 */ /* 0x001fe200078e0013 */
[----:B------:R-:W-:Y:S06]  /*91e10*/  BRA `(.L_x_3779) ;  /* 0x0000000000907947 */ /* 0x000fec0003800000 */
.L_x_3771:
[----:B------:R-:W1:Y:S01]  /*91e20*/  LDCU UR6, c[0x0][0x3c8] ;  /* 0x00007900ff0677ac */ /* 0x000e620008000800 */
[----:B------:R-:W-:Y:S01]  /*91e30*/  MOV R5, R18 ;  /* 0x0000001200057202 */ /* 0x000fe20000000f00 */
[----:B------:R-:W-:Y:S01]  /*91e40*/  IMAD.MOV.U32 R10, RZ, RZ, R19 ;  /* 0x000000ffff0a7224 */ /* 0x000fe200078e0013 */
[----:B-1----:R-:W-:-:S09]  /*91e50*/  UISETP.NE.AND UP0, UPT, UR6, URZ, UPT ;  /* 0x000000ff0600728c */ /* 0x002fd2000bf05270 */
[----:B------:R-:W-:Y:S05]  /*91e60*/  BRA.U !UP0, `(.L_x_3779) ;  /* 0x00000001087c7547 */ /* 0x000fea000b800000 */
[----:B------:R-:W-:Y:S02]  /*91e70*/  HFMA2 R17, -RZ, RZ, 0, 0 ;  /* 0x00000000ff117431 */ /* 0x000fe400000001ff */
[----:B------:R-:W-:-:S07]  /*91e80*/  IMAD.MOV.U32 R20, RZ, RZ, RZ ;  /* 0x000000ffff147224 */ /* 0x000fce00078e00ff */
.L_x_3780:
[C---:B------:R-:W-:Y:S02]  /*91e90*/  SHF.L.U32 R15, R17.reuse, 0x3, RZ ;  /* 0x00000003110f7819 */ /* 0x040fe400000006ff */
[----:B--2---:R-:W-:Y:S02]  /*91ea0*/  SHF.L.U64.HI R16, R17, 0x3, R20 ;  /* 0x0000000311107819 */ /* 0x004fe40000010214 */
        /* <DEDUP_REMOVED lines=23> */
.L_x_3778:
[----:B------:R-:W-:Y:S01]  /*92020*/  MOV R5, R6 ;  /* 0x0000000600057202 */ /* 0x000fe20000000f00 */
[----:B0-----:R-:W-:Y:S01]  /*92030*/  IMAD.MOV.U32 R10, RZ, RZ, R7 ;  /* 0x000000ffff0a7224 */ /* 0x001fe200078e0007 */
[----:B------:R-:W-:Y:S01]  /*92040*/  MOV R6, R18 ;  /* 0x0000001200067202 */ /* 0x000fe20000000f00 */
[----:B------:R-:W-:-:S07]  /*92050*/  IMAD.MOV.U32 R7, RZ, RZ, R19 ;  /* 0x000000ffff077224 */ /* 0x000fce00078e0013 */
.L_x_3779:
[----:B------:R-:W-:Y:S05]  /*92060*/  BSYNC.RECONVERGENT B1 ;  /* 0x0000000000017941 */ /* 0x000fea0003800200 */
.L_x_3770:
[----:B------:R-:W-:Y:S01]  /*92070*/  ISETP.NE.U32.AND P0, PT, RZ, UR10, PT ;  /* 0x0000000aff007c0c */ /* 0x000fe2000bf05070 */
[----:B------:R-:W-:Y:S02]  /*92080*/  HFMA2 R11, -RZ, RZ, -6.306171417236328125e-05, 0.01395416259765625 ;  /* 0x84222325ff0b7431 */ /* 0x000fe400000001ff */
[----:B0-----:R-:W-:Y:S01]  /*92090*/  IMAD.MOV.U32 R14, RZ, RZ, -0x340d631c ;  /* 0xcbf29ce4ff0e7424 */ /* 0x001fe200078e00ff */
[----:B------:R-:W-:Y:S01]  /*920a0*/  MOV R15, RZ ;  /* 0x000000ff000f7202 */ /* 0x000fe20000000f00 */
[----:B--2---:R-:W-:Y:S01]  /*920b0*/  IMAD.MOV.U32 R16, RZ, RZ, RZ ;  /* 0x000000ffff107224 */ /* 0x004fe200078e00ff */
[----:B------:R-:W-:-:S13]  /*920c0*/  ISETP.NE.AND.EX P0, PT, RZ, UR11, PT, P0 ;  /* 0x0000000bff007c0c */ /* 0x000fda000bf05300 */
[----:B------:R-:W-:Y:S05]  /*920d0*/  @!P0 BRA `(.L_x_3781) ;  /* 0x0000000400b88947 */ /* 0x000fea0003800000 */
[----:B------:R-:W-:Y:S01]  /*920e0*/  MOV R11, 0x84222325 ;  /* 0x84222325000b7802 */ /* 0x000fe20000000f00 */
[----:B------:R-:W-:Y:S01]  /*920f0*/  IMAD.MOV.U32 R14, RZ, RZ, -0x340d631c ;  /* 0xcbf29ce4ff0e7424 */ /* 0x000fe200078e00ff */
[----:B------:R-:W-:Y:S01]  /*92100*/  MOV R20, RZ ;  /* 0x000000ff00147202 */ /* 0x000fe20000000f00 */
[----:B------:R-:W-:-:S07]  /*92110*/  IMAD.MOV.U32 R15, RZ, RZ, RZ ;  /* 0x000000ffff0f7224 */ /* 0x000fce00078e00ff */
.L_x_3782:
        /* <DEDUP_REMOVED lines=97> */
[----:B------:R-:W-:-:S03]  /*92730*/  IMAD R11, R11, 0x1b3, RZ ;  /* 0x000001b30b0b7824 */ /* 0x000fc600078e02ff */
[----:B------:R-:W-:Y:S01]  /*92740*/  ISETP.NE.AND.EX P1, PT, R15, R17, PT, P1 ;  /* 0x000000110f00720c */ /* 0x000fe20003f25310 */
[----:B------:R-:W-:-:S04]  /*92750*/  IMAD.WIDE.U32 R16, R22, 0x1b3, RZ ;  /* 0x000001b316107825 */ /* 0x000fc800078e00ff */
[----:B------:R-:W-:Y:S01]  /*92760*/  IMAD R19, R22, 0x100, R11 ;  /* 0x0000010016137824 */ /* 0x000fe200078e020b */
[----:B------:R-:W-:-:S03]  /*92770*/  MOV R11, R16 ;  /* 0x00000010000b7202 */ /* 0x000fc60000000f00 */
[----:B------:R-:W-:-:S04]  /*92780*/  IMAD.IADD R14, R17, 0x1, R19 ;  /* 0x00000001110e7824 */ /* 0x000fc800078e0213 */
[----:B------:R-:W-:Y:S05]  /*92790*/  @P1 BRA `(.L_x_3782) ;  /* 0xfffffff800601947 */ /* 0x000fea000383ffff */
[----:B------:R-:W0:Y:S01]  /*927a0*/  LDC R16, c[0x0][0x3c4] ;  /* 0x0000f100ff107b82 */ /* 0x000e220000000800 */
[----:B------:R-:W-:-:S07]  /*927b0*/  MOV R15, R21 ;  /* 0x00000015000f7202 */ /* 0x000fce0000000f00 */
.L_x_3781:
        /* <DEDUP_REMOVED lines=55> */
.L_x_3783:
[----:B------:R-:W-:Y:S02]  /*92b30*/  HFMA2 R25, -RZ, RZ, 0, 0 ;  /* 0x00000000ff197431 */ /* 0x000fe400000001ff */
[----:B0-----:R-:W-:Y:S01]  /*92b40*/  IMAD.MOV.U32 R16, RZ, RZ, RZ ;  /* 0x000000ffff107224 */ /* 0x001fe200078e00ff */
[----:B------:R-:W-:Y:S06]  /*92b50*/  @!P0 BRA `(.L_x_3784) ;  /* 0x0000000400b48947 */ /* 0x000fec0003800000 */
[----:B------:R-:W-:Y:S01]  /*92b60*/  MOV R17, 0x84222325 ;  /* 0x8422232500117802 */ /* 0x000fe20000000f00 */
[----:B------:R-:W-:Y:S01]  /*92b70*/  IMAD.MOV.U32 R22, RZ, RZ, -0x340d631c ;  /* 0xcbf29ce4ff167424 */ /* 0x000fe200078e00ff */
[----:B------:R-:W-:Y:S01]  /*92b80*/  MOV R16, RZ ;  /* 0x000000ff00107202 */ /* 0x000fe20000000f00 */
[----:B------:R-:W-:-:S07]  /*92b90*/  IMAD.MOV.U32 R15, RZ, RZ, RZ ;  /* 0x000000ffff0f7224 */ /* 0x000fce00078e00ff */
.L_x_3785:
        /* <DEDUP_REMOVED lines=100> */
[----:B------:R-:W-:Y:S01]  /*931e0*/  IMAD R21, R22, 0x100, R17 ;  /* 0x0000010016157824 */ /* 0x000fe200078e0211 */
[----:B------:R-:W-:-:S03]  /*931f0*/  MOV R17, R18 ;  /* 0x0000001200117202 */ /* 0x000fc60000000f00 */
[----:B------:R-:W-:-:S06]  /*93200*/  IMAD.IADD R22, R19, 0x1, R21 ;  /* 0x0000000113167824 */ /* 0x000fcc00078e0215 */
[----:B------:R-:W-:Y:S05]  /*93210*/  @P2 BRA `(.L_x_3785) ;  /* 0xfffffff800602947 */ /* 0x000fea000383ffff */
[----:B------:R-:W0:Y:S02]  /*93220*/  LDC R16, c[0x0][0x3c4] ;  /* 0x0000f100ff107b82 */ /* 0x000e240000000800 */
.L_x_3784:
        /* <DEDUP_REMOVED lines=51> */
.L_x_3786:
        /* <DEDUP_REMOVED lines=9> */
[----:B0-----:R-:W-:Y:S01]  /*935f0*/  IMAD.MOV.U32 R16, RZ, RZ, -0x340d631c ;  /* 0xcbf29ce4ff107424 */ /* 0x001fe200078e00ff */
[----:B------:R-:W-:Y:S06]  /*93600*/  @!P0 BRA `(.L_x_3789) ;  /* 0x0000000400b48947 */ /* 0x000fec0003800000 */
[----:B------:R-:W0:Y:S01]  /*93610*/  LDC R14, c[0x0][0x3c0] ;  /* 0x0000f000ff0e7b82 */ /* 0x000e220000000800 */
[----:B------:R-:W-:Y:S01]  /*93620*/  IMAD.MOV.U32 R22, RZ, RZ, -0x7bdddcdb ;  /* 0x84222325ff167424 */ /* 0x000fe200078e00ff */
[----:B------:R-:W-:Y:S01]  /*93630*/  MOV R23, 0xcbf29ce4 ;  /* 0xcbf29ce400177802 */ /* 0x000fe20000000f00 */
[----:B------:R-:W-:Y:S01]  /*93640*/  IMAD.MOV.U32 R17, RZ, RZ, RZ ;  /* 0x000000ffff117224 */ /* 0x000fe200078e00ff */
[----:B------:R-:W-:-:S04]  /*93650*/  MOV R11, RZ ;  /* 0x000000ff000b7202 */ /* 0x000fc80000000f00 */
[----:B------:R-:W1:Y:S01]  /*93660*/  LDC R24, c[0x0][0x3c4] ;  /* 0x0000f100ff187b82 */ /* 0x000e620000000800 */
[----:B0-----:R-:W-:-:S07]  /*93670*/  LOP3.LUT R14, R14, 0xfffffffe, RZ, 0xc0, !PT ;  /* 0xfffffffe0e0e7812 */ /* 0x001fce00078ec0ff */
.L_x_3790:
        /* <DEDUP_REMOVED lines=102> */
.L_x_3789:
        /* <DEDUP_REMOVED lines=51> */
.L_x_3791:
[----:B------:R-:W-:Y:S02]  /*94010*/  HFMA2 R21, -RZ, RZ, 0, 0 ;  /* 0x00000000ff157431 */ /* 0x000fe400000001ff */
[----:B------:R-:W-:Y:S01]  /*94020*/  IMAD.MOV.U32 R14, RZ, RZ, RZ ;  /* 0x000000ffff0e7224 */ /* 0x000fe200078e00ff */
[----:B------:R-:W-:Y:S06]  /*94030*/  @!P0 BRA `(.L_x_3792) ;  /* 0x0000000400b48947 */ /* 0x000fec0003800000 */
[----:B------:R-:W-:Y:S01]  /*94040*/  MOV R15, 0x84222325 ;  /* 0x84222325000f7802 */ /* 0x000fe20000000f00 */
[----:B------:R-:W-:Y:S01]  /*94050*/  IMAD.MOV.U32 R16, RZ, RZ, -0x340d631c ;  /* 0xcbf29ce4ff107424 */ /* 0x000fe200078e00ff */
[----:B------:R-:W-:Y:S01]  /*94060*/  MOV R14, RZ ;  /* 0x000000ff000e7202 */ /* 0x000fe20000000f00 */
[----:B------:R-:W-:-:S07]  /*94070*/  IMAD.MOV.U32 R11, RZ, RZ, RZ ;  /* 0x000000ffff0b7224 */ /* 0x000fce00078e00ff */
.L_x_3793:
        /* <DEDUP_REMOVED lines=92> */
[----:B------:R-:W-:Y:S02]  /*94640*/  SHF.R.U32.HI R15, RZ, 0x18, R21 ;  /* 0x00000018ff0f7819 */ /* 0x000fe40000011615 */
[----:B0-----:R-:W-:Y:S01]  /*94650*/  LOP3.LUT R21, R16, 0xfffffffe, RZ, 0xc0, !PT ;  /* 0xfffffffe10157812 */ /* 0x001fe200078ec0ff */
[----:B------:R-:W-:Y:S01]  /*94660*/  IMAD.IADD R16, R19, 0x1, R25 ;  /* 0x0000000113107824 */ /* 0x000fe200078e0219 */
[----:B------:R-:W-:Y:S02]  /*94670*/  LOP3.LUT R18, R15, R18, RZ, 0x3c, !PT ;  /* 0x000000120f127212 */ /* 0x000fe400078e3cff */
        /* <DEDUP_REMOVED lines=8> */
[----:B------:R-:W0:Y:S02]  /*94700*/  LDC R14, c[0x0][0x3c4] ;  /* 0x0000f100ff0e7b82 */ /* 0x000e240000000800 */
.L_x_3792:
        /* <DEDUP_REMOVED lines=51> */
.L_x_3794:
[----:B------:R-:W-:-:S04]  /*94a40*/  ISETP.GE.U32.AND P0, PT, R22, R15, PT ;  /* 0x0000000f1600720c */ /* 0x000fc80003f06070 */
[----:B------:R-:W-:-:S13]  /*94a50*/  ISETP.GE.U32.AND.EX P0, PT, R23, R16, PT, P0 ;  /* 0x000000101700720c */ /* 0x000fda0003f06100 */
[----:B------:R-:W-:Y:S05]  /*94a60*/  @!P0 BRA `(.L_x_3795) ;  /* 0x0000000000848947 */ /* 0x000fea0003800000 */
[----:B------:R-:W-:Y:S01]  /*94a70*/  IMAD.MOV.U32 R25, RZ, RZ, R26 ;  /* 0x000000ffff197224 */ /* 0x000fe200078e001a */
[----:B------:R-:W-:Y:S01]  /*94a80*/  MOV R11, R0 ;  /* 0x00000000000b7202 */ /* 0x000fe20000000f00 */
[----:B------:R-:W-:Y:S06]  /*94a90*/  BRA `(.L_x_3796) ;  /* 0x0000000000887947 */ /* 0x000fec0003800000 */
.L_x_3788:
[----:B------:R-:W1:Y:S01]  /*94aa0*/  LDCU UR6, c[0x0][0x3c8] ;  /* 0x00007900ff0677ac */ /* 0x000e620008000800 */
[----:B------:R-:W-:Y:S01]  /*94ab0*/  IMAD.MOV.U32 R25, RZ, RZ, R26 ;  /* 0x000000ffff197224 */ /* 0x000fe200078e001a */
[----:B------:R-:W-:Y:S01]  /*94ac0*/  MOV R11, R0 ;  /* 0x00000000000b7202 */ /* 0x000fe20000000f00 */
[----:B-1----:R-:W-:-:S09]  /*94ad0*/  UISETP.NE.AND UP0, UPT, UR6, URZ, UPT ;  /* 0x000000ff0600728c */ /* 0x002fd2000bf05270 */
[----:B------:R-:W-:Y:S05]  /*94ae0*/  BRA.U !UP0, `(.L_x_3796) ;  /* 0x0000000108747547 */ /* 0x000fea000b800000 */
[----:B------:R-:W-:-:S07]  /*94af0*/  CS2R R18, SRZ ;  /* 0x0000000000127805 */ /* 0x000fce000001ff00 */
.L_x_3797:
[C---:B------:R-:W-:Y:S01]  /*94b00*/  IMAD.SHL.U32 R17, R18.reuse, 0x8, RZ ;  /* 0x0000000812117824 */ /* 0x040fe200078e00ff */
        /* <DEDUP_REMOVED lines=23> */
.L_x_3795:
[----:B------:R-:W-:Y:S01]  /*94c80*/  MOV R25, R12 ;  /* 0x0000000c00197202 */ /* 0x000fe20000000f00 */
[----:B------:R-:W-:Y:S01]  /*94c90*/  IMAD.MOV.U32 R11, RZ, RZ, R13 ;  /* 0x000000ffff0b7224 */ /* 0x000fe200078e000d */
[----:B------:R-:W-:Y:S01]  /*94ca0*/  MOV R12, R26 ;  /* 0x0000001a000c7202 */ /* 0x000fe20000000f00 */
[----:B------:R-:W-:-:S07]  /*94cb0*/  IMAD.MOV.U32 R13, RZ, RZ, R0 ;  /* 0x000000ffff0d7224 */ /* 0x000fce00078e0000 */
.L_x_3796:
[----:B------:R-:W-:Y:S05]  /*94cc0*/  BSYNC.RECONVERGENT B1 ;  /* 0x0000000000017941 */ /* 0x000fea0003800200 */
.L_x_3787:
[----:B------:R-:W-:Y:S01]  /*94cd0*/  ISETP.NE.U32.AND P0, PT, RZ, UR10, PT ;  /* 0x0000000aff007c0c */ /* 0x000fe2000bf05070 */
[----:B------:R-:W-:Y:S02]  /*94ce0*/  HFMA2 R0, -RZ, RZ, -6.306171417236328125e-05, 0.01395416259765625 ;  /* 0x84222325ff007431 */ /* 0x000fe400000001ff */
[----:B0-----:R-:W-:Y:S01]  /*94cf0*/  IMAD.MOV.U32 R14, RZ, RZ, -0x340d631c ;  /* 0xcbf29ce4ff0e7424 */ /* 0x001fe200078e00ff */
        /* <DEDUP_REMOVED lines=8> */
.L_x_3799:
        /* <DEDUP_REMOVED lines=104> */
[----:B------:R-:W0:Y:S01]  /*95400*/  LDC R16, c[0x0][0x3c4] ;  /* 0x0000f100ff107b82 */ /* 0x000e220000000800 */
[----:B------:R-:W-:-:S07]  /*95410*/  MOV R15, R31 ;  /* 0x0000001f000f7202 */ /* 0x000fce0000000f00 */
.L_x_3798:
        /* <DEDUP_REMOVED lines=55> */
.L_x_3800:
[----:B------:R-:W-:Y:S02]  /*95790*/  HFMA2 R31, -RZ, RZ, 0, 0 ;  /* 0x00000000ff1f7431 */ /* 0x000fe400000001ff */
[----:B------:R-:W-:Y:S01]  /*957a0*/  IMAD.MOV.U32 R15, RZ, RZ, RZ ;  /* 0x000000ffff0f7224 */ /* 0x000fe200078e00ff */
[----:B------:R-:W-:Y:S06]  /*957b0*/  @!P0 BRA `(.L_x_3801) ;  /* 0x0000000400b48947 */ /* 0x000fec0003800000 */
[----:B------:R-:W-:Y:S01]  /*957c0*/  MOV R17, 0x84222325 ;  /* 0x8422232500117802 */ /* 0x000fe20000000f00 */
[----:B------:R-:W-:Y:S01]  /*957d0*/  IMAD.MOV.U32 R22, RZ, RZ, -0x340d631c ;  /* 0xcbf29ce4ff167424 */ /* 0x000fe200078e00ff */
[----:B0-----:R-:W-:Y:S01]  /*957e0*/  MOV R16, RZ ;  /* 0x000000ff00107202 */ /* 0x001fe20000000f00 */
[----:B------:R-:W-:-:S07]  /*957f0*/  IMAD.MOV.U32 R15, RZ, RZ, RZ ;  /* 0x000000ffff0f7224 */ /* 0x000fce00078e00ff */
.L_x_3802:
        /* <DEDUP_REMOVED lines=104> */
[----:B------:R-:W1:Y:S02]  /*95e80*/  LDC R15, c[0x0][0x3c4] ;  /* 0x0000f100ff0f7b82 */ /* 0x000e640000000800 */
.L_x_3801:
        /* <DEDUP_REMOVED lines=51> */
.L_x_3803:
        /* <DEDUP_REMOVED lines=8> */
[----:B-1----:R-:W-:Y:S01]  /*96240*/  MOV R15, 0x84222325 ;  /* 0x84222325000f7802 */ /* 0x002fe20000000f00 */
        /* <DEDUP_REMOVED lines=9> */
.L_x_3807:
        /* <DEDUP_REMOVED lines=102> */
.L_x_3806:
        /* <DEDUP_REMOVED lines=51> */
.L_x_3808:
[----:B------:R-:W-:Y:S02]  /*96c70*/  HFMA2 R21, -RZ, RZ, 0, 0 ;  /* 0x00000000ff157431 */ /* 0x000fe400000001ff */
[----:B------:R-:W-:Y:S01]  /*96c80*/  IMAD.MOV.U32 R0, RZ, RZ, RZ ;  /* 0x000000ffff007224 */ /* 0x000fe200078e00ff */
[----:B------:R-:W-:Y:S06]  /*96c90*/  @!P0 BRA `(.L_x_3809) ;  /* 0x0000000400b48947 */ /* 0x000fec0003800000 */
[----:B------:R-:W-:Y:S01]  /*96ca0*/  MOV R15, 0x84222325 ;  /* 0x84222325000f7802 */ /* 0x000fe20000000f00 */
[----:B------:R-:W-:Y:S01]  /*96cb0*/  IMAD.MOV.U32 R16, RZ, RZ, -0x340d631c ;  /* 0xcbf29ce4ff107424 */ /* 0x000fe200078e00ff */
[----:B------:R-:W-:Y:S01]  /*96cc0*/  MOV R14, RZ ;  /* 0x000000ff000e7202 */ /* 0x000fe20000000f00 */
[----:B------:R-:W-:-:S07]  /*96cd0*/  IMAD.MOV.U32 R0, RZ, RZ, RZ ;  /* 0x000000ffff007224 */ /* 0x000fce00078e00ff */
.L_x_3810:
        /* <DEDUP_REMOVED lines=105> */
.L_x_3809:
        /* <DEDUP_REMOVED lines=51> */
.L_x_3811:
[----:B------:R-:W-:-:S04]  /*976a0*/  ISETP.GE.U32.AND P0, PT, R22, R15, PT ;  /* 0x0000000f1600720c */ /* 0x000fc80003f06070 */
[----:B------:R-:W-:-:S13]  /*976b0*/  ISETP.GE.U32.AND.EX P0, PT, R23, R16, PT, P0 ;  /* 0x000000101700720c */ /* 0x000fda0003f06100 */
[----:B------:R-:W-:Y:S05]  /*976c0*/  @!P0 BRA `(.L_x_3812) ;  /* 0x0000000000848947 */ /* 0x000fea0003800000 */
[----:B0-----:R-:W-:Y:S01]  /*976d0*/  IMAD.MOV.U32 R0, RZ, RZ, R2 ;  /* 0x000000ffff007224 */ /* 0x001fe200078e0002 */
[----:B------:R-:W-:Y:S01]  /*976e0*/  MOV R14, R8 ;  /* 0x00000008000e7202 */ /* 0x000fe20000000f00 */
[----:B------:R-:W-:Y:S06]  /*976f0*/  BRA `(.L_x_3813) ;  /* 0x0000000000887947 */ /* 0x000fec0003800000 */
.L_x_3805:
[----:B------:R-:W2:Y:S01]  /*97700*/  LDCU UR6, c[0x0][0x3c8] ;  /* 0x00007900ff0677ac */ /* 0x000ea20008000800 */
[----:B------:R-:W-:Y:S01]  /*97710*/  IMAD.MOV.U32 R0, RZ, RZ, R2 ;  /* 0x000000ffff007224 */ /* 0x000fe200078e0002 */
[----:B------:R-:W-:Y:S01]  /*97720*/  MOV R14, R8 ;  /* 0x00000008000e7202 */ /* 0x000fe20000000f00 */
[----:B--2---:R-:W-:-:S09]  /*97730*/  UISETP.NE.AND UP0, UPT, UR6, URZ, UPT ;  /* 0x000000ff0600728c */ /* 0x004fd2000bf05270 */
[----:B------:R-:W-:Y:S05]  /*97740*/  BRA.U !UP0, `(.L_x_3813) ;  /* 0x0000000108747547 */ /* 0x000fea000b800000 */
[----:B------:R-:W-:-:S07]  /*97750*/  CS2R R18, SRZ ;  /* 0x0000000000127805 */ /* 0x000fce000001ff00 */
.L_x_3814:
        /* <DEDUP_REMOVED lines=24> */
.L_x_3812:
[----:B0-----:R-:W-:Y:S01]  /*978e0*/  MOV R0, R3 ;  /* 0x0000000300007202 */ /* 0x001fe20000000f00 */
[----:B------:R-:W-:Y:S01]  /*978f0*/  IMAD.MOV.U32 R14, RZ, RZ, R4 ;  /* 0x000000ffff0e7224 */ /* 0x000fe200078e0004 */
[----:B------:R-:W-:Y:S01]  /*97900*/  MOV R3, R2 ;  /* 0x0000000200037202 */ /* 0x000fe20000000f00 */
[----:B------:R-:W-:-:S07]  /*97910*/  IMAD.MOV.U32 R4, RZ, RZ, R8 ;  /* 0x000000ffff047224 */ /* 0x000fce00078e0008 */
.L_x_3813:
[----:B------:R-:W-:Y:S05]  /*97920*/  BSYNC.RECONVERGENT B1 ;  /* 0x0000000000017941 */ /* 0x000fea0003800200 */
.L_x_3804:
[----:B------:R-:W-:Y:S01]  /*97930*/  ISETP.NE.U32.AND P0, PT, RZ, UR10, PT ;  /* 0x0000000aff007c0c */ /* 0x000fe2000bf05070 */
[----:B------:R-:W-:Y:S02]  /*97940*/  HFMA2 R2, -RZ, RZ, -6.306171417236328125e-05, 0.01395416259765625 ;  /* 0x84222325ff027431 */ /* 0x000fe400000001ff */
[----:B------:R-:W-:Y:S01]  /*97950*/  IMAD.MOV.U32 R8, RZ, RZ, -0x340d631c ;  /* 0xcbf29ce4ff087424 */ /* 0x000fe200078e00ff */
[----:B-1----:R-:W-:Y:S01]  /*97960*/  MOV R15, RZ ;  /* 0x000000ff000f7202 */ /* 0x002fe20000000f00 */
[----:B0-----:R-:W-:Y:S01]  /*97970*/  IMAD.MOV.U32 R16, RZ, RZ, RZ ;  /* 0x000000ffff107224 */ /* 0x001fe200078e00ff */
[----:B------:R-:W-:-:S13]  /*97980*/  ISETP.NE.AND.EX P0, PT, RZ, UR11, PT, P0 ;  /* 0x0000000bff007c0c */ /* 0x000fda000bf05300 */
[----:B------:R-:W-:Y:S05]  /*97990*/  @!P0 BRA `(.L_x_3815) ;  /* 0x0000000400b88947 */ /* 0x000fea0003800000 */
[----:B------:R-:W-:Y:S01]  /*979a0*/  MOV R2, 0x84222325 ;  /* 0x8422232500027802 */ /* 0x000fe20000000f00 */
[----:B------:R-:W-:Y:S01]  /*979b0*/  IMAD.MOV.U32 R8, RZ, RZ, -0x340d631c ;  /* 0xcbf29ce4ff087424 */ /* 0x000fe200078e00ff */
[----:B------:R-:W-:Y:S01]  /*979c0*/  MOV R20, RZ ;  /* 0x000000ff00147202 */ /* 0x000fe20000000f00 */
[----:B------:R-:W-:-:S07]  /*979d0*/  IMAD.MOV.U32 R15, RZ, RZ, RZ ;  /* 0x000000ffff0f7224 */ /* 0x000fce00078e00ff */
.L_x_3816:
        /* <DEDUP_REMOVED lines=106> */
.L_x_3815:
        /* <DEDUP_REMOVED lines=55> */
.L_x_3817:
[----:B------:R-:W-:Y:S02]  /*983f0*/  HFMA2 R31, -RZ, RZ, 0, 0 ;  /* 0x00000000ff1f7431 */ /* 0x000fe400000001ff */
[----:B0-----:R-:W-:Y:S01]  /*98400*/  IMAD.MOV.U32 R16, RZ, RZ, RZ ;  /* 0x000000ffff107224 */ /* 0x001fe200078e00ff */
[----:B------:R-:W-:Y:S06]  /*98410*/  @!P0 BRA `(.L_x_3818) ;  /* 0x0000000400b48947 */ /* 0x000fec0003800000 */
[----:B------:R-:W-:Y:S01]  /*98420*/  MOV R17, 0x84222325 ;  /* 0x8422232500117802 */ /* 0x000fe20000000f00 */
[----:B------:R-:W-:Y:S01]  /*98430*/  IMAD.MOV.U32 R22, RZ, RZ, -0x340d631c ;  /* 0xcbf29ce4ff167424 */ /* 0x000fe200078e00ff */
[----:B------:R-:W-:Y:S01]  /*98440*/  MOV R16, RZ ;  /* 0x000000ff00107202 */ /* 0x000fe20000000f00 */
[----:B------:R-:W-:-:S07]  /*98450*/  IMAD.MOV.U32 R15, RZ, RZ, RZ ;  /* 0x000000ffff0f7224 */ /* 0x000fce00078e00ff */
.L_x_3819:
        /* <DEDUP_REMOVED lines=105> */
.L_x_3818:
        /* <DEDUP_REMOVED lines=51> */
.L_x_3820:
        /* <DEDUP_REMOVED lines=18> */
.L_x_3824:
        /* <DEDUP_REMOVED lines=102> */
.L_x_3823:
        /* <DEDUP_REMOVED lines=51> */
.L_x_3825:
[----:B------:R-:W-:Y:S02]  /*998d0*/  HFMA2 R21, -RZ, RZ, 0, 0 ;  /* 0x00000000ff157431 */ /* 0x000fe400000001ff */
[----:B------:R-:W-:Y:S01]  /*998e0*/  IMAD.MOV.U32 R2, RZ, RZ, RZ ;  /* 0x000000ffff027224 */ /* 0x000fe200078e00ff */
[----:B------:R-:W-:Y:S06]  /*998f0*/  @!P0 BRA `(.L_x_3826) ;  /* 0x0000000400b48947 */ /* 0x000fec0003800000 */
[----:B------:R-:W-:Y:S01]  /*99900*/  MOV R15, 0x84222325 ;  /* 0x84222325000f7802 */ /* 0x000fe20000000f00 */
[----:B------:R-:W-:Y:S01]  /*99910*/  IMAD.MOV.U32 R16, RZ, RZ, -0x340d631c ;  /* 0xcbf29ce4ff107424 */ /* 0x000fe200078e00ff */
[----:B------:R-:W-:Y:S01]  /*99920*/  MOV R8, RZ ;  /* 0x000000ff00087202 */ /* 0x000fe20000000f00 */
[----:B------:R-:W-:-:S07]  /*99930*/  IMAD.MOV.U32 R2, RZ, RZ, RZ ;  /* 0x000000ffff027224 */ /* 0x000fce00078e00ff */
.L_x_3827:
        /* <DEDUP_REMOVED lines=105> */
.L_x_3826:
        /* <DEDUP_REMOVED lines=51> */
.L_x_3828:
[----:B------:R-:W-:-:S04]  /*9a300*/  ISETP.GE.U32.AND P0, PT, R22, R15, PT ;  /* 0x0000000f1600720c */ /* 0x000fc80003f06070 */
[----:B------:R-:W-:-:S13]  /*9a310*/  ISETP.GE.U32.AND.EX P0, PT, R23, R16, PT, P0 ;  /* 0x000000101700720c */ /* 0x000fda0003f06100 */
[----:B------:R-:W-:Y:S05]  /*9a320*/  @!P0 BRA `(.L_x_3829) ;  /* 0x0000000000888947 */ /* 0x000fea0003800000 */
[----:B0-----:R-:W-:Y:S01]  /*9a330*/  IMAD.MOV.U32 R2, RZ, RZ, R6 ;  /* 0x000000ffff027224 */ /* 0x001fe200078e0006 */
[----:B------:R-:W-:Y:S01]  /*9a340*/  MOV R8, R7 ;  /* 0x0000000700087202 */ /* 0x000fe20000000f00 */
[----:B------:R-:W-:Y:S06]  /*9a350*/  BRA `(.L_x_3830) ;  /* 0x00000000008c7947 */ /* 0x000fec0003800000 */
.L_x_3822:
[----:B------:R-:W1:Y:S01]  /*9a360*/  LDCU UR6, c[0x0][0x3c8] ;  /* 0x00007900ff0677ac */ /* 0x000e620008000800 */
[----:B------:R-:W-:Y:S01]  /*9a370*/  IMAD.MOV.U32 R2, RZ, RZ, R6 ;  /* 0x000000ffff027224 */ /* 0x000fe200078e0006 */
[----:B------:R-:W-:Y:S01]  /*9a380*/  MOV R8, R7 ;  /* 0x0000000700087202 */ /* 0x000fe20000000f00 */
[----:B-1----:R-:W-:-:S09]  /*9a390*/  UISETP.NE.AND UP0, UPT, UR6, URZ, UPT ;  /* 0x000000ff0600728c */ /* 0x002fd2000bf05270 */
[----:B------:R-:W-:Y:S05]  /*9a3a0*/  BRA.U !UP0, `(.L_x_3830) ;  /* 0x0000000108787547 */ /* 0x000fea000b800000 */
[----:B------:R-:W-:Y:S02]  /*9a3b0*/  HFMA2 R20, -RZ, RZ, 0, 0 ;  /* 0x00000000ff147431 */ /* 0x000fe400000001ff */
[----:B------:R-:W-:-:S07]  /*9a3c0*/  IMAD.MOV.U32 R15, RZ, RZ, RZ ;  /* 0x000000ffff0f7224 */ /* 0x000fce00078e00ff */
.L_x_3831:
[C---:B------:R-:W-:Y:S01]  /*9a3d0*/  IMAD.SHL.U32 R18, R15.reuse, 0x8, RZ ;  /* 0x000000080f127824 */ /* 0x040fe200078e00ff */
[----:B------:R-:W-:-:S04]  /*9a3e0*/  SHF.L.U64.HI R2, R15, 0x3, R20 ;  /* 0x000000030f027819 */ /* 0x000fc80000010214 */
[----:B0-----:R-:W-:Y:S02]  /*9a3f0*/  IADD3 R16, P0, PT, R6, R18, RZ ;  /* 0x0000001206107210 */ /* 0x001fe40007f1e0ff */
        /* <DEDUP_REMOVED lines=21> */
.L_x_3829:
[----:B0-----:R-:W-:Y:S01]  /*9a550*/  MOV R2, R29 ;  /* 0x0000001d00027202 */ /* 0x001fe20000000f00 */
[----:B------:R-:W-:Y:S01]  /*9a560*/  IMAD.MOV.U32 R8, RZ, RZ, R9 ;  /* 0x000000ffff087224 */ /* 0x000fe200078e0009 */
[----:B------:R-:W-:Y:S01]  /*9a570*/  MOV R29, R6 ;  /* 0x00000006001d7202 */ /* 0x000fe20000000f00 */
[----:B------:R-:W-:-:S07]  /*9a580*/  IMAD.MOV.U32 R9, RZ, RZ, R7 ;  /* 0x000000ffff097224 */ /* 0x000fce00078e0007 */
.L_x_3830:
[----:B------:R-:W-:Y:S05]  /*9a590*/  BSYNC.RECONVERGENT B1 ;  /* 0x0000000000017941 */ /* 0x000fea0003800200 */
.L_x_3821:
        /* <DEDUP_REMOVED lines=11> */
.L_x_3833:
        /* <DEDUP_REMOVED lines=100> */
[----:B------:R-:W-:-:S05]  /*9ac90*/  IMAD R17, R16, 0x100, R17 ;  /* 0x0000010010117824 */ /* 0x000fca00078e0211 */
[----:B------:R-:W-:-:S03]  /*9aca0*/  IADD3 R7, PT, PT, R7, R17, RZ ;  /* 0x0000001107077210 */ /* 0x000fc60007ffe0ff */
[----:B------:R-:W-:Y:S05]  /*9acb0*/  @P1 BRA `(.L_x_3833) ;  /* 0xfffffff800641947 */ /* 0x000fea000383ffff */
[----:B------:R-:W0:Y:S01]  /*9acc0*/  LDC R16, c[0x0][0x3c4] ;  /* 0x0000f100ff107b82 */ /* 0x000e220000000800 */
[----:B------:R-:W-:-:S07]  /*9acd0*/  IMAD.MOV.U32 R15, RZ, RZ, R23 ;  /* 0x000000ffff0f7224 */ /* 0x000fce00078e0017 */
.L_x_3832:
        /* <DEDUP_REMOVED lines=54> */
.L_x_3834:
[----:B------:R-:W-:Y:S02]  /*9b040*/  HFMA2 R31, -RZ, RZ, 0, 0 ;  /* 0x00000000ff1f7431 */ /* 0x000fe400000001ff */
[----:B------:R-:W-:Y:S01]  /*9b050*/  IMAD.MOV.U32 R15, RZ, RZ, RZ ;  /* 0x000000ffff0f7224 */ /* 0x000fe200078e00ff */
[----:B------:R-:W-:Y:S06]  /*9b060*/  @!P0 BRA `(.L_x_3835) ;  /* 0x0000000400b48947 */ /* 0x000fec0003800000 */
[----:B------:R-:W-:Y:S01]  /*9b070*/  MOV R17, 0x84222325 ;  /* 0x8422232500117802 */ /* 0x000fe20000000f00 */
[----:B------:R-:W-:Y:S01]  /*9b080*/  IMAD.MOV.U32 R22, RZ, RZ, -0x340d631c ;  /* 0xcbf29ce4ff167424 */ /* 0x000fe200078e00ff */
[----:B0-----:R-:W-:Y:S01]  /*9b090*/  MOV R16, RZ ;  /* 0x000000ff00107202 */ /* 0x001fe20000000f00 */
[----:B------:R-:W-:-:S07]  /*9b0a0*/  IMAD.MOV.U32 R15, RZ, RZ, RZ ;  /* 0x000000ffff0f7224 */ /* 0x000fce00078e00ff */
.L_x_3836:
        /* <DEDUP_REMOVED lines=105> */
.L_x_3835:
        /* <DEDUP_REMOVED lines=51> */
.L_x_3837:
        /* <DEDUP_REMOVED lines=18> */
.L_x_3841:
        /* <DEDUP_REMOVED lines=102> */
.L_x_3840:
        /* <DEDUP_REMOVED lines=51> */
.L_x_3842:
[----:B------:R-:W-:Y:S02]  /*9c520*/  HFMA2 R20, -RZ, RZ, 0, 0 ;  /* 0x00000000ff147431 */ /* 0x000fe400000001ff */
[----:B------:R-:W-:Y:S01]  /*9c530*/  IMAD.MOV.U32 R7, RZ, RZ, RZ ;  /* 0x000000ffff077224 */ /* 0x000fe200078e00ff */
[----:B------:R-:W-:Y:S06]  /*9c540*/  @!P0 BRA `(.L_x_3843) ;  /* 0x0000000400b08947 */ /* 0x000fec0003800000 */
[----:B------:R-:W-:Y:S01]  /*9c550*/  MOV R15, 0x84222325 ;  /* 0x84222325000f7802 */ /* 0x000fe20000000f00 */
[----:B------:R-:W-:Y:S01]  /*9c560*/  IMAD.MOV.U32 R16, RZ, RZ, -0x340d631c ;  /* 0xcbf29ce4ff107424 */ /* 0x000fe200078e00ff */
[----:B------:R-:W-:-:S07]  /*9c570*/  CS2R R6, SRZ ;  /* 0x0000000000067805 */ /* 0x000fce000001ff00 */
.L_x_3844:
        /* <DEDUP_REMOVED lines=105> */
.L_x_3843:
        /* <DEDUP_REMOVED lines=51> */
.L_x_3845:
[----:B------:R-:W-:-:S04]  /*9cf40*/  ISETP.GE.U32.AND P0, PT, R22, R15, PT ;  /* 0x0000000f1600720c */ /* 0x000fc80003f06070 */
[----:B------:R-:W-:-:S13]  /*9cf50*/  ISETP.GE.U32.AND.EX P0, PT, R23, R16, PT, P0 ;  /* 0x000000101700720c */ /* 0x000fda0003f06100 */
[----:B------:R-:W-:Y:S05]  /*9cf60*/  @!P0 BRA `(.L_x_3846) ;  /* 0x0000000000888947 */ /* 0x000fea0003800000 */
[----:B------:R-:W-:Y:S01]  /*9cf70*/  IMAD.MOV.U32 R30, RZ, RZ, R28 ;  /* 0x000000ffff1e7224 */ /* 0x000fe200078e001c */
[----:B------:R-:W-:Y:S01]  /*9cf80*/  MOV R26, R27 ;  /* 0x0000001b001a7202 */ /* 0x000fe20000000f00 */
[----:B------:R-:W-:Y:S06]  /*9cf90*/  BRA `(.L_x_3847) ;  /* 0x00000000008c7947 */ /* 0x000fec0003800000 */
.L_x_3839:
[----:B------:R-:W2:Y:S01]  /*9cfa0*/  LDCU UR6, c[0x0][0x3c8] ;  /* 0x00007900ff0677ac */ /* 0x000ea20008000800 */
[----:B------:R-:W-:Y:S01]  /*9cfb0*/  IMAD.MOV.U32 R30, RZ, RZ, R28 ;  /* 0x000000ffff1e7224 */ /* 0x000fe200078e001c */
[----:B------:R-:W-:Y:S01]  /*9cfc0*/  MOV R26, R27 ;  /* 0x0000001b001a7202 */ /* 0x000fe20000000f00 */
[----:B--2---:R-:W-:-:S09]  /*9cfd0*/  UISETP.NE.AND UP0, UPT, UR6, URZ, UPT ;  /* 0x000000ff0600728c */ /* 0x004fd2000bf05270 */
[----:B------:R-:W-:Y:S05]  /*9cfe0*/  BRA.U !UP0, `(.L_x_3847) ;  /* 0x0000000108787547 */ /* 0x000fea000b800000 */
[----:B------:R-:W-:-:S07]  /*9cff0*/  CS2R R18, SRZ ;  /* 0x0000000000127805 */ /* 0x000fce000001ff00 */
.L_x_3848:
        /* <DEDUP_REMOVED lines=25> */
.L_x_3846:
[----:B------:R-:W-:Y:S01]  /*9d190*/  IMAD.MOV.U32 R30, RZ, RZ, R5 ;  /* 0x000000ffff1e7224 */ /* 0x000fe200078e0005 */
[----:B------:R-:W-:Y:S01]  /*9d1a0*/  MOV R26, R10 ;  /* 0x0000000a001a7202 */ /* 0x000fe20000000f00 */
[----:B------:R-:W-:Y:S01]  /*9d1b0*/  IMAD.MOV.U32 R5, RZ, RZ, R28 ;  /* 0x000000ffff057224 */ /* 0x000fe200078e001c */
[----:B------:R-:W-:-:S07]  /*9d1c0*/  MOV R10, R27 ;  /* 0x0000001b000a7202 */ /* 0x000fce0000000f00 */
.L_x_3847:
[----:B------:R-:W-:Y:S05]  /*9d1d0*/  BSYNC.RECONVERGENT B1 ;  /* 0x0000000000017941 */ /* 0x000fea0003800200 */
.L_x_3838:
[----:B------:R-:W-:Y:S01]  /*9d1e0*/  ISETP.NE.U32.AND P0, PT, RZ, UR10, PT ;  /* 0x0000000aff007c0c */ /* 0x000fe2000bf05070 */
[----:B0-----:R-:W-:Y:S02]  /*9d1f0*/  HFMA2 R7, -RZ, RZ, -15.890625, -0.0047760009765625 ;  /* 0xcbf29ce4ff077431 */ /* 0x001fe400000001ff */
        /* <DEDUP_REMOVED lines=9> */
.L_x_3850:
        /* <DEDUP_REMOVED lines=105> */
.L_x_3849:
        /* <DEDUP_REMOVED lines=54> */
.L_x_3851:
[----:B0-----:R-:W-:Y:S02]  /*9dc80*/  HFMA2 R16, -RZ, RZ, 0, 0 ;  /* 0x00000000ff107431 */ /* 0x001fe400000001ff */
[----:B------:R-:W-:Y:S01]  /*9dc90*/  IMAD.MOV.U32 R27, RZ, RZ, RZ ;  /* 0x000000ffff1b7224 */ /* 0x000fe200078e00ff */
[----:B------:R-:W-:Y:S06]  /*9dca0*/  @!P0 BRA `(.L_x_3852) ;  /* 0x0000000400b48947 */ /* 0x000fec0003800000 */
[----:B------:R-:W-:Y:S01]  /*9dcb0*/  IMAD.MOV.U32 R17, RZ, RZ, -0x7bdddcdb ;  /* 0x84222325ff117424 */ /* 0x000fe200078e00ff */
[----:B------:R-:W-:Y:S01]  /*9dcc0*/  MOV R22, 0xcbf29ce4 ;  /* 0xcbf29ce400167802 */ /* 0x000fe20000000f00 */
[----:B------:R-:W-:Y:S01]  /*9dcd0*/  IMAD.MOV.U32 R16, RZ, RZ, RZ ;  /* 0x000000ffff107224 */ /* 0x000fe200078e00ff */
[----:B------:R-:W-:-:S07]  /*9dce0*/  MOV R15, RZ ;  /* 0x000000ff000f7202 */ /* 0x000fce0000000f00 */
.L_x_3853:
        /* <DEDUP_REMOVED lines=105> */
.L_x_3852:
        /* <DEDUP_REMOVED lines=51> */
.L_x_3854:
        /* <DEDUP_REMOVED lines=18> */
.L_x_3858:
        /* <DEDUP_REMOVED lines=102> */
.L_x_3857:
[----:B------:R-:W-:Y:S05]  /*9ee30*/  @!P1 BRA `(.L_x_3859) ;  /* 0x0000000000c89947 */ /* 0x000fea0003800000 */
        /* <DEDUP_REMOVED lines=50> */
.L_x_3859:
[----:B------:R-:W-:Y:S02]  /*9f160*/  HFMA2 R7, -RZ, RZ, 0, 0 ;  /* 0x00000000ff077431 */ /* 0x000fe400000001ff */
[----:B------:R-:W-:Y:S01]  /*9f170*/  IMAD.MOV.U32 R20, RZ, RZ, RZ ;  /* 0x000000ffff147224 */ /* 0x000fe200078e00ff */
[----:B------:R-:W-:Y:S06]  /*9f180*/  @!P0 BRA `(.L_x_3860) ;  /* 0x0000000400b08947 */ /* 0x000fec0003800000 */
[----:B------:R-:W-:Y:S01]  /*9f190*/  IMAD.MOV.U32 R15, RZ, RZ, -0x7bdddcdb ;  /* 0x84222325ff0f7424 */ /* 0x000fe200078e00ff */
[----:B------:R-:W-:Y:S02]  /*9f1a0*/  MOV R16, 0xcbf29ce4 ;  /* 0xcbf29ce400107802 */ /* 0x000fe40000000f00 */
[----:B------:R-:W-:-:S07]  /*9f1b0*/  CS2R R6, SRZ ;  /* 0x0000000000067805 */ /* 0x000fce000001ff00 */
.L_x_3861:
        /* <DEDUP_REMOVED lines=105> */
.L_x_3860:
        /* <DEDUP_REMOVED lines=51> */
.L_x_3862:
[----:B------:R-:W-:-:S04]  /*9fb80*/  ISETP.GE.U32.AND P0, PT, R22, R15, PT ;  /* 0x0000000f1600720c */ /* 0x000fc80003f06070 */
[----:B------:R-:W-:-:S13]  /*9fb90*/  ISETP.GE.U32.AND.EX P0, PT, R23, R16, PT, P0 ;  /* 0x000000101700720c */ /* 0x000fda0003f06100 */
[----:B------:R-:W-:Y:S05]  /*9fba0*/  @!P0 BRA `(.L_x_3863) ;  /* 0x0000000000888947 */ /* 0x000fea0003800000 */
[----:B0-----:R-:W-:Y:S01]  /*9fbb0*/  MOV R7, R3 ;  /* 0x0000000300077202 */ /* 0x001fe20000000f00 */
[----:B------:R-:W-:Y:S01]  /*9fbc0*/  IMAD.MOV.U32 R6, RZ, RZ, R4 ;  /* 0x000000ffff067224 */ /* 0x000fe200078e0004 */
[----:B------:R-:W-:Y:S06]  /*9fbd0*/  BRA `(.L_x_3864) ;  /* 0x00000000008c7947 */ /* 0x000fec0003800000 */
.L_x_3856:
[----:B------:R-:W1:Y:S01]  /*9fbe0*/  LDCU UR6, c[0x0][0x3c8] ;  /* 0x00007900ff0677ac */ /* 0x000e620008000800 */
[----:B------:R-:W-:Y:S01]  /*9fbf0*/  MOV R7, R3 ;  /* 0x0000000300077202 */ /* 0x000fe20000000f00 */
[----:B------:R-:W-:Y:S01]  /*9fc00*/  IMAD.MOV.U32 R6, RZ, RZ, R4 ;  /* 0x000000ffff067224 */ /* 0x000fe200078e0004 */
[----:B-1----:R-:W-:-:S09]  /*9fc10*/  UISETP.NE.AND UP0, UPT, UR6, URZ, UPT ;  /* 0x000000ff0600728c */ /* 0x002fd2000bf05270 */
[----:B------:R-:W-:Y:S05]  /*9fc20*/  BRA.U !UP0, `(.L_x_3864) ;  /* 0x0000000108787547 */ /* 0x000fea000b800000 */
[----:B------:R-:W-:-:S07]  /*9fc30*/  CS2R R18, SRZ ;  /* 0x0000000000127805 */ /* 0x000fce000001ff00 */
.L_x_3865:
        /* <DEDUP_REMOVED lines=25> */
.L_x_3863:
[----:B0-----:R-:W-:Y:S01]  /*9fdd0*/  MOV R7, R25 ;  /* 0x0000001900077202 */ /* 0x001fe20000000f00 */
[----:B------:R-:W-:Y:S01]  /*9fde0*/  IMAD.MOV.U32 R6, RZ, RZ, R11 ;  /* 0x000000ffff067224 */ /* 0x000fe200078e000b */
[----:B------:R-:W-:Y:S01]  /*9fdf0*/  MOV R25, R3 ;  /* 0x0000000300197202 */ /* 0x000fe20000000f00 */
[----:B------:R-:W-:-:S07]  /*9fe00*/  IMAD.MOV.U32 R11, RZ, RZ, R4 ;  /* 0x000000ffff0b7224 */ /* 0x000fce00078e0004 */
.L_x_3864:
[----:B------:R-:W-:Y:S05]  /*9fe10*/  BSYNC.RECONVERGENT B1 ;  /* 0x0000000000017941 */ /* 0x000fea0003800200 */
.L_x_3855:
        /* <DEDUP_REMOVED lines=11> */
.L_x_3867:
        /* <DEDUP_REMOVED lines=106> */
.L_x_3866:
        /* <DEDUP_REMOVED lines=55> */
.L_x_3868:
[----:B------:R-:W-:Y:S02]  /*a08e0*/  HFMA2 R27, -RZ, RZ, 0, 0 ;  /* 0x00000000ff1b7431 */ /* 0x000fe400000001ff */
[----:B0-----:R-:W-:Y:S01]  /*a08f0*/  IMAD.MOV.U32 R15, RZ, RZ, RZ ;  /* 0x000000ffff0f7224 */ /* 0x001fe200078e00ff */
[----:B------:R-:W-:Y:S06]  /*a0900*/  @!P0 BRA `(.L_x_3869) ;  /* 0x0000000400b48947 */ /* 0x000fec0003800000 */
[----:B------:R-:W-:Y:S01]  /*a0910*/  MOV R17, 0x84222325 ;  /* 0x8422232500117802 */ /* 0x000fe20000000f00 */
[----:B------:R-:W-:Y:S01]  /*a0920*/  IMAD.MOV.U32 R22, RZ, RZ, -0x340d631c ;  /* 0xcbf29ce4ff167424 */ /* 0x000fe200078e00ff */
[----:B------:R-:W-:Y:S01]  /*a0930*/  MOV R16, RZ ;  /* 0x000000ff00107202 */ /* 0x000fe20000000f00 */
[----:B------:R-:W-:-:S07]  /*a0940*/  IMAD.MOV.U32 R15, RZ, RZ, RZ ;  /* 0x000000ffff0f7224 */ /* 0x000fce00078e00ff */
.L_x_3870:
        /* <DEDUP_REMOVED lines=105> */
.L_x_3869:
        /* <DEDUP_REMOVED lines=51> */
.L_x_3871:
        /* <DEDUP_REMOVED lines=8> */
[----:B0-----:R-:W-:Y:S01]  /*a1390*/  MOV R15, 0x84222325 ;  /* 0x84222325000f7802 */ /* 0x001fe20000000f00 */
[----:B------:R-:W-:Y:S01]  /*a13a0*/  IMAD.MOV.U32 R16, RZ, RZ, -0x340d631c ;  /* 0xcbf29ce4ff107424 */ /* 0x000fe200078e00ff */
        /* <DEDUP_REMOVED lines=8> */
.L_x_3875:
        /* <DEDUP_REMOVED lines=102> */
.L_x_3874:
        /* <DEDUP_REMOVED lines=51> */
.L_x_3876:
[----:B------:R-:W-:Y:S02]  /*a1dc0*/  HFMA2 R21, -RZ, RZ, 0, 0 ;  /* 0x00000000ff157431 */ /* 0x000fe400000001ff */
[----:B------:R-:W-:Y:S01]  /*a1dd0*/  IMAD.MOV.U32 R3, RZ, RZ, RZ ;  /* 0x000000ffff037224 */ /* 0x000fe200078e00ff */
[----:B------:R-:W-:Y:S06]  /*a1de0*/  @!P0 BRA `(.L_x_3877) ;  /* 0x0000000400b48947 */ /* 0x000fec0003800000 */
[----:B------:R-:W-:Y:S01]  /*a1df0*/  MOV R15, 0x84222325 ;  /* 0x84222325000f7802 */ /* 0x000fe20000000f00 */
[----:B------:R-:W-:Y:S01]  /*a1e00*/  IMAD.MOV.U32 R16, RZ, RZ, -0x340d631c ;  /* 0xcbf29ce4ff107424 */ /* 0x000fe200078e00ff */
[----:B------:R-:W-:Y:S01]  /*a1e10*/  MOV R4, RZ ;  /* 0x000000ff00047202 */ /* 0x000fe20000000f00 */
[----:B------:R-:W-:-:S07]  /*a1e20*/  IMAD.MOV.U32 R3, RZ, RZ, RZ ;  /* 0x000000ffff037224 */ /* 0x000fce00078e00ff */
.L_x_3878:
        /* <DEDUP_REMOVED lines=105> */
.L_x_3877:
[----:B------:R-:W-:Y:S05]  /*a24c0*/  @!P1 BRA `(.L_x_3879) ;  /* 0x0000000000c89947 */ /* 0x000fea0003800000 */
[----:B------:R-:W-:-:S04]  /*a24d0*/  LEA R18, P0, R21, R0, 0x3 ;  /* 0x0000000015127211 */ /* 0x000fc800078018ff */
        /* <DEDUP_REMOVED lines=49> */
.L_x_3879:
[----:B------:R-:W-:-:S04]  /*a27f0*/  ISETP.GE.U32.AND P0, PT, R22, R15, PT ;  /* 0x0000000f1600720c */ /* 0x000fc80003f06070 */
[----:B------:R-:W-:-:S13]  /*a2800*/  ISETP.GE.U32.AND.EX P0, PT, R23, R16, PT, P0 ;  /* 0x000000101700720c */ /* 0x000fda0003f06100 */
[----:B------:R-:W-:Y:S05]  /*a2810*/  @!P0 BRA `(.L_x_3880) ;  /* 0x0000000000848947 */ /* 0x000fea0003800000 */
[----:B------:R-:W-:Y:S01]  /*a2820*/  IMAD.MOV.U32 R27, RZ, RZ, R29 ;  /* 0x000000ffff1b7224 */ /* 0x000fe200078e001d */
[----:B0-----:R-:W-:Y:S01]  /*a2830*/  MOV R3, R9 ;  /* 0x0000000900037202 */ /* 0x001fe20000000f00 */
[----:B------:R-:W-:Y:S06]  /*a2840*/  BRA `(.L_x_3881) ;  /* 0x0000000000887947 */ /* 0x000fec0003800000 */
.L_x_3873:
[----:B------:R-:W1:Y:S01]  /*a2850*/  LDCU UR6, c[0x0][0x3c8] ;  /* 0x00007900ff0677ac */ /* 0x000e620008000800 */
[----:B------:R-:W-:Y:S01]  /*a2860*/  IMAD.MOV.U32 R27, RZ, RZ, R29 ;  /* 0x000000ffff1b7224 */ /* 0x000fe200078e001d */
[----:B------:R-:W-:Y:S01]  /*a2870*/  MOV R3, R9 ;  /* 0x0000000900037202 */ /* 0x000fe20000000f00 */
[----:B-1----:R-:W-:-:S09]  /*a2880*/  UISETP.NE.AND UP0, UPT, UR6, URZ, UPT ;  /* 0x000000ff0600728c */ /* 0x002fd2000bf05270 */
[----:B------:R-:W-:Y:S05]  /*a2890*/  BRA.U !UP0, `(.L_x_3881) ;  /* 0x0000000108747547 */ /* 0x000fea000b800000 */
[----:B0-----:R-:W-:Y:S02]  /*a28a0*/  HFMA2 R15, -RZ, RZ, 0, 0 ;  /* 0x00000000ff0f7431 */ /* 0x001fe400000001ff */
[----:B------:R-:W-:-:S07]  /*a28b0*/  IMAD.MOV.U32 R4, RZ, RZ, RZ ;  /* 0x000000ffff047224 */ /* 0x000fce00078e00ff */
.L_x_3882:
        /* <DEDUP_REMOVED lines=23> */
.L_x_3880:
[----:B------:R-:W-:Y:S01]  /*a2a30*/  IMAD.MOV.U32 R27, RZ, RZ, R0 ;  /* 0x000000ffff1b7224 */ /* 0x000fe200078e0000 */
[----:B0-----:R-:W-:Y:S01]  /*a2a40*/  MOV R3, R14 ;  /* 0x0000000e00037202 */ /* 0x001fe20000000f00 */
[----:B------:R-:W-:Y:S01]  /*a2a50*/  IMAD.MOV.U32 R0, RZ, RZ, R29 ;  /* 0x000000ffff007224 */ /* 0x000fe200078e001d */
[----:B------:R-:W-:-:S07]  /*a2a60*/  MOV R14, R9 ;  /* 0x00000009000e7202 */ /* 0x000fce0000000f00 */
.L_x_3881:
[----:B------:R-:W-:Y:S05]  /*a2a70*/  BSYNC.RECONVERGENT B1 ;  /* 0x0000000000017941 */ /* 0x000fea0003800200 */
.L_x_3872:
        /* <DEDUP_REMOVED lines=11> */
.L_x_3884:
        /* <DEDUP_REMOVED lines=106> */
.L_x_3883:
        /* <DEDUP_REMOVED lines=51> */
[----:B------:R-:W-:Y:S02]  /*a3500*/  IMAD R9, R4, 0x1b3, RZ ;  /* 0x000001b304097824 */ /* 0x000fe400078e02ff */
[----:B------:R-:W-:-:S03]  /*a3510*/  IMAD.MOV.U32 R4, RZ, RZ, R18 ;  /* 0x000000ffff047224 */ /* 0x000fc600078e0012 */
[----:B------:R-:W-:-:S04]  /*a3520*/  LEA R9, R20, R9, 0x8 ;  /* 0x0000000914097211 */ /* 0x000fc800078e40ff */
[----:B------:R-:W-:-:S07]  /*a3530*/  IADD3 R9, PT, PT, R19, R9, RZ ;  /* 0x0000000913097210 */ /* 0x000fce0007ffe0ff */
.L_x_3885:
[----:B------:R-:W-:Y:S02]  /*a3540*/  HFMA2 R15, -RZ, RZ, 0, 0 ;  /* 0x00000000ff0f7431 */ /* 0x000fe400000001ff */
[----:B------:R-:W-:Y:S01]  /*a3550*/  IMAD.MOV.U32 R29, RZ, RZ, RZ ;  /* 0x000000ffff1d7224 */ /* 0x000fe200078e00ff */
[----:B------:R-:W-:Y:S06]  /*a3560*/  @!P0 BRA `(.L_x_3886) ;  /* 0x0000000400b48947 */ /* 0x000fec0003800000 */
[----:B------:R-:W-:Y:S01]  /*a3570*/  IMAD.MOV.U32 R17, RZ, RZ, -0x7bdddcdb ;  /* 0x84222325ff117424 */ /* 0x000fe200078e00ff */
[----:B------:R-:W-:Y:S01]  /*a3580*/  MOV R22, 0xcbf29ce4 ;  /* 0xcbf29ce400167802 */ /* 0x000fe20000000f00 */
[----:B0-----:R-:W-:Y:S01]  /*a3590*/  IMAD.MOV.U32 R16, RZ, RZ, RZ ;  /* 0x000000ffff107224 */ /* 0x001fe200078e00ff */
[----:B------:R-:W-:-:S07]  /*a35a0*/  MOV R15, RZ ;  /* 0x000000ff000f7202 */ /* 0x000fce0000000f00 */
.L_x_3887:
        /* <DEDUP_REMOVED lines=105> */
.L_x_3886:
        /* <DEDUP_REMOVED lines=51> */
.L_x_3888:
        /* <DEDUP_REMOVED lines=18> */
.L_x_3892:
        /* <DEDUP_REMOVED lines=102> */
.L_x_3891:
        /* <DEDUP_REMOVED lines=46> */
[----:B------:R-:W-:Y:S02]  /*a49d0*/  IMAD.IADD R4, R21, 0x1, R17 ;  /* 0x0000000115047824 */ /* 0x000fe400078e0211 */
[----:B------:R-:W-:Y:S02]  /*a49e0*/  IMAD.MOV.U32 R22, RZ, RZ, R18 ;  /* 0x000000ffff167224 */ /* 0x000fe400078e0012 */
[----:B------:R-:W-:-:S05]  /*a49f0*/  IMAD R9, R4, 0x1b3, RZ ;  /* 0x000001b304097824 */ /* 0x000fca00078e02ff */
[----:B------:R-:W-:-:S04]  /*a4a00*/  LEA R9, R20, R9, 0x8 ;  /* 0x0000000914097211 */ /* 0x000fc800078e40ff */
[----:B------:R-:W-:-:S07]  /*a4a10*/  IADD3 R23, PT, PT, R19, R9, RZ ;  /* 0x0000000913177210 */ /* 0x000fce0007ffe0ff */
.L_x_3893:
[----:B------:R-:W-:Y:S02]  /*a4a20*/  HFMA2 R9, -RZ, RZ, 0, 0 ;  /* 0x00000000ff097431 */ /* 0x000fe400000001ff */
[----:B------:R-:W-:Y:S01]  /*a4a30*/  IMAD.MOV.U32 R20, RZ, RZ, RZ ;  /* 0x000000ffff147224 */ /* 0x000fe200078e00ff */
[----:B------:R-:W-:Y:S06]  /*a4a40*/  @!P0 BRA `(.L_x_3894) ;  /* 0x0000000400b48947 */ /* 0x000fec0003800000 */
[----:B------:R-:W-:Y:S01]  /*a4a50*/  IMAD.MOV.U32 R15, RZ, RZ, -0x7bdddcdb ;  /* 0x84222325ff0f7424 */ /* 0x000fe200078e00ff */
[----:B------:R-:W-:Y:S01]  /*a4a60*/  MOV R16, 0xcbf29ce4 ;  /* 0xcbf29ce400107802 */ /* 0x000fe20000000f00 */
[----:B------:R-:W-:Y:S01]  /*a4a70*/  IMAD.MOV.U32 R9, RZ, RZ, RZ ;  /* 0x000000ffff097224 */ /* 0x000fe200078e00ff */
[----:B------:R-:W-:-:S07]  /*a4a80*/  MOV R4, RZ ;  /* 0x000000ff00047202 */ /* 0x000fce0000000f00 */
.L_x_3895:
        /* <DEDUP_REMOVED lines=105> */
.L_x_3894:
        /* <DEDUP_REMOVED lines=42> */
[----:B------:R-:W-:-:S04]  /*a53c0*/  IMAD R15, R15, 0x1b3, RZ ;  /* 0x000001b30f0f7824 */ /* 0x000fc800078e02ff */
        /* <DEDUP_REMOVED lines=8> */
.L_x_3896:
[----:B------:R-:W-:-:S04]  /*a5450*/  ISETP.GE.U32.AND P0, PT, R22, R15, PT ;  /* 0x0000000f1600720c */ /* 0x000fc80003f06070 */
[----:B------:R-:W-:-:S13]  /*a5460*/  ISETP.GE.U32.AND.EX P0, PT, R23, R16, PT, P0 ;  /* 0x000000101700720c */ /* 0x000fda0003f06100 */
[----:B------:R-:W-:Y:S05]  /*a5470*/  @!P0 BRA `(.L_x_3897) ;  /* 0x0000000000888947 */ /* 0x000fea0003800000 */
[----:B------:R-:W-:Y:S01]  /*a5480*/  MOV R28, R5 ;  /* 0x00000005001c7202 */ /* 0x000fe20000000f00 */
[----:B------:R-:W-:Y:S01]  /*a5490*/  IMAD.MOV.U32 R4, RZ, RZ, R10 ;  /* 0x000000ffff047224 */ /* 0x000fe200078e000a */
[----:B------:R-:W-:Y:S06]  /*a54a0*/  BRA `(.L_x_3898) ;  /* 0x00000000008c7947 */ /* 0x000fec0003800000 */
.L_x_3890:
[----:B------:R-:W2:Y:S01]  /*a54b0*/  LDCU UR6, c[0x0][0x3c8] ;  /* 0x00007900ff0677ac */ /* 0x000ea20008000800 */
[----:B------:R-:W-:Y:S01]  /*a54c0*/  MOV R28, R5 ;  /* 0x00000005001c7202 */ /* 0x000fe20000000f00 */
[----:B------:R-:W-:Y:S01]  /*a54d0*/  IMAD.MOV.U32 R4, RZ, RZ, R10 ;  /* 0x000000ffff047224 */ /* 0x000fe200078e000a */
[----:B--2---:R-:W-:-:S09]  /*a54e0*/  UISETP.NE.AND UP0, UPT, UR6, URZ, UPT ;  /* 0x000000ff0600728c */ /* 0x004fd2000bf05270 */
[----:B------:R-:W-:Y:S05]  /*a54f0*/  BRA.U !UP0, `(.L_x_3898) ;  /* 0x0000000108787547 */ /* 0x000fea000b800000 */
[----:B------:R-:W-:Y:S02]  /*a5500*/  HFMA2 R20, -RZ, RZ, 0, 0 ;  /* 0x00000000ff147431 */ /* 0x000fe400000001ff */
[----:B-1----:R-:W-:-:S07]  /*a5510*/  IMAD.MOV.U32 R15, RZ, RZ, RZ ;  /* 0x000000ffff0f7224 */ /* 0x002fce00078e00ff */
.L_x_3899:
[C---:B------:R-:W-:Y:S02]  /*a5520*/  SHF.L.U32 R18, R20.reuse, 0x3, RZ ;  /* 0x0000000314127819 */ /* 0x040fe400000006ff */
[----:B------:R-:W-:Y:S02]  /*a5530*/  SHF.L.U64.HI R9, R20, 0x3, R15 ;  /* 0x0000000314097819 */ /* 0x000fe4000001020f */
        /* <DEDUP_REMOVED lines=22> */
.L_x_3897:
[----:B------:R-:W-:Y:S01]  /*a56a0*/  IMAD.MOV.U32 R28, RZ, RZ, R2 ;  /* 0x000000ffff1c7224 */ /* 0x000fe200078e0002 */
[----:B------:R-:W-:Y:S01]  /*a56b0*/  MOV R4, R8 ;  /* 0x0000000800047202 */ /* 0x000fe20000000f00 */
[----:B------:R-:W-:Y:S01]  /*a56c0*/  IMAD.MOV.U32 R2, RZ, RZ, R5 ;  /* 0x000000ffff027224 */ /* 0x000fe200078e0005 */
[----:B------:R-:W-:-:S07]  /*a56d0*/  MOV R8, R10 ;  /* 0x0000000a00087202 */ /* 0x000fce0000000f00 */
.L_x_3898:
[----:B------:R-:W-:Y:S05]  /*a56e0*/  BSYNC.RECONVERGENT B1 ;  /* 0x0000000000017941 */ /* 0x000fea0003800200 */
.L_x_3889:
[----:B------:R-:W-:Y:S01]  /*a56f0*/  ISETP.NE.U32.AND P0, PT, RZ, UR10, PT ;  /* 0x0000000aff007c0c */ /* 0x000fe2000bf05070 */
[----:B0-----:R-:W-:Y:S02]  /*a5700*/  HFMA2 R9, -RZ, RZ, -15.890625, -0.0047760009765625 ;  /* 0xcbf29ce4ff097431 */ /* 0x001fe400000001ff */
        /* <DEDUP_REMOVED lines=9> */
.L_x_3901:
        /* <DEDUP_REMOVED lines=79> */
[----:B------:R-:W-:Y:S01]  /*a5c90*/  SHF.R.U32.HI R5, RZ, 0x8, R19 ;  /* 0x00000008ff057819 */ /* 0x000fe20000011613 */
[----:B------:R-:W0:Y:S03]  /*a5ca0*/  LDC.64 R16, c[0x0][0x3c0] ;  /* 0x0000f000ff107b82 */ /* 0x000e260000000a00 */
        /* <DEDUP_REMOVED lines=25> */
.L_x_3900:
        /* <DEDUP_REMOVED lines=55> */
.L_x_3902:
[----:B------:R-:W-:Y:S02]  /*a61b0*/  HFMA2 R10, -RZ, RZ, 0, 0 ;  /* 0x00000000ff0a7431 */ /* 0x000fe400000001ff */
[----:B------:R-:W-:Y:S01]  /*a61c0*/  IMAD.MOV.U32 R18, RZ, RZ, RZ ;  /* 0x000000ffff127224 */ /* 0x000fe200078e00ff */
[----:B------:R-:W-:Y:S06]  /*a61d0*/  @!P0 BRA `(.L_x_3903) ;  /* 0x0000000400b48947 */ /* 0x000fec0003800000 */
[----:B------:R-:W-:Y:S01]  /*a61e0*/  IMAD.MOV.U32 R20, RZ, RZ, -0x7bdddcdb ;  /* 0x84222325ff147424 */ /* 0x000fe200078e00ff */
[----:B------:R-:W-:Y:S01]  /*a61f0*/  MOV R21, 0xcbf29ce4 ;  /* 0xcbf29ce400157802 */ /* 0x000fe20000000f00 */
[----:B0-----:R-:W-:Y:S01]  /*a6200*/  IMAD.MOV.U32 R15, RZ, RZ, RZ ;  /* 0x000000ffff0f7224 */ /* 0x001fe200078e00ff */
[----:B------:R-:W-:-:S07]  /*a6210*/  MOV R10, RZ ;  /* 0x000000ff000a7202 */ /* 0x000fce0000000f00 */
.L_x_3904:
        /* <DEDUP_REMOVED lines=104> */
[----:B------:R-:W1:Y:S02]  /*a68a0*/  LDC R10, c[0x0][0x3c4] ;  /* 0x0000f100ff0a7b82 */ /* 0x000e640000000800 */
.L_x_3903:
[----:B------:R-:W-:Y:S05]  /*a68b0*/  @!P1 BRA `(.L_x_3905) ;  /* 0x0000000000c89947 */ /* 0x000fea0003800000 */
[----:B------:R-:W-:-:S04]  /*a68c0*/  LEA R16, P2, R18, R12, 0x3 ;  /* 0x0000000c12107211 */ /* 0x000fc800078418ff */
[----:B-1----:R-:W-:-:S06]  /*a68d0*/  LEA.HI.X R17, R18, R13, R10, 0x3, P2 ;  /* 0x0000000d12117211 */ /* 0x002fcc00010f1c0a */
[----:B------:R-:W2:Y:S01]  /*a68e0*/  LD.E.64 R16, desc[UR8][R16.64] ;  /* 0x0000000810107980 */ /* 0x000ea2000c101b00 */
[----:B------:R-:W-:Y:S01]  /*a68f0*/  IMAD R21, R21, 0x1b3, RZ ;  /* 0x000001b315157824 */ /* 0x000fe200078e02ff */
[----:B--2---:R-:W-:Y:S02]  /*a6900*/  LOP3.LUT R20, R20, 0xff, R16, 0x78, !PT ;  /* 0x000000ff14147812 */ /* 0x004fe400078e7810 */
[----:B0-----:R-:W-:-:S03]  /*a6910*/  SHF.R.U64 R15, R16, 0x8, R17 ;  /* 0x00000008100f7819 */ /* 0x001fc60000001211 */
        /* <DEDUP_REMOVED lines=44> */
.L_x_3905:
        /* <DEDUP_REMOVED lines=18> */
.L_x_3909:
        /* <DEDUP_REMOVED lines=102> */
.L_x_3908:
        /* <DEDUP_REMOVED lines=51> */
.L_x_3910:
[----:B------:R-:W-:Y:S02]  /*a7690*/  HFMA2 R5, -RZ, RZ, 0, 0 ;  /* 0x00000000ff057431 */ /* 0x000fe400000001ff */
[----:B------:R-:W-:Y:S01]  /*a76a0*/  IMAD.MOV.U32 R18, RZ, RZ, RZ ;  /* 0x000000ffff127224 */ /* 0x000fe200078e00ff */
[----:B------:R-:W-:Y:S06]  /*a76b0*/  @!P0 BRA `(.L_x_3911) ;  /* 0x0000000400b48947 */ /* 0x000fec0003800000 */
[----:B------:R-:W-:Y:S01]  /*a76c0*/  IMAD.MOV.U32 R10, RZ, RZ, -0x7bdddcdb ;  /* 0x84222325ff0a7424 */ /* 0x000fe200078e00ff */
[----:B------:R-:W-:Y:S01]  /*a76d0*/  MOV R15, 0xcbf29ce4 ;  /* 0xcbf29ce4000f7802 */ /* 0x000fe20000000f00 */
[----:B------:R-:W-:Y:S01]  /*a76e0*/  IMAD.MOV.U32 R9, RZ, RZ, RZ ;  /* 0x000000ffff097224 */ /* 0x000fe200078e00ff */
[----:B------:R-:W-:-:S07]  /*a76f0*/  MOV R5, RZ ;  /* 0x000000ff00057202 */ /* 0x000fce0000000f00 */
.L_x_3912:
        /* <DEDUP_REMOVED lines=104> */
[----:B------:R-:W0:Y:S02]  /*a7d80*/  LDC R5, c[0x0][0x3c4] ;  /* 0x0000f100ff057b82 */ /* 0x000e240000000800 */
.L_x_3911:
        /* <DEDUP_REMOVED lines=51> */
.L_x_3913:
[----:B------:R-:W-:-:S04]  /*a80c0*/  ISETP.GE.U32.AND P0, PT, R22, R10, PT ;  /* 0x0000000a1600720c */ /* 0x000fc80003f06070 */
[----:B------:R-:W-:-:S13]  /*a80d0*/  ISETP.GE.U32.AND.EX P0, PT, R23, R15, PT, P0 ;  /* 0x0000000f1700720c */ /* 0x000fda0003f06100 */
[----:B------:R-:W-:Y:S05]  /*a80e0*/  @!P0 BRA `(.L_x_3914) ;  /* 0x0000000000848947 */ /* 0x000fea0003800000 */
[----:B------:R-:W-:Y:S01]  /*a80f0*/  MOV R9, R25 ;  /* 0x0000001900097202 */ /* 0x000fe20000000f00 */
[----:B------:R-:W-:Y:S01]  /*a8100*/  IMAD.MOV.U32 R10, RZ, RZ, R11 ;  /* 0x000000ffff0a7224 */ /* 0x000fe200078e000b */
[----:B------:R-:W-:Y:S06]  /*a8110*/  BRA `(.L_x_3915) ;  /* 0x0000000000887947 */ /* 0x000fec0003800000 */
.L_x_3907:
[----:B------:R-:W2:Y:S01]  /*a8120*/  LDCU UR6, c[0x0][0x3c8] ;  /* 0x00007900ff0677ac */ /* 0x000ea20008000800 */
[----:B------:R-:W-:Y:S01]  /*a8130*/  MOV R9, R25 ;  /* 0x0000001900097202 */ /* 0x000fe20000000f00 */
[----:B-1----:R-:W-:Y:S01]  /*a8140*/  IMAD.MOV.U32 R10, RZ, RZ, R11 ;  /* 0x000000ffff0a7224 */ /* 0x002fe200078e000b */
[----:B--2---:R-:W-:-:S09]  /*a8150*/  UISETP.NE.AND UP0, UPT, UR6, URZ, UPT ;  /* 0x000000ff0600728c */ /* 0x004fd2000bf05270 */
[----:B------:R-:W-:Y:S05]  /*a8160*/  BRA.U !UP0, `(.L_x_3915) ;  /* 0x0000000108747547 */ /* 0x000fea000b800000 */
[----:B------:R-:W-:Y:S02]  /*a8170*/  HFMA2 R5, -RZ, RZ, 0, 0 ;  /* 0x00000000ff057431 */ /* 0x000fe400000001ff */
[----:B0-----:R-:W-:-:S07]  /*a8180*/  IMAD.MOV.U32 R15, RZ, RZ, RZ ;  /* 0x000000ffff0f7224 */ /* 0x001fce00078e00ff */
.L_x_3916:
        /* <DEDUP_REMOVED lines=21> */
[----:B------:R-:W-:Y:S05]  /*a82e0*/  @!P1 BRA `(.L_x_3916) ;  /* 0xfffffffc00a89947 */ /* 0x000fea000383ffff */
[----:B------:R-:W-:Y:S05]  /*a82f0*/  BRA `(.L_x_3915) ;  /* 0x0000000000107947 */ /* 0x000fea0003800000 */
.L_x_3914:
[----:B------:R-:W-:Y:S01]  /*a8300*/  MOV R9, R12 ;  /* 0x0000000c00097202 */ /* 0x000fe20000000f00 */
[----:B------:R-:W-:Y:S01]  /*a8310*/  IMAD.MOV.U32 R10, RZ, RZ, R13 ;  /* 0x000000ffff0a7224 */ /* 0x000fe200078e000d */
[----:B------:R-:W-:Y:S01]  /*a8320*/  MOV R12, R25 ;  /* 0x00000019000c7202 */ /* 0x000fe20000000f00 */
[----:B------:R-:W-:-:S07]  /*a8330*/  IMAD.MOV.U32 R13, RZ, RZ, R11 ;  /* 0x000000ffff0d7224 */ /* 0x000fce00078e000b */
.L_x_3915:
[----:B------:R-:W-:Y:S05]  /*a8340*/  BSYNC.RECONVERGENT B1 ;  /* 0x0000000000017941 */ /* 0x000fea0003800200 */
.L_x_3906:
[----:B------:R-:W-:Y:S01]  /*a8350*/  ISETP.NE.U32.AND P0, PT, RZ, UR10, PT ;  /* 0x0000000aff007c0c */ /* 0x000fe2000bf05070 */
[----:B0-----:R-:W-:Y:S02]  /*a8360*/  HFMA2 R5, -RZ, RZ, -6.306171417236328125e-05, 0.01395416259765625 ;  /* 0x84222325ff057431 */ /* 0x001fe400000001ff */
        /* <DEDUP_REMOVED lines=9> */
.L_x_3918:
        /* <DEDUP_REMOVED lines=79> */
[----:B------:R-:W0:Y:S01]  /*a88f0*/  LDC.64 R16, c[0x0][0x3c0] ;  /* 0x0000f000ff107b82 */ /* 0x000e220000000a00 */
[----:B------:R-:W-:Y:S02]  /*a8900*/  SHF.R.U32.HI R5, RZ, 0x8, R19 ;  /* 0x00000008ff057819 */ /* 0x000fe40000011613 */
[----:B------:R-:W-:Y:S02]  /*a8910*/  IMAD.IADD R11, R23, 0x1, R11 ;  /* 0x00000001170b7824 */ /* 0x000fe400078e020b */
[----:B------:R-:W-:Y:S02]  /*a8920*/  LOP3.LUT R5, R22, 0xff, R5, 0x78, !PT ;  /* 0x000000ff16057812 */ /* 0x000fe400078e7805 */
[----:B------:R-:W-:-:S03]  /*a8930*/  IMAD R18, R11, 0x1b3, RZ ;  /* 0x000001b30b127824 */ /* 0x000fc600078e02ff */
[C---:B------:R-:W-:Y:S02]  /*a8940*/  IMAD.WIDE.U32 R22, R5.reuse, 0x1b3, RZ ;  /* 0x000001b305167825 */ /* 0x040fe400078e00ff */
[----:B------:R-:W-:Y:S02]  /*a8950*/  LEA R11, R5, R18, 0x8 ;  /* 0x00000012050b7211 */ /* 0x000fe400078e40ff */
[--C-:B------:R-:W-:Y:S02]  /*a8960*/  SHF.R.U32.HI R5, RZ, 0x10, R19.reuse ;  /* 0x00000010ff057819 */ /* 0x100fe40000011613 */
[----:B------:R-:W-:Y:S01]  /*a8970*/  SHF.R.U32.HI R19, RZ, 0x18, R19 ;  /* 0x00000018ff137819 */ /* 0x000fe20000011613 */
[----:B------:R-:W-:Y:S01]  /*a8980*/  IMAD.IADD R11, R23, 0x1, R11 ;  /* 0x00000001170b7824 */ /* 0x000fe200078e020b */
[----:B------:R-:W-:-:S03]  /*a8990*/  LOP3.LUT R5, R22, 0xff, R5, 0x78, !PT ;  /* 0x000000ff16057812 */ /* 0x000fc600078e7805 */
[----:B------:R-:W-:Y:S02]  /*a89a0*/  IMAD R18, R11, 0x1b3, RZ ;  /* 0x000001b30b127824 */ /* 0x000fe400078e02ff */
[C---:B------:R-:W-:Y:S01]  /*a89b0*/  IMAD.WIDE.U32 R22, R5.reuse, 0x1b3, RZ ;  /* 0x000001b305167825 */ /* 0x040fe200078e00ff */
        /* <DEDUP_REMOVED lines=14> */
.L_x_3917:
        /* <DEDUP_REMOVED lines=55> */
.L_x_3919:
[----:B------:R-:W-:Y:S02]  /*a8e10*/  HFMA2 R25, -RZ, RZ, 0, 0 ;  /* 0x00000000ff197431 */ /* 0x000fe400000001ff */
[----:B------:R-:W-:Y:S01]  /*a8e20*/  IMAD.MOV.U32 R15, RZ, RZ, RZ ;  /* 0x000000ffff0f7224 */ /* 0x000fe200078e00ff */
[----:B------:R-:W-:Y:S06]  /*a8e30*/  @!P0 BRA `(.L_x_3920) ;  /* 0x0000000400b48947 */ /* 0x000fec0003800000 */
[----:B------:R-:W-:Y:S01]  /*a8e40*/  MOV R17, 0x84222325 ;  /* 0x8422232500117802 */ /* 0x000fe20000000f00 */
[----:B------:R-:W-:Y:S01]  /*a8e50*/  IMAD.MOV.U32 R22, RZ, RZ, -0x340d631c ;  /* 0xcbf29ce4ff167424 */ /* 0x000fe200078e00ff */
[----:B0-----:R-:W-:Y:S01]  /*a8e60*/  MOV R16, RZ ;  /* 0x000000ff00107202 */ /* 0x001fe20000000f00 */
[----:B------:R-:W-:-:S07]  /*a8e70*/  IMAD.MOV.U32 R15, RZ, RZ, RZ ;  /* 0x000000ffff0f7224 */ /* 0x000fce00078e00ff */
.L_x_3921:
        /* <DEDUP_REMOVED lines=105> */
.L_x_3920:
        /* <DEDUP_REMOVED lines=51> */
.L_x_3922:
        /* <DEDUP_REMOVED lines=18> */
.L_x_3926:
        /* <DEDUP_REMOVED lines=102> */
.L_x_3925:
        /* <DEDUP_REMOVED lines=51> */
.L_x_3927:
[----:B------:R-:W-:Y:S02]  /*aa2f0*/  HFMA2 R20, -RZ, RZ, 0, 0 ;  /* 0x00000000ff147431 */ /* 0x000fe400000001ff */
[----:B------:R-:W-:Y:S01]  /*aa300*/  IMAD.MOV.U32 R5, RZ, RZ, RZ ;  /* 0x000000ffff057224 */ /* 0x000fe200078e00ff */
[----:B------:R-:W-:Y:S06]  /*aa310*/  @!P0 BRA `(.L_x_3928) ;  /* 0x0000000400b48947 */ /* 0x000fec0003800000 */
[----:B------:R-:W-:Y:S01]  /*aa320*/  MOV R15, 0x84222325 ;  /* 0x84222325000f7802 */ /* 0x000fe20000000f00 */
[----:B------:R-:W-:Y:S01]  /*aa330*/  IMAD.MOV.U32 R16, RZ, RZ, -0x340d631c ;  /* 0xcbf29ce4ff107424 */ /* 0x000fe200078e00ff */
[----:B------:R-:W-:Y:S01]  /*aa340*/  MOV R11, RZ ;  /* 0x000000ff000b7202 */ /* 0x000fe20000000f00 */
[----:B------:R-:W-:-:S07]  /*aa350*/  IMAD.MOV.U32 R5, RZ, RZ, RZ ;  /* 0x000000ffff057224 */ /* 0x000fce00078e00ff */
.L_x_3929:
        /* <DEDUP_REMOVED lines=105> */
.L_x_3928:
        /* <DEDUP_REMOVED lines=51> */
.L_x_3930:
[----:B------:R-:W-:-:S04]  /*aad20*/  ISETP.GE.U32.AND P0, PT, R22, R15, PT ;  /* 0x0000000f1600720c */ /* 0x000fc80003f06070 */
[----:B------:R-:W-:-:S13]  /*aad30*/  ISETP.GE.U32.AND.EX P0, PT, R23, R16, PT, P0 ;  /* 0x000000101700720c */ /* 0x000fda0003f06100 */
[----:B------:R-:W-:Y:S05]  /*aad40*/  @!P0 BRA `(.L_x_3931) ;  /* 0x0000000000888947 */ /* 0x000fea0003800000 */
[----:B------:R-:W-:Y:S01]  /*aad50*/  IMAD.MOV.U32 R15, RZ, RZ, R0 ;  /* 0x000000ffff0f7224 */ /* 0x000fe200078e0000 */
[----:B------:R-:W-:Y:S01]  /*aad60*/  MOV R16, R14 ;  /* 0x0000000e00107202 */ /* 0x000fe20000000f00 */
[----:B------:R-:W-:Y:S06]  /*aad70*/  BRA `(.L_x_3932) ;  /* 0x00000000008c7947 */ /* 0x000fec0003800000 */
.L_x_3924:
[----:B------:R-:W2:Y:S01]  /*aad80*/  LDCU UR6, c[0x0][0x3c8] ;  /* 0x00007900ff0677ac */ /* 0x000ea20008000800 */
[----:B-1----:R-:W-:Y:S01]  /*aad90*/  IMAD.MOV.U32 R15, RZ, RZ, R0 ;  /* 0x000000ffff0f7224 */ /* 0x002fe200078e0000 */
[----:B0-----:R-:W-:Y:S01]  /*aada0*/  MOV R16, R14 ;  /* 0x0000000e00107202 */ /* 0x001fe20000000f00 */
[----:B--2---:R-:W-:-:S09]  /*aadb0*/  UISETP.NE.AND UP0, UPT, UR6, URZ, UPT ;  /* 0x000000ff0600728c */ /* 0x004fd2000bf05270 */
[----:B------:R-:W-:Y:S05]  /*aadc0*/  BRA.U !UP0, `(.L_x_3932) ;  /* 0x0000000108787547 */ /* 0x000fea000b800000 */
[----:B------:R-:W-:Y:S02]  /*aadd0*/  HFMA2 R11, -RZ, RZ, 0, 0 ;  /* 0x00000000ff0b7431 */ /* 0x000fe400000001ff */
[----:B------:R-:W-:-:S07]  /*aade0*/  IMAD.MOV.U32 R20, RZ, RZ, RZ ;  /* 0x000000ffff147224 */ /* 0x000fce00078e00ff */
.L_x_3933:
        /* <DEDUP_REMOVED lines=24> */
.L_x_3931:
[----:B------:R-:W-:Y:S01]  /*aaf70*/  MOV R15, R7 ;  /* 0x00000007000f7202 */ /* 0x000fe20000000f00 */
[----:B------:R-:W-:Y:S01]  /*aaf80*/  IMAD.MOV.U32 R16, RZ, RZ, R6 ;  /* 0x000000ffff107224 */ /* 0x000fe200078e0006 */
[----:B------:R-:W-:Y:S01]  /*aaf90*/  MOV R7, R0 ;  /* 0x0000000000077202 */ /* 0x000fe20000000f00 */
[----:B------:R-:W-:-:S07]  /*aafa0*/  IMAD.MOV.U32 R6, RZ, RZ, R14 ;  /* 0x000000ffff067224 */ /* 0x000fce00078e000e */
.L_x_3932:
[----:B------:R-:W-:Y:S05]  /*aafb0*/  BSYNC.RECONVERGENT B1 ;  /* 0x0000000000017941 */ /* 0x000fea0003800200 */
.L_x_3923:
        /* <DEDUP_REMOVED lines=11> */
.L_x_3935:
        /* <DEDUP_REMOVED lines=72> */
[----:B------:R-:W-:Y:S01]  /*ab4f0*/  IMAD R17, R17, 0x1b3, RZ ;  /* 0x000001b311117824 */ /* 0x000fe200078e02ff */
[----:B------:R-:W-:-:S04]  /*ab500*/  LOP3.LUT R18, R18, 0xff, R21, 0x78, !PT ;  /* 0x000000ff12127812 */ /* 0x000fc800078e7815 */
[----:B------:R-:W-:Y:S01]  /*ab510*/  LEA R17, R0, R17, 0x8 ;  /* 0x0000001100117211 */ /* 0x000fe200078e40ff */
[----:B------:R-:W-:-:S04]  /*ab520*/  IMAD.WIDE.U32 R22, R18, 0x1b3, RZ ;  /* 0x000001b312167825 */ /* 0x000fc800078e00ff */
[----:B------:R-:W-:-:S04]  /*ab530*/  IMAD.IADD R0, R19, 0x1, R17 ;  /* 0x0000000113007824 */ /* 0x000fc800078e0211 */
[----:B------:R-:W-:-:S05]  /*ab540*/  IMAD R5, R0, 0x1b3, RZ ;  /* 0x000001b300057824 */ /* 0x000fca00078e02ff */
[----:B------:R-:W-:Y:S02]  /*ab550*/  LEA R17, R18, R5, 0x8 ;  /* 0x0000000512117211 */ /* 0x000fe400078e40ff */
[----:B------:R-:W0:Y:S01]  /*ab560*/  LDC.64 R18, c[0x0][0x3c0] ;  /* 0x0000f000ff127b82 */ /* 0x000e220000000a00 */
[----:B------:R-:W-:Y:S02]  /*ab570*/  SHF.R.U32.HI R5, RZ, 0x8, R21 ;  /* 0x00000008ff057819 */ /* 0x000fe40000011615 */
[----:B------:R-:W-:Y:S02]  /*ab580*/  IMAD.IADD R17, R23, 0x1, R17 ;  /* 0x0000000117117824 */ /* 0x000fe400078e0211 */
[----:B------:R-:W-:Y:S02]  /*ab590*/  LOP3.LUT R0, R22, 0xff, R5, 0x78, !PT ;  /* 0x000000ff16007812 */ /* 0x000fe400078e7805 */
[----:B------:R-:W-:Y:S01]  /*ab5a0*/  IMAD R17, R17, 0x1b3, RZ ;  /* 0x000001b311117824 */ /* 0x000fe200078e02ff */
[----:B------:R-:W-:-:S02]  /*ab5b0*/  SHF.R.U32.HI R5, RZ, 0x10, R21 ;  /* 0x00000010ff057819 */ /* 0x000fc40000011615 */
[C---:B------:R-:W-:Y:S01]  /*ab5c0*/  IMAD.WIDE.U32 R22, R0.reuse, 0x1b3, RZ ;  /* 0x000001b300167825 */ /* 0x040fe200078e00ff */
[----:B------:R-:W-:Y:S02]  /*ab5d0*/  SHF.R.U32.HI R21, RZ, 0x18, R21 ;  /* 0x00000018ff157819 */ /* 0x000fe40000011615 */
[----:B------:R-:W-:Y:S02]  /*ab5e0*/  LEA R17, R0, R17, 0x8 ;  /* 0x0000001100117211 */ /* 0x000fe400078e40ff */
[----:B------:R-:W-:-:S03]  /*ab5f0*/  LOP3.LUT R0, R22, 0xff, R5, 0x78, !PT ;  /* 0x000000ff16007812 */ /* 0x000fc600078e7805 */
[----:B------:R-:W-:Y:S02]  /*ab600*/  IMAD.IADD R17, R23, 0x1, R17 ;  /* 0x0000000117117824 */ /* 0x000fe400078e0211 */
[----:B------:R-:W-:Y:S01]  /*ab610*/  IMAD.WIDE.U32 R22, R0, 0x1b3, RZ ;  /* 0x000001b300167825 */ /* 0x000fe200078e00ff */
[----:B0-----:R-:W-:-:S03]  /*ab620*/  LOP3.LUT R25, R18, 0xfffffffe, RZ, 0xc0, !PT ;  /* 0xfffffffe12197812 */ /* 0x001fc600078ec0ff */
[----:B------:R-:W-:Y:S01]  /*ab630*/  IMAD R17, R17, 0x1b3, RZ ;  /* 0x000001b311117824 */ /* 0x000fe200078e02ff */
[----:B------:R-:W-:Y:S02]  /*ab640*/  LOP3.LUT R22, R21, R22, RZ, 0x3c, !PT ;  /* 0x0000001615167212 */ /* 0x000fe400078e3cff */
[----:B------:R-:W-:Y:S02]  /*ab650*/  ISETP.NE.U32.AND P1, PT, R14, R25, PT ;  /* 0x000000190e00720c */ /* 0x000fe40003f25070 */
[----:B------:R-:W-:Y:S02]  /*ab660*/  LEA R17, R0, R17, 0x8 ;  /* 0x0000001100117211 */ /* 0x000fe400078e40ff */
[----:B------:R-:W-:Y:S01]  /*ab670*/  ISETP.NE.AND.EX P1, PT, R11, R19, PT, P1 ;  /* 0x000000130b00720c */ /* 0x000fe20003f25310 */
[----:B------:R-:W-:-:S04]  /*ab680*/  IMAD.WIDE.U32 R18, R22, 0x1b3, RZ ;  /* 0x000001b316127825 */ /* 0x000fc800078e00ff */
[----:B------:R-:W-:-:S04]  /*ab690*/  IMAD.IADD R0, R23, 0x1, R17 ;  /* 0x0000000117007824 */ /* 0x000fc800078e0211 */
[----:B------:R-:W-:Y:S01]  /*ab6a0*/  IMAD R5, R0, 0x1b3, RZ ;  /* 0x000001b300057824 */ /* 0x000fe200078e02ff */
[----:B------:R-:W-:-:S03]  /*ab6b0*/  MOV R0, R18 ;  /* 0x0000001200007202 */ /* 0x000fc60000000f00 */
[----:B------:R-:W-:-:S04]  /*ab6c0*/  IMAD R5, R22, 0x100, R5 ;  /* 0x0000010016057824 */ /* 0x000fc800078e0205 */
[----:B------:R-:W-:Y:S01]  /*ab6d0*/  IMAD.IADD R5, R19, 0x1, R5 ;  /* 0x0000000113057824 */ /* 0x000fe200078e0205 */
[----:B------:R-:W-:Y:S06]  /*ab6e0*/  @P1 BRA `(.L_x_3935) ;  /* 0xfffffff800601947 */ /* 0x000fec000383ffff */
[----:B------:R-:W0:Y:S01]  /*ab6f0*/  LDC R14, c[0x0][0x3c4] ;  /* 0x0000f100ff0e7b82 */ /* 0x000e220000000800 */
[----:B------:R-:W-:-:S07]  /*ab700*/  MOV R11, R25 ;  /* 0x00000019000b7202 */ /* 0x000fce0000000f00 */
.L_x_3934:
        /* <DEDUP_REMOVED lines=49> */
[----:B------:R-:W-:-:S03]  /*aba20*/  IMAD.WIDE.U32 R18, R20, 0x1b3, RZ ;  /* 0x000001b314127825 */ /* 0x000fc600078e00ff */
[----:B------:R-:W-:-:S05]  /*aba30*/  IADD3 R0, PT, PT, R21, R11, RZ ;  /* 0x0000000b15007210 */ /* 0x000fca0007ffe0ff */
[----:B------:R-:W-:Y:S01]  /*aba40*/  IMAD R5, R0, 0x1b3, RZ ;  /* 0x000001b300057824 */ /* 0x000fe200078e02ff */
[----:B------:R-:W-:-:S03]  /*aba50*/  MOV R0, R18 ;  /* 0x0000001200007202 */ /* 0x000fc60000000f00 */
[----:B------:R-:W-:-:S04]  /*aba60*/  IMAD R5, R20, 0x100, R5 ;  /* 0x0000010014057824 */ /* 0x000fc800078e0205 */
[----:B------:R-:W-:-:S07]  /*aba70*/  IMAD.IADD R5, R19, 0x1, R5 ;  /* 0x0000000113057824 */ /* 0x000fce00078e0205 */
.L_x_3936:
[----:B------:R-:W-:Y:S02]  /*aba80*/  HFMA2 R25, -RZ, RZ, 0, 0 ;  /* 0x00000000ff197431 */ /* 0x000fe400000001ff */
[----:B0-----:R-:W-:Y:S01]  /*aba90*/  IMAD.MOV.U32 R14, RZ, RZ, RZ ;  /* 0x000000ffff0e7224 */ /* 0x001fe200078e00ff */
[----:B------:R-:W-:Y:S06]  /*abaa0*/  @!P0 BRA `(.L_x_3937) ;  /* 0x0000000400b48947 */ /* 0x000fec0003800000 */
[----:B------:R-:W-:Y:S01]  /*abab0*/  MOV R17, 0x84222325 ;  /* 0x8422232500117802 */ /* 0x000fe20000000f00 */
[----:B------:R-:W-:Y:S01]  /*abac0*/  IMAD.MOV.U32 R22, RZ, RZ, -0x340d631c ;  /* 0xcbf29ce4ff167424 */ /* 0x000fe200078e00ff */
[----:B------:R-:W-:Y:S01]  /*abad0*/  MOV R14, RZ ;  /* 0x000000ff000e7202 */ /* 0x000fe20000000f00 */
[----:B------:R-:W-:-:S07]  /*abae0*/  IMAD.MOV.U32 R11, RZ, RZ, RZ ;  /* 0x000000ffff0b7224 */ /* 0x000fce00078e00ff */
.L_x_3938:
        /* <DEDUP_REMOVED lines=105> */
.L_x_3937:
        /* <DEDUP_REMOVED lines=51> */
.L_x_3939:
        /* <DEDUP_REMOVED lines=18> */
.L_x_3943:
        /* <DEDUP_REMOVED lines=102> */
.L_x_3942:
        /* <DEDUP_REMOVED lines=46> */
[----:B------:R-:W-:Y:S02]  /*acf10*/  IADD3 R0, PT, PT, R21, R17, RZ ;  /* 0x0000001115007210 */ /* 0x000fe40007ffe0ff */
[----:B------:R-:W-:-:S03]  /*acf20*/  MOV R22, R18 ;  /* 0x0000001200167202 */ /* 0x000fc60000000f00 */
[----:B------:R-:W-:-:S04]  /*acf30*/  IMAD R5, R0, 0x1b3, RZ ;  /* 0x000001b300057824 */ /* 0x000fc800078e02ff */
[----:B------:R-:W-:-:S04]  /*acf40*/  IMAD R5, R20, 0x100, R5 ;  /* 0x0000010014057824 */ /* 0x000fc800078e0205 */
[----:B------:R-:W-:-:S07]  /*acf50*/  IMAD.IADD R23, R19, 0x1, R5 ;  /* 0x0000000113177824 */ /* 0x000fce00078e0205 */
.L_x_3944:
[----:B------:R-:W-:Y:S02]  /*acf60*/  HFMA2 R20, -RZ, RZ, 0, 0 ;  /* 0x00000000ff147431 */ /* 0x000fe400000001ff */
[----:B------:R-:W-:Y:S01]  /*acf70*/  IMAD.MOV.U32 R0, RZ, RZ, RZ ;  /* 0x000000ffff007224 */ /* 0x000fe200078e00ff */
[----:B------:R-:W-:Y:S06]  /*acf80*/  @!P0 BRA `(.L_x_3945) ;  /* 0x0000000400b48947 */ /* 0x000fec0003800000 */
[----:B------:R-:W-:Y:S01]  /*acf90*/  MOV R11, 0x84222325 ;  /* 0x84222325000b7802 */ /* 0x000fe20000000f00 */
[----:B------:R-:W-:Y:S01]  /*acfa0*/  IMAD.MOV.U32 R14, RZ, RZ, -0x340d631c ;  /* 0xcbf29ce4ff0e7424 */ /* 0x000fe200078e00ff */
[----:B------:R-:W-:Y:S01]  /*acfb0*/  MOV R5, RZ ;  /* 0x000000ff00057202 */ /* 0x000fe20000000f00 */
[----:B------:R-:W-:-:S07]  /*acfc0*/  IMAD.MOV.U32 R0, RZ, RZ, RZ ;  /* 0x000000ffff007224 */ /* 0x000fce00078e00ff */
.L_x_3946:
        /* <DEDUP_REMOVED lines=104> */
[----:B------:R-:W0:Y:S02]  /*ad650*/  LDC R0, c[0x0][0x3c4] ;  /* 0x0000f100ff007b82 */ /* 0x000e240000000800 */
.L_x_3945:
        /* <DEDUP_REMOVED lines=10> */
[----:B------:R-:W-:Y:S01]  /*ad700*/  IMAD.IADD R11, R21, 0x1, R11 ;  /* 0x00000001150b7824 */ /* 0x000fe200078e020b */
[----:B------:R-:W-:-:S03]  /*ad710*/  SHF.R.U64 R5, R18, 0x10, R19 ;  /* 0x0000001012057819 */ /* 0x000fc60000001213 */
        /* <DEDUP_REMOVED lines=39> */
.L_x_3947:
[----:B------:R-:W-:-:S04]  /*ad990*/  ISETP.GE.U32.AND P0, PT, R22, R11, PT ;  /* 0x0000000b1600720c */ /* 0x000fc80003f06070 */
[----:B------:R-:W-:-:S13]  /*ad9a0*/  ISETP.GE.U32.AND.EX P0, PT, R23, R14, PT, P0 ;  /* 0x0000000e1700720c */ /* 0x000fda0003f06100 */
[----:B------:R-:W-:Y:S05]  /*ad9b0*/  @!P0 BRA `(.L_x_3948) ;  /* 0x0000000000888947 */ /* 0x000fea0003800000 */
[----:B------:R-:W-:Y:S01]  /*ad9c0*/  IMAD.MOV.U32 R14, RZ, RZ, R2 ;  /* 0x000000ffff0e7224 */ /* 0x000fe200078e0002 */
[----:B------:R-:W-:Y:S01]  /*ad9d0*/  MOV R17, R8 ;  /* 0x0000000800117202 */ /* 0x000fe20000000f00 */
[----:B------:R-:W-:Y:S06]  /*ad9e0*/  BRA `(.L_x_3949) ;  /* 0x00000000008c7947 */ /* 0x000fec0003800000 */
.L_x_3941:
[----:B------:R-:W1:Y:S01]  /*ad9f0*/  LDCU UR6, c[0x0][0x3c8] ;  /* 0x00007900ff0677ac */ /* 0x000e620008000800 */
[----:B0-----:R-:W-:Y:S01]  /*ada00*/  IMAD.MOV.U32 R14, RZ, RZ, R2 ;  /* 0x000000ffff0e7224 */ /* 0x001fe200078e0002 */
[----:B------:R-:W-:Y:S01]  /*ada10*/  MOV R17, R8 ;  /* 0x0000000800117202 */ /* 0x000fe20000000f00 */
[----:B-1----:R-:W-:-:S09]  /*ada20*/  UISETP.NE.AND UP0, UPT, UR6, URZ, UPT ;  /* 0x000000ff0600728c */ /* 0x002fd2000bf05270 */
[----:B------:R-:W-:Y:S05]  /*ada30*/  BRA.U !UP0, `(.L_x_3949) ;  /* 0x0000000108787547 */ /* 0x000fea000b800000 */
[----:B------:R-:W-:Y:S02]  /*ada40*/  HFMA2 R5, -RZ, RZ, 0, 0 ;  /* 0x00000000ff057431 */ /* 0x000fe400000001ff */
[----:B------:R-:W-:-:S07]  /*ada50*/  IMAD.MOV.U32 R11, RZ, RZ, RZ ;  /* 0x000000ffff0b7224 */ /* 0x000fce00078e00ff */
.L_x_3950:
        /* <DEDUP_REMOVED lines=24> */
.L_x_3948:
[----:B------:R-:W-:Y:S01]  /*adbe0*/  MOV R14, R27 ;  /* 0x0000001b000e7202 */ /* 0x000fe20000000f00 */
[----:B------:R-:W-:Y:S01]  /*adbf0*/  IMAD.MOV.U32 R17, RZ, RZ, R3 ;  /* 0x000000ffff117224 */ /* 0x000fe200078e0003 */
[----:B------:R-:W-:Y:S01]  /*adc00*/  MOV R27, R2 ;  /* 0x00000002001b7202 */ /* 0x000fe20000000f00 */
[----:B------:R-:W-:-:S07]  /*adc10*/  IMAD.MOV.U32 R3, RZ, RZ, R8 ;  /* 0x000000ffff037224 */ /* 0x000fce00078e0008 */
.L_x_3949:
[----:B------:R-:W-:Y:S05]  /*adc20*/  BSYNC.RECONVERGENT B1 ;  /* 0x0000000000017941 */ /* 0x000fea0003800200 */
.L_x_3940:
        /* <DEDUP_REMOVED lines=11> */
.L_x_3952:
        /* <DEDUP_REMOVED lines=106> */
.L_x_3951:
        /* <DEDUP_REMOVED lines=55> */
.L_x_3953:
[----:B------:R-:W-:Y:S02]  /*ae6f0*/  HFMA2 R25, -RZ, RZ, 0, 0 ;  /* 0x00000000ff197431 */ /* 0x000fe400000001ff */
[----:B------:R-:W-:Y:S01]  /*ae700*/  IMAD.MOV.U32 R5, RZ, RZ, RZ ;  /* 0x000000ffff057224 */ /* 0x000fe200078e00ff */
[----:B------:R-:W-:Y:S06]  /*ae710*/  @!P0 BRA `(.L_x_3954) ;  /* 0x0000000400b48947 */ /* 0x000fec0003800000 */
[----:B------:R-:W-:Y:S01]  /*ae720*/  MOV R11, 0x84222325 ;  /* 0x84222325000b7802 */ /* 0x000fe20000000f00 */
[----:B------:R-:W-:Y:S01]  /*ae730*/  IMAD.MOV.U32 R22, RZ, RZ, -0x340d631c ;  /* 0xcbf29ce4ff167424 */ /* 0x000fe200078e00ff */
[----:B0-----:R-:W-:Y:S01]  /*ae740*/  MOV R8, RZ ;  /* 0x000000ff00087202 */ /* 0x001fe20000000f00 */
[----:B------:R-:W-:-:S07]  /*ae750*/  IMAD.MOV.U32 R5, RZ, RZ, RZ ;  /* 0x000000ffff057224 */ /* 0x000fce00078e00ff */
.L_x_3955:
        /* <DEDUP_REMOVED lines=105> */
.L_x_3954:
[----:B------:R-:W-:Y:S05]  /*aedf0*/  @!P1 BRA `(.L_x_3956) ;  /* 0x0000000000c89947 */ /* 0x000fea0003800000 */
[----:B------:R-:W-:-:S04]  /*aee00*/  LEA R18, P2, R25, R28, 0x3 ;  /* 0x0000001c19127211 */ /* 0x000fc800078418ff */
[----:B-1----:R-:W-:-:S06]  /*aee10*/  LEA.HI.X R19, R25, R4, R5, 0x3, P2 ;  /* 0x0000000419137211 */ /* 0x002fcc00010f1c05 */
[----:B------:R-:W2:Y:S01]  /*aee20*/  LD.E.64 R18, desc[UR8][R18.64] ;  /* 0x0000000812127980 */ /* 0x000ea2000c101b00 */
[----:B------:R-:W-:Y:S01]  /*aee30*/  IMAD R22, R22, 0x1b3, RZ ;  /* 0x000001b316167824 */ /* 0x000fe200078e02ff */
[----:B--2---:R-:W-:Y:S02]  /*aee40*/  LOP3.LUT R11, R11, 0xff, R18, 0x78, !PT ;  /* 0x000000ff0b0b7812 */ /* 0x004fe400078e7812 */
[----:B------:R-:W-:-:S03]  /*aee50*/  SHF.R.U64 R5, R18, 0x8, R19 ;  /* 0x0000000812057819 */ /* 0x000fc60000001213 */
[C---:B------:R-:W-:Y:S01]  /*aee60*/  IMAD.WIDE.U32 R20, R11.reuse, 0x1b3, RZ ;  /* 0x000001b30b147825 */ /* 0x040fe200078e00ff */
[----:B------:R-:W-:Y:S02]  /*aee70*/  LEA R11, R11, R22, 0x8 ;  /* 0x000000160b0b7211 */ /* 0x000fe400078e40ff */
[----:B------:R-:W-:-:S03]  /*aee80*/  LOP3.LUT R5, R20, 0xff, R5, 0x78, !PT ;  /* 0x000000ff14057812 */ /* 0x000fc600078e7805 */
[----:B0-----:R-:W-:-:S04]  /*aee90*/  IMAD.IADD R8, R21, 0x1, R11 ;  /* 0x0000000115087824 */ /* 0x001fc800078e020b */
        /* <DEDUP_REMOVED lines=40> */
.L_x_3956:
        /* <DEDUP_REMOVED lines=18> */
.L_x_3960:
        /* <DEDUP_REMOVED lines=102> */
.L_x_3959:
        /* <DEDUP_REMOVED lines=51> */
.L_x_3961:
[----:B------:R-:W-:Y:S02]  /*afbd0*/  HFMA2 R11, -RZ, RZ, 0, 0 ;  /* 0x00000000ff0b7431 */ /* 0x000fe400000001ff */
[----:B------:R-:W-:Y:S01]  /*afbe0*/  IMAD.MOV.U32 R0, RZ, RZ, RZ ;  /* 0x000000ffff007224 */ /* 0x000fe200078e00ff */
[----:B------:R-:W-:Y:S06]  /*afbf0*/  @!P0 BRA `(.L_x_3962) ;  /* 0x0000000400b48947 */ /* 0x000fec0003800000 */
[----:B------:R-:W-:Y:S01]  /*afc00*/  MOV R5, 0x84222325 ;  /* 0x8422232500057802 */ /* 0x000fe20000000f00 */
[----:B------:R-:W-:Y:S01]  /*afc10*/  IMAD.MOV.U32 R8, RZ, RZ, -0x340d631c ;  /* 0xcbf29ce4ff087424 */ /* 0x000fe200078e00ff */
[----:B------:R-:W-:Y:S01]  /*afc20*/  MOV R2, RZ ;  /* 0x000000ff00027202 */ /* 0x000fe20000000f00 */
[----:B------:R-:W-:-:S07]  /*afc30*/  IMAD.MOV.U32 R0, RZ, RZ, RZ ;  /* 0x000000ffff007224 */ /* 0x000fce00078e00ff */
.L_x_3963:
        /* <DEDUP_REMOVED lines=105> */
.L_x_3962:
        /* <DEDUP_REMOVED lines=51> */
.L_x_3964:
[----:B------:R-:W-:-:S04]  /*b0600*/  ISETP.GE.U32.AND P0, PT, R22, R5, PT ;  /* 0x000000051600720c */ /* 0x000fc80003f06070 */
[----:B------:R-:W-:-:S13]  /*b0610*/  ISETP.GE.U32.AND.EX P0, PT, R23, R8, PT, P0 ;  /* 0x000000081700720c */ /* 0x000fda0003f06100 */
[----:B------:R-:W-:Y:S05]  /*b0620*/  @!P0 BRA `(.L_x_3965) ;  /* 0x0000000000848947 */ /* 0x000fea0003800000 */
[----:B------:R-:W-:Y:S01]  /*b0630*/  IMAD.MOV.U32 R32, RZ, RZ, R30 ;  /* 0x000000ffff207224 */ /* 0x000fe200078e001e */
[----:B------:R-:W-:Y:S01]  /*b0640*/  MOV R29, R26 ;  /* 0x0000001a001d7202 */ /* 0x000fe20000000f00 */
[----:B------:R-:W-:Y:S06]  /*b0650*/  BRA `(.L_x_3966) ;  /* 0x0000000000887947 */ /* 0x000fec0003800000 */
.L_x_3958:
[----:B------:R-:W2:Y:S01]  /*b0660*/  LDCU UR6, c[0x0][0x3c8] ;  /* 0x00007900ff0677ac */ /* 0x000ea20008000800 */
[----:B------:R-:W-:Y:S01]  /*b0670*/  IMAD.MOV.U32 R32, RZ, RZ, R30 ;  /* 0x000000ffff207224 */ /* 0x000fe200078e001e */
[----:B------:R-:W-:Y:S01]  /*b0680*/  MOV R29, R26 ;  /* 0x0000001a001d7202 */ /* 0x000fe20000000f00 */
[----:B--2---:R-:W-:-:S09]  /*b0690*/  UISETP.NE.AND UP0, UPT, UR6, URZ, UPT ;  /* 0x000000ff0600728c */ /* 0x004fd2000bf05270 */
[----:B------:R-:W-:Y:S05]  /*b06a0*/  BRA.U !UP0, `(.L_x_3966) ;  /* 0x0000000108747547 */ /* 0x000fea000b800000 */
[----:B------:R-:W-:Y:S02]  /*b06b0*/  HFMA2 R2, -RZ, RZ, 0, 0 ;  /* 0x00000000ff027431 */ /* 0x000fe400000001ff */
[----:B------:R-:W-:-:S07]  /*b06c0*/  IMAD.MOV.U32 R0, RZ, RZ, RZ ;  /* 0x000000ffff007224 */ /* 0x000fce00078e00ff */
.L_x_3967:
[C---:B------:R-:W-:Y:S01]  /*b06d0*/  IMAD.SHL.U32 R21, R0.reuse, 0x8, RZ ;  /* 0x0000000800157824 */ /* 0x040fe200078e00ff */
[----:B-1----:R-:W-:-:S04]  /*b06e0*/  SHF.L.U64.HI R5, R0, 0x3, R2 ;  /* 0x0000000300057819 */ /* 0x002fc80000010202 */
        /* <DEDUP_REMOVED lines=19> */
[----:B------:R-:W-:Y:S05]  /*b0820*/  @!P1 BRA `(.L_x_3967) ;  /* 0xfffffffc00a89947 */ /* 0x000fea000383ffff */
[----:B------:R-:W-:Y:S05]  /*b0830*/  BRA `(.L_x_3966) ;  /* 0x0000000000107947 */ /* 0x000fea0003800000 */
.L_x_3965:
[----:B------:R-:W-:Y:S01]  /*b0840*/  IMAD.MOV.U32 R32, RZ, RZ, R28 ;  /* 0x000000ffff207224 */ /* 0x000fe200078e001c */
[----:B------:R-:W-:Y:S01]  /*b0850*/  MOV R29, R4 ;  /* 0x00000004001d7202 */ /* 0x000fe20000000f00 */
[----:B------:R-:W-:Y:S01]  /*b0860*/  IMAD.MOV.U32 R28, RZ, RZ, R30 ;  /* 0x000000ffff1c7224 */ /* 0x000fe200078e001e */
[----:B------:R-:W-:-:S07]  /*b0870*/  MOV R4, R26 ;  /* 0x0000001a00047202 */ /* 0x000fce0000000f00 */
.L_x_3966:
[----:B------:R-:W-:Y:S05]  /*b0880*/  BSYNC.RECONVERGENT B1 ;  /* 0x0000000000017941 */ /* 0x000fea0003800200 */
.L_x_3957:
[----:B------:R-:W-:Y:S01]  /*b0890*/  ISETP.NE.U32.AND P0, PT, RZ, UR10, PT ;  /* 0x0000000aff007c0c */ /* 0x000fe2000bf05070 */
[----:B------:R-:W-:Y:S02]  /*b08a0*/  HFMA2 R2, -RZ, RZ, -15.890625, -0.0047760009765625 ;  /* 0xcbf29ce4ff027431 */ /* 0x000fe400000001ff */
[----:B0-----:R-:W-:Y:S01]  /*b08b0*/  IMAD.MOV.U32 R0, RZ, RZ, -0x7bdddcdb ;  /* 0x84222325ff007424 */ /* 0x001fe200078e00ff */
        /* <DEDUP_REMOVED lines=8> */
.L_x_3969:
        /* <DEDUP_REMOVED lines=106> */
.L_x_3968:
        /* <DEDUP_REMOVED lines=55> */
.L_x_3970:
[----:B------:R-:W-:Y:S02]  /*b1350*/  HFMA2 R5, -RZ, RZ, 0, 0 ;  /* 0x00000000ff057431 */ /* 0x000fe400000001ff */
[----:B------:R-:W-:Y:S01]  /*b1360*/  IMAD.MOV.U32 R25, RZ, RZ, RZ ;  /* 0x000000ffff197224 */ /* 0x000fe200078e00ff */
[----:B------:R-:W-:Y:S06]  /*b1370*/  @!P0 BRA `(.L_x_3971) ;  /* 0x0000000400b48947 */ /* 0x000fec0003800000 */
[----:B------:R-:W-:Y:S01]  /*b1380*/  IMAD.MOV.U32 R11, RZ, RZ, -0x7bdddcdb ;  /* 0x84222325ff0b7424 */ /* 0x000fe200078e00ff */
[----:B------:R-:W-:Y:S01]  /*b1390*/  MOV R22, 0xcbf29ce4 ;  /* 0xcbf29ce400167802 */ /* 0x000fe20000000f00 */
[----:B0-----:R-:W-:Y:S01]  /*b13a0*/  IMAD.MOV.U32 R8, RZ, RZ, RZ ;  /* 0x000000ffff087224 */ /* 0x001fe200078e00ff */
[----:B------:R-:W-:-:S07]  /*b13b0*/  MOV R5, RZ ;  /* 0x000000ff00057202 */ /* 0x000fce0000000f00 */
.L_x_3972:
        /* <DEDUP_REMOVED lines=105> */
.L_x_3971:
        /* <DEDUP_REMOVED lines=10> */
[----:B0-----:R-:W-:Y:S01]  /*b1af0*/  IADD3 R8, PT, PT, R21, R11, RZ ;  /* 0x0000000b15087210 */ /* 0x001fe20007ffe0ff */
        /* <DEDUP_REMOVED lines=40> */
.L_x_3973:
        /* <DEDUP_REMOVED lines=18> */
.L_x_3977:
        /* <DEDUP_REMOVED lines=102> */
.L_x_3976:
        /* <DEDUP_REMOVED lines=51> */
.L_x_3978:
[----:B------:R-:W-:Y:S02]  /*b2830*/  HFMA2 R0, -RZ, RZ, 0, 0 ;  /* 0x00000000ff007431 */ /* 0x000fe400000001ff */
[----:B------:R-:W-:Y:S01]  /*b2840*/  IMAD.MOV.U32 R11, RZ, RZ, RZ ;  /* 0x000000ffff0b7224 */ /* 0x000fe200078e00ff */
[----:B------:R-:W-:Y:S06]  /*b2850*/  @!P0 BRA `(.L_x_3979) ;  /* 0x0000000400b48947 */ /* 0x000fec0003800000 */
[----:B------:R-:W-:Y:S01]  /*b2860*/  IMAD.MOV.U32 R5, RZ, RZ, -0x7bdddcdb ;  /* 0x84222325ff057424 */ /* 0x000fe200078e00ff */
[----:B------:R-:W-:Y:S01]  /*b2870*/  MOV R8, 0xcbf29ce4 ;  /* 0xcbf29ce400087802 */ /* 0x000fe20000000f00 */
[----:B------:R-:W-:Y:S01]  /*b2880*/  IMAD.MOV.U32 R2, RZ, RZ, RZ ;  /* 0x000000ffff027224 */ /* 0x000fe200078e00ff */
[----:B------:R-:W-:-:S07]  /*b2890*/  MOV R0, RZ ;  /* 0x000000ff00007202 */ /* 0x000fce0000000f00 */
.L_x_3980:
        /* <DEDUP_REMOVED lines=90> */
[----:B------:R-:W-:Y:S01]  /*b2e40*/  IMAD R8, R8, 0x1b3, RZ ;  /* 0x000001b308087824 */ /* 0x000fe200078e02ff */
[----:B0-----:R-:W-:Y:S01]  /*b2e50*/  LOP3.LUT R11, R18, 0xfffffffe, RZ, 0xc0, !PT ;  /* 0xfffffffe120b7812 */ /* 0x001fe200078ec0ff */
[----:B------:R-:W-:-:S03]  /*b2e60*/  IMAD.WIDE.U32 R24, R5, 0x1b3, RZ ;  /* 0x000001b305187825 */ /* 0x000fc600078e00ff */
[----:B------:R-:W-:Y:S01]  /*b2e70*/  ISETP.NE.U32.AND P0, PT, R2, R11, PT ;  /* 0x0000000b0200720c */ /* 0x000fe20003f05070 */
[----:B------:R-:W-:Y:S01]  /*b2e80*/  IMAD R5, R5, 0x100, R8 ;  /* 0x0000010005057824 */ /* 0x000fe200078e0208 */
[----:B------:R-:W-:Y:S02]  /*b2e90*/  LOP3.LUT R24, R21, R24, RZ, 0x3c, !PT ;  /* 0x0000001815187212 */ /* 0x000fe400078e3cff */
[----:B------:R-:W-:Y:S02]  /*b2ea0*/  ISETP.NE.AND.EX P0, PT, R0, R19, PT, P0 ;  /* 0x000000130000720c */ /* 0x000fe40003f05300 */
[----:B------:R-:W-:Y:S01]  /*b2eb0*/  IADD3 R5, PT, PT, R25, R5, RZ ;  /* 0x0000000519057210 */ /* 0x000fe20007ffe0ff */
[----:B------:R-:W-:-:S04]  /*b2ec0*/  IMAD.WIDE.U32 R18, R24, 0x1b3, RZ ;  /* 0x000001b318127825 */ /* 0x000fc800078e00ff */
[----:B------:R-:W-:-:S05]  /*b2ed0*/  IMAD R5, R5, 0x1b3, RZ ;  /* 0x000001b305057824 */ /* 0x000fca00078e02ff */
[----:B------:R-:W-:Y:S01]  /*b2ee0*/  LEA R21, R24, R5, 0x8 ;  /* 0x0000000518157211 */ /* 0x000fe200078e40ff */
[----:B------:R-:W-:-:S03]  /*b2ef0*/  IMAD.MOV.U32 R5, RZ, RZ, R18 ;  /* 0x000000ffff057224 */ /* 0x000fc600078e0012 */
[----:B------:R-:W-:Y:S01]  /*b2f00*/  IADD3 R8, PT, PT, R19, R21, RZ ;  /* 0x0000001513087210 */ /* 0x000fe20007ffe0ff */
[----:B------:R-:W-:Y:S06]  /*b2f10*/  @P0 BRA `(.L_x_3980) ;  /* 0xfffffff800600947 */ /* 0x000fec000383ffff */
[----:B------:R-:W0:Y:S02]  /*b2f20*/  LDC R0, c[0x0][0x3c4] ;  /* 0x0000f100ff007b82 */ /* 0x000e240000000800 */
.L_x_3979:
        /* <DEDUP_REMOVED lines=51> */
.L_x_3981:
[----:B------:R-:W-:-:S04]  /*b3260*/  ISETP.GE.U32.AND P0, PT, R22, R5, PT ;  /* 0x000000051600720c */ /* 0x000fc80003f06070 */
[----:B------:R-:W-:-:S13]  /*b3270*/  ISETP.GE.U32.AND.EX P0, PT, R23, R8, PT, P0 ;  /* 0x000000081700720c */ /* 0x000fda0003f06100 */
[----:B------:R-:W-:Y:S05]  /*b3280*/  @!P0 BRA `(.L_x_3982) ;  /* 0x0000000000848947 */ /* 0x000fea0003800000 */
[----:B------:R-:W-:Y:S01]  /*b3290*/  MOV R26, R7 ;  /* 0x00000007001a7202 */ /* 0x000fe20000000f00 */
[----:B------:R-:W-:Y:S01]  /*b32a0*/  IMAD.MOV.U32 R5, RZ, RZ, R6 ;  /* 0x000000ffff057224 */ /* 0x000fe200078e0006 */
[----:B------:R-:W-:Y:S06]  /*b32b0*/  BRA `(.L_x_3983) ;  /* 0x0000000000887947 */ /* 0x000fec0003800000 */
.L_x_3975:
[----:B------:R-:W2:Y:S01]  /*b32c0*/  LDCU UR6, c[0x0][0x3c8] ;  /* 0x00007900ff0677ac */ /* 0x000ea20008000800 */
[----:B------:R-:W-:Y:S01]  /*b32d0*/  MOV R26, R7 ;  /* 0x00000007001a7202 */ /* 0x000fe20000000f00 */
[----:B-1----:R-:W-:Y:S01]  /*b32e0*/  IMAD.MOV.U32 R5, RZ, RZ, R6 ;  /* 0x000000ffff057224 */ /* 0x002fe200078e0006 */
[----:B--2---:R-:W-:-:S09]  /*b32f0*/  UISETP.NE.AND UP0, UPT, UR6, URZ, UPT ;  /* 0x000000ff0600728c */ /* 0x004fd2000bf05270 */
[----:B------:R-:W-:Y:S05]  /*b3300*/  BRA.U !UP0, `(.L_x_3983) ;  /* 0x0000000108747547 */ /* 0x000fea000b800000 */
[----:B------:R-:W-:Y:S02]  /*b3310*/  HFMA2 R0, -RZ, RZ, 0, 0 ;  /* 0x00000000ff007431 */ /* 0x000fe400000001ff */
[----:B------:R-:W-:-:S07]  /*b3320*/  IMAD.MOV.U32 R2, RZ, RZ, RZ ;  /* 0x000000ffff027224 */ /* 0x000fce00078e00ff */
.L_x_3984:
        /* <DEDUP_REMOVED lines=21> */
[----:B------:R-:W-:Y:S05]  /*b3480*/  @!P1 BRA `(.L_x_3984) ;  /* 0xfffffffc00a89947 */ /* 0x000fea000383ffff */
[----:B------:R-:W-:Y:S05]  /*b3490*/  BRA `(.L_x_3983) ;  /* 0x0000000000107947 */ /* 0x000fea0003800000 */
.L_x_3982:
[----:B------:R-:W-:Y:S01]  /*b34a0*/  MOV R26, R9 ;  /* 0x00000009001a7202 */ /* 0x000fe20000000f00 */
[----:B------:R-:W-:Y:S01]  /*b34b0*/  IMAD.MOV.U32 R5, RZ, RZ, R10 ;  /* 0x000000ffff057224 */ /* 0x000fe200078e000a */
[----:B------:R-:W-:Y:S01]  /*b34c0*/  MOV R9, R7 ;  /* 0x0000000700097202 */ /* 0x000fe20000000f00 */
[----:B------:R-:W-:-:S07]  /*b34d0*/  IMAD.MOV.U32 R10, RZ, RZ, R6 ;  /* 0x000000ffff0a7224 */ /* 0x000fce00078e0006 */
.L_x_3983:
[----:B------:R-:W-:Y:S05]  /*b34e0*/  BSYNC.RECONVERGENT B1 ;  /* 0x0000000000017941 */ /* 0x000fea0003800200 */
.L_x_3974:
        /* <DEDUP_REMOVED lines=10> */
.L_x_3986:
        /* <DEDUP_REMOVED lines=106> */
.L_x_3985:
        /* <DEDUP_REMOVED lines=55> */
.L_x_3987:
[----:B------:R-:W-:Y:S02]  /*b3fa0*/  HFMA2 R20, -RZ, RZ, 0, 0 ;  /* 0x00000000ff147431 */ /* 0x000fe400000001ff */
[----:B0-----:R-:W-:Y:S01]  /*b3fb0*/  IMAD.MOV.U32 R7, RZ, RZ, RZ ;  /* 0x000000ffff077224 */ /* 0x001fe200078e00ff */
[----:B------:R-:W-:Y:S06]  /*b3fc0*/  @!P0 BRA `(.L_x_3988) ;  /* 0x0000000400b08947 */ /* 0x000fec0003800000 */
[----:B------:R-:W-:Y:S01]  /*b3fd0*/  MOV R8, 0x84222325 ;  /* 0x8422232500087802 */ /* 0x000fe20000000f00 */
[----:B------:R-:W-:Y:S01]  /*b3fe0*/  IMAD.MOV.U32 R11, RZ, RZ, -0x340d631c ;  /* 0xcbf29ce4ff0b7424 */ /* 0x000fe200078e00ff */
[----:B------:R-:W-:-:S07]  /*b3ff0*/  CS2R R6, SRZ ;  /* 0x0000000000067805 */ /* 0x000fce000001ff00 */
.L_x_3989:
        /* <DEDUP_REMOVED lines=104> */
[----:B------:R-:W0:Y:S02]  /*b4680*/  LDC R7, c[0x0][0x3c4] ;  /* 0x0000f100ff077b82 */ /* 0x000e240000000800 */
.L_x_3988:
        /* <DEDUP_REMOVED lines=51> */
.L_x_3990:
        /* <DEDUP_REMOVED lines=18> */
.L_x_3994:
        /* <DEDUP_REMOVED lines=102> */
.L_x_3993:
        /* <DEDUP_REMOVED lines=51> */
.L_x_3995:
[----:B------:R-:W-:Y:S02]  /*b5470*/  HFMA2 R11, -RZ, RZ, 0, 0 ;  /* 0x00000000ff0b7431 */ /* 0x000fe400000001ff */
[----:B------:R-:W-:Y:S01]  /*b5480*/  IMAD.MOV.U32 R0, RZ, RZ, RZ ;  /* 0x000000ffff007224 */ /* 0x000fe200078e00ff */
[----:B------:R-:W-:Y:S06]  /*b5490*/  @!P0 BRA `(.L_x_3996) ;  /* 0x0000000400b08947 */ /* 0x000fec0003800000 */
[----:B------:R-:W-:Y:S01]  /*b54a0*/  MOV R6, 0x84222325 ;  /* 0x8422232500067802 */ /* 0x000fe20000000f00 */
[----:B------:R-:W-:Y:S01]  /*b54b0*/  IMAD.MOV.U32 R7, RZ, RZ, -0x340d631c ;  /* 0xcbf29ce4ff077424 */ /* 0x000fe200078e00ff */
[----:B------:R-:W-:Y:S01]  /*b54c0*/  MOV R2, RZ ;  /* 0x000000ff00027202 */ /* 0x000fe20000000f00 */
[----:B------:R-:W-:-:S07]  /*b54d0*/  IMAD.MOV.U32 R0, RZ, RZ, RZ ;  /* 0x000000ffff007224 */ /* 0x000fce00078e00ff */
.L_x_3997:
        /* <DEDUP_REMOVED lines=103> */
[----:B------:R-:W0:Y:S02]  /*b5b50*/  LDC R0, c[0x0][0x3c4] ;  /* 0x0000f100ff007b82 */ /* 0x000e240000000800 */
.L_x_3996:
        /* <DEDUP_REMOVED lines=50> */
.L_x_3998:
[----:B------:R-:W-:-:S04]  /*b5e80*/  ISETP.GE.U32.AND P0, PT, R22, R6, PT ;  /* 0x000000061600720c */ /* 0x000fc80003f06070 */
[----:B------:R-:W-:-:S13]  /*b5e90*/  ISETP.GE.U32.AND.EX P0, PT, R23, R7, PT, P0 ;  /* 0x000000071700720c */ /* 0x000fda0003f06100 */
[----:B------:R-:W-:Y:S05]  /*b5ea0*/  @!P0 BRA `(.L_x_3999) ;  /* 0x0000000000888947 */ /* 0x000fea0003800000 */
[----:B0-----:R-:W-:Y:S01]  /*b5eb0*/  IMAD.MOV.U32 R0, RZ, RZ, R27 ;  /* 0x000000ffff007224 */ /* 0x001fe200078e001b */
[----:B------:R-:W-:Y:S01]  /*b5ec0*/  MOV R2, R3 ;  /* 0x0000000300027202 */ /* 0x000fe20000000f00 */
[----:B------:R-:W-:Y:S06]  /*b5ed0*/  BRA `(.L_x_4000) ;  /* 0x00000000008c7947 */ /* 0x000fec0003800000 */
.L_x_3992:
[----:B------:R-:W1:Y:S01]  /*b5ee0*/  LDCU UR6, c[0x0][0x3c8] ;  /* 0x00007900ff0677ac */ /* 0x000e620008000800 */
[----:B------:R-:W-:Y:S01]  /*b5ef0*/  IMAD.MOV.U32 R0, RZ, RZ, R27 ;  /* 0x000000ffff007224 */ /* 0x000fe200078e001b */
[----:B------:R-:W-:Y:S01]  /*b5f00*/  MOV R2, R3 ;  /* 0x0000000300027202 */ /* 0x000fe20000000f00 */
[----:B-1----:R-:W-:-:S09]  /*b5f10*/  UISETP.NE.AND UP0, UPT, UR6, URZ, UPT ;  /* 0x000000ff0600728c */ /* 0x002fd2000bf05270 */
[----:B------:R-:W-:Y:S05]  /*b5f20*/  BRA.U !UP0, `(.L_x_4000) ;  /* 0x0000000108787547 */ /* 0x000fea000b800000 */
[----:B------:R-:W-:Y:S02]  /*b5f30*/  HFMA2 R11, -RZ, RZ, 0, 0 ;  /* 0x00000000ff0b7431 */ /* 0x000fe400000001ff */
[----:B------:R-:W-:-:S07]  /*b5f40*/  IMAD.MOV.U32 R8, RZ, RZ, RZ ;  /* 0x000000ffff087224 */ /* 0x000fce00078e00ff */
.L_x_4001:
[C---:B------:R-:W-:Y:S01]  /*b5f50*/  IMAD.SHL.U32 R18, R8.reuse, 0x8, RZ ;  /* 0x0000000808127824 */ /* 0x040fe200078e00ff */
        /* <DEDUP_REMOVED lines=23> */
.L_x_3999:
[----:B0-----:R-:W-:Y:S01]  /*b60d0*/  MOV R0, R15 ;  /* 0x0000000f00007202 */ /* 0x001fe20000000f00 */
[----:B------:R-:W-:Y:S01]  /*b60e0*/  IMAD.MOV.U32 R2, RZ, RZ, R16 ;  /* 0x000000ffff027224 */ /* 0x000fe200078e0010 */
[----:B------:R-:W-:Y:S01]  /*b60f0*/  MOV R15, R27 ;  /* 0x0000001b000f7202 */ /* 0x000fe20000000f00 */
[----:B------:R-:W-:-:S07]  /*b6100*/  IMAD.MOV.U32 R16, RZ, RZ, R3 ;  /* 0x000000ffff107224 */ /* 0x000fce00078e0003 */
.L_x_4000:
[----:B------:R-:W-:Y:S05]  /*b6110*/  BSYNC.RECONVERGENT B1 ;  /* 0x0000000000017941 */ /* 0x000fea0003800200 */
.L_x_3991:
        /* <DEDUP_REMOVED lines=11> */
.L_x_4003:
        /* <DEDUP_REMOVED lines=106> */
.L_x_4002:
        /* <DEDUP_REMOVED lines=55> */
.L_x_4004:
[----:B------:R-:W-:Y:S02]  /*b6be0*/  HFMA2 R25, -RZ, RZ, 0, 0 ;  /* 0x00000000ff197431 */ /* 0x000fe400000001ff */
[----:B0-----:R-:W-:Y:S01]  /*b6bf0*/  IMAD.MOV.U32 R8, RZ, RZ, RZ ;  /* 0x000000ffff087224 */ /* 0x001fe200078e00ff */
[----:B------:R-:W-:Y:S06]  /*b6c00*/  @!P0 BRA `(.L_x_4005) ;  /* 0x0000000400b48947 */ /* 0x000fec0003800000 */
[----:B------:R-:W-:Y:S01]  /*b6c10*/  MOV R11, 0x84222325 ;  /* 0x84222325000b7802 */ /* 0x000fe20000000f00 */
[----:B------:R-:W-:Y:S01]  /*b6c20*/  IMAD.MOV.U32 R22, RZ, RZ, -0x340d631c ;  /* 0xcbf29ce4ff167424 */ /* 0x000fe200078e00ff */
[----:B------:R-:W-:Y:S01]  /*b6c30*/  MOV R8, RZ ;  /* 0x000000ff00087202 */ /* 0x000fe20000000f00 */
[----:B------:R-:W-:-:S07]  /*b6c40*/  IMAD.MOV.U32 R7, RZ, RZ, RZ ;  /* 0x000000ffff077224 */ /* 0x000fce00078e00ff */
.L_x_4006:
        /* <DEDUP_REMOVED lines=105> */
.L_x_4005:
        /* <DEDUP_REMOVED lines=51> */
.L_x_4007:
        /* <DEDUP_REMOVED lines=18> */
.L_x_4011:
        /* <DEDUP_REMOVED lines=102> */
.L_x_4010:
        /* <DEDUP_REMOVED lines=51> */
.L_x_4012:
[----:B------:R-:W-:Y:S02]  /*b80c0*/  HFMA2 R11, -RZ, RZ, 0, 0 ;  /* 0x00000000ff0b7431 */ /* 0x000fe400000001ff */
[----:B------:R-:W-:Y:S01]  /*b80d0*/  IMAD.MOV.U32 R6, RZ, RZ, RZ ;  /* 0x000000ffff067224 */ /* 0x000fe200078e00ff */
[----:B------:R-:W-:Y:S06]  /*b80e0*/  @!P0 BRA `(.L_x_4013) ;  /* 0x0000000400b48947 */ /* 0x000fec0003800000 */
[----:B------:R-:W-:Y:S01]  /*b80f0*/  MOV R7, 0x84222325 ;  /* 0x8422232500077802 */ /* 0x000fe20000000f00 */
[----:B------:R-:W-:Y:S01]  /*b8100*/  IMAD.MOV.U32 R8, RZ, RZ, -0x340d631c ;  /* 0xcbf29ce4ff087424 */ /* 0x000fe200078e00ff */
[----:B------:R-:W-:Y:S01]  /*b8110*/  MOV R6, RZ ;  /* 0x000000ff00067202 */ /* 0x000fe20000000f00 */
[----:B------:R-:W-:-:S07]  /*b8120*/  IMAD.MOV.U32 R3, RZ, RZ, RZ ;  /* 0x000000ffff037224 */ /* 0x000fce00078e00ff */
.L_x_4014:
        /* <DEDUP_REMOVED lines=105> */
.L_x_4013:
        /* <DEDUP_REMOVED lines=51> */
.L_x_4015:
[----:B------:R-:W-:-:S04]  /*b8af0*/  ISETP.GE.U32.AND P0, PT, R22, R7, PT ;  /* 0x000000071600720c */ /* 0x000fc80003f06070 */
[----:B------:R-:W-:-:S13]  /*b8b00*/  ISETP.GE.U32.AND.EX P0, PT, R23, R8, PT, P0 ;  /* 0x000000081700720c */ /* 0x000fda0003f06100 */
[----:B------:R-:W-:Y:S05]  /*b8b10*/  @!P0 BRA `(.L_x_4016) ;  /* 0x00000000008c8947 */ /* 0x000fea0003800000 */
[----:B------:R-:W-:Y:S01]  /*b8b20*/  IMAD.MOV.U32 R27, RZ, RZ, R28 ;  /* 0x000000ffff1b7224 */ /* 0x000fe200078e001c */
[----:B------:R-:W-:Y:S01]  /*b8b30*/  MOV R11, R4 ;  /* 0x00000004000b7202 */ /* 0x000fe20000000f00 */
[----:B------:R-:W-:Y:S06]  /*b8b40*/  BRA `(.L_x_4017) ;  /* 0x0000000000907947 */ /* 0x000fec0003800000 */
.L_x_4009:
[----:B------:R-:W1:Y:S01]  /*b8b50*/  LDCU UR6, c[0x0][0x3c8] ;  /* 0x00007900ff0677ac */ /* 0x000e620008000800 */
[----:B------:R-:W-:Y:S01]  /*b8b60*/  IMAD.MOV.U32 R27, RZ, RZ, R28 ;  /* 0x000000ffff1b7224 */ /* 0x000fe200078e001c */
[----:B------:R-:W-:Y:S01]  /*b8b70*/  MOV R11, R4 ;  /* 0x00000004000b7202 */ /* 0x000fe20000000f00 */
[----:B-1----:R-:W-:-:S09]  /*b8b80*/  UISETP.NE.AND UP0, UPT, UR6, URZ, UPT ;  /* 0x000000ff0600728c */ /* 0x002fd2000bf05270 */
[----:B------:R-:W-:Y:S05]  /*b8b90*/  BRA.U !UP0, `(.L_x_4017) ;  /* 0x00000001087c7547 */ /* 0x000fea000b800000 */
[----:B------:R-:W-:Y:S02]  /*b8ba0*/  HFMA2 R21, -RZ, RZ, 0, 0 ;  /* 0x00000000ff157431 */ /* 0x000fe400000001ff */
[----:B0-----:R-:W-:-:S07]  /*b8bb0*/  IMAD.MOV.U32 R8, RZ, RZ, RZ ;  /* 0x000000ffff087224 */ /* 0x001fce00078e00ff */
.L_x_4018:
        /* <DEDUP_REMOVED lines=25> */
.L_x_4016:
[----:B------:R-:W-:Y:S01]  /*b8d50*/  IMAD.MOV.U32 R27, RZ, RZ, R14 ;  /* 0x000000ffff1b7224 */ /* 0x000fe200078e000e */
[----:B------:R-:W-:Y:S01]  /*b8d60*/  MOV R11, R17 ;  /* 0x00000011000b7202 */ /* 0x000fe20000000f00 */
[----:B------:R-:W-:Y:S01]  /*b8d70*/  IMAD.MOV.U32 R14, RZ, RZ, R28 ;  /* 0x000000ffff0e7224 */ /* 0x000fe200078e001c */
[----:B------:R-:W-:-:S07]  /*b8d80*/  MOV R17, R4 ;  /* 0x0000000400117202 */ /* 0x000fce0000000f00 */
.L_x_4017:
[----:B------:R-:W-:Y:S05]  /*b8d90*/  BSYNC.RECONVERGENT B1 ;  /* 0x0000000000017941 */ /* 0x000fea0003800200 */
.L_x_4008:
        /* <DEDUP_REMOVED lines=9> */
[----:B0-----:R-:W-:-:S07]  /*b8e30*/  CS2R R6, SRZ ;  /* 0x0000000000067805 */ /* 0x001fce000001ff00 */
.L_x_4020:
        /* <DEDUP_REMOVED lines=104> */
[----:B------:R-:W1:Y:S01]  /*b94c0*/  LDC R18, c[0x0][0x3c4] ;  /* 0x0000f100ff127b82 */ /* 0x000e620000000800 */
[----:B------:R-:W-:-:S07]  /*b94d0*/  IMAD.MOV.U32 R7, RZ, RZ, R8 ;  /* 0x000000ffff077224 */ /* 0x000fce00078e0008 */
.L_x_4019:
        /* <DEDUP_REMOVED lines=55> */
.L_x_4021:
[----:B------:R-:W-:Y:S02]  /*b9850*/  HFMA2 R7, -RZ, RZ, 0, 0 ;  /* 0x00000000ff077431 */ /* 0x000fe400000001ff */
[----:B------:R-:W-:Y:S01]  /*b9860*/  IMAD.MOV.U32 R20, RZ, RZ, RZ ;  /* 0x000000ffff147224 */ /* 0x000fe200078e00ff */
[----:B------:R-:W-:Y:S06]  /*b9870*/  @!P0 BRA `(.L_x_4022) ;  /* 0x0000000400b08947 */ /* 0x000fec0003800000 */
[----:B------:R-:W-:Y:S01]  /*b9880*/  IMAD.MOV.U32 R8, RZ, RZ, -0x7bdddcdb ;  /* 0x84222325ff087424 */ /* 0x000fe200078e00ff */
[----:B------:R-:W-:Y:S02]  /*b9890*/  MOV R22, 0xcbf29ce4 ;  /* 0xcbf29ce400167802 */ /* 0x000fe40000000f00 */
[----:B------:R-:W-:-:S07]  /*b98a0*/  CS2R R6, SRZ ;  /* 0x0000000000067805 */ /* 0x000fce000001ff00 */
.L_x_4023:
[----:B-1----:R-:W-:-:S04]  /*b98b0*/  LEA R18, P2, R7, R12, 0x3 ;  /* 0x0000000c07127211 */ /* 0x002fc800078418ff */
        /* <DEDUP_REMOVED lines=103> */
[----:B------:R-:W0:Y:S02]  /*b9f30*/  LDC R7, c[0x0][0x3c4] ;  /* 0x0000f100ff077b82 */ /* 0x000e240000000800 */
.L_x_4022:
[----:B------:R-:W-:Y:S05]  /*b9f40*/  @!P1 BRA `(.L_x_4024) ;  /* 0x0000000000c89947 */ /* 0x000fea0003800000 */
[----:B------:R-:W-:-:S04]  /*b9f50*/  LEA R6, P2, R20, R12, 0x3 ;  /* 0x0000000c14067211 */ /* 0x000fc800078418ff */
        /* <DEDUP_REMOVED lines=49> */
.L_x_4024:
        /* <DEDUP_REMOVED lines=16> */
[----:B------:R-:W2:Y:S01]  /*ba370*/  LDC R24, c[0x0][0x3c4] ;  /* 0x0000f100ff187b82 */ /* 0x000ea20000000800 */
[----:B0-----:R-:W-:-:S07]  /*ba380*/  LOP3.LUT R4, R4, 0xfffffffe, RZ, 0xc0, !PT ;  /* 0xfffffffe04047812 */ /* 0x001fce00078ec0ff */
.L_x_4028:
[----:B-1----:R-:W-:-:S04]  /*ba390*/  LEA R18, P2, R8, R9, 0x3 ;  /* 0x0000000908127211 */ /* 0x002fc800078418ff */
[----:B------:R-:W-:-:S05]  /*ba3a0*/  LEA.HI.X R19, R8, R10, R3, 0x3, P2 ;  /* 0x0000000a08137211 */ /* 0x000fca00010f1c03 */
[----:B------:R-:W3:Y:S04]  /*ba3b0*/  LD.E.64 R20, desc[UR8][R18.64] ;  /* 0x0000000812147980 */ /* 0x000ee8000c101b00 */
[----:B------:R-:W4:Y:S01]  /*ba3c0*/  LD.E.64 R18, desc[UR8][R18.64+0x8] ;  /* 0x0000080812127980 */ /* 0x000f22000c101b00 */
        /* <DEDUP_REMOVED lines=98> */
.L_x_4027:
[----:B------:R-:W-:Y:S05]  /*ba9f0*/  @!P1 BRA `(.L_x_4029) ;  /* 0x0000000000c89947 */ /* 0x000fea0003800000 */
        /* <DEDUP_REMOVED lines=50> */
.L_x_4029:
[----:B------:R-:W-:Y:S02]  /*bad20*/  HFMA2 R4, -RZ, RZ, 0, 0 ;  /* 0x00000000ff047431 */ /* 0x000fe400000001ff */
[----:B------:R-:W-:Y:S01]  /*bad30*/  IMAD.MOV.U32 R21, RZ, RZ, RZ ;  /* 0x000000ffff157224 */ /* 0x000fe200078e00ff */
[----:B------:R-:W-:Y:S06]  /*bad40*/  @!P0 BRA `(.L_x_4030) ;  /* 0x0000000400b08947 */ /* 0x000fec0003800000 */
[----:B------:R-:W-:Y:S01]  /*bad50*/  IMAD.MOV.U32 R6, RZ, RZ, -0x7bdddcdb ;  /* 0x84222325ff067424 */ /* 0x000fe200078e00ff */
[----:B------:R-:W-:Y:S01]  /*bad60*/  MOV R7, 0xcbf29ce4 ;  /* 0xcbf29ce400077802 */ /* 0x000fe20000000f00 */
[----:B------:R-:W-:Y:S01]  /*bad70*/  IMAD.MOV.U32 R4, RZ, RZ, RZ ;  /* 0x000000ffff047224 */ /* 0x000fe200078e00ff */
[----:B------:R-:W-:-:S07]  /*bad80*/  MOV R3, RZ ;  /* 0x000000ff00037202 */ /* 0x000fce0000000f00 */
.L_x_4031:
[----:B------:R-:W-:-:S04]  /*bad90*/  LEA R20, P0, R4, R12, 0x3 ;  /* 0x0000000c04147211 */ /* 0x000fc800078018ff */
        /* <DEDUP_REMOVED lines=99> */
[----:B------:R-:W-:-:S05]  /*bb3d0*/  LEA R19, R18, R19, 0x8 ;  /* 0x0000001312137211 */ /* 0x000fca00078e40ff */
[----:B------:R-:W-:-:S04]  /*bb3e0*/  IMAD.IADD R7, R7, 0x1, R19 ;  /* 0x0000000107077824 */ /* 0x000fc800078e0213 */
[----:B------:R-:W-:Y:S05]  /*bb3f0*/  @P0 BRA `(.L_x_4031) ;  /* 0xfffffff800640947 */ /* 0x000fea000383ffff */
[----:B------:R-:W0:Y:S02]  /*bb400*/  LDC R4, c[0x0][0x3c4] ;  /* 0x0000f100ff047b82 */ /* 0x000e240000000800 */
.L_x_4030:
        /* <DEDUP_REMOVED lines=50> */
.L_x_4032:
[----:B------:R-:W-:-:S04]  /*bb730*/  ISETP.GE.U32.AND P0, PT, R22, R6, PT ;  /* 0x000000061600720c */ /* 0x000fc80003f06070 */
[----:B------:R-:W-:-:S13]  /*bb740*/  ISETP.GE.U32.AND.EX P0, PT, R23, R7, PT, P0 ;  /* 0x000000071700720c */ /* 0x000fda0003f06100 */
[----:B------:R-:W-:Y:S05]  /*bb750*/  @!P0 BRA `(.L_x_4033) ;  /* 0x0000000000888947 */ /* 0x000fea0003800000 */
[----:B------:R-:W-:Y:S01]  /*bb760*/  MOV R31, R9 ;  /* 0x00000009001f7202 */ /* 0x000fe20000000f00 */
[----:B------:R-:W-:Y:S01]  /*bb770*/  IMAD.MOV.U32 R8, RZ, RZ, R10 ;  /* 0x000000ffff087224 */ /* 0x000fe200078e000a */
[----:B------:R-:W-:Y:S06]  /*bb780*/  BRA `(.L_x_4034) ;  /* 0x00000000008c7947 */ /* 0x000fec0003800000 */
.L_x_4026:
[----:B------:R-:W2:Y:S01]  /*bb790*/  LDCU UR6, c[0x0][0x3c8] ;  /* 0x00007900ff0677ac */ /* 0x000ea20008000800 */
[----:B------:R-:W-:Y:S01]  /*bb7a0*/  MOV R31, R9 ;  /* 0x00000009001f7202 */ /* 0x000fe20000000f00 */
[----:B------:R-:W-:Y:S01]  /*bb7b0*/  IMAD.MOV.U32 R8, RZ, RZ, R10 ;  /* 0x000000ffff087224 */ /* 0x000fe200078e000a */
[----:B--2---:R-:W-:-:S09]  /*bb7c0*/  UISETP.NE.AND UP0, UPT, UR6, URZ, UPT ;  /* 0x000000ff0600728c */ /* 0x004fd2000bf05270 */
[----:B------:R-:W-:Y:S05]  /*bb7d0*/  BRA.U !UP0, `(.L_x_4034) ;  /* 0x0000000108787547 */ /* 0x000fea000b800000 */
[----:B------:R-:W-:Y:S02]  /*bb7e0*/  HFMA2 R20, -RZ, RZ, 0, 0 ;  /* 0x00000000ff147431 */ /* 0x000fe400000001ff */
[----:B------:R-:W-:-:S07]  /*bb7f0*/  IMAD.MOV.U32 R4, RZ, RZ, RZ ;  /* 0x000000ffff047224 */ /* 0x000fce00078e00ff */
.L_x_4035:
        /* <DEDUP_REMOVED lines=24> */
.L_x_4033:
[----:B------:R-:W-:Y:S01]  /*bb980*/  IMAD.MOV.U32 R31, RZ, RZ, R12 ;  /* 0x000000ffff1f7224 */ /* 0x000fe200078e000c */
[----:B------:R-:W-:Y:S01]  /*bb990*/  MOV R8, R13 ;  /* 0x0000000d00087202 */ /* 0x000fe20000000f00 */
[----:B------:R-:W-:Y:S01]  /*bb9a0*/  IMAD.MOV.U32 R12, RZ, RZ, R9 ;  /* 0x000000ffff0c7224 */ /* 0x000fe200078e0009 */
[----:B------:R-:W-:-:S07]  /*bb9b0*/  MOV R13, R10 ;  /* 0x0000000a000d7202 */ /* 0x000fce0000000f00 */
.L_x_4034:
[----:B------:R-:W-:Y:S05]  /*bb9c0*/  BSYNC.RECONVERGENT B1 ;  /* 0x0000000000017941 */ /* 0x000fea0003800200 */
.L_x_4025:
        /* <DEDUP_REMOVED lines=8> */
[----:B------:R-:W-:Y:S02]  /*bba50*/  MOV R4, 0xcbf29ce4 ;  /* 0xcbf29ce400047802 */ /* 0x000fe40000000f00 */
[----:B------:R-:W-:-:S07]  /*bba60*/  CS2R R6, SRZ ;  /* 0x0000000000067805 */ /* 0x000fce000001ff00 */
.L_x_4037:
        /* <DEDUP_REMOVED lines=106> */
.L_x_4036:
        /* <DEDUP_REMOVED lines=55> */
.L_x_4038:
[----:B------:R-:W-:Y:S02]  /*bc480*/  HFMA2 R7, -RZ, RZ, 0, 0 ;  /* 0x00000000ff077431 */ /* 0x000fe400000001ff */
[----:B------:R-:W-:Y:S01]  /*bc490*/  IMAD.MOV.U32 R20, RZ, RZ, RZ ;  /* 0x000000ffff147224 */ /* 0x000fe200078e00ff */
[----:B------:R-:W-:Y:S06]  /*bc4a0*/  @!P0 BRA `(.L_x_4039) ;  /* 0x0000000400b08947 */ /* 0x000fec0003800000 */
[----:B------:R-:W-:Y:S01]  /*bc4b0*/  IMAD.MOV.U32 R9, RZ, RZ, -0x7bdddcdb ;  /* 0x84222325ff097424 */ /* 0x000fe200078e00ff */
[----:B------:R-:W-:Y:S02]  /*bc4c0*/  MOV R10, 0xcbf29ce4 ;  /* 0xcbf29ce4000a7802 */ /* 0x000fe40000000f00 */
[----:B------:R-:W-:-:S07]  /*bc4d0*/  CS2R R6, SRZ ;  /* 0x0000000000067805 */ /* 0x000fce000001ff00 */
.L_x_4040:
[----:B0-----:R-:W-:-:S04]  /*bc4e0*/  LEA R18, P2, R7, R26, 0x3 ;  /* 0x0000001a07127211 */ /* 0x001fc800078418ff */
        /* <DEDUP_REMOVED lines=104> */
.L_x_4039:
        /* <DEDUP_REMOVED lines=51> */
.L_x_4041:
[----:B------:R-:W-:Y:S01]  /*bcea0*/  ISETP.NE.U32.AND P2, PT, R3, R9, PT ;  /* 0x000000090300720c */ /* 0x000fe20003f45070 */
[----:B------:R-:W-:Y:S03]  /*bceb0*/  BSSY.RECONVERGENT B1, `(.L_x_4042) ;  /* 0x0000174000017945 */ /* 0x000fe60003800200 */
[----:B------:R-:W-:-:S13]  /*bcec0*/  ISETP.NE.AND.EX P2, PT, R4, R10, PT, P2 ;  /* 0x0000000a0400720c */ /* 0x000fda0003f45320 */
[----:B------:R-:W-:Y:S05]  /*bced0*/  @!P2 BRA `(.L_x_4043) ;  /* 0x000000140038a947 */ /* 0x000fea0003800000 */
[----:B------:R-:W-:Y:S02]  /*bcee0*/  HFMA2 R22, -RZ, RZ, -6.306171417236328125e-05, 0.01395416259765625 ;  /* 0x84222325ff167431 */ /* 0x000fe400000001ff */
[----:B------:R-:W-:Y:S02]  /*bcef0*/  IMAD.MOV.U32 R23, RZ, RZ, -0x340d631c ;  /* 0xcbf29ce4ff177424 */ /* 0x000fe400078e00ff */
[----:B-1----:R-:W-:Y:S01]  /*bcf00*/  HFMA2 R7, -RZ, RZ, -15.890625, -0.0047760009765625 ;  /* 0xcbf29ce4ff077431 */ /* 0x002fe200000001ff */
        /* <DEDUP_REMOVED lines=11> */
.L_x_4045:
[----:B0-----:R-:W-:-:S04]  /*bcfc0*/  LEA R18, P2, R10, R15, 0x3 ;  /* 0x0000000f0a127211 */ /* 0x001fc800078418ff */
        /* <DEDUP_REMOVED lines=101> */
.L_x_4044:
[----:B------:R-:W-:Y:S05]  /*bd620*/  @!P1 BRA `(.L_x_4046) ;  /* 0x0000000000c89947 */ /* 0x000fea0003800000 */
        /* <DEDUP_REMOVED lines=50> */
.L_x_4046:
[----:B------:R-:W-:Y:S02]  /*bd950*/  HFMA2 R4, -RZ, RZ, 0, 0 ;  /* 0x00000000ff047431 */ /* 0x000fe400000001ff */
[----:B------:R-:W-:Y:S01]  /*bd960*/  IMAD.MOV.U32 R9, RZ, RZ, RZ ;  /* 0x000000ffff097224 */ /* 0x000fe200078e00ff */
[----:B------:R-:W-:Y:S06]  /*bd970*/  @!P0 BRA `(.L_x_4047) ;  /* 0x0000000400b08947 */ /* 0x000fec0003800000 */
[----:B------:R-:W-:Y:S01]  /*bd980*/  IMAD.MOV.U32 R6, RZ, RZ, -0x7bdddcdb ;  /* 0x84222325ff067424 */ /* 0x000fe200078e00ff */
[----:B------:R-:W-:Y:S01]  /*bd990*/  MOV R7, 0xcbf29ce4 ;  /* 0xcbf29ce400077802 */ /* 0x000fe20000000f00 */
[----:B------:R-:W-:Y:S01]  /*bd9a0*/  IMAD.MOV.U32 R4, RZ, RZ, RZ ;  /* 0x000000ffff047224 */ /* 0x000fe200078e00ff */
[----:B------:R-:W-:-:S07]  /*bd9b0*/  MOV R3, RZ ;  /* 0x000000ff00037202 */ /* 0x000fce0000000f00 */
.L_x_4048:
[----:B------:R-:W-:-:S04]  /*bd9c0*/  LEA R20, P0, R4, R26, 0x3 ;  /* 0x0000001a04147211 */ /* 0x000fc800078018ff */
[----:B------:R-:W-:-:S05]  /*bd9d0*/  LEA.HI.X R21, R4, R5, R3, 0x3, P0 ;  /* 0x0000000504157211 */ /* 0x000fca00000f1c03 */
[----:B0-----:R-:W2:Y:S04]  /*bd9e0*/  LD.E.64 R18, desc[UR8][R20.64] ;  /* 0x0000000814127980 */ /* 0x001ea8000c101b00 */
        /* <DEDUP_REMOVED lines=100> */
[----:B------:R-:W1:Y:S02]  /*be030*/  LDC R4, c[0x0][0x3c4] ;  /* 0x0000f100ff047b82 */ /* 0x000e640000000800 */
.L_x_4047:
        /* <DEDUP_REMOVED lines=50> */
.L_x_4049:
[----:B------:R-:W-:-:S04]  /*be360*/  ISETP.GE.U32.AND P0, PT, R22, R6, PT ;  /* 0x000000061600720c */ /* 0x000fc80003f06070 */
[----:B------:R-:W-:-:S13]  /*be370*/  ISETP.GE.U32.AND.EX P0, PT, R23, R7, PT, P0 ;  /* 0x000000071700720c */ /* 0x000fda0003f06100 */
[----:B------:R-:W-:Y:S05]  /*be380*/  @!P0 BRA `(.L_x_4050) ;  /* 0x0000000000888947 */ /* 0x000fea0003800000 */
[----:B------:R-:W-:Y:S01]  /*be390*/  MOV R7, R15 ;  /* 0x0000000f00077202 */ /* 0x000fe20000000f00 */
[----:B------:R-:W-:Y:S01]  /*be3a0*/  IMAD.MOV.U32 R6, RZ, RZ, R16 ;  /* 0x000000ffff067224 */ /* 0x000fe200078e0010 */
[----:B------:R-:W-:Y:S06]  /*be3b0*/  BRA `(.L_x_4051) ;  /* 0x00000000008c7947 */ /* 0x000fec0003800000 */
.L_x_4043:
[----:B------:R-:W2:Y:S01]  /*be3c0*/  LDCU UR6, c[0x0][0x3c8] ;  /* 0x00007900ff0677ac */ /* 0x000ea20008000800 */
[----:B-1----:R-:W-:Y:S01]  /*be3d0*/  MOV R7, R15 ;  /* 0x0000000f00077202 */ /* 0x002fe20000000f00 */
[----:B------:R-:W-:Y:S01]  /*be3e0*/  IMAD.MOV.U32 R6, RZ, RZ, R16 ;  /* 0x000000ffff067224 */ /* 0x000fe200078e0010 */
[----:B--2---:R-:W-:-:S09]  /*be3f0*/  UISETP.NE.AND UP0, UPT, UR6, URZ, UPT ;  /* 0x000000ff0600728c */ /* 0x004fd2000bf05270 */
[----:B------:R-:W-:Y:S05]  /*be400*/  BRA.U !UP0, `(.L_x_4051) ;  /* 0x0000000108787547 */ /* 0x000fea000b800000 */
[----:B------:R-:W-:Y:S02]  /*be410*/  HFMA2 R9, -RZ, RZ, 0, 0 ;  /* 0x00000000ff097431 */ /* 0x000fe400000001ff */
[----:B------:R-:W-:-:S07]  /*be420*/  IMAD.MOV.U32 R4, RZ, RZ, RZ ;  /* 0x000000ffff047224 */ /* 0x000fce00078e00ff */
.L_x_4052:
        /* <DEDUP_REMOVED lines=24> */
.L_x_4050:
[----:B------:R-:W-:Y:S01]  /*be5b0*/  IMAD.MOV.U32 R7, RZ, RZ, R26 ;  /* 0x000000ffff077224 */ /* 0x000fe200078e001a */
[----:B------:R-:W-:Y:S01]  /*be5c0*/  MOV R6, R5 ;  /* 0x0000000500067202 */ /* 0x000fe20000000f00 */
[----:B------:R-:W-:Y:S01]  /*be5d0*/  IMAD.MOV.U32 R26, RZ, RZ, R15 ;  /* 0x000000ffff1a7224 */ /* 0x000fe200078e000f */
[----:B------:R-:W-:-:S07]  /*be5e0*/  MOV R5, R16 ;  /* 0x0000001000057202 */ /* 0x000fce0000000f00 */
.L_x_4051:
[----:B------:R-:W-:Y:S05]  /*be5f0*/  BSYNC.RECONVERGENT B1 ;  /* 0x0000000000017941 */ /* 0x000fea0003800200 */
.L_x_4042:
[----:B------:R-:W-:Y:S01]  /*be600*/  ISETP.NE.U32.AND P0, PT, RZ, UR10, PT ;  /* 0x0000000aff007c0c */ /* 0x000fe2000bf05070 */
[----:B-1----:R-:W-:Y:S02]  /*be610*/  HFMA2 R4, -RZ, RZ, -15.890625, -0.0047760009765625 ;  /* 0xcbf29ce4ff047431 */ /* 0x002fe400000001ff */
        /* <DEDUP_REMOVED lines=9> */
.L_x_4054:
        /* <DEDUP_REMOVED lines=106> */
.L_x_4053:
        /* <DEDUP_REMOVED lines=55> */
.L_x_4055:
[----:B------:R-:W-:Y:S02]  /*bf0c0*/  HFMA2 R9, -RZ, RZ, 0, 0 ;  /* 0x00000000ff097431 */ /* 0x000fe400000001ff */
[----:B------:R-:W-:Y:S01]  /*bf0d0*/  IMAD.MOV.U32 R25, RZ, RZ, RZ ;  /* 0x000000ffff197224 */ /* 0x000fe200078e00ff */
[----:B------:R-:W-:Y:S06]  /*bf0e0*/  @!P0 BRA `(.L_x_4056) ;  /* 0x0000000400b48947 */ /* 0x000fec0003800000 */
[----:B------:R-:W-:Y:S01]  /*bf0f0*/  IMAD.MOV.U32 R15, RZ, RZ, -0x7bdddcdb ;  /* 0x84222325ff0f7424 */ /* 0x000fe200078e00ff */
[----:B------:R-:W-:Y:S01]  /*bf100*/  MOV R16, 0xcbf29ce4 ;  /* 0xcbf29ce400107802 */ /* 0x000fe20000000f00 */
[----:B-1----:R-:W-:Y:S01]  /*bf110*/  IMAD.MOV.U32 R10, RZ, RZ, RZ ;  /* 0x000000ffff0a7224 */ /* 0x002fe200078e00ff */
[----:B------:R-:W-:-:S07]  /*bf120*/  MOV R9, RZ ;  /* 0x000000ff00097202 */ /* 0x000fce0000000f00 */
.L_x_4057:
        /* <DEDUP_REMOVED lines=104> */
[----:B------:R-:W2:Y:S02]  /*bf7b0*/  LDC R9, c[0x0][0x3c4] ;  /* 0x0000f100ff097b82 */ /* 0x000ea40000000800 */
.L_x_4056:
[----:B------:R-:W-:Y:S05]  /*bf7c0*/  @!P1 BRA `(.L_x_4058) ;  /* 0x0000000000c89947 */ /* 0x000fea0003800000 */
[----:B0-----:R-:W-:-:S04]  /*bf7d0*/  LEA R18, P2, R25, R0, 0x3 ;  /* 0x0000000019127211 */ /* 0x001fc800078418ff */
[----:B--2---:R-:W-:-:S06]  /*bf7e0*/  LEA.HI.X R19, R25, R2, R9, 0x3, P2 ;  /* 0x0000000219137211 */ /* 0x004fcc00010f1c09 */
[----:B------:R-:W2:Y:S01]  /*bf7f0*/  LD.E.64 R18, desc[UR8][R18.64] ;  /* 0x0000000812127980 */ /* 0x000ea2000c101b00 */
[----:B------:R-:W-:Y:S01]  /*bf800*/  IMAD R16, R16, 0x1b3, RZ ;  /* 0x000001b310107824 */ /* 0x000fe200078e02ff */
[----:B--2---:R-:W-:Y:S02]  /*bf810*/  LOP3.LUT R15, R15, 0xff, R18, 0x78, !PT ;  /* 0x000000ff0f0f7812 */ /* 0x004fe400078e7812 */
[----:B------:R-:W-:-:S03]  /*bf820*/  SHF.R.U64 R9, R18, 0x8, R19 ;  /* 0x0000000812097819 */ /* 0x000fc60000001213 */
[----:B------:R-:W-:-:S04]  /*bf830*/  IMAD.WIDE.U32 R20, R15, 0x1b3, RZ ;  /* 0x000001b30f147825 */ /* 0x000fc800078e00ff */
[----:B------:R-:W-:Y:S01]  /*bf840*/  IMAD R15, R15, 0x100, R16 ;  /* 0x000001000f0f7824 */ /* 0x000fe200078e0210 */
[----:B------:R-:W-:-:S04]  /*bf850*/  LOP3.LUT R9, R20, 0xff, R9, 0x78, !PT ;  /* 0x000000ff14097812 */ /* 0x000fc800078e7809 */
[----:B-1----:R-:W-:Y:S01]  /*bf860*/  IADD3 R10, PT, PT, R21, R15, RZ ;  /* 0x0000000f150a7210 */ /* 0x002fe20007ffe0ff */
        /* <DEDUP_REMOVED lines=40> */
.L_x_4058:
        /* <DEDUP_REMOVED lines=8> */
[----:B--2---:R-:W-:Y:S02]  /*bfb70*/  IMAD.MOV.U32 R9, RZ, RZ, -0x7bdddcdb ;  /* 0x84222325ff097424 */ /* 0x004fe400078e00ff */
        /* <DEDUP_REMOVED lines=9> */
.L_x_4062:
        /* <DEDUP_REMOVED lines=102> */
.L_x_4061:
        /* <DEDUP_REMOVED lines=51> */
.L_x_4063:
[----:B------:R-:W-:Y:S02]  /*c05a0*/  HFMA2 R3, -RZ, RZ, 0, 0 ;  /* 0x00000000ff037431 */ /* 0x000fe400000001ff */
[----:B------:R-:W-:Y:S01]  /*c05b0*/  IMAD.MOV.U32 R15, RZ, RZ, RZ ;  /* 0x000000ffff0f7224 */ /* 0x000fe200078e00ff */
[----:B------:R-:W-:Y:S06]  /*c05c0*/  @!P0 BRA `(.L_x_4064) ;  /* 0x0000000400b48947 */ /* 0x000fec0003800000 */
[----:B------:R-:W-:Y:S01]  /*c05d0*/  IMAD.MOV.U32 R9, RZ, RZ, -0x7bdddcdb ;  /* 0x84222325ff097424 */ /* 0x000fe200078e00ff */
[----:B------:R-:W-:Y:S01]  /*c05e0*/  MOV R10, 0xcbf29ce4 ;  /* 0xcbf29ce4000a7802 */ /* 0x000fe20000000f00 */
[----:B------:R-:W-:Y:S01]  /*c05f0*/  IMAD.MOV.U32 R4, RZ, RZ, RZ ;  /* 0x000000ffff047224 */ /* 0x000fe200078e00ff */
[----:B------:R-:W-:-:S07]  /*c0600*/  MOV R3, RZ ;  /* 0x000000ff00037202 */ /* 0x000fce0000000f00 */
.L_x_4065:
        /* <DEDUP_REMOVED lines=104> */
[----:B------:R-:W1:Y:S02]  /*c0c90*/  LDC R3, c[0x0][0x3c4] ;  /* 0x0000f100ff037b82 */ /* 0x000e640000000800 */
.L_x_4064:
[----:B------:R-:W-:Y:S05]  /*c0ca0*/  @!P1 BRA `(.L_x_4066) ;  /* 0x0000000000c89947 */ /* 0x000fea0003800000 */
[----:B0-----:R-:W-:-:S04]  /*c0cb0*/  LEA R18, P0, R15, R0, 0x3 ;  /* 0x000000000f127211 */ /* 0x001fc800078018ff */
        /* <DEDUP_REMOVED lines=49> */
.L_x_4066:
[----:B------:R-:W-:-:S04]  /*c0fd0*/  ISETP.GE.U32.AND P0, PT, R22, R9, PT ;  /* 0x000000091600720c */ /* 0x000fc80003f06070 */
[----:B------:R-:W-:-:S13]  /*c0fe0*/  ISETP.GE.U32.AND.EX P0, PT, R23, R10, PT, P0 ;  /* 0x0000000a1700720c */ /* 0x000fda0003f06100 */
[----:B------:R-:W-:Y:S05]  /*c0ff0*/  @!P0 BRA `(.L_x_4067) ;  /* 0x0000000000848947 */ /* 0x000fea0003800000 */
[----:B------:R-:W-:Y:S01]  /*c1000*/  MOV R4, R14 ;  /* 0x0000000e00047202 */ /* 0x000fe20000000f00 */
[----:B-1----:R-:W-:Y:S01]  /*c1010*/  IMAD.MOV.U32 R3, RZ, RZ, R17 ;  /* 0x000000ffff037224 */ /* 0x002fe200078e0011 */
[----:B------:R-:W-:Y:S06]  /*c1020*/  BRA `(.L_x_4068) ;  /* 0x0000000000887947 */ /* 0x000fec0003800000 */
.L_x_4060:
[----:B------:R-:W3:Y:S01]  /*c1030*/  LDCU UR6, c[0x0][0x3c8] ;  /* 0x00007900ff0677ac */ /* 0x000ee20008000800 */
[----:B------:R-:W-:Y:S01]  /*c1040*/  MOV R4, R14 ;  /* 0x0000000e00047202 */ /* 0x000fe20000000f00 */
[----:B------:R-:W-:Y:S01]  /*c1050*/  IMAD.MOV.U32 R3, RZ, RZ, R17 ;  /* 0x000000ffff037224 */ /* 0x000fe200078e0011 */
[----:B---3--:R-:W-:-:S09]  /*c1060*/  UISETP.NE.AND UP0, UPT, UR6, URZ, UPT ;  /* 0x000000ff0600728c */ /* 0x008fd2000bf05270 */
[----:B------:R-:W-:Y:S05]  /*c1070*/  BRA.U !UP0, `(.L_x_4068) ;  /* 0x0000000108747547 */ /* 0x000fea000b800000 */
[----:B--2---:R-:W-:Y:S02]  /*c1080*/  HFMA2 R9, -RZ, RZ, 0, 0 ;  /* 0x00000000ff097431 */ /* 0x004fe400000001ff */
[----:B-1----:R-:W-:-:S07]  /*c1090*/  IMAD.MOV.U32 R10, RZ, RZ, RZ ;  /* 0x000000ffff0a7224 */ /* 0x002fce00078e00ff */
.L_x_4069:
        /* <DEDUP_REMOVED lines=23> */
.L_x_4067:
[----:B------:R-:W-:Y:S01]  /*c1210*/  MOV R4, R0 ;  /* 0x0000000000047202 */ /* 0x000fe20000000f00 */
[----:B-1----:R-:W-:Y:S01]  /*c1220*/  IMAD.MOV.U32 R3, RZ, RZ, R2 ;  /* 0x000000ffff037224 */ /* 0x002fe200078e0002 */
[----:B------:R-:W-:Y:S01]  /*c1230*/  MOV R0, R14 ;  /* 0x0000000e00007202 */ /* 0x000fe20000000f00 */
[----:B------:R-:W-:-:S07]  /*c1240*/  IMAD.MOV.U32 R2, RZ, RZ, R17 ;  /* 0x000000ffff027224 */ /* 0x000fce00078e0011 */
.L_x_4068:
[----:B------:R-:W-:Y:S05]  /*c1250*/  BSYNC.RECONVERGENT B1 ;  /* 0x0000000000017941 */ /* 0x000fea0003800200 */
.L_x_4059:
[----:B------:R-:W-:Y:S01]  /*c1260*/  ISETP.NE.U32.AND P0, PT, RZ, UR10, PT ;  /* 0x0000000aff007c0c */ /* 0x000fe2000bf05070 */
[----:B--2---:R-:W-:Y:S02]  /*c1270*/  HFMA2 R9, -RZ, RZ, -6.306171417236328125e-05, 0.01395416259765625 ;  /* 0x84222325ff097431 */ /* 0x004fe400000001ff */
[----:B-1----:R-:W-:Y:S01]  /*c1280*/  IMAD.MOV.U32 R10, RZ, RZ, -0x340d631c ;  /* 0xcbf29ce4ff0a7424 */ /* 0x002fe200078e00ff */
[----:B------:R-:W-:Y:S01]  /*c1290*/  MOV R15, RZ ;  /* 0x000000ff000f7202 */ /* 0x000fe20000000f00 */
[----:B------:R-:W-:Y:S01]  /*c12a0*/  IMAD.MOV.U32 R16, RZ, RZ, RZ ;  /* 0x000000ffff107224 */ /* 0x000fe200078e00ff */
[----:B------:R-:W-:-:S13]  /*c12b0*/  ISETP.NE.AND.EX P0, PT, RZ, UR11, PT, P0 ;  /* 0x0000000bff007c0c */ /* 0x000fda000bf05300 */
[----:B------:R-:W-:Y:S05]  /*c12c0*/  @!P0 BRA `(.L_x_4070) ;  /* 0x0000000400b48947 */ /* 0x000fea0003800000 */
[----:B------:R-:W-:Y:S01]  /*c12d0*/  MOV R9, 0x84222325 ;  /* 0x8422232500097802 */ /* 0x000fe20000000f00 */
[----:B------:R-:W-:Y:S01]  /*c12e0*/  IMAD.MOV.U32 R10, RZ, RZ, -0x340d631c ;  /* 0xcbf29ce4ff0a7424 */ /* 0x000fe200078e00ff */
[----:B------:R-:W-:-:S07]  /*c12f0*/  CS2R R14, SRZ ;  /* 0x00000000000e7805 */ /* 0x000fce000001ff00 */
.L_x_4071:
[----:B0-----:R-:W-:-:S04]  /*c1300*/  LEA R18, P1, R15, R32, 0x3 ;  /* 0x000000200f127211 */ /* 0x001fc800078218ff */
        /* <DEDUP_REMOVED lines=103> */
[----:B------:R-:W1:Y:S01]  /*c1980*/  LDC R16, c[0x0][0x3c4] ;  /* 0x0000f100ff107b82 */ /* 0x000e620000000800 */
[----:B------:R-:W-:-:S07]  /*c1990*/  MOV R15, R18 ;  /* 0x00000012000f7202 */ /* 0x000fce0000000f00 */
.L_x_4070:
        /* <DEDUP_REMOVED lines=55> */
.L_x_4072:
[----:B0-----:R-:W-:Y:S02]  /*c1d10*/  HFMA2 R18, -RZ, RZ, 0, 0 ;  /* 0x00000000ff127431 */ /* 0x001fe400000001ff */
[----:B------:R-:W-:Y:S01]  /*c1d20*/  IMAD.MOV.U32 R15, RZ, RZ, RZ ;  /* 0x000000ffff0f7224 */ /* 0x000fe200078e00ff */
[----:B------:R-:W-:Y:S06]  /*c1d30*/  @!P0 BRA `(.L_x_4073) ;  /* 0x0000000400b08947 */ /* 0x000fec0003800000 */
[----:B------:R-:W-:Y:S01]  /*c1d40*/  MOV R20, 0x84222325 ;  /* 0x8422232500147802 */ /* 0x000fe20000000f00 */
[----:B------:R-:W-:Y:S01]  /*c1d50*/  IMAD.MOV.U32 R21, RZ, RZ, -0x340d631c ;  /* 0xcbf29ce4ff157424 */ /* 0x000fe200078e00ff */
[----:B------:R-:W-:-:S07]  /*c1d60*/  CS2R R14, SRZ ;  /* 0x00000000000e7805 */ /* 0x000fce000001ff00 */
.L_x_4074:
[----:B-1----:R-:W-:-:S04]  /*c1d70*/  LEA R16, P2, R15, R27, 0x3 ;  /* 0x0000001b0f107211 */ /* 0x002fc800078418ff */
        /* <DEDUP_REMOVED lines=103> */
[----:B------:R-:W0:Y:S02]  /*c23f0*/  LDC R15, c[0x0][0x3c4] ;  /* 0x0000f100ff0f7b82 */ /* 0x000e240000000800 */
.L_x_4073:
        /* <DEDUP_REMOVED lines=51> */
.L_x_4075:
[----:B------:R-:W-:Y:S01]  /*c2730*/  ISETP.NE.U32.AND P2, PT, R9, R20, PT ;  /* 0x000000140900720c */ /* 0x000fe20003f45070 */
[----:B------:R-:W-:Y:S03]  /*c2740*/  BSSY.RECONVERGENT B1, `(.L_x_4076) ;  /* 0x0000173000017945 */ /* 0x000fe60003800200 */
[----:B------:R-:W-:-:S13]  /*c2750*/  ISETP.NE.AND.EX P2, PT, R10, R21, PT, P2 ;  /* 0x000000150a00720c */ /* 0x000fda0003f45320 */
[----:B------:R-:W-:Y:S05]  /*c2760*/  @!P2 BRA `(.L_x_4077) ;  /* 0x000000140038a947 */ /* 0x000fea0003800000 */
[----:B------:R-:W-:Y:S02]  /*c2770*/  HFMA2 R23, -RZ, RZ, -15.890625, -0.0047760009765625 ;  /* 0xcbf29ce4ff177431 */ /* 0x000fe400000001ff */
[----:B------:R-:W-:Y:S02]  /*c2780*/  IMAD.MOV.U32 R22, RZ, RZ, -0x7bdddcdb ;  /* 0x84222325ff167424 */ /* 0x000fe400078e00ff */
[----:B-1----:R-:W-:Y:S02]  /*c2790*/  HFMA2 R16, -RZ, RZ, 0, 0 ;  /* 0x00000000ff107431 */ /* 0x002fe400000001ff */
        /* <DEDUP_REMOVED lines=11> */
.L_x_4079:
        /* <DEDUP_REMOVED lines=102> */
.L_x_4078:
        /* <DEDUP_REMOVED lines=51> */
.L_x_4080:
[----:B------:R-:W-:Y:S02]  /*c31e0*/  HFMA2 R19, -RZ, RZ, 0, 0 ;  /* 0x00000000ff137431 */ /* 0x000fe400000001ff */
[----:B------:R-:W-:Y:S01]  /*c31f0*/  IMAD.MOV.U32 R10, RZ, RZ, RZ ;  /* 0x000000ffff0a7224 */ /* 0x000fe200078e00ff */
[----:B------:R-:W-:Y:S06]  /*c3200*/  @!P0 BRA `(.L_x_4081) ;  /* 0x0000000400b08947 */ /* 0x000fec0003800000 */
[----:B------:R-:W-:Y:S01]  /*c3210*/  MOV R14, 0x84222325 ;  /* 0x84222325000e7802 */ /* 0x000fe20000000f00 */
[----:B------:R-:W-:Y:S01]  /*c3220*/  IMAD.MOV.U32 R15, RZ, RZ, -0x340d631c ;  /* 0xcbf29ce4ff0f7424 */ /* 0x000fe200078e00ff */
[----:B------:R-:W-:Y:S01]  /*c3230*/  MOV R10, RZ ;  /* 0x000000ff000a7202 */ /* 0x000fe20000000f00 */
[----:B------:R-:W-:-:S07]  /*c3240*/  IMAD.MOV.U32 R9, RZ, RZ, RZ ;  /* 0x000000ffff097224 */ /* 0x000fce00078e00ff */
.L_x_4082:
        /* <DEDUP_REMOVED lines=104> */
.L_x_4081:
        /* <DEDUP_REMOVED lines=50> */
.L_x_4083:
[----:B------:R-:W-:-:S04]  /*c3bf0*/  ISETP.GE.U32.AND P0, PT, R22, R14, PT ;  /* 0x0000000e1600720c */ /* 0x000fc80003f06070 */
[----:B------:R-:W-:-:S13]  /*c3c00*/  ISETP.GE.U32.AND.EX P0, PT, R23, R15, PT, P0 ;  /* 0x0000000f1700720c */ /* 0x000fda0003f06100 */
[----:B------:R-:W-:Y:S05]  /*c3c10*/  @!P0 BRA `(.L_x_4084) ;  /* 0x0000000000848947 */ /* 0x000fea0003800000 */
[----:B------:R-:W-:Y:S01]  /*c3c20*/  IMAD.MOV.U32 R9, RZ, RZ, R32 ;  /* 0x000000ffff097224 */ /* 0x000fe200078e0020 */
[----:B0-----:R-:W-:Y:S01]  /*c3c30*/  MOV R10, R29 ;  /* 0x0000001d000a7202 */ /* 0x001fe20000000f00 */
[----:B------:R-:W-:Y:S06]  /*c3c40*/  BRA `(.L_x_4085) ;  /* 0x0000000000887947 */ /* 0x000fec0003800000 */
.L_x_4077:
[----:B------:R-:W2:Y:S01]  /*c3c50*/  LDCU UR6, c[0x0][0x3c8] ;  /* 0x00007900ff0677ac */ /* 0x000ea20008000800 */
[----:B------:R-:W-:Y:S01]  /*c3c60*/  IMAD.MOV.U32 R9, RZ, RZ, R32 ;  /* 0x000000ffff097224 */ /* 0x000fe200078e0020 */
[----:B------:R-:W-:Y:S01]  /*c3c70*/  MOV R10, R29 ;  /* 0x0000001d000a7202 */ /* 0x000fe20000000f00 */
[----:B--2---:R-:W-:-:S09]  /*c3c80*/  UISETP.NE.AND UP0, UPT, UR6, URZ, UPT ;  /* 0x000000ff0600728c */ /* 0x004fd2000bf05270 */
[----:B------:R-:W-:Y:S05]  /*c3c90*/  BRA.U !UP0, `(.L_x_4085) ;  /* 0x0000000108747547 */ /* 0x000fea000b800000 */
[----:B------:R-:W-:-:S07]  /*c3ca0*/  CS2R R18, SRZ ;  /* 0x0000000000127805 */ /* 0x000fce000001ff00 */
.L_x_4086:
        /* <DEDUP_REMOVED lines=24> */
.L_x_4084:
[----:B------:R-:W-:Y:S01]  /*c3e30*/  MOV R9, R27 ;  /* 0x0000001b00097202 */ /* 0x000fe20000000f00 */
[----:B0-----:R-:W-:Y:S01]  /*c3e40*/  IMAD.MOV.U32 R10, RZ, RZ, R11 ;  /* 0x000000ffff0a7224 */ /* 0x001fe200078e000b */
[----:B------:R-:W-:Y:S01]  /*c3e50*/  MOV R27, R32 ;  /* 0x00000020001b7202 */ /* 0x000fe20000000f00 */
[----:B------:R-:W-:-:S07]  /*c3e60*/  IMAD.MOV.U32 R11, RZ, RZ, R29 ;  /* 0x000000ffff0b7224 */ /* 0x000fce00078e001d */
.L_x_4085:
[----:B------:R-:W-:Y:S05]  /*c3e70*/  BSYNC.RECONVERGENT B1 ;  /* 0x0000000000017941 */ /* 0x000fea0003800200 */
.L_x_4076:
        /* <DEDUP_REMOVED lines=11> */
.L_x_4088:
        /* <DEDUP_REMOVED lines=106> */
.L_x_4087:
        /* <DEDUP_REMOVED lines=55> */
.L_x_4089:
[----:B------:R-:W-:Y:S02]  /*c4940*/  HFMA2 R25, -RZ, RZ, 0, 0 ;  /* 0x00000000ff197431 */ /* 0x000fe400000001ff */
[----:B------:R-:W-:Y:S01]  /*c4950*/  IMAD.MOV.U32 R15, RZ, RZ, RZ ;  /* 0x000000ffff0f7224 */ /* 0x000fe200078e00ff */
[----:B------:R-:W-:Y:S06]  /*c4960*/  @!P0 BRA `(.L_x_4090) ;  /* 0x0000000400b48947 */ /* 0x000fec0003800000 */
[----:B------:R-:W-:Y:S01]  /*c4970*/  MOV R22, 0x84222325 ;  /* 0x8422232500167802 */ /* 0x000fe20000000f00 */
[----:B------:R-:W-:Y:S01]  /*c4980*/  IMAD.MOV.U32 R23, RZ, RZ, -0x340d631c ;  /* 0xcbf29ce4ff177424 */ /* 0x000fe200078e00ff */
[----:B0-----:R-:W-:Y:S01]  /*c4990*/  MOV R16, RZ ;  /* 0x000000ff00107202 */ /* 0x001fe20000000f00 */
[----:B------:R-:W-:-:S07]  /*c49a0*/  IMAD.MOV.U32 R15, RZ, RZ, RZ ;  /* 0x000000ffff0f7224 */ /* 0x000fce00078e00ff */
.L_x_4091:
        /* <DEDUP_REMOVED lines=104> */
[----:B------:R-:W1:Y:S02]  /*c5030*/  LDC R15, c[0x0][0x3c4] ;  /* 0x0000f100ff0f7b82 */ /* 0x000e640000000800 */
.L_x_4090:
        /* <DEDUP_REMOVED lines=8> */
[----:B------:R-:W-:-:S04]  /*c50c0*/  IMAD.WIDE.U32 R20, R22, 0x1b3, RZ ;  /* 0x000001b316147825 */ /* 0x000fc800078e00ff */
        /* <DEDUP_REMOVED lines=42> */
.L_x_4092:
        /* <DEDUP_REMOVED lines=8> */
[----:B-1----:R-:W-:Y:S01]  /*c53f0*/  MOV R15, 0xcbf29ce4 ;  /* 0xcbf29ce4000f7802 */ /* 0x002fe20000000f00 */
[----:B------:R-:W-:Y:S06]  /*c5400*/  @!P0 BRA `(.L_x_4095) ;  /* 0x0000000400b08947 */ /* 0x000fec0003800000 */
[----:B------:R-:W1:Y:S01]  /*c5410*/  LDC R24, c[0x0][0x3c0] ;  /* 0x0000f000ff187b82 */ /* 0x000e620000000800 */
[----:B------:R-:W-:Y:S01]  /*c5420*/  IMAD.MOV.U32 R23, RZ, RZ, -0x7bdddcdb ;  /* 0x84222325ff177424 */ /* 0x000fe200078e00ff */
[----:B------:R-:W-:Y:S02]  /*c5430*/  MOV R22, 0xcbf29ce4 ;  /* 0xcbf29ce400167802 */ /* 0x000fe40000000f00 */
[----:B0-----:R-:W-:-:S04]  /*c5440*/  CS2R R16, SRZ ;  /* 0x0000000000107805 */ /* 0x001fc8000001ff00 */
[----:B------:R-:W0:Y:S01]  /*c5450*/  LDC R25, c[0x0][0x3c4] ;  /* 0x0000f100ff197b82 */ /* 0x000e220000000800 */
[----:B-1----:R-:W-:-:S07]  /*c5460*/  LOP3.LUT R24, R24, 0xfffffffe, RZ, 0xc0, !PT ;  /* 0xfffffffe18187812 */ /* 0x002fce00078ec0ff */
.L_x_4096:
        /* <DEDUP_REMOVED lines=102> */
.L_x_4095:
[----:B------:R-:W-:Y:S05]  /*c5ad0*/  @!P1 BRA `(.L_x_4097) ;  /* 0x0000000000c89947 */ /* 0x000fea0003800000 */
[----:B0-----:R-:W-:-:S04]  /*c5ae0*/  LEA R16, P2, R24, R26, 0x3 ;  /* 0x0000001a18107211 */ /* 0x001fc800078418ff */
        /* <DEDUP_REMOVED lines=49> */
.L_x_4097:
[----:B------:R-:W-:Y:S02]  /*c5e00*/  HFMA2 R20, -RZ, RZ, 0, 0 ;  /* 0x00000000ff147431 */ /* 0x000fe400000001ff */
[----:B------:R-:W-:Y:S01]  /*c5e10*/  IMAD.MOV.U32 R17, RZ, RZ, RZ ;  /* 0x000000ffff117224 */ /* 0x000fe200078e00ff */
[----:B------:R-:W-:Y:S06]  /*c5e20*/  @!P0 BRA `(.L_x_4098) ;  /* 0x0000000400ac8947 */ /* 0x000fec0003800000 */
[----:B------:R-:W-:Y:S01]  /*c5e30*/  MOV R14, 0x84222325 ;  /* 0x84222325000e7802 */ /* 0x000fe20000000f00 */
[----:B------:R-:W-:Y:S01]  /*c5e40*/  IMAD.MOV.U32 R15, RZ, RZ, -0x340d631c ;  /* 0xcbf29ce4ff0f7424 */ /* 0x000fe200078e00ff */
[----:B0-----:R-:W-:-:S07]  /*c5e50*/  CS2R R16, SRZ ;  /* 0x0000000000107805 */ /* 0x001fce000001ff00 */
.L_x_4099:
        /* <DEDUP_REMOVED lines=103> */
[----:B------:R-:W1:Y:S02]  /*c64d0*/  LDC R17, c[0x0][0x3c4] ;  /* 0x0000f100ff117b82 */ /* 0x000e640000000800 */
.L_x_4098:
        /* <DEDUP_REMOVED lines=50> */
.L_x_4100:
[----:B------:R-:W-:-:S04]  /*c6800*/  ISETP.GE.U32.AND P0, PT, R23, R14, PT ;  /* 0x0000000e1700720c */ /* 0x000fc80003f06070 */
[----:B------:R-:W-:-:S13]  /*c6810*/  ISETP.GE.U32.AND.EX P0, PT, R22, R15, PT, P0 ;  /* 0x0000000f1600720c */ /* 0x000fda0003f06100 */
[----:B------:R-:W-:Y:S05]  /*c6820*/  @!P0 BRA `(.L_x_4101) ;  /* 0x0000000000848947 */ /* 0x000fea0003800000 */
[----:B------:R-:W-:Y:S01]  /*c6830*/  IMAD.MOV.U32 R33, RZ, RZ, R26 ;  /* 0x000000ffff217224 */ /* 0x000fe200078e001a */
[----:B------:R-:W-:Y:S01]  /*c6840*/  MOV R29, R5 ;  /* 0x00000005001d7202 */ /* 0x000fe20000000f00 */
[----:B------:R-:W-:Y:S06]  /*c6850*/  BRA `(.L_x_4102) ;  /* 0x0000000000887947 */ /* 0x000fec0003800000 */
.L_x_4094:
[----:B------:R-:W2:Y:S01]  /*c6860*/  LDCU UR6, c[0x0][0x3c8] ;  /* 0x00007900ff0677ac */ /* 0x000ea20008000800 */
[----:B------:R-:W-:Y:S01]  /*c6870*/  IMAD.MOV.U32 R33, RZ, RZ, R26 ;  /* 0x000000ffff217224 */ /* 0x000fe200078e001a */
[----:B------:R-:W-:Y:S01]  /*c6880*/  MOV R29, R5 ;  /* 0x00000005001d7202 */ /* 0x000fe20000000f00 */
[----:B--2---:R-:W-:-:S09]  /*c6890*/  UISETP.NE.AND UP0, UPT, UR6, URZ, UPT ;  /* 0x000000ff0600728c */ /* 0x004fd2000bf05270 */
[----:B------:R-:W-:Y:S05]  /*c68a0*/  BRA.U !UP0, `(.L_x_4102) ;  /* 0x0000000108747547 */ /* 0x000fea000b800000 */
[----:B------:R-:W-:-:S07]  /*c68b0*/  CS2R R18, SRZ ;  /* 0x0000000000127805 */ /* 0x000fce000001ff00 */
.L_x_4103:
        /* <DEDUP_REMOVED lines=24> */
.L_x_4101:
[----:B------:R-:W-:Y:S01]  /*c6a40*/  MOV R33, R31 ;  /* 0x0000001f00217202 */ /* 0x000fe20000000f00 */
[----:B------:R-:W-:Y:S01]  /*c6a50*/  IMAD.MOV.U32 R29, RZ, RZ, R8 ;  /* 0x000000ffff1d7224 */ /* 0x000fe200078e0008 */
[----:B------:R-:W-:Y:S01]  /*c6a60*/  MOV R31, R26 ;  /* 0x0000001a001f7202 */ /* 0x000fe20000000f00 */
[----:B------:R-:W-:-:S07]  /*c6a70*/  IMAD.MOV.U32 R8, RZ, RZ, R5 ;  /* 0x000000ffff087224 */ /* 0x000fce00078e0005 */
.L_x_4102:
[----:B------:R-:W-:Y:S05]  /*c6a80*/  BSYNC.RECONVERGENT B1 ;  /* 0x0000000000017941 */ /* 0x000fea0003800200 */
.L_x_4093:
        /* <DEDUP_REMOVED lines=11> */
.L_x_4105:
        /* <DEDUP_REMOVED lines=106> */
.L_x_4104:
        /* <DEDUP_REMOVED lines=55> */
.L_x_4106:
[----:B------:R-:W-:Y:S02]  /*c7550*/  HFMA2 R25, -RZ, RZ, 0, 0 ;  /* 0x00000000ff197431 */ /* 0x000fe400000001ff */
[----:B------:R-:W-:Y:S01]  /*c7560*/  IMAD.MOV.U32 R15, RZ, RZ, RZ ;  /* 0x000000ffff0f7224 */ /* 0x000fe200078e00ff */
[----:B------:R-:W-:Y:S06]  /*c7570*/  @!P0 BRA `(.L_x_4107) ;  /* 0x0000000400b48947 */ /* 0x000fec0003800000 */
[----:B------:R-:W-:Y:S01]  /*c7580*/  MOV R17, 0x84222325 ;  /* 0x8422232500117802 */ /* 0x000fe20000000f00 */
[----:B------:R-:W-:Y:S01]  /*c7590*/  IMAD.MOV.U32 R22, RZ, RZ, -0x340d631c ;  /* 0xcbf29ce4ff167424 */ /* 0x000fe200078e00ff */
[----:B0-----:R-:W-:Y:S01]  /*c75a0*/  MOV R16, RZ ;  /* 0x000000ff00107202 */ /* 0x001fe20000000f00 */
[----:B------:R-:W-:-:S07]  /*c75b0*/  IMAD.MOV.U32 R15, RZ, RZ, RZ ;  /* 0x000000ffff0f7224 */ /* 0x000fce00078e00ff */
.L_x_4108:
        /* <DEDUP_REMOVED lines=105> */
.L_x_4107:
        /* <DEDUP_REMOVED lines=51> */
.L_x_4109:
        /* <DEDUP_REMOVED lines=18> */
.L_x_4113:
        /* <DEDUP_REMOVED lines=102> */
.L_x_4112:
        /* <DEDUP_REMOVED lines=51> */
.L_x_4114:
[----:B------:R-:W-:Y:S02]  /*c8a30*/  HFMA2 R21, -RZ, RZ, 0, 0 ;  /* 0x00000000ff157431 */ /* 0x000fe400000001ff */
[----:B------:R-:W-:Y:S01]  /*c8a40*/  IMAD.MOV.U32 R5, RZ, RZ, RZ ;  /* 0x000000ffff057224 */ /* 0x000fe200078e00ff */
[----:B------:R-:W-:Y:S06]  /*c8a50*/  @!P0 BRA `(.L_x_4115) ;  /* 0x0000000400b48947 */ /* 0x000fec0003800000 */
[----:B------:R-:W-:Y:S01]  /*c8a60*/  MOV R15, 0x84222325 ;  /* 0x84222325000f7802 */ /* 0x000fe20000000f00 */
[----:B------:R-:W-:Y:S01]  /*c8a70*/  IMAD.MOV.U32 R16, RZ, RZ, -0x340d631c ;  /* 0xcbf29ce4ff107424 */ /* 0x000fe200078e00ff */
[----:B------:R-:W-:Y:S01]  /*c8a80*/  MOV R14, RZ ;  /* 0x000000ff000e7202 */ /* 0x000fe20000000f00 */
[----:B------:R-:W-:-:S07]  /*c8a90*/  IMAD.MOV.U32 R5, RZ, RZ, RZ ;  /* 0x000000ffff057224 */ /* 0x000fce00078e00ff */
.L_x_4116:
        /* <DEDUP_REMOVED lines=105> */
.L_x_4115:
        /* <DEDUP_REMOVED lines=51> */
.L_x_4117:
[----:B------:R-:W-:-:S04]  /*c9460*/  ISETP.GE.U32.AND P0, PT, R22, R15, PT ;  /* 0x0000000f1600720c */ /* 0x000fc80003f06070 */
[----:B------:R-:W-:-:S13]  /*c9470*/  ISETP.GE.U32.AND.EX P0, PT, R23, R16, PT, P0 ;  /* 0x000000101700720c */ /* 0x000fda0003f06100 */
[----:B------:R-:W-:Y:S05]  /*c9480*/  @!P0 BRA `(.L_x_4118) ;  /* 0x0000000000848947 */ /* 0x000fea0003800000 */
[----:B------:R-:W-:Y:S01]  /*c9490*/  IMAD.MOV.U32 R30, RZ, RZ, R0 ;  /* 0x000000ffff1e7224 */ /* 0x000fe200078e0000 */
[----:B0-----:R-:W-:Y:S01]  /*c94a0*/  MOV R5, R2 ;  /* 0x0000000200057202 */ /* 0x001fe20000000f00 */
[----:B------:R-:W-:Y:S06]  /*c94b0*/  BRA `(.L_x_4119) ;  /* 0x0000000000887947 */ /* 0x000fec0003800000 */
.L_x_4111:
[----:B------:R-:W2:Y:S01]  /*c94c0*/  LDCU UR6, c[0x0][0x3c8] ;  /* 0x00007900ff0677ac */ /* 0x000ea20008000800 */
[----:B------:R-:W-:Y:S01]  /*c94d0*/  IMAD.MOV.U32 R30, RZ, RZ, R0 ;  /* 0x000000ffff1e7224 */ /* 0x000fe200078e0000 */
[----:B------:R-:W-:Y:S01]  /*c94e0*/  MOV R5, R2 ;  /* 0x0000000200057202 */ /* 0x000fe20000000f00 */
[----:B--2---:R-:W-:-:S09]  /*c94f0*/  UISETP.NE.AND UP0, UPT, UR6, URZ, UPT ;  /* 0x000000ff0600728c */ /* 0x004fd2000bf05270 */
[----:B------:R-:W-:Y:S05]  /*c9500*/  BRA.U !UP0, `(.L_x_4119) ;  /* 0x0000000108747547 */ /* 0x000fea000b800000 */
[----:B------:R-:W-:-:S07]  /*c9510*/  CS2R R18, SRZ ;  /* 0x0000000000127805 */ /* 0x000fce000001ff00 */
.L_x_4120:
        /* <DEDUP_REMOVED lines=24> */
.L_x_4118:
[----:B------:R-:W-:Y:S01]  /*c96a0*/  MOV R30, R7 ;  /* 0x00000007001e7202 */ /* 0x000fe20000000f00 */
[----:B0-----:R-:W-:Y:S01]  /*c96b0*/  IMAD.MOV.U32 R5, RZ, RZ, R6 ;  /* 0x000000ffff057224 */ /* 0x001fe200078e0006 */
[----:B------:R-:W-:Y:S01]  /*c96c0*/  MOV R7, R0 ;  /* 0x0000000000077202 */ /* 0x000fe20000000f00 */
[----:B------:R-:W-:-:S07]  /*c96d0*/  IMAD.MOV.U32 R6, RZ, RZ, R2 ;  /* 0x000000ffff067224 */ /* 0x000fce00078e0002 */
.L_x_4119:
[----:B------:R-:W-:Y:S05]  /*c96e0*/  BSYNC.RECONVERGENT B1 ;  /* 0x0000000000017941 */ /* 0x000fea0003800200 */
.L_x_4110:
        /* <DEDUP_REMOVED lines=9> */
[----:B------:R-:W-:-:S07]  /*c9780*/  CS2R R14, SRZ ;  /* 0x00000000000e7805 */ /* 0x000fce000001ff00 */
.L_x_4122:
        /* <DEDUP_REMOVED lines=106> */
.L_x_4121:
        /* <DEDUP_REMOVED lines=55> */
.L_x_4123:
[----:B------:R-:W-:Y:S02]  /*ca1a0*/  HFMA2 R18, -RZ, RZ, 0, 0 ;  /* 0x00000000ff127431 */ /* 0x000fe400000001ff */
[----:B0-----:R-:W-:Y:S01]  /*ca1b0*/  IMAD.MOV.U32 R15, RZ, RZ, RZ ;  /* 0x000000ffff0f7224 */ /* 0x001fe200078e00ff */
[----:B------:R-:W-:Y:S06]  /*ca1c0*/  @!P0 BRA `(.L_x_4124) ;  /* 0x0000000400b08947 */ /* 0x000fec0003800000 */
[----:B------:R-:W-:Y:S01]  /*ca1d0*/  MOV R20, 0x84222325 ;  /* 0x8422232500147802 */ /* 0x000fe20000000f00 */
[----:B------:R-:W-:Y:S01]  /*ca1e0*/  IMAD.MOV.U32 R21, RZ, RZ, -0x340d631c ;  /* 0xcbf29ce4ff157424 */ /* 0x000fe200078e00ff */
[----:B------:R-:W-:-:S07]  /*ca1f0*/  CS2R R14, SRZ ;  /* 0x00000000000e7805 */ /* 0x000fce000001ff00 */
.L_x_4125:
        /* <DEDUP_REMOVED lines=105> */
.L_x_4124:
        /* <DEDUP_REMOVED lines=51> */
.L_x_4126:
        /* <DEDUP_REMOVED lines=17> */
.L_x_4129:
        /* <DEDUP_REMOVED lines=102> */
.L_x_4128:
        /* <DEDUP_REMOVED lines=51> */
.L_x_4130:
[----:B------:R-:W-:Y:S02]  /*cb660*/  HFMA2 R19, -RZ, RZ, 0, 0 ;  /* 0x00000000ff137431 */ /* 0x000fe400000001ff */
[----:B------:R-:W-:Y:S01]  /*cb670*/  IMAD.MOV.U32 R0, RZ, RZ, RZ ;  /* 0x000000ffff007224 */ /* 0x000fe200078e00ff */
[----:B------:R-:W-:Y:S06]  /*cb680*/  @!P0 BRA `(.L_x_4131) ;  /* 0x0000000400b08947 */ /* 0x000fec0003800000 */
[----:B------:R-:W-:Y:S01]  /*cb690*/  MOV R14, 0x84222325 ;  /* 0x84222325000e7802 */ /* 0x000fe20000000f00 */
[----:B------:R-:W-:Y:S01]  /*cb6a0*/  IMAD.MOV.U32 R15, RZ, RZ, -0x340d631c ;  /* 0xcbf29ce4ff0f7424 */ /* 0x000fe200078e00ff */
[----:B------:R-:W-:Y:S01]  /*cb6b0*/  MOV R2, RZ ;  /* 0x000000ff00027202 */ /* 0x000fe20000000f00 */
[----:B------:R-:W-:-:S07]  /*cb6c0*/  IMAD.MOV.U32 R0, RZ, RZ, RZ ;  /* 0x000000ffff007224 */ /* 0x000fce00078e00ff */
.L_x_4132:
        /* <DEDUP_REMOVED lines=104> */
.L_x_4131:
        /* <DEDUP_REMOVED lines=50> */
.L_x_4133:
[----:B------:R-:W-:-:S04]  /*cc070*/  ISETP.GE.U32.AND P0, PT, R22, R14, PT ;  /* 0x0000000e1600720c */ /* 0x000fc80003f06070 */
[----:B------:R-:W-:-:S13]  /*cc080*/  ISETP.GE.U32.AND.EX P0, PT, R23, R15, PT, P0 ;  /* 0x0000000f1700720c */ /* 0x000fda0003f06100 */
[----:B------:R-:W-:Y:S05]  /*cc090*/  @!P0 BRA `(.L_x_4134) ;  /* 0x0000000000888947 */ /* 0x000fea0003800000 */
[----:B------:R-:W-:Y:S01]  /*cc0a0*/  IMAD.MOV.U32 R18, RZ, RZ, R27 ;  /* 0x000000ffff127224 */ /* 0x000fe200078e001b */
[----:B------:R-:W-:Y:S01]  /*cc0b0*/  MOV R19, R11 ;  /* 0x0000000b00137202 */ /* 0x000fe20000000f00 */
[----:B------:R-:W-:Y:S06]  /*cc0c0*/  BRA `(.L_x_3660) ;  /* 0x0000003800107947 */ /* 0x000fec0003800000 */
.L_x_4127:
[----:B------:R-:W1:Y:S01]  /*cc0d0*/  LDCU UR6, c[0x0][0x3c8] ;  /* 0x00007900ff0677ac */ /* 0x000e620008000800 */
[----:B------:R-:W-:Y:S01]  /*cc0e0*/  IMAD.MOV.U32 R18, RZ, RZ, R27 ;  /* 0x000000ffff127224 */ /* 0x000fe200078e001b */
[----:B------:R-:W-:Y:S01]  /*cc0f0*/  MOV R19, R11 ;  /* 0x0000000b00137202 */ /* 0x000fe20000000f00 */
[----:B-1----:R-:W-:-:S09]  /*cc100*/  UISETP.NE.AND UP0, UPT, UR6, URZ, UPT ;  /* 0x000000ff0600728c */ /* 0x002fd2000bf05270 */
[----:B------:R-:W-:Y:S05]  /*cc110*/  BRA.U !UP0, `(.L_x_3660) ;  /* 0x0000003508fc7547 */ /* 0x000fea000b800000 */
[----:B------:R-:W-:Y:S02]  /*cc120*/  HFMA2 R2, -RZ, RZ, 0, 0 ;  /* 0x00000000ff027431 */ /* 0x000fe400000001ff */
[----:B------:R-:W-:-:S07]  /*cc130*/  IMAD.MOV.U32 R20, RZ, RZ, RZ ;  /* 0x000000ffff147224 */ /* 0x000fce00078e00ff */
.L_x_4135:
        /* <DEDUP_REMOVED lines=24> */
.L_x_4134:
[----:B------:R-:W-:Y:S01]  /*cc2c0*/  MOV R18, R4 ;  /* 0x0000000400127202 */ /* 0x000fe20000000f00 */
[----:B------:R-:W-:Y:S01]  /*cc2d0*/  IMAD.MOV.U32 R19, RZ, RZ, R3 ;  /* 0x000000ffff137224 */ /* 0x000fe200078e0003 */
[----:B------:R-:W-:Y:S01]  /*cc2e0*/  MOV R4, R27 ;  /* 0x0000001b00047202 */ /* 0x000fe20000000f00 */
[----:B------:R-:W-:Y:S01]  /*cc2f0*/  IMAD.MOV.U32 R3, RZ, RZ, R11 ;  /* 0x000000ffff037224 */ /* 0x000fe200078e000b */
[----:B------:R-:W-:Y:S06]  /*cc300*/  BRA `(.L_x_3660) ;  /* 0x0000003400807947 */ /* 0x000fec0003800000 */
.L_x_3661:
[----:B------:R-:W0:Y:S02]  /*cc310*/  LDCU UR6, c[0x0][0x3c8] ;  /* 0x00007900ff0677ac */ /* 0x000e240008000800 */
[----:B0-----:R-:W-:-:S09]  /*cc320*/  UISETP.NE.AND UP0, UPT, UR6, URZ, UPT ;  /* 0x000000ff0600728c */ /* 0x001fd2000bf05270 */
[----:B------:R-:W-:Y:S05]  /*cc330*/  BRA.U !UP0, `(.L_x_3660) ;  /* 0x0000003508747547 */ /* 0x000fea000b800000 */
[----:B------:R-:W-:Y:S01]  /*cc340*/  HFMA2 R15, -RZ, RZ, 0, 0 ;  /* 0x00000000ff0f7431 */ /* 0x000fe200000001ff */
[----:B------:R-:W-:Y:S01]  /*cc350*/  BSSY.RECONVERGENT B1, `(.L_x_4136) ;  /* 0x000001c000017945 */ /* 0x000fe20003800200 */
[----:B------:R-:W-:-:S07]  /*cc360*/  IMAD.MOV.U32 R22, RZ, RZ, RZ ;  /* 0x000000ffff167224 */ /* 0x000fce00078e00ff */
.L_x_4138:
[C---:B------:R-:W-:Y:S02]  /*cc370*/  SHF.L.U32 R20, R15.reuse, 0x3, RZ ;  /* 0x000000030f147819 */ /* 0x040fe400000006ff */
[----:B------:R-:W-:Y:S02]  /*cc380*/  SHF.L.U64.HI R0, R15, 0x3, R22 ;  /* 0x000000030f007819 */ /* 0x000fe40000010216 */
        /* <DEDUP_REMOVED lines=8> */
[----:B------:R-:W-:Y:S01]  /*cc410*/  IMAD.MOV.U32 R2, RZ, RZ, R31 ;  /* 0x000000ffff027224 */ /* 0x000fe200078e001f */
[----:B------:R-:W-:Y:S02]  /*cc420*/  MOV R0, R8 ;  /* 0x0000000800007202 */ /* 0x000fe40000000f00 */
        /* <DEDUP_REMOVED lines=9> */
[----:B------:R-:W-:Y:S02]  /*cc4c0*/  ISETP.GE.U32.AND P1, PT, R15, UR5, PT ;  /* 0x000000050f007c0c */ /* 0x000fe4000bf26070 */
[----:B------:R-:W-:Y:S02]  /*cc4d0*/  ISETP.GT.U32.AND.EX P2, PT, R17, R21, PT, P0 ;  /* 0x000000151100720c */ /* 0x000fe40003f44100 */
[----:B------:R-:W-:-:S02]  /*cc4e0*/  ISETP.GE.U32.AND.EX P0, PT, R22, UR4, PT, P1 ;  /* 0x0000000416007c0c */ /* 0x000fc4000bf06110 */
[----:B------:R-:W-:-:S11]  /*cc4f0*/  MOV R2, R12 ;  /* 0x0000000c00027202 */ /* 0x000fd60000000f00 */
[----:B------:R-:W-:Y:S05]  /*cc500*/  @!P0 BRA !P2, `(.L_x_4138) ;  /* 0xfffffffc00988947 */ /* 0x000fea000503ffff */
.L_x_4137:
[----:B------:R-:W-:Y:S05]  /*cc510*/  BSYNC.RECONVERGENT B1 ;  /* 0x0000000000017941 */ /* 0x000fea0003800200 */
.L_x_4136:
[----:B------:R-:W-:Y:S01]  /*cc520*/  BSSY.RECONVERGENT B1, `(.L_x_4139) ;  /* 0x000001d000017945 */ /* 0x000fe20003800200 */
[----:B------:R-:W-:-:S07]  /*cc530*/  CS2R R22, SRZ ;  /* 0x0000000000167805 */ /* 0x000fce000001ff00 */
.L_x_4141:
        /* <DEDUP_REMOVED lines=20> */
[----:B------:R-:W-:Y:S01]  /*cc680*/  MOV R15, R7 ;  /* 0x00000007000f7202 */ /* 0x000fe20000000f00 */
[----:B------:R-:W-:Y:S01]  /*cc690*/  IMAD.X R23, RZ, RZ, R23, P1 ;  /* 0x000000ffff177224 */ /* 0x000fe200008e0617 */
[----:B------:R-:W-:Y:S02]  /*cc6a0*/  ISETP.GT.U32.AND.EX P2, PT, R21, R17, PT, P0 ;  /* 0x000000111500720c */ /* 0x000fe40003f44100 */
[----:B------:R-:W-:Y:S02]  /*cc6b0*/  MOV R12, R33 ;  /* 0x00000021000c7202 */ /* 0x000fe40000000f00 */
[----:B0-----:R-:W-:-:S04]  /*cc6c0*/  ISETP.GE.U32.AND P1, PT, R22, UR6, PT ;  /* 0x0000000616007c0c */ /* 0x001fc8000bf26070 */
[----:B------:R-:W-:-:S13]  /*cc6d0*/  ISETP.GE.U32.AND.EX P0, PT, R23, UR4, PT, P1 ;  /* 0x0000000417007c0c */ /* 0x000fda000bf06110 */
[----:B------:R-:W-:Y:S05]  /*cc6e0*/  @!P0 BRA !P2, `(.L_x_4141) ;  /* 0xfffffffc00948947 */ /* 0x000fea000503ffff */
.L_x_4140:
[----:B------:R-:W-:Y:S05]  /*cc6f0*/  BSYNC.RECONVERGENT B1 ;  /* 0x0000000000017941 */ /* 0x000fea0003800200 */
.L_x_4139:
[----:B------:R-:W-:Y:S01]  /*cc700*/  BSSY.RECONVERGENT B1, `(.L_x_4142) ;  /* 0x000001d000017945 */ /* 0x000fe20003800200 */
[----:B------:R-:W-:-:S07]  /*cc710*/  CS2R R24, SRZ ;  /* 0x0000000000187805 */ /* 0x000fce000001ff00 */
.L_x_4144:
        /* <DEDUP_REMOVED lines=27> */
.L_x_4143:
[----:B------:R-:W-:Y:S05]  /*cc8d0*/  BSYNC.RECONVERGENT B1 ;  /* 0x0000000000017941 */ /* 0x000fea0003800200 */
.L_x_4142:
[----:B------:R-:W-:Y:S01]  /*cc8e0*/  HFMA2 R25, -RZ, RZ, 0, 0 ;  /* 0x00000000ff197431 */ /* 0x000fe200000001ff */
[----:B------:R-:W-:Y:S01]  /*cc8f0*/  BSSY.RECONVERGENT B1, `(.L_x_4145) ;  /* 0x000001d000017945 */ /* 0x000fe20003800200 */
[----:B------:R-:W-:-:S07]  /*cc900*/  IMAD.MOV.U32 R26, RZ, RZ, RZ ;  /* 0x000000ffff1a7224 */ /* 0x000fce00078e00ff */
.L_x_4147:
        /* <DEDUP_REMOVED lines=27> */
.L_x_4146:
[----:B------:R-:W-:Y:S05]  /*ccac0*/  BSYNC.RECONVERGENT B1 ;  /* 0x0000000000017941 */ /* 0x000fea0003800200 */
.L_x_4145:
[----:B------:R-:W-:Y:S01]  /*ccad0*/  HFMA2 R25, -RZ, RZ, 0, 0 ;  /* 0x00000000ff197431 */ /* 0x000fe200000001ff */
[----:B------:R-:W-:Y:S01]  /*ccae0*/  BSSY.RECONVERGENT B1, `(.L_x_4148) ;  /* 0x000001d000017945 */ /* 0x000fe20003800200 */
[----:B------:R-:W-:-:S07]  /*ccaf0*/  IMAD.MOV.U32 R26, RZ, RZ, RZ ;  /* 0x000000ffff1a7224 */ /* 0x000fce00078e00ff */
.L_x_4150:
        /* <DEDUP_REMOVED lines=27> */
.L_x_4149:
[----:B------:R-:W-:Y:S05]  /*cccb0*/  BSYNC.RECONVERGENT B1 ;  /* 0x0000000000017941 */ /* 0x000fea0003800200 */
.L_x_4148:
[----:B------:R-:W-:Y:S01]  /*cccc0*/  HFMA2 R25, -RZ, RZ, 0, 0 ;  /* 0x00000000ff197431 */ /* 0x000fe200000001ff */
[----:B------:R-:W-:Y:S01]  /*cccd0*/  BSSY.RECONVERGENT B1, `(.L_x_4151) ;  /* 0x000001d000017945 */ /* 0x000fe20003800200 */
[----:B------:R-:W-:-:S07]  /*ccce0*/  IMAD.MOV.U32 R26, RZ, RZ, RZ ;  /* 0x000000ffff1a7224 */ /* 0x000fce00078e00ff */
.L_x_4153:
        /* <DEDUP_REMOVED lines=27> */
.L_x_4152:
[----:B------:R-:W-:Y:S05]  /*ccea0*/  BSYNC.RECONVERGENT B1 ;  /* 0x0000000000017941 */ /* 0x000fea0003800200 */
.L_x_4151:
[----:B------:R-:W-:Y:S01]  /*cceb0*/  HFMA2 R25, -RZ, RZ, 0, 0 ;  /* 0x00000000ff197431 */ /* 0x000fe200000001ff */
[----:B------:R-:W-:Y:S01]  /*ccec0*/  BSSY.RECONVERGENT B1, `(.L_x_4154) ;  /* 0x000001d000017945 */ /* 0x000fe20003800200 */
[----:B------:R-:W-:-:S07]  /*cced0*/  IMAD.MOV.U32 R26, RZ, RZ, RZ ;  /* 0x000000ffff1a7224 */ /* 0x000fce00078e00ff */
.L_x_4156:
        /* <DEDUP_REMOVED lines=27> */
.L_x_4155:
[----:B------:R-:W-:Y:S05]  /*cd090*/  BSYNC.RECONVERGENT B1 ;  /* 0x0000000000017941 */ /* 0x000fea0003800200 */
.L_x_4154:
[----:B------:R-:W-:Y:S01]  /*cd0a0*/  HFMA2 R25, -RZ, RZ, 0, 0 ;  /* 0x00000000ff197431 */ /* 0x000fe200000001ff */
[----:B------:R-:W-:Y:S01]  /*cd0b0*/  BSSY.RECONVERGENT B1, `(.L_x_4157) ;  /* 0x000001d000017945 */ /* 0x000fe20003800200 */
[----:B------:R-:W-:-:S07]  /*cd0c0*/  IMAD.MOV.U32 R26, RZ, RZ, RZ ;  /* 0x000000ffff1a7224 */ /* 0x000fce00078e00ff */
.L_x_4159:
        /* <DEDUP_REMOVED lines=27> */
.L_x_4158:
[----:B------:R-:W-:Y:S05]  /*cd280*/  BSYNC.RECONVERGENT B1 ;  /* 0x0000000000017941 */ /* 0x000fea0003800200 */
.L_x_4157:
[----:B------:R-:W-:Y:S01]  /*cd290*/  HFMA2 R25, -RZ, RZ, 0, 0 ;  /* 0x00000000ff197431 */ /* 0x000fe200000001ff */
[----:B------:R-:W-:Y:S01]  /*cd2a0*/  BSSY.RECONVERGENT B1, `(.L_x_4160) ;  /* 0x000001d000017945 */ /* 0x000fe20003800200 */
[----:B------:R-:W-:-:S07]  /*cd2b0*/  IMAD.MOV.U32 R26, RZ, RZ, RZ ;  /* 0x000000ffff1a7224 */ /* 0x000fce00078e00ff */
.L_x_4162:
        /* <DEDUP_REMOVED lines=27> */
.L_x_4161:
[----:B------:R-:W-:Y:S05]  /*cd470*/  BSYNC.RECONVERGENT B1 ;  /* 0x0000000000017941 */ /* 0x000fea0003800200 */
.L_x_4160:
[----:B------:R-:W-:Y:S01]  /*cd480*/  HFMA2 R25, -RZ, RZ, 0, 0 ;  /* 0x00000000ff197431 */ /* 0x000fe200000001ff */
[----:B------:R-:W-:Y:S01]  /*cd490*/  BSSY.RECONVERGENT B1, `(.L_x_4163) ;  /* 0x000001d000017945 */ /* 0x000fe20003800200 */
[----:B------:R-:W-:-:S07]  /*cd4a0*/  IMAD.MOV.U32 R26, RZ, RZ, RZ ;  /* 0x000000ffff1a7224 */ /* 0x000fce00078e00ff */
.L_x_4165:
        /* <DEDUP_REMOVED lines=27> */
.L_x_4164:
[----:B------:R-:W-:Y:S05]  /*cd660*/  BSYNC.RECONVERGENT B1 ;  /* 0x0000000000017941 */ /* 0x000fea0003800200 */
.L_x_4163:
[----:B------:R-:W-:Y:S01]  /*cd670*/  HFMA2 R25, -RZ, RZ, 0, 0 ;  /* 0x00000000ff197431 */ /* 0x000fe200000001ff */
[----:B------:R-:W-:Y:S01]  /*cd680*/  BSSY.RECONVERGENT B1, `(.L_x_4166) ;  /* 0x000001d000017945 */ /* 0x000fe20003800200 */
[----:B------:R-:W-:-:S07]  /*cd690*/  IMAD.MOV.U32 R26, RZ, RZ, RZ ;  /* 0x000000ffff1a7224 */ /* 0x000fce00078e00ff */
.L_x_4168:
        /* <DEDUP_REMOVED lines=27> */
.L_x_4167:
[----:B------:R-:W-:Y:S05]  /*cd850*/  BSYNC.RECONVERGENT B1 ;  /* 0x0000000000017941 */ /* 0x000fea0003800200 */
.L_x_4166:
[----:B------:R-:W-:Y:S01]  /*cd860*/  HFMA2 R25, -RZ, RZ, 0, 0 ;  /* 0x00000000ff197431 */ /* 0x000fe200000001ff */
[----:B------:R-:W-:Y:S01]  /*cd870*/  BSSY.RECONVERGENT B1, `(.L_x_4169) ;  /* 0x000001d000017945 */ /* 0x000fe20003800200 */
[----:B------:R-:W-:-:S07]  /*cd880*/  IMAD.MOV.U32 R26, RZ, RZ, RZ ;  /* 0x000000ffff1a7224 */ /* 0x000fce00078e00ff */
.L_x_4171:
        /* <DEDUP_REMOVED lines=27> */
.L_x_4170:
[----:B------:R-:W-:Y:S05]  /*cda40*/  BSYNC.RECONVERGENT B1 ;  /* 0x0000000000017941 */ /* 0x000fea0003800200 */
.L_x_4169:
[----:B------:R-:W-:Y:S01]  /*cda50*/  HFMA2 R25, -RZ, RZ, 0, 0 ;  /* 0x00000000ff197431 */ /* 0x000fe200000001ff */
[----:B------:R-:W-:Y:S01]  /*cda60*/  BSSY.RECONVERGENT B1, `(.L_x_4172) ;  /* 0x000001d000017945 */ /* 0x000fe20003800200 */
[----:B------:R-:W-:-:S07]  /*cda70*/  IMAD.MOV.U32 R26, RZ, RZ, RZ ;  /* 0x000000ffff1a7224 */ /* 0x000fce00078e00ff */
.L_x_4174:
        /* <DEDUP_REMOVED lines=27> */
.L_x_4173:
[----:B------:R-:W-:Y:S05]  /*cdc30*/  BSYNC.RECONVERGENT B1 ;  /* 0x0000000000017941 */ /* 0x000fea0003800200 */
.L_x_4172:
[----:B------:R-:W-:Y:S01]  /*cdc40*/  HFMA2 R25, -RZ, RZ, 0, 0 ;  /* 0x00000000ff197431 */ /* 0x000fe200000001ff */
[----:B------:R-:W-:Y:S01]  /*cdc50*/  BSSY.RECONVERGENT B1, `(.L_x_4175) ;  /* 0x000001d000017945 */ /* 0x000fe20003800200 */
[----:B------:R-:W-:-:S07]  /*cdc60*/  IMAD.MOV.U32 R26, RZ, RZ, RZ ;  /* 0x000000ffff1a7224 */ /* 0x000fce00078e00ff */
.L_x_4177:
        /* <DEDUP_REMOVED lines=27> */
.L_x_4176:
[----:B------:R-:W-:Y:S05]  /*cde20*/  BSYNC.RECONVERGENT B1 ;  /* 0x0000000000017941 */ /* 0x000fea0003800200 */
.L_x_4175:
[----:B------:R-:W-:Y:S01]  /*cde30*/  HFMA2 R25, -RZ, RZ, 0, 0 ;  /* 0x00000000ff197431 */ /* 0x000fe200000001ff */
[----:B------:R-:W-:Y:S01]  /*cde40*/  BSSY.RECONVERGENT B1, `(.L_x_4178) ;  /* 0x000001d000017945 */ /* 0x000fe20003800200 */
[----:B------:R-:W-:-:S07]  /*cde50*/  IMAD.MOV.U32 R26, RZ, RZ, RZ ;  /* 0x000000ffff1a7224 */ /* 0x000fce00078e00ff */
.L_x_4180:
        /* <DEDUP_REMOVED lines=27> */
.L_x_4179:
[----:B------:R-:W-:Y:S05]  /*ce010*/  BSYNC.RECONVERGENT B1 ;  /* 0x0000000000017941 */ /* 0x000fea0003800200 */
.L_x_4178:
[----:B------:R-:W-:Y:S01]  /*ce020*/  HFMA2 R25, -RZ, RZ, 0, 0 ;  /* 0x00000000ff197431 */ /* 0x000fe200000001ff */
[----:B------:R-:W-:Y:S01]  /*ce030*/  BSSY.RECONVERGENT B1, `(.L_x_4181) ;  /* 0x000001d000017945 */ /* 0x000fe20003800200 */
[----:B------:R-:W-:-:S07]  /*ce040*/  IMAD.MOV.U32 R26, RZ, RZ, RZ ;  /* 0x000000ffff1a7224 */ /* 0x000fce00078e00ff */
.L_x_4183:
        /* <DEDUP_REMOVED lines=27> */
.L_x_4182:
[----:B------:R-:W-:Y:S05]  /*ce200*/  BSYNC.RECONVERGENT B1 ;  /* 0x0000000000017941 */ /* 0x000fea0003800200 */
.L_x_4181:
[----:B------:R-:W-:Y:S01]  /*ce210*/  HFMA2 R25, -RZ, RZ, 0, 0 ;  /* 0x00000000ff197431 */ /* 0x000fe200000001ff */
[----:B------:R-:W-:Y:S01]  /*ce220*/  BSSY.RECONVERGENT B1, `(.L_x_4184) ;  /* 0x000001d000017945 */ /* 0x000fe20003800200 */
[----:B------:R-:W-:-:S07]  /*ce230*/  IMAD.MOV.U32 R26, RZ, RZ, RZ ;  /* 0x000000ffff1a7224 */ /* 0x000fce00078e00ff */
.L_x_4186:
        /* <DEDUP_REMOVED lines=27> */
.L_x_4185:
[----:B------:R-:W-:Y:S05]  /*ce3f0*/  BSYNC.RECONVERGENT B1 ;  /* 0x0000000000017941 */ /* 0x000fea0003800200 */
.L_x_4184:
[----:B------:R-:W-:Y:S01]  /*ce400*/  HFMA2 R25, -RZ, RZ, 0, 0 ;  /* 0x00000000ff197431 */ /* 0x000fe200000001ff */
[----:B------:R-:W-:Y:S01]  /*ce410*/  BSSY.RECONVERGENT B1, `(.L_x_4187) ;  /* 0x000001d000017945 */ /* 0x000fe20003800200 */
[----:B------:R-:W-:-:S07]  /*ce420*/  IMAD.MOV.U32 R26, RZ, RZ, RZ ;  /* 0x000000ffff1a7224 */ /* 0x000fce00078e00ff */
.L_x_4189:
        /* <DEDUP_REMOVED lines=27> */
.L_x_4188:
[----:B------:R-:W-:Y:S05]  /*ce5e0*/  BSYNC.RECONVERGENT B1 ;  /* 0x0000000000017941 */ /* 0x000fea0003800200 */
.L_x_4187:
[----:B------:R-:W-:Y:S01]  /*ce5f0*/  HFMA2 R25, -RZ, RZ, 0, 0 ;  /* 0x00000000ff197431 */ /* 0x000fe200000001ff */
[----:B------:R-:W-:Y:S01]  /*ce600*/  BSSY.RECONVERGENT B1, `(.L_x_4190) ;  /* 0x000001d000017945 */ /* 0x000fe20003800200 */
[----:B------:R-:W-:-:S07]  /*ce610*/  IMAD.MOV.U32 R26, RZ, RZ, RZ ;  /* 0x000000ffff1a7224 */ /* 0x000fce00078e00ff */
.L_x_4192:
        /* <DEDUP_REMOVED lines=27> */
.L_x_4191:
[----:B------:R-:W-:Y:S05]  /*ce7d0*/  BSYNC.RECONVERGENT B1 ;  /* 0x0000000000017941 */ /* 0x000fea0003800200 */
.L_x_4190:
[----:B------:R-:W-:Y:S01]  /*ce7e0*/  BSSY.RECONVERGENT B1, `(.L_x_4193) ;  /* 0x000001d000017945 */ /* 0x000fe20003800200 */
[----:B------:R-:W-:-:S07]  /*ce7f0*/  CS2R R12, SRZ ;  /* 0x00000000000c7805 */ /* 0x000fce000001ff00 */
.L_x_4195:
        /* <DEDUP_REMOVED lines=27> */
.L_x_4194:
[----:B------:R-:W-:Y:S05]  /*ce9b0*/  BSYNC.RECONVERGENT B1 ;  /* 0x0000000000017941 */ /* 0x000fea0003800200 */
.L_x_4193:
[----:B------:R-:W-:Y:S01]  /*ce9c0*/  BSSY.RECONVERGENT B1, `(.L_x_4196) ;  /* 0x000001d000017945 */ /* 0x000fe20003800200 */
[----:B------:R-:W-:-:S07]  /*ce9d0*/  CS2R R12, SRZ ;  /* 0x00000000000c7805 */ /* 0x000fce000001ff00 */
.L_x_4198:
        /* <DEDUP_REMOVED lines=27> */
.L_x_4197:
[----:B------:R-:W-:Y:S05]  /*ceb90*/  BSYNC.RECONVERGENT B1 ;  /* 0x0000000000017941 */ /* 0x000fea0003800200 */
.L_x_4196:
[----:B------:R-:W-:Y:S01]  /*ceba0*/  HFMA2 R9, -RZ, RZ, 0, 0 ;  /* 0x00000000ff097431 */ /* 0x000fe200000001ff */
[----:B------:R-:W-:Y:S01]  /*cebb0*/  BSSY.RECONVERGENT B1, `(.L_x_4199) ;  /* 0x000001d000017945 */ /* 0x000fe20003800200 */
[----:B------:R-:W-:-:S07]  /*cebc0*/  IMAD.MOV.U32 R24, RZ, RZ, RZ ;  /* 0x000000ffff187224 */ /* 0x000fce00078e00ff */
.L_x_4201:
        /* <DEDUP_REMOVED lines=27> */
.L_x_4200:
[----:B------:R-:W-:Y:S05]  /*ced80*/  BSYNC.RECONVERGENT B1 ;  /* 0x0000000000017941 */ /* 0x000fea0003800200 */
.L_x_4199:
[----:B------:R-:W-:Y:S01]  /*ced90*/  HFMA2 R9, -RZ, RZ, 0, 0 ;  /* 0x00000000ff097431 */ /* 0x000fe200000001ff */
[----:B------:R-:W-:Y:S01]  /*ceda0*/  BSSY.RECONVERGENT B1, `(.L_x_4202) ;  /* 0x000001d000017945 */ /* 0x000fe20003800200 */
[----:B------:R-:W-:-:S07]  /*cedb0*/  IMAD.MOV.U32 R24, RZ, RZ, RZ ;  /* 0x000000ffff187224 */ /* 0x000fce00078e00ff */
.L_x_4204:
        /* <DEDUP_REMOVED lines=27> */
.L_x_4203:
[----:B------:R-:W-:Y:S05]  /*cef70*/  BSYNC.RECONVERGENT B1 ;  /* 0x0000000000017941 */ /* 0x000fea0003800200 */
.L_x_4202:
[----:B------:R-:W-:Y:S01]  /*cef80*/  HFMA2 R9, -RZ, RZ, 0, 0 ;  /* 0x00000000ff097431 */ /* 0x000fe200000001ff */
[----:B------:R-:W-:Y:S01]  /*cef90*/  BSSY.RECONVERGENT B1, `(.L_x_4205) ;  /* 0x000001d000017945 */ /* 0x000fe20003800200 */
[----:B------:R-:W-:-:S07]  /*cefa0*/  IMAD.MOV.U32 R16, RZ, RZ, RZ ;  /* 0x000000ffff107224 */ /* 0x000fce00078e00ff */
.L_x_4207:
        /* <DEDUP_REMOVED lines=27> */
.L_x_4206:
[----:B------:R-:W-:Y:S05]  /*cf160*/  BSYNC.RECONVERGENT B1 ;  /* 0x0000000000017941 */ /* 0x000fea0003800200 */
.L_x_4205:
[----:B------:R-:W-:Y:S01]  /*cf170*/  HFMA2 R25, -RZ, RZ, 0, 0 ;  /* 0x00000000ff197431 */ /* 0x000fe200000001ff */
[----:B------:R-:W-:Y:S01]  /*cf180*/  BSSY.RECONVERGENT B1, `(.L_x_4208) ;  /* 0x000001d000017945 */ /* 0x000fe20003800200 */
[----:B------:R-:W-:-:S07]  /*cf190*/  IMAD.MOV.U32 R26, RZ, RZ, RZ ;  /* 0x000000ffff1a7224 */ /* 0x000fce00078e00ff */
.L_x_4210:
        /* <DEDUP_REMOVED lines=27> */
.L_x_4209:
[----:B------:R-:W-:Y:S05]  /*cf350*/  BSYNC.RECONVERGENT B1 ;  /* 0x0000000000017941 */ /* 0x000fea0003800200 */
.L_x_4208:
[----:B------:R-:W-:Y:S01]  /*cf360*/  HFMA2 R2, -RZ, RZ, 0, 0 ;  /* 0x00000000ff027431 */ /* 0x000fe200000001ff */
[----:B------:R-:W-:Y:S01]  /*cf370*/  BSSY.RECONVERGENT B1, `(.L_x_4211) ;  /* 0x000001d000017945 */ /* 0x000fe20003800200 */
[----:B------:R-:W-:-:S07]  /*cf380*/  IMAD.MOV.U32 R25, RZ, RZ, RZ ;  /* 0x000000ffff197224 */ /* 0x000fce00078e00ff */
.L_x_4213:
        /* <DEDUP_REMOVED lines=27> */
.L_x_4212:
[----:B------:R-:W-:Y:S05]  /*cf540*/  BSYNC.RECONVERGENT B1 ;  /* 0x0000000000017941 */ /* 0x000fea0003800200 */
.L_x_4211:
[----:B------:R-:W-:Y:S01]  /*cf550*/  HFMA2 R2, -RZ, RZ, 0, 0 ;  /* 0x00000000ff027431 */ /* 0x000fe200000001ff */
[----:B------:R-:W-:Y:S01]  /*cf560*/  BSSY.RECONVERGENT B1, `(.L_x_4214) ;  /* 0x000001d000017945 */ /* 0x000fe20003800200 */
[----:B------:R-:W-:-:S07]  /*cf570*/  IMAD.MOV.U32 R19, RZ, RZ, RZ ;  /* 0x000000ffff137224 */ /* 0x000fce00078e00ff */
.L_x_4216:
        /* <DEDUP_REMOVED lines=27> */
.L_x_4215:
[----:B------:R-:W-:Y:S05]  /*cf730*/  BSYNC.RECONVERGENT B1 ;  /* 0x0000000000017941 */ /* 0x000fea0003800200 */
.L_x_4214:
[----:B------:R-:W-:Y:S02]  /*cf740*/  HFMA2 R2, -RZ, RZ, 0, 0 ;  /* 0x00000000ff027431 */ /* 0x000fe400000001ff */
[----:B------:R-:W-:-:S07]  /*cf750*/  IMAD.MOV.U32 R15, RZ, RZ, RZ ;  /* 0x000000ffff0f7224 */ /* 0x000fce00078e00ff */
.L_x_4217:
        /* <DEDUP_REMOVED lines=27> */
.L_x_3660:
[----:B------:R-:W-:Y:S05]  /*cf910*/  BSYNC.RECONVERGENT B0 ;  /* 0x0000000000007941 */ /* 0x000fea0003800200 */
.L_x_3659:
[----:B------:R-:W1:Y:S01]  /*cf920*/  S2UR UR7, SR_CgaCtaId ;  /* 0x00000000000779c3 */ /* 0x000e620000008800 */
[----:B------:R-:W2:Y:S01]  /*cf930*/  LDCU UR5, c[0x0][0x3c0] ;  /* 0x00007800ff0577ac */ /* 0x000ea20008000800 */
[----:B------:R-:W-:Y:S01]  /*cf940*/  HFMA2 R28, -RZ, RZ, 0, 1.1920928955078125e-07 ;  /* 0x00000002ff1c7431 */ /* 0x000fe200000001ff */
[----:B------:R-:W-:Y:S01]  /*cf950*/  UMOV UR6, 0x400 ;  /* 0x0000040000067882 */ /* 0x000fe20000000000 */
[----:B--2---:R-:W-:Y:S02]  /*cf960*/  ULOP3.LUT UR12, UR5, 0x1, URZ, 0xc0, !UPT ;  /* 0x00000001050c7892 */ /* 0x004fe4000f8ec0ff */
[----:B------:R-:W-:Y:S02]  /*cf970*/  ULOP3.LUT UR5, UR5, 0xfffffffe, URZ, 0xc0, !UPT ;  /* 0xfffffffe05057892 */ /* 0x000fe4000f8ec0ff */
[----:B-1----:R-:W-:-:S06]  /*cf980*/  ULEA UR6, UR7, UR6, 0x18 ;  /* 0x0000000607067291 */ /* 0x002fcc000f8ec0ff */
[----:B------:R-:W-:-:S07]  /*cf990*/  LEA R32, R37, UR6, 0x6 ;  /* 0x0000000625207c11 */ /* 0x000fce000f8e30ff */
.L_x_4365:
[----:B--2---:R-:W1:Y:S01]  /*cf9a0*/  S2R R16, SR_CTAID.X ;  /* 0x0000000000107919 */ /* 0x004e620000002500 */
[----:B------:R-:W2:Y:S01]  /*cf9b0*/  LDC R17, c[0x0][0x3a8] ;  /* 0x0000ea00ff117b82 */ /* 0x000ea20000000800 */
[----:B0-----:R-:W-:Y:S01]  /*cf9c0*/  IMAD.MOV R0, RZ, RZ, -R28 ;  /* 0x000000ffff007224 */ /* 0x001fe200078e0a1c */
[----:B------:R-:W-:Y:S01]  /*cf9d0*/  MOV R14, R31 ;  /* 0x0000001f000e7202 */ /* 0x000fe20000000f00 */
[----:B------:R-:W-:-:S05]  /*cf9e0*/  IMAD.MOV.U32 R15, RZ, RZ, R8 ;  /* 0x000000ffff0f7224 */ /* 0x000fca00078e0008 */
[----:B------:R-:W-:Y:S01]  /*cf9f0*/  BAR.SYNC.DEFER_BLOCKING 0x0 ;  /* 0x0000000000007b1d */ /* 0x000fe20000010000 */
[----:B------:R-:W-:-:S04]  /*cfa00*/  LOP3.LUT R0, R37, R0, RZ, 0xc0, !PT ;  /* 0x0000000025007212 */ /* 0x000fc800078ec0ff */
[----:B------:R-:W-:Y:S01]  /*cfa10*/  SHF.L.U32 R0, R0, 0x3, RZ ;  /* 0x0000000300007819 */ /* 0x000fe200000006ff */
[----:B------:R-:W-:Y:S01]  /*cfa20*/  BSSY.RECONVERGENT B0, `(.L_x_4218) ;  /* 0x000030c000007945 */ /* 0x000fe20003800200 */
[----:B------:R0:W-:Y:S01]  /*cfa30*/  STS.128 [R32], R12 ;  /* 0x0000000c20007388 */ /* 0x0001e20000000c00 */
[----:B-1----:R-:W-:-:S05]  /*cfa40*/  SHF.L.U32 R16, R16, 0xb, RZ ;  /* 0x0000000b10107819 */ /* 0x002fca00000006ff */
[----:B------:R-:W-:-:S05]  /*cfa50*/  IMAD.MOV R16, RZ, RZ, -R16 ;  /* 0x000000ffff107224 */ /* 0x000fca00078e0a10 */
[----:B--2---:R-:W-:Y:S01]  /*cfa60*/  VIADDMNMX R16, R16, R17, 0x800, PT ;  /* 0x0000080010107446 */ /* 0x004fe20003800111 */
[----:B0-----:R-:W-:-:S03]  /*cfa70*/  IMAD.MOV.U32 R12, RZ, RZ, R33 ;  /* 0x000000ffff0c7224 */ /* 0x001fc600078e0021 */
[----:B------:R-:W-:Y:S01]  /*cfa80*/  VIMNMX R11, PT, PT, R16, R0, PT ;  /* 0x00000000100b7248 */ /* 0x000fe20003fe0100 */
[----:B------:R-:W-:Y:S01]  /*cfa90*/  IMAD.MOV.U32 R14, RZ, RZ, R7 ;  /* 0x000000ffff0e7224 */ /* 0x000fe200078e0007 */
[----:B------:R-:W-:Y:S01]  /*cfaa0*/  MOV R13, R29 ;  /* 0x0000001d000d7202 */ /* 0x000fe20000000f00 */
[C---:B------:R-:W-:Y:S01]  /*cfab0*/  VIADD R0, R28.reuse, 0xffffffff ;  /* 0xffffffff1c007836 */ /* 0x040fe20000000000 */
[----:B------:R-:W-:Y:S02]  /*cfac0*/  LEA R2, R28, R11, 0x2 ;  /* 0x0000000b1c027211 */ /* 0x000fe400078e10ff */
[----:B------:R-:W-:Y:S01]  /*cfad0*/  MOV R15, R6 ;  /* 0x00000006000f7202 */ /* 0x000fe20000000f00 */
[----:B------:R-:W-:Y:S01]  /*cfae0*/  IMAD.MOV.U32 R6, RZ, RZ, R9 ;  /* 0x000000ffff067224 */ /* 0x000fe200078e0009 */
[----:B------:R-:W-:Y:S02]  /*cfaf0*/  VIMNMX R2, PT, PT, R16, R2, PT ;  /* 0x0000000210027248 */ /* 0x000fe40003fe0100 */
[----:B------:R-:W-:Y:S01]  /*cfb00*/  LOP3.LUT R0, R0, R37, RZ, 0xc0, !PT ;  /* 0x0000002500007212 */ /* 0x000fe200078ec0ff */
[----:B------:R0:W-:Y:S01]  /*cfb10*/  STS.128 [R32+0x10], R12 ;  /* 0x0000100c20007388 */ /* 0x0001e20000000c00 */
[----:B------:R-:W-:-:S02]  /*cfb20*/  MOV R7, R10 ;  /* 0x0000000a00077202 */ /* 0x000fc40000000f00 */
[----:B0-----:R-:W-:Y:S01]  /*cfb30*/  MOV R13, R5 ;  /* 0x00000005000d7202 */ /* 0x001fe20000000f00 */
[----:B------:R-:W-:Y:S01]  /*cfb40*/  IMAD R5, R28, 0x4, R2 ;  /* 0x000000041c057824 */ /* 0x000fe200078e0202 */
[----:B------:R-:W-:Y:S01]  /*cfb50*/  MOV R14, R4 ;  /* 0x00000004000e7202 */ /* 0x000fe20000000f00 */
[----:B------:R-:W-:Y:S01]  /*cfb60*/  IMAD.MOV.U32 R15, RZ, RZ, R3 ;  /* 0x000000ffff0f7224 */ /* 0x000fe200078e0003 */
[----:B------:R-:W-:Y:S01]  /*cfb70*/  SHF.L.U32 R3, R0, 0x3, RZ ;  /* 0x0000000300037819 */ /* 0x000fe200000006ff */
[----:B------:R-:W-:Y:S01]  /*cfb80*/  IMAD.MOV.U32 R4, RZ, RZ, R18 ;  /* 0x000000ffff047224 */ /* 0x000fe200078e0012 */
[C---:B------:R-:W-:Y:S01]  /*cfb90*/  VIMNMX R0, PT, PT, R16.reuse, R5, PT ;  /* 0x0000000510007248 */ /* 0x040fe20003fe0100 */
[----:B------:R-:W-:Y:S01]  /*cfba0*/  IMAD.MOV.U32 R12, RZ, RZ, R30 ;  /* 0x000000ffff0c7224 */ /* 0x000fe200078e001e */
[----:B------:R-:W-:Y:S02]  /*cfbb0*/  VIMNMX R3, PT, PT, R16, R3, PT ;  /* 0x0000000310037248 */ /* 0x000fe40003fe0100 */
[----:B------:R-:W-:Y:S01]  /*cfbc0*/  MOV R5, R19 ;  /* 0x0000001300057202 */ /* 0x000fe20000000f00 */
[----:B------:R-:W-:Y:S01]  /*cfbd0*/  IMAD.IADD R8, R0, 0x1, -R2 ;  /* 0x0000000100087824 */ /* 0x000fe200078e0a02 */
[----:B------:R-:W-:Y:S01]  /*cfbe0*/  VIADDMNMX R9, R2, -R11, R3, PT ;  /* 0x8000000b02097246 */ /* 0x000fe20003800103 */
[----:B------:R-:W-:Y:S03]  /*cfbf0*/  STS.128 [R32+0x20], R12 ;  /* 0x0000200c20007388 */ /* 0x000fe60000000c00 */
[CC--:B------:R-:W-:Y:S01]  /*cfc00*/  ISETP.GE.AND P0, PT, R3.reuse, R8.reuse, PT ;  /* 0x000000080300720c */ /* 0x0c0fe20003f06270 */
[----:B------:R0:W-:Y:S01]  /*cfc10*/  STS.128 [R32+0x30], R4 ;  /* 0x0000300420007388 */ /* 0x0001e20000000c00 */
[----:B------:R-:W-:-:S04]  /*cfc20*/  IADD3 R8, PT, PT, R3, -R8, RZ ;  /* 0x8000000803087210 */ /* 0x000fc80007ffe0ff */
[----:B0-----:R-:W-:Y:S01]  /*cfc30*/  SEL R6, R8, RZ, P0 ;  /* 0x000000ff08067207 */ /* 0x001fe20000000000 */
[----:B------:R-:W-:Y:S03]  /*cfc40*/  BAR.SYNC.DEFER_BLOCKING 0x0 ;  /* 0x0000000000007b1d */ /* 0x000fe60000010000 */
[----:B------:R-:W-:-:S13]  /*cfc50*/  ISETP.GE.AND P0, PT, R6, R9, PT ;  /* 0x000000090600720c */ /* 0x000fda0003f06270 */
[----:B------:R-:W-:Y:S05]  /*cfc60*/  @P0 BRA `(.L_x_4219) ;  /* 0x0000002c009c0947 */ /* 0x000fea0003800000 */
[----:B------:R-:W-:Y:S01]  /*cfc70*/  IMAD.MOV.U32 R4, RZ, RZ, R9 ;  /* 0x000000ffff047224 */ /* 0x000fe200078e0009 */
[----:B------:R-:W-:-:S07]  /*cfc80*/  IADD3 R5, PT, PT, R3, R2, RZ ;  /* 0x0000000203057210 */ /* 0x000fce0007ffe0ff */
.L_x_4236:
[----:B0-----:R-:W0:Y:S01]  /*cfc90*/  S2UR UR7, SR_CgaCtaId ;  /* 0x00000000000779c3 */ /* 0x001e220000008800 */
[----:B------:R-:W-:Y:S01]  /*cfca0*/  IMAD.IADD R7, R4, 0x1, -R6 ;  /* 0x0000000104077824 */ /* 0x000fe200078e0a06 */
[----:B------:R-:W-:-:S04]  /*cfcb0*/  UMOV UR6, 0x400 ;  /* 0x0000040000067882 */ /* 0x000fc80000000000 */
        /* <DEDUP_REMOVED lines=8> */
[----:B------:R-:W-:Y:S01]  /*cfd40*/  LEA R16, R10, UR6, 0x3 ;  /* 0x000000060a107c11 */ /* 0x000fe2000f8e18ff */
[----:B------:R-:W-:Y:S02]  /*cfd50*/  IMAD.MOV.U32 R10, RZ, RZ, -0x340d631c ;  /* 0xcbf29ce4ff0a7424 */ /* 0x000fe400078e00ff */
[----:B------:R-:W1:Y:S04]  /*cfd60*/  LDS.64 R14, [R14] ;  /* 0x000000000e0e7984 */ /* 0x000e680000000a00 */
[----:B------:R-:W2:Y:S01]  /*cfd70*/  LDS.64 R16, [R16] ;  /* 0x0000000010107984 */ /* 0x000ea20000000a00 */
[----:B0-----:R-:W-:-:S02]  /*cfd80*/  ISETP.NE.U32.AND P0, PT, R8, RZ, PT ;  /* 0x000000ff0800720c */ /* 0x001fc40003f05070 */
[----:B------:R-:W-:Y:S02]  /*cfd90*/  MOV R8, 0x84222325 ;  /* 0x8422232500087802 */ /* 0x000fe40000000f00 */
        /* <DEDUP_REMOVED lines=12> */
[----:B------:R-:W-:Y:S01]  /*cfe60*/  MOV R22, RZ ;  /* 0x000000ff00167202 */ /* 0x000fe20000000f00 */
[----:B------:R-:W-:-:S07]  /*cfe70*/  IMAD.MOV.U32 R12, RZ, RZ, RZ ;  /* 0x000000ffff0c7224 */ /* 0x000fce00078e00ff */
.L_x_4222:
        /* <DEDUP_REMOVED lines=102> */
[----:B0-----:R-:W-:Y:S01]  /*d04e0*/  MOV R18, R13 ;  /* 0x0000000d00127202 */ /* 0x001fe20000000f00 */
[----:B------:R-:W-:-:S07]  /*d04f0*/  IMAD.U32 R13, RZ, RZ, UR5 ;  /* 0x00000005ff0d7e24 */ /* 0x000fce000f8e00ff */
.L_x_4221:
        /* <DEDUP_REMOVED lines=53> */
.L_x_4220:
        /* <DEDUP_REMOVED lines=8> */
[----:B------:R-:W-:-:S08]  /*d08d0*/  MOV R24, RZ ;  /* 0x000000ff00187202 */ /* 0x000fd00000000f00 */
[----:B------:R-:W-:Y:S05]  /*d08e0*/  BRA.U !UP0, `(.L_x_4224) ;  /* 0x0000000508ac7547 */ /* 0x000fea000b800000 */
[----:B------:R-:W0:Y:S01]  /*d08f0*/  LDC R24, c[0x0][0x3c4] ;  /* 0x0000f100ff187b82 */ /* 0x000e220000000800 */
[----:B------:R-:W-:Y:S02]  /*d0900*/  HFMA2 R23, -RZ, RZ, -15.890625, -0.0047760009765625 ;  /* 0xcbf29ce4ff177431 */ /* 0x000fe400000001ff */
[----:B------:R-:W-:Y:S01]  /*d0910*/  IMAD.MOV.U32 R22, RZ, RZ, -0x7bdddcdb ;  /* 0x84222325ff167424 */ /* 0x000fe200078e00ff */
[----:B------:R-:W-:-:S07]  /*d0920*/  CS2R R12, SRZ ;  /* 0x00000000000c7805 */ /* 0x000fce000001ff00 */
.L_x_4225:
[----:B------:R-:W-:-:S04]  /*d0930*/  LEA R18, P1, R13, R14, 0x3 ;  /* 0x0000000e0d127211 */ /* 0x000fc800078218ff */
        /* <DEDUP_REMOVED lines=102> */
.L_x_4224:
        /* <DEDUP_REMOVED lines=53> */
.L_x_4223:
[----:B------:R-:W-:Y:S01]  /*d12f0*/  ISETP.NE.U32.AND P1, PT, R8, R22, PT ;  /* 0x000000160800720c */ /* 0x000fe20003f25070 */
[----:B------:R-:W-:Y:S03]  /*d1300*/  BSSY.RECONVERGENT B1, `(.L_x_4226) ;  /* 0x0000179000017945 */ /* 0x000fe60003800200 */
[----:B------:R-:W-:-:S13]  /*d1310*/  ISETP.NE.AND.EX P1, PT, R10, R23, PT, P1 ;  /* 0x000000170a00720c */ /* 0x000fda0003f25310 */
[----:B------:R-:W-:Y:S05]  /*d1320*/  @!P1 BRA `(.L_x_4227) ;  /* 0x00000014006c9947 */ /* 0x000fea0003800000 */
[----:B------:R-:W-:Y:S01]  /*d1330*/  IMAD.MOV.U32 R10, RZ, RZ, -0x7bdddcdb ;  /* 0x84222325ff0a7424 */ /* 0x000fe200078e00ff */
[----:B------:R-:W-:Y:S01]  /*d1340*/  MOV R8, 0xcbf29ce4 ;  /* 0xcbf29ce400087802 */ /* 0x000fe20000000f00 */
[----:B------:R-:W-:Y:S06]  /*d1350*/  @!P0 BRA `(.L_x_4228) ;  /* 0x0000000800a48947 */ /* 0x000fec0003800000 */
[----:B------:R-:W-:Y:S01]  /*d1360*/  UISETP.NE.U32.AND UP0, UPT, UR10, URZ, UPT ;  /* 0x000000ff0a00728c */ /* 0x000fe2000bf05070 */
[----:B------:R-:W-:Y:S02]  /*d1370*/  HFMA2 R8, -RZ, RZ, -15.890625, -0.0047760009765625 ;  /* 0xcbf29ce4ff087431 */ /* 0x000fe400000001ff */
[----:B------:R-:W-:Y:S01]  /*d1380*/  IMAD.MOV.U32 R10, RZ, RZ, -0x7bdddcdb ;  /* 0x84222325ff0a7424 */ /* 0x000fe200078e00ff */
[----:B------:R-:W-:Y:S01]  /*d1390*/  MOV R18, RZ ;  /* 0x000000ff00127202 */ /* 0x000fe20000000f00 */
[----:B------:R-:W-:Y:S01]  /*d13a0*/  UISETP.NE.AND.EX UP0, UPT, UR11, URZ, UPT, UP0 ;  /* 0x000000ff0b00728c */ /* 0x000fe2000bf05300 */
[----:B------:R-:W-:-:S08]  /*d13b0*/  IMAD.MOV.U32 R13, RZ, RZ, RZ ;  /* 0x000000ffff0d7224 */ /* 0x000fd000078e00ff */
[----:B------:R-:W-:Y:S05]  /*d13c0*/  BRA.U !UP0, `(.L_x_4229) ;  /* 0x0000000508b47547 */ /* 0x000fea000b800000 */
[----:B------:R-:W1:Y:S01]  /*d13d0*/  LDC R13, c[0x0][0x3c4] ;  /* 0x0000f100ff0d7b82 */ /* 0x000e620000000800 */
[----:B------:R-:W-:Y:S01]  /*d13e0*/  IMAD.MOV.U32 R10, RZ, RZ, -0x7bdddcdb ;  /* 0x84222325ff0a7424 */ /* 0x000fe200078e00ff */
[----:B------:R-:W-:Y:S01]  /*d13f0*/  MOV R8, 0xcbf29ce4 ;  /* 0xcbf29ce400087802 */ /* 0x000fe20000000f00 */
[----:B------:R-:W-:Y:S01]  /*d1400*/  IMAD.MOV.U32 R22, RZ, RZ, RZ ;  /* 0x000000ffff167224 */ /* 0x000fe200078e00ff */
[----:B------:R-:W-:-:S07]  /*d1410*/  MOV R12, RZ ;  /* 0x000000ff000c7202 */ /* 0x000fce0000000f00 */
.L_x_4230:
        /* <DEDUP_REMOVED lines=102> */
[----:B-1----:R-:W-:Y:S01]  /*d1a80*/  IMAD.MOV.U32 R18, RZ, RZ, R13 ;  /* 0x000000ffff127224 */ /* 0x002fe200078e000d */
[----:B------:R-:W-:-:S07]  /*d1a90*/  MOV R13, UR5 ;  /* 0x00000005000d7c02 */ /* 0x000fce0008000f00 */
.L_x_4229:
        /* <DEDUP_REMOVED lines=53> */
.L_x_4228:
        /* <DEDUP_REMOVED lines=15> */
.L_x_4233:
[----:B------:R-:W-:-:S04]  /*d1ee0*/  LEA R16, P0, R22, R14, 0x3 ;  /* 0x0000000e16107211 */ /* 0x000fc800078018ff */
[----:B------:R-:W-:-:S05]  /*d1ef0*/  LEA.HI.X R17, R22, R15, R12, 0x3, P0 ;  /* 0x0000000f16117211 */ /* 0x000fca00000f1c0c */
[----:B------:R-:W2:Y:S04]  /*d1f00*/  LD.E.64 R18, desc[UR8][R16.64] ;  /* 0x0000000810127980 */ /* 0x000ea8000c101b00 */
[----:B------:R-:W3:Y:S01]  /*d1f10*/  LD.E.64 R16, desc[UR8][R16.64+0x8] ;  /* 0x0000080810107980 */ /* 0x000ee2000c101b00 */
[----:B0-----:R-:W-:Y:S01]  /*d1f20*/  IMAD R24, R25, 0x1b3, RZ ;  /* 0x000001b319187824 */ /* 0x001fe200078e02ff */
        /* <DEDUP_REMOVED lines=97> */
[----:B-1----:R-:W-:Y:S01]  /*d2540*/  MOV R16, R13 ;  /* 0x0000000d00107202 */ /* 0x002fe20000000f00 */
[----:B------:R-:W-:-:S07]  /*d2550*/  IMAD.U32 R13, RZ, RZ, UR5 ;  /* 0x00000005ff0d7e24 */ /* 0x000fce000f8e00ff */
.L_x_4232:
        /* <DEDUP_REMOVED lines=53> */
.L_x_4231:
[----:B------:R-:W-:-:S04]  /*d28b0*/  ISETP.GE.U32.AND P0, PT, R10, R21, PT ;  /* 0x000000150a00720c */ /* 0x000fc80003f06070 */
[----:B------:R-:W-:Y:S01]  /*d28c0*/  ISETP.GE.U32.AND.EX P0, PT, R8, R25, PT, P0 ;  /* 0x000000190800720c */ /* 0x000fe20003f06100 */
[----:B------:R-:W-:-:S12]  /*d28d0*/  BRA `(.L_x_4234) ;  /* 0x00000000006c7947 */ /* 0x000fd80003800000 */
.L_x_4227:
[----:B------:R-:W1:Y:S01]  /*d28e0*/  LDCU UR6, c[0x0][0x3c8] ;  /* 0x00007900ff0677ac */ /* 0x000e620008000800 */
[----:B------:R-:W-:Y:S01]  /*d28f0*/  PLOP3.LUT P0, PT, PT, PT, PT, 0x80, 0x8 ;  /* 0x000000000008781c */ /* 0x000fe20003f0f070 */
[----:B-1----:R-:W-:-:S09]  /*d2900*/  UISETP.NE.AND UP0, UPT, UR6, URZ, UPT ;  /* 0x000000ff0600728c */ /* 0x002fd2000bf05270 */
[----:B------:R-:W-:Y:S05]  /*d2910*/  BRA.U !UP0, `(.L_x_4234) ;  /* 0x00000001085c7547 */ /* 0x000fea000b800000 */
[----:B------:R-:W-:Y:S02]  /*d2920*/  HFMA2 R21, -RZ, RZ, 0, 0 ;  /* 0x00000000ff157431 */ /* 0x000fe400000001ff */
[----:B------:R-:W-:-:S07]  /*d2930*/  IMAD.MOV.U32 R10, RZ, RZ, RZ ;  /* 0x000000ffff0a7224 */ /* 0x000fce00078e00ff */
.L_x_4235:
        /* <DEDUP_REMOVED lines=21> */
.L_x_4234:
[----:B------:R-:W-:Y:S05]  /*d2a90*/  BSYNC.RECONVERGENT B1 ;  /* 0x0000000000017941 */ /* 0x000fea0003800200 */
.L_x_4226:
[----:B------:R-:W-:Y:S01]  /*d2aa0*/  @P0 VIADD R6, R7, 0x1 ;  /* 0x0000000107060836 */ /* 0x000fe20000000000 */
[----:B------:R-:W-:-:S04]  /*d2ab0*/  SEL R4, R4, R7, P0 ;  /* 0x0000000704047207 */ /* 0x000fc80000000000 */
[----:B------:R-:W-:-:S13]  /*d2ac0*/  ISETP.GE.AND P0, PT, R6, R4, PT ;  /* 0x000000040600720c */ /* 0x000fda0003f06270 */
[----:B------:R-:W-:Y:S05]  /*d2ad0*/  @!P0 BRA `(.L_x_4236) ;  /* 0xffffffd0006c8947 */ /* 0x000fea000383ffff */
.L_x_4219:
[----:B------:R-:W-:Y:S05]  /*d2ae0*/  BSYNC.RECONVERGENT B0 ;  /* 0x0000000000007941 */ /* 0x000fea0003800200 */
.L_x_4218:
[----:B------:R-:W1:Y:S01]  /*d2af0*/  S2UR UR7, SR_CgaCtaId ;  /* 0x00000000000779c3 */ /* 0x000e620000008800 */
[----:B------:R-:W-:Y:S01]  /*d2b00*/  UMOV UR6, 0x400 ;  /* 0x0000040000067882 */ /* 0x000fe20000000000 */
[----:B------:R-:W-:Y:S01]  /*d2b10*/  IADD3 R11, PT, PT, R11, R6, RZ ;  /* 0x000000060b0b7210 */ /* 0x000fe20007ffe0ff */
[----:B------:R-:W-:Y:S01]  /*d2b20*/  BSSY.RECONVERGENT B0, `(.L_x_4237) ;  /* 0x00002d9000007945 */ /* 0x000fe20003800200 */
[----:B------:R-:W-:Y:S02]  /*d2b30*/  IADD3 R3, PT, PT, -R6, R2, R3 ;  /* 0x0000000206037210 */ /* 0x000fe40007ffe103 */
        /* <DEDUP_REMOVED lines=12> */
[----:B------:R-:W-:Y:S02]  /*d2c00*/  HFMA2 R7, -RZ, RZ, -15.890625, -0.0047760009765625 ;  /* 0xcbf29ce4ff077431 */ /* 0x000fe400000001ff */
[----:B------:R-:W-:Y:S01]  /*d2c10*/  IMAD.MOV.U32 R6, RZ, RZ, -0x7bdddcdb ;  /* 0x84222325ff067424 */ /* 0x000fe200078e00ff */
[----:B----4-:R-:W-:-:S04]  /*d2c20*/  ISETP.NE.U32.AND P0, PT, R8, RZ, PT ;  /* 0x000000ff0800720c */ /* 0x010fc80003f05070 */
[----:B------:R-:W-:-:S13]  /*d2c30*/  ISETP.NE.AND.EX P0, PT, R9, RZ, PT, P0 ;  /* 0x000000ff0900720c */ /* 0x000fda0003f05300 */
[----:B------:R-:W-:Y:S05]  /*d2c40*/  @!P0 BRA `(.L_x_4239) ;  /* 0x0000000800988947 */ /* 0x000fea0003800000 */
[----:B------:R-:W-:Y:S01]  /*d2c50*/  UISETP.NE.U32.AND UP0, UPT, UR10, URZ, UPT ;  /* 0x000000ff0a00728c */ /* 0x000fe2000bf05070 */
[----:B------:R-:W-:Y:S01]  /*d2c60*/  IMAD.MOV.U32 R6, RZ, RZ, -0x7bdddcdb ;  /* 0x84222325ff067424 */ /* 0x000fe200078e00ff */
[----:B------:R-:W-:Y:S01]  /*d2c70*/  MOV R7, 0xcbf29ce4 ;  /* 0xcbf29ce400077802 */ /* 0x000fe20000000f00 */
[----:B------:R-:W-:Y:S01]  /*d2c80*/  IMAD.MOV.U32 R8, RZ, RZ, RZ ;  /* 0x000000ffff087224 */ /* 0x000fe200078e00ff */
[----:B------:R-:W-:Y:S01]  /*d2c90*/  UISETP.NE.AND.EX UP0, UPT, UR11, URZ, UPT, UP0 ;  /* 0x000000ff0b00728c */ /* 0x000fe2000bf05300 */
[----:B------:R-:W-:-:S08]  /*d2ca0*/  MOV R10, RZ ;  /* 0x000000ff000a7202 */ /* 0x000fd00000000f00 */
[----:B------:R-:W-:Y:S05]  /*d2cb0*/  BRA.U !UP0, `(.L_x_4240) ;  /* 0x0000000508ac7547 */ /* 0x000fea000b800000 */
[----:B------:R-:W-:Y:S02]  /*d2cc0*/  HFMA2 R8, -RZ, RZ, 0, 0 ;  /* 0x00000000ff087431 */ /* 0x000fe400000001ff */
[----:B------:R-:W-:Y:S01]  /*d2cd0*/  IMAD.MOV.U32 R6, RZ, RZ, -0x7bdddcdb ;  /* 0x84222325ff067424 */ /* 0x000fe200078e00ff */
[----:B------:R-:W-:Y:S01]  /*d2ce0*/  MOV R7, 0xcbf29ce4 ;  /* 0xcbf29ce400077802 */ /* 0x000fe20000000f00 */
[----:B------:R-:W-:-:S07]  /*d2cf0*/  IMAD.MOV.U32 R10, RZ, RZ, RZ ;  /* 0x000000ffff0a7224 */ /* 0x000fce00078e00ff */
.L_x_4241:
        /* <DEDUP_REMOVED lines=101> */
[----:B------:R-:W4:Y:S01]  /*d3350*/  LDC R10, c[0x0][0x3c4] ;  /* 0x0000f100ff0a7b82 */ /* 0x000f220000000800 */
[----:B------:R-:W-:-:S07]  /*d3360*/  MOV R8, UR5 ;  /* 0x0000000500087c02 */ /* 0x000fce0008000f00 */
.L_x_4240:
        /* <DEDUP_REMOVED lines=52> */
.L_x_4239:
[----:B------:R-:W-:Y:S01]  /*d36b0*/  IMAD.MOV.U32 R21, RZ, RZ, -0x7bdddcdb ;  /* 0x84222325ff157424 */ /* 0x000fe200078e00ff */
[----:B------:R-:W-:Y:S01]  /*d36c0*/  MOV R20, 0xcbf29ce4 ;  /* 0xcbf29ce400147802 */ /* 0x000fe20000000f00 */
[----:B------:R-:W-:Y:S06]  /*d36d0*/  @!P0 BRA `(.L_x_4242) ;  /* 0x0000000800a08947 */ /* 0x000fec0003800000 */
[----:B------:R-:W-:Y:S01]  /*d36e0*/  UISETP.NE.U32.AND UP0, UPT, UR10, URZ, UPT ;  /* 0x000000ff0a00728c */ /* 0x000fe2000bf05070 */
[----:B------:R-:W-:Y:S02]  /*d36f0*/  HFMA2 R20, -RZ, RZ, -15.890625, -0.0047760009765625 ;  /* 0xcbf29ce4ff147431 */ /* 0x000fe400000001ff */
[----:B------:R-:W-:Y:S01]  /*d3700*/  IMAD.MOV.U32 R21, RZ, RZ, -0x7bdddcdb ;  /* 0x84222325ff157424 */ /* 0x000fe200078e00ff */
[----:B----4-:R-:W-:Y:S01]  /*d3710*/  MOV R10, RZ ;  /* 0x000000ff000a7202 */ /* 0x010fe20000000f00 */
[----:B------:R-:W-:Y:S01]  /*d3720*/  UISETP.NE.AND.EX UP0, UPT, UR11, URZ, UPT, UP0 ;  /* 0x000000ff0b00728c */ /* 0x000fe2000bf05300 */
[----:B------:R-:W-:-:S08]  /*d3730*/  IMAD.MOV.U32 R8, RZ, RZ, RZ ;  /* 0x000000ffff087224 */ /* 0x000fd000078e00ff */
[----:B------:R-:W-:Y:S05]  /*d3740*/  BRA.U !UP0, `(.L_x_4243) ;  /* 0x0000000508b07547 */ /* 0x000fea000b800000 */
[----:B------:R-:W-:Y:S01]  /*d3750*/  IMAD.MOV.U32 R21, RZ, RZ, -0x7bdddcdb ;  /* 0x84222325ff157424 */ /* 0x000fe200078e00ff */
[----:B------:R-:W-:Y:S01]  /*d3760*/  MOV R20, 0xcbf29ce4 ;  /* 0xcbf29ce400147802 */ /* 0x000fe20000000f00 */
[----:B------:R-:W-:Y:S01]  /*d3770*/  IMAD.MOV.U32 R10, RZ, RZ, RZ ;  /* 0x000000ffff0a7224 */ /* 0x000fe200078e00ff */
[----:B------:R-:W-:-:S07]  /*d3780*/  MOV R8, RZ ;  /* 0x000000ff00087202 */ /* 0x000fce0000000f00 */
.L_x_4244:
        /* <DEDUP_REMOVED lines=102> */
[----:B------:R-:W4:Y:S01]  /*d3df0*/  LDC R10, c[0x0][0x3c4] ;  /* 0x0000f100ff0a7b82 */ /* 0x000f220000000800 */
[----:B------:R-:W-:-:S07]  /*d3e00*/  IMAD.U32 R8, RZ, RZ, UR5 ;  /* 0x00000005ff087e24 */ /* 0x000fce000f8e00ff */
.L_x_4243:
[----:B------:R-:W-:-:S04]  /*d3e10*/  UISETP.NE.U32.AND UP0, UPT, UR12, URZ, UPT ;  /* 0x000000ff0c00728c */ /* 0x000fc8000bf05070 */
[----:B------:R-:W-:-:S09]  /*d3e20*/  UISETP.NE.AND.EX UP0, UPT, URZ, URZ, UPT, UP0 ;  /* 0x000000ffff00728c */ /* 0x000fd2000bf05300 */
[----:B------:R-:W-:Y:S05]  /*d3e30*/  BRA.U !UP0, `(.L_x_4242) ;  /* 0x0000000108c87547 */ /* 0x000fea000b800000 */
        /* <DEDUP_REMOVED lines=50> */
.L_x_4242:
        /* <DEDUP_REMOVED lines=11> */
[----:B----4-:R-:W-:-:S08]  /*d4210*/  MOV R10, RZ ;  /* 0x000000ff000a7202 */ /* 0x010fd00000000f00 */
[----:B------:R-:W-:Y:S05]  /*d4220*/  BRA.U !UP0, `(.L_x_4247) ;  /* 0x0000000508ac7547 */ /* 0x000fea000b800000 */
[----:B------:R-:W-:Y:S02]  /*d4230*/  HFMA2 R8, -RZ, RZ, 0, 0 ;  /* 0x00000000ff087431 */ /* 0x000fe400000001ff */
[----:B------:R-:W-:Y:S01]  /*d4240*/  IMAD.MOV.U32 R6, RZ, RZ, -0x7bdddcdb ;  /* 0x84222325ff067424 */ /* 0x000fe200078e00ff */
[----:B------:R-:W-:Y:S01]  /*d4250*/  MOV R7, 0xcbf29ce4 ;  /* 0xcbf29ce400077802 */ /* 0x000fe20000000f00 */
[----:B------:R-:W-:-:S07]  /*d4260*/  IMAD.MOV.U32 R10, RZ, RZ, RZ ;  /* 0x000000ffff0a7224 */ /* 0x000fce00078e00ff */
.L_x_4248:
        /* <DEDUP_REMOVED lines=103> */
.L_x_4247:
        /* <DEDUP_REMOVED lines=52> */
.L_x_4246:
        /* <DEDUP_REMOVED lines=8> */
[----:B----4-:R-:W-:-:S08]  /*d4ca0*/  IMAD.MOV.U32 R10, RZ, RZ, RZ ;  /* 0x000000ffff0a7224 */ /* 0x010fd000078e00ff */
[----:B------:R-:W-:Y:S05]  /*d4cb0*/  BRA.U !UP0, `(.L_x_4250) ;  /* 0x0000000508b07547 */ /* 0x000fea000b800000 */
[----:B------:R-:W-:Y:S01]  /*d4cc0*/  IMAD.MOV.U32 R21, RZ, RZ, -0x7bdddcdb ;  /* 0x84222325ff157424 */ /* 0x000fe200078e00ff */
[----:B------:R-:W-:Y:S01]  /*d4cd0*/  MOV R20, 0xcbf29ce4 ;  /* 0xcbf29ce400147802 */ /* 0x000fe20000000f00 */
[----:B------:R-:W-:Y:S01]  /*d4ce0*/  IMAD.MOV.U32 R10, RZ, RZ, RZ ;  /* 0x000000ffff0a7224 */ /* 0x000fe200078e00ff */
[----:B------:R-:W-:-:S07]  /*d4cf0*/  MOV R8, RZ ;  /* 0x000000ff00087202 */ /* 0x000fce0000000f00 */
.L_x_4251:
        /* <DEDUP_REMOVED lines=104> */
.L_x_4250:
[----:B------:R-:W-:-:S04]  /*d5380*/  UISETP.NE.U32.AND UP0, UPT, UR12, URZ, UPT ;  /* 0x000000ff0c00728c */ /* 0x000fc8000bf05070 */
[----:B------:R-:W-:-:S09]  /*d5390*/  UISETP.NE.AND.EX UP0, UPT, URZ, URZ, UPT, UP0 ;  /* 0x000000ffff00728c */ /* 0x000fd2000bf05300 */
[----:B------:R-:W-:Y:S05]  /*d53a0*/  BRA.U !UP0, `(.L_x_4249) ;  /* 0x0000000108c87547 */ /* 0x000fea000b800000 */
[----:B--2---:R-:W-:-:S04]  /*d53b0*/  LEA R8, P0, R10, R14, 0x3 ;  /* 0x0000000e0a087211 */ /* 0x004fc800078018ff */
[----:B----4-:R-:W-:-:S06]  /*d53c0*/  LEA.HI.X R9, R10, R15, R12, 0x3, P0 ;  /* 0x0000000f0a097211 */ /* 0x010fcc00000f1c0c */
        /* <DEDUP_REMOVED lines=48> */
.L_x_4249:
[----:B------:R-:W-:-:S04]  /*d56d0*/  ISETP.GE.U32.AND P0, PT, R6, R21, PT ;  /* 0x000000150600720c */ /* 0x000fc80003f06070 */
[----:B------:R-:W-:-:S04]  /*d56e0*/  ISETP.GE.U32.AND.EX P0, PT, R7, R20, PT, P0 ;  /* 0x000000140700720c */ /* 0x000fc80003f06100 */
[----:B------:R-:W-:Y:S01]  /*d56f0*/  PLOP3.LUT P0, PT, P0, PT, PT, 0x8, 0x80 ;  /* 0x000000000080781c */ /* 0x000fe2000070e170 */
[----:B------:R-:W-:-:S12]  /*d5700*/  BRA `(.L_x_4238) ;  /* 0x0000000000687947 */ /* 0x000fd80003800000 */
.L_x_4245:
[----:B------:R-:W5:Y:S01]  /*d5710*/  LDCU UR7, c[0x0][0x3c8] ;  /* 0x00007900ff0777ac */ /* 0x000f620008000800 */
[----:B------:R-:W-:Y:S01]  /*d5720*/  PLOP3.LUT P0, PT, PT, PT, PT, 0x8, 0x80 ;  /* 0x000000000080781c */ /* 0x000fe20003f0e170 */
[----:B-----5:R-:W-:-:S09]  /*d5730*/  UISETP.NE.AND UP0, UPT, UR7, URZ, UPT ;  /* 0x000000ff0700728c */ /* 0x020fd2000bf05270 */
[----:B------:R-:W-:Y:S05]  /*d5740*/  BRA.U !UP0, `(.L_x_4238) ;  /* 0x0000000108587547 */ /* 0x000fea000b800000 */
[----:B------:R-:W-:-:S07]  /*d5750*/  CS2R R12, SRZ ;  /* 0x00000000000c7805 */ /* 0x000fce000001ff00 */
.L_x_4252:
[C---:B------:R-:W-:Y:S01]  /*d5760*/  IMAD.SHL.U32 R9, R12.reuse, 0x8, RZ ;  /* 0x000000080c097824 */ /* 0x040fe200078e00ff */
[----:B----4-:R-:W-:-:S04]  /*d5770*/  SHF.L.U64.HI R10, R12, 0x3, R13 ;  /* 0x000000030c0a7819 */ /* 0x010fc8000001020d */
        /* <DEDUP_REMOVED lines=17> */
[----:B------:R-:W-:-:S13]  /*d5890*/  ISETP.GE.U32.AND.EX P1, PT, R13, UR4, PT, P1 ;  /* 0x000000040d007c0c */ /* 0x000fda000bf26110 */
[----:B------:R-:W-:Y:S05]  /*d58a0*/  @!P1 BRA !P2, `(.L_x_4252) ;  /* 0xfffffffc00ac9947 */ /* 0x000fea000503ffff */
.L_x_4238:
[----:B------:R-:W-:Y:S05]  /*d58b0*/  BSYNC.RECONVERGENT B0 ;  /* 0x0000000000007941 */ /* 0x000fea0003800200 */
.L_x_4237:
[----:B--234-:R-:W-:Y:S01]  /*d58c0*/  SEL R12, R16, R14, P0 ;  /* 0x0000000e100c7207 */ /* 0x01cfe20000000000 */
[----:B------:R-:W-:Y:S01]  /*d58d0*/  VIADD R10, R3, 0x1 ;  /* 0x00000001030a7836 */ /* 0x000fe20000000000 */
[----:B------:R-:W-:Y:S01]  /*d58e0*/  SEL R13, R17, R15, P0 ;  /* 0x0000000f110d7207 */ /* 0x000fe20000000000 */
[----:B------:R-:W-:Y:S01]  /*d58f0*/  BSSY.RECONVERGENT B0, `(.L_x_4253) ;  /* 0x00002d9000007945 */ /* 0x000fe20003800200 */
[----:B------:R2:W3:Y:S01]  /*d5900*/  @P0 LDS.64 R16, [R5+0x8] ;  /* 0x0000080005100984 */ /* 0x0004e20000000a00 */
[----:B------:R-:W-:Y:S01]  /*d5910*/  @!P0 IADD3 R10, PT, PT, R3, RZ, RZ ;  /* 0x000000ff030a8210 */ /* 0x000fe20007ffe0ff */
[C---:B------:R-:W-:Y:S01]  /*d5920*/  VIADD R3, R11.reuse, 0x1 ;  /* 0x000000010b037836 */ /* 0x040fe20000000000 */
[----:B------:R-:W-:Y:S01]  /*d5930*/  PLOP3.LUT P1, PT, PT, PT, PT, 0x8, 0x80 ;  /* 0x000000000080781c */ /* 0x000fe20003f2e170 */
[----:B------:R2:W4:Y:S01]  /*d5940*/  @!P0 LDS.64 R14, [R4+0x8] ;  /* 0x00000800040e8984 */ /* 0x0005220000000a00 */
[----:B------:R-:W-:Y:S02]  /*d5950*/  ISETP.GE.AND P2, PT, R10, R0, PT ;  /* 0x000000000a00720c */ /* 0x000fe40003f46270 */
[----:B------:R-:W-:-:S11]  /*d5960*/  @P0 IADD3 R3, PT, PT, R11, RZ, RZ ;  /* 0x000000ff0b030210 */ /* 0x000fd60007ffe0ff */
[----:B------:R-:W-:Y:S05]  /*d5970*/  @P2 BRA `(.L_x_4254) ;  /* 0x0000002c00402947 */ /* 0x000fea0003800000 */
[----:B------:R-:W-:Y:S02]  /*d5980*/  ISETP.GE.AND P0, PT, R3, R2, PT ;  /* 0x000000020300720c */ /* 0x000fe40003f06270 */
[----:B------:R-:W-:-:S11]  /*d5990*/  PLOP3.LUT P1, PT, PT, PT, PT, 0x80, 0x8 ;  /* 0x000000000008781c */ /* 0x000fd60003f2f070 */
[----:B------:R-:W-:Y:S05]  /*d59a0*/  @P0 BRA `(.L_x_4254) ;  /* 0x0000002c00340947 */ /* 0x000fea0003800000 */
[----:B-12---:R-:W1:Y:S01]  /*d59b0*/  LDC.64 R4, c[0x0][0x3c0] ;  /* 0x0000f000ff047b82 */ /* 0x006e620000000a00 */
[----:B------:R-:W-:Y:S01]  /*d59c0*/  HFMA2 R11, -RZ, RZ, -15.890625, -0.0047760009765625 ;  /* 0xcbf29ce4ff0b7431 */ /* 0x000fe200000001ff */
[----:B-1----:R-:W-:Y:S01]  /*d59d0*/  ISETP.NE.U32.AND P0, PT, R4, RZ, PT ;  /* 0x000000ff0400720c */ /* 0x002fe20003f05070 */
[----:B------:R-:W-:-:S03]  /*d59e0*/  IMAD.MOV.U32 R4, RZ, RZ, -0x7bdddcdb ;  /* 0x84222325ff047424 */ /* 0x000fc600078e00ff */
        /* <DEDUP_REMOVED lines=9> */
[----:B------:R-:W-:Y:S01]  /*d5a80*/  IMAD.MOV.U32 R4, RZ, RZ, -0x7bdddcdb ;  /* 0x84222325ff047424 */ /* 0x000fe200078e00ff */
[----:B------:R-:W-:Y:S02]  /*d5a90*/  MOV R11, 0xcbf29ce4 ;  /* 0xcbf29ce4000b7802 */ /* 0x000fe40000000f00 */
[----:B------:R-:W-:-:S07]  /*d5aa0*/  CS2R R20, SRZ ;  /* 0x0000000000147805 */ /* 0x000fce000001ff00 */
.L_x_4257:
[----:B---3--:R-:W-:-:S04]  /*d5ab0*/  LEA R8, P1, R21, R16, 0x3 ;  /* 0x0000001015087211 */ /* 0x008fc800078218ff */
        /* <DEDUP_REMOVED lines=101> */
[----:B------:R-:W1:Y:S01]  /*d6110*/  LDC R8, c[0x0][0x3c4] ;  /* 0x0000f100ff087b82 */ /* 0x000e620000000800 */
[----:B------:R-:W-:-:S07]  /*d6120*/  IMAD.U32 R7, RZ, RZ, UR5 ;  /* 0x00000005ff077e24 */ /* 0x000fce000f8e00ff */
.L_x_4256:
[----:B------:R-:W-:-:S04]  /*d6130*/  UISETP.NE.U32.AND UP0, UPT, UR12, URZ, UPT ;  /* 0x000000ff0c00728c */ /* 0x000fc8000bf05070 */
[----:B------:R-:W-:-:S09]  /*d6140*/  UISETP.NE.AND.EX UP0, UPT, URZ, URZ, UPT, UP0 ;  /* 0x000000ffff00728c */ /* 0x000fd2000bf05300 */
[----:B------:R-:W-:Y:S05]  /*d6150*/  BRA.U !UP0, `(.L_x_4255) ;  /* 0x0000000108c87547 */ /* 0x000fea000b800000 */
[----:B---3--:R-:W-:-:S04]  /*d6160*/  LEA R6, P1, R7, R16, 0x3 ;  /* 0x0000001007067211 */ /* 0x008fc800078218ff */
        /* <DEDUP_REMOVED lines=49> */
.L_x_4255:
[----:B------:R-:W-:Y:S01]  /*d6480*/  IMAD.MOV.U32 R19, RZ, RZ, -0x7bdddcdb ;  /* 0x84222325ff137424 */ /* 0x000fe200078e00ff */
[----:B------:R-:W-:Y:S01]  /*d6490*/  MOV R18, 0xcbf29ce4 ;  /* 0xcbf29ce400127802 */ /* 0x000fe20000000f00 */
[----:B------:R-:W-:Y:S06]  /*d64a0*/  @!P0 BRA `(.L_x_4258) ;  /* 0x00000008009c8947 */ /* 0x000fec0003800000 */
[----:B------:R-:W-:Y:S01]  /*d64b0*/  UISETP.NE.U32.AND UP0, UPT, UR10, URZ, UPT ;  /* 0x000000ff0a00728c */ /* 0x000fe2000bf05070 */
[----:B------:R-:W-:Y:S02]  /*d64c0*/  HFMA2 R18, -RZ, RZ, -15.890625, -0.0047760009765625 ;  /* 0xcbf29ce4ff127431 */ /* 0x000fe400000001ff */
[----:B------:R-:W-:Y:S01]  /*d64d0*/  IMAD.MOV.U32 R19, RZ, RZ, -0x7bdddcdb ;  /* 0x84222325ff137424 */ /* 0x000fe200078e00ff */
[----:B-1----:R-:W-:Y:S01]  /*d64e0*/  MOV R8, RZ ;  /* 0x000000ff00087202 */ /* 0x002fe20000000f00 */
[----:B------:R-:W-:Y:S01]  /*d64f0*/  UISETP.NE.AND.EX UP0, UPT, UR11, URZ, UPT, UP0 ;  /* 0x000000ff0b00728c */ /* 0x000fe2000bf05300 */
[----:B------:R-:W-:-:S08]  /*d6500*/  IMAD.MOV.U32 R7, RZ, RZ, RZ ;  /* 0x000000ffff077224 */ /* 0x000fd000078e00ff */
[----:B------:R-:W-:Y:S05]  /*d6510*/  BRA.U !UP0, `(.L_x_4259) ;  /* 0x0000000508ac7547 */ /* 0x000fea000b800000 */
[----:B------:R-:W-:Y:S01]  /*d6520*/  IMAD.MOV.U32 R19, RZ, RZ, -0x7bdddcdb ;  /* 0x84222325ff137424 */ /* 0x000fe200078e00ff */
[----:B------:R-:W-:Y:S02]  /*d6530*/  MOV R18, 0xcbf29ce4 ;  /* 0xcbf29ce400127802 */ /* 0x000fe40000000f00 */
[----:B------:R-:W-:-:S07]  /*d6540*/  CS2R R20, SRZ ;  /* 0x0000000000147805 */ /* 0x000fce000001ff00 */
.L_x_4260:
[----:B----4-:R-:W-:-:S04]  /*d6550*/  LEA R6, P1, R21, R14, 0x3 ;  /* 0x0000000e15067211 */ /* 0x010fc800078218ff */
        /* <DEDUP_REMOVED lines=103> */
.L_x_4259:
[----:B------:R-:W-:-:S04]  /*d6bd0*/  UISETP.NE.U32.AND UP0, UPT, UR12, URZ, UPT ;  /* 0x000000ff0c00728c */ /* 0x000fc8000bf05070 */
[----:B------:R-:W-:-:S09]  /*d6be0*/  UISETP.NE.AND.EX UP0, UPT, URZ, URZ, UPT, UP0 ;  /* 0x000000ffff00728c */ /* 0x000fd2000bf05300 */
[----:B------:R-:W-:Y:S05]  /*d6bf0*/  BRA.U !UP0, `(.L_x_4258) ;  /* 0x0000000108c87547 */ /* 0x000fea000b800000 */
[----:B----4-:R-:W-:-:S04]  /*d6c00*/  LEA R6, P1, R7, R14, 0x3 ;  /* 0x0000000e07067211 */ /* 0x010fc800078218ff */
        /* <DEDUP_REMOVED lines=49> */
.L_x_4258:
        /* <DEDUP_REMOVED lines=11> */
[----:B-1----:R-:W-:-:S08]  /*d6fd0*/  MOV R8, RZ ;  /* 0x000000ff00087202 */ /* 0x002fd00000000f00 */
[----:B------:R-:W-:Y:S05]  /*d6fe0*/  BRA.U !UP0, `(.L_x_4263) ;  /* 0x0000000508ac7547 */ /* 0x000fea000b800000 */
[----:B------:R-:W-:Y:S01]  /*d6ff0*/  IMAD.MOV.U32 R4, RZ, RZ, -0x7bdddcdb ;  /* 0x84222325ff047424 */ /* 0x000fe200078e00ff */
[----:B------:R-:W-:Y:S02]  /*d7000*/  MOV R11, 0xcbf29ce4 ;  /* 0xcbf29ce4000b7802 */ /* 0x000fe40000000f00 */
[----:B------:R-:W-:-:S07]  /*d7010*/  CS2R R20, SRZ ;  /* 0x0000000000147805 */ /* 0x000fce000001ff00 */
.L_x_4264:
        /* <DEDUP_REMOVED lines=104> */
.L_x_4263:
        /* <DEDUP_REMOVED lines=53> */
.L_x_4262:
        /* <DEDUP_REMOVED lines=13> */
.L_x_4267:
        /* <DEDUP_REMOVED lines=104> */
.L_x_4266:
[----:B------:R-:W-:-:S04]  /*d8140*/  UISETP.NE.U32.AND UP0, UPT, UR12, URZ, UPT ;  /* 0x000000ff0c00728c */ /* 0x000fc8000bf05070 */
[----:B------:R-:W-:-:S09]  /*d8150*/  UISETP.NE.AND.EX UP0, UPT, URZ, URZ, UPT, UP0 ;  /* 0x000000ffff00728c */ /* 0x000fd2000bf05300 */
[----:B------:R-:W-:Y:S05]  /*d8160*/  BRA.U !UP0, `(.L_x_4265) ;  /* 0x0000000108c87547 */ /* 0x000fea000b800000 */
[----:B----4-:R-:W-:-:S04]  /*d8170*/  LEA R6, P0, R7, R14, 0x3 ;  /* 0x0000000e07067211 */ /* 0x010fc800078018ff */
        /* <DEDUP_REMOVED lines=49> */
.L_x_4265:
[----:B------:R-:W-:-:S04]  /*d8490*/  ISETP.GE.U32.AND P1, PT, R4, R19, PT ;  /* 0x000000130400720c */ /* 0x000fc80003f26070 */
[----:B------:R-:W-:-:S04]  /*d84a0*/  ISETP.GE.U32.AND.EX P1, PT, R11, R18, PT, P1 ;  /* 0x000000120b00720c */ /* 0x000fc80003f26110 */
[----:B------:R-:W-:Y:S01]  /*d84b0*/  PLOP3.LUT P1, PT, P1, PT, PT, 0x8, 0x80 ;  /* 0x000000000080781c */ /* 0x000fe20000f2e170 */
[----:B------:R-:W-:-:S12]  /*d84c0*/  BRA `(.L_x_4254) ;  /* 0x00000000006c7947 */ /* 0x000fd80003800000 */
.L_x_4261:
[----:B------:R-:W2:Y:S01]  /*d84d0*/  LDCU UR7, c[0x0][0x3c8] ;  /* 0x00007900ff0777ac */ /* 0x000ea20008000800 */
[----:B------:R-:W-:Y:S01]  /*d84e0*/  PLOP3.LUT P1, PT, PT, PT, PT, 0x8, 0x80 ;  /* 0x000000000080781c */ /* 0x000fe20003f2e170 */
[----:B--2---:R-:W-:-:S09]  /*d84f0*/  UISETP.NE.AND UP0, UPT, UR7, URZ, UPT ;  /* 0x000000ff0700728c */ /* 0x004fd2000bf05270 */
[----:B------:R-:W-:Y:S05]  /*d8500*/  BRA.U !UP0, `(.L_x_4254) ;  /* 0x00000001085c7547 */ /* 0x000fea000b800000 */
[----:B------:R-:W-:Y:S02]  /*d8510*/  HFMA2 R18, -RZ, RZ, 0, 0 ;  /* 0x00000000ff127431 */ /* 0x000fe400000001ff */
[----:B------:R-:W-:-:S07]  /*d8520*/  IMAD.MOV.U32 R9, RZ, RZ, RZ ;  /* 0x000000ffff097224 */ /* 0x000fce00078e00ff */
.L_x_4268:
[C---:B------:R-:W-:Y:S01]  /*d8530*/  IMAD.SHL.U32 R7, R9.reuse, 0x8, RZ ;  /* 0x0000000809077824 */ /* 0x040fe200078e00ff */
[----:B-1----:R-:W-:-:S04]  /*d8540*/  SHF.L.U64.HI R8, R9, 0x3, R18 ;  /* 0x0000000309087819 */ /* 0x002fc80000010212 */
[C---:B----4-:R-:W-:Y:S02]  /*d8550*/  IADD3 R6, P1, PT, R7.reuse, R14, RZ ;  /* 0x0000000e07067210 */ /* 0x050fe40007f3e0ff */
        /* <DEDUP_REMOVED lines=18> */
.L_x_4254:
[----:B------:R-:W-:Y:S05]  /*d8680*/  BSYNC.RECONVERGENT B0 ;  /* 0x0000000000007941 */ /* 0x000fea0003800200 */
.L_x_4253:
[----:B-12---:R-:W-:Y:S01]  /*d8690*/  VIADD R5, R3, 0x1 ;  /* 0x0000000103057836 */ /* 0x006fe20000000000 */
[C---:B------:R-:W-:Y:S01]  /*d86a0*/  IADD3 R6, PT, PT, R10.reuse, 0x1, RZ ;  /* 0x000000010a067810 */ /* 0x040fe20007ffe0ff */
[----:B------:R-:W-:Y:S01]  /*d86b0*/  @P1 IMAD.MOV R5, RZ, RZ, R3 ;  /* 0x000000ffff051224 */ /* 0x000fe200078e0203 */
[----:B------:R-:W-:Y:S01]  /*d86c0*/  @!P1 IADD3 R6, PT, PT, R10, RZ, RZ ;  /* 0x000000ff0a069210 */ /* 0x000fe20007ffe0ff */
[----:B------:R-:W-:Y:S01]  /*d86d0*/  BSSY.RECONVERGENT B0, `(.L_x_4269) ;  /* 0x00002dd000007945 */ /* 0x000fe20003800200 */
[----:B---34-:R-:W-:Y:S02]  /*d86e0*/  SEL R31, R16, R14, P1 ;  /* 0x0000000e101f7207 */ /* 0x018fe40000800000 */
[----:B------:R-:W-:Y:S02]  /*d86f0*/  @!P1 LEA R3, R5, UR6, 0x3 ;  /* 0x0000000605039c11 */ /* 0x000fe4000f8e18ff */
[----:B------:R-:W-:Y:S02]  /*d8700*/  @P1 LEA R4, R6, UR6, 0x3 ;  /* 0x0000000606041c11 */ /* 0x000fe4000f8e18ff */
[----:B------:R-:W-:-:S02]  /*d8710*/  SEL R8, R17, R15, P1 ;  /* 0x0000000f11087207 */ /* 0x000fc40000800000 */
[----:B------:R1:W2:Y:S01]  /*d8720*/  @!P1 LDS.64 R14, [R3] ;  /* 0x00000000030e9984 */ /* 0x0002a20000000a00 */
[----:B------:R-:W-:-:S03]  /*d8730*/  PLOP3.LUT P0, PT, PT, PT, PT, 0x8, 0x80 ;  /* 0x000000000080781c */ /* 0x000fc60003f0e170 */
[----:B------:R1:W3:Y:S01]  /*d8740*/  @P1 LDS.64 R16, [R4] ;  /* 0x0000000004101984 */ /* 0x0002e20000000a00 */
[----:B------:R-:W-:-:S13]  /*d8750*/  ISETP.GE.AND P1, PT, R6, R0, PT ;  /* 0x000000000600720c */ /* 0x000fda0003f26270 */
[----:B-1----:R-:W-:Y:S05]  /*d8760*/  @P1 BRA `(.L_x_4270) ;  /* 0x0000002c004c1947 */ /* 0x002fea0003800000 */
[----:B------:R-:W-:Y:S02]  /*d8770*/  ISETP.GE.AND P1, PT, R5, R2, PT ;  /* 0x000000020500720c */ /* 0x000fe40003f26270 */
[----:B------:R-:W-:-:S11]  /*d8780*/  PLOP3.LUT P0, PT, PT, PT, PT, 0x80, 0x8 ;  /* 0x000000000008781c */ /* 0x000fd60003f0f070 */
[----:B------:R-:W-:Y:S05]  /*d8790*/  @P1 BRA `(.L_x_4270) ;  /* 0x0000002c00401947 */ /* 0x000fea0003800000 */
[----:B------:R-:W1:Y:S01]  /*d87a0*/  LDC.64 R10, c[0x0][0x3c0] ;  /* 0x0000f000ff0a7b82 */ /* 0x000e620000000a00 */
[----:B------:R-:W-:Y:S02]  /*d87b0*/  HFMA2 R4, -RZ, RZ, -15.890625, -0.0047760009765625 ;  /* 0xcbf29ce4ff047431 */ /* 0x000fe400000001ff */
[----:B------:R-:W-:Y:S01]  /*d87c0*/  IMAD.MOV.U32 R3, RZ, RZ, -0x7bdddcdb ;  /* 0x84222325ff037424 */ /* 0x000fe200078e00ff */
[----:B-1----:R-:W-:-:S04]  /*d87d0*/  ISETP.NE.U32.AND P0, PT, R10, RZ, PT ;  /* 0x000000ff0a00720c */ /* 0x002fc80003f05070 */
        /* <DEDUP_REMOVED lines=13> */
.L_x_4273:
        /* <DEDUP_REMOVED lines=104> */
.L_x_4272:
[----:B------:R-:W-:-:S04]  /*d8f30*/  UISETP.NE.U32.AND UP0, UPT, UR12, URZ, UPT ;  /* 0x000000ff0c00728c */ /* 0x000fc8000bf05070 */
[----:B------:R-:W-:-:S09]  /*d8f40*/  UISETP.NE.AND.EX UP0, UPT, URZ, URZ, UPT, UP0 ;  /* 0x000000ffff00728c */ /* 0x000fd2000bf05300 */
[----:B------:R-:W-:Y:S05]  /*d8f50*/  BRA.U !UP0, `(.L_x_4271) ;  /* 0x0000000108c87547 */ /* 0x000fea000b800000 */
[----:B---3--:R-:W-:-:S04]  /*d8f60*/  LEA R18, P1, R7, R16, 0x3 ;  /* 0x0000001007127211 */ /* 0x008fc800078218ff */
[----:B-1----:R-:W-:-:S06]  /*d8f70*/  LEA.HI.X R19, R7, R17, R10, 0x3, P1 ;  /* 0x0000001107137211 */ /* 0x002fcc00008f1c0a */
        /* <DEDUP_REMOVED lines=48> */
.L_x_4271:
        /* <DEDUP_REMOVED lines=15> */
.L_x_4276:
[----:B--2---:R-:W-:-:S04]  /*d9370*/  LEA R18, P1, R9, R14, 0x3 ;  /* 0x0000000e09127211 */ /* 0x004fc800078218ff */
[----:B------:R-:W-:-:S05]  /*d9380*/  LEA.HI.X R19, R9, R15, R7, 0x3, P1 ;  /* 0x0000000f09137211 */ /* 0x000fca00008f1c07 */
[----:B------:R-:W0:Y:S04]  /*d9390*/  LD.E.64 R20, desc[UR8][R18.64] ;  /* 0x0000000812147980 */ /* 0x000e28000c101b00 */
[----:B------:R-:W2:Y:S01]  /*d93a0*/  LD.E.64 R18, desc[UR8][R18.64+0x8] ;  /* 0x0000080812127980 */ /* 0x000ea2000c101b00 */
[----:B------:R-:W-:Y:S01]  /*d93b0*/  IMAD R25, R23, 0x1b3, RZ ;  /* 0x000001b317197824 */ /* 0x000fe200078e02ff */
[----:B------:R-:W-:-:S05]  /*d93c0*/  IADD3 R9, P1, PT, R9, 0x2, RZ ;  /* 0x0000000209097810 */ /* 0x000fca0007f3e0ff */
[----:B------:R-:W-:Y:S01]  /*d93d0*/  IMAD.X R7, RZ, RZ, R7, P1 ;  /* 0x000000ffff077224 */ /* 0x000fe200008e0607 */
[----:B------:R-:W-:-:S04]  /*d93e0*/  ISETP.NE.U32.AND P1, PT, R9, UR5, PT ;  /* 0x0000000509007c0c */ /* 0x000fc8000bf25070 */
[----:B------:R-:W-:Y:S02]  /*d93f0*/  ISETP.NE.AND.EX P1, PT, R7, R11, PT, P1 ;  /* 0x0000000b0700720c */ /* 0x000fe40003f25310 */
[----:B0-----:R-:W-:-:S05]  /*d9400*/  LOP3.LUT R24, R22, 0xff, R20, 0x78, !PT ;  /* 0x000000ff16187812 */ /* 0x001fca00078e7814 */
        /* <DEDUP_REMOVED lines=93> */
.L_x_4275:
[----:B------:R-:W-:-:S04]  /*d99e0*/  UISETP.NE.U32.AND UP0, UPT, UR12, URZ, UPT ;  /* 0x000000ff0c00728c */ /* 0x000fc8000bf05070 */
[----:B------:R-:W-:-:S09]  /*d99f0*/  UISETP.NE.AND.EX UP0, UPT, URZ, URZ, UPT, UP0 ;  /* 0x000000ffff00728c */ /* 0x000fd2000bf05300 */
[----:B------:R-:W-:Y:S05]  /*d9a00*/  BRA.U !UP0, `(.L_x_4274) ;  /* 0x0000000108c87547 */ /* 0x000fea000b800000 */
[----:B--2---:R-:W-:-:S04]  /*d9a10*/  LEA R18, P1, R7, R14, 0x3 ;  /* 0x0000000e07127211 */ /* 0x004fc800078218ff */
[----:B-1----:R-:W-:-:S06]  /*d9a20*/  LEA.HI.X R19, R7, R15, R10, 0x3, P1 ;  /* 0x0000000f07137211 */ /* 0x002fcc00008f1c0a */
        /* <DEDUP_REMOVED lines=48> */
.L_x_4274:
        /* <DEDUP_REMOVED lines=13> */
[----:B------:R-:W-:Y:S02]  /*d9e00*/  HFMA2 R7, -RZ, RZ, 0, 0 ;  /* 0x00000000ff077431 */ /* 0x000fe400000001ff */
[----:B------:R-:W-:Y:S01]  /*d9e10*/  IMAD.MOV.U32 R3, RZ, RZ, -0x7bdddcdb ;  /* 0x84222325ff037424 */ /* 0x000fe200078e00ff */
[----:B------:R-:W-:Y:S01]  /*d9e20*/  MOV R4, 0xcbf29ce4 ;  /* 0xcbf29ce400047802 */ /* 0x000fe20000000f00 */
[----:B------:R-:W-:-:S07]  /*d9e30*/  IMAD.MOV.U32 R9, RZ, RZ, RZ ;  /* 0x000000ffff097224 */ /* 0x000fce00078e00ff */
.L_x_4280:
        /* <DEDUP_REMOVED lines=104> */
.L_x_4279:
        /* <DEDUP_REMOVED lines=53> */
.L_x_4278:
        /* <DEDUP_REMOVED lines=10> */
[----:B------:R-:W-:Y:S01]  /*da8b0*/  IMAD.MOV.U32 R22, RZ, RZ, -0x7bdddcdb ;  /* 0x84222325ff167424 */ /* 0x000fe200078e00ff */
[----:B------:R-:W-:Y:S01]  /*da8c0*/  MOV R23, 0xcbf29ce4 ;  /* 0xcbf29ce400177802 */ /* 0x000fe20000000f00 */
[----:B------:R-:W-:Y:S01]  /*da8d0*/  IMAD.MOV.U32 R9, RZ, RZ, RZ ;  /* 0x000000ffff097224 */ /* 0x000fe200078e00ff */
[----:B------:R-:W-:-:S07]  /*da8e0*/  MOV R7, RZ ;  /* 0x000000ff00077202 */ /* 0x000fce0000000f00 */
.L_x_4283:
[----:B--2---:R-:W-:-:S04]  /*da8f0*/  LEA R18, P0, R9, R14, 0x3 ;  /* 0x0000000e09127211 */ /* 0x004fc800078018ff */
[----:B------:R-:W-:-:S05]  /*da900*/  LEA.HI.X R19, R9, R15, R7, 0x3, P0 ;  /* 0x0000000f09137211 */ /* 0x000fca00000f1c07 */
[----:B------:R-:W1:Y:S04]  /*da910*/  LD.E.64 R20, desc[UR8][R18.64] ;  /* 0x0000000812147980 */ /* 0x000e68000c101b00 */
[----:B------:R-:W2:Y:S01]  /*da920*/  LD.E.64 R18, desc[UR8][R18.64+0x8] ;  /* 0x0000080812127980 */ /* 0x000ea2000c101b00 */
[----:B------:R-:W-:Y:S01]  /*da930*/  IMAD R25, R23, 0x1b3, RZ ;  /* 0x000001b317197824 */ /* 0x000fe200078e02ff */
[----:B------:R-:W-:-:S05]  /*da940*/  IADD3 R9, P0, PT, R9, 0x2, RZ ;  /* 0x0000000209097810 */ /* 0x000fca0007f1e0ff */
[----:B------:R-:W-:Y:S01]  /*da950*/  IMAD.X R7, RZ, RZ, R7, P0 ;  /* 0x000000ffff077224 */ /* 0x000fe200000e0607 */
[----:B------:R-:W-:-:S04]  /*da960*/  ISETP.NE.U32.AND P0, PT, R9, UR5, PT ;  /* 0x0000000509007c0c */ /* 0x000fc8000bf05070 */
[----:B------:R-:W-:Y:S02]  /*da970*/  ISETP.NE.AND.EX P0, PT, R7, R11, PT, P0 ;  /* 0x0000000b0700720c */ /* 0x000fe40003f05300 */
        /* <DEDUP_REMOVED lines=93> */
[----:B------:R-:W4:Y:S01]  /*daf50*/  LDC R18, c[0x0][0x3c4] ;  /* 0x0000f100ff127b82 */ /* 0x000f220000000800 */
[----:B------:R-:W-:-:S07]  /*daf60*/  IMAD.U32 R7, RZ, RZ, UR5 ;  /* 0x00000005ff077e24 */ /* 0x000fce000f8e00ff */
.L_x_4282:
[----:B------:R-:W-:-:S04]  /*daf70*/  UISETP.NE.U32.AND UP0, UPT, UR12, URZ, UPT ;  /* 0x000000ff0c00728c */ /* 0x000fc8000bf05070 */
[----:B------:R-:W-:-:S09]  /*daf80*/  UISETP.NE.AND.EX UP0, UPT, URZ, URZ, UPT, UP0 ;  /* 0x000000ffff00728c */ /* 0x000fd2000bf05300 */
[----:B------:R-:W-:Y:S05]  /*daf90*/  BRA.U !UP0, `(.L_x_4281) ;  /* 0x0000000108c47547 */ /* 0x000fea000b800000 */
[----:B-12---:R-:W-:-:S04]  /*dafa0*/  LEA R10, P0, R7, R14, 0x3 ;  /* 0x0000000e070a7211 */ /* 0x006fc800078018ff */
[----:B----4-:R-:W-:-:S06]  /*dafb0*/  LEA.HI.X R11, R7, R15, R18, 0x3, P0 ;  /* 0x0000000f070b7211 */ /* 0x010fcc00000f1c12 */
        /* <DEDUP_REMOVED lines=47> */
.L_x_4281:
[----:B------:R-:W-:-:S04]  /*db2b0*/  ISETP.GE.U32.AND P0, PT, R3, R22, PT ;  /* 0x000000160300720c */ /* 0x000fc80003f06070 */
[----:B------:R-:W-:-:S04]  /*db2c0*/  ISETP.GE.U32.AND.EX P0, PT, R4, R23, PT, P0 ;  /* 0x000000170400720c */ /* 0x000fc80003f06100 */
[----:B------:R-:W-:Y:S01]  /*db2d0*/  PLOP3.LUT P0, PT, P0, PT, PT, 0x8, 0x80 ;  /* 0x000000000080781c */ /* 0x000fe2000070e170 */
[----:B------:R-:W-:-:S12]  /*db2e0*/  BRA `(.L_x_4270) ;  /* 0x00000000006c7947 */ /* 0x000fd80003800000 */
.L_x_4277:
[----:B------:R-:W4:Y:S01]  /*db2f0*/  LDCU UR7, c[0x0][0x3c8] ;  /* 0x00007900ff0777ac */ /* 0x000f220008000800 */
[----:B------:R-:W-:Y:S01]  /*db300*/  PLOP3.LUT P0, PT, PT, PT, PT, 0x8, 0x80 ;  /* 0x000000000080781c */ /* 0x000fe20003f0e170 */
[----:B----4-:R-:W-:-:S09]  /*db310*/  UISETP.NE.AND UP0, UPT, UR7, URZ, UPT ;  /* 0x000000ff0700728c */ /* 0x010fd2000bf05270 */
[----:B------:R-:W-:Y:S05]  /*db320*/  BRA.U !UP0, `(.L_x_4270) ;  /* 0x00000001085c7547 */ /* 0x000fea000b800000 */
[----:B------:R-:W-:Y:S02]  /*db330*/  HFMA2 R3, -RZ, RZ, 0, 0 ;  /* 0x00000000ff037431 */ /* 0x000fe400000001ff */
[----:B------:R-:W-:-:S07]  /*db340*/  IMAD.MOV.U32 R20, RZ, RZ, RZ ;  /* 0x000000ffff147224 */ /* 0x000fce00078e00ff */
.L_x_4284:
[C---:B------:R-:W-:Y:S02]  /*db350*/  SHF.L.U32 R19, R3.reuse, 0x3, RZ ;  /* 0x0000000303137819 */ /* 0x040fe400000006ff */
[----:B------:R-:W-:Y:S02]  /*db360*/  SHF.L.U64.HI R4, R3, 0x3, R20 ;  /* 0x0000000303047819 */ /* 0x000fe40000010214 */
[C---:B-1-3--:R-:W-:Y:S02]  /*db370*/  IADD3 R10, P0, PT, R19.reuse, R16, RZ ;  /* 0x00000010130a7210 */ /* 0x04afe40007f1e0ff */
        /* <DEDUP_REMOVED lines=18> */
.L_x_4270:
[----:B------:R-:W-:Y:S05]  /*db4a0*/  BSYNC.RECONVERGENT B0 ;  /* 0x0000000000007941 */ /* 0x000fea0003800200 */
.L_x_4269:
[----:B------:R-:W-:Y:S01]  /*db4b0*/  VIADD R4, R6, 0x1 ;  /* 0x0000000106047836 */ /* 0x000fe20000000000 */
[C---:B------:R-:W-:Y:S01]  /*db4c0*/  IADD3 R3, PT, PT, R5.reuse, 0x1, RZ ;  /* 0x0000000105037810 */ /* 0x040fe20007ffe0ff */
[----:B------:R-:W-:Y:S01]  /*db4d0*/  @!P0 IMAD.MOV R4, RZ, RZ, R6 ;  /* 0x000000ffff048224 */ /* 0x000fe200078e0206 */
[----:B------:R-:W-:Y:S01]  /*db4e0*/  @P0 IADD3 R3, PT, PT, R5, RZ, RZ ;  /* 0x000000ff05030210 */ /* 0x000fe20007ffe0ff */
[----:B------:R-:W-:Y:S01]  /*db4f0*/  BSSY.RECONVERGENT B0, `(.L_x_4285) ;  /* 0x00002df000007945 */ /* 0x000fe20003800200 */
[----:B--23--:R-:W-:Y:S02]  /*db500*/  SEL R33, R16, R14, P0 ;  /* 0x0000000e10217207 */ /* 0x00cfe40000000000 */
[C---:B------:R-:W-:Y:S02]  /*db510*/  ISETP.GE.AND P1, PT, R4.reuse, R0, PT ;  /* 0x000000000400720c */ /* 0x040fe40003f26270 */
[----:B------:R-:W-:Y:S02]  /*db520*/  @!P0 LEA R5, R3, UR6, 0x3 ;  /* 0x0000000603058c11 */ /* 0x000fe4000f8e18ff */
[----:B------:R-:W-:-:S02]  /*db530*/  @P0 LEA R6, R4, UR6, 0x3 ;  /* 0x0000000604060c11 */ /* 0x000fc4000f8e18ff */
        /* <DEDUP_REMOVED lines=8> */
[----:B-1----:R-:W1:Y:S01]  /*db5c0*/  LDC.64 R10, c[0x0][0x3c0] ;  /* 0x0000f000ff0a7b82 */ /* 0x002e620000000a00 */
[----:B--2---:R-:W-:Y:S02]  /*db5d0*/  HFMA2 R5, -RZ, RZ, -6.306171417236328125e-05, 0.01395416259765625 ;  /* 0x84222325ff057431 */ /* 0x004fe400000001ff */
[----:B------:R-:W-:Y:S01]  /*db5e0*/  IMAD.MOV.U32 R6, RZ, RZ, -0x340d631c ;  /* 0xcbf29ce4ff067424 */ /* 0x000fe200078e00ff */
[----:B-1----:R-:W-:-:S04]  /*db5f0*/  ISETP.NE.U32.AND P0, PT, R10, RZ, PT ;  /* 0x000000ff0a00720c */ /* 0x002fc80003f05070 */
        /* <DEDUP_REMOVED lines=14> */
.L_x_4289:
[----:B0-----:R-:W-:-:S04]  /*db6e0*/  LEA R20, P1, R9, R16, 0x3 ;  /* 0x0000001009147211 */ /* 0x001fc800078218ff */
[----:B------:R-:W-:-:S05]  /*db6f0*/  LEA.HI.X R21, R9, R17, R7, 0x3, P1 ;  /* 0x0000001109157211 */ /* 0x000fca00008f1c07 */
[----:B----4-:R-:W2:Y:S04]  /*db700*/  LD.E.64 R18, desc[UR8][R20.64] ;  /* 0x0000000814127980 */ /* 0x010ea8000c101b00 */
        /* <DEDUP_REMOVED lines=100> */
.L_x_4288:
[----:B------:R-:W-:-:S04]  /*dbd50*/  UISETP.NE.U32.AND UP0, UPT, UR12, URZ, UPT ;  /* 0x000000ff0c00728c */ /* 0x000fc8000bf05070 */
[----:B------:R-:W-:-:S09]  /*dbd60*/  UISETP.NE.AND.EX UP0, UPT, URZ, URZ, UPT, UP0 ;  /* 0x000000ffff00728c */ /* 0x000fd2000bf05300 */
[----:B------:R-:W-:Y:S05]  /*dbd70*/  BRA.U !UP0, `(.L_x_4287) ;  /* 0x0000000108c87547 */ /* 0x000fea000b800000 */
[----:B0---4-:R-:W-:-:S04]  /*dbd80*/  LEA R18, P1, R7, R16, 0x3 ;  /* 0x0000001007127211 */ /* 0x011fc800078218ff */
        /* <DEDUP_REMOVED lines=49> */
.L_x_4287:
        /* <DEDUP_REMOVED lines=13> */
[----:B------:R-:W-:Y:S01]  /*dc170*/  MOV R9, RZ ;  /* 0x000000ff00097202 */ /* 0x000fe20000000f00 */
[----:B------:R-:W-:-:S07]  /*dc180*/  IMAD.MOV.U32 R7, RZ, RZ, RZ ;  /* 0x000000ffff077224 */ /* 0x000fce00078e00ff */
.L_x_4292:
[----:B---34-:R-:W-:-:S04]  /*dc190*/  LEA R18, P1, R9, R14, 0x3 ;  /* 0x0000000e09127211 */ /* 0x018fc800078218ff */
        /* <DEDUP_REMOVED lines=102> */
.L_x_4291:
[----:B------:R-:W-:-:S04]  /*dc800*/  UISETP.NE.U32.AND UP0, UPT, UR12, URZ, UPT ;  /* 0x000000ff0c00728c */ /* 0x000fc8000bf05070 */
[----:B------:R-:W-:-:S09]  /*dc810*/  UISETP.NE.AND.EX UP0, UPT, URZ, URZ, UPT, UP0 ;  /* 0x000000ffff00728c */ /* 0x000fd2000bf05300 */
[----:B------:R-:W-:Y:S05]  /*dc820*/  BRA.U !UP0, `(.L_x_4290) ;  /* 0x0000000108c87547 */ /* 0x000fea000b800000 */
[----:B---34-:R-:W-:-:S04]  /*dc830*/  LEA R18, P1, R7, R14, 0x3 ;  /* 0x0000000e07127211 */ /* 0x018fc800078218ff */
        /* <DEDUP_REMOVED lines=49> */
.L_x_4290:
        /* <DEDUP_REMOVED lines=11> */
[----:B-1----:R-:W-:-:S08]  /*dcc00*/  IMAD.MOV.U32 R10, RZ, RZ, RZ ;  /* 0x000000ffff0a7224 */ /* 0x002fd000078e00ff */
[----:B------:R-:W-:Y:S05]  /*dcc10*/  BRA.U !UP0, `(.L_x_4295) ;  /* 0x0000000508b07547 */ /* 0x000fea000b800000 */
[----:B------:R-:W1:Y:S01]  /*dcc20*/  LDC R10, c[0x0][0x3c4] ;  /* 0x0000f100ff0a7b82 */ /* 0x000e620000000800 */
[----:B------:R-:W-:Y:S02]  /*dcc30*/  HFMA2 R5, -RZ, RZ, -6.306171417236328125e-05, 0.01395416259765625 ;  /* 0x84222325ff057431 */ /* 0x000fe400000001ff */
[----:B------:R-:W-:Y:S01]  /*dcc40*/  IMAD.MOV.U32 R6, RZ, RZ, -0x340d631c ;  /* 0xcbf29ce4ff067424 */ /* 0x000fe200078e00ff */
[----:B------:R-:W-:Y:S01]  /*dcc50*/  MOV R9, RZ ;  /* 0x000000ff00097202 */ /* 0x000fe20000000f00 */
[----:B------:R-:W-:-:S07]  /*dcc60*/  IMAD.MOV.U32 R7, RZ, RZ, RZ ;  /* 0x000000ffff077224 */ /* 0x000fce00078e00ff */
.L_x_4296:
        /* <DEDUP_REMOVED lines=103> */
.L_x_4295:
        /* <DEDUP_REMOVED lines=53> */
.L_x_4294:
        /* <DEDUP_REMOVED lines=10> */
[----:B-1----:R-:W1:Y:S01]  /*dd6d0*/  LDC R10, c[0x0][0x3c4] ;  /* 0x0000f100ff0a7b82 */ /* 0x002e620000000800 */
[----:B------:R-:W-:Y:S01]  /*dd6e0*/  MOV R22, 0x84222325 ;  /* 0x8422232500167802 */ /* 0x000fe20000000f00 */
[----:B------:R-:W-:Y:S01]  /*dd6f0*/  IMAD.MOV.U32 R23, RZ, RZ, -0x340d631c ;  /* 0xcbf29ce4ff177424 */ /* 0x000fe200078e00ff */
[----:B------:R-:W-:Y:S01]  /*dd700*/  MOV R9, RZ ;  /* 0x000000ff00097202 */ /* 0x000fe20000000f00 */
[----:B------:R-:W-:-:S07]  /*dd710*/  IMAD.MOV.U32 R7, RZ, RZ, RZ ;  /* 0x000000ffff077224 */ /* 0x000fce00078e00ff */
.L_x_4299:
[----:B---3--:R-:W-:-:S04]  /*dd720*/  LEA R18, P0, R9, R14, 0x3 ;  /* 0x0000000e09127211 */ /* 0x008fc800078018ff */
        /* <DEDUP_REMOVED lines=103> */
.L_x_4298:
[----:B------:R-:W-:-:S04]  /*ddda0*/  UISETP.NE.U32.AND UP0, UPT, UR12, URZ, UPT ;  /* 0x000000ff0c00728c */ /* 0x000fc8000bf05070 */
[----:B------:R-:W-:-:S09]  /*dddb0*/  UISETP.NE.AND.EX UP0, UPT, URZ, URZ, UPT, UP0 ;  /* 0x000000ffff00728c */ /* 0x000fd2000bf05300 */
[----:B------:R-:W-:Y:S05]  /*dddc0*/  BRA.U !UP0, `(.L_x_4297) ;  /* 0x0000000108c87547 */ /* 0x000fea000b800000 */
[----:B-1-3--:R-:W-:-:S04]  /*dddd0*/  LEA R10, P0, R7, R14, 0x3 ;  /* 0x0000000e070a7211 */ /* 0x00afc800078018ff */
        /* <DEDUP_REMOVED lines=49> */
.L_x_4297:
[----:B------:R-:W-:-:S04]  /*de0f0*/  ISETP.GE.U32.AND P0, PT, R5, R22, PT ;  /* 0x000000160500720c */ /* 0x000fc80003f06070 */
[----:B------:R-:W-:-:S04]  /*de100*/  ISETP.GE.U32.AND.EX P0, PT, R6, R23, PT, P0 ;  /* 0x000000170600720c */ /* 0x000fc80003f06100 */
[----:B------:R-:W-:Y:S01]  /*de110*/  PLOP3.LUT P0, PT, P0, PT, PT, 0x8, 0x80 ;  /* 0x000000000080781c */ /* 0x000fe2000070e170 */
[----:B------:R-:W-:-:S12]  /*de120*/  BRA `(.L_x_4286) ;  /* 0x00000000006c7947 */ /* 0x000fd80003800000 */
.L_x_4293:
[----:B------:R-:W2:Y:S01]  /*de130*/  LDCU UR7, c[0x0][0x3c8] ;  /* 0x00007900ff0777ac */ /* 0x000ea20008000800 */
[----:B------:R-:W-:Y:S01]  /*de140*/  PLOP3.LUT P0, PT, PT, PT, PT, 0x8, 0x80 ;  /* 0x000000000080781c */ /* 0x000fe20003f0e170 */
[----:B--2---:R-:W-:-:S09]  /*de150*/  UISETP.NE.AND UP0, UPT, UR7, URZ, UPT ;  /* 0x000000ff0700728c */ /* 0x004fd2000bf05270 */
[----:B------:R-:W-:Y:S05]  /*de160*/  BRA.U !UP0, `(.L_x_4286) ;  /* 0x00000001085c7547 */ /* 0x000fea000b800000 */
[----:B------:R-:W-:Y:S02]  /*de170*/  HFMA2 R20, -RZ, RZ, 0, 0 ;  /* 0x00000000ff147431 */ /* 0x000fe400000001ff */
[----:B------:R-:W-:-:S07]  /*de180*/  IMAD.MOV.U32 R5, RZ, RZ, RZ ;  /* 0x000000ffff057224 */ /* 0x000fce00078e00ff */
.L_x_4300:
[C---:B------:R-:W-:Y:S01]  /*de190*/  IMAD.SHL.U32 R7, R5.reuse, 0x8, RZ ;  /* 0x0000000805077824 */ /* 0x040fe200078e00ff */
[----:B----4-:R-:W-:-:S04]  /*de1a0*/  SHF.L.U64.HI R18, R5, 0x3, R20 ;  /* 0x0000000305127819 */ /* 0x010fc80000010214 */
[C---:B---3--:R-:W-:Y:S02]  /*de1b0*/  IADD3 R6, P1, PT, R7.reuse, R14, RZ ;  /* 0x0000000e07067210 */ /* 0x048fe40007f3e0ff */
        /* <DEDUP_REMOVED lines=18> */
.L_x_4286:
[----:B------:R-:W-:Y:S05]  /*de2e0*/  BSYNC.RECONVERGENT B0 ;  /* 0x0000000000007941 */ /* 0x000fea0003800200 */
.L_x_4285:
[C---:B------:R-:W-:Y:S01]  /*de2f0*/  IADD3 R9, PT, PT, R4.reuse, 0x1, RZ ;  /* 0x0000000104097810 */ /* 0x040fe20007ffe0ff */
[----:B--2---:R-:W-:Y:S01]  /*de300*/  VIADD R5, R3, 0x1 ;  /* 0x0000000103057836 */ /* 0x004fe20000000000 */
[----:B------:R-:W-:Y:S01]  /*de310*/  @!P0 IADD3 R9, PT, PT, R4, RZ, RZ ;  /* 0x000000ff04098210 */ /* 0x000fe20007ffe0ff */
[----:B------:R-:W-:Y:S01]  /*de320*/  @P0 IMAD.MOV R5, RZ, RZ, R3 ;  /* 0x000000ffff050224 */ /* 0x000fe200078e0203 */
[----:B------:R-:W-:Y:S01]  /*de330*/  BSSY.RECONVERGENT B0, `(.L_x_4301) ;  /* 0x00002de000007945 */ /* 0x000fe20003800200 */
[----:B0--3--:R-:W-:Y:S02]  /*de340*/  SEL R7, R16, R14, P0 ;  /* 0x0000000e10077207 */ /* 0x009fe40000000000 */
        /* <DEDUP_REMOVED lines=11> */
[----:B-1----:R-:W1:Y:S01]  /*de400*/  LDC.64 R10, c[0x0][0x3c0] ;  /* 0x0000f000ff0a7b82 */ /* 0x002e620000000a00 */
[----:B0-----:R-:W-:Y:S02]  /*de410*/  HFMA2 R4, -RZ, RZ, -15.890625, -0.0047760009765625 ;  /* 0xcbf29ce4ff047431 */ /* 0x001fe400000001ff */
        /* <DEDUP_REMOVED lines=14> */
[----:B------:R-:W-:Y:S01]  /*de500*/  MOV R10, RZ ;  /* 0x000000ff000a7202 */ /* 0x000fe20000000f00 */
[----:B------:R-:W-:-:S07]  /*de510*/  IMAD.MOV.U32 R22, RZ, RZ, RZ ;  /* 0x000000ffff167224 */ /* 0x000fce00078e00ff */
.L_x_4305:
        /* <DEDUP_REMOVED lines=102> */
[----:B------:R-:W-:-:S07]  /*deb80*/  IMAD.U32 R10, RZ, RZ, UR5 ;  /* 0x00000005ff0a7e24 */ /* 0x000fce000f8e00ff */
.L_x_4304:
        /* <DEDUP_REMOVED lines=53> */
.L_x_4303:
[----:B------:R-:W-:Y:S01]  /*deee0*/  IMAD.MOV.U32 R22, RZ, RZ, -0x7bdddcdb ;  /* 0x84222325ff167424 */ /* 0x000fe200078e00ff */
[----:B0-----:R-:W-:Y:S01]  /*deef0*/  MOV R23, 0xcbf29ce4 ;  /* 0xcbf29ce400177802 */ /* 0x001fe20000000f00 */
        /* <DEDUP_REMOVED lines=13> */
.L_x_4308:
        /* <DEDUP_REMOVED lines=103> */
.L_x_4307:
[----:B------:R-:W-:-:S04]  /*df640*/  UISETP.NE.U32.AND UP0, UPT, UR12, URZ, UPT ;  /* 0x000000ff0c00728c */ /* 0x000fc8000bf05070 */
[----:B------:R-:W-:-:S09]  /*df650*/  UISETP.NE.AND.EX UP0, UPT, URZ, URZ, UPT, UP0 ;  /* 0x000000ffff00728c */ /* 0x000fd2000bf05300 */
[----:B------:R-:W-:Y:S05]  /*df660*/  BRA.U !UP0, `(.L_x_4306) ;  /* 0x0000000108c87547 */ /* 0x000fea000b800000 */
[----:B--2-4-:R-:W-:-:S04]  /*df670*/  LEA R18, P1, R10, R14, 0x3 ;  /* 0x0000000e0a127211 */ /* 0x014fc800078218ff */
        /* <DEDUP_REMOVED lines=49> */
.L_x_4306:
        /* <DEDUP_REMOVED lines=13> */
[----:B------:R-:W1:Y:S01]  /*dfa60*/  LDC R23, c[0x0][0x3c4] ;  /* 0x0000f100ff177b82 */ /* 0x000e620000000800 */
[----:B------:R-:W-:Y:S02]  /*dfa70*/  HFMA2 R4, -RZ, RZ, -15.890625, -0.0047760009765625 ;  /* 0xcbf29ce4ff047431 */ /* 0x000fe400000001ff */
[----:B------:R-:W-:Y:S01]  /*dfa80*/  IMAD.MOV.U32 R3, RZ, RZ, -0x7bdddcdb ;  /* 0x84222325ff037424 */ /* 0x000fe200078e00ff */
[----:B------:R-:W-:Y:S01]  /*dfa90*/  MOV R10, RZ ;  /* 0x000000ff000a7202 */ /* 0x000fe20000000f00 */
[----:B------:R-:W-:-:S07]  /*dfaa0*/  IMAD.MOV.U32 R22, RZ, RZ, RZ ;  /* 0x000000ffff167224 */ /* 0x000fce00078e00ff */
.L_x_4312:
        /* <DEDUP_REMOVED lines=103> */
.L_x_4311:
[----:B------:R-:W-:-:S04]  /*e0120*/  UISETP.NE.U32.AND UP0, UPT, UR12, URZ, UPT ;  /* 0x000000ff0c00728c */ /* 0x000fc8000bf05070 */
[----:B------:R-:W-:-:S09]  /*e0130*/  UISETP.NE.AND.EX UP0, UPT, URZ, URZ, UPT, UP0 ;  /* 0x000000ffff00728c */ /* 0x000fd2000bf05300 */
[----:B------:R-:W-:Y:S05]  /*e0140*/  BRA.U !UP0, `(.L_x_4310) ;  /* 0x0000000108c87547 */ /* 0x000fea000b800000 */
[----:B---34-:R-:W-:-:S04]  /*e0150*/  LEA R18, P1, R10, R16, 0x3 ;  /* 0x000000100a127211 */ /* 0x018fc800078218ff */
        /* <DEDUP_REMOVED lines=49> */
.L_x_4310:
[----:B------:R-:W-:Y:S01]  /*e0470*/  IMAD.MOV.U32 R22, RZ, RZ, -0x7bdddcdb ;  /* 0x84222325ff167424 */ /* 0x000fe200078e00ff */
[----:B-1----:R-:W-:Y:S01]  /*e0480*/  MOV R23, 0xcbf29ce4 ;  /* 0xcbf29ce400177802 */ /* 0x002fe20000000f00 */
[----:B------:R-:W-:Y:S06]  /*e0490*/  @!P0 BRA `(.L_x_4313) ;  /* 0x0000000800a08947 */ /* 0x000fec0003800000 */
[----:B------:R-:W-:Y:S01]  /*e04a0*/  UISETP.NE.U32.AND UP0, UPT, UR10, URZ, UPT ;  /* 0x000000ff0a00728c */ /* 0x000fe2000bf05070 */
[----:B------:R-:W-:Y:S02]  /*e04b0*/  HFMA2 R23, -RZ, RZ, -15.890625, -0.0047760009765625 ;  /* 0xcbf29ce4ff177431 */ /* 0x000fe400000001ff */
[----:B------:R-:W-:Y:S01]  /*e04c0*/  IMAD.MOV.U32 R22, RZ, RZ, -0x7bdddcdb ;  /* 0x84222325ff167424 */ /* 0x000fe200078e00ff */
[----:B0-----:R-:W-:Y:S01]  /*e04d0*/  MOV R25, RZ ;  /* 0x000000ff00197202 */ /* 0x001fe20000000f00 */
[----:B------:R-:W-:Y:S01]  /*e04e0*/  UISETP.NE.AND.EX UP0, UPT, UR11, URZ, UPT, UP0 ;  /* 0x000000ff0b00728c */ /* 0x000fe2000bf05300 */
[----:B----4-:R-:W-:-:S08]  /*e04f0*/  IMAD.MOV.U32 R18, RZ, RZ, RZ ;  /* 0x000000ffff127224 */ /* 0x010fd000078e00ff */
[----:B------:R-:W-:Y:S05]  /*e0500*/  BRA.U !UP0, `(.L_x_4314) ;  /* 0x0000000508b07547 */ /* 0x000fea000b800000 */
[----:B------:R-:W0:Y:S01]  /*e0510*/  LDC R25, c[0x0][0x3c4] ;  /* 0x0000f100ff197b82 */ /* 0x000e220000000800 */
[----:B------:R-:W-:Y:S01]  /*e0520*/  IMAD.MOV.U32 R22, RZ, RZ, -0x7bdddcdb ;  /* 0x84222325ff167424 */ /* 0x000fe200078e00ff */
[----:B------:R-:W-:Y:S01]  /*e0530*/  MOV R23, 0xcbf29ce4 ;  /* 0xcbf29ce400177802 */ /* 0x000fe20000000f00 */
[----:B------:R-:W-:Y:S01]  /*e0540*/  IMAD.MOV.U32 R24, RZ, RZ, RZ ;  /* 0x000000ffff187224 */ /* 0x000fe200078e00ff */
[----:B------:R-:W-:-:S07]  /*e0550*/  MOV R10, RZ ;  /* 0x000000ff000a7202 */ /* 0x000fce0000000f00 */
.L_x_4315:
        /* <DEDUP_REMOVED lines=103> */
.L_x_4314:
        /* <DEDUP_REMOVED lines=53> */
.L_x_4313:
[----:B------:R-:W-:-:S04]  /*e0f20*/  ISETP.GE.U32.AND P0, PT, R3, R22, PT ;  /* 0x000000160300720c */ /* 0x000fc80003f06070 */
[----:B------:R-:W-:-:S04]  /*e0f30*/  ISETP.GE.U32.AND.EX P0, PT, R4, R23, PT, P0 ;  /* 0x000000170400720c */ /* 0x000fc80003f06100 */
[----:B------:R-:W-:Y:S01]  /*e0f40*/  PLOP3.LUT P0, PT, P0, PT, PT, 0x8, 0x80 ;  /* 0x000000000080781c */ /* 0x000fe2000070e170 */
[----:B------:R-:W-:-:S12]  /*e0f50*/  BRA `(.L_x_4302) ;  /* 0x00000000006c7947 */ /* 0x000fd80003800000 */
.L_x_4309:
[----:B------:R-:W1:Y:S01]  /*e0f60*/  LDCU UR7, c[0x0][0x3c8] ;  /* 0x00007900ff0777ac */ /* 0x000e620008000800 */
[----:B------:R-:W-:Y:S01]  /*e0f70*/  PLOP3.LUT P0, PT, PT, PT, PT, 0x8, 0x80 ;  /* 0x000000000080781c */ /* 0x000fe20003f0e170 */
[----:B-1----:R-:W-:-:S09]  /*e0f80*/  UISETP.NE.AND UP0, UPT, UR7, URZ, UPT ;  /* 0x000000ff0700728c */ /* 0x002fd2000bf05270 */
[----:B------:R-:W-:Y:S05]  /*e0f90*/  BRA.U !UP0, `(.L_x_4302) ;  /* 0x00000001085c7547 */ /* 0x000fea000b800000 */
[----:B------:R-:W-:Y:S02]  /*e0fa0*/  HFMA2 R20, -RZ, RZ, 0, 0 ;  /* 0x00000000ff147431 */ /* 0x000fe400000001ff */
[----:B------:R-:W-:-:S07]  /*e0fb0*/  IMAD.MOV.U32 R3, RZ, RZ, RZ ;  /* 0x000000ffff037224 */ /* 0x000fce00078e00ff */
.L_x_4316:
[C---:B------:R-:W-:Y:S01]  /*e0fc0*/  IMAD.SHL.U32 R19, R3.reuse, 0x8, RZ ;  /* 0x0000000803137824 */ /* 0x040fe200078e00ff */
[----:B------:R-:W-:-:S04]  /*e0fd0*/  SHF.L.U64.HI R4, R3, 0x3, R20 ;  /* 0x0000000303047819 */ /* 0x000fc80000010214 */
[C---:B--2-4-:R-:W-:Y:S02]  /*e0fe0*/  IADD3 R18, P1, PT, R19.reuse, R14, RZ ;  /* 0x0000000e13127210 */ /* 0x054fe40007f3e0ff */
        /* <DEDUP_REMOVED lines=18> */
.L_x_4302:
[----:B------:R-:W-:Y:S05]  /*e1110*/  BSYNC.RECONVERGENT B0 ;  /* 0x0000000000007941 */ /* 0x000fea0003800200 */
.L_x_4301:
[----:B0-----:R-:W-:Y:S01]  /*e1120*/  IADD3 R4, PT, PT, R9, 0x1, RZ ;  /* 0x0000000109047810 */ /* 0x001fe20007ffe0ff */
[----:B------:R-:W-:Y:S01]  /*e1130*/  VIADD R3, R5, 0x1 ;  /* 0x0000000105037836 */ /* 0x000fe20000000000 */
[----:B------:R-:W-:Y:S01]  /*e1140*/  @!P0 IADD3 R4, PT, PT, R9, RZ, RZ ;  /* 0x000000ff09048210 */ /* 0x000fe20007ffe0ff */
[----:B------:R-:W-:Y:S01]  /*e1150*/  @P0 IMAD.MOV R3, RZ, RZ, R5 ;  /* 0x000000ffff030224 */ /* 0x000fe200078e0205 */
[----:B------:R-:W-:Y:S01]  /*e1160*/  BSSY.RECONVERGENT B0, `(.L_x_4317) ;  /* 0x00002de000007945 */ /* 0x000fe20003800200 */
[----:B--23--:R-:W-:Y:S02]  /*e1170*/  SEL R30, R16, R14, P0 ;  /* 0x0000000e101e7207 */ /* 0x00cfe40000000000 */
[C---:B------:R-:W-:Y:S02]  /*e1180*/  ISETP.GE.AND P1, PT, R4.reuse, R0, PT ;  /* 0x000000000400720c */ /* 0x040fe40003f26270 */
[----:B------:R-:W-:Y:S02]  /*e1190*/  @!P0 LEA R9, R3, UR6, 0x3 ;  /* 0x0000000603098c11 */ /* 0x000fe4000f8e18ff */
[----:B-1----:R-:W-:-:S02]  /*e11a0*/  @P0 LEA R10, R4, UR6, 0x3 ;  /* 0x00000006040a0c11 */ /* 0x002fc4000f8e18ff */
        /* <DEDUP_REMOVED lines=8> */
[----:B----4-:R-:W3:Y:S01]  /*e1230*/  LDC.64 R18, c[0x0][0x3c0] ;  /* 0x0000f000ff127b82 */ /* 0x010ee20000000a00 */
[----:B0-----:R-:W-:Y:S02]  /*e1240*/  HFMA2 R10, -RZ, RZ, -15.890625, -0.0047760009765625 ;  /* 0xcbf29ce4ff0a7431 */ /* 0x001fe400000001ff */
[----:B------:R-:W-:Y:S01]  /*e1250*/  IMAD.MOV.U32 R9, RZ, RZ, -0x7bdddcdb ;  /* 0x84222325ff097424 */ /* 0x000fe200078e00ff */
[----:B---3--:R-:W-:-:S04]  /*e1260*/  ISETP.NE.U32.AND P0, PT, R18, RZ, PT ;  /* 0x000000ff1200720c */ /* 0x008fc80003f05070 */
        /* <DEDUP_REMOVED lines=14> */
.L_x_4321:
[----:B--2---:R-:W-:-:S04]  /*e1350*/  LEA R22, P1, R18, R16, 0x3 ;  /* 0x0000001012167211 */ /* 0x004fc800078218ff */
        /* <DEDUP_REMOVED lines=102> */
.L_x_4320:
        /* <DEDUP_REMOVED lines=53> */
.L_x_4319:
        /* <DEDUP_REMOVED lines=15> */
.L_x_4324:
[----:B-1----:R-:W-:-:S04]  /*e1e00*/  LEA R20, P1, R18, R14, 0x3 ;  /* 0x0000000e12147211 */ /* 0x002fc800078218ff */
        /* <DEDUP_REMOVED lines=102> */
.L_x_4323:
        /* <DEDUP_REMOVED lines=53> */
.L_x_4322:
        /* <DEDUP_REMOVED lines=18> */
.L_x_4328:
        /* <DEDUP_REMOVED lines=103> */
.L_x_4327:
        /* <DEDUP_REMOVED lines=53> */
.L_x_4326:
        /* <DEDUP_REMOVED lines=15> */
.L_x_4331:
        /* <DEDUP_REMOVED lines=103> */
.L_x_4330:
        /* <DEDUP_REMOVED lines=53> */
.L_x_4329:
[----:B------:R-:W-:-:S04]  /*e3d50*/  ISETP.GE.U32.AND P0, PT, R9, R24, PT ;  /* 0x000000180900720c */ /* 0x000fc80003f06070 */
[----:B------:R-:W-:-:S04]  /*e3d60*/  ISETP.GE.U32.AND.EX P0, PT, R10, R25, PT, P0 ;  /* 0x000000190a00720c */ /* 0x000fc80003f06100 */
[----:B------:R-:W-:Y:S01]  /*e3d70*/  PLOP3.LUT P0, PT, P0, PT, PT, 0x8, 0x80 ;  /* 0x000000000080781c */ /* 0x000fe2000070e170 */
[----:B------:R-:W-:-:S12]  /*e3d80*/  BRA `(.L_x_4318) ;  /* 0x00000000006c7947 */ /* 0x000fd80003800000 */
.L_x_4325:
[----:B------:R-:W3:Y:S01]  /*e3d90*/  LDCU UR7, c[0x0][0x3c8] ;  /* 0x00007900ff0777ac */ /* 0x000ee20008000800 */
[----:B------:R-:W-:Y:S01]  /*e3da0*/  PLOP3.LUT P0, PT, PT, PT, PT, 0x8, 0x80 ;  /* 0x000000000080781c */ /* 0x000fe20003f0e170 */
[----:B---3--:R-:W-:-:S09]  /*e3db0*/  UISETP.NE.AND UP0, UPT, UR7, URZ, UPT ;  /* 0x000000ff0700728c */ /* 0x008fd2000bf05270 */
[----:B------:R-:W-:Y:S05]  /*e3dc0*/  BRA.U !UP0, `(.L_x_4318) ;  /* 0x00000001085c7547 */ /* 0x000fea000b800000 */
[----:B------:R-:W-:Y:S02]  /*e3dd0*/  HFMA2 R22, -RZ, RZ, 0, 0 ;  /* 0x00000000ff167431 */ /* 0x000fe400000001ff */
[----:B------:R-:W-:-:S07]  /*e3de0*/  IMAD.MOV.U32 R9, RZ, RZ, RZ ;  /* 0x000000ffff097224 */ /* 0x000fce00078e00ff */
.L_x_4332:
        /* <DEDUP_REMOVED lines=21> */
.L_x_4318:
[----:B------:R-:W-:Y:S05]  /*e3f40*/  BSYNC.RECONVERGENT B0 ;  /* 0x0000000000007941 */ /* 0x000fea0003800200 */
.L_x_4317:
[C---:B------:R-:W-:Y:S01]  /*e3f50*/  IADD3 R27, PT, PT, R4.reuse, 0x1, RZ ;  /* 0x00000001041b7810 */ /* 0x040fe20007ffe0ff */
[----:B0-----:R-:W-:Y:S01]  /*e3f60*/  VIADD R26, R3, 0x1 ;  /* 0x00000001031a7836 */ /* 0x001fe20000000000 */
[----:B------:R-:W-:Y:S01]  /*e3f70*/  @!P0 IADD3 R27, PT, PT, R4, RZ, RZ ;  /* 0x000000ff041b8210 */ /* 0x000fe20007ffe0ff */
[----:B------:R-:W-:Y:S01]  /*e3f80*/  @P0 IMAD.MOV R26, RZ, RZ, R3 ;  /* 0x000000ffff1a0224 */ /* 0x000fe200078e0203 */
        /* <DEDUP_REMOVED lines=31> */
.L_x_4337:
        /* <DEDUP_REMOVED lines=38> */
[----:B------:R-:W-:-:S04]  /*e43e0*/  IMAD.WIDE.U32 R24, R35, 0x1b3, RZ ;  /* 0x000001b323187825 */ /* 0x000fc800078e00ff */
        /* <DEDUP_REMOVED lines=64> */
.L_x_4336:
        /* <DEDUP_REMOVED lines=53> */
.L_x_4335:
        /* <DEDUP_REMOVED lines=15> */
.L_x_4340:
        /* <DEDUP_REMOVED lines=103> */
.L_x_4339:
        /* <DEDUP_REMOVED lines=53> */
.L_x_4338:
        /* <DEDUP_REMOVED lines=18> */
.L_x_4344:
        /* <DEDUP_REMOVED lines=103> */
.L_x_4343:
        /* <DEDUP_REMOVED lines=53> */
.L_x_4342:
        /* <DEDUP_REMOVED lines=15> */
.L_x_4347:
        /* <DEDUP_REMOVED lines=103> */
.L_x_4346:
        /* <DEDUP_REMOVED lines=53> */
.L_x_4345:
[----:B------:R-:W-:-:S04]  /*e6b80*/  ISETP.GE.U32.AND P0, PT, R9, R24, PT ;  /* 0x000000180900720c */ /* 0x000fc80003f06070 */
[----:B------:R-:W-:-:S04]  /*e6b90*/  ISETP.GE.U32.AND.EX P0, PT, R10, R25, PT, P0 ;  /* 0x000000190a00720c */ /* 0x000fc80003f06100 */
[----:B------:R-:W-:Y:S01]  /*e6ba0*/  PLOP3.LUT P0, PT, P0, PT, PT, 0x8, 0x80 ;  /* 0x000000000080781c */ /* 0x000fe2000070e170 */
[----:B------:R-:W-:-:S12]  /*e6bb0*/  BRA `(.L_x_4334) ;  /* 0x00000000006c7947 */ /* 0x000fd80003800000 */
.L_x_4341:
[----:B------:R-:W3:Y:S01]  /*e6bc0*/  LDCU UR6, c[0x0][0x3c8] ;  /* 0x00007900ff0677ac */ /* 0x000ee20008000800 */
[----:B------:R-:W-:Y:S01]  /*e6bd0*/  PLOP3.LUT P0, PT, PT, PT, PT, 0x8, 0x80 ;  /* 0x000000000080781c */ /* 0x000fe20003f0e170 */
[----:B---3--:R-:W-:-:S09]  /*e6be0*/  UISETP.NE.AND UP0, UPT, UR6, URZ, UPT ;  /* 0x000000ff0600728c */ /* 0x008fd2000bf05270 */
[----:B------:R-:W-:Y:S05]  /*e6bf0*/  BRA.U !UP0, `(.L_x_4334) ;  /* 0x00000001085c7547 */ /* 0x000fea000b800000 */
[----:B------:R-:W-:Y:S02]  /*e6c00*/  HFMA2 R22, -RZ, RZ, 0, 0 ;  /* 0x00000000ff167431 */ /* 0x000fe400000001ff */
[----:B------:R-:W-:-:S07]  /*e6c10*/  IMAD.MOV.U32 R9, RZ, RZ, RZ ;  /* 0x000000ffff097224 */ /* 0x000fce00078e00ff */
.L_x_4348:
        /* <DEDUP_REMOVED lines=21> */
.L_x_4334:
[----:B------:R-:W-:Y:S05]  /*e6d70*/  BSYNC.RECONVERGENT B0 ;  /* 0x0000000000007941 */ /* 0x000fea0003800200 */
.L_x_4333:
[----:B------:R-:W3:Y:S01]  /*e6d80*/  S2UR UR7, SR_CgaCtaId ;  /* 0x00000000000779c3 */ /* 0x000ee20000008800 */
[----:B------:R-:W-:Y:S01]  /*e6d90*/  UMOV UR6, 0x400 ;  /* 0x0000040000067882 */ /* 0x000fe20000000000 */
[C---:B------:R-:W-:Y:S01]  /*e6da0*/  VIADD R11, R26.reuse, 0x1 ;  /* 0x000000011a0b7836 */ /* 0x040fe20000000000 */
[----:B------:R-:W-:Y:S01]  /*e6db0*/  @P0 IADD3 R11, PT, PT, R26, RZ, RZ ;  /* 0x000000ff1a0b0210 */ /* 0x000fe20007ffe0ff */
[----:B0-----:R-:W-:Y:S01]  /*e6dc0*/  VIADD R9, R27, 0x1 ;  /* 0x000000011b097836 */ /* 0x001fe20000000000 */
[----:B-12-4-:R-:W-:Y:S01]  /*e6dd0*/  SEL R18, R16, R14, P0 ;  /* 0x0000000e10127207 */ /* 0x016fe20000000000 */
[----:B------:R-:W-:Y:S01]  /*e6de0*/  BSSY.RECONVERGENT B0, `(.L_x_4349) ;  /* 0x00002e5000007945 */ /* 0x000fe20003800200 */
[----:B------:R-:W-:Y:S02]  /*e6df0*/  SEL R19, R17, R15, P0 ;  /* 0x0000000f11137207 */ /* 0x000fe40000000000 */
[----:B------:R-:W-:Y:S01]  /*e6e00*/  @!P0 IADD3 R9, PT, PT, R27, RZ, RZ ;  /* 0x000000ff1b098210 */ /* 0x000fe20007ffe0ff */
        /* <DEDUP_REMOVED lines=9> */
[----:B------:R-:W-:Y:S01]  /*e6ea0*/  ISETP.GE.AND P0, PT, R11, R2, PT ;  /* 0x000000020b00720c */ /* 0x000fe20003f06270 */
[----:B--2---:R-:W-:Y:S01]  /*e6eb0*/  IMAD.MOV.U32 R9, RZ, RZ, R16 ;  /* 0x000000ffff097224 */ /* 0x004fe200078e0010 */
        /* <DEDUP_REMOVED lines=20> */
.L_x_4353:
        /* <DEDUP_REMOVED lines=102> */
[----:B------:R-:W-:-:S07]  /*e7660*/  IMAD.U32 R9, RZ, RZ, UR5 ;  /* 0x00000005ff097e24 */ /* 0x000fce000f8e00ff */
.L_x_4352:
        /* <DEDUP_REMOVED lines=53> */
.L_x_4351:
        /* <DEDUP_REMOVED lines=15> */
.L_x_4356:
        /* <DEDUP_REMOVED lines=103> */
.L_x_4355:
        /* <DEDUP_REMOVED lines=53> */
.L_x_4354:
        /* <DEDUP_REMOVED lines=18> */
.L_x_4360:
        /* <DEDUP_REMOVED lines=103> */
.L_x_4359:
        /* <DEDUP_REMOVED lines=53> */
.L_x_4358:
        /* <DEDUP_REMOVED lines=15> */
.L_x_4363:
        /* <DEDUP_REMOVED lines=103> */
.L_x_4362:
        /* <DEDUP_REMOVED lines=53> */
.L_x_4361:
[----:B------:R-:W-:-:S04]  /*e9a00*/  ISETP.GE.U32.AND P0, PT, R0, R24, PT ;  /* 0x000000180000720c */ /* 0x000fc80003f06070 */
[----:B------:R-:W-:-:S04]  /*e9a10*/  ISETP.GE.U32.AND.EX P0, PT, R2, R25, PT, P0 ;  /* 0x000000190200720c */ /* 0x000fc80003f06100 */
[----:B------:R-:W-:Y:S02]  /*e9a20*/  SEL R9, R16, R14, !P0 ;  /* 0x0000000e10097207 */ /* 0x000fe40004000000 */
[----:B------:R-:W-:Y:S01]  /*e9a30*/  SEL R10, R17, R15, !P0 ;  /* 0x0000000f110a7207 */ /* 0x000fe20004000000 */
[----:B------:R-:W-:Y:S06]  /*e9a40*/  BRA `(.L_x_4350) ;  /* 0x0000000000787947 */ /* 0x000fec0003800000 */
.L_x_4357:
[----:B------:R-:W1:Y:S01]  /*e9a50*/  LDCU UR6, c[0x0][0x3c8] ;  /* 0x00007900ff0677ac */ /* 0x000e620008000800 */
[----:B------:R-:W-:Y:S01]  /*e9a60*/  IMAD.MOV.U32 R9, RZ, RZ, R14 ;  /* 0x000000ffff097224 */ /* 0x000fe200078e000e */
[----:B------:R-:W-:Y:S01]  /*e9a70*/  MOV R10, R15 ;  /* 0x0000000f000a7202 */ /* 0x000fe20000000f00 */
[----:B-1----:R-:W-:-:S09]  /*e9a80*/  UISETP.NE.AND UP0, UPT, UR6, URZ, UPT ;  /* 0x000000ff0600728c */ /* 0x002fd2000bf05270 */
[----:B------:R-:W-:Y:S05]  /*e9a90*/  BRA.U !UP0, `(.L_x_4350) ;  /* 0x0000000108647547 */ /* 0x000fea000b800000 */
[----:B------:R-:W-:Y:S02]  /*e9aa0*/  HFMA2 R11, -RZ, RZ, 0, 0 ;  /* 0x00000000ff0b7431 */ /* 0x000fe400000001ff */
[----:B------:R-:W-:-:S07]  /*e9ab0*/  IMAD.MOV.U32 R2, RZ, RZ, RZ ;  /* 0x000000ffff027224 */ /* 0x000fce00078e00ff */
.L_x_4364:
        /* <DEDUP_REMOVED lines=13> */
[----:B------:R-:W1:Y:S01]  /*e9b90*/  LDCU UR6, c[0x0][0x3c8] ;  /* 0x00007900ff0677ac */ /* 0x000e620008000800 */
[----:B------:R-:W-:Y:S01]  /*e9ba0*/  IADD3 R2, P1, PT, R2, 0x1, RZ ;  /* 0x0000000102027810 */ /* 0x000fe20007f3e0ff */
[----:B------:R-:W-:Y:S01]  /*e9bb0*/  IMAD.MOV.U32 R9, RZ, RZ, R14 ;  /* 0x000000ffff097224 */ /* 0x000fe200078e000e */
[----:B------:R-:W-:Y:S02]  /*e9bc0*/  ISETP.GT.U32.AND P0, PT, R20, R22, PT ;  /* 0x000000161400720c */ /* 0x000fe40003f04070 */
[----:B------:R-:W-:Y:S02]  /*e9bd0*/  IADD3.X R11, PT, PT, RZ, R11, RZ, P1, !PT ;  /* 0x0000000bff0b7210 */ /* 0x000fe40000ffe4ff */
[----:B------:R-:W-:Y:S02]  /*e9be0*/  ISETP.GT.U32.AND.EX P2, PT, R21, R23, PT, P0 ;  /* 0x000000171500720c */ /* 0x000fe40003f44100 */
[----:B------:R-:W-:Y:S02]  /*e9bf0*/  MOV R10, R15 ;  /* 0x0000000f000a7202 */ /* 0x000fe40000000f00 */
[----:B-1----:R-:W-:-:S04]  /*e9c00*/  ISETP.GE.U32.AND P1, PT, R2, UR6, PT ;  /* 0x0000000602007c0c */ /* 0x002fc8000bf26070 */
[----:B------:R-:W-:-:S13]  /*e9c10*/  ISETP.GE.U32.AND.EX P0, PT, R11, UR4, PT, P1 ;  /* 0x000000040b007c0c */ /* 0x000fda000bf06110 */
[----:B------:R-:W-:Y:S05]  /*e9c20*/  @!P0 BRA !P2, `(.L_x_4364) ;  /* 0xfffffffc00a48947 */ /* 0x000fea000503ffff */
.L_x_4350:
[----:B------:R-:W-:Y:S05]  /*e9c30*/  BSYNC.RECONVERGENT B0 ;  /* 0x0000000000007941 */ /* 0x000fea0003800200 */
.L_x_4349:
[C---:B------:R-:W-:Y:S01]  /*e9c40*/  ISETP.GE.U32.AND P0, PT, R28.reuse, 0x81, PT ;  /* 0x000000811c00780c */ /* 0x040fe20003f06070 */
[----:B------:R-:W-:-:S12]  /*e9c50*/  IMAD.SHL.U32 R28, R28, 0x2, RZ ;  /* 0x000000021c1c7824 */ /* 0x000fd800078e00ff */
[----:B------:R-:W-:Y:S05]  /*e9c60*/  @!P0 BRA `(.L_x_4365) ;  /* 0xfffffe5c004c8947 */ /* 0x000fea000383ffff */
[----:B------:R-:W1:Y:S01]  /*e9c70*/  S2R R0, SR_TID.X ;  /* 0x0000000000007919 */ /* 0x000e620000002100 */
[----:B------:R-:W3:Y:S01]  /*e9c80*/  LDCU.U8 UR5, c[0x0][0x380] ;  /* 0x00007000ff0577ac */ /* 0x000ee20008000000 */
[----:B------:R-:W4:Y:S01]  /*e9c90*/  S2UR UR7, SR_CgaCtaId ;  /* 0x00000000000779c3 */ /* 0x000f220000008800 */
[----:B------:R-:W0:Y:S01]  /*e9ca0*/  S2R R11, SR_LANEID ;  /* 0x00000000000b7919 */ /* 0x000e220000000000 */
[----:B------:R-:W-:Y:S01]  /*e9cb0*/  UMOV UR6, 0x400 ;  /* 0x0000040000067882 */ /* 0x000fe20000000000 */
[----:B------:R-:W5:Y:S05]  /*e9cc0*/  S2R R15, SR_TID.X ;  /* 0x00000000000f7919 */ /* 0x000f6a0000002100 */
[----:B------:R-:W2:Y:S01]  /*e9cd0*/  S2UR UR4, SR_CTAID.X ;  /* 0x00000000000479c3 */ /* 0x000ea20000002500 */
[----:B---3--:R-:W-:-:S04]  /*e9ce0*/  UPRMT UR5, UR5, 0x8880, URZ ;  /* 0x0000888005057896 */ /* 0x008fc800080000ff */
[----:B------:R-:W-:Y:S02]  /*e9cf0*/  UISETP.NE.AND UP0, UPT, UR5, URZ, UPT ;  /* 0x000000ff0500728c */ /* 0x000fe4000bf05270 */
[----:B----4-:R-:W-:Y:S01]  /*e9d00*/  ULEA UR6, UR7, UR6, 0x18 ;  /* 0x0000000607067291 */ /* 0x010fe2000f8ec0ff */
[----:B-1----:R-:W-:Y:S01]  /*e9d10*/  SHF.L.U32 R0, R0, 0x3, RZ ;  /* 0x0000000300007819 */ /* 0x002fe200000006ff */
[----:B--2---:R-:W-:-:S03]  /*e9d20*/  USHF.L.U32 UR4, UR4, 0xb, URZ ;  /* 0x0000000b04047899 */ /* 0x004fc600080006ff */
[----:B------:R-:W-:-:S05]  /*e9d30*/  LOP3.LUT R0, R0, 0x1f00, RZ, 0xc0, !PT ;  /* 0x00001f0000007812 */ /* 0x000fca00078ec0ff */
[----:B0-----:R-:W-:Y:S01]  /*e9d40*/  IMAD.IADD R26, R0, 0x1, R11 ;  /* 0x00000001001a7824 */ /* 0x001fe200078e020b */
[----:B-----5:R-:W-:-:S03]  /*e9d50*/  SHF.L.U32 R0, R15, 0x3, RZ ;  /* 0x000000030f007819 */ /* 0x020fc600000006ff */
[----:B------:R-:W-:Y:S01]  /*e9d60*/  IMAD R11, R11, 0x7, R26 ;  /* 0x000000070b0b7824 */ /* 0x000fe200078e021a */
[----:B------:R-:W-:Y:S01]  /*e9d70*/  LOP3.LUT R0, R0, 0x1f00, RZ, 0xc0, !PT ;  /* 0x00001f0000007812 */ /* 0x000fe200078ec0ff */
[C---:B------:R-:W-:Y:S01]  /*e9d80*/  VIADD R37, R26.reuse, 0x60 ;  /* 0x000000601a257836 */ /* 0x040fe20000000000 */
[----:B------:R-:W-:Y:S01]  /*e9d90*/  IADD3 R23, PT, PT, R26, 0xe0, RZ ;  /* 0x000000e01a177810 */ /* 0x000fe20007ffe0ff */
[C---:B------:R-:W-:Y:S01]  /*e9da0*/  VIADD R2, R11.reuse, 0x7 ;  /* 0x000000070b027836 */ /* 0x040fe20000000000 */
[C---:B------:R-:W-:Y:S01]  /*e9db0*/  IADD3 R20, PT, PT, R11.reuse, 0x3, RZ ;  /* 0x000000030b147810 */ /* 0x040fe20007ffe0ff */
[C---:B------:R-:W-:Y:S01]  /*e9dc0*/  VIADD R22, R11.reuse, 0x4 ;  /* 0x000000040b167836 */ /* 0x040fe20000000000 */
[C---:B------:R-:W-:Y:S01]  /*e9dd0*/  IADD3 R24, PT, PT, R11.reuse, 0x5, RZ ;  /* 0x000000050b187810 */ /* 0x040fe20007ffe0ff */
[C---:B------:R-:W-:Y:S01]  /*e9de0*/  VIADD R16, R11.reuse, 0x2 ;  /* 0x000000020b107836 */ /* 0x040fe20000000000 */
[C---:B------:R-:W-:Y:S01]  /*e9df0*/  IADD3 R14, PT, PT, R11.reuse, 0x1, RZ ;  /* 0x000000010b0e7810 */ /* 0x040fe20007ffe0ff */
[----:B------:R-:W-:Y:S01]  /*e9e00*/  VIADD R28, R11, 0x6 ;  /* 0x000000060b1c7836 */ /* 0x000fe20000000000 */
[-C--:B------:R-:W-:Y:S01]  /*e9e10*/  LEA.HI.SX32 R17, R20, R11.reuse, 0x1b ;  /* 0x0000000b14117211 */ /* 0x080fe200078fdaff */
[----:B------:R-:W-:Y:S01]  /*e9e20*/  VIADD R35, R26, 0xa0 ;  /* 0x000000a01a237836 */ /* 0x000fe20000000000 */
[----:B------:R-:W-:-:S02]  /*e9e30*/  LEA.HI.SX32 R27, R2, R11, 0x1b ;  /* 0x0000000b021b7211 */ /* 0x000fc400078fdaff */
[-C--:B------:R-:W-:Y:S02]  /*e9e40*/  LEA.HI.SX32 R20, R22, R11.reuse, 0x1b ;  /* 0x0000000b16147211 */ /* 0x080fe400078fdaff */
[-C--:B------:R-:W-:Y:S01]  /*e9e50*/  LEA.HI.SX32 R21, R24, R11.reuse, 0x1b ;  /* 0x0000000b18157211 */ /* 0x080fe200078fdaff */
[----:B------:R-:W-:Y:S01]  /*e9e60*/  VIADD R24, R26, 0x20 ;  /* 0x000000201a187836 */ /* 0x000fe20000000000 */
[-C--:B------:R-:W-:Y:S02]  /*e9e70*/  LEA.HI.SX32 R25, R14, R11.reuse, 0x1b ;  /* 0x0000000b0e197211 */ /* 0x080fe400078fdaff */
[-C--:B------:R-:W-:Y:S02]  /*e9e80*/  LEA.HI.SX32 R16, R16, R11.reuse, 0x1b ;  /* 0x0000000b10107211 */ /* 0x080fe400078fdaff */
[----:B------:R-:W-:Y:S02]  /*e9e90*/  LEA.HI.SX32 R22, R28, R11, 0x1b ;  /* 0x0000000b1c167211 */ /* 0x000fe400078fdaff */
[----:B------:R-:W-:-:S02]  /*e9ea0*/  LOP3.LUT R0, R0, 0x1f, R15, 0xf8, !PT ;  /* 0x0000001f00007812 */ /* 0x000fc400078ef80f */
        /* <DEDUP_REMOVED lines=11> */
[----:B------:R-:W-:-:S02]  /*e9f60*/  LOP3.LUT R34, R0, 0x40, RZ, 0xfc, !PT ;  /* 0x0000004000227812 */ /* 0x000fc400078efcff */
[C---:B------:R-:W-:Y:S02]  /*e9f70*/  LOP3.LUT R32, R0.reuse, 0x20, RZ, 0xfc, !PT ;  /* 0x0000002000207812 */ /* 0x040fe400078efcff */
[C---:B------:R-:W-:Y:S02]  /*e9f80*/  LOP3.LUT R37, R0.reuse, 0x60, RZ, 0xfc, !PT ;  /* 0x0000006000257812 */ /* 0x040fe400078efcff */
[----:B------:R-:W-:Y:S02]  /*e9f90*/  LOP3.LUT R36, R0, 0x80, RZ, 0xfc, !PT ;  /* 0x0000008000247812 */ /* 0x000fe400078efcff */
        /* <DEDUP_REMOVED lines=15> */
[C---:B------:R-:W-:Y:S02]  /*ea090*/  LOP3.LUT R35, R0.reuse, 0xa0, RZ, 0xfc, !PT ;  /* 0x000000a000237812 */ /* 0x040fe400078efcff */
[C---:B------:R-:W-:Y:S02]  /*ea0a0*/  LOP3.LUT R34, R0.reuse, 0xc0, RZ, 0xfc, !PT ;  /* 0x000000c000227812 */ /* 0x040fe400078efcff */
[----:B------:R-:W-:Y:S01]  /*ea0b0*/  LOP3.LUT R32, R0, 0xe0, RZ, 0xfc, !PT ;  /* 0x000000e000207812 */ /* 0x000fe200078efcff */
[----:B------:R-:W-:Y:S06]  /*ea0c0*/  BAR.SYNC.DEFER_BLOCKING 0x0 ;  /* 0x0000000000007b1d */ /* 0x000fec0000010000 */
[----:B------:R-:W-:Y:S05]  /*ea0d0*/  BRA.U !UP0, `(.L_x_4366) ;  /* 0x0000000508107547 */ /* 0x000fea000b800000 */
[----:B------:R0:W-:Y:S04]  /*ea0e0*/  STL [R1+0xc], R32 ;  /* 0x00000c2001007387 */ /* 0x0001e80000100800 */
[----:B0-----:R-:W2:Y:S01]  /*ea0f0*/  LDL.LU R32, [R1+0x8] ;  /* 0x0000080001207983 */ /* 0x001ea20000300800 */
[-C--:B------:R-:W-:Y:S01]  /*ea100*/  LOP3.LUT R7, R7, R6.reuse, RZ, 0x3c, !PT ;  /* 0x0000000607077212 */ /* 0x080fe200078e3cff */
[----:B------:R-:W0:Y:S03]  /*ea110*/  S2UR UR6, SR_CgaCtaId ;  /* 0x00000000000679c3 */ /* 0x000e260000008800 */
[----:B------:R-:W-:-:S04]  /*ea120*/  LOP3.LUT R6, R7, R6, RZ, 0x3c, !PT ;  /* 0x0000000607067212 */ /* 0x000fc800078e3cff */
[----:B------:R-:W-:Y:S01]  /*ea130*/  LOP3.LUT R7, R7, R6, RZ, 0x3c, !PT ;  /* 0x0000000607077212 */ /* 0x000fe200078e3cff */
[----:B--2---:R1:W-:Y:S04]  /*ea140*/  STS.64 [R32], R12 ;  /* 0x0000000c20007388 */ /* 0x0043e80000000a00 */
[----:B-1----:R-:W2:Y:S01]  /*ea150*/  LDL.LU R32, [R1+0xc] ;  /* 0x00000c0001207983 */ /* 0x002ea20000300800 */
[----:B------:R-:W-:-:S03]  /*ea160*/  IMAD.MOV.U32 R12, RZ, RZ, R31 ;  /* 0x000000ffff0c7224 */ /* 0x000fc600078e001f */
[----:B------:R-:W3:Y:S01]  /*ea170*/  LDL.LU R31, [R1+0x4] ;  /* 0x00000400011f7983 */ /* 0x000ee20000300800 */
[----:B------:R-:W1:Y:S01]  /*ea180*/  S2R R13, SR_TID.X ;  /* 0x00000000000d7919 */ /* 0x000e620000002100 */
[----:B------:R-:W-:Y:S02]  /*ea190*/  UMOV UR5, 0x400 ;  /* 0x0000040000057882 */ /* 0x000fe40000000000 */
[----:B0-----:R-:W-:Y:S01]  /*ea1a0*/  ULEA UR5, UR6, UR5, 0x18 ;  /* 0x0000000506057291 */ /* 0x001fe2000f8ec0ff */
[----:B------:R-:W0:Y:S01]  /*ea1b0*/  LDCU.64 UR6, c[0x0][0x398] ;  /* 0x00007300ff0677ac */ /* 0x000e220008000a00 */
[----:B-1----:R-:W-:Y:S02]  /*ea1c0*/  ISETP.NE.AND P0, PT, R13, RZ, PT ;  /* 0x000000ff0d00720c */ /* 0x002fe40003f05270 */
[----:B------:R-:W-:-:S05]  /*ea1d0*/  MOV R13, R8 ;  /* 0x00000008000d7202 */ /* 0x000fca0000000f00 */
[----:B------:R1:W-:Y:S02]  /*ea1e0*/  STS.64 [R25+0x8], R12 ;  /* 0x0000080c19007388 */ /* 0x0003e40000000a00 */
[----:B-1----:R-:W-:Y:S01]  /*ea1f0*/  IMAD.MOV.U32 R12, RZ, RZ, R33 ;  /* 0x000000ffff0c7224 */ /* 0x002fe200078e0021 */
[----:B------:R-:W-:-:S05]  /*ea200*/  MOV R13, R29 ;  /* 0x0000001d000d7202 */ /* 0x000fca0000000f00 */
[----:B------:R-:W-:Y:S04]  /*ea210*/  STS.64 [R16+0x10], R12 ;  /* 0x0000100c10007388 */ /* 0x000fe80000000a00 */
[----:B------:R1:W-:Y:S02]  /*ea220*/  STS.64 [R17+0x18], R6 ;  /* 0x0000180611007388 */ /* 0x0003e40000000a00 */
[----:B-1----:R-:W-:Y:S01]  /*ea230*/  IMAD.MOV.U32 R6, RZ, RZ, R30 ;  /* 0x000000ffff067224 */ /* 0x002fe200078e001e */
[----:B------:R-:W-:Y:S01]  /*ea240*/  MOV R7, R5 ;  /* 0x0000000500077202 */ /* 0x000fe20000000f00 */
[----:B------:R-:W-:-:S04]  /*ea250*/  IMAD.MOV.U32 R5, RZ, RZ, R3 ;  /* 0x000000ffff057224 */ /* 0x000fc800078e0003 */
[----:B------:R-:W-:Y:S04]  /*ea260*/  STS.64 [R20+0x20], R6 ;  /* 0x0000200614007388 */ /* 0x000fe80000000a00 */
[----:B------:R1:W-:Y:S02]  /*ea270*/  STS.64 [R21+0x28], R4 ;  /* 0x0000280415007388 */ /* 0x0003e40000000a00 */
[----:B-1----:R-:W-:Y:S01]  /*ea280*/  MOV R4, R18 ;  /* 0x0000001200047202 */ /* 0x002fe20000000f00 */
[----:B------:R-:W-:-:S05]  /*ea290*/  IMAD.MOV.U32 R5, RZ, RZ, R19 ;  /* 0x000000ffff057224 */ /* 0x000fca00078e0013 */
[----:B------:R1:W-:Y:S02]  /*ea2a0*/  STS.64 [R22+0x30], R4 ;  /* 0x0000300416007388 */ /* 0x0003e40000000a00 */
[----:B-1----:R-:W-:Y:S01]  /*ea2b0*/  MOV R4, R9 ;  /* 0x0000000900047202 */ /* 0x002fe20000000f00 */
[----:B------:R-:W-:-:S05]  /*ea2c0*/  IMAD.MOV.U32 R5, RZ, RZ, R10 ;  /* 0x000000ffff057224 */ /* 0x000fca00078e000a */
[----:B------:R1:W-:Y:S01]  /*ea2d0*/  STS.64 [R27+0x38], R4 ;  /* 0x000038041b007388 */ /* 0x0003e20000000a00 */
        /* <DEDUP_REMOVED lines=8> */
[----:B------:R-:W-:Y:S01]  /*ea360*/  LDS.64 R28, [R28+0x700] ;  /* 0x000700001c1c7984 */ /* 0x000fe20000000a00 */
[----:B------:R-:W-:-:S03]  /*ea370*/  LOP3.LUT R33, R0, 0x20, RZ, 0xfc, !PT ;  /* 0x0000002000217812 */ /* 0x000fc600078efcff */
[----:B---3--:R3:W-:Y:S01]  /*ea380*/  @!P0 STS [UR5+0x4200], R31 ;  /* 0x0042001fff008988 */ /* 0x0087e20008000805 */
[----:B------:R-:W-:Y:S06]  /*ea390*/  BAR.SYNC.DEFER_BLOCKING 0x0 ;  /* 0x0000000000007b1d */ /* 0x000fec0000010000 */
[----:B------:R-:W4:Y:S01]  /*ea3a0*/  LDS R19, [UR5+0x4200] ;  /* 0x00420005ff137984 */ /* 0x000f220008000800 */
[----:B-1----:R-:W-:-:S04]  /*ea3b0*/  IADD3 R5, P0, PT, R0, UR4, RZ ;  /* 0x0000000400057c10 */ /* 0x002fc8000ff1e0ff */
[----:B------:R-:W-:Y:S02]  /*ea3c0*/  IADD3.X R18, PT, PT, RZ, RZ, RZ, P0, !PT ;  /* 0x000000ffff127210 */ /* 0x000fe400007fe4ff */
[----:B0-----:R-:W-:-:S04]  /*ea3d0*/  LEA R4, P0, R5, UR6, 0x3 ;  /* 0x0000000605047c11 */ /* 0x001fc8000f8018ff */
[----:B------:R-:W-:Y:S02]  /*ea3e0*/  LEA.HI.X R5, R5, UR7, R18, 0x3, P0 ;  /* 0x0000000705057c11 */ /* 0x000fe400080f1c12 */
[C---:B---3--:R-:W-:Y:S02]  /*ea3f0*/  LOP3.LUT R31, R0.reuse, 0x40, RZ, 0xfc, !PT ;  /* 0x00000040001f7812 */ /* 0x048fe400078efcff */
[-C--:B----4-:R-:W-:Y:S02]  /*ea400*/  ISETP.GE.AND P0, PT, R0, R19.reuse, PT ;  /* 0x000000130000720c */ /* 0x090fe40003f06270 */
[-C--:B------:R-:W-:Y:S02]  /*ea410*/  ISETP.GE.AND P1, PT, R33, R19.reuse, PT ;  /* 0x000000132100720c */ /* 0x080fe40003f26270 */
[-C--:B------:R-:W-:Y:S02]  /*ea420*/  ISETP.GE.AND P2, PT, R31, R19.reuse, PT ;  /* 0x000000131f00720c */ /* 0x080fe40003f46270 */
[----:B------:R-:W-:-:S02]  /*ea430*/  ISETP.GE.AND P3, PT, R37, R19, PT ;  /* 0x000000132500720c */ /* 0x000fc40003f66270 */
[-C--:B------:R-:W-:Y:S02]  /*ea440*/  ISETP.GE.AND P4, PT, R36, R19.reuse, PT ;  /* 0x000000132400720c */ /* 0x080fe40003f86270 */
[-C--:B------:R-:W-:Y:S02]  /*ea450*/  ISETP.GE.AND P5, PT, R35, R19.reuse, PT ;  /* 0x000000132300720c */ /* 0x080fe40003fa6270 */
[-C--:B------:R-:W-:Y:S01]  /*ea460*/  ISETP.GE.AND P6, PT, R34, R19.reuse, PT ;  /* 0x000000132200720c */ /* 0x080fe20003fc6270 */
[----:B------:R0:W-:Y:S01]  /*ea470*/  @!P0 STG.E.64 desc[UR8][R4.64], R8 ;  /* 0x0000000804008986 */ /* 0x0001e2000c101b08 */
[----:B--2---:R-:W-:-:S03]  /*ea480*/  ISETP.GE.AND P0, PT, R32, R19, PT ;  /* 0x000000132000720c */ /* 0x004fc60003f06270 */
        /* <DEDUP_REMOVED lines=9> */
.L_x_4366:
        /* <DEDUP_REMOVED lines=47> */
[C---:B0-----:R-:W-:Y:S02]  /*ea810*/  LEA R4, P0, R5.reuse, UR6, 0x3 ;  /* 0x0000000605047c11 */ /* 0x041fe4000f8018ff */
[C---:B---3--:R-:W-:Y:S02]  /*ea820*/  LOP3.LUT R31, R0.reuse, 0x40, RZ, 0xfc, !PT ;  /* 0x00000040001f7812 */ /* 0x048fe400078efcff */
[----:B------:R-:W-:Y:S02]  /*ea830*/  LEA.HI.X R5, R5, UR7, R18, 0x3, P0 ;  /* 0x0000000705057c11 */ /* 0x000fe400080f1c12 */
[-C--:B----4-:R-:W-:Y:S02]  /*ea840*/  ISETP.GE.AND P6, PT, R0, R19.reuse, PT ;  /* 0x000000130000720c */ /* 0x090fe40003fc6270 */
[----:B------:R-:W-:-:S02]  /*ea850*/  ISETP.GE.AND P5, PT, R33, R19, PT ;  /* 0x000000132100720c */ /* 0x000fc40003fa6270 */
[-C--:B------:R-:W-:Y:S02]  /*ea860*/  ISETP.GE.AND P4, PT, R31, R19.reuse, PT ;  /* 0x000000131f00720c */ /* 0x080fe40003f86270 */
[-C--:B------:R-:W-:Y:S02]  /*ea870*/  ISETP.GE.AND P3, PT, R37, R19.reuse, PT ;  /* 0x000000132500720c */ /* 0x080fe40003f66270 */
        /* <DEDUP_REMOVED lines=14> */
.L_x_4367:
        /* <DEDUP_REMOVED lines=10> */
.L_x_8780:


//--------------------- .text._ZN3cub18CUB_300001_SM_10006detail10merge_sort26DeviceMergeSortMergeKernelINS2_10policy_hubIPPyE9Policy600ES6_PNS0_8NullTypeES6_SA_m15tuple_weak_lessS5_S9_EEvbT2_T3_T4_PT6_PT7_T5_PSE_SE_NS1_7vsmem_tE --------------------------
	.section	.text._ZN3cub18CUB_300001_SM_10006detail10merge_sort26DeviceMergeSortMergeKernelINS2_10policy_hubIPPyE9Policy600ES6_PNS0_8NullTypeES6_SA_m15tuple_weak_lessS5_S9_EEvbT2_T3_T4_PT6_PT7_T5_PSE_SE_NS1_7vsmem_tE,"ax",@progbits
	.align	128
        .global         _ZN3cub18CUB_300001_SM_10006detail10merge_sort26DeviceMergeSortMergeKernelINS2_10policy_hubIPPyE9Policy600ES6_PNS0_8NullTypeES6_SA_m15tuple_weak_lessS5_S9_EEvbT2_T3_T4_PT6_PT7_T5_PSE_SE_NS1_7vsmem_tE
        .type           _ZN3cub18CUB_300001_SM_10006detail10merge_sort26DeviceMergeSortMergeKernelINS2_10policy_hubIPPyE9Policy600ES6_PNS0_8NullTypeES6_SA_m15tuple_weak_lessS5_S9_EEvbT2_T3_T4_PT6_PT7_T5_PSE_SE_NS1_7vsmem_tE,@function
        .size           _ZN3cub18CUB_300001_SM_10006detail10merge_sort26DeviceMergeSortMergeKernelINS2_10policy_hubIPPyE9Policy600ES6_PNS0_8NullTypeES6_SA_m15tuple_weak_lessS5_S9_EEvbT2_T3_T4_PT6_PT7_T5_PSE_SE_NS1_7vsmem_tE,(.L_x_8781 - _ZN3cub18CUB_300001_SM_10006detail10merge_sort26DeviceMergeSortMergeKernelINS2_10policy_hubIPPyE9Policy600ES6_PNS0_8NullTypeES6_SA_m15tuple_weak_lessS5_S9_EEvbT2_T3_T4_PT6_PT7_T5_PSE_SE_NS1_7vsmem_tE)
        .other          _ZN3cub18CUB_300001_SM_10006detail10merge_sort26DeviceMergeSortMergeKernelINS2_10policy_hubIPPyE9Policy600ES6_PNS0_8NullTypeES6_SA_m15tuple_weak_lessS5_S9_EEvbT2_T3_T4_PT6_PT7_T5_PSE_SE_NS1_7vsmem_tE,@"STO_CUDA_ENTRY STV_DEFAULT"
_ZN3cub18CUB_300001_SM_10006detail10merge_sort26DeviceMergeSortMergeKernelINS2_10policy_hubIPPyE9Policy600ES6_PNS0_8NullTypeES6_SA_m15tuple_weak_lessS5_S9_EEvbT2_T3_T4_PT6_PT7_T5_PSE_SE_NS1_7vsmem_tE:
.text._ZN3cub18CUB_300001_SM_10006detail10merge_sort26DeviceMergeSortMergeKernelINS2_10policy_hubIPPyE9Policy600ES6_PNS0_8NullTypeES6_SA_m15tuple_weak_lessS5_S9_EEvbT2_T3_T4_PT6_PT7_T5_PSE_SE_NS1_7vsmem_tE:
[----:B------:R-:W-:Y:S08]  /*0000*/  LDC R1, c[0x0][0x37c] ;  /* 0x0000df00ff017b82 */ /* 0x000ff00000000800 */
[----:B------:R-:W0:Y:S01]  /*0010*/  S2UR UR8, SR_CTAID.X ;  /* 0x00000000000879c3 */ /* 0x000e220000002500 */
[----:B------:R-:W1:Y:S01]  /*0020*/  LDCU UR4, c[0x0][0x370] ;  /* 0x00006e00ff0477ac */ /* 0x000e620008000800 */
[----:B------:R-:W2:Y:S01]  /*0030*/  S2R R5, SR_TID.X ;  /* 0x0000000000057919 */ /* 0x000ea20000002100 */
[----:B------:R-:W3:Y:S05]  /*0040*/  LDCU.64 UR6, c[0x0][0x358] ;  /* 0x00006b00ff0677ac */ /* 0x000eea0008000a00 */
[----:B------:R-:W4:Y:S01]  /*0050*/  LDC.64 R6, c[0x0][0x3c0] ;  /* 0x0000f000ff067b82 */ /* 0x000f220000000a00 */
[----:B-1----:R-:W-:-:S04]  /*0060*/  UIADD3 UR4, UPT, UPT, UR4, -0x1, URZ ;  /* 0xffffffff04047890 */ /* 0x002fc8000fffe0ff */
[----:B0-----:R-:W-:-:S09]  /*0070*/  UISETP.GE.U32.AND UP0, UPT, UR8, UR4, UPT ;  /* 0x000000040800728c */ /* 0x001fd2000bf06070 */
[----:B---3--:R-:W-:Y:S05]  /*0080*/  BRA.U UP0, `(.L_x_4368) ;  /* 0x0000003100f87547 */ /* 0x008fea000b800000 */
[----:B------:R-:W0:Y:S01]  /*0090*/  LDCU.64 UR4, c[0x0][0x3b8] ;  /* 0x00007700ff0477ac */ /* 0x000e220008000a00 */
[----:B------:R-:W1:Y:S01]  /*00a0*/  LDC.64 R8, c[0x0][0x398] ;  /* 0x0000e600ff087b82 */ /* 0x000e620000000a00 */
[----:B0-----:R-:W-:-:S04]  /*00b0*/  ULEA UR4, UP0, UR8, UR4, 0x3 ;  /* 0x0000000408047291 */ /* 0x001fc8000f8018ff */
[----:B------:R-:W-:Y:S02]  /*00c0*/  ULEA.HI.X UR5, UR8, UR5, URZ, 0x3, UP0 ;  /* 0x0000000508057291 */ /* 0x000fe400080f1cff */
[----:B------:R-:W-:-:S04]  /*00d0*/  IMAD.U32 R12, RZ, RZ, UR4 ;  /* 0x00000004ff0c7e24 */ /* 0x000fc8000f8e00ff */
[----:B------:R-:W-:Y:S01]  /*00e0*/  IMAD.U32 R13, RZ, RZ, UR5 ;  /* 0x00000005ff0d7e24 */ /* 0x000fe2000f8e00ff */
[----:B----4-:R-:W-:Y:S01]  /*00f0*/  IADD3 R16, P1, PT, RZ, -R6, RZ ;  /* 0x80000006ff107210 */ /* 0x010fe20007f3e0ff */
[----:B------:R-:W-:Y:S01]  /*0100*/  IMAD.WIDE.U32 R14, R6, 0x400, RZ ;  /* 0x00000400060e7825 */ /* 0x000fe200078e00ff */
[----:B------:R-:W0:Y:S02]  /*0110*/  LDCU.U8 UR4, c[0x0][0x380] ;  /* 0x00007000ff0477ac */ /* 0x000e240008000000 */
[----:B------:R-:W3:Y:S04]  /*0120*/  LDG.E.64 R10, desc[UR6][R12.64+0x8] ;  /* 0x000008060c0a7981 */ /* 0x000ee8000c1e1b00 */
[----:B------:R4:W5:Y:S01]  /*0130*/  LDG.E.64 R2, desc[UR6][R12.64] ;  /* 0x000000060c027981 */ /* 0x000962000c1e1b00 */
[----:B------:R-:W-:Y:S01]  /*0140*/  LOP3.LUT R18, R16, UR8, RZ, 0xc0, !PT ;  /* 0x0000000810127c12 */ /* 0x000fe2000f8ec0ff */
[----:B------:R-:W-:Y:S01]  /*0150*/  IMAD.SHL.U32 R19, R7, 0x400, RZ ;  /* 0x0000040007137824 */ /* 0x000fe200078e00ff */
[----:B------:R-:W-:Y:S01]  /*0160*/  LOP3.LUT R6, R14, 0xfffff800, RZ, 0xc0, !PT ;  /* 0xfffff8000e067812 */ /* 0x000fe200078ec0ff */
[----:B------:R-:W-:Y:S01]  /*0170*/  ACQBULK ;  /* 0x000000000000782e */ /* 0x000fe20000000000 */
[C---:B------:R-:W-:Y:S01]  /*0180*/  SHF.L.U64.HI R4, R18.reuse, 0xb, RZ ;  /* 0x0000000b12047819 */ /* 0x040fe200000102ff */
[C---:B------:R-:W-:Y:S01]  /*0190*/  IMAD.SHL.U32 R17, R18.reuse, 0x800, RZ ;  /* 0x0000080012117824 */ /* 0x040fe200078e00ff */
[----:B------:R-:W-:Y:S01]  /*01a0*/  IADD3 R14, P2, PT, -R18, UR8, RZ ;  /* 0x00000008120e7c10 */ /* 0x000fe2000ff5e1ff */
[----:B------:R-:W-:Y:S01]  /*01b0*/  IMAD.X R18, RZ, RZ, ~R7, P1 ;  /* 0x000000ffff127224 */ /* 0x000fe200008e0e07 */
[----:B------:R-:W-:Y:S01]  /*01c0*/  LOP3.LUT R16, R16, UR8, RZ, 0xfc, !PT ;  /* 0x0000000810107c12 */ /* 0x000fe2000f8efcff */
[----:B----4-:R-:W-:Y:S01]  /*01d0*/  IMAD.MOV.U32 R13, RZ, RZ, 0x7ff ;  /* 0x000007ffff0d7424 */ /* 0x010fe200078e00ff */
[----:B------:R-:W-:Y:S01]  /*01e0*/  ISETP.NE.U32.AND P1, PT, R14, -0x1, PT ;  /* 0xffffffff0e00780c */ /* 0x000fe20003f25070 */
[----:B------:R-:W-:Y:S01]  /*01f0*/  IMAD.X R7, RZ, RZ, -0x1, P2 ;  /* 0xffffffffff077424 */ /* 0x000fe200010e06ff */
[----:B------:R-:W-:Y:S01]  /*0200*/  ISETP.NE.U32.AND P0, PT, R16, -0x1, PT ;  /* 0xffffffff1000780c */ /* 0x000fe20003f05070 */
[----:B------:R-:W-:Y:S01]  /*0210*/  IMAD.IADD R15, R15, 0x1, R19 ;  /* 0x000000010f0f7824 */ /* 0x000fe200078e0213 */
[----:B0-----:R-:W-:-:S02]  /*0220*/  UPRMT UR4, UR4, 0x8880, URZ ;  /* 0x0000888004047896 */ /* 0x001fc400080000ff */
[----:B------:R-:W-:Y:S02]  /*0230*/  ISETP.NE.AND.EX P1, PT, R7, -0x1, PT, P1 ;  /* 0xffffffff0700780c */ /* 0x000fe40003f25310 */
[C---:B------:R-:W-:Y:S01]  /*0240*/  SHF.L.U64.HI R16, R14.reuse, 0xb, R7 ;  /* 0x0000000b0e107819 */ /* 0x040fe20000010207 */
[----:B------:R-:W-:Y:S01]  /*0250*/  IMAD.SHL.U32 R14, R14, 0x800, RZ ;  /* 0x000008000e0e7824 */ /* 0x000fe200078e00ff */
[----:B------:R-:W-:Y:S01]  /*0260*/  SEL R13, R13, 0x800, !P1 ;  /* 0x000008000d0d7807 */ /* 0x000fe20004800000 */
[----:B------:R-:W-:Y:S01]  /*0270*/  UISETP.NE.AND UP0, UPT, UR4, URZ, UPT ;  /* 0x000000ff0400728c */ /* 0x000fe2000bf05270 */
[----:B------:R-:W-:Y:S02]  /*0280*/  ISETP.NE.AND.EX P0, PT, R18, -0x1, PT, P0 ;  /* 0xffffffff1200780c */ /* 0x000fe40003f05300 */
[----:B---3--:R-:W-:-:S05]  /*0290*/  IADD3 R0, P3, PT, R10, -R17, RZ ;  /* 0x800000110a007210 */ /* 0x008fca0007f7e0ff */
[----:B------:R-:W-:Y:S01]  /*02a0*/  IMAD.X R10, R11, 0x1, ~R4, P3 ;  /* 0x000000010b0a7824 */ /* 0x000fe200018e0e04 */
[----:B-1----:R-:W-:-:S04]  /*02b0*/  IADD3 R11, P3, PT, -R17, R8, RZ ;  /* 0x00000008110b7210 */ /* 0x002fc80007f7e1ff */
[----:B------:R-:W-:Y:S01]  /*02c0*/  ISETP.GT.U32.AND P2, PT, R11, R6, PT ;  /* 0x000000060b00720c */ /* 0x000fe20003f44070 */
[----:B------:R-:W-:Y:S01]  /*02d0*/  IMAD.X R8, R9, 0x1, ~R4, P3 ;  /* 0x0000000109087824 */ /* 0x000fe200018e0e04 */
[----:B-----5:R-:W-:-:S04]  /*02e0*/  IADD3 R7, P3, PT, R2, -R17, RZ ;  /* 0x8000001102077210 */ /* 0x020fc80007f7e0ff */
[----:B------:R-:W-:Y:S01]  /*02f0*/  ISETP.GT.U32.AND.EX P1, PT, R8, R15, PT, P2 ;  /* 0x0000000f0800720c */ /* 0x000fe20003f24120 */
[----:B------:R-:W-:Y:S01]  /*0300*/  IMAD.X R21, R3, 0x1, ~R4, P3 ;  /* 0x0000000103157824 */ /* 0x000fe200018e0e04 */
[----:B------:R-:W-:Y:S02]  /*0310*/  IADD3 R12, P2, PT, -R7, R14, RZ ;  /* 0x0000000e070c7210 */ /* 0x000fe40007f5e1ff */
[----:B------:R-:W-:Y:S02]  /*0320*/  IADD3 R13, P3, P4, -R0, R13, R14 ;  /* 0x0000000d000d7210 */ /* 0x000fe40007c7e10e */
[----:B------:R-:W-:Y:S01]  /*0330*/  SEL R9, R11, R6, P1 ;  /* 0x000000060b097207 */ /* 0x000fe20000800000 */
[----:B------:R-:W-:Y:S01]  /*0340*/  IMAD.X R21, R16, 0x1, ~R21, P2 ;  /* 0x0000000110157824 */ /* 0x000fe200010e0e15 */
[----:B------:R-:W-:Y:S02]  /*0350*/  IADD3.X R10, PT, PT, ~R10, RZ, R16, P3, P4 ;  /* 0x000000ff0a0a7210 */ /* 0x000fe40001fe8510 */
[----:B------:R-:W-:-:S02]  /*0360*/  SEL R16, R8, R15, P1 ;  /* 0x0000000f08107207 */ /* 0x000fc40000800000 */
[----:B------:R-:W-:Y:S02]  /*0370*/  IADD3 R14, P1, PT, R9, -R6, RZ ;  /* 0x80000006090e7210 */ /* 0x000fe40007f3e0ff */
[C---:B------:R-:W-:Y:S02]  /*0380*/  SEL R13, R6.reuse, R13, !P0 ;  /* 0x0000000d060d7207 */ /* 0x040fe40004000000 */
[----:B------:R-:W-:Y:S01]  /*0390*/  ISETP.LT.U32.AND P2, PT, R6, R11, PT ;  /* 0x0000000b0600720c */ /* 0x000fe20003f41070 */
[----:B------:R-:W-:Y:S01]  /*03a0*/  IMAD.X R16, R16, 0x1, ~R15, P1 ;  /* 0x0000000110107824 */ /* 0x000fe200008e0e0f */
[----:B------:R-:W-:Y:S02]  /*03b0*/  ISETP.LT.U32.AND P1, PT, R12, R14, PT ;  /* 0x0000000e0c00720c */ /* 0x000fe40003f21070 */
[----:B------:R-:W-:Y:S02]  /*03c0*/  SEL R9, R15, R10, !P0 ;  /* 0x0000000a0f097207 */ /* 0x000fe40004000000 */
[----:B------:R-:W-:-:S02]  /*03d0*/  ISETP.LT.U32.AND P3, PT, R13, R14, PT ;  /* 0x0000000e0d00720c */ /* 0x000fc40003f61070 */
[----:B------:R-:W-:Y:S02]  /*03e0*/  ISETP.LT.U32.AND.EX P2, PT, R15, R8, PT, P2 ;  /* 0x000000080f00720c */ /* 0x000fe40003f41120 */
[-C--:B------:R-:W-:Y:S02]  /*03f0*/  ISETP.LT.U32.AND.EX P1, PT, R21, R16.reuse, PT, P1 ;  /* 0x000000101500720c */ /* 0x080fe40003f21110 */
[----:B------:R-:W-:Y:S02]  /*0400*/  ISETP.LT.U32.AND.EX P3, PT, R9, R16, PT, P3 ;  /* 0x000000100900720c */ /* 0x000fe40003f61130 */
[----:B------:R-:W-:Y:S02]  /*0410*/  @!P0 SEL R0, R6, R11, P2 ;  /* 0x0000000b06008207 */ /* 0x000fe40001000000 */
[-C--:B------:R-:W-:Y:S02]  /*0420*/  SEL R8, R12, R14.reuse, P1 ;  /* 0x0000000e0c087207 */ /* 0x080fe40000800000 */
[----:B------:R-:W-:Y:S01]  /*0430*/  SEL R13, R13, R14, P3 ;  /* 0x0000000e0d0d7207 */ /* 0x000fe20001800000 */
[----:B------:R-:W-:Y:S01]  /*0440*/  IMAD.IADD R0, R0, 0x1, -R7 ;  /* 0x0000000100007824 */ /* 0x000fe200078e0a07 */
[----:B------:R-:W-:-:S03]  /*0450*/  SEL R21, R21, R16, P1 ;  /* 0x0000001015157207 */ /* 0x000fc60000800000 */
[----:B------:R-:W-:Y:S01]  /*0460*/  IMAD.IADD R13, R13, 0x1, -R8 ;  /* 0x000000010d0d7824 */ /* 0x000fe200078e0a08 */
[----:B------:R-:W-:Y:S06]  /*0470*/  BRA.U !UP0, `(.L_x_4369) ;  /* 0x0000000508ac7547 */ /* 0x000fec000b800000 */
[----:B------:R-:W-:Y:S01]  /*0480*/  IADD3 R17, P0, P2, R8, R17, R6 ;  /* 0x0000001108117210 */ /* 0x000fe20007a1e006 */
[C-C-:B--2---:R-:W-:Y:S01]  /*0490*/  IMAD.IADD R10, R5.reuse, 0x1, -R0.reuse ;  /* 0x00000001050a7824 */ /* 0x144fe200078e0a00 */
[C---:B------:R-:W-:Y:S01]  /*04a0*/  ISETP.GE.AND P1, PT, R5.reuse, R0, PT ;  /* 0x000000000500720c */ /* 0x040fe20003f26270 */
[----:B------:R-:W-:Y:S01]  /*04b0*/  VIADD R7, R5, 0x100 ;  /* 0x0000010005077836 */ /* 0x000fe20000000000 */
[----:B------:R-:W-:Y:S01]  /*04c0*/  IADD3.X R21, PT, PT, R21, R4, R15, P0, P2 ;  /* 0x0000000415157210 */ /* 0x000fe200007e440f */
[C---:B------:R-:W-:Y:S01]  /*04d0*/  VIADD R15, R5.reuse, 0x300 ;  /* 0x00000300050f7836 */ /* 0x040fe20000000000 */
[----:B------:R-:W-:Y:S01]  /*04e0*/  SEL R9, R5, R10, !P1 ;  /* 0x0000000a05097207 */ /* 0x000fe20004800000 */
[--C-:B------:R-:W-:Y:S01]  /*04f0*/  IMAD.IADD R6, R7, 0x1, -R0.reuse ;  /* 0x0000000107067824 */ /* 0x100fe200078e0a00 */
[CC--:B------:R-:W-:Y:S01]  /*0500*/  SEL R4, R2.reuse, R17.reuse, !P1 ;  /* 0x0000001102047207 */ /* 0x0c0fe20004800000 */
[----:B------:R-:W-:Y:S01]  /*0510*/  VIADD R11, R5, 0x200 ;  /* 0x00000200050b7836 */ /* 0x000fe20000000000 */
[----:B------:R-:W-:Y:S01]  /*0520*/  ISETP.GE.AND P2, PT, R7, R0, PT ;  /* 0x000000000700720c */ /* 0x000fe20003f46270 */
[----:B------:R-:W-:Y:S01]  /*0530*/  VIADD R19, R5, 0x500 ;  /* 0x0000050005137836 */ /* 0x000fe20000000000 */
[----:B------:R-:W-:Y:S01]  /*0540*/  IADD3 R9, P0, PT, R9, R4, RZ ;  /* 0x0000000409097210 */ /* 0x000fe20007f1e0ff */
[--C-:B------:R-:W-:Y:S01]  /*0550*/  IMAD.IADD R4, R15, 0x1, -R0.reuse ;  /* 0x000000010f047824 */ /* 0x100fe200078e0a00 */
[----:B------:R-:W-:Y:S01]  /*0560*/  SEL R14, R7, R6, !P2 ;  /* 0x00000006070e7207 */ /* 0x000fe20005000000 */
[----:B------:R-:W-:Y:S01]  /*0570*/  IMAD.IADD R8, R11, 0x1, -R0 ;  /* 0x000000010b087824 */ /* 0x000fe200078e0a00 */
[----:B------:R-:W-:Y:S01]  /*0580*/  SEL R7, R2, R17, !P2 ;  /* 0x0000001102077207 */ /* 0x000fe20005000000 */
[----:B------:R-:W0:Y:S01]  /*0590*/  LDCU.64 UR4, c[0x0][0x388] ;  /* 0x00007100ff0477ac */ /* 0x000e220008000a00 */
[----:B------:R-:W-:-:S02]  /*05a0*/  ISETP.GE.AND P5, PT, R15, R0, PT ;  /* 0x000000000f00720c */ /* 0x000fc40003fa6270 */
[----:B------:R-:W-:Y:S02]  /*05b0*/  ISETP.GE.AND P4, PT, R11, R0, PT ;  /* 0x000000000b00720c */ /* 0x000fe40003f86270 */
[----:B------:R-:W-:Y:S02]  /*05c0*/  SHF.R.S32.HI R6, RZ, 0x1f, R6 ;  /* 0x0000001fff067819 */ /* 0x000fe40000011406 */
[----:B------:R-:W-:Y:S02]  /*05d0*/  IADD3 R14, P3, PT, R14, R7, RZ ;  /* 0x000000070e0e7210 */ /* 0x000fe40007f7e0ff */
[----:B------:R-:W-:Y:S02]  /*05e0*/  SEL R18, R15, R4, !P5 ;  /* 0x000000040f127207 */ /* 0x000fe40006800000 */
[----:B------:R-:W-:Y:S02]  /*05f0*/  SEL R25, R11, R8, !P4 ;  /* 0x000000080b197207 */ /* 0x000fe40006000000 */
[----:B------:R-:W-:-:S02]  /*0600*/  SEL R7, R2, R17, !P5 ;  /* 0x0000001102077207 */ /* 0x000fc40006800000 */
[----:B------:R-:W-:Y:S02]  /*0610*/  SEL R15, R3, R21, !P2 ;  /* 0x00000015030f7207 */ /* 0x000fe40005000000 */
[----:B------:R-:W-:Y:S02]  /*0620*/  SEL R6, R6, RZ, P2 ;  /* 0x000000ff06067207 */ /* 0x000fe40001000000 */
[----:B------:R-:W-:Y:S02]  /*0630*/  SEL R12, R2, R17, !P4 ;  /* 0x00000011020c7207 */ /* 0x000fe40006000000 */
[----:B------:R-:W-:Y:S02]  /*0640*/  LOP3.LUT R11, R5, 0x400, RZ, 0xfc, !PT ;  /* 0x00000400050b7812 */ /* 0x000fe400078efcff */
[----:B------:R-:W-:Y:S02]  /*0650*/  SHF.R.S32.HI R8, RZ, 0x1f, R8 ;  /* 0x0000001fff087819 */ /* 0x000fe40000011408 */
[----:B------:R-:W-:Y:S01]  /*0660*/  IADD3 R18, P2, PT, R18, R7, RZ ;  /* 0x0000000712127210 */ /* 0x000fe20007f5e0ff */
[----:B------:R-:W-:Y:S01]  /*0670*/  IMAD.X R7, R6, 0x1, R15, P3 ;  /* 0x0000000106077824 */ /* 0x000fe200018e060f */
[----:B------:R-:W-:Y:S01]  /*0680*/  IADD3 R25, P6, PT, R25, R12, RZ ;  /* 0x0000000c19197210 */ /* 0x000fe20007fde0ff */
[--C-:B------:R-:W-:Y:S01]  /*0690*/  IMAD.IADD R15, R11, 0x1, -R0.reuse ;  /* 0x000000010b0f7824 */ /* 0x100fe200078e0a00 */
[----:B------:R-:W-:Y:S01]  /*06a0*/  SEL R23, R3, R21, !P4 ;  /* 0x0000001503177207 */ /* 0x000fe20006000000 */
[----:B------:R-:W-:Y:S01]  /*06b0*/  IMAD.IADD R6, R19, 0x1, -R0 ;  /* 0x0000000113067824 */ /* 0x000fe200078e0a00 */
[----:B------:R-:W-:-:S02]  /*06c0*/  SEL R8, R8, RZ, P4 ;  /* 0x000000ff08087207 */ /* 0x000fc40002000000 */
[-C--:B------:R-:W-:Y:S02]  /*06d0*/  ISETP.GE.AND P3, PT, R11, R0.reuse, PT ;  /* 0x000000000b00720c */ /* 0x080fe40003f66270 */
[----:B------:R-:W-:Y:S01]  /*06e0*/  SHF.R.S32.HI R4, RZ, 0x1f, R4 ;  /* 0x0000001fff047819 */ /* 0x000fe20000011404 */
[----:B------:R-:W-:Y:S01]  /*06f0*/  IMAD.X R16, R8, 0x1, R23, P6 ;  /* 0x0000000108107824 */ /* 0x000fe200030e0617 */
[----:B------:R-:W-:Y:S02]  /*0700*/  ISETP.GE.AND P4, PT, R19, R0, PT ;  /* 0x000000001300720c */ /* 0x000fe40003f86270 */
[----:B------:R-:W-:Y:S02]  /*0710*/  SEL R8, R11, R15, !P3 ;  /* 0x0000000f0b087207 */ /* 0x000fe40005800000 */
[----:B------:R-:W-:Y:S02]  /*0720*/  SEL R27, R3, R21, !P5 ;  /* 0x00000015031b7207 */ /* 0x000fe40006800000 */
[----:B------:R-:W-:-:S02]  /*0730*/  SEL R23, R2, R17, !P3 ;  /* 0x0000001102177207 */ /* 0x000fc40005800000 */
[----:B------:R-:W-:Y:S02]  /*0740*/  SEL R20, R4, RZ, P5 ;  /* 0x000000ff04147207 */ /* 0x000fe40002800000 */
[----:B------:R-:W-:Y:S01]  /*0750*/  SEL R12, R19, R6, !P4 ;  /* 0x00000006130c7207 */ /* 0x000fe20006000000 */
[----:B------:R-:W-:Y:S01]  /*0760*/  VIADD R19, R5, 0x600 ;  /* 0x0000060005137836 */ /* 0x000fe20000000000 */
[----:B------:R-:W-:Y:S02]  /*0770*/  SEL R11, R2, R17, !P4 ;  /* 0x00000011020b7207 */ /* 0x000fe40006000000 */
[----:B------:R-:W-:Y:S01]  /*0780*/  IADD3 R4, P6, PT, R8, R23, RZ ;  /* 0x0000001708047210 */ /* 0x000fe20007fde0ff */
[----:B------:R-:W-:Y:S01]  /*0790*/  IMAD.X R23, R20, 0x1, R27, P2 ;  /* 0x0000000114177824 */ /* 0x000fe200010e061b */
[----:B------:R-:W-:Y:S01]  /*07a0*/  IADD3 R12, P5, PT, R12, R11, RZ ;  /* 0x0000000b0c0c7210 */ /* 0x000fe20007fbe0ff */
[----:B------:R-:W-:Y:S01]  /*07b0*/  IMAD.IADD R8, R19, 0x1, -R0 ;  /* 0x0000000113087824 */ /* 0x000fe200078e0a00 */
[----:B------:R-:W-:Y:S01]  /*07c0*/  SHF.R.S32.HI R20, RZ, 0x1f, R10 ;  /* 0x0000001fff147819 */ /* 0x000fe2000001140a */
[----:B------:R-:W-:Y:S01]  /*07d0*/  VIADD R11, R5, 0x700 ;  /* 0x00000700050b7836 */ /* 0x000fe20000000000 */
[----:B------:R-:W-:-:S02]  /*07e0*/  SHF.R.S32.HI R10, RZ, 0x1f, R15 ;  /* 0x0000001fff0a7819 */ /* 0x000fc4000001140f */
[----:B------:R-:W-:Y:S01]  /*07f0*/  ISETP.GE.AND P2, PT, R19, R0, PT ;  /* 0x000000001300720c */ /* 0x000fe20003f46270 */
[----:B------:R-:W-:Y:S01]  /*0800*/  IMAD.IADD R26, R11, 0x1, -R0 ;  /* 0x000000010b1a7824 */ /* 0x000fe200078e0a00 */
[----:B------:R-:W-:Y:S02]  /*0810*/  SEL R15, R3, R21, !P3 ;  /* 0x00000015030f7207 */ /* 0x000fe40005800000 */
[----:B------:R-:W-:Y:S02]  /*0820*/  SEL R10, R10, RZ, P3 ;  /* 0x000000ff0a0a7207 */ /* 0x000fe40001800000 */
[----:B------:R-:W-:Y:S02]  /*0830*/  SEL R19, R19, R8, !P2 ;  /* 0x0000000813137207 */ /* 0x000fe40005000000 */
[----:B------:R-:W-:Y:S01]  /*0840*/  SEL R22, R2, R17, !P2 ;  /* 0x0000001102167207 */ /* 0x000fe20005000000 */
[----:B------:R-:W-:Y:S01]  /*0850*/  IMAD.X R15, R10, 0x1, R15, P6 ;  /* 0x000000010a0f7824 */ /* 0x000fe200030e060f */
[----:B------:R-:W-:-:S02]  /*0860*/  ISETP.GE.AND P3, PT, R11, R0, PT ;  /* 0x000000000b00720c */ /* 0x000fc40003f66270 */
[----:B------:R-:W-:Y:S02]  /*0870*/  SEL R20, R20, RZ, P1 ;  /* 0x000000ff14147207 */ /* 0x000fe40000800000 */
[----:B------:R-:W-:Y:S02]  /*0880*/  SEL R27, R3, R21, !P1 ;  /* 0x00000015031b7207 */ /* 0x000fe40004800000 */
[----:B------:R-:W-:Y:S02]  /*0890*/  IADD3 R19, P1, PT, R19, R22, RZ ;  /* 0x0000001613137210 */ /* 0x000fe40007f3e0ff */
[----:B------:R-:W-:Y:S01]  /*08a0*/  SEL R2, R2, R17, !P3 ;  /* 0x0000001102027207 */ /* 0x000fe20005800000 */
[----:B------:R-:W-:Y:S01]  /*08b0*/  IMAD.X R20, R20, 0x1, R27, P0 ;  /* 0x0000000114147824 */ /* 0x000fe200000e061b */
[CC--:B------:R-:W-:Y:S02]  /*08c0*/  SEL R17, R3.reuse, R21.reuse, !P4 ;  /* 0x0000001503117207 */ /* 0x0c0fe40006000000 */
[----:B------:R-:W-:-:S02]  /*08d0*/  SEL R22, R3, R21, !P2 ;  /* 0x0000001503167207 */ /* 0x000fc40005000000 */
[----:B------:R-:W-:Y:S02]  /*08e0*/  SEL R24, R3, R21, !P3 ;  /* 0x0000001503187207 */ /* 0x000fe40005800000 */
[----:B------:R-:W-:Y:S02]  /*08f0*/  SEL R21, R11, R26, !P3 ;  /* 0x0000001a0b157207 */ /* 0x000fe40005800000 */
[----:B------:R-:W-:Y:S02]  /*0900*/  SHF.R.S32.HI R26, RZ, 0x1f, R26 ;  /* 0x0000001fff1a7819 */ /* 0x000fe4000001141a */
[----:B------:R-:W-:Y:S02]  /*0910*/  SHF.R.S32.HI R8, RZ, 0x1f, R8 ;  /* 0x0000001fff087819 */ /* 0x000fe40000011408 */
[----:B------:R-:W-:Y:S02]  /*0920*/  SHF.R.S32.HI R6, RZ, 0x1f, R6 ;  /* 0x0000001fff067819 */ /* 0x000fe40000011406 */
[----:B------:R-:W-:-:S02]  /*0930*/  IADD3 R21, P0, PT, R21, R2, RZ ;  /* 0x0000000215157210 */ /* 0x000fc40007f1e0ff */
[----:B------:R-:W-:Y:S02]  /*0940*/  SEL R3, R26, RZ, P3 ;  /* 0x000000ff1a037207 */ /* 0x000fe40001800000 */
[----:B------:R-:W-:Y:S02]  /*0950*/  SEL R11, R8, RZ, P2 ;  /* 0x000000ff080b7207 */ /* 0x000fe40001000000 */
[----:B------:R-:W-:Y:S01]  /*0960*/  SEL R6, R6, RZ, P4 ;  /* 0x000000ff06067207 */ /* 0x000fe20002000000 */
[----:B------:R-:W-:Y:S01]  /*0970*/  IMAD.X R24, R3, 0x1, R24, P0 ;  /* 0x0000000103187824 */ /* 0x000fe200000e0618 */
[----:B0-----:R-:W-:Y:S01]  /*0980*/  LEA R10, P0, R9, UR4, 0x3 ;  /* 0x00000004090a7c11 */ /* 0x001fe2000f8018ff */
[----:B------:R-:W-:Y:S01]  /*0990*/  IMAD.X R22, R11, 0x1, R22, P1 ;  /* 0x000000010b167824 */ /* 0x000fe200008e0616 */
[----:B------:R-:W-:Y:S01]  /*09a0*/  LEA R8, P1, R14, UR4, 0x3 ;  /* 0x000000040e087c11 */ /* 0x000fe2000f8218ff */
[----:B------:R-:W-:Y:S01]  /*09b0*/  IMAD.X R17, R6, 0x1, R17, P5 ;  /* 0x0000000106117824 */ /* 0x000fe200028e0611 */
[----:B------:R-:W-:-:S02]  /*09c0*/  LEA R6, P2, R25, UR4, 0x3 ;  /* 0x0000000419067c11 */ /* 0x000fc4000f8418ff */
[----:B------:R-:W-:Y:S02]  /*09d0*/  LEA R2, P3, R18, UR4, 0x3 ;  /* 0x0000000412027c11 */ /* 0x000fe4000f8618ff */
[----:B------:R-:W-:Y:S02]  /*09e0*/  LEA.HI.X R11, R9, UR5, R20, 0x3, P0 ;  /* 0x00000005090b7c11 */ /* 0x000fe400080f1c14 */
[----:B------:R-:W-:Y:S02]  /*09f0*/  LEA.HI.X R9, R14, UR5, R7, 0x3, P1 ;  /* 0x000000050e097c11 */ /* 0x000fe400088f1c07 */
[----:B------:R-:W-:Y:S02]  /*0a00*/  LEA.HI.X R7, R25, UR5, R16, 0x3, P2 ;  /* 0x0000000519077c11 */ /* 0x000fe400090f1c10 */
[----:B------:R-:W-:Y:S01]  /*0a10*/  LEA.HI.X R3, R18, UR5, R23, 0x3, P3 ;  /* 0x0000000512037c11 */ /* 0x000fe200098f1c17 */
[----:B------:R-:W5:Y:S01]  /*0a20*/  LDG.E.64 R10, desc[UR6][R10.64] ;  /* 0x000000060a0a7981 */ /* 0x000f62000c1e1b00 */
[----:B------:R-:W-:-:S02]  /*0a30*/  LEA R14, P0, R4, UR4, 0x3 ;  /* 0x00000004040e7c11 */ /* 0x000fc4000f8018ff */
[----:B------:R-:W-:Y:S01]  /*0a40*/  LEA R16, P1, R12, UR4, 0x3 ;  /* 0x000000040c107c11 */ /* 0x000fe2000f8218ff */
[----:B------:R-:W5:Y:S01]  /*0a50*/  LDG.E.64 R8, desc[UR6][R8.64] ;  /* 0x0000000608087981 */ /* 0x000f62000c1e1b00 */
[----:B------:R-:W-:Y:S02]  /*0a60*/  LEA R18, P2, R19, UR4, 0x3 ;  /* 0x0000000413127c11 */ /* 0x000fe4000f8418ff */
[----:B------:R-:W-:Y:S01]  /*0a70*/  LEA R20, P3, R21, UR4, 0x3 ;  /* 0x0000000415147c11 */ /* 0x000fe2000f8618ff */
[----:B------:R-:W5:Y:S01]  /*0a80*/  LDG.E.64 R6, desc[UR6][R6.64] ;  /* 0x0000000606067981 */ /* 0x000f62000c1e1b00 */
[----:B------:R-:W-:Y:S02]  /*0a90*/  LEA.HI.X R15, R4, UR5, R15, 0x3, P0 ;  /* 0x00000005040f7c11 */ /* 0x000fe400080f1c0f */
[----:B------:R-:W-:Y:S01]  /*0aa0*/  LEA.HI.X R17, R12, UR5, R17, 0x3, P1 ;  /* 0x000000050c117c11 */ /* 0x000fe200088f1c11 */
[----:B------:R-:W5:Y:S01]  /*0ab0*/  LDG.E.64 R2, desc[UR6][R2.64] ;  /* 0x0000000602027981 */ /* 0x000f62000c1e1b00 */
[----:B------:R-:W-:-:S02]  /*0ac0*/  LEA.HI.X R19, R19, UR5, R22, 0x3, P2 ;  /* 0x0000000513137c11 */ /* 0x000fc400090f1c16 */
[----:B------:R-:W-:Y:S01]  /*0ad0*/  LEA.HI.X R21, R21, UR5, R24, 0x3, P3 ;  /* 0x0000000515157c11 */ /* 0x000fe200098f1c18 */
[----:B------:R-:W5:Y:S04]  /*0ae0*/  LDG.E.64 R14, desc[UR6][R14.64] ;  /* 0x000000060e0e7981 */ /* 0x000f68000c1e1b00 */
[----:B------:R-:W5:Y:S04]  /*0af0*/  LDG.E.64 R16, desc[UR6][R16.64] ;  /* 0x0000000610107981 */ /* 0x000f68000c1e1b00 */
[----:B------:R-:W5:Y:S04]  /*0b00*/  LDG.E.64 R18, desc[UR6][R18.64] ;  /* 0x0000000612127981 */ /* 0x000f68000c1e1b00 */
[----:B------:R-:W5:Y:S01]  /*0b10*/  LDG.E.64 R20, desc[UR6][R20.64] ;  /* 0x0000000614147981 */ /* 0x000f62000c1e1b00 */
[----:B------:R-:W-:Y:S05]  /*0b20*/  BRA `(.L_x_4370) ;  /* 0x0000000400a87947 */ /* 0x000fea0003800000 */
.L_x_4369:
        /* <DEDUP_REMOVED lines=8> */
[----:B------:R-:W-:Y:S01]  /*0bb0*/  SEL R9, R2, R17, !P1 ;  /* 0x0000001102097207 */ /* 0x000fe20004800000 */
[--C-:B------:R-:W-:Y:S01]  /*0bc0*/  IMAD.IADD R8, R11, 0x1, -R0.reuse ;  /* 0x000000010b087824 */ /* 0x100fe200078e0a00 */
[-C--:B------:R-:W-:Y:S01]  /*0bd0*/  ISETP.GE.AND P2, PT, R7, R0.reuse, PT ;  /* 0x000000000700720c */ /* 0x080fe20003f46270 */
[----:B------:R-:W-:Y:S01]  /*0be0*/  VIADD R19, R5, 0x300 ;  /* 0x0000030005137836 */ /* 0x000fe20000000000 */
[----:B------:R-:W-:Y:S01]  /*0bf0*/  ISETP.GE.AND P4, PT, R11, R0, PT ;  /* 0x000000000b00720c */ /* 0x000fe20003f86270 */
[----:B------:R-:W-:Y:S01]  /*0c00*/  VIADD R21, R5, 0x500 ;  /* 0x0000050005157836 */ /* 0x000fe20000000000 */
[----:B------:R-:W-:Y:S01]  /*0c10*/  IADD3 R9, P0, PT, R4, R9, RZ ;  /* 0x0000000904097210 */ /* 0x000fe20007f1e0ff */
[----:B------:R-:W-:Y:S01]  /*0c20*/  IMAD.IADD R4, R19, 0x1, -R0 ;  /* 0x0000000113047824 */ /* 0x000fe200078e0a00 */
[----:B------:R-:W-:Y:S01]  /*0c30*/  SEL R7, R7, R6, !P2 ;  /* 0x0000000607077207 */ /* 0x000fe20005000000 */
[----:B------:R-:W0:Y:S01]  /*0c40*/  LDCU.64 UR4, c[0x0][0x3a0] ;  /* 0x00007400ff0477ac */ /* 0x000e220008000a00 */
[----:B------:R-:W-:-:S02]  /*0c50*/  SEL R14, R2, R17, !P2 ;  /* 0x00000011020e7207 */ /* 0x000fc40005000000 */
[----:B------:R-:W-:Y:S02]  /*0c60*/  SEL R11, R11, R8, !P4 ;  /* 0x000000080b0b7207 */ /* 0x000fe40006000000 */
[----:B------:R-:W-:Y:S02]  /*0c70*/  SEL R16, R2, R17, !P4 ;  /* 0x0000001102107207 */ /* 0x000fe40006000000 */
[----:B------:R-:W-:Y:S02]  /*0c80*/  ISETP.GE.AND P5, PT, R19, R0, PT ;  /* 0x000000001300720c */ /* 0x000fe40003fa6270 */
[----:B------:R-:W-:Y:S02]  /*0c90*/  SHF.R.S32.HI R6, RZ, 0x1f, R6 ;  /* 0x0000001fff067819 */ /* 0x000fe40000011406 */
[----:B------:R-:W-:Y:S02]  /*0ca0*/  IADD3 R14, P3, PT, R7, R14, RZ ;  /* 0x0000000e070e7210 */ /* 0x000fe40007f7e0ff */
[----:B------:R-:W-:-:S02]  /*0cb0*/  IADD3 R16, P6, PT, R11, R16, RZ ;  /* 0x000000100b107210 */ /* 0x000fc40007fde0ff */
[----:B------:R-:W-:Y:S02]  /*0cc0*/  SEL R19, R19, R4, !P5 ;  /* 0x0000000413137207 */ /* 0x000fe40006800000 */
[----:B------:R-:W-:Y:S02]  /*0cd0*/  SEL R18, R2, R17, !P5 ;  /* 0x0000001102127207 */ /* 0x000fe40006800000 */
[-C--:B------:R-:W-:Y:S02]  /*0ce0*/  SEL R7, R3, R15.reuse, !P2 ;  /* 0x0000000f03077207 */ /* 0x080fe40005000000 */
[----:B------:R-:W-:Y:S02]  /*0cf0*/  SEL R6, R6, RZ, P2 ;  /* 0x000000ff06067207 */ /* 0x000fe40001000000 */
[----:B------:R-:W-:Y:S02]  /*0d00*/  LOP3.LUT R11, R5, 0x400, RZ, 0xfc, !PT ;  /* 0x00000400050b7812 */ /* 0x000fe400078efcff */
[----:B------:R-:W-:Y:S01]  /*0d10*/  SHF.R.S32.HI R8, RZ, 0x1f, R8 ;  /* 0x0000001fff087819 */ /* 0x000fe20000011408 */
[----:B------:R-:W-:Y:S01]  /*0d20*/  IMAD.X R7, R6, 0x1, R7, P3 ;  /* 0x0000000106077824 */ /* 0x000fe200018e0607 */
[----:B------:R-:W-:Y:S01]  /*0d30*/  IADD3 R18, P2, PT, R19, R18, RZ ;  /* 0x0000001213127210 */ /* 0x000fe20007f5e0ff */
[C-C-:B------:R-:W-:Y:S01]  /*0d40*/  IMAD.IADD R19, R11.reuse, 0x1, -R0.reuse ;  /* 0x000000010b137824 */ /* 0x140fe200078e0a00 */
[----:B------:R-:W-:Y:S01]  /*0d50*/  ISETP.GE.AND P3, PT, R11, R0, PT ;  /* 0x000000000b00720c */ /* 0x000fe20003f66270 */
[----:B------:R-:W-:Y:S01]  /*0d60*/  IMAD.IADD R6, R21, 0x1, -R0 ;  /* 0x0000000115067824 */ /* 0x000fe200078e0a00 */
[----:B------:R-:W-:-:S02]  /*0d70*/  SEL R23, R3, R15, !P4 ;  /* 0x0000000f03177207 */ /* 0x000fc40006000000 */
[----:B------:R-:W-:Y:S02]  /*0d80*/  SEL R8, R8, RZ, P4 ;  /* 0x000000ff08087207 */ /* 0x000fe40002000000 */
[----:B------:R-:W-:Y:S02]  /*0d90*/  ISETP.GE.AND P4, PT, R21, R0, PT ;  /* 0x000000001500720c */ /* 0x000fe40003f86270 */
[----:B------:R-:W-:Y:S01]  /*0da0*/  SHF.R.S32.HI R4, RZ, 0x1f, R4 ;  /* 0x0000001fff047819 */ /* 0x000fe20000011404 */
[----:B------:R-:W-:Y:S01]  /*0db0*/  IMAD.X R23, R8, 0x1, R23, P6 ;  /* 0x0000000108177824 */ /* 0x000fe200030e0617 */
[----:B------:R-:W-:Y:S02]  /*0dc0*/  SEL R12, R11, R19, !P3 ;  /* 0x000000130b0c7207 */ /* 0x000fe40005800000 */
[CC--:B------:R-:W-:Y:S02]  /*0dd0*/  SEL R11, R2.reuse, R17.reuse, !P3 ;  /* 0x00000011020b7207 */ /* 0x0c0fe40005800000 */
[----:B------:R-:W-:Y:S01]  /*0de0*/  SEL R27, R21, R6, !P4 ;  /* 0x00000006151b7207 */ /* 0x000fe20006000000 */
[----:B------:R-:W-:Y:S01]  /*0df0*/  VIADD R21, R5, 0x600 ;  /* 0x0000060005157836 */ /* 0x000fe20000000000 */
[----:B------:R-:W-:-:S02]  /*0e00*/  SEL R20, R2, R17, !P4 ;  /* 0x0000001102147207 */ /* 0x000fc40006000000 */
[----:B------:R-:W-:Y:S02]  /*0e10*/  SEL R25, R3, R15, !P5 ;  /* 0x0000000f03197207 */ /* 0x000fe40006800000 */
[----:B------:R-:W-:Y:S02]  /*0e20*/  SEL R8, R4, RZ, P5 ;  /* 0x000000ff04087207 */ /* 0x000fe40002800000 */
[----:B------:R-:W-:Y:S01]  /*0e30*/  IADD3 R4, P6, PT, R12, R11, RZ ;  /* 0x0000000b0c047210 */ /* 0x000fe20007fde0ff */
[----:B------:R-:W-:Y:S01]  /*0e40*/  VIADD R11, R5, 0x700 ;  /* 0x00000700050b7836 */ /* 0x000fe20000000000 */
[----:B------:R-:W-:Y:S01]  /*0e50*/  IADD3 R12, P5, PT, R27, R20, RZ ;  /* 0x000000141b0c7210 */ /* 0x000fe20007fbe0ff */
[----:B------:R-:W-:Y:S01]  /*0e60*/  IMAD.X R25, R8, 0x1, R25, P2 ;  /* 0x0000000108197824 */ /* 0x000fe200010e0619 */
[----:B------:R-:W-:Y:S01]  /*0e70*/  SHF.R.S32.HI R27, RZ, 0x1f, R19 ;  /* 0x0000001fff1b7819 */ /* 0x000fe20000011413 */
[----:B------:R-:W-:Y:S01]  /*0e80*/  IMAD.IADD R8, R21, 0x1, -R0 ;  /* 0x0000000115087824 */ /* 0x000fe200078e0a00 */
[----:B------:R-:W-:-:S02]  /*0e90*/  SHF.R.S32.HI R20, RZ, 0x1f, R10 ;  /* 0x0000001fff147819 */ /* 0x000fc4000001140a */
[-C--:B------:R-:W-:Y:S02]  /*0ea0*/  ISETP.GE.AND P2, PT, R21, R0.reuse, PT ;  /* 0x000000001500720c */ /* 0x080fe40003f46270 */
[----:B------:R-:W-:Y:S02]  /*0eb0*/  SEL R10, R3, R15, !P3 ;  /* 0x0000000f030a7207 */ /* 0x000fe40005800000 */
[----:B------:R-:W-:Y:S02]  /*0ec0*/  SEL R27, R27, RZ, P3 ;  /* 0x000000ff1b1b7207 */ /* 0x000fe40001800000 */
[----:B------:R-:W-:Y:S02]  /*0ed0*/  ISETP.GE.AND P3, PT, R11, R0, PT ;  /* 0x000000000b00720c */ /* 0x000fe40003f66270 */
[----:B------:R-:W-:Y:S02]  /*0ee0*/  SEL R22, R21, R8, !P2 ;  /* 0x0000000815167207 */ /* 0x000fe40005000000 */
[----:B------:R-:W-:-:S02]  /*0ef0*/  SEL R19, R2, R17, !P2 ;  /* 0x0000001102137207 */ /* 0x000fc40005000000 */
[----:B------:R-:W-:Y:S01]  /*0f00*/  SEL R21, R2, R17, !P3 ;  /* 0x0000001102157207 */ /* 0x000fe20005800000 */
[----:B------:R-:W-:Y:S01]  /*0f10*/  IMAD.IADD R2, R11, 0x1, -R0 ;  /* 0x000000010b027824 */ /* 0x000fe200078e0a00 */
[----:B------:R-:W-:Y:S02]  /*0f20*/  SEL R20, R20, RZ, P1 ;  /* 0x000000ff14147207 */ /* 0x000fe40000800000 */
[----:B------:R-:W-:Y:S02]  /*0f30*/  SEL R29, R3, R15, !P1 ;  /* 0x0000000f031d7207 */ /* 0x000fe40004800000 */
[----:B------:R-:W-:Y:S02]  /*0f40*/  SEL R26, R11, R2, !P3 ;  /* 0x000000020b1a7207 */ /* 0x000fe40005800000 */
[----:B------:R-:W-:Y:S01]  /*0f50*/  SHF.R.S32.HI R2, RZ, 0x1f, R2 ;  /* 0x0000001fff027819 */ /* 0x000fe20000011402 */
[----:B------:R-:W-:Y:S01]  /*0f60*/  IMAD.X R20, R20, 0x1, R29, P0 ;  /* 0x0000000114147824 */ /* 0x000fe200000e061d */
[----:B------:R-:W-:-:S02]  /*0f70*/  SHF.R.S32.HI R8, RZ, 0x1f, R8 ;  /* 0x0000001fff087819 */ /* 0x000fc40000011408 */
[----:B------:R-:W-:Y:S02]  /*0f80*/  SHF.R.S32.HI R6, RZ, 0x1f, R6 ;  /* 0x0000001fff067819 */ /* 0x000fe40000011406 */
[----:B------:R-:W-:Y:S02]  /*0f90*/  IADD3 R19, P1, PT, R22, R19, RZ ;  /* 0x0000001316137210 */ /* 0x000fe40007f3e0ff */
[CC--:B------:R-:W-:Y:S02]  /*0fa0*/  SEL R17, R3.reuse, R15.reuse, !P4 ;  /* 0x0000000f03117207 */ /* 0x0c0fe40006000000 */
[CC--:B------:R-:W-:Y:S02]  /*0fb0*/  SEL R22, R3.reuse, R15.reuse, !P2 ;  /* 0x0000000f03167207 */ /* 0x0c0fe40005000000 */
[----:B------:R-:W-:Y:S01]  /*0fc0*/  SEL R24, R3, R15, !P3 ;  /* 0x0000000f03187207 */ /* 0x000fe20005800000 */
[----:B------:R-:W-:Y:S01]  /*0fd0*/  IMAD.X R15, R27, 0x1, R10, P6 ;  /* 0x000000011b0f7824 */ /* 0x000fe200030e060a */
        /* <DEDUP_REMOVED lines=30> */
[----:B------:R-:W5:Y:S02]  /*11c0*/  LDG.E.64 R20, desc[UR6][R20.64] ;  /* 0x0000000614147981 */ /* 0x000f64000c1e1b00 */
.L_x_4370:
[----:B------:R-:W0:Y:S01]  /*11d0*/  S2UR UR5, SR_CgaCtaId ;  /* 0x00000000000579c3 */ /* 0x000e220000008800 */
[----:B------:R-:W-:Y:S01]  /*11e0*/  UMOV UR4, 0x400 ;  /* 0x0000040000047882 */ /* 0x000fe20000000000 */
[----:B------:R-:W-:Y:S01]  /*11f0*/  IMAD.SHL.U32 R23, R5, 0x8, RZ ;  /* 0x0000000805177824 */ /* 0x000fe200078e00ff */
[----:B0-----:R-:W-:-:S09]  /*1200*/  ULEA UR4, UR5, UR4, 0x18 ;  /* 0x0000000405047291 */ /* 0x001fd2000f8ec0ff */
[----:B-----5:R-:W-:Y:S04]  /*1210*/  STS.64 [R23+UR4], R10 ;  /* 0x0000000a17007988 */ /* 0x020fe80008000a04 */
        /* <DEDUP_REMOVED lines=8> */
[----:B0-----:R-:W-:-:S07]  /*12a0*/  IMAD.IADD R2, R0, 0x1, R13 ;  /* 0x0000000100027824 */ /* 0x001fce00078e020d */
[----:B------:R-:W-:Y:S01]  /*12b0*/  PREEXIT ;  /* 0x000000000000782d */ /* 0x000fe20000000000 */
[----:B------:R-:W0:Y:S01]  /*12c0*/  LDCU UR5, c[0x0][0x3b0] ;  /* 0x00007600ff0577ac */ /* 0x000e220008000800 */
[----:B------:R-:W-:Y:S01]  /*12d0*/  BSSY.RECONVERGENT B0, `(.L_x_4371) ;  /* 0x000003d000007945 */ /* 0x000fe20003800200 */
[----:B------:R-:W-:Y:S02]  /*12e0*/  LEA R3, R0, UR4, 0x3 ;  /* 0x0000000400037c11 */ /* 0x000fe4000f8e18ff */
[----:B------:R-:W-:-:S04]  /*12f0*/  VIMNMX R4, PT, PT, R23, R2, PT ;  /* 0x0000000217047248 */ /* 0x000fc80003fe0100 */
[C---:B------:R-:W-:Y:S01]  /*1300*/  ISETP.GE.AND P0, PT, R4.reuse, R13, PT ;  /* 0x0000000d0400720c */ /* 0x040fe20003f06270 */
[----:B------:R-:W-:Y:S01]  /*1310*/  IMAD.IADD R7, R4, 0x1, -R13 ;  /* 0x0000000104077824 */ /* 0x000fe200078e0a0d */
[----:B-1----:R-:W-:-:S04]  /*1320*/  VIMNMX R16, PT, PT, R0, R4, PT ;  /* 0x0000000400107248 */ /* 0x002fc80003fe0100 */
[----:B------:R-:W-:-:S04]  /*1330*/  SEL R7, R7, RZ, P0 ;  /* 0x000000ff07077207 */ /* 0x000fc80000000000 */
[----:B------:R-:W-:-:S13]  /*1340*/  ISETP.GE.AND P0, PT, R7, R16, PT ;  /* 0x000000100700720c */ /* 0x000fda0003f06270 */
[----:B0-2---:R-:W-:Y:S05]  /*1350*/  @P0 BRA `(.L_x_4372) ;  /* 0x0000000000d00947 */ /* 0x005fea0003800000 */
[----:B------:R-:W0:Y:S02]  /*1360*/  LDC R10, c[0x0][0x3b0] ;  /* 0x0000ec00ff0a7b82 */ /* 0x000e240000000800 */
[----:B0-----:R-:W-:-:S13]  /*1370*/  ISETP.NE.AND P0, PT, R10, RZ, PT ;  /* 0x000000ff0a00720c */ /* 0x001fda0003f05270 */
[----:B------:R-:W-:Y:S05]  /*1380*/  @!P0 BRA `(.L_x_4373) ;  /* 0x0000000000ac8947 */ /* 0x000fea0003800000 */
[----:B------:R-:W-:Y:S01]  /*1390*/  BSSY.RECONVERGENT B1, `(.L_x_4374) ;  /* 0x0000029000017945 */ /* 0x000fe20003800200 */
[----:B------:R-:W-:-:S07]  /*13a0*/  SHF.R.S32.HI R10, RZ, 0x1f, R10 ;  /* 0x0000001fff0a7819 */ /* 0x000fce000001140a */
.L_x_4378:
[----:B------:R-:W-:Y:S01]  /*13b0*/  IMAD.MOV.U32 R11, RZ, RZ, R7 ;  /* 0x000000ffff0b7224 */ /* 0x000fe200078e0007 */
[----:B------:R-:W-:Y:S01]  /*13c0*/  BSSY.RECONVERGENT B2, `(.L_x_4375) ;  /* 0x0000021000027945 */ /* 0x000fe20003800200 */
[----:B------:R-:W-:Y:S02]  /*13d0*/  IMAD.MOV.U32 R20, RZ, RZ, R16 ;  /* 0x000000ffff147224 */ /* 0x000fe400078e0010 */
[----:B------:R-:W-:Y:S02]  /*13e0*/  IMAD.IADD R6, R16, 0x1, -R11 ;  /* 0x0000000110067824 */ /* 0x000fe400078e0a0b */
[----:B------:R-:W-:Y:S02]  /*13f0*/  IMAD.MOV.U32 R18, RZ, RZ, RZ ;  /* 0x000000ffff127224 */ /* 0x000fe400078e00ff */
[----:B------:R-:W-:Y:S01]  /*1400*/  IMAD.MOV.U32 R21, RZ, RZ, RZ ;  /* 0x000000ffff157224 */ /* 0x000fe200078e00ff */
[----:B------:R-:W-:-:S04]  /*1410*/  LEA.HI R6, R6, R6, RZ, 0x1 ;  /* 0x0000000606067211 */ /* 0x000fc800078f08ff */
[----:B------:R-:W-:-:S04]  /*1420*/  LEA.HI.SX32 R17, R6, R11, 0x1f ;  /* 0x0000000b06117211 */ /* 0x000fc800078ffaff */
[----:B------:R-:W-:Y:S02]  /*1430*/  LOP3.LUT R7, RZ, R17, RZ, 0x33, !PT ;  /* 0x00000011ff077212 */ /* 0x000fe400078e33ff */
[----:B------:R-:W-:-:S03]  /*1440*/  LEA R6, R17, UR4, 0x3 ;  /* 0x0000000411067c11 */ /* 0x000fc6000f8e18ff */
[----:B------:R-:W-:-:S03]  /*1450*/  IMAD.IADD R8, R4, 0x1, R7 ;  /* 0x0000000104087824 */ /* 0x000fc600078e0207 */
[----:B------:R-:W0:Y:S01]  /*1460*/  LDS.64 R6, [R6] ;  /* 0x0000000006067984 */ /* 0x000e220000000a00 */
[----:B------:R-:W-:-:S06]  /*1470*/  IMAD R8, R8, 0x8, R3 ;  /* 0x0000000808087824 */ /* 0x000fcc00078e0203 */
[----:B------:R-:W1:Y:S02]  /*1480*/  LDS.64 R8, [R8] ;  /* 0x0000000008087984 */ /* 0x000e640000000a00 */
.L_x_4377:
[C---:B------:R-:W-:Y:S01]  /*1490*/  IMAD.SHL.U32 R15, R18.reuse, 0x8, RZ ;  /* 0x00000008120f7824 */ /* 0x040fe200078e00ff */
[----:B------:R-:W-:-:S04]  /*14a0*/  SHF.L.U64.HI R19, R18, 0x3, R21 ;  /* 0x0000000312137819 */ /* 0x000fc80000010215 */
[-C--:B-1----:R-:W-:Y:S02]  /*14b0*/  IADD3 R12, P0, PT, R8, R15.reuse, RZ ;  /* 0x0000000f080c7210 */ /* 0x082fe40007f1e0ff */
[----:B0-----:R-:W-:-:S03]  /*14c0*/  IADD3 R14, P1, PT, R6, R15, RZ ;  /* 0x0000000f060e7210 */ /* 0x001fc60007f3e0ff */
[--C-:B------:R-:W-:Y:S02]  /*14d0*/  IMAD.X R13, R9, 0x1, R19.reuse, P0 ;  /* 0x00000001090d7824 */ /* 0x100fe400000e0613 */
[----:B------:R-:W-:-:S04]  /*14e0*/  IMAD.X R15, R7, 0x1, R19, P1 ;  /* 0x00000001070f7824 */ /* 0x000fc800008e0613 */
[----:B------:R-:W2:Y:S04]  /*14f0*/  LD.E.64 R12, desc[UR6][R12.64] ;  /* 0x000000060c0c7980 */ /* 0x000ea8000c101b00 */
[----:B------:R-:W2:Y:S01]  /*1500*/  LD.E.64 R14, desc[UR6][R14.64] ;  /* 0x000000060e0e7980 */ /* 0x000ea2000c101b00 */
[----:B------:R-:W-:Y:S01]  /*1510*/  IMAD.MOV.U32 R16, RZ, RZ, R17 ;  /* 0x000000ffff107224 */ /* 0x000fe200078e0011 */
[----:B--2---:R-:W-:-:S04]  /*1520*/  ISETP.GE.U32.AND P0, PT, R12, R14, PT ;  /* 0x0000000e0c00720c */ /* 0x004fc80003f06070 */
[----:B------:R-:W-:-:S13]  /*1530*/  ISETP.GE.U32.AND.EX P0, PT, R13, R15, PT, P0 ;  /* 0x0000000f0d00720c */ /* 0x000fda0003f06100 */
[----:B------:R-:W-:Y:S05]  /*1540*/  @!P0 BRA `(.L_x_4376) ;  /* 0x0000000000208947 */ /* 0x000fea0003800000 */
[----:B------:R-:W-:Y:S01]  /*1550*/  IADD3 R18, P2, PT, R18, 0x1, RZ ;  /* 0x0000000112127810 */ /* 0x000fe20007f5e0ff */
[----:B------:R-:W-:Y:S01]  /*1560*/  IMAD.MOV.U32 R16, RZ, RZ, R20 ;  /* 0x000000ffff107224 */ /* 0x000fe200078e0014 */
[----:B------:R-:W-:-:S03]  /*1570*/  ISETP.GT.U32.AND P1, PT, R12, R14, PT ;  /* 0x0000000e0c00720c */ /* 0x000fc60003f24070 */
[----:B------:R-:W-:Y:S01]  /*1580*/  IMAD.X R21, RZ, RZ, R21, P2 ;  /* 0x000000ffff157224 */ /* 0x000fe200010e0615 */
[----:B------:R-:W-:Y:S02]  /*1590*/  ISETP.GE.U32.AND P2, PT, R18, UR5, PT ;  /* 0x0000000512007c0c */ /* 0x000fe4000bf46070 */
[----:B------:R-:W-:Y:S02]  /*15a0*/  ISETP.GT.U32.AND.EX P3, PT, R13, R15, PT, P1 ;  /* 0x0000000f0d00720c */ /* 0x000fe40003f64110 */
[----:B------:R-:W-:-:S13]  /*15b0*/  ISETP.GE.U32.AND.EX P1, PT, R21, R10, PT, P2 ;  /* 0x0000000a1500720c */ /* 0x000fda0003f26120 */
[----:B------:R-:W-:Y:S05]  /*15c0*/  @!P1 BRA !P3, `(.L_x_4377) ;  /* 0xfffffffc00b09947 */ /* 0x000fea000583ffff */
.L_x_4376:
[----:B------:R-:W-:Y:S05]  /*15d0*/  BSYNC.RECONVERGENT B2 ;  /* 0x0000000000027941 */ /* 0x000fea0003800200 */
.L_x_4375:
[----:B------:R-:W-:-:S04]  /*15e0*/  @P0 VIADD R11, R17, 0x1 ;  /* 0x00000001110b0836 */ /* 0x000fc80000000000 */
[----:B------:R-:W-:Y:S01]  /*15f0*/  IMAD.MOV.U32 R7, RZ, RZ, R11 ;  /* 0x000000ffff077224 */ /* 0x000fe200078e000b */
[----:B------:R-:W-:-:S13]  /*1600*/  ISETP.GE.AND P0, PT, R11, R16, PT ;  /* 0x000000100b00720c */ /* 0x000fda0003f06270 */
[----:B------:R-:W-:Y:S05]  /*1610*/  @!P0 BRA `(.L_x_4378) ;  /* 0xfffffffc00648947 */ /* 0x000fea000383ffff */
[----:B------:R-:W-:Y:S05]  /*1620*/  BSYNC.RECONVERGENT B1 ;  /* 0x0000000000017941 */ /* 0x000fea0003800200 */
.L_x_4374:
[----:B------:R-:W-:Y:S05]  /*1630*/  BRA `(.L_x_4372) ;  /* 0x0000000000187947 */ /* 0x000fea0003800000 */
.L_x_4373:
[----:B------:R-:W-:-:S05]  /*1640*/  IMAD.IADD R6, R16, 0x1, -R7 ;  /* 0x0000000110067824 */ /* 0x000fca00078e0a07 */
[----:B------:R-:W-:-:S04]  /*1650*/  LEA.HI R6, R6, R6, RZ, 0x1 ;  /* 0x0000000606067211 */ /* 0x000fc800078f08ff */
[----:B------:R-:W-:-:S05]  /*1660*/  LEA.HI.SX32 R6, R6, R7, 0x1f ;  /* 0x0000000706067211 */ /* 0x000fca00078ffaff */
[----:B------:R-:W-:-:S05]  /*1670*/  VIADD R7, R6, 0x1 ;  /* 0x0000000106077836 */ /* 0x000fca0000000000 */
[----:B------:R-:W-:-:S13]  /*1680*/  ISETP.GE.AND P0, PT, R7, R16, PT ;  /* 0x000000100700720c */ /* 0x000fda0003f06270 */
[----:B------:R-:W-:Y:S05]  /*1690*/  @!P0 BRA `(.L_x_4373) ;  /* 0xfffffffc00e88947 */ /* 0x000fea000383ffff */
.L_x_4372:
[----:B------:R-:W-:Y:S05]  /*16a0*/  BSYNC.RECONVERGENT B0 ;  /* 0x0000000000007941 */ /* 0x000fea0003800200 */
.L_x_4371:
[----:B------:R-:W-:Y:S01]  /*16b0*/  IMAD.IADD R4, R4, 0x1, -R7 ;  /* 0x0000000104047824 */ /* 0x000fe200078e0a07 */
[----:B------:R-:W-:Y:S01]  /*16c0*/  LEA R12, R7, UR4, 0x3 ;  /* 0x00000004070c7c11 */ /* 0x000fe2000f8e18ff */
[----:B------:R-:W0:Y:S01]  /*16d0*/  LDCU UR5, c[0x0][0x3b0] ;  /* 0x00007600ff0577ac */ /* 0x000e220008000800 */
[----:B------:R-:W-:Y:S01]  /*16e0*/  BSSY.RECONVERGENT B0, `(.L_x_4379) ;  /* 0x0000023000007945 */ /* 0x000fe20003800200 */
[----:B------:R-:W-:Y:S01]  /*16f0*/  IMAD R20, R4, 0x8, R3 ;  /* 0x0000000804147824 */ /* 0x000fe200078e0203 */
[----:B------:R-:W-:Y:S01]  /*1700*/  PLOP3.LUT P0, PT, PT, PT, PT, 0x8, 0x80 ;  /* 0x000000000080781c */ /* 0x000fe20003f0e170 */
[----:B------:R1:W2:Y:S01]  /*1710*/  LDS.64 R18, [R12] ;  /* 0x000000000c127984 */ /* 0x0002a20000000a00 */
[----:B------:R-:W-:-:S03]  /*1720*/  IMAD.IADD R21, R0, 0x1, R4 ;  /* 0x0000000100157824 */ /* 0x000fc600078e0204 */
[----:B------:R1:W3:Y:S02]  /*1730*/  LDS.64 R16, [R20] ;  /* 0x0000000014107984 */ /* 0x0002e40000000a00 */
[----:B------:R-:W-:-:S13]  /*1740*/  ISETP.GE.AND P1, PT, R21, R2, PT ;  /* 0x000000021500720c */ /* 0x000fda0003f26270 */
[----:B01----:R-:W-:Y:S05]  /*1750*/  @P1 BRA `(.L_x_4380) ;  /* 0x00000000006c1947 */ /* 0x003fea0003800000 */
[----:B------:R-:W0:Y:S01]  /*1760*/  LDC R3, c[0x0][0x3b0] ;  /* 0x0000ec00ff037b82 */ /* 0x000e220000000800 */
[----:B------:R-:W-:-:S04]  /*1770*/  ISETP.GE.AND P0, PT, R7, R0, PT ;  /* 0x000000000700720c */ /* 0x000fc80003f06270 */
[----:B0-----:R-:W-:-:S13]  /*1780*/  ISETP.EQ.OR P1, PT, R3, RZ, P0 ;  /* 0x000000ff0300720c */ /* 0x001fda0000722670 */
[----:B------:R-:W-:Y:S05]  /*1790*/  @P1 BRA `(.L_x_4380) ;  /* 0x00000000005c1947 */ /* 0x000fea0003800000 */
[----:B------:R-:W-:Y:S01]  /*17a0*/  SHF.R.S32.HI R13, RZ, 0x1f, R3 ;  /* 0x0000001fff0d7819 */ /* 0x000fe20000011403 */
[----:B------:R-:W-:Y:S02]  /*17b0*/  IMAD.MOV.U32 R3, RZ, RZ, RZ ;  /* 0x000000ffff037224 */ /* 0x000fe400078e00ff */
[----:B------:R-:W-:-:S07]  /*17c0*/  IMAD.MOV.U32 R6, RZ, RZ, RZ ;  /* 0x000000ffff067224 */ /* 0x000fce00078e00ff */
.L_x_4381:
[C---:B------:R-:W-:Y:S01]  /*17d0*/  IMAD.SHL.U32 R11, R3.reuse, 0x8, RZ ;  /* 0x00000008030b7824 */ /* 0x040fe200078e00ff */
[----:B------:R-:W-:-:S04]  /*17e0*/  SHF.L.U64.HI R4, R3, 0x3, R6 ;  /* 0x0000000303047819 */ /* 0x000fc80000010206 */
        /* <DEDUP_REMOVED lines=18> */
.L_x_4380:
[----:B------:R-:W-:Y:S05]  /*1910*/  BSYNC.RECONVERGENT B0 ;  /* 0x0000000000007941 */ /* 0x000fea0003800200 */
.L_x_4379:
[----:B--23--:R-:W-:Y:S01]  /*1920*/  SEL R14, R16, R18, P0 ;  /* 0x00000012100e7207 */ /* 0x00cfe20000000000 */
[----:B------:R-:W-:Y:S01]  /*1930*/  VIADD R13, R21, 0x1 ;  /* 0x00000001150d7836 */ /* 0x000fe20000000000 */
[----:B------:R-:W-:Y:S01]  /*1940*/  SEL R15, R17, R19, P0 ;  /* 0x00000013110f7207 */ /* 0x000fe20000000000 */
[----:B------:R-:W-:Y:S01]  /*1950*/  @!P0 IMAD.MOV R13, RZ, RZ, R21 ;  /* 0x000000ffff0d8224 */ /* 0x000fe200078e0215 */
[----:B------:R0:W1:Y:S01]  /*1960*/  @P0 LDS.64 R16, [R20+0x8] ;  /* 0x0000080014100984 */ /* 0x0000620000000a00 */
[----:B------:R-:W2:Y:S01]  /*1970*/  LDCU UR5, c[0x0][0x3b0] ;  /* 0x00007600ff0577ac */ /* 0x000ea20008000800 */
[----:B------:R-:W-:Y:S01]  /*1980*/  BSSY.RECONVERGENT B0, `(.L_x_4382) ;  /* 0x0000022000007945 */ /* 0x000fe20003800200 */
[----:B------:R-:W-:Y:S01]  /*1990*/  VIADD R21, R7, 0x1 ;  /* 0x0000000107157836 */ /* 0x000fe20000000000 */
[----:B------:R0:W3:Y:S01]  /*19a0*/  @!P0 LDS.64 R18, [R12+0x8] ;  /* 0x000008000c128984 */ /* 0x0000e20000000a00 */
[----:B------:R-:W-:Y:S01]  /*19b0*/  ISETP.GE.AND P2, PT, R13, R2, PT ;  /* 0x000000020d00720c */ /* 0x000fe20003f46270 */
[----:B------:R-:W-:Y:S01]  /*19c0*/  @P0 IMAD.MOV R21, RZ, RZ, R7 ;  /* 0x000000ffff150224 */ /* 0x000fe200078e0207 */
[----:B------:R-:W-:-:S11]  /*19d0*/  PLOP3.LUT P1, PT, PT, PT, PT, 0x8, 0x80 ;  /* 0x000000000080781c */ /* 0x000fd60003f2e170 */
[----:B0-----:R-:W-:Y:S05]  /*19e0*/  @P2 BRA `(.L_x_4383) ;  /* 0x00000000006c2947 */ /* 0x001fea0003800000 */
[----:B------:R-:W0:Y:S01]  /*19f0*/  LDC R3, c[0x0][0x3b0] ;  /* 0x0000ec00ff037b82 */ /* 0x000e220000000800 */
[----:B------:R-:W-:-:S04]  /*1a00*/  ISETP.GE.AND P1, PT, R21, R0, PT ;  /* 0x000000001500720c */ /* 0x000fc80003f26270 */
[----:B0-----:R-:W-:-:S13]  /*1a10*/  ISETP.EQ.OR P0, PT, R3, RZ, P1 ;  /* 0x000000ff0300720c */ /* 0x001fda0000f02670 */
[----:B------:R-:W-:Y:S05]  /*1a20*/  @P0 BRA `(.L_x_4383) ;  /* 0x00000000005c0947 */ /* 0x000fea0003800000 */
[----:B------:R-:W-:Y:S01]  /*1a30*/  SHF.R.S32.HI R11, RZ, 0x1f, R3 ;  /* 0x0000001fff0b7819 */ /* 0x000fe20000011403 */
[----:B------:R-:W-:Y:S02]  /*1a40*/  IMAD.MOV.U32 R3, RZ, RZ, RZ ;  /* 0x000000ffff037224 */ /* 0x000fe400078e00ff */
[----:B------:R-:W-:-:S07]  /*1a50*/  IMAD.MOV.U32 R10, RZ, RZ, RZ ;  /* 0x000000ffff0a7224 */ /* 0x000fce00078e00ff */
.L_x_4384:
[C---:B------:R-:W-:Y:S01]  /*1a60*/  IMAD.SHL.U32 R9, R3.reuse, 0x8, RZ ;  /* 0x0000000803097824 */ /* 0x040fe200078e00ff */
[----:B------:R-:W-:-:S04]  /*1a70*/  SHF.L.U64.HI R4, R3, 0x3, R10 ;  /* 0x0000000303047819 */ /* 0x000fc8000001020a */
[C---:B-1----:R-:W-:Y:S02]  /*1a80*/  IADD3 R6, P0, PT, R9.reuse, R16, RZ ;  /* 0x0000001009067210 */ /* 0x042fe40007f1e0ff */
        /* <DEDUP_REMOVED lines=9> */
[----:B------:R-:W-:Y:S02]  /*1b20*/  IADD3 R3, P1, PT, R3, 0x1, RZ ;  /* 0x0000000103037810 */ /* 0x000fe40007f3e0ff */
[----:B------:R-:W-:Y:S02]  /*1b30*/  ISETP.GT.U32.AND P0, PT, R6, R8, PT ;  /* 0x000000080600720c */ /* 0x000fe40003f04070 */
[----:B--2---:R-:W-:Y:S01]  /*1b40*/  ISETP.GE.U32.AND P2, PT, R3, UR5, PT ;  /* 0x0000000503007c0c */ /* 0x004fe2000bf46070 */
[----:B------:R-:W-:Y:S01]  /*1b50*/  IMAD.X R10, RZ, RZ, R10, P1 ;  /* 0x000000ffff0a7224 */ /* 0x000fe200008e060a */
[----:B------:R-:W-:Y:S02]  /*1b60*/  ISETP.GT.U32.AND.EX P3, PT, R7, R9, PT, P0 ;  /* 0x000000090700720c */ /* 0x000fe40003f64100 */
[----:B------:R-:W-:Y:S02]  /*1b70*/  PLOP3.LUT P1, PT, PT, PT, PT, 0x8, 0x80 ;  /* 0x000000000080781c */ /* 0x000fe40003f2e170 */
[----:B------:R-:W-:-:S13]  /*1b80*/  ISETP.GE.U32.AND.EX P0, PT, R10, R11, PT, P2 ;  /* 0x0000000b0a00720c */ /* 0x000fda0003f06120 */
[----:B------:R-:W-:Y:S05]  /*1b90*/  @!P0 BRA !P3, `(.L_x_4384) ;  /* 0xfffffffc00b08947 */ /* 0x000fea000583ffff */
.L_x_4383:
[----:B--2---:R-:W-:Y:S05]  /*1ba0*/  BSYNC.RECONVERGENT B0 ;  /* 0x0000000000007941 */ /* 0x004fea0003800200 */
.L_x_4382:
[----:B------:R-:W-:Y:S01]  /*1bb0*/  VIADD R11, R21, 0x1 ;  /* 0x00000001150b7836 */ /* 0x000fe20000000000 */
[----:B-1-3--:R-:W-:Y:S01]  /*1bc0*/  SEL R12, R16, R18, P1 ;  /* 0x00000012100c7207 */ /* 0x00afe20000800000 */
[----:B------:R-:W-:Y:S01]  /*1bd0*/  VIADD R3, R13, 0x1 ;  /* 0x000000010d037836 */ /* 0x000fe20000000000 */
[----:B------:R-:W0:Y:S01]  /*1be0*/  LDCU UR5, c[0x0][0x3b0] ;  /* 0x00007600ff0577ac */ /* 0x000e220008000800 */
[----:B------:R-:W-:Y:S01]  /*1bf0*/  @P1 IMAD.MOV R11, RZ, RZ, R21 ;  /* 0x000000ffff0b1224 */ /* 0x000fe200078e0215 */
[----:B------:R-:W-:Y:S01]  /*1c00*/  BSSY.RECONVERGENT B0, `(.L_x_4385) ;  /* 0x0000025000007945 */ /* 0x000fe20003800200 */
[----:B------:R-:W-:Y:S01]  /*1c10*/  @!P1 IMAD.MOV R3, RZ, RZ, R13 ;  /* 0x000000ffff039224 */ /* 0x000fe200078e020d */
[----:B------:R-:W-:Y:S02]  /*1c20*/  SEL R13, R17, R19, P1 ;  /* 0x00000013110d7207 */ /* 0x000fe40000800000 */
[----:B------:R-:W-:Y:S02]  /*1c30*/  @!P1 LEA R4, R11, UR4, 0x3 ;  /* 0x000000040b049c11 */ /* 0x000fe4000f8e18ff */
[----:B------:R-:W-:-:S02]  /*1c40*/  @P1 LEA R6, R3, UR4, 0x3 ;  /* 0x0000000403061c11 */ /* 0x000fc4000f8e18ff */
[----:B------:R-:W-:Y:S01]  /*1c50*/  PLOP3.LUT P0, PT, PT, PT, PT, 0x8, 0x80 ;  /* 0x000000000080781c */ /* 0x000fe20003f0e170 */
[----:B------:R1:W2:Y:S04]  /*1c60*/  @!P1 LDS.64 R18, [R4] ;  /* 0x0000000004129984 */ /* 0x0002a80000000a00 */
[----:B------:R1:W3:Y:S01]  /*1c70*/  @P1 LDS.64 R16, [R6] ;  /* 0x0000000006101984 */ /* 0x0002e20000000a00 */
        /* <DEDUP_REMOVED lines=9> */
.L_x_4387:
        /* <DEDUP_REMOVED lines=20> */
.L_x_4386:
[----:B------:R-:W-:Y:S05]  /*1e50*/  BSYNC.RECONVERGENT B0 ;  /* 0x0000000000007941 */ /* 0x000fea0003800200 */
.L_x_4385:
[----:B------:R-:W-:Y:S01]  /*1e60*/  VIADD R9, R3, 0x1 ;  /* 0x0000000103097836 */ /* 0x000fe20000000000 */
[----:B------:R-:W0:Y:S01]  /*1e70*/  LDCU UR5, c[0x0][0x3b0] ;  /* 0x00007600ff0577ac */ /* 0x000e220008000800 */
        /* <DEDUP_REMOVED lines=12> */
[----:B0-----:R-:W-:-:S12]  /*1f40*/  @P1 BRA `(.L_x_4389) ;  /* 0x00000000006c1947 */ /* 0x001fd80003800000 */
[----:B-1----:R-:W0:Y:S01]  /*1f50*/  LDC R3, c[0x0][0x3b0] ;  /* 0x0000ec00ff037b82 */ /* 0x002e220000000800 */
[----:B------:R-:W-:-:S04]  /*1f60*/  ISETP.GE.AND P0, PT, R7, R0, PT ;  /* 0x000000000700720c */ /* 0x000fc80003f06270 */
[----:B0-----:R-:W-:-:S13]  /*1f70*/  ISETP.EQ.OR P1, PT, R3, RZ, P0 ;  /* 0x000000ff0300720c */ /* 0x001fda0000722670 */
[----:B------:R-:W-:Y:S05]  /*1f80*/  @P1 BRA `(.L_x_4389) ;  /* 0x00000000005c1947 */ /* 0x000fea0003800000 */
[----:B------:R-:W-:Y:S01]  /*1f90*/  SHF.R.S32.HI R25, RZ, 0x1f, R3 ;  /* 0x0000001fff197819 */ /* 0x000fe20000011403 */
[----:B------:R-:W-:Y:S02]  /*1fa0*/  IMAD.MOV.U32 R3, RZ, RZ, RZ ;  /* 0x000000ffff037224 */ /* 0x000fe400078e00ff */
[----:B------:R-:W-:-:S07]  /*1fb0*/  IMAD.MOV.U32 R6, RZ, RZ, RZ ;  /* 0x000000ffff067224 */ /* 0x000fce00078e00ff */
.L_x_4390:
[C---:B------:R-:W-:Y:S01]  /*1fc0*/  IMAD.SHL.U32 R23, R3.reuse, 0x8, RZ ;  /* 0x0000000803177824 */ /* 0x040fe200078e00ff */
[----:B------:R-:W-:-:S04]  /*1fd0*/  SHF.L.U64.HI R4, R3, 0x3, R6 ;  /* 0x0000000303047819 */ /* 0x000fc80000010206 */
        /* <DEDUP_REMOVED lines=18> */
.L_x_4389:
[----:B------:R-:W-:Y:S05]  /*2100*/  BSYNC.RECONVERGENT B0 ;  /* 0x0000000000007941 */ /* 0x000fea0003800200 */
.L_x_4388:
[----:B-1----:R-:W-:Y:S01]  /*2110*/  VIADD R3, R9, 0x1 ;  /* 0x0000000109037836 */ /* 0x002fe20000000000 */
        /* <DEDUP_REMOVED lines=18> */
[----:B------:R-:W-:Y:S02]  /*2240*/  SHF.R.S32.HI R4, RZ, 0x1f, R4 ;  /* 0x0000001fff047819 */ /* 0x000fe40000011404 */
[----:B------:R-:W-:-:S07]  /*2250*/  CS2R R22, SRZ ;  /* 0x0000000000167805 */ /* 0x000fce000001ff00 */
.L_x_4393:
        /* <DEDUP_REMOVED lines=20> */
.L_x_4392:
[----:B------:R-:W-:Y:S05]  /*23a0*/  BSYNC.RECONVERGENT B0 ;  /* 0x0000000000007941 */ /* 0x000fea0003800200 */
.L_x_4391:
[----:B------:R-:W-:Y:S01]  /*23b0*/  VIADD R21, R3, 0x1 ;  /* 0x0000000103157836 */ /* 0x000fe20000000000 */
[----:B------:R-:W0:Y:S01]  /*23c0*/  LDCU UR5, c[0x0][0x3b0] ;  /* 0x00007600ff0577ac */ /* 0x000e220008000800 */
[----:B------:R-:W-:Y:S01]  /*23d0*/  @!P0 IMAD.MOV R21, RZ, RZ, R3 ;  /* 0x000000ffff158224 */ /* 0x000fe200078e0203 */
[----:B------:R-:W-:Y:S01]  /*23e0*/  BSSY.RECONVERGENT B0, `(.L_x_4394) ;  /* 0x0000027000007945 */ /* 0x000fe20003800200 */
[----:B------:R-:W-:Y:S01]  /*23f0*/  VIADD R23, R25, 0x1 ;  /* 0x0000000119177836 */ /* 0x000fe20000000000 */
[----:B-123--:R-:W-:Y:S01]  /*2400*/  SEL R6, R16, R18, P0 ;  /* 0x0000001210067207 */ /* 0x00efe20000000000 */
        /* <DEDUP_REMOVED lines=16> */
.L_x_4396:
        /* <DEDUP_REMOVED lines=12> */
[----:B------:R-:W-:-:S04]  /*25d0*/  ISETP.GT.U32.AND P0, PT, R24, R26, PT ;  /* 0x0000001a1800720c */ /* 0x000fc80003f04070 */
[----:B------:R-:W-:Y:S02]  /*25e0*/  ISETP.GT.U32.AND.EX P2, PT, R25, R27, PT, P0 ;  /* 0x0000001b1900720c */ /* 0x000fe40003f44100 */
[----:B------:R-:W-:-:S04]  /*25f0*/  IADD3 R4, P0, PT, R4, 0x1, RZ ;  /* 0x0000000104047810 */ /* 0x000fc80007f1e0ff */
[----:B------:R-:W-:Y:S01]  /*2600*/  ISETP.GE.U32.AND P1, PT, R4, UR5, PT ;  /* 0x0000000504007c0c */ /* 0x000fe2000bf26070 */
[----:B------:R-:W-:Y:S01]  /*2610*/  IMAD.X R20, RZ, RZ, R20, P0 ;  /* 0x000000ffff147224 */ /* 0x000fe200000e0614 */
[----:B------:R-:W-:-:S04]  /*2620*/  PLOP3.LUT P0, PT, PT, PT, PT, 0x8, 0x80 ;  /* 0x000000000080781c */ /* 0x000fc80003f0e170 */
[----:B------:R-:W-:-:S13]  /*2630*/  ISETP.GE.U32.AND.EX P1, PT, R20, R3, PT, P1 ;  /* 0x000000031400720c */ /* 0x000fda0003f26110 */
[----:B------:R-:W-:Y:S05]  /*2640*/  @!P1 BRA !P2, `(.L_x_4396) ;  /* 0xfffffffc00b09947 */ /* 0x000fea000503ffff */
.L_x_4395:
[----:B------:R-:W-:Y:S05]  /*2650*/  BSYNC.RECONVERGENT B0 ;  /* 0x0000000000007941 */ /* 0x000fea0003800200 */
.L_x_4394:
[----:B------:R-:W-:Y:S01]  /*2660*/  VIADD R27, R21, 0x1 ;  /* 0x00000001151b7836 */ /* 0x000fe20000000000 */
[----:B------:R-:W-:Y:S01]  /*2670*/  BSSY.RECONVERGENT B0, `(.L_x_4397) ;  /* 0x0000029000007945 */ /* 0x000fe20003800200 */
[----:B------:R-:W-:Y:S01]  /*2680*/  @!P0 IMAD.MOV R27, RZ, RZ, R21 ;  /* 0x000000ffff1b8224 */ /* 0x000fe200078e0215 */
[----:B--23--:R-:W-:Y:S01]  /*2690*/  SEL R20, R16, R18, P0 ;  /* 0x0000001210147207 */ /* 0x00cfe20000000000 */
[----:B-1----:R-:W-:Y:S01]  /*26a0*/  VIADD R3, R23, 0x1 ;  /* 0x0000000117037836 */ /* 0x002fe20000000000 */
[----:B------:R-:W-:Y:S01]  /*26b0*/  SEL R21, R17, R19, P0 ;  /* 0x0000001311157207 */ /* 0x000fe20000000000 */
[----:B------:R-:W-:Y:S01]  /*26c0*/  @P0 IMAD.MOV R3, RZ, RZ, R23 ;  /* 0x000000ffff030224 */ /* 0x000fe200078e0217 */
[C---:B------:R-:W-:Y:S02]  /*26d0*/  ISETP.GE.AND P1, PT, R27.reuse, R2, PT ;  /* 0x000000021b00720c */ /* 0x040fe40003f26270 */
[----:B------:R-:W-:Y:S02]  /*26e0*/  @P0 LEA R22, R27, UR4, 0x3 ;  /* 0x000000041b160c11 */ /* 0x000fe4000f8e18ff */
[----:B------:R-:W-:Y:S01]  /*26f0*/  @!P0 LEA R4, R3, UR4, 0x3 ;  /* 0x0000000403048c11 */ /* 0x000fe2000f8e18ff */
[----:B------:R-:W0:Y:S02]  /*2700*/  LDCU UR4, c[0x0][0x3b0] ;  /* 0x00007600ff0477ac */ /* 0x000e240008000800 */
[----:B------:R1:W2:Y:S04]  /*2710*/  @P0 LDS.64 R16, [R22] ;  /* 0x0000000016100984 */ /* 0x0002a80000000a00 */
[----:B------:R1:W3:Y:S01]  /*2720*/  @!P0 LDS.64 R18, [R4] ;  /* 0x0000000004128984 */ /* 0x0002e20000000a00 */
[----:B------:R-:W-:Y:S01]  /*2730*/  PLOP3.LUT P0, PT, PT, PT, PT, 0x8, 0x80 ;  /* 0x000000000080781c */ /* 0x000fe20003f0e170 */
[----:B------:R-:W-:-:S12]  /*2740*/  @P1 BRA `(.L_x_4398) ;  /* 0x00000000006c1947 */ /* 0x000fd80003800000 */
[----:B-1----:R-:W1:Y:S01]  /*2750*/  LDC R4, c[0x0][0x3b0] ;  /* 0x0000ec00ff047b82 */ /* 0x002e620000000800 */
[----:B------:R-:W-:-:S04]  /*2760*/  ISETP.GE.AND P0, PT, R3, R0, PT ;  /* 0x000000000300720c */ /* 0x000fc80003f06270 */
[----:B-1----:R-:W-:-:S13]  /*2770*/  ISETP.EQ.OR P1, PT, R4, RZ, P0 ;  /* 0x000000ff0400720c */ /* 0x002fda0000722670 */
[----:B------:R-:W-:Y:S05]  /*2780*/  @P1 BRA `(.L_x_4398) ;  /* 0x00000000005c1947 */ /* 0x000fea0003800000 */
[----:B------:R-:W-:Y:S01]  /*2790*/  SHF.R.S32.HI R4, RZ, 0x1f, R4 ;  /* 0x0000001fff047819 */ /* 0x000fe20000011404 */
[----:B------:R-:W-:Y:S02]  /*27a0*/  IMAD.MOV.U32 R26, RZ, RZ, RZ ;  /* 0x000000ffff1a7224 */ /* 0x000fe400078e00ff */
[----:B------:R-:W-:-:S07]  /*27b0*/  IMAD.MOV.U32 R29, RZ, RZ, RZ ;  /* 0x000000ffff1d7224 */ /* 0x000fce00078e00ff */
.L_x_4399:
        /* <DEDUP_REMOVED lines=15> */
[----:B0-----:R-:W-:Y:S01]  /*28b0*/  ISETP.GE.U32.AND P1, PT, R26, UR4, PT ;  /* 0x000000041a007c0c */ /* 0x001fe2000bf26070 */
[----:B------:R-:W-:Y:S01]  /*28c0*/  IMAD.X R29, RZ, RZ, R29, P0 ;  /* 0x000000ffff1d7224 */ /* 0x000fe200000e061d */
[----:B------:R-:W-:-:S04]  /*28d0*/  PLOP3.LUT P0, PT, PT, PT, PT, 0x8, 0x80 ;  /* 0x000000000080781c */ /* 0x000fc80003f0e170 */
[----:B------:R-:W-:-:S13]  /*28e0*/  ISETP.GE.U32.AND.EX P1, PT, R29, R4, PT, P1 ;  /* 0x000000041d00720c */ /* 0x000fda0003f26110 */
[----:B------:R-:W-:Y:S05]  /*28f0*/  @!P1 BRA !P2, `(.L_x_4399) ;  /* 0xfffffffc00b09947 */ /* 0x000fea000503ffff */
.L_x_4398:
[----:B0-----:R-:W-:Y:S05]  /*2900*/  BSYNC.RECONVERGENT B0 ;  /* 0x0000000000007941 */ /* 0x001fea0003800200 */
.L_x_4397:
[----:B------:R-:W0:Y:S01]  /*2910*/  S2UR UR5, SR_CgaCtaId ;  /* 0x00000000000579c3 */ /* 0x000e220000008800 */
[----:B------:R-:W-:Y:S01]  /*2920*/  VIADD R25, R27, 0x1 ;  /* 0x000000011b197836 */ /* 0x000fe20000000000 */
[----:B------:R-:W-:Y:S01]  /*2930*/  UMOV UR4, 0x400 ;  /* 0x0000040000047882 */ /* 0x000fe20000000000 */
[----:B------:R-:W-:Y:S01]  /*2940*/  @!P0 IMAD.MOV R25, RZ, RZ, R27 ;  /* 0x000000ffff198224 */ /* 0x000fe200078e021b */
[----:B------:R-:W-:Y:S01]  /*2950*/  BSSY.RECONVERGENT B0, `(.L_x_4400) ;  /* 0x0000028000007945 */ /* 0x000fe20003800200 */
[----:B------:R-:W-:Y:S01]  /*2960*/  VIADD R29, R3, 0x1 ;  /* 0x00000001031d7836 */ /* 0x000fe20000000000 */
[----:B-123--:R-:W-:Y:S01]  /*2970*/  SEL R22, R16, R18, P0 ;  /* 0x0000001210167207 */ /* 0x00efe20000000000 */
[----:B------:R-:W-:Y:S01]  /*2980*/  @P0 IMAD.MOV R29, RZ, RZ, R3 ;  /* 0x000000ffff1d0224 */ /* 0x000fe200078e0203 */
[----:B------:R-:W-:Y:S02]  /*2990*/  ISETP.GE.AND P1, PT, R25, R2, PT ;  /* 0x000000021900720c */ /* 0x000fe40003f26270 */
[----:B------:R-:W-:Y:S01]  /*29a0*/  SEL R23, R17, R19, P0 ;  /* 0x0000001311177207 */ /* 0x000fe20000000000 */
[----:B0-----:R-:W-:-:S06]  /*29b0*/  ULEA UR4, UR5, UR4, 0x18 ;  /* 0x0000000405047291 */ /* 0x001fcc000f8ec0ff */
[----:B------:R-:W-:Y:S02]  /*29c0*/  @!P0 LEA R3, R29, UR4, 0x3 ;  /* 0x000000041d038c11 */ /* 0x000fe4000f8e18ff */
[----:B------:R-:W-:-:S03]  /*29d0*/  @P0 LEA R4, R25, UR4, 0x3 ;  /* 0x0000000419040c11 */ /* 0x000fc6000f8e18ff */
[----:B------:R-:W0:Y:S01]  /*29e0*/  LDCU UR4, c[0x0][0x3b0] ;  /* 0x00007600ff0477ac */ /* 0x000e220008000800 */
[----:B------:R1:W2:Y:S04]  /*29f0*/  @!P0 LDS.64 R18, [R3] ;  /* 0x0000000003128984 */ /* 0x0002a80000000a00 */
[----:B------:R1:W3:Y:S01]  /*2a00*/  @P0 LDS.64 R16, [R4] ;  /* 0x0000000004100984 */ /* 0x0002e20000000a00 */
[----:B------:R-:W-:Y:S01]  /*2a10*/  PLOP3.LUT P0, PT, PT, PT, PT, 0x8, 0x80 ;  /* 0x000000000080781c */ /* 0x000fe20003f0e170 */
[----:B------:R-:W-:-:S12]  /*2a20*/  @P1 BRA `(.L_x_4401) ;  /* 0x0000000000681947 */ /* 0x000fd80003800000 */
[----:B------:R-:W4:Y:S01]  /*2a30*/  LDC R2, c[0x0][0x3b0] ;  /* 0x0000ec00ff027b82 */ /* 0x000f220000000800 */
[----:B------:R-:W-:-:S04]  /*2a40*/  ISETP.GE.AND P0, PT, R29, R0, PT ;  /* 0x000000001d00720c */ /* 0x000fc80003f06270 */
[----:B----4-:R-:W-:-:S13]  /*2a50*/  ISETP.EQ.OR P1, PT, R2, RZ, P0 ;  /* 0x000000ff0200720c */ /* 0x010fda0000722670 */
[----:B------:R-:W-:Y:S05]  /*2a60*/  @P1 BRA `(.L_x_4401) ;  /* 0x0000000000581947 */ /* 0x000fea0003800000 */
[----:B------:R-:W-:Y:S02]  /*2a70*/  SHF.R.S32.HI R0, RZ, 0x1f, R2 ;  /* 0x0000001fff007819 */ /* 0x000fe40000011402 */
[----:B-1----:R-:W-:-:S07]  /*2a80*/  CS2R R2, SRZ ;  /* 0x0000000000027805 */ /* 0x002fce000001ff00 */
.L_x_4402:
[C---:B------:R-:W-:Y:S01]  /*2a90*/  IMAD.SHL.U32 R27, R2.reuse, 0x8, RZ ;  /* 0x00000008021b7824 */ /* 0x040fe200078e00ff */
[----:B------:R-:W-:-:S04]  /*2aa0*/  SHF.L.U64.HI R4, R2, 0x3, R3 ;  /* 0x0000000302047819 */ /* 0x000fc80000010203 */
        /* <DEDUP_REMOVED lines=18> */
.L_x_4401:
[----:B0-----:R-:W-:Y:S05]  /*2bd0*/  BSYNC.RECONVERGENT B0 ;  /* 0x0000000000007941 */ /* 0x001fea0003800200 */
.L_x_4400:
[----:B------:R-:W0:Y:S01]  /*2be0*/  LDCU.U8 UR4, c[0x0][0x380] ;  /* 0x00007000ff0477ac */ /* 0x000e220008000000 */
[----:B------:R-:W4:Y:S01]  /*2bf0*/  S2R R0, SR_CTAID.X ;  /* 0x0000000000007919 */ /* 0x000f220000002500 */
[----:B--23--:R-:W-:Y:S01]  /*2c00*/  SEL R16, R16, R18, P0 ;  /* 0x0000001210107207 */ /* 0x00cfe20000000000 */
[----:B------:R-:W-:Y:S01]  /*2c10*/  IMAD.SHL.U32 R2, R5, 0x8, RZ ;  /* 0x0000000805027824 */ /* 0x000fe200078e00ff */
[----:B------:R-:W-:Y:S01]  /*2c20*/  SEL R17, R17, R19, P0 ;  /* 0x0000001311117207 */ /* 0x000fe20000000000 */
[----:B0-----:R-:W-:-:S04]  /*2c30*/  UPRMT UR4, UR4, 0x8880, URZ ;  /* 0x0000888004047896 */ /* 0x001fc800080000ff */
[----:B------:R-:W-:Y:S01]  /*2c40*/  UISETP.NE.AND UP0, UPT, UR4, URZ, UPT ;  /* 0x000000ff0400728c */ /* 0x000fe2000bf05270 */
[----:B------:R-:W-:Y:S08]  /*2c50*/  BAR.SYNC.DEFER_BLOCKING 0x0 ;  /* 0x0000000000007b1d */ /* 0x000ff00000010000 */
[----:B------:R-:W-:Y:S05]  /*2c60*/  BRA.U !UP0, `(.L_x_4403) ;  /* 0x0000000508007547 */ /* 0x000fea000b800000 */
[----:B------:R-:W1:Y:S01]  /*2c70*/  S2R R18, SR_LANEID ;  /* 0x0000000000127919 */ /* 0x000e620000000000 */
[----:B------:R-:W0:Y:S01]  /*2c80*/  S2UR UR5, SR_CgaCtaId ;  /* 0x00000000000579c3 */ /* 0x000e220000008800 */
[----:B------:R-:W-:Y:S01]  /*2c90*/  LOP3.LUT R2, R2, 0x1f00, RZ, 0xc0, !PT ;  /* 0x00001f0002027812 */ /* 0x000fe200078ec0ff */
[----:B------:R-:W-:Y:S02]  /*2ca0*/  UMOV UR4, 0x400 ;  /* 0x0000040000047882 */ /* 0x000fe40000000000 */
[----:B0-----:R-:W-:Y:S02]  /*2cb0*/  ULEA UR4, UR5, UR4, 0x18 ;  /* 0x0000000405047291 */ /* 0x001fe4000f8ec0ff */
[----:B-1----:R-:W-:Y:S01]  /*2cc0*/  IMAD R3, R18, 0x8, R2 ;  /* 0x0000000812037824 */ /* 0x002fe200078e0202 */
[----:B------:R-:W-:-:S04]  /*2cd0*/  LOP3.LUT R2, R2, 0x1f, R5, 0xf8, !PT ;  /* 0x0000001f02027812 */ /* 0x000fc800078ef805 */
[----:B------:R-:W-:Y:S01]  /*2ce0*/  LEA.HI.SX32 R4, R3, R3, 0x1b ;  /* 0x0000000303047211 */ /* 0x000fe200078fdaff */
[----:B------:R-:W-:-:S03]  /*2cf0*/  IMAD R3, R18, -0x7, R3 ;  /* 0xfffffff912037824 */ /* 0x000fc600078e0203 */
[----:B------:R-:W-:Y:S01]  /*2d00*/  LEA R19, R4, UR4, 0x3 ;  /* 0x0000000404137c11 */ /* 0x000fe2000f8e18ff */
[C---:B------:R-:W-:Y:S01]  /*2d10*/  VIADD R18, R3.reuse, 0x20 ;  /* 0x0000002003127836 */ /* 0x040fe20000000000 */
[CC--:B------:R-:W-:Y:S01]  /*2d20*/  LEA.HI.SX32 R4, R3.reuse, R3.reuse, 0x1b ;  /* 0x0000000303047211 */ /* 0x0c0fe200078fdaff */
[C---:B------:R-:W-:Y:S02]  /*2d30*/  VIADD R24, R3.reuse, 0x40 ;  /* 0x0000004003187836 */ /* 0x040fe40000000000 */
[----:B------:R0:W-:Y:S01]  /*2d40*/  STS.64 [R19], R14 ;  /* 0x0000000e13007388 */ /* 0x0001e20000000a00 */
[----:B------:R-:W-:Y:S01]  /*2d50*/  VIADD R26, R3, 0xe0 ;  /* 0x000000e0031a7836 */ /* 0x000fe20000000000 */
[-C--:B------:R-:W-:Y:S02]  /*2d60*/  LEA.HI.SX32 R18, R18, R3.reuse, 0x1b ;  /* 0x0000000312127211 */ /* 0x080fe400078fdaff */
[----:B------:R1:W-:Y:S01]  /*2d70*/  STS.64 [R19+0x8], R12 ;  /* 0x0000080c13007388 */ /* 0x0003e20000000a00 */
[----:B------:R-:W-:-:S02]  /*2d80*/  LEA.HI.SX32 R24, R24, R3, 0x1b ;  /* 0x0000000318187211 */ /* 0x000fc400078fdaff */
[----:B------:R-:W-:Y:S01]  /*2d90*/  LEA.HI.SX32 R26, R26, R3, 0x1b ;  /* 0x000000031a1a7211 */ /* 0x000fe200078fdaff */
[----:B------:R2:W-:Y:S01]  /*2da0*/  STS.64 [R19+0x10], R10 ;  /* 0x0000100a13007388 */ /* 0x0005e20000000a00 */
[----:B------:R-:W-:-:S03]  /*2db0*/  LEA R4, R4, UR4, 0x3 ;  /* 0x0000000404047c11 */ /* 0x000fc6000f8e18ff */
[----:B------:R3:W-:Y:S01]  /*2dc0*/  STS.64 [R19+0x18], R8 ;  /* 0x0000180813007388 */ /* 0x0007e20000000a00 */
[C---:B0-----:R-:W-:Y:S02]  /*2dd0*/  VIADD R14, R3.reuse, 0x60 ;  /* 0x00000060030e7836 */ /* 0x041fe40000000000 */
[C---:B-1----:R-:W-:Y:S01]  /*2de0*/  VIADD R12, R3.reuse, 0x80 ;  /* 0x00000080030c7836 */ /* 0x042fe20000000000 */
[----:B------:R0:W-:Y:S02]  /*2df0*/  STS.64 [R19+0x20], R6 ;  /* 0x0000200613007388 */ /* 0x0001e40000000a00 */
[----:B------:R-:W-:Y:S01]  /*2e00*/  LEA.HI.SX32 R14, R14, R3, 0x1b ;  /* 0x000000030e0e7211 */ /* 0x000fe200078fdaff */
[C---:B--2---:R-:W-:Y:S01]  /*2e10*/  VIADD R10, R3.reuse, 0xa0 ;  /* 0x000000a0030a7836 */ /* 0x044fe20000000000 */
[----:B------:R-:W-:Y:S01]  /*2e20*/  STS.64 [R19+0x28], R20 ;  /* 0x0000281413007388 */ /* 0x000fe20000000a00 */
[----:B---3--:R-:W-:-:S03]  /*2e30*/  VIADD R8, R3, 0xc0 ;  /* 0x000000c003087836 */ /* 0x008fc60000000000 */
[----:B------:R1:W-:Y:S01]  /*2e40*/  STS.64 [R19+0x38], R16 ;  /* 0x0000381013007388 */ /* 0x0003e20000000a00 */
[----:B0-----:R-:W-:-:S03]  /*2e50*/  LEA.HI.SX32 R6, R12, R3, 0x1b ;  /* 0x000000030c067211 */ /* 0x001fc600078fdaff */
[----:B------:R-:W-:Y:S01]  /*2e60*/  STS.64 [R19+0x30], R22 ;  /* 0x0000301613007388 */ /* 0x000fe20000000a00 */
[-C--:B------:R-:W-:Y:S02]  /*2e70*/  LEA.HI.SX32 R7, R10, R3.reuse, 0x1b ;  /* 0x000000030a077211 */ /* 0x080fe400078fdaff */
[----:B------:R-:W-:Y:S01]  /*2e80*/  LEA.HI.SX32 R9, R8, R3, 0x1b ;  /* 0x0000000308097211 */ /* 0x000fe200078fdaff */
[----:B------:R-:W-:Y:S01]  /*2e90*/  IMAD.MOV.U32 R3, RZ, RZ, RZ ;  /* 0x000000ffff037224 */ /* 0x000fe200078e00ff */
[----:B------:R-:W-:Y:S02]  /*2ea0*/  LEA R8, R18, UR4, 0x3 ;  /* 0x0000000412087c11 */ /* 0x000fe4000f8e18ff */
[----:B------:R-:W-:Y:S01]  /*2eb0*/  LEA R12, R14, UR4, 0x3 ;  /* 0x000000040e0c7c11 */ /* 0x000fe2000f8e18ff */
[----:B------:R-:W-:Y:S01]  /*2ec0*/  NOP ;  /* 0x0000000000007918 */ /* 0x000fe20000000000 */
[----:B------:R-:W-:-:S04]  /*2ed0*/  LEA R10, R24, UR4, 0x3 ;  /* 0x00000004180a7c11 */ /* 0x000fc8000f8e18ff */
[----:B------:R-:W0:Y:S01]  /*2ee0*/  LDS.64 R12, [R12+0x300] ;  /* 0x000300000c0c7984 */ /* 0x000e220000000a00 */
[----:B------:R-:W-:Y:S01]  /*2ef0*/  LEA R14, R6, UR4, 0x3 ;  /* 0x00000004060e7c11 */ /* 0x000fe2000f8e18ff */
[----:B----4-:R-:W-:Y:S01]  /*2f00*/  IMAD.WIDE.U32 R2, R0, 0x800, R2 ;  /* 0x0000080000027825 */ /* 0x010fe200078e0002 */
[----:B-1----:R-:W-:Y:S02]  /*2f10*/  LEA R16, R7, UR4, 0x3 ;  /* 0x0000000407107c11 */ /* 0x002fe4000f8e18ff */
[----:B------:R-:W-:Y:S01]  /*2f20*/  LEA R18, R9, UR4, 0x3 ;  /* 0x0000000409127c11 */ /* 0x000fe2000f8e18ff */
[----:B------:R1:W2:Y:S01]  /*2f30*/  LDS.64 R6, [R4] ;  /* 0x0000000004067984 */ /* 0x0002a20000000a00 */
[----:B------:R-:W-:Y:S01]  /*2f40*/  LEA R20, R26, UR4, 0x3 ;  /* 0x000000041a147c11 */ /* 0x000fe2000f8e18ff */
[----:B------:R-:W1:Y:S02]  /*2f50*/  LDCU.64 UR4, c[0x0][0x3a0] ;  /* 0x00007400ff0477ac */ /* 0x000e640008000a00 */
[----:B------:R-:W3:Y:S04]  /*2f60*/  LDS.64 R8, [R8+0x100] ;  /* 0x0001000008087984 */ /* 0x000ee80000000a00 */
[----:B------:R-:W4:Y:S04]  /*2f70*/  LDS.64 R10, [R10+0x200] ;  /* 0x000200000a0a7984 */ /* 0x000f280000000a00 */
[----:B------:R-:W5:Y:S04]  /*2f80*/  LDS.64 R14, [R14+0x400] ;  /* 0x000400000e0e7984 */ /* 0x000f680000000a00 */
[----:B------:R-:W5:Y:S04]  /*2f90*/  LDS.64 R16, [R16+0x500] ;  /* 0x0005000010107984 */ /* 0x000f680000000a00 */
[----:B------:R-:W5:Y:S01]  /*2fa0*/  LDS.64 R18, [R18+0x600] ;  /* 0x0006000012127984 */ /* 0x000f620000000a00 */
[----:B-1----:R-:W-:-:S03]  /*2fb0*/  LEA R4, P0, R2, UR4, 0x3 ;  /* 0x0000000402047c11 */ /* 0x002fc6000f8018ff */
[----:B------:R-:W1:Y:S01]  /*2fc0*/  LDS.64 R20, [R20+0x700] ;  /* 0x0007000014147984 */ /* 0x000e620000000a00 */
[----:B------:R-:W-:-:S05]  /*2fd0*/  LEA.HI.X R5, R2, UR5, R3, 0x3, P0 ;  /* 0x0000000502057c11 */ /* 0x000fca00080f1c03 */
[----:B0-----:R-:W-:Y:S04]  /*2fe0*/  STG.E.64 desc[UR6][R4.64+0x300], R12 ;  /* 0x0003000c04007986 */ /* 0x001fe8000c101b06 */
[----:B--2---:R-:W-:Y:S04]  /*2ff0*/  STG.E.64 desc[UR6][R4.64], R6 ;  /* 0x0000000604007986 */ /* 0x004fe8000c101b06 */
[----:B---3--:R-:W-:Y:S04]  /*3000*/  STG.E.64 desc[UR6][R4.64+0x100], R8 ;  /* 0x0001000804007986 */ /* 0x008fe8000c101b06 */
[----:B----4-:R-:W-:Y:S04]  /*3010*/  STG.E.64 desc[UR6][R4.64+0x200], R10 ;  /* 0x0002000a04007986 */ /* 0x010fe8000c101b06 */
[----:B-----5:R-:W-:Y:S04]  /*3020*/  STG.E.64 desc[UR6][R4.64+0x400], R14 ;  /* 0x0004000e04007986 */ /* 0x020fe8000c101b06 */
[----:B------:R-:W-:Y:S04]  /*3030*/  STG.E.64 desc[UR6][R4.64+0x500], R16 ;  /* 0x0005001004007986 */ /* 0x000fe8000c101b06 */
[----:B------:R-:W-:Y:S04]  /*3040*/  STG.E.64 desc[UR6][R4.64+0x600], R18 ;  /* 0x0006001204007986 */ /* 0x000fe8000c101b06 */
[----:B-1----:R-:W-:Y:S01]  /*3050*/  STG.E.64 desc[UR6][R4.64+0x700], R20 ;  /* 0x0007001404007986 */ /* 0x002fe2000c101b06 */
[----:B------:R-:W-:Y:S05]  /*3060*/  EXIT ;  /* 0x000000000000794d */ /* 0x000fea0003800000 */
.L_x_4403:
[----:B-1----:R-:W0:Y:S01]  /*3070*/  S2R R3, SR_LANEID ;  /* 0x0000000000037919 */ /* 0x002e220000000000 */
[----:B------:R-:W1:Y:S01]  /*3080*/  S2UR UR5, SR_CgaCtaId ;  /* 0x00000000000579c3 */ /* 0x000e620000008800 */
[----:B------:R-:W-:Y:S01]  /*3090*/  LOP3.LUT R2, R2, 0x1f00, RZ, 0xc0, !PT ;  /* 0x00001f0002027812 */ /* 0x000fe200078ec0ff */
[----:B------:R-:W-:Y:S02]  /*30a0*/  UMOV UR4, 0x400 ;  /* 0x0000040000047882 */ /* 0x000fe40000000000 */
[----:B-1----:R-:W-:Y:S02]  /*30b0*/  ULEA UR4, UR5, UR4, 0x18 ;  /* 0x0000000405047291 */ /* 0x002fe4000f8ec0ff */
[----:B0-----:R-:W-:Y:S01]  /*30c0*/  IMAD R4, R3, 0x8, R2 ;  /* 0x0000000803047824 */ /* 0x001fe200078e0202 */
[----:B------:R-:W-:-:S03]  /*30d0*/  LOP3.LUT R2, R2, 0x1f, R5, 0xf8, !PT ;  /* 0x0000001f02027812 */ /* 0x000fc600078ef805 */
[----:B------:R-:W-:Y:S01]  /*30e0*/  IMAD R3, R3, -0x7, R4 ;  /* 0xfffffff903037824 */ /* 0x000fe200078e0204 */
[----:B------:R-:W-:-:S03]  /*30f0*/  LEA.HI.SX32 R18, R4, R4, 0x1b ;  /* 0x0000000404127211 */ /* 0x000fc600078fdaff */
[C---:B------:R-:W-:Y:S01]  /*3100*/  VIADD R24, R3.reuse, 0x40 ;  /* 0x0000004003187836 */ /* 0x040fe20000000000 */
[----:B------:R-:W-:Y:S01]  /*3110*/  LEA R19, R18, UR4, 0x3 ;  /* 0x0000000412137c11 */ /* 0x000fe2000f8e18ff */
[C---:B------:R-:W-:Y:S01]  /*3120*/  VIADD R18, R3.reuse, 0x20 ;  /* 0x0000002003127836 */ /* 0x040fe20000000000 */
[CC--:B------:R-:W-:Y:S01]  /*3130*/  LEA.HI.SX32 R4, R3.reuse, R3.reuse, 0x1b ;  /* 0x0000000303047211 */ /* 0x0c0fe200078fdaff */
[----:B------:R-:W-:Y:S01]  /*3140*/  VIADD R26, R3, 0xe0 ;  /* 0x000000e0031a7836 */ /* 0x000fe20000000000 */
[-C--:B------:R-:W-:Y:S01]  /*3150*/  LEA.HI.SX32 R24, R24, R3.reuse, 0x1b ;  /* 0x0000000318187211 */ /* 0x080fe200078fdaff */
[----:B------:R0:W-:Y:S01]  /*3160*/  STS.64 [R19], R14 ;  /* 0x0000000e13007388 */ /* 0x0001e20000000a00 */
[-C--:B------:R-:W-:Y:S02]  /*3170*/  LEA.HI.SX32 R18, R18, R3.reuse, 0x1b ;  /* 0x0000000312127211 */ /* 0x080fe400078fdaff */
[----:B------:R-:W-:Y:S01]  /*3180*/  LEA.HI.SX32 R26, R26, R3, 0x1b ;  /* 0x000000031a1a7211 */ /* 0x000fe200078fdaff */
[----:B------:R1:W-:Y:S01]  /*3190*/  STS.64 [R19+0x8], R12 ;  /* 0x0000080c13007388 */ /* 0x0003e20000000a00 */
[----:B------:R-:W-:-:S03]  /*31a0*/  LEA R4, R4, UR4, 0x3 ;  /* 0x0000000404047c11 */ /* 0x000fc6000f8e18ff */
[----:B------:R2:W-:Y:S04]  /*31b0*/  STS.64 [R19+0x10], R10 ;  /* 0x0000100a13007388 */ /* 0x0005e80000000a00 */
        /* <DEDUP_REMOVED lines=19> */
[----:B------:R-:W-:Y:S02]  /*32f0*/  LEA R14, R6, UR4, 0x3 ;  /* 0x00000004060e7c11 */ /* 0x000fe4000f8e18ff */
[----:B-1----:R-:W-:Y:S02]  /*3300*/  LEA R16, R7, UR4, 0x3 ;  /* 0x0000000407107c11 */ /* 0x002fe4000f8e18ff */
[----:B------:R-:W-:Y:S01]  /*3310*/  LEA R18, R9, UR4, 0x3 ;  /* 0x0000000409127c11 */ /* 0x000fe2000f8e18ff */
[----:B------:R4:W1:Y:S01]  /*3320*/  LDS.64 R6, [R4] ;  /* 0x0000000004067984 */ /* 0x0008620000000a00 */
[----:B------:R-:W-:Y:S01]  /*3330*/  LEA R20, R26, UR4, 0x3 ;  /* 0x000000041a147c11 */ /* 0x000fe2000f8e18ff */
[----:B------:R-:W2:Y:S02]  /*3340*/  LDCU.64 UR4, c[0x0][0x388] ;  /* 0x00007100ff0477ac */ /* 0x000ea40008000a00 */
[----:B------:R-:W3:Y:S04]  /*3350*/  LDS.64 R8, [R8+0x100] ;  /* 0x0001000008087984 */ /* 0x000ee80000000a00 */
[----:B------:R-:W5:Y:S01]  /*3360*/  LDS.64 R10, [R10+0x200] ;  /* 0x000200000a0a7984 */ /* 0x000f620000000a00 */
[----:B----4-:R-:W-:-:S03]  /*3370*/  IMAD.WIDE.U32 R4, R0, 0x800, R2 ;  /* 0x0000080000047825 */ /* 0x010fc600078e0002 */
[----:B------:R-:W4:Y:S04]  /*3380*/  LDS.64 R14, [R14+0x400] ;  /* 0x000400000e0e7984 */ /* 0x000f280000000a00 */
[----:B------:R-:W4:Y:S04]  /*3390*/  LDS.64 R16, [R16+0x500] ;  /* 0x0005000010107984 */ /* 0x000f280000000a00 */
[----:B------:R-:W4:Y:S01]  /*33a0*/  LDS.64 R18, [R18+0x600] ;  /* 0x0006000012127984 */ /* 0x000f220000000a00 */
[----:B--2---:R-:W-:-:S03]  /*33b0*/  LEA R2, P0, R4, UR4, 0x3 ;  /* 0x0000000404027c11 */ /* 0x004fc6000f8018ff */
[----:B------:R-:W2:Y:S01]  /*33c0*/  LDS.64 R20, [R20+0x700] ;  /* 0x0007000014147984 */ /* 0x000ea20000000a00 */
[----:B------:R-:W-:-:S05]  /*33d0*/  LEA.HI.X R3, R4, UR5, R5, 0x3, P0 ;  /* 0x0000000504037c11 */ /* 0x000fca00080f1c05 */
[----:B0-----:R-:W-:Y:S04]  /*33e0*/  STG.E.64 desc[UR6][R2.64+0x300], R12 ;  /* 0x0003000c02007986 */ /* 0x001fe8000c101b06 */
[----:B-1----:R-:W-:Y:S04]  /*33f0*/  STG.E.64 desc[UR6][R2.64], R6 ;  /* 0x0000000602007986 */ /* 0x002fe8000c101b06 */
[----:B---3--:R-:W-:Y:S04]  /*3400*/  STG.E.64 desc[UR6][R2.64+0x100], R8 ;  /* 0x0001000802007986 */ /* 0x008fe8000c101b06 */
[----:B-----5:R-:W-:Y:S04]  /*3410*/  STG.E.64 desc[UR6][R2.64+0x200], R10 ;  /* 0x0002000a02007986 */ /* 0x020fe8000c101b06 */
[----:B----4-:R-:W-:Y:S04]  /*3420*/  STG.E.64 desc[UR6][R2.64+0x400], R14 ;  /* 0x0004000e02007986 */ /* 0x010fe8000c101b06 */
[----:B------:R-:W-:Y:S04]  /*3430*/  STG.E.64 desc[UR6][R2.64+0x500], R16 ;  /* 0x0005001002007986 */ /* 0x000fe8000c101b06 */
[----:B------:R-:W-:Y:S04]  /*3440*/  STG.E.64 desc[UR6][R2.64+0x600], R18 ;  /* 0x0006001202007986 */ /* 0x000fe8000c101b06 */
[----:B--2---:R-:W-:Y:S01]  /*3450*/  STG.E.64 desc[UR6][R2.64+0x700], R20 ;  /* 0x0007001402007986 */ /* 0x004fe2000c101b06 */
[----:B------:R-:W-:Y:S05]  /*3460*/  EXIT ;  /* 0x000000000000794d */ /* 0x000fea0003800000 */
.L_x_4368:
[----:B------:R-:W0:Y:S01]  /*3470*/  LDCU.64 UR4, c[0x0][0x3b8] ;  /* 0x00007700ff0477ac */ /* 0x000e220008000a00 */
[----:B------:R-:W1:Y:S01]  /*3480*/  LDC.64 R2, c[0x0][0x398] ;  /* 0x0000e600ff027b82 */ /* 0x000e620000000a00 */
[----:B0-----:R-:W-:-:S04]  /*3490*/  ULEA UR4, UP0, UR8, UR4, 0x3 ;  /* 0x0000000408047291 */ /* 0x001fc8000f8018ff */
[----:B------:R-:W-:Y:S02]  /*34a0*/  ULEA.HI.X UR5, UR8, UR5, URZ, 0x3, UP0 ;  /* 0x0000000508057291 */ /* 0x000fe400080f1cff */
[----:B------:R-:W-:-:S04]  /*34b0*/  IMAD.U32 R14, RZ, RZ, UR4 ;  /* 0x00000004ff0e7e24 */ /* 0x000fc8000f8e00ff */
[----:B------:R-:W-:Y:S01]  /*34c0*/  IMAD.U32 R15, RZ, RZ, UR5 ;  /* 0x00000005ff0f7e24 */ /* 0x000fe2000f8e00ff */
[----:B----4-:R-:W-:Y:S01]  /*34d0*/  IADD3 R0, P2, PT, RZ, -R6, RZ ;  /* 0x80000006ff007210 */ /* 0x010fe20007f5e0ff */
[----:B------:R-:W0:Y:S03]  /*34e0*/  LDCU.U8 UR4, c[0x0][0x380] ;  /* 0x00007000ff0477ac */ /* 0x000e260008000000 */
[----:B------:R-:W3:Y:S04]  /*34f0*/  LDG.E.64 R12, desc[UR6][R14.64+0x8] ;  /* 0x000008060e0c7981 */ /* 0x000ee8000c1e1b00 */
[----:B------:R4:W5:Y:S01]  /*3500*/  LDG.E.64 R24, desc[UR6][R14.64] ;  /* 0x000000060e187981 */ /* 0x000962000c1e1b00 */
[C---:B------:R-:W-:Y:S01]  /*3510*/  LOP3.LUT R4, R0.reuse, UR8, RZ, 0xc0, !PT ;  /* 0x0000000800047c12 */ /* 0x040fe2000f8ec0ff */
[----:B------:R-:W-:Y:S01]  /*3520*/  BSSY.RECONVERGENT B0, `(.L_x_4404) ;  /* 0x0000136000007945 */ /* 0x000fe20003800200 */
[----:B------:R-:W-:Y:S01]  /*3530*/  LOP3.LUT R9, R0, UR8, RZ, 0xfc, !PT ;  /* 0x0000000800097c12 */ /* 0x000fe2000f8efcff */
[----:B------:R-:W-:Y:S01]  /*3540*/  ACQBULK ;  /* 0x000000000000782e */ /* 0x000fe20000000000 */
[C---:B------:R-:W-:Y:S01]  /*3550*/  SHF.L.U64.HI R8, R4.reuse, 0xb, RZ ;  /* 0x0000000b04087819 */ /* 0x040fe200000102ff */
[----:B------:R-:W-:Y:S01]  /*3560*/  IMAD.SHL.U32 R11, R4, 0x800, RZ ;  /* 0x00000800040b7824 */ /* 0x000fe200078e00ff */
[----:B------:R-:W-:-:S02]  /*3570*/  ISETP.NE.U32.AND P0, PT, R9, -0x1, PT ;  /* 0xffffffff0900780c */ /* 0x000fc40003f05070 */
[----:B------:R-:W-:Y:S01]  /*3580*/  SHF.L.U64.HI R9, R6, 0xa, R7 ;  /* 0x0000000a06097819 */ /* 0x000fe20000010207 */
[----:B----4-:R-:W-:Y:S01]  /*3590*/  IMAD.MOV.U32 R14, RZ, RZ, 0x7ff ;  /* 0x000007ffff0e7424 */ /* 0x010fe200078e00ff */
[----:B0-----:R-:W-:-:S04]  /*35a0*/  UPRMT UR4, UR4, 0x8880, URZ ;  /* 0x0000888004047896 */ /* 0x001fc800080000ff */
[----:B------:R-:W-:Y:S01]  /*35b0*/  UISETP.NE.AND UP0, UPT, UR4, URZ, UPT ;  /* 0x000000ff0400728c */ /* 0x000fe2000bf05270 */
[----:B---3--:R-:W-:Y:S02]  /*35c0*/  IADD3 R0, P1, PT, R12, -R11, RZ ;  /* 0x8000000b0c007210 */ /* 0x008fe40007f3e0ff */
[----:B------:R-:W-:Y:S01]  /*35d0*/  IADD3 R12, P3, PT, -R4, UR8, RZ ;  /* 0x00000008040c7c10 */ /* 0x000fe2000ff7e1ff */
[----:B------:R-:W-:Y:S02]  /*35e0*/  IMAD.SHL.U32 R4, R6, 0x400, RZ ;  /* 0x0000040006047824 */ /* 0x000fe400078e00ff */
[----:B------:R-:W-:Y:S01]  /*35f0*/  IMAD.X R10, R13, 0x1, ~R8, P1 ;  /* 0x000000010d0a7824 */ /* 0x000fe200008e0e08 */
[----:B-1----:R-:W-:Y:S01]  /*3600*/  IADD3 R13, P1, PT, -R11, R2, RZ ;  /* 0x000000020b0d7210 */ /* 0x002fe20007f3e1ff */
[----:B------:R-:W-:Y:S01]  /*3610*/  IMAD.X R6, RZ, RZ, ~R7, P2 ;  /* 0x000000ffff067224 */ /* 0x000fe200010e0e07 */
[----:B------:R-:W-:Y:S01]  /*3620*/  LOP3.LUT R4, R4, 0xfffff800, RZ, 0xc0, !PT ;  /* 0xfffff80004047812 */ /* 0x000fe200078ec0ff */
[----:B------:R-:W-:-:S02]  /*3630*/  IMAD.SHL.U32 R7, R12, 0x800, RZ ;  /* 0x000008000c077824 */ /* 0x000fc400078e00ff */
[----:B------:R-:W-:Y:S01]  /*3640*/  IMAD.X R2, R3, 0x1, ~R8, P1 ;  /* 0x0000000103027824 */ /* 0x000fe200008e0e08 */
[----:B------:R-:W-:Y:S01]  /*3650*/  ISETP.NE.U32.AND P1, PT, R12, -0x1, PT ;  /* 0xffffffff0c00780c */ /* 0x000fe20003f25070 */
[----:B------:R-:W-:Y:S01]  /*3660*/  IMAD.X R3, RZ, RZ, -0x1, P3 ;  /* 0xffffffffff037424 */ /* 0x000fe200018e06ff */
[----:B------:R-:W-:-:S04]  /*3670*/  ISETP.NE.AND.EX P0, PT, R6, -0x1, PT, P0 ;  /* 0xffffffff0600780c */ /* 0x000fc80003f05300 */
[----:B------:R-:W-:Y:S02]  /*3680*/  ISETP.NE.AND.EX P2, PT, R3, -0x1, PT, P1 ;  /* 0xffffffff0300780c */ /* 0x000fe40003f45310 */
[----:B------:R-:W-:Y:S02]  /*3690*/  SHF.L.U64.HI R17, R12, 0xb, R3 ;  /* 0x0000000b0c117819 */ /* 0x000fe40000010203 */
[----:B------:R-:W-:Y:S02]  /*36a0*/  ISETP.GT.U32.AND P1, PT, R13, R4, PT ;  /* 0x000000040d00720c */ /* 0x000fe40003f24070 */
[----:B-----5:R-:W-:Y:S02]  /*36b0*/  IADD3 R3, P3, PT, R24, -R11, RZ ;  /* 0x8000000b18037210 */ /* 0x020fe40007f7e0ff */
[----:B------:R-:W-:Y:S02]  /*36c0*/  SEL R15, R14, 0x800, !P2 ;  /* 0x000008000e0f7807 */ /* 0x000fe40005000000 */
[----:B------:R-:W-:Y:S01]  /*36d0*/  ISETP.GT.U32.AND.EX P1, PT, R2, R9, PT, P1 ;  /* 0x000000090200720c */ /* 0x000fe20003f24110 */
[----:B------:R-:W-:Y:S01]  /*36e0*/  IMAD.X R14, R25, 0x1, ~R8, P3 ;  /* 0x00000001190e7824 */ /* 0x000fe200018e0e08 */
[----:B------:R-:W-:-:S02]  /*36f0*/  IADD3 R12, P2, PT, -R3, R7, RZ ;  /* 0x00000007030c7210 */ /* 0x000fc40007f5e1ff */
[----:B------:R-:W-:Y:S02]  /*3700*/  IADD3 R7, P3, P4, -R0, R15, R7 ;  /* 0x0000000f00077210 */ /* 0x000fe40007c7e107 */
[-C--:B------:R-:W-:Y:S01]  /*3710*/  SEL R15, R13, R4.reuse, P1 ;  /* 0x000000040d0f7207 */ /* 0x080fe20000800000 */
[----:B------:R-:W-:Y:S01]  /*3720*/  IMAD.X R14, R17, 0x1, ~R14, P2 ;  /* 0x00000001110e7824 */ /* 0x000fe200010e0e0e */
[----:B------:R-:W-:Y:S02]  /*3730*/  SEL R16, R2, R9, P1 ;  /* 0x0000000902107207 */ /* 0x000fe40000800000 */
[----:B------:R-:W-:Y:S02]  /*3740*/  IADD3 R15, P1, PT, R15, -R4, RZ ;  /* 0x800000040f0f7210 */ /* 0x000fe40007f3e0ff */
[----:B------:R-:W-:Y:S02]  /*3750*/  IADD3.X R10, PT, PT, ~R10, RZ, R17, P3, P4 ;  /* 0x000000ff0a0a7210 */ /* 0x000fe40001fe8511 */
[----:B------:R-:W-:Y:S01]  /*3760*/  SEL R6, R4, R7, !P0 ;  /* 0x0000000704067207 */ /* 0x000fe20004000000 */
[----:B------:R-:W-:Y:S01]  /*3770*/  IMAD.X R17, R16, 0x1, ~R9, P1 ;  /* 0x0000000110117824 */ /* 0x000fe200008e0e09 */
[----:B------:R-:W-:-:S02]  /*3780*/  ISETP.LT.U32.AND P2, PT, R4, R13, PT ;  /* 0x0000000d0400720c */ /* 0x000fc40003f41070 */
[-C--:B------:R-:W-:Y:S02]  /*3790*/  ISETP.LT.U32.AND P1, PT, R12, R15.reuse, PT ;  /* 0x0000000f0c00720c */ /* 0x080fe40003f21070 */
[C---:B------:R-:W-:Y:S02]  /*37a0*/  SEL R7, R9.reuse, R10, !P0 ;  /* 0x0000000a09077207 */ /* 0x040fe40004000000 */
[----:B------:R-:W-:Y:S02]  /*37b0*/  ISETP.LT.U32.AND P3, PT, R6, R15, PT ;  /* 0x0000000f0600720c */ /* 0x000fe40003f61070 */
[----:B------:R-:W-:Y:S02]  /*37c0*/  ISETP.LT.U32.AND.EX P2, PT, R9, R2, PT, P2 ;  /* 0x000000020900720c */ /* 0x000fe40003f41120 */
[-C--:B------:R-:W-:Y:S02]  /*37d0*/  ISETP.LT.U32.AND.EX P1, PT, R14, R17.reuse, PT, P1 ;  /* 0x000000110e00720c */ /* 0x080fe40003f21110 */
[----:B------:R-:W-:-:S02]  /*37e0*/  ISETP.LT.U32.AND.EX P3, PT, R7, R17, PT, P3 ;  /* 0x000000110700720c */ /* 0x000fc40003f61130 */
[----:B------:R-:W-:Y:S02]  /*37f0*/  @!P0 SEL R0, R4, R13, P2 ;  /* 0x0000000d04008207 */ /* 0x000fe40001000000 */
[-C--:B------:R-:W-:Y:S02]  /*3800*/  SEL R7, R12, R15.reuse, P1 ;  /* 0x0000000f0c077207 */ /* 0x080fe40000800000 */
[----:B------:R-:W-:Y:S01]  /*3810*/  SEL R2, R6, R15, P3 ;  /* 0x0000000f06027207 */ /* 0x000fe20001800000 */
[----:B------:R-:W-:Y:S01]  /*3820*/  IMAD.IADD R0, R0, 0x1, -R3 ;  /* 0x0000000100007824 */ /* 0x000fe200078e0a03 */
[----:B------:R-:W-:-:S03]  /*3830*/  SEL R10, R14, R17, P1 ;  /* 0x000000110e0a7207 */ /* 0x000fc60000800000 */
[----:B------:R-:W-:Y:S01]  /*3840*/  IMAD.IADD R3, R2, 0x1, -R7 ;  /* 0x0000000102037824 */ /* 0x000fe200078e0a07 */
[----:B------:R-:W-:Y:S06]  /*3850*/  BRA.U !UP0, `(.L_x_4405) ;  /* 0x0000000508f07547 */ /* 0x000fec000b800000 */
[----:B------:R-:W-:Y:S01]  /*3860*/  IMAD.IADD R2, R0, 0x1, R3 ;  /* 0x0000000100027824 */ /* 0x000fe200078e0203 */
[----:B------:R-:W-:Y:S01]  /*3870*/  IADD3 R4, P1, P2, R7, R11, R4 ;  /* 0x0000000b07047210 */ /* 0x000fe20007a3e004 */
[----:B--2---:R-:W-:-:S03]  /*3880*/  VIADD R23, R5, 0x100 ;  /* 0x0000010005177836 */ /* 0x004fc60000000000 */
[----:B------:R-:W-:Y:S02]  /*3890*/  IADD3.X R6, PT, PT, R10, R8, R9, P1, P2 ;  /* 0x000000080a067210 */ /* 0x000fe40000fe4409 */
[----:B------:R-:W-:-:S13]  /*38a0*/  ISETP.GE.AND P0, PT, R23, R2, PT ;  /* 0x000000021700720c */ /* 0x000fda0003f06270 */
[C---:B------:R-:W-:Y:S01]  /*38b0*/  @!P0 IMAD.IADD R7, R23.reuse, 0x1, -R0 ;  /* 0x0000000117078824 */ /* 0x040fe200078e0a00 */
[----:B------:R-:W-:-:S04]  /*38c0*/  @!P0 ISETP.GE.AND P1, PT, R23, R0, PT ;  /* 0x000000001700820c */ /* 0x000fc80003f26270 */
[----:B------:R-:W-:Y:S02]  /*38d0*/  @!P0 SEL R23, R23, R7, !P1 ;  /* 0x0000000717178207 */ /* 0x000fe40004800000 */
[----:B------:R-:W-:Y:S02]  /*38e0*/  @!P0 SEL R26, R24, R4, !P1 ;  /* 0x00000004181a8207 */ /* 0x000fe40004800000 */
[----:B------:R-:W-:Y:S02]  /*38f0*/  @!P0 SHF.R.S32.HI R22, RZ, 0x1f, R7 ;  /* 0x0000001fff168819 */ /* 0x000fe40000011407 */
[----:B------:R-:W-:Y:S02]  /*3900*/  @!P0 IADD3 R7, P2, PT, R23, R26, RZ ;  /* 0x0000001a17078210 */ /* 0x000fe40007f5e0ff */
[----:B------:R-:W-:Y:S02]  /*3910*/  @!P0 SEL R22, R22, RZ, P1 ;  /* 0x000000ff16168207 */ /* 0x000fe40000800000 */
[----:B------:R-:W-:-:S05]  /*3920*/  @!P0 SEL R23, R25, R6, !P1 ;  /* 0x0000000619178207 */ /* 0x000fca0004800000 */
[----:B------:R-:W-:Y:S02]  /*3930*/  @!P0 IMAD.X R28, R22, 0x1, R23, P2 ;  /* 0x00000001161c8824 */ /* 0x000fe400010e0617 */
[----:B------:R-:W0:Y:S02]  /*3940*/  @!P0 LDC.64 R22, c[0x0][0x388] ;  /* 0x0000e200ff168b82 */ /* 0x000e240000000a00 */
[----:B0-----:R-:W-:-:S04]  /*3950*/  @!P0 LEA R26, P1, R7, R22, 0x3 ;  /* 0x00000016071a8211 */ /* 0x001fc800078218ff */
[----:B------:R-:W-:Y:S01]  /*3960*/  @!P0 LEA.HI.X R27, R7, R23, R28, 0x3, P1 ;  /* 0x00000017071b8211 */ /* 0x000fe200008f1c1c */
[----:B------:R-:W-:-:S04]  /*3970*/  VIADD R23, R5, 0x200 ;  /* 0x0000020005177836 */ /* 0x000fc80000000000 */
[----:B------:R0:W5:Y:S01]  /*3980*/  @!P0 LDG.E.64 R8, desc[UR6][R26.64] ;  /* 0x000000061a088981 */ /* 0x000162000c1e1b00 */
        /* <DEDUP_REMOVED lines=27> */
[----:B------:R-:W-:Y:S02]  /*3b40*/  @!P0 LEA.HI.X R27, R7, R23, R28, 0x3, P1 ;  /* 0x00000017071b8211 */ /* 0x000fe400008f1c1c */
[----:B------:R-:W-:-:S03]  /*3b50*/  LOP3.LUT R23, R5, 0x400, RZ, 0xfc, !PT ;  /* 0x0000040005177812 */ /* 0x000fc600078efcff */
        /* <DEDUP_REMOVED lines=41> */
[----:B------:R-:W0:Y:S01]  /*3df0*/  @!P2 LDC.64 R22, c[0x0][0x388] ;  /* 0x0000e200ff16ab82 */ /* 0x000e220000000a00 */
[----:B------:R-:W-:Y:S02]  /*3e00*/  ISETP.GE.AND P0, PT, R5, R2, PT ;  /* 0x000000020500720c */ /* 0x000fe40003f06270 */
[----:B0-----:R-:W-:-:S11]  /*3e10*/  @!P2 LEA R26, P1, R7, R22, 0x3 ;  /* 0x00000016071aa211 */ /* 0x001fd600078218ff */
[----:B------:R-:W-:Y:S01]  /*3e20*/  @!P0 IMAD.IADD R22, R5, 0x1, -R0 ;  /* 0x0000000105168824 */ /* 0x000fe200078e0a00 */
[----:B------:R-:W-:Y:S02]  /*3e30*/  @!P2 LEA.HI.X R27, R7, R23, R28, 0x3, P1 ;  /* 0x00000017071ba211 */ /* 0x000fe400008f1c1c */
[----:B------:R-:W-:-:S03]  /*3e40*/  @!P0 ISETP.GE.AND P1, PT, R5, R0, PT ;  /* 0x000000000500820c */ /* 0x000fc60003f26270 */
[----:B------:R0:W5:Y:S01]  /*3e50*/  @!P2 LDG.E.64 R18, desc[UR6][R26.64] ;  /* 0x000000061a12a981 */ /* 0x000162000c1e1b00 */
[----:B------:R-:W-:Y:S02]  /*3e60*/  @!P0 SEL R7, R5, R22, !P1 ;  /* 0x0000001605078207 */ /* 0x000fe40004800000 */
[----:B------:R-:W-:Y:S02]  /*3e70*/  @!P0 SEL R28, R24, R4, !P1 ;  /* 0x00000004181c8207 */ /* 0x000fe40004800000 */
[----:B------:R-:W-:Y:S02]  /*3e80*/  @!P0 SHF.R.S32.HI R22, RZ, 0x1f, R22 ;  /* 0x0000001fff168819 */ /* 0x000fe40000011416 */
[----:B------:R-:W-:Y:S02]  /*3e90*/  @!P0 IADD3 R7, P2, PT, R7, R28, RZ ;  /* 0x0000001c07078210 */ /* 0x000fe40007f5e0ff */
[----:B------:R-:W-:Y:S02]  /*3ea0*/  @!P0 SEL R22, R22, RZ, P1 ;  /* 0x000000ff16168207 */ /* 0x000fe40000800000 */
[----:B------:R-:W-:-:S05]  /*3eb0*/  @!P0 SEL R23, R25, R6, !P1 ;  /* 0x0000000619178207 */ /* 0x000fca0004800000 */
[----:B------:R-:W-:Y:S02]  /*3ec0*/  @!P0 IMAD.X R28, R22, 0x1, R23, P2 ;  /* 0x00000001161c8824 */ /* 0x000fe400010e0617 */
[----:B------:R-:W1:Y:S01]  /*3ed0*/  @!P0 LDC.64 R22, c[0x0][0x388] ;  /* 0x0000e200ff168b82 */ /* 0x000e620000000a00 */
[----:B0-----:R-:W-:Y:S01]  /*3ee0*/  VIADD R27, R5, 0x700 ;  /* 0x00000700051b7836 */ /* 0x001fe20000000000 */
[----:B-1----:R-:W-:-:S04]  /*3ef0*/  @!P0 LEA R22, P1, R7, R22, 0x3 ;  /* 0x0000001607168211 */ /* 0x002fc800078218ff */
[----:B------:R-:W-:-:S05]  /*3f00*/  @!P0 LEA.HI.X R23, R7, R23, R28, 0x3, P1 ;  /* 0x0000001707178211 */ /* 0x000fca00008f1c1c */
[----:B------:R1:W5:Y:S01]  /*3f10*/  @!P0 LDG.E.64 R20, desc[UR6][R22.64] ;  /* 0x0000000616148981 */ /* 0x000362000c1e1b00 */
[----:B------:R-:W-:-:S13]  /*3f20*/  ISETP.GE.AND P0, PT, R27, R2, PT ;  /* 0x000000021b00720c */ /* 0x000fda0003f06270 */
[----:B-1----:R-:W-:Y:S05]  /*3f30*/  @P0 BRA `(.L_x_4406) ;  /* 0x0000000800500947 */ /* 0x002fea0003800000 */
[----:B------:R-:W0:Y:S01]  /*3f40*/  LDCU.64 UR4, c[0x0][0x388] ;  /* 0x00007100ff0477ac */ /* 0x000e220008000a00 */
[C---:B------:R-:W-:Y:S01]  /*3f50*/  ISETP.GE.AND P0, PT, R27.reuse, R0, PT ;  /* 0x000000001b00720c */ /* 0x040fe20003f06270 */
[----:B------:R-:W-:-:S03]  /*3f60*/  IMAD.IADD R5, R27, 0x1, -R0 ;  /* 0x000000011b057824 */ /* 0x000fc600078e0a00 */
[----:B------:R-:W-:Y:S02]  /*3f70*/  SEL R7, R24, R4, !P0 ;  /* 0x0000000418077207 */ /* 0x000fe40004000000 */
[----:B------:R-:W-:Y:S02]  /*3f80*/  SEL R4, R27, R5, !P0 ;  /* 0x000000051b047207 */ /* 0x000fe40004000000 */
[----:B------:R-:W-:Y:S02]  /*3f90*/  SHF.R.S32.HI R5, RZ, 0x1f, R5 ;  /* 0x0000001fff057819 */ /* 0x000fe40000011405 */
[----:B------:R-:W-:Y:S02]  /*3fa0*/  SEL R6, R25, R6, !P0 ;  /* 0x0000000619067207 */ /* 0x000fe40004000000 */
[----:B------:R-:W-:Y:S02]  /*3fb0*/  IADD3 R4, P1, PT, R4, R7, RZ ;  /* 0x0000000704047210 */ /* 0x000fe40007f3e0ff */
[----:B------:R-:W-:-:S02]  /*3fc0*/  SEL R5, R5, RZ, P0 ;  /* 0x000000ff05057207 */ /* 0x000fc40000000000 */
[----:B0-----:R-:W-:-:S03]  /*3fd0*/  LEA R24, P0, R4, UR4, 0x3 ;  /* 0x0000000404187c11 */ /* 0x001fc6000f8018ff */
[----:B------:R-:W-:-:S05]  /*3fe0*/  IMAD.X R5, R5, 0x1, R6, P1 ;  /* 0x0000000105057824 */ /* 0x000fca00008e0606 */
[----:B------:R-:W-:-:S06]  /*3ff0*/  LEA.HI.X R25, R4, UR5, R5, 0x3, P0 ;  /* 0x0000000504197c11 */ /* 0x000fcc00080f1c05 */
[----:B------:R-:W5:Y:S01]  /*4000*/  LDG.E.64 R24, desc[UR6][R24.64] ;  /* 0x0000000618187981 */ /* 0x000f62000c1e1b00 */
[----:B------:R-:W-:Y:S05]  /*4010*/  BRA `(.L_x_4406) ;  /* 0x0000000800187947 */ /* 0x000fea0003800000 */
.L_x_4405:
[----:B------:R-:W0:Y:S01]  /*4020*/  S2R R6, SR_TID.X ;  /* 0x0000000000067919 */ /* 0x000e220000002100 */
[----:B------:R-:W-:Y:S01]  /*4030*/  IADD3 R4, P0, P1, R7, R11, R4 ;  /* 0x0000000b07047210 */ /* 0x000fe2000791e004 */
[----:B------:R-:W-:-:S03]  /*4040*/  IMAD.IADD R2, R0, 0x1, R3 ;  /* 0x0000000100027824 */ /* 0x000fc600078e0203 */
[----:B------:R-:W-:Y:S02]  /*4050*/  IADD3.X R7, PT, PT, R10, R8, R9, P0, P1 ;  /* 0x000000080a077210 */ /* 0x000fe400007e2409 */
[----:B--2---:R-:W-:-:S13]  /*4060*/  ISETP.GE.AND P1, PT, R5, R2, PT ;  /* 0x000000020500720c */ /* 0x004fda0003f26270 */
[C---:B------:R-:W-:Y:S01]  /*4070*/  @!P1 ISETP.GE.AND P0, PT, R5.reuse, R0, PT ;  /* 0x000000000500920c */ /* 0x040fe20003f06270 */
[----:B------:R-:W-:-:S05]  /*4080*/  @!P1 IMAD.IADD R5, R5, 0x1, -R0 ;  /* 0x0000000105059824 */ /* 0x000fca00078e0a00 */
[----:B------:R-:W-:-:S04]  /*4090*/  @!P1 SHF.R.S32.HI R22, RZ, 0x1f, R5 ;  /* 0x0000001fff169819 */ /* 0x000fc80000011405 */
[----:B------:R-:W-:Y:S02]  /*40a0*/  @!P1 SEL R23, R22, RZ, P0 ;  /* 0x000000ff16179207 */ /* 0x000fe40000000000 */
[----:B0-----:R-:W-:Y:S02]  /*40b0*/  @!P1 SEL R26, R6, R5, !P0 ;  /* 0x00000005061a9207 */ /* 0x001fe40004000000 */
[----:B------:R-:W-:-:S04]  /*40c0*/  @!P1 SEL R5, R24, R4, !P0 ;  /* 0x0000000418059207 */ /* 0x000fc80004000000 */
[----:B------:R-:W-:Y:S02]  /*40d0*/  @!P1 IADD3 R5, P2, PT, R26, R5, RZ ;  /* 0x000000051a059210 */ /* 0x000fe40007f5e0ff */
[----:B------:R-:W-:-:S05]  /*40e0*/  @!P1 SEL R26, R25, R7, !P0 ;  /* 0x00000007191a9207 */ /* 0x000fca0004000000 */
[----:B------:R-:W-:Y:S02]  /*40f0*/  @!P1 IMAD.X R26, R23, 0x1, R26, P2 ;  /* 0x00000001171a9824 */ /* 0x000fe400010e061a */
[----:B------:R-:W0:Y:S02]  /*4100*/  @!P1 LDC.64 R22, c[0x0][0x3a0] ;  /* 0x0000e800ff169b82 */ /* 0x000e240000000a00 */
[----:B0-----:R-:W-:-:S04]  /*4110*/  @!P1 LEA R22, P0, R5, R22, 0x3 ;  /* 0x0000001605169211 */ /* 0x001fc800078018ff */
[----:B------:R-:W-:Y:S01]  /*4120*/  @!P1 LEA.HI.X R23, R5, R23, R26, 0x3, P0 ;  /* 0x0000001705179211 */ /* 0x000fe200000f1c1a */
[----:B------:R-:W-:-:S04]  /*4130*/  VIADD R5, R6, 0x100 ;  /* 0x0000010006057836 */ /* 0x000fc80000000000 */
[----:B------:R0:W5:Y:S01]  /*4140*/  @!P1 LDG.E.64 R20, desc[UR6][R22.64] ;  /* 0x0000000616149981 */ /* 0x000162000c1e1b00 */
[----:B------:R-:W-:Y:S01]  /*4150*/  ISETP.GE.AND P1, PT, R5, R2, PT ;  /* 0x000000020500720c */ /* 0x000fe20003f26270 */
[----:B------:R-:W-:-:S12]  /*4160*/  VIADD R28, R6, 0x100 ;  /* 0x00000100061c7836 */ /* 0x000fd80000000000 */
[----:B0-----:R-:W0:Y:S01]  /*4170*/  @!P1 LDC.64 R22, c[0x0][0x3a0] ;  /* 0x0000e800ff169b82 */ /* 0x001e220000000a00 */
[C---:B------:R-:W-:Y:S01]  /*4180*/  @!P1 ISETP.GE.AND P0, PT, R5.reuse, R0, PT ;  /* 0x000000000500920c */ /* 0x040fe20003f06270 */
[----:B------:R-:W-:-:S05]  /*4190*/  @!P1 IMAD.IADD R5, R5, 0x1, -R0 ;  /* 0x0000000105059824 */ /* 0x000fca00078e0a00 */
[----:B------:R-:W-:Y:S02]  /*41a0*/  @!P1 SEL R28, R28, R5, !P0 ;  /* 0x000000051c1c9207 */ /* 0x000fe40004000000 */
[----:B------:R-:W-:Y:S02]  /*41b0*/  @!P1 SHF.R.S32.HI R26, RZ, 0x1f, R5 ;  /* 0x0000001fff1a9819 */ /* 0x000fe40000011405 */
[----:B------:R-:W-:Y:S02]  /*41c0*/  @!P1 SEL R5, R24, R4, !P0 ;  /* 0x0000000418059207 */ /* 0x000fe40004000000 */
[----:B------:R-:W-:Y:S02]  /*41d0*/  @!P1 SEL R27, R26, RZ, P0 ;  /* 0x000000ff1a1b9207 */ /* 0x000fe40000000000 */
[----:B------:R-:W-:Y:S02]  /*41e0*/  @!P1 IADD3 R5, P2, PT, R28, R5, RZ ;  /* 0x000000051c059210 */ /* 0x000fe40007f5e0ff */
[----:B------:R-:W-:-:S05]  /*41f0*/  @!P1 SEL R26, R25, R7, !P0 ;  /* 0x00000007191a9207 */ /* 0x000fca0004000000 */
[----:B------:R-:W-:Y:S01]  /*4200*/  @!P1 IMAD.X R26, R27, 0x1, R26, P2 ;  /* 0x000000011b1a9824 */ /* 0x000fe200010e061a */
[----:B0-----:R-:W-:-:S04]  /*4210*/  @!P1 LEA R22, P0, R5, R22, 0x3 ;  /* 0x0000001605169211 */ /* 0x001fc800078018ff */
[----:B------:R-:W-:Y:S02]  /*4220*/  @!P1 LEA.HI.X R23, R5, R23, R26, 0x3, P0 ;  /* 0x0000001705179211 */ /* 0x000fe400000f1c1a */
[----:B------:R-:W0:Y:S01]  /*4230*/  S2R R26, SR_TID.X ;  /* 0x00000000001a7919 */ /* 0x000e220000002100 */
[----:B------:R-:W-:Y:S02]  /*4240*/  VIADD R5, R6, 0x200 ;  /* 0x0000020006057836 */ /* 0x000fe40000000000 */
[----:B------:R1:W5:Y:S03]  /*4250*/  @!P1 LDG.E.64 R8, desc[UR6][R22.64] ;  /* 0x0000000616089981 */ /* 0x000366000c1e1b00 */
[----:B------:R-:W-:-:S13]  /*4260*/  ISETP.GE.AND P1, PT, R5, R2, PT ;  /* 0x000000020500720c */ /* 0x000fda0003f26270 */
[C---:B------:R-:W-:Y:S01]  /*4270*/  @!P1 ISETP.GE.AND P0, PT, R5.reuse, R0, PT ;  /* 0x000000000500920c */ /* 0x040fe20003f06270 */
[----:B------:R-:W-:Y:S02]  /*4280*/  @!P1 IMAD.IADD R5, R5, 0x1, -R0 ;  /* 0x0000000105059824 */ /* 0x000fe400078e0a00 */
[----:B0-----:R-:W-:-:S05]  /*4290*/  VIADD R26, R26, 0x200 ;  /* 0x000002001a1a7836 */ /* 0x001fca0000000000 */
[----:B------:R-:W-:Y:S02]  /*42a0*/  @!P1 SEL R28, R26, R5, !P0 ;  /* 0x000000051a1c9207 */ /* 0x000fe40004000000 */
[----:B------:R-:W-:Y:S02]  /*42b0*/  @!P1 SHF.R.S32.HI R26, RZ, 0x1f, R5 ;  /* 0x0000001fff1a9819 */ /* 0x000fe40000011405 */
[----:B------:R-:W-:Y:S02]  /*42c0*/  @!P1 SEL R5, R24, R4, !P0 ;  /* 0x0000000418059207 */ /* 0x000fe40004000000 */
[----:B-1----:R-:W-:Y:S02]  /*42d0*/  @!P1 SEL R23, R26, RZ, P0 ;  /* 0x000000ff1a179207 */ /* 0x002fe40000000000 */
[----:B------:R-:W-:Y:S02]  /*42e0*/  @!P1 IADD3 R5, P2, PT, R28, R5, RZ ;  /* 0x000000051c059210 */ /* 0x000fe40007f5e0ff */
[----:B------:R-:W-:-:S05]  /*42f0*/  @!P1 SEL R26, R25, R7, !P0 ;  /* 0x00000007191a9207 */ /* 0x000fca0004000000 */
[----:B------:R-:W-:Y:S02]  /*4300*/  @!P1 IMAD.X R26, R23, 0x1, R26, P2 ;  /* 0x00000001171a9824 */ /* 0x000fe400010e061a */
[----:B------:R-:W0:Y:S02]  /*4310*/  @!P1 LDC.64 R22, c[0x0][0x3a0] ;  /* 0x0000e800ff169b82 */ /* 0x000e240000000a00 */
        /* <DEDUP_REMOVED lines=20> */
[----:B------:R-:W-:Y:S02]  /*4460*/  LOP3.LUT R5, R6, 0x400, RZ, 0xfc, !PT ;  /* 0x0000040006057812 */ /* 0x000fe400078efcff */
[----:B------:R1:W5:Y:S02]  /*4470*/  @!P1 LDG.E.64 R12, desc[UR6][R22.64] ;  /* 0x00000006160c9981 */ /* 0x000364000c1e1b00 */
[----:B------:R-:W-:-:S13]  /*4480*/  ISETP.GE.AND P1, PT, R5, R2, PT ;  /* 0x000000020500720c */ /* 0x000fda0003f26270 */
[C---:B------:R-:W-:Y:S01]  /*4490*/  @!P1 ISETP.GE.AND P0, PT, R5.reuse, R0, PT ;  /* 0x000000000500920c */ /* 0x040fe20003f06270 */
[----:B------:R-:W-:Y:S01]  /*44a0*/  @!P1 IMAD.IADD R5, R5, 0x1, -R0 ;  /* 0x0000000105059824 */ /* 0x000fe200078e0a00 */
[----:B0-----:R-:W-:-:S04]  /*44b0*/  LOP3.LUT R26, R26, 0x400, RZ, 0xfc, !PT ;  /* 0x000004001a1a7812 */ /* 0x001fc800078efcff */
        /* <DEDUP_REMOVED lines=53> */
[----:B------:R-:W1:Y:S01]  /*4810*/  @!P2 LDC.64 R4, c[0x0][0x3a0] ;  /* 0x0000e800ff04ab82 */ /* 0x000e620000000a00 */
[----:B------:R-:W-:Y:S02]  /*4820*/  @!P2 SEL R7, R25, R7, !P1 ;  /* 0x000000071907a207 */ /* 0x000fe40004800000 */
[----:B------:R-:W-:-:S05]  /*4830*/  @!P2 SEL R26, R26, RZ, P1 ;  /* 0x000000ff1a1aa207 */ /* 0x000fca0000800000 */
[----:B------:R-:W-:Y:S01]  /*4840*/  @!P2 IMAD.X R7, R26, 0x1, R7, P3 ;  /* 0x000000011a07a824 */ /* 0x000fe200018e0607 */
[----:B-1----:R-:W-:-:S04]  /*4850*/  @!P2 LEA R4, P1, R6, R4, 0x3 ;  /* 0x000000040604a211 */ /* 0x002fc800078218ff */
[----:B------:R-:W-:-:S05]  /*4860*/  @!P2 LEA.HI.X R5, R6, R5, R7, 0x3, P1 ;  /* 0x000000050605a211 */ /* 0x000fca00008f1c07 */
[----:B------:R0:W5:Y:S04]  /*4870*/  @!P2 LDG.E.64 R24, desc[UR6][R4.64] ;  /* 0x000000060418a981 */ /* 0x000168000c1e1b00 */
.L_x_4406:
[----:B------:R-:W-:Y:S05]  /*4880*/  BSYNC.RECONVERGENT B0 ;  /* 0x0000000000007941 */ /* 0x000fea0003800200 */
.L_x_4404:
[----:B0-----:R-:W0:Y:S01]  /*4890*/  S2R R4, SR_TID.X ;  /* 0x0000000000047919 */ /* 0x001e220000002100 */
[----:B------:R-:W1:Y:S01]  /*48a0*/  S2UR UR5, SR_CgaCtaId ;  /* 0x00000000000579c3 */ /* 0x000e620000008800 */
[----:B------:R-:W-:Y:S02]  /*48b0*/  UMOV UR4, 0x400 ;  /* 0x0000040000047882 */ /* 0x000fe40000000000 */
[----:B-1----:R-:W-:Y:S01]  /*48c0*/  ULEA UR4, UR5, UR4, 0x18 ;  /* 0x0000000405047291 */ /* 0x002fe2000f8ec0ff */
[----:B0-----:R-:W-:-:S08]  /*48d0*/  IMAD.SHL.U32 R5, R4, 0x8, RZ ;  /* 0x0000000804057824 */ /* 0x001fd000078e00ff */
[----:B-----5:R-:W-:Y:S04]  /*48e0*/  STS.64 [R5+UR4], R20 ;  /* 0x0000001405007988 */ /* 0x020fe80008000a04 */
[----:B------:R-:W-:Y:S04]  /*48f0*/  STS.64 [R5+UR4+0x800], R8 ;  /* 0x0008000805007988 */ /* 0x000fe80008000a04 */
[----:B------:R0:W-:Y:S04]  /*4900*/  STS.64 [R5+UR4+0x1000], R10 ;  /* 0x0010000a05007988 */ /* 0x0001e80008000a04 */
[----:B------:R-:W-:Y:S04]  /*4910*/  STS.64 [R5+UR4+0x1800], R12 ;  /* 0x0018000c05007988 */ /* 0x000fe80008000a04 */
[----:B------:R-:W-:Y:S04]  /*4920*/  STS.64 [R5+UR4+0x2000], R14 ;  /* 0x0020000e05007988 */ /* 0x000fe80008000a04 */
[----:B------:R-:W-:Y:S04]  /*4930*/  STS.64 [R5+UR4+0x2800], R16 ;  /* 0x0028001005007988 */ /* 0x000fe80008000a04 */
[----:B------:R1:W-:Y:S04]  /*4940*/  STS.64 [R5+UR4+0x3000], R18 ;  /* 0x0030001205007988 */ /* 0x0003e80008000a04 */
[----:B------:R2:W-:Y:S01]  /*4950*/  STS.64 [R5+UR4+0x3800], R24 ;  /* 0x0038001805007988 */ /* 0x0005e20008000a04 */
[----:B------:R-:W-:Y:S01]  /*4960*/  BAR.SYNC.DEFER_BLOCKING 0x0 ;  /* 0x0000000000007b1d */ /* 0x000fe20000010000 */
[----:B0-----:R-:W-:-:S07]  /*4970*/  VIMNMX R10, PT, PT, R5, R2, PT ;  /* 0x00000002050a7248 */ /* 0x001fce0003fe0100 */
[----:B------:R-:W-:Y:S01]  /*4980*/  PREEXIT ;  /* 0x000000000000782d */ /* 0x000fe20000000000 */
[----:B------:R-:W0:Y:S01]  /*4990*/  LDCU UR5, c[0x0][0x3b0] ;  /* 0x00007600ff0577ac */ /* 0x000e220008000800 */
[----:B------:R-:W-:Y:S01]  /*49a0*/  BSSY.RECONVERGENT B0, `(.L_x_4407) ;  /* 0x000003a000007945 */ /* 0x000fe20003800200 */
[C---:B------:R-:W-:Y:S01]  /*49b0*/  ISETP.GE.AND P0, PT, R10.reuse, R3, PT ;  /* 0x000000030a00720c */ /* 0x040fe20003f06270 */
[----:B------:R-:W-:Y:S01]  /*49c0*/  IMAD.IADD R3, R10, 0x1, -R3 ;  /* 0x000000010a037824 */ /* 0x000fe200078e0a03 */
[----:B-1----:R-:W-:-:S04]  /*49d0*/  VIMNMX R18, PT, PT, R0, R10, PT ;  /* 0x0000000a00127248 */ /* 0x002fc80003fe0100 */
[----:B--2---:R-:W-:Y:S02]  /*49e0*/  SEL R5, R3, RZ, P0 ;  /* 0x000000ff03057207 */ /* 0x004fe40000000000 */
[----:B------:R-:W-:Y:S02]  /*49f0*/  LEA R3, R0, UR4, 0x3 ;  /* 0x0000000400037c11 */ /* 0x000fe4000f8e18ff */
[----:B------:R-:W-:-:S13]  /*4a00*/  ISETP.GE.AND P0, PT, R5, R18, PT ;  /* 0x000000120500720c */ /* 0x000fda0003f06270 */
[----:B0-----:R-:W-:Y:S05]  /*4a10*/  @P0 BRA `(.L_x_4408) ;  /* 0x0000000000c80947 */ /* 0x001fea0003800000 */
[----:B------:R-:W0:Y:S02]  /*4a20*/  LDC R11, c[0x0][0x3b0] ;  /* 0x0000ec00ff0b7b82 */ /* 0x000e240000000800 */
[----:B0-----:R-:W-:-:S13]  /*4a30*/  ISETP.NE.AND P0, PT, R11, RZ, PT ;  /* 0x000000ff0b00720c */ /* 0x001fda0003f05270 */
[----:B------:R-:W-:Y:S05]  /*4a40*/  @!P0 BRA `(.L_x_4409) ;  /* 0x0000000000a48947 */ /* 0x000fea0003800000 */
[----:B------:R-:W-:Y:S01]  /*4a50*/  BSSY.RECONVERGENT B1, `(.L_x_4410) ;  /* 0x0000027000017945 */ /* 0x000fe20003800200 */
[----:B------:R-:W-:-:S07]  /*4a60*/  SHF.R.S32.HI R11, RZ, 0x1f, R11 ;  /* 0x0000001fff0b7819 */ /* 0x000fce000001140b */
.L_x_4414:
[----:B------:R-:W-:Y:S01]  /*4a70*/  IMAD.IADD R6, R18, 0x1, -R5 ;  /* 0x0000000112067824 */ /* 0x000fe200078e0a05 */
[----:B------:R-:W-:Y:S01]  /*4a80*/  BSSY.RECONVERGENT B2, `(.L_x_4411) ;  /* 0x0000020000027945 */ /* 0x000fe20003800200 */
[----:B------:R-:W-:Y:S02]  /*4a90*/  IMAD.MOV.U32 R21, RZ, RZ, R18 ;  /* 0x000000ffff157224 */ /* 0x000fe400078e0012 */
[----:B------:R-:W-:Y:S01]  /*4aa0*/  IMAD.MOV.U32 R19, RZ, RZ, RZ ;  /* 0x000000ffff137224 */ /* 0x000fe200078e00ff */
[----:B------:R-:W-:Y:S01]  /*4ab0*/  LEA.HI R16, R6, R6, RZ, 0x1 ;  /* 0x0000000606107211 */ /* 0x000fe200078f08ff */
[----:B------:R-:W-:-:S03]  /*4ac0*/  IMAD.MOV.U32 R20, RZ, RZ, RZ ;  /* 0x000000ffff147224 */ /* 0x000fc600078e00ff */
[----:B------:R-:W-:-:S04]  /*4ad0*/  LEA.HI.SX32 R16, R16, R5, 0x1f ;  /* 0x0000000510107211 */ /* 0x000fc800078ffaff */
[----:B------:R-:W-:Y:S02]  /*4ae0*/  LOP3.LUT R7, RZ, R16, RZ, 0x33, !PT ;  /* 0x00000010ff077212 */ /* 0x000fe400078e33ff */
[----:B------:R-:W-:-:S03]  /*4af0*/  LEA R6, R16, UR4, 0x3 ;  /* 0x0000000410067c11 */ /* 0x000fc6000f8e18ff */
[----:B------:R-:W-:-:S03]  /*4b00*/  IMAD.IADD R8, R10, 0x1, R7 ;  /* 0x000000010a087824 */ /* 0x000fc600078e0207 */
[----:B------:R-:W0:Y:S01]  /*4b10*/  LDS.64 R6, [R6] ;  /* 0x0000000006067984 */ /* 0x000e220000000a00 */
[----:B------:R-:W-:-:S06]  /*4b20*/  IMAD R8, R8, 0x8, R3 ;  /* 0x0000000808087824 */ /* 0x000fcc00078e0203 */
[----:B------:R-:W1:Y:S02]  /*4b30*/  LDS.64 R8, [R8] ;  /* 0x0000000008087984 */ /* 0x000e640000000a00 */
.L_x_4413:
        /* <DEDUP_REMOVED lines=20> */
.L_x_4412:
[----:B------:R-:W-:Y:S05]  /*4c80*/  BSYNC.RECONVERGENT B2 ;  /* 0x0000000000027941 */ /* 0x000fea0003800200 */
.L_x_4411:
[----:B------:R-:W-:-:S05]  /*4c90*/  @P0 VIADD R5, R16, 0x1 ;  /* 0x0000000110050836 */ /* 0x000fca0000000000 */
[----:B------:R-:W-:-:S13]  /*4ca0*/  ISETP.GE.AND P0, PT, R5, R18, PT ;  /* 0x000000120500720c */ /* 0x000fda0003f06270 */
[----:B------:R-:W-:Y:S05]  /*4cb0*/  @!P0 BRA `(.L_x_4414) ;  /* 0xfffffffc006c8947 */ /* 0x000fea000383ffff */
[----:B------:R-:W-:Y:S05]  /*4cc0*/  BSYNC.RECONVERGENT B1 ;  /* 0x0000000000017941 */ /* 0x000fea0003800200 */
.L_x_4410:
[----:B------:R-:W-:Y:S05]  /*4cd0*/  BRA `(.L_x_4408) ;  /* 0x0000000000187947 */ /* 0x000fea0003800000 */
.L_x_4409:
[----:B------:R-:W-:-:S05]  /*4ce0*/  IMAD.IADD R6, R18, 0x1, -R5 ;  /* 0x0000000112067824 */ /* 0x000fca00078e0a05 */
[----:B------:R-:W-:-:S04]  /*4cf0*/  LEA.HI R6, R6, R6, RZ, 0x1 ;  /* 0x0000000606067211 */ /* 0x000fc800078f08ff */
[----:B------:R-:W-:-:S05]  /*4d00*/  LEA.HI.SX32 R5, R6, R5, 0x1f ;  /* 0x0000000506057211 */ /* 0x000fca00078ffaff */
[----:B------:R-:W-:-:S05]  /*4d10*/  VIADD R5, R5, 0x1 ;  /* 0x0000000105057836 */ /* 0x000fca0000000000 */
[----:B------:R-:W-:-:S13]  /*4d20*/  ISETP.GE.AND P0, PT, R5, R18, PT ;  /* 0x000000120500720c */ /* 0x000fda0003f06270 */
[----:B------:R-:W-:Y:S05]  /*4d30*/  @!P0 BRA `(.L_x_4409) ;  /* 0xfffffffc00e88947 */ /* 0x000fea000383ffff */
.L_x_4408:
[----:B------:R-:W-:Y:S05]  /*4d40*/  BSYNC.RECONVERGENT B0 ;  /* 0x0000000000007941 */ /* 0x000fea0003800200 */
.L_x_4407:
        /* <DEDUP_REMOVED lines=18> */
.L_x_4417:
        /* <DEDUP_REMOVED lines=20> */
.L_x_4416:
[----:B------:R-:W-:Y:S05]  /*4fb0*/  BSYNC.RECONVERGENT B0 ;  /* 0x0000000000007941 */ /* 0x000fea0003800200 */
.L_x_4415:
        /* <DEDUP_REMOVED lines=20> */
.L_x_4420:
        /* <DEDUP_REMOVED lines=20> */
.L_x_4419:
[----:B--2---:R-:W-:Y:S05]  /*5240*/  BSYNC.RECONVERGENT B0 ;  /* 0x0000000000007941 */ /* 0x004fea0003800200 */
.L_x_4418:
[----:B------:R-:W-:Y:S01]  /*5250*/  VIADD R5, R13, 0x1 ;  /* 0x000000010d057836 */ /* 0x000fe20000000000 */
[----:B-1-3--:R-:W-:Y:S01]  /*5260*/  SEL R12, R16, R18, P1 ;  /* 0x00000012100c7207 */ /* 0x00afe20000800000 */
[----:B------:R-:W-:Y:S01]  /*5270*/  VIADD R3, R11, 0x1 ;  /* 0x000000010b037836 */ /* 0x000fe20000000000 */
[----:B------:R-:W0:Y:S01]  /*5280*/  LDCU UR5, c[0x0][0x3b0] ;  /* 0x00007600ff0577ac */ /* 0x000e220008000800 */
[----:B------:R-:W-:Y:S01]  /*5290*/  @P1 IMAD.MOV R5, RZ, RZ, R13 ;  /* 0x000000ffff051224 */ /* 0x000fe200078e020d */
[----:B------:R-:W-:Y:S01]  /*52a0*/  SEL R13, R17, R19, P1 ;  /* 0x00000013110d7207 */ /* 0x000fe20000800000 */
[----:B------:R-:W-:Y:S01]  /*52b0*/  @!P1 IMAD.MOV R3, RZ, RZ, R11 ;  /* 0x000000ffff039224 */ /* 0x000fe200078e020b */
[----:B------:R-:W-:Y:S01]  /*52c0*/  BSSY.RECONVERGENT B0, `(.L_x_4421) ;  /* 0x0000023000007945 */ /* 0x000fe20003800200 */
[----:B------:R-:W-:Y:S02]  /*52d0*/  PLOP3.LUT P0, PT, PT, PT, PT, 0x8, 0x80 ;  /* 0x000000000080781c */ /* 0x000fe40003f0e170 */
[----:B------:R-:W-:-:S02]  /*52e0*/  @!P1 LEA R6, R5, UR4, 0x3 ;  /* 0x0000000405069c11 */ /* 0x000fc4000f8e18ff */
[----:B------:R-:W-:-:S03]  /*52f0*/  @P1 LEA R7, R3, UR4, 0x3 ;  /* 0x0000000403071c11 */ /* 0x000fc6000f8e18ff */
        /* <DEDUP_REMOVED lines=11> */
.L_x_4423:
        /* <DEDUP_REMOVED lines=20> */
.L_x_4422:
[----:B------:R-:W-:Y:S05]  /*54f0*/  BSYNC.RECONVERGENT B0 ;  /* 0x0000000000007941 */ /* 0x000fea0003800200 */
.L_x_4421:
        /* <DEDUP_REMOVED lines=22> */
.L_x_4426:
        /* <DEDUP_REMOVED lines=20> */
.L_x_4425:
[----:B------:R-:W-:Y:S05]  /*57a0*/  BSYNC.RECONVERGENT B0 ;  /* 0x0000000000007941 */ /* 0x000fea0003800200 */
.L_x_4424:
        /* <DEDUP_REMOVED lines=15> */
[----:B------:R-:W0:Y:S01]  /*58a0*/  LDC R22, c[0x0][0x3b0] ;  /* 0x0000ec00ff167b82 */ /* 0x000e220000000800 */
[----:B------:R-:W-:-:S04]  /*58b0*/  ISETP.GE.AND P0, PT, R5, R0, PT ;  /* 0x000000000500720c */ /* 0x000fc80003f06270 */
[----:B0-----:R-:W-:-:S13]  /*58c0*/  ISETP.EQ.OR P1, PT, R22, RZ, P0 ;  /* 0x000000ff1600720c */ /* 0x001fda0000722670 */
[----:B------:R-:W-:Y:S05]  /*58d0*/  @P1 BRA `(.L_x_4428) ;  /* 0x00000000005c1947 */ /* 0x000fea0003800000 */
[----:B------:R-:W-:Y:S01]  /*58e0*/  SHF.R.S32.HI R22, RZ, 0x1f, R22 ;  /* 0x0000001fff167819 */ /* 0x000fe20000011416 */
[----:B------:R-:W-:Y:S02]  /*58f0*/  IMAD.MOV.U32 R23, RZ, RZ, RZ ;  /* 0x000000ffff177224 */ /* 0x000fe400078e00ff */
[----:B------:R-:W-:-:S07]  /*5900*/  IMAD.MOV.U32 R24, RZ, RZ, RZ ;  /* 0x000000ffff187224 */ /* 0x000fce00078e00ff */
.L_x_4429:
[C---:B------:R-:W-:Y:S01]  /*5910*/  IMAD.SHL.U32 R21, R23.reuse, 0x8, RZ ;  /* 0x0000000817157824 */ /* 0x040fe200078e00ff */
[----:B------:R-:W-:-:S04]  /*5920*/  SHF.L.U64.HI R26, R23, 0x3, R24 ;  /* 0x00000003171a7819 */ /* 0x000fc80000010218 */
[C---:B-12---:R-:W-:Y:S02]  /*5930*/  IADD3 R6, P0, PT, R21.reuse, R16, RZ ;  /* 0x0000001015067210 */ /* 0x046fe40007f1e0ff */
        /* <DEDUP_REMOVED lines=17> */
.L_x_4428:
[----:B------:R-:W-:Y:S05]  /*5a50*/  BSYNC.RECONVERGENT B0 ;  /* 0x0000000000007941 */ /* 0x000fea0003800200 */
.L_x_4427:
        /* <DEDUP_REMOVED lines=22> */
.L_x_4432:
        /* <DEDUP_REMOVED lines=20> */
.L_x_4431:
[----:B------:R-:W-:Y:S05]  /*5d00*/  BSYNC.RECONVERGENT B0 ;  /* 0x0000000000007941 */ /* 0x000fea0003800200 */
.L_x_4430:
[----:B-1----:R-:W-:Y:S01]  /*5d10*/  VIADD R5, R21, 0x1 ;  /* 0x0000000115057836 */ /* 0x002fe20000000000 */
[----:B------:R-:W-:Y:S01]  /*5d20*/  BSSY.RECONVERGENT B0, `(.L_x_4433) ;  /* 0x0000029000007945 */ /* 0x000fe20003800200 */
[----:B------:R-:W-:Y:S01]  /*5d30*/  @!P0 IMAD.MOV R5, RZ, RZ, R21 ;  /* 0x000000ffff058224 */ /* 0x000fe200078e0215 */
[----:B--23--:R-:W-:Y:S01]  /*5d40*/  SEL R20, R16, R18, P0 ;  /* 0x0000001210147207 */ /* 0x00cfe20000000000 */
[----:B------:R-:W-:Y:S01]  /*5d50*/  VIADD R3, R23, 0x1 ;  /* 0x0000000117037836 */ /* 0x000fe20000000000 */
        /* <DEDUP_REMOVED lines=10> */
[----:B------:R-:W4:Y:S01]  /*5e00*/  LDC R26, c[0x0][0x3b0] ;  /* 0x0000ec00ff1a7b82 */ /* 0x000f220000000800 */
[----:B------:R-:W-:-:S04]  /*5e10*/  ISETP.GE.AND P0, PT, R3, R0, PT ;  /* 0x000000000300720c */ /* 0x000fc80003f06270 */
[----:B----4-:R-:W-:-:S13]  /*5e20*/  ISETP.EQ.OR P1, PT, R26, RZ, P0 ;  /* 0x000000ff1a00720c */ /* 0x010fda0000722670 */
[----:B------:R-:W-:Y:S05]  /*5e30*/  @P1 BRA `(.L_x_4434) ;  /* 0x00000000005c1947 */ /* 0x000fea0003800000 */
[----:B------:R-:W-:Y:S01]  /*5e40*/  SHF.R.S32.HI R26, RZ, 0x1f, R26 ;  /* 0x0000001fff1a7819 */ /* 0x000fe2000001141a */
[----:B------:R-:W-:Y:S02]  /*5e50*/  IMAD.MOV.U32 R27, RZ, RZ, RZ ;  /* 0x000000ffff1b7224 */ /* 0x000fe400078e00ff */
[----:B------:R-:W-:-:S07]  /*5e60*/  IMAD.MOV.U32 R28, RZ, RZ, RZ ;  /* 0x000000ffff1c7224 */ /* 0x000fce00078e00ff */
.L_x_4435:
[----:B------:R-:W-:-:S05]  /*5e70*/  IMAD.SHL.U32 R25, R27, 0x8, RZ ;  /* 0x000000081b197824 */ /* 0x000fca00078e00ff */
[C---:B-12---:R-:W-:Y:S02]  /*5e80*/  IADD3 R22, P0, PT, R25.reuse, R16, RZ ;  /* 0x0000001019167210 */ /* 0x046fe40007f1e0ff */
[----:B---3--:R-:W-:Y:S02]  /*5e90*/  IADD3 R24, P1, PT, R25, R18, RZ ;  /* 0x0000001219187210 */ /* 0x008fe40007f3e0ff */
[----:B------:R-:W-:-:S05]  /*5ea0*/  SHF.L.U64.HI R25, R27, 0x3, R28 ;  /* 0x000000031b197819 */ /* 0x000fca000001021c */
        /* <DEDUP_REMOVED lines=16> */
.L_x_4434:
[----:B0-----:R-:W-:Y:S05]  /*5fb0*/  BSYNC.RECONVERGENT B0 ;  /* 0x0000000000007941 */ /* 0x001fea0003800200 */
.L_x_4433:
        /* <DEDUP_REMOVED lines=25> */
.L_x_4438:
        /* <DEDUP_REMOVED lines=20> */
.L_x_4437:
[----:B0-----:R-:W-:Y:S05]  /*6290*/  BSYNC.RECONVERGENT B0 ;  /* 0x0000000000007941 */ /* 0x001fea0003800200 */
.L_x_4436:
[----:B------:R-:W0:Y:S01]  /*62a0*/  LDCU.U8 UR4, c[0x0][0x380] ;  /* 0x00007000ff0477ac */ /* 0x000e220008000000 */
[----:B------:R-:W4:Y:S01]  /*62b0*/  S2R R0, SR_CTAID.X ;  /* 0x0000000000007919 */ /* 0x000f220000002500 */
[----:B--23--:R-:W-:Y:S01]  /*62c0*/  SEL R16, R16, R18, P0 ;  /* 0x0000001210107207 */ /* 0x00cfe20000000000 */
[----:B-1----:R-:W-:Y:S01]  /*62d0*/  IMAD.SHL.U32 R3, R4, 0x8, RZ ;  /* 0x0000000804037824 */ /* 0x002fe200078e00ff */
[----:B------:R-:W-:Y:S01]  /*62e0*/  SEL R17, R17, R19, P0 ;  /* 0x0000001311117207 */ /* 0x000fe20000000000 */
        /* <DEDUP_REMOVED lines=8> */
[C---:B------:R-:W-:Y:S02]  /*6370*/  ISETP.NE.AND P0, PT, R4.reuse, RZ, PT ;  /* 0x000000ff0400720c */ /* 0x040fe40003f05270 */
[----:B------:R-:W-:-:S05]  /*6380*/  LOP3.LUT R4, R4, 0x1f, RZ, 0xc0, !PT ;  /* 0x0000001f04047812 */ /* 0x000fca00078ec0ff */
[----:B------:R-:W-:Y:S01]  /*6390*/  IMAD.IADD R4, R3, 0x1, R4 ;  /* 0x0000000103047824 */ /* 0x000fe200078e0204 */
[----:B-1----:R-:W-:Y:S01]  /*63a0*/  ULEA UR4, UR5, UR4, 0x18 ;  /* 0x0000000405047291 */ /* 0x002fe2000f8ec0ff */
[----:B0-----:R-:W-:-:S05]  /*63b0*/  IMAD R5, R18, 0x8, R3 ;  /* 0x0000000812057824 */ /* 0x001fca00078e0203 */
[----:B------:R-:W-:Y:S01]  /*63c0*/  LEA.HI.SX32 R19, R5, R5, 0x1b ;  /* 0x0000000505137211 */ /* 0x000fe200078fdaff */
[----:B------:R-:W-:-:S03]  /*63d0*/  IMAD R5, R18, -0x7, R5 ;  /* 0xfffffff912057824 */ /* 0x000fc600078e0205 */
[----:B------:R-:W-:Y:S01]  /*63e0*/  LEA R19, R19, UR4, 0x3 ;  /* 0x0000000413137c11 */ /* 0x000fe2000f8e18ff */
[C---:B------:R-:W-:Y:S02]  /*63f0*/  VIADD R18, R5.reuse, 0x20 ;  /* 0x0000002005127836 */ /* 0x040fe40000000000 */
[C---:B------:R-:W-:Y:S02]  /*6400*/  VIADD R24, R5.reuse, 0x40 ;  /* 0x0000004005187836 */ /* 0x040fe40000000000 */
[----:B------:R0:W-:Y:S01]  /*6410*/  STS.64 [R19], R14 ;  /* 0x0000000e13007388 */ /* 0x0001e20000000a00 */
[----:B------:R-:W-:Y:S01]  /*6420*/  VIADD R26, R5, 0x60 ;  /* 0x00000060051a7836 */ /* 0x000fe20000000000 */
[-C--:B------:R-:W-:Y:S02]  /*6430*/  LEA.HI.SX32 R18, R18, R5.reuse, 0x1b ;  /* 0x0000000512127211 */ /* 0x080fe400078fdaff */
[----:B------:R1:W-:Y:S01]  /*6440*/  STS.64 [R19+0x8], R12 ;  /* 0x0000080c13007388 */ /* 0x0003e20000000a00 */
[----:B------:R-:W-:-:S02]  /*6450*/  LEA.HI.SX32 R24, R24, R5, 0x1b ;  /* 0x0000000518187211 */ /* 0x000fc400078fdaff */
[-C--:B------:R-:W-:Y:S01]  /*6460*/  LEA.HI.SX32 R26, R26, R5.reuse, 0x1b ;  /* 0x000000051a1a7211 */ /* 0x080fe200078fdaff */
[----:B------:R2:W-:Y:S04]  /*6470*/  STS.64 [R19+0x10], R10 ;  /* 0x0000100a13007388 */ /* 0x0005e80000000a00 */
[----:B------:R3:W-:Y:S01]  /*6480*/  STS.64 [R19+0x20], R6 ;  /* 0x0000200613007388 */ /* 0x0007e20000000a00 */
[C---:B0-----:R-:W-:Y:S02]  /*6490*/  VIADD R14, R5.reuse, 0x80 ;  /* 0x00000080050e7836 */ /* 0x041fe40000000000 */
[C---:B-1----:R-:W-:Y:S01]  /*64a0*/  VIADD R12, R5.reuse, 0xa0 ;  /* 0x000000a0050c7836 */ /* 0x042fe20000000000 */
[----:B------:R0:W-:Y:S02]  /*64b0*/  STS.64 [R19+0x18], R8 ;  /* 0x0000180813007388 */ /* 0x0001e40000000a00 */
[-C--:B------:R-:W-:Y:S01]  /*64c0*/  LEA.HI.SX32 R14, R14, R5.reuse, 0x1b ;  /* 0x000000050e0e7211 */ /* 0x080fe200078fdaff */
[C---:B--2---:R-:W-:Y:S01]  /*64d0*/  VIADD R10, R5.reuse, 0xc0 ;  /* 0x000000c0050a7836 */ /* 0x044fe20000000000 */
[-C--:B------:R-:W-:Y:S01]  /*64e0*/  LEA.HI.SX32 R12, R12, R5.reuse, 0x1b ;  /* 0x000000050c0c7211 */ /* 0x080fe200078fdaff */
[----:B------:R1:W-:Y:S01]  /*64f0*/  STS.64 [R19+0x28], R20 ;  /* 0x0000281413007388 */ /* 0x0003e20000000a00 */
[----:B------:R-:W-:Y:S01]  /*6500*/  LEA R14, R14, UR4, 0x3 ;  /* 0x000000040e0e7c11 */ /* 0x000fe2000f8e18ff */
[----:B---3--:R-:W-:Y:S01]  /*6510*/  VIADD R6, R5, 0xe0 ;  /* 0x000000e005067836 */ /* 0x008fe20000000000 */
[----:B------:R-:W-:Y:S01]  /*6520*/  LEA.HI.SX32 R10, R10, R5, 0x1b ;  /* 0x000000050a0a7211 */ /* 0x000fe200078fdaff */
[----:B------:R2:W-:Y:S01]  /*6530*/  STS.64 [R19+0x38], R16 ;  /* 0x0000381013007388 */ /* 0x0005e20000000a00 */
[----:B------:R-:W-:-:S02]  /*6540*/  LEA R12, R12, UR4, 0x3 ;  /* 0x000000040c0c7c11 */ /* 0x000fc4000f8e18ff */
[-C--:B0-----:R-:W-:Y:S01]  /*6550*/  LEA.HI.SX32 R8, R5, R5.reuse, 0x1b ;  /* 0x0000000505087211 */ /* 0x081fe200078fdaff */
[----:B------:R-:W-:Y:S01]  /*6560*/  STS.64 [R19+0x30], R22 ;  /* 0x0000301613007388 */ /* 0x000fe20000000a00 */
[----:B------:R-:W-:Y:S01]  /*6570*/  LEA.HI.SX32 R6, R6, R5, 0x1b ;  /* 0x0000000506067211 */ /* 0x000fe200078fdaff */
[----:B------:R-:W-:Y:S01]  /*6580*/  NOP ;  /* 0x0000000000007918 */ /* 0x000fe20000000000 */
[----:B-1----:R-:W-:Y:S01]  /*6590*/  LEA R20, R18, UR4, 0x3 ;  /* 0x0000000412147c11 */ /* 0x002fe2000f8e18ff */
[----:B------:R-:W-:Y:S01]  /*65a0*/  LDS.64 R14, [R14+0x400] ;  /* 0x000400000e0e7984 */ /* 0x000fe20000000a00 */
[----:B------:R-:W-:Y:S01]  /*65b0*/  LEA R8, R8, UR4, 0x3 ;  /* 0x0000000408087c11 */ /* 0x000fe2000f8e18ff */
[----:B------:R-:W-:Y:S01]  /*65c0*/  IMAD.MOV.U32 R5, RZ, RZ, RZ ;  /* 0x000000ffff057224 */ /* 0x000fe200078e00ff */
[----:B------:R-:W-:Y:S01]  /*65d0*/  LEA R18, R24, UR4, 0x3 ;  /* 0x0000000418127c11 */ /* 0x000fe2000f8e18ff */
[----:B------:R-:W-:Y:S01]  /*65e0*/  LDS.64 R12, [R12+0x500] ;  /* 0x000500000c0c7984 */ /* 0x000fe20000000a00 */
[----:B--2---:R-:W-:Y:S01]  /*65f0*/  LEA R16, R26, UR4, 0x3 ;  /* 0x000000041a107c11 */ /* 0x004fe2000f8e18ff */
[----:B----4-:R-:W-:Y:S01]  /*6600*/  IMAD.WIDE.U32 R26, R0, 0x800, R4 ;  /* 0x00000800001a7825 */ /* 0x010fe200078e0004 */
[----:B------:R-:W-:Y:S01]  /*6610*/  LEA R10, R10, UR4, 0x3 ;  /* 0x000000040a0a7c11 */ /* 0x000fe2000f8e18ff */
[----:B------:R-:W-:Y:S01]  /*6620*/  LDS.64 R8, [R8] ;  /* 0x0000000008087984 */ /* 0x000fe20000000a00 */
[----:B------:R-:W-:Y:S01]  /*6630*/  LEA R6, R6, UR4, 0x3 ;  /* 0x0000000406067c11 */ /* 0x000fe2000f8e18ff */
[----:B------:R-:W-:-:S02]  /*6640*/  VIADD R0, R4, 0x20 ;  /* 0x0000002004007836 */ /* 0x000fc40000000000 */
[----:B------:R-:W-:Y:S01]  /*6650*/  LDS.64 R20, [R20+0x100] ;  /* 0x0001000014147984 */ /* 0x000fe20000000a00 */
[----:B------:R-:W-:-:S03]  /*6660*/  VIADD R24, R4, 0x40 ;  /* 0x0000004004187836 */ /* 0x000fc60000000000 */
        /* <DEDUP_REMOVED lines=13> */
[-C--:B------:R-:W-:Y:S01]  /*6740*/  ISETP.GE.AND P1, PT, R0, R25.reuse, PT ;  /* 0x000000190000720c */ /* 0x080fe20003f26270 */
[----:B------:R-:W-:Y:S01]  /*6750*/  VIADD R0, R4, 0x60 ;  /* 0x0000006004007836 */ /* 0x000fe20000000000 */
[-C--:B------:R-:W-:Y:S01]  /*6760*/  ISETP.GE.AND P2, PT, R24, R25.reuse, PT ;  /* 0x000000191800720c */ /* 0x080fe20003f46270 */
[----:B------:R-:W-:Y:S01]  /*6770*/  VIADD R24, R4, 0xa0 ;  /* 0x000000a004187836 */ /* 0x000fe20000000000 */
[-C--:B------:R-:W-:Y:S01]  /*6780*/  ISETP.GE.AND P4, PT, R2, R25.reuse, PT ;  /* 0x000000190200720c */ /* 0x080fe20003f86270 */
[----:B------:R-:W-:Y:S01]  /*6790*/  VIADD R4, R4, 0xe0 ;  /* 0x000000e004047836 */ /* 0x000fe20000000000 */
        /* <DEDUP_REMOVED lines=14> */
.L_x_4439:
        /* <DEDUP_REMOVED lines=15> */
[C---:B------:R-:W-:Y:S01]  /*6970*/  VIADD R26, R5.reuse, 0x60 ;  /* 0x00000060051a7836 */ /* 0x040fe20000000000 */
[-C--:B------:R-:W-:Y:S01]  /*6980*/  LEA.HI.SX32 R18, R18, R5.reuse, 0x1b ;  /* 0x0000000512127211 */ /* 0x080fe200078fdaff */
[----:B------:R-:W-:Y:S01]  /*6990*/  VIADD R28, R5, 0xe0 ;  /* 0x000000e0051c7836 */ /* 0x000fe20000000000 */
[----:B------:R1:W-:Y:S01]  /*69a0*/  STS.64 [R19+0x8], R12 ;  /* 0x0000080c13007388 */ /* 0x0003e20000000a00 */
[----:B------:R-:W-:-:S02]  /*69b0*/  LEA.HI.SX32 R24, R24, R5, 0x1b ;  /* 0x0000000518187211 */ /* 0x000fc400078fdaff */
[-C--:B------:R-:W-:Y:S01]  /*69c0*/  LEA.HI.SX32 R26, R26, R5.reuse, 0x1b ;  /* 0x000000051a1a7211 */ /* 0x080fe200078fdaff */
[----:B------:R2:W-:Y:S01]  /*69d0*/  STS.64 [R19+0x10], R10 ;  /* 0x0000100a13007388 */ /* 0x0005e20000000a00 */
[----:B------:R-:W-:Y:S02]  /*69e0*/  LEA.HI.SX32 R28, R28, R5, 0x1b ;  /* 0x000000051c1c7211 */ /* 0x000fe400078fdaff */
[----:B------:R-:W-:Y:S01]  /*69f0*/  LEA R18, R18, UR4, 0x3 ;  /* 0x0000000412127c11 */ /* 0x000fe2000f8e18ff */
[C---:B0-----:R-:W-:Y:S01]  /*6a00*/  VIADD R14, R5.reuse, 0x80 ;  /* 0x00000080050e7836 */ /* 0x041fe20000000000 */
[----:B------:R0:W-:Y:S01]  /*6a10*/  STS.64 [R19+0x20], R6 ;  /* 0x0000200613007388 */ /* 0x0001e20000000a00 */
[----:B-1----:R-:W-:-:S03]  /*6a20*/  VIADD R12, R5, 0xa0 ;  /* 0x000000a0050c7836 */ /* 0x002fc60000000000 */
[----:B------:R1:W-:Y:S01]  /*6a30*/  STS.64 [R19+0x18], R8 ;  /* 0x0000180813007388 */ /* 0x0003e20000000a00 */
[----:B--2---:R-:W-:-:S03]  /*6a40*/  VIADD R10, R5, 0xc0 ;  /* 0x000000c0050a7836 */ /* 0x004fc60000000000 */
[----:B------:R2:W-:Y:S01]  /*6a50*/  STS.64 [R19+0x28], R20 ;  /* 0x0000281413007388 */ /* 0x0005e20000000a00 */
[----:B0-----:R-:W-:-:S03]  /*6a60*/  LEA.HI.SX32 R6, R14, R5, 0x1b ;  /* 0x000000050e067211 */ /* 0x001fc600078fdaff */
[----:B------:R0:W-:Y:S01]  /*6a70*/  STS.64 [R19+0x38], R16 ;  /* 0x0000381013007388 */ /* 0x0001e20000000a00 */
[-C--:B------:R-:W-:Y:S02]  /*6a80*/  LEA.HI.SX32 R7, R12, R5.reuse, 0x1b ;  /* 0x000000050c077211 */ /* 0x080fe400078fdaff */
[-C--:B-1----:R-:W-:Y:S01]  /*6a90*/  LEA.HI.SX32 R8, R5, R5.reuse, 0x1b ;  /* 0x0000000505087211 */ /* 0x082fe200078fdaff */
[----:B------:R-:W-:Y:S01]  /*6aa0*/  STS.64 [R19+0x30], R22 ;  /* 0x0000301613007388 */ /* 0x000fe20000000a00 */
[----:B------:R-:W-:Y:S01]  /*6ab0*/  LEA.HI.SX32 R9, R10, R5, 0x1b ;  /* 0x000000050a097211 */ /* 0x000fe200078fdaff */
[----:B------:R-:W-:Y:S01]  /*6ac0*/  NOP ;  /* 0x0000000000007918 */ /* 0x000fe20000000000 */
[----:B------:R-:W-:Y:S01]  /*6ad0*/  LEA R12, R6, UR4, 0x3 ;  /* 0x00000004060c7c11 */ /* 0x000fe2000f8e18ff */
[----:B------:R-:W-:Y:S01]  /*6ae0*/  LDS.64 R18, [R18+0x100] ;  /* 0x0001000012127984 */ /* 0x000fe20000000a00 */
[----:B--2---:R-:W-:Y:S01]  /*6af0*/  LEA R20, R8, UR4, 0x3 ;  /* 0x0000000408147c11 */ /* 0x004fe2000f8e18ff */
[----:B------:R-:W-:Y:S01]  /*6b00*/  IMAD.MOV.U32 R5, RZ, RZ, RZ ;  /* 0x000000ffff057224 */ /* 0x000fe200078e00ff */
[----:B0-----:R-:W-:Y:S01]  /*6b10*/  LEA R16, R24, UR4, 0x3 ;  /* 0x0000000418107c11 */ /* 0x001fe2000f8e18ff */
[----:B------:R-:W-:Y:S01]  /*6b20*/  VIADD R24, R4, 0x40 ;  /* 0x0000004004187836 */ /* 0x000fe20000000000 */
[----:B------:R-:W-:Y:S01]  /*6b30*/  LEA R14, R26, UR4, 0x3 ;  /* 0x000000041a0e7c11 */ /* 0x000fe2000f8e18ff */
[----:B------:R-:W-:Y:S01]  /*6b40*/  LDS.64 R12, [R12+0x400] ;  /* 0x000400000c0c7984 */ /* 0x000fe20000000a00 */
[----:B------:R-:W-:Y:S01]  /*6b50*/  LEA R10, R7, UR4, 0x3 ;  /* 0x00000004070a7c11 */ /* 0x000fe2000f8e18ff */
[----:B----4-:R-:W-:Y:S01]  /*6b60*/  IMAD.WIDE.U32 R26, R0, 0x800, R4 ;  /* 0x00000800001a7825 */ /* 0x010fe200078e0004 */
[----:B------:R-:W-:Y:S01]  /*6b70*/  LEA R9, R9, UR4, 0x3 ;  /* 0x0000000409097c11 */ /* 0x000fe2000f8e18ff */
[----:B------:R-:W-:Y:S01]  /*6b80*/  LDS.64 R20, [R20] ;  /* 0x0000000014147984 */ /* 0x000fe20000000a00 */
[----:B------:R-:W-:Y:S01]  /*6b90*/  LEA R6, R28, UR4, 0x3 ;  /* 0x000000041c067c11 */ /* 0x000fe2000f8e18ff */
[----:B------:R-:W-:-:S02]  /*6ba0*/  VIADD R0, R4, 0x20 ;  /* 0x0000002004007836 */ /* 0x000fc40000000000 */
        /* <DEDUP_REMOVED lines=34> */
.L_x_4440:
        /* <DEDUP_REMOVED lines=11> */
.L_x_8781:


//--------------------- .text._ZN3cub18CUB_300001_SM_10006detail10merge_sort30DeviceMergeSortPartitionKernelIPPym15tuple_weak_lessS4_EEvbT_PT2_T0_SA_PSA_T1_SA_i --------------------------
	.section	.text._ZN3cub18CUB_300001_SM_10006detail10merge_sort30DeviceMergeSortPartitionKernelIPPym15tuple_weak_lessS4_EEvbT_PT2_T0_SA_PSA_T1_SA_i,"ax",@progbits
	.align	128
        .global         _ZN3cub18CUB_300001_SM_10006detail10merge_sort30DeviceMergeSortPartitionKernelIPPym15tuple_weak_lessS4_EEvbT_PT2_T0_SA_PSA_T1_SA_i
        .type           _ZN3cub18CUB_300001_SM_10006detail10merge_sort30DeviceMergeSortPartitionKernelIPPym15tuple_weak_lessS4_EEvbT_PT2_T0_SA_PSA_T1_SA_i,@function
        .size           _ZN3cub18CUB_300001_SM_10006detail10merge_sort30DeviceMergeSortPartitionKernelIPPym15tuple_weak_lessS4_EEvbT_PT2_T0_SA_PSA_T1_SA_i,(.L_x_8782 - _ZN3cub18CUB_300001_SM_10006detail10merge_sort30DeviceMergeSortPartitionKernelIPPym15tuple_weak_lessS4_EEvbT_PT2_T0_SA_PSA_T1_SA_i)
        .other          _ZN3cub18CUB_300001_SM_10006detail10merge_sort30DeviceMergeSortPartitionKernelIPPym15tuple_weak_lessS4_EEvbT_PT2_T0_SA_PSA_T1_SA_i,@"STO_CUDA_ENTRY STV_DEFAULT"
_ZN3cub18CUB_300001_SM_10006detail10merge_sort30DeviceMergeSortPartitionKernelIPPym15tuple_weak_lessS4_EEvbT_PT2_T0_SA_PSA_T1_SA_i:
.text._ZN3cub18CUB_300001_SM_10006detail10merge_sort30DeviceMergeSortPartitionKernelIPPym15tuple_weak_lessS4_EEvbT_PT2_T0_SA_PSA_T1_SA_i:
        /* <DEDUP_REMOVED lines=22> */
[----:B------:R-:W-:Y:S01]  /*0160*/  IADD3 R6, P2, PT, R4, 0x1, RZ ;  /* 0x0000000104067810 */ /* 0x000fe20007f5e0ff */
[----:B------:R-:W-:Y:S01]  /*0170*/  IMAD R3, R9, R5, R3 ;  /* 0x0000000509037224 */ /* 0x000fe200078e0203 */
[----:B------:R-:W-:Y:S01]  /*0180*/  LOP3.LUT R5, RZ, R2, RZ, 0x33, !PT ;  /* 0x00000002ff057212 */ /* 0x000fe200078e33ff */
[----:B------:R-:W-:Y:S01]  /*0190*/  IMAD.IADD R13, R13, 0x1, R7 ;  /* 0x000000010d0d7824 */ /* 0x000fe200078e0207 */
[----:B------:R-:W0:Y:S01]  /*01a0*/  LDCU.64 UR4, c[0x0][0x398] ;  /* 0x00007300ff0477ac */ /* 0x000e220008000a00 */
[----:B------:R-:W-:Y:S01]  /*01b0*/  ISETP.NE.U32.AND P0, PT, R6, UR10, PT ;  /* 0x0000000a06007c0c */ /* 0x000fe2000bf05070 */
[----:B------:R-:W-:Y:S01]  /*01c0*/  IMAD.X R6, RZ, RZ, RZ, P2 ;  /* 0x000000ffff067224 */ /* 0x000fe200010e06ff */
[----:B------:R-:W-:Y:S02]  /*01d0*/  ISETP.LT.U32.AND P1, PT, R12, R5, PT ;  /* 0x000000050c00720c */ /* 0x000fe40003f21070 */
[----:B------:R-:W-:-:S02]  /*01e0*/  LOP3.LUT R8, RZ, R3, RZ, 0x33, !PT ;  /* 0x00000003ff087212 */ /* 0x000fc400078e33ff */
[----:B------:R-:W-:Y:S02]  /*01f0*/  ISETP.NE.AND.EX P0, PT, R6, UR11, PT, P0 ;  /* 0x0000000b06007c0c */ /* 0x000fe4000bf05300 */
[----:B------:R-:W-:-:S04]  /*0200*/  ISETP.LT.U32.AND.EX P1, PT, R13, R8, PT, P1 ;  /* 0x000000080d00720c */ /* 0x000fc80003f21110 */
[----:B------:R-:W-:Y:S02]  /*0210*/  SEL R5, R12, R5, P1 ;  /* 0x000000050c057207 */ /* 0x000fe40000800000 */
[----:B------:R-:W-:Y:S02]  /*0220*/  SEL R8, R13, R8, P1 ;  /* 0x000000080d087207 */ /* 0x000fe40000800000 */
[----:B------:R-:W-:-:S03]  /*0230*/  IADD3 R6, P1, PT, R5, R2, RZ ;  /* 0x0000000205067210 */ /* 0x000fc60007f3e0ff */
[----:B------:R-:W1:Y:S02]  /*0240*/  @!P0 LDC.64 R10, c[0x0][0x3a8] ;  /* 0x0000ea00ff0a8b82 */ /* 0x000e640000000a00 */
[----:B------:R-:W-:Y:S01]  /*0250*/  IMAD.X R5, R8, 0x1, R3, P1 ;  /* 0x0000000108057824 */ /* 0x000fe200008e0603 */
[----:B0-----:R-:W-:-:S04]  /*0260*/  ISETP.LT.U32.AND P1, PT, R6, UR4, PT ;  /* 0x0000000406007c0c */ /* 0x001fc8000bf21070 */
[----:B------:R-:W-:-:S04]  /*0270*/  ISETP.LT.U32.AND.EX P1, PT, R5, UR5, PT, P1 ;  /* 0x0000000505007c0c */ /* 0x000fc8000bf21110 */
[----:B------:R-:W-:Y:S02]  /*0280*/  SEL R6, R6, UR4, P1 ;  /* 0x0000000406067c07 */ /* 0x000fe40008800000 */
[----:B------:R-:W-:Y:S02]  /*0290*/  SEL R7, R5, UR5, P1 ;  /* 0x0000000505077c07 */ /* 0x000fe40008800000 */
[----:B------:R-:W-:Y:S02]  /*02a0*/  LOP3.LUT R15, RZ, R6, RZ, 0x33, !PT ;  /* 0x00000006ff0f7212 */ /* 0x000fe400078e33ff */
[----:B------:R-:W-:Y:S02]  /*02b0*/  LOP3.LUT R19, RZ, R7, RZ, 0x33, !PT ;  /* 0x00000007ff137212 */ /* 0x000fe400078e33ff */
[----:B------:R-:W-:-:S04]  /*02c0*/  ISETP.LT.U32.AND P1, PT, R12, R15, PT ;  /* 0x0000000f0c00720c */ /* 0x000fc80003f21070 */
[C---:B------:R-:W-:Y:S02]  /*02d0*/  ISETP.LT.U32.AND.EX P1, PT, R13.reuse, R19, PT, P1 ;  /* 0x000000130d00720c */ /* 0x040fe40003f21110 */
[----:B-1----:R-:W-:Y:S02]  /*02e0*/  @!P0 LEA R10, P2, R4, R10, 0x3 ;  /* 0x0000000a040a8211 */ /* 0x002fe400078418ff */
[----:B------:R-:W-:Y:S02]  /*02f0*/  SEL R15, R12, R15, P1 ;  /* 0x0000000f0c0f7207 */ /* 0x000fe40000800000 */
[----:B------:R-:W-:Y:S02]  /*0300*/  SEL R19, R13, R19, P1 ;  /* 0x000000130d137207 */ /* 0x000fe40000800000 */
[----:B------:R-:W-:Y:S02]  /*0310*/  IADD3 R15, P3, PT, R15, R6, RZ ;  /* 0x000000060f0f7210 */ /* 0x000fe40007f7e0ff */
[----:B------:R-:W-:-:S02]  /*0320*/  @!P0 LEA.HI.X R11, R4, R11, RZ, 0x3, P2 ;  /* 0x0000000b040b8211 */ /* 0x000fc400010f1cff */
[C---:B------:R-:W-:Y:S01]  /*0330*/  ISETP.LT.U32.AND P1, PT, R2.reuse, UR4, PT ;  /* 0x0000000402007c0c */ /* 0x040fe2000bf21070 */
[----:B------:R-:W-:Y:S01]  /*0340*/  IMAD.X R19, R19, 0x1, R7, P3 ;  /* 0x0000000113137824 */ /* 0x000fe200018e0607 */
[----:B------:R-:W-:Y:S01]  /*0350*/  ISETP.LT.U32.AND P2, PT, R15, UR4, PT ;  /* 0x000000040f007c0c */ /* 0x000fe2000bf41070 */
[----:B--2---:R0:W-:Y:S01]  /*0360*/  @!P0 STG.E.64 desc[UR8][R10.64], R6 ;  /* 0x000000060a008986 */ /* 0x0041e2000c101b08 */
[----:B------:R-:W-:Y:S02]  /*0370*/  ISETP.LT.U32.AND.EX P1, PT, R3, UR5, PT, P1 ;  /* 0x0000000503007c0c */ /* 0x000fe4000bf21110 */
[----:B------:R-:W-:Y:S02]  /*0380*/  ISETP.LT.U32.AND.EX P2, PT, R19, UR5, PT, P2 ;  /* 0x0000000513007c0c */ /* 0x000fe4000bf41120 */
        /* <DEDUP_REMOVED lines=8> */
[----:B------:R-:W-:-:S06]  /*0410*/  UIADD3 UR4, UPT, UPT, UR6, -0x1, URZ ;  /* 0xffffffff06047890 */ /* 0x000fcc000fffe0ff */
[----:B------:R-:W-:-:S05]  /*0420*/  LOP3.LUT R17, R4, UR4, RZ, 0xc0, !PT ;  /* 0x0000000404117c12 */ /* 0x000fca000f8ec0ff */
[----:B0-----:R-:W-:Y:S01]  /*0430*/  IMAD.WIDE.U32 R10, R17, R0, RZ ;  /* 0x00000000110a7225 */ /* 0x001fe200078e00ff */
[----:B-1----:R-:W-:-:S03]  /*0440*/  UPRMT UR4, UR5, 0x8880, URZ ;  /* 0x0000888005047896 */ /* 0x002fc600080000ff */
[----:B------:R-:W-:Y:S01]  /*0450*/  IMAD.X R0, R19, 0x1, ~R3, P0 ;  /* 0x0000000113007824 */ /* 0x000fe200000e0e03 */
[----:B------:R-:W-:Y:S01]  /*0460*/  ISETP.LT.U32.AND P0, PT, R10, R13, PT ;  /* 0x0000000d0a00720c */ /* 0x000fe20003f01070 */
[----:B------:R-:W-:Y:S01]  /*0470*/  IMAD R17, R9, R17, R11 ;  /* 0x0000001109117224 */ /* 0x000fe200078e020b */
[----:B------:R-:W-:-:S04]  /*0480*/  UISETP.NE.AND UP0, UPT, UR4, URZ, UPT ;  /* 0x000000ff0400728c */ /* 0x000fc8000bf05270 */
        /* <DEDUP_REMOVED lines=14> */
[----:B------:R-:W-:Y:S02]  /*0570*/  SEL R2, R9, R8, P0 ;  /* 0x0000000809027207 */ /* 0x000fe40000000000 */
[----:B------:R-:W-:Y:S02]  /*0580*/  SEL R0, R17, R10, P0 ;  /* 0x0000000a11007207 */ /* 0x000fe40000000000 */
[----:B------:R-:W-:Y:S02]  /*0590*/  IADD3 R2, P0, PT, R2, -R8, RZ ;  /* 0x8000000802027210 */ /* 0x000fe40007f1e0ff */
[----:B------:R-:W-:Y:S02]  /*05a0*/  SEL R19, R12, R9, P1 ;  /* 0x000000090c137207 */ /* 0x000fe40000800000 */
[----:B------:R-:W-:Y:S01]  /*05b0*/  SEL R21, R14, R17, P1 ;  /* 0x000000110e157207 */ /* 0x000fe20000800000 */
[----:B------:R-:W-:Y:S01]  /*05c0*/  IMAD.X R0, R0, 0x1, ~R10, P0 ;  /* 0x0000000100007824 */ /* 0x000fe200000e0e0a */
[----:B------:R-:W-:-:S04]  /*05d0*/  ISETP.GE.U32.AND P0, PT, R2, R19, PT ;  /* 0x000000130200720c */ /* 0x000fc80003f06070 */
[----:B------:R-:W-:-:S13]  /*05e0*/  ISETP.GE.U32.AND.EX P0, PT, R0, R21, PT, P0 ;  /* 0x000000150000720c */ /* 0x000fda0003f06100 */
[----:B0-----:R-:W-:Y:S05]  /*05f0*/  @P0 BRA `(.L_x_4444) ;  /* 0x0000000400180947 */ /* 0x001fea0003800000 */
[----:B------:R-:W0:Y:S01]  /*0600*/  LDC R15, c[0x0][0x3b0] ;  /* 0x0000ec00ff0f7b82 */ /* 0x000e220000000800 */
[----:B------:R-:W-:-:S05]  /*0610*/  IADD3 R14, P1, PT, R9, R6, RZ ;  /* 0x00000006090e7210 */ /* 0x000fca0007f3e0ff */
[----:B------:R-:W-:Y:S01]  /*0620*/  IMAD.X R17, R17, 0x1, R7, P1 ;  /* 0x0000000111117824 */ /* 0x000fe200008e0607 */
[----:B0-----:R-:W-:-:S13]  /*0630*/  ISETP.NE.AND P0, PT, R15, RZ, PT ;  /* 0x000000ff0f00720c */ /* 0x001fda0003f05270 */
[----:B------:R-:W-:Y:S05]  /*0640*/  @!P0 BRA `(.L_x_4445) ;  /* 0x0000000000e08947 */ /* 0x000fea0003800000 */
[----:B------:R-:W-:-:S07]  /*0650*/  SHF.R.S32.HI R15, RZ, 0x1f, R15 ;  /* 0x0000001fff0f7819 */ /* 0x000fce000001140f */
.L_x_4449:
[----:B------:R-:W-:Y:S01]  /*0660*/  IADD3 R7, P0, PT, -R2, R19, RZ ;  /* 0x0000001302077210 */ /* 0x000fe20007f1e1ff */
[----:B------:R-:W0:Y:S04]  /*0670*/  LDCU.64 UR4, c[0x0][0x388] ;  /* 0x00007100ff0477ac */ /* 0x000e280008000a00 */
[----:B------:R-:W-:-:S05]  /*0680*/  IMAD.X R6, R21, 0x1, ~R0, P0 ;  /* 0x0000000115067824 */ /* 0x000fca00000e0e00 */
[----:B------:R-:W-:-:S04]  /*0690*/  SHF.R.U64 R7, R7, 0x1, R6 ;  /* 0x0000000107077819 */ /* 0x000fc80000001206 */
[----:B------:R-:W-:Y:S02]  /*06a0*/  IADD3 R18, P0, PT, R2, R7, RZ ;  /* 0x0000000702127210 */ /* 0x000fe40007f1e0ff */
[----:B------:R-:W-:Y:S02]  /*06b0*/  SHF.R.U32.HI R7, RZ, 0x1, R6 ;  /* 0x00000001ff077819 */ /* 0x000fe40000011606 */
[----:B------:R-:W-:-:S03]  /*06c0*/  LOP3.LUT R9, RZ, R18, RZ, 0x33, !PT ;  /* 0x00000012ff097212 */ /* 0x000fc600078e33ff */
[----:B------:R-:W-:Y:S01]  /*06d0*/  IMAD.X R16, R0, 0x1, R7, P0 ;  /* 0x0000000100107824 */ /* 0x000fe200000e0607 */
        /* <DEDUP_REMOVED lines=8> */
[----:B------:R-:W-:-:S04]  /*0760*/  LEA.HI.X R9, R9, UR5, R10, 0x3, P1 ;  /* 0x0000000509097c11 */ /* 0x000fc800088f1c0a */
[----:B------:R-:W5:Y:S04]  /*0770*/  LDG.E.64 R6, desc[UR8][R6.64] ;  /* 0x0000000806067981 */ /* 0x000f68000c1e1b00 */
[----:B------:R-:W5:Y:S01]  /*0780*/  LDG.E.64 R8, desc[UR8][R8.64] ;  /* 0x0000000808087981 */ /* 0x000f62000c1e1b00 */
[----:B------:R-:W-:Y:S01]  /*0790*/  BSSY.RECONVERGENT B2, `(.L_x_4446) ;  /* 0x000001b000027945 */ /* 0x000fe20003800200 */
[----:B------:R-:W-:Y:S02]  /*07a0*/  IMAD.MOV.U32 R22, RZ, RZ, R19 ;  /* 0x000000ffff167224 */ /* 0x000fe400078e0013 */
[----:B------:R-:W-:Y:S02]  /*07b0*/  IMAD.MOV.U32 R23, RZ, RZ, R21 ;  /* 0x000000ffff177224 */ /* 0x000fe400078e0015 */
[----:B------:R-:W-:-:S02]  /*07c0*/  IMAD.MOV.U32 R25, RZ, RZ, RZ ;  /* 0x000000ffff197224 */ /* 0x000fc400078e00ff */
[----:B------:R-:W-:-:S07]  /*07d0*/  IMAD.MOV.U32 R20, RZ, RZ, RZ ;  /* 0x000000ffff147224 */ /* 0x000fce00078e00ff */
.L_x_4448:
[C---:B------:R-:W-:Y:S01]  /*07e0*/  IMAD.SHL.U32 R13, R25.reuse, 0x8, RZ ;  /* 0x00000008190d7824 */ /* 0x040fe200078e00ff */
[----:B------:R-:W-:-:S04]  /*07f0*/  SHF.L.U64.HI R19, R25, 0x3, R20 ;  /* 0x0000000319137819 */ /* 0x000fc80000010214 */
[-C--:B-----5:R-:W-:Y:S02]  /*0800*/  IADD3 R10, P0, PT, R8, R13.reuse, RZ ;  /* 0x0000000d080a7210 */ /* 0x0a0fe40007f1e0ff */
[----:B------:R-:W-:-:S03]  /*0810*/  IADD3 R12, P1, PT, R6, R13, RZ ;  /* 0x0000000d060c7210 */ /* 0x000fc60007f3e0ff */
[--C-:B------:R-:W-:Y:S02]  /*0820*/  IMAD.X R11, R9, 0x1, R19.reuse, P0 ;  /* 0x00000001090b7824 */ /* 0x100fe400000e0613 */
[----:B------:R-:W-:-:S04]  /*0830*/  IMAD.X R13, R7, 0x1, R19, P1 ;  /* 0x00000001070d7824 */ /* 0x000fc800008e0613 */
[----:B------:R-:W2:Y:S04]  /*0840*/  LD.E.64 R10, desc[UR8][R10.64] ;  /* 0x000000080a0a7980 */ /* 0x000ea8000c101b00 */
[----:B------:R-:W2:Y:S01]  /*0850*/  LD.E.64 R12, desc[UR8][R12.64] ;  /* 0x000000080c0c7980 */ /* 0x000ea2000c101b00 */
        /* <DEDUP_REMOVED lines=8> */
[----:B------:R-:W-:Y:S02]  /*08e0*/  IMAD.MOV.U32 R21, RZ, RZ, R23 ;  /* 0x000000ffff157224 */ /* 0x000fe400078e0017 */
[----:B------:R-:W-:Y:S01]  /*08f0*/  IMAD.X R20, RZ, RZ, R20, P2 ;  /* 0x000000ffff147224 */ /* 0x000fe200010e0614 */
[----:B------:R-:W-:Y:S02]  /*0900*/  ISETP.GE.U32.AND P2, PT, R25, UR6, PT ;  /* 0x0000000619007c0c */ /* 0x000fe4000bf46070 */
[----:B------:R-:W-:Y:S02]  /*0910*/  ISETP.GT.U32.AND.EX P3, PT, R11, R13, PT, P1 ;  /* 0x0000000d0b00720c */ /* 0x000fe40003f64110 */
[----:B------:R-:W-:-:S13]  /*0920*/  ISETP.GE.U32.AND.EX P1, PT, R20, R15, PT, P2 ;  /* 0x0000000f1400720c */ /* 0x000fda0003f26120 */
[----:B------:R-:W-:Y:S05]  /*0930*/  @!P1 BRA !P3, `(.L_x_4448) ;  /* 0xfffffffc00a89947 */ /* 0x000fea000583ffff */
.L_x_4447:
[----:B------:R-:W-:Y:S05]  /*0940*/  BSYNC.RECONVERGENT B2 ;  /* 0x0000000000027941 */ /* 0x000fea0003800200 */
.L_x_4446:
[----:B------:R-:W-:-:S04]  /*0950*/  IADD3 R7, P1, PT, R18, 0x1, RZ ;  /* 0x0000000112077810 */ /* 0x000fc80007f3e0ff */
[----:B------:R-:W-:Y:S01]  /*0960*/  SEL R2, R2, R7, !P0 ;  /* 0x0000000702027207 */ /* 0x000fe20004000000 */
[----:B------:R-:W-:-:S05]  /*0970*/  IMAD.X R9, RZ, RZ, R16, P1 ;  /* 0x000000ffff097224 */ /* 0x000fca00008e0610 */
[----:B------:R-:W-:Y:S02]  /*0980*/  SEL R0, R0, R9, !P0 ;  /* 0x0000000900007207 */ /* 0x000fe40004000000 */
[----:B------:R-:W-:-:S04]  /*0990*/  ISETP.GE.U32.AND P0, PT, R2, R19, PT ;  /* 0x000000130200720c */ /* 0x000fc80003f06070 */
[----:B------:R-:W-:-:S13]  /*09a0*/  ISETP.GE.U32.AND.EX P0, PT, R0, R21, PT, P0 ;  /* 0x000000150000720c */ /* 0x000fda0003f06100 */
[----:B------:R-:W-:Y:S05]  /*09b0*/  @!P0 BRA `(.L_x_4449) ;  /* 0xfffffffc00288947 */ /* 0x000fea000383ffff */
[----:B------:R-:W-:Y:S05]  /*09c0*/  BRA `(.L_x_4444) ;  /* 0x0000000000247947 */ /* 0x000fea0003800000 */
.L_x_4445:
[----:B------:R-:W-:-:S05]  /*09d0*/  IADD3 R7, P0, PT, R19, -R2, RZ ;  /* 0x8000000213077210 */ /* 0x000fca0007f1e0ff */
[----:B------:R-:W-:-:S05]  /*09e0*/  IMAD.X R6, R21, 0x1, ~R0, P0 ;  /* 0x0000000115067824 */ /* 0x000fca00000e0e00 */
[--C-:B------:R-:W-:Y:S02]  /*09f0*/  SHF.R.U64 R7, R7, 0x1, R6.reuse ;  /* 0x0000000107077819 */ /* 0x100fe40000001206 */
[----:B------:R-:W-:Y:S02]  /*0a00*/  SHF.R.U32.HI R9, RZ, 0x1, R6 ;  /* 0x00000001ff097819 */ /* 0x000fe40000011606 */
[----:B------:R-:W-:-:S04]  /*0a10*/  IADD3 R2, P0, P1, R7, 0x1, R2 ;  /* 0x0000000107027810 */ /* 0x000fc8000791e002 */
[----:B------:R-:W-:Y:S02]  /*0a20*/  IADD3.X R0, PT, PT, R9, RZ, R0, P0, P1 ;  /* 0x000000ff09007210 */ /* 0x000fe400007e2400 */
[----:B------:R-:W-:-:S04]  /*0a30*/  ISETP.GE.U32.AND P0, PT, R2, R19, PT ;  /* 0x000000130200720c */ /* 0x000fc80003f06070 */
[----:B------:R-:W-:-:S13]  /*0a40*/  ISETP.GE.U32.AND.EX P0, PT, R0, R21, PT, P0 ;  /* 0x000000150000720c */ /* 0x000fda0003f06100 */
[----:B------:R-:W-:Y:S05]  /*0a50*/  @!P0 BRA `(.L_x_4445) ;  /* 0xfffffffc00dc8947 */ /* 0x000fea000383ffff */
.L_x_4444:
[----:B------:R-:W-:Y:S05]  /*0a60*/  BSYNC.RECONVERGENT B1 ;  /* 0x0000000000017941 */ /* 0x000fea0003800200 */
.L_x_4443:
[----:B------:R-:W-:Y:S05]  /*0a70*/  BRA `(.L_x_4450) ;  /* 0x0000000400607947 */ /* 0x000fea0003800000 */
.L_x_4442:
[----:B------:R-:W-:Y:S01]  /*0a80*/  IADD3 R2, P0, PT, R15, -R6, RZ ;  /* 0x800000060f027210 */ /* 0x000fe20007f1e0ff */
[----:B------:R-:W0:Y:S01]  /*0a90*/  LDCU UR6, c[0x0][0x3b0] ;  /* 0x00007600ff0677ac */ /* 0x000e220008000800 */
[----:B------:R-:W-:-:S03]  /*0aa0*/  IADD3 R0, P2, PT, R6, -R5, RZ ;  /* 0x8000000506007210 */ /* 0x000fc60007f5e0ff */
[----:B------:R-:W-:Y:S01]  /*0ab0*/  IMAD.X R10, R19, 0x1, ~R7, P0 ;  /* 0x00000001130a7824 */ /* 0x000fe200000e0e07 */
[----:B------:R-:W-:Y:S01]  /*0ac0*/  ISETP.GT.U32.AND P0, PT, R9, R2, PT ;  /* 0x000000020900720c */ /* 0x000fe20003f04070 */
[----:B------:R-:W-:Y:S01]  /*0ad0*/  IMAD.X R8, R7, 0x1, ~R3, P2 ;  /* 0x0000000107087824 */ /* 0x000fe200010e0e03 */
[----:B------:R-:W-:Y:S02]  /*0ae0*/  ISETP.LT.U32.AND P1, PT, R0, R9, PT ;  /* 0x000000090000720c */ /* 0x000fe40003f21070 */
[----:B------:R-:W-:Y:S02]  /*0af0*/  ISETP.GT.U32.AND.EX P0, PT, R17, R10, PT, P0 ;  /* 0x0000000a1100720c */ /* 0x000fe40003f04100 */
[----:B------:R-:W-:Y:S02]  /*0b00*/  ISETP.LT.U32.AND.EX P1, PT, R8, R17, PT, P1 ;  /* 0x000000110800720c */ /* 0x000fe40003f21110 */
[----:B------:R-:W-:Y:S02]  /*0b10*/  SEL R11, R9, R2, P0 ;  /* 0x00000002090b7207 */ /* 0x000fe40000000000 */
[----:B------:R-:W-:-:S02]  /*0b20*/  SEL R13, R17, R10, P0 ;  /* 0x0000000a110d7207 */ /* 0x000fc40000000000 */
        /* <DEDUP_REMOVED lines=13> */
.L_x_4455:
        /* <DEDUP_REMOVED lines=24> */
.L_x_4454:
        /* <DEDUP_REMOVED lines=22> */
.L_x_4453:
[----:B------:R-:W-:Y:S05]  /*0ee0*/  BSYNC.RECONVERGENT B1 ;  /* 0x0000000000017941 */ /* 0x000fea0003800200 */
.L_x_4452:
        /* <DEDUP_REMOVED lines=8> */
.L_x_4451:
        /* <DEDUP_REMOVED lines=9> */
.L_x_4450:
[----:B------:R-:W-:Y:S05]  /*1000*/  BSYNC.RECONVERGENT B0 ;  /* 0x0000000000007941 */ /* 0x000fea0003800200 */
.L_x_4441:
[----:B------:R-:W0:Y:S01]  /*1010*/  LDCU.64 UR4, c[0x0][0x3a8] ;  /* 0x00007500ff0477ac */ /* 0x000e220008000a00 */
[----:B------:R-:W-:-:S05]  /*1020*/  IADD3 R2, P0, PT, R5, R2, RZ ;  /* 0x0000000205027210 */ /* 0x000fca0007f1e0ff */
[----:B------:R-:W-:Y:S01]  /*1030*/  IMAD.X R3, R3, 0x1, R0, P0 ;  /* 0x0000000103037824 */ /* 0x000fe200000e0600 */
[----:B0-----:R-:W-:-:S04]  /*1040*/  LEA R6, P1, R4, UR4, 0x3 ;  /* 0x0000000404067c11 */ /* 0x001fc8000f8218ff */
[----:B------:R-:W-:-:S05]  /*1050*/  LEA.HI.X R7, R4, UR5, RZ, 0x3, P1 ;  /* 0x0000000504077c11 */ /* 0x000fca00088f1cff */
[----:B------:R-:W-:Y:S01]  /*1060*/  STG.E.64 desc[UR8][R6.64], R2 ;  /* 0x0000000206007986 */ /* 0x000fe2000c101b08 */
[----:B------:R-:W-:Y:S05]  /*1070*/  EXIT ;  /* 0x000000000000794d */ /* 0x000fea0003800000 */
.L_x_4456:
        /* <DEDUP_REMOVED lines=16> */
.L_x_8782:


//--------------------- .text._ZN3cub18CUB_300001_SM_10006detail10merge_sort30DeviceMergeSortBlockSortKernelINS2_10policy_hubIPPyE9Policy600ES6_PNS0_8NullTypeES6_SA_m15tuple_weak_lessS5_S9_EEvbT0_T1_T2_T3_T4_PT6_PT7_T5_NS1_7vsmem_tE --------------------------
	.section	.text._ZN3cub18CUB_300001_SM_10006detail10merge_sort30DeviceMergeSortBlockSortKernelINS2_10policy_hubIPPyE9Policy600ES6_PNS0_8NullTypeES6_SA_m15tuple_weak_lessS5_S9_EEvbT0_T1_T2_T3_T4_PT6_PT7_T5_NS1_7vsmem_tE,"ax",@progbits
	.align	128
        .global         _ZN3cub18CUB_300001_SM_10006detail10merge_sort30DeviceMergeSortBlockSortKernelINS2_10policy_hubIPPyE9Policy600ES6_PNS0_8NullTypeES6_SA_m15tuple_weak_lessS5_S9_EEvbT0_T1_T2_T3_T4_PT6_PT7_T5_NS1_7vsmem_tE
        .type           _ZN3cub18CUB_300001_SM_10006detail10merge_sort30DeviceMergeSortBlockSortKernelINS2_10policy_hubIPPyE9Policy600ES6_PNS0_8NullTypeES6_SA_m15tuple_weak_lessS5_S9_EEvbT0_T1_T2_T3_T4_PT6_PT7_T5_NS1_7vsmem_tE,@function
        .size           _ZN3cub18CUB_300001_SM_10006detail10merge_sort30DeviceMergeSortBlockSortKernelINS2_10policy_hubIPPyE9Policy600ES6_PNS0_8NullTypeES6_SA_m15tuple_weak_lessS5_S9_EEvbT0_T1_T2_T3_T4_PT6_PT7_T5_NS1_7vsmem_tE,(.L_x_8783 - _ZN3cub18CUB_300001_SM_10006detail10merge_sort30DeviceMergeSortBlockSortKernelINS2_10policy_hubIPPyE9Policy600ES6_PNS0_8NullTypeES6_SA_m15tuple_weak_lessS5_S9_EEvbT0_T1_T2_T3_T4_PT6_PT7_T5_NS1_7vsmem_tE)
        .other          _ZN3cub18CUB_300001_SM_10006detail10merge_sort30DeviceMergeSortBlockSortKernelINS2_10policy_hubIPPyE9Policy600ES6_PNS0_8NullTypeES6_SA_m15tuple_weak_lessS5_S9_EEvbT0_T1_T2_T3_T4_PT6_PT7_T5_NS1_7vsmem_tE,@"STO_CUDA_ENTRY STV_DEFAULT"
_ZN3cub18CUB_300001_SM_10006detail10merge_sort30DeviceMergeSortBlockSortKernelINS2_10policy_hubIPPyE9Policy600ES6_PNS0_8NullTypeES6_SA_m15tuple_weak_lessS5_S9_EEvbT0_T1_T2_T3_T4_PT6_PT7_T5_NS1_7vsmem_tE:
.text._ZN3cub18CUB_300001_SM_10006detail10merge_sort30DeviceMergeSortBlockSortKernelINS2_10policy_hubIPPyE9Policy600ES6_PNS0_8NullTypeES6_SA_m15tuple_weak_lessS5_S9_EEvbT0_T1_T2_T3_T4_PT6_PT7_T5_NS1_7vsmem_tE:
        /* <DEDUP_REMOVED lines=17> */
[----:B------:R-:W-:-:S05]  /*0110*/  IADD3 R5, P0, PT, R2, R5, RZ ;  /* 0x0000000502057210 */ /* 0x000fca0007f1e0ff */
[----:B------:R-:W-:Y:S02]  /*0120*/  IMAD.X R2, RZ, RZ, R3, P0 ;  /* 0x000000ffff027224 */ /* 0x000fe400000e0603 */
        /* <DEDUP_REMOVED lines=17> */
[----:B------:R-:W-:Y:S01]  /*0240*/  IMAD R0, R25, 0x7, R10 ;  /* 0x0000000719007824 */ /* 0x000fe200078e020a */
[CC--:B------:R-:W-:Y:S01]  /*0250*/  LEA.HI.SX32 R24, R10.reuse, R10.reuse, 0x1b ;  /* 0x0000000a0a187211 */ /* 0x0c0fe200078fdaff */
[C---:B------:R-:W-:Y:S02]  /*0260*/  VIADD R25, R10.reuse, 0x20 ;  /* 0x000000200a197836 */ /* 0x040fe40000000000 */
[C---:B------:R-:W-:Y:S02]  /*0270*/  VIADD R27, R10.reuse, 0x40 ;  /* 0x000000400a1b7836 */ /* 0x040fe40000000000 */
[C---:B------:R-:W-:Y:S01]  /*0280*/  VIADD R23, R10.reuse, 0x80 ;  /* 0x000000800a177836 */ /* 0x040fe20000000000 */
[-C--:B------:R-:W-:Y:S01]  /*0290*/  LEA.HI.SX32 R25, R25, R10.reuse, 0x1b ;  /* 0x0000000a19197211 */ /* 0x080fe200078fdaff */
[C---:B------:R-:W-:Y:S01]  /*02a0*/  VIADD R29, R10.reuse, 0x60 ;  /* 0x000000600a1d7836 */ /* 0x040fe20000000000 */
[-C--:B------:R-:W-:Y:S01]  /*02b0*/  LEA.HI.SX32 R27, R27, R10.reuse, 0x1b ;  /* 0x0000000a1b1b7211 */ /* 0x080fe200078fdaff */
[C---:B------:R-:W-:Y:S01]  /*02c0*/  VIADD R31, R10.reuse, 0xa0 ;  /* 0x000000a00a1f7836 */ /* 0x040fe20000000000 */
[-C--:B------:R-:W-:Y:S01]  /*02d0*/  LEA.HI.SX32 R22, R23, R10.reuse, 0x1b ;  /* 0x0000000a17167211 */ /* 0x080fe200078fdaff */
[C---:B------:R-:W-:Y:S01]  /*02e0*/  VIADD R35, R10.reuse, 0xc0 ;  /* 0x000000c00a237836 */ /* 0x040fe20000000000 */
[-C--:B------:R-:W-:Y:S01]  /*02f0*/  LEA.HI.SX32 R29, R29, R10.reuse, 0x1b ;  /* 0x0000000a1d1d7211 */ /* 0x080fe200078fdaff */
[----:B------:R-:W-:Y:S01]  /*0300*/  VIADD R37, R10, 0xe0 ;  /* 0x000000e00a257836 */ /* 0x000fe20000000000 */
[----:B------:R-:W-:Y:S01]  /*0310*/  LEA R23, R24, UR4, 0x3 ;  /* 0x0000000418177c11 */ /* 0x000fe2000f8e18ff */
[C---:B------:R-:W-:Y:S01]  /*0320*/  VIADD R39, R0.reuse, 0x3 ;  /* 0x0000000300277836 */ /* 0x040fe20000000000 */
[----:B------:R-:W-:Y:S01]  /*0330*/  LEA R25, R25, UR4, 0x3 ;  /* 0x0000000419197c11 */ /* 0x000fe2000f8e18ff */
[C---:B------:R-:W-:Y:S01]  /*0340*/  VIADD R41, R0.reuse, 0x4 ;  /* 0x0000000400297836 */ /* 0x040fe20000000000 */
[----:B------:R-:W-:Y:S01]  /*0350*/  LEA R27, R27, UR4, 0x3 ;  /* 0x000000041b1b7c11 */ /* 0x000fe2000f8e18ff */
[C---:B------:R-:W-:Y:S01]  /*0360*/  VIADD R43, R0.reuse, 0x5 ;  /* 0x00000005002b7836 */ /* 0x040fe20000000000 */
[-C--:B------:R-:W-:Y:S01]  /*0370*/  LEA.HI.SX32 R33, R31, R10.reuse, 0x1b ;  /* 0x0000000a1f217211 */ /* 0x080fe200078fdaff */
[C---:B------:R-:W-:Y:S01]  /*0380*/  VIADD R45, R0.reuse, 0x6 ;  /* 0x00000006002d7836 */ /* 0x040fe20000000000 */
[----:B------:R-:W-:Y:S01]  /*0390*/  LEA.HI.SX32 R32, R35, R10, 0x1b ;  /* 0x0000000a23207211 */ /* 0x000fe200078fdaff */
[----:B------:R-:W-:Y:S01]  /*03a0*/  VIADD R35, R0, 0x1 ;  /* 0x0000000100237836 */ /* 0x000fe20000000000 */
[----:B------:R-:W-:-:S02]  /*03b0*/  LEA R29, R29, UR4, 0x3 ;  /* 0x000000041d1d7c11 */ /* 0x000fc4000f8e18ff */
[----:B------:R-:W-:Y:S01]  /*03c0*/  LEA.HI.SX32 R10, R37, R10, 0x1b ;  /* 0x0000000a250a7211 */ /* 0x000fe200078fdaff */
[----:B------:R-:W-:Y:S01]  /*03d0*/  VIADD R37, R0, 0x2 ;  /* 0x0000000200257836 */ /* 0x000fe20000000000 */
[----:B------:R-:W-:Y:S02]  /*03e0*/  LEA R31, R22, UR4, 0x3 ;  /* 0x00000004161f7c11 */ /* 0x000fe4000f8e18ff */
[----:B------:R-:W-:Y:S02]  /*03f0*/  LEA R33, R33, UR4, 0x3 ;  /* 0x0000000421217c11 */ /* 0x000fe4000f8e18ff */
[----:B------:R-:W-:Y:S02]  /*0400*/  LEA R32, R32, UR4, 0x3 ;  /* 0x0000000420207c11 */ /* 0x000fe4000f8e18ff */
[----:B------:R-:W-:Y:S01]  /*0410*/  LEA R10, R10, UR4, 0x3 ;  /* 0x000000040a0a7c11 */ /* 0x000fe2000f8e18ff */
[----:B--2---:R0:W-:Y:S04]  /*0420*/  STS.64 [R23], R20 ;  /* 0x0000001417007388 */ /* 0x0041e80000000a00 */
[----:B---3--:R1:W-:Y:S04]  /*0430*/  STS.64 [R25+0x100], R8 ;  /* 0x0001000819007388 */ /* 0x0083e80000000a00 */
[----:B----4-:R2:W-:Y:S01]  /*0440*/  STS.64 [R27+0x200], R6 ;  /* 0x000200061b007388 */ /* 0x0105e20000000a00 */
[----:B0-----:R-:W-:-:S03]  /*0450*/  VIADD R21, R0, 0x7 ;  /* 0x0000000700157836 */ /* 0x001fc60000000000 */
[----:B-----5:R0:W-:Y:S01]  /*0460*/  STS.64 [R29+0x300], R4 ;  /* 0x000300041d007388 */ /* 0x0201e20000000a00 */
[----:B-1----:R-:W-:-:S03]  /*0470*/  LEA.HI.SX32 R8, R35, R0, 0x1b ;  /* 0x0000000023087211 */ /* 0x002fc600078fdaff */
[----:B------:R1:W-:Y:S01]  /*0480*/  STS.64 [R31+0x400], R2 ;  /* 0x000400021f007388 */ /* 0x0003e20000000a00 */
[-C--:B------:R-:W-:Y:S02]  /*0490*/  LEA.HI.SX32 R9, R0, R0.reuse, 0x1b ;  /* 0x0000000000097211 */ /* 0x080fe400078fdaff */
[-C--:B--2---:R-:W-:Y:S01]  /*04a0*/  LEA.HI.SX32 R7, R37, R0.reuse, 0x1b ;  /* 0x0000000025077211 */ /* 0x084fe200078fdaff */
[----:B------:R2:W-:Y:S01]  /*04b0*/  STS.64 [R33+0x500], R14 ;  /* 0x0005000e21007388 */ /* 0x0005e20000000a00 */
[-C--:B------:R-:W-:Y:S02]  /*04c0*/  LEA.HI.SX32 R6, R39, R0.reuse, 0x1b ;  /* 0x0000000027067211 */ /* 0x080fe400078fdaff */
[----:B------:R-:W-:Y:S01]  /*04d0*/  LEA R9, R9, UR4, 0x3 ;  /* 0x0000000409097c11 */ /* 0x000fe2000f8e18ff */
[----:B------:R2:W-:Y:S01]  /*04e0*/  STS.64 [R32+0x600], R12 ;  /* 0x0006000c20007388 */ /* 0x0005e20000000a00 */
[-C--:B0-----:R-:W-:Y:S02]  /*04f0*/  LEA.HI.SX32 R5, R41, R0.reuse, 0x1b ;  /* 0x0000000029057211 */ /* 0x081fe400078fdaff */
[-C--:B------:R-:W-:Y:S01]  /*0500*/  LEA.HI.SX32 R4, R43, R0.reuse, 0x1b ;  /* 0x000000002b047211 */ /* 0x080fe200078fdaff */
[----:B------:R2:W-:Y:S01]  /*0510*/  STS.64 [R10+0x700], R18 ;  /* 0x000700120a007388 */ /* 0x0005e20000000a00 */
[-C--:B-1----:R-:W-:Y:S01]  /*0520*/  LEA.HI.SX32 R3, R45, R0.reuse, 0x1b ;  /* 0x000000002d037211 */ /* 0x082fe200078fdaff */
[----:B------:R-:W-:Y:S01]  /*0530*/  NOP ;  /* 0x0000000000007918 */ /* 0x000fe20000000000 */
[----:B------:R-:W-:Y:S01]  /*0540*/  LEA.HI.SX32 R2, R21, R0, 0x1b ;  /* 0x0000000015027211 */ /* 0x000fe200078fdaff */
[----:B------:R2:W0:Y:S01]  /*0550*/  LDS.64 R12, [R9] ;  /* 0x00000000090c7984 */ /* 0x0004220000000a00 */
[----:B------:R-:W-:-:S02]  /*0560*/  LEA R8, R8, UR4, 0x3 ;  /* 0x0000000408087c11 */ /* 0x000fc4000f8e18ff */
[----:B------:R-:W-:Y:S02]  /*0570*/  LEA R7, R7, UR4, 0x3 ;  /* 0x0000000407077c11 */ /* 0x000fe4000f8e18ff */
[----:B------:R-:W-:Y:S01]  /*0580*/  LEA R6, R6, UR4, 0x3 ;  /* 0x0000000406067c11 */ /* 0x000fe2000f8e18ff */
[----:B------:R2:W1:Y:S01]  /*0590*/  LDS.64 R14, [R8+0x8] ;  /* 0x00000800080e7984 */ /* 0x0004620000000a00 */
[----:B------:R-:W-:Y:S02]  /*05a0*/  LEA R5, R5, UR4, 0x3 ;  /* 0x0000000405057c11 */ /* 0x000fe4000f8e18ff */
[----:B------:R-:W-:Y:S01]  /*05b0*/  LEA R4, R4, UR4, 0x3 ;  /* 0x0000000404047c11 */ /* 0x000fe2000f8e18ff */
[----:B------:R2:W3:Y:S01]  /*05c0*/  LDS.64 R28, [R7+0x10] ;  /* 0x00001000071c7984 */ /* 0x0004e20000000a00 */
[----:B------:R-:W-:Y:S02]  /*05d0*/  LEA R3, R3, UR4, 0x3 ;  /* 0x0000000403037c11 */ /* 0x000fe4000f8e18ff */
[----:B------:R-:W-:Y:S01]  /*05e0*/  LEA R2, R2, UR4, 0x3 ;  /* 0x0000000402027c11 */ /* 0x000fe2000f8e18ff */
[----:B------:R2:W4:Y:S04]  /*05f0*/  LDS.64 R26, [R6+0x18] ;  /* 0x00001800061a7984 */ /* 0x0005280000000a00 */
[----:B------:R2:W0:Y:S04]  /*0600*/  LDS.64 R24, [R5+0x20] ;  /* 0x0000200005187984 */ /* 0x0004280000000a00 */
[----:B------:R2:W0:Y:S04]  /*0610*/  LDS.64 R22, [R4+0x28] ;  /* 0x0000280004167984 */ /* 0x0004280000000a00 */
[----:B------:R2:W0:Y:S04]  /*0620*/  LDS.64 R20, [R3+0x30] ;  /* 0x0000300003147984 */ /* 0x0004280000000a00 */
[----:B------:R2:W0:Y:S01]  /*0630*/  LDS.64 R18, [R2+0x38] ;  /* 0x0000380002127984 */ /* 0x0004220000000a00 */
[----:B------:R-:W-:Y:S06]  /*0640*/  BAR.SYNC.DEFER_BLOCKING 0x0 ;  /* 0x0000000000007b1d */ /* 0x000fec0000010000 */
[----:B------:R-:W5:Y:S02]  /*0650*/  LDCU UR4, c[0x0][0x3c0] ;  /* 0x00007800ff0477ac */ /* 0x000f640008000800 */
[----:B------:R-:W-:Y:S01]  /*0660*/  PREEXIT ;  /* 0x000000000000782d */ /* 0x000fe20000000000 */
[----:B-----5:R-:W-:-:S02]  /*0670*/  UISETP.NE.AND UP0, UPT, UR4, URZ, UPT ;  /* 0x000000ff0400728c */ /* 0x020fc4000bf05270 */
[----:B------:R-:W-:-:S07]  /*0680*/  USHF.R.S32.HI UR7, URZ, 0x1f, UR4 ;  /* 0x0000001fff077899 */ /* 0x000fce0008011404 */
[----:B-1234-:R-:W-:Y:S05]  /*0690*/  BRA.U !UP0, `(.L_x_4458) ;  /* 0x0000003508847547 */ /* 0x01efea000b800000 */
[----:B------:R-:W-:Y:S01]  /*06a0*/  BSSY.RECONVERGENT B0, `(.L_x_4459) ;  /* 0x000001e000007945 */ /* 0x000fe20003800200 */
[----:B------:R-:W-:Y:S01]  /*06b0*/  IMAD.MOV.U32 R35, RZ, RZ, RZ ;  /* 0x000000ffff237224 */ /* 0x000fe200078e00ff */
[----:B------:R-:W1:Y:S01]  /*06c0*/  LDCU UR4, c[0x0][0x3c0] ;  /* 0x00007800ff0477ac */ /* 0x000e620008000800 */
[----:B------:R-:W-:-:S07]  /*06d0*/  IMAD.MOV.U32 R40, RZ, RZ, RZ ;  /* 0x000000ffff287224 */ /* 0x000fce00078e00ff */
.L_x_4461:
[C---:B------:R-:W-:Y:S01]  /*06e0*/  IMAD.SHL.U32 R37, R35.reuse, 0x8, RZ ;  /* 0x0000000823257824 */ /* 0x040fe200078e00ff */
[----:B------:R-:W-:-:S04]  /*06f0*/  SHF.L.U64.HI R0, R35, 0x3, R40 ;  /* 0x0000000323007819 */ /* 0x000fc80000010228 */
[C---:B------:R-:W-:Y:S02]  /*0700*/  IADD3 R38, P0, PT, R37.reuse, R14, RZ ;  /* 0x0000000e25267210 */ /* 0x040fe40007f1e0ff */
[----:B0-----:R-:W-:-:S03]  /*0710*/  IADD3 R36, P1, PT, R37, R12, RZ ;  /* 0x0000000c25247210 */ /* 0x001fc60007f3e0ff */
[C---:B------:R-:W-:Y:S02]  /*0720*/  IMAD.X R39, R0.reuse, 0x1, R15, P0 ;  /* 0x0000000100277824 */ /* 0x040fe400000e060f */
[----:B------:R-:W-:-:S04]  /*0730*/  IMAD.X R37, R0, 0x1, R13, P1 ;  /* 0x0000000100257824 */ /* 0x000fc800008e060d */
[----:B------:R-:W2:Y:S04]  /*0740*/  LD.E.64 R38, desc[UR8][R38.64] ;  /* 0x0000000826267980 */ /* 0x000ea8000c101b00 */
[----:B------:R-:W2:Y:S01]  /*0750*/  LD.E.64 R36, desc[UR8][R36.64] ;  /* 0x0000000824247980 */ /* 0x000ea2000c101b00 */
[----:B------:R-:W-:Y:S02]  /*0760*/  IMAD.MOV.U32 R34, RZ, RZ, R12 ;  /* 0x000000ffff227224 */ /* 0x000fe400078e000c */
[----:B------:R-:W-:Y:S02]  /*0770*/  IMAD.MOV.U32 R31, RZ, RZ, R13 ;  /* 0x000000ffff1f7224 */ /* 0x000fe400078e000d */
        /* <DEDUP_REMOVED lines=10> */
[----:B-1----:R-:W-:Y:S01]  /*0820*/  ISETP.GE.U32.AND P1, PT, R35, UR4, PT ;  /* 0x0000000423007c0c */ /* 0x002fe2000bf26070 */
[----:B------:R-:W-:Y:S01]  /*0830*/  IMAD.MOV.U32 R30, RZ, RZ, R12 ;  /* 0x000000ffff1e7224 */ /* 0x000fe200078e000c */
[----:B------:R-:W-:Y:S01]  /*0840*/  ISETP.GT.U32.AND.EX P2, PT, R39, R37, PT, P0 ;  /* 0x000000252700720c */ /* 0x000fe20003f44100 */
[----:B------:R-:W-:Y:S01]  /*0850*/  IMAD.MOV.U32 R0, RZ, RZ, R13 ;  /* 0x000000ffff007224 */ /* 0x000fe200078e000d */
[----:B------:R-:W-:-:S13]  /*0860*/  ISETP.GE.U32.AND.EX P0, PT, R40, UR7, PT, P1 ;  /* 0x0000000728007c0c */ /* 0x000fda000bf06110 */
[----:B------:R-:W-:Y:S05]  /*0870*/  @!P0 BRA !P2, `(.L_x_4461) ;  /* 0xfffffffc00988947 */ /* 0x000fea000503ffff */
.L_x_4460:
[----:B-1----:R-:W-:Y:S05]  /*0880*/  BSYNC.RECONVERGENT B0 ;  /* 0x0000000000007941 */ /* 0x002fea0003800200 */
.L_x_4459:
[----:B------:R-:W-:Y:S01]  /*0890*/  BSSY.RECONVERGENT B0, `(.L_x_4462) ;  /* 0x000001e000007945 */ /* 0x000fe20003800200 */
[----:B------:R-:W-:Y:S01]  /*08a0*/  IMAD.MOV.U32 R35, RZ, RZ, RZ ;  /* 0x000000ffff237224 */ /* 0x000fe200078e00ff */
[----:B------:R-:W0:Y:S01]  /*08b0*/  LDCU UR4, c[0x0][0x3c0] ;  /* 0x00007800ff0477ac */ /* 0x000e220008000800 */
[----:B------:R-:W-:-:S07]  /*08c0*/  IMAD.MOV.U32 R40, RZ, RZ, RZ ;  /* 0x000000ffff287224 */ /* 0x000fce00078e00ff */
.L_x_4464:
[C---:B------:R-:W-:Y:S01]  /*08d0*/  IMAD.SHL.U32 R37, R35.reuse, 0x8, RZ ;  /* 0x0000000823257824 */ /* 0x040fe200078e00ff */
[----:B------:R-:W-:-:S04]  /*08e0*/  SHF.L.U64.HI R12, R35, 0x3, R40 ;  /* 0x00000003230c7819 */ /* 0x000fc80000010228 */
[C---:B------:R-:W-:Y:S02]  /*08f0*/  IADD3 R38, P0, PT, R37.reuse, R26, RZ ;  /* 0x0000001a25267210 */ /* 0x040fe40007f1e0ff */
[----:B------:R-:W-:-:S03]  /*0900*/  IADD3 R36, P1, PT, R37, R28, RZ ;  /* 0x0000001c25247210 */ /* 0x000fc60007f3e0ff */
        /* <DEDUP_REMOVED lines=16> */
[----:B0-----:R-:W-:Y:S01]  /*0a10*/  ISETP.GE.U32.AND P1, PT, R35, UR4, PT ;  /* 0x0000000423007c0c */ /* 0x001fe2000bf26070 */
[----:B------:R-:W-:Y:S01]  /*0a20*/  IMAD.MOV.U32 R13, RZ, RZ, R28 ;  /* 0x000000ffff0d7224 */ /* 0x000fe200078e001c */
[----:B------:R-:W-:Y:S01]  /*0a30*/  ISETP.GT.U32.AND.EX P2, PT, R39, R37, PT, P0 ;  /* 0x000000252700720c */ /* 0x000fe20003f44100 */
[----:B------:R-:W-:Y:S01]  /*0a40*/  IMAD.MOV.U32 R12, RZ, RZ, R29 ;  /* 0x000000ffff0c7224 */ /* 0x000fe200078e001d */
[----:B------:R-:W-:-:S13]  /*0a50*/  ISETP.GE.U32.AND.EX P0, PT, R40, UR7, PT, P1 ;  /* 0x0000000728007c0c */ /* 0x000fda000bf06110 */
[----:B------:R-:W-:Y:S05]  /*0a60*/  @!P0 BRA !P2, `(.L_x_4464) ;  /* 0xfffffffc00988947 */ /* 0x000fea000503ffff */
.L_x_4463:
[----:B0-----:R-:W-:Y:S05]  /*0a70*/  BSYNC.RECONVERGENT B0 ;  /* 0x0000000000007941 */ /* 0x001fea0003800200 */
.L_x_4462:
[----:B------:R-:W-:Y:S01]  /*0a80*/  BSSY.RECONVERGENT B0, `(.L_x_4465) ;  /* 0x000001e000007945 */ /* 0x000fe20003800200 */
[----:B------:R-:W-:Y:S01]  /*0a90*/  IMAD.MOV.U32 R35, RZ, RZ, RZ ;  /* 0x000000ffff237224 */ /* 0x000fe200078e00ff */
[----:B------:R-:W0:Y:S01]  /*0aa0*/  LDCU UR4, c[0x0][0x3c0] ;  /* 0x00007800ff0477ac */ /* 0x000e220008000800 */
[----:B------:R-:W-:-:S07]  /*0ab0*/  IMAD.MOV.U32 R40, RZ, RZ, RZ ;  /* 0x000000ffff287224 */ /* 0x000fce00078e00ff */
.L_x_4467:
        /* <DEDUP_REMOVED lines=26> */
.L_x_4466:
[----:B0-----:R-:W-:Y:S05]  /*0c60*/  BSYNC.RECONVERGENT B0 ;  /* 0x0000000000007941 */ /* 0x001fea0003800200 */
.L_x_4465:
[----:B------:R-:W-:Y:S01]  /*0c70*/  BSSY.RECONVERGENT B0, `(.L_x_4468) ;  /* 0x000001e000007945 */ /* 0x000fe20003800200 */
[----:B------:R-:W-:Y:S01]  /*0c80*/  IMAD.MOV.U32 R35, RZ, RZ, RZ ;  /* 0x000000ffff237224 */ /* 0x000fe200078e00ff */
[----:B------:R-:W0:Y:S01]  /*0c90*/  LDCU UR4, c[0x0][0x3c0] ;  /* 0x00007800ff0477ac */ /* 0x000e220008000800 */
[----:B------:R-:W-:-:S07]  /*0ca0*/  IMAD.MOV.U32 R40, RZ, RZ, RZ ;  /* 0x000000ffff287224 */ /* 0x000fce00078e00ff */
.L_x_4470:
        /* <DEDUP_REMOVED lines=26> */
.L_x_4469:
[----:B0-----:R-:W-:Y:S05]  /*0e50*/  BSYNC.RECONVERGENT B0 ;  /* 0x0000000000007941 */ /* 0x001fea0003800200 */
.L_x_4468:
[----:B------:R-:W-:Y:S01]  /*0e60*/  BSSY.RECONVERGENT B0, `(.L_x_4471) ;  /* 0x000001e000007945 */ /* 0x000fe20003800200 */
[----:B------:R-:W-:Y:S01]  /*0e70*/  IMAD.MOV.U32 R35, RZ, RZ, RZ ;  /* 0x000000ffff237224 */ /* 0x000fe200078e00ff */
[----:B------:R-:W0:Y:S01]  /*0e80*/  LDCU UR4, c[0x0][0x3c0] ;  /* 0x00007800ff0477ac */ /* 0x000e220008000800 */
[----:B------:R-:W-:-:S07]  /*0e90*/  IMAD.MOV.U32 R40, RZ, RZ, RZ ;  /* 0x000000ffff287224 */ /* 0x000fce00078e00ff */
.L_x_4473:
[C---:B------:R-:W-:Y:S01]  /*0ea0*/  IMAD.SHL.U32 R36, R35.reuse, 0x8, RZ ;  /* 0x0000000823247824 */ /* 0x040fe200078e00ff */
[----:B------:R-:W-:-:S04]  /*0eb0*/  SHF.L.U64.HI R18, R35, 0x3, R40 ;  /* 0x0000000323127819 */ /* 0x000fc80000010228 */
[-C--:B------:R-:W-:Y:S02]  /*0ec0*/  IADD3 R38, P0, PT, R13, R36.reuse, RZ ;  /* 0x000000240d267210 */ /* 0x080fe40007f1e0ff */
[----:B------:R-:W-:-:S03]  /*0ed0*/  IADD3 R36, P1, PT, R34, R36, RZ ;  /* 0x0000002422247210 */ /* 0x000fc60007f3e0ff */
[--C-:B------:R-:W-:Y:S02]  /*0ee0*/  IMAD.X R39, R12, 0x1, R18.reuse, P0 ;  /* 0x000000010c277824 */ /* 0x100fe400000e0612 */
        /* <DEDUP_REMOVED lines=21> */
.L_x_4472:
[----:B0-----:R-:W-:Y:S05]  /*1040*/  BSYNC.RECONVERGENT B0 ;  /* 0x0000000000007941 */ /* 0x001fea0003800200 */
.L_x_4471:
[----:B------:R-:W-:Y:S01]  /*1050*/  BSSY.RECONVERGENT B0, `(.L_x_4474) ;  /* 0x000001e000007945 */ /* 0x000fe20003800200 */
[----:B------:R-:W-:Y:S01]  /*1060*/  IMAD.MOV.U32 R35, RZ, RZ, RZ ;  /* 0x000000ffff237224 */ /* 0x000fe200078e00ff */
[----:B------:R-:W0:Y:S01]  /*1070*/  LDCU UR4, c[0x0][0x3c0] ;  /* 0x00007800ff0477ac */ /* 0x000e220008000800 */
[----:B------:R-:W-:-:S07]  /*1080*/  IMAD.MOV.U32 R40, RZ, RZ, RZ ;  /* 0x000000ffff287224 */ /* 0x000fce00078e00ff */
.L_x_4476:
        /* <DEDUP_REMOVED lines=26> */
.L_x_4475:
[----:B0-----:R-:W-:Y:S05]  /*1230*/  BSYNC.RECONVERGENT B0 ;  /* 0x0000000000007941 */ /* 0x001fea0003800200 */
.L_x_4474:
[----:B------:R-:W-:Y:S01]  /*1240*/  BSSY.RECONVERGENT B0, `(.L_x_4477) ;  /* 0x000001e000007945 */ /* 0x000fe20003800200 */
[----:B------:R-:W-:Y:S01]  /*1250*/  IMAD.MOV.U32 R35, RZ, RZ, RZ ;  /* 0x000000ffff237224 */ /* 0x000fe200078e00ff */
[----:B------:R-:W0:Y:S01]  /*1260*/  LDCU UR4, c[0x0][0x3c0] ;  /* 0x00007800ff0477ac */ /* 0x000e220008000800 */
[----:B------:R-:W-:-:S07]  /*1270*/  IMAD.MOV.U32 R40, RZ, RZ, RZ ;  /* 0x000000ffff287224 */ /* 0x000fce00078e00ff */
.L_x_4479:
        /* <DEDUP_REMOVED lines=26> */
.L_x_4478:
[----:B0-----:R-:W-:Y:S05]  /*1420*/  BSYNC.RECONVERGENT B0 ;  /* 0x0000000000007941 */ /* 0x001fea0003800200 */
.L_x_4477:
[----:B------:R-:W-:Y:S01]  /*1430*/  BSSY.RECONVERGENT B0, `(.L_x_4480) ;  /* 0x000001e000007945 */ /* 0x000fe20003800200 */
[----:B------:R-:W-:Y:S01]  /*1440*/  IMAD.MOV.U32 R35, RZ, RZ, RZ ;  /* 0x000000ffff237224 */ /* 0x000fe200078e00ff */
[----:B------:R-:W0:Y:S01]  /*1450*/  LDCU UR4, c[0x0][0x3c0] ;  /* 0x00007800ff0477ac */ /* 0x000e220008000800 */
[----:B------:R-:W-:-:S07]  /*1460*/  IMAD.MOV.U32 R40, RZ, RZ, RZ ;  /* 0x000000ffff287224 */ /* 0x000fce00078e00ff */
.L_x_4482:
        /* <DEDUP_REMOVED lines=26> */
.L_x_4481:
[----:B0-----:R-:W-:Y:S05]  /*1610*/  BSYNC.RECONVERGENT B0 ;  /* 0x0000000000007941 */ /* 0x001fea0003800200 */
.L_x_4480:
[----:B------:R-:W-:Y:S01]  /*1620*/  BSSY.RECONVERGENT B0, `(.L_x_4483) ;  /* 0x000001e000007945 */ /* 0x000fe20003800200 */
[----:B------:R-:W-:Y:S01]  /*1630*/  IMAD.MOV.U32 R35, RZ, RZ, RZ ;  /* 0x000000ffff237224 */ /* 0x000fe200078e00ff */
[----:B------:R-:W0:Y:S01]  /*1640*/  LDCU UR4, c[0x0][0x3c0] ;  /* 0x00007800ff0477ac */ /* 0x000e220008000800 */
[----:B------:R-:W-:-:S07]  /*1650*/  IMAD.MOV.U32 R40, RZ, RZ, RZ ;  /* 0x000000ffff287224 */ /* 0x000fce00078e00ff */
.L_x_4485:
        /* <DEDUP_REMOVED lines=26> */
.L_x_4484:
[----:B0-----:R-:W-:Y:S05]  /*1800*/  BSYNC.RECONVERGENT B0 ;  /* 0x0000000000007941 */ /* 0x001fea0003800200 */
.L_x_4483:
[----:B------:R-:W-:Y:S01]  /*1810*/  BSSY.RECONVERGENT B0, `(.L_x_4486) ;  /* 0x000001e000007945 */ /* 0x000fe20003800200 */
[----:B------:R-:W-:Y:S01]  /*1820*/  IMAD.MOV.U32 R35, RZ, RZ, RZ ;  /* 0x000000ffff237224 */ /* 0x000fe200078e00ff */
[----:B------:R-:W0:Y:S01]  /*1830*/  LDCU UR4, c[0x0][0x3c0] ;  /* 0x00007800ff0477ac */ /* 0x000e220008000800 */
[----:B------:R-:W-:-:S07]  /*1840*/  IMAD.MOV.U32 R40, RZ, RZ, RZ ;  /* 0x000000ffff287224 */ /* 0x000fce00078e00ff */
.L_x_4488:
        /* <DEDUP_REMOVED lines=26> */
.L_x_4487:
[----:B0-----:R-:W-:Y:S05]  /*19f0*/  BSYNC.RECONVERGENT B0 ;  /* 0x0000000000007941 */ /* 0x001fea0003800200 */
.L_x_4486:
[----:B------:R-:W-:Y:S01]  /*1a00*/  BSSY.RECONVERGENT B0, `(.L_x_4489) ;  /* 0x000001e000007945 */ /* 0x000fe20003800200 */
[----:B------:R-:W-:Y:S01]  /*1a10*/  IMAD.MOV.U32 R35, RZ, RZ, RZ ;  /* 0x000000ffff237224 */ /* 0x000fe200078e00ff */
[----:B------:R-:W0:Y:S01]  /*1a20*/  LDCU UR4, c[0x0][0x3c0] ;  /* 0x00007800ff0477ac */ /* 0x000e220008000800 */
[----:B------:R-:W-:-:S07]  /*1a30*/  IMAD.MOV.U32 R40, RZ, RZ, RZ ;  /* 0x000000ffff287224 */ /* 0x000fce00078e00ff */
.L_x_4491:
        /* <DEDUP_REMOVED lines=26> */
.L_x_4490:
[----:B0-----:R-:W-:Y:S05]  /*1be0*/  BSYNC.RECONVERGENT B0 ;  /* 0x0000000000007941 */ /* 0x001fea0003800200 */
.L_x_4489:
[----:B------:R-:W-:Y:S01]  /*1bf0*/  BSSY.RECONVERGENT B0, `(.L_x_4492) ;  /* 0x000001e000007945 */ /* 0x000fe20003800200 */
[----:B------:R-:W-:Y:S01]  /*1c00*/  IMAD.MOV.U32 R35, RZ, RZ, RZ ;  /* 0x000000ffff237224 */ /* 0x000fe200078e00ff */
[----:B------:R-:W0:Y:S01]  /*1c10*/  LDCU UR4, c[0x0][0x3c0] ;  /* 0x00007800ff0477ac */ /* 0x000e220008000800 */
[----:B------:R-:W-:-:S07]  /*1c20*/  IMAD.MOV.U32 R40, RZ, RZ, RZ ;  /* 0x000000ffff287224 */ /* 0x000fce00078e00ff */
.L_x_4494:
        /* <DEDUP_REMOVED lines=26> */
.L_x_4493:
[----:B0-----:R-:W-:Y:S05]  /*1dd0*/  BSYNC.RECONVERGENT B0 ;  /* 0x0000000000007941 */ /* 0x001fea0003800200 */
.L_x_4492:
[----:B------:R-:W-:Y:S01]  /*1de0*/  BSSY.RECONVERGENT B0, `(.L_x_4495) ;  /* 0x000001e000007945 */ /* 0x000fe20003800200 */
[----:B------:R-:W-:Y:S01]  /*1df0*/  IMAD.MOV.U32 R35, RZ, RZ, RZ ;  /* 0x000000ffff237224 */ /* 0x000fe200078e00ff */
[----:B------:R-:W0:Y:S01]  /*1e00*/  LDCU UR4, c[0x0][0x3c0] ;  /* 0x00007800ff0477ac */ /* 0x000e220008000800 */
[----:B------:R-:W-:-:S07]  /*1e10*/  IMAD.MOV.U32 R40, RZ, RZ, RZ ;  /* 0x000000ffff287224 */ /* 0x000fce00078e00ff */
.L_x_4497:
        /* <DEDUP_REMOVED lines=26> */
.L_x_4496:
[----:B0-----:R-:W-:Y:S05]  /*1fc0*/  BSYNC.RECONVERGENT B0 ;  /* 0x0000000000007941 */ /* 0x001fea0003800200 */
.L_x_4495:
[----:B------:R-:W-:Y:S01]  /*1fd0*/  BSSY.RECONVERGENT B0, `(.L_x_4498) ;  /* 0x000001e000007945 */ /* 0x000fe20003800200 */
[----:B------:R-:W-:Y:S01]  /*1fe0*/  IMAD.MOV.U32 R35, RZ, RZ, RZ ;  /* 0x000000ffff237224 */ /* 0x000fe200078e00ff */
[----:B------:R-:W0:Y:S01]  /*1ff0*/  LDCU UR4, c[0x0][0x3c0] ;  /* 0x00007800ff0477ac */ /* 0x000e220008000800 */
[----:B------:R-:W-:-:S07]  /*2000*/  IMAD.MOV.U32 R40, RZ, RZ, RZ ;  /* 0x000000ffff287224 */ /* 0x000fce00078e00ff */
.L_x_4500:
        /* <DEDUP_REMOVED lines=26> */
.L_x_4499:
[----:B0-----:R-:W-:Y:S05]  /*21b0*/  BSYNC.RECONVERGENT B0 ;  /* 0x0000000000007941 */ /* 0x001fea0003800200 */
.L_x_4498:
[----:B------:R-:W-:Y:S01]  /*21c0*/  BSSY.RECONVERGENT B0, `(.L_x_4501) ;  /* 0x000001e000007945 */ /* 0x000fe20003800200 */
[----:B------:R-:W-:Y:S01]  /*21d0*/  IMAD.MOV.U32 R35, RZ, RZ, RZ ;  /* 0x000000ffff237224 */ /* 0x000fe200078e00ff */
[----:B------:R-:W0:Y:S01]  /*21e0*/  LDCU UR4, c[0x0][0x3c0] ;  /* 0x00007800ff0477ac */ /* 0x000e220008000800 */
[----:B------:R-:W-:-:S07]  /*21f0*/  IMAD.MOV.U32 R40, RZ, RZ, RZ ;  /* 0x000000ffff287224 */ /* 0x000fce00078e00ff */
.L_x_4503:
        /* <DEDUP_REMOVED lines=26> */
.L_x_4502:
[----:B0-----:R-:W-:Y:S05]  /*23a0*/  BSYNC.RECONVERGENT B0 ;  /* 0x0000000000007941 */ /* 0x001fea0003800200 */
.L_x_4501:
[----:B------:R-:W-:Y:S01]  /*23b0*/  BSSY.RECONVERGENT B0, `(.L_x_4504) ;  /* 0x000001e000007945 */ /* 0x000fe20003800200 */
[----:B------:R-:W-:Y:S01]  /*23c0*/  IMAD.MOV.U32 R35, RZ, RZ, RZ ;  /* 0x000000ffff237224 */ /* 0x000fe200078e00ff */
[----:B------:R-:W0:Y:S01]  /*23d0*/  LDCU UR4, c[0x0][0x3c0] ;  /* 0x00007800ff0477ac */ /* 0x000e220008000800 */
[----:B------:R-:W-:-:S07]  /*23e0*/  IMAD.MOV.U32 R40, RZ, RZ, RZ ;  /* 0x000000ffff287224 */ /* 0x000fce00078e00ff */
.L_x_4506:
        /* <DEDUP_REMOVED lines=26> */
.L_x_4505:
[----:B0-----:R-:W-:Y:S05]  /*2590*/  BSYNC.RECONVERGENT B0 ;  /* 0x0000000000007941 */ /* 0x001fea0003800200 */
.L_x_4504:
[----:B------:R-:W-:Y:S01]  /*25a0*/  BSSY.RECONVERGENT B0, `(.L_x_4507) ;  /* 0x000001e000007945 */ /* 0x000fe20003800200 */
[----:B------:R-:W-:Y:S01]  /*25b0*/  IMAD.MOV.U32 R0, RZ, RZ, RZ ;  /* 0x000000ffff007224 */ /* 0x000fe200078e00ff */
[----:B------:R-:W0:Y:S01]  /*25c0*/  LDCU UR4, c[0x0][0x3c0] ;  /* 0x00007800ff0477ac */ /* 0x000e220008000800 */
[----:B------:R-:W-:-:S07]  /*25d0*/  IMAD.MOV.U32 R37, RZ, RZ, RZ ;  /* 0x000000ffff257224 */ /* 0x000fce00078e00ff */
.L_x_4509:
        /* <DEDUP_REMOVED lines=26> */
.L_x_4508:
[----:B0-----:R-:W-:Y:S05]  /*2780*/  BSYNC.RECONVERGENT B0 ;  /* 0x0000000000007941 */ /* 0x001fea0003800200 */
.L_x_4507:
[----:B------:R-:W-:Y:S01]  /*2790*/  BSSY.RECONVERGENT B0, `(.L_x_4510) ;  /* 0x000001e000007945 */ /* 0x000fe20003800200 */
[----:B------:R-:W-:Y:S01]  /*27a0*/  IMAD.MOV.U32 R29, RZ, RZ, RZ ;  /* 0x000000ffff1d7224 */ /* 0x000fe200078e00ff */
[----:B------:R-:W0:Y:S01]  /*27b0*/  LDCU UR4, c[0x0][0x3c0] ;  /* 0x00007800ff0477ac */ /* 0x000e220008000800 */
[----:B------:R-:W-:-:S07]  /*27c0*/  IMAD.MOV.U32 R30, RZ, RZ, RZ ;  /* 0x000000ffff1e7224 */ /* 0x000fce00078e00ff */
.L_x_4512:
        /* <DEDUP_REMOVED lines=26> */
.L_x_4511:
[----:B0-----:R-:W-:Y:S05]  /*2970*/  BSYNC.RECONVERGENT B0 ;  /* 0x0000000000007941 */ /* 0x001fea0003800200 */
.L_x_4510:
[----:B------:R-:W-:Y:S01]  /*2980*/  BSSY.RECONVERGENT B0, `(.L_x_4513) ;  /* 0x000001e000007945 */ /* 0x000fe20003800200 */
[----:B------:R-:W-:Y:S01]  /*2990*/  IMAD.MOV.U32 R37, RZ, RZ, RZ ;  /* 0x000000ffff257224 */ /* 0x000fe200078e00ff */
[----:B------:R-:W0:Y:S01]  /*29a0*/  LDCU UR4, c[0x0][0x3c0] ;  /* 0x00007800ff0477ac */ /* 0x000e220008000800 */
[----:B------:R-:W-:-:S07]  /*29b0*/  IMAD.MOV.U32 R40, RZ, RZ, RZ ;  /* 0x000000ffff287224 */ /* 0x000fce00078e00ff */
.L_x_4515:
        /* <DEDUP_REMOVED lines=26> */
.L_x_4514:
[----:B0-----:R-:W-:Y:S05]  /*2b60*/  BSYNC.RECONVERGENT B0 ;  /* 0x0000000000007941 */ /* 0x001fea0003800200 */
.L_x_4513:
[----:B------:R-:W-:Y:S01]  /*2b70*/  BSSY.RECONVERGENT B0, `(.L_x_4516) ;  /* 0x000001e000007945 */ /* 0x000fe20003800200 */
[----:B------:R-:W-:Y:S01]  /*2b80*/  IMAD.MOV.U32 R39, RZ, RZ, RZ ;  /* 0x000000ffff277224 */ /* 0x000fe200078e00ff */
[----:B------:R-:W0:Y:S01]  /*2b90*/  LDCU UR4, c[0x0][0x3c0] ;  /* 0x00007800ff0477ac */ /* 0x000e220008000800 */
[----:B------:R-:W-:-:S07]  /*2ba0*/  IMAD.MOV.U32 R40, RZ, RZ, RZ ;  /* 0x000000ffff287224 */ /* 0x000fce00078e00ff */
.L_x_4518:
        /* <DEDUP_REMOVED lines=26> */
.L_x_4517:
[----:B0-----:R-:W-:Y:S05]  /*2d50*/  BSYNC.RECONVERGENT B0 ;  /* 0x0000000000007941 */ /* 0x001fea0003800200 */
.L_x_4516:
[----:B------:R-:W-:Y:S01]  /*2d60*/  BSSY.RECONVERGENT B0, `(.L_x_4519) ;  /* 0x000001d000007945 */ /* 0x000fe20003800200 */
[----:B------:R-:W-:Y:S01]  /*2d70*/  CS2R R24, SRZ ;  /* 0x0000000000187805 */ /* 0x000fe2000001ff00 */
[----:B------:R-:W0:Y:S06]  /*2d80*/  LDCU UR4, c[0x0][0x3c0] ;  /* 0x00007800ff0477ac */ /* 0x000e2c0008000800 */
.L_x_4521:
        /* <DEDUP_REMOVED lines=26> */
.L_x_4520:
[----:B0-----:R-:W-:Y:S05]  /*2f30*/  BSYNC.RECONVERGENT B0 ;  /* 0x0000000000007941 */ /* 0x001fea0003800200 */
.L_x_4519:
[----:B------:R-:W-:Y:S01]  /*2f40*/  BSSY.RECONVERGENT B0, `(.L_x_4522) ;  /* 0x000001e000007945 */ /* 0x000fe20003800200 */
[----:B------:R-:W-:Y:S01]  /*2f50*/  IMAD.MOV.U32 R28, RZ, RZ, RZ ;  /* 0x000000ffff1c7224 */ /* 0x000fe200078e00ff */
[----:B------:R-:W0:Y:S01]  /*2f60*/  LDCU UR4, c[0x0][0x3c0] ;  /* 0x00007800ff0477ac */ /* 0x000e220008000800 */
[----:B------:R-:W-:-:S07]  /*2f70*/  IMAD.MOV.U32 R27, RZ, RZ, RZ ;  /* 0x000000ffff1b7224 */ /* 0x000fce00078e00ff */
.L_x_4524:
        /* <DEDUP_REMOVED lines=26> */
.L_x_4523:
[----:B0-----:R-:W-:Y:S05]  /*3120*/  BSYNC.RECONVERGENT B0 ;  /* 0x0000000000007941 */ /* 0x001fea0003800200 */
.L_x_4522:
[----:B------:R-:W-:Y:S01]  /*3130*/  BSSY.RECONVERGENT B0, `(.L_x_4525) ;  /* 0x000001e000007945 */ /* 0x000fe20003800200 */
[----:B------:R-:W-:Y:S01]  /*3140*/  IMAD.MOV.U32 R28, RZ, RZ, RZ ;  /* 0x000000ffff1c7224 */ /* 0x000fe200078e00ff */
[----:B------:R-:W0:Y:S01]  /*3150*/  LDCU UR4, c[0x0][0x3c0] ;  /* 0x00007800ff0477ac */ /* 0x000e220008000800 */
[----:B------:R-:W-:-:S07]  /*3160*/  IMAD.MOV.U32 R31, RZ, RZ, RZ ;  /* 0x000000ffff1f7224 */ /* 0x000fce00078e00ff */
.L_x_4527:
        /* <DEDUP_REMOVED lines=26> */
.L_x_4526:
[----:B0-----:R-:W-:Y:S05]  /*3310*/  BSYNC.RECONVERGENT B0 ;  /* 0x0000000000007941 */ /* 0x001fea0003800200 */
.L_x_4525:
[----:B------:R-:W-:Y:S01]  /*3320*/  BSSY.RECONVERGENT B0, `(.L_x_4528) ;  /* 0x000001d000007945 */ /* 0x000fe20003800200 */
[----:B------:R-:W-:Y:S01]  /*3330*/  CS2R R28, SRZ ;  /* 0x00000000001c7805 */ /* 0x000fe2000001ff00 */
[----:B------:R-:W0:Y:S06]  /*3340*/  LDCU UR4, c[0x0][0x3c0] ;  /* 0x00007800ff0477ac */ /* 0x000e2c0008000800 */
.L_x_4530:
        /* <DEDUP_REMOVED lines=26> */
.L_x_4529:
[----:B0-----:R-:W-:Y:S05]  /*34f0*/  BSYNC.RECONVERGENT B0 ;  /* 0x0000000000007941 */ /* 0x001fea0003800200 */
.L_x_4528:
[----:B------:R-:W-:Y:S01]  /*3500*/  BSSY.RECONVERGENT B0, `(.L_x_4531) ;  /* 0x000001d000007945 */ /* 0x000fe20003800200 */
[----:B------:R-:W-:Y:S01]  /*3510*/  CS2R R28, SRZ ;  /* 0x00000000001c7805 */ /* 0x000fe2000001ff00 */
[----:B------:R-:W0:Y:S06]  /*3520*/  LDCU UR4, c[0x0][0x3c0] ;  /* 0x00007800ff0477ac */ /* 0x000e2c0008000800 */
.L_x_4533:
        /* <DEDUP_REMOVED lines=26> */
.L_x_4532:
[----:B0-----:R-:W-:Y:S05]  /*36d0*/  BSYNC.RECONVERGENT B0 ;  /* 0x0000000000007941 */ /* 0x001fea0003800200 */
.L_x_4531:
[----:B------:R-:W-:Y:S01]  /*36e0*/  BSSY.RECONVERGENT B0, `(.L_x_4534) ;  /* 0x000001e000007945 */ /* 0x000fe20003800200 */
[----:B------:R-:W-:Y:S01]  /*36f0*/  IMAD.MOV.U32 R0, RZ, RZ, RZ ;  /* 0x000000ffff007224 */ /* 0x000fe200078e00ff */
[----:B------:R-:W0:Y:S01]  /*3700*/  LDCU UR4, c[0x0][0x3c0] ;  /* 0x00007800ff0477ac */ /* 0x000e220008000800 */
[----:B------:R-:W-:-:S07]  /*3710*/  IMAD.MOV.U32 R35, RZ, RZ, RZ ;  /* 0x000000ffff237224 */ /* 0x000fce00078e00ff */
.L_x_4536:
        /* <DEDUP_REMOVED lines=26> */
.L_x_4535:
[----:B0-----:R-:W-:Y:S05]  /*38c0*/  BSYNC.RECONVERGENT B0 ;  /* 0x0000000000007941 */ /* 0x001fea0003800200 */
.L_x_4534:
[----:B------:R-:W-:Y:S01]  /*38d0*/  BSSY.RECONVERGENT B0, `(.L_x_4537) ;  /* 0x000001e000007945 */ /* 0x000fe20003800200 */
[----:B------:R-:W-:Y:S01]  /*38e0*/  IMAD.MOV.U32 R0, RZ, RZ, RZ ;  /* 0x000000ffff007224 */ /* 0x000fe200078e00ff */
[----:B------:R-:W0:Y:S01]  /*38f0*/  LDCU UR4, c[0x0][0x3c0] ;  /* 0x00007800ff0477ac */ /* 0x000e220008000800 */
[----:B------:R-:W-:-:S07]  /*3900*/  IMAD.MOV.U32 R35, RZ, RZ, RZ ;  /* 0x000000ffff237224 */ /* 0x000fce00078e00ff */
.L_x_4539:
        /* <DEDUP_REMOVED lines=26> */
.L_x_4538:
[----:B0-----:R-:W-:Y:S05]  /*3ab0*/  BSYNC.RECONVERGENT B0 ;  /* 0x0000000000007941 */ /* 0x001fea0003800200 */
.L_x_4537:
[----:B------:R-:W-:Y:S01]  /*3ac0*/  BSSY.RECONVERGENT B0, `(.L_x_4458) ;  /* 0x000001e000007945 */ /* 0x000fe20003800200 */
[----:B------:R-:W-:Y:S01]  /*3ad0*/  IMAD.MOV.U32 R0, RZ, RZ, RZ ;  /* 0x000000ffff007224 */ /* 0x000fe200078e00ff */
[----:B------:R-:W0:Y:S01]  /*3ae0*/  LDCU UR4, c[0x0][0x3c0] ;  /* 0x00007800ff0477ac */ /* 0x000e220008000800 */
[----:B------:R-:W-:-:S07]  /*3af0*/  IMAD.MOV.U32 R41, RZ, RZ, RZ ;  /* 0x000000ffff297224 */ /* 0x000fce00078e00ff */
.L_x_4541:
        /* <DEDUP_REMOVED lines=26> */
.L_x_4540:
[----:B0-----:R-:W-:Y:S05]  /*3ca0*/  BSYNC.RECONVERGENT B0 ;  /* 0x0000000000007941 */ /* 0x001fea0003800200 */
.L_x_4458:
[----:B------:R-:W1:Y:S01]  /*3cb0*/  S2UR UR5, SR_CgaCtaId ;  /* 0x00000000000579c3 */ /* 0x000e620000008800 */
[----:B------:R-:W-:Y:S02]  /*3cc0*/  UMOV UR4, 0x400 ;  /* 0x0000040000047882 */ /* 0x000fe40000000000 */
[----:B-1----:R-:W-:-:S06]  /*3cd0*/  ULEA UR4, UR5, UR4, 0x18 ;  /* 0x0000000405047291 */ /* 0x002fcc000f8ec0ff */
[----:B------:R-:W-:Y:S01]  /*3ce0*/  LEA R0, R17, UR4, 0x6 ;  /* 0x0000000411007c11 */ /* 0x000fe2000f8e30ff */
[----:B------:R-:W-:-:S06]  /*3cf0*/  UMOV UR4, 0x2 ;  /* 0x0000000200047882 */ /* 0x000fcc0000000000 */
.L_x_4575:
[----:B------:R-:W-:Y:S01]  /*3d00*/  UIADD3 UR5, UPT, UPT, -UR4, URZ, URZ ;  /* 0x000000ff04057290 */ /* 0x000fe2000fffe1ff */
[----:B------:R-:W-:Y:S01]  /*3d10*/  BAR.SYNC.DEFER_BLOCKING 0x0 ;  /* 0x0000000000007b1d */ /* 0x000fe20000010000 */
[----:B------:R-:W-:Y:S02]  /*3d20*/  IMAD.U32 R34, RZ, RZ, UR4 ;  /* 0x00000004ff227e24 */ /* 0x000fe4000f8e00ff */
[----:B------:R-:W-:Y:S02]  /*3d30*/  IMAD.U32 R35, RZ, RZ, UR4 ;  /* 0x00000004ff237e24 */ /* 0x000fe4000f8e00ff */
[----:B--2---:R-:W-:Y:S01]  /*3d40*/  LOP3.LUT R30, R17, UR5, RZ, 0xc0, !PT ;  /* 0x00000005111e7c12 */ /* 0x004fe2000f8ec0ff */
[----:B------:R-:W-:Y:S01]  /*3d50*/  UIADD3 UR5, UPT, UPT, UR4, -0x1, URZ ;  /* 0xffffffff04057890 */ /* 0x000fe2000fffe0ff */
[----:B------:R-:W-:Y:S01]  /*3d60*/  BSSY.RECONVERGENT B0, `(.L_x_4542) ;  /* 0x000005a000007945 */ /* 0x000fe20003800200 */
[----:B-1----:R-:W1:Y:S02]  /*3d70*/  LDCU UR10, c[0x0][0x3c0] ;  /* 0x00007800ff0a77ac */ /* 0x002e640008000800 */
[----:B------:R-:W-:-:S05]  /*3d80*/  IMAD.SHL.U32 R30, R30, 0x8, RZ ;  /* 0x000000081e1e7824 */ /* 0x000fca00078e00ff */
[----:B------:R-:W-:-:S05]  /*3d90*/  VIMNMX.U32 R31, PT, PT, R30, 0x800, PT ;  /* 0x000008001e1f7848 */ /* 0x000fca0003fe0000 */
[----:B------:R-:W-:Y:S01]  /*3da0*/  IMAD R34, R34, 0x4, R31 ;  /* 0x0000000422227824 */ /* 0x000fe200078e021f */
[----:B0-----:R0:W-:Y:S04]  /*3db0*/  STS.128 [R0], R12 ;  /* 0x0000000c00007388 */ /* 0x0011e80000000c00 */
[----:B------:R-:W-:-:S05]  /*3dc0*/  VIMNMX.U32 R34, PT, PT, R34, 0x800, PT ;  /* 0x0000080022227848 */ /* 0x000fca0003fe0000 */
[----:B------:R-:W-:-:S05]  /*3dd0*/  IMAD R35, R35, 0x4, R34 ;  /* 0x0000000423237824 */ /* 0x000fca00078e0222 */
[----:B------:R-:W-:Y:S01]  /*3de0*/  VIMNMX.U32 R35, PT, PT, R35, 0x800, PT ;  /* 0x0000080023237848 */ /* 0x000fe20003fe0000 */
[----:B0-----:R-:W-:Y:S02]  /*3df0*/  IMAD.MOV.U32 R12, RZ, RZ, R28 ;  /* 0x000000ffff0c7224 */ /* 0x001fe400078e001c */
[----:B------:R-:W-:Y:S02]  /*3e00*/  IMAD.MOV.U32 R13, RZ, RZ, R29 ;  /* 0x000000ffff0d7224 */ /* 0x000fe400078e001d */
[----:B------:R-:W-:Y:S02]  /*3e10*/  IMAD.MOV.U32 R14, RZ, RZ, R26 ;  /* 0x000000ffff0e7224 */ /* 0x000fe400078e001a */
[----:B------:R-:W-:-:S05]  /*3e20*/  IMAD.MOV.U32 R15, RZ, RZ, R27 ;  /* 0x000000ffff0f7224 */ /* 0x000fca00078e001b */
[----:B------:R0:W-:Y:S02]  /*3e30*/  STS.128 [R0+0x10], R12 ;  /* 0x0000100c00007388 */ /* 0x0001e40000000c00 */
[----:B0-----:R-:W-:Y:S01]  /*3e40*/  IMAD.MOV.U32 R12, RZ, RZ, R24 ;  /* 0x000000ffff0c7224 */ /* 0x001fe200078e0018 */
[----:B------:R-:W-:Y:S01]  /*3e50*/  LOP3.LUT R24, R17, UR5, RZ, 0xc0, !PT ;  /* 0x0000000511187c12 */ /* 0x000fe2000f8ec0ff */
[----:B------:R-:W-:Y:S02]  /*3e60*/  IMAD.MOV.U32 R13, RZ, RZ, R25 ;  /* 0x000000ffff0d7224 */ /* 0x000fe400078e0019 */
[----:B------:R-:W-:Y:S02]  /*3e70*/  IMAD.MOV.U32 R14, RZ, RZ, R22 ;  /* 0x000000ffff0e7224 */ /* 0x000fe400078e0016 */
[----:B------:R-:W-:Y:S02]  /*3e80*/  IMAD.MOV.U32 R15, RZ, RZ, R23 ;  /* 0x000000ffff0f7224 */ /* 0x000fe400078e0017 */
[----:B------:R-:W-:-:S03]  /*3e90*/  IMAD.SHL.U32 R23, R24, 0x8, RZ ;  /* 0x0000000818177824 */ /* 0x000fc600078e00ff */
[----:B------:R0:W-:Y:S02]  /*3ea0*/  STS.128 [R0+0x20], R12 ;  /* 0x0000200c00007388 */ /* 0x0001e40000000c00 */
[----:B------:R-:W-:Y:S01]  /*3eb0*/  VIMNMX.U32 R23, PT, PT, R23, 0x800, PT ;  /* 0x0000080017177848 */ /* 0x000fe20003fe0000 */
[----:B0-----:R-:W-:Y:S02]  /*3ec0*/  IMAD.MOV.U32 R14, RZ, RZ, R18 ;  /* 0x000000ffff0e7224 */ /* 0x001fe400078e0012 */
[----:B------:R-:W-:Y:S02]  /*3ed0*/  IMAD.IADD R18, R35, 0x1, -R34 ;  /* 0x0000000123127824 */ /* 0x000fe400078e0a22 */
[----:B------:R-:W-:Y:S01]  /*3ee0*/  IMAD.MOV.U32 R15, RZ, RZ, R19 ;  /* 0x000000ffff0f7224 */ /* 0x000fe200078e0013 */
[----:B------:R-:W-:Y:S01]  /*3ef0*/  VIADDMNMX R19, R34, -R31, R23, PT ;  /* 0x8000001f22137246 */ /* 0x000fe20003800117 */
[----:B------:R-:W-:Y:S01]  /*3f00*/  IMAD.MOV.U32 R12, RZ, RZ, R20 ;  /* 0x000000ffff0c7224 */ /* 0x000fe200078e0014 */
[C---:B------:R-:W-:Y:S01]  /*3f10*/  ISETP.GE.AND P0, PT, R23.reuse, R18, PT ;  /* 0x000000121700720c */ /* 0x040fe20003f06270 */
[----:B------:R-:W-:-:S02]  /*3f20*/  IMAD.IADD R18, R23, 0x1, -R18 ;  /* 0x0000000117127824 */ /* 0x000fc400078e0a12 */
[----:B------:R-:W-:-:S03]  /*3f30*/  IMAD.MOV.U32 R13, RZ, RZ, R21 ;  /* 0x000000ffff0d7224 */ /* 0x000fc600078e0015 */
[----:B------:R-:W-:Y:S02]  /*3f40*/  SEL R18, R18, RZ, P0 ;  /* 0x000000ff12127207 */ /* 0x000fe40000000000 */
[----:B------:R0:W-:Y:S01]  /*3f50*/  STS.128 [R0+0x30], R12 ;  /* 0x0000300c00007388 */ /* 0x0001e20000000c00 */
[----:B------:R-:W-:Y:S01]  /*3f60*/  BAR.SYNC.DEFER_BLOCKING 0x0 ;  /* 0x0000000000007b1d */ /* 0x000fe20000010000 */
[----:B------:R-:W-:-:S13]  /*3f70*/  ISETP.GE.AND P0, PT, R18, R19, PT ;  /* 0x000000131200720c */ /* 0x000fda0003f06270 */
[----:B-1----:R-:W-:Y:S05]  /*3f80*/  @P0 BRA `(.L_x_4543) ;  /* 0x0000000000dc0947 */ /* 0x002fea0003800000 */
[----:B------:R-:W1:Y:S01]  /*3f90*/  LDCU UR5, c[0x0][0x3c0] ;  /* 0x00007800ff0577ac */ /* 0x000e620008000800 */
[----:B------:R-:W-:Y:S01]  /*3fa0*/  IMAD.MOV.U32 R25, RZ, RZ, R19 ;  /* 0x000000ffff197224 */ /* 0x000fe200078e0013 */
[----:B-1----:R-:W-:-:S09]  /*3fb0*/  UISETP.NE.AND UP0, UPT, UR5, URZ, UPT ;  /* 0x000000ff0500728c */ /* 0x002fd2000bf05270 */
[----:B------:R-:W-:Y:S05]  /*3fc0*/  BRA.U !UP0, `(.L_x_4544) ;  /* 0x0000000108b47547 */ /* 0x000fea000b800000 */
[----:B------:R-:W-:Y:S01]  /*3fd0*/  BSSY.RECONVERGENT B1, `(.L_x_4545) ;  /* 0x000002b000017945 */ /* 0x000fe20003800200 */
[----:B------:R-:W-:-:S07]  /*3fe0*/  IMAD.IADD R22, R23, 0x1, R34 ;  /* 0x0000000117167824 */ /* 0x000fce00078e0222 */
.L_x_4549:
[----:B------:R-:W1:Y:S01]  /*3ff0*/  S2UR UR6, SR_CgaCtaId ;  /* 0x00000000000679c3 */ /* 0x000e620000008800 */
[----:B------:R-:W-:Y:S01]  /*4000*/  IMAD.MOV.U32 R24, RZ, RZ, R18 ;  /* 0x000000ffff187224 */ /* 0x000fe200078e0012 */
[----:B------:R-:W-:Y:S01]  /*4010*/  UMOV UR5, 0x400 ;  /* 0x0000040000057882 */ /* 0x000fe20000000000 */
[----:B------:R-:W-:Y:S01]  /*4020*/  BSSY.RECONVERGENT B2, `(.L_x_4546) ;  /* 0x0000021000027945 */ /* 0x000fe20003800200 */
[----:B------:R-:W-:Y:S02]  /*4030*/  IMAD.MOV.U32 R28, RZ, RZ, R25 ;  /* 0x000000ffff1c7224 */ /* 0x000fe400078e0019 */
[----:B0-----:R-:W-:Y:S02]  /*4040*/  IMAD.IADD R12, R25, 0x1, -R24 ;  /* 0x00000001190c7824 */ /* 0x001fe400078e0a18 */
[----:B------:R-:W-:Y:S02]  /*4050*/  IMAD.MOV.U32 R26, RZ, RZ, 0x1 ;  /* 0x00000001ff1a7424 */ /* 0x000fe400078e00ff */
[----:B------:R-:W-:Y:S01]  /*4060*/  IMAD.MOV.U32 R27, RZ, RZ, RZ ;  /* 0x000000ffff1b7224 */ /* 0x000fe200078e00ff */
[----:B------:R-:W-:-:S04]  /*4070*/  LEA.HI R12, R12, R12, RZ, 0x1 ;  /* 0x0000000c0c0c7211 */ /* 0x000fc800078f08ff */
[----:B------:R-:W-:-:S04]  /*4080*/  LEA.HI.SX32 R30, R12, R24, 0x1f ;  /* 0x000000180c1e7211 */ /* 0x000fc800078ffaff */
[----:B------:R-:W-:Y:S01]  /*4090*/  LOP3.LUT R13, RZ, R30, RZ, 0x33, !PT ;  /* 0x0000001eff0d7212 */ /* 0x000fe200078e33ff */
[----:B------:R-:W-:Y:S01]  /*40a0*/  IMAD.IADD R12, R31, 0x1, R30 ;  /* 0x000000011f0c7824 */ /* 0x000fe200078e021e */
[----:B-1----:R-:W-:-:S03]  /*40b0*/  ULEA UR5, UR6, UR5, 0x18 ;  /* 0x0000000506057291 */ /* 0x002fc6000f8ec0ff */
[----:B------:R-:W-:-:S03]  /*40c0*/  IMAD.IADD R13, R22, 0x1, R13 ;  /* 0x00000001160d7824 */ /* 0x000fc600078e020d */
[----:B------:R-:W-:Y:S02]  /*40d0*/  LEA R12, R12, UR5, 0x3 ;  /* 0x000000050c0c7c11 */ /* 0x000fe4000f8e18ff */
[----:B------:R-:W-:-:S03]  /*40e0*/  LEA R13, R13, UR5, 0x3 ;  /* 0x000000050d0d7c11 */ /* 0x000fc6000f8e18ff */
[----:B------:R0:W1:Y:S04]  /*40f0*/  LDS.64 R18, [R12] ;  /* 0x000000000c127984 */ /* 0x0000680000000a00 */
[----:B------:R0:W2:Y:S02]  /*4100*/  LDS.64 R14, [R13] ;  /* 0x000000000d0e7984 */ /* 0x0000a40000000a00 */
.L_x_4548:
[----:B0-2---:R-:W2:Y:S04]  /*4110*/  LD.E.64 R12, desc[UR8][R14.64] ;  /* 0x000000080e0c7980 */ /* 0x005ea8000c101b00 */
[----:B-1----:R-:W2:Y:S01]  /*4120*/  LD.E.64 R20, desc[UR8][R18.64] ;  /* 0x0000000812147980 */ /* 0x002ea2000c101b00 */
[----:B------:R-:W-:Y:S01]  /*4130*/  IMAD.MOV.U32 R25, RZ, RZ, R30 ;  /* 0x000000ffff197224 */ /* 0x000fe200078e001e */
[----:B--2---:R-:W-:-:S04]  /*4140*/  ISETP.GE.U32.AND P0, PT, R12, R20, PT ;  /* 0x000000140c00720c */ /* 0x004fc80003f06070 */
[----:B------:R-:W-:-:S13]  /*4150*/  ISETP.GE.U32.AND.EX P0, PT, R13, R21, PT, P0 ;  /* 0x000000150d00720c */ /* 0x000fda0003f06100 */
[----:B------:R-:W-:Y:S05]  /*4160*/  @!P0 BRA `(.L_x_4547) ;  /* 0x0000000000308947 */ /* 0x000fea0003800000 */
[----:B------:R-:W-:Y:S01]  /*4170*/  ISETP.LE.U32.AND P2, PT, R12, R20, PT ;  /* 0x000000140c00720c */ /* 0x000fe20003f43070 */
[----:B------:R-:W-:Y:S01]  /*4180*/  IMAD.MOV.U32 R25, RZ, RZ, R28 ;  /* 0x000000ffff197224 */ /* 0x000fe200078e001c */
[----:B------:R-:W-:Y:S02]  /*4190*/  ISETP.GE.U32.AND P1, PT, R26, UR10, PT ;  /* 0x0000000a1a007c0c */ /* 0x000fe4000bf26070 */
[----:B------:R-:W-:Y:S02]  /*41a0*/  ISETP.LE.U32.AND.EX P2, PT, R13, R21, PT, P2 ;  /* 0x000000150d00720c */ /* 0x000fe40003f43120 */
[----:B------:R-:W-:Y:S02]  /*41b0*/  ISETP.GE.U32.AND.EX P1, PT, R27, UR7, PT, P1 ;  /* 0x000000071b007c0c */ /* 0x000fe4000bf26110 */
[----:B------:R-:W-:Y:S02]  /*41c0*/  IADD3 R18, P3, PT, R18, 0x8, RZ ;  /* 0x0000000812127810 */ /* 0x000fe40007f7e0ff */
[----:B------:R-:W-:-:S02]  /*41d0*/  IADD3 R14, P5, PT, R14, 0x8, RZ ;  /* 0x000000080e0e7810 */ /* 0x000fc40007fbe0ff */
[----:B------:R-:W-:Y:S01]  /*41e0*/  IADD3 R26, P4, PT, R26, 0x1, RZ ;  /* 0x000000011a1a7810 */ /* 0x000fe20007f9e0ff */
[----:B------:R-:W-:Y:S02]  /*41f0*/  IMAD.X R19, RZ, RZ, R19, P3 ;  /* 0x000000ffff137224 */ /* 0x000fe400018e0613 */
[----:B------:R-:W-:Y:S02]  /*4200*/  IMAD.X R15, RZ, RZ, R15, P5 ;  /* 0x000000ffff0f7224 */ /* 0x000fe400028e060f */
[----:B------:R-:W-:Y:S02]  /*4210*/  IMAD.X R27, RZ, RZ, R27, P4 ;  /* 0x000000ffff1b7224 */ /* 0x000fe400020e061b */
[----:B------:R-:W-:Y:S06]  /*4220*/  @!P1 BRA P2, `(.L_x_4548) ;  /* 0xfffffffc00b89947 */ /* 0x000fec000103ffff */
.L_x_4547:
[----:B------:R-:W-:Y:S05]  /*4230*/  BSYNC.RECONVERGENT B2 ;  /* 0x0000000000027941 */ /* 0x000fea0003800200 */
.L_x_4546:
[----:B------:R-:W-:-:S04]  /*4240*/  @P0 VIADD R24, R30, 0x1 ;  /* 0x000000011e180836 */ /* 0x000fc80000000000 */
[----:B------:R-:W-:Y:S01]  /*4250*/  IMAD.MOV.U32 R18, RZ, RZ, R24 ;  /* 0x000000ffff127224 */ /* 0x000fe200078e0018 */
[----:B------:R-:W-:-:S13]  /*4260*/  ISETP.GE.AND P0, PT, R24, R25, PT ;  /* 0x000000191800720c */ /* 0x000fda0003f06270 */
[----:B------:R-:W-:Y:S05]  /*4270*/  @!P0 BRA `(.L_x_4549) ;  /* 0xfffffffc005c8947 */ /* 0x000fea000383ffff */
[----:B------:R-:W-:Y:S05]  /*4280*/  BSYNC.RECONVERGENT B1 ;  /* 0x0000000000017941 */ /* 0x000fea0003800200 */
.L_x_4545:
[----:B------:R-:W-:Y:S05]  /*4290*/  BRA `(.L_x_4543) ;  /* 0x0000000000187947 */ /* 0x000fea0003800000 */
.L_x_4544:
[----:B0-----:R-:W-:-:S05]  /*42a0*/  IMAD.IADD R12, R25, 0x1, -R18 ;  /* 0x00000001190c7824 */ /* 0x001fca00078e0a12 */
[----:B------:R-:W-:-:S04]  /*42b0*/  LEA.HI R13, R12, R12, RZ, 0x1 ;  /* 0x0000000c0c0d7211 */ /* 0x000fc800078f08ff */
[----:B------:R-:W-:-:S05]  /*42c0*/  LEA.HI.SX32 R13, R13, R18, 0x1f ;  /* 0x000000120d0d7211 */ /* 0x000fca00078ffaff */
[----:B------:R-:W-:-:S05]  /*42d0*/  VIADD R18, R13, 0x1 ;  /* 0x000000010d127836 */ /* 0x000fca0000000000 */
[----:B------:R-:W-:-:S13]  /*42e0*/  ISETP.GE.AND P0, PT, R18, R25, PT ;  /* 0x000000191200720c */ /* 0x000fda0003f06270 */
[----:B------:R-:W-:Y:S05]  /*42f0*/  @!P0 BRA `(.L_x_4544) ;  /* 0xfffffffc00e88947 */ /* 0x000fea000383ffff */
.L_x_4543:
[----:B------:R-:W-:Y:S05]  /*4300*/  BSYNC.RECONVERGENT B0 ;  /* 0x0000000000007941 */ /* 0x000fea0003800200 */
.L_x_4542:
[----:B------:R-:W1:Y:S01]  /*4310*/  S2UR UR6, SR_CgaCtaId ;  /* 0x00000000000679c3 */ /* 0x000e620000008800 */
[----:B------:R-:W-:Y:S01]  /*4320*/  UMOV UR5, 0x400 ;  /* 0x0000040000057882 */ /* 0x000fe20000000000 */
[----:B------:R-:W-:Y:S01]  /*4330*/  IMAD.IADD R25, R31, 0x1, R18 ;  /* 0x000000011f197824 */ /* 0x000fe200078e0212 */
[----:B------:R-:W-:Y:S01]  /*4340*/  IADD3 R24, PT, PT, -R18, R34, R23 ;  /* 0x0000002212187210 */ /* 0x000fe20007ffe117 */
[----:B------:R-:W-:Y:S01]  /*4350*/  BSSY.RECONVERGENT B0, `(.L_x_4550) ;  /* 0x00001ae000007945 */ /* 0x000fe20003800200 */
[----:B-1----:R-:W-:Y:S01]  /*4360*/  ULEA UR5, UR6, UR5, 0x18 ;  /* 0x0000000506057291 */ /* 0x002fe2000f8ec0ff */
[----:B------:R-:W1:Y:S05]  /*4370*/  LDCU UR6, c[0x0][0x3c0] ;  /* 0x00007800ff0677ac */ /* 0x000e6a0008000800 */
[----:B------:R-:W-:-:S02]  /*4380*/  LEA R26, R25, UR5, 0x3 ;  /* 0x00000005191a7c11 */ /* 0x000fc4000f8e18ff */
[----:B------:R-:W-:-:S03]  /*4390*/  LEA R27, R24, UR5, 0x3 ;  /* 0x00000005181b7c11 */ /* 0x000fc6000f8e18ff */
[----:B------:R2:W3:Y:S04]  /*43a0*/  LDS.64 R18, [R26] ;  /* 0x000000001a127984 */ /* 0x0004e80000000a00 */
[----:B------:R2:W4:Y:S01]  /*43b0*/  LDS.64 R30, [R27] ;  /* 0x000000001b1e7984 */ /* 0x0005220000000a00 */
[----:B-1----:R-:W-:-:S09]  /*43c0*/  UISETP.NE.AND UP0, UPT, UR6, URZ, UPT ;  /* 0x000000ff0600728c */ /* 0x002fd2000bf05270 */
[----:B--2---:R-:W-:Y:S05]  /*43d0*/  BRA.U UP0, `(.L_x_4551) ;  /* 0x0000000500607547 */ /* 0x004fea000b800000 */
[C---:B------:R-:W-:Y:S01]  /*43e0*/  ISETP.GE.AND P0, PT, R25.reuse, R34, PT ;  /* 0x000000221900720c */ /* 0x040fe20003f06270 */
[----:B0-----:R-:W-:Y:S02]  /*43f0*/  VIADD R15, R25, 0x1 ;  /* 0x00000001190f7836 */ /* 0x001fe40000000000 */
[C---:B------:R-:W-:Y:S01]  /*4400*/  VIADD R14, R24.reuse, 0x1 ;  /* 0x00000001180e7836 */ /* 0x040fe20000000000 */
[----:B------:R-:W-:-:S04]  /*4410*/  ISETP.LT.AND P0, PT, R24, R35, P0 ;  /* 0x000000231800720c */ /* 0x000fc80000701270 */
[----:B---34-:R-:W-:Y:S02]  /*4420*/  SEL R12, R30, R18, P0 ;  /* 0x000000121e0c7207 */ /* 0x018fe40000000000 */
[----:B------:R-:W-:-:S07]  /*4430*/  SEL R13, R31, R19, P0 ;  /* 0x000000131f0d7207 */ /* 0x000fce0000000000 */
[----:B------:R-:W-:Y:S01]  /*4440*/  @!P0 LDS.64 R18, [R26+0x8] ;  /* 0x000008001a128984 */ /* 0x000fe20000000a00 */
[----:B------:R-:W-:Y:S02]  /*4450*/  @P0 IMAD.MOV R15, RZ, RZ, R25 ;  /* 0x000000ffff0f0224 */ /* 0x000fe400078e0219 */
[----:B------:R-:W-:Y:S01]  /*4460*/  @!P0 IMAD.MOV R14, RZ, RZ, R24 ;  /* 0x000000ffff0e8224 */ /* 0x000fe200078e0218 */
[----:B------:R-:W0:Y:S01]  /*4470*/  @P0 LDS.64 R30, [R27+0x8] ;  /* 0x000008001b1e0984 */ /* 0x000e220000000a00 */
[C---:B------:R-:W-:Y:S01]  /*4480*/  VIADD R21, R15.reuse, 0x1 ;  /* 0x000000010f157836 */ /* 0x040fe20000000000 */
[----:B------:R-:W-:Y:S01]  /*4490*/  ISETP.GE.AND P0, PT, R15, R34, PT ;  /* 0x000000220f00720c */ /* 0x000fe20003f06270 */
[----:B------:R-:W-:-:S03]  /*44a0*/  VIADD R20, R14, 0x1 ;  /* 0x000000010e147836 */ /* 0x000fc60000000000 */
[----:B------:R-:W-:-:S13]  /*44b0*/  ISETP.LT.AND P0, PT, R14, R35, P0 ;  /* 0x000000230e00720c */ /* 0x000fda0000701270 */
[----:B------:R-:W-:Y:S02]  /*44c0*/  @P0 IMAD.MOV R21, RZ, RZ, R15 ;  /* 0x000000ffff150224 */ /* 0x000fe400078e020f */
[----:B------:R-:W-:Y:S02]  /*44d0*/  @!P0 IMAD.MOV R20, RZ, RZ, R14 ;  /* 0x000000ffff148224 */ /* 0x000fe400078e020e */
[C---:B------:R-:W-:Y:S01]  /*44e0*/  VIADD R25, R21.reuse, 0x1 ;  /* 0x0000000115197836 */ /* 0x040fe20000000000 */
[----:B------:R-:W-:Y:S01]  /*44f0*/  @!P0 LEA R22, R21, UR5, 0x3 ;  /* 0x0000000515168c11 */ /* 0x000fe2000f8e18ff */
[C---:B------:R-:W-:Y:S01]  /*4500*/  VIADD R24, R20.reuse, 0x1 ;  /* 0x0000000114187836 */ /* 0x040fe20000000000 */
[----:B------:R-:W-:Y:S02]  /*4510*/  @P0 LEA R23, R20, UR5, 0x3 ;  /* 0x0000000514170c11 */ /* 0x000fe4000f8e18ff */
[----:B0-----:R-:W-:Y:S02]  /*4520*/  SEL R14, R30, R18, P0 ;  /* 0x000000121e0e7207 */ /* 0x001fe40000000000 */
[----:B------:R-:W-:-:S02]  /*4530*/  SEL R15, R31, R19, P0 ;  /* 0x000000131f0f7207 */ /* 0x000fc40000000000 */
[----:B------:R-:W-:Y:S04]  /*4540*/  @!P0 LDS.64 R18, [R22] ;  /* 0x0000000016128984 */ /* 0x000fe80000000a00 */
[----:B------:R0:W1:Y:S01]  /*4550*/  @P0 LDS.64 R30, [R23] ;  /* 0x00000000171e0984 */ /* 0x0000620000000a00 */
[----:B------:R-:W-:-:S04]  /*4560*/  ISETP.GE.AND P0, PT, R21, R34, PT ;  /* 0x000000221500720c */ /* 0x000fc80003f06270 */
[----:B------:R-:W-:-:S13]  /*4570*/  ISETP.LT.AND P0, PT, R20, R35, P0 ;  /* 0x000000231400720c */ /* 0x000fda0000701270 */
[----:B------:R-:W-:Y:S02]  /*4580*/  @P0 IMAD.MOV R25, RZ, RZ, R21 ;  /* 0x000000ffff190224 */ /* 0x000fe400078e0215 */
[----:B------:R-:W-:Y:S02]  /*4590*/  @!P0 IMAD.MOV R24, RZ, RZ, R20 ;  /* 0x000000ffff188224 */ /* 0x000fe400078e0214 */
[C---:B0-----:R-:W-:Y:S01]  /*45a0*/  VIADD R23, R25.reuse, 0x1 ;  /* 0x0000000119177836 */ /* 0x041fe20000000000 */
[----:B------:R-:W-:Y:S01]  /*45b0*/  @!P0 LEA R20, R25, UR5, 0x3 ;  /* 0x0000000519148c11 */ /* 0x000fe2000f8e18ff */
[C---:B------:R-:W-:Y:S01]  /*45c0*/  VIADD R22, R24.reuse, 0x1 ;  /* 0x0000000118167836 */ /* 0x040fe20000000000 */
[----:B------:R-:W-:Y:S02]  /*45d0*/  @P0 LEA R21, R24, UR5, 0x3 ;  /* 0x0000000518150c11 */ /* 0x000fe4000f8e18ff */
[----:B-1----:R-:W-:Y:S02]  /*45e0*/  SEL R28, R30, R18, P0 ;  /* 0x000000121e1c7207 */ /* 0x002fe40000000000 */
        /* <DEDUP_REMOVED lines=19> */
[C---:B------:R-:W-:Y:S01]  /*4720*/  VIADD R39, R21.reuse, 0x1 ;  /* 0x0000000115277836 */ /* 0x040fe20000000000 */
[----:B------:R-:W-:Y:S01]  /*4730*/  @!P0 LEA R23, R21, UR5, 0x3 ;  /* 0x0000000515178c11 */ /* 0x000fe2000f8e18ff */
[C---:B0-----:R-:W-:Y:S01]  /*4740*/  VIADD R36, R20.reuse, 0x1 ;  /* 0x0000000114247836 */ /* 0x041fe20000000000 */
        /* <DEDUP_REMOVED lines=16> */
[----:B------:R-:W0:Y:S01]  /*4850*/  @P0 LDS.64 R30, [R38] ;  /* 0x00000000261e0984 */ /* 0x000e220000000a00 */
[----:B------:R-:W-:-:S04]  /*4860*/  ISETP.GE.AND P0, PT, R39, R34, PT ;  /* 0x000000222700720c */ /* 0x000fc80003f06270 */
[----:B------:R-:W-:-:S13]  /*4870*/  ISETP.LT.AND P0, PT, R36, R35, P0 ;  /* 0x000000232400720c */ /* 0x000fda0000701270 */
[----:B------:R-:W-:Y:S02]  /*4880*/  @P0 IMAD.MOV R37, RZ, RZ, R39 ;  /* 0x000000ffff250224 */ /* 0x000fe400078e0227 */
[----:B------:R-:W-:-:S03]  /*4890*/  @!P0 IMAD.MOV R40, RZ, RZ, R36 ;  /* 0x000000ffff288224 */ /* 0x000fc600078e0224 */
[----:B------:R-:W-:Y:S02]  /*48a0*/  @!P0 LEA R36, R37, UR5, 0x3 ;  /* 0x0000000525248c11 */ /* 0x000fe4000f8e18ff */
[----:B------:R-:W-:Y:S02]  /*48b0*/  @P0 LEA R39, R40, UR5, 0x3 ;  /* 0x0000000528270c11 */ /* 0x000fe4000f8e18ff */
[----:B0-----:R-:W-:Y:S02]  /*48c0*/  SEL R20, R30, R18, P0 ;  /* 0x000000121e147207 */ /* 0x001fe40000000000 */
[----:B------:R-:W-:Y:S02]  /*48d0*/  SEL R21, R31, R19, P0 ;  /* 0x000000131f157207 */ /* 0x000fe40000000000 */
[----:B------:R0:W1:Y:S04]  /*48e0*/  @!P0 LDS.64 R18, [R36] ;  /* 0x0000000024128984 */ /* 0x0000680000000a00 */
[----:B------:R0:W2:Y:S01]  /*48f0*/  @P0 LDS.64 R30, [R39] ;  /* 0x00000000271e0984 */ /* 0x0000a20000000a00 */
[----:B------:R-:W-:-:S13]  /*4900*/  ISETP.GE.AND P0, PT, R40, R35, PT ;  /* 0x000000232800720c */ /* 0x000fda0003f06270 */
[----:B0-----:R-:W-:Y:S05]  /*4910*/  @P0 BRA `(.L_x_4552) ;  /* 0x0000001400440947 */ /* 0x001fea0003800000 */
[----:B------:R-:W-:-:S04]  /*4920*/  ISETP.GE.AND P0, PT, R37, R34, PT ;  /* 0x000000222500720c */ /* 0x000fc80003f06270 */
[----:B-12---:R-:W-:Y:S02]  /*4930*/  SEL R18, R18, R30, !P0 ;  /* 0x0000001e12127207 */ /* 0x006fe40004000000 */
[----:B------:R-:W-:Y:S01]  /*4940*/  SEL R19, R19, R31, !P0 ;  /* 0x0000001f13137207 */ /* 0x000fe20004000000 */
[----:B------:R-:W-:Y:S06]  /*4950*/  BRA `(.L_x_4552) ;  /* 0x0000001400347947 */ /* 0x000fec0003800000 */
.L_x_4551:
[----:B------:R-:W-:Y:S01]  /*4960*/  ISETP.GE.AND P1, PT, R24, R35, PT ;  /* 0x000000231800720c */ /* 0x000fe20003f26270 */
[----:B------:R-:W1:Y:S01]  /*4970*/  LDCU UR6, c[0x0][0x3c0] ;  /* 0x00007800ff0677ac */ /* 0x000e620008000800 */
[----:B------:R-:W-:Y:S01]  /*4980*/  BSSY.RECONVERGENT B1, `(.L_x_4553) ;  /* 0x000001c000017945 */ /* 0x000fe20003800200 */
[----:B------:R-:W-:-:S10]  /*4990*/  PLOP3.LUT P0, PT, PT, PT, PT, 0x8, 0x80 ;  /* 0x000000000080781c */ /* 0x000fd40003f0e170 */
[----:B------:R-:W-:Y:S05]  /*49a0*/  @P1 BRA `(.L_x_4554) ;  /* 0x0000000000641947 */ /* 0x000fea0003800000 */
[----:B------:R-:W-:Y:S02]  /*49b0*/  ISETP.GE.AND P1, PT, R25, R34, PT ;  /* 0x000000221900720c */ /* 0x000fe40003f26270 */
[----:B------:R-:W-:-:S11]  /*49c0*/  PLOP3.LUT P0, PT, PT, PT, PT, 0x80, 0x8 ;  /* 0x000000000008781c */ /* 0x000fd60003f0f070 */
[----:B------:R-:W-:Y:S05]  /*49d0*/  @P1 BRA `(.L_x_4554) ;  /* 0x0000000000581947 */ /* 0x000fea0003800000 */
[----:B------:R-:W-:Y:S02]  /*49e0*/  IMAD.MOV.U32 R21, RZ, RZ, RZ ;  /* 0x000000ffff157224 */ /* 0x000fe400078e00ff */
[----:B------:R-:W-:-:S07]  /*49f0*/  IMAD.MOV.U32 R22, RZ, RZ, RZ ;  /* 0x000000ffff167224 */ /* 0x000fce00078e00ff */
.L_x_4555:
[C---:B0-----:R-:W-:Y:S01]  /*4a00*/  IMAD.SHL.U32 R15, R21.reuse, 0x8, RZ ;  /* 0x00000008150f7824 */ /* 0x041fe200078e00ff */
[----:B------:R-:W-:-:S04]  /*4a10*/  SHF.L.U64.HI R20, R21, 0x3, R22 ;  /* 0x0000000315147819 */ /* 0x000fc80000010216 */
[C---:B----4-:R-:W-:Y:S02]  /*4a20*/  IADD3 R12, P0, PT, R15.reuse, R30, RZ ;  /* 0x0000001e0f0c7210 */ /* 0x050fe40007f1e0ff */
        /* <DEDUP_REMOVED lines=12> */
[----:B-1----:R-:W-:Y:S02]  /*4af0*/  ISETP.GE.U32.AND P1, PT, R21, UR6, PT ;  /* 0x0000000615007c0c */ /* 0x002fe4000bf26070 */
[----:B------:R-:W-:Y:S02]  /*4b00*/  ISETP.GT.U32.AND.EX P2, PT, R13, R15, PT, P0 ;  /* 0x0000000f0d00720c */ /* 0x000fe40003f44100 */
[----:B------:R-:W-:Y:S02]  /*4b10*/  ISETP.GE.U32.AND.EX P1, PT, R22, UR7, PT, P1 ;  /* 0x0000000716007c0c */ /* 0x000fe4000bf26110 */
[----:B------:R-:W-:-:S11]  /*4b20*/  PLOP3.LUT P0, PT, PT, PT, PT, 0x8, 0x80 ;  /* 0x000000000080781c */ /* 0x000fd60003f0e170 */
[----:B------:R-:W-:Y:S05]  /*4b30*/  @!P1 BRA !P2, `(.L_x_4555) ;  /* 0xfffffffc00b09947 */ /* 0x000fea000503ffff */
.L_x_4554:
[----:B-1----:R-:W-:Y:S05]  /*4b40*/  BSYNC.RECONVERGENT B1 ;  /* 0x0000000000017941 */ /* 0x002fea0003800200 */
.L_x_4553:
[----:B0--34-:R-:W-:Y:S01]  /*4b50*/  SEL R12, R30, R18, P0 ;  /* 0x000000121e0c7207 */ /* 0x019fe20000000000 */
        /* <DEDUP_REMOVED lines=12> */
[----:B------:R-:W-:Y:S02]  /*4c20*/  ISETP.GE.AND P0, PT, R23, R34, PT ;  /* 0x000000221700720c */ /* 0x000fe40003f06270 */
[----:B------:R-:W-:-:S11]  /*4c30*/  PLOP3.LUT P1, PT, PT, PT, PT, 0x80, 0x8 ;  /* 0x000000000008781c */ /* 0x000fd60003f2f070 */
[----:B------:R-:W-:Y:S05]  /*4c40*/  @P0 BRA `(.L_x_4557) ;  /* 0x0000000000580947 */ /* 0x000fea0003800000 */
[----:B------:R-:W-:Y:S02]  /*4c50*/  IMAD.MOV.U32 R25, RZ, RZ, RZ ;  /* 0x000000ffff197224 */ /* 0x000fe400078e00ff */
[----:B------:R-:W-:-:S07]  /*4c60*/  IMAD.MOV.U32 R26, RZ, RZ, RZ ;  /* 0x000000ffff1a7224 */ /* 0x000fce00078e00ff */
.L_x_4558:
        /* <DEDUP_REMOVED lines=18> */
[----:B------:R-:W-:-:S13]  /*4d90*/  ISETP.GE.U32.AND.EX P0, PT, R26, UR7, PT, P2 ;  /* 0x000000071a007c0c */ /* 0x000fda000bf06120 */
[----:B------:R-:W-:Y:S05]  /*4da0*/  @!P0 BRA !P3, `(.L_x_4558) ;  /* 0xfffffffc00b08947 */ /* 0x000fea000583ffff */
.L_x_4557:
[----:B--2---:R-:W-:Y:S05]  /*4db0*/  BSYNC.RECONVERGENT B1 ;  /* 0x0000000000017941 */ /* 0x004fea0003800200 */
.L_x_4556:
[----:B------:R-:W-:Y:S01]  /*4dc0*/  VIADD R25, R23, 0x1 ;  /* 0x0000000117197836 */ /* 0x000fe20000000000 */
[----:B-1-3--:R-:W-:Y:S01]  /*4dd0*/  SEL R14, R30, R18, P1 ;  /* 0x000000121e0e7207 */ /* 0x00afe20000800000 */
[----:B------:R-:W-:Y:S01]  /*4de0*/  VIADD R24, R22, 0x1 ;  /* 0x0000000116187836 */ /* 0x000fe20000000000 */
[----:B------:R-:W-:Y:S01]  /*4df0*/  SEL R15, R31, R19, P1 ;  /* 0x000000131f0f7207 */ /* 0x000fe20000800000 */
[----:B------:R-:W-:Y:S01]  /*4e00*/  @P1 IMAD.MOV R25, RZ, RZ, R23 ;  /* 0x000000ffff191224 */ /* 0x000fe200078e0217 */
[----:B------:R-:W-:Y:S01]  /*4e10*/  BSSY.RECONVERGENT B1, `(.L_x_4559) ;  /* 0x0000023000017945 */ /* 0x000fe20003800200 */
[----:B------:R-:W-:Y:S01]  /*4e20*/  @!P1 IMAD.MOV R24, RZ, RZ, R22 ;  /* 0x000000ffff189224 */ /* 0x000fe200078e0216 */
[----:B------:R-:W-:Y:S02]  /*4e30*/  PLOP3.LUT P0, PT, PT, PT, PT, 0x8, 0x80 ;  /* 0x000000000080781c */ /* 0x000fe40003f0e170 */
[----:B------:R-:W-:Y:S02]  /*4e40*/  @!P1 LEA R20, R25, UR5, 0x3 ;  /* 0x0000000519149c11 */ /* 0x000fe4000f8e18ff */
[C---:B------:R-:W-:Y:S01]  /*4e50*/  @P1 LEA R21, R24.reuse, UR5, 0x3 ;  /* 0x0000000518151c11 */ /* 0x040fe2000f8e18ff */
[----:B------:R-:W0:Y:S02]  /*4e60*/  LDCU UR5, c[0x0][0x3c0] ;  /* 0x00007800ff0577ac */ /* 0x000e240008000800 */
[----:B------:R1:W2:Y:S04]  /*4e70*/  @!P1 LDS.64 R18, [R20] ;  /* 0x0000000014129984 */ /* 0x0002a80000000a00 */
[----:B------:R1:W3:Y:S01]  /*4e80*/  @P1 LDS.64 R30, [R21] ;  /* 0x00000000151e1984 */ /* 0x0002e20000000a00 */
[----:B------:R-:W-:-:S13]  /*4e90*/  ISETP.GE.AND P1, PT, R24, R35, PT ;  /* 0x000000231800720c */ /* 0x000fda0003f26270 */
[----:B01----:R-:W-:Y:S05]  /*4ea0*/  @P1 BRA `(.L_x_4560) ;  /* 0x0000000000641947 */ /* 0x003fea0003800000 */
[----:B------:R-:W-:Y:S02]  /*4eb0*/  ISETP.GE.AND P1, PT, R25, R34, PT ;  /* 0x000000221900720c */ /* 0x000fe40003f26270 */
[----:B------:R-:W-:-:S11]  /*4ec0*/  PLOP3.LUT P0, PT, PT, PT, PT, 0x80, 0x8 ;  /* 0x000000000008781c */ /* 0x000fd60003f0f070 */
[----:B------:R-:W-:Y:S05]  /*4ed0*/  @P1 BRA `(.L_x_4560) ;  /* 0x0000000000581947 */ /* 0x000fea0003800000 */
[----:B------:R-:W-:Y:S02]  /*4ee0*/  IMAD.MOV.U32 R27, RZ, RZ, RZ ;  /* 0x000000ffff1b7224 */ /* 0x000fe400078e00ff */
[----:B------:R-:W-:-:S07]  /*4ef0*/  IMAD.MOV.U32 R28, RZ, RZ, RZ ;  /* 0x000000ffff1c7224 */ /* 0x000fce00078e00ff */
.L_x_4561:
        /* <DEDUP_REMOVED lines=17> */
[----:B------:R-:W-:Y:S02]  /*5010*/  ISETP.GE.U32.AND.EX P1, PT, R28, UR7, PT, P1 ;  /* 0x000000071c007c0c */ /* 0x000fe4000bf26110 */
[----:B------:R-:W-:-:S11]  /*5020*/  PLOP3.LUT P0, PT, PT, PT, PT, 0x8, 0x80 ;  /* 0x000000000080781c */ /* 0x000fd60003f0e170 */
[----:B------:R-:W-:Y:S05]  /*5030*/  @!P1 BRA !P2, `(.L_x_4561) ;  /* 0xfffffffc00b09947 */ /* 0x000fea000503ffff */
.L_x_4560:
[----:B------:R-:W-:Y:S05]  /*5040*/  BSYNC.RECONVERGENT B1 ;  /* 0x0000000000017941 */ /* 0x000fea0003800200 */
.L_x_4559:
[----:B------:R-:W0:Y:S01]  /*5050*/  S2UR UR6, SR_CgaCtaId ;  /* 0x00000000000679c3 */ /* 0x000e220000008800 */
[----:B------:R-:W-:Y:S01]  /*5060*/  VIADD R26, R24, 0x1 ;  /* 0x00000001181a7836 */ /* 0x000fe20000000000 */
[----:B------:R-:W-:Y:S01]  /*5070*/  UMOV UR5, 0x400 ;  /* 0x0000040000057882 */ /* 0x000fe20000000000 */
[----:B------:R-:W-:Y:S01]  /*5080*/  @!P0 IMAD.MOV R26, RZ, RZ, R24 ;  /* 0x000000ffff1a8224 */ /* 0x000fe200078e0218 */
[----:B------:R-:W-:Y:S01]  /*5090*/  BSSY.RECONVERGENT B1, `(.L_x_4562) ;  /* 0x0000027000017945 */ /* 0x000fe20003800200 */
[----:B------:R-:W-:Y:S01]  /*50a0*/  VIADD R27, R25, 0x1 ;  /* 0x00000001191b7836 */ /* 0x000fe20000000000 */
[----:B--23--:R-:W-:Y:S01]  /*50b0*/  SEL R28, R30, R18, P0 ;  /* 0x000000121e1c7207 */ /* 0x00cfe20000000000 */
        /* <DEDUP_REMOVED lines=11> */
[----:B------:R-:W-:Y:S02]  /*5170*/  ISETP.GE.AND P1, PT, R27, R34, PT ;  /* 0x000000221b00720c */ /* 0x000fe40003f26270 */
[----:B------:R-:W-:-:S11]  /*5180*/  PLOP3.LUT P0, PT, PT, PT, PT, 0x80, 0x8 ;  /* 0x000000000008781c */ /* 0x000fd60003f0f070 */
[----:B------:R-:W-:Y:S05]  /*5190*/  @P1 BRA `(.L_x_4563) ;  /* 0x0000000000581947 */ /* 0x000fea0003800000 */
[----:B------:R-:W-:Y:S02]  /*51a0*/  IMAD.MOV.U32 R25, RZ, RZ, RZ ;  /* 0x000000ffff197224 */ /* 0x000fe400078e00ff */
[----:B------:R-:W-:-:S07]  /*51b0*/  IMAD.MOV.U32 R36, RZ, RZ, RZ ;  /* 0x000000ffff247224 */ /* 0x000fce00078e00ff */
.L_x_4564:
[C---:B-1----:R-:W-:Y:S01]  /*51c0*/  IMAD.SHL.U32 R21, R25.reuse, 0x8, RZ ;  /* 0x0000000819157824 */ /* 0x042fe200078e00ff */
        /* <DEDUP_REMOVED lines=14> */
[----:B0-----:R-:W-:Y:S02]  /*52b0*/  ISETP.GE.U32.AND P1, PT, R25, UR5, PT ;  /* 0x0000000519007c0c */ /* 0x001fe4000bf26070 */
[----:B------:R-:W-:Y:S02]  /*52c0*/  ISETP.GT.U32.AND.EX P2, PT, R23, R21, PT, P0 ;  /* 0x000000151700720c */ /* 0x000fe40003f44100 */
[----:B------:R-:W-:Y:S02]  /*52d0*/  ISETP.GE.U32.AND.EX P1, PT, R36, UR7, PT, P1 ;  /* 0x0000000724007c0c */ /* 0x000fe4000bf26110 */
[----:B------:R-:W-:-:S11]  /*52e0*/  PLOP3.LUT P0, PT, PT, PT, PT, 0x8, 0x80 ;  /* 0x000000000080781c */ /* 0x000fd60003f0e170 */
[----:B------:R-:W-:Y:S05]  /*52f0*/  @!P1 BRA !P2, `(.L_x_4564) ;  /* 0xfffffffc00b09947 */ /* 0x000fea000503ffff */
.L_x_4563:
[----:B0-----:R-:W-:Y:S05]  /*5300*/  BSYNC.RECONVERGENT B1 ;  /* 0x0000000000017941 */ /* 0x001fea0003800200 */
.L_x_4562:
        /* <DEDUP_REMOVED lines=11> */
[----:B-1----:R-:W-:Y:S02]  /*53c0*/  @!P0 LEA R20, R25, UR5, 0x3 ;  /* 0x0000000519148c11 */ /* 0x002fe4000f8e18ff */
        /* <DEDUP_REMOVED lines=11> */
.L_x_4567:
        /* <DEDUP_REMOVED lines=20> */
.L_x_4566:
[----:B0-----:R-:W-:Y:S05]  /*55c0*/  BSYNC.RECONVERGENT B1 ;  /* 0x0000000000017941 */ /* 0x001fea0003800200 */
.L_x_4565:
        /* <DEDUP_REMOVED lines=23> */
.L_x_4570:
        /* <DEDUP_REMOVED lines=20> */
.L_x_4569:
[----:B0-----:R-:W-:Y:S05]  /*5880*/  BSYNC.RECONVERGENT B1 ;  /* 0x0000000000017941 */ /* 0x001fea0003800200 */
.L_x_4568:
        /* <DEDUP_REMOVED lines=21> */
[----:B------:R-:W-:-:S07]  /*59e0*/  CS2R R40, SRZ ;  /* 0x0000000000287805 */ /* 0x000fce000001ff00 */
.L_x_4573:
        /* <DEDUP_REMOVED lines=18> */
[----:B------:R-:W-:-:S13]  /*5b10*/  ISETP.GE.U32.AND.EX P1, PT, R41, UR7, PT, P1 ;  /* 0x0000000729007c0c */ /* 0x000fda000bf26110 */
[----:B------:R-:W-:Y:S05]  /*5b20*/  @!P1 BRA !P2, `(.L_x_4573) ;  /* 0xfffffffc00b09947 */ /* 0x000fea000503ffff */
.L_x_4572:
[----:B0-----:R-:W-:Y:S05]  /*5b30*/  BSYNC.RECONVERGENT B1 ;  /* 0x0000000000017941 */ /* 0x001fea0003800200 */
.L_x_4571:
[----:B------:R-:W0:Y:S01]  /*5b40*/  S2UR UR6, SR_CgaCtaId ;  /* 0x00000000000679c3 */ /* 0x000e220000008800 */
[----:B------:R-:W-:Y:S01]  /*5b50*/  UMOV UR5, 0x400 ;  /* 0x0000040000057882 */ /* 0x000fe20000000000 */
[----:B------:R-:W-:Y:S01]  /*5b60*/  VIADD R37, R39, 0x1 ;  /* 0x0000000127257836 */ /* 0x000fe20000000000 */
[----:B-123--:R-:W-:Y:S01]  /*5b70*/  SEL R20, R30, R18, P0 ;  /* 0x000000121e147207 */ /* 0x00efe20000000000 */
[----:B------:R-:W-:Y:S01]  /*5b80*/  @P0 IMAD.MOV R37, RZ, RZ, R39 ;  /* 0x000000ffff250224 */ /* 0x000fe200078e0227 */
[----:B------:R-:W-:Y:S01]  /*5b90*/  SEL R21, R31, R19, P0 ;  /* 0x000000131f157207 */ /* 0x000fe20000000000 */
[----:B------:R-:W-:Y:S02]  /*5ba0*/  VIADD R36, R38, 0x1 ;  /* 0x0000000126247836 */ /* 0x000fe40000000000 */
[----:B------:R-:W-:-:S05]  /*5bb0*/  @!P0 IMAD.MOV R36, RZ, RZ, R38 ;  /* 0x000000ffff248224 */ /* 0x000fca00078e0226 */
[----:B------:R-:W-:Y:S01]  /*5bc0*/  ISETP.GE.AND P1, PT, R36, R35, PT ;  /* 0x000000232400720c */ /* 0x000fe20003f26270 */
[----:B0-----:R-:W-:-:S06]  /*5bd0*/  ULEA UR5, UR6, UR5, 0x18 ;  /* 0x0000000506057291 */ /* 0x001fcc000f8ec0ff */
[----:B------:R-:W-:Y:S02]  /*5be0*/  @!P0 LEA R40, R37, UR5, 0x3 ;  /* 0x0000000525288c11 */ /* 0x000fe4000f8e18ff */
[----:B------:R-:W-:-:S03]  /*5bf0*/  @P0 LEA R41, R36, UR5, 0x3 ;  /* 0x0000000524290c11 */ /* 0x000fc6000f8e18ff */
[----:B------:R-:W0:Y:S01]  /*5c00*/  @!P0 LDS.64 R18, [R40] ;  /* 0x0000000028128984 */ /* 0x000e220000000a00 */
[----:B------:R-:W1:Y:S03]  /*5c10*/  LDCU UR5, c[0x0][0x3c0] ;  /* 0x00007800ff0577ac */ /* 0x000e660008000800 */
[----:B------:R2:W3:Y:S01]  /*5c20*/  @P0 LDS.64 R30, [R41] ;  /* 0x00000000291e0984 */ /* 0x0004e20000000a00 */
[--C-:B0-----:R-:W-:Y:S02]  /*5c30*/  @!P0 IMAD.MOV.U32 R39, RZ, RZ, R18.reuse ;  /* 0x000000ffff278224 */ /* 0x101fe400078e0012 */
[--C-:B------:R-:W-:Y:S02]  /*5c40*/  @!P0 IMAD.MOV.U32 R38, RZ, RZ, R19.reuse ;  /* 0x000000ffff268224 */ /* 0x100fe400078e0013 */
[----:B------:R-:W-:Y:S02]  /*5c50*/  @P0 IMAD.MOV.U32 R39, RZ, RZ, R18 ;  /* 0x000000ffff270224 */ /* 0x000fe400078e0012 */
[----:B------:R-:W-:Y:S01]  /*5c60*/  @P0 IMAD.MOV.U32 R38, RZ, RZ, R19 ;  /* 0x000000ffff260224 */ /* 0x000fe200078e0013 */
[----:B-123--:R-:W-:Y:S06]  /*5c70*/  @P1 BRA `(.L_x_4552) ;  /* 0x00000000006c1947 */ /* 0x00efec0003800000 */
[----:B------:R-:W-:Y:S01]  /*5c80*/  ISETP.GE.AND P0, PT, R37, R34, PT ;  /* 0x000000222500720c */ /* 0x000fe20003f06270 */
[----:B------:R-:W-:Y:S02]  /*5c90*/  IMAD.MOV.U32 R18, RZ, RZ, R30 ;  /* 0x000000ffff127224 */ /* 0x000fe400078e001e */
[----:B------:R-:W-:-:S10]  /*5ca0*/  IMAD.MOV.U32 R19, RZ, RZ, R31 ;  /* 0x000000ffff137224 */ /* 0x000fd400078e001f */
[----:B------:R-:W-:Y:S05]  /*5cb0*/  @P0 BRA `(.L_x_4552) ;  /* 0x00000000005c0947 */ /* 0x000fea0003800000 */
[----:B------:R-:W-:-:S07]  /*5cc0*/  CS2R R40, SRZ ;  /* 0x0000000000287805 */ /* 0x000fce000001ff00 */
.L_x_4574:
        /* <DEDUP_REMOVED lines=20> */
[----:B------:R-:W-:-:S13]  /*5e10*/  ISETP.GE.U32.AND.EX P0, PT, R40, UR7, PT, P1 ;  /* 0x0000000728007c0c */ /* 0x000fda000bf06110 */
[----:B------:R-:W-:Y:S05]  /*5e20*/  @!P0 BRA !P2, `(.L_x_4574) ;  /* 0xfffffffc00a88947 */ /* 0x000fea000503ffff */
.L_x_4552:
[----:B------:R-:W-:Y:S05]  /*5e30*/  BSYNC.RECONVERGENT B0 ;  /* 0x0000000000007941 */ /* 0x000fea0003800200 */
.L_x_4550:
[----:B------:R-:W-:Y:S02]  /*5e40*/  UISETP.GE.U32.AND UP0, UPT, UR4, 0x81, UPT ;  /* 0x000000810400788c */ /* 0x000fe4000bf06070 */
[----:B------:R-:W-:-:S07]  /*5e50*/  USHF.L.U32 UR5, UR4, 0x1, URZ ;  /* 0x0000000104057899 */ /* 0x000fce00080006ff */
[----:B------:R-:W-:Y:S01]  /*5e60*/  UMOV UR4, UR5 ;  /* 0x0000000500047c82 */ /* 0x000fe20008000000 */
[----:B------:R-:W-:Y:S05]  /*5e70*/  BRA.U !UP0, `(.L_x_4575) ;  /* 0xffffffdd08a07547 */ /* 0x000fea000b83ffff */
[----:B------:R-:W0:Y:S01]  /*5e80*/  S2R R0, SR_TID.X ;  /* 0x0000000000007919 */ /* 0x000e220000002100 */
[----:B------:R-:W3:Y:S01]  /*5e90*/  LDCU.U8 UR4, c[0x0][0x380] ;  /* 0x00007000ff0477ac */ /* 0x000ee20008000000 */
[----:B------:R-:W4:Y:S01]  /*5ea0*/  S2UR UR6, SR_CgaCtaId ;  /* 0x00000000000679c3 */ /* 0x000f220000008800 */
[----:B------:R-:W5:Y:S01]  /*5eb0*/  S2R R17, SR_LANEID ;  /* 0x0000000000117919 */ /* 0x000f620000000000 */
[----:B------:R-:W-:Y:S01]  /*5ec0*/  UMOV UR5, 0x400 ;  /* 0x0000040000057882 */ /* 0x000fe20000000000 */
[----:B---3--:R-:W-:-:S04]  /*5ed0*/  UPRMT UR4, UR4, 0x8880, URZ ;  /* 0x0000888004047896 */ /* 0x008fc800080000ff */
[----:B------:R-:W-:Y:S02]  /*5ee0*/  UISETP.NE.AND UP0, UPT, UR4, URZ, UPT ;  /* 0x000000ff0400728c */ /* 0x000fe4000bf05270 */
[----:B----4-:R-:W-:Y:S01]  /*5ef0*/  ULEA UR5, UR6, UR5, 0x18 ;  /* 0x0000000506057291 */ /* 0x010fe2000f8ec0ff */
[----:B0-----:R-:W-:-:S05]  /*5f00*/  IMAD.SHL.U32 R0, R0, 0x8, RZ ;  /* 0x0000000800007824 */ /* 0x001fca00078e00ff */
[----:B------:R-:W-:-:S05]  /*5f10*/  LOP3.LUT R0, R0, 0x1f00, RZ, 0xc0, !PT ;  /* 0x00001f0000007812 */ /* 0x000fca00078ec0ff */
[----:B-----5:R-:W-:-:S04]  /*5f20*/  IMAD.IADD R0, R0, 0x1, R17 ;  /* 0x0000000100007824 */ /* 0x020fc800078e0211 */
[C---:B------:R-:W-:Y:S01]  /*5f30*/  VIADD R17, R0.reuse, 0x80 ;  /* 0x0000008000117836 */ /* 0x040fe20000000000 */
[CC--:B------:R-:W-:Y:S01]  /*5f40*/  LEA.HI.SX32 R34, R0.reuse, R0.reuse, 0x1b ;  /* 0x0000000000227211 */ /* 0x0c0fe200078fdaff */
[C---:B--2---:R-:W-:Y:S02]  /*5f50*/  VIADD R31, R0.reuse, 0x20 ;  /* 0x00000020001f7836 */ /* 0x044fe40000000000 */
[C---:B------:R-:W-:Y:S01]  /*5f60*/  VIADD R35, R0.reuse, 0x40 ;  /* 0x0000004000237836 */ /* 0x040fe20000000000 */
[-C--:B------:R-:W-:Y:S01]  /*5f70*/  LEA.HI.SX32 R17, R17, R0.reuse, 0x1b ;  /* 0x0000000011117211 */ /* 0x080fe200078fdaff */
[----:B------:R-:W-:Y:S01]  /*5f80*/  VIADD R37, R0, 0x60 ;  /* 0x0000006000257836 */ /* 0x000fe20000000000 */
[-C--:B------:R-:W-:Y:S02]  /*5f90*/  LEA.HI.SX32 R31, R31, R0.reuse, 0x1b ;  /* 0x000000001f1f7211 */ /* 0x080fe400078fdaff */
[-C--:B------:R-:W-:Y:S02]  /*5fa0*/  LEA.HI.SX32 R30, R35, R0.reuse, 0x1b ;  /* 0x00000000231e7211 */ /* 0x080fe400078fdaff */
[----:B------:R-:W-:-:S02]  /*5fb0*/  LEA.HI.SX32 R37, R37, R0, 0x1b ;  /* 0x0000000025257211 */ /* 0x000fc400078fdaff */
[----:B------:R-:W-:Y:S02]  /*5fc0*/  LEA R0, R17, UR5, 0x3 ;  /* 0x0000000511007c11 */ /* 0x000fe4000f8e18ff */
[----:B------:R-:W-:Y:S02]  /*5fd0*/  LEA R34, R34, UR5, 0x3 ;  /* 0x0000000522227c11 */ /* 0x000fe4000f8e18ff */
        /* <DEDUP_REMOVED lines=13> */
[----:B-1----:R0:W-:Y:S01]  /*60b0*/  STS.64 [R2+0x38], R18 ;  /* 0x0000381202007388 */ /* 0x0021e20000000a00 */
        /* <DEDUP_REMOVED lines=20> */
.L_x_4576:
        /* <DEDUP_REMOVED lines=29> */
.L_x_4457:
[----:B------:R-:W0:Y:S01]  /*63d0*/  LDC.64 R4, c[0x0][0x388] ;  /* 0x0000e200ff047b82 */ /* 0x000e220000000a00 */
[----:B------:R-:W-:Y:S01]  /*63e0*/  ACQBULK ;  /* 0x000000000000782e */ /* 0x000fe20000000000 */
[----:B------:R-:W1:Y:S06]  /*63f0*/  S2R R16, SR_TID.X ;  /* 0x0000000000107919 */ /* 0x000e6c0000002100 */
[----:B------:R-:W2:Y:S01]  /*6400*/  LDC R7, c[0x0][0x3a8] ;  /* 0x0000ea00ff077b82 */ /* 0x000ea20000000800 */
[----:B0-----:R-:W-:-:S05]  /*6410*/  IMAD.WIDE.U32 R4, R17, 0x4000, R4 ;  /* 0x0000400011047825 */ /* 0x001fca00078e0004 */
[----:B------:R-:W3:Y:S01]  /*6420*/  LDG.E.64 R2, desc[UR8][R4.64] ;  /* 0x0000000804027981 */ /* 0x000ee2000c1e1b00 */
[----:B------:R-:W-:-:S04]  /*6430*/  IMAD.SHL.U32 R0, R17, 0x800, RZ ;  /* 0x0000080011007824 */ /* 0x000fc800078e00ff */
[----:B------:R-:W-:Y:S02]  /*6440*/  IMAD.MOV R0, RZ, RZ, -R0 ;  /* 0x000000ffff007224 */ /* 0x000fe400078e0a00 */
[----:B-1----:R-:W-:-:S03]  /*6450*/  IMAD.SHL.U32 R32, R16, 0x8, RZ ;  /* 0x0000000810207824 */ /* 0x002fc600078e00ff */
[----:B--2---:R-:W-:Y:S02]  /*6460*/  VIADDMNMX R0, R0, R7, 0x800, PT ;  /* 0x0000080000007446 */ /* 0x004fe40003800107 */
[----:B------:R-:W-:Y:S02]  /*6470*/  LOP3.LUT R23, R32, 0x1f00, RZ, 0xc0, !PT ;  /* 0x00001f0020177812 */ /* 0x000fe400078ec0ff */
[----:B------:R-:W-:Y:S02]  /*6480*/  R2UR UR7, R0 ;  /* 0x00000000000772ca */ /* 0x000fe400000e0000 */
[----:B------:R-:W-:-:S04]  /*6490*/  LOP3.LUT R19, R23, 0x1f, R16, 0xf8, !PT ;  /* 0x0000001f17137812 */ /* 0x000fc800078ef810 */
[C---:B------:R-:W-:Y:S01]  /*64a0*/  LEA R10, P5, R19.reuse, R4, 0x3 ;  /* 0x00000004130a7211 */ /* 0x040fe200078a18ff */
[C---:B------:R-:W-:Y:S02]  /*64b0*/  VIADD R0, R19.reuse, 0x20 ;  /* 0x0000002013007836 */ /* 0x040fe40000000000 */
[C---:B------:R-:W-:Y:S02]  /*64c0*/  VIADD R6, R19.reuse, 0x40 ;  /* 0x0000004013067836 */ /* 0x040fe40000000000 */
[C---:B------:R-:W-:Y:S02]  /*64d0*/  VIADD R7, R19.reuse, 0x80 ;  /* 0x0000008013077836 */ /* 0x040fe40000000000 */
[C---:B------:R-:W-:Y:S01]  /*64e0*/  ISETP.GE.AND P0, PT, R19.reuse, UR7, PT ;  /* 0x0000000713007c0c */ /* 0x040fe2000bf06270 */
[----:B------:R-:W-:Y:S01]  /*64f0*/  IMAD.X R11, RZ, RZ, R5, P5 ;  /* 0x000000ffff0b7224 */ /* 0x000fe200028e0605 */
[----:B------:R-:W-:Y:S01]  /*6500*/  ISETP.GE.AND P1, PT, R0, UR7, PT ;  /* 0x0000000700007c0c */ /* 0x000fe2000bf26270 */
[----:B------:R-:W-:Y:S01]  /*6510*/  VIADD R0, R19, 0x60 ;  /* 0x0000006013007836 */ /* 0x000fe20000000000 */
[----:B------:R-:W-:-:S02]  /*6520*/  ISETP.GE.AND P2, PT, R6, UR7, PT ;  /* 0x0000000706007c0c */ /* 0x000fc4000bf46270 */
[----:B------:R-:W-:Y:S02]  /*6530*/  ISETP.GE.AND P4, PT, R7, UR7, PT ;  /* 0x0000000707007c0c */ /* 0x000fe4000bf86270 */
[----:B------:R-:W-:Y:S01]  /*6540*/  ISETP.GE.AND P3, PT, R0, UR7, PT ;  /* 0x0000000700007c0c */ /* 0x000fe2000bf66270 */
[C---:B------:R-:W-:Y:S02]  /*6550*/  VIADD R0, R19.reuse, 0xa0 ;  /* 0x000000a013007836 */ /* 0x040fe40000000000 */
[C---:B------:R-:W-:Y:S02]  /*6560*/  VIADD R18, R19.reuse, 0xc0 ;  /* 0x000000c013127836 */ /* 0x040fe40000000000 */
[----:B------:R-:W-:Y:S02]  /*6570*/  VIADD R19, R19, 0xe0 ;  /* 0x000000e013137836 */ /* 0x000fe40000000000 */
[----:B---3--:R-:W-:Y:S02]  /*6580*/  IMAD.MOV.U32 R12, RZ, RZ, R2 ;  /* 0x000000ffff0c7224 */ /* 0x008fe400078e0002 */
[----:B------:R-:W-:-:S02]  /*6590*/  IMAD.MOV.U32 R13, RZ, RZ, R3 ;  /* 0x000000ffff0d7224 */ /* 0x000fc400078e0003 */
[--C-:B------:R-:W-:Y:S01]  /*65a0*/  IMAD.MOV.U32 R6, RZ, RZ, R12.reuse ;  /* 0x000000ffff067224 */ /* 0x100fe200078e000c */
[----:B------:R-:W2:Y:S01]  /*65b0*/  @!P0 LDG.E.64 R2, desc[UR8][R10.64] ;  /* 0x000000080a028981 */ /* 0x000ea2000c1e1b00 */
[--C-:B------:R-:W-:Y:S02]  /*65c0*/  IMAD.MOV.U32 R7, RZ, RZ, R13.reuse ;  /* 0x000000ffff077224 */ /* 0x100fe400078e000d */
[--C-:B------:R-:W-:Y:S02]  /*65d0*/  IMAD.MOV.U32 R14, RZ, RZ, R12.reuse ;  /* 0x000000ffff0e7224 */ /* 0x100fe400078e000c */
[--C-:B------:R-:W-:Y:S01]  /*65e0*/  IMAD.MOV.U32 R15, RZ, RZ, R13.reuse ;  /* 0x000000ffff0f7224 */ /* 0x100fe200078e000d */
[----:B------:R-:W-:Y:S01]  /*65f0*/  ISETP.GE.AND P0, PT, R0, UR7, PT ;  /* 0x0000000700007c0c */ /* 0x000fe2000bf06270 */
[--C-:B------:R-:W-:Y:S01]  /*6600*/  IMAD.MOV.U32 R8, RZ, RZ, R12.reuse ;  /* 0x000000ffff087224 */ /* 0x100fe200078e000c */
[----:B------:R-:W3:Y:S01]  /*6610*/  @!P1 LDG.E.64 R6, desc[UR8][R10.64+0x100] ;  /* 0x000100080a069981 */ /* 0x000ee2000c1e1b00 */
[--C-:B------:R-:W-:Y:S01]  /*6620*/  IMAD.MOV.U32 R9, RZ, RZ, R13.reuse ;  /* 0x000000ffff097224 */ /* 0x100fe200078e000d */
[----:B------:R-:W-:Y:S01]  /*6630*/  ISETP.GE.AND P1, PT, R18, UR7, PT ;  /* 0x0000000712007c0c */ /* 0x000fe2000bf26270 */
[--C-:B------:R-:W-:Y:S01]  /*6640*/  IMAD.MOV.U32 R4, RZ, RZ, R12.reuse ;  /* 0x000000ffff047224 */ /* 0x100fe200078e000c */
[----:B------:R-:W4:Y:S01]  /*6650*/  @!P2 LDG.E.64 R14, desc[UR8][R10.64+0x200] ;  /* 0x000200080a0ea981 */ /* 0x000f22000c1e1b00 */
[--C-:B------:R-:W-:Y:S01]  /*6660*/  IMAD.MOV.U32 R5, RZ, RZ, R13.reuse ;  /* 0x000000ffff057224 */ /* 0x100fe200078e000d */
[----:B------:R-:W-:Y:S01]  /*6670*/  ISETP.GE.AND P2, PT, R19, UR7, PT ;  /* 0x0000000713007c0c */ /* 0x000fe2000bf46270 */
[----:B------:R-:W-:Y:S01]  /*6680*/  IMAD.MOV.U32 R20, RZ, RZ, R12 ;  /* 0x000000ffff147224 */ /* 0x000fe200078e000c */
[----:B------:R-:W5:Y:S01]  /*6690*/  @!P3 LDG.E.64 R8, desc[UR8][R10.64+0x300] ;  /* 0x000300080a08b981 */ /* 0x000f62000c1e1b00 */
[----:B------:R-:W-:-:S02]  /*66a0*/  IMAD.MOV.U32 R21, RZ, RZ, R13 ;  /* 0x000000ffff157224 */ /* 0x000fc400078e000d */
[----:B------:R-:W-:Y:S01]  /*66b0*/  IMAD.MOV.U32 R18, RZ, RZ, R12 ;  /* 0x000000ffff127224 */ /* 0x000fe200078e000c */
[----:B------:R-:W5:Y:S01]  /*66c0*/  @!P4 LDG.E.64 R4, desc[UR8][R10.64+0x400] ;  /* 0x000400080a04c981 */ /* 0x000f62000c1e1b00 */
[----:B------:R-:W-:-:S03]  /*66d0*/  IMAD.MOV.U32 R19, RZ, RZ, R13 ;  /* 0x000000ffff137224 */ /* 0x000fc600078e000d */
        /* <DEDUP_REMOVED lines=8> */
[C---:B------:R-:W-:Y:S02]  /*6760*/  VIADD R24, R23.reuse, 0x20 ;  /* 0x0000002017187836 */ /* 0x040fe40000000000 */
[C---:B------:R-:W-:Y:S02]  /*6770*/  VIADD R26, R23.reuse, 0x40 ;  /* 0x00000040171a7836 */ /* 0x040fe40000000000 */
[C---:B------:R-:W-:Y:S01]  /*6780*/  VIADD R28, R23.reuse, 0x60 ;  /* 0x00000060171c7836 */ /* 0x040fe20000000000 */
[C---:B------:R-:W-:Y:S01]  /*6790*/  LEA.HI.SX32 R22, R23.reuse, R23, 0x1b ;  /* 0x0000001717167211 */ /* 0x040fe200078fdaff */
[C---:B------:R-:W-:Y:S02]  /*67a0*/  VIADD R10, R23.reuse, 0x80 ;  /* 0x00000080170a7836 */ /* 0x040fe40000000000 */
[C---:B------:R-:W-:Y:S02]  /*67b0*/  VIADD R30, R23.reuse, 0xa0 ;  /* 0x000000a0171e7836 */ /* 0x040fe40000000000 */
[----:B------:R-:W-:-:S02]  /*67c0*/  VIADD R34, R23, 0xc0 ;  /* 0x000000c017227836 */ /* 0x000fc40000000000 */
[----:B------:R-:W-:Y:S01]  /*67d0*/  VIADD R36, R23, 0xe0 ;  /* 0x000000e017247836 */ /* 0x000fe20000000000 */
[-C--:B------:R-:W-:Y:S02]  /*67e0*/  LEA.HI.SX32 R24, R24, R23.reuse, 0x1b ;  /* 0x0000001718187211 */ /* 0x080fe400078fdaff */
[-C--:B------:R-:W-:Y:S01]  /*67f0*/  LEA.HI.SX32 R26, R26, R23.reuse, 0x1b ;  /* 0x000000171a1a7211 */ /* 0x080fe200078fdaff */
[----:B------:R-:W-:Y:S01]  /*6800*/  IMAD R0, R0, 0x7, R23 ;  /* 0x0000000700007824 */ /* 0x000fe200078e0217 */
        /* <DEDUP_REMOVED lines=8> */
[----:B------:R-:W-:Y:S01]  /*6890*/  LEA R27, R28, UR4, 0x3 ;  /* 0x000000041c1b7c11 */ /* 0x000fe2000f8e18ff */
[----:B------:R-:W-:Y:S01]  /*68a0*/  VIADD R31, R0, 0x1 ;  /* 0x00000001001f7836 */ /* 0x000fe20000000000 */
[----:B------:R-:W-:Y:S01]  /*68b0*/  LEA R29, R10, UR4, 0x3 ;  /* 0x000000040a1d7c11 */ /* 0x000fe2000f8e18ff */
[----:B------:R-:W-:-:S02]  /*68c0*/  VIADD R33, R0, 0x2 ;  /* 0x0000000200217836 */ /* 0x000fc40000000000 */
[C---:B------:R-:W-:Y:S02]  /*68d0*/  VIADD R35, R0.reuse, 0x3 ;  /* 0x0000000300237836 */ /* 0x040fe40000000000 */
[C---:B------:R-:W-:Y:S02]  /*68e0*/  VIADD R37, R0.reuse, 0x4 ;  /* 0x0000000400257836 */ /* 0x040fe40000000000 */
[C---:B------:R-:W-:Y:S02]  /*68f0*/  VIADD R39, R0.reuse, 0x5 ;  /* 0x0000000500277836 */ /* 0x040fe40000000000 */
[C---:B------:R-:W-:Y:S02]  /*6900*/  VIADD R41, R0.reuse, 0x6 ;  /* 0x0000000600297836 */ /* 0x040fe40000000000 */
[----:B------:R-:W-:Y:S01]  /*6910*/  VIADD R43, R0, 0x7 ;  /* 0x00000007002b7836 */ /* 0x000fe20000000000 */
[----:B------:R-:W-:-:S04]  /*6920*/  LEA R10, R34, UR4, 0x3 ;  /* 0x00000004220a7c11 */ /* 0x000fc8000f8e18ff */
[----:B------:R-:W-:Y:S01]  /*6930*/  LEA.HI.SX32 R43, R43, R0, 0x1b ;  /* 0x000000002b2b7211 */ /* 0x000fe200078fdaff */
[----:B--2---:R0:W-:Y:S04]  /*6940*/  STS.64 [R11], R2 ;  /* 0x000000020b007388 */ /* 0x0041e80000000a00 */
[----:B---3--:R1:W-:Y:S04]  /*6950*/  STS.64 [R23+0x100], R6 ;  /* 0x0001000617007388 */ /* 0x0083e80000000a00 */
[----:B----4-:R-:W-:Y:S01]  /*6960*/  STS.64 [R25+0x200], R14 ;  /* 0x0002000e19007388 */ /* 0x010fe20000000a00 */
[----:B0-----:R-:W-:-:S03]  /*6970*/  LEA R11, R30, UR4, 0x3 ;  /* 0x000000041e0b7c11 */ /* 0x001fc6000f8e18ff */
[----:B-----5:R0:W-:Y:S01]  /*6980*/  STS.64 [R27+0x300], R8 ;  /* 0x000300081b007388 */ /* 0x0201e20000000a00 */
[-C--:B------:R-:W-:Y:S02]  /*6990*/  LEA.HI.SX32 R3, R39, R0.reuse, 0x1b ;  /* 0x0000000027037211 */ /* 0x080fe400078fdaff */
[-C--:B------:R-:W-:Y:S01]  /*69a0*/  LEA.HI.SX32 R2, R41, R0.reuse, 0x1b ;  /* 0x0000000029027211 */ /* 0x080fe200078fdaff */
[----:B------:R2:W-:Y:S01]  /*69b0*/  STS.64 [R29+0x400], R4 ;  /* 0x000400041d007388 */ /* 0x0005e20000000a00 */
[-C--:B-1----:R-:W-:Y:S02]  /*69c0*/  LEA.HI.SX32 R7, R31, R0.reuse, 0x1b ;  /* 0x000000001f077211 */ /* 0x082fe400078fdaff */
[-C--:B------:R-:W-:Y:S02]  /*69d0*/  LEA.HI.SX32 R6, R33, R0.reuse, 0x1b ;  /* 0x0000000021067211 */ /* 0x080fe400078fdaff */
[----:B0-----:R-:W-:Y:S02]  /*69e0*/  LEA.HI.SX32 R8, R0, R0, 0x1b ;  /* 0x0000000000087211 */ /* 0x001fe400078fdaff */
[----:B------:R-:W-:-:S02]  /*69f0*/  LEA R9, R36, UR4, 0x3 ;  /* 0x0000000424097c11 */ /* 0x000fc4000f8e18ff */
[-C--:B--2---:R-:W-:Y:S02]  /*6a00*/  LEA.HI.SX32 R5, R35, R0.reuse, 0x1b ;  /* 0x0000000023057211 */ /* 0x084fe400078fdaff */
[----:B------:R-:W-:Y:S01]  /*6a10*/  LEA.HI.SX32 R4, R37, R0, 0x1b ;  /* 0x0000000025047211 */ /* 0x000fe200078fdaff */
[----:B------:R0:W-:Y:S01]  /*6a20*/  STS.64 [R11+0x500], R20 ;  /* 0x000500140b007388 */ /* 0x0001e20000000a00 */
[----:B------:R-:W-:Y:S02]  /*6a30*/  LEA R8, R8, UR4, 0x3 ;  /* 0x0000000408087c11 */ /* 0x000fe4000f8e18ff */
[----:B------:R-:W-:Y:S02]  /*6a40*/  LEA R7, R7, UR4, 0x3 ;  /* 0x0000000407077c11 */ /* 0x000fe4000f8e18ff */
[----:B------:R-:W-:Y:S02]  /*6a50*/  LEA R6, R6, UR4, 0x3 ;  /* 0x0000000406067c11 */ /* 0x000fe4000f8e18ff */
[----:B------:R-:W-:-:S02]  /*6a60*/  LEA R5, R5, UR4, 0x3 ;  /* 0x0000000405057c11 */ /* 0x000fc4000f8e18ff */
[----:B------:R-:W-:Y:S02]  /*6a70*/  LEA R4, R4, UR4, 0x3 ;  /* 0x0000000404047c11 */ /* 0x000fe4000f8e18ff */
[----:B------:R-:W-:Y:S02]  /*6a80*/  LEA R3, R3, UR4, 0x3 ;  /* 0x0000000403037c11 */ /* 0x000fe4000f8e18ff */
[----:B------:R-:W-:Y:S02]  /*6a90*/  LEA R2, R2, UR4, 0x3 ;  /* 0x0000000402027c11 */ /* 0x000fe4000f8e18ff */
[----:B------:R-:W-:Y:S01]  /*6aa0*/  LEA R0, R43, UR4, 0x3 ;  /* 0x000000042b007c11 */ /* 0x000fe2000f8e18ff */
[----:B------:R0:W-:Y:S04]  /*6ab0*/  STS.64 [R10+0x600], R18 ;  /* 0x000600120a007388 */ /* 0x0001e80000000a00 */
[----:B------:R0:W-:Y:S01]  /*6ac0*/  STS.64 [R9+0x700], R12 ;  /* 0x0007000c09007388 */ /* 0x0001e20000000a00 */
[----:B------:R-:W-:-:S03]  /*6ad0*/  NOP ;  /* 0x0000000000007918 */ /* 0x000fc60000000000 */
[----:B------:R0:W1:Y:S04]  /*6ae0*/  LDS.64 R36, [R0+0x38] ;  /* 0x0000380000247984 */ /* 0x0000680000000a00 */
[----:B------:R0:W2:Y:S04]  /*6af0*/  LDS.64 R12, [R8] ;  /* 0x00000000080c7984 */ /* 0x0000a80000000a00 */
[----:B------:R0:W3:Y:S04]  /*6b00*/  LDS.64 R26, [R7+0x8] ;  /* 0x00000800071a7984 */ /* 0x0000e80000000a00 */
        /* <DEDUP_REMOVED lines=10> */
[----:B-1234-:R-:W-:Y:S05]  /*6bb0*/  BRA.U UP0, `(.L_x_4577) ;  /* 0x0000000100747547 */ /* 0x01efea000b800000 */
[C---:B------:R-:W-:Y:S02]  /*6bc0*/  VIADD R28, R32.reuse, 0x1 ;  /* 0x00000001201c7836 */ /* 0x040fe40000000000 */
[C---:B------:R-:W-:Y:S02]  /*6bd0*/  VIADD R29, R32.reuse, 0x2 ;  /* 0x00000002201d7836 */ /* 0x040fe40000000000 */
[----:B------:R-:W-:Y:S01]  /*6be0*/  VIADD R30, R32, 0x3 ;  /* 0x00000003201e7836 */ /* 0x000fe20000000000 */
[----:B------:R-:W-:Y:S01]  /*6bf0*/  ISETP.GE.U32.AND P0, PT, R28, UR7, PT ;  /* 0x000000071c007c0c */ /* 0x000fe2000bf06070 */
[C---:B------:R-:W-:Y:S01]  /*6c00*/  VIADD R28, R32.reuse, 0x4 ;  /* 0x00000004201c7836 */ /* 0x040fe20000000000 */
[----:B------:R-:W-:Y:S01]  /*6c10*/  ISETP.GE.U32.AND P1, PT, R29, UR7, PT ;  /* 0x000000071d007c0c */ /* 0x000fe2000bf26070 */
[----:B------:R-:W-:Y:S01]  /*6c20*/  VIADD R29, R32, 0x5 ;  /* 0x00000005201d7836 */ /* 0x000fe20000000000 */
[----:B------:R-:W-:Y:S01]  /*6c30*/  ISETP.GE.U32.AND P2, PT, R30, UR7, PT ;  /* 0x000000071e007c0c */ /* 0x000fe2000bf46070 */
[----:B------:R-:W-:Y:S01]  /*6c40*/  VIADD R30, R32, 0x6 ;  /* 0x00000006201e7836 */ /* 0x000fe20000000000 */
[----:B------:R-:W-:Y:S01]  /*6c50*/  ISETP.GE.U32.AND P3, PT, R28, UR7, PT ;  /* 0x000000071c007c0c */ /* 0x000fe2000bf66070 */
[----:B------:R-:W-:Y:S01]  /*6c60*/  VIADD R31, R32, 0x7 ;  /* 0x00000007201f7836 */ /* 0x000fe20000000000 */
[----:B------:R-:W-:-:S02]  /*6c70*/  ISETP.GE.U32.AND P4, PT, R29, UR7, PT ;  /* 0x000000071d007c0c */ /* 0x000fc4000bf86070 */
[----:B------:R-:W-:Y:S02]  /*6c80*/  ISETP.GE.U32.AND P5, PT, R30, UR7, PT ;  /* 0x000000071e007c0c */ /* 0x000fe4000bfa6070 */
[----:B------:R-:W-:Y:S02]  /*6c90*/  ISETP.GE.U32.AND P6, PT, R31, UR7, PT ;  /* 0x000000071f007c0c */ /* 0x000fe4000bfc6070 */
[-C--:B------:R-:W-:Y:S02]  /*6ca0*/  SEL R34, R26, R12.reuse, !P0 ;  /* 0x0000000c1a227207 */ /* 0x080fe40004000000 */
[----:B------:R-:W-:Y:S02]  /*6cb0*/  SEL R35, R27, R13, !P0 ;  /* 0x0000000d1b237207 */ /* 0x000fe40004000000 */
[-C--:B------:R-:W-:Y:S02]  /*6cc0*/  SEL R30, R24, R12.reuse, !P1 ;  /* 0x0000000c181e7207 */ /* 0x080fe40004800000 */
[----:B0-----:R-:W-:-:S02]  /*6cd0*/  SEL R28, R22, R12, !P2 ;  /* 0x0000000c161c7207 */ /* 0x001fc40005000000 */
[-C--:B------:R-:W-:Y:S02]  /*6ce0*/  SEL R31, R23, R13.reuse, !P2 ;  /* 0x0000000d171f7207 */ /* 0x080fe40005000000 */
[-C--:B------:R-:W-:Y:S02]  /*6cf0*/  SEL R26, R20, R12.reuse, !P3 ;  /* 0x0000000c141a7207 */ /* 0x080fe40005800000 */
[-C--:B------:R-:W-:Y:S02]  /*6d00*/  SEL R29, R21, R13.reuse, !P3 ;  /* 0x0000000d151d7207 */ /* 0x080fe40005800000 */
[-C--:B------:R-:W-:Y:S02]  /*6d10*/  SEL R33, R25, R13.reuse, !P1 ;  /* 0x0000000d19217207 */ /* 0x080fe40004800000 */
[----:B------:R-:W-:Y:S02]  /*6d20*/  SEL R24, R18, R12, !P4 ;  /* 0x0000000c12187207 */ /* 0x000fe40006000000 */
[----:B------:R-:W-:-:S02]  /*6d30*/  SEL R27, R19, R13, !P4 ;  /* 0x0000000d131b7207 */ /* 0x000fc40006000000 */
[-C--:B------:R-:W-:Y:S02]  /*6d40*/  SEL R22, R14, R12.reuse, !P5 ;  /* 0x0000000c0e167207 */ /* 0x080fe40006800000 */
[-C--:B------:R-:W-:Y:S02]  /*6d50*/  SEL R23, R15, R13.reuse, !P5 ;  /* 0x0000000d0f177207 */ /* 0x080fe40006800000 */
[----:B------:R-:W-:Y:S02]  /*6d60*/  SEL R20, R36, R12, !P6 ;  /* 0x0000000c24147207 */ /* 0x000fe40007000000 */
[----:B------:R-:W-:Y:S01]  /*6d70*/  SEL R21, R37, R13, !P6 ;  /* 0x0000000d25157207 */ /* 0x000fe20007000000 */
[----:B------:R-:W-:Y:S06]  /*6d80*/  BRA `(.L_x_4578) ;  /* 0x0000000c00707947 */ /* 0x000fec0003800000 */
.L_x_4577:
[----:B------:R-:W-:Y:S01]  /*6d90*/  VIADD R28, R32, 0x1 ;  /* 0x00000001201c7836 */ /* 0x000fe20000000000 */
[----:B------:R-:W1:Y:S01]  /*6da0*/  LDCU UR4, c[0x0][0x3c0] ;  /* 0x00007800ff0477ac */ /* 0x000e620008000800 */
[----:B------:R-:W-:Y:S01]  /*6db0*/  BSSY.RECONVERGENT B0, `(.L_x_4579) ;  /* 0x0000021000007945 */ /* 0x000fe20003800200 */
[--C-:B------:R-:W-:Y:S02]  /*6dc0*/  IMAD.MOV.U32 R34, RZ, RZ, R12.reuse ;  /* 0x000000ffff227224 */ /* 0x100fe400078e000c */
[----:B------:R-:W-:Y:S01]  /*6dd0*/  ISETP.GE.U32.AND P0, PT, R28, UR7, PT ;  /* 0x000000071c007c0c */ /* 0x000fe2000bf06070 */
[--C-:B------:R-:W-:Y:S02]  /*6de0*/  IMAD.MOV.U32 R35, RZ, RZ, R13.reuse ;  /* 0x000000ffff237224 */ /* 0x100fe400078e000d */
[----:B------:R-:W-:Y:S02]  /*6df0*/  IMAD.MOV.U32 R31, RZ, RZ, R12 ;  /* 0x000000ffff1f7224 */ /* 0x000fe400078e000c */
[----:B------:R-:W-:-:S08]  /*6e00*/  IMAD.MOV.U32 R28, RZ, RZ, R13 ;  /* 0x000000ffff1c7224 */ /* 0x000fd000078e000d */
[----:B------:R-:W-:Y:S05]  /*6e10*/  @P0 BRA `(.L_x_4580) ;  /* 0x0000000000680947 */ /* 0x000fea0003800000 */
[----:B------:R-:W-:Y:S02]  /*6e20*/  IMAD.MOV.U32 R29, RZ, RZ, RZ ;  /* 0x000000ffff1d7224 */ /* 0x000fe400078e00ff */
[----:B------:R-:W-:-:S07]  /*6e30*/  IMAD.MOV.U32 R30, RZ, RZ, RZ ;  /* 0x000000ffff1e7224 */ /* 0x000fce00078e00ff */
.L_x_4581:
[C---:B------:R-:W-:Y:S01]  /*6e40*/  IMAD.SHL.U32 R39, R29.reuse, 0x8, RZ ;  /* 0x000000081d277824 */ /* 0x040fe200078e00ff */
[----:B------:R-:W-:-:S04]  /*6e50*/  SHF.L.U64.HI R28, R29, 0x3, R30 ;  /* 0x000000031d1c7819 */ /* 0x000fc8000001021e */
[----:B------:R-:W-:Y:S02]  /*6e60*/  IADD3 R40, P0, PT, R39, R12, RZ ;  /* 0x0000000c27287210 */ /* 0x000fe40007f1e0ff */
[----:B------:R-:W-:-:S03]  /*6e70*/  IADD3 R38, P1, PT, R26, R39, RZ ;  /* 0x000000271a267210 */ /* 0x000fc60007f3e0ff */
[----:B------:R-:W-:Y:S02]  /*6e80*/  IMAD.X R41, R28, 0x1, R13, P0 ;  /* 0x000000011c297824 */ /* 0x000fe400000e060d */
[----:B------:R-:W-:-:S04]  /*6e90*/  IMAD.X R39, R27, 0x1, R28, P1 ;  /* 0x000000011b277824 */ /* 0x000fc800008e061c */
[----:B------:R-:W2:Y:S04]  /*6ea0*/  LD.E.64 R40, desc[UR8][R40.64] ;  /* 0x0000000828287980 */ /* 0x000ea8000c101b00 */
[----:B------:R-:W2:Y:S01]  /*6eb0*/  LD.E.64 R38, desc[UR8][R38.64] ;  /* 0x0000000826267980 */ /* 0x000ea2000c101b00 */
[--C-:B------:R-:W-:Y:S02]  /*6ec0*/  IMAD.MOV.U32 R34, RZ, RZ, R26.reuse ;  /* 0x000000ffff227224 */ /* 0x100fe400078e001a */
[--C-:B------:R-:W-:Y:S02]  /*6ed0*/  IMAD.MOV.U32 R35, RZ, RZ, R27.reuse ;  /* 0x000000ffff237224 */ /* 0x100fe400078e001b */
        /* <DEDUP_REMOVED lines=10> */
[----:B-1----:R-:W-:Y:S02]  /*6f80*/  ISETP.GE.U32.AND P1, PT, R29, UR4, PT ;  /* 0x000000041d007c0c */ /* 0x002fe4000bf26070 */
[----:B------:R-:W-:Y:S02]  /*6f90*/  ISETP.GT.U32.AND.EX P2, PT, R41, R39, PT, P0 ;  /* 0x000000272900720c */ /* 0x000fe40003f44100 */
[----:B------:R-:W-:-:S13]  /*6fa0*/  ISETP.GE.U32.AND.EX P0, PT, R30, UR10, PT, P1 ;  /* 0x0000000a1e007c0c */ /* 0x000fda000bf06110 */
[----:B------:R-:W-:Y:S05]  /*6fb0*/  @!P0 BRA !P2, `(.L_x_4581) ;  /* 0xfffffffc00a08947 */ /* 0x000fea000503ffff */
.L_x_4580:
[----:B-1----:R-:W-:Y:S05]  /*6fc0*/  BSYNC.RECONVERGENT B0 ;  /* 0x0000000000007941 */ /* 0x002fea0003800200 */
.L_x_4579:
        /* <DEDUP_REMOVED lines=11> */
.L_x_4584:
        /* <DEDUP_REMOVED lines=24> */
.L_x_4583:
[----:B-1----:R-:W-:Y:S05]  /*7200*/  BSYNC.RECONVERGENT B0 ;  /* 0x0000000000007941 */ /* 0x002fea0003800200 */
.L_x_4582:
        /* <DEDUP_REMOVED lines=11> */
.L_x_4587:
[C---:B------:R-:W-:Y:S01]  /*72c0*/  IMAD.SHL.U32 R24, R39.reuse, 0x8, RZ ;  /* 0x0000000827187824 */ /* 0x040fe200078e00ff */
[----:B------:R-:W-:-:S04]  /*72d0*/  SHF.L.U64.HI R25, R39, 0x3, R42 ;  /* 0x0000000327197819 */ /* 0x000fc8000001022a */
[-C--:B------:R-:W-:Y:S02]  /*72e0*/  IADD3 R40, P0, PT, R29, R24.reuse, RZ ;  /* 0x000000181d287210 */ /* 0x080fe40007f1e0ff */
[----:B0-----:R-:W-:-:S03]  /*72f0*/  IADD3 R24, P1, PT, R22, R24, RZ ;  /* 0x0000001816187210 */ /* 0x001fc60007f3e0ff */
        /* <DEDUP_REMOVED lines=20> */
.L_x_4586:
[----:B-1----:R-:W-:Y:S05]  /*7440*/  BSYNC.RECONVERGENT B0 ;  /* 0x0000000000007941 */ /* 0x002fea0003800200 */
.L_x_4585:
[----:B0-----:R-:W-:Y:S01]  /*7450*/  VIADD R22, R32, 0x4 ;  /* 0x0000000420167836 */ /* 0x001fe20000000000 */
[----:B------:R-:W0:Y:S01]  /*7460*/  LDCU UR4, c[0x0][0x3c0] ;  /* 0x00007800ff0477ac */ /* 0x000e220008000800 */
        /* <DEDUP_REMOVED lines=9> */
.L_x_4590:
        /* <DEDUP_REMOVED lines=20> */
[----:B0-----:R-:W-:Y:S02]  /*7640*/  ISETP.GE.U32.AND P1, PT, R41, UR4, PT ;  /* 0x0000000429007c0c */ /* 0x001fe4000bf26070 */
[----:B------:R-:W-:Y:S02]  /*7650*/  ISETP.GT.U32.AND.EX P2, PT, R25, R23, PT, P0 ;  /* 0x000000171900720c */ /* 0x000fe40003f44100 */
[----:B------:R-:W-:-:S13]  /*7660*/  ISETP.GE.U32.AND.EX P0, PT, R42, UR10, PT, P1 ;  /* 0x0000000a2a007c0c */ /* 0x000fda000bf06110 */
[----:B------:R-:W-:Y:S05]  /*7670*/  @!P0 BRA !P2, `(.L_x_4590) ;  /* 0xfffffffc00a08947 */ /* 0x000fea000503ffff */
.L_x_4589:
[----:B0-----:R-:W-:Y:S05]  /*7680*/  BSYNC.RECONVERGENT B0 ;  /* 0x0000000000007941 */ /* 0x001fea0003800200 */
.L_x_4588:
[----:B------:R-:W-:Y:S01]  /*7690*/  VIADD R20, R32, 0x5 ;  /* 0x0000000520147836 */ /* 0x000fe20000000000 */
        /* <DEDUP_REMOVED lines=10> */
.L_x_4593:
        /* <DEDUP_REMOVED lines=24> */
.L_x_4592:
[----:B0-----:R-:W-:Y:S05]  /*78c0*/  BSYNC.RECONVERGENT B0 ;  /* 0x0000000000007941 */ /* 0x001fea0003800200 */
.L_x_4591:
        /* <DEDUP_REMOVED lines=11> */
.L_x_4596:
        /* <DEDUP_REMOVED lines=24> */
.L_x_4595:
[----:B0-----:R-:W-:Y:S05]  /*7b00*/  BSYNC.RECONVERGENT B0 ;  /* 0x0000000000007941 */ /* 0x001fea0003800200 */
.L_x_4594:
[----:B------:R-:W-:-:S05]  /*7b10*/  VIADD R14, R32, 0x7 ;  /* 0x00000007200e7836 */ /* 0x000fca0000000000 */
[----:B------:R-:W-:-:S04]  /*7b20*/  ISETP.GE.U32.AND P0, PT, R14, UR7, PT ;  /* 0x000000070e007c0c */ /* 0x000fc8000bf06070 */
[----:B------:R-:W-:Y:S02]  /*7b30*/  SEL R20, R36, R41, !P0 ;  /* 0x0000002924147207 */ /* 0x000fe40004000000 */
[----:B------:R-:W-:-:S07]  /*7b40*/  SEL R21, R37, R43, !P0 ;  /* 0x0000002b25157207 */ /* 0x000fce0004000000 */
.L_x_4578:
[----:B------:R-:W0:Y:S01]  /*7b50*/  LDCU UR4, c[0x0][0x3c0] ;  /* 0x00007800ff0477ac */ /* 0x000e220008000800 */
[----:B------:R-:W-:Y:S01]  /*7b60*/  BSSY.RECONVERGENT B0, `(.L_x_4597) ;  /* 0x0000354000007945 */ /* 0x000fe20003800200 */
[----:B------:R-:W1:Y:S01]  /*7b70*/  LDCU UR5, c[0x0][0x3c0] ;  /* 0x00007800ff0577ac */ /* 0x000e620008000800 */
[----:B------:R-:W2:Y:S01]  /*7b80*/  LDCU UR6, c[0x0][0x3c0] ;  /* 0x00007800ff0677ac */ /* 0x000ea20008000800 */
[----:B0-----:R-:W-:-:S04]  /*7b90*/  ISETP.NE.AND P0, PT, RZ, UR4, PT ;  /* 0x00000004ff007c0c */ /* 0x001fc8000bf05270 */
[----:B------:R-:W-:-:S13]  /*7ba0*/  ISETP.GE.U32.OR P0, PT, R32, UR7, !P0 ;  /* 0x0000000720007c0c */ /* 0x000fda000c706470 */
[----:B-12---:R-:W-:Y:S05]  /*7bb0*/  @P0 BRA `(.L_x_4598) ;  /* 0x0000003400380947 */ /* 0x006fea0003800000 */
[----:B------:R-:W-:Y:S01]  /*7bc0*/  BSSY.RECONVERGENT B1, `(.L_x_4599) ;  /* 0x000001d000017945 */ /* 0x000fe20003800200 */
[----:B------:R-:W-:Y:S02]  /*7bd0*/  IMAD.MOV.U32 R25, RZ, RZ, RZ ;  /* 0x000000ffff197224 */ /* 0x000fe400078e00ff */
[----:B------:R-:W-:-:S07]  /*7be0*/  IMAD.MOV.U32 R32, RZ, RZ, RZ ;  /* 0x000000ffff207224 */ /* 0x000fce00078e00ff */
.L_x_4601:
        /* <DEDUP_REMOVED lines=20> */
[----:B------:R-:W-:Y:S01]  /*7d30*/  ISETP.GE.U32.AND P1, PT, R25, UR5, PT ;  /* 0x0000000519007c0c */ /* 0x000fe2000bf26070 */
[----:B------:R-:W-:Y:S01]  /*7d40*/  IMAD.MOV.U32 R15, RZ, RZ, R12 ;  /* 0x000000ffff0f7224 */ /* 0x000fe200078e000c */
[----:B------:R-:W-:Y:S01]  /*7d50*/  ISETP.GT.U32.AND.EX P2, PT, R39, R37, PT, P0 ;  /* 0x000000252700720c */ /* 0x000fe20003f44100 */
[----:B------:R-:W-:Y:S01]  /*7d60*/  IMAD.MOV.U32 R14, RZ, RZ, R13 ;  /* 0x000000ffff0e7224 */ /* 0x000fe200078e000d */
[----:B------:R-:W-:-:S13]  /*7d70*/  ISETP.GE.U32.AND.EX P0, PT, R32, UR10, PT, P1 ;  /* 0x0000000a20007c0c */ /* 0x000fda000bf06110 */
[----:B------:R-:W-:Y:S05]  /*7d80*/  @!P0 BRA !P2, `(.L_x_4601) ;  /* 0xfffffffc00988947 */ /* 0x000fea000503ffff */
.L_x_4600:
[----:B------:R-:W-:Y:S05]  /*7d90*/  BSYNC.RECONVERGENT B1 ;  /* 0x0000000000017941 */ /* 0x000fea0003800200 */
.L_x_4599:
[----:B------:R-:W-:Y:S01]  /*7da0*/  BSSY.RECONVERGENT B1, `(.L_x_4602) ;  /* 0x000001d000017945 */ /* 0x000fe20003800200 */
[----:B------:R-:W-:Y:S02]  /*7db0*/  IMAD.MOV.U32 R25, RZ, RZ, RZ ;  /* 0x000000ffff197224 */ /* 0x000fe400078e00ff */
[----:B------:R-:W-:-:S07]  /*7dc0*/  IMAD.MOV.U32 R40, RZ, RZ, RZ ;  /* 0x000000ffff287224 */ /* 0x000fce00078e00ff */
.L_x_4604:
        /* <DEDUP_REMOVED lines=26> */
.L_x_4603:
[----:B------:R-:W-:Y:S05]  /*7f70*/  BSYNC.RECONVERGENT B1 ;  /* 0x0000000000017941 */ /* 0x000fea0003800200 */
.L_x_4602:
[----:B------:R-:W-:Y:S01]  /*7f80*/  BSSY.RECONVERGENT B1, `(.L_x_4605) ;  /* 0x000001e000017945 */ /* 0x000fe20003800200 */
[----:B------:R-:W-:Y:S02]  /*7f90*/  IMAD.MOV.U32 R33, RZ, RZ, RZ ;  /* 0x000000ffff217224 */ /* 0x000fe400078e00ff */
[----:B------:R-:W-:-:S07]  /*7fa0*/  IMAD.MOV.U32 R40, RZ, RZ, RZ ;  /* 0x000000ffff287224 */ /* 0x000fce00078e00ff */
.L_x_4607:
        /* <DEDUP_REMOVED lines=19> */
[----:B------:R-:W-:Y:S02]  /*80e0*/  IMAD.MOV.U32 R25, RZ, RZ, R27 ;  /* 0x000000ffff197224 */ /* 0x000fe400078e001b */
[----:B------:R-:W-:Y:S01]  /*80f0*/  IMAD.X R40, RZ, RZ, R40, P1 ;  /* 0x000000ffff287224 */ /* 0x000fe200008e0628 */
[----:B------:R-:W-:Y:S01]  /*8100*/  ISETP.GT.U32.AND.EX P2, PT, R39, R37, PT, P0 ;  /* 0x000000252700720c */ /* 0x000fe20003f44100 */
[----:B------:R-:W-:Y:S02]  /*8110*/  IMAD.MOV.U32 R31, RZ, RZ, R26 ;  /* 0x000000ffff1f7224 */ /* 0x000fe400078e001a */
[----:B------:R-:W-:Y:S01]  /*8120*/  IMAD.MOV.U32 R30, RZ, RZ, R29 ;  /* 0x000000ffff1e7224 */ /* 0x000fe200078e001d */
[----:B0-----:R-:W-:-:S04]  /*8130*/  ISETP.GE.U32.AND P1, PT, R33, UR4, PT ;  /* 0x0000000421007c0c */ /* 0x001fc8000bf26070 */
[----:B------:R-:W-:-:S13]  /*8140*/  ISETP.GE.U32.AND.EX P0, PT, R40, UR10, PT, P1 ;  /* 0x0000000a28007c0c */ /* 0x000fda000bf06110 */
[----:B------:R-:W-:Y:S05]  /*8150*/  @!P0 BRA !P2, `(.L_x_4607) ;  /* 0xfffffffc00948947 */ /* 0x000fea000503ffff */
.L_x_4606:
[----:B------:R-:W-:Y:S05]  /*8160*/  BSYNC.RECONVERGENT B1 ;  /* 0x0000000000017941 */ /* 0x000fea0003800200 */
.L_x_4605:
[----:B------:R-:W-:Y:S01]  /*8170*/  BSSY.RECONVERGENT B1, `(.L_x_4608) ;  /* 0x000001e000017945 */ /* 0x000fe20003800200 */
[----:B------:R-:W-:Y:S02]  /*8180*/  IMAD.MOV.U32 R33, RZ, RZ, RZ ;  /* 0x000000ffff217224 */ /* 0x000fe400078e00ff */
[----:B------:R-:W-:-:S07]  /*8190*/  IMAD.MOV.U32 R40, RZ, RZ, RZ ;  /* 0x000000ffff287224 */ /* 0x000fce00078e00ff */
.L_x_4610:
        /* <DEDUP_REMOVED lines=27> */
.L_x_4609:
[----:B------:R-:W-:Y:S05]  /*8350*/  BSYNC.RECONVERGENT B1 ;  /* 0x0000000000017941 */ /* 0x000fea0003800200 */
.L_x_4608:
[----:B------:R-:W-:Y:S01]  /*8360*/  BSSY.RECONVERGENT B1, `(.L_x_4611) ;  /* 0x000001d000017945 */ /* 0x000fe20003800200 */
[----:B------:R-:W-:-:S07]  /*8370*/  CS2R R38, SRZ ;  /* 0x0000000000267805 */ /* 0x000fce000001ff00 */
.L_x_4613:
        /* <DEDUP_REMOVED lines=27> */
.L_x_4612:
[----:B------:R-:W-:Y:S05]  /*8530*/  BSYNC.RECONVERGENT B1 ;  /* 0x0000000000017941 */ /* 0x000fea0003800200 */
.L_x_4611:
[----:B------:R-:W-:Y:S01]  /*8540*/  BSSY.RECONVERGENT B1, `(.L_x_4614) ;  /* 0x000001d000017945 */ /* 0x000fe20003800200 */
[----:B------:R-:W-:-:S07]  /*8550*/  CS2R R38, SRZ ;  /* 0x0000000000267805 */ /* 0x000fce000001ff00 */
.L_x_4616:
        /* <DEDUP_REMOVED lines=27> */
.L_x_4615:
[----:B------:R-:W-:Y:S05]  /*8710*/  BSYNC.RECONVERGENT B1 ;  /* 0x0000000000017941 */ /* 0x000fea0003800200 */
.L_x_4614:
[----:B------:R-:W-:Y:S01]  /*8720*/  BSSY.RECONVERGENT B1, `(.L_x_4617) ;  /* 0x000001d000017945 */ /* 0x000fe20003800200 */
[----:B------:R-:W-:-:S07]  /*8730*/  CS2R R38, SRZ ;  /* 0x0000000000267805 */ /* 0x000fce000001ff00 */
.L_x_4619:
        /* <DEDUP_REMOVED lines=27> */
.L_x_4618:
[----:B------:R-:W-:Y:S05]  /*88f0*/  BSYNC.RECONVERGENT B1 ;  /* 0x0000000000017941 */ /* 0x000fea0003800200 */
.L_x_4617:
[----:B------:R-:W-:Y:S01]  /*8900*/  BSSY.RECONVERGENT B1, `(.L_x_4620) ;  /* 0x000001d000017945 */ /* 0x000fe20003800200 */
[----:B------:R-:W-:-:S07]  /*8910*/  CS2R R38, SRZ ;  /* 0x0000000000267805 */ /* 0x000fce000001ff00 */
.L_x_4622:
        /* <DEDUP_REMOVED lines=27> */
.L_x_4621:
[----:B------:R-:W-:Y:S05]  /*8ad0*/  BSYNC.RECONVERGENT B1 ;  /* 0x0000000000017941 */ /* 0x000fea0003800200 */
.L_x_4620:
[----:B------:R-:W-:Y:S01]  /*8ae0*/  BSSY.RECONVERGENT B1, `(.L_x_4623) ;  /* 0x000001d000017945 */ /* 0x000fe20003800200 */
[----:B------:R-:W-:-:S07]  /*8af0*/  CS2R R38, SRZ ;  /* 0x0000000000267805 */ /* 0x000fce000001ff00 */
.L_x_4625:
        /* <DEDUP_REMOVED lines=27> */
.L_x_4624:
[----:B------:R-:W-:Y:S05]  /*8cb0*/  BSYNC.RECONVERGENT B1 ;  /* 0x0000000000017941 */ /* 0x000fea0003800200 */
.L_x_4623:
[----:B------:R-:W-:Y:S01]  /*8cc0*/  BSSY.RECONVERGENT B1, `(.L_x_4626) ;  /* 0x000001d000017945 */ /* 0x000fe20003800200 */
[----:B------:R-:W-:-:S07]  /*8cd0*/  CS2R R38, SRZ ;  /* 0x0000000000267805 */ /* 0x000fce000001ff00 */
.L_x_4628:
        /* <DEDUP_REMOVED lines=27> */
.L_x_4627:
[----:B------:R-:W-:Y:S05]  /*8e90*/  BSYNC.RECONVERGENT B1 ;  /* 0x0000000000017941 */ /* 0x000fea0003800200 */
.L_x_4626:
[----:B------:R-:W-:Y:S01]  /*8ea0*/  BSSY.RECONVERGENT B1, `(.L_x_4629) ;  /* 0x000001d000017945 */ /* 0x000fe20003800200 */
[----:B------:R-:W-:-:S07]  /*8eb0*/  CS2R R38, SRZ ;  /* 0x0000000000267805 */ /* 0x000fce000001ff00 */
.L_x_4631:
        /* <DEDUP_REMOVED lines=27> */
.L_x_4630:
[----:B------:R-:W-:Y:S05]  /*9070*/  BSYNC.RECONVERGENT B1 ;  /* 0x0000000000017941 */ /* 0x000fea0003800200 */
.L_x_4629:
[----:B------:R-:W-:Y:S01]  /*9080*/  BSSY.RECONVERGENT B1, `(.L_x_4632) ;  /* 0x000001d000017945 */ /* 0x000fe20003800200 */
[----:B------:R-:W-:-:S07]  /*9090*/  CS2R R38, SRZ ;  /* 0x0000000000267805 */ /* 0x000fce000001ff00 */
.L_x_4634:
        /* <DEDUP_REMOVED lines=27> */
.L_x_4633:
[----:B------:R-:W-:Y:S05]  /*9250*/  BSYNC.RECONVERGENT B1 ;  /* 0x0000000000017941 */ /* 0x000fea0003800200 */
.L_x_4632:
[----:B------:R-:W-:Y:S01]  /*9260*/  BSSY.RECONVERGENT B1, `(.L_x_4635) ;  /* 0x000001d000017945 */ /* 0x000fe20003800200 */
[----:B------:R-:W-:-:S07]  /*9270*/  CS2R R38, SRZ ;  /* 0x0000000000267805 */ /* 0x000fce000001ff00 */
.L_x_4637:
        /* <DEDUP_REMOVED lines=27> */
.L_x_4636:
[----:B------:R-:W-:Y:S05]  /*9430*/  BSYNC.RECONVERGENT B1 ;  /* 0x0000000000017941 */ /* 0x000fea0003800200 */
.L_x_4635:
[----:B------:R-:W-:Y:S01]  /*9440*/  BSSY.RECONVERGENT B1, `(.L_x_4638) ;  /* 0x000001d000017945 */ /* 0x000fe20003800200 */
[----:B------:R-:W-:-:S07]  /*9450*/  CS2R R38, SRZ ;  /* 0x0000000000267805 */ /* 0x000fce000001ff00 */
.L_x_4640:
        /* <DEDUP_REMOVED lines=27> */
.L_x_4639:
[----:B------:R-:W-:Y:S05]  /*9610*/  BSYNC.RECONVERGENT B1 ;  /* 0x0000000000017941 */ /* 0x000fea0003800200 */
.L_x_4638:
[----:B------:R-:W-:Y:S01]  /*9620*/  BSSY.RECONVERGENT B1, `(.L_x_4641) ;  /* 0x000001d000017945 */ /* 0x000fe20003800200 */
[----:B------:R-:W-:-:S07]  /*9630*/  CS2R R38, SRZ ;  /* 0x0000000000267805 */ /* 0x000fce000001ff00 */
.L_x_4643:
        /* <DEDUP_REMOVED lines=27> */
.L_x_4642:
[----:B------:R-:W-:Y:S05]  /*97f0*/  BSYNC.RECONVERGENT B1 ;  /* 0x0000000000017941 */ /* 0x000fea0003800200 */
.L_x_4641:
[----:B------:R-:W-:Y:S01]  /*9800*/  BSSY.RECONVERGENT B1, `(.L_x_4644) ;  /* 0x000001d000017945 */ /* 0x000fe20003800200 */
[----:B------:R-:W-:-:S07]  /*9810*/  CS2R R38, SRZ ;  /* 0x0000000000267805 */ /* 0x000fce000001ff00 */
.L_x_4646:
        /* <DEDUP_REMOVED lines=27> */
.L_x_4645:
[----:B------:R-:W-:Y:S05]  /*99d0*/  BSYNC.RECONVERGENT B1 ;  /* 0x0000000000017941 */ /* 0x000fea0003800200 */
.L_x_4644:
[----:B------:R-:W-:Y:S01]  /*99e0*/  BSSY.RECONVERGENT B1, `(.L_x_4647) ;  /* 0x000001d000017945 */ /* 0x000fe20003800200 */
[----:B------:R-:W-:-:S07]  /*99f0*/  CS2R R38, SRZ ;  /* 0x0000000000267805 */ /* 0x000fce000001ff00 */
.L_x_4649:
        /* <DEDUP_REMOVED lines=27> */
.L_x_4648:
[----:B------:R-:W-:Y:S05]  /*9bb0*/  BSYNC.RECONVERGENT B1 ;  /* 0x0000000000017941 */ /* 0x000fea0003800200 */
.L_x_4647:
[----:B------:R-:W-:Y:S01]  /*9bc0*/  BSSY.RECONVERGENT B1, `(.L_x_4650) ;  /* 0x000001d000017945 */ /* 0x000fe20003800200 */
[----:B------:R-:W-:-:S07]  /*9bd0*/  CS2R R38, SRZ ;  /* 0x0000000000267805 */ /* 0x000fce000001ff00 */
.L_x_4652:
        /* <DEDUP_REMOVED lines=27> */
.L_x_4651:
[----:B------:R-:W-:Y:S05]  /*9d90*/  BSYNC.RECONVERGENT B1 ;  /* 0x0000000000017941 */ /* 0x000fea0003800200 */
.L_x_4650:
[----:B------:R-:W-:Y:S01]  /*9da0*/  BSSY.RECONVERGENT B1, `(.L_x_4653) ;  /* 0x000001d000017945 */ /* 0x000fe20003800200 */
[----:B------:R-:W-:-:S07]  /*9db0*/  CS2R R38, SRZ ;  /* 0x0000000000267805 */ /* 0x000fce000001ff00 */
.L_x_4655:
        /* <DEDUP_REMOVED lines=27> */
.L_x_4654:
[----:B------:R-:W-:Y:S05]  /*9f70*/  BSYNC.RECONVERGENT B1 ;  /* 0x0000000000017941 */ /* 0x000fea0003800200 */
.L_x_4653:
[----:B------:R-:W-:Y:S01]  /*9f80*/  BSSY.RECONVERGENT B1, `(.L_x_4656) ;  /* 0x000001d000017945 */ /* 0x000fe20003800200 */
[----:B------:R-:W-:-:S07]  /*9f90*/  CS2R R38, SRZ ;  /* 0x0000000000267805 */ /* 0x000fce000001ff00 */
.L_x_4658:
        /* <DEDUP_REMOVED lines=27> */
.L_x_4657:
[----:B------:R-:W-:Y:S05]  /*a150*/  BSYNC.RECONVERGENT B1 ;  /* 0x0000000000017941 */ /* 0x000fea0003800200 */
.L_x_4656:
[----:B------:R-:W-:Y:S01]  /*a160*/  BSSY.RECONVERGENT B1, `(.L_x_4659) ;  /* 0x000001d000017945 */ /* 0x000fe20003800200 */
[----:B------:R-:W-:-:S07]  /*a170*/  CS2R R38, SRZ ;  /* 0x0000000000267805 */ /* 0x000fce000001ff00 */
.L_x_4661:
        /* <DEDUP_REMOVED lines=27> */
.L_x_4660:
[----:B------:R-:W-:Y:S05]  /*a330*/  BSYNC.RECONVERGENT B1 ;  /* 0x0000000000017941 */ /* 0x000fea0003800200 */
.L_x_4659:
[----:B------:R-:W-:Y:S01]  /*a340*/  BSSY.RECONVERGENT B1, `(.L_x_4662) ;  /* 0x000001d000017945 */ /* 0x000fe20003800200 */
[----:B------:R-:W-:-:S07]  /*a350*/  CS2R R38, SRZ ;  /* 0x0000000000267805 */ /* 0x000fce000001ff00 */
.L_x_4664:
        /* <DEDUP_REMOVED lines=27> */
.L_x_4663:
[----:B------:R-:W-:Y:S05]  /*a510*/  BSYNC.RECONVERGENT B1 ;  /* 0x0000000000017941 */ /* 0x000fea0003800200 */
.L_x_4662:
[----:B------:R-:W-:Y:S01]  /*a520*/  BSSY.RECONVERGENT B1, `(.L_x_4665) ;  /* 0x000001e000017945 */ /* 0x000fe20003800200 */
[----:B------:R-:W-:Y:S02]  /*a530*/  IMAD.MOV.U32 R30, RZ, RZ, RZ ;  /* 0x000000ffff1e7224 */ /* 0x000fe400078e00ff */
[----:B------:R-:W-:-:S07]  /*a540*/  IMAD.MOV.U32 R33, RZ, RZ, RZ ;  /* 0x000000ffff217224 */ /* 0x000fce00078e00ff */
.L_x_4667:
        /* <DEDUP_REMOVED lines=27> */
.L_x_4666:
[----:B------:R-:W-:Y:S05]  /*a700*/  BSYNC.RECONVERGENT B1 ;  /* 0x0000000000017941 */ /* 0x000fea0003800200 */
.L_x_4665:
[----:B------:R-:W-:Y:S01]  /*a710*/  BSSY.RECONVERGENT B1, `(.L_x_4668) ;  /* 0x000001e000017945 */ /* 0x000fe20003800200 */
[----:B------:R-:W-:Y:S02]  /*a720*/  IMAD.MOV.U32 R30, RZ, RZ, RZ ;  /* 0x000000ffff1e7224 */ /* 0x000fe400078e00ff */
[----:B------:R-:W-:-:S07]  /*a730*/  IMAD.MOV.U32 R33, RZ, RZ, RZ ;  /* 0x000000ffff217224 */ /* 0x000fce00078e00ff */
.L_x_4670:
        /* <DEDUP_REMOVED lines=27> */
.L_x_4669:
[----:B------:R-:W-:Y:S05]  /*a8f0*/  BSYNC.RECONVERGENT B1 ;  /* 0x0000000000017941 */ /* 0x000fea0003800200 */
.L_x_4668:
[----:B------:R-:W-:Y:S01]  /*a900*/  BSSY.RECONVERGENT B1, `(.L_x_4671) ;  /* 0x000001e000017945 */ /* 0x000fe20003800200 */
[----:B------:R-:W-:Y:S02]  /*a910*/  IMAD.MOV.U32 R27, RZ, RZ, RZ ;  /* 0x000000ffff1b7224 */ /* 0x000fe400078e00ff */
[----:B------:R-:W-:-:S07]  /*a920*/  IMAD.MOV.U32 R30, RZ, RZ, RZ ;  /* 0x000000ffff1e7224 */ /* 0x000fce00078e00ff */
.L_x_4673:
        /* <DEDUP_REMOVED lines=27> */
.L_x_4672:
[----:B------:R-:W-:Y:S05]  /*aae0*/  BSYNC.RECONVERGENT B1 ;  /* 0x0000000000017941 */ /* 0x000fea0003800200 */
.L_x_4671:
[----:B------:R-:W-:Y:S01]  /*aaf0*/  BSSY.RECONVERGENT B1, `(.L_x_4674) ;  /* 0x000001e000017945 */ /* 0x000fe20003800200 */
[----:B------:R-:W-:Y:S02]  /*ab00*/  IMAD.MOV.U32 R29, RZ, RZ, RZ ;  /* 0x000000ffff1d7224 */ /* 0x000fe400078e00ff */
[----:B------:R-:W-:-:S07]  /*ab10*/  IMAD.MOV.U32 R36, RZ, RZ, RZ ;  /* 0x000000ffff247224 */ /* 0x000fce00078e00ff */
.L_x_4676:
        /* <DEDUP_REMOVED lines=27> */
.L_x_4675:
[----:B------:R-:W-:Y:S05]  /*acd0*/  BSYNC.RECONVERGENT B1 ;  /* 0x0000000000017941 */ /* 0x000fea0003800200 */
.L_x_4674:
[----:B------:R-:W-:Y:S01]  /*ace0*/  BSSY.RECONVERGENT B1, `(.L_x_4677) ;  /* 0x000001e000017945 */ /* 0x000fe20003800200 */
[----:B------:R-:W-:Y:S02]  /*acf0*/  IMAD.MOV.U32 R27, RZ, RZ, RZ ;  /* 0x000000ffff1b7224 */ /* 0x000fe400078e00ff */
[----:B------:R-:W-:-:S07]  /*ad00*/  IMAD.MOV.U32 R36, RZ, RZ, RZ ;  /* 0x000000ffff247224 */ /* 0x000fce00078e00ff */
.L_x_4679:
        /* <DEDUP_REMOVED lines=27> */
.L_x_4678:
[----:B------:R-:W-:Y:S05]  /*aec0*/  BSYNC.RECONVERGENT B1 ;  /* 0x0000000000017941 */ /* 0x000fea0003800200 */
.L_x_4677:
[----:B------:R-:W-:Y:S02]  /*aed0*/  IMAD.MOV.U32 R32, RZ, RZ, RZ ;  /* 0x000000ffff207224 */ /* 0x000fe400078e00ff */
[----:B------:R-:W-:-:S07]  /*aee0*/  IMAD.MOV.U32 R41, RZ, RZ, RZ ;  /* 0x000000ffff297224 */ /* 0x000fce00078e00ff */
.L_x_4680:
        /* <DEDUP_REMOVED lines=27> */
.L_x_4598:
[----:B------:R-:W-:Y:S05]  /*b0a0*/  BSYNC.RECONVERGENT B0 ;  /* 0x0000000000007941 */ /* 0x000fea0003800200 */
.L_x_4597:
[----:B------:R-:W0:Y:S01]  /*b0b0*/  S2UR UR5, SR_CgaCtaId ;  /* 0x00000000000579c3 */ /* 0x000e220000008800 */
[----:B------:R-:W-:Y:S02]  /*b0c0*/  UMOV UR4, 0x400 ;  /* 0x0000040000047882 */ /* 0x000fe40000000000 */
[----:B0-----:R-:W-:-:S06]  /*b0d0*/  ULEA UR4, UR5, UR4, 0x18 ;  /* 0x0000000405047291 */ /* 0x001fcc000f8ec0ff */
[----:B------:R-:W-:Y:S01]  /*b0e0*/  LEA R19, R16, UR4, 0x6 ;  /* 0x0000000410137c11 */ /* 0x000fe2000f8e30ff */
[----:B------:R-:W-:-:S06]  /*b0f0*/  UMOV UR4, 0x2 ;  /* 0x0000000200047882 */ /* 0x000fcc0000000000 */
.L_x_4714:
[----:B------:R-:W-:Y:S01]  /*b100*/  UIADD3 UR5, UPT, UPT, -UR4, URZ, URZ ;  /* 0x000000ff04057290 */ /* 0x000fe2000fffe1ff */
[----:B------:R-:W-:Y:S01]  /*b110*/  BAR.SYNC.DEFER_BLOCKING 0x0 ;  /* 0x0000000000007b1d */ /* 0x000fe20000010000 */
[----:B------:R-:W-:Y:S02]  /*b120*/  IMAD.U32 R25, RZ, RZ, UR4 ;  /* 0x00000004ff197e24 */ /* 0x000fe4000f8e00ff */
[----:B--2---:R-:W-:Y:S02]  /*b130*/  IMAD.MOV.U32 R15, RZ, RZ, R35 ;  /* 0x000000ffff0f7224 */ /* 0x004fe400078e0023 */
[----:B------:R-:W-:Y:S01]  /*b140*/  LOP3.LUT R14, R16, UR5, RZ, 0xc0, !PT ;  /* 0x00000005100e7c12 */ /* 0x000fe2000f8ec0ff */
[----:B------:R-:W-:Y:S02]  /*b150*/  UIADD3 UR5, UPT, UPT, UR4, -0x1, URZ ;  /* 0xffffffff04057890 */ /* 0x000fe4000fffe0ff */
[----:B------:R-:W-:Y:S01]  /*b160*/  IMAD.U32 R32, RZ, RZ, UR4 ;  /* 0x00000004ff207e24 */ /* 0x000fe2000f8e00ff */
[----:B------:R-:W0:Y:S01]  /*b170*/  LDCU UR11, c[0x0][0x3c0] ;  /* 0x00007800ff0b77ac */ /* 0x000e220008000800 */
[----:B------:R-:W-:Y:S01]  /*b180*/  BSSY.RECONVERGENT B0, `(.L_x_4681) ;  /* 0x0000059000007945 */ /* 0x000fe20003800200 */
[----:B------:R-:W-:-:S05]  /*b190*/  IMAD.SHL.U32 R14, R14, 0x8, RZ ;  /* 0x000000080e0e7824 */ /* 0x000fca00078e00ff */
[----:B------:R-:W-:Y:S01]  /*b1a0*/  VIMNMX R18, PT, PT, R14, UR7, PT ;  /* 0x000000070e127c48 */ /* 0x000fe2000bfe0100 */
[----:B------:R-:W-:-:S04]  /*b1b0*/  IMAD.MOV.U32 R14, RZ, RZ, R34 ;  /* 0x000000ffff0e7224 */ /* 0x000fc800078e0022 */
[----:B------:R-:W-:Y:S01]  /*b1c0*/  IMAD R25, R25, 0x4, R18 ;  /* 0x0000000419197824 */ /* 0x000fe200078e0212 */
[----:B-1----:R1:W-:Y:S04]  /*b1d0*/  STS.128 [R19], R12 ;  /* 0x0000000c13007388 */ /* 0x0023e80000000c00 */
[----:B------:R-:W-:-:S05]  /*b1e0*/  VIMNMX R25, PT, PT, R25, UR7, PT ;  /* 0x0000000719197c48 */ /* 0x000fca000bfe0100 */
[----:B------:R-:W-:-:S05]  /*b1f0*/  IMAD R32, R32, 0x4, R25 ;  /* 0x0000000420207824 */ /* 0x000fca00078e0219 */
[----:B------:R-:W-:Y:S01]  /*b200*/  VIMNMX R32, PT, PT, R32, UR7, PT ;  /* 0x0000000720207c48 */ /* 0x000fe2000bfe0100 */
[----:B-1----:R-:W-:Y:S02]  /*b210*/  IMAD.MOV.U32 R12, RZ, RZ, R30 ;  /* 0x000000ffff0c7224 */ /* 0x002fe400078e001e */
[----:B------:R-:W-:Y:S02]  /*b220*/  IMAD.MOV.U32 R13, RZ, RZ, R33 ;  /* 0x000000ffff0d7224 */ /* 0x000fe400078e0021 */
[----:B------:R-:W-:Y:S02]  /*b230*/  IMAD.MOV.U32 R14, RZ, RZ, R28 ;  /* 0x000000ffff0e7224 */ /* 0x000fe400078e001c */
[----:B------:R-:W-:-:S05]  /*b240*/  IMAD.MOV.U32 R15, RZ, RZ, R31 ;  /* 0x000000ffff0f7224 */ /* 0x000fca00078e001f */
[----:B------:R1:W-:Y:S02]  /*b250*/  STS.128 [R19+0x10], R12 ;  /* 0x0000100c13007388 */ /* 0x0003e40000000c00 */
[----:B-1----:R-:W-:Y:S01]  /*b260*/  IMAD.MOV.U32 R12, RZ, RZ, R26 ;  /* 0x000000ffff0c7224 */ /* 0x002fe200078e001a */
[----:B------:R-:W-:Y:S01]  /*b270*/  LOP3.LUT R26, R16, UR5, RZ, 0xc0, !PT ;  /* 0x00000005101a7c12 */ /* 0x000fe2000f8ec0ff */
[----:B------:R-:W-:Y:S02]  /*b280*/  IMAD.MOV.U32 R13, RZ, RZ, R29 ;  /* 0x000000ffff0d7224 */ /* 0x000fe400078e001d */
[----:B------:R-:W-:Y:S02]  /*b290*/  IMAD.MOV.U32 R14, RZ, RZ, R24 ;  /* 0x000000ffff0e7224 */ /* 0x000fe400078e0018 */
[----:B------:R-:W-:Y:S02]  /*b2a0*/  IMAD.MOV.U32 R15, RZ, RZ, R27 ;  /* 0x000000ffff0f7224 */ /* 0x000fe400078e001b */
[----:B------:R-:W-:-:S03]  /*b2b0*/  IMAD.SHL.U32 R24, R26, 0x8, RZ ;  /* 0x000000081a187824 */ /* 0x000fc600078e00ff */
[----:B------:R1:W-:Y:S02]  /*b2c0*/  STS.128 [R19+0x20], R12 ;  /* 0x0000200c13007388 */ /* 0x0003e40000000c00 */
[----:B------:R-:W-:Y:S01]  /*b2d0*/  VIMNMX R24, PT, PT, R24, UR7, PT ;  /* 0x0000000718187c48 */ /* 0x000fe2000bfe0100 */
[----:B-1----:R-:W-:Y:S02]  /*b2e0*/  IMAD.MOV.U32 R15, RZ, RZ, R21 ;  /* 0x000000ffff0f7224 */ /* 0x002fe400078e0015 */
        /* <DEDUP_REMOVED lines=11> */
[----:B0-----:R-:W-:Y:S05]  /*b3a0*/  @P0 BRA `(.L_x_4682) ;  /* 0x0000000000d80947 */ /* 0x001fea0003800000 */
[----:B------:R-:W0:Y:S01]  /*b3b0*/  LDCU UR5, c[0x0][0x3c0] ;  /* 0x00007800ff0577ac */ /* 0x000e220008000800 */
[----:B------:R-:W-:Y:S01]  /*b3c0*/  IMAD.MOV.U32 R28, RZ, RZ, R20 ;  /* 0x000000ffff1c7224 */ /* 0x000fe200078e0014 */
[----:B0-----:R-:W-:-:S09]  /*b3d0*/  UISETP.NE.AND UP1, UPT, UR5, URZ, UPT ;  /* 0x000000ff0500728c */ /* 0x001fd2000bf25270 */
[----:B------:R-:W-:Y:S05]  /*b3e0*/  BRA.U !UP1, `(.L_x_4683) ;  /* 0x0000000109b07547 */ /* 0x000fea000b800000 */
[----:B------:R-:W-:Y:S01]  /*b3f0*/  BSSY.RECONVERGENT B1, `(.L_x_4684) ;  /* 0x000002a000017945 */ /* 0x000fe20003800200 */
[----:B------:R-:W-:-:S07]  /*b400*/  IMAD.IADD R26, R24, 0x1, R25 ;  /* 0x00000001181a7824 */ /* 0x000fce00078e0219 */
.L_x_4688:
[----:B------:R-:W0:Y:S01]  /*b410*/  S2UR UR6, SR_CgaCtaId ;  /* 0x00000000000679c3 */ /* 0x000e220000008800 */
[----:B-1----:R-:W-:Y:S01]  /*b420*/  IMAD.IADD R12, R28, 0x1, -R27 ;  /* 0x000000011c0c7824 */ /* 0x002fe200078e0a1b */
[----:B------:R-:W-:Y:S01]  /*b430*/  UMOV UR5, 0x400 ;  /* 0x0000040000057882 */ /* 0x000fe20000000000 */
[----:B------:R-:W-:Y:S01]  /*b440*/  BSSY.RECONVERGENT B2, `(.L_x_4685) ;  /* 0x0000021000027945 */ /* 0x000fe20003800200 */
[----:B------:R-:W-:Y:S01]  /*b450*/  IMAD.MOV.U32 R33, RZ, RZ, R28 ;  /* 0x000000ffff217224 */ /* 0x000fe200078e001c */
[----:B------:R-:W-:Y:S02]  /*b460*/  CS2R R30, SRZ ;  /* 0x00000000001e7805 */ /* 0x000fe4000001ff00 */
[----:B------:R-:W-:-:S04]  /*b470*/  LEA.HI R12, R12, R12, RZ, 0x1 ;  /* 0x0000000c0c0c7211 */ /* 0x000fc800078f08ff */
[----:B------:R-:W-:-:S04]  /*b480*/  LEA.HI.SX32 R35, R12, R27, 0x1f ;  /* 0x0000001b0c237211 */ /* 0x000fc800078ffaff */
[----:B------:R-:W-:Y:S01]  /*b490*/  LOP3.LUT R13, RZ, R35, RZ, 0x33, !PT ;  /* 0x00000023ff0d7212 */ /* 0x000fe200078e33ff */
[----:B------:R-:W-:-:S04]  /*b4a0*/  IMAD.IADD R12, R18, 0x1, R35 ;  /* 0x00000001120c7824 */ /* 0x000fc800078e0223 */
[----:B------:R-:W-:Y:S01]  /*b4b0*/  IMAD.IADD R13, R26, 0x1, R13 ;  /* 0x000000011a0d7824 */ /* 0x000fe200078e020d */
[----:B0-----:R-:W-:-:S06]  /*b4c0*/  ULEA UR5, UR6, UR5, 0x18 ;  /* 0x0000000506057291 */ /* 0x001fcc000f8ec0ff */
[----:B------:R-:W-:Y:S02]  /*b4d0*/  LEA R12, R12, UR5, 0x3 ;  /* 0x000000050c0c7c11 */ /* 0x000fe4000f8e18ff */
[----:B------:R-:W-:-:S04]  /*b4e0*/  LEA R14, R13, UR5, 0x3 ;  /* 0x000000050d0e7c11 */ /* 0x000fc8000f8e18ff */
[----:B------:R-:W0:Y:S04]  /*b4f0*/  LDS.64 R12, [R12] ;  /* 0x000000000c0c7984 */ /* 0x000e280000000a00 */
[----:B------:R-:W1:Y:S02]  /*b500*/  LDS.64 R14, [R14] ;  /* 0x000000000e0e7984 */ /* 0x000e640000000a00 */
.L_x_4687:
        /* <DEDUP_REMOVED lines=18> */
[----:B------:R-:W-:-:S13]  /*b630*/  ISETP.GE.U32.AND.EX P0, PT, R31, UR10, PT, P1 ;  /* 0x0000000a1f007c0c */ /* 0x000fda000bf06110 */
[----:B------:R-:W-:Y:S05]  /*b640*/  @!P0 BRA !P3, `(.L_x_4687) ;  /* 0xfffffffc00b08947 */ /* 0x000fea000583ffff */
.L_x_4686:
[----:B------:R-:W-:Y:S05]  /*b650*/  BSYNC.RECONVERGENT B2 ;  /* 0x0000000000027941 */ /* 0x000fea0003800200 */
.L_x_4685:
[----:B------:R-:W-:-:S05]  /*b660*/  @P2 VIADD R27, R35, 0x1 ;  /* 0x00000001231b2836 */ /* 0x000fca0000000000 */
[----:B------:R-:W-:-:S13]  /*b670*/  ISETP.GE.AND P0, PT, R27, R28, PT ;  /* 0x0000001c1b00720c */ /* 0x000fda0003f06270 */
[----:B------:R-:W-:Y:S05]  /*b680*/  @!P0 BRA `(.L_x_4688) ;  /* 0xfffffffc00608947 */ /* 0x000fea000383ffff */
[----:B------:R-:W-:Y:S05]  /*b690*/  BSYNC.RECONVERGENT B1 ;  /* 0x0000000000017941 */ /* 0x000fea0003800200 */
.L_x_4684:
[----:B------:R-:W-:Y:S05]  /*b6a0*/  BRA `(.L_x_4682) ;  /* 0x0000000000187947 */ /* 0x000fea0003800000 */
.L_x_4683:
[----:B-1----:R-:W-:-:S05]  /*b6b0*/  IMAD.IADD R12, R28, 0x1, -R27 ;  /* 0x000000011c0c7824 */ /* 0x002fca00078e0a1b */
[----:B------:R-:W-:-:S04]  /*b6c0*/  LEA.HI R12, R12, R12, RZ, 0x1 ;  /* 0x0000000c0c0c7211 */ /* 0x000fc800078f08ff */
[----:B------:R-:W-:-:S05]  /*b6d0*/  LEA.HI.SX32 R12, R12, R27, 0x1f ;  /* 0x0000001b0c0c7211 */ /* 0x000fca00078ffaff */
[----:B------:R-:W-:-:S05]  /*b6e0*/  VIADD R27, R12, 0x1 ;  /* 0x000000010c1b7836 */ /* 0x000fca0000000000 */
[----:B------:R-:W-:-:S13]  /*b6f0*/  ISETP.GE.AND P0, PT, R27, R28, PT ;  /* 0x0000001c1b00720c */ /* 0x000fda0003f06270 */
[----:B------:R-:W-:Y:S05]  /*b700*/  @!P0 BRA `(.L_x_4683) ;  /* 0xfffffffc00e88947 */ /* 0x000fea000383ffff */
.L_x_4682:
[----:B------:R-:W-:Y:S05]  /*b710*/  BSYNC.RECONVERGENT B0 ;  /* 0x0000000000007941 */ /* 0x000fea0003800200 */
.L_x_4681:
[----:B------:R-:W0:Y:S01]  /*b720*/  S2UR UR6, SR_CgaCtaId ;  /* 0x00000000000679c3 */ /* 0x000e220000008800 */
[----:B------:R-:W-:Y:S01]  /*b730*/  UMOV UR5, 0x400 ;  /* 0x0000040000057882 */ /* 0x000fe20000000000 */
[----:B------:R-:W-:Y:S01]  /*b740*/  IMAD.IADD R26, R18, 0x1, R27 ;  /* 0x00000001121a7824 */ /* 0x000fe200078e021b */
[----:B------:R-:W-:Y:S01]  /*b750*/  IADD3 R31, PT, PT, -R27, R25, R24 ;  /* 0x000000191b1f7210 */ /* 0x000fe20007ffe118 */
[----:B------:R-:W-:Y:S01]  /*b760*/  BSSY.RECONVERGENT B0, `(.L_x_4689) ;  /* 0x00001ae000007945 */ /* 0x000fe20003800200 */
[----:B0-----:R-:W-:-:S06]  /*b770*/  ULEA UR5, UR6, UR5, 0x18 ;  /* 0x0000000506057291 */ /* 0x001fcc000f8ec0ff */
[----:B------:R-:W-:Y:S02]  /*b780*/  LEA R28, R26, UR5, 0x3 ;  /* 0x000000051a1c7c11 */ /* 0x000fe4000f8e18ff */
[----:B------:R-:W-:-:S03]  /*b790*/  LEA R30, R31, UR5, 0x3 ;  /* 0x000000051f1e7c11 */ /* 0x000fc6000f8e18ff */
[----:B------:R0:W2:Y:S04]  /*b7a0*/  LDS.64 R20, [R28] ;  /* 0x000000001c147984 */ /* 0x0000a80000000a00 */
[----:B-1----:R0:W1:Y:S01]  /*b7b0*/  LDS.64 R14, [R30] ;  /* 0x000000001e0e7984 */ /* 0x0020620000000a00 */
[----:B------:R-:W-:Y:S05]  /*b7c0*/  BRA.U UP0, `(.L_x_4690) ;  /* 0x0000000500607547 */ /* 0x000fea000b800000 */
[C---:B------:R-:W-:Y:S01]  /*b7d0*/  ISETP.GE.AND P0, PT, R26.reuse, R25, PT ;  /* 0x000000191a00720c */ /* 0x040fe20003f06270 */
[----:B------:R-:W-:Y:S02]  /*b7e0*/  VIADD R18, R26, 0x1 ;  /* 0x000000011a127836 */ /* 0x000fe40000000000 */
[C---:B------:R-:W-:Y:S01]  /*b7f0*/  VIADD R23, R31.reuse, 0x1 ;  /* 0x000000011f177836 */ /* 0x040fe20000000000 */
[----:B------:R-:W-:-:S04]  /*b800*/  ISETP.LT.AND P0, PT, R31, R32, P0 ;  /* 0x000000201f00720c */ /* 0x000fc80000701270 */
[----:B-12---:R-:W-:Y:S02]  /*b810*/  SEL R12, R14, R20, P0 ;  /* 0x000000140e0c7207 */ /* 0x006fe40000000000 */
[----:B------:R-:W-:-:S07]  /*b820*/  SEL R13, R15, R21, P0 ;  /* 0x000000150f0d7207 */ /* 0x000fce0000000000 */
[----:B------:R-:W-:Y:S01]  /*b830*/  @!P0 LDS.64 R20, [R28+0x8] ;  /* 0x000008001c148984 */ /* 0x000fe20000000a00 */
[----:B------:R-:W-:Y:S02]  /*b840*/  @P0 IMAD.MOV R18, RZ, RZ, R26 ;  /* 0x000000ffff120224 */ /* 0x000fe400078e021a */
[----:B------:R-:W-:Y:S01]  /*b850*/  @!P0 IMAD.MOV R23, RZ, RZ, R31 ;  /* 0x000000ffff178224 */ /* 0x000fe200078e021f */
[----:B------:R-:W1:Y:S01]  /*b860*/  @P0 LDS.64 R14, [R30+0x8] ;  /* 0x000008001e0e0984 */ /* 0x000e620000000a00 */
        /* <DEDUP_REMOVED lines=10> */
[----:B-1----:R-:W-:Y:S02]  /*b910*/  SEL R34, R14, R20, P0 ;  /* 0x000000140e227207 */ /* 0x002fe40000000000 */
[----:B------:R-:W-:-:S02]  /*b920*/  SEL R35, R15, R21, P0 ;  /* 0x000000150f237207 */ /* 0x000fc40000000000 */
[----:B------:R1:W-:Y:S04]  /*b930*/  @!P0 LDS.64 R20, [R18] ;  /* 0x0000000012148984 */ /* 0x0003e80000000a00 */
[----:B------:R2:W0:Y:S01]  /*b940*/  @P0 LDS.64 R14, [R23] ;  /* 0x00000000170e0984 */ /* 0x0004220000000a00 */
[----:B------:R-:W-:-:S04]  /*b950*/  ISETP.GE.AND P0, PT, R22, R25, PT ;  /* 0x000000191600720c */ /* 0x000fc80003f06270 */
[----:B------:R-:W-:-:S13]  /*b960*/  ISETP.LT.AND P0, PT, R27, R32, P0 ;  /* 0x000000201b00720c */ /* 0x000fda0000701270 */
[----:B------:R-:W-:Y:S02]  /*b970*/  @P0 IMAD.MOV R24, RZ, RZ, R22 ;  /* 0x000000ffff180224 */ /* 0x000fe400078e0216 */
[----:B------:R-:W-:Y:S02]  /*b980*/  @!P0 IMAD.MOV R29, RZ, RZ, R27 ;  /* 0x000000ffff1d8224 */ /* 0x000fe400078e021b */
[C---:B-1----:R-:W-:Y:S01]  /*b990*/  VIADD R18, R24.reuse, 0x1 ;  /* 0x0000000118127836 */ /* 0x042fe20000000000 */
[----:B------:R-:W-:Y:S01]  /*b9a0*/  @!P0 LEA R22, R24, UR5, 0x3 ;  /* 0x0000000518168c11 */ /* 0x000fe2000f8e18ff */
[C---:B--2---:R-:W-:Y:S01]  /*b9b0*/  VIADD R23, R29.reuse, 0x1 ;  /* 0x000000011d177836 */ /* 0x044fe20000000000 */
[----:B------:R-:W-:Y:S02]  /*b9c0*/  @P0 LEA R26, R29, UR5, 0x3 ;  /* 0x000000051d1a0c11 */ /* 0x000fe4000f8e18ff */
[----:B0-----:R-:W-:Y:S02]  /*b9d0*/  SEL R30, R14, R20, P0 ;  /* 0x000000140e1e7207 */ /* 0x001fe40000000000 */
[----:B------:R-:W-:-:S02]  /*b9e0*/  SEL R33, R15, R21, P0 ;  /* 0x000000150f217207 */ /* 0x000fc40000000000 */
[----:B------:R0:W-:Y:S04]  /*b9f0*/  @!P0 LDS.64 R20, [R22] ;  /* 0x0000000016148984 */ /* 0x0001e80000000a00 */
[----:B------:R-:W1:Y:S01]  /*ba00*/  @P0 LDS.64 R14, [R26] ;  /* 0x000000001a0e0984 */ /* 0x000e620000000a00 */
        /* <DEDUP_REMOVED lines=52> */
.L_x_4690:
[----:B------:R-:W-:Y:S01]  /*bd50*/  ISETP.GE.AND P1, PT, R31, R32, PT ;  /* 0x000000201f00720c */ /* 0x000fe20003f26270 */
[----:B------:R-:W3:Y:S01]  /*bd60*/  LDCU UR5, c[0x0][0x3c0] ;  /* 0x00007800ff0577ac */ /* 0x000ee20008000800 */
        /* <DEDUP_REMOVED lines=8> */
.L_x_4694:
[C---:B------:R-:W-:Y:S01]  /*bdf0*/  IMAD.SHL.U32 R23, R24.reuse, 0x8, RZ ;  /* 0x0000000818177824 */ /* 0x040fe200078e00ff */
[----:B------:R-:W-:-:S04]  /*be00*/  SHF.L.U64.HI R18, R24, 0x3, R27 ;  /* 0x0000000318127819 */ /* 0x000fc8000001021b */
[C---:B-1----:R-:W-:Y:S02]  /*be10*/  IADD3 R12, P0, PT, R23.reuse, R14, RZ ;  /* 0x0000000e170c7210 */ /* 0x042fe40007f1e0ff */
        /* <DEDUP_REMOVED lines=12> */
[----:B---3--:R-:W-:Y:S02]  /*bee0*/  ISETP.GE.U32.AND P1, PT, R24, UR5, PT ;  /* 0x0000000518007c0c */ /* 0x008fe4000bf26070 */
[----:B------:R-:W-:Y:S02]  /*bef0*/  ISETP.GT.U32.AND.EX P2, PT, R13, R23, PT, P0 ;  /* 0x000000170d00720c */ /* 0x000fe40003f44100 */
[----:B------:R-:W-:Y:S02]  /*bf00*/  ISETP.GE.U32.AND.EX P1, PT, R27, UR10, PT, P1 ;  /* 0x0000000a1b007c0c */ /* 0x000fe4000bf26110 */
[----:B------:R-:W-:-:S11]  /*bf10*/  PLOP3.LUT P0, PT, PT, PT, PT, 0x8, 0x80 ;  /* 0x000000000080781c */ /* 0x000fd60003f0e170 */
[----:B------:R-:W-:Y:S05]  /*bf20*/  @!P1 BRA !P2, `(.L_x_4694) ;  /* 0xfffffffc00b09947 */ /* 0x000fea000503ffff */
.L_x_4693:
[----:B---3--:R-:W-:Y:S05]  /*bf30*/  BSYNC.RECONVERGENT B1 ;  /* 0x0000000000017941 */ /* 0x008fea0003800200 */
.L_x_4692:
[----:B-12---:R-:W-:Y:S01]  /*bf40*/  SEL R12, R14, R20, P0 ;  /* 0x000000140e0c7207 */ /* 0x006fe20000000000 */
[----:B------:R-:W-:Y:S01]  /*bf50*/  VIADD R29, R31, 0x1 ;  /* 0x000000011f1d7836 */ /* 0x000fe20000000000 */
[----:B------:R-:W-:Y:S01]  /*bf60*/  SEL R13, R15, R21, P0 ;  /* 0x000000150f0d7207 */ /* 0x000fe20000000000 */
[----:B------:R-:W-:Y:S01]  /*bf70*/  @!P0 IMAD.MOV R29, RZ, RZ, R31 ;  /* 0x000000ffff1d8224 */ /* 0x000fe200078e021f */
[----:B------:R1:W2:Y:S01]  /*bf80*/  @P0 LDS.64 R14, [R30+0x8] ;  /* 0x000008001e0e0984 */ /* 0x0002a20000000a00 */
[----:B------:R-:W3:Y:S01]  /*bf90*/  LDCU UR5, c[0x0][0x3c0] ;  /* 0x00007800ff0577ac */ /* 0x000ee20008000800 */
[----:B------:R-:W-:Y:S01]  /*bfa0*/  BSSY.RECONVERGENT B1, `(.L_x_4695) ;  /* 0x0000020000017945 */ /* 0x000fe20003800200 */
[----:B------:R-:W-:Y:S01]  /*bfb0*/  VIADD R18, R26, 0x1 ;  /* 0x000000011a127836 */ /* 0x000fe20000000000 */
[----:B------:R1:W4:Y:S01]  /*bfc0*/  @!P0 LDS.64 R20, [R28+0x8] ;  /* 0x000008001c148984 */ /* 0x0003220000000a00 */
[----:B------:R-:W-:Y:S01]  /*bfd0*/  ISETP.GE.AND P2, PT, R29, R32, PT ;  /* 0x000000201d00720c */ /* 0x000fe20003f46270 */
[----:B------:R-:W-:Y:S01]  /*bfe0*/  @P0 IMAD.MOV R18, RZ, RZ, R26 ;  /* 0x000000ffff120224 */ /* 0x000fe200078e021a */
[----:B------:R-:W-:-:S11]  /*bff0*/  PLOP3.LUT P1, PT, PT, PT, PT, 0x8, 0x80 ;  /* 0x000000000080781c */ /* 0x000fd60003f2e170 */
[----:B-1----:R-:W-:Y:S05]  /*c000*/  @P2 BRA `(.L_x_4696) ;  /* 0x0000000000642947 */ /* 0x002fea0003800000 */
[----:B------:R-:W-:Y:S02]  /*c010*/  ISETP.GE.AND P0, PT, R18, R25, PT ;  /* 0x000000191200720c */ /* 0x000fe40003f06270 */
[----:B------:R-:W-:-:S11]  /*c020*/  PLOP3.LUT P1, PT, PT, PT, PT, 0x80, 0x8 ;  /* 0x000000000008781c */ /* 0x000fd60003f2f070 */
[----:B------:R-:W-:Y:S05]  /*c030*/  @P0 BRA `(.L_x_4696) ;  /* 0x0000000000580947 */ /* 0x000fea0003800000 */
[----:B0-----:R-:W-:Y:S02]  /*c040*/  IMAD.MOV.U32 R28, RZ, RZ, RZ ;  /* 0x000000ffff1c7224 */ /* 0x001fe400078e00ff */
[----:B------:R-:W-:-:S07]  /*c050*/  IMAD.MOV.U32 R31, RZ, RZ, RZ ;  /* 0x000000ffff1f7224 */ /* 0x000fce00078e00ff */
.L_x_4697:
[C---:B------:R-:W-:Y:S01]  /*c060*/  IMAD.SHL.U32 R27, R28.reuse, 0x8, RZ ;  /* 0x000000081c1b7824 */ /* 0x040fe200078e00ff */
[----:B------:R-:W-:-:S04]  /*c070*/  SHF.L.U64.HI R24, R28, 0x3, R31 ;  /* 0x000000031c187819 */ /* 0x000fc8000001021f */
[C---:B--2---:R-:W-:Y:S02]  /*c080*/  IADD3 R22, P0, PT, R27.reuse, R14, RZ ;  /* 0x0000000e1b167210 */ /* 0x044fe40007f1e0ff */
[----:B----4-:R-:W-:-:S03]  /*c090*/  IADD3 R26, P1, PT, R27, R20, RZ ;  /* 0x000000141b1a7210 */ /* 0x010fc60007f3e0ff */
        /* <DEDUP_REMOVED lines=10> */
[----:B---3--:R-:W-:Y:S01]  /*c140*/  ISETP.GE.U32.AND P2, PT, R28, UR5, PT ;  /* 0x000000051c007c0c */ /* 0x008fe2000bf46070 */
[----:B------:R-:W-:Y:S01]  /*c150*/  IMAD.X R31, RZ, RZ, R31, P1 ;  /* 0x000000ffff1f7224 */ /* 0x000fe200008e061f */
[----:B------:R-:W-:Y:S02]  /*c160*/  ISETP.GT.U32.AND.EX P3, PT, R23, R27, PT, P0 ;  /* 0x0000001b1700720c */ /* 0x000fe40003f64100 */
[----:B------:R-:W-:Y:S02]  /*c170*/  PLOP3.LUT P1, PT, PT, PT, PT, 0x8, 0x80 ;  /* 0x000000000080781c */ /* 0x000fe40003f2e170 */
[----:B------:R-:W-:-:S13]  /*c180*/  ISETP.GE.U32.AND.EX P0, PT, R31, UR10, PT, P2 ;  /* 0x0000000a1f007c0c */ /* 0x000fda000bf06120 */
[----:B------:R-:W-:Y:S05]  /*c190*/  @!P0 BRA !P3, `(.L_x_4697) ;  /* 0xfffffffc00b08947 */ /* 0x000fea000583ffff */
.L_x_4696:
[----:B---3--:R-:W-:Y:S05]  /*c1a0*/  BSYNC.RECONVERGENT B1 ;  /* 0x0000000000017941 */ /* 0x008fea0003800200 */
.L_x_4695:
[----:B------:R-:W1:Y:S01]  /*c1b0*/  S2UR UR6, SR_CgaCtaId ;  /* 0x00000000000679c3 */ /* 0x000e620000008800 */
[----:B------:R-:W-:Y:S01]  /*c1c0*/  UMOV UR5, 0x400 ;  /* 0x0000040000057882 */ /* 0x000fe20000000000 */
[----:B0-----:R-:W-:Y:S01]  /*c1d0*/  VIADD R28, R18, 0x1 ;  /* 0x00000001121c7836 */ /* 0x001fe20000000000 */
[----:B--2-4-:R-:W-:Y:S01]  /*c1e0*/  SEL R34, R14, R20, P1 ;  /* 0x000000140e227207 */ /* 0x014fe20000800000 */
[----:B------:R-:W-:Y:S01]  /*c1f0*/  VIADD R33, R29, 0x1 ;  /* 0x000000011d217836 */ /* 0x000fe20000000000 */
[----:B------:R-:W-:Y:S01]  /*c200*/  SEL R35, R15, R21, P1 ;  /* 0x000000150f237207 */ /* 0x000fe20000800000 */
[----:B------:R-:W-:Y:S01]  /*c210*/  @P1 IMAD.MOV R28, RZ, RZ, R18 ;  /* 0x000000ffff1c1224 */ /* 0x000fe200078e0212 */
[----:B------:R-:W-:Y:S01]  /*c220*/  BSSY.RECONVERGENT B1, `(.L_x_4698) ;  /* 0x0000024000017945 */ /* 0x000fe20003800200 */
[----:B------:R-:W-:Y:S01]  /*c230*/  @!P1 IMAD.MOV R33, RZ, RZ, R29 ;  /* 0x000000ffff219224 */ /* 0x000fe200078e021d */
[----:B------:R-:W-:Y:S01]  /*c240*/  PLOP3.LUT P0, PT, PT, PT, PT, 0x8, 0x80 ;  /* 0x000000000080781c */ /* 0x000fe20003f0e170 */
[----:B-1----:R-:W-:-:S06]  /*c250*/  ULEA UR5, UR6, UR5, 0x18 ;  /* 0x0000000506057291 */ /* 0x002fcc000f8ec0ff */
[----:B------:R-:W-:Y:S02]  /*c260*/  @!P1 LEA R18, R28, UR5, 0x3 ;  /* 0x000000051c129c11 */ /* 0x000fe4000f8e18ff */
[----:B------:R-:W-:-:S03]  /*c270*/  @P1 LEA R22, R33, UR5, 0x3 ;  /* 0x0000000521161c11 */ /* 0x000fc6000f8e18ff */
[----:B------:R0:W1:Y:S01]  /*c280*/  @!P1 LDS.64 R20, [R18] ;  /* 0x0000000012149984 */ /* 0x0000620000000a00 */
[----:B------:R-:W2:Y:S03]  /*c290*/  LDCU UR5, c[0x0][0x3c0] ;  /* 0x00007800ff0577ac */ /* 0x000ea60008000800 */
[----:B------:R0:W3:Y:S01]  /*c2a0*/  @P1 LDS.64 R14, [R22] ;  /* 0x00000000160e1984 */ /* 0x0000e20000000a00 */
[----:B------:R-:W-:-:S13]  /*c2b0*/  ISETP.GE.AND P1, PT, R33, R32, PT ;  /* 0x000000202100720c */ /* 0x000fda0003f26270 */
[----:B0-----:R-:W-:Y:S05]  /*c2c0*/  @P1 BRA `(.L_x_4699) ;  /* 0x0000000000641947 */ /* 0x001fea0003800000 */
[----:B------:R-:W-:Y:S02]  /*c2d0*/  ISETP.GE.AND P1, PT, R28, R25, PT ;  /* 0x000000191c00720c */ /* 0x000fe40003f26270 */
[----:B------:R-:W-:-:S11]  /*c2e0*/  PLOP3.LUT P0, PT, PT, PT, PT, 0x80, 0x8 ;  /* 0x000000000008781c */ /* 0x000fd60003f0f070 */
[----:B------:R-:W-:Y:S05]  /*c2f0*/  @P1 BRA `(.L_x_4699) ;  /* 0x0000000000581947 */ /* 0x000fea0003800000 */
[----:B------:R-:W-:Y:S02]  /*c300*/  IMAD.MOV.U32 R24, RZ, RZ, RZ ;  /* 0x000000ffff187224 */ /* 0x000fe400078e00ff */
[----:B------:R-:W-:-:S07]  /*c310*/  IMAD.MOV.U32 R29, RZ, RZ, RZ ;  /* 0x000000ffff1d7224 */ /* 0x000fce00078e00ff */
.L_x_4700:
[C---:B------:R-:W-:Y:S01]  /*c320*/  IMAD.SHL.U32 R23, R24.reuse, 0x8, RZ ;  /* 0x0000000818177824 */ /* 0x040fe200078e00ff */
[----:B------:R-:W-:-:S04]  /*c330*/  SHF.L.U64.HI R18, R24, 0x3, R29 ;  /* 0x0000000318127819 */ /* 0x000fc8000001021d */
[C---:B---3--:R-:W-:Y:S02]  /*c340*/  IADD3 R26, P0, PT, R23.reuse, R14, RZ ;  /* 0x0000000e171a7210 */ /* 0x048fe40007f1e0ff */
[----:B-1----:R-:W-:-:S03]  /*c350*/  IADD3 R22, P1, PT, R23, R20, RZ ;  /* 0x0000001417167210 */ /* 0x002fc60007f3e0ff */
        /* <DEDUP_REMOVED lines=9> */
[----:B------:R-:W-:-:S03]  /*c3f0*/  ISETP.GT.U32.AND P0, PT, R26, R22, PT ;  /* 0x000000161a00720c */ /* 0x000fc60003f04070 */
[----:B------:R-:W-:Y:S01]  /*c400*/  IMAD.X R29, RZ, RZ, R29, P1 ;  /* 0x000000ffff1d7224 */ /* 0x000fe200008e061d */
[----:B--2---:R-:W-:Y:S02]  /*c410*/  ISETP.GE.U32.AND P1, PT, R24, UR5, PT ;  /* 0x0000000518007c0c */ /* 0x004fe4000bf26070 */
[----:B------:R-:W-:Y:S02]  /*c420*/  ISETP.GT.U32.AND.EX P2, PT, R27, R23, PT, P0 ;  /* 0x000000171b00720c */ /* 0x000fe40003f44100 */
[----:B------:R-:W-:Y:S02]  /*c430*/  ISETP.GE.U32.AND.EX P1, PT, R29, UR10, PT, P1 ;  /* 0x0000000a1d007c0c */ /* 0x000fe4000bf26110 */
[----:B------:R-:W-:-:S11]  /*c440*/  PLOP3.LUT P0, PT, PT, PT, PT, 0x8, 0x80 ;  /* 0x000000000080781c */ /* 0x000fd60003f0e170 */
[----:B------:R-:W-:Y:S05]  /*c450*/  @!P1 BRA !P2, `(.L_x_4700) ;  /* 0xfffffffc00b09947 */ /* 0x000fea000503ffff */
.L_x_4699:
[----:B--2---:R-:W-:Y:S05]  /*c460*/  BSYNC.RECONVERGENT B1 ;  /* 0x0000000000017941 */ /* 0x004fea0003800200 */
.L_x_4698:
[----:B------:R-:W0:Y:S01]  /*c470*/  S2UR UR6, SR_CgaCtaId ;  /* 0x00000000000679c3 */ /* 0x000e220000008800 */
[----:B------:R-:W-:Y:S01]  /*c480*/  VIADD R31, R33, 0x1 ;  /* 0x00000001211f7836 */ /* 0x000fe20000000000 */
[----:B------:R-:W-:Y:S01]  /*c490*/  UMOV UR5, 0x400 ;  /* 0x0000040000057882 */ /* 0x000fe20000000000 */
[----:B------:R-:W-:Y:S01]  /*c4a0*/  @!P0 IMAD.MOV R31, RZ, RZ, R33 ;  /* 0x000000ffff1f8224 */ /* 0x000fe200078e0221 */
[----:B------:R-:W-:Y:S01]  /*c4b0*/  BSSY.RECONVERGENT B1, `(.L_x_4701) ;  /* 0x0000026000017945 */ /* 0x000fe20003800200 */
[----:B------:R-:W-:Y:S01]  /*c4c0*/  VIADD R24, R28, 0x1 ;  /* 0x000000011c187836 */ /* 0x000fe20000000000 */
[----:B-1-3--:R-:W-:Y:S01]  /*c4d0*/  SEL R30, R14, R20, P0 ;  /* 0x000000140e1e7207 */ /* 0x00afe20000000000 */
        /* <DEDUP_REMOVED lines=15> */
.L_x_4703:
[C---:B------:R-:W-:Y:S01]  /*c5d0*/  IMAD.SHL.U32 R23, R28.reuse, 0x8, RZ ;  /* 0x000000081c177824 */ /* 0x040fe200078e00ff */
[----:B-1----:R-:W-:-:S04]  /*c5e0*/  SHF.L.U64.HI R18, R28, 0x3, R29 ;  /* 0x000000031c127819 */ /* 0x002fc8000001021d */
        /* <DEDUP_REMOVED lines=18> */
.L_x_4702:
[----:B0-----:R-:W-:Y:S05]  /*c710*/  BSYNC.RECONVERGENT B1 ;  /* 0x0000000000017941 */ /* 0x001fea0003800200 */
.L_x_4701:
[----:B------:R-:W0:Y:S01]  /*c720*/  S2UR UR6, SR_CgaCtaId ;  /* 0x00000000000679c3 */ /* 0x000e220000008800 */
[----:B------:R-:W-:Y:S01]  /*c730*/  VIADD R29, R31, 0x1 ;  /* 0x000000011f1d7836 */ /* 0x000fe20000000000 */
[----:B------:R-:W-:Y:S01]  /*c740*/  UMOV UR5, 0x400 ;  /* 0x0000040000057882 */ /* 0x000fe20000000000 */
[----:B------:R-:W-:Y:S01]  /*c750*/  @!P0 IMAD.MOV R29, RZ, RZ, R31 ;  /* 0x000000ffff1d8224 */ /* 0x000fe200078e021f */
[----:B------:R-:W-:Y:S01]  /*c760*/  BSSY.RECONVERGENT B1, `(.L_x_4704) ;  /* 0x0000026000017945 */ /* 0x000fe20003800200 */
[----:B-1----:R-:W-:Y:S01]  /*c770*/  VIADD R18, R24, 0x1 ;  /* 0x0000000118127836 */ /* 0x002fe20000000000 */
        /* <DEDUP_REMOVED lines=16> */
.L_x_4706:
        /* <DEDUP_REMOVED lines=20> */
.L_x_4705:
[----:B0-----:R-:W-:Y:S05]  /*c9c0*/  BSYNC.RECONVERGENT B1 ;  /* 0x0000000000017941 */ /* 0x001fea0003800200 */
.L_x_4704:
        /* <DEDUP_REMOVED lines=12> */
[----:B-1----:R-:W-:-:S03]  /*ca90*/  @P0 LEA R22, R27, UR5, 0x3 ;  /* 0x000000051b160c11 */ /* 0x002fc6000f8e18ff */
        /* <DEDUP_REMOVED lines=9> */
.L_x_4709:
        /* <DEDUP_REMOVED lines=20> */
.L_x_4708:
[----:B0-----:R-:W-:Y:S05]  /*cc70*/  BSYNC.RECONVERGENT B1 ;  /* 0x0000000000017941 */ /* 0x001fea0003800200 */
.L_x_4707:
        /* <DEDUP_REMOVED lines=23> */
.L_x_4712:
        /* <DEDUP_REMOVED lines=20> */
.L_x_4711:
[----:B0-----:R-:W-:Y:S05]  /*cf30*/  BSYNC.RECONVERGENT B1 ;  /* 0x0000000000017941 */ /* 0x001fea0003800200 */
.L_x_4710:
        /* <DEDUP_REMOVED lines=24> */
[----:B------:R-:W-:Y:S02]  /*d0c0*/  IMAD.MOV.U32 R40, RZ, RZ, RZ ;  /* 0x000000ffff287224 */ /* 0x000fe400078e00ff */
[----:B------:R-:W-:-:S07]  /*d0d0*/  IMAD.MOV.U32 R25, RZ, RZ, RZ ;  /* 0x000000ffff197224 */ /* 0x000fce00078e00ff */
.L_x_4713:
        /* <DEDUP_REMOVED lines=22> */
.L_x_4691:
[----:B------:R-:W-:Y:S05]  /*d240*/  BSYNC.RECONVERGENT B0 ;  /* 0x0000000000007941 */ /* 0x000fea0003800200 */
.L_x_4689:
[----:B------:R-:W-:Y:S02]  /*d250*/  UISETP.GE.U32.AND UP1, UPT, UR4, 0x81, UPT ;  /* 0x000000810400788c */ /* 0x000fe4000bf26070 */
[----:B------:R-:W-:-:S07]  /*d260*/  USHF.L.U32 UR5, UR4, 0x1, URZ ;  /* 0x0000000104057899 */ /* 0x000fce00080006ff */
[----:B------:R-:W-:Y:S01]  /*d270*/  UMOV UR4, UR5 ;  /* 0x0000000500047c82 */ /* 0x000fe20008000000 */
[----:B------:R-:W-:Y:S05]  /*d280*/  BRA.U !UP1, `(.L_x_4714) ;  /* 0xffffffdd099c7547 */ /* 0x000fea000b83ffff */
[----:B------:R-:W2:Y:S01]  /*d290*/  S2R R18, SR_TID.X ;  /* 0x0000000000127919 */ /* 0x000ea20000002100 */
[----:B------:R-:W0:Y:S02]  /*d2a0*/  LDCU.U8 UR4, c[0x0][0x380] ;  /* 0x00007000ff0477ac */ /* 0x000e240008000000 */
[----:B0-----:R-:W-:-:S04]  /*d2b0*/  UPRMT UR4, UR4, 0x8880, URZ ;  /* 0x0000888004047896 */ /* 0x001fc800080000ff */
[----:B------:R-:W-:Y:S01]  /*d2c0*/  UISETP.NE.AND UP0, UPT, UR4, URZ, UPT ;  /* 0x000000ff0400728c */ /* 0x000fe2000bf05270 */
[----:B--2---:R-:W-:-:S05]  /*d2d0*/  IMAD.SHL.U32 R14, R18, 0x8, RZ ;  /* 0x00000008120e7824 */ /* 0x004fca00078e00ff */
[----:B------:R-:W-:Y:S01]  /*d2e0*/  LOP3.LUT R19, R14, 0x1f00, RZ, 0xc0, !PT ;  /* 0x00001f000e137812 */ /* 0x000fe200078ec0ff */
[----:B------:R-:W-:-:S03]  /*d2f0*/  IMAD.WIDE.U32 R14, R17, 0x800, RZ ;  /* 0x00000800110e7825 */ /* 0x000fc600078e00ff */
[----:B------:R-:W-:Y:S01]  /*d300*/  LOP3.LUT R17, R19, 0x1f, R18, 0xf8, !PT ;  /* 0x0000001f13117812 */ /* 0x000fe200078ef812 */
[----:B------:R-:W-:Y:S06]  /*d310*/  BAR.SYNC.DEFER_BLOCKING 0x0 ;  /* 0x0000000000007b1d */ /* 0x000fec0000010000 */
[----:B------:R-:W-:Y:S05]  /*d320*/  BRA.U !UP0, `(.L_x_4715) ;  /* 0x0000000508347547 */ /* 0x000fea000b800000 */
[----:B------:R-:W0:Y:S01]  /*d330*/  S2R R18, SR_LANEID ;  /* 0x0000000000127919 */ /* 0x000e220000000000 */
[----:B------:R-:W2:Y:S01]  /*d340*/  S2UR UR6, SR_CgaCtaId ;  /* 0x00000000000679c3 */ /* 0x000ea20000008800 */
[----:B------:R-:W-:Y:S01]  /*d350*/  IMAD.MOV.U32 R32, RZ, RZ, R30 ;  /* 0x000000ffff207224 */ /* 0x000fe200078e001e */
[----:B------:R-:W-:Y:S01]  /*d360*/  ISETP.NE.AND P0, PT, R16, RZ, PT ;  /* 0x000000ff1000720c */ /* 0x000fe20003f05270 */
[----:B------:R-:W-:Y:S01]  /*d370*/  IMAD.MOV.U32 R30, RZ, RZ, R28 ;  /* 0x000000ffff1e7224 */ /* 0x000fe200078e001c */
[----:B------:R-:W-:Y:S01]  /*d380*/  STS.64 [R8], R12 ;  /* 0x0000000c08007388 */ /* 0x000fe20000000a00 */
[----:B------:R-:W-:Y:S01]  /*d390*/  IMAD.MOV.U32 R28, RZ, RZ, R26 ;  /* 0x000000ffff1c7224 */ /* 0x000fe200078e001a */
[----:B------:R-:W-:Y:S01]  /*d3a0*/  UMOV UR4, 0x400 ;  /* 0x0000040000047882 */ /* 0x000fe20000000000 */
[----:B------:R-:W-:Y:S01]  /*d3b0*/  IMAD.MOV.U32 R25, RZ, RZ, R27 ;  /* 0x000000ffff197224 */ /* 0x000fe200078e001b */
[----:B------:R-:W3:Y:S01]  /*d3c0*/  S2UR UR5, SR_CgaCtaId ;  /* 0x00000000000579c3 */ /* 0x000ee20000008800 */
[----:B------:R-:W-:Y:S01]  /*d3d0*/  STS.64 [R7+0x8], R34 ;  /* 0x0000082207007388 */ /* 0x000fe20000000a00 */
[----:B------:R-:W-:-:S03]  /*d3e0*/  VIADD R27, R17, 0x60 ;  /* 0x00000060111b7836 */ /* 0x000fc60000000000 */
[----:B------:R-:W-:Y:S04]  /*d3f0*/  STS.64 [R6+0x10], R32 ;  /* 0x0000102006007388 */ /* 0x000fe80000000a00 */
[----:B------:R4:W-:Y:S04]  /*d400*/  STS.64 [R5+0x18], R30 ;  /* 0x0000181e05007388 */ /* 0x0009e80000000a00 */
[----:B------:R-:W-:Y:S01]  /*d410*/  STS.64 [R4+0x20], R28 ;  /* 0x0000201c04007388 */ /* 0x000fe20000000a00 */
[----:B--2---:R-:W-:-:S03]  /*d420*/  ULEA UR6, UR6, UR4, 0x18 ;  /* 0x0000000406067291 */ /* 0x004fc6000f8ec0ff */
[----:B------:R2:W-:Y:S04]  /*d430*/  STS.64 [R3+0x28], R24 ;  /* 0x0000281803007388 */ /* 0x0005e80000000a00 */
[----:B------:R5:W-:Y:S01]  /*d440*/  STS.64 [R2+0x30], R22 ;  /* 0x0000301602007388 */ /* 0x000be20000000a00 */
[----:B0-----:R-:W-:Y:S01]  /*d450*/  IMAD.IADD R16, R19, 0x1, R18 ;  /* 0x0000000113107824 */ /* 0x001fe200078e0212 */
[----:B---3--:R-:W-:Y:S02]  /*d460*/  ULEA UR4, UR5, UR4, 0x18 ;  /* 0x0000000405047291 */ /* 0x008fe4000f8ec0ff */
[----:B-1----:R0:W-:Y:S01]  /*d470*/  STS.64 [R0+0x38], R20 ;  /* 0x0000381400007388 */ /* 0x0021e20000000a00 */
[----:B------:R-:W-:Y:S01]  /*d480*/  NOP ;  /* 0x0000000000007918 */ /* 0x000fe20000000000 */
[----:B----4-:R-:W-:-:S02]  /*d490*/  VIADD R5, R16, 0x80 ;  /* 0x0000008010057836 */ /* 0x010fc40000000000 */
[----:B------:R-:W-:Y:S01]  /*d4a0*/  LDS.64 R8, [R9+0x700] ;  /* 0x0007000009087984 */ /* 0x000fe20000000a00 */
[C---:B------:R-:W-:Y:S02]  /*d4b0*/  VIADD R7, R16.reuse, 0x20 ;  /* 0x0000002010077836 */ /* 0x040fe40000000000 */
[C---:B------:R-:W-:Y:S01]  /*d4c0*/  VIADD R13, R16.reuse, 0x40 ;  /* 0x00000040100d7836 */ /* 0x040fe20000000000 */
[-C--:B------:R-:W-:Y:S01]  /*d4d0*/  LEA.HI.SX32 R5, R5, R16.reuse, 0x1b ;  /* 0x0000001005057211 */ /* 0x080fe200078fdaff */
[C---:B------:R-:W-:Y:S01]  /*d4e0*/  VIADD R19, R16.reuse, 0x60 ;  /* 0x0000006010137836 */ /* 0x040fe20000000000 */
[-C--:B------:R-:W-:Y:S01]  /*d4f0*/  LEA.HI.SX32 R7, R7, R16.reuse, 0x1b ;  /* 0x0000001007077211 */ /* 0x080fe200078fdaff */
[----:B--2---:R-:W-:Y:S01]  /*d500*/  IMAD.U32 R24, RZ, RZ, UR7 ;  /* 0x00000007ff187e24 */ /* 0x004fe2000f8e00ff */
[-C--:B------:R-:W-:Y:S01]  /*d510*/  LEA.HI.SX32 R13, R13, R16.reuse, 0x1b ;  /* 0x000000100d0d7211 */ /* 0x080fe200078fdaff */
[----:B------:R-:W-:Y:S01]  /*d520*/  VIADD R25, R17, 0x40 ;  /* 0x0000004011197836 */ /* 0x000fe20000000000 */
[-C--:B------:R-:W-:Y:S01]  /*d530*/  LEA.HI.SX32 R19, R19, R16.reuse, 0x1b ;  /* 0x0000001013137211 */ /* 0x080fe200078fdaff */
[----:B------:R-:W-:Y:S01]  /*d540*/  VIADD R29, R17, 0x80 ;  /* 0x00000080111d7836 */ /* 0x000fe20000000000 */
[----:B------:R-:W-:-:S02]  /*d550*/  LEA.HI.SX32 R16, R16, R16, 0x1b ;  /* 0x0000001010107211 */ /* 0x000fc400078fdaff */
[----:B-----5:R-:W-:Y:S02]  /*d560*/  LEA R2, R5, UR6, 0x3 ;  /* 0x0000000605027c11 */ /* 0x020fe4000f8e18ff */
[----:B------:R-:W-:Y:S02]  /*d570*/  LEA R6, R16, UR6, 0x3 ;  /* 0x0000000610067c11 */ /* 0x000fe4000f8e18ff */
[----:B------:R-:W-:Y:S02]  /*d580*/  LEA R4, R7, UR6, 0x3 ;  /* 0x0000000607047c11 */ /* 0x000fe4000f8e18ff */
[----:B0-----:R-:W-:Y:S01]  /*d590*/  LEA R20, R13, UR6, 0x3 ;  /* 0x000000060d147c11 */ /* 0x001fe2000f8e18ff */
[----:B------:R-:W-:Y:S01]  /*d5a0*/  LDS.64 R2, [R2+0x400] ;  /* 0x0004000002027984 */ /* 0x000fe20000000a00 */
[----:B------:R-:W-:-:S03]  /*d5b0*/  LEA R22, R19, UR6, 0x3 ;  /* 0x0000000613167c11 */ /* 0x000fc6000f8e18ff */
[----:B------:R-:W-:Y:S04]  /*d5c0*/  LDS.64 R6, [R6] ;  /* 0x0000000006067984 */ /* 0x000fe80000000a00 */
[----:B------:R-:W-:Y:S04]  /*d5d0*/  LDS.64 R4, [R4+0x100] ;  /* 0x0001000004047984 */ /* 0x000fe80000000a00 */
[----:B------:R0:W-:Y:S04]  /*d5e0*/  LDS.64 R12, [R11+0x500] ;  /* 0x000500000b0c7984 */ /* 0x0001e80000000a00 */
[----:B------:R-:W-:Y:S04]  /*d5f0*/  LDS.64 R18, [R10+0x600] ;  /* 0x000600000a127984 */ /* 0x000fe80000000a00 */
[----:B------:R-:W-:Y:S01]  /*d600*/  LDS.64 R20, [R20+0x200] ;  /* 0x0002000014147984 */ /* 0x000fe20000000a00 */
[----:B0-----:R-:W-:-:S03]  /*d610*/  VIADD R11, R17, 0x20 ;  /* 0x00000020110b7836 */ /* 0x001fc60000000000 */
[----:B------:R-:W-:Y:S04]  /*d620*/  LDS.64 R22, [R22+0x300] ;  /* 0x0003000016167984 */ /* 0x000fe80000000a00 */
[----:B------:R-:W-:Y:S01]  /*d630*/  @!P0 STS [UR4+0x4200], R24 ;  /* 0x00420018ff008988 */ /* 0x000fe20008000804 */
[----:B------:R-:W-:Y:S01]  /*d640*/  BAR.SYNC.DEFER_BLOCKING 0x0 ;  /* 0x0000000000007b1d */ /* 0x000fe20000010000 */
[----:B------:R-:W-:-:S05]  /*d650*/  IADD3 R16, P0, PT, R14, R17, RZ ;  /* 0x000000110e107210 */ /* 0x000fca0007f1e0ff */
[----:B------:R-:W-:Y:S01]  /*d660*/  IMAD.X R15, RZ, RZ, R15, P0 ;  /* 0x000000ffff0f7224 */ /* 0x000fe200000e060f */
[----:B------:R-:W0:Y:S01]  /*d670*/  LDS R0, [UR4+0x4200] ;  /* 0x00420004ff007984 */ /* 0x000e220008000800 */
[----:B------:R-:W1:Y:S02]  /*d680*/  LDCU.64 UR4, c[0x0][0x398] ;  /* 0x00007300ff0477ac */ /* 0x000e640008000a00 */
[----:B-1----:R-:W-:-:S04]  /*d690*/  LEA R14, P0, R16, UR4, 0x3 ;  /* 0x00000004100e7c11 */ /* 0x002fc8000f8018ff */
[----:B------:R-:W-:Y:S02]  /*d6a0*/  LEA.HI.X R15, R16, UR5, R15, 0x3, P0 ;  /* 0x00000005100f7c11 */ /* 0x000fe400080f1c0f */
        /* <DEDUP_REMOVED lines=21> */
.L_x_4715:
        /* <DEDUP_REMOVED lines=17> */
[----:B------:R-:W-:Y:S01]  /*d910*/  STS.64 [R2+0x30], R22 ;  /* 0x0000301602007388 */ /* 0x000fe20000000a00 */
        /* <DEDUP_REMOVED lines=17> */
[----:B------:R-:W-:Y:S02]  /*da30*/  LEA R6, R5, UR6, 0x3 ;  /* 0x0000000605067c11 */ /* 0x000fe4000f8e18ff */
[----:B0-----:R-:W-:Y:S02]  /*da40*/  LEA R20, R16, UR6, 0x3 ;  /* 0x0000000610147c11 */ /* 0x001fe4000f8e18ff */
[----:B------:R-:W-:Y:S02]  /*da50*/  LEA R2, R7, UR6, 0x3 ;  /* 0x0000000607027c11 */ /* 0x000fe4000f8e18ff */
[----:B------:R-:W-:Y:S01]  /*da60*/  LEA R4, R13, UR6, 0x3 ;  /* 0x000000060d047c11 */ /* 0x000fe2000f8e18ff */
[----:B------:R-:W-:Y:S01]  /*da70*/  LDS.64 R6, [R6+0x200] ;  /* 0x0002000006067984 */ /* 0x000fe20000000a00 */
[----:B------:R-:W-:-:S03]  /*da80*/  LEA R22, R19, UR6, 0x3 ;  /* 0x0000000613167c11 */ /* 0x000fc6000f8e18ff */
[----:B------:R-:W-:Y:S04]  /*da90*/  LDS.64 R2, [R2+0x400] ;  /* 0x0004000002027984 */ /* 0x000fe80000000a00 */
[----:B------:R-:W-:Y:S04]  /*daa0*/  LDS.64 R4, [R4+0x300] ;  /* 0x0003000004047984 */ /* 0x000fe80000000a00 */
[----:B------:R0:W-:Y:S04]  /*dab0*/  LDS.64 R12, [R11+0x500] ;  /* 0x000500000b0c7984 */ /* 0x0001e80000000a00 */
[----:B------:R-:W-:Y:S04]  /*dac0*/  LDS.64 R18, [R10+0x600] ;  /* 0x000600000a127984 */ /* 0x000fe80000000a00 */
[----:B------:R-:W-:Y:S01]  /*dad0*/  LDS.64 R20, [R20] ;  /* 0x0000000014147984 */ /* 0x000fe20000000a00 */
        /* <DEDUP_REMOVED lines=31> */
.L_x_4716:
        /* <DEDUP_REMOVED lines=11> */
.L_x_8783:


//--------------------- .text._ZN3cub18CUB_300001_SM_10006detail10merge_sort26DeviceMergeSortMergeKernelINS2_10policy_hubIPPyE9Policy600ES6_PNS0_8NullTypeES6_SA_j15tuple_weak_lessS5_S9_EEvbT2_T3_T4_PT6_PT7_T5_PSE_SE_NS1_7vsmem_tE --------------------------
	.section	.text._ZN3cub18CUB_300001_SM_10006detail10merge_sort26DeviceMergeSortMergeKernelINS2_10policy_hubIPPyE9Policy600ES6_PNS0_8NullTypeES6_SA_j15tuple_weak_lessS5_S9_EEvbT2_T3_T4_PT6_PT7_T5_PSE_SE_NS1_7vsmem_tE,"ax",@progbits
	.align	128
        .global         _ZN3cub18CUB_300001_SM_10006detail10merge_sort26DeviceMergeSortMergeKernelINS2_10policy_hubIPPyE9Policy600ES6_PNS0_8NullTypeES6_SA_j15tuple_weak_lessS5_S9_EEvbT2_T3_T4_PT6_PT7_T5_PSE_SE_NS1_7vsmem_tE
        .type           _ZN3cub18CUB_300001_SM_10006detail10merge_sort26DeviceMergeSortMergeKernelINS2_10policy_hubIPPyE9Policy600ES6_PNS0_8NullTypeES6_SA_j15tuple_weak_lessS5_S9_EEvbT2_T3_T4_PT6_PT7_T5_PSE_SE_NS1_7vsmem_tE,@function
        .size           _ZN3cub18CUB_300001_SM_10006detail10merge_sort26DeviceMergeSortMergeKernelINS2_10policy_hubIPPyE9Policy600ES6_PNS0_8NullTypeES6_SA_j15tuple_weak_lessS5_S9_EEvbT2_T3_T4_PT6_PT7_T5_PSE_SE_NS1_7vsmem_tE,(.L_x_8784 - _ZN3cub18CUB_300001_SM_10006detail10merge_sort26DeviceMergeSortMergeKernelINS2_10policy_hubIPPyE9Policy600ES6_PNS0_8NullTypeES6_SA_j15tuple_weak_lessS5_S9_EEvbT2_T3_T4_PT6_PT7_T5_PSE_SE_NS1_7vsmem_tE)
        .other          _ZN3cub18CUB_300001_SM_10006detail10merge_sort26DeviceMergeSortMergeKernelINS2_10policy_hubIPPyE9Policy600ES6_PNS0_8NullTypeES6_SA_j15tuple_weak_lessS5_S9_EEvbT2_T3_T4_PT6_PT7_T5_PSE_SE_NS1_7vsmem_tE,@"STO_CUDA_ENTRY STV_DEFAULT"
_ZN3cub18CUB_300001_SM_10006detail10merge_sort26DeviceMergeSortMergeKernelINS2_10policy_hubIPPyE9Policy600ES6_PNS0_8NullTypeES6_SA_j15tuple_weak_lessS5_S9_EEvbT2_T3_T4_PT6_PT7_T5_PSE_SE_NS1_7vsmem_tE:
.text._ZN3cub18CUB_300001_SM_10006detail10merge_sort26DeviceMergeSortMergeKernelINS2_10policy_hubIPPyE9Policy600ES6_PNS0_8NullTypeES6_SA_j15tuple_weak_lessS5_S9_EEvbT2_T3_T4_PT6_PT7_T5_PSE_SE_NS1_7vsmem_tE:
[----:B------:R-:W-:Y:S01]  /*0000*/  LDC R1, c[0x0][0x37c] ;  /* 0x0000df00ff017b82 */ /* 0x000fe20000000800 */
[----:B------:R-:W0:Y:S01]  /*0010*/  S2R R11, SR_CTAID.X ;  /* 0x00000000000b7919 */ /* 0x000e220000002500 */
[----:B------:R-:W1:Y:S06]  /*0020*/  LDCU UR4, c[0x0][0x370] ;  /* 0x00006e00ff0477ac */ /* 0x000e6c0008000800 */
[----:B------:R-:W2:Y:S01]  /*0030*/  LDC R6, c[0x0][0x3c0] ;  /* 0x0000f000ff067b82 */ /* 0x000ea20000000800 */
[----:B------:R-:W3:Y:S01]  /*0040*/  S2R R9, SR_TID.X ;  /* 0x0000000000097919 */ /* 0x000ee20000002100 */
[----:B------:R-:W4:Y:S01]  /*0050*/  LDCU.64 UR8, c[0x0][0x358] ;  /* 0x00006b00ff0877ac */ /* 0x000f220008000a00 */
[----:B-1----:R-:W-:Y:S01]  /*0060*/  UIADD3 UR4, UPT, UPT, UR4, -0x1, URZ ;  /* 0xffffffff04047890 */ /* 0x002fe2000fffe0ff */
[----:B--2---:R-:W-:-:S05]  /*0070*/  IMAD.SHL.U32 R0, R6, 0x400, RZ ;  /* 0x0000040006007824 */ /* 0x004fca00078e00ff */
[----:B0-----:R-:W-:-:S13]  /*0080*/  ISETP.GE.U32.AND P0, PT, R11, UR4, PT ;  /* 0x000000040b007c0c */ /* 0x001fda000bf06070 */
[----:B---34-:R-:W-:Y:S05]  /*0090*/  @P0 BRA `(.L_x_4717) ;  /* 0x0000003000900947 */ /* 0x018fea0003800000 */
[----:B------:R-:W0:Y:S01]  /*00a0*/  LDC.64 R2, c[0x0][0x3b8] ;  /* 0x0000ee00ff027b82 */ /* 0x000e220000000a00 */
[----:B------:R-:W-:Y:S01]  /*00b0*/  IMAD.MOV R10, RZ, RZ, -R6 ;  /* 0x000000ffff0a7224 */ /* 0x000fe200078e0a06 */
[----:B------:R-:W1:Y:S06]  /*00c0*/  LDCU.U8 UR4, c[0x0][0x380] ;  /* 0x00007000ff0477ac */ /* 0x000e6c0008000000 */
[----:B------:R-:W2:Y:S01]  /*00d0*/  LDC R12, c[0x0][0x398] ;  /* 0x0000e600ff0c7b82 */ /* 0x000ea20000000800 */
[----:B0-----:R-:W-:-:S05]  /*00e0*/  IMAD.WIDE.U32 R2, R11, 0x4, R2 ;  /* 0x000000040b027825 */ /* 0x001fca00078e0002 */
[----:B------:R-:W3:Y:S04]  /*00f0*/  LDG.E R5, desc[UR8][R2.64+0x4] ;  /* 0x0000040802057981 */ /* 0x000ee8000c1e1900 */
[----:B------:R0:W4:Y:S01]  /*0100*/  LDG.E R4, desc[UR8][R2.64] ;  /* 0x0000000802047981 */ /* 0x000122000c1e1900 */
[----:B------:R-:W-:Y:S01]  /*0110*/  LOP3.LUT R6, R11, R10, RZ, 0xc0, !PT ;  /* 0x0000000a0b067212 */ /* 0x000fe200078ec0ff */
[----:B-1----:R-:W-:Y:S01]  /*0120*/  UPRMT UR4, UR4, 0x8880, URZ ;  /* 0x0000888004047896 */ /* 0x002fe200080000ff */
[----:B------:R-:W-:-:S03]  /*0130*/  ACQBULK ;  /* 0x000000000000782e */ /* 0x000fc60000000000 */
[----:B------:R-:W-:Y:S01]  /*0140*/  IMAD.IADD R7, R11, 0x1, -R6 ;  /* 0x000000010b077824 */ /* 0x000fe200078e0a06 */
[----:B------:R-:W-:-:S03]  /*0150*/  UISETP.NE.AND UP0, UPT, UR4, URZ, UPT ;  /* 0x000000ff0400728c */ /* 0x000fc6000bf05270 */
[----:B------:R-:W-:Y:S01]  /*0160*/  IMAD.SHL.U32 R8, R7, 0x800, RZ ;  /* 0x0000080007087824 */ /* 0x000fe200078e00ff */
[----:B------:R-:W-:Y:S02]  /*0170*/  LOP3.LUT R7, R11, R10, RZ, 0xfc, !PT ;  /* 0x0000000a0b077212 */ /* 0x000fe400078efcff */
[----:B0-----:R-:W-:Y:S01]  /*0180*/  LOP3.LUT R2, R0, 0xfffff800, RZ, 0xc0, !PT ;  /* 0xfffff80000027812 */ /* 0x001fe200078ec0ff */
[C---:B------:R-:W-:Y:S01]  /*0190*/  VIADD R0, R8.reuse, 0x7ff ;  /* 0x000007ff08007836 */ /* 0x040fe20000000000 */
[----:B------:R-:W-:Y:S02]  /*01a0*/  ISETP.NE.AND P0, PT, R8, -0x800, PT ;  /* 0xfffff8000800780c */ /* 0x000fe40003f05270 */
[----:B------:R-:W-:Y:S01]  /*01b0*/  ISETP.NE.AND P1, PT, R7, -0x1, PT ;  /* 0xffffffff0700780c */ /* 0x000fe20003f25270 */
[----:B------:R-:W-:-:S04]  /*01c0*/  IMAD.SHL.U32 R7, R6, 0x800, RZ ;  /* 0x0000080006077824 */ /* 0x000fc800078e00ff */
[----:B--2---:R-:W-:-:S05]  /*01d0*/  IMAD.IADD R3, R12, 0x1, -R7 ;  /* 0x000000010c037824 */ /* 0x004fca00078e0a07 */
[----:B------:R-:W-:Y:S01]  /*01e0*/  VIMNMX.U32 R11, PT, PT, R2, R3, !PT ;  /* 0x00000003020b7248 */ /* 0x000fe20007fe0000 */
[----:B------:R-:W-:-:S04]  /*01f0*/  @P0 VIADD R0, R8, 0x800 ;  /* 0x0000080008000836 */ /* 0x000fc80000000000 */
[----:B------:R-:W-:Y:S02]  /*0200*/  IMAD.IADD R11, R11, 0x1, -R2 ;  /* 0x000000010b0b7824 */ /* 0x000fe400078e0a02 */
[----:B---3--:R-:W-:-:S04]  /*0210*/  IMAD.IADD R5, R5, 0x1, -R7 ;  /* 0x0000000105057824 */ /* 0x008fc800078e0a07 */
[----:B------:R-:W-:Y:S01]  /*0220*/  IMAD.IADD R13, R0, 0x1, -R5 ;  /* 0x00000001000d7824 */ /* 0x000fe200078e0a05 */
[----:B------:R-:W-:Y:S01]  /*0230*/  @!P1 VIMNMX.U32 R5, PT, PT, R2, R3, PT ;  /* 0x0000000302059248 */ /* 0x000fe20003fe0000 */
[----:B----4-:R-:W-:-:S03]  /*0240*/  IMAD.IADD R4, R4, 0x1, -R7 ;  /* 0x0000000104047824 */ /* 0x010fc600078e0a07 */
[----:B------:R-:W-:Y:S02]  /*0250*/  SEL R0, R2, R13, !P1 ;  /* 0x0000000d02007207 */ /* 0x000fe40004800000 */
[----:B------:R-:W-:Y:S02]  /*0260*/  VIADDMNMX.U32 R8, R8, -R4, R11, PT ;  /* 0x8000000408087246 */ /* 0x000fe4000380000b */
[----:B------:R-:W-:Y:S01]  /*0270*/  VIMNMX.U32 R15, PT, PT, R11, R0, PT ;  /* 0x000000000b0f7248 */ /* 0x000fe20003fe0000 */
[----:B------:R-:W-:Y:S01]  /*0280*/  IMAD.IADD R0, R5, 0x1, -R4 ;  /* 0x0000000105007824 */ /* 0x000fe200078e0a04 */
[----:B------:R-:W-:Y:S06]  /*0290*/  BRA.U !UP0, `(.L_x_4718) ;  /* 0x0000000508b47547 */ /* 0x000fec000b800000 */
[----:B------:R-:W-:Y:S01]  /*02a0*/  VIADD R3, R9, 0x100 ;  /* 0x0000010009037836 */ /* 0x000fe20000000000 */
[----:B------:R-:W-:Y:S01]  /*02b0*/  IADD3 R21, P2, PT, R7, R4, RZ ;  /* 0x0000000407157210 */ /* 0x000fe20007f5e0ff */
[----:B------:R-:W-:Y:S01]  /*02c0*/  VIADD R5, R9, 0x200 ;  /* 0x0000020009057836 */ /* 0x000fe20000000000 */
[----:B------:R-:W-:Y:S01]  /*02d0*/  IADD3 R2, P4, P5, R8, R7, R2 ;  /* 0x0000000708027210 */ /* 0x000fe20007d9e002 */
[C-C-:B------:R-:W-:Y:S01]  /*02e0*/  IMAD.IADD R6, R3.reuse, 0x1, -R0.reuse ;  /* 0x0000000103067824 */ /* 0x140fe200078e0a00 */
[-C--:B------:R-:W-:Y:S01]  /*02f0*/  ISETP.GE.AND P1, PT, R3, R0.reuse, PT ;  /* 0x000000000300720c */ /* 0x080fe20003f26270 */
[C---:B------:R-:W-:Y:S01]  /*0300*/  IMAD.IADD R10, R5.reuse, 0x1, -R0 ;  /* 0x00000001050a7824 */ /* 0x040fe200078e0a00 */
[----:B------:R-:W-:Y:S01]  /*0310*/  ISETP.GE.AND P3, PT, R5, R0, PT ;  /* 0x000000000500720c */ /* 0x000fe20003f66270 */
[----:B------:R-:W-:Y:S01]  /*0320*/  IMAD.X R4, RZ, RZ, RZ, P2 ;  /* 0x000000ffff047224 */ /* 0x000fe200010e06ff */
[----:B------:R-:W-:Y:S01]  /*0330*/  SEL R12, R3, R6, !P1 ;  /* 0x00000006030c7207 */ /* 0x000fe20004800000 */
[----:B------:R-:W-:Y:S01]  /*0340*/  VIADD R19, R9, 0x300 ;  /* 0x0000030009137836 */ /* 0x000fe20000000000 */
[----:B------:R-:W-:Y:S01]  /*0350*/  SEL R3, R21, R2, !P1 ;  /* 0x0000000215037207 */ /* 0x000fe20004800000 */
[C---:B------:R-:W-:Y:S01]  /*0360*/  VIADD R13, R9.reuse, 0x500 ;  /* 0x00000500090d7836 */ /* 0x040fe20000000000 */
[----:B------:R-:W-:Y:S01]  /*0370*/  IADD3.X R17, PT, PT, RZ, RZ, RZ, P4, P5 ;  /* 0x000000ffff117210 */ /* 0x000fe200027ea4ff */
[----:B------:R-:W-:Y:S01]  /*0380*/  VIADD R7, R9, 0x700 ;  /* 0x0000070009077836 */ /* 0x000fe20000000000 */
[----:B------:R-:W-:Y:S01]  /*0390*/  SHF.R.S32.HI R6, RZ, 0x1f, R6 ;  /* 0x0000001fff067819 */ /* 0x000fe20000011406 */
[----:B------:R-:W-:Y:S01]  /*03a0*/  IMAD.IADD R22, R19, 0x1, -R0 ;  /* 0x0000000113167824 */ /* 0x000fe200078e0a00 */
[----:B------:R-:W-:Y:S01]  /*03b0*/  IADD3 R12, P0, PT, R12, R3, RZ ;  /* 0x000000030c0c7210 */ /* 0x000fe20007f1e0ff */
[----:B------:R-:W0:Y:S01]  /*03c0*/  LDCU.64 UR4, c[0x0][0x388] ;  /* 0x00007100ff0477ac */ /* 0x000e220008000a00 */
[----:B------:R-:W-:Y:S01]  /*03d0*/  SEL R11, R5, R10, !P3 ;  /* 0x0000000a050b7207 */ /* 0x000fe20005800000 */
[----:B------:R-:W-:Y:S01]  /*03e0*/  VIADD R5, R9, 0x600 ;  /* 0x0000060009057836 */ /* 0x000fe20000000000 */
[----:B------:R-:W-:-:S02]  /*03f0*/  SEL R16, R4, R17, !P1 ;  /* 0x0000001104107207 */ /* 0x000fc40004800000 */
[----:B------:R-:W-:Y:S02]  /*0400*/  SEL R3, R6, RZ, P1 ;  /* 0x000000ff06037207 */ /* 0x000fe40000800000 */
[----:B------:R-:W-:Y:S02]  /*0410*/  LOP3.LUT R23, R9, 0x400, RZ, 0xfc, !PT ;  /* 0x0000040009177812 */ /* 0x000fe400078efcff */
[----:B------:R-:W-:Y:S01]  /*0420*/  SHF.R.S32.HI R10, RZ, 0x1f, R10 ;  /* 0x0000001fff0a7819 */ /* 0x000fe2000001140a */
[----:B------:R-:W-:Y:S01]  /*0430*/  IMAD.X R3, R3, 0x1, R16, P0 ;  /* 0x0000000103037824 */ /* 0x000fe200000e0610 */
[----:B------:R-:W-:Y:S01]  /*0440*/  SEL R14, R21, R2, !P3 ;  /* 0x00000002150e7207 */ /* 0x000fe20005800000 */
[----:B------:R-:W-:Y:S01]  /*0450*/  IMAD.IADD R6, R23, 0x1, -R0 ;  /* 0x0000000117067824 */ /* 0x000fe200078e0a00 */
[-C--:B------:R-:W-:Y:S02]  /*0460*/  ISETP.GE.AND P6, PT, R19, R0.reuse, PT ;  /* 0x000000001300720c */ /* 0x080fe40003fc6270 */
[----:B------:R-:W-:-:S02]  /*0470*/  ISETP.GE.AND P1, PT, R9, R0, PT ;  /* 0x000000000900720c */ /* 0x000fc40003f26270 */
[-C--:B------:R-:W-:Y:S02]  /*0480*/  ISETP.GE.AND P2, PT, R23, R0.reuse, PT ;  /* 0x000000001700720c */ /* 0x080fe40003f46270 */
[-C--:B------:R-:W-:Y:S02]  /*0490*/  ISETP.GE.AND P4, PT, R13, R0.reuse, PT ;  /* 0x000000000d00720c */ /* 0x080fe40003f86270 */
[-C--:B------:R-:W-:Y:S02]  /*04a0*/  ISETP.GE.AND P0, PT, R5, R0.reuse, PT ;  /* 0x000000000500720c */ /* 0x080fe40003f06270 */
[----:B------:R-:W-:Y:S02]  /*04b0*/  SEL R27, R4, R17, !P3 ;  /* 0x00000011041b7207 */ /* 0x000fe40005800000 */
[----:B------:R-:W-:Y:S02]  /*04c0*/  SEL R16, R10, RZ, P3 ;  /* 0x000000ff0a107207 */ /* 0x000fe40001800000 */
[----:B------:R-:W-:-:S02]  /*04d0*/  ISETP.GE.AND P3, PT, R7, R0, PT ;  /* 0x000000000700720c */ /* 0x000fc40003f66270 */
[----:B------:R-:W-:Y:S02]  /*04e0*/  IADD3 R11, P5, PT, R11, R14, RZ ;  /* 0x0000000e0b0b7210 */ /* 0x000fe40007fbe0ff */
[----:B------:R-:W-:Y:S02]  /*04f0*/  SEL R18, R19, R22, !P6 ;  /* 0x0000001613127207 */ /* 0x000fe40007000000 */
[CC--:B------:R-:W-:Y:S01]  /*0500*/  SEL R10, R21.reuse, R2.reuse, !P1 ;  /* 0x00000002150a7207 */ /* 0x0c0fe20004800000 */
[----:B------:R-:W-:Y:S01]  /*0510*/  IMAD.X R16, R16, 0x1, R27, P5 ;  /* 0x0000000110107824 */ /* 0x000fe200028e061b */
[CC--:B------:R-:W-:Y:S02]  /*0520*/  SEL R25, R21.reuse, R2.reuse, !P6 ;  /* 0x0000000215197207 */ /* 0x0c0fe40007000000 */
[CC--:B------:R-:W-:Y:S02]  /*0530*/  SEL R20, R21.reuse, R2.reuse, !P2 ;  /* 0x0000000215147207 */ /* 0x0c0fe40005000000 */
[----:B------:R-:W-:-:S02]  /*0540*/  SEL R14, R21, R2, !P4 ;  /* 0x00000002150e7207 */ /* 0x000fc40006000000 */
[CC--:B------:R-:W-:Y:S02]  /*0550*/  SEL R19, R21.reuse, R2.reuse, !P0 ;  /* 0x0000000215137207 */ /* 0x0c0fe40004000000 */
[----:B------:R-:W-:Y:S02]  /*0560*/  SHF.R.S32.HI R22, RZ, 0x1f, R22 ;  /* 0x0000001fff167819 */ /* 0x000fe40000011416 */
[----:B------:R-:W-:Y:S01]  /*0570*/  SEL R21, R21, R2, !P3 ;  /* 0x0000000215157207 */ /* 0x000fe20005800000 */
[----:B------:R-:W-:Y:S01]  /*0580*/  IMAD.IADD R2, R13, 0x1, -R0 ;  /* 0x000000010d027824 */ /* 0x000fe200078e0a00 */
[----:B------:R-:W-:Y:S02]  /*0590*/  IADD3 R18, P5, PT, R18, R25, RZ ;  /* 0x0000001912127210 */ /* 0x000fe40007fbe0ff */
[----:B------:R-:W-:Y:S02]  /*05a0*/  SEL R23, R23, R6, !P2 ;  /* 0x0000000617177207 */ /* 0x000fe40005000000 */
[----:B------:R-:W-:-:S02]  /*05b0*/  SEL R27, R4, R17, !P6 ;  /* 0x00000011041b7207 */ /* 0x000fc40007000000 */
[----:B------:R-:W-:Y:S02]  /*05c0*/  SEL R22, R22, RZ, P6 ;  /* 0x000000ff16167207 */ /* 0x000fe40003000000 */
[----:B------:R-:W-:Y:S02]  /*05d0*/  SEL R25, R13, R2, !P4 ;  /* 0x000000020d197207 */ /* 0x000fe40006000000 */
[----:B------:R-:W-:Y:S01]  /*05e0*/  IADD3 R13, P6, PT, R23, R20, RZ ;  /* 0x00000014170d7210 */ /* 0x000fe20007fde0ff */
[----:B------:R-:W-:Y:S01]  /*05f0*/  IMAD.X R23, R22, 0x1, R27, P5 ;  /* 0x0000000116177824 */ /* 0x000fe200028e061b */
[----:B------:R-:W-:Y:S01]  /*0600*/  SHF.R.S32.HI R22, RZ, 0x1f, R6 ;  /* 0x0000001fff167819 */ /* 0x000fe20000011406 */
[--C-:B------:R-:W-:Y:S01]  /*0610*/  IMAD.IADD R20, R9, 0x1, -R0.reuse ;  /* 0x0000000109147824 */ /* 0x100fe200078e0a00 */
[----:B------:R-:W-:Y:S01]  /*0620*/  IADD3 R14, P5, PT, R25, R14, RZ ;  /* 0x0000000e190e7210 */ /* 0x000fe20007fbe0ff */
[----:B------:R-:W-:Y:S01]  /*0630*/  IMAD.IADD R6, R5, 0x1, -R0 ;  /* 0x0000000105067824 */ /* 0x000fe200078e0a00 */
[----:B------:R-:W-:-:S02]  /*0640*/  SEL R27, R4, R17, !P2 ;  /* 0x00000011041b7207 */ /* 0x000fc40005000000 */
[----:B------:R-:W-:Y:S02]  /*0650*/  SEL R22, R22, RZ, P2 ;  /* 0x000000ff16167207 */ /* 0x000fe40001000000 */
[----:B------:R-:W-:Y:S02]  /*0660*/  SEL R25, R9, R20, !P1 ;  /* 0x0000001409197207 */ /* 0x000fe40004800000 */
[----:B------:R-:W-:Y:S01]  /*0670*/  SEL R24, R5, R6, !P0 ;  /* 0x0000000605187207 */ /* 0x000fe20004000000 */
[----:B------:R-:W-:Y:S01]  /*0680*/  IMAD.X R22, R22, 0x1, R27, P6 ;  /* 0x0000000116167824 */ /* 0x000fe200030e061b */
[----:B------:R-:W-:Y:S02]  /*0690*/  IADD3 R5, P2, PT, R25, R10, RZ ;  /* 0x0000000a19057210 */ /* 0x000fe40007f5e0ff */
[----:B------:R-:W-:Y:S02]  /*06a0*/  SHF.R.S32.HI R25, RZ, 0x1f, R20 ;  /* 0x0000001fff197819 */ /* 0x000fe40000011414 */
[----:B------:R-:W-:-:S02]  /*06b0*/  IADD3 R19, P6, PT, R24, R19, RZ ;  /* 0x0000001318137210 */ /* 0x000fc40007fde0ff */
[CC--:B------:R-:W-:Y:S02]  /*06c0*/  SEL R10, R4.reuse, R17.reuse, !P4 ;  /* 0x00000011040a7207 */ /* 0x0c0fe40006000000 */
[CC--:B------:R-:W-:Y:S02]  /*06d0*/  SEL R24, R4.reuse, R17.reuse, !P0 ;  /* 0x0000001104187207 */ /* 0x0c0fe40004000000 */
[CC--:B------:R-:W-:Y:S02]  /*06e0*/  SEL R20, R4.reuse, R17.reuse, !P1 ;  /* 0x0000001104147207 */ /* 0x0c0fe40004800000 */
[----:B------:R-:W-:Y:S01]  /*06f0*/  SEL R26, R4, R17, !P3 ;  /* 0x00000011041a7207 */ /* 0x000fe20005800000 */
[----:B------:R-:W-:Y:S01]  /*0700*/  IMAD.IADD R4, R7, 0x1, -R0 ;  /* 0x0000000107047824 */ /* 0x000fe200078e0a00 */
[----:B------:R-:W-:Y:S02]  /*0710*/  SHF.R.S32.HI R2, RZ, 0x1f, R2 ;  /* 0x0000001fff027819 */ /* 0x000fe40000011402 */
[----:B------:R-:W-:-:S02]  /*0720*/  SEL R25, R25, RZ, P1 ;  /* 0x000000ff19197207 */ /* 0x000fc40000800000 */
[----:B------:R-:W-:Y:S02]  /*0730*/  SEL R28, R7, R4, !P3 ;  /* 0x00000004071c7207 */ /* 0x000fe40005800000 */
[----:B------:R-:W-:Y:S01]  /*0740*/  SHF.R.S32.HI R4, RZ, 0x1f, R4 ;  /* 0x0000001fff047819 */ /* 0x000fe20000011404 */
[----:B------:R-:W-:Y:S01]  /*0750*/  IMAD.X R20, R25, 0x1, R20, P2 ;  /* 0x0000000119147824 */ /* 0x000fe200010e0614 */
[----:B------:R-:W-:Y:S02]  /*0760*/  SHF.R.S32.HI R6, RZ, 0x1f, R6 ;  /* 0x0000001fff067819 */ /* 0x000fe40000011406 */
[----:B------:R-:W-:Y:S02]  /*0770*/  IADD3 R21, P1, PT, R28, R21, RZ ;  /* 0x000000151c157210 */ /* 0x000fe40007f3e0ff */
[----:B------:R-:W-:Y:S02]  /*0780*/  SEL R7, R4, RZ, P3 ;  /* 0x000000ff04077207 */ /* 0x000fe40001800000 */
[----:B------:R-:W-:-:S02]  /*0790*/  SEL R17, R2, RZ, P4 ;  /* 0x000000ff02117207 */ /* 0x000fc40002000000 */
[----:B------:R-:W-:Y:S01]  /*07a0*/  SEL R27, R6, RZ, P0 ;  /* 0x000000ff061b7207 */ /* 0x000fe20000000000 */
[----:B------:R-:W-:Y:S01]  /*07b0*/  IMAD.X R26, R7, 0x1, R26, P1 ;  /* 0x00000001071a7824 */ /* 0x000fe200008e061a */
[----:B0-----:R-:W-:Y:S01]  /*07c0*/  LEA R6, P0, R5, UR4, 0x3 ;  /* 0x0000000405067c11 */ /* 0x001fe2000f8018ff */
[----:B------:R-:W-:Y:S01]  /*07d0*/  IMAD.X R17, R17, 0x1, R10, P5 ;  /* 0x0000000111117824 */ /* 0x000fe200028e060a */
[----:B------:R-:W-:Y:S01]  /*07e0*/  LEA R4, P1, R12, UR4, 0x3 ;  /* 0x000000040c047c11 */ /* 0x000fe2000f8218ff */
[----:B------:R-:W-:Y:S01]  /*07f0*/  IMAD.X R24, R27, 0x1, R24, P6 ;  /* 0x000000011b187824 */ /* 0x000fe200030e0618 */
[----:B------:R-:W-:Y:S02]  /*0800*/  LEA R2, P2, R11, UR4, 0x3 ;  /* 0x000000040b027c11 */ /* 0x000fe4000f8418ff */
[----:B------:R-:W-:Y:S02]  /*0810*/  LEA R10, P3, R18, UR4, 0x3 ;  /* 0x00000004120a7c11 */ /* 0x000fe4000f8618ff */
[----:B------:R-:W-:-:S02]  /*0820*/  LEA.HI.X R7, R5, UR5, R20, 0x3, P0 ;  /* 0x0000000505077c11 */ /* 0x000fc400080f1c14 */
        /* <DEDUP_REMOVED lines=20> */
.L_x_4718:
[----:B------:R-:W-:Y:S01]  /*0970*/  VIADD R3, R9, 0x100 ;  /* 0x0000010009037836 */ /* 0x000fe20000000000 */
[----:B------:R-:W-:Y:S01]  /*0980*/  IADD3 R21, P1, PT, R7, R4, RZ ;  /* 0x0000000407157210 */ /* 0x000fe20007f3e0ff */
[----:B------:R-:W-:Y:S01]  /*0990*/  VIADD R5, R9, 0x200 ;  /* 0x0000020009057836 */ /* 0x000fe20000000000 */
[----:B------:R-:W-:Y:S01]  /*09a0*/  IADD3 R4, P2, P4, R8, R7, R2 ;  /* 0x0000000708047210 */ /* 0x000fe20007c5e002 */
[C-C-:B------:R-:W-:Y:S01]  /*09b0*/  IMAD.IADD R6, R3.reuse, 0x1, -R0.reuse ;  /* 0x0000000103067824 */ /* 0x140fe200078e0a00 */
[----:B------:R-:W-:Y:S01]  /*09c0*/  ISETP.GE.AND P5, PT, R3, R0, PT ;  /* 0x000000000300720c */ /* 0x000fe20003fa6270 */
[----:B------:R-:W-:Y:S01]  /*09d0*/  IMAD.X R2, RZ, RZ, RZ, P1 ;  /* 0x000000ffff027224 */ /* 0x000fe200008e06ff */
[----:B------:R-:W-:Y:S01]  /*09e0*/  IADD3.X R7, PT, PT, RZ, RZ, RZ, P2, P4 ;  /* 0x000000ffff077210 */ /* 0x000fe200017e84ff */
[----:B------:R-:W-:Y:S01]  /*09f0*/  IMAD.IADD R10, R5, 0x1, -R0 ;  /* 0x00000001050a7824 */ /* 0x000fe200078e0a00 */
[----:B------:R-:W-:Y:S01]  /*0a00*/  SEL R3, R3, R6, !P5 ;  /* 0x0000000603037207 */ /* 0x000fe20006800000 */
[----:B------:R-:W-:Y:S01]  /*0a10*/  VIADD R19, R9, 0x300 ;  /* 0x0000030009137836 */ /* 0x000fe20000000000 */
[----:B------:R-:W-:Y:S01]  /*0a20*/  SEL R12, R21, R4, !P5 ;  /* 0x00000004150c7207 */ /* 0x000fe20006800000 */
[C---:B------:R-:W-:Y:S01]  /*0a30*/  VIADD R23, R9.reuse, 0x500 ;  /* 0x0000050009177836 */ /* 0x040fe20000000000 */
[----:B------:R-:W-:Y:S01]  /*0a40*/  SHF.R.S32.HI R6, RZ, 0x1f, R6 ;  /* 0x0000001fff067819 */ /* 0x000fe20000011406 */
[----:B------:R-:W-:Y:S01]  /*0a50*/  VIADD R25, R9, 0x600 ;  /* 0x0000060009197836 */ /* 0x000fe20000000000 */
[----:B------:R-:W-:Y:S01]  /*0a60*/  ISETP.GE.AND P3, PT, R5, R0, PT ;  /* 0x000000000500720c */ /* 0x000fe20003f66270 */
[----:B------:R-:W-:Y:S01]  /*0a70*/  VIADD R17, R9, 0x700 ;  /* 0x0000070009117836 */ /* 0x000fe20000000000 */
[----:B------:R-:W-:Y:S01]  /*0a80*/  IADD3 R12, P0, PT, R3, R12, RZ ;  /* 0x0000000c030c7210 */ /* 0x000fe20007f1e0ff */
[----:B------:R-:W-:Y:S01]  /*0a90*/  IMAD.IADD R20, R19, 0x1, -R0 ;  /* 0x0000000113147824 */ /* 0x000fe200078e0a00 */
[----:B------:R-:W-:Y:S01]  /*0aa0*/  SEL R3, R2, R7, !P5 ;  /* 0x0000000702037207 */ /* 0x000fe20006800000 */
[----:B------:R-:W0:Y:S01]  /*0ab0*/  LDCU.64 UR4, c[0x0][0x3a0] ;  /* 0x00007400ff0477ac */ /* 0x000e220008000a00 */
[----:B------:R-:W-:-:S02]  /*0ac0*/  SEL R6, R6, RZ, P5 ;  /* 0x000000ff06067207 */ /* 0x000fc40002800000 */
[----:B------:R-:W-:Y:S02]  /*0ad0*/  SEL R14, R5, R10, !P3 ;  /* 0x0000000a050e7207 */ /* 0x000fe40005800000 */
[----:B------:R-:W-:Y:S01]  /*0ae0*/  LOP3.LUT R13, R9, 0x400, RZ, 0xfc, !PT ;  /* 0x00000400090d7812 */ /* 0x000fe200078efcff */
[----:B------:R-:W-:Y:S01]  /*0af0*/  IMAD.X R3, R6, 0x1, R3, P0 ;  /* 0x0000000106037824 */ /* 0x000fe200000e0603 */
[----:B------:R-:W-:Y:S02]  /*0b00*/  SHF.R.S32.HI R10, RZ, 0x1f, R10 ;  /* 0x0000001fff0a7819 */ /* 0x000fe4000001140a */
[----:B------:R-:W-:Y:S01]  /*0b10*/  SEL R11, R21, R4, !P3 ;  /* 0x00000004150b7207 */ /* 0x000fe20005800000 */
[----:B------:R-:W-:Y:S01]  /*0b20*/  IMAD.IADD R6, R13, 0x1, -R0 ;  /* 0x000000010d067824 */ /* 0x000fe200078e0a00 */
[-C--:B------:R-:W-:Y:S02]  /*0b30*/  ISETP.GE.AND P6, PT, R19, R0.reuse, PT ;  /* 0x000000001300720c */ /* 0x080fe40003fc6270 */
[----:B------:R-:W-:-:S02]  /*0b40*/  ISETP.GE.AND P1, PT, R9, R0, PT ;  /* 0x000000000900720c */ /* 0x000fc40003f26270 */
[-C--:B------:R-:W-:Y:S02]  /*0b50*/  ISETP.GE.AND P2, PT, R13, R0.reuse, PT ;  /* 0x000000000d00720c */ /* 0x080fe40003f46270 */
[-C--:B------:R-:W-:Y:S02]  /*0b60*/  ISETP.GE.AND P4, PT, R23, R0.reuse, PT ;  /* 0x000000001700720c */ /* 0x080fe40003f86270 */
[----:B------:R-:W-:Y:S02]  /*0b70*/  ISETP.GE.AND P0, PT, R25, R0, PT ;  /* 0x000000001900720c */ /* 0x000fe40003f06270 */
[----:B------:R-:W-:Y:S02]  /*0b80*/  SEL R16, R2, R7, !P3 ;  /* 0x0000000702107207 */ /* 0x000fe40005800000 */
[----:B------:R-:W-:Y:S02]  /*0b90*/  SEL R27, R10, RZ, P3 ;  /* 0x000000ff0a1b7207 */ /* 0x000fe40001800000 */
[----:B------:R-:W-:-:S02]  /*0ba0*/  IADD3 R11, P5, PT, R14, R11, RZ ;  /* 0x0000000b0e0b7210 */ /* 0x000fc40007fbe0ff */
[----:B------:R-:W-:Y:S02]  /*0bb0*/  ISETP.GE.AND P3, PT, R17, R0, PT ;  /* 0x000000001100720c */ /* 0x000fe40003f66270 */
[----:B------:R-:W-:Y:S01]  /*0bc0*/  SEL R29, R19, R20, !P6 ;  /* 0x00000014131d7207 */ /* 0x000fe20007000000 */
[----:B------:R-:W-:Y:S01]  /*0bd0*/  IMAD.X R16, R27, 0x1, R16, P5 ;  /* 0x000000011b107824 */ /* 0x000fe200028e0610 */
[CC--:B------:R-:W-:Y:S02]  /*0be0*/  SEL R18, R21.reuse, R4.reuse, !P6 ;  /* 0x0000000415127207 */ /* 0x0c0fe40007000000 */
[----:B------:R-:W-:Y:S02]  /*0bf0*/  SHF.R.S32.HI R20, RZ, 0x1f, R20 ;  /* 0x0000001fff147819 */ /* 0x000fe40000011414 */
[CC--:B------:R-:W-:Y:S02]  /*0c00*/  SEL R5, R21.reuse, R4.reuse, !P1 ;  /* 0x0000000415057207 */ /* 0x0c0fe40004800000 */
[----:B------:R-:W-:-:S02]  /*0c10*/  SEL R10, R21, R4, !P2 ;  /* 0x00000004150a7207 */ /* 0x000fc40005000000 */
[CC--:B------:R-:W-:Y:S02]  /*0c20*/  SEL R14, R21.reuse, R4.reuse, !P4 ;  /* 0x00000004150e7207 */ /* 0x0c0fe40006000000 */
[CC--:B------:R-:W-:Y:S02]  /*0c30*/  SEL R19, R21.reuse, R4.reuse, !P0 ;  /* 0x0000000415137207 */ /* 0x0c0fe40004000000 */
[----:B------:R-:W-:Y:S01]  /*0c40*/  SEL R21, R21, R4, !P3 ;  /* 0x0000000415157207 */ /* 0x000fe20005800000 */
[----:B------:R-:W-:Y:S01]  /*0c50*/  IMAD.IADD R4, R23, 0x1, -R0 ;  /* 0x0000000117047824 */ /* 0x000fe200078e0a00 */
[----:B------:R-:W-:Y:S02]  /*0c60*/  IADD3 R18, P5, PT, R29, R18, RZ ;  /* 0x000000121d127210 */ /* 0x000fe40007fbe0ff */
[----:B------:R-:W-:Y:S02]  /*0c70*/  SEL R22, R2, R7, !P6 ;  /* 0x0000000702167207 */ /* 0x000fe40007000000 */
[----:B------:R-:W-:-:S02]  /*0c80*/  SEL R27, R20, RZ, P6 ;  /* 0x000000ff141b7207 */ /* 0x000fc40003000000 */
[----:B------:R-:W-:Y:S02]  /*0c90*/  SEL R13, R13, R6, !P2 ;  /* 0x000000060d0d7207 */ /* 0x000fe40005000000 */
[----:B------:R-:W-:Y:S01]  /*0ca0*/  SEL R29, R23, R4, !P4 ;  /* 0x00000004171d7207 */ /* 0x000fe20006000000 */
[----:B------:R-:W-:Y:S01]  /*0cb0*/  IMAD.X R23, R27, 0x1, R22, P5 ;  /* 0x000000011b177824 */ /* 0x000fe200028e0616 */
[----:B------:R-:W-:Y:S01]  /*0cc0*/  IADD3 R13, P6, PT, R13, R10, RZ ;  /* 0x0000000a0d0d7210 */ /* 0x000fe20007fde0ff */
[----:B------:R-:W-:Y:S01]  /*0cd0*/  IMAD.IADD R10, R9, 0x1, -R0 ;  /* 0x00000001090a7824 */ /* 0x000fe200078e0a00 */
[----:B------:R-:W-:Y:S01]  /*0ce0*/  SHF.R.S32.HI R22, RZ, 0x1f, R6 ;  /* 0x0000001fff167819 */ /* 0x000fe20000011406 */
[----:B------:R-:W-:Y:S01]  /*0cf0*/  IMAD.IADD R6, R25, 0x1, -R0 ;  /* 0x0000000119067824 */ /* 0x000fe200078e0a00 */
[----:B------:R-:W-:Y:S02]  /*0d00*/  SEL R24, R2, R7, !P2 ;  /* 0x0000000702187207 */ /* 0x000fe40005000000 */
[----:B------:R-:W-:-:S02]  /*0d10*/  SEL R27, R22, RZ, P2 ;  /* 0x000000ff161b7207 */ /* 0x000fc40001000000 */
[----:B------:R-:W-:Y:S02]  /*0d20*/  SEL R20, R9, R10, !P1 ;  /* 0x0000000a09147207 */ /* 0x000fe40004800000 */
[----:B------:R-:W-:Y:S01]  /*0d30*/  SEL R26, R25, R6, !P0 ;  /* 0x00000006191a7207 */ /* 0x000fe20004000000 */
[----:B------:R-:W-:Y:S01]  /*0d40*/  IMAD.X R22, R27, 0x1, R24, P6 ;  /* 0x000000011b167824 */ /* 0x000fe200030e0618 */
[----:B------:R-:W-:Y:S02]  /*0d50*/  IADD3 R5, P2, PT, R20, R5, RZ ;  /* 0x0000000514057210 */ /* 0x000fe40007f5e0ff */
[----:B------:R-:W-:Y:S02]  /*0d60*/  SHF.R.S32.HI R25, RZ, 0x1f, R10 ;  /* 0x0000001fff197819 */ /* 0x000fe4000001140a */
[----:B------:R-:W-:Y:S02]  /*0d70*/  IADD3 R19, P6, PT, R26, R19, RZ ;  /* 0x000000131a137210 */ /* 0x000fe40007fde0ff */
[----:B------:R-:W-:-:S02]  /*0d80*/  SEL R10, R2, R7, !P4 ;  /* 0x00000007020a7207 */ /* 0x000fc40006000000 */
[CC--:B------:R-:W-:Y:S02]  /*0d90*/  SEL R24, R2.reuse, R7.reuse, !P0 ;  /* 0x0000000702187207 */ /* 0x0c0fe40004000000 */
[CC--:B------:R-:W-:Y:S02]  /*0da0*/  SEL R20, R2.reuse, R7.reuse, !P1 ;  /* 0x0000000702147207 */ /* 0x0c0fe40004800000 */
[----:B------:R-:W-:Y:S01]  /*0db0*/  SEL R26, R2, R7, !P3 ;  /* 0x00000007021a7207 */ /* 0x000fe20005800000 */
[----:B------:R-:W-:Y:S01]  /*0dc0*/  IMAD.IADD R2, R17, 0x1, -R0 ;  /* 0x0000000111027824 */ /* 0x000fe200078e0a00 */
[----:B------:R-:W-:Y:S02]  /*0dd0*/  SHF.R.S32.HI R4, RZ, 0x1f, R4 ;  /* 0x0000001fff047819 */ /* 0x000fe40000011404 */
[----:B------:R-:W-:Y:S02]  /*0de0*/  SEL R25, R25, RZ, P1 ;  /* 0x000000ff19197207 */ /* 0x000fe40000800000 */
[----:B------:R-:W-:-:S02]  /*0df0*/  SEL R28, R17, R2, !P3 ;  /* 0x00000002111c7207 */ /* 0x000fc40005800000 */
[----:B------:R-:W-:Y:S01]  /*0e00*/  SHF.R.S32.HI R2, RZ, 0x1f, R2 ;  /* 0x0000001fff027819 */ /* 0x000fe20000011402 */
[----:B------:R-:W-:Y:S01]  /*0e10*/  IMAD.X R20, R25, 0x1, R20, P2 ;  /* 0x0000000119147824 */ /* 0x000fe200010e0614 */
[----:B------:R-:W-:Y:S02]  /*0e20*/  SHF.R.S32.HI R6, RZ, 0x1f, R6 ;  /* 0x0000001fff067819 */ /* 0x000fe40000011406 */
[----:B------:R-:W-:Y:S02]  /*0e30*/  IADD3 R21, P1, PT, R28, R21, RZ ;  /* 0x000000151c157210 */ /* 0x000fe40007f3e0ff */
[----:B------:R-:W-:Y:S02]  /*0e40*/  SEL R27, R2, RZ, P3 ;  /* 0x000000ff021b7207 */ /* 0x000fe40001800000 */
[----:B------:R-:W-:Y:S02]  /*0e50*/  IADD3 R14, P5, PT, R29, R14, RZ ;  /* 0x0000000e1d0e7210 */ /* 0x000fe40007fbe0ff */
[----:B------:R-:W-:Y:S01]  /*0e60*/  SEL R17, R4, RZ, P4 ;  /* 0x000000ff04117207 */ /* 0x000fe20002000000 */
[----:B------:R-:W-:Y:S01]  /*0e70*/  IMAD.X R26, R27, 0x1, R26, P1 ;  /* 0x000000011b1a7824 */ /* 0x000fe200008e061a */
[----:B------:R-:W-:-:S02]  /*0e80*/  SEL R7, R6, RZ, P0 ;  /* 0x000000ff06077207 */ /* 0x000fc40000000000 */
[----:B0-----:R-:W-:Y:S01]  /*0e90*/  LEA R6, P0, R5, UR4, 0x3 ;  /* 0x0000000405067c11 */ /* 0x001fe2000f8018ff */
[----:B------:R-:W-:Y:S01]  /*0ea0*/  IMAD.X R17, R17, 0x1, R10, P5 ;  /* 0x0000000111117824 */ /* 0x000fe200028e060a */
[----:B------:R-:W-:Y:S01]  /*0eb0*/  LEA R4, P1, R12, UR4, 0x3 ;  /* 0x000000040c047c11 */ /* 0x000fe2000f8218ff */
[----:B------:R-:W-:Y:S01]  /*0ec0*/  IMAD.X R24, R7, 0x1, R24, P6 ;  /* 0x0000000107187824 */ /* 0x000fe200030e0618 */
        /* <DEDUP_REMOVED lines=22> */
.L_x_4719:
[----:B------:R-:W0:Y:S01]  /*1030*/  S2UR UR5, SR_CgaCtaId ;  /* 0x00000000000579c3 */ /* 0x000e220000008800 */
[----:B------:R-:W-:Y:S01]  /*1040*/  UMOV UR4, 0x400 ;  /* 0x0000040000047882 */ /* 0x000fe20000000000 */
[----:B------:R-:W-:Y:S02]  /*1050*/  IMAD.SHL.U32 R23, R9, 0x8, RZ ;  /* 0x0000000809177824 */ /* 0x000fe400078e00ff */
[----:B------:R-:W-:Y:S01]  /*1060*/  IMAD.IADD R8, R15, 0x1, -R8 ;  /* 0x000000010f087824 */ /* 0x000fe200078e0a08 */
[----:B0-----:R-:W-:-:S09]  /*1070*/  ULEA UR4, UR5, UR4, 0x18 ;  /* 0x0000000405047291 */ /* 0x001fd2000f8ec0ff */
[----:B-----5:R-:W-:Y:S04]  /*1080*/  STS.64 [R23+UR4], R6 ;  /* 0x0000000617007988 */ /* 0x020fe80008000a04 */
[----:B------:R-:W-:Y:S04]  /*1090*/  STS.64 [R23+UR4+0x800], R4 ;  /* 0x0008000417007988 */ /* 0x000fe80008000a04 */
[----:B------:R0:W-:Y:S04]  /*10a0*/  STS.64 [R23+UR4+0x1000], R2 ;  /* 0x0010000217007988 */ /* 0x0001e80008000a04 */
[----:B------:R-:W-:Y:S04]  /*10b0*/  STS.64 [R23+UR4+0x1800], R10 ;  /* 0x0018000a17007988 */ /* 0x000fe80008000a04 */
        /* <DEDUP_REMOVED lines=20> */
[----:B------:R-:W-:Y:S01]  /*1200*/  SHF.R.S32.HI R8, RZ, 0x1f, R8 ;  /* 0x0000001fff087819 */ /* 0x000fe20000011408 */
[----:B------:R-:W-:-:S07]  /*1210*/  IMAD.IADD R10, R0, 0x1, R3 ;  /* 0x00000001000a7824 */ /* 0x000fce00078e0203 */
.L_x_4727:
        /* <DEDUP_REMOVED lines=10> */
[----:B------:R-:W-:-:S05]  /*12c0*/  IMAD.IADD R5, R10, 0x1, R5 ;  /* 0x000000010a057824 */ /* 0x000fca00078e0205 */
[----:B------:R-:W-:Y:S02]  /*12d0*/  LEA R6, R5, UR4, 0x3 ;  /* 0x0000000405067c11 */ /* 0x000fe4000f8e18ff */
[----:B------:R-:W0:Y:S04]  /*12e0*/  LDS.64 R4, [R4] ;  /* 0x0000000004047984 */ /* 0x000e280000000a00 */
[----:B------:R-:W1:Y:S02]  /*12f0*/  LDS.64 R6, [R6] ;  /* 0x0000000006067984 */ /* 0x000e640000000a00 */
.L_x_4726:
        /* <DEDUP_REMOVED lines=20> */
.L_x_4725:
[----:B------:R-:W-:Y:S05]  /*1440*/  BSYNC.RECONVERGENT B2 ;  /* 0x0000000000027941 */ /* 0x000fea0003800200 */
.L_x_4724:
[----:B------:R-:W-:-:S04]  /*1450*/  @P0 VIADD R11, R17, 0x1 ;  /* 0x00000001110b0836 */ /* 0x000fc80000000000 */
[----:B------:R-:W-:Y:S01]  /*1460*/  IMAD.MOV.U32 R5, RZ, RZ, R11 ;  /* 0x000000ffff057224 */ /* 0x000fe200078e000b */
[----:B------:R-:W-:-:S13]  /*1470*/  ISETP.GE.AND P0, PT, R11, R16, PT ;  /* 0x000000100b00720c */ /* 0x000fda0003f06270 */
[----:B------:R-:W-:Y:S05]  /*1480*/  @!P0 BRA `(.L_x_4727) ;  /* 0xfffffffc00648947 */ /* 0x000fea000383ffff */
[----:B------:R-:W-:Y:S05]  /*1490*/  BSYNC.RECONVERGENT B1 ;  /* 0x0000000000017941 */ /* 0x000fea0003800200 */
.L_x_4723:
[----:B------:R-:W-:Y:S05]  /*14a0*/  BRA `(.L_x_4721) ;  /* 0x0000000000187947 */ /* 0x000fea0003800000 */
.L_x_4722:
[----:B------:R-:W-:-:S05]  /*14b0*/  IMAD.IADD R4, R16, 0x1, -R5 ;  /* 0x0000000110047824 */ /* 0x000fca00078e0a05 */
[----:B------:R-:W-:-:S04]  /*14c0*/  LEA.HI R4, R4, R4, RZ, 0x1 ;  /* 0x0000000404047211 */ /* 0x000fc800078f08ff */
[----:B------:R-:W-:-:S05]  /*14d0*/  LEA.HI.SX32 R4, R4, R5, 0x1f ;  /* 0x0000000504047211 */ /* 0x000fca00078ffaff */
[----:B------:R-:W-:-:S05]  /*14e0*/  VIADD R5, R4, 0x1 ;  /* 0x0000000104057836 */ /* 0x000fca0000000000 */
[----:B------:R-:W-:-:S13]  /*14f0*/  ISETP.GE.AND P0, PT, R5, R16, PT ;  /* 0x000000100500720c */ /* 0x000fda0003f06270 */
[----:B------:R-:W-:Y:S05]  /*1500*/  @!P0 BRA `(.L_x_4722) ;  /* 0xfffffffc00e88947 */ /* 0x000fea000383ffff */
.L_x_4721:
[----:B------:R-:W-:Y:S05]  /*1510*/  BSYNC.RECONVERGENT B0 ;  /* 0x0000000000007941 */ /* 0x000fea0003800200 */
.L_x_4720:
[----:B------:R-:W-:Y:S01]  /*1520*/  IADD3 R21, PT, PT, R0, R3, -R5 ;  /* 0x0000000300157210 */ /* 0x000fe20007ffe805 */
[----:B------:R-:W0:Y:S01]  /*1530*/  LDCU UR5, c[0x0][0x3b0] ;  /* 0x00007600ff0577ac */ /* 0x000e220008000800 */
[----:B------:R-:W-:Y:S01]  /*1540*/  LEA R12, R5, UR4, 0x3 ;  /* 0x00000004050c7c11 */ /* 0x000fe2000f8e18ff */
[----:B------:R-:W-:Y:S01]  /*1550*/  BSSY.RECONVERGENT B0, `(.L_x_4728) ;  /* 0x0000022000007945 */ /* 0x000fe20003800200 */
[C---:B------:R-:W-:Y:S02]  /*1560*/  LEA R20, R21.reuse, UR4, 0x3 ;  /* 0x0000000415147c11 */ /* 0x040fe4000f8e18ff */
[----:B------:R-:W-:Y:S01]  /*1570*/  ISETP.GE.AND P1, PT, R21, R2, PT ;  /* 0x000000021500720c */ /* 0x000fe20003f26270 */
[----:B------:R1:W2:Y:S01]  /*1580*/  LDS.64 R18, [R12] ;  /* 0x000000000c127984 */ /* 0x0002a20000000a00 */
[----:B------:R-:W-:-:S03]  /*1590*/  PLOP3.LUT P0, PT, PT, PT, PT, 0x8, 0x80 ;  /* 0x000000000080781c */ /* 0x000fc60003f0e170 */
[----:B------:R1:W3:Y:S08]  /*15a0*/  LDS.64 R16, [R20] ;  /* 0x0000000014107984 */ /* 0x0002f00000000a00 */
        /* <DEDUP_REMOVED lines=8> */
.L_x_4730:
        /* <DEDUP_REMOVED lines=20> */
.L_x_4729:
[----:B------:R-:W-:Y:S05]  /*1770*/  BSYNC.RECONVERGENT B0 ;  /* 0x0000000000007941 */ /* 0x000fea0003800200 */
.L_x_4728:
        /* <DEDUP_REMOVED lines=20> */
.L_x_4733:
        /* <DEDUP_REMOVED lines=20> */
.L_x_4732:
[----:B--2---:R-:W-:Y:S05]  /*1a00*/  BSYNC.RECONVERGENT B0 ;  /* 0x0000000000007941 */ /* 0x004fea0003800200 */
.L_x_4731:
        /* <DEDUP_REMOVED lines=22> */
.L_x_4736:
        /* <DEDUP_REMOVED lines=20> */
.L_x_4735:
[----:B------:R-:W-:Y:S05]  /*1cb0*/  BSYNC.RECONVERGENT B0 ;  /* 0x0000000000007941 */ /* 0x000fea0003800200 */
.L_x_4734:
        /* <DEDUP_REMOVED lines=22> */
.L_x_4739:
        /* <DEDUP_REMOVED lines=20> */
.L_x_4738:
[----:B------:R-:W-:Y:S05]  /*1f60*/  BSYNC.RECONVERGENT B0 ;  /* 0x0000000000007941 */ /* 0x000fea0003800200 */
.L_x_4737:
        /* <DEDUP_REMOVED lines=19> */
[----:B------:R-:W-:Y:S02]  /*20a0*/  SHF.R.S32.HI R8, RZ, 0x1f, R8 ;  /* 0x0000001fff087819 */ /* 0x000fe40000011408 */
[----:B------:R-:W-:-:S07]  /*20b0*/  CS2R R22, SRZ ;  /* 0x0000000000167805 */ /* 0x000fce000001ff00 */
.L_x_4742:
        /* <DEDUP_REMOVED lines=20> */
.L_x_4741:
[----:B------:R-:W-:Y:S05]  /*2200*/  BSYNC.RECONVERGENT B0 ;  /* 0x0000000000007941 */ /* 0x000fea0003800200 */
.L_x_4740:
        /* <DEDUP_REMOVED lines=22> */
.L_x_4745:
        /* <DEDUP_REMOVED lines=20> */
.L_x_4744:
[----:B------:R-:W-:Y:S05]  /*24b0*/  BSYNC.RECONVERGENT B0 ;  /* 0x0000000000007941 */ /* 0x000fea0003800200 */
.L_x_4743:
        /* <DEDUP_REMOVED lines=22> */
.L_x_4748:
        /* <DEDUP_REMOVED lines=20> */
.L_x_4747:
[----:B0-----:R-:W-:Y:S05]  /*2760*/  BSYNC.RECONVERGENT B0 ;  /* 0x0000000000007941 */ /* 0x001fea0003800200 */
.L_x_4746:
        /* <DEDUP_REMOVED lines=24> */
.L_x_4751:
        /* <DEDUP_REMOVED lines=20> */
.L_x_4750:
[----:B0-----:R-:W-:Y:S05]  /*2a30*/  BSYNC.RECONVERGENT B0 ;  /* 0x0000000000007941 */ /* 0x001fea0003800200 */
.L_x_4749:
[----:B------:R-:W0:Y:S01]  /*2a40*/  LDCU.U8 UR5, c[0x0][0x380] ;  /* 0x00007000ff0577ac */ /* 0x000e220008000000 */
[----:B------:R-:W4:Y:S01]  /*2a50*/  S2UR UR4, SR_CTAID.X ;  /* 0x00000000000479c3 */ /* 0x000f220000002500 */
[----:B--23--:R-:W-:Y:S01]  /*2a60*/  SEL R16, R16, R18, P0 ;  /* 0x0000001210107207 */ /* 0x00cfe20000000000 */
[----:B------:R-:W-:Y:S01]  /*2a70*/  IMAD.SHL.U32 R0, R9, 0x8, RZ ;  /* 0x0000000809007824 */ /* 0x000fe200078e00ff */
[----:B------:R-:W-:Y:S01]  /*2a80*/  SEL R17, R17, R19, P0 ;  /* 0x0000001311117207 */ /* 0x000fe20000000000 */
[----:B0-----:R-:W-:-:S04]  /*2a90*/  UPRMT UR5, UR5, 0x8880, URZ ;  /* 0x0000888005057896 */ /* 0x001fc800080000ff */
[----:B------:R-:W-:Y:S02]  /*2aa0*/  UISETP.NE.AND UP0, UPT, UR5, URZ, UPT ;  /* 0x000000ff0500728c */ /* 0x000fe4000bf05270 */
[----:B----4-:R-:W-:Y:S01]  /*2ab0*/  USHF.L.U32 UR4, UR4, 0xb, URZ ;  /* 0x0000000b04047899 */ /* 0x010fe200080006ff */
[----:B------:R-:W-:Y:S06]  /*2ac0*/  BAR.SYNC.DEFER_BLOCKING 0x0 ;  /* 0x0000000000007b1d */ /* 0x000fec0000010000 */
[----:B------:R-:W-:Y:S05]  /*2ad0*/  BRA.U !UP0, `(.L_x_4752) ;  /* 0x0000000508007547 */ /* 0x000fea000b800000 */
[----:B------:R-:W0:Y:S01]  /*2ae0*/  S2R R19, SR_LANEID ;  /* 0x0000000000137919 */ /* 0x000e220000000000 */
[----:B------:R-:W2:Y:S01]  /*2af0*/  S2UR UR6, SR_CgaCtaId ;  /* 0x00000000000679c3 */ /* 0x000ea20000008800 */
[----:B------:R-:W-:Y:S01]  /*2b00*/  LOP3.LUT R0, R0, 0x1f00, RZ, 0xc0, !PT ;  /* 0x00001f0000007812 */ /* 0x000fe200078ec0ff */
[----:B------:R-:W-:Y:S02]  /*2b10*/  UMOV UR5, 0x400 ;  /* 0x0000040000057882 */ /* 0x000fe40000000000 */
[----:B--2---:R-:W-:Y:S01]  /*2b20*/  ULEA UR5, UR6, UR5, 0x18 ;  /* 0x0000000506057291 */ /* 0x004fe2000f8ec0ff */
[----:B------:R-:W2:Y:S01]  /*2b30*/  LDCU.64 UR6, c[0x0][0x3a0] ;  /* 0x00007400ff0677ac */ /* 0x000ea20008000a00 */
[----:B0-----:R-:W-:Y:S01]  /*2b40*/  IMAD R2, R19, 0x8, R0 ;  /* 0x0000000813027824 */ /* 0x001fe200078e0200 */
[----:B------:R-:W-:-:S04]  /*2b50*/  LOP3.LUT R0, R0, 0x1f, R9, 0xf8, !PT ;  /* 0x0000001f00007812 */ /* 0x000fc800078ef809 */
[----:B-1----:R-:W-:Y:S01]  /*2b60*/  LEA.HI.SX32 R3, R2, R2, 0x1b ;  /* 0x0000000202037211 */ /* 0x002fe200078fdaff */
[----:B------:R-:W-:Y:S01]  /*2b70*/  IMAD R2, R19, -0x7, R2 ;  /* 0xfffffff913027824 */ /* 0x000fe200078e0202 */
[----:B------:R-:W-:Y:S02]  /*2b80*/  IADD3 R0, P0, PT, R0, UR4, RZ ;  /* 0x0000000400007c10 */ /* 0x000fe4000ff1e0ff */
[----:B------:R-:W-:Y:S01]  /*2b90*/  LEA R3, R3, UR5, 0x3 ;  /* 0x0000000503037c11 */ /* 0x000fe2000f8e18ff */
[C---:B------:R-:W-:Y:S01]  /*2ba0*/  VIADD R19, R2.reuse, 0x20 ;  /* 0x0000002002137836 */ /* 0x040fe20000000000 */
[CC--:B------:R-:W-:Y:S01]  /*2bb0*/  LEA.HI.SX32 R8, R2.reuse, R2.reuse, 0x1b ;  /* 0x0000000202087211 */ /* 0x0c0fe200078fdaff */
[C---:B------:R-:W-:Y:S02]  /*2bc0*/  VIADD R25, R2.reuse, 0x40 ;  /* 0x0000004002197836 */ /* 0x040fe40000000000 */
[----:B------:R0:W-:Y:S01]  /*2bd0*/  STS.64 [R3], R14 ;  /* 0x0000000e03007388 */ /* 0x0001e20000000a00 */
[-C--:B------:R-:W-:Y:S01]  /*2be0*/  LEA.HI.SX32 R19, R19, R2.reuse, 0x1b ;  /* 0x0000000213137211 */ /* 0x080fe200078fdaff */
[----:B------:R-:W-:Y:S01]  /*2bf0*/  IMAD.X R9, RZ, RZ, RZ, P0 ;  /* 0x000000ffff097224 */ /* 0x000fe200000e06ff */
        /* <DEDUP_REMOVED lines=8> */
[C---:B---3--:R-:W-:Y:S01]  /*2c80*/  VIADD R11, R2.reuse, 0xa0 ;  /* 0x000000a0020b7836 */ /* 0x048fe20000000000 */
[----:B------:R1:W-:Y:S02]  /*2c90*/  STS.64 [R3+0x38], R16 ;  /* 0x0000381003007388 */ /* 0x0003e40000000a00 */
[-C--:B------:R-:W-:Y:S01]  /*2ca0*/  LEA.HI.SX32 R13, R13, R2.reuse, 0x1b ;  /* 0x000000020d0d7211 */ /* 0x080fe200078fdaff */
[C---:B----4-:R-:W-:Y:S01]  /*2cb0*/  VIADD R7, R2.reuse, 0xc0 ;  /* 0x000000c002077836 */ /* 0x050fe20000000000 */
[-C--:B------:R-:W-:Y:S01]  /*2cc0*/  LEA.HI.SX32 R11, R11, R2.reuse, 0x1b ;  /* 0x000000020b0b7211 */ /* 0x080fe200078fdaff */
[----:B------:R-:W-:Y:S01]  /*2cd0*/  STS.64 [R3+0x28], R20 ;  /* 0x0000281403007388 */ /* 0x000fe20000000a00 */
[----:B------:R-:W-:Y:S01]  /*2ce0*/  LEA R6, R25, UR5, 0x3 ;  /* 0x0000000519067c11 */ /* 0x000fe2000f8e18ff */
[----:B0-----:R-:W-:Y:S01]  /*2cf0*/  VIADD R5, R2, 0xe0 ;  /* 0x000000e002057836 */ /* 0x001fe20000000000 */
[----:B------:R-:W-:Y:S01]  /*2d00*/  LEA.HI.SX32 R7, R7, R2, 0x1b ;  /* 0x0000000207077211 */ /* 0x000fe200078fdaff */
[----:B------:R-:W-:Y:S01]  /*2d10*/  STS.64 [R3+0x30], R22 ;  /* 0x0000301603007388 */ /* 0x000fe20000000a00 */
[----:B------:R-:W-:-:S02]  /*2d20*/  LEA R4, R19, UR5, 0x3 ;  /* 0x0000000513047c11 */ /* 0x000fc4000f8e18ff */
[----:B------:R-:W-:Y:S02]  /*2d30*/  LEA.HI.SX32 R5, R5, R2, 0x1b ;  /* 0x0000000205057211 */ /* 0x000fe400078fdaff */
[----:B------:R-:W-:Y:S01]  /*2d40*/  LEA R2, R8, UR5, 0x3 ;  /* 0x0000000508027c11 */ /* 0x000fe2000f8e18ff */
[----:B------:R-:W-:Y:S01]  /*2d50*/  NOP ;  /* 0x0000000000007918 */ /* 0x000fe20000000000 */
[----:B------:R-:W-:-:S04]  /*2d60*/  LEA R10, R15, UR5, 0x3 ;  /* 0x000000050f0a7c11 */ /* 0x000fc8000f8e18ff */
[----:B------:R-:W0:Y:S01]  /*2d70*/  LDS.64 R2, [R2] ;  /* 0x0000000002027984 */ /* 0x000e220000000a00 */
[----:B------:R-:W-:Y:S02]  /*2d80*/  LEA R13, R13, UR5, 0x3 ;  /* 0x000000050d0d7c11 */ /* 0x000fe4000f8e18ff */
[----:B------:R-:W-:Y:S02]  /*2d90*/  LEA R14, R11, UR5, 0x3 ;  /* 0x000000050b0e7c11 */ /* 0x000fe4000f8e18ff */
[----:B-1----:R-:W-:Y:S01]  /*2da0*/  LEA R16, R7, UR5, 0x3 ;  /* 0x0000000507107c11 */ /* 0x002fe2000f8e18ff */
[----:B------:R-:W1:Y:S01]  /*2db0*/  LDS.64 R10, [R10+0x300] ;  /* 0x000300000a0a7984 */ /* 0x000e620000000a00 */
[----:B------:R-:W-:Y:S02]  /*2dc0*/  LEA R18, R5, UR5, 0x3 ;  /* 0x0000000505127c11 */ /* 0x000fe4000f8e18ff */
[C---:B--2---:R-:W-:Y:S01]  /*2dd0*/  LEA R8, P0, R0.reuse, UR6, 0x3 ;  /* 0x0000000600087c11 */ /* 0x044fe2000f8018ff */
[----:B------:R-:W2:Y:S03]  /*2de0*/  LDS.64 R4, [R4+0x100] ;  /* 0x0001000004047984 */ /* 0x000ea60000000a00 */
[----:B------:R-:W-:Y:S01]  /*2df0*/  LEA.HI.X R9, R0, UR7, R9, 0x3, P0 ;  /* 0x0000000700097c11 */ /* 0x000fe200080f1c09 */
[----:B------:R-:W3:Y:S04]  /*2e00*/  LDS.64 R6, [R6+0x200] ;  /* 0x0002000006067984 */ /* 0x000ee80000000a00 */
[----:B------:R-:W4:Y:S04]  /*2e10*/  LDS.64 R12, [R13+0x400] ;  /* 0x000400000d0c7984 */ /* 0x000f280000000a00 */
[----:B------:R-:W5:Y:S04]  /*2e20*/  LDS.64 R14, [R14+0x500] ;  /* 0x000500000e0e7984 */ /* 0x000f680000000a00 */
[----:B------:R-:W5:Y:S04]  /*2e30*/  LDS.64 R16, [R16+0x600] ;  /* 0x0006000010107984 */ /* 0x000f680000000a00 */
[----:B------:R-:W5:Y:S04]  /*2e40*/  LDS.64 R18, [R18+0x700] ;  /* 0x0007000012127984 */ /* 0x000f680000000a00 */
[----:B0-----:R-:W-:Y:S04]  /*2e50*/  STG.E.64 desc[UR8][R8.64], R2 ;  /* 0x0000000208007986 */ /* 0x001fe8000c101b08 */
[----:B-1----:R-:W-:Y:S04]  /*2e60*/  STG.E.64 desc[UR8][R8.64+0x300], R10 ;  /* 0x0003000a08007986 */ /* 0x002fe8000c101b08 */
[----:B--2---:R-:W-:Y:S04]  /*2e70*/  STG.E.64 desc[UR8][R8.64+0x100], R4 ;  /* 0x0001000408007986 */ /* 0x004fe8000c101b08 */
[----:B---3--:R-:W-:Y:S04]  /*2e80*/  STG.E.64 desc[UR8][R8.64+0x200], R6 ;  /* 0x0002000608007986 */ /* 0x008fe8000c101b08 */
[----:B----4-:R-:W-:Y:S04]  /*2e90*/  STG.E.64 desc[UR8][R8.64+0x400], R12 ;  /* 0x0004000c08007986 */ /* 0x010fe8000c101b08 */
[----:B-----5:R-:W-:Y:S04]  /*2ea0*/  STG.E.64 desc[UR8][R8.64+0x500], R14 ;  /* 0x0005000e08007986 */ /* 0x020fe8000c101b08 */
[----:B------:R-:W-:Y:S04]  /*2eb0*/  STG.E.64 desc[UR8][R8.64+0x600], R16 ;  /* 0x0006001008007986 */ /* 0x000fe8000c101b08 */
[----:B------:R-:W-:Y:S01]  /*2ec0*/  STG.E.64 desc[UR8][R8.64+0x700], R18 ;  /* 0x0007001208007986 */ /* 0x000fe2000c101b08 */
[----:B------:R-:W-:Y:S05]  /*2ed0*/  EXIT ;  /* 0x000000000000794d */ /* 0x000fea0003800000 */
.L_x_4752:
[----:B-1----:R-:W0:Y:S01]  /*2ee0*/  S2R R3, SR_LANEID ;  /* 0x0000000000037919 */ /* 0x002e220000000000 */
[----:B------:R-:W1:Y:S01]  /*2ef0*/  S2UR UR6, SR_CgaCtaId ;  /* 0x00000000000679c3 */ /* 0x000e620000008800 */
[----:B------:R-:W-:Y:S01]  /*2f00*/  LOP3.LUT R0, R0, 0x1f00, RZ, 0xc0, !PT ;  /* 0x00001f0000007812 */ /* 0x000fe200078ec0ff */
[----:B------:R-:W-:Y:S02]  /*2f10*/  UMOV UR5, 0x400 ;  /* 0x0000040000057882 */ /* 0x000fe40000000000 */
[----:B-1----:R-:W-:Y:S01]  /*2f20*/  ULEA UR5, UR6, UR5, 0x18 ;  /* 0x0000000506057291 */ /* 0x002fe2000f8ec0ff */
[----:B------:R-:W1:Y:S01]  /*2f30*/  LDCU.64 UR6, c[0x0][0x388] ;  /* 0x00007100ff0677ac */ /* 0x000e620008000a00 */
[----:B0-----:R-:W-:Y:S01]  /*2f40*/  IMAD R2, R3, 0x8, R0 ;  /* 0x0000000803027824 */ /* 0x001fe200078e0200 */
[----:B------:R-:W-:-:S04]  /*2f50*/  LOP3.LUT R0, R0, 0x1f, R9, 0xf8, !PT ;  /* 0x0000001f00007812 */ /* 0x000fc800078ef809 */
[----:B------:R-:W-:Y:S01]  /*2f60*/  LEA.HI.SX32 R8, R2, R2, 0x1b ;  /* 0x0000000202087211 */ /* 0x000fe200078fdaff */
[----:B------:R-:W-:Y:S01]  /*2f70*/  IMAD R2, R3, -0x7, R2 ;  /* 0xfffffff903027824 */ /* 0x000fe200078e0202 */
[----:B------:R-:W-:Y:S02]  /*2f80*/  IADD3 R0, P0, PT, R0, UR4, RZ ;  /* 0x0000000400007c10 */ /* 0x000fe4000ff1e0ff */
[----:B------:R-:W-:Y:S01]  /*2f90*/  LEA R19, R8, UR5, 0x3 ;  /* 0x0000000508137c11 */ /* 0x000fe2000f8e18ff */
[C---:B------:R-:W-:Y:S01]  /*2fa0*/  VIADD R25, R2.reuse, 0x20 ;  /* 0x0000002002197836 */ /* 0x040fe20000000000 */
[CC--:B------:R-:W-:Y:S01]  /*2fb0*/  LEA.HI.SX32 R3, R2.reuse, R2.reuse, 0x1b ;  /* 0x0000000202037211 */ /* 0x0c0fe200078fdaff */
[----:B------:R-:W-:Y:S02]  /*2fc0*/  VIADD R27, R2, 0x40 ;  /* 0x00000040021b7836 */ /* 0x000fe40000000000 */
[----:B------:R0:W-:Y:S01]  /*2fd0*/  STS.64 [R19], R14 ;  /* 0x0000000e13007388 */ /* 0x0001e20000000a00 */
[-C--:B------:R-:W-:Y:S01]  /*2fe0*/  LEA.HI.SX32 R25, R25, R2.reuse, 0x1b ;  /* 0x0000000219197211 */ /* 0x080fe200078fdaff */
[----:B------:R-:W-:Y:S01]  /*2ff0*/  IMAD.X R9, RZ, RZ, RZ, P0 ;  /* 0x000000ffff097224 */ /* 0x000fe200000e06ff */
[----:B------:R-:W-:Y:S01]  /*3000*/  LEA.HI.SX32 R27, R27, R2, 0x1b ;  /* 0x000000021b1b7211 */ /* 0x000fe200078fdaff */
[----:B------:R2:W-:Y:S01]  /*3010*/  STS.64 [R19+0x8], R12 ;  /* 0x0000080c13007388 */ /* 0x0005e20000000a00 */
[----:B------:R-:W-:-:S02]  /*3020*/  LEA R3, R3, UR5, 0x3 ;  /* 0x0000000503037c11 */ /* 0x000fc4000f8e18ff */
[C---:B-1----:R-:W-:Y:S01]  /*3030*/  LEA R8, P0, R0.reuse, UR6, 0x3 ;  /* 0x0000000600087c11 */ /* 0x042fe2000f8018ff */
[----:B------:R1:W-:Y:S03]  /*3040*/  STS.64 [R19+0x10], R10 ;  /* 0x0000100a13007388 */ /* 0x0003e60000000a00 */
[----:B------:R-:W-:Y:S01]  /*3050*/  LEA.HI.X R9, R0, UR7, R9, 0x3, P0 ;  /* 0x0000000700097c11 */ /* 0x000fe200080f1c09 */
[----:B------:R3:W-:Y:S01]  /*3060*/  STS.64 [R19+0x18], R6 ;  /* 0x0000180613007388 */ /* 0x0007e20000000a00 */
[----:B0-----:R-:W-:-:S03]  /*3070*/  VIADD R15, R2, 0x60 ;  /* 0x00000060020f7836 */ /* 0x001fc60000000000 */
[----:B------:R0:W-:Y:S01]  /*3080*/  STS.64 [R19+0x20], R4 ;  /* 0x0000200413007388 */ /* 0x0001e20000000a00 */
[C---:B--2---:R-:W-:Y:S01]  /*3090*/  VIADD R13, R2.reuse, 0x80 ;  /* 0x00000080020d7836 */ /* 0x044fe20000000000 */
[-C--:B------:R-:W-:Y:S01]  /*30a0*/  LEA.HI.SX32 R15, R15, R2.reuse, 0x1b ;  /* 0x000000020f0f7211 */ /* 0x080fe200078fdaff */
[C---:B-1----:R-:W-:Y:S01]  /*30b0*/  VIADD R11, R2.reuse, 0xa0 ;  /* 0x000000a0020b7836 */ /* 0x042fe20000000000 */
[----:B------:R1:W-:Y:S02]  /*30c0*/  STS.64 [R19+0x38], R16 ;  /* 0x0000381013007388 */ /* 0x0003e40000000a00 */
[-C--:B------:R-:W-:Y:S01]  /*30d0*/  LEA.HI.SX32 R13, R13, R2.reuse, 0x1b ;  /* 0x000000020d0d7211 */ /* 0x080fe200078fdaff */
[C---:B---3--:R-:W-:Y:S01]  /*30e0*/  VIADD R7, R2.reuse, 0xc0 ;  /* 0x000000c002077836 */ /* 0x048fe20000000000 */
[-C--:B------:R-:W-:Y:S01]  /*30f0*/  LEA.HI.SX32 R11, R11, R2.reuse, 0x1b ;  /* 0x000000020b0b7211 */ /* 0x080fe200078fdaff */
[----:B------:R-:W-:Y:S01]  /*3100*/  STS.64 [R19+0x28], R20 ;  /* 0x0000281413007388 */ /* 0x000fe20000000a00 */
[----:B------:R-:W-:Y:S01]  /*3110*/  LEA R6, R27, UR5, 0x3 ;  /* 0x000000051b067c11 */ /* 0x000fe2000f8e18ff */
[----:B0-----:R-:W-:Y:S01]  /*3120*/  VIADD R5, R2, 0xe0 ;  /* 0x000000e002057836 */ /* 0x001fe20000000000 */
[----:B------:R-:W-:Y:S01]  /*3130*/  LEA.HI.SX32 R7, R7, R2, 0x1b ;  /* 0x0000000207077211 */ /* 0x000fe200078fdaff */
[----:B------:R-:W-:Y:S01]  /*3140*/  STS.64 [R19+0x30], R22 ;  /* 0x0000301613007388 */ /* 0x000fe20000000a00 */
[----:B------:R-:W-:-:S02]  /*3150*/  LEA R4, R25, UR5, 0x3 ;  /* 0x0000000519047c11 */ /* 0x000fc4000f8e18ff */
[----:B------:R-:W-:Y:S01]  /*3160*/  LEA.HI.SX32 R5, R5, R2, 0x1b ;  /* 0x0000000205057211 */ /* 0x000fe200078fdaff */
[----:B------:R-:W-:Y:S01]  /*3170*/  NOP ;  /* 0x0000000000007918 */ /* 0x000fe20000000000 */
[----:B------:R-:W-:Y:S01]  /*3180*/  LEA R10, R15, UR5, 0x3 ;  /* 0x000000050f0a7c11 */ /* 0x000fe2000f8e18ff */
[----:B------:R-:W0:Y:S01]  /*3190*/  LDS.64 R2, [R3] ;  /* 0x0000000003027984 */ /* 0x000e220000000a00 */
[----:B------:R-:W-:Y:S02]  /*31a0*/  LEA R13, R13, UR5, 0x3 ;  /* 0x000000050d0d7c11 */ /* 0x000fe4000f8e18ff */
[----:B------:R-:W-:Y:S02]  /*31b0*/  LEA R14, R11, UR5, 0x3 ;  /* 0x000000050b0e7c11 */ /* 0x000fe4000f8e18ff */
[----:B-1----:R-:W-:Y:S01]  /*31c0*/  LEA R16, R7, UR5, 0x3 ;  /* 0x0000000507107c11 */ /* 0x002fe2000f8e18ff */
[----:B------:R-:W1:Y:S01]  /*31d0*/  LDS.64 R10, [R10+0x300] ;  /* 0x000300000a0a7984 */ /* 0x000e620000000a00 */
[----:B------:R-:W-:-:S03]  /*31e0*/  LEA R18, R5, UR5, 0x3 ;  /* 0x0000000505127c11 */ /* 0x000fc6000f8e18ff */
[----:B------:R-:W2:Y:S04]  /*31f0*/  LDS.64 R4, [R4+0x100] ;  /* 0x0001000004047984 */ /* 0x000ea80000000a00 */
        /* <DEDUP_REMOVED lines=14> */
.L_x_4717:
[----:B------:R-:W0:Y:S01]  /*32e0*/  LDC.64 R2, c[0x0][0x3b8] ;  /* 0x0000ee00ff027b82 */ /* 0x000e220000000a00 */
[----:B------:R-:W-:Y:S01]  /*32f0*/  IMAD.MOV R6, RZ, RZ, -R6 ;  /* 0x000000ffff067224 */ /* 0x000fe200078e0a06 */
[----:B------:R-:W1:Y:S06]  /*3300*/  LDCU.U8 UR4, c[0x0][0x380] ;  /* 0x00007000ff0477ac */ /* 0x000e6c0008000000 */
[----:B------:R-:W2:Y:S01]  /*3310*/  LDC R10, c[0x0][0x398] ;  /* 0x0000e600ff0a7b82 */ /* 0x000ea20000000800 */
[----:B0-----:R-:W-:-:S05]  /*3320*/  IMAD.WIDE.U32 R2, R11, 0x4, R2 ;  /* 0x000000040b027825 */ /* 0x001fca00078e0002 */
[----:B------:R-:W3:Y:S04]  /*3330*/  LDG.E R5, desc[UR8][R2.64+0x4] ;  /* 0x0000040802057981 */ /* 0x000ee8000c1e1900 */
[----:B------:R0:W4:Y:S01]  /*3340*/  LDG.E R4, desc[UR8][R2.64] ;  /* 0x0000000802047981 */ /* 0x000122000c1e1900 */
[CC--:B------:R-:W-:Y:S01]  /*3350*/  LOP3.LUT R8, R11.reuse, R6.reuse, RZ, 0xc0, !PT ;  /* 0x000000060b087212 */ /* 0x0c0fe200078ec0ff */
[----:B-1----:R-:W-:Y:S01]  /*3360*/  UPRMT UR4, UR4, 0x8880, URZ ;  /* 0x0000888004047896 */ /* 0x002fe200080000ff */
[C---:B------:R-:W-:Y:S01]  /*3370*/  LOP3.LUT R6, R11.reuse, R6, RZ, 0xfc, !PT ;  /* 0x000000060b067212 */ /* 0x040fe200078efcff */
[----:B------:R-:W-:Y:S01]  /*3380*/  BSSY.RECONVERGENT B0, `(.L_x_4753) ;  /* 0x000011f000007945 */ /* 0x000fe20003800200 */
[----:B------:R-:W-:Y:S01]  /*3390*/  ACQBULK ;  /* 0x000000000000782e */ /* 0x000fe20000000000 */
[----:B------:R-:W-:Y:S01]  /*33a0*/  IMAD.IADD R7, R11, 0x1, -R8 ;  /* 0x000000010b077824 */ /* 0x000fe200078e0a08 */
[----:B------:R-:W-:Y:S01]  /*33b0*/  ISETP.NE.AND P1, PT, R6, -0x1, PT ;  /* 0xffffffff0600780c */ /* 0x000fe20003f25270 */
[----:B------:R-:W-:Y:S01]  /*33c0*/  IMAD.SHL.U32 R11, R8, 0x800, RZ ;  /* 0x00000800080b7824 */ /* 0x000fe200078e00ff */
[----:B------:R-:W-:Y:S01]  /*33d0*/  UISETP.NE.AND UP0, UPT, UR4, URZ, UPT ;  /* 0x000000ff0400728c */ /* 0x000fe2000bf05270 */
[----:B------:R-:W-:Y:S01]  /*33e0*/  IMAD.SHL.U32 R13, R7, 0x800, RZ ;  /* 0x00000800070d7824 */ /* 0x000fe200078e00ff */
[----:B------:R-:W-:Y:S01]  /*33f0*/  LOP3.LUT R7, R0, 0xfffff800, RZ, 0xc0, !PT ;  /* 0xfffff80000077812 */ /* 0x000fe200078ec0ff */
[----:B--2---:R-:W-:-:S02]  /*3400*/  IMAD.IADD R10, R10, 0x1, -R11 ;  /* 0x000000010a0a7824 */ /* 0x004fc400078e0a0b */
[C---:B0-----:R-:W-:Y:S01]  /*3410*/  VIADD R2, R13.reuse, 0x7ff ;  /* 0x000007ff0d027836 */ /* 0x041fe20000000000 */
[----:B------:R-:W-:Y:S02]  /*3420*/  ISETP.NE.AND P0, PT, R13, -0x800, PT ;  /* 0xfffff8000d00780c */ /* 0x000fe40003f05270 */
[----:B------:R-:W-:-:S05]  /*3430*/  VIMNMX.U32 R0, PT, PT, R7, R10, !PT ;  /* 0x0000000a07007248 */ /* 0x000fca0007fe0000 */
[----:B------:R-:W-:-:S06]  /*3440*/  IMAD.IADD R3, R0, 0x1, -R7 ;  /* 0x0000000100037824 */ /* 0x000fcc00078e0a07 */
[----:B------:R-:W-:Y:S02]  /*3450*/  @P0 VIADD R2, R13, 0x800 ;  /* 0x000008000d020836 */ /* 0x000fe40000000000 */
[----:B---3--:R-:W-:-:S04]  /*3460*/  IMAD.IADD R5, R5, 0x1, -R11 ;  /* 0x0000000105057824 */ /* 0x008fc800078e0a0b */
[----:B------:R-:W-:Y:S01]  /*3470*/  IMAD.IADD R2, R2, 0x1, -R5 ;  /* 0x0000000102027824 */ /* 0x000fe200078e0a05 */
[----:B------:R-:W-:Y:S01]  /*3480*/  @!P1 VIMNMX.U32 R5, PT, PT, R7, R10, PT ;  /* 0x0000000a07059248 */ /* 0x000fe20003fe0000 */
[----:B----4-:R-:W-:-:S03]  /*3490*/  IMAD.IADD R6, R4, 0x1, -R11 ;  /* 0x0000000104067824 */ /* 0x010fc600078e0a0b */
[----:B------:R-:W-:Y:S01]  /*34a0*/  SEL R2, R7, R2, !P1 ;  /* 0x0000000207027207 */ /* 0x000fe20004800000 */
[----:B------:R-:W-:Y:S01]  /*34b0*/  IMAD.IADD R0, R5, 0x1, -R6 ;  /* 0x0000000105007824 */ /* 0x000fe200078e0a06 */
[----:B------:R-:W-:Y:S02]  /*34c0*/  VIADDMNMX.U32 R4, R13, -R6, R3, PT ;  /* 0x800000060d047246 */ /* 0x000fe40003800003 */
[----:B------:R-:W-:-:S05]  /*34d0*/  VIMNMX.U32 R3, PT, PT, R3, R2, PT ;  /* 0x0000000203037248 */ /* 0x000fca0003fe0000 */
[----:B------:R-:W-:Y:S01]  /*34e0*/  IMAD.IADD R3, R3, 0x1, -R4 ;  /* 0x0000000103037824 */ /* 0x000fe200078e0a04 */
[----:B------:R-:W-:Y:S06]  /*34f0*/  BRA.U !UP0, `(.L_x_4754) ;  /* 0x0000000508f87547 */ /* 0x000fec000b800000 */
[----:B------:R-:W-:Y:S01]  /*3500*/  IMAD.IADD R2, R0, 0x1, R3 ;  /* 0x0000000100027824 */ /* 0x000fe200078e0203 */
[----:B------:R-:W-:Y:S01]  /*3510*/  IADD3 R4, P3, P4, R4, R11, R7 ;  /* 0x0000000b04047210 */ /* 0x000fe20007c7e007 */
[----:B------:R-:W-:Y:S01]  /*3520*/  VIADD R21, R9, 0x100 ;  /* 0x0000010009157836 */ /* 0x000fe20000000000 */
[----:B------:R-:W-:Y:S02]  /*3530*/  IADD3 R5, P2, PT, R11, R6, RZ ;  /* 0x000000060b057210 */ /* 0x000fe40007f5e0ff */
[----:B------:R-:W-:Y:S02]  /*3540*/  IADD3.X R6, PT, PT, RZ, RZ, RZ, P3, P4 ;  /* 0x000000ffff067210 */ /* 0x000fe40001fe84ff */
[----:B------:R-:W-:-:S13]  /*3550*/  ISETP.GE.AND P0, PT, R21, R2, PT ;  /* 0x000000021500720c */ /* 0x000fda0003f06270 */
[C---:B------:R-:W-:Y:S01]  /*3560*/  @!P0 IMAD.IADD R7, R21.reuse, 0x1, -R0 ;  /* 0x0000000115078824 */ /* 0x040fe200078e0a00 */
[----:B------:R-:W-:-:S04]  /*3570*/  @!P0 ISETP.GE.AND P1, PT, R21, R0, PT ;  /* 0x000000001500820c */ /* 0x000fc80003f26270 */
[----:B------:R-:W-:Y:S02]  /*3580*/  @!P0 SEL R8, R21, R7, !P1 ;  /* 0x0000000715088207 */ /* 0x000fe40004800000 */
[----:B------:R-:W-:Y:S01]  /*3590*/  @!P0 SHF.R.S32.HI R20, RZ, 0x1f, R7 ;  /* 0x0000001fff148819 */ /* 0x000fe20000011407 */
[----:B------:R-:W-:Y:S01]  /*35a0*/  IMAD.X R7, RZ, RZ, RZ, P2 ;  /* 0x000000ffff077224 */ /* 0x000fe200010e06ff */
[----:B------:R-:W-:Y:S02]  /*35b0*/  @!P0 SEL R21, R5, R4, !P1 ;  /* 0x0000000405158207 */ /* 0x000fe40004800000 */
[----:B------:R-:W-:Y:S02]  /*35c0*/  @!P0 SEL R20, R20, RZ, P1 ;  /* 0x000000ff14148207 */ /* 0x000fe40000800000 */
        /* <DEDUP_REMOVED lines=80> */
[----:B0-----:R-:W-:-:S04]  /*3ad0*/  @!P2 LEA R26, P1, R8, R20, 0x3 ;  /* 0x00000014081aa211 */ /* 0x001fc800078218ff */
[----:B------:R-:W-:-:S07]  /*3ae0*/  @!P2 LEA.HI.X R27, R8, R21, R28, 0x3, P1 ;  /* 0x00000015081ba211 */ /* 0x000fce00008f1c1c */
[C---:B------:R-:W-:Y:S01]  /*3af0*/  @!P0 IMAD.IADD R8, R9.reuse, 0x1, -R0 ;  /* 0x0000000109088824 */ /* 0x040fe200078e0a00 */
[C---:B------:R-:W-:Y:S01]  /*3b00*/  @!P0 ISETP.GE.AND P1, PT, R9.reuse, R0, PT ;  /* 0x000000000900820c */ /* 0x040fe20003f26270 */
[----:B------:R1:W5:Y:S03]  /*3b10*/  @!P2 LDG.E.64 R10, desc[UR8][R26.64] ;  /* 0x000000081a0aa981 */ /* 0x000366000c1e1b00 */
[----:B------:R-:W-:Y:S02]  /*3b20*/  @!P0 SEL R21, R9, R8, !P1 ;  /* 0x0000000809158207 */ /* 0x000fe40004800000 */
[----:B------:R-:W-:Y:S02]  /*3b30*/  @!P0 SEL R28, R5, R4, !P1 ;  /* 0x00000004051c8207 */ /* 0x000fe40004800000 */
[----:B------:R-:W-:Y:S02]  /*3b40*/  @!P0 SHF.R.S32.HI R20, RZ, 0x1f, R8 ;  /* 0x0000001fff148819 */ /* 0x000fe40000011408 */
[----:B------:R-:W-:-:S02]  /*3b50*/  @!P0 IADD3 R8, P2, PT, R21, R28, RZ ;  /* 0x0000001c15088210 */ /* 0x000fc40007f5e0ff */
[----:B------:R-:W-:Y:S02]  /*3b60*/  @!P0 SEL R20, R20, RZ, P1 ;  /* 0x000000ff14148207 */ /* 0x000fe40000800000 */
[----:B------:R-:W-:-:S05]  /*3b70*/  @!P0 SEL R21, R7, R6, !P1 ;  /* 0x0000000607158207 */ /* 0x000fca0004800000 */
[----:B------:R-:W-:Y:S02]  /*3b80*/  @!P0 IMAD.X R28, R20, 0x1, R21, P2 ;  /* 0x00000001141c8824 */ /* 0x000fe400010e0615 */
[----:B------:R-:W0:Y:S01]  /*3b90*/  @!P0 LDC.64 R20, c[0x0][0x388] ;  /* 0x0000e200ff148b82 */ /* 0x000e220000000a00 */
[----:B------:R-:W-:Y:S01]  /*3ba0*/  VIADD R9, R9, 0x700 ;  /* 0x0000070009097836 */ /* 0x000fe20000000000 */
[----:B0-----:R-:W-:-:S04]  /*3bb0*/  @!P0 LEA R20, P1, R8, R20, 0x3 ;  /* 0x0000001408148211 */ /* 0x001fc800078218ff */
        /* <DEDUP_REMOVED lines=10> */
[----:B------:R-:W-:Y:S02]  /*3c60*/  IADD3 R4, P1, PT, R4, R5, RZ ;  /* 0x0000000504047210 */ /* 0x000fe40007f3e0ff */
[----:B------:R-:W-:Y:S02]  /*3c70*/  SEL R6, R7, R6, !P0 ;  /* 0x0000000607067207 */ /* 0x000fe40004000000 */
[----:B------:R-:W-:-:S02]  /*3c80*/  SEL R5, R8, RZ, P0 ;  /* 0x000000ff08057207 */ /* 0x000fc40000000000 */
[----:B0-----:R-:W-:-:S03]  /*3c90*/  LEA R26, P0, R4, UR4, 0x3 ;  /* 0x00000004041a7c11 */ /* 0x001fc6000f8018ff */
[----:B------:R-:W-:-:S05]  /*3ca0*/  IMAD.X R5, R5, 0x1, R6, P1 ;  /* 0x0000000105057824 */ /* 0x000fca00008e0606 */
[----:B------:R-:W-:-:S06]  /*3cb0*/  LEA.HI.X R27, R4, UR5, R5, 0x3, P0 ;  /* 0x00000005041b7c11 */ /* 0x000fcc00080f1c05 */
[----:B------:R-:W5:Y:S01]  /*3cc0*/  LDG.E.64 R26, desc[UR8][R26.64] ;  /* 0x000000081a1a7981 */ /* 0x000f62000c1e1b00 */
[----:B------:R-:W-:Y:S05]  /*3cd0*/  BRA `(.L_x_4755) ;  /* 0x0000000800247947 */ /* 0x000fea0003800000 */
.L_x_4754:
[----:B------:R-:W0:Y:S01]  /*3ce0*/  S2R R5, SR_TID.X ;  /* 0x0000000000057919 */ /* 0x000e220000002100 */
[----:B------:R-:W-:Y:S01]  /*3cf0*/  IMAD.IADD R2, R0, 0x1, R3 ;  /* 0x0000000100027824 */ /* 0x000fe200078e0203 */
[----:B------:R-:W-:Y:S01]  /*3d00*/  IADD3 R4, P2, P3, R4, R11, R7 ;  /* 0x0000000b04047210 */ /* 0x000fe20007b5e007 */
[----:B------:R-:W1:Y:S01]  /*3d10*/  S2R R8, SR_TID.X ;  /* 0x0000000000087919 */ /* 0x000e620000002100 */
[----:B------:R-:W-:-:S05]  /*3d20*/  IADD3 R9, P1, PT, R11, R6, RZ ;  /* 0x000000060b097210 */ /* 0x000fca0007f3e0ff */
[----:B------:R-:W-:Y:S02]  /*3d30*/  IMAD.X R6, RZ, RZ, RZ, P1 ;  /* 0x000000ffff067224 */ /* 0x000fe400008e06ff */
[----:B0-----:R-:W-:Y:S02]  /*3d40*/  VIADD R21, R5, 0x100 ;  /* 0x0000010005157836 */ /* 0x001fe40000000000 */
[----:B-1----:R-:W-:-:S03]  /*3d50*/  VIADD R8, R8, 0x100 ;  /* 0x0000010008087836 */ /* 0x002fc60000000000 */
[----:B------:R-:W-:-:S13]  /*3d60*/  ISETP.GE.AND P0, PT, R21, R2, PT ;  /* 0x000000021500720c */ /* 0x000fda0003f06270 */
[C---:B------:R-:W-:Y:S01]  /*3d70*/  @!P0 ISETP.GE.AND P4, PT, R21.reuse, R0, PT ;  /* 0x000000001500820c */ /* 0x040fe20003f86270 */
[----:B------:R-:W-:-:S05]  /*3d80*/  @!P0 IMAD.IADD R21, R21, 0x1, -R0 ;  /* 0x0000000115158824 */ /* 0x000fca00078e0a00 */
[----:B------:R-:W-:Y:S02]  /*3d90*/  @!P0 SEL R7, R8, R21, !P4 ;  /* 0x0000001508078207 */ /* 0x000fe40006000000 */
[----:B------:R-:W-:Y:S02]  /*3da0*/  @!P0 SEL R8, R9, R4, !P4 ;  /* 0x0000000409088207 */ /* 0x000fe40006000000 */
[----:B------:R-:W-:Y:S02]  /*3db0*/  @!P0 SHF.R.S32.HI R21, RZ, 0x1f, R21 ;  /* 0x0000001fff158819 */ /* 0x000fe40000011415 */
[----:B------:R-:W-:Y:S02]  /*3dc0*/  @!P0 IADD3 R8, P5, PT, R7, R8, RZ ;  /* 0x0000000807088210 */ /* 0x000fe40007fbe0ff */
[----:B------:R-:W-:Y:S02]  /*3dd0*/  IADD3.X R7, PT, PT, RZ, RZ, RZ, P2, P3 ;  /* 0x000000ffff077210 */ /* 0x000fe400017e64ff */
[----:B------:R-:W-:-:S02]  /*3de0*/  @!P0 SEL R21, R21, RZ, P4 ;  /* 0x000000ff15158207 */ /* 0x000fc40002000000 */
[----:B------:R-:W-:-:S05]  /*3df0*/  @!P0 SEL R28, R6, R7, !P4 ;  /* 0x00000007061c8207 */ /* 0x000fca0006000000 */
[----:B------:R-:W-:Y:S02]  /*3e00*/  @!P0 IMAD.X R28, R21, 0x1, R28, P5 ;  /* 0x00000001151c8824 */ /* 0x000fe400028e061c */
[----:B------:R-:W0:Y:S01]  /*3e10*/  @!P0 LDC.64 R20, c[0x0][0x3a0] ;  /* 0x0000e800ff148b82 */ /* 0x000e220000000a00 */
[----:B------:R-:W-:Y:S01]  /*3e20*/  VIADD R29, R5, 0x200 ;  /* 0x00000200051d7836 */ /* 0x000fe20000000000 */
[----:B0-----:R-:W-:-:S04]  /*3e30*/  @!P0 LEA R20, P1, R8, R20, 0x3 ;  /* 0x0000001408148211 */ /* 0x001fc800078218ff */
[----:B------:R-:W-:Y:S02]  /*3e40*/  @!P0 LEA.HI.X R21, R8, R21, R28, 0x3, P1 ;  /* 0x0000001508158211 */ /* 0x000fe400008f1c1c */
[----:B------:R-:W0:Y:S03]  /*3e50*/  S2R R8, SR_TID.X ;  /* 0x0000000000087919 */ /* 0x000e260000002100 */
[----:B------:R1:W5:Y:S01]  /*3e60*/  @!P0 LDG.E.64 R22, desc[UR8][R20.64] ;  /* 0x0000000814168981 */ /* 0x000362000c1e1b00 */
[----:B------:R-:W-:-:S13]  /*3e70*/  ISETP.GE.AND P0, PT, R29, R2, PT ;  /* 0x000000021d00720c */ /* 0x000fda0003f06270 */
[----:B-1----:R-:W1:Y:S01]  /*3e80*/  @!P0 LDC.64 R20, c[0x0][0x3a0] ;  /* 0x0000e800ff148b82 */ /* 0x002e620000000a00 */
[C---:B------:R-:W-:Y:S01]  /*3e90*/  @!P0 ISETP.GE.AND P1, PT, R29.reuse, R0, PT ;  /* 0x000000001d00820c */ /* 0x040fe20003f26270 */
[----:B------:R-:W-:Y:S02]  /*3ea0*/  @!P0 IMAD.IADD R29, R29, 0x1, -R0 ;  /* 0x000000011d1d8824 */ /* 0x000fe400078e0a00 */
[----:B0-----:R-:W-:-:S05]  /*3eb0*/  VIADD R8, R8, 0x200 ;  /* 0x0000020008087836 */ /* 0x001fca0000000000 */
[----:B------:R-:W-:Y:S02]  /*3ec0*/  @!P0 SEL R28, R8, R29, !P1 ;  /* 0x0000001d081c8207 */ /* 0x000fe40004800000 */
[----:B------:R-:W-:Y:S02]  /*3ed0*/  @!P0 SEL R8, R9, R4, !P1 ;  /* 0x0000000409088207 */ /* 0x000fe40004800000 */
[----:B------:R-:W-:Y:S02]  /*3ee0*/  @!P0 SHF.R.S32.HI R29, RZ, 0x1f, R29 ;  /* 0x0000001fff1d8819 */ /* 0x000fe4000001141d */
[----:B------:R-:W-:Y:S02]  /*3ef0*/  @!P0 IADD3 R8, P2, PT, R28, R8, RZ ;  /* 0x000000081c088210 */ /* 0x000fe40007f5e0ff */
[----:B------:R-:W-:Y:S02]  /*3f00*/  @!P0 SEL R29, R29, RZ, P1 ;  /* 0x000000ff1d1d8207 */ /* 0x000fe40000800000 */
[----:B------:R-:W-:-:S02]  /*3f10*/  @!P0 SEL R28, R6, R7, !P1 ;  /* 0x00000007061c8207 */ /* 0x000fc40004800000 */
[----:B-1----:R-:W-:-:S03]  /*3f20*/  @!P0 LEA R20, P1, R8, R20, 0x3 ;  /* 0x0000001408148211 */ /* 0x002fc600078218ff */
[----:B------:R-:W-:-:S05]  /*3f30*/  @!P0 IMAD.X R28, R29, 0x1, R28, P2 ;  /* 0x000000011d1c8824 */ /* 0x000fca00010e061c */
[----:B------:R-:W-:Y:S02]  /*3f40*/  @!P0 LEA.HI.X R21, R8, R21, R28, 0x3, P1 ;  /* 0x0000001508158211 */ /* 0x000fe400008f1c1c */
[----:B------:R-:W0:Y:S01]  /*3f50*/  S2R R8, SR_TID.X ;  /* 0x0000000000087919 */ /* 0x000e220000002100 */
[----:B------:R-:W-:Y:S02]  /*3f60*/  VIADD R29, R5, 0x300 ;  /* 0x00000300051d7836 */ /* 0x000fe40000000000 */
[----:B------:R1:W5:Y:S03]  /*3f70*/  @!P0 LDG.E.64 R18, desc[UR8][R20.64] ;  /* 0x0000000814128981 */ /* 0x000366000c1e1b00 */
        /* <DEDUP_REMOVED lines=15> */
[----:B------:R-:W-:Y:S02]  /*4070*/  LOP3.LUT R29, R5, 0x400, RZ, 0xfc, !PT ;  /* 0x00000400051d7812 */ /* 0x000fe400078efcff */
[----:B------:R1:W5:Y:S02]  /*4080*/  @!P0 LDG.E.64 R16, desc[UR8][R20.64] ;  /* 0x0000000814108981 */ /* 0x000364000c1e1b00 */
[----:B------:R-:W-:-:S13]  /*4090*/  ISETP.GE.AND P0, PT, R29, R2, PT ;  /* 0x000000021d00720c */ /* 0x000fda0003f06270 */
[----:B-1----:R-:W1:Y:S01]  /*40a0*/  @!P0 LDC.64 R20, c[0x0][0x3a0] ;  /* 0x0000e800ff148b82 */ /* 0x002e620000000a00 */
[C---:B------:R-:W-:Y:S01]  /*40b0*/  @!P0 ISETP.GE.AND P1, PT, R29.reuse, R0, PT ;  /* 0x000000001d00820c */ /* 0x040fe20003f26270 */
[----:B------:R-:W-:Y:S01]  /*40c0*/  @!P0 IMAD.IADD R29, R29, 0x1, -R0 ;  /* 0x000000011d1d8824 */ /* 0x000fe200078e0a00 */
[----:B0-----:R-:W-:-:S04]  /*40d0*/  LOP3.LUT R8, R8, 0x400, RZ, 0xfc, !PT ;  /* 0x0000040008087812 */ /* 0x001fc800078efcff */
        /* <DEDUP_REMOVED lines=43> */
[----:B------:R-:W-:-:S03]  /*4390*/  ISETP.GE.AND P0, PT, R5, R2, PT ;  /* 0x000000020500720c */ /* 0x000fc60003f06270 */
[----:B------:R0:W5:Y:S10]  /*43a0*/  @!P1 LDG.E.64 R10, desc[UR8][R20.64] ;  /* 0x00000008140a9981 */ /* 0x000174000c1e1b00 */
[----:B0-----:R-:W0:Y:S01]  /*43b0*/  @!P0 LDC.64 R20, c[0x0][0x3a0] ;  /* 0x0000e800ff148b82 */ /* 0x001e220000000a00 */
[C---:B------:R-:W-:Y:S01]  /*43c0*/  @!P0 IMAD.IADD R8, R5.reuse, 0x1, -R0 ;  /* 0x0000000105088824 */ /* 0x040fe200078e0a00 */
[----:B------:R-:W-:-:S04]  /*43d0*/  @!P0 ISETP.GE.AND P1, PT, R5, R0, PT ;  /* 0x000000000500820c */ /* 0x000fc80003f26270 */
[----:B------:R-:W-:Y:S02]  /*43e0*/  @!P0 SHF.R.S32.HI R28, RZ, 0x1f, R8 ;  /* 0x0000001fff1c8819 */ /* 0x000fe40000011408 */
[C---:B------:R-:W-:Y:S01]  /*43f0*/  @!P0 SEL R29, R5.reuse, R8, !P1 ;  /* 0x00000008051d8207 */ /* 0x040fe20004800000 */
[----:B------:R-:W-:Y:S01]  /*4400*/  VIADD R5, R5, 0x700 ;  /* 0x0000070005057836 */ /* 0x000fe20000000000 */
[----:B------:R-:W-:-:S04]  /*4410*/  @!P0 SEL R8, R9, R4, !P1 ;  /* 0x0000000409088207 */ /* 0x000fc80004800000 */
[----:B------:R-:W-:Y:S02]  /*4420*/  @!P0 IADD3 R8, P2, PT, R29, R8, RZ ;  /* 0x000000081d088210 */ /* 0x000fe40007f5e0ff */
[----:B------:R-:W-:Y:S02]  /*4430*/  @!P0 SEL R29, R28, RZ, P1 ;  /* 0x000000ff1c1d8207 */ /* 0x000fe40000800000 */
[----:B------:R-:W-:-:S05]  /*4440*/  @!P0 SEL R28, R6, R7, !P1 ;  /* 0x00000007061c8207 */ /* 0x000fca0004800000 */
[----:B------:R-:W-:Y:S01]  /*4450*/  @!P0 IMAD.X R28, R29, 0x1, R28, P2 ;  /* 0x000000011d1c8824 */ /* 0x000fe200010e061c */
[----:B0-----:R-:W-:-:S04]  /*4460*/  @!P0 LEA R20, P1, R8, R20, 0x3 ;  /* 0x0000001408148211 */ /* 0x001fc800078218ff */
[----:B------:R-:W-:Y:S02]  /*4470*/  @!P0 LEA.HI.X R21, R8, R21, R28, 0x3, P1 ;  /* 0x0000001508158211 */ /* 0x000fe400008f1c1c */
[----:B------:R-:W-:-:S03]  /*4480*/  ISETP.GE.AND P1, PT, R5, R2, PT ;  /* 0x000000020500720c */ /* 0x000fc60003f26270 */
[----:B------:R0:W5:Y:S10]  /*4490*/  @!P0 LDG.E.64 R24, desc[UR8][R20.64] ;  /* 0x0000000814188981 */ /* 0x000174000c1e1b00 */
[C---:B------:R-:W-:Y:S01]  /*44a0*/  @!P1 IMAD.IADD R8, R5.reuse, 0x1, -R0 ;  /* 0x0000000105089824 */ /* 0x040fe200078e0a00 */
[----:B------:R-:W-:-:S04]  /*44b0*/  @!P1 ISETP.GE.AND P2, PT, R5, R0, PT ;  /* 0x000000000500920c */ /* 0x000fc80003f46270 */
[----:B------:R-:W-:Y:S02]  /*44c0*/  @!P1 SEL R4, R9, R4, !P2 ;  /* 0x0000000409049207 */ /* 0x000fe40005000000 */
[----:B------:R-:W-:Y:S02]  /*44d0*/  @!P1 SEL R5, R5, R8, !P2 ;  /* 0x0000000805059207 */ /* 0x000fe40005000000 */
[----:B------:R-:W-:Y:S02]  /*44e0*/  @!P1 SEL R7, R6, R7, !P2 ;  /* 0x0000000706079207 */ /* 0x000fe40005000000 */
[----:B------:R-:W-:Y:S02]  /*44f0*/  @!P1 IADD3 R6, P3, PT, R5, R4, RZ ;  /* 0x0000000405069210 */ /* 0x000fe40007f7e0ff */
[----:B------:R-:W1:Y:S01]  /*4500*/  @!P1 LDC.64 R4, c[0x0][0x3a0] ;  /* 0x0000e800ff049b82 */ /* 0x000e620000000a00 */
[----:B------:R-:W-:-:S04]  /*4510*/  @!P1 SHF.R.S32.HI R8, RZ, 0x1f, R8 ;  /* 0x0000001fff089819 */ /* 0x000fc80000011408 */
[----:B------:R-:W-:-:S05]  /*4520*/  @!P1 SEL R8, R8, RZ, P2 ;  /* 0x000000ff08089207 */ /* 0x000fca0001000000 */
[----:B------:R-:W-:Y:S01]  /*4530*/  @!P1 IMAD.X R7, R8, 0x1, R7, P3 ;  /* 0x0000000108079824 */ /* 0x000fe200018e0607 */
[----:B-1----:R-:W-:-:S04]  /*4540*/  @!P1 LEA R4, P2, R6, R4, 0x3 ;  /* 0x0000000406049211 */ /* 0x002fc800078418ff */
[----:B------:R-:W-:-:S05]  /*4550*/  @!P1 LEA.HI.X R5, R6, R5, R7, 0x3, P2 ;  /* 0x0000000506059211 */ /* 0x000fca00010f1c07 */
[----:B------:R0:W5:Y:S04]  /*4560*/  @!P1 LDG.E.64 R26, desc[UR8][R4.64] ;  /* 0x00000008041a9981 */ /* 0x000168000c1e1b00 */
.L_x_4755:
[----:B------:R-:W-:Y:S05]  /*4570*/  BSYNC.RECONVERGENT B0 ;  /* 0x0000000000007941 */ /* 0x000fea0003800200 */
.L_x_4753:
[----:B0-----:R-:W0:Y:S01]  /*4580*/  S2R R4, SR_TID.X ;  /* 0x0000000000047919 */ /* 0x001e220000002100 */
[----:B------:R-:W1:Y:S01]  /*4590*/  S2UR UR5, SR_CgaCtaId ;  /* 0x00000000000579c3 */ /* 0x000e620000008800 */
[----:B------:R-:W-:Y:S02]  /*45a0*/  UMOV UR4, 0x400 ;  /* 0x0000040000047882 */ /* 0x000fe40000000000 */
[----:B-1----:R-:W-:Y:S01]  /*45b0*/  ULEA UR4, UR5, UR4, 0x18 ;  /* 0x0000000405047291 */ /* 0x002fe2000f8ec0ff */
[----:B0-----:R-:W-:-:S08]  /*45c0*/  IMAD.SHL.U32 R5, R4, 0x8, RZ ;  /* 0x0000000804057824 */ /* 0x001fd000078e00ff */
        /* <DEDUP_REMOVED lines=15> */
[----:B------:R-:W-:-:S04]  /*46c0*/  VIMNMX R18, PT, PT, R0, R5, PT ;  /* 0x0000000500127248 */ /* 0x000fc80003fe0100 */
[----:B------:R-:W-:-:S04]  /*46d0*/  SEL R3, R3, RZ, P0 ;  /* 0x000000ff03037207 */ /* 0x000fc80000000000 */
[----:B------:R-:W-:-:S13]  /*46e0*/  ISETP.GE.AND P0, PT, R3, R18, PT ;  /* 0x000000120300720c */ /* 0x000fda0003f06270 */
[----:B0-----:R-:W-:Y:S05]  /*46f0*/  @P0 BRA `(.L_x_4757) ;  /* 0x0000000000cc0947 */ /* 0x001fea0003800000 */
[----:B------:R-:W0:Y:S02]  /*4700*/  LDC R10, c[0x0][0x3b0] ;  /* 0x0000ec00ff0a7b82 */ /* 0x000e240000000800 */
[----:B0-----:R-:W-:-:S13]  /*4710*/  ISETP.NE.AND P0, PT, R10, RZ, PT ;  /* 0x000000ff0a00720c */ /* 0x001fda0003f05270 */
[----:B------:R-:W-:Y:S05]  /*4720*/  @!P0 BRA `(.L_x_4758) ;  /* 0x0000000000a88947 */ /* 0x000fea0003800000 */
[----:B------:R-:W-:Y:S01]  /*4730*/  BSSY.RECONVERGENT B1, `(.L_x_4759) ;  /* 0x0000028000017945 */ /* 0x000fe20003800200 */
[----:B------:R-:W-:Y:S01]  /*4740*/  SHF.R.S32.HI R10, RZ, 0x1f, R10 ;  /* 0x0000001fff0a7819 */ /* 0x000fe2000001140a */
[----:B------:R-:W-:-:S07]  /*4750*/  IMAD.IADD R11, R0, 0x1, R5 ;  /* 0x00000001000b7824 */ /* 0x000fce00078e0205 */
.L_x_4763:
[----:B------:R-:W-:Y:S01]  /*4760*/  IMAD.IADD R6, R18, 0x1, -R3 ;  /* 0x0000000112067824 */ /* 0x000fe200078e0a03 */
[----:B------:R-:W-:Y:S01]  /*4770*/  BSSY.RECONVERGENT B2, `(.L_x_4760) ;  /* 0x0000020000027945 */ /* 0x000fe20003800200 */
[----:B------:R-:W-:Y:S02]  /*4780*/  IMAD.MOV.U32 R21, RZ, RZ, R18 ;  /* 0x000000ffff157224 */ /* 0x000fe400078e0012 */
[----:B------:R-:W-:Y:S01]  /*4790*/  IMAD.MOV.U32 R19, RZ, RZ, RZ ;  /* 0x000000ffff137224 */ /* 0x000fe200078e00ff */
[----:B------:R-:W-:Y:S01]  /*47a0*/  LEA.HI R16, R6, R6, RZ, 0x1 ;  /* 0x0000000606107211 */ /* 0x000fe200078f08ff */
[----:B------:R-:W-:-:S03]  /*47b0*/  IMAD.MOV.U32 R20, RZ, RZ, RZ ;  /* 0x000000ffff147224 */ /* 0x000fc600078e00ff */
[----:B------:R-:W-:-:S04]  /*47c0*/  LEA.HI.SX32 R16, R16, R3, 0x1f ;  /* 0x0000000310107211 */ /* 0x000fc800078ffaff */
[----:B------:R-:W-:-:S05]  /*47d0*/  LOP3.LUT R6, RZ, R16, RZ, 0x33, !PT ;  /* 0x00000010ff067212 */ /* 0x000fca00078e33ff */
[----:B------:R-:W-:Y:S01]  /*47e0*/  IMAD.IADD R7, R11, 0x1, R6 ;  /* 0x000000010b077824 */ /* 0x000fe200078e0206 */
[----:B------:R-:W-:-:S04]  /*47f0*/  LEA R6, R16, UR4, 0x3 ;  /* 0x0000000410067c11 */ /* 0x000fc8000f8e18ff */
[----:B------:R-:W-:Y:S02]  /*4800*/  LEA R8, R7, UR4, 0x3 ;  /* 0x0000000407087c11 */ /* 0x000fe4000f8e18ff */
[----:B------:R-:W0:Y:S04]  /*4810*/  LDS.64 R6, [R6] ;  /* 0x0000000006067984 */ /* 0x000e280000000a00 */
[----:B------:R-:W1:Y:S02]  /*4820*/  LDS.64 R8, [R8] ;  /* 0x0000000008087984 */ /* 0x000e640000000a00 */
.L_x_4762:
        /* <DEDUP_REMOVED lines=20> */
.L_x_4761:
[----:B------:R-:W-:Y:S05]  /*4970*/  BSYNC.RECONVERGENT B2 ;  /* 0x0000000000027941 */ /* 0x000fea0003800200 */
.L_x_4760:
[----:B------:R-:W-:-:S05]  /*4980*/  @P0 VIADD R3, R16, 0x1 ;  /* 0x0000000110030836 */ /* 0x000fca0000000000 */
[----:B------:R-:W-:-:S13]  /*4990*/  ISETP.GE.AND P0, PT, R3, R18, PT ;  /* 0x000000120300720c */ /* 0x000fda0003f06270 */
[----:B------:R-:W-:Y:S05]  /*49a0*/  @!P0 BRA `(.L_x_4763) ;  /* 0xfffffffc006c8947 */ /* 0x000fea000383ffff */
[----:B------:R-:W-:Y:S05]  /*49b0*/  BSYNC.RECONVERGENT B1 ;  /* 0x0000000000017941 */ /* 0x000fea0003800200 */
.L_x_4759:
[----:B------:R-:W-:Y:S05]  /*49c0*/  BRA `(.L_x_4757) ;  /* 0x0000000000187947 */ /* 0x000fea0003800000 */
.L_x_4758:
[----:B------:R-:W-:-:S05]  /*49d0*/  IMAD.IADD R6, R18, 0x1, -R3 ;  /* 0x0000000112067824 */ /* 0x000fca00078e0a03 */
[----:B------:R-:W-:-:S04]  /*49e0*/  LEA.HI R6, R6, R6, RZ, 0x1 ;  /* 0x0000000606067211 */ /* 0x000fc800078f08ff */
[----:B------:R-:W-:-:S05]  /*49f0*/  LEA.HI.SX32 R3, R6, R3, 0x1f ;  /* 0x0000000306037211 */ /* 0x000fca00078ffaff */
[----:B------:R-:W-:-:S05]  /*4a00*/  VIADD R3, R3, 0x1 ;  /* 0x0000000103037836 */ /* 0x000fca0000000000 */
[----:B------:R-:W-:-:S13]  /*4a10*/  ISETP.GE.AND P0, PT, R3, R18, PT ;  /* 0x000000120300720c */ /* 0x000fda0003f06270 */
[----:B------:R-:W-:Y:S05]  /*4a20*/  @!P0 BRA `(.L_x_4758) ;  /* 0xfffffffc00e88947 */ /* 0x000fea000383ffff */
.L_x_4757:
[----:B------:R-:W-:Y:S05]  /*4a30*/  BSYNC.RECONVERGENT B0 ;  /* 0x0000000000007941 */ /* 0x000fea0003800200 */
.L_x_4756:
        /* <DEDUP_REMOVED lines=17> */
.L_x_4766:
        /* <DEDUP_REMOVED lines=20> */
.L_x_4765:
[----:B------:R-:W-:Y:S05]  /*4c90*/  BSYNC.RECONVERGENT B0 ;  /* 0x0000000000007941 */ /* 0x000fea0003800200 */
.L_x_4764:
        /* <DEDUP_REMOVED lines=20> */
.L_x_4769:
        /* <DEDUP_REMOVED lines=20> */
.L_x_4768:
[----:B--2---:R-:W-:Y:S05]  /*4f20*/  BSYNC.RECONVERGENT B0 ;  /* 0x0000000000007941 */ /* 0x004fea0003800200 */
.L_x_4767:
        /* <DEDUP_REMOVED lines=22> */
.L_x_4772:
        /* <DEDUP_REMOVED lines=20> */
.L_x_4771:
[----:B------:R-:W-:Y:S05]  /*51d0*/  BSYNC.RECONVERGENT B0 ;  /* 0x0000000000007941 */ /* 0x000fea0003800200 */
.L_x_4770:
        /* <DEDUP_REMOVED lines=22> */
.L_x_4775:
        /* <DEDUP_REMOVED lines=20> */
.L_x_4774:
[----:B------:R-:W-:Y:S05]  /*5480*/  BSYNC.RECONVERGENT B0 ;  /* 0x0000000000007941 */ /* 0x000fea0003800200 */
.L_x_4773:
        /* <DEDUP_REMOVED lines=22> */
.L_x_4778:
        /* <DEDUP_REMOVED lines=20> */
.L_x_4777:
[----:B------:R-:W-:Y:S05]  /*5730*/  BSYNC.RECONVERGENT B0 ;  /* 0x0000000000007941 */ /* 0x000fea0003800200 */
.L_x_4776:
        /* <DEDUP_REMOVED lines=22> */
.L_x_4781:
        /* <DEDUP_REMOVED lines=20> */
.L_x_4780:
[----:B------:R-:W-:Y:S05]  /*59e0*/  BSYNC.RECONVERGENT B0 ;  /* 0x0000000000007941 */ /* 0x000fea0003800200 */
.L_x_4779:
        /* <DEDUP_REMOVED lines=22> */
.L_x_4784:
        /* <DEDUP_REMOVED lines=20> */
.L_x_4783:
[----:B0-----:R-:W-:Y:S05]  /*5c90*/  BSYNC.RECONVERGENT B0 ;  /* 0x0000000000007941 */ /* 0x001fea0003800200 */
.L_x_4782:
        /* <DEDUP_REMOVED lines=25> */
.L_x_4787:
        /* <DEDUP_REMOVED lines=20> */
.L_x_4786:
[----:B0-----:R-:W-:Y:S05]  /*5f70*/  BSYNC.RECONVERGENT B0 ;  /* 0x0000000000007941 */ /* 0x001fea0003800200 */
.L_x_4785:
        /* <DEDUP_REMOVED lines=10> */
[----:B-1----:R-:W0:Y:S01]  /*6020*/  S2R R3, SR_LANEID ;  /* 0x0000000000037919 */ /* 0x002e220000000000 */
[----:B------:R-:W1:Y:S01]  /*6030*/  S2UR UR6, SR_CgaCtaId ;  /* 0x00000000000679c3 */ /* 0x000e620000008800 */
[----:B------:R-:W-:Y:S01]  /*6040*/  LOP3.LUT R0, R0, 0x1f00, RZ, 0xc0, !PT ;  /* 0x00001f0000007812 */ /* 0x000fe200078ec0ff */
[----:B------:R-:W-:Y:S01]  /*6050*/  UMOV UR5, 0x400 ;  /* 0x0000040000057882 */ /* 0x000fe20000000000 */
[----:B------:R-:W-:Y:S01]  /*6060*/  ISETP.NE.AND P0, PT, R4, RZ, PT ;  /* 0x000000ff0400720c */ /* 0x000fe20003f05270 */
[----:B-1----:R-:W-:Y:S01]  /*6070*/  ULEA UR5, UR6, UR5, 0x18 ;  /* 0x0000000506057291 */ /* 0x002fe2000f8ec0ff */
[----:B------:R-:W1:Y:S01]  /*6080*/  LDCU.64 UR6, c[0x0][0x3a0] ;  /* 0x00007400ff0677ac */ /* 0x000e620008000a00 */
[----:B0-----:R-:W-:-:S04]  /*6090*/  IMAD R18, R3, 0x8, R0 ;  /* 0x0000000803127824 */ /* 0x001fc800078e0200 */
[----:B------:R-:W-:Y:S01]  /*60a0*/  IMAD R3, R3, -0x7, R18 ;  /* 0xfffffff903037824 */ /* 0x000fe200078e0212 */
[----:B------:R-:W-:-:S03]  /*60b0*/  LEA.HI.SX32 R5, R18, R18, 0x1b ;  /* 0x0000001212057211 */ /* 0x000fc600078fdaff */
[----:B------:R-:W-:Y:S01]  /*60c0*/  VIADD R18, R3, 0x20 ;  /* 0x0000002003127836 */ /* 0x000fe20000000000 */
[----:B------:R-:W-:Y:S01]  /*60d0*/  LEA R5, R5, UR5, 0x3 ;  /* 0x0000000505057c11 */ /* 0x000fe2000f8e18ff */
[C---:B------:R-:W-:Y:S02]  /*60e0*/  VIADD R24, R3.reuse, 0x40 ;  /* 0x0000004003187836 */ /* 0x040fe40000000000 */
[C---:B------:R-:W-:Y:S01]  /*60f0*/  VIADD R26, R3.reuse, 0x60 ;  /* 0x00000060031a7836 */ /* 0x040fe20000000000 */
[-C--:B------:R-:W-:Y:S01]  /*6100*/  LEA.HI.SX32 R18, R18, R3.reuse, 0x1b ;  /* 0x0000000312127211 */ /* 0x080fe200078fdaff */
[----:B------:R0:W-:Y:S01]  /*6110*/  STS.64 [R5+0x8], R12 ;  /* 0x0000080c05007388 */ /* 0x0001e20000000a00 */
[----:B------:R-:W-:Y:S01]  /*6120*/  VIADD R28, R3, 0xe0 ;  /* 0x000000e0031c7836 */ /* 0x000fe20000000000 */
[-C--:B------:R-:W-:Y:S02]  /*6130*/  LEA.HI.SX32 R24, R24, R3.reuse, 0x1b ;  /* 0x0000000318187211 */ /* 0x080fe400078fdaff */
[----:B------:R2:W-:Y:S01]  /*6140*/  STS.64 [R5], R14 ;  /* 0x0000000e05007388 */ /* 0x0005e20000000a00 */
[----:B------:R-:W-:-:S02]  /*6150*/  LEA.HI.SX32 R26, R26, R3, 0x1b ;  /* 0x000000031a1a7211 */ /* 0x000fc400078fdaff */
[----:B------:R-:W-:Y:S01]  /*6160*/  LEA.HI.SX32 R28, R28, R3, 0x1b ;  /* 0x000000031c1c7211 */ /* 0x000fe200078fdaff */
[----:B------:R3:W-:Y:S01]  /*6170*/  STS.64 [R5+0x10], R10 ;  /* 0x0000100a05007388 */ /* 0x0007e20000000a00 */
[----:B------:R-:W-:Y:S01]  /*6180*/  LEA R18, R18, UR5, 0x3 ;  /* 0x0000000512127c11 */ /* 0x000fe2000f8e18ff */
[C---:B0-----:R-:W-:Y:S02]  /*6190*/  VIADD R12, R3.reuse, 0xa0 ;  /* 0x000000a0030c7836 */ /* 0x041fe40000000000 */
[----:B------:R0:W-:Y:S01]  /*61a0*/  STS.64 [R5+0x18], R8 ;  /* 0x0000180805007388 */ /* 0x0001e20000000a00 */
[----:B--2---:R-:W-:-:S03]  /*61b0*/  VIADD R14, R3, 0x80 ;  /* 0x00000080030e7836 */ /* 0x004fc60000000000 */
[----:B------:R2:W-:Y:S01]  /*61c0*/  STS.64 [R5+0x20], R6 ;  /* 0x0000200605007388 */ /* 0x0005e20000000a00 */
[----:B---3--:R-:W-:-:S03]  /*61d0*/  VIADD R10, R3, 0xc0 ;  /* 0x000000c0030a7836 */ /* 0x008fc60000000000 */
[----:B------:R3:W-:Y:S04]  /*61e0*/  STS.64 [R5+0x28], R20 ;  /* 0x0000281405007388 */ /* 0x0007e80000000a00 */
[----:B------:R-:W-:Y:S01]  /*61f0*/  STS.64 [R5+0x30], R22 ;  /* 0x0000301605007388 */ /* 0x000fe20000000a00 */
[----:B0-----:R-:W-:-:S03]  /*6200*/  LEA.HI.SX32 R8, R3, R3, 0x1b ;  /* 0x0000000303087211 */ /* 0x001fc600078fdaff */
[----:B------:R0:W-:Y:S01]  /*6210*/  STS.64 [R5+0x38], R16 ;  /* 0x0000381005007388 */ /* 0x0001e20000000a00 */
[-C--:B--2---:R-:W-:Y:S01]  /*6220*/  LEA.HI.SX32 R6, R12, R3.reuse, 0x1b ;  /* 0x000000030c067211 */ /* 0x084fe200078fdaff */
[----:B------:R-:W-:Y:S01]  /*6230*/  NOP ;  /* 0x0000000000007918 */ /* 0x000fe20000000000 */
[-C--:B------:R-:W-:Y:S01]  /*6240*/  LEA.HI.SX32 R7, R10, R3.reuse, 0x1b ;  /* 0x000000030a077211 */ /* 0x080fe200078fdaff */
[----:B------:R-:W-:Y:S01]  /*6250*/  LDS.64 R18, [R18+0x100] ;  /* 0x0001000012127984 */ /* 0x000fe20000000a00 */
[----:B---3--:R-:W-:Y:S02]  /*6260*/  LEA R20, R8, UR5, 0x3 ;  /* 0x0000000508147c11 */ /* 0x008fe4000f8e18ff */
[----:B0-----:R-:W-:Y:S02]  /*6270*/  LEA.HI.SX32 R5, R14, R3, 0x1b ;  /* 0x000000030e057211 */ /* 0x001fe400078fdaff */
[----:B------:R-:W-:Y:S02]  /*6280*/  LEA R10, R6, UR5, 0x3 ;  /* 0x00000005060a7c11 */ /* 0x000fe4000f8e18ff */
[----:B------:R-:W-:Y:S01]  /*6290*/  LEA R16, R24, UR5, 0x3 ;  /* 0x0000000518107c11 */ /* 0x000fe2000f8e18ff */
[----:B------:R-:W-:Y:S01]  /*62a0*/  LDS.64 R20, [R20] ;  /* 0x0000000014147984 */ /* 0x000fe20000000a00 */
[----:B------:R-:W-:-:S02]  /*62b0*/  LEA R14, R26, UR5, 0x3 ;  /* 0x000000051a0e7c11 */ /* 0x000fc4000f8e18ff */
[----:B------:R-:W-:Y:S01]  /*62c0*/  LEA R12, R5, UR5, 0x3 ;  /* 0x00000005050c7c11 */ /* 0x000fe2000f8e18ff */
[----:B------:R-:W-:Y:S01]  /*62d0*/  LDS.64 R10, [R10+0x500] ;  /* 0x000500000a0a7984 */ /* 0x000fe20000000a00 */
[----:B------:R-:W-:Y:S02]  /*62e0*/  LEA R8, R7, UR5, 0x3 ;  /* 0x0000000507087c11 */ /* 0x000fe4000f8e18ff */
[----:B------:R-:W-:Y:S01]  /*62f0*/  LEA R6, R28, UR5, 0x3 ;  /* 0x000000051c067c11 */ /* 0x000fe2000f8e18ff */
[----:B------:R-:W-:Y:S01]  /*6300*/  LDS.64 R16, [R16+0x200] ;  /* 0x0002000010107984 */ /* 0x000fe20000000a00 */
[----:B------:R-:W-:-:S03]  /*6310*/  LOP3.LUT R5, R4, 0x1f, RZ, 0xc0, !PT ;  /* 0x0000001f04057812 */ /* 0x000fc600078ec0ff */
[----:B------:R-:W-:Y:S02]  /*6320*/  LDS.64 R14, [R14+0x300] ;  /* 0x000300000e0e7984 */ /* 0x000fe40000000a00 */
[----:B------:R-:W-:Y:S02]  /*6330*/  IMAD.IADD R0, R0, 0x1, R5 ;  /* 0x0000000100007824 */ /* 0x000fe400078e0205 */
[----:B------:R-:W-:Y:S02]  /*6340*/  LDS.64 R12, [R12+0x400] ;  /* 0x000400000c0c7984 */ /* 0x000fe40000000a00 */
[C---:B------:R-:W-:Y:S02]  /*6350*/  VIADD R22, R0.reuse, 0x20 ;  /* 0x0000002000167836 */ /* 0x040fe40000000000 */
[----:B------:R-:W-:Y:S01]  /*6360*/  LDS.64 R8, [R8+0x600] ;  /* 0x0006000008087984 */ /* 0x000fe20000000a00 */
[----:B------:R-:W-:-:S03]  /*6370*/  VIADD R24, R0, 0x40 ;  /* 0x0000004000187836 */ /* 0x000fc60000000000 */
[----:B------:R-:W-:Y:S04]  /*6380*/  LDS.64 R6, [R6+0x700] ;  /* 0x0007000006067984 */ /* 0x000fe80000000a00 */
[----:B------:R0:W-:Y:S01]  /*6390*/  @!P0 STS [UR5+0x4200], R2 ;  /* 0x00420002ff008988 */ /* 0x0001e20008000805 */
[----:B------:R-:W-:Y:S01]  /*63a0*/  BAR.SYNC.DEFER_BLOCKING 0x0 ;  /* 0x0000000000007b1d */ /* 0x000fe20000010000 */
[C---:B------:R-:W-:Y:S01]  /*63b0*/  IADD3 R5, P0, PT, R0.reuse, UR4, RZ ;  /* 0x0000000400057c10 */ /* 0x040fe2000ff1e0ff */
[----:B0-----:R-:W-:-:S04]  /*63c0*/  VIADD R2, R0, 0x60 ;  /* 0x0000006000027836 */ /* 0x001fc80000000000 */
[----:B------:R-:W-:Y:S01]  /*63d0*/  IMAD.X R26, RZ, RZ, RZ, P0 ;  /* 0x000000ffff1a7224 */ /* 0x000fe200000e06ff */
[----:B-1----:R-:W-:-:S04]  /*63e0*/  LEA R4, P0, R5, UR6, 0x3 ;  /* 0x0000000605047c11 */ /* 0x002fc8000f8018ff */
[----:B------:R-:W-:Y:S01]  /*63f0*/  LEA.HI.X R5, R5, UR7, R26, 0x3, P0 ;  /* 0x0000000705057c11 */ /* 0x000fe200080f1c1a */
[C---:B------:R-:W-:Y:S01]  /*6400*/  VIADD R26, R0.reuse, 0xc0 ;  /* 0x000000c0001a7836 */ /* 0x040fe20000000000 */
[----:B------:R-:W0:Y:S02]  /*6410*/  LDS R3, [UR5+0x4200] ;  /* 0x00420005ff037984 */ /* 0x000e240008000800 */
        /* <DEDUP_REMOVED lines=21> */
.L_x_4788:
        /* <DEDUP_REMOVED lines=15> */
[----:B------:R0:W-:Y:S01]  /*6660*/  STS.64 [R5], R14 ;  /* 0x0000000e05007388 */ /* 0x0001e20000000a00 */
[-C--:B------:R-:W-:Y:S02]  /*6670*/  LEA.HI.SX32 R24, R24, R3.reuse, 0x1b ;  /* 0x0000000318187211 */ /* 0x080fe400078fdaff */
[----:B------:R-:W-:Y:S01]  /*6680*/  LEA.HI.SX32 R26, R26, R3, 0x1b ;  /* 0x000000031a1a7211 */ /* 0x000fe200078fdaff */
[----:B------:R2:W-:Y:S04]  /*6690*/  STS.64 [R5+0x8], R12 ;  /* 0x0000080c05007388 */ /* 0x0005e80000000a00 */
[----:B------:R3:W-:Y:S04]  /*66a0*/  STS.64 [R5+0x10], R10 ;  /* 0x0000100a05007388 */ /* 0x0007e80000000a00 */
[----:B------:R4:W-:Y:S01]  /*66b0*/  STS.64 [R5+0x20], R6 ;  /* 0x0000200605007388 */ /* 0x0009e20000000a00 */
[----:B0-----:R-:W-:-:S02]  /*66c0*/  VIADD R14, R3, 0x80 ;  /* 0x00000080030e7836 */ /* 0x001fc40000000000 */
[C---:B--2---:R-:W-:Y:S01]  /*66d0*/  VIADD R12, R3.reuse, 0xa0 ;  /* 0x000000a0030c7836 */ /* 0x044fe20000000000 */
[----:B------:R0:W-:Y:S02]  /*66e0*/  STS.64 [R5+0x18], R8 ;  /* 0x0000180805007388 */ /* 0x0001e40000000a00 */
[-C--:B------:R-:W-:Y:S01]  /*66f0*/  LEA.HI.SX32 R14, R14, R3.reuse, 0x1b ;  /* 0x000000030e0e7211 */ /* 0x080fe200078fdaff */
[C---:B---3--:R-:W-:Y:S01]  /*6700*/  VIADD R10, R3.reuse, 0xc0 ;  /* 0x000000c0030a7836 */ /* 0x048fe20000000000 */
[----:B------:R-:W-:Y:S02]  /*6710*/  STS.64 [R5+0x28], R20 ;  /* 0x0000281405007388 */ /* 0x000fe40000000a00 */
[----:B------:R-:W-:Y:S01]  /*6720*/  LEA R14, R14, UR5, 0x3 ;  /* 0x000000050e0e7c11 */ /* 0x000fe2000f8e18ff */
[----:B----4-:R-:W-:Y:S01]  /*6730*/  VIADD R6, R3, 0xe0 ;  /* 0x000000e003067836 */ /* 0x010fe20000000000 */
[----:B------:R2:W-:Y:S01]  /*6740*/  STS.64 [R5+0x30], R22 ;  /* 0x0000301605007388 */ /* 0x0005e20000000a00 */
[----:B------:R-:W-:-:S02]  /*6750*/  LEA.HI.SX32 R7, R10, R3, 0x1b ;  /* 0x000000030a077211 */ /* 0x000fc400078fdaff */
[----:B------:R-:W-:Y:S01]  /*6760*/  LEA R10, R24, UR5, 0x3 ;  /* 0x00000005180a7c11 */ /* 0x000fe2000f8e18ff */
[----:B------:R3:W-:Y:S01]  /*6770*/  STS.64 [R5+0x38], R16 ;  /* 0x0000381005007388 */ /* 0x0007e20000000a00 */
[----:B0-----:R-:W-:Y:S01]  /*6780*/  LEA.HI.SX32 R8, R3, R3, 0x1b ;  /* 0x0000000303087211 */ /* 0x001fe200078fdaff */
[----:B------:R-:W-:-:S03]  /*6790*/  NOP ;  /* 0x0000000000007918 */ /* 0x000fc60000000000 */
[----:B------:R-:W-:Y:S01]  /*67a0*/  LDS.64 R10, [R10+0x200] ;  /* 0x000200000a0a7984 */ /* 0x000fe20000000a00 */
[----:B--2---:R-:W-:Y:S02]  /*67b0*/  LOP3.LUT R23, R4, 0x1f, RZ, 0xc0, !PT ;  /* 0x0000001f04177812 */ /* 0x004fe400078ec0ff */
[-C--:B---3--:R-:W-:Y:S01]  /*67c0*/  LEA.HI.SX32 R5, R12, R3.reuse, 0x1b ;  /* 0x000000030c057211 */ /* 0x088fe200078fdaff */
[----:B------:R-:W-:Y:S01]  /*67d0*/  LDS.64 R14, [R14+0x400] ;  /* 0x000400000e0e7984 */ /* 0x000fe20000000a00 */
[----:B------:R-:W-:Y:S01]  /*67e0*/  LEA.HI.SX32 R3, R6, R3, 0x1b ;  /* 0x0000000306037211 */ /* 0x000fe200078fdaff */
[----:B------:R-:W-:Y:S01]  /*67f0*/  IMAD.IADD R0, R0, 0x1, R23 ;  /* 0x0000000100007824 */ /* 0x000fe200078e0217 */
[----:B------:R-:W-:Y:S02]  /*6800*/  LEA R6, R8, UR5, 0x3 ;  /* 0x0000000508067c11 */ /* 0x000fe4000f8e18ff */
[----:B------:R-:W-:Y:S01]  /*6810*/  LEA R8, R18, UR5, 0x3 ;  /* 0x0000000512087c11 */ /* 0x000fe2000f8e18ff */
[----:B------:R-:W-:Y:S01]  /*6820*/  VIADD R24, R0, 0x20 ;  /* 0x0000002000187836 */ /* 0x000fe20000000000 */
[----:B------:R-:W-:Y:S01]  /*6830*/  LEA R12, R26, UR5, 0x3 ;  /* 0x000000051a0c7c11 */ /* 0x000fe2000f8e18ff */
[----:B------:R-:W-:Y:S01]  /*6840*/  VIADD R26, R0, 0x40 ;  /* 0x00000040001a7836 */ /* 0x000fe20000000000 */
[----:B------:R-:W-:-:S02]  /*6850*/  LEA R18, R7, UR5, 0x3 ;  /* 0x0000000507127c11 */ /* 0x000fc4000f8e18ff */
[----:B------:R-:W-:Y:S01]  /*6860*/  LEA R20, R3, UR5, 0x3 ;  /* 0x0000000503147c11 */ /* 0x000fe2000f8e18ff */
[----:B------:R-:W-:Y:S01]  /*6870*/  LDS.64 R6, [R6] ;  /* 0x0000000006067984 */ /* 0x000fe20000000a00 */
[----:B------:R-:W-:-:S03]  /*6880*/  LEA R5, R5, UR5, 0x3 ;  /* 0x0000000505057c11 */ /* 0x000fc6000f8e18ff */
[----:B------:R-:W-:Y:S04]  /*6890*/  LDS.64 R8, [R8+0x100] ;  /* 0x0001000008087984 */ /* 0x000fe80000000a00 */
[----:B------:R-:W-:Y:S04]  /*68a0*/  LDS.64 R12, [R12+0x300] ;  /* 0x000300000c0c7984 */ /* 0x000fe80000000a00 */
[----:B------:R-:W-:Y:S04]  /*68b0*/  LDS.64 R16, [R5+0x500] ;  /* 0x0005000005107984 */ /* 0x000fe80000000a00 */
[----:B------:R-:W-:Y:S04]  /*68c0*/  LDS.64 R18, [R18+0x600] ;  /* 0x0006000012127984 */ /* 0x000fe80000000a00 */
        /* <DEDUP_REMOVED lines=31> */
.L_x_4789:
        /* <DEDUP_REMOVED lines=12> */
.L_x_8784:


//--------------------- .text._ZN3cub18CUB_300001_SM_10006detail10merge_sort30DeviceMergeSortPartitionKernelIPPyj15tuple_weak_lessS4_EEvbT_PT2_T0_SA_PSA_T1_SA_i --------------------------
	.section	.text._ZN3cub18CUB_300001_SM_10006detail10merge_sort30DeviceMergeSortPartitionKernelIPPyj15tuple_weak_lessS4_EEvbT_PT2_T0_SA_PSA_T1_SA_i,"ax",@progbits
	.align	128
        .global         _ZN3cub18CUB_300001_SM_10006detail10merge_sort30DeviceMergeSortPartitionKernelIPPyj15tuple_weak_lessS4_EEvbT_PT2_T0_SA_PSA_T1_SA_i
        .type           _ZN3cub18CUB_300001_SM_10006detail10merge_sort30DeviceMergeSortPartitionKernelIPPyj15tuple_weak_lessS4_EEvbT_PT2_T0_SA_PSA_T1_SA_i,@function
        .size           _ZN3cub18CUB_300001_SM_10006detail10merge_sort30DeviceMergeSortPartitionKernelIPPyj15tuple_weak_lessS4_EEvbT_PT2_T0_SA_PSA_T1_SA_i,(.L_x_8785 - _ZN3cub18CUB_300001_SM_10006detail10merge_sort30DeviceMergeSortPartitionKernelIPPyj15tuple_weak_lessS4_EEvbT_PT2_T0_SA_PSA_T1_SA_i)
        .other          _ZN3cub18CUB_300001_SM_10006detail10merge_sort30DeviceMergeSortPartitionKernelIPPyj15tuple_weak_lessS4_EEvbT_PT2_T0_SA_PSA_T1_SA_i,@"STO_CUDA_ENTRY STV_DEFAULT"
_ZN3cub18CUB_300001_SM_10006detail10merge_sort30DeviceMergeSortPartitionKernelIPPyj15tuple_weak_lessS4_EEvbT_PT2_T0_SA_PSA_T1_SA_i:
.text._ZN3cub18CUB_300001_SM_10006detail10merge_sort30DeviceMergeSortPartitionKernelIPPyj15tuple_weak_lessS4_EEvbT_PT2_T0_SA_PSA_T1_SA_i:
        /* <DEDUP_REMOVED lines=8> */
[----:B------:R-:W0:Y:S01]  /*0080*/  LDCU UR5, c[0x0][0x3ac] ;  /* 0x00007580ff0577ac */ /* 0x000e220008000800 */
[----:B------:R-:W-:Y:S01]  /*0090*/  VIADD R2, R0, 0x1 ;  /* 0x0000000100027836 */ /* 0x000fe20000000000 */
[----:B------:R-:W-:Y:S01]  /*00a0*/  ACQBULK ;  /* 0x000000000000782e */ /* 0x000fe20000000000 */
[----:B------:R-:W1:Y:S03]  /*00b0*/  LDCU UR7, c[0x0][0x3b0] ;  /* 0x00007600ff0777ac */ /* 0x000e660008000800 */
[----:B------:R-:W-:Y:S01]  /*00c0*/  ISETP.NE.AND P0, PT, R2, UR6, PT ;  /* 0x0000000602007c0c */ /* 0x000fe2000bf05270 */
[----:B------:R-:W2:Y:S01]  /*00d0*/  LDCU UR10, c[0x0][0x398] ;  /* 0x00007300ff0a77ac */ /* 0x000ea20008000800 */
[----:B------:R-:W3:Y:S01]  /*00e0*/  LDCU.64 UR8, c[0x0][0x358] ;  /* 0x00006b00ff0877ac */ /* 0x000ee20008000a00 */
[----:B0-----:R-:W-:-:S10]  /*00f0*/  UIADD3 UR4, UPT, UPT, -UR5, URZ, URZ ;  /* 0x000000ff05047290 */ /* 0x001fd4000fffe1ff */
[----:B------:R-:W0:Y:S01]  /*0100*/  @!P0 LDC.64 R4, c[0x0][0x3a0] ;  /* 0x0000e800ff048b82 */ /* 0x000e220000000a00 */
[----:B------:R-:W-:Y:S01]  /*0110*/  LOP3.LUT R2, R0, UR4, RZ, 0xc0, !PT ;  /* 0x0000000400027c12 */ /* 0x000fe2000f8ec0ff */
[----:B------:R-:W-:-:S04]  /*0120*/  USHF.R.U32.HI UR4, URZ, 0x1, UR5 ;  /* 0x00000001ff047899 */ /* 0x000fc80008011605 */
[----:B-1----:R-:W-:Y:S01]  /*0130*/  IMAD R3, R2, UR7, RZ ;  /* 0x0000000702037c24 */ /* 0x002fe2000f8e02ff */
[----:B------:R-:W-:-:S04]  /*0140*/  UIMAD UR4, UR4, UR7, URZ ;  /* 0x00000007040472a4 */ /* 0x000fc8000f8e02ff */
[----:B------:R-:W-:-:S04]  /*0150*/  LOP3.LUT R2, RZ, R3, RZ, 0x33, !PT ;  /* 0x00000003ff027212 */ /* 0x000fc800078e33ff */
[----:B------:R-:W-:-:S04]  /*0160*/  VIMNMX.U32 R2, PT, PT, R2, UR4, PT ;  /* 0x0000000402027c48 */ /* 0x000fc8000bfe0000 */
[----:B--2---:R-:W-:Y:S01]  /*0170*/  VIADDMNMX.U32 R2, R2, R3, UR10, PT ;  /* 0x0000000a02027e46 */ /* 0x004fe2000b800003 */
[----:B0-----:R-:W-:Y:S01]  /*0180*/  @!P0 IMAD.WIDE.U32 R4, R0, 0x4, R4 ;  /* 0x0000000400048825 */ /* 0x001fe200078e0004 */
[----:B------:R-:W-:Y:S02]  /*0190*/  VIMNMX.U32 R3, PT, PT, R3, UR10, PT ;  /* 0x0000000a03037c48 */ /* 0x000fe4000bfe0000 */
[----:B------:R-:W-:Y:S02]  /*01a0*/  LOP3.LUT R6, RZ, R2, RZ, 0x33, !PT ;  /* 0x00000002ff067212 */ /* 0x000fe400078e33ff */
[----:B---3--:R0:W-:Y:S02]  /*01b0*/  @!P0 STG.E desc[UR8][R4.64], R2 ;  /* 0x0000000204008986 */ /* 0x0081e4000c101908 */
[----:B------:R-:W-:-:S04]  /*01c0*/  VIMNMX.U32 R7, PT, PT, R6, UR4, PT ;  /* 0x0000000406077c48 */ /* 0x000fc8000bfe0000 */
[----:B------:R-:W-:Y:S01]  /*01d0*/  VIADDMNMX.U32 R7, R7, R2, UR10, PT ;  /* 0x0000000a07077e46 */ /* 0x000fe2000b800002 */
[----:B------:R-:W-:Y:S06]  /*01e0*/  @!P0 EXIT ;  /* 0x000000000000894d */ /* 0x000fec0003800000 */
[----:B------:R-:W1:Y:S01]  /*01f0*/  LDCU.U8 UR6, c[0x0][0x380] ;  /* 0x00007000ff0677ac */ /* 0x000e620008000000 */
[----:B------:R-:W-:Y:S01]  /*0200*/  BSSY.RECONVERGENT B0, `(.L_x_4790) ;  /* 0x0000084000007945 */ /* 0x000fe20003800200 */
[----:B------:R-:W-:-:S06]  /*0210*/  UIADD3 UR4, UPT, UPT, UR5, -0x1, URZ ;  /* 0xffffffff05047890 */ /* 0x000fcc000fffe0ff */
[----:B0-----:R-:W-:-:S05]  /*0220*/  LOP3.LUT R4, R0, UR4, RZ, 0xc0, !PT ;  /* 0x0000000400047c12 */ /* 0x001fca000f8ec0ff */
        /* <DEDUP_REMOVED lines=8> */
[----:B------:R-:W0:Y:S01]  /*02b0*/  LDCU UR6, c[0x0][0x3a8] ;  /* 0x00007500ff0677ac */ /* 0x000e220008000800 */
[----:B------:R-:W-:Y:S02]  /*02c0*/  BSSY.RECONVERGENT B1, `(.L_x_4792) ;  /* 0x000003a000017945 */ /* 0x000fe40003800200 */
[----:B------:R-:W-:-:S05]  /*02d0*/  VIMNMX.U32 R6, PT, PT, R4, R7, !PT ;  /* 0x0000000704067248 */ /* 0x000fca0007fe0000 */
[----:B------:R-:W-:-:S05]  /*02e0*/  IMAD.IADD R10, R6, 0x1, -R7 ;  /* 0x00000001060a7824 */ /* 0x000fca00078e0a07 */
[----:B------:R-:W-:-:S13]  /*02f0*/  ISETP.GE.U32.AND P0, PT, R10, R11, PT ;  /* 0x0000000b0a00720c */ /* 0x000fda0003f06070 */
[----:B0-----:R-:W-:Y:S05]  /*0300*/  @P0 BRA `(.L_x_4793) ;  /* 0x0000000000d40947 */ /* 0x001fea0003800000 */
[----:B------:R-:W0:Y:S02]  /*0310*/  LDC R5, c[0x0][0x3a8] ;  /* 0x0000ea00ff057b82 */ /* 0x000e240000000800 */
[----:B0-----:R-:W-:-:S13]  /*0320*/  ISETP.NE.AND P0, PT, R5, RZ, PT ;  /* 0x000000ff0500720c */ /* 0x001fda0003f05270 */
[----:B------:R-:W-:Y:S05]  /*0330*/  @!P0 BRA `(.L_x_4794) ;  /* 0x0000000000b48947 */ /* 0x000fea0003800000 */
[----:B------:R-:W-:-:S07]  /*0340*/  SHF.R.S32.HI R5, RZ, 0x1f, R5 ;  /* 0x0000001fff057819 */ /* 0x000fce0000011405 */
.L_x_4798:
[----:B------:R-:W-:Y:S01]  /*0350*/  IMAD.IADD R7, R11, 0x1, -R10 ;  /* 0x000000010b077824 */ /* 0x000fe200078e0a0a */
[----:B------:R-:W0:Y:S04]  /*0360*/  LDCU.64 UR4, c[0x0][0x388] ;  /* 0x00007100ff0477ac */ /* 0x000e280008000a00 */
[----:B------:R-:W-:-:S04]  /*0370*/  LEA.HI R12, R7, R10, RZ, 0x1f ;  /* 0x0000000a070c7211 */ /* 0x000fc800078ff8ff */
[-C--:B------:R-:W-:Y:S02]  /*0380*/  LOP3.LUT R7, RZ, R12.reuse, RZ, 0x33, !PT ;  /* 0x0000000cff077212 */ /* 0x080fe400078e33ff */
[----:B------:R-:W-:-:S03]  /*0390*/  IADD3 R13, P0, PT, R3, R12, RZ ;  /* 0x0000000c030d7210 */ /* 0x000fc60007f1e0ff */
[----:B------:R-:W-:Y:S02]  /*03a0*/  IMAD.IADD R7, R4, 0x1, R7 ;  /* 0x0000000104077824 */ /* 0x000fe400078e0207 */
[----:B------:R-:W-:-:S03]  /*03b0*/  IMAD.X R16, RZ, RZ, RZ, P0 ;  /* 0x000000ffff107224 */ /* 0x000fc600000e06ff */
[----:B------:R-:W-:Y:S02]  /*03c0*/  IADD3 R9, P1, PT, R2, R7, RZ ;  /* 0x0000000702097210 */ /* 0x000fe40007f3e0ff */
[----:B0-----:R-:W-:-:S03]  /*03d0*/  LEA R6, P0, R13, UR4, 0x3 ;  /* 0x000000040d067c11 */ /* 0x001fc6000f8018ff */
[----:B------:R-:W-:Y:S01]  /*03e0*/  IMAD.X R14, RZ, RZ, RZ, P1 ;  /* 0x000000ffff0e7224 */ /* 0x000fe200008e06ff */
[----:B------:R-:W-:Y:S02]  /*03f0*/  LEA R8, P1, R9, UR4, 0x3 ;  /* 0x0000000409087c11 */ /* 0x000fe4000f8218ff */
[----:B------:R-:W-:Y:S02]  /*0400*/  LEA.HI.X R7, R13, UR5, R16, 0x3, P0 ;  /* 0x000000050d077c11 */ /* 0x000fe400080f1c10 */
[----:B------:R-:W-:-:S04]  /*0410*/  LEA.HI.X R9, R9, UR5, R14, 0x3, P1 ;  /* 0x0000000509097c11 */ /* 0x000fc800088f1c0e */
[----:B------:R-:W5:Y:S04]  /*0420*/  LDG.E.64 R6, desc[UR8][R6.64] ;  /* 0x0000000806067981 */ /* 0x000f68000c1e1b00 */
[----:B------:R-:W5:Y:S01]  /*0430*/  LDG.E.64 R8, desc[UR8][R8.64] ;  /* 0x0000000808087981 */ /* 0x000f62000c1e1b00 */
[----:B------:R-:W-:Y:S01]  /*0440*/  BSSY.RECONVERGENT B2, `(.L_x_4795) ;  /* 0x0000018000027945 */ /* 0x000fe20003800200 */
[----:B------:R-:W-:Y:S02]  /*0450*/  IMAD.MOV.U32 R19, RZ, RZ, R11 ;  /* 0x000000ffff137224 */ /* 0x000fe400078e000b */
[----:B------:R-:W-:Y:S02]  /*0460*/  IMAD.MOV.U32 R13, RZ, RZ, RZ ;  /* 0x000000ffff0d7224 */ /* 0x000fe400078e00ff */
[----:B------:R-:W-:-:S07]  /*0470*/  IMAD.MOV.U32 R18, RZ, RZ, RZ ;  /* 0x000000ffff127224 */ /* 0x000fce00078e00ff */
.L_x_4797:
        /* <DEDUP_REMOVED lines=20> */
.L_x_4796:
[----:B------:R-:W-:Y:S05]  /*05c0*/  BSYNC.RECONVERGENT B2 ;  /* 0x0000000000027941 */ /* 0x000fea0003800200 */
.L_x_4795:
[----:B------:R-:W-:-:S05]  /*05d0*/  @P0 VIADD R10, R12, 0x1 ;  /* 0x000000010c0a0836 */ /* 0x000fca0000000000 */
[----:B------:R-:W-:-:S13]  /*05e0*/  ISETP.GE.U32.AND P0, PT, R10, R11, PT ;  /* 0x0000000b0a00720c */ /* 0x000fda0003f06070 */
[----:B------:R-:W-:Y:S05]  /*05f0*/  @!P0 BRA `(.L_x_4798) ;  /* 0xfffffffc00548947 */ /* 0x000fea000383ffff */
[----:B------:R-:W-:Y:S05]  /*0600*/  BRA `(.L_x_4793) ;  /* 0x0000000000147947 */ /* 0x000fea0003800000 */
.L_x_4794:
[----:B------:R-:W-:-:S05]  /*0610*/  IMAD.IADD R5, R11, 0x1, -R10 ;  /* 0x000000010b057824 */ /* 0x000fca00078e0a0a */
[----:B------:R-:W-:-:S05]  /*0620*/  LEA.HI R5, R5, R10, RZ, 0x1f ;  /* 0x0000000a05057211 */ /* 0x000fca00078ff8ff */
[----:B------:R-:W-:-:S05]  /*0630*/  VIADD R10, R5, 0x1 ;  /* 0x00000001050a7836 */ /* 0x000fca0000000000 */
[----:B------:R-:W-:-:S13]  /*0640*/  ISETP.GE.U32.AND P0, PT, R10, R11, PT ;  /* 0x0000000b0a00720c */ /* 0x000fda0003f06070 */
[----:B------:R-:W-:Y:S05]  /*0650*/  @!P0 BRA `(.L_x_4794) ;  /* 0xfffffffc00ec8947 */ /* 0x000fea000383ffff */
.L_x_4793:
[----:B------:R-:W-:Y:S05]  /*0660*/  BSYNC.RECONVERGENT B1 ;  /* 0x0000000000017941 */ /* 0x000fea0003800200 */
.L_x_4792:
[----:B------:R-:W-:Y:S05]  /*0670*/  BRA `(.L_x_4799) ;  /* 0x0000000000f07947 */ /* 0x000fea0003800000 */
.L_x_4791:
[----:B------:R-:W-:Y:S01]  /*0680*/  IMAD.IADD R7, R7, 0x1, -R2 ;  /* 0x0000000107077824 */ /* 0x000fe200078e0a02 */
[----:B------:R-:W-:Y:S01]  /*0690*/  VIADDMNMX.U32 R11, R2, -R3, R4, PT ;  /* 0x80000003020b7246 */ /* 0x000fe20003800004 */
[----:B------:R-:W0:Y:S03]  /*06a0*/  LDCU UR6, c[0x0][0x3a8] ;  /* 0x00007500ff0677ac */ /* 0x000e260008000800 */
        /* <DEDUP_REMOVED lines=8> */
.L_x_4804:
        /* <DEDUP_REMOVED lines=19> */
.L_x_4803:
        /* <DEDUP_REMOVED lines=20> */
.L_x_4802:
[----:B------:R-:W-:Y:S05]  /*09a0*/  BSYNC.RECONVERGENT B1 ;  /* 0x0000000000017941 */ /* 0x000fea0003800200 */
.L_x_4801:
[----:B------:R-:W-:-:S05]  /*09b0*/  @P0 VIADD R10, R12, 0x1 ;  /* 0x000000010c0a0836 */ /* 0x000fca0000000000 */
[----:B------:R-:W-:-:S13]  /*09c0*/  ISETP.GE.U32.AND P0, PT, R10, R11, PT ;  /* 0x0000000b0a00720c */ /* 0x000fda0003f06070 */
[----:B------:R-:W-:Y:S05]  /*09d0*/  @!P0 BRA `(.L_x_4804) ;  /* 0xfffffffc00548947 */ /* 0x000fea000383ffff */
[----:B------:R-:W-:Y:S05]  /*09e0*/  BRA `(.L_x_4799) ;  /* 0x0000000000147947 */ /* 0x000fea0003800000 */
.L_x_4800:
[----:B------:R-:W-:-:S05]  /*09f0*/  IMAD.IADD R5, R11, 0x1, -R10 ;  /* 0x000000010b057824 */ /* 0x000fca00078e0a0a */
[----:B------:R-:W-:-:S05]  /*0a00*/  LEA.HI R5, R5, R10, RZ, 0x1f ;  /* 0x0000000a05057211 */ /* 0x000fca00078ff8ff */
[----:B------:R-:W-:-:S05]  /*0a10*/  VIADD R10, R5, 0x1 ;  /* 0x00000001050a7836 */ /* 0x000fca0000000000 */
[----:B------:R-:W-:-:S13]  /*0a20*/  ISETP.GE.U32.AND P0, PT, R10, R11, PT ;  /* 0x0000000b0a00720c */ /* 0x000fda0003f06070 */
[----:B------:R-:W-:Y:S05]  /*0a30*/  @!P0 BRA `(.L_x_4800) ;  /* 0xfffffffc00ec8947 */ /* 0x000fea000383ffff */
.L_x_4799:
[----:B------:R-:W-:Y:S05]  /*0a40*/  BSYNC.RECONVERGENT B0 ;  /* 0x0000000000007941 */ /* 0x000fea0003800200 */
.L_x_4790:
[----:B------:R-:W0:Y:S01]  /*0a50*/  LDC.64 R4, c[0x0][0x3a0] ;  /* 0x0000e800ff047b82 */ /* 0x000e220000000a00 */
[----:B------:R-:W-:Y:S02]  /*0a60*/  IMAD.IADD R3, R3, 0x1, R10 ;  /* 0x0000000103037824 */ /* 0x000fe400078e020a */
[----:B0-----:R-:W-:-:S05]  /*0a70*/  IMAD.WIDE.U32 R4, R0, 0x4, R4 ;  /* 0x0000000400047825 */ /* 0x001fca00078e0004 */
[----:B------:R-:W-:Y:S01]  /*0a80*/  STG.E desc[UR8][R4.64], R3 ;  /* 0x0000000304007986 */ /* 0x000fe2000c101908 */
[----:B------:R-:W-:Y:S05]  /*0a90*/  EXIT ;  /* 0x000000000000794d */ /* 0x000fea0003800000 */
.L_x_4805:
        /* <DEDUP_REMOVED lines=14> */
.L_x_8785:


//--------------------- .text._ZN3cub18CUB_300001_SM_10006detail10merge_sort30DeviceMergeSortBlockSortKernelINS2_10policy_hubIPPyE9Policy600ES6_PNS0_8NullTypeES6_SA_j15tuple_weak_lessS5_S9_EEvbT0_T1_T2_T3_T4_PT6_PT7_T5_NS1_7vsmem_tE --------------------------
	.section	.text._ZN3cub18CUB_300001_SM_10006detail10merge_sort30DeviceMergeSortBlockSortKernelINS2_10policy_hubIPPyE9Policy600ES6_PNS0_8NullTypeES6_SA_j15tuple_weak_lessS5_S9_EEvbT0_T1_T2_T3_T4_PT6_PT7_T5_NS1_7vsmem_tE,"ax",@progbits
	.align	128
        .global         _ZN3cub18CUB_300001_SM_10006detail10merge_sort30DeviceMergeSortBlockSortKernelINS2_10policy_hubIPPyE9Policy600ES6_PNS0_8NullTypeES6_SA_j15tuple_weak_lessS5_S9_EEvbT0_T1_T2_T3_T4_PT6_PT7_T5_NS1_7vsmem_tE
        .type           _ZN3cub18CUB_300001_SM_10006detail10merge_sort30DeviceMergeSortBlockSortKernelINS2_10policy_hubIPPyE9Policy600ES6_PNS0_8NullTypeES6_SA_j15tuple_weak_lessS5_S9_EEvbT0_T1_T2_T3_T4_PT6_PT7_T5_NS1_7vsmem_tE,@function
        .size           _ZN3cub18CUB_300001_SM_10006detail10merge_sort30DeviceMergeSortBlockSortKernelINS2_10policy_hubIPPyE9Policy600ES6_PNS0_8NullTypeES6_SA_j15tuple_weak_lessS5_S9_EEvbT0_T1_T2_T3_T4_PT6_PT7_T5_NS1_7vsmem_tE,(.L_x_8786 - _ZN3cub18CUB_300001_SM_10006detail10merge_sort30DeviceMergeSortBlockSortKernelINS2_10policy_hubIPPyE9Policy600ES6_PNS0_8NullTypeES6_SA_j15tuple_weak_lessS5_S9_EEvbT0_T1_T2_T3_T4_PT6_PT7_T5_NS1_7vsmem_tE)
        .other          _ZN3cub18CUB_300001_SM_10006detail10merge_sort30DeviceMergeSortBlockSortKernelINS2_10policy_hubIPPyE9Policy600ES6_PNS0_8NullTypeES6_SA_j15tuple_weak_lessS5_S9_EEvbT0_T1_T2_T3_T4_PT6_PT7_T5_NS1_7vsmem_tE,@"STO_CUDA_ENTRY STV_DEFAULT"
_ZN3cub18CUB_300001_SM_10006detail10merge_sort30DeviceMergeSortBlockSortKernelINS2_10policy_hubIPPyE9Policy600ES6_PNS0_8NullTypeES6_SA_j15tuple_weak_lessS5_S9_EEvbT0_T1_T2_T3_T4_PT6_PT7_T5_NS1_7vsmem_tE:
.text._ZN3cub18CUB_300001_SM_10006detail10merge_sort30DeviceMergeSortBlockSortKernelINS2_10policy_hubIPPyE9Policy600ES6_PNS0_8NullTypeES6_SA_j15tuple_weak_lessS5_S9_EEvbT0_T1_T2_T3_T4_PT6_PT7_T5_NS1_7vsmem_tE:
[----:B------:R-:W0:Y:S08]  /*0000*/  LDC R1, c[0x0][0x37c] ;  /* 0x0000df00ff017b82 */ /* 0x000e300000000800 */
[----:B------:R-:W1:Y:S01]  /*0010*/  S2UR UR5, SR_CTAID.X ;  /* 0x00000000000579c3 */ /* 0x000e620000002500 */
[----:B------:R-:W2:Y:S01]  /*0020*/  LDCU UR4, c[0x0][0x370] ;  /* 0x00006e00ff0477ac */ /* 0x000ea20008000800 */
[----:B0-----:R-:W-:Y:S01]  /*0030*/  VIADD R1, R1, 0xffffffe0 ;  /* 0xffffffe001017836 */ /* 0x001fe20000000000 */
[----:B------:R-:W0:Y:S01]  /*0040*/  LDCU.64 UR8, c[0x0][0x358] ;  /* 0x00006b00ff0877ac */ /* 0x000e220008000a00 */
[----:B--2---:R-:W-:-:S04]  /*0050*/  UIADD3 UR4, UPT, UPT, UR4, -0x1, URZ ;  /* 0xffffffff04047890 */ /* 0x004fc8000fffe0ff */
[----:B-1----:R-:W-:Y:S02]  /*0060*/  UISETP.GE.U32.AND UP0, UPT, UR5, UR4, UPT ;  /* 0x000000040500728c */ /* 0x002fe4000bf06070 */
[----:B------:R-:W-:-:S07]  /*0070*/  USHF.L.U32 UR7, UR5, 0xb, URZ ;  /* 0x0000000b05077899 */ /* 0x000fce00080006ff */
[----:B------:R-:W-:Y:S05]  /*0080*/  BRA.U UP0, `(.L_x_4806) ;  /* 0x00000065000c7547 */ /* 0x000fea000b800000 */
[----:B------:R-:W1:Y:S01]  /*0090*/  S2R R2, SR_TID.X ;  /* 0x0000000000027919 */ /* 0x000e620000002100 */
[----:B------:R-:W2:Y:S01]  /*00a0*/  LDCU.64 UR4, c[0x0][0x388] ;  /* 0x00007100ff0477ac */ /* 0x000ea20008000a00 */
[----:B------:R-:W-:Y:S01]  /*00b0*/  ACQBULK ;  /* 0x000000000000782e */ /* 0x000fe20000000000 */
[----:B-1----:R-:W-:-:S05]  /*00c0*/  IMAD.SHL.U32 R0, R2, 0x8, RZ ;  /* 0x0000000802007824 */ /* 0x002fca00078e00ff */
[----:B------:R-:W-:-:S04]  /*00d0*/  LOP3.LUT R0, R0, 0x1f00, RZ, 0xc0, !PT ;  /* 0x00001f0000007812 */ /* 0x000fc800078ec0ff */
[----:B------:R-:W-:-:S04]  /*00e0*/  LOP3.LUT R2, R0, 0x1f, R2, 0xf8, !PT ;  /* 0x0000001f00027812 */ /* 0x000fc800078ef802 */
[----:B------:R-:W-:-:S05]  /*00f0*/  IADD3 R2, P0, PT, R2, UR7, RZ ;  /* 0x0000000702027c10 */ /* 0x000fca000ff1e0ff */
[----:B------:R-:W-:Y:S02]  /*0100*/  IMAD.X R3, RZ, RZ, RZ, P0 ;  /* 0x000000ffff037224 */ /* 0x000fe400000e06ff */
[----:B------:R-:W-:-:S03]  /*0110*/  IMAD.SHL.U32 R33, R2, 0x8, RZ ;  /* 0x0000000802217824 */ /* 0x000fc600078e00ff */
[----:B------:R-:W-:Y:S02]  /*0120*/  SHF.L.U64.HI R32, R2, 0x3, R3 ;  /* 0x0000000302207819 */ /* 0x000fe40000010203 */
[----:B--2---:R-:W-:-:S04]  /*0130*/  IADD3 R18, P0, PT, R33, UR4, RZ ;  /* 0x0000000421127c10 */ /* 0x004fc8000ff1e0ff */
[----:B------:R-:W-:-:S05]  /*0140*/  IADD3.X R19, PT, PT, R32, UR5, RZ, P0, !PT ;  /* 0x0000000520137c10 */ /* 0x000fca00087fe4ff */
[----:B0-----:R-:W2:Y:S04]  /*0150*/  LDG.E.64 R16, desc[UR8][R18.64] ;  /* 0x0000000812107981 */ /* 0x001ea8000c1e1b00 */
        /* <DEDUP_REMOVED lines=15> */
[C---:B------:R-:W-:Y:S01]  /*0250*/  VIADD R23, R20.reuse, 0x20 ;  /* 0x0000002014177836 */ /* 0x040fe20000000000 */
[----:B------:R-:W-:Y:S01]  /*0260*/  LEA R21, R21, UR4, 0x3 ;  /* 0x0000000415157c11 */ /* 0x000fe2000f8e18ff */
        /* <DEDUP_REMOVED lines=12> */
[C---:B------:R-:W-:Y:S01]  /*0330*/  VIADD R31, R0.reuse, 0x1 ;  /* 0x00000001001f7836 */ /* 0x040fe20000000000 */
[----:B------:R-:W-:Y:S01]  /*0340*/  LEA.HI.SX32 R20, R35, R20, 0x1b ;  /* 0x0000001423147211 */ /* 0x000fe200078fdaff */
[----:B------:R-:W-:Y:S01]  /*0350*/  VIADD R35, R0, 0x2 ;  /* 0x0000000200237836 */ /* 0x000fe20000000000 */
[----:B------:R-:W-:Y:S01]  /*0360*/  LEA R29, R22, UR4, 0x3 ;  /* 0x00000004161d7c11 */ /* 0x000fe2000f8e18ff */
[C---:B------:R-:W-:Y:S01]  /*0370*/  VIADD R22, R0.reuse, 0x4 ;  /* 0x0000000400167836 */ /* 0x040fe20000000000 */
[----:B------:R-:W-:Y:S01]  /*0380*/  LEA R23, R23, UR4, 0x3 ;  /* 0x0000000417177c11 */ /* 0x000fe2000f8e18ff */
[C---:B------:R-:W-:Y:S01]  /*0390*/  VIADD R24, R0.reuse, 0x5 ;  /* 0x0000000500187836 */ /* 0x040fe20000000000 */
[----:B------:R-:W-:Y:S01]  /*03a0*/  LEA R25, R25, UR4, 0x3 ;  /* 0x0000000419197c11 */ /* 0x000fe2000f8e18ff */
[----:B------:R-:W-:Y:S01]  /*03b0*/  VIADD R26, R0, 0x6 ;  /* 0x00000006001a7836 */ /* 0x000fe20000000000 */
[----:B------:R-:W-:-:S02]  /*03c0*/  LEA R27, R27, UR4, 0x3 ;  /* 0x000000041b1b7c11 */ /* 0x000fc4000f8e18ff */
[----:B------:R-:W-:Y:S02]  /*03d0*/  LEA R34, R19, UR4, 0x3 ;  /* 0x0000000413227c11 */ /* 0x000fe4000f8e18ff */
[----:B------:R-:W-:Y:S02]  /*03e0*/  LEA R30, R18, UR4, 0x3 ;  /* 0x00000004121e7c11 */ /* 0x000fe4000f8e18ff */
[-C--:B------:R-:W-:Y:S01]  /*03f0*/  LEA.HI.SX32 R31, R31, R0.reuse, 0x1b ;  /* 0x000000001f1f7211 */ /* 0x080fe200078fdaff */
[----:B------:R-:W-:Y:S01]  /*0400*/  STL [R1+0x18], R34 ;  /* 0x0000182201007387 */ /* 0x000fe20000100800 */
[-C--:B------:R-:W-:Y:S02]  /*0410*/  LEA.HI.SX32 R35, R35, R0.reuse, 0x1b ;  /* 0x0000000023237211 */ /* 0x080fe400078fdaff */
[-C--:B------:R-:W-:Y:S01]  /*0420*/  LEA.HI.SX32 R37, R37, R0.reuse, 0x1b ;  /* 0x0000000025257211 */ /* 0x080fe200078fdaff */
[----:B------:R-:W-:Y:S01]  /*0430*/  STL [R1+0x14], R30 ;  /* 0x0000141e01007387 */ /* 0x000fe20000100800 */
[----:B------:R-:W-:-:S02]  /*0440*/  LEA.HI.SX32 R22, R22, R0, 0x1b ;  /* 0x0000000016167211 */ /* 0x000fc400078fdaff */
[-C--:B------:R-:W-:Y:S02]  /*0450*/  LEA.HI.SX32 R24, R24, R0.reuse, 0x1b ;  /* 0x0000000018187211 */ /* 0x080fe400078fdaff */
[----:B------:R-:W-:Y:S02]  /*0460*/  LEA.HI.SX32 R26, R26, R0, 0x1b ;  /* 0x000000001a1a7211 */ /* 0x000fe400078fdaff */
[----:B------:R-:W-:Y:S02]  /*0470*/  LEA R28, R20, UR4, 0x3 ;  /* 0x00000004141c7c11 */ /* 0x000fe4000f8e18ff */
[----:B------:R-:W-:-:S03]  /*0480*/  LEA R36, R24, UR4, 0x3 ;  /* 0x0000000418247c11 */ /* 0x000fc6000f8e18ff */
[----:B------:R-:W-:Y:S04]  /*0490*/  STL [R1+0x10], R28 ;  /* 0x0000101c01007387 */ /* 0x000fe80000100800 */
[----:B--2---:R0:W-:Y:S04]  /*04a0*/  STS.64 [R21], R16 ;  /* 0x0000001015007388 */ /* 0x0041e80000000a00 */
[----:B---3--:R-:W-:Y:S04]  /*04b0*/  STS.64 [R23+0x100], R12 ;  /* 0x0001000c17007388 */ /* 0x008fe80000000a00 */
[----:B----4-:R1:W-:Y:S01]  /*04c0*/  STS.64 [R25+0x200], R8 ;  /* 0x0002000819007388 */ /* 0x0103e20000000a00 */
[----:B0-----:R-:W-:-:S03]  /*04d0*/  VIADD R17, R0, 0x7 ;  /* 0x0000000700117836 */ /* 0x001fc60000000000 */
[----:B-----5:R-:W-:Y:S02]  /*04e0*/  STS.64 [R27+0x300], R14 ;  /* 0x0003000e1b007388 */ /* 0x020fe40000000a00 */
[-C--:B------:R-:W-:Y:S02]  /*04f0*/  LEA.HI.SX32 R17, R17, R0.reuse, 0x1b ;  /* 0x0000000011117211 */ /* 0x080fe400078fdaff */
[----:B------:R-:W-:Y:S01]  /*0500*/  STS.64 [R29+0x400], R10 ;  /* 0x0004000a1d007388 */ /* 0x000fe20000000a00 */
[----:B------:R-:W-:Y:S02]  /*0510*/  LEA.HI.SX32 R0, R0, R0, 0x1b ;  /* 0x0000000000007211 */ /* 0x000fe400078fdaff */
[----:B-1----:R-:W-:Y:S01]  /*0520*/  LEA R8, R31, UR4, 0x3 ;  /* 0x000000041f087c11 */ /* 0x002fe2000f8e18ff */
[----:B------:R0:W-:Y:S01]  /*0530*/  STS.64 [R34+0x500], R2 ;  /* 0x0005000222007388 */ /* 0x0001e20000000a00 */
[----:B------:R-:W-:-:S03]  /*0540*/  LEA R0, R0, UR4, 0x3 ;  /* 0x0000000400007c11 */ /* 0x000fc6000f8e18ff */
[----:B------:R1:W-:Y:S04]  /*0550*/  STS.64 [R30+0x600], R4 ;  /* 0x000600041e007388 */ /* 0x0003e80000000a00 */
[----:B------:R2:W-:Y:S01]  /*0560*/  STS.64 [R28+0x700], R6 ;  /* 0x000700061c007388 */ /* 0x0005e20000000a00 */
[----:B------:R-:W-:Y:S01]  /*0570*/  NOP ;  /* 0x0000000000007918 */ /* 0x000fe20000000000 */
[----:B0-----:R-:W-:Y:S02]  /*0580*/  LEA R34, R17, UR4, 0x3 ;  /* 0x0000000411227c11 */ /* 0x001fe4000f8e18ff */
[----:B------:R2:W-:Y:S01]  /*0590*/  STL [R1], R0 ;  /* 0x0000000001007387 */ /* 0x0005e20000100800 */
[----:B-1----:R-:W-:Y:S02]  /*05a0*/  LEA R5, R35, UR4, 0x3 ;  /* 0x0000000423057c11 */ /* 0x002fe4000f8e18ff */
[----:B------:R-:W-:Y:S01]  /*05b0*/  LEA R4, R37, UR4, 0x3 ;  /* 0x0000000425047c11 */ /* 0x000fe2000f8e18ff */
[----:B------:R2:W-:Y:S01]  /*05c0*/  STL [R1+0x8], R8 ;  /* 0x0000080801007387 */ /* 0x0005e20000100800 */
[----:B------:R-:W-:-:S02]  /*05d0*/  LEA R37, R22, UR4, 0x3 ;  /* 0x0000000416257c11 */ /* 0x000fc4000f8e18ff */
[----:B------:R-:W-:Y:S01]  /*05e0*/  LEA R35, R26, UR4, 0x3 ;  /* 0x000000041a237c11 */ /* 0x000fe2000f8e18ff */
[----:B------:R2:W-:Y:S04]  /*05f0*/  STL [R1+0xc], R5 ;  /* 0x00000c0501007387 */ /* 0x0005e80000100800 */
[----:B------:R2:W0:Y:S04]  /*0600*/  LDS.64 R2, [R0] ;  /* 0x0000000000027984 */ /* 0x0004280000000a00 */
[----:B------:R-:W1:Y:S04]  /*0610*/  LDS.64 R8, [R8+0x8] ;  /* 0x0000080008087984 */ /* 0x000e680000000a00 */
[----:B------:R2:W3:Y:S04]  /*0620*/  LDS.64 R26, [R5+0x10] ;  /* 0x00001000051a7984 */ /* 0x0004e80000000a00 */
[----:B------:R2:W4:Y:S04]  /*0630*/  LDS.64 R28, [R4+0x18] ;  /* 0x00001800041c7984 */ /* 0x0005280000000a00 */
[----:B------:R2:W0:Y:S04]  /*0640*/  LDS.64 R20, [R37+0x20] ;  /* 0x0000200025147984 */ /* 0x0004280000000a00 */
[----:B------:R2:W0:Y:S04]  /*0650*/  LDS.64 R22, [R36+0x28] ;  /* 0x0000280024167984 */ /* 0x0004280000000a00 */
[----:B------:R2:W0:Y:S04]  /*0660*/  LDS.64 R18, [R35+0x30] ;  /* 0x0000300023127984 */ /* 0x0004280000000a00 */
[----:B------:R2:W0:Y:S04]  /*0670*/  LDS.64 R16, [R34+0x38] ;  /* 0x0000380022107984 */ /* 0x0004280000000a00 */
[----:B------:R2:W-:Y:S01]  /*0680*/  STL [R1+0x4], R4 ;  /* 0x0000040401007387 */ /* 0x0005e20000100800 */
        /* <DEDUP_REMOVED lines=10> */
.L_x_4810:
        /* <DEDUP_REMOVED lines=26> */
.L_x_4809:
[----:B-1----:R-:W-:Y:S05]  /*08d0*/  BSYNC.RECONVERGENT B0 ;  /* 0x0000000000007941 */ /* 0x002fea0003800200 */
.L_x_4808:
[----:B------:R-:W-:Y:S01]  /*08e0*/  BSSY.RECONVERGENT B0, `(.L_x_4811) ;  /* 0x000001e000007945 */ /* 0x000fe20003800200 */
[----:B------:R-:W-:Y:S01]  /*08f0*/  IMAD.MOV.U32 R0, RZ, RZ, RZ ;  /* 0x000000ffff007224 */ /* 0x000fe200078e00ff */
[----:B------:R-:W0:Y:S01]  /*0900*/  LDCU UR4, c[0x0][0x3c0] ;  /* 0x00007800ff0477ac */ /* 0x000e220008000800 */
[----:B------:R-:W-:-:S07]  /*0910*/  IMAD.MOV.U32 R6, RZ, RZ, RZ ;  /* 0x000000ffff067224 */ /* 0x000fce00078e00ff */
.L_x_4813:
        /* <DEDUP_REMOVED lines=26> */
.L_x_4812:
[----:B0-----:R-:W-:Y:S05]  /*0ac0*/  BSYNC.RECONVERGENT B0 ;  /* 0x0000000000007941 */ /* 0x001fea0003800200 */
.L_x_4811:
[----:B------:R-:W-:Y:S01]  /*0ad0*/  BSSY.RECONVERGENT B0, `(.L_x_4814) ;  /* 0x000001e000007945 */ /* 0x000fe20003800200 */
[----:B------:R-:W-:Y:S01]  /*0ae0*/  IMAD.MOV.U32 R0, RZ, RZ, RZ ;  /* 0x000000ffff007224 */ /* 0x000fe200078e00ff */
[----:B------:R-:W0:Y:S01]  /*0af0*/  LDCU UR4, c[0x0][0x3c0] ;  /* 0x00007800ff0477ac */ /* 0x000e220008000800 */
[----:B------:R-:W-:-:S07]  /*0b00*/  IMAD.MOV.U32 R4, RZ, RZ, RZ ;  /* 0x000000ffff047224 */ /* 0x000fce00078e00ff */
.L_x_4816:
        /* <DEDUP_REMOVED lines=26> */
.L_x_4815:
[----:B0-----:R-:W-:Y:S05]  /*0cb0*/  BSYNC.RECONVERGENT B0 ;  /* 0x0000000000007941 */ /* 0x001fea0003800200 */
.L_x_4814:
[----:B------:R-:W-:Y:S01]  /*0cc0*/  BSSY.RECONVERGENT B0, `(.L_x_4817) ;  /* 0x000001e000007945 */ /* 0x000fe20003800200 */
[----:B------:R-:W-:Y:S01]  /*0cd0*/  IMAD.MOV.U32 R25, RZ, RZ, RZ ;  /* 0x000000ffff197224 */ /* 0x000fe200078e00ff */
[----:B------:R-:W0:Y:S01]  /*0ce0*/  LDCU UR4, c[0x0][0x3c0] ;  /* 0x00007800ff0477ac */ /* 0x000e220008000800 */
[----:B------:R-:W-:-:S07]  /*0cf0*/  IMAD.MOV.U32 R26, RZ, RZ, RZ ;  /* 0x000000ffff1a7224 */ /* 0x000fce00078e00ff */
.L_x_4819:
        /* <DEDUP_REMOVED lines=26> */
.L_x_4818:
[----:B0-----:R-:W-:Y:S05]  /*0ea0*/  BSYNC.RECONVERGENT B0 ;  /* 0x0000000000007941 */ /* 0x001fea0003800200 */
.L_x_4817:
[----:B------:R-:W-:Y:S01]  /*0eb0*/  BSSY.RECONVERGENT B0, `(.L_x_4820) ;  /* 0x000001e000007945 */ /* 0x000fe20003800200 */
[----:B------:R-:W-:Y:S01]  /*0ec0*/  IMAD.MOV.U32 R25, RZ, RZ, RZ ;  /* 0x000000ffff197224 */ /* 0x000fe200078e00ff */
[----:B------:R-:W0:Y:S01]  /*0ed0*/  LDCU UR4, c[0x0][0x3c0] ;  /* 0x00007800ff0477ac */ /* 0x000e220008000800 */
[----:B------:R-:W-:-:S07]  /*0ee0*/  IMAD.MOV.U32 R26, RZ, RZ, RZ ;  /* 0x000000ffff1a7224 */ /* 0x000fce00078e00ff */
.L_x_4822:
        /* <DEDUP_REMOVED lines=26> */
.L_x_4821:
[----:B0-----:R-:W-:Y:S05]  /*1090*/  BSYNC.RECONVERGENT B0 ;  /* 0x0000000000007941 */ /* 0x001fea0003800200 */
.L_x_4820:
[----:B------:R-:W-:Y:S01]  /*10a0*/  BSSY.RECONVERGENT B0, `(.L_x_4823) ;  /* 0x000001e000007945 */ /* 0x000fe20003800200 */
[----:B------:R-:W-:Y:S01]  /*10b0*/  IMAD.MOV.U32 R25, RZ, RZ, RZ ;  /* 0x000000ffff197224 */ /* 0x000fe200078e00ff */
[----:B------:R-:W0:Y:S01]  /*10c0*/  LDCU UR4, c[0x0][0x3c0] ;  /* 0x00007800ff0477ac */ /* 0x000e220008000800 */
[----:B------:R-:W-:-:S07]  /*10d0*/  IMAD.MOV.U32 R26, RZ, RZ, RZ ;  /* 0x000000ffff1a7224 */ /* 0x000fce00078e00ff */
.L_x_4825:
        /* <DEDUP_REMOVED lines=26> */
.L_x_4824:
[----:B0-----:R-:W-:Y:S05]  /*1280*/  BSYNC.RECONVERGENT B0 ;  /* 0x0000000000007941 */ /* 0x001fea0003800200 */
.L_x_4823:
[----:B------:R-:W-:Y:S01]  /*1290*/  BSSY.RECONVERGENT B0, `(.L_x_4826) ;  /* 0x000001e000007945 */ /* 0x000fe20003800200 */
[----:B------:R-:W-:Y:S01]  /*12a0*/  IMAD.MOV.U32 R25, RZ, RZ, RZ ;  /* 0x000000ffff197224 */ /* 0x000fe200078e00ff */
[----:B------:R-:W0:Y:S01]  /*12b0*/  LDCU UR4, c[0x0][0x3c0] ;  /* 0x00007800ff0477ac */ /* 0x000e220008000800 */
[----:B------:R-:W-:-:S07]  /*12c0*/  IMAD.MOV.U32 R26, RZ, RZ, RZ ;  /* 0x000000ffff1a7224 */ /* 0x000fce00078e00ff */
.L_x_4828:
        /* <DEDUP_REMOVED lines=26> */
.L_x_4827:
[----:B0-----:R-:W-:Y:S05]  /*1470*/  BSYNC.RECONVERGENT B0 ;  /* 0x0000000000007941 */ /* 0x001fea0003800200 */
.L_x_4826:
[----:B------:R-:W-:Y:S01]  /*1480*/  BSSY.RECONVERGENT B0, `(.L_x_4829) ;  /* 0x000001e000007945 */ /* 0x000fe20003800200 */
[----:B------:R-:W-:Y:S01]  /*1490*/  IMAD.MOV.U32 R25, RZ, RZ, RZ ;  /* 0x000000ffff197224 */ /* 0x000fe200078e00ff */
[----:B------:R-:W0:Y:S01]  /*14a0*/  LDCU UR4, c[0x0][0x3c0] ;  /* 0x00007800ff0477ac */ /* 0x000e220008000800 */
[----:B------:R-:W-:-:S07]  /*14b0*/  IMAD.MOV.U32 R26, RZ, RZ, RZ ;  /* 0x000000ffff1a7224 */ /* 0x000fce00078e00ff */
.L_x_4831:
        /* <DEDUP_REMOVED lines=26> */
.L_x_4830:
[----:B0-----:R-:W-:Y:S05]  /*1660*/  BSYNC.RECONVERGENT B0 ;  /* 0x0000000000007941 */ /* 0x001fea0003800200 */
.L_x_4829:
[----:B------:R-:W-:Y:S01]  /*1670*/  BSSY.RECONVERGENT B0, `(.L_x_4832) ;  /* 0x000001e000007945 */ /* 0x000fe20003800200 */
[----:B------:R-:W-:Y:S01]  /*1680*/  IMAD.MOV.U32 R25, RZ, RZ, RZ ;  /* 0x000000ffff197224 */ /* 0x000fe200078e00ff */
[----:B------:R-:W0:Y:S01]  /*1690*/  LDCU UR4, c[0x0][0x3c0] ;  /* 0x00007800ff0477ac */ /* 0x000e220008000800 */
[----:B------:R-:W-:-:S07]  /*16a0*/  IMAD.MOV.U32 R26, RZ, RZ, RZ ;  /* 0x000000ffff1a7224 */ /* 0x000fce00078e00ff */
.L_x_4834:
        /* <DEDUP_REMOVED lines=26> */
.L_x_4833:
[----:B0-----:R-:W-:Y:S05]  /*1850*/  BSYNC.RECONVERGENT B0 ;  /* 0x0000000000007941 */ /* 0x001fea0003800200 */
.L_x_4832:
[----:B------:R-:W-:Y:S01]  /*1860*/  BSSY.RECONVERGENT B0, `(.L_x_4835) ;  /* 0x000001e000007945 */ /* 0x000fe20003800200 */
[----:B------:R-:W-:Y:S01]  /*1870*/  IMAD.MOV.U32 R25, RZ, RZ, RZ ;  /* 0x000000ffff197224 */ /* 0x000fe200078e00ff */
[----:B------:R-:W0:Y:S01]  /*1880*/  LDCU UR4, c[0x0][0x3c0] ;  /* 0x00007800ff0477ac */ /* 0x000e220008000800 */
[----:B------:R-:W-:-:S07]  /*1890*/  IMAD.MOV.U32 R26, RZ, RZ, RZ ;  /* 0x000000ffff1a7224 */ /* 0x000fce00078e00ff */
.L_x_4837:
        /* <DEDUP_REMOVED lines=26> */
.L_x_4836:
[----:B0-----:R-:W-:Y:S05]  /*1a40*/  BSYNC.RECONVERGENT B0 ;  /* 0x0000000000007941 */ /* 0x001fea0003800200 */
.L_x_4835:
[----:B------:R-:W-:Y:S01]  /*1a50*/  BSSY.RECONVERGENT B0, `(.L_x_4838) ;  /* 0x000001e000007945 */ /* 0x000fe20003800200 */
[----:B------:R-:W-:Y:S01]  /*1a60*/  IMAD.MOV.U32 R25, RZ, RZ, RZ ;  /* 0x000000ffff197224 */ /* 0x000fe200078e00ff */
[----:B------:R-:W0:Y:S01]  /*1a70*/  LDCU UR4, c[0x0][0x3c0] ;  /* 0x00007800ff0477ac */ /* 0x000e220008000800 */
[----:B------:R-:W-:-:S07]  /*1a80*/  IMAD.MOV.U32 R26, RZ, RZ, RZ ;  /* 0x000000ffff1a7224 */ /* 0x000fce00078e00ff */
.L_x_4840:
        /* <DEDUP_REMOVED lines=26> */
.L_x_4839:
[----:B0-----:R-:W-:Y:S05]  /*1c30*/  BSYNC.RECONVERGENT B0 ;  /* 0x0000000000007941 */ /* 0x001fea0003800200 */
.L_x_4838:
[----:B------:R-:W-:Y:S01]  /*1c40*/  BSSY.RECONVERGENT B0, `(.L_x_4841) ;  /* 0x000001e000007945 */ /* 0x000fe20003800200 */
[----:B------:R-:W-:Y:S01]  /*1c50*/  IMAD.MOV.U32 R25, RZ, RZ, RZ ;  /* 0x000000ffff197224 */ /* 0x000fe200078e00ff */
[----:B------:R-:W0:Y:S01]  /*1c60*/  LDCU UR4, c[0x0][0x3c0] ;  /* 0x00007800ff0477ac */ /* 0x000e220008000800 */
[----:B------:R-:W-:-:S07]  /*1c70*/  IMAD.MOV.U32 R26, RZ, RZ, RZ ;  /* 0x000000ffff1a7224 */ /* 0x000fce00078e00ff */
.L_x_4843:
        /* <DEDUP_REMOVED lines=26> */
.L_x_4842:
[----:B0-----:R-:W-:Y:S05]  /*1e20*/  BSYNC.RECONVERGENT B0 ;  /* 0x0000000000007941 */ /* 0x001fea0003800200 */
.L_x_4841:
[----:B------:R-:W-:Y:S01]  /*1e30*/  BSSY.RECONVERGENT B0, `(.L_x_4844) ;  /* 0x000001e000007945 */ /* 0x000fe20003800200 */
[----:B------:R-:W-:Y:S01]  /*1e40*/  IMAD.MOV.U32 R25, RZ, RZ, RZ ;  /* 0x000000ffff197224 */ /* 0x000fe200078e00ff */
[----:B------:R-:W0:Y:S01]  /*1e50*/  LDCU UR4, c[0x0][0x3c0] ;  /* 0x00007800ff0477ac */ /* 0x000e220008000800 */
[----:B------:R-:W-:-:S07]  /*1e60*/  IMAD.MOV.U32 R26, RZ, RZ, RZ ;  /* 0x000000ffff1a7224 */ /* 0x000fce00078e00ff */
.L_x_4846:
        /* <DEDUP_REMOVED lines=26> */
.L_x_4845:
[----:B0-----:R-:W-:Y:S05]  /*2010*/  BSYNC.RECONVERGENT B0 ;  /* 0x0000000000007941 */ /* 0x001fea0003800200 */
.L_x_4844:
[----:B------:R-:W-:Y:S01]  /*2020*/  BSSY.RECONVERGENT B0, `(.L_x_4847) ;  /* 0x000001e000007945 */ /* 0x000fe20003800200 */
[----:B------:R-:W-:Y:S01]  /*2030*/  IMAD.MOV.U32 R25, RZ, RZ, RZ ;  /* 0x000000ffff197224 */ /* 0x000fe200078e00ff */
[----:B------:R-:W0:Y:S01]  /*2040*/  LDCU UR4, c[0x0][0x3c0] ;  /* 0x00007800ff0477ac */ /* 0x000e220008000800 */
[----:B------:R-:W-:-:S07]  /*2050*/  IMAD.MOV.U32 R26, RZ, RZ, RZ ;  /* 0x000000ffff1a7224 */ /* 0x000fce00078e00ff */
.L_x_4849:
        /* <DEDUP_REMOVED lines=26> */
.L_x_4848:
[----:B0-----:R-:W-:Y:S05]  /*2200*/  BSYNC.RECONVERGENT B0 ;  /* 0x0000000000007941 */ /* 0x001fea0003800200 */
.L_x_4847:
[----:B------:R-:W-:Y:S01]  /*2210*/  BSSY.RECONVERGENT B0, `(.L_x_4850) ;  /* 0x000001e000007945 */ /* 0x000fe20003800200 */
[----:B------:R-:W-:Y:S01]  /*2220*/  IMAD.MOV.U32 R25, RZ, RZ, RZ ;  /* 0x000000ffff197224 */ /* 0x000fe200078e00ff */
[----:B------:R-:W0:Y:S01]  /*2230*/  LDCU UR4, c[0x0][0x3c0] ;  /* 0x00007800ff0477ac */ /* 0x000e220008000800 */
[----:B------:R-:W-:-:S07]  /*2240*/  IMAD.MOV.U32 R26, RZ, RZ, RZ ;  /* 0x000000ffff1a7224 */ /* 0x000fce00078e00ff */
.L_x_4852:
        /* <DEDUP_REMOVED lines=26> */
.L_x_4851:
[----:B0-----:R-:W-:Y:S05]  /*23f0*/  BSYNC.RECONVERGENT B0 ;  /* 0x0000000000007941 */ /* 0x001fea0003800200 */
.L_x_4850:
[----:B------:R-:W-:Y:S01]  /*2400*/  BSSY.RECONVERGENT B0, `(.L_x_4853) ;  /* 0x000001e000007945 */ /* 0x000fe20003800200 */
[----:B------:R-:W-:Y:S01]  /*2410*/  IMAD.MOV.U32 R25, RZ, RZ, RZ ;  /* 0x000000ffff197224 */ /* 0x000fe200078e00ff */
[----:B------:R-:W0:Y:S01]  /*2420*/  LDCU UR4, c[0x0][0x3c0] ;  /* 0x00007800ff0477ac */ /* 0x000e220008000800 */
[----:B------:R-:W-:-:S07]  /*2430*/  IMAD.MOV.U32 R26, RZ, RZ, RZ ;  /* 0x000000ffff1a7224 */ /* 0x000fce00078e00ff */
.L_x_4855:
        /* <DEDUP_REMOVED lines=26> */
.L_x_4854:
[----:B0-----:R-:W-:Y:S05]  /*25e0*/  BSYNC.RECONVERGENT B0 ;  /* 0x0000000000007941 */ /* 0x001fea0003800200 */
.L_x_4853:
[----:B------:R-:W-:Y:S01]  /*25f0*/  BSSY.RECONVERGENT B0, `(.L_x_4856) ;  /* 0x000001e000007945 */ /* 0x000fe20003800200 */
[----:B------:R-:W-:Y:S01]  /*2600*/  IMAD.MOV.U32 R25, RZ, RZ, RZ ;  /* 0x000000ffff197224 */ /* 0x000fe200078e00ff */
[----:B------:R-:W0:Y:S01]  /*2610*/  LDCU UR4, c[0x0][0x3c0] ;  /* 0x00007800ff0477ac */ /* 0x000e220008000800 */
[----:B------:R-:W-:-:S07]  /*2620*/  IMAD.MOV.U32 R26, RZ, RZ, RZ ;  /* 0x000000ffff1a7224 */ /* 0x000fce00078e00ff */
.L_x_4858:
        /* <DEDUP_REMOVED lines=26> */
.L_x_4857:
[----:B0-----:R-:W-:Y:S05]  /*27d0*/  BSYNC.RECONVERGENT B0 ;  /* 0x0000000000007941 */ /* 0x001fea0003800200 */
.L_x_4856:
[----:B------:R-:W-:Y:S01]  /*27e0*/  BSSY.RECONVERGENT B0, `(.L_x_4859) ;  /* 0x000001e000007945 */ /* 0x000fe20003800200 */
[----:B------:R-:W-:Y:S01]  /*27f0*/  IMAD.MOV.U32 R25, RZ, RZ, RZ ;  /* 0x000000ffff197224 */ /* 0x000fe200078e00ff */
[----:B------:R-:W0:Y:S01]  /*2800*/  LDCU UR4, c[0x0][0x3c0] ;  /* 0x00007800ff0477ac */ /* 0x000e220008000800 */
[----:B------:R-:W-:-:S07]  /*2810*/  IMAD.MOV.U32 R26, RZ, RZ, RZ ;  /* 0x000000ffff1a7224 */ /* 0x000fce00078e00ff */
.L_x_4861:
        /* <DEDUP_REMOVED lines=26> */
.L_x_4860:
[----:B0-----:R-:W-:Y:S05]  /*29c0*/  BSYNC.RECONVERGENT B0 ;  /* 0x0000000000007941 */ /* 0x001fea0003800200 */
.L_x_4859:
[----:B------:R-:W-:Y:S01]  /*29d0*/  BSSY.RECONVERGENT B0, `(.L_x_4862) ;  /* 0x000001e000007945 */ /* 0x000fe20003800200 */
[----:B------:R-:W-:Y:S01]  /*29e0*/  IMAD.MOV.U32 R25, RZ, RZ, RZ ;  /* 0x000000ffff197224 */ /* 0x000fe200078e00ff */
[----:B------:R-:W0:Y:S01]  /*29f0*/  LDCU UR4, c[0x0][0x3c0] ;  /* 0x00007800ff0477ac */ /* 0x000e220008000800 */
[----:B------:R-:W-:-:S07]  /*2a00*/  IMAD.MOV.U32 R26, RZ, RZ, RZ ;  /* 0x000000ffff1a7224 */ /* 0x000fce00078e00ff */
.L_x_4864:
        /* <DEDUP_REMOVED lines=26> */
.L_x_4863:
[----:B0-----:R-:W-:Y:S05]  /*2bb0*/  BSYNC.RECONVERGENT B0 ;  /* 0x0000000000007941 */ /* 0x001fea0003800200 */
.L_x_4862:
[----:B------:R-:W-:Y:S01]  /*2bc0*/  BSSY.RECONVERGENT B0, `(.L_x_4865) ;  /* 0x000001e000007945 */ /* 0x000fe20003800200 */
[----:B------:R-:W-:Y:S01]  /*2bd0*/  IMAD.MOV.U32 R25, RZ, RZ, RZ ;  /* 0x000000ffff197224 */ /* 0x000fe200078e00ff */
[----:B------:R-:W0:Y:S01]  /*2be0*/  LDCU UR4, c[0x0][0x3c0] ;  /* 0x00007800ff0477ac */ /* 0x000e220008000800 */
[----:B------:R-:W-:-:S07]  /*2bf0*/  IMAD.MOV.U32 R26, RZ, RZ, RZ ;  /* 0x000000ffff1a7224 */ /* 0x000fce00078e00ff */
.L_x_4867:
        /* <DEDUP_REMOVED lines=26> */
.L_x_4866:
[----:B0-----:R-:W-:Y:S05]  /*2da0*/  BSYNC.RECONVERGENT B0 ;  /* 0x0000000000007941 */ /* 0x001fea0003800200 */
.L_x_4865:
[----:B------:R-:W-:Y:S01]  /*2db0*/  BSSY.RECONVERGENT B0, `(.L_x_4868) ;  /* 0x000001e000007945 */ /* 0x000fe20003800200 */
[----:B------:R-:W-:Y:S01]  /*2dc0*/  IMAD.MOV.U32 R25, RZ, RZ, RZ ;  /* 0x000000ffff197224 */ /* 0x000fe200078e00ff */
[----:B------:R-:W0:Y:S01]  /*2dd0*/  LDCU UR4, c[0x0][0x3c0] ;  /* 0x00007800ff0477ac */ /* 0x000e220008000800 */
[----:B------:R-:W-:-:S07]  /*2de0*/  IMAD.MOV.U32 R26, RZ, RZ, RZ ;  /* 0x000000ffff1a7224 */ /* 0x000fce00078e00ff */
.L_x_4870:
        /* <DEDUP_REMOVED lines=26> */
.L_x_4869:
[----:B0-----:R-:W-:Y:S05]  /*2f90*/  BSYNC.RECONVERGENT B0 ;  /* 0x0000000000007941 */ /* 0x001fea0003800200 */
.L_x_4868:
[----:B------:R-:W-:Y:S01]  /*2fa0*/  BSSY.RECONVERGENT B0, `(.L_x_4871) ;  /* 0x000001e000007945 */ /* 0x000fe20003800200 */
[----:B------:R-:W-:Y:S01]  /*2fb0*/  IMAD.MOV.U32 R25, RZ, RZ, RZ ;  /* 0x000000ffff197224 */ /* 0x000fe200078e00ff */
[----:B------:R-:W0:Y:S01]  /*2fc0*/  LDCU UR4, c[0x0][0x3c0] ;  /* 0x00007800ff0477ac */ /* 0x000e220008000800 */
[----:B------:R-:W-:-:S07]  /*2fd0*/  IMAD.MOV.U32 R26, RZ, RZ, RZ ;  /* 0x000000ffff1a7224 */ /* 0x000fce00078e00ff */
.L_x_4873:
        /* <DEDUP_REMOVED lines=26> */
.L_x_4872:
[----:B0-----:R-:W-:Y:S05]  /*3180*/  BSYNC.RECONVERGENT B0 ;  /* 0x0000000000007941 */ /* 0x001fea0003800200 */
.L_x_4871:
[----:B------:R-:W-:Y:S01]  /*3190*/  BSSY.RECONVERGENT B0, `(.L_x_4874) ;  /* 0x000001e000007945 */ /* 0x000fe20003800200 */
[----:B------:R-:W-:Y:S01]  /*31a0*/  IMAD.MOV.U32 R25, RZ, RZ, RZ ;  /* 0x000000ffff197224 */ /* 0x000fe200078e00ff */
[----:B------:R-:W0:Y:S01]  /*31b0*/  LDCU UR4, c[0x0][0x3c0] ;  /* 0x00007800ff0477ac */ /* 0x000e220008000800 */
[----:B------:R-:W-:-:S07]  /*31c0*/  IMAD.MOV.U32 R26, RZ, RZ, RZ ;  /* 0x000000ffff1a7224 */ /* 0x000fce00078e00ff */
.L_x_4876:
        /* <DEDUP_REMOVED lines=26> */
.L_x_4875:
[----:B0-----:R-:W-:Y:S05]  /*3370*/  BSYNC.RECONVERGENT B0 ;  /* 0x0000000000007941 */ /* 0x001fea0003800200 */
.L_x_4874:
[----:B------:R-:W-:Y:S01]  /*3380*/  BSSY.RECONVERGENT B0, `(.L_x_4877) ;  /* 0x000001e000007945 */ /* 0x000fe20003800200 */
[----:B------:R-:W-:Y:S01]  /*3390*/  IMAD.MOV.U32 R21, RZ, RZ, RZ ;  /* 0x000000ffff157224 */ /* 0x000fe200078e00ff */
[----:B------:R-:W0:Y:S01]  /*33a0*/  LDCU UR4, c[0x0][0x3c0] ;  /* 0x00007800ff0477ac */ /* 0x000e220008000800 */
[----:B------:R-:W-:-:S07]  /*33b0*/  IMAD.MOV.U32 R26, RZ, RZ, RZ ;  /* 0x000000ffff1a7224 */ /* 0x000fce00078e00ff */
.L_x_4879:
        /* <DEDUP_REMOVED lines=26> */
.L_x_4878:
[----:B0-----:R-:W-:Y:S05]  /*3560*/  BSYNC.RECONVERGENT B0 ;  /* 0x0000000000007941 */ /* 0x001fea0003800200 */
.L_x_4877:
[----:B------:R-:W-:Y:S01]  /*3570*/  BSSY.RECONVERGENT B0, `(.L_x_4880) ;  /* 0x000001e000007945 */ /* 0x000fe20003800200 */
[----:B------:R-:W-:Y:S01]  /*3580*/  IMAD.MOV.U32 R21, RZ, RZ, RZ ;  /* 0x000000ffff157224 */ /* 0x000fe200078e00ff */
[----:B------:R-:W0:Y:S01]  /*3590*/  LDCU UR4, c[0x0][0x3c0] ;  /* 0x00007800ff0477ac */ /* 0x000e220008000800 */
[----:B------:R-:W-:-:S07]  /*35a0*/  IMAD.MOV.U32 R22, RZ, RZ, RZ ;  /* 0x000000ffff167224 */ /* 0x000fce00078e00ff */
.L_x_4882:
        /* <DEDUP_REMOVED lines=26> */
.L_x_4881:
[----:B0-----:R-:W-:Y:S05]  /*3750*/  BSYNC.RECONVERGENT B0 ;  /* 0x0000000000007941 */ /* 0x001fea0003800200 */
.L_x_4880:
[----:B------:R-:W-:Y:S01]  /*3760*/  BSSY.RECONVERGENT B0, `(.L_x_4883) ;  /* 0x000001e000007945 */ /* 0x000fe20003800200 */
[----:B------:R-:W-:Y:S01]  /*3770*/  IMAD.MOV.U32 R7, RZ, RZ, RZ ;  /* 0x000000ffff077224 */ /* 0x000fe200078e00ff */
[----:B------:R-:W0:Y:S01]  /*3780*/  LDCU UR4, c[0x0][0x3c0] ;  /* 0x00007800ff0477ac */ /* 0x000e220008000800 */
[----:B------:R-:W-:-:S07]  /*3790*/  IMAD.MOV.U32 R12, RZ, RZ, RZ ;  /* 0x000000ffff0c7224 */ /* 0x000fce00078e00ff */
.L_x_4885:
        /* <DEDUP_REMOVED lines=26> */
.L_x_4884:
[----:B0-----:R-:W-:Y:S05]  /*3940*/  BSYNC.RECONVERGENT B0 ;  /* 0x0000000000007941 */ /* 0x001fea0003800200 */
.L_x_4883:
[----:B------:R-:W-:Y:S01]  /*3950*/  BSSY.RECONVERGENT B0, `(.L_x_4886) ;  /* 0x000001e000007945 */ /* 0x000fe20003800200 */
[----:B------:R-:W-:Y:S01]  /*3960*/  IMAD.MOV.U32 R7, RZ, RZ, RZ ;  /* 0x000000ffff077224 */ /* 0x000fe200078e00ff */
[----:B------:R-:W0:Y:S01]  /*3970*/  LDCU UR4, c[0x0][0x3c0] ;  /* 0x00007800ff0477ac */ /* 0x000e220008000800 */
[----:B------:R-:W-:-:S07]  /*3980*/  IMAD.MOV.U32 R14, RZ, RZ, RZ ;  /* 0x000000ffff0e7224 */ /* 0x000fce00078e00ff */
.L_x_4888:
        /* <DEDUP_REMOVED lines=26> */
.L_x_4887:
[----:B0-----:R-:W-:Y:S05]  /*3b30*/  BSYNC.RECONVERGENT B0 ;  /* 0x0000000000007941 */ /* 0x001fea0003800200 */
.L_x_4886:
[----:B------:R-:W-:Y:S01]  /*3b40*/  BSSY.RECONVERGENT B0, `(.L_x_4807) ;  /* 0x000001e000007945 */ /* 0x000fe20003800200 */
[----:B------:R-:W-:Y:S01]  /*3b50*/  IMAD.MOV.U32 R5, RZ, RZ, RZ ;  /* 0x000000ffff057224 */ /* 0x000fe200078e00ff */
[----:B------:R-:W0:Y:S01]  /*3b60*/  LDCU UR4, c[0x0][0x3c0] ;  /* 0x00007800ff0477ac */ /* 0x000e220008000800 */
[----:B------:R-:W-:-:S07]  /*3b70*/  IMAD.MOV.U32 R12, RZ, RZ, RZ ;  /* 0x000000ffff0c7224 */ /* 0x000fce00078e00ff */
.L_x_4890:
        /* <DEDUP_REMOVED lines=26> */
.L_x_4889:
[----:B0-----:R-:W-:Y:S05]  /*3d20*/  BSYNC.RECONVERGENT B0 ;  /* 0x0000000000007941 */ /* 0x001fea0003800200 */
.L_x_4807:
[----:B------:R-:W1:Y:S01]  /*3d30*/  S2R R0, SR_TID.X ;  /* 0x0000000000007919 */ /* 0x000e620000002100 */
[----:B------:R-:W2:Y:S01]  /*3d40*/  S2UR UR5, SR_CgaCtaId ;  /* 0x00000000000579c3 */ /* 0x000ea20000008800 */
[----:B------:R-:W-:Y:S02]  /*3d50*/  UMOV UR4, 0x400 ;  /* 0x0000040000047882 */ /* 0x000fe40000000000 */
[----:B--2---:R-:W-:-:S06]  /*3d60*/  ULEA UR4, UR5, UR4, 0x18 ;  /* 0x0000000405047291 */ /* 0x004fcc000f8ec0ff */
[----:B-1----:R-:W-:Y:S01]  /*3d70*/  LEA R0, R0, UR4, 0x6 ;  /* 0x0000000400007c11 */ /* 0x002fe2000f8e30ff */
[----:B------:R-:W-:-:S06]  /*3d80*/  UMOV UR4, 0x2 ;  /* 0x0000000200047882 */ /* 0x000fcc0000000000 */
.L_x_4924:
[----:B-1----:R-:W1:Y:S01]  /*3d90*/  S2R R12, SR_TID.X ;  /* 0x00000000000c7919 */ /* 0x002e620000002100 */
[----:B------:R-:W-:Y:S01]  /*3da0*/  UIADD3 UR5, UPT, UPT, -UR4, URZ, URZ ;  /* 0x000000ff04057290 */ /* 0x000fe2000fffe1ff */
[----:B0-23--:R-:W-:Y:S01]  /*3db0*/  IMAD.MOV.U32 R5, RZ, RZ, R3 ;  /* 0x000000ffff057224 */ /* 0x00dfe200078e0003 */
[----:B------:R-:W0:Y:S01]  /*3dc0*/  LDCU UR10, c[0x0][0x3c0] ;  /* 0x00007800ff0a77ac */ /* 0x000e220008000800 */
[----:B------:R-:W-:Y:S01]  /*3dd0*/  IMAD.U32 R3, RZ, RZ, UR4 ;  /* 0x00000004ff037e24 */ /* 0x000fe2000f8e00ff */
[----:B------:R-:W-:Y:S01]  /*3de0*/  BAR.SYNC.DEFER_BLOCKING 0x0 ;  /* 0x0000000000007b1d */ /* 0x000fe20000010000 */
[----:B------:R-:W-:Y:S02]  /*3df0*/  IMAD.U32 R11, RZ, RZ, UR4 ;  /* 0x00000004ff0b7e24 */ /* 0x000fe4000f8e00ff */
[----:B------:R-:W-:Y:S02]  /*3e00*/  IMAD.MOV.U32 R6, RZ, RZ, R8 ;  /* 0x000000ffff067224 */ /* 0x000fe400078e0008 */
[----:B------:R-:W-:Y:S01]  /*3e10*/  IMAD.MOV.U32 R7, RZ, RZ, R9 ;  /* 0x000000ffff077224 */ /* 0x000fe200078e0009 */
[----:B------:R-:W-:Y:S01]  /*3e20*/  BSSY.RECONVERGENT B0, `(.L_x_4891) ;  /* 0x0000057000007945 */ /* 0x000fe20003800200 */
[----:B------:R-:W-:Y:S01]  /*3e30*/  STS.128 [R0+0x20], R20 ;  /* 0x0000201400007388 */ /* 0x000fe20000000c00 */
[----:B-1----:R-:W-:Y:S01]  /*3e40*/  LOP3.LUT R4, R12, UR5, RZ, 0xc0, !PT ;  /* 0x000000050c047c12 */ /* 0x002fe2000f8ec0ff */
[----:B------:R-:W-:-:S04]  /*3e50*/  UIADD3 UR5, UPT, UPT, UR4, -0x1, URZ ;  /* 0xffffffff04057890 */ /* 0x000fc8000fffe0ff */
[----:B------:R-:W-:Y:S02]  /*3e60*/  IMAD.SHL.U32 R10, R4, 0x8, RZ ;  /* 0x00000008040a7824 */ /* 0x000fe400078e00ff */
[----:B------:R-:W-:-:S03]  /*3e70*/  IMAD.MOV.U32 R4, RZ, RZ, R2 ;  /* 0x000000ffff047224 */ /* 0x000fc600078e0002 */
[----:B------:R-:W-:Y:S02]  /*3e80*/  VIMNMX.U32 R2, PT, PT, R10, 0x800, PT ;  /* 0x000008000a027848 */ /* 0x000fe40003fe0000 */
[----:B------:R1:W-:Y:S03]  /*3e90*/  STS.128 [R0], R4 ;  /* 0x0000000400007388 */ /* 0x0003e60000000c00 */
[----:B------:R-:W-:Y:S01]  /*3ea0*/  IMAD R10, R3, 0x4, R2 ;  /* 0x00000004030a7824 */ /* 0x000fe200078e0202 */
[----:B------:R-:W-:-:S04]  /*3eb0*/  LOP3.LUT R3, R12, UR5, RZ, 0xc0, !PT ;  /* 0x000000050c037c12 */ /* 0x000fc8000f8ec0ff */
[----:B------:R-:W-:Y:S01]  /*3ec0*/  VIMNMX.U32 R10, PT, PT, R10, 0x800, PT ;  /* 0x000008000a0a7848 */ /* 0x000fe20003fe0000 */
[----:B------:R-:W-:-:S04]  /*3ed0*/  IMAD.SHL.U32 R3, R3, 0x8, RZ ;  /* 0x0000000803037824 */ /* 0x000fc800078e00ff */
[----:B------:R-:W-:Y:S01]  /*3ee0*/  IMAD R11, R11, 0x4, R10 ;  /* 0x000000040b0b7824 */ /* 0x000fe200078e020a */
[----:B------:R-:W-:Y:S01]  /*3ef0*/  VIMNMX.U32 R3, PT, PT, R3, 0x800, PT ;  /* 0x0000080003037848 */ /* 0x000fe20003fe0000 */
[----:B-1----:R-:W-:-:S03]  /*3f00*/  IMAD.MOV.U32 R4, RZ, RZ, R26 ;  /* 0x000000ffff047224 */ /* 0x002fc600078e001a */
[----:B------:R-:W-:Y:S01]  /*3f10*/  VIMNMX.U32 R11, PT, PT, R11, 0x800, PT ;  /* 0x000008000b0b7848 */ /* 0x000fe20003fe0000 */
[----:B------:R-:W-:Y:S01]  /*3f20*/  IMAD.MOV.U32 R5, RZ, RZ, R27 ;  /* 0x000000ffff057224 */ /* 0x000fe200078e001b */
[----:B------:R-:W-:Y:S01]  /*3f30*/  VIADDMNMX R20, R10, -R2, R3, PT ;  /* 0x800000020a147246 */ /* 0x000fe20003800103 */
[----:B------:R-:W-:Y:S02]  /*3f40*/  IMAD.MOV.U32 R6, RZ, RZ, R28 ;  /* 0x000000ffff067224 */ /* 0x000fe400078e001c */
[----:B------:R-:W-:Y:S02]  /*3f50*/  IMAD.IADD R8, R11, 0x1, -R10 ;  /* 0x000000010b087824 */ /* 0x000fe400078e0a0a */
[----:B------:R-:W-:-:S03]  /*3f60*/  IMAD.MOV.U32 R7, RZ, RZ, R29 ;  /* 0x000000ffff077224 */ /* 0x000fc600078e001d */
[C---:B------:R-:W-:Y:S01]  /*3f70*/  ISETP.GE.AND P0, PT, R3.reuse, R8, PT ;  /* 0x000000080300720c */ /* 0x040fe20003f06270 */
[----:B------:R-:W-:Y:S01]  /*3f80*/  IMAD.IADD R8, R3, 0x1, -R8 ;  /* 0x0000000103087824 */ /* 0x000fe200078e0a08 */
[----:B------:R1:W-:Y:S04]  /*3f90*/  STS.128 [R0+0x10], R4 ;  /* 0x0000100400007388 */ /* 0x0003e80000000c00 */
[----:B------:R-:W-:-:S04]  /*3fa0*/  SEL R15, R8, RZ, P0 ;  /* 0x000000ff080f7207 */ /* 0x000fc80000000000 */
[----:B------:R-:W-:Y:S01]  /*3fb0*/  ISETP.GE.AND P0, PT, R15, R20, PT ;  /* 0x000000140f00720c */ /* 0x000fe20003f06270 */
[----:B-1----:R-:W-:Y:S02]  /*3fc0*/  IMAD.MOV.U32 R4, RZ, RZ, R18 ;  /* 0x000000ffff047224 */ /* 0x002fe400078e0012 */
[----:B------:R-:W-:Y:S02]  /*3fd0*/  IMAD.MOV.U32 R5, RZ, RZ, R19 ;  /* 0x000000ffff057224 */ /* 0x000fe400078e0013 */
[----:B------:R-:W-:Y:S02]  /*3fe0*/  IMAD.MOV.U32 R6, RZ, RZ, R16 ;  /* 0x000000ffff067224 */ /* 0x000fe400078e0010 */
[----:B------:R-:W-:-:S05]  /*3ff0*/  IMAD.MOV.U32 R7, RZ, RZ, R17 ;  /* 0x000000ffff077224 */ /* 0x000fca00078e0011 */
[----:B------:R1:W-:Y:S01]  /*4000*/  STS.128 [R0+0x30], R4 ;  /* 0x0000300400007388 */ /* 0x0003e20000000c00 */
[----:B------:R-:W-:Y:S06]  /*4010*/  BAR.SYNC.DEFER_BLOCKING 0x0 ;  /* 0x0000000000007b1d */ /* 0x000fec0000010000 */
[----:B0-----:R-:W-:Y:S05]  /*4020*/  @P0 BRA `(.L_x_4892) ;  /* 0x0000000000d80947 */ /* 0x001fea0003800000 */
[----:B------:R-:W0:Y:S02]  /*4030*/  LDCU UR5, c[0x0][0x3c0] ;  /* 0x00007800ff0577ac */ /* 0x000e240008000800 */
[----:B0-----:R-:W-:-:S09]  /*4040*/  UISETP.NE.AND UP0, UPT, UR5, URZ, UPT ;  /* 0x000000ff0500728c */ /* 0x001fd2000bf05270 */
[----:B------:R-:W-:Y:S05]  /*4050*/  BRA.U !UP0, `(.L_x_4893) ;  /* 0x0000000108b47547 */ /* 0x000fea000b800000 */
[----:B------:R-:W-:Y:S01]  /*4060*/  BSSY.RECONVERGENT B1, `(.L_x_4894) ;  /* 0x000002b000017945 */ /* 0x000fe20003800200 */
[----:B------:R-:W-:-:S07]  /*4070*/  IMAD.IADD R14, R3, 0x1, R10 ;  /* 0x00000001030e7824 */ /* 0x000fce00078e020a */
.L_x_4898:
[----:B------:R-:W0:Y:S01]  /*4080*/  S2UR UR6, SR_CgaCtaId ;  /* 0x00000000000679c3 */ /* 0x000e220000008800 */
[----:B-1----:R-:W-:Y:S01]  /*4090*/  IMAD.IADD R4, R20, 0x1, -R15 ;  /* 0x0000000114047824 */ /* 0x002fe200078e0a0f */
[----:B------:R-:W-:Y:S01]  /*40a0*/  UMOV UR5, 0x400 ;  /* 0x0000040000057882 */ /* 0x000fe20000000000 */
[----:B------:R-:W-:Y:S01]  /*40b0*/  BSSY.RECONVERGENT B2, `(.L_x_4895) ;  /* 0x0000022000027945 */ /* 0x000fe20003800200 */
[----:B------:R-:W-:Y:S02]  /*40c0*/  IMAD.MOV.U32 R16, RZ, RZ, R20 ;  /* 0x000000ffff107224 */ /* 0x000fe400078e0014 */
[----:B------:R-:W-:Y:S01]  /*40d0*/  LEA.HI R4, R4, R4, RZ, 0x1 ;  /* 0x0000000404047211 */ /* 0x000fe200078f08ff */
[----:B------:R-:W-:Y:S02]  /*40e0*/  IMAD.MOV.U32 R18, RZ, RZ, 0x1 ;  /* 0x00000001ff127424 */ /* 0x000fe400078e00ff */
[----:B------:R-:W-:Y:S01]  /*40f0*/  IMAD.MOV.U32 R19, RZ, RZ, RZ ;  /* 0x000000ffff137224 */ /* 0x000fe200078e00ff */
[----:B------:R-:W-:-:S04]  /*4100*/  LEA.HI.SX32 R17, R4, R15, 0x1f ;  /* 0x0000000f04117211 */ /* 0x000fc800078ffaff */
[----:B------:R-:W-:Y:S01]  /*4110*/  LOP3.LUT R5, RZ, R17, RZ, 0x33, !PT ;  /* 0x00000011ff057212 */ /* 0x000fe200078e33ff */
[----:B------:R-:W-:-:S04]  /*4120*/  IMAD.IADD R4, R2, 0x1, R17 ;  /* 0x0000000102047824 */ /* 0x000fc800078e0211 */
[----:B------:R-:W-:Y:S01]  /*4130*/  IMAD.IADD R5, R14, 0x1, R5 ;  /* 0x000000010e057824 */ /* 0x000fe200078e0205 */
[----:B0-----:R-:W-:-:S06]  /*4140*/  ULEA UR5, UR6, UR5, 0x18 ;  /* 0x0000000506057291 */ /* 0x001fcc000f8ec0ff */
[----:B------:R-:W-:Y:S02]  /*4150*/  LEA R4, R4, UR5, 0x3 ;  /* 0x0000000504047c11 */ /* 0x000fe4000f8e18ff */
[----:B------:R-:W-:-:S03]  /*4160*/  LEA R5, R5, UR5, 0x3 ;  /* 0x0000000505057c11 */ /* 0x000fc6000f8e18ff */
[----:B------:R0:W1:Y:S04]  /*4170*/  LDS.64 R8, [R4] ;  /* 0x0000000004087984 */ /* 0x0000680000000a00 */
[----:B------:R0:W2:Y:S02]  /*4180*/  LDS.64 R6, [R5] ;  /* 0x0000000005067984 */ /* 0x0000a40000000a00 */
.L_x_4897:
[----:B0-2---:R-:W-:Y:S01]  /*4190*/  IMAD.MOV.U32 R4, RZ, RZ, R6 ;  /* 0x000000ffff047224 */ /* 0x005fe200078e0006 */
[----:B-1----:R-:W2:Y:S01]  /*41a0*/  LD.E.64 R12, desc[UR8][R8.64] ;  /* 0x00000008080c7980 */ /* 0x002ea2000c101b00 */
[----:B------:R-:W-:-:S06]  /*41b0*/  IMAD.MOV.U32 R5, RZ, RZ, R7 ;  /* 0x000000ffff057224 */ /* 0x000fcc00078e0007 */
[----:B------:R-:W2:Y:S01]  /*41c0*/  LD.E.64 R4, desc[UR8][R4.64] ;  /* 0x0000000804047980 */ /* 0x000ea2000c101b00 */
        /* <DEDUP_REMOVED lines=16> */
.L_x_4896:
[----:B------:R-:W-:Y:S05]  /*42d0*/  BSYNC.RECONVERGENT B2 ;  /* 0x0000000000027941 */ /* 0x000fea0003800200 */
.L_x_4895:
[----:B------:R-:W-:-:S05]  /*42e0*/  @P0 VIADD R15, R17, 0x1 ;  /* 0x00000001110f0836 */ /* 0x000fca0000000000 */
[----:B------:R-:W-:-:S13]  /*42f0*/  ISETP.GE.AND P0, PT, R15, R20, PT ;  /* 0x000000140f00720c */ /* 0x000fda0003f06270 */
[----:B------:R-:W-:Y:S05]  /*4300*/  @!P0 BRA `(.L_x_4898) ;  /* 0xfffffffc005c8947 */ /* 0x000fea000383ffff */
[----:B------:R-:W-:Y:S05]  /*4310*/  BSYNC.RECONVERGENT B1 ;  /* 0x0000000000017941 */ /* 0x000fea0003800200 */
.L_x_4894:
[----:B------:R-:W-:Y:S05]  /*4320*/  BRA `(.L_x_4892) ;  /* 0x0000000000187947 */ /* 0x000fea0003800000 */
.L_x_4893:
[----:B-1----:R-:W-:-:S05]  /*4330*/  IMAD.IADD R4, R20, 0x1, -R15 ;  /* 0x0000000114047824 */ /* 0x002fca00078e0a0f */
[----:B------:R-:W-:-:S04]  /*4340*/  LEA.HI R4, R4, R4, RZ, 0x1 ;  /* 0x0000000404047211 */ /* 0x000fc800078f08ff */
[----:B------:R-:W-:-:S05]  /*4350*/  LEA.HI.SX32 R4, R4, R15, 0x1f ;  /* 0x0000000f04047211 */ /* 0x000fca00078ffaff */
[----:B------:R-:W-:-:S05]  /*4360*/  VIADD R15, R4, 0x1 ;  /* 0x00000001040f7836 */ /* 0x000fca0000000000 */
[----:B------:R-:W-:-:S13]  /*4370*/  ISETP.GE.AND P0, PT, R15, R20, PT ;  /* 0x000000140f00720c */ /* 0x000fda0003f06270 */
[----:B------:R-:W-:Y:S05]  /*4380*/  @!P0 BRA `(.L_x_4893) ;  /* 0xfffffffc00e88947 */ /* 0x000fea000383ffff */
.L_x_4892:
[----:B------:R-:W-:Y:S05]  /*4390*/  BSYNC.RECONVERGENT B0 ;  /* 0x0000000000007941 */ /* 0x000fea0003800200 */
.L_x_4891:
[----:B------:R-:W0:Y:S01]  /*43a0*/  S2UR UR6, SR_CgaCtaId ;  /* 0x00000000000679c3 */ /* 0x000e220000008800 */
[----:B------:R-:W-:Y:S01]  /*43b0*/  UMOV UR5, 0x400 ;  /* 0x0000040000057882 */ /* 0x000fe20000000000 */
[----:B------:R-:W-:Y:S01]  /*43c0*/  IMAD.IADD R9, R2, 0x1, R15 ;  /* 0x0000000102097824 */ /* 0x000fe200078e020f */
[----:B------:R-:W-:Y:S01]  /*43d0*/  IADD3 R8, PT, PT, -R15, R10, R3 ;  /* 0x0000000a0f087210 */ /* 0x000fe20007ffe103 */
[----:B------:R-:W-:Y:S01]  /*43e0*/  BSSY.RECONVERGENT B0, `(.L_x_4899) ;  /* 0x00001aa000007945 */ /* 0x000fe20003800200 */
[----:B0-----:R-:W-:Y:S01]  /*43f0*/  ULEA UR5, UR6, UR5, 0x18 ;  /* 0x0000000506057291 */ /* 0x001fe2000f8ec0ff */
[----:B------:R-:W0:Y:S05]  /*4400*/  LDCU UR6, c[0x0][0x3c0] ;  /* 0x00007800ff0677ac */ /* 0x000e2a0008000800 */
[----:B------:R-:W-:-:S02]  /*4410*/  LEA R15, R9, UR5, 0x3 ;  /* 0x00000005090f7c11 */ /* 0x000fc4000f8e18ff */
[----:B------:R-:W-:-:S03]  /*4420*/  LEA R14, R8, UR5, 0x3 ;  /* 0x00000005080e7c11 */ /* 0x000fc6000f8e18ff */
[----:B------:R2:W3:Y:S04]  /*4430*/  LDS.64 R16, [R15] ;  /* 0x000000000f107984 */ /* 0x0004e80000000a00 */
[----:B-1----:R2:W1:Y:S01]  /*4440*/  LDS.64 R4, [R14] ;  /* 0x000000000e047984 */ /* 0x0024620000000a00 */
[----:B0-----:R-:W-:-:S09]  /*4450*/  UISETP.NE.AND UP0, UPT, UR6, URZ, UPT ;  /* 0x000000ff0600728c */ /* 0x001fd2000bf05270 */
[----:B--2---:R-:W-:Y:S05]  /*4460*/  BRA.U UP0, `(.L_x_4900) ;  /* 0x0000000500607547 */ /* 0x004fea000b800000 */
[C---:B------:R-:W-:Y:S01]  /*4470*/  ISETP.GE.AND P0, PT, R9.reuse, R10, PT ;  /* 0x0000000a0900720c */ /* 0x040fe20003f06270 */
[----:B------:R-:W-:Y:S02]  /*4480*/  VIADD R7, R9, 0x1 ;  /* 0x0000000109077836 */ /* 0x000fe40000000000 */
[C---:B------:R-:W-:Y:S01]  /*4490*/  VIADD R6, R8.reuse, 0x1 ;  /* 0x0000000108067836 */ /* 0x040fe20000000000 */
[----:B------:R-:W-:-:S04]  /*44a0*/  ISETP.LT.AND P0, PT, R8, R11, P0 ;  /* 0x0000000b0800720c */ /* 0x000fc80000701270 */
[----:B-1-3--:R-:W-:Y:S02]  /*44b0*/  SEL R2, R4, R16, P0 ;  /* 0x0000001004027207 */ /* 0x00afe40000000000 */
[----:B------:R-:W-:-:S07]  /*44c0*/  SEL R3, R5, R17, P0 ;  /* 0x0000001105037207 */ /* 0x000fce0000000000 */
[----:B------:R0:W-:Y:S01]  /*44d0*/  @!P0 LDS.64 R16, [R15+0x8] ;  /* 0x000008000f108984 */ /* 0x0001e20000000a00 */
[----:B------:R-:W-:Y:S02]  /*44e0*/  @P0 IMAD.MOV R7, RZ, RZ, R9 ;  /* 0x000000ffff070224 */ /* 0x000fe400078e0209 */
[----:B------:R-:W-:Y:S01]  /*44f0*/  @!P0 IMAD.MOV R6, RZ, RZ, R8 ;  /* 0x000000ffff068224 */ /* 0x000fe200078e0208 */
[----:B------:R1:W2:Y:S01]  /*4500*/  @P0 LDS.64 R4, [R14+0x8] ;  /* 0x000008000e040984 */ /* 0x0002a20000000a00 */
[C---:B------:R-:W-:Y:S01]  /*4510*/  VIADD R13, R7.reuse, 0x1 ;  /* 0x00000001070d7836 */ /* 0x040fe20000000000 */
[----:B------:R-:W-:Y:S01]  /*4520*/  ISETP.GE.AND P0, PT, R7, R10, PT ;  /* 0x0000000a0700720c */ /* 0x000fe20003f06270 */
[----:B------:R-:W-:-:S03]  /*4530*/  VIADD R12, R6, 0x1 ;  /* 0x00000001060c7836 */ /* 0x000fc60000000000 */
[----:B------:R-:W-:-:S13]  /*4540*/  ISETP.LT.AND P0, PT, R6, R11, P0 ;  /* 0x0000000b0600720c */ /* 0x000fda0000701270 */
[----:B------:R-:W-:Y:S02]  /*4550*/  @P0 IMAD.MOV R13, RZ, RZ, R7 ;  /* 0x000000ffff0d0224 */ /* 0x000fe400078e0207 */
[----:B------:R-:W-:Y:S02]  /*4560*/  @!P0 IMAD.MOV R12, RZ, RZ, R6 ;  /* 0x000000ffff0c8224 */ /* 0x000fe400078e0206 */
[C---:B0-----:R-:W-:Y:S01]  /*4570*/  VIADD R15, R13.reuse, 0x1 ;  /* 0x000000010d0f7836 */ /* 0x041fe20000000000 */
[----:B------:R-:W-:Y:S01]  /*4580*/  @!P0 LEA R6, R13, UR5, 0x3 ;  /* 0x000000050d068c11 */ /* 0x000fe2000f8e18ff */
[C---:B-1----:R-:W-:Y:S01]  /*4590*/  VIADD R14, R12.reuse, 0x1 ;  /* 0x000000010c0e7836 */ /* 0x042fe20000000000 */
[----:B------:R-:W-:Y:S02]  /*45a0*/  @P0 LEA R7, R12, UR5, 0x3 ;  /* 0x000000050c070c11 */ /* 0x000fe4000f8e18ff */
[----:B--2---:R-:W-:Y:S02]  /*45b0*/  SEL R8, R4, R16, P0 ;  /* 0x0000001004087207 */ /* 0x004fe40000000000 */
        /* <DEDUP_REMOVED lines=67> */
.L_x_4900:
[----:B------:R-:W-:Y:S01]  /*49f0*/  ISETP.GE.AND P1, PT, R8, R11, PT ;  /* 0x0000000b0800720c */ /* 0x000fe20003f26270 */
[----:B------:R-:W0:Y:S01]  /*4a00*/  LDCU UR6, c[0x0][0x3c0] ;  /* 0x00007800ff0677ac */ /* 0x000e220008000800 */
        /* <DEDUP_REMOVED lines=8> */
.L_x_4904:
[C---:B------:R-:W-:Y:S01]  /*4a90*/  IMAD.SHL.U32 R7, R13.reuse, 0x8, RZ ;  /* 0x000000080d077824 */ /* 0x040fe200078e00ff */
[----:B------:R-:W-:-:S04]  /*4aa0*/  SHF.L.U64.HI R12, R13, 0x3, R18 ;  /* 0x000000030d0c7819 */ /* 0x000fc80000010212 */
[C---:B-1----:R-:W-:Y:S02]  /*4ab0*/  IADD3 R2, P0, PT, R7.reuse, R4, RZ ;  /* 0x0000000407027210 */ /* 0x042fe40007f1e0ff */
        /* <DEDUP_REMOVED lines=17> */
.L_x_4903:
[----:B0-----:R-:W-:Y:S05]  /*4bd0*/  BSYNC.RECONVERGENT B1 ;  /* 0x0000000000017941 */ /* 0x001fea0003800200 */
.L_x_4902:
[----:B-1-3--:R-:W-:Y:S01]  /*4be0*/  SEL R2, R4, R16, P0 ;  /* 0x0000001004027207 */ /* 0x00afe20000000000 */
        /* <DEDUP_REMOVED lines=17> */
.L_x_4907:
        /* <DEDUP_REMOVED lines=20> */
.L_x_4906:
[----:B--2---:R-:W-:Y:S05]  /*4e40*/  BSYNC.RECONVERGENT B1 ;  /* 0x0000000000017941 */ /* 0x004fea0003800200 */
.L_x_4905:
        /* <DEDUP_REMOVED lines=18> */
[----:B------:R-:W-:-:S07]  /*4f70*/  CS2R R18, SRZ ;  /* 0x0000000000127805 */ /* 0x000fce000001ff00 */
.L_x_4910:
        /* <DEDUP_REMOVED lines=20> */
.L_x_4909:
[----:B------:R-:W-:Y:S05]  /*50c0*/  BSYNC.RECONVERGENT B1 ;  /* 0x0000000000017941 */ /* 0x000fea0003800200 */
.L_x_4908:
        /* <DEDUP_REMOVED lines=22> */
.L_x_4913:
[C---:B------:R-:W-:Y:S01]  /*5230*/  IMAD.SHL.U32 R13, R14.reuse, 0x8, RZ ;  /* 0x000000080e0d7824 */ /* 0x040fe200078e00ff */
[----:B------:R-:W-:-:S04]  /*5240*/  SHF.L.U64.HI R20, R14, 0x3, R15 ;  /* 0x000000030e147819 */ /* 0x000fc8000001020f */
[C---:B-1-3--:R-:W-:Y:S02]  /*5250*/  IADD3 R6, P0, PT, R13.reuse, R4, RZ ;  /* 0x000000040d067210 */ /* 0x04afe40007f1e0ff */
        /* <DEDUP_REMOVED lines=17> */
.L_x_4912:
[----:B0-----:R-:W-:Y:S05]  /*5370*/  BSYNC.RECONVERGENT B1 ;  /* 0x0000000000017941 */ /* 0x001fea0003800200 */
.L_x_4911:
        /* <DEDUP_REMOVED lines=22> */
.L_x_4916:
        /* <DEDUP_REMOVED lines=20> */
.L_x_4915:
[----:B0-----:R-:W-:Y:S05]  /*5620*/  BSYNC.RECONVERGENT B1 ;  /* 0x0000000000017941 */ /* 0x001fea0003800200 */
.L_x_4914:
        /* <DEDUP_REMOVED lines=22> */
.L_x_4919:
        /* <DEDUP_REMOVED lines=20> */
.L_x_4918:
[----:B0-----:R-:W-:Y:S05]  /*58d0*/  BSYNC.RECONVERGENT B1 ;  /* 0x0000000000017941 */ /* 0x001fea0003800200 */
.L_x_4917:
        /* <DEDUP_REMOVED lines=22> */
.L_x_4922:
        /* <DEDUP_REMOVED lines=20> */
.L_x_4921:
[----:B0-----:R-:W-:Y:S05]  /*5b80*/  BSYNC.RECONVERGENT B1 ;  /* 0x0000000000017941 */ /* 0x001fea0003800200 */
.L_x_4920:
[----:B------:R-:W0:Y:S01]  /*5b90*/  S2UR UR6, SR_CgaCtaId ;  /* 0x00000000000679c3 */ /* 0x000e220000008800 */
[----:B------:R-:W-:Y:S01]  /*5ba0*/  UMOV UR5, 0x400 ;  /* 0x0000040000057882 */ /* 0x000fe20000000000 */
[----:B-1----:R-:W-:Y:S01]  /*5bb0*/  VIADD R6, R15, 0x1 ;  /* 0x000000010f067836 */ /* 0x002fe20000000000 */
[----:B--23--:R-:W-:Y:S01]  /*5bc0*/  SEL R18, R4, R16, P0 ;  /* 0x0000001004127207 */ /* 0x00cfe20000000000 */
[----:B------:R-:W-:Y:S01]  /*5bd0*/  @P0 IMAD.MOV R6, RZ, RZ, R15 ;  /* 0x000000ffff060224 */ /* 0x000fe200078e020f */
[----:B------:R-:W-:Y:S01]  /*5be0*/  SEL R19, R5, R17, P0 ;  /* 0x0000001105137207 */ /* 0x000fe20000000000 */
[----:B------:R-:W-:Y:S02]  /*5bf0*/  VIADD R12, R14, 0x1 ;  /* 0x000000010e0c7836 */ /* 0x000fe40000000000 */
[----:B------:R-:W-:-:S05]  /*5c00*/  @!P0 IMAD.MOV R12, RZ, RZ, R14 ;  /* 0x000000ffff0c8224 */ /* 0x000fca00078e020e */
[----:B------:R-:W-:Y:S01]  /*5c10*/  ISETP.GE.AND P1, PT, R12, R11, PT ;  /* 0x0000000b0c00720c */ /* 0x000fe20003f26270 */
[----:B0-----:R-:W-:-:S06]  /*5c20*/  ULEA UR5, UR6, UR5, 0x18 ;  /* 0x0000000506057291 */ /* 0x001fcc000f8ec0ff */
[----:B------:R-:W-:-:S05]  /*5c30*/  @!P0 LEA R7, R6, UR5, 0x3 ;  /* 0x0000000506078c11 */ /* 0x000fca000f8e18ff */
[----:B------:R-:W0:Y:S01]  /*5c40*/  @!P0 LDS.64 R16, [R7] ;  /* 0x0000000007108984 */ /* 0x000e220000000a00 */
[----:B------:R-:W-:Y:S01]  /*5c50*/  @P0 LEA R7, R12, UR5, 0x3 ;  /* 0x000000050c070c11 */ /* 0x000fe2000f8e18ff */
[----:B------:R-:W1:Y:S04]  /*5c60*/  LDCU UR5, c[0x0][0x3c0] ;  /* 0x00007800ff0577ac */ /* 0x000e680008000800 */
[----:B------:R2:W3:Y:S01]  /*5c70*/  @P0 LDS.64 R4, [R7] ;  /* 0x0000000007040984 */ /* 0x0004e20000000a00 */
[--C-:B0-----:R-:W-:Y:S02]  /*5c80*/  @!P0 IMAD.MOV.U32 R13, RZ, RZ, R16.reuse ;  /* 0x000000ffff0d8224 */ /* 0x101fe400078e0010 */
[----:B------:R-:W-:Y:S02]  /*5c90*/  @!P0 IMAD.MOV.U32 R12, RZ, RZ, R17 ;  /* 0x000000ffff0c8224 */ /* 0x000fe400078e0011 */
[----:B------:R-:W-:-:S02]  /*5ca0*/  @P0 IMAD.MOV.U32 R13, RZ, RZ, R16 ;  /* 0x000000ffff0d0224 */ /* 0x000fc400078e0010 */
[----:B------:R-:W-:Y:S01]  /*5cb0*/  @P0 IMAD.MOV.U32 R12, RZ, RZ, R17 ;  /* 0x000000ffff0c0224 */ /* 0x000fe200078e0011 */
[----:B-12---:R-:W-:Y:S06]  /*5cc0*/  @P1 BRA `(.L_x_4901) ;  /* 0x00000000006c1947 */ /* 0x006fec0003800000 */
[----:B------:R-:W-:Y:S01]  /*5cd0*/  ISETP.GE.AND P0, PT, R6, R10, PT ;  /* 0x0000000a0600720c */ /* 0x000fe20003f06270 */
[----:B---3--:R-:W-:Y:S02]  /*5ce0*/  IMAD.MOV.U32 R16, RZ, RZ, R4 ;  /* 0x000000ffff107224 */ /* 0x008fe400078e0004 */
[----:B------:R-:W-:-:S10]  /*5cf0*/  IMAD.MOV.U32 R17, RZ, RZ, R5 ;  /* 0x000000ffff117224 */ /* 0x000fd400078e0005 */
[----:B------:R-:W-:Y:S05]  /*5d00*/  @P0 BRA `(.L_x_4901) ;  /* 0x00000000005c0947 */ /* 0x000fea0003800000 */
[----:B------:R-:W-:-:S07]  /*5d10*/  CS2R R14, SRZ ;  /* 0x00000000000e7805 */ /* 0x000fce000001ff00 */
.L_x_4923:
        /* <DEDUP_REMOVED lines=22> */
.L_x_4901:
[----:B------:R-:W-:Y:S05]  /*5e80*/  BSYNC.RECONVERGENT B0 ;  /* 0x0000000000007941 */ /* 0x000fea0003800200 */
.L_x_4899:
[----:B------:R-:W-:Y:S02]  /*5e90*/  UISETP.GE.U32.AND UP0, UPT, UR4, 0x81, UPT ;  /* 0x000000810400788c */ /* 0x000fe4000bf06070 */
[----:B------:R-:W-:-:S07]  /*5ea0*/  USHF.L.U32 UR5, UR4, 0x1, URZ ;  /* 0x0000000104057899 */ /* 0x000fce00080006ff */
[----:B------:R-:W-:Y:S01]  /*5eb0*/  UMOV UR4, UR5 ;  /* 0x0000000500047c82 */ /* 0x000fe20008000000 */
[----:B------:R-:W-:Y:S05]  /*5ec0*/  BRA.U !UP0, `(.L_x_4924) ;  /* 0xffffffdd08b07547 */ /* 0x000fea000b83ffff */
[----:B------:R0:W5:Y:S01]  /*5ed0*/  LDL R31, [R1+0x4] ;  /* 0x00000400011f7983 */ /* 0x0001620000100800 */
[----:B------:R-:W4:Y:S03]  /*5ee0*/  LDCU.U8 UR4, c[0x0][0x380] ;  /* 0x00007000ff0477ac */ /* 0x000f260008000000 */
[----:B------:R0:W5:Y:S04]  /*5ef0*/  LDL R30, [R1+0x18] ;  /* 0x00001800011e7983 */ /* 0x0001680000100800 */
[----:B------:R0:W5:Y:S04]  /*5f00*/  LDL R25, [R1+0x14] ;  /* 0x0000140001197983 */ /* 0x0001680000100800 */
[----:B------:R0:W5:Y:S01]  /*5f10*/  LDL R24, [R1+0x10] ;  /* 0x0000100001187983 */ /* 0x0001620000100800 */
[----:B------:R-:W1:Y:S01]  /*5f20*/  S2UR UR6, SR_CgaCtaId ;  /* 0x00000000000679c3 */ /* 0x000e620000008800 */
[----:B------:R-:W-:Y:S01]  /*5f30*/  UMOV UR5, 0x400 ;  /* 0x0000040000057882 */ /* 0x000fe20000000000 */
[----:B------:R-:W3:Y:S01]  /*5f40*/  S2R R0, SR_TID.X ;  /* 0x0000000000007919 */ /* 0x000ee20000002100 */
[----:B----4-:R-:W-:Y:S01]  /*5f50*/  UPRMT UR4, UR4, 0x8880, URZ ;  /* 0x0000888004047896 */ /* 0x010fe200080000ff */
[----:B------:R-:W4:Y:S03]  /*5f60*/  S2R R7, SR_LANEID ;  /* 0x0000000000077919 */ /* 0x000f260000000000 */
[----:B------:R-:W-:-:S02]  /*5f70*/  UISETP.NE.AND UP0, UPT, UR4, URZ, UPT ;  /* 0x000000ff0400728c */ /* 0x000fc4000bf05270 */
[----:B-1----:R-:W-:Y:S01]  /*5f80*/  ULEA UR5, UR6, UR5, 0x18 ;  /* 0x0000000506057291 */ /* 0x002fe2000f8ec0ff */
[----:B---3--:R-:W-:-:S05]  /*5f90*/  IMAD.SHL.U32 R0, R0, 0x8, RZ ;  /* 0x0000000800007824 */ /* 0x008fca00078e00ff */
[----:B------:R-:W-:-:S05]  /*5fa0*/  LOP3.LUT R0, R0, 0x1f00, RZ, 0xc0, !PT ;  /* 0x00001f0000007812 */ /* 0x000fca00078ec0ff */
[----:B----4-:R-:W-:-:S04]  /*5fb0*/  IMAD.IADD R7, R0, 0x1, R7 ;  /* 0x0000000100077824 */ /* 0x010fc800078e0207 */
[C---:B--2---:R-:W-:Y:S02]  /*5fc0*/  VIADD R4, R7.reuse, 0x40 ;  /* 0x0000004007047836 */ /* 0x044fe40000000000 */
[C---:B------:R-:W-:Y:S02]  /*5fd0*/  VIADD R0, R7.reuse, 0x80 ;  /* 0x0000008007007836 */ /* 0x040fe40000000000 */
[C---:B------:R-:W-:Y:S01]  /*5fe0*/  VIADD R6, R7.reuse, 0x20 ;  /* 0x0000002007067836 */ /* 0x040fe20000000000 */
[-C--:B------:R-:W-:Y:S01]  /*5ff0*/  LEA.HI.SX32 R5, R4, R7.reuse, 0x1b ;  /* 0x0000000704057211 */ /* 0x080fe200078fdaff */
[----:B------:R-:W-:Y:S01]  /*6000*/  VIADD R10, R7, 0x60 ;  /* 0x00000060070a7836 */ /* 0x000fe20000000000 */
        /* <DEDUP_REMOVED lines=9> */
[----:B------:R-:W-:Y:S06]  /*60a0*/  BAR.SYNC.DEFER_BLOCKING 0x0 ;  /* 0x0000000000007b1d */ /* 0x000fec0000010000 */
[----:B0-----:R-:W-:Y:S05]  /*60b0*/  BRA.U !UP0, `(.L_x_4925) ;  /* 0x0000000108807547 */ /* 0x001fea000b800000 */
[----:B------:R-:W2:Y:S01]  /*60c0*/  LDL.LU R14, [R1] ;  /* 0x00000000010e7983 */ /* 0x000ea20000300800 */
[----:B------:R-:W0:Y:S03]  /*60d0*/  LDCU.64 UR4, c[0x0][0x398] ;  /* 0x00007300ff0477ac */ /* 0x000e260008000a00 */
[----:B------:R-:W3:Y:S04]  /*60e0*/  LDL.LU R15, [R1+0x8] ;  /* 0x00000800010f7983 */ /* 0x000ee80000300800 */
[----:B------:R-:W4:Y:S04]  /*60f0*/  LDL.LU R11, [R1+0xc] ;  /* 0x00000c00010b7983 */ /* 0x000f280000300800 */
[----:B--2---:R-:W-:Y:S04]  /*6100*/  STS.64 [R14], R2 ;  /* 0x000000020e007388 */ /* 0x004fe80000000a00 */
[----:B---3--:R-:W-:Y:S04]  /*6110*/  STS.64 [R15+0x8], R8 ;  /* 0x000008080f007388 */ /* 0x008fe80000000a00 */
[----:B----4-:R-:W-:Y:S04]  /*6120*/  STS.64 [R11+0x10], R26 ;  /* 0x0000101a0b007388 */ /* 0x010fe80000000a00 */
[----:B-----5:R-:W-:Y:S04]  /*6130*/  STS.64 [R31+0x18], R28 ;  /* 0x0000181c1f007388 */ /* 0x020fe80000000a00 */
[----:B------:R-:W-:Y:S04]  /*6140*/  STS.64 [R37+0x20], R20 ;  /* 0x0000201425007388 */ /* 0x000fe80000000a00 */
[----:B------:R-:W-:Y:S04]  /*6150*/  STS.64 [R36+0x28], R22 ;  /* 0x0000281624007388 */ /* 0x000fe80000000a00 */
[----:B------:R0:W-:Y:S04]  /*6160*/  STS.64 [R35+0x30], R18 ;  /* 0x0000301223007388 */ /* 0x0001e80000000a00 */
[----:B------:R-:W-:Y:S01]  /*6170*/  STS.64 [R34+0x38], R16 ;  /* 0x0000381022007388 */ /* 0x000fe20000000a00 */
[----:B------:R-:W-:-:S03]  /*6180*/  NOP ;  /* 0x0000000000007918 */ /* 0x000fc60000000000 */
[----:B------:R-:W1:Y:S01]  /*6190*/  LDS.64 R2, [R7] ;  /* 0x0000000007027984 */ /* 0x000e620000000a00 */
[----:B0-----:R-:W-:-:S03]  /*61a0*/  IADD3 R18, P0, PT, R33, UR4, RZ ;  /* 0x0000000421127c10 */ /* 0x001fc6000ff1e0ff */
        /* <DEDUP_REMOVED lines=17> */
.L_x_4925:
        /* <DEDUP_REMOVED lines=32> */
.L_x_4806:
[----:B------:R-:W1:Y:S01]  /*64c0*/  LDCU.64 UR4, c[0x0][0x388] ;  /* 0x00007100ff0477ac */ /* 0x000e620008000a00 */
[----:B------:R-:W-:Y:S01]  /*64d0*/  ACQBULK ;  /* 0x000000000000782e */ /* 0x000fe20000000000 */
[----:B------:R-:W2:Y:S01]  /*64e0*/  S2R R4, SR_TID.X ;  /* 0x0000000000047919 */ /* 0x000ea20000002100 */
[----:B------:R-:W3:Y:S01]  /*64f0*/  LDC R5, c[0x0][0x3a8] ;  /* 0x0000ea00ff057b82 */ /* 0x000ee20000000800 */
[----:B-1----:R-:W-:-:S06]  /*6500*/  UIMAD.WIDE.U32 UR4, UR7, 0x8, UR4 ;  /* 0x00000008070478a5 */ /* 0x002fcc000f8e0004 */
[----:B------:R-:W-:Y:S02]  /*6510*/  IMAD.U32 R2, RZ, RZ, UR4 ;  /* 0x00000004ff027e24 */ /* 0x000fe4000f8e00ff */
[----:B------:R-:W-:-:S06]  /*6520*/  IMAD.U32 R3, RZ, RZ, UR5 ;  /* 0x00000005ff037e24 */ /* 0x000fcc000f8e00ff */
[----:B0-----:R-:W4:Y:S01]  /*6530*/  LDG.E.64 R2, desc[UR8][R2.64] ;  /* 0x0000000802027981 */ /* 0x001f22000c1e1b00 */
[----:B------:R-:W-:Y:S02]  /*6540*/  IMAD R0, RZ, RZ, -UR7 ;  /* 0x80000007ff007e24 */ /* 0x000fe4000f8e02ff */
[----:B--2---:R-:W-:-:S03]  /*6550*/  IMAD.SHL.U32 R15, R4, 0x8, RZ ;  /* 0x00000008040f7824 */ /* 0x004fc600078e00ff */
[----:B---3--:R-:W-:Y:S02]  /*6560*/  VIADDMNMX R0, R0, R5, 0x800, PT ;  /* 0x0000080000007446 */ /* 0x008fe40003800105 */
[----:B------:R-:W-:Y:S02]  /*6570*/  LOP3.LUT R22, R15, 0x1f00, RZ, 0xc0, !PT ;  /* 0x00001f000f167812 */ /* 0x000fe400078ec0ff */
[----:B------:R-:W-:Y:S02]  /*6580*/  R2UR UR10, R0 ;  /* 0x00000000000a72ca */ /* 0x000fe400000e0000 */
[----:B------:R-:W-:-:S04]  /*6590*/  LOP3.LUT R16, R22, 0x1f, R4, 0xf8, !PT ;  /* 0x0000001f16107812 */ /* 0x000fc800078ef804 */
[C---:B------:R-:W-:Y:S01]  /*65a0*/  LEA R20, P5, R16.reuse, UR4, 0x3 ;  /* 0x0000000410147c11 */ /* 0x040fe2000f8a18ff */
[C---:B------:R-:W-:Y:S02]  /*65b0*/  VIADD R0, R16.reuse, 0x20 ;  /* 0x0000002010007836 */ /* 0x040fe40000000000 */
[C---:B------:R-:W-:Y:S02]  /*65c0*/  VIADD R4, R16.reuse, 0x40 ;  /* 0x0000004010047836 */ /* 0x040fe40000000000 */
[C---:B------:R-:W-:Y:S02]  /*65d0*/  VIADD R5, R16.reuse, 0x80 ;  /* 0x0000008010057836 */ /* 0x040fe40000000000 */
[----:B------:R-:W-:Y:S01]  /*65e0*/  ISETP.GE.AND P0, PT, R16, UR10, PT ;  /* 0x0000000a10007c0c */ /* 0x000fe2000bf06270 */
[----:B------:R-:W-:Y:S01]  /*65f0*/  IMAD.X R21, RZ, RZ, UR5, P5 ;  /* 0x00000005ff157e24 */ /* 0x000fe2000a8e06ff */
        /* <DEDUP_REMOVED lines=8> */
[----:B----4-:R-:W-:Y:S02]  /*6680*/  IMAD.MOV.U32 R4, RZ, RZ, R2 ;  /* 0x000000ffff047224 */ /* 0x010fe400078e0002 */
[----:B------:R-:W-:-:S02]  /*6690*/  IMAD.MOV.U32 R5, RZ, RZ, R3 ;  /* 0x000000ffff057224 */ /* 0x000fc400078e0003 */
[--C-:B------:R-:W-:Y:S01]  /*66a0*/  IMAD.MOV.U32 R6, RZ, RZ, R4.reuse ;  /* 0x000000ffff067224 */ /* 0x100fe200078e0004 */
[----:B------:R-:W2:Y:S01]  /*66b0*/  @!P0 LDG.E.64 R2, desc[UR8][R20.64] ;  /* 0x0000000814028981 */ /* 0x000ea2000c1e1b00 */
[--C-:B------:R-:W-:Y:S02]  /*66c0*/  IMAD.MOV.U32 R7, RZ, RZ, R5.reuse ;  /* 0x000000ffff077224 */ /* 0x100fe400078e0005 */
[--C-:B------:R-:W-:Y:S02]  /*66d0*/  IMAD.MOV.U32 R8, RZ, RZ, R4.reuse ;  /* 0x000000ffff087224 */ /* 0x100fe400078e0004 */
[----:B------:R-:W-:Y:S01]  /*66e0*/  IMAD.MOV.U32 R9, RZ, RZ, R5 ;  /* 0x000000ffff097224 */ /* 0x000fe200078e0005 */
[----:B------:R-:W-:Y:S01]  /*66f0*/  ISETP.GE.AND P0, PT, R0, UR10, PT ;  /* 0x0000000a00007c0c */ /* 0x000fe2000bf06270 */
[----:B------:R-:W3:Y:S01]  /*6700*/  @!P1 LDG.E.64 R6, desc[UR8][R20.64+0x100] ;  /* 0x0001000814069981 */ /* 0x000ee2000c1e1b00 */
[----:B------:R-:W-:Y:S01]  /*6710*/  ISETP.GE.AND P1, PT, R14, UR10, PT ;  /* 0x0000000a0e007c0c */ /* 0x000fe2000bf26270 */
[----:B------:R-:W-:-:S02]  /*6720*/  IMAD.MOV.U32 R10, RZ, RZ, R4 ;  /* 0x000000ffff0a7224 */ /* 0x000fc400078e0004 */
[--C-:B------:R-:W-:Y:S01]  /*6730*/  IMAD.MOV.U32 R11, RZ, RZ, R5.reuse ;  /* 0x000000ffff0b7224 */ /* 0x100fe200078e0005 */
[----:B------:R-:W4:Y:S01]  /*6740*/  @!P2 LDG.E.64 R8, desc[UR8][R20.64+0x200] ;  /* 0x000200081408a981 */ /* 0x000f22000c1e1b00 */
[----:B------:R-:W-:Y:S01]  /*6750*/  ISETP.GE.AND P2, PT, R16, UR10, PT ;  /* 0x0000000a10007c0c */ /* 0x000fe2000bf46270 */
[--C-:B------:R-:W-:Y:S02]  /*6760*/  IMAD.MOV.U32 R12, RZ, RZ, R4.reuse ;  /* 0x000000ffff0c7224 */ /* 0x100fe400078e0004 */
[--C-:B------:R-:W-:Y:S01]  /*6770*/  IMAD.MOV.U32 R13, RZ, RZ, R5.reuse ;  /* 0x000000ffff0d7224 */ /* 0x100fe200078e0005 */
[----:B------:R-:W5:Y:S01]  /*6780*/  @!P3 LDG.E.64 R10, desc[UR8][R20.64+0x300] ;  /* 0x00030008140ab981 */ /* 0x000f62000c1e1b00 */
[--C-:B------:R-:W-:Y:S02]  /*6790*/  IMAD.MOV.U32 R18, RZ, RZ, R4.reuse ;  /* 0x000000ffff127224 */ /* 0x100fe400078e0004 */
[--C-:B------:R-:W-:Y:S02]  /*67a0*/  IMAD.MOV.U32 R19, RZ, RZ, R5.reuse ;  /* 0x000000ffff137224 */ /* 0x100fe400078e0005 */
        /* <DEDUP_REMOVED lines=21> */
[----:B------:R-:W-:Y:S01]  /*6900*/  LEA R23, R23, UR4, 0x3 ;  /* 0x0000000417177c11 */ /* 0x000fe2000f8e18ff */
[----:B------:R-:W-:Y:S01]  /*6910*/  VIADD R35, R22, 0xe0 ;  /* 0x000000e016237836 */ /* 0x000fe20000000000 */
[----:B------:R-:W-:-:S02]  /*6920*/  LEA.HI.SX32 R29, R29, R22, 0x1b ;  /* 0x000000161d1d7211 */ /* 0x000fc400078fdaff */
[-C--:B------:R-:W-:Y:S02]  /*6930*/  LEA.HI.SX32 R24, R21, R22.reuse, 0x1b ;  /* 0x0000001615187211 */ /* 0x080fe400078fdaff */
[----:B------:R-:W-:Y:S02]  /*6940*/  LEA R25, R25, UR4, 0x3 ;  /* 0x0000000419197c11 */ /* 0x000fe4000f8e18ff */
[-C--:B------:R-:W-:Y:S02]  /*6950*/  LEA.HI.SX32 R14, R31, R22.reuse, 0x1b ;  /* 0x000000161f0e7211 */ /* 0x080fe400078fdaff */
[----:B------:R-:W-:Y:S01]  /*6960*/  LEA R27, R27, UR4, 0x3 ;  /* 0x000000041b1b7c11 */ /* 0x000fe2000f8e18ff */
[C---:B------:R-:W-:Y:S01]  /*6970*/  VIADD R37, R0.reuse, 0x3 ;  /* 0x0000000300257836 */ /* 0x040fe20000000000 */
[-C--:B------:R-:W-:Y:S01]  /*6980*/  LEA.HI.SX32 R20, R33, R22.reuse, 0x1b ;  /* 0x0000001621147211 */ /* 0x080fe200078fdaff */
[C---:B------:R-:W-:Y:S01]  /*6990*/  VIADD R33, R0.reuse, 0x1 ;  /* 0x0000000100217836 */ /* 0x040fe20000000000 */
[----:B------:R-:W-:Y:S01]  /*69a0*/  LEA.HI.SX32 R21, R35, R22, 0x1b ;  /* 0x0000001623157211 */ /* 0x000fe200078fdaff */
[C---:B------:R-:W-:Y:S01]  /*69b0*/  VIADD R35, R0.reuse, 0x2 ;  /* 0x0000000200237836 */ /* 0x040fe20000000000 */
[----:B------:R-:W-:Y:S01]  /*69c0*/  LEA R29, R29, UR4, 0x3 ;  /* 0x000000041d1d7c11 */ /* 0x000fe2000f8e18ff */
[----:B------:R-:W-:Y:S01]  /*69d0*/  VIADD R22, R0, 0x4 ;  /* 0x0000000400167836 */ /* 0x000fe20000000000 */
[----:B------:R-:W-:Y:S01]  /*69e0*/  LEA R31, R24, UR4, 0x3 ;  /* 0x00000004181f7c11 */ /* 0x000fe2000f8e18ff */
[----:B------:R-:W-:-:S02]  /*69f0*/  VIADD R24, R0, 0x5 ;  /* 0x0000000500187836 */ /* 0x000fc40000000000 */
[----:B------:R-:W-:Y:S01]  /*6a00*/  VIADD R26, R0, 0x6 ;  /* 0x00000006001a7836 */ /* 0x000fe20000000000 */
[----:B------:R-:W-:Y:S02]  /*6a10*/  LEA R32, R20, UR4, 0x3 ;  /* 0x0000000414207c11 */ /* 0x000fe4000f8e18ff */
[-C--:B------:R-:W-:Y:S02]  /*6a20*/  LEA.HI.SX32 R34, R35, R0.reuse, 0x1b ;  /* 0x0000000023227211 */ /* 0x080fe400078fdaff */
[-C--:B------:R-:W-:Y:S02]  /*6a30*/  LEA.HI.SX32 R36, R37, R0.reuse, 0x1b ;  /* 0x0000000025247211 */ /* 0x080fe400078fdaff */
[-C--:B------:R-:W-:Y:S02]  /*6a40*/  LEA.HI.SX32 R22, R22, R0.reuse, 0x1b ;  /* 0x0000000016167211 */ /* 0x080fe400078fdaff */
[-C--:B------:R-:W-:Y:S02]  /*6a50*/  LEA.HI.SX32 R24, R24, R0.reuse, 0x1b ;  /* 0x0000000018187211 */ /* 0x080fe400078fdaff */
[----:B------:R-:W-:-:S02]  /*6a60*/  LEA.HI.SX32 R26, R26, R0, 0x1b ;  /* 0x000000001a1a7211 */ /* 0x000fc400078fdaff */
[----:B------:R-:W-:Y:S01]  /*6a70*/  LEA.HI.SX32 R30, R0, R0, 0x1b ;  /* 0x00000000001e7211 */ /* 0x000fe200078fdaff */
[----:B------:R-:W-:Y:S01]  /*6a80*/  STL [R1+0x4], R32 ;  /* 0x0000042001007387 */ /* 0x000fe20000100800 */
[----:B------:R-:W-:Y:S02]  /*6a90*/  LEA R28, R21, UR4, 0x3 ;  /* 0x00000004151c7c11 */ /* 0x000fe4000f8e18ff */
[----:B------:R-:W-:Y:S02]  /*6aa0*/  LEA R30, R30, UR4, 0x3 ;  /* 0x000000041e1e7c11 */ /* 0x000fe4000f8e18ff */
[----:B------:R-:W-:Y:S02]  /*6ab0*/  LEA R34, R34, UR4, 0x3 ;  /* 0x0000000422227c11 */ /* 0x000fe4000f8e18ff */
[----:B------:R-:W-:Y:S02]  /*6ac0*/  LEA R36, R36, UR4, 0x3 ;  /* 0x0000000424247c11 */ /* 0x000fe4000f8e18ff */
[----:B------:R-:W-:-:S02]  /*6ad0*/  LEA R37, R22, UR4, 0x3 ;  /* 0x0000000416257c11 */ /* 0x000fc4000f8e18ff */
[----:B------:R-:W-:Y:S01]  /*6ae0*/  LEA R35, R24, UR4, 0x3 ;  /* 0x0000000418237c11 */ /* 0x000fe2000f8e18ff */
[----:B------:R-:W-:Y:S04]  /*6af0*/  STL [R1], R28 ;  /* 0x0000001c01007387 */ /* 0x000fe80000100800 */
[----:B--2---:R0:W-:Y:S04]  /*6b00*/  STS.64 [R23], R2 ;  /* 0x0000000217007388 */ /* 0x0041e80000000a00 */
[----:B---3--:R-:W-:Y:S01]  /*6b10*/  STS.64 [R25+0x100], R6 ;  /* 0x0001000619007388 */ /* 0x008fe20000000a00 */
[----:B0-----:R-:W-:Y:S01]  /*6b20*/  VIADD R23, R0, 0x7 ;  /* 0x0000000700177836 */ /* 0x001fe20000000000 */
[----:B------:R-:W-:-:S02]  /*6b30*/  LEA R3, R14, UR4, 0x3 ;  /* 0x000000040e037c11 */ /* 0x000fc4000f8e18ff */
[----:B----4-:R-:W-:Y:S02]  /*6b40*/  STS.64 [R27+0x200], R8 ;  /* 0x000200081b007388 */ /* 0x010fe40000000a00 */
[-C--:B------:R-:W-:Y:S02]  /*6b50*/  LEA.HI.SX32 R23, R23, R0.reuse, 0x1b ;  /* 0x0000000017177211 */ /* 0x080fe400078fdaff */
[----:B-----5:R0:W-:Y:S04]  /*6b60*/  STS.64 [R29+0x300], R10 ;  /* 0x0003000a1d007388 */ /* 0x0201e80000000a00 */
[----:B------:R-:W-:Y:S04]  /*6b70*/  STS.64 [R31+0x400], R12 ;  /* 0x0004000c1f007388 */ /* 0x000fe80000000a00 */
[----:B------:R-:W-:Y:S01]  /*6b80*/  STS.64 [R3+0x500], R18 ;  /* 0x0005001203007388 */ /* 0x000fe20000000a00 */
[----:B0-----:R-:W-:-:S03]  /*6b90*/  LEA.HI.SX32 R29, R33, R0, 0x1b ;  /* 0x00000000211d7211 */ /* 0x001fc600078fdaff */
[----:B------:R0:W-:Y:S01]  /*6ba0*/  STS.64 [R32+0x600], R16 ;  /* 0x0006001020007388 */ /* 0x0001e20000000a00 */
[----:B------:R-:W-:Y:S02]  /*6bb0*/  LEA R33, R26, UR4, 0x3 ;  /* 0x000000041a217c11 */ /* 0x000fe4000f8e18ff */
[----:B------:R-:W-:Y:S01]  /*6bc0*/  LEA R29, R29, UR4, 0x3 ;  /* 0x000000041d1d7c11 */ /* 0x000fe2000f8e18ff */
[----:B------:R1:W-:Y:S01]  /*6bd0*/  STS.64 [R28+0x700], R4 ;  /* 0x000700041c007388 */ /* 0x0003e20000000a00 */
[----:B------:R-:W-:-:S03]  /*6be0*/  NOP ;  /* 0x0000000000007918 */ /* 0x000fc60000000000 */
[----:B------:R1:W2:Y:S01]  /*6bf0*/  LDS.64 R18, [R30] ;  /* 0x000000001e127984 */ /* 0x0002a20000000a00 */
[----:B0-----:R-:W-:-:S03]  /*6c00*/  LEA R32, R23, UR4, 0x3 ;  /* 0x0000000417207c11 */ /* 0x001fc6000f8e18ff */
[----:B------:R1:W0:Y:S04]  /*6c10*/  LDS.64 R6, [R29+0x8] ;  /* 0x000008001d067984 */ /* 0x0002280000000a00 */
        /* <DEDUP_REMOVED lines=14> */
[C---:B------:R-:W-:Y:S01]  /*6d00*/  VIADD R10, R15.reuse, 0x2 ;  /* 0x000000020f0a7836 */ /* 0x040fe20000000000 */
[----:B------:R-:W-:Y:S01]  /*6d10*/  ISETP.GE.U32.AND P0, PT, R0, UR10, PT ;  /* 0x0000000a00007c0c */ /* 0x000fe2000bf06070 */
[----:B------:R-:W-:Y:S01]  /*6d20*/  VIADD R0, R15, 0x4 ;  /* 0x000000040f007836 */ /* 0x000fe20000000000 */
[----:B------:R-:W-:Y:S01]  /*6d30*/  ISETP.GE.U32.AND P2, PT, R11, UR10, PT ;  /* 0x0000000a0b007c0c */ /* 0x000fe2000bf46070 */
[C---:B------:R-:W-:Y:S01]  /*6d40*/  VIADD R11, R15.reuse, 0x6 ;  /* 0x000000060f0b7836 */ /* 0x040fe20000000000 */
[----:B------:R-:W-:Y:S01]  /*6d50*/  ISETP.GE.U32.AND P1, PT, R10, UR10, PT ;  /* 0x0000000a0a007c0c */ /* 0x000fe2000bf26070 */
[C---:B------:R-:W-:Y:S01]  /*6d60*/  VIADD R10, R15.reuse, 0x5 ;  /* 0x000000050f0a7836 */ /* 0x040fe20000000000 */
[----:B------:R-:W-:Y:S01]  /*6d70*/  ISETP.GE.U32.AND P3, PT, R0, UR10, PT ;  /* 0x0000000a00007c0c */ /* 0x000fe2000bf66070 */
[----:B------:R-:W-:Y:S01]  /*6d80*/  VIADD R12, R15, 0x7 ;  /* 0x000000070f0c7836 */ /* 0x000fe20000000000 */
[----:B------:R-:W-:-:S02]  /*6d90*/  ISETP.GE.U32.AND P5, PT, R11, UR10, PT ;  /* 0x0000000a0b007c0c */ /* 0x000fc4000bfa6070 */
[----:B------:R-:W-:Y:S02]  /*6da0*/  ISETP.GE.U32.AND P4, PT, R10, UR10, PT ;  /* 0x0000000a0a007c0c */ /* 0x000fe4000bf86070 */
[----:B------:R-:W-:Y:S02]  /*6db0*/  ISETP.GE.U32.AND P6, PT, R12, UR10, PT ;  /* 0x0000000a0c007c0c */ /* 0x000fe4000bfc6070 */
[-C--:B0-----:R-:W-:Y:S02]  /*6dc0*/  SEL R11, R6, R18.reuse, !P0 ;  /* 0x00000012060b7207 */ /* 0x081fe40004000000 */
[-C--:B------:R-:W-:Y:S02]  /*6dd0*/  SEL R13, R5, R19.reuse, !P1 ;  /* 0x00000013050d7207 */ /* 0x080fe40004800000 */
[----:B------:R-:W-:Y:S02]  /*6de0*/  SEL R6, R2, R18, !P3 ;  /* 0x0000001202067207 */ /* 0x000fe40005800000 */
[----:B------:R-:W-:-:S02]  /*6df0*/  SEL R10, R7, R19, !P0 ;  /* 0x00000013070a7207 */ /* 0x000fc40004000000 */
        /* <DEDUP_REMOVED lines=11> */
.L_x_4926:
        /* <DEDUP_REMOVED lines=11> */
.L_x_4930:
[C---:B------:R-:W-:Y:S01]  /*6f60*/  IMAD.SHL.U32 R27, R0.reuse, 0x8, RZ ;  /* 0x00000008001b7824 */ /* 0x040fe200078e00ff */
[----:B------:R-:W-:-:S04]  /*6f70*/  SHF.L.U64.HI R10, R0, 0x3, R13 ;  /* 0x00000003000a7819 */ /* 0x000fc8000001020d */
[----:B------:R-:W-:Y:S02]  /*6f80*/  IADD3 R24, P0, PT, R27, R18, RZ ;  /* 0x000000121b187210 */ /* 0x000fe40007f1e0ff */
[----:B0-----:R-:W-:-:S03]  /*6f90*/  IADD3 R26, P1, PT, R6, R27, RZ ;  /* 0x0000001b061a7210 */ /* 0x001fc60007f3e0ff */
        /* <DEDUP_REMOVED lines=20> */
.L_x_4929:
[----:B-1----:R-:W-:Y:S05]  /*70e0*/  BSYNC.RECONVERGENT B0 ;  /* 0x0000000000007941 */ /* 0x002fea0003800200 */
.L_x_4928:
        /* <DEDUP_REMOVED lines=9> */
[----:B------:R-:W-:-:S07]  /*7180*/  CS2R R26, SRZ ;  /* 0x00000000001a7805 */ /* 0x000fce000001ff00 */
.L_x_4933:
[C---:B------:R-:W-:Y:S01]  /*7190*/  IMAD.SHL.U32 R25, R26.reuse, 0x8, RZ ;  /* 0x000000081a197824 */ /* 0x040fe200078e00ff */
[----:B------:R-:W-:-:S04]  /*71a0*/  SHF.L.U64.HI R0, R26, 0x3, R27 ;  /* 0x000000031a007819 */ /* 0x000fc8000001021b */
[-C--:B0-----:R-:W-:Y:S02]  /*71b0*/  IADD3 R6, P0, PT, R12, R25.reuse, RZ ;  /* 0x000000190c067210 */ /* 0x081fe40007f1e0ff */
        /* <DEDUP_REMOVED lines=21> */
.L_x_4932:
[----:B-1----:R-:W-:Y:S05]  /*7310*/  BSYNC.RECONVERGENT B0 ;  /* 0x0000000000007941 */ /* 0x002fea0003800200 */
.L_x_4931:
[----:B------:R-:W-:Y:S01]  /*7320*/  VIADD R4, R15, 0x3 ;  /* 0x000000030f047836 */ /* 0x000fe20000000000 */
[----:B------:R-:W1:Y:S01]  /*7330*/  LDCU UR4, c[0x0][0x3c0] ;  /* 0x00007800ff0477ac */ /* 0x000e620008000800 */
[----:B------:R-:W-:Y:S01]  /*7340*/  BSSY.RECONVERGENT B0, `(.L_x_4934) ;  /* 0x0000021000007945 */ /* 0x000fe20003800200 */
[----:B------:R-:W-:Y:S02]  /*7350*/  IMAD.MOV.U32 R12, RZ, RZ, R0 ;  /* 0x000000ffff0c7224 */ /* 0x000fe400078e0000 */
[----:B------:R-:W-:Y:S01]  /*7360*/  ISETP.GE.U32.AND P0, PT, R4, UR10, PT ;  /* 0x0000000a04007c0c */ /* 0x000fe2000bf06070 */
[----:B0-----:R-:W-:Y:S02]  /*7370*/  IMAD.MOV.U32 R7, RZ, RZ, R28 ;  /* 0x000000ffff077224 */ /* 0x001fe400078e001c */
[----:B------:R-:W-:Y:S02]  /*7380*/  IMAD.MOV.U32 R4, RZ, RZ, R0 ;  /* 0x000000ffff047224 */ /* 0x000fe400078e0000 */
[----:B------:R-:W-:-:S08]  /*7390*/  IMAD.MOV.U32 R31, RZ, RZ, R28 ;  /* 0x000000ffff1f7224 */ /* 0x000fd000078e001c */
[----:B------:R-:W-:Y:S05]  /*73a0*/  @P0 BRA `(.L_x_4935) ;  /* 0x0000000000680947 */ /* 0x000fea0003800000 */
[----:B------:R-:W-:Y:S02]  /*73b0*/  IMAD.MOV.U32 R5, RZ, RZ, RZ ;  /* 0x000000ffff057224 */ /* 0x000fe400078e00ff */
[----:B------:R-:W-:-:S07]  /*73c0*/  IMAD.MOV.U32 R6, RZ, RZ, RZ ;  /* 0x000000ffff067224 */ /* 0x000fce00078e00ff */
.L_x_4936:
        /* <DEDUP_REMOVED lines=24> */
.L_x_4935:
[----:B-1----:R-:W-:Y:S05]  /*7550*/  BSYNC.RECONVERGENT B0 ;  /* 0x0000000000007941 */ /* 0x002fea0003800200 */
.L_x_4934:
        /* <DEDUP_REMOVED lines=10> */
.L_x_4939:
        /* <DEDUP_REMOVED lines=24> */
.L_x_4938:
[----:B0-----:R-:W-:Y:S05]  /*7780*/  BSYNC.RECONVERGENT B0 ;  /* 0x0000000000007941 */ /* 0x001fea0003800200 */
.L_x_4937:
[----:B------:R-:W-:Y:S01]  /*7790*/  VIADD R2, R15, 0x5 ;  /* 0x000000050f027836 */ /* 0x000fe20000000000 */
[----:B------:R-:W0:Y:S01]  /*77a0*/  LDCU UR4, c[0x0][0x3c0] ;  /* 0x00007800ff0477ac */ /* 0x000e220008000800 */
[----:B------:R-:W-:Y:S01]  /*77b0*/  BSSY.RECONVERGENT B0, `(.L_x_4940) ;  /* 0x0000021000007945 */ /* 0x000fe20003800200 */
[----:B------:R-:W-:Y:S02]  /*77c0*/  IMAD.MOV.U32 R4, RZ, RZ, R0 ;  /* 0x000000ffff047224 */ /* 0x000fe400078e0000 */
[----:B------:R-:W-:Y:S01]  /*77d0*/  ISETP.GE.U32.AND P0, PT, R2, UR10, PT ;  /* 0x0000000a02007c0c */ /* 0x000fe2000bf06070 */
[----:B------:R-:W-:Y:S02]  /*77e0*/  IMAD.MOV.U32 R3, RZ, RZ, R28 ;  /* 0x000000ffff037224 */ /* 0x000fe400078e001c */
[----:B------:R-:W-:Y:S02]  /*77f0*/  IMAD.MOV.U32 R26, RZ, RZ, R0 ;  /* 0x000000ffff1a7224 */ /* 0x000fe400078e0000 */
[----:B------:R-:W-:-:S08]  /*7800*/  IMAD.MOV.U32 R27, RZ, RZ, R28 ;  /* 0x000000ffff1b7224 */ /* 0x000fd000078e001c */
[----:B------:R-:W-:Y:S05]  /*7810*/  @P0 BRA `(.L_x_4941) ;  /* 0x0000000000680947 */ /* 0x000fea0003800000 */
[----:B------:R-:W-:Y:S02]  /*7820*/  IMAD.MOV.U32 R2, RZ, RZ, RZ ;  /* 0x000000ffff027224 */ /* 0x000fe400078e00ff */
[----:B------:R-:W-:-:S07]  /*7830*/  IMAD.MOV.U32 R31, RZ, RZ, RZ ;  /* 0x000000ffff1f7224 */ /* 0x000fce00078e00ff */
.L_x_4942:
        /* <DEDUP_REMOVED lines=24> */
.L_x_4941:
[----:B0-----:R-:W-:Y:S05]  /*79c0*/  BSYNC.RECONVERGENT B0 ;  /* 0x0000000000007941 */ /* 0x001fea0003800200 */
.L_x_4940:
        /* <DEDUP_REMOVED lines=10> */
.L_x_4945:
        /* <DEDUP_REMOVED lines=24> */
.L_x_4944:
[----:B0-----:R-:W-:Y:S05]  /*7bf0*/  BSYNC.RECONVERGENT B0 ;  /* 0x0000000000007941 */ /* 0x001fea0003800200 */
.L_x_4943:
[----:B------:R-:W-:-:S05]  /*7c00*/  VIADD R16, R15, 0x7 ;  /* 0x000000070f107836 */ /* 0x000fca0000000000 */
[----:B------:R-:W-:-:S04]  /*7c10*/  ISETP.GE.U32.AND P0, PT, R16, UR10, PT ;  /* 0x0000000a10007c0c */ /* 0x000fc8000bf06070 */
[----:B------:R-:W-:Y:S02]  /*7c20*/  SEL R16, R8, R31, !P0 ;  /* 0x0000001f08107207 */ /* 0x000fe40004000000 */
[----:B------:R-:W-:-:S07]  /*7c30*/  SEL R17, R9, R28, !P0 ;  /* 0x0000001c09117207 */ /* 0x000fce0004000000 */
.L_x_4927:
        /* <DEDUP_REMOVED lines=10> */
.L_x_4950:
        /* <DEDUP_REMOVED lines=26> */
.L_x_4949:
[----:B------:R-:W-:Y:S05]  /*7e80*/  BSYNC.RECONVERGENT B1 ;  /* 0x0000000000017941 */ /* 0x000fea0003800200 */
.L_x_4948:
[----:B------:R-:W-:Y:S01]  /*7e90*/  BSSY.RECONVERGENT B1, `(.L_x_4951) ;  /* 0x000001d000017945 */ /* 0x000fe20003800200 */
[----:B------:R-:W-:Y:S02]  /*7ea0*/  IMAD.MOV.U32 R25, RZ, RZ, RZ ;  /* 0x000000ffff197224 */ /* 0x000fe400078e00ff */
[----:B------:R-:W-:-:S07]  /*7eb0*/  IMAD.MOV.U32 R26, RZ, RZ, RZ ;  /* 0x000000ffff1a7224 */ /* 0x000fce00078e00ff */
.L_x_4953:
        /* <DEDUP_REMOVED lines=26> */
.L_x_4952:
[----:B------:R-:W-:Y:S05]  /*8060*/  BSYNC.RECONVERGENT B1 ;  /* 0x0000000000017941 */ /* 0x000fea0003800200 */
.L_x_4951:
[----:B------:R-:W-:Y:S01]  /*8070*/  BSSY.RECONVERGENT B1, `(.L_x_4954) ;  /* 0x000001e000017945 */ /* 0x000fe20003800200 */
[----:B------:R-:W-:Y:S02]  /*8080*/  IMAD.MOV.U32 R25, RZ, RZ, RZ ;  /* 0x000000ffff197224 */ /* 0x000fe400078e00ff */
[----:B------:R-:W-:-:S07]  /*8090*/  IMAD.MOV.U32 R26, RZ, RZ, RZ ;  /* 0x000000ffff1a7224 */ /* 0x000fce00078e00ff */
.L_x_4956:
        /* <DEDUP_REMOVED lines=27> */
.L_x_4955:
[----:B------:R-:W-:Y:S05]  /*8250*/  BSYNC.RECONVERGENT B1 ;  /* 0x0000000000017941 */ /* 0x000fea0003800200 */
.L_x_4954:
[----:B------:R-:W-:Y:S01]  /*8260*/  BSSY.RECONVERGENT B1, `(.L_x_4957) ;  /* 0x000001d000017945 */ /* 0x000fe20003800200 */
[----:B------:R-:W-:-:S07]  /*8270*/  CS2R R18, SRZ ;  /* 0x0000000000127805 */ /* 0x000fce000001ff00 */
.L_x_4959:
        /* <DEDUP_REMOVED lines=27> */
.L_x_4958:
[----:B------:R-:W-:Y:S05]  /*8430*/  BSYNC.RECONVERGENT B1 ;  /* 0x0000000000017941 */ /* 0x000fea0003800200 */
.L_x_4957:
[----:B------:R-:W-:Y:S01]  /*8440*/  BSSY.RECONVERGENT B1, `(.L_x_4960) ;  /* 0x000001d000017945 */ /* 0x000fe20003800200 */
[----:B------:R-:W-:-:S07]  /*8450*/  CS2R R18, SRZ ;  /* 0x0000000000127805 */ /* 0x000fce000001ff00 */
.L_x_4962:
        /* <DEDUP_REMOVED lines=27> */
.L_x_4961:
[----:B------:R-:W-:Y:S05]  /*8610*/  BSYNC.RECONVERGENT B1 ;  /* 0x0000000000017941 */ /* 0x000fea0003800200 */
.L_x_4960:
[----:B------:R-:W-:Y:S01]  /*8620*/  BSSY.RECONVERGENT B1, `(.L_x_4963) ;  /* 0x000001e000017945 */ /* 0x000fe20003800200 */
[----:B------:R-:W-:Y:S02]  /*8630*/  IMAD.MOV.U32 R19, RZ, RZ, RZ ;  /* 0x000000ffff137224 */ /* 0x000fe400078e00ff */
[----:B------:R-:W-:-:S07]  /*8640*/  IMAD.MOV.U32 R24, RZ, RZ, RZ ;  /* 0x000000ffff187224 */ /* 0x000fce00078e00ff */
.L_x_4965:
        /* <DEDUP_REMOVED lines=27> */
.L_x_4964:
[----:B------:R-:W-:Y:S05]  /*8800*/  BSYNC.RECONVERGENT B1 ;  /* 0x0000000000017941 */ /* 0x000fea0003800200 */
.L_x_4963:
[----:B------:R-:W-:Y:S01]  /*8810*/  BSSY.RECONVERGENT B1, `(.L_x_4966) ;  /* 0x000001e000017945 */ /* 0x000fe20003800200 */
[----:B------:R-:W-:Y:S02]  /*8820*/  IMAD.MOV.U32 R7, RZ, RZ, RZ ;  /* 0x000000ffff077224 */ /* 0x000fe400078e00ff */
[----:B------:R-:W-:-:S07]  /*8830*/  IMAD.MOV.U32 R24, RZ, RZ, RZ ;  /* 0x000000ffff187224 */ /* 0x000fce00078e00ff */
.L_x_4968:
        /* <DEDUP_REMOVED lines=27> */
.L_x_4967:
[----:B------:R-:W-:Y:S05]  /*89f0*/  BSYNC.RECONVERGENT B1 ;  /* 0x0000000000017941 */ /* 0x000fea0003800200 */
.L_x_4966:
[----:B------:R-:W-:Y:S01]  /*8a00*/  BSSY.RECONVERGENT B1, `(.L_x_4969) ;  /* 0x000001e000017945 */ /* 0x000fe20003800200 */
[----:B------:R-:W-:Y:S02]  /*8a10*/  IMAD.MOV.U32 R3, RZ, RZ, RZ ;  /* 0x000000ffff037224 */ /* 0x000fe400078e00ff */
[----:B------:R-:W-:-:S07]  /*8a20*/  IMAD.MOV.U32 R22, RZ, RZ, RZ ;  /* 0x000000ffff167224 */ /* 0x000fce00078e00ff */
.L_x_4971:
        /* <DEDUP_REMOVED lines=27> */
.L_x_4970:
[----:B------:R-:W-:Y:S05]  /*8be0*/  BSYNC.RECONVERGENT B1 ;  /* 0x0000000000017941 */ /* 0x000fea0003800200 */
.L_x_4969:
[----:B------:R-:W-:Y:S01]  /*8bf0*/  BSSY.RECONVERGENT B1, `(.L_x_4972) ;  /* 0x000001e000017945 */ /* 0x000fe20003800200 */
[----:B------:R-:W-:Y:S02]  /*8c00*/  IMAD.MOV.U32 R3, RZ, RZ, RZ ;  /* 0x000000ffff037224 */ /* 0x000fe400078e00ff */
[----:B------:R-:W-:-:S07]  /*8c10*/  IMAD.MOV.U32 R6, RZ, RZ, RZ ;  /* 0x000000ffff067224 */ /* 0x000fce00078e00ff */
.L_x_4974:
        /* <DEDUP_REMOVED lines=27> */
.L_x_4973:
[----:B------:R-:W-:Y:S05]  /*8dd0*/  BSYNC.RECONVERGENT B1 ;  /* 0x0000000000017941 */ /* 0x000fea0003800200 */
.L_x_4972:
[----:B------:R-:W-:Y:S01]  /*8de0*/  BSSY.RECONVERGENT B1, `(.L_x_4975) ;  /* 0x000001e000017945 */ /* 0x000fe20003800200 */
[----:B------:R-:W-:Y:S02]  /*8df0*/  IMAD.MOV.U32 R3, RZ, RZ, RZ ;  /* 0x000000ffff037224 */ /* 0x000fe400078e00ff */
[----:B------:R-:W-:-:S07]  /*8e00*/  IMAD.MOV.U32 R6, RZ, RZ, RZ ;  /* 0x000000ffff067224 */ /* 0x000fce00078e00ff */
.L_x_4977:
        /* <DEDUP_REMOVED lines=27> */
.L_x_4976:
[----:B------:R-:W-:Y:S05]  /*8fc0*/  BSYNC.RECONVERGENT B1 ;  /* 0x0000000000017941 */ /* 0x000fea0003800200 */
.L_x_4975:
[----:B------:R-:W-:Y:S01]  /*8fd0*/  BSSY.RECONVERGENT B1, `(.L_x_4978) ;  /* 0x000001e000017945 */ /* 0x000fe20003800200 */
[----:B------:R-:W-:Y:S02]  /*8fe0*/  IMAD.MOV.U32 R5, RZ, RZ, RZ ;  /* 0x000000ffff057224 */ /* 0x000fe400078e00ff */
[----:B------:R-:W-:-:S07]  /*8ff0*/  IMAD.MOV.U32 R6, RZ, RZ, RZ ;  /* 0x000000ffff067224 */ /* 0x000fce00078e00ff */
.L_x_4980:
        /* <DEDUP_REMOVED lines=27> */
.L_x_4979:
[----:B------:R-:W-:Y:S05]  /*91b0*/  BSYNC.RECONVERGENT B1 ;  /* 0x0000000000017941 */ /* 0x000fea0003800200 */
.L_x_4978:
[----:B------:R-:W-:Y:S01]  /*91c0*/  BSSY.RECONVERGENT B1, `(.L_x_4981) ;  /* 0x000001e000017945 */ /* 0x000fe20003800200 */
[----:B------:R-:W-:Y:S02]  /*91d0*/  IMAD.MOV.U32 R14, RZ, RZ, RZ ;  /* 0x000000ffff0e7224 */ /* 0x000fe400078e00ff */
[----:B------:R-:W-:-:S07]  /*91e0*/  IMAD.MOV.U32 R19, RZ, RZ, RZ ;  /* 0x000000ffff137224 */ /* 0x000fce00078e00ff */
.L_x_4983:
        /* <DEDUP_REMOVED lines=27> */
.L_x_4982:
[----:B------:R-:W-:Y:S05]  /*93a0*/  BSYNC.RECONVERGENT B1 ;  /* 0x0000000000017941 */ /* 0x000fea0003800200 */
.L_x_4981:
[----:B------:R-:W-:Y:S01]  /*93b0*/  BSSY.RECONVERGENT B1, `(.L_x_4984) ;  /* 0x000001e000017945 */ /* 0x000fe20003800200 */
[----:B------:R-:W-:Y:S02]  /*93c0*/  IMAD.MOV.U32 R12, RZ, RZ, RZ ;  /* 0x000000ffff0c7224 */ /* 0x000fe400078e00ff */
[----:B------:R-:W-:-:S07]  /*93d0*/  IMAD.MOV.U32 R19, RZ, RZ, RZ ;  /* 0x000000ffff137224 */ /* 0x000fce00078e00ff */
.L_x_4986:
        /* <DEDUP_REMOVED lines=27> */
.L_x_4985:
[----:B------:R-:W-:Y:S05]  /*9590*/  BSYNC.RECONVERGENT B1 ;  /* 0x0000000000017941 */ /* 0x000fea0003800200 */
.L_x_4984:
[----:B------:R-:W-:Y:S01]  /*95a0*/  BSSY.RECONVERGENT B1, `(.L_x_4987) ;  /* 0x000001e000017945 */ /* 0x000fe20003800200 */
[----:B------:R-:W-:Y:S02]  /*95b0*/  IMAD.MOV.U32 R19, RZ, RZ, RZ ;  /* 0x000000ffff137224 */ /* 0x000fe400078e00ff */
[----:B------:R-:W-:-:S07]  /*95c0*/  IMAD.MOV.U32 R22, RZ, RZ, RZ ;  /* 0x000000ffff167224 */ /* 0x000fce00078e00ff */
.L_x_4989:
        /* <DEDUP_REMOVED lines=27> */
.L_x_4988:
[----:B------:R-:W-:Y:S05]  /*9780*/  BSYNC.RECONVERGENT B1 ;  /* 0x0000000000017941 */ /* 0x000fea0003800200 */
.L_x_4987:
[----:B------:R-:W-:Y:S01]  /*9790*/  BSSY.RECONVERGENT B1, `(.L_x_4990) ;  /* 0x000001e000017945 */ /* 0x000fe20003800200 */
[----:B------:R-:W-:Y:S02]  /*97a0*/  IMAD.MOV.U32 R19, RZ, RZ, RZ ;  /* 0x000000ffff137224 */ /* 0x000fe400078e00ff */
[----:B------:R-:W-:-:S07]  /*97b0*/  IMAD.MOV.U32 R22, RZ, RZ, RZ ;  /* 0x000000ffff167224 */ /* 0x000fce00078e00ff */
.L_x_4992:
        /* <DEDUP_REMOVED lines=27> */
.L_x_4991:
[----:B------:R-:W-:Y:S05]  /*9970*/  BSYNC.RECONVERGENT B1 ;  /* 0x0000000000017941 */ /* 0x000fea0003800200 */
.L_x_4990:
[----:B------:R-:W-:Y:S01]  /*9980*/  BSSY.RECONVERGENT B1, `(.L_x_4993) ;  /* 0x000001e000017945 */ /* 0x000fe20003800200 */
[----:B------:R-:W-:Y:S02]  /*9990*/  IMAD.MOV.U32 R25, RZ, RZ, RZ ;  /* 0x000000ffff197224 */ /* 0x000fe400078e00ff */
[----:B------:R-:W-:-:S07]  /*99a0*/  IMAD.MOV.U32 R26, RZ, RZ, RZ ;  /* 0x000000ffff1a7224 */ /* 0x000fce00078e00ff */
.L_x_4995:
        /* <DEDUP_REMOVED lines=27> */
.L_x_4994:
[----:B------:R-:W-:Y:S05]  /*9b60*/  BSYNC.RECONVERGENT B1 ;  /* 0x0000000000017941 */ /* 0x000fea0003800200 */
.L_x_4993:
[----:B------:R-:W-:Y:S01]  /*9b70*/  BSSY.RECONVERGENT B1, `(.L_x_4996) ;  /* 0x000001e000017945 */ /* 0x000fe20003800200 */
[----:B------:R-:W-:Y:S02]  /*9b80*/  IMAD.MOV.U32 R25, RZ, RZ, RZ ;  /* 0x000000ffff197224 */ /* 0x000fe400078e00ff */
[----:B------:R-:W-:-:S07]  /*9b90*/  IMAD.MOV.U32 R26, RZ, RZ, RZ ;  /* 0x000000ffff1a7224 */ /* 0x000fce00078e00ff */
.L_x_4998:
        /* <DEDUP_REMOVED lines=27> */
.L_x_4997:
[----:B------:R-:W-:Y:S05]  /*9d50*/  BSYNC.RECONVERGENT B1 ;  /* 0x0000000000017941 */ /* 0x000fea0003800200 */
.L_x_4996:
[----:B------:R-:W-:Y:S01]  /*9d60*/  BSSY.RECONVERGENT B1, `(.L_x_4999) ;  /* 0x000001e000017945 */ /* 0x000fe20003800200 */
[----:B------:R-:W-:Y:S02]  /*9d70*/  IMAD.MOV.U32 R23, RZ, RZ, RZ ;  /* 0x000000ffff177224 */ /* 0x000fe400078e00ff */
[----:B------:R-:W-:-:S07]  /*9d80*/  IMAD.MOV.U32 R24, RZ, RZ, RZ ;  /* 0x000000ffff187224 */ /* 0x000fce00078e00ff */
.L_x_5001:
        /* <DEDUP_REMOVED lines=27> */
.L_x_5000:
[----:B------:R-:W-:Y:S05]  /*9f40*/  BSYNC.RECONVERGENT B1 ;  /* 0x0000000000017941 */ /* 0x000fea0003800200 */
.L_x_4999:
[----:B------:R-:W-:Y:S01]  /*9f50*/  BSSY.RECONVERGENT B1, `(.L_x_5002) ;  /* 0x000001e000017945 */ /* 0x000fe20003800200 */
[----:B------:R-:W-:Y:S02]  /*9f60*/  IMAD.MOV.U32 R23, RZ, RZ, RZ ;  /* 0x000000ffff177224 */ /* 0x000fe400078e00ff */
[----:B------:R-:W-:-:S07]  /*9f70*/  IMAD.MOV.U32 R24, RZ, RZ, RZ ;  /* 0x000000ffff187224 */ /* 0x000fce00078e00ff */
.L_x_5004:
        /* <DEDUP_REMOVED lines=27> */
.L_x_5003:
[----:B------:R-:W-:Y:S05]  /*a130*/  BSYNC.RECONVERGENT B1 ;  /* 0x0000000000017941 */ /* 0x000fea0003800200 */
.L_x_5002:
[----:B------:R-:W-:Y:S01]  /*a140*/  BSSY.RECONVERGENT B1, `(.L_x_5005) ;  /* 0x000001e000017945 */ /* 0x000fe20003800200 */
[----:B------:R-:W-:Y:S02]  /*a150*/  IMAD.MOV.U32 R23, RZ, RZ, RZ ;  /* 0x000000ffff177224 */ /* 0x000fe400078e00ff */
[----:B------:R-:W-:-:S07]  /*a160*/  IMAD.MOV.U32 R24, RZ, RZ, RZ ;  /* 0x000000ffff187224 */ /* 0x000fce00078e00ff */
.L_x_5007:
        /* <DEDUP_REMOVED lines=27> */
.L_x_5006:
[----:B------:R-:W-:Y:S05]  /*a320*/  BSYNC.RECONVERGENT B1 ;  /* 0x0000000000017941 */ /* 0x000fea0003800200 */
.L_x_5005:
[----:B------:R-:W-:Y:S01]  /*a330*/  BSSY.RECONVERGENT B1, `(.L_x_5008) ;  /* 0x000001e000017945 */ /* 0x000fe20003800200 */
[----:B------:R-:W-:Y:S02]  /*a340*/  IMAD.MOV.U32 R23, RZ, RZ, RZ ;  /* 0x000000ffff177224 */ /* 0x000fe400078e00ff */
[----:B------:R-:W-:-:S07]  /*a350*/  IMAD.MOV.U32 R24, RZ, RZ, RZ ;  /* 0x000000ffff187224 */ /* 0x000fce00078e00ff */
.L_x_5010:
        /* <DEDUP_REMOVED lines=27> */
.L_x_5009:
[----:B------:R-:W-:Y:S05]  /*a510*/  BSYNC.RECONVERGENT B1 ;  /* 0x0000000000017941 */ /* 0x000fea0003800200 */
.L_x_5008:
[----:B------:R-:W-:Y:S01]  /*a520*/  BSSY.RECONVERGENT B1, `(.L_x_5011) ;  /* 0x000001e000017945 */ /* 0x000fe20003800200 */
[----:B------:R-:W-:Y:S02]  /*a530*/  IMAD.MOV.U32 R23, RZ, RZ, RZ ;  /* 0x000000ffff177224 */ /* 0x000fe400078e00ff */
[----:B------:R-:W-:-:S07]  /*a540*/  IMAD.MOV.U32 R24, RZ, RZ, RZ ;  /* 0x000000ffff187224 */ /* 0x000fce00078e00ff */
.L_x_5013:
        /* <DEDUP_REMOVED lines=27> */
.L_x_5012:
[----:B------:R-:W-:Y:S05]  /*a700*/  BSYNC.RECONVERGENT B1 ;  /* 0x0000000000017941 */ /* 0x000fea0003800200 */
.L_x_5011:
[----:B------:R-:W-:Y:S01]  /*a710*/  BSSY.RECONVERGENT B1, `(.L_x_5014) ;  /* 0x000001e000017945 */ /* 0x000fe20003800200 */
[----:B------:R-:W-:Y:S02]  /*a720*/  IMAD.MOV.U32 R23, RZ, RZ, RZ ;  /* 0x000000ffff177224 */ /* 0x000fe400078e00ff */
[----:B------:R-:W-:-:S07]  /*a730*/  IMAD.MOV.U32 R24, RZ, RZ, RZ ;  /* 0x000000ffff187224 */ /* 0x000fce00078e00ff */
.L_x_5016:
        /* <DEDUP_REMOVED lines=27> */
.L_x_5015:
[----:B------:R-:W-:Y:S05]  /*a8f0*/  BSYNC.RECONVERGENT B1 ;  /* 0x0000000000017941 */ /* 0x000fea0003800200 */
.L_x_5014:
[----:B------:R-:W-:Y:S01]  /*a900*/  BSSY.RECONVERGENT B1, `(.L_x_5017) ;  /* 0x000001d000017945 */ /* 0x000fe20003800200 */
[----:B------:R-:W-:-:S07]  /*a910*/  CS2R R22, SRZ ;  /* 0x0000000000167805 */ /* 0x000fce000001ff00 */
.L_x_5019:
        /* <DEDUP_REMOVED lines=27> */
.L_x_5018:
[----:B------:R-:W-:Y:S05]  /*aad0*/  BSYNC.RECONVERGENT B1 ;  /* 0x0000000000017941 */ /* 0x000fea0003800200 */
.L_x_5017:
[----:B------:R-:W-:Y:S01]  /*aae0*/  BSSY.RECONVERGENT B1, `(.L_x_5020) ;  /* 0x000001e000017945 */ /* 0x000fe20003800200 */
[----:B------:R-:W-:Y:S02]  /*aaf0*/  IMAD.MOV.U32 R13, RZ, RZ, RZ ;  /* 0x000000ffff0d7224 */ /* 0x000fe400078e00ff */
[----:B------:R-:W-:-:S07]  /*ab00*/  IMAD.MOV.U32 R14, RZ, RZ, RZ ;  /* 0x000000ffff0e7224 */ /* 0x000fce00078e00ff */
.L_x_5022:
        /* <DEDUP_REMOVED lines=27> */
.L_x_5021:
[----:B------:R-:W-:Y:S05]  /*acc0*/  BSYNC.RECONVERGENT B1 ;  /* 0x0000000000017941 */ /* 0x000fea0003800200 */
.L_x_5020:
[----:B------:R-:W-:Y:S01]  /*acd0*/  BSSY.RECONVERGENT B1, `(.L_x_5023) ;  /* 0x000001e000017945 */ /* 0x000fe20003800200 */
[----:B------:R-:W-:Y:S02]  /*ace0*/  IMAD.MOV.U32 R25, RZ, RZ, RZ ;  /* 0x000000ffff197224 */ /* 0x000fe400078e00ff */
[----:B------:R-:W-:-:S07]  /*acf0*/  IMAD.MOV.U32 R26, RZ, RZ, RZ ;  /* 0x000000ffff1a7224 */ /* 0x000fce00078e00ff */
.L_x_5025:
        /* <DEDUP_REMOVED lines=27> */
.L_x_5024:
[----:B------:R-:W-:Y:S05]  /*aeb0*/  BSYNC.RECONVERGENT B1 ;  /* 0x0000000000017941 */ /* 0x000fea0003800200 */
.L_x_5023:
[----:B------:R-:W-:Y:S01]  /*aec0*/  BSSY.RECONVERGENT B1, `(.L_x_5026) ;  /* 0x000001e000017945 */ /* 0x000fe20003800200 */
[----:B------:R-:W-:Y:S02]  /*aed0*/  IMAD.MOV.U32 R25, RZ, RZ, RZ ;  /* 0x000000ffff197224 */ /* 0x000fe400078e00ff */
[----:B------:R-:W-:-:S07]  /*aee0*/  IMAD.MOV.U32 R26, RZ, RZ, RZ ;  /* 0x000000ffff1a7224 */ /* 0x000fce00078e00ff */
.L_x_5028:
        /* <DEDUP_REMOVED lines=27> */
.L_x_5027:
[----:B------:R-:W-:Y:S05]  /*b0a0*/  BSYNC.RECONVERGENT B1 ;  /* 0x0000000000017941 */ /* 0x000fea0003800200 */
.L_x_5026:
[----:B------:R-:W-:Y:S02]  /*b0b0*/  IMAD.MOV.U32 R25, RZ, RZ, RZ ;  /* 0x000000ffff197224 */ /* 0x000fe400078e00ff */
[----:B------:R-:W-:-:S07]  /*b0c0*/  IMAD.MOV.U32 R26, RZ, RZ, RZ ;  /* 0x000000ffff1a7224 */ /* 0x000fce00078e00ff */
.L_x_5029:
        /* <DEDUP_REMOVED lines=27> */
.L_x_4947:
[----:B------:R-:W-:Y:S05]  /*b280*/  BSYNC.RECONVERGENT B0 ;  /* 0x0000000000007941 */ /* 0x000fea0003800200 */
.L_x_4946:
[----:B------:R-:W0:Y:S01]  /*b290*/  S2R R20, SR_TID.X ;  /* 0x0000000000147919 */ /* 0x000e220000002100 */
[----:B------:R-:W1:Y:S01]  /*b2a0*/  S2UR UR5, SR_CgaCtaId ;  /* 0x00000000000579c3 */ /* 0x000e620000008800 */
[----:B------:R-:W-:Y:S02]  /*b2b0*/  UMOV UR4, 0x400 ;  /* 0x0000040000047882 */ /* 0x000fe40000000000 */
[----:B-1----:R-:W-:-:S06]  /*b2c0*/  ULEA UR4, UR5, UR4, 0x18 ;  /* 0x0000000405047291 */ /* 0x002fcc000f8ec0ff */
[----:B0-----:R-:W-:Y:S01]  /*b2d0*/  LEA R15, R20, UR4, 0x6 ;  /* 0x00000004140f7c11 */ /* 0x001fe2000f8e30ff */
[----:B------:R-:W-:-:S06]  /*b2e0*/  UMOV UR4, 0x2 ;  /* 0x0000000200047882 */ /* 0x000fcc0000000000 */
.L_x_5063:
[----:B------:R-:W0:Y:S01]  /*b2f0*/  S2R R22, SR_TID.X ;  /* 0x0000000000167919 */ /* 0x000e220000002100 */
[----:B------:R-:W-:Y:S01]  /*b300*/  UIADD3 UR5, UPT, UPT, -UR4, URZ, URZ ;  /* 0x000000ff04057290 */ /* 0x000fe2000fffe1ff */
[-C--:B------:R-:W-:Y:S01]  /*b310*/  LOP3.LUT R11, R11, R10.reuse, RZ, 0x3c, !PT ;  /* 0x0000000a0b0b7212 */ /* 0x080fe200078e3cff */
[----:B--2---:R-:W-:Y:S01]  /*b320*/  IMAD.MOV.U32 R9, RZ, RZ, R19 ;  /* 0x000000ffff097224 */ /* 0x004fe200078e0013 */
[----:B------:R-:W-:Y:S01]  /*b330*/  BAR.SYNC.DEFER_BLOCKING 0x0 ;  /* 0x0000000000007b1d */ /* 0x000fe20000010000 */
[----:B------:R-:W-:Y:S01]  /*b340*/  IMAD.U32 R19, RZ, RZ, UR4 ;  /* 0x00000004ff137e24 */ /* 0x000fe2000f8e00ff */
[----:B------:R-:W-:Y:S01]  /*b350*/  LOP3.LUT R10, R11, R10, RZ, 0x3c, !PT ;  /* 0x0000000a0b0a7212 */ /* 0x000fe200078e3cff */
[----:B------:R-:W-:-:S03]  /*b360*/  IMAD.U32 R21, RZ, RZ, UR4 ;  /* 0x00000004ff157e24 */ /* 0x000fc6000f8e00ff */
[----:B------:R-:W-:Y:S01]  /*b370*/  LOP3.LUT R11, R11, R10, RZ, 0x3c, !PT ;  /* 0x0000000a0b0b7212 */ /* 0x000fe200078e3cff */
[----:B-1----:R-:W1:Y:S01]  /*b380*/  LDCU UR12, c[0x0][0x3c0] ;  /* 0x00007800ff0c77ac */ /* 0x002e620008000800 */
[----:B------:R-:W-:Y:S01]  /*b390*/  BSSY.RECONVERGENT B0, `(.L_x_5030) ;  /* 0x000005b000007945 */ /* 0x000fe20003800200 */
[----:B0-----:R-:W-:Y:S01]  /*b3a0*/  LOP3.LUT R8, R22, UR5, RZ, 0xc0, !PT ;  /* 0x0000000516087c12 */ /* 0x001fe2000f8ec0ff */
[----:B------:R-:W-:-:S04]  /*b3b0*/  UIADD3 UR5, UPT, UPT, UR4, -0x1, URZ ;  /* 0xffffffff04057890 */ /* 0x000fc8000fffe0ff */
[----:B------:R-:W-:Y:S02]  /*b3c0*/  IMAD.SHL.U32 R20, R8, 0x8, RZ ;  /* 0x0000000808147824 */ /* 0x000fe400078e00ff */
[----:B------:R-:W-:-:S03]  /*b3d0*/  IMAD.MOV.U32 R8, RZ, RZ, R18 ;  /* 0x000000ffff087224 */ /* 0x000fc600078e0012 */
[----:B------:R-:W-:Y:S02]  /*b3e0*/  VIMNMX R18, PT, PT, R20, UR10, PT ;  /* 0x0000000a14127c48 */ /* 0x000fe4000bfe0100 */
[----:B------:R0:W-:Y:S03]  /*b3f0*/  STS.128 [R15], R8 ;  /* 0x000000080f007388 */ /* 0x0001e60000000c00 */
[----:B------:R-:W-:-:S05]  /*b400*/  IMAD R20, R19, 0x4, R18 ;  /* 0x0000000413147824 */ /* 0x000fca00078e0212 */
[----:B------:R-:W-:-:S05]  /*b410*/  VIMNMX R20, PT, PT, R20, UR10, PT ;  /* 0x0000000a14147c48 */ /* 0x000fca000bfe0100 */
[----:B------:R-:W-:Y:S02]  /*b420*/  IMAD R21, R21, 0x4, R20 ;  /* 0x0000000415157824 */ /* 0x000fe400078e0214 */
[----:B0-----:R-:W-:Y:S02]  /*b430*/  IMAD.MOV.U32 R8, RZ, RZ, R14 ;  /* 0x000000ffff087224 */ /* 0x001fe400078e000e */
[----:B------:R-:W-:Y:S01]  /*b440*/  IMAD.MOV.U32 R9, RZ, RZ, R13 ;  /* 0x000000ffff097224 */ /* 0x000fe200078e000d */
[----:B------:R-:W-:Y:S01]  /*b450*/  VIMNMX R21, PT, PT, R21, UR10, PT ;  /* 0x0000000a15157c48 */ /* 0x000fe2000bfe0100 */
[----:B------:R-:W-:Y:S02]  /*b460*/  IMAD.MOV.U32 R10, RZ, RZ, R12 ;  /* 0x000000ffff0a7224 */ /* 0x000fe400078e000c */
[----:B------:R-:W-:Y:S02]  /*b470*/  IMAD.MOV.U32 R11, RZ, RZ, R7 ;  /* 0x000000ffff0b7224 */ /* 0x000fe400078e0007 */
[----:B------:R-:W-:-:S03]  /*b480*/  IMAD.MOV.U32 R7, RZ, RZ, R17 ;  /* 0x000000ffff077224 */ /* 0x000fc600078e0011 */
[----:B------:R0:W-:Y:S02]  /*b490*/  STS.128 [R15+0x10], R8 ;  /* 0x000010080f007388 */ /* 0x0001e40000000c00 */
[----:B0-----:R-:W-:Y:S01]  /*b4a0*/  IMAD.MOV.U32 R9, RZ, RZ, R5 ;  /* 0x000000ffff097224 */ /* 0x001fe200078e0005 */
[----:B------:R-:W-:Y:S01]  /*b4b0*/  LOP3.LUT R5, R22, UR5, RZ, 0xc0, !PT ;  /* 0x0000000516057c12 */ /* 0x000fe2000f8ec0ff */
[----:B------:R-:W-:Y:S02]  /*b4c0*/  IMAD.MOV.U32 R8, RZ, RZ, R6 ;  /* 0x000000ffff087224 */ /* 0x000fe400078e0006 */
[----:B------:R-:W-:Y:S02]  /*b4d0*/  IMAD.MOV.U32 R10, RZ, RZ, R4 ;  /* 0x000000ffff0a7224 */ /* 0x000fe400078e0004 */
[----:B------:R-:W-:Y:S02]  /*b4e0*/  IMAD.SHL.U32 R13, R5, 0x8, RZ ;  /* 0x00000008050d7824 */ /* 0x000fe400078e00ff */
[----:B------:R-:W-:-:S02]  /*b4f0*/  IMAD.MOV.U32 R5, RZ, RZ, R0 ;  /* 0x000000ffff057224 */ /* 0x000fc400078e0000 */
[----:B------:R-:W-:Y:S01]  /*b500*/  IMAD.IADD R0, R21, 0x1, -R20 ;  /* 0x0000000115007824 */ /* 0x000fe200078e0a14 */
[----:B------:R-:W-:Y:S01]  /*b510*/  VIMNMX R13, PT, PT, R13, UR10, PT ;  /* 0x0000000a0d0d7c48 */ /* 0x000fe2000bfe0100 */
[----:B------:R-:W-:Y:S02]  /*b520*/  IMAD.MOV.U32 R11, RZ, RZ, R3 ;  /* 0x000000ffff0b7224 */ /* 0x000fe400078e0003 */
[----:B------:R-:W-:Y:S01]  /*b530*/  IMAD.MOV.U32 R4, RZ, RZ, R2 ;  /* 0x000000ffff047224 */ /* 0x000fe200078e0002 */
[C---:B------:R-:W-:Y:S01]  /*b540*/  ISETP.GE.AND P0, PT, R13.reuse, R0, PT ;  /* 0x000000000d00720c */ /* 0x040fe20003f06270 */
[----:B------:R-:W-:Y:S01]  /*b550*/  IMAD.IADD R0, R13, 0x1, -R0 ;  /* 0x000000010d007824 */ /* 0x000fe200078e0a00 */
[----:B------:R0:W-:Y:S01]  /*b560*/  STS.128 [R15+0x20], R8 ;  /* 0x000020080f007388 */ /* 0x0001e20000000c00 */
[----:B------:R-:W-:-:S05]  /*b570*/  IMAD.MOV.U32 R6, RZ, RZ, R16 ;  /* 0x000000ffff067224 */ /* 0x000fca00078e0010 */
[----:B------:R2:W-:Y:S01]  /*b580*/  STS.128 [R15+0x30], R4 ;  /* 0x000030040f007388 */ /* 0x0005e20000000c00 */
[----:B0-----:R-:W-:Y:S02]  /*b590*/  VIADDMNMX R11, R20, -R18, R13, PT ;  /* 0x80000012140b7246 */ /* 0x001fe4000380010d */
[----:B------:R-:W-:Y:S01]  /*b5a0*/  SEL R10, R0, RZ, P0 ;  /* 0x000000ff000a7207 */ /* 0x000fe20000000000 */
[----:B------:R-:W-:Y:S03]  /*b5b0*/  BAR.SYNC.DEFER_BLOCKING 0x0 ;  /* 0x0000000000007b1d */ /* 0x000fe60000010000 */
[----:B------:R-:W-:-:S13]  /*b5c0*/  ISETP.GE.AND P0, PT, R10, R11, PT ;  /* 0x0000000b0a00720c */ /* 0x000fda0003f06270 */
[----:B-12---:R-:W-:Y:S05]  /*b5d0*/  @P0 BRA `(.L_x_5031) ;  /* 0x0000000000d80947 */ /* 0x006fea0003800000 */
[----:B------:R-:W0:Y:S02]  /*b5e0*/  LDCU UR5, c[0x0][0x3c0] ;  /* 0x00007800ff0577ac */ /* 0x000e240008000800 */
[----:B0-----:R-:W-:-:S09]  /*b5f0*/  UISETP.NE.AND UP1, UPT, UR5, URZ, UPT ;  /* 0x000000ff0500728c */ /* 0x001fd2000bf25270 */
[----:B------:R-:W-:Y:S05]  /*b600*/  BRA.U !UP1, `(.L_x_5032) ;  /* 0x0000000109b47547 */ /* 0x000fea000b800000 */
[----:B------:R-:W-:Y:S01]  /*b610*/  BSSY.RECONVERGENT B1, `(.L_x_5033) ;  /* 0x000002b000017945 */ /* 0x000fe20003800200 */
[----:B------:R-:W-:-:S07]  /*b620*/  IMAD.IADD R0, R13, 0x1, R20 ;  /* 0x000000010d007824 */ /* 0x000fce00078e0214 */
.L_x_5037:
[----:B------:R-:W0:Y:S01]  /*b630*/  S2UR UR6, SR_CgaCtaId ;  /* 0x00000000000679c3 */ /* 0x000e220000008800 */
[----:B------:R-:W-:Y:S01]  /*b640*/  IMAD.IADD R2, R11, 0x1, -R10 ;  /* 0x000000010b027824 */ /* 0x000fe200078e0a0a */
[----:B------:R-:W-:Y:S01]  /*b650*/  UMOV UR5, 0x400 ;  /* 0x0000040000057882 */ /* 0x000fe20000000000 */
[----:B------:R-:W-:Y:S01]  /*b660*/  BSSY.RECONVERGENT B2, `(.L_x_5034) ;  /* 0x0000022000027945 */ /* 0x000fe20003800200 */
[----:B------:R-:W-:Y:S02]  /*b670*/  IMAD.MOV.U32 R14, RZ, RZ, R11 ;  /* 0x000000ffff0e7224 */ /* 0x000fe400078e000b */
[----:B------:R-:W-:Y:S01]  /*b680*/  LEA.HI R17, R2, R2, RZ, 0x1 ;  /* 0x0000000202117211 */ /* 0x000fe200078f08ff */
[----:B------:R-:W-:Y:S02]  /*b690*/  IMAD.MOV.U32 R12, RZ, RZ, RZ ;  /* 0x000000ffff0c7224 */ /* 0x000fe400078e00ff */
        /* <DEDUP_REMOVED lines=10> */
.L_x_5036:
[C---:B------:R-:W-:Y:S01]  /*b740*/  IMAD.SHL.U32 R9, R12.reuse, 0x8, RZ ;  /* 0x000000080c097824 */ /* 0x040fe200078e00ff */
[----:B------:R-:W-:-:S04]  /*b750*/  SHF.L.U64.HI R11, R12, 0x3, R19 ;  /* 0x000000030c0b7819 */ /* 0x000fc80000010213 */
[-C--:B0-2---:R-:W-:Y:S02]  /*b760*/  IADD3 R2, P0, PT, R4, R9.reuse, RZ ;  /* 0x0000000904027210 */ /* 0x085fe40007f1e0ff */
[----:B-1----:R-:W-:-:S03]  /*b770*/  IADD3 R8, P1, PT, R6, R9, RZ ;  /* 0x0000000906087210 */ /* 0x002fc60007f3e0ff */
        /* <DEDUP_REMOVED lines=16> */
.L_x_5035:
[----:B------:R-:W-:Y:S05]  /*b880*/  BSYNC.RECONVERGENT B2 ;  /* 0x0000000000027941 */ /* 0x000fea0003800200 */
.L_x_5034:
[----:B------:R-:W-:-:S05]  /*b890*/  @P2 VIADD R10, R17, 0x1 ;  /* 0x00000001110a2836 */ /* 0x000fca0000000000 */
[----:B------:R-:W-:-:S13]  /*b8a0*/  ISETP.GE.AND P0, PT, R10, R11, PT ;  /* 0x0000000b0a00720c */ /* 0x000fda0003f06270 */
[----:B------:R-:W-:Y:S05]  /*b8b0*/  @!P0 BRA `(.L_x_5037) ;  /* 0xfffffffc005c8947 */ /* 0x000fea000383ffff */
[----:B------:R-:W-:Y:S05]  /*b8c0*/  BSYNC.RECONVERGENT B1 ;  /* 0x0000000000017941 */ /* 0x000fea0003800200 */
.L_x_5033:
[----:B------:R-:W-:Y:S05]  /*b8d0*/  BRA `(.L_x_5031) ;  /* 0x0000000000187947 */ /* 0x000fea0003800000 */
.L_x_5032:
[----:B------:R-:W-:-:S05]  /*b8e0*/  IMAD.IADD R0, R11, 0x1, -R10 ;  /* 0x000000010b007824 */ /* 0x000fca00078e0a0a */
[----:B------:R-:W-:-:S04]  /*b8f0*/  LEA.HI R3, R0, R0, RZ, 0x1 ;  /* 0x0000000000037211 */ /* 0x000fc800078f08ff */
[----:B------:R-:W-:-:S05]  /*b900*/  LEA.HI.SX32 R3, R3, R10, 0x1f ;  /* 0x0000000a03037211 */ /* 0x000fca00078ffaff */
[----:B------:R-:W-:-:S05]  /*b910*/  VIADD R10, R3, 0x1 ;  /* 0x00000001030a7836 */ /* 0x000fca0000000000 */
[----:B------:R-:W-:-:S13]  /*b920*/  ISETP.GE.AND P0, PT, R10, R11, PT ;  /* 0x0000000b0a00720c */ /* 0x000fda0003f06270 */
[----:B------:R-:W-:Y:S05]  /*b930*/  @!P0 BRA `(.L_x_5032) ;  /* 0xfffffffc00e88947 */ /* 0x000fea000383ffff */
.L_x_5031:
[----:B------:R-:W-:Y:S05]  /*b940*/  BSYNC.RECONVERGENT B0 ;  /* 0x0000000000007941 */ /* 0x000fea0003800200 */
.L_x_5030:
        /* <DEDUP_REMOVED lines=8> */
[----:B------:R0:W1:Y:S04]  /*b9d0*/  LDS.64 R16, [R12] ;  /* 0x000000000c107984 */ /* 0x0000680000000a00 */
[----:B------:R0:W2:Y:S01]  /*b9e0*/  LDS.64 R8, [R13] ;  /* 0x000000000d087984 */ /* 0x0000a20000000a00 */
        /* <DEDUP_REMOVED lines=23> */
[----:B------:R-:W-:Y:S04]  /*bb60*/  @!P0 LDS.64 R16, [R2] ;  /* 0x0000000002108984 */ /* 0x000fe80000000a00 */
[----:B------:R1:W2:Y:S01]  /*bb70*/  @P0 LDS.64 R8, [R3] ;  /* 0x0000000003080984 */ /* 0x0002a20000000a00 */
[----:B------:R-:W-:-:S04]  /*bb80*/  ISETP.GE.AND P0, PT, R5, R20, PT ;  /* 0x000000140500720c */ /* 0x000fc80003f06270 */
[----:B------:R-:W-:-:S13]  /*bb90*/  ISETP.LT.AND P0, PT, R0, R21, P0 ;  /* 0x000000150000720c */ /* 0x000fda0000701270 */
[----:B------:R-:W-:Y:S02]  /*bba0*/  @P0 IMAD.MOV R7, RZ, RZ, R5 ;  /* 0x000000ffff070224 */ /* 0x000fe400078e0205 */
[----:B------:R-:W-:Y:S02]  /*bbb0*/  @!P0 IMAD.MOV R4, RZ, RZ, R0 ;  /* 0x000000ffff048224 */ /* 0x000fe400078e0200 */
[C---:B-1----:R-:W-:Y:S01]  /*bbc0*/  VIADD R3, R7.reuse, 0x1 ;  /* 0x0000000107037836 */ /* 0x042fe20000000000 */
[----:B------:R-:W-:Y:S01]  /*bbd0*/  @!P0 LEA R0, R7, UR5, 0x3 ;  /* 0x0000000507008c11 */ /* 0x000fe2000f8e18ff */
[C---:B------:R-:W-:Y:S01]  /*bbe0*/  VIADD R2, R4.reuse, 0x1 ;  /* 0x0000000104027836 */ /* 0x040fe20000000000 */
[----:B------:R-:W-:Y:S02]  /*bbf0*/  @P0 LEA R5, R4, UR5, 0x3 ;  /* 0x0000000504050c11 */ /* 0x000fe4000f8e18ff */
[----:B--2---:R-:W-:Y:S02]  /*bc00*/  SEL R14, R8, R16, P0 ;  /* 0x00000010080e7207 */ /* 0x004fe40000000000 */
[----:B0-----:R-:W-:-:S02]  /*bc10*/  SEL R13, R9, R17, P0 ;  /* 0x00000011090d7207 */ /* 0x001fc40000000000 */
        /* <DEDUP_REMOVED lines=54> */
.L_x_5039:
        /* <DEDUP_REMOVED lines=8> */
[----:B------:R-:W-:-:S07]  /*c000*/  CS2R R10, SRZ ;  /* 0x00000000000a7805 */ /* 0x000fce000001ff00 */
.L_x_5043:
[C---:B------:R-:W-:Y:S01]  /*c010*/  IMAD.SHL.U32 R5, R10.reuse, 0x8, RZ ;  /* 0x000000080a057824 */ /* 0x040fe200078e00ff */
[----:B------:R-:W-:-:S04]  /*c020*/  SHF.L.U64.HI R6, R10, 0x3, R11 ;  /* 0x000000030a067819 */ /* 0x000fc8000001020b */
        /* <DEDUP_REMOVED lines=18> */
.L_x_5042:
[----:B---3--:R-:W-:Y:S05]  /*c150*/  BSYNC.RECONVERGENT B1 ;  /* 0x0000000000017941 */ /* 0x008fea0003800200 */
.L_x_5041:
        /* <DEDUP_REMOVED lines=16> */
[----:B------:R-:W-:Y:S02]  /*c260*/  IMAD.MOV.U32 R7, RZ, RZ, RZ ;  /* 0x000000ffff077224 */ /* 0x000fe400078e00ff */
[----:B------:R-:W-:-:S07]  /*c270*/  IMAD.MOV.U32 R10, RZ, RZ, RZ ;  /* 0x000000ffff0a7224 */ /* 0x000fce00078e00ff */
.L_x_5046:
        /* <DEDUP_REMOVED lines=20> */
.L_x_5045:
[----:B---3--:R-:W-:Y:S05]  /*c3c0*/  BSYNC.RECONVERGENT B1 ;  /* 0x0000000000017941 */ /* 0x008fea0003800200 */
.L_x_5044:
[----:B------:R-:W1:Y:S01]  /*c3d0*/  S2UR UR6, SR_CgaCtaId ;  /* 0x00000000000679c3 */ /* 0x000e620000008800 */
[----:B------:R-:W-:Y:S01]  /*c3e0*/  UMOV UR5, 0x400 ;  /* 0x0000040000057882 */ /* 0x000fe20000000000 */
[----:B0-----:R-:W-:Y:S01]  /*c3f0*/  VIADD R13, R11, 0x1 ;  /* 0x000000010b0d7836 */ /* 0x001fe20000000000 */
[----:B--2-4-:R-:W-:Y:S01]  /*c400*/  SEL R10, R9, R17, P1 ;  /* 0x00000011090a7207 */ /* 0x014fe20000800000 */
[----:B------:R-:W-:Y:S01]  /*c410*/  VIADD R0, R6, 0x1 ;  /* 0x0000000106007836 */ /* 0x000fe20000000000 */
[----:B------:R-:W-:Y:S01]  /*c420*/  BSSY.RECONVERGENT B1, `(.L_x_5047) ;  /* 0x0000026000017945 */ /* 0x000fe20003800200 */
[----:B------:R-:W-:Y:S01]  /*c430*/  @P1 IMAD.MOV R13, RZ, RZ, R11 ;  /* 0x000000ffff0d1224 */ /* 0x000fe200078e020b */
[----:B------:R-:W-:Y:S01]  /*c440*/  SEL R11, R8, R16, P1 ;  /* 0x00000010080b7207 */ /* 0x000fe20000800000 */
        /* <DEDUP_REMOVED lines=15> */
.L_x_5049:
        /* <DEDUP_REMOVED lines=20> */
.L_x_5048:
[----:B--2---:R-:W-:Y:S05]  /*c680*/  BSYNC.RECONVERGENT B1 ;  /* 0x0000000000017941 */ /* 0x004fea0003800200 */
.L_x_5047:
        /* <DEDUP_REMOVED lines=21> */
[----:B-1----:R-:W-:Y:S02]  /*c7e0*/  IMAD.MOV.U32 R0, RZ, RZ, RZ ;  /* 0x000000ffff007224 */ /* 0x002fe400078e00ff */
[----:B------:R-:W-:-:S07]  /*c7f0*/  IMAD.MOV.U32 R23, RZ, RZ, RZ ;  /* 0x000000ffff177224 */ /* 0x000fce00078e00ff */
.L_x_5052:
        /* <DEDUP_REMOVED lines=20> */
.L_x_5051:
[----:B0-----:R-:W-:Y:S05]  /*c940*/  BSYNC.RECONVERGENT B1 ;  /* 0x0000000000017941 */ /* 0x001fea0003800200 */
.L_x_5050:
[----:B------:R-:W0:Y:S01]  /*c950*/  S2UR UR6, SR_CgaCtaId ;  /* 0x00000000000679c3 */ /* 0x000e220000008800 */
[----:B-1----:R-:W-:Y:S01]  /*c960*/  VIADD R0, R12, 0x1 ;  /* 0x000000010c007836 */ /* 0x002fe20000000000 */
        /* <DEDUP_REMOVED lines=20> */
.L_x_5055:
        /* <DEDUP_REMOVED lines=20> */
.L_x_5054:
[----:B0-----:R-:W-:Y:S05]  /*cbf0*/  BSYNC.RECONVERGENT B1 ;  /* 0x0000000000017941 */ /* 0x001fea0003800200 */
.L_x_5053:
        /* <DEDUP_REMOVED lines=23> */
.L_x_5058:
        /* <DEDUP_REMOVED lines=20> */
.L_x_5057:
[----:B0-----:R-:W-:Y:S05]  /*ceb0*/  BSYNC.RECONVERGENT B1 ;  /* 0x0000000000017941 */ /* 0x001fea0003800200 */
.L_x_5056:
        /* <DEDUP_REMOVED lines=23> */
.L_x_5061:
        /* <DEDUP_REMOVED lines=20> */
.L_x_5060:
[----:B0-----:R-:W-:Y:S05]  /*d170*/  BSYNC.RECONVERGENT B1 ;  /* 0x0000000000017941 */ /* 0x001fea0003800200 */
.L_x_5059:
        /* <DEDUP_REMOVED lines=25> */
.L_x_5062:
        /* <DEDUP_REMOVED lines=22> */
.L_x_5040:
[----:B------:R-:W-:Y:S05]  /*d470*/  BSYNC.RECONVERGENT B0 ;  /* 0x0000000000007941 */ /* 0x000fea0003800200 */
.L_x_5038:
[----:B------:R-:W-:Y:S02]  /*d480*/  UISETP.GE.U32.AND UP1, UPT, UR4, 0x81, UPT ;  /* 0x000000810400788c */ /* 0x000fe4000bf26070 */
[----:B------:R-:W-:-:S07]  /*d490*/  USHF.L.U32 UR5, UR4, 0x1, URZ ;  /* 0x0000000104057899 */ /* 0x000fce00080006ff */
[----:B------:R-:W-:Y:S01]  /*d4a0*/  UMOV UR4, UR5 ;  /* 0x0000000500047c82 */ /* 0x000fe20008000000 */
[----:B------:R-:W-:Y:S05]  /*d4b0*/  BRA.U !UP1, `(.L_x_5063) ;  /* 0xffffffdd098c7547 */ /* 0x000fea000b83ffff */
[----:B--2---:R-:W0:Y:S01]  /*d4c0*/  S2R R8, SR_TID.X ;  /* 0x0000000000087919 */ /* 0x004e220000002100 */
[----:B------:R-:W2:Y:S02]  /*d4d0*/  LDCU.U8 UR4, c[0x0][0x380] ;  /* 0x00007000ff0477ac */ /* 0x000ea40008000000 */
[----:B--2---:R-:W-:-:S04]  /*d4e0*/  UPRMT UR4, UR4, 0x8880, URZ ;  /* 0x0000888004047896 */ /* 0x004fc800080000ff */
[----:B------:R-:W-:Y:S01]  /*d4f0*/  UISETP.NE.AND UP0, UPT, UR4, URZ, UPT ;  /* 0x000000ff0400728c */ /* 0x000fe2000bf05270 */
[----:B0-----:R-:W-:-:S05]  /*d500*/  IMAD.SHL.U32 R25, R8, 0x8, RZ ;  /* 0x0000000808197824 */ /* 0x001fca00078e00ff */
[----:B------:R-:W-:-:S04]  /*d510*/  LOP3.LUT R25, R25, 0x1f00, RZ, 0xc0, !PT ;  /* 0x00001f0019197812 */ /* 0x000fc800078ec0ff */
[----:B------:R-:W-:-:S05]  /*d520*/  LOP3.LUT R9, R25, 0x1f, R8, 0xf8, !PT ;  /* 0x0000001f19097812 */ /* 0x000fca00078ef808 */
[C---:B------:R-:W-:Y:S02]  /*d530*/  VIADD R8, R9.reuse, 0xa0 ;  /* 0x000000a009087836 */ /* 0x040fe40000000000 */
[C---:B------:R-:W-:Y:S02]  /*d540*/  VIADD R24, R9.reuse, 0xc0 ;  /* 0x000000c009187836 */ /* 0x040fe40000000000 */
[C---:B------:R-:W-:Y:S02]  /*d550*/  VIADD R22, R9.reuse, 0xe0 ;  /* 0x000000e009167836 */ /* 0x040fe40000000000 */
[C---:B------:R-:W-:Y:S02]  /*d560*/  VIADD R23, R9.reuse, 0x20 ;  /* 0x0000002009177836 */ /* 0x040fe40000000000 */
[C---:B------:R-:W-:Y:S02]  /*d570*/  VIADD R15, R9.reuse, 0x40 ;  /* 0x00000040090f7836 */ /* 0x040fe40000000000 */
[----:B------:R-:W-:-:S02]  /*d580*/  VIADD R20, R9, 0x60 ;  /* 0x0000006009147836 */ /* 0x000fc40000000000 */
[----:B------:R-:W-:Y:S01]  /*d590*/  VIADD R21, R9, 0x80 ;  /* 0x0000008009157836 */ /* 0x000fe20000000000 */
[----:B------:R-:W-:Y:S06]  /*d5a0*/  BAR.SYNC.DEFER_BLOCKING 0x0 ;  /* 0x0000000000007b1d */ /* 0x000fec0000010000 */
[----:B------:R-:W-:Y:S05]  /*d5b0*/  BRA.U !UP0, `(.L_x_5064) ;  /* 0x0000000508447547 */ /* 0x000fea000b800000 */
[----:B------:R-:W0:Y:S01]  /*d5c0*/  S2R R28, SR_TID.X ;  /* 0x00000000001c7919 */ /* 0x000e220000002100 */
[----:B------:R-:W2:Y:S01]  /*d5d0*/  S2UR UR6, SR_CgaCtaId ;  /* 0x00000000000679c3 */ /* 0x000ea20000008800 */
[----:B------:R-:W3:Y:S01]  /*d5e0*/  S2R R26, SR_LANEID ;  /* 0x00000000001a7919 */ /* 0x000ee20000000000 */
[----:B0-----:R-:W-:Y:S02]  /*d5f0*/  ISETP.NE.AND P0, PT, R28, RZ, PT ;  /* 0x000000ff1c00720c */ /* 0x001fe40003f05270 */
[----:B------:R-:W4:Y:S04]  /*d600*/  LDL.LU R28, [R1+0x4] ;  /* 0x00000400011c7983 */ /* 0x000f280000300800 */
[----:B------:R-:W5:Y:S01]  /*d610*/  LDL.LU R27, [R1] ;  /* 0x00000000011b7983 */ /* 0x000f620000300800 */
[-C--:B------:R-:W-:Y:S01]  /*d620*/  LOP3.LUT R11, R11, R10.reuse, RZ, 0x3c, !PT ;  /* 0x0000000a0b0b7212 */ /* 0x080fe200078e3cff */
[----:B------:R-:W0:Y:S01]  /*d630*/  S2UR UR5, SR_CgaCtaId ;  /* 0x00000000000579c3 */ /* 0x000e220000008800 */
[----:B------:R-:W-:Y:S01]  /*d640*/  UMOV UR4, 0x400 ;  /* 0x0000040000047882 */ /* 0x000fe20000000000 */
[----:B------:R3:W-:Y:S01]  /*d650*/  STS.64 [R30], R18 ;  /* 0x000000121e007388 */ /* 0x0007e20000000a00 */
[----:B------:R-:W-:Y:S01]  /*d660*/  LOP3.LUT R10, R11, R10, RZ, 0x3c, !PT ;  /* 0x0000000a0b0a7212 */ /* 0x000fe200078e3cff */
[----:B--2---:R-:W-:-:S03]  /*d670*/  ULEA UR6, UR6, UR4, 0x18 ;  /* 0x0000000406067291 */ /* 0x004fc6000f8ec0ff */
[----:B------:R-:W-:-:S05]  /*d680*/  LOP3.LUT R11, R11, R10, RZ, 0x3c, !PT ;  /* 0x0000000a0b0b7212 */ /* 0x000fca00078e3cff */
[----:B------:R2:W-:Y:S01]  /*d690*/  STS.64 [R29+0x8], R10 ;  /* 0x0000080a1d007388 */ /* 0x0005e20000000a00 */
[----:B---3--:R-:W-:-:S04]  /*d6a0*/  IMAD.IADD R18, R25, 0x1, R26 ;  /* 0x0000000119127824 */ /* 0x008fc800078e021a */
[----:B------:R-:W-:-:S05]  /*d6b0*/  VIADD R19, R18, 0x60 ;  /* 0x0000006012137836 */ /* 0x000fca0000000000 */
[----:B------:R-:W-:Y:S01]  /*d6c0*/  LEA.HI.SX32 R19, R19, R18, 0x1b ;  /* 0x0000001213137211 */ /* 0x000fe200078fdaff */
[----:B--2---:R-:W-:Y:S01]  /*d6d0*/  IMAD.MOV.U32 R10, RZ, RZ, R14 ;  /* 0x000000ffff0a7224 */ /* 0x004fe200078e000e */
[----:B0-----:R-:W-:Y:S01]  /*d6e0*/  ULEA UR4, UR5, UR4, 0x18 ;  /* 0x0000000405047291 */ /* 0x001fe2000f8ec0ff */
[----:B------:R-:W-:Y:S01]  /*d6f0*/  IMAD.MOV.U32 R11, RZ, RZ, R13 ;  /* 0x000000ffff0b7224 */ /* 0x000fe200078e000d */
[----:B------:R-:W-:Y:S01]  /*d700*/  LEA R26, R19, UR6, 0x3 ;  /* 0x00000006131a7c11 */ /* 0x000fe2000f8e18ff */
[----:B------:R-:W-:Y:S02]  /*d710*/  IMAD.MOV.U32 R13, RZ, RZ, R7 ;  /* 0x000000ffff0d7224 */ /* 0x000fe400078e0007 */
[----:B------:R-:W-:Y:S01]  /*d720*/  IMAD.MOV.U32 R7, RZ, RZ, R5 ;  /* 0x000000ffff077224 */ /* 0x000fe200078e0005 */
[----:B------:R0:W-:Y:S01]  /*d730*/  STS.64 [R34+0x10], R10 ;  /* 0x0000100a22007388 */ /* 0x0001e20000000a00 */
[----:B------:R-:W-:Y:S02]  /*d740*/  IMAD.MOV.U32 R5, RZ, RZ, R3 ;  /* 0x000000ffff057224 */ /* 0x000fe400078e0003 */
[----:B------:R-:W-:Y:S01]  /*d750*/  IMAD.MOV.U32 R3, RZ, RZ, R0 ;  /* 0x000000ffff037224 */ /* 0x000fe200078e0000 */
[----:B------:R2:W-:Y:S01]  /*d760*/  STS.64 [R36+0x18], R12 ;  /* 0x0000180c24007388 */ /* 0x0005e20000000a00 */
[----:B------:R-:W-:-:S03]  /*d770*/  IMAD.U32 R0, RZ, RZ, UR10 ;  /* 0x0000000aff007e24 */ /* 0x000fc6000f8e00ff */
[----:B------:R3:W-:Y:S04]  /*d780*/  STS.64 [R37+0x20], R6 ;  /* 0x0000200625007388 */ /* 0x0007e80000000a00 */
[----:B------:R1:W-:Y:S01]  /*d790*/  STS.64 [R35+0x28], R4 ;  /* 0x0000280423007388 */ /* 0x0003e20000000a00 */
[C---:B0-----:R-:W-:Y:S02]  /*d7a0*/  VIADD R11, R18.reuse, 0xa0 ;  /* 0x000000a0120b7836 */ /* 0x041fe40000000000 */
[C---:B--2---:R-:W-:Y:S01]  /*d7b0*/  VIADD R13, R18.reuse, 0x20 ;  /* 0x00000020120d7836 */ /* 0x044fe20000000000 */
[----:B------:R0:W-:Y:S02]  /*d7c0*/  STS.64 [R33+0x30], R2 ;  /* 0x0000300221007388 */ /* 0x0001e40000000a00 */
[-C--:B------:R-:W-:Y:S01]  /*d7d0*/  LEA.HI.SX32 R11, R11, R18.reuse, 0x1b ;  /* 0x000000120b0b7211 */ /* 0x080fe200078fdaff */
[C---:B---3--:R-:W-:Y:S01]  /*d7e0*/  VIADD R7, R18.reuse, 0x40 ;  /* 0x0000004012077836 */ /* 0x048fe20000000000 */
[-C--:B------:R-:W-:Y:S01]  /*d7f0*/  LEA.HI.SX32 R13, R13, R18.reuse, 0x1b ;  /* 0x000000120d0d7211 */ /* 0x080fe200078fdaff */
[----:B-1----:R-:W-:Y:S01]  /*d800*/  STS.64 [R32+0x38], R16 ;  /* 0x0000381020007388 */ /* 0x002fe20000000a00 */
[----:B------:R-:W-:Y:S01]  /*d810*/  LEA R11, R11, UR6, 0x3 ;  /* 0x000000060b0b7c11 */ /* 0x000fe2000f8e18ff */
[----:B------:R-:W-:Y:S01]  /*d820*/  VIADD R5, R18, 0x80 ;  /* 0x0000008012057836 */ /* 0x000fe20000000000 */
[----:B------:R-:W-:Y:S01]  /*d830*/  LEA.HI.SX32 R7, R7, R18, 0x1b ;  /* 0x0000001207077211 */ /* 0x000fe200078fdaff */
[----:B------:R-:W-:-:S03]  /*d840*/  NOP ;  /* 0x0000000000007918 */ /* 0x000fc60000000000 */
[-C--:B------:R-:W-:Y:S01]  /*d850*/  LEA.HI.SX32 R5, R5, R18.reuse, 0x1b ;  /* 0x0000001205057211 */ /* 0x080fe200078fdaff */
[----:B------:R-:W-:Y:S01]  /*d860*/  LDS.64 R10, [R11+0x500] ;  /* 0x000500000b0a7984 */ /* 0x000fe20000000a00 */
[----:B------:R-:W-:Y:S02]  /*d870*/  LEA.HI.SX32 R18, R18, R18, 0x1b ;  /* 0x0000001212127211 */ /* 0x000fe400078fdaff */
[----:B------:R-:W-:Y:S02]  /*d880*/  LEA R4, R13, UR6, 0x3 ;  /* 0x000000060d047c11 */ /* 0x000fe4000f8e18ff */
[----:B0-----:R-:W-:Y:S02]  /*d890*/  LEA R2, R18, UR6, 0x3 ;  /* 0x0000000612027c11 */ /* 0x001fe4000f8e18ff */
[----:B------:R-:W-:Y:S02]  /*d8a0*/  LEA R7, R7, UR6, 0x3 ;  /* 0x0000000607077c11 */ /* 0x000fe4000f8e18ff */
[----:B------:R-:W-:-:S02]  /*d8b0*/  LEA R18, R5, UR6, 0x3 ;  /* 0x0000000605127c11 */ /* 0x000fc4000f8e18ff */
[----:B------:R-:W-:Y:S04]  /*d8c0*/  LDS.64 R2, [R2] ;  /* 0x0000000002027984 */ /* 0x000fe80000000a00 */
[----:B------:R-:W-:Y:S04]  /*d8d0*/  LDS.64 R4, [R4+0x100] ;  /* 0x0001000004047984 */ /* 0x000fe80000000a00 */
[----:B------:R-:W-:Y:S04]  /*d8e0*/  LDS.64 R6, [R7+0x200] ;  /* 0x0002000007067984 */ /* 0x000fe80000000a00 */
[----:B------:R-:W-:Y:S04]  /*d8f0*/  LDS.64 R18, [R18+0x400] ;  /* 0x0004000012127984 */ /* 0x000fe80000000a00 */
[----:B----4-:R0:W-:Y:S04]  /*d900*/  LDS.64 R12, [R28+0x600] ;  /* 0x000600001c0c7984 */ /* 0x0101e80000000a00 */
[----:B-----5:R-:W-:Y:S04]  /*d910*/  LDS.64 R16, [R27+0x700] ;  /* 0x000700001b107984 */ /* 0x020fe80000000a00 */
[----:B------:R-:W-:Y:S04]  /*d920*/  LDS.64 R26, [R26+0x300] ;  /* 0x000300001a1a7984 */ /* 0x000fe80000000a00 */
[----:B------:R-:W-:Y:S01]  /*d930*/  @!P0 STS [UR4+0x4200], R0 ;  /* 0x00420000ff008988 */ /* 0x000fe20008000804 */
[----:B------:R-:W-:Y:S01]  /*d940*/  BAR.SYNC.DEFER_BLOCKING 0x0 ;  /* 0x0000000000007b1d */ /* 0x000fe20000010000 */
[----:B------:R-:W-:-:S05]  /*d950*/  IADD3 R25, P0, PT, R9, UR7, RZ ;  /* 0x0000000709197c10 */ /* 0x000fca000ff1e0ff */
[----:B------:R-:W-:Y:S01]  /*d960*/  IMAD.X R30, RZ, RZ, RZ, P0 ;  /* 0x000000ffff1e7224 */ /* 0x000fe200000e06ff */
[----:B------:R-:W1:Y:S01]  /*d970*/  LDS R14, [UR4+0x4200] ;  /* 0x00420004ff0e7984 */ /* 0x000e620008000800 */
[----:B------:R-:W0:Y:S02]  /*d980*/  LDCU.64 UR4, c[0x0][0x398] ;  /* 0x00007300ff0477ac */ /* 0x000e240008000a00 */
[----:B0-----:R-:W-:-:S04]  /*d990*/  LEA R28, P0, R25, UR4, 0x3 ;  /* 0x00000004191c7c11 */ /* 0x001fc8000f8018ff */
[----:B------:R-:W-:Y:S02]  /*d9a0*/  LEA.HI.X R29, R25, UR5, R30, 0x3, P0 ;  /* 0x00000005191d7c11 */ /* 0x000fe400080f1c1e */
[-C--:B-1----:R-:W-:Y:S02]  /*d9b0*/  ISETP.GE.AND P0, PT, R9, R14.reuse, PT ;  /* 0x0000000e0900720c */ /* 0x082fe40003f06270 */
        /* <DEDUP_REMOVED lines=17> */
.L_x_5064:
[----:B------:R-:W0:Y:S01]  /*dad0*/  S2R R27, SR_TID.X ;  /* 0x00000000001b7919 */ /* 0x000e220000002100 */
[----:B------:R-:W2:Y:S01]  /*dae0*/  S2UR UR6, SR_CgaCtaId ;  /* 0x00000000000679c3 */ /* 0x000ea20000008800 */
[----:B------:R-:W3:Y:S01]  /*daf0*/  LDL.LU R28, [R1+0x4] ;  /* 0x00000400011c7983 */ /* 0x000ee20000300800 */
[----:B------:R-:W4:Y:S01]  /*db00*/  S2R R26, SR_LANEID ;  /* 0x00000000001a7919 */ /* 0x000f220000000000 */
[----:B0-----:R-:W-:Y:S02]  /*db10*/  ISETP.NE.AND P0, PT, R27, RZ, PT ;  /* 0x000000ff1b00720c */ /* 0x001fe40003f05270 */
[----:B------:R-:W5:Y:S01]  /*db20*/  LDL.LU R27, [R1] ;  /* 0x00000000011b7983 */ /* 0x000f620000300800 */
[-C--:B------:R-:W-:Y:S02]  /*db30*/  LOP3.LUT R11, R11, R10.reuse, RZ, 0x3c, !PT ;  /* 0x0000000a0b0b7212 */ /* 0x080fe400078e3cff */
[----:B------:R-:W0:Y:S02]  /*db40*/  S2UR UR5, SR_CgaCtaId ;  /* 0x00000000000579c3 */ /* 0x000e240000008800 */
[----:B------:R-:W-:-:S04]  /*db50*/  LOP3.LUT R10, R11, R10, RZ, 0x3c, !PT ;  /* 0x0000000a0b0a7212 */ /* 0x000fc800078e3cff */
[----:B------:R-:W-:Y:S01]  /*db60*/  LOP3.LUT R11, R11, R10, RZ, 0x3c, !PT ;  /* 0x0000000a0b0b7212 */ /* 0x000fe200078e3cff */
[----:B------:R-:W-:Y:S04]  /*db70*/  STS.64 [R30], R18 ;  /* 0x000000121e007388 */ /* 0x000fe80000000a00 */
[----:B------:R1:W-:Y:S01]  /*db80*/  STS.64 [R29+0x8], R10 ;  /* 0x0000080a1d007388 */ /* 0x0003e20000000a00 */
[----:B------:R-:W-:Y:S01]  /*db90*/  UMOV UR4, 0x400 ;  /* 0x0000040000047882 */ /* 0x000fe20000000000 */
[----:B-1----:R-:W-:Y:S02]  /*dba0*/  IMAD.MOV.U32 R10, RZ, RZ, R14 ;  /* 0x000000ffff0a7224 */ /* 0x002fe400078e000e */
[----:B------:R-:W-:Y:S02]  /*dbb0*/  IMAD.MOV.U32 R11, RZ, RZ, R13 ;  /* 0x000000ffff0b7224 */ /* 0x000fe400078e000d */
[----:B------:R-:W-:-:S02]  /*dbc0*/  IMAD.MOV.U32 R13, RZ, RZ, R7 ;  /* 0x000000ffff0d7224 */ /* 0x000fc400078e0007 */
[----:B------:R-:W-:Y:S02]  /*dbd0*/  IMAD.MOV.U32 R7, RZ, RZ, R5 ;  /* 0x000000ffff077224 */ /* 0x000fe400078e0005 */
[----:B------:R-:W-:Y:S01]  /*dbe0*/  IMAD.MOV.U32 R5, RZ, RZ, R3 ;  /* 0x000000ffff057224 */ /* 0x000fe200078e0003 */
[----:B------:R1:W-:Y:S01]  /*dbf0*/  STS.64 [R34+0x10], R10 ;  /* 0x0000100a22007388 */ /* 0x0003e20000000a00 */
[----:B----4-:R-:W-:-:S03]  /*dc00*/  IMAD.IADD R18, R25, 0x1, R26 ;  /* 0x0000000119127824 */ /* 0x010fc600078e021a */
[----:B------:R4:W-:Y:S01]  /*dc10*/  STS.64 [R36+0x18], R12 ;  /* 0x0000180c24007388 */ /* 0x0009e20000000a00 */
[----:B------:R-:W-:-:S03]  /*dc20*/  VIADD R19, R18, 0xa0 ;  /* 0x000000a012137836 */ /* 0x000fc60000000000 */
[----:B------:R2:W-:Y:S04]  /*dc30*/  STS.64 [R37+0x20], R6 ;  /* 0x0000200625007388 */ /* 0x0005e80000000a00 */
[----:B------:R0:W-:Y:S01]  /*dc40*/  STS.64 [R35+0x28], R4 ;  /* 0x0000280423007388 */ /* 0x0001e20000000a00 */
[C---:B-1----:R-:W-:Y:S02]  /*dc50*/  VIADD R11, R18.reuse, 0x40 ;  /* 0x00000040120b7836 */ /* 0x042fe40000000000 */
[C---:B----4-:R-:W-:Y:S02]  /*dc60*/  VIADD R13, R18.reuse, 0x80 ;  /* 0x00000080120d7836 */ /* 0x050fe40000000000 */
[C---:B--2---:R-:W-:Y:S02]  /*dc70*/  VIADD R7, R18.reuse, 0x20 ;  /* 0x0000002012077836 */ /* 0x044fe40000000000 */
[----:B0-----:R-:W-:Y:S01]  /*dc80*/  VIADD R5, R18, 0x60 ;  /* 0x0000006012057836 */ /* 0x001fe20000000000 */
[----:B------:R-:W-:Y:S01]  /*dc90*/  ULEA UR6, UR6, UR4, 0x18 ;  /* 0x0000000406067291 */ /* 0x000fe2000f8ec0ff */
[----:B------:R-:W-:Y:S01]  /*dca0*/  IMAD.MOV.U32 R3, RZ, RZ, R0 ;  /* 0x000000ffff037224 */ /* 0x000fe200078e0000 */
[----:B------:R-:W-:-:S02]  /*dcb0*/  LEA.HI.SX32 R11, R11, R18, 0x1b ;  /* 0x000000120b0b7211 */ /* 0x000fc400078fdaff */
[-C--:B------:R-:W-:Y:S02]  /*dcc0*/  LEA.HI.SX32 R13, R13, R18.reuse, 0x1b ;  /* 0x000000120d0d7211 */ /* 0x080fe400078fdaff */
[-C--:B------:R-:W-:Y:S02]  /*dcd0*/  LEA.HI.SX32 R7, R7, R18.reuse, 0x1b ;  /* 0x0000001207077211 */ /* 0x080fe400078fdaff */
[-C--:B------:R-:W-:Y:S02]  /*dce0*/  LEA.HI.SX32 R19, R19, R18.reuse, 0x1b ;  /* 0x0000001213137211 */ /* 0x080fe400078fdaff */
[-C--:B------:R-:W-:Y:S02]  /*dcf0*/  LEA.HI.SX32 R5, R5, R18.reuse, 0x1b ;  /* 0x0000001205057211 */ /* 0x080fe400078fdaff */
[----:B------:R-:W-:Y:S01]  /*dd00*/  LEA.HI.SX32 R18, R18, R18, 0x1b ;  /* 0x0000001212127211 */ /* 0x000fe200078fdaff */
[----:B------:R-:W-:Y:S01]  /*dd10*/  ULEA UR4, UR5, UR4, 0x18 ;  /* 0x0000000405047291 */ /* 0x000fe2000f8ec0ff */
[----:B------:R0:W-:Y:S01]  /*dd20*/  STS.64 [R33+0x30], R2 ;  /* 0x0000300221007388 */ /* 0x0001e20000000a00 */
[----:B------:R-:W-:-:S02]  /*dd30*/  LEA R6, R11, UR6, 0x3 ;  /* 0x000000060b067c11 */ /* 0x000fc4000f8e18ff */
[----:B------:R-:W-:Y:S02]  /*dd40*/  LEA R10, R13, UR6, 0x3 ;  /* 0x000000060d0a7c11 */ /* 0x000fe4000f8e18ff */
[----:B------:R-:W-:Y:S02]  /*dd50*/  LEA R4, R7, UR6, 0x3 ;  /* 0x0000000607047c11 */ /* 0x000fe4000f8e18ff */
[----:B------:R-:W-:Y:S02]  /*dd60*/  LEA R19, R19, UR6, 0x3 ;  /* 0x0000000613137c11 */ /* 0x000fe4000f8e18ff */
[----:B------:R-:W-:Y:S01]  /*dd70*/  LEA R26, R5, UR6, 0x3 ;  /* 0x00000006051a7c11 */ /* 0x000fe2000f8e18ff */
[----:B------:R-:W-:Y:S01]  /*dd80*/  IMAD.U32 R0, RZ, RZ, UR10 ;  /* 0x0000000aff007e24 */ /* 0x000fe2000f8e00ff */
[----:B0-----:R-:W-:Y:S01]  /*dd90*/  LEA R2, R18, UR6, 0x3 ;  /* 0x0000000612027c11 */ /* 0x001fe2000f8e18ff */
[----:B------:R-:W-:Y:S01]  /*dda0*/  STS.64 [R32+0x38], R16 ;  /* 0x0000381020007388 */ /* 0x000fe20000000a00 */
[----:B------:R-:W-:-:S04]  /*ddb0*/  NOP ;  /* 0x0000000000007918 */ /* 0x000fc80000000000 */
[----:B------:R-:W-:Y:S04]  /*ddc0*/  LDS.64 R2, [R2] ;  /* 0x0000000002027984 */ /* 0x000fe80000000a00 */
[----:B------:R-:W-:Y:S04]  /*ddd0*/  LDS.64 R4, [R4+0x100] ;  /* 0x0001000004047984 */ /* 0x000fe80000000a00 */
[----:B------:R-:W-:Y:S04]  /*dde0*/  LDS.64 R6, [R6+0x200] ;  /* 0x0002000006067984 */ /* 0x000fe80000000a00 */
[----:B------:R-:W-:Y:S04]  /*ddf0*/  LDS.64 R10, [R10+0x400] ;  /* 0x000400000a0a7984 */ /* 0x000fe80000000a00 */
[----:B------:R-:W-:Y:S04]  /*de00*/  LDS.64 R18, [R19+0x500] ;  /* 0x0005000013127984 */ /* 0x000fe80000000a00 */
[----:B---3--:R0:W-:Y:S04]  /*de10*/  LDS.64 R12, [R28+0x600] ;  /* 0x000600001c0c7984 */ /* 0x0081e80000000a00 */
[----:B-----5:R-:W-:Y:S04]  /*de20*/  LDS.64 R16, [R27+0x700] ;  /* 0x000700001b107984 */ /* 0x020fe80000000a00 */
[----:B------:R-:W-:Y:S04]  /*de30*/  LDS.64 R26, [R26+0x300] ;  /* 0x000300001a1a7984 */ /* 0x000fe80000000a00 */
[----:B------:R-:W-:Y:S01]  /*de40*/  @!P0 STS [UR4+0x4200], R0 ;  /* 0x00420000ff008988 */ /* 0x000fe20008000804 */
[----:B------:R-:W-:Y:S06]  /*de50*/  BAR.SYNC.DEFER_BLOCKING 0x0 ;  /* 0x0000000000007b1d */ /* 0x000fec0000010000 */
[----:B------:R-:W1:Y:S01]  /*de60*/  LDS R14, [UR4+0x4200] ;  /* 0x00420004ff0e7984 */ /* 0x000e620008000800 */
[----:B------:R-:W0:Y:S01]  /*de70*/  LDCU.64 UR4, c[0x0][0x3b0] ;  /* 0x00007600ff0477ac */ /* 0x000e220008000a00 */
[----:B------:R-:W-:-:S05]  /*de80*/  IADD3 R25, P0, PT, R9, UR7, RZ ;  /* 0x0000000709197c10 */ /* 0x000fca000ff1e0ff */
[----:B------:R-:W-:Y:S01]  /*de90*/  IMAD.X R30, RZ, RZ, RZ, P0 ;  /* 0x000000ffff1e7224 */ /* 0x000fe200000e06ff */
        /* <DEDUP_REMOVED lines=20> */
.L_x_5065:
        /* <DEDUP_REMOVED lines=10> */
.L_x_8786:


//--------------------- .text._ZN3cub18CUB_300001_SM_10006detail4scan16DeviceScanKernelINS2_10policy_hubIyyymN4cuda3std3__44plusIvEEE10Policy1000EPySC_NS0_13ScanTileStateIyLb1EEES9_NS1_10InputValueIySC_EEmyLb0EyEEvT0_T1_T2_iT3_T4_T5_ --------------------------
	.section	.text._ZN3cub18CUB_300001_SM_10006detail4scan16DeviceScanKernelINS2_10policy_hubIyyymN4cuda3std3__44plusIvEEE10Policy1000EPySC_NS0_13ScanTileStateIyLb1EEES9_NS1_10InputValueIySC_EEmyLb0EyEEvT0_T1_T2_iT3_T4_T5_,"ax",@progbits
	.align	128
        .global         _ZN3cub18CUB_300001_SM_10006detail4scan16DeviceScanKernelINS2_10policy_hubIyyymN4cuda3std3__44plusIvEEE10Policy1000EPySC_NS0_13ScanTileStateIyLb1EEES9_NS1_10InputValueIySC_EEmyLb0EyEEvT0_T1_T2_iT3_T4_T5_
        .type           _ZN3cub18CUB_300001_SM_10006detail4scan16DeviceScanKernelINS2_10policy_hubIyyymN4cuda3std3__44plusIvEEE10Policy1000EPySC_NS0_13ScanTileStateIyLb1EEES9_NS1_10InputValueIySC_EEmyLb0EyEEvT0_T1_T2_iT3_T4_T5_,@function
        .size           _ZN3cub18CUB_300001_SM_10006detail4scan16DeviceScanKernelINS2_10policy_hubIyyymN4cuda3std3__44plusIvEEE10Policy1000EPySC_NS0_13ScanTileStateIyLb1EEES9_NS1_10InputValueIySC_EEmyLb0EyEEvT0_T1_T2_iT3_T4_T5_,(.L_x_8787 - _ZN3cub18CUB_300001_SM_10006detail4scan16DeviceScanKernelINS2_10policy_hubIyyymN4cuda3std3__44plusIvEEE10Policy1000EPySC_NS0_13ScanTileStateIyLb1EEES9_NS1_10InputValueIySC_EEmyLb0EyEEvT0_T1_T2_iT3_T4_T5_)
        .other          _ZN3cub18CUB_300001_SM_10006detail4scan16DeviceScanKernelINS2_10policy_hubIyyymN4cuda3std3__44plusIvEEE10Policy1000EPySC_NS0_13ScanTileStateIyLb1EEES9_NS1_10InputValueIySC_EEmyLb0EyEEvT0_T1_T2_iT3_T4_T5_,@"STO_CUDA_ENTRY STV_DEFAULT"
_ZN3cub18CUB_300001_SM_10006detail4scan16DeviceScanKernelINS2_10policy_hubIyyymN4cuda3std3__44plusIvEEE10Policy1000EPySC_NS0_13ScanTileStateIyLb1EEES9_NS1_10InputValueIySC_EEmyLb0EyEEvT0_T1_T2_iT3_T4_T5_:
.text._ZN3cub18CUB_300001_SM_10006detail4scan16DeviceScanKernelINS2_10policy_hubIyyymN4cuda3std3__44plusIvEEE10Policy1000EPySC_NS0_13ScanTileStateIyLb1EEES9_NS1_10InputValueIySC_EEmyLb0EyEEvT0_T1_T2_iT3_T4_T5_:
[----:B------:R-:W-:Y:S01]  /*0000*/  LDC R1, c[0x0][0x37c] ;  /* 0x0000df00ff017b82 */ /* 0x000fe20000000800 */
[----:B------:R-:W0:Y:S07]  /*0010*/  LDCU UR4, c[0x0][0x3a0] ;  /* 0x00007400ff0477ac */ /* 0x000e2e0008000800 */
[----:B------:R-:W1:Y:S01]  /*0020*/  S2UR UR9, SR_CTAID.X ;  /* 0x00000000000979c3 */ /* 0x000e620000002500 */
[----:B------:R-:W2:Y:S01]  /*0030*/  LDCU.64 UR6, c[0x0][0x3a8] ;  /* 0x00007500ff0677ac */ /* 0x000ea20008000a00 */
[----:B------:R-:W3:Y:S06]  /*0040*/  LDCU.64 UR10, c[0x0][0x358] ;  /* 0x00006b00ff0a77ac */ /* 0x000eec0008000a00 */
[----:B------:R-:W1:Y:S01]  /*0050*/  LDC R38, c[0x0][0x398] ;  /* 0x0000e600ff267b82 */ /* 0x000e620000000800 */
[----:B0-----:R-:W-:Y:S01]  /*0060*/  UPRMT UR4, UR4, 0x7770, URZ ;  /* 0x0000777004047896 */ /* 0x001fe200080000ff */
[----:B--2---:R-:W-:-:S05]  /*0070*/  IMAD.U32 R2, RZ, RZ, UR6 ;  /* 0x00000006ff027e24 */ /* 0x004fca000f8e00ff */
[----:B------:R-:W-:Y:S01]  /*0080*/  ISETP.NE.AND P0, PT, RZ, UR4, PT ;  /* 0x00000004ff007c0c */ /* 0x000fe2000bf05270 */
[----:B------:R-:W-:-:S04]  /*0090*/  IMAD.U32 R3, RZ, RZ, UR7 ;  /* 0x00000007ff037e24 */ /* 0x000fc8000f8e00ff */
[----:B------:R-:W0:Y:S01]  /*00a0*/  LDCU.64 UR4, c[0x0][0x3b0] ;  /* 0x00007600ff0477ac */ /* 0x000e220008000a00 */
[----:B-1----:R-:W-:-:S04]  /*00b0*/  VIADD R38, R38, UR9 ;  /* 0x0000000926267c36 */ /* 0x002fc80008000000 */
[----:B------:R-:W-:-:S03]  /*00c0*/  IMAD.WIDE R4, R38, 0xdc0, RZ ;  /* 0x00000dc026047825 */ /* 0x000fc600078e02ff */
[----:B---3--:R-:W5:Y:S01]  /*00d0*/  @P0 LDG.E.64 R2, desc[UR10][R2.64] ;  /* 0x0000000a02020981 */ /* 0x008f62000c1e1b00 */
[----:B0-----:R-:W-:-:S04]  /*00e0*/  IADD3 R0, P1, PT, -R4, UR4, RZ ;  /* 0x0000000404007c10 */ /* 0x001fc8000ff3e1ff */
[----:B------:R-:W-:Y:S02]  /*00f0*/  ISETP.GE.U32.AND P0, PT, R0, 0xdc1, PT ;  /* 0x00000dc10000780c */ /* 0x000fe40003f06070 */
[----:B------:R-:W-:-:S04]  /*0100*/  IADD3.X R0, PT, PT, ~R5, UR5, RZ, P1, !PT ;  /* 0x0000000505007c10 */ /* 0x000fc80008ffe5ff */
[----:B------:R-:W-:-:S13]  /*0110*/  ISETP.GE.U32.AND.EX P0, PT, R0, RZ, PT, P0 ;  /* 0x000000ff0000720c */ /* 0x000fda0003f06100 */
[----:B------:R-:W-:Y:S05]  /*0120*/  @!P0 BRA `(.L_x_5066) ;  /* 0x0000002000708947 */ /* 0x000fea0003800000 */
[----:B------:R-:W0:Y:S01]  /*0130*/  S2R R36, SR_TID.X ;  /* 0x0000000000247919 */ /* 0x000e220000002100 */
[----:B------:R-:W1:Y:S01]  /*0140*/  LDCU.64 UR4, c[0x0][0x380] ;  /* 0x00007000ff0477ac */ /* 0x000e620008000a00 */
[C---:B0-----:R-:W-:Y:S02]  /*0150*/  LOP3.LUT R0, R36.reuse, 0x1f, RZ, 0xc0, !PT ;  /* 0x0000001f24007812 */ /* 0x041fe400078ec0ff */
[----:B------:R-:W-:-:S05]  /*0160*/  LOP3.LUT R7, R36, 0x3e0, RZ, 0xc0, !PT ;  /* 0x000003e024077812 */ /* 0x000fca00078ec0ff */
[----:B------:R-:W-:-:S05]  /*0170*/  IMAD R7, R7, 0xb, R0 ;  /* 0x0000000b07077824 */ /* 0x000fca00078e0200 */
        /* <DEDUP_REMOVED lines=9> */
[----:B------:R-:W4:Y:S04]  /*0210*/  LDG.E.64 R12, desc[UR10][R4.64+0x300] ;  /* 0x0003000a040c7981 */ /* 0x000f28000c1e1b00 */
[----:B------:R-:W4:Y:S04]  /*0220*/  LDG.E.64 R14, desc[UR10][R4.64+0x400] ;  /* 0x0004000a040e7981 */ /* 0x000f28000c1e1b00 */
[----:B------:R-:W4:Y:S04]  /*0230*/  LDG.E.64 R16, desc[UR10][R4.64+0x500] ;  /* 0x0005000a04107981 */ /* 0x000f28000c1e1b00 */
[----:B------:R-:W4:Y:S04]  /*0240*/  LDG.E.64 R18, desc[UR10][R4.64+0x600] ;  /* 0x0006000a04127981 */ /* 0x000f28000c1e1b00 */
[----:B------:R-:W4:Y:S04]  /*0250*/  LDG.E.64 R20, desc[UR10][R4.64+0x700] ;  /* 0x0007000a04147981 */ /* 0x000f28000c1e1b00 */
[----:B------:R-:W4:Y:S04]  /*0260*/  LDG.E.64 R22, desc[UR10][R4.64+0x800] ;  /* 0x0008000a04167981 */ /* 0x000f28000c1e1b00 */
[----:B------:R-:W4:Y:S04]  /*0270*/  LDG.E.64 R28, desc[UR10][R4.64+0x900] ;  /* 0x0009000a041c7981 */ /* 0x000f28000c1e1b00 */
[----:B------:R-:W4:Y:S01]  /*0280*/  LDG.E.64 R30, desc[UR10][R4.64+0xa00] ;  /* 0x000a000a041e7981 */ /* 0x000f22000c1e1b00 */
[----:B------:R-:W0:Y:S01]  /*0290*/  S2UR UR5, SR_CgaCtaId ;  /* 0x00000000000579c3 */ /* 0x000e220000008800 */
[----:B------:R-:W-:Y:S01]  /*02a0*/  SHF.R.U32.HI R35, RZ, 0x5, R36 ;  /* 0x00000005ff237819 */ /* 0x000fe20000011624 */
[----:B------:R-:W-:Y:S01]  /*02b0*/  UMOV UR4, 0x400 ;  /* 0x0000040000047882 */ /* 0x000fe20000000000 */
[----:B------:R-:W1:Y:S01]  /*02c0*/  S2R R42, SR_LANEID ;  /* 0x00000000002a7919 */ /* 0x000e620000000000 */
[----:B------:R-:W-:Y:S01]  /*02d0*/  ISETP.NE.AND P0, PT, R38, RZ, PT ;  /* 0x000000ff2600720c */ /* 0x000fe20003f05270 */
[----:B------:R-:W-:Y:S01]  /*02e0*/  BSSY.RECONVERGENT B0, `(.L_x_5067) ;  /* 0x00001bd000007945 */ /* 0x000fe20003800200 */
[----:B0-----:R-:W-:Y:S01]  /*02f0*/  ULEA UR4, UR5, UR4, 0x18 ;  /* 0x0000000405047291 */ /* 0x001fe2000f8ec0ff */
[----:B-1----:R-:W-:-:S05]  /*0300*/  IMAD R0, R35, 0x160, R42 ;  /* 0x0000016023007824 */ /* 0x002fca00078e022a */
[----:B------:R-:W-:-:S05]  /*0310*/  LEA R37, R0, UR4, 0x3 ;  /* 0x0000000400257c11 */ /* 0x000fca000f8e18ff */
[----:B------:R-:W-:Y:S01]  /*0320*/  IMAD R0, R42, 0x50, R37 ;  /* 0x000000502a007824 */ /* 0x000fe200078e0225 */
[----:B--2---:R0:W-:Y:S04]  /*0330*/  STS.64 [R37], R6 ;  /* 0x0000000625007388 */ /* 0x0041e80000000a00 */
[----:B---3--:R0:W-:Y:S04]  /*0340*/  STS.64 [R37+0x100], R8 ;  /* 0x0001000825007388 */ /* 0x0081e80000000a00 */
[----:B----4-:R0:W-:Y:S04]  /*0350*/  STS.64 [R37+0x200], R10 ;  /* 0x0002000a25007388 */ /* 0x0101e80000000a00 */
[----:B------:R0:W-:Y:S04]  /*0360*/  STS.64 [R37+0x300], R12 ;  /* 0x0003000c25007388 */ /* 0x0001e80000000a00 */
[----:B------:R0:W-:Y:S04]  /*0370*/  STS.64 [R37+0x400], R14 ;  /* 0x0004000e25007388 */ /* 0x0001e80000000a00 */
[----:B------:R0:W-:Y:S04]  /*0380*/  STS.64 [R37+0x500], R16 ;  /* 0x0005001025007388 */ /* 0x0001e80000000a00 */
[----:B------:R0:W-:Y:S04]  /*0390*/  STS.64 [R37+0x600], R18 ;  /* 0x0006001225007388 */ /* 0x0001e80000000a00 */
[----:B------:R0:W-:Y:S04]  /*03a0*/  STS.64 [R37+0x700], R20 ;  /* 0x0007001425007388 */ /* 0x0001e80000000a00 */
[----:B------:R0:W-:Y:S04]  /*03b0*/  STS.64 [R37+0x800], R22 ;  /* 0x0008001625007388 */ /* 0x0001e80000000a00 */
[----:B------:R0:W-:Y:S04]  /*03c0*/  STS.64 [R37+0x900], R28 ;  /* 0x0009001c25007388 */ /* 0x0001e80000000a00 */
[----:B------:R0:W-:Y:S01]  /*03d0*/  STS.64 [R37+0xa00], R30 ;  /* 0x000a001e25007388 */ /* 0x0001e20000000a00 */
[----:B------:R-:W-:-:S03]  /*03e0*/  NOP ;  /* 0x0000000000007918 */ /* 0x000fc60000000000 */
[----:B------:R0:W1:Y:S04]  /*03f0*/  LDS.64 R24, [R0] ;  /* 0x0000000000187984 */ /* 0x0000680000000a00 */
[----:B------:R0:W2:Y:S04]  /*0400*/  LDS.64 R32, [R0+0x8] ;  /* 0x0000080000207984 */ /* 0x0000a80000000a00 */
[----:B------:R0:W3:Y:S04]  /*0410*/  LDS.64 R26, [R0+0x10] ;  /* 0x00001000001a7984 */ /* 0x0000e80000000a00 */
[----:B------:R0:W4:Y:S04]  /*0420*/  LDS.64 R6, [R0+0x18] ;  /* 0x0000180000067984 */ /* 0x0001280000000a00 */
[----:B------:R0:W0:Y:S04]  /*0430*/  LDS.64 R8, [R0+0x20] ;  /* 0x0000200000087984 */ /* 0x0000280000000a00 */
[----:B------:R0:W0:Y:S04]  /*0440*/  LDS.64 R10, [R0+0x28] ;  /* 0x00002800000a7984 */ /* 0x0000280000000a00 */
[----:B------:R0:W0:Y:S04]  /*0450*/  LDS.64 R12, [R0+0x30] ;  /* 0x00003000000c7984 */ /* 0x0000280000000a00 */
[----:B------:R0:W0:Y:S04]  /*0460*/  LDS.64 R14, [R0+0x38] ;  /* 0x00003800000e7984 */ /* 0x0000280000000a00 */
[----:B------:R0:W0:Y:S04]  /*0470*/  LDS.64 R20, [R0+0x40] ;  /* 0x0000400000147984 */ /* 0x0000280000000a00 */
[----:B------:R0:W0:Y:S04]  /*0480*/  LDS.64 R22, [R0+0x48] ;  /* 0x0000480000167984 */ /* 0x0000280000000a00 */
[----:B------:R0:W0:Y:S01]  /*0490*/  LDS.64 R4, [R0+0x50] ;  /* 0x0000500000047984 */ /* 0x0000220000000a00 */
[----:B------:R-:W-:Y:S06]  /*04a0*/  BAR.SYNC.DEFER_BLOCKING 0x0 ;  /* 0x0000000000007b1d */ /* 0x000fec0000010000 */
[----:B-1----:R-:W-:Y:S05]  /*04b0*/  @P0 BRA `(.L_x_5068) ;  /* 0x0000000400b80947 */ /* 0x002fea0003800000 */
[----:B0-23--:R-:W-:Y:S02]  /*04c0*/  IADD3 R17, P0, P1, R26, R32, R24 ;  /* 0x000000201a117210 */ /* 0x00dfe4000791e018 */
[----:B------:R-:W-:Y:S02]  /*04d0*/  ISETP.NE.AND P4, PT, R35, 0x6, PT ;  /* 0x000000062300780c */ /* 0x000fe40003f85270 */
[----:B----4-:R-:W-:Y:S02]  /*04e0*/  IADD3 R17, P2, P3, R8, R6, R17 ;  /* 0x0000000608117210 */ /* 0x010fe40007b5e011 */
[----:B------:R-:W-:Y:S02]  /*04f0*/  IADD3.X R19, PT, PT, R27, R33, R25, P0, P1 ;  /* 0x000000211b137210 */ /* 0x000fe400007e2419 */
[----:B------:R-:W-:Y:S02]  /*0500*/  IADD3 R17, P0, P1, R12, R10, R17 ;  /* 0x0000000a0c117210 */ /* 0x000fe4000791e011 */
[----:B------:R-:W-:-:S04]  /*0510*/  IADD3.X R19, PT, PT, R9, R7, R19, P2, P3 ;  /* 0x0000000709137210 */ /* 0x000fc800017e6413 */
[----:B------:R-:W-:Y:S02]  /*0520*/  IADD3.X R19, PT, PT, R13, R11, R19, P0, P1 ;  /* 0x0000000b0d137210 */ /* 0x000fe400007e2413 */
[----:B------:R-:W-:-:S04]  /*0530*/  IADD3 R17, P0, P1, R20, R14, R17 ;  /* 0x0000000e14117210 */ /* 0x000fc8000791e011 */
[----:B------:R-:W-:Y:S02]  /*0540*/  IADD3.X R19, PT, PT, R21, R15, R19, P0, P1 ;  /* 0x0000000f15137210 */ /* 0x000fe400007e2413 */
[----:B------:R-:W-:-:S04]  /*0550*/  IADD3 R34, P0, P1, R4, R22, R17 ;  /* 0x0000001604227210 */ /* 0x000fc8000791e011 */
[----:B------:R-:W-:Y:S02]  /*0560*/  IADD3.X R0, PT, PT, R5, R23, R19, P0, P1 ;  /* 0x0000001705007210 */ /* 0x000fe400007e2413 */
[----:B------:R-:W0:Y:S06]  /*0570*/  SHFL.UP PT, R5, R34, 0x1, RZ ;  /* 0x0420000022057989 */ /* 0x000e2c00000e00ff */
[----:B------:R-:W1:Y:S01]  /*0580*/  SHFL.UP P0, R17, R0, 0x1, RZ ;  /* 0x0420000000117989 */ /* 0x000e6200000000ff */
[----:B0-----:R-:W-:-:S04]  /*0590*/  IADD3 R4, P1, PT, R5, R34, RZ ;  /* 0x0000002205047210 */ /* 0x001fc80007f3e0ff */
[----:B-1----:R-:W-:Y:S01]  /*05a0*/  SEL R29, R4, R5, P0 ;  /* 0x00000005041d7207 */ /* 0x002fe20000000000 */
[----:B------:R-:W-:-:S04]  /*05b0*/  IMAD.X R28, R17, 0x1, R0, P1 ;  /* 0x00000001111c7824 */ /* 0x000fc800008e0600 */
[----:B------:R-:W0:Y:S01]  /*05c0*/  SHFL.UP PT, R4, R29, 0x2, RZ ;  /* 0x044000001d047989 */ /* 0x000e2200000e00ff */
[----:B------:R-:W-:-:S05]  /*05d0*/  SEL R28, R28, R17, P0 ;  /* 0x000000111c1c7207 */ /* 0x000fca0000000000 */
        /* <DEDUP_REMOVED lines=15> */
[----:B------:R-:W-:Y:S01]  /*06d0*/  IMAD.X R38, R5, 0x1, R18, P1 ;  /* 0x0000000105267824 */ /* 0x000fe200008e0612 */
[----:B------:R-:W-:-:S03]  /*06e0*/  ISETP.NE.AND P1, PT, R42, 0x1f, PT ;  /* 0x0000001f2a00780c */ /* 0x000fc60003f25270 */
[----:B------:R-:W0:Y:S01]  /*06f0*/  SHFL.UP PT, R4, R29, 0x10, RZ ;  /* 0x060000001d047989 */ /* 0x000e2200000e00ff */
[----:B------:R-:W-:-:S05]  /*0700*/  SEL R38, R38, R5, P0 ;  /* 0x0000000526267207 */ /* 0x000fca0000000000 */
[----:B------:R-:W1:Y:S04]  /*0710*/  SHFL.UP P0, R5, R38, 0x10, RZ ;  /* 0x0600000026057989 */ /* 0x000e6800000000ff */
[----:B------:R-:W-:Y:S02]  /*0720*/  @!P1 LEA R39, R35, UR4, 0x3 ;  /* 0x0000000423279c11 */ /* 0x000fe4000f8e18ff */
[----:B0-----:R-:W-:-:S05]  /*0730*/  IADD3 R17, P2, PT, R4, R29, RZ ;  /* 0x0000001d04117210 */ /* 0x001fca0007f5e0ff */
[----:B-1----:R-:W-:Y:S01]  /*0740*/  IMAD.X R16, R5, 0x1, R38, P2 ;  /* 0x0000000105107824 */ /* 0x002fe200010e0626 */
[----:B------:R-:W-:-:S04]  /*0750*/  SEL R4, R17, R4, P0 ;  /* 0x0000000411047207 */ /* 0x000fc80000000000 */
[----:B------:R-:W-:Y:S02]  /*0760*/  SEL R5, R16, R5, P0 ;  /* 0x0000000510057207 */ /* 0x000fe40000000000 */
[----:B------:R-:W-:-:S03]  /*0770*/  ISETP.NE.AND P0, PT, R35, 0x2, PT ;  /* 0x000000022300780c */ /* 0x000fc60003f05270 */
[----:B------:R-:W-:Y:S01]  /*0780*/  @!P1 STS.64 [R39+0x20], R4 ;  /* 0x0000200427009388 */ /* 0x000fe20000000a00 */
[----:B------:R-:W-:Y:S06]  /*0790*/  BAR.SYNC.DEFER_BLOCKING 0x0 ;  /* 0x0000000000007b1d */ /* 0x000fec0000010000 */
[----:B------:R-:W0:Y:S04]  /*07a0*/  LDS.128 R16, [UR4+0x20] ;  /* 0x00002004ff107984 */ /* 0x000e280008000c00 */
[----:B------:R-:W1:Y:S01]  /*07b0*/  LDS.128 R28, [UR4+0x30] ;  /* 0x00003004ff1c7984 */ /* 0x000e620008000c00 */
[----:B0-----:R-:W-:-:S04]  /*07c0*/  IADD3 R41, P1, PT, R16, R18, RZ ;  /* 0x0000001210297210 */ /* 0x001fc80007f3e0ff */
[----:B------:R-:W-:Y:S01]  /*07d0*/  SEL R38, R41, R16, !P0 ;  /* 0x0000001029267207 */ /* 0x000fe20004000000 */
[----:B------:R-:W-:Y:S01]  /*07e0*/  IMAD.X R19, R17, 0x1, R19, P1 ;  /* 0x0000000111137824 */ /* 0x000fe200008e0613 */
[----:B-1----:R-:W-:-:S04]  /*07f0*/  IADD3 R37, P1, PT, R28, R41, RZ ;  /* 0x000000291c257210 */ /* 0x002fc80007f3e0ff */
[----:B------:R-:W-:Y:S01]  /*0800*/  SEL R28, R19, R17, !P0 ;  /* 0x00000011131c7207 */ /* 0x000fe20004000000 */
[----:B------:R-:W-:Y:S01]  /*0810*/  IMAD.X R41, R29, 0x1, R19, P1 ;  /* 0x000000011d297824 */ /* 0x000fe200008e0613 */
[----:B------:R-:W-:Y:S01]  /*0820*/  IADD3 R29, P2, PT, R30, R37, RZ ;  /* 0x000000251e1d7210 */ /* 0x000fe20007f5e0ff */
[----:B------:R-:W0:Y:S01]  /*0830*/  LDS.128 R16, [UR4+0x40] ;  /* 0x00004004ff107984 */ /* 0x000e220008000c00 */
[----:B------:R-:W-:Y:S02]  /*0840*/  ISETP.NE.AND P1, PT, R35, 0x3, PT ;  /* 0x000000032300780c */ /* 0x000fe40003f25270 */
[----:B------:R-:W-:Y:S01]  /*0850*/  ISETP.NE.AND P0, PT, R42, RZ, PT ;  /* 0x000000ff2a00720c */ /* 0x000fe20003f05270 */
[----:B------:R-:W-:Y:S01]  /*0860*/  IMAD.X R39, R31, 0x1, R41, P2 ;  /* 0x000000011f277824 */ /* 0x000fe200010e0629 */
[----:B------:R-:W-:Y:S02]  /*0870*/  SEL R38, R37, R38, !P1 ;  /* 0x0000002625267207 */ /* 0x000fe40004800000 */
[----:B------:R-:W-:-:S04]  /*0880*/  ISETP.NE.AND P2, PT, R35, 0x4, PT ;  /* 0x000000042300780c */ /* 0x000fc80003f45270 */
[----:B------:R-:W-:Y:S02]  /*0890*/  SEL R40, R29, R38, !P2 ;  /* 0x000000261d287207 */ /* 0x000fe40005000000 */
[----:B0-----:R-:W-:Y:S02]  /*08a0*/  IADD3 R37, P3, PT, R16, R29, RZ ;  /* 0x0000001d10257210 */ /* 0x001fe40007f7e0ff */
[----:B------:R-:W-:Y:S02]  /*08b0*/  SEL R16, R41, R28, !P1 ;  /* 0x0000001c29107207 */ /* 0x000fe40004800000 */
[----:B------:R-:W0:Y:S01]  /*08c0*/  LDS.128 R28, [UR4+0x50] ;  /* 0x00005004ff1c7984 */ /* 0x000e220008000c00 */
[----:B------:R-:W-:Y:S01]  /*08d0*/  IMAD.X R17, R17, 0x1, R39, P3 ;  /* 0x0000000111117824 */ /* 0x000fe200018e0627 */
[----:B------:R-:W-:Y:S02]  /*08e0*/  SEL R16, R39, R16, !P2 ;  /* 0x0000001027107207 */ /* 0x000fe40005000000 */
[----:B------:R-:W-:-:S02]  /*08f0*/  ISETP.NE.AND P1, PT, R35, 0x5, PT ;  /* 0x000000052300780c */ /* 0x000fc40003f25270 */
[----:B------:R-:W-:Y:S02]  /*0900*/  IADD3 R39, P2, PT, R18, R37, RZ ;  /* 0x0000002512277210 */ /* 0x000fe40007f5e0ff */
[----:B------:R-:W-:Y:S02]  /*0910*/  SEL R40, R37, R40, !P1 ;  /* 0x0000002825287207 */ /* 0x000fe40004800000 */
[----:B------:R-:W-:Y:S01]  /*0920*/  SEL R37, R17, R16, !P1 ;  /* 0x0000001011257207 */ /* 0x000fe20004800000 */
[----:B------:R-:W-:Y:S01]  /*0930*/  IMAD.X R38, R19, 0x1, R17, P2 ;  /* 0x0000000113267824 */ /* 0x000fe200010e0611 */
[----:B------:R-:W-:Y:S01]  /*0940*/  SEL R40, R39, R40, !P4 ;  /* 0x0000002827287207 */ /* 0x000fe20006000000 */
[----:B------:R-:W1:Y:S01]  /*0950*/  LDS.128 R16, [UR4+0x60] ;  /* 0x00006004ff107984 */ /* 0x000e620008000c00 */
[C---:B------:R-:W-:Y:S02]  /*0960*/  ISETP.NE.AND P3, PT, R35.reuse, 0x7, PT ;  /* 0x000000072300780c */ /* 0x040fe40003f65270 */
[----:B------:R-:W-:-:S02]  /*0970*/  ISETP.NE.AND P1, PT, R35, 0x8, PT ;  /* 0x000000082300780c */ /* 0x000fc40003f25270 */
[----:B------:R-:W-:Y:S02]  /*0980*/  ISETP.NE.AND P2, PT, R35, 0x9, PT ;  /* 0x000000092300780c */ /* 0x000fe40003f45270 */
[----:B0-----:R-:W-:-:S04]  /*0990*/  IADD3 R39, P5, PT, R28, R39, RZ ;  /* 0x000000271c277210 */ /* 0x001fc80007fbe0ff */
[----:B------:R-:W-:Y:S01]  /*09a0*/  SEL R28, R39, R40, !P3 ;  /* 0x00000028271c7207 */ /* 0x000fe20005800000 */
[----:B------:R-:W-:Y:S01]  /*09b0*/  IMAD.X R35, R29, 0x1, R38, P5 ;  /* 0x000000011d237824 */ /* 0x000fe200028e0626 */
[----:B------:R-:W-:Y:S02]  /*09c0*/  IADD3 R29, P5, PT, R30, R39, RZ ;  /* 0x000000271e1d7210 */ /* 0x000fe40007fbe0ff */
[----:B------:R-:W-:Y:S02]  /*09d0*/  SEL R38, R38, R37, !P4 ;  /* 0x0000002526267207 */ /* 0x000fe40006000000 */
[----:B------:R-:W-:Y:S01]  /*09e0*/  SEL R28, R29, R28, !P1 ;  /* 0x0000001c1d1c7207 */ /* 0x000fe20004800000 */
[----:B------:R-:W-:Y:S01]  /*09f0*/  IMAD.X R31, R31, 0x1, R35, P5 ;  /* 0x000000011f1f7824 */ /* 0x000fe200028e0623 */
[----:B------:R-:W-:Y:S02]  /*0a00*/  IADD3 R34, P5, PT, R4, -R34, RZ ;  /* 0x8000002204227210 */ /* 0x000fe40007fbe0ff */
[----:B-1----:R-:W-:-:S02]  /*0a10*/  IADD3 R29, P4, PT, R16, R29, RZ ;  /* 0x0000001d101d7210 */ /* 0x002fc40007f9e0ff */
[----:B------:R-:W-:Y:S01]  /*0a20*/  SEL R16, R35, R38, !P3 ;  /* 0x0000002623107207 */ /* 0x000fe20005800000 */
[----:B------:R-:W-:Y:S01]  /*0a30*/  IMAD.X R5, R5, 0x1, ~R0, P5 ;  /* 0x0000000105057824 */ /* 0x000fe200028e0e00 */
[C---:B------:R-:W-:Y:S02]  /*0a40*/  ISETP.GE.U32.AND P3, PT, R36.reuse, 0x20, PT ;  /* 0x000000202400780c */ /* 0x040fe40003f66070 */
[----:B------:R-:W-:Y:S01]  /*0a50*/  SEL R16, R31, R16, !P1 ;  /* 0x000000101f107207 */ /* 0x000fe20004800000 */
[----:B------:R-:W-:Y:S01]  /*0a60*/  IMAD.X R31, R17, 0x1, R31, P4 ;  /* 0x00000001111f7824 */ /* 0x000fe200020e061f */
[----:B------:R-:W-:Y:S02]  /*0a70*/  SEL R4, R29, R28, !P2 ;  /* 0x0000001c1d047207 */ /* 0x000fe40005000000 */
[----:B------:R-:W-:Y:S02]  /*0a80*/  ISETP.NE.AND P1, PT, R36, RZ, PT ;  /* 0x000000ff2400720c */ /* 0x000fe40003f25270 */
[----:B------:R-:W-:-:S02]  /*0a90*/  SEL R17, R34, RZ, P0 ;  /* 0x000000ff22117207 */ /* 0x000fc40000000000 */
[----:B------:R-:W-:Y:S02]  /*0aa0*/  SEL R4, R4, RZ, P3 ;  /* 0x000000ff04047207 */ /* 0x000fe40001800000 */
[----:B------:R-:W-:Y:S02]  /*0ab0*/  SEL R16, R31, R16, !P2 ;  /* 0x000000101f107207 */ /* 0x000fe40005000000 */
[----:B-----5:R-:W-:Y:S02]  /*0ac0*/  IADD3 R4, P4, P2, R4, R17, R2 ;  /* 0x0000001104047210 */ /* 0x020fe40007a9e002 */
[----:B------:R-:W-:Y:S02]  /*0ad0*/  SEL R5, R5, RZ, P0 ;  /* 0x000000ff05057207 */ /* 0x000fe40000000000 */
[----:B------:R-:W-:Y:S02]  /*0ae0*/  SEL R16, R16, RZ, P3 ;  /* 0x000000ff10107207 */ /* 0x000fe40001800000 */
[----:B------:R-:W-:-:S02]  /*0af0*/  IADD3 R0, P0, PT, R24, R4, RZ ;  /* 0x0000000418007210 */ /* 0x000fc40007f1e0ff */
[----:B------:R-:W-:Y:S02]  /*0b00*/  IADD3.X R5, PT, PT, R16, R5, R3, P4, P2 ;  /* 0x0000000510057210 */ /* 0x000fe400027e4403 */
[----:B------:R-:W-:-:S03]  /*0b10*/  IADD3 R18, P3, P5, R29, R18, R2 ;  /* 0x000000121d127210 */ /* 0x000fc60007d7e002 */
[----:B------:R-:W-:Y:S01]  /*0b20*/  IMAD.X R25, R25, 0x1, R5, P0 ;  /* 0x0000000119197824 */ /* 0x000fe200000e0605 */
[----:B------:R-:W-:Y:S01]  /*0b30*/  IADD3.X R19, PT, PT, R31, R19, R3, P3, P5 ;  /* 0x000000131f137210 */ /* 0x000fe20001fea403 */
[----:B------:R-:W-:Y:S08]  /*0b40*/  @P1 BRA `(.L_x_5069) ;  /* 0x0000001000d81947 */ /* 0x000ff00003800000 */
[----:B------:R-:W0:Y:S01]  /*0b50*/  LDC.64 R2, c[0x0][0x390] ;  /* 0x0000e400ff027b82 */ /* 0x000e220000000a00 */
[----:B------:R-:W-:Y:S02]  /*0b60*/  IMAD.MOV.U32 R16, RZ, RZ, 0x65 ;  /* 0x00000065ff107424 */ /* 0x000fe400078e00ff */
[----:B------:R-:W-:-:S05]  /*0b70*/  IMAD.MOV.U32 R17, RZ, RZ, 0x0 ;  /* 0x00000000ff117424 */ /* 0x000fca00078e00ff */
[----:B0-----:R0:W-:Y:S01]  /*0b80*/  ST.E.128.STRONG.GPU desc[UR10][R2.64+0x200], R16 ;  /* 0x0002001002007985 */ /* 0x0011e2000c10fd0a */
[----:B------:R-:W-:Y:S05]  /*0b90*/  BRA `(.L_x_5069) ;  /* 0x0000001000c47947 */ /* 0x000fea0003800000 */
.L_x_5068:
[----:B--23-5:R-:W-:Y:S02]  /*0ba0*/  IADD3 R3, P0, P1, R26, R32, R24 ;  /* 0x000000201a037210 */ /* 0x02cfe4000791e018 */
[----:B------:R-:W-:Y:S02]  /*0bb0*/  ISETP.NE.AND P5, PT, R35, 0x4, PT ;  /* 0x000000042300780c */ /* 0x000fe40003fa5270 */
[----:B0---4-:R-:W-:Y:S02]  /*0bc0*/  IADD3 R17, P2, P3, R8, R6, R3 ;  /* 0x0000000608117210 */ /* 0x011fe40007b5e003 */
[----:B------:R-:W-:Y:S02]  /*0bd0*/  IADD3.X R3, PT, PT, R27, R33, R25, P0, P1 ;  /* 0x000000211b037210 */ /* 0x000fe400007e2419 */
[----:B------:R-:W-:Y:S02]  /*0be0*/  IADD3 R17, P0, P1, R12, R10, R17 ;  /* 0x0000000a0c117210 */ /* 0x000fe4000791e011 */
[----:B------:R-:W-:-:S02]  /*0bf0*/  IADD3.X R3, PT, PT, R9, R7, R3, P2, P3 ;  /* 0x0000000709037210 */ /* 0x000fc400017e6403 */
[----:B------:R-:W-:Y:S02]  /*0c00*/  ISETP.NE.AND P2, PT, R42, 0x1f, PT ;  /* 0x0000001f2a00780c */ /* 0x000fe40003f45270 */
[----:B------:R-:W-:Y:S02]  /*0c10*/  IADD3.X R3, PT, PT, R13, R11, R3, P0, P1 ;  /* 0x0000000b0d037210 */ /* 0x000fe400007e2403 */
[----:B------:R-:W-:Y:S02]  /*0c20*/  IADD3 R17, P0, P1, R20, R14, R17 ;  /* 0x0000000e14117210 */ /* 0x000fe4000791e011 */
[----:B------:R-:W-:Y:S02]  /*0c30*/  ISETP.NE.AND P4, PT, R35, 0x5, PT ;  /* 0x000000052300780c */ /* 0x000fe40003f85270 */
[----:B------:R-:W-:Y:S02]  /*0c40*/  IADD3.X R3, PT, PT, R21, R15, R3, P0, P1 ;  /* 0x0000000f15037210 */ /* 0x000fe400007e2403 */
[----:B------:R-:W-:-:S02]  /*0c50*/  IADD3 R0, P0, P1, R4, R22, R17 ;  /* 0x0000001604007210 */ /* 0x000fc4000791e011 */
[----:B------:R-:W-:Y:S02]  /*0c60*/  ISETP.NE.AND P3, PT, R35, 0x6, PT ;  /* 0x000000062300780c */ /* 0x000fe40003f65270 */
[----:B------:R-:W-:Y:S02]  /*0c70*/  IADD3.X R4, PT, PT, R5, R23, R3, P0, P1 ;  /* 0x0000001705047210 */ /* 0x000fe400007e2403 */
[----:B------:R-:W0:Y:S01]  /*0c80*/  SHFL.UP PT, R3, R0, 0x1, RZ ;  /* 0x0420000000037989 */ /* 0x000e2200000e00ff */
[----:B------:R-:W-:-:S05]  /*0c90*/  @!P2 LEA R41, R35, UR4, 0x3 ;  /* 0x000000042329ac11 */ /* 0x000fca000f8e18ff */
        /* <DEDUP_REMOVED lines=25> */
[----:B0-----:R-:W-:-:S05]  /*0e30*/  IADD3 R5, P1, PT, R2, R29, RZ ;  /* 0x0000001d02057210 */ /* 0x001fca0007f3e0ff */
[----:B-1----:R-:W-:Y:S01]  /*0e40*/  IMAD.X R16, R3, 0x1, R34, P1 ;  /* 0x0000000103107824 */ /* 0x002fe200008e0622 */
[----:B------:R-:W-:Y:S02]  /*0e50*/  SEL R2, R5, R2, P0 ;  /* 0x0000000205027207 */ /* 0x000fe40000000000 */
[----:B------:R-:W-:Y:S02]  /*0e60*/  ISETP.NE.AND P1, PT, R35, 0x2, PT ;  /* 0x000000022300780c */ /* 0x000fe40003f25270 */
[----:B------:R-:W-:-:S05]  /*0e70*/  SEL R3, R16, R3, P0 ;  /* 0x0000000310037207 */ /* 0x000fca0000000000 */
[----:B------:R-:W-:Y:S01]  /*0e80*/  @!P2 STS.64 [R41+0x20], R2 ;  /* 0x000020022900a388 */ /* 0x000fe20000000a00 */
[----:B------:R-:W-:Y:S01]  /*0e90*/  BAR.SYNC.DEFER_BLOCKING 0x0 ;  /* 0x0000000000007b1d */ /* 0x000fe20000010000 */
[----:B------:R-:W-:-:S05]  /*0ea0*/  ISETP.NE.AND P2, PT, R35, 0x8, PT ;  /* 0x000000082300780c */ /* 0x000fca0003f45270 */
        /* <DEDUP_REMOVED lines=8> */
[----:B------:R-:W0:Y:S01]  /*0f30*/  LDS.128 R16, [UR4+0x40] ;  /* 0x00004004ff107984 */ /* 0x000e220008000c00 */
[C---:B------:R-:W-:Y:S02]  /*0f40*/  ISETP.NE.AND P0, PT, R35.reuse, 0x3, PT ;  /* 0x000000032300780c */ /* 0x040fe40003f05270 */
[----:B------:R-:W-:Y:S02]  /*0f50*/  ISETP.NE.AND P1, PT, R35, 0x7, PT ;  /* 0x000000072300780c */ /* 0x000fe40003f25270 */
[----:B------:R-:W-:Y:S02]  /*0f60*/  SEL R40, R5, R34, !P0 ;  /* 0x0000002205287207 */ /* 0x000fe40004000000 */
[----:B------:R-:W-:Y:S02]  /*0f70*/  IADD3 R5, P6, PT, R30, R5, RZ ;  /* 0x000000051e057210 */ /* 0x000fe40007fde0ff */
[----:B------:R-:W-:-:S02]  /*0f80*/  SEL R34, R28, R37, !P0 ;  /* 0x000000251c227207 */ /* 0x000fc40004000000 */
[----:B------:R-:W-:Y:S01]  /*0f90*/  ISETP.NE.AND P0, PT, R35, 0x9, PT ;  /* 0x000000092300780c */ /* 0x000fe20003f05270 */
[----:B------:R-:W-:Y:S01]  /*0fa0*/  IMAD.X R35, R31, 0x1, R28, P6 ;  /* 0x000000011f237824 */ /* 0x000fe200030e061c */
[----:B------:R-:W-:Y:S01]  /*0fb0*/  SEL R40, R5, R40, !P5 ;  /* 0x0000002805287207 */ /* 0x000fe20006800000 */
[----:B------:R-:W1:Y:S03]  /*0fc0*/  LDS.128 R28, [UR4+0x50] ;  /* 0x00005004ff1c7984 */ /* 0x000e660008000c00 */
[----:B------:R-:W-:Y:S02]  /*0fd0*/  SEL R34, R35, R34, !P5 ;  /* 0x0000002223227207 */ /* 0x000fe40006800000 */
[----:B0-----:R-:W-:-:S04]  /*0fe0*/  IADD3 R5, P6, PT, R16, R5, RZ ;  /* 0x0000000510057210 */ /* 0x001fc80007fde0ff */
[----:B------:R-:W-:Y:S01]  /*0ff0*/  SEL R40, R5, R40, !P4 ;  /* 0x0000002805287207 */ /* 0x000fe20006000000 */
[----:B------:R-:W-:Y:S01]  /*1000*/  IMAD.X R37, R17, 0x1, R35, P6 ;  /* 0x0000000111257824 */ /* 0x000fe200030e0623 */
[----:B------:R-:W-:-:S04]  /*1010*/  IADD3 R35, P5, PT, R18, R5, RZ ;  /* 0x0000000512237210 */ /* 0x000fc80007fbe0ff */
[----:B------:R-:W-:Y:S01]  /*1020*/  SEL R34, R37, R34, !P4 ;  /* 0x0000002225227207 */ /* 0x000fe20006000000 */
[----:B------:R-:W-:Y:S01]  /*1030*/  IMAD.X R5, R19, 0x1, R37, P5 ;  /* 0x0000000113057824 */ /* 0x000fe200028e0625 */
[----:B------:R-:W-:Y:S01]  /*1040*/  SEL R40, R35, R40, !P3 ;  /* 0x0000002823287207 */ /* 0x000fe20005800000 */
[----:B------:R-:W0:Y:S01]  /*1050*/  LDS.128 R16, [UR4+0x60] ;  /* 0x00006004ff107984 */ /* 0x000e220008000c00 */
[----:B-1----:R-:W-:Y:S02]  /*1060*/  IADD3 R37, P5, PT, R28, R35, RZ ;  /* 0x000000231c257210 */ /* 0x002fe40007fbe0ff */
[----:B------:R-:W-:Y:S02]  /*1070*/  IADD3 R35, P4, PT, R2, -R0, RZ ;  /* 0x8000000002237210 */ /* 0x000fe40007f9e0ff */
[----:B------:R-:W-:Y:S01]  /*1080*/  SEL R2, R37, R40, !P1 ;  /* 0x0000002825027207 */ /* 0x000fe20004800000 */
[----:B------:R-:W-:Y:S01]  /*1090*/  IMAD.X R29, R29, 0x1, R5, P5 ;  /* 0x000000011d1d7824 */ /* 0x000fe200028e0605 */
[----:B------:R-:W-:Y:S01]  /*10a0*/  IADD3 R37, P5, PT, R30, R37, RZ ;  /* 0x000000251e257210 */ /* 0x000fe20007fbe0ff */
[----:B------:R-:W-:Y:S01]  /*10b0*/  IMAD.X R28, R3, 0x1, ~R4, P4 ;  /* 0x00000001031c7824 */ /* 0x000fe200020e0e04 */
[----:B------:R-:W-:-:S02]  /*10c0*/  SEL R34, R5, R34, !P3 ;  /* 0x0000002205227207 */ /* 0x000fc40005800000 */
[----:B------:R-:W-:Y:S01]  /*10d0*/  SEL R2, R37, R2, !P2 ;  /* 0x0000000225027207 */ /* 0x000fe20005000000 */
[----:B------:R-:W-:Y:S01]  /*10e0*/  IMAD.X R31, R31, 0x1, R29, P5 ;  /* 0x000000011f1f7824 */ /* 0x000fe200028e061d */
[----:B------:R-:W-:Y:S02]  /*10f0*/  ISETP.NE.AND P3, PT, R42, RZ, PT ;  /* 0x000000ff2a00720c */ /* 0x000fe40003f65270 */
[----:B------:R-:W-:Y:S02]  /*1100*/  ISETP.GE.U32.AND P4, PT, R36, 0x20, PT ;  /* 0x000000202400780c */ /* 0x000fe40003f86070 */
[----:B------:R-:W-:Y:S02]  /*1110*/  SEL R0, R35, RZ, P3 ;  /* 0x000000ff23007207 */ /* 0x000fe40001800000 */
[----:B0-----:R-:W-:Y:S02]  /*1120*/  IADD3 R5, P6, PT, R16, R37, RZ ;  /* 0x0000002510057210 */ /* 0x001fe40007fde0ff */
[----:B------:R-:W-:-:S02]  /*1130*/  SEL R16, R29, R34, !P1 ;  /* 0x000000221d107207 */ /* 0x000fc40004800000 */
[----:B------:R-:W-:Y:S01]  /*1140*/  SEL R29, R5, R2, !P0 ;  /* 0x00000002051d7207 */ /* 0x000fe20004000000 */
[----:B------:R-:W-:Y:S01]  /*1150*/  IMAD.X R17, R17, 0x1, R31, P6 ;  /* 0x0000000111117824 */ /* 0x000fe200030e061f */
[----:B------:R-:W-:Y:S02]  /*1160*/  SEL R2, R31, R16, !P2 ;  /* 0x000000101f027207 */ /* 0x000fe40005000000 */
[----:B------:R-:W-:Y:S02]  /*1170*/  IADD3 R4, P2, PT, R0, R29, RZ ;  /* 0x0000001d00047210 */ /* 0x000fe40007f5e0ff */
[----:B------:R-:W-:Y:S02]  /*1180*/  SEL R3, R17, R2, !P0 ;  /* 0x0000000211037207 */ /* 0x000fe40004000000 */
[----:B------:R-:W-:Y:S02]  /*1190*/  ISETP.GT.U32.AND P0, PT, R36, 0x1f, PT ;  /* 0x0000001f2400780c */ /* 0x000fe40003f04070 */
[----:B------:R-:W-:-:S02]  /*11a0*/  SEL R0, R28, RZ, P3 ;  /* 0x000000ff1c007207 */ /* 0x000fc40001800000 */
[----:B------:R-:W-:Y:S02]  /*11b0*/  IADD3 R40, P1, PT, R18, R5, RZ ;  /* 0x0000000512287210 */ /* 0x000fe40007f3e0ff */
[----:B------:R-:W-:Y:S01]  /*11c0*/  SEL R42, R35, R4, !P4 ;  /* 0x00000004232a7207 */ /* 0x000fe20006000000 */
[----:B------:R-:W-:Y:S02]  /*11d0*/  IMAD.X R5, R0, 0x1, R3, P2 ;  /* 0x0000000100057824 */ /* 0x000fe400010e0603 */
[----:B------:R-:W-:-:S03]  /*11e0*/  IMAD.X R39, R19, 0x1, R17, P1 ;  /* 0x0000000113277824 */ /* 0x000fc600008e0611 */
[----:B------:R-:W-:Y:S01]  /*11f0*/  SEL R41, R28, R5, !P4 ;  /* 0x000000051c297207 */ /* 0x000fe20006000000 */
[----:B------:R-:W-:Y:S06]  /*1200*/  @P0 BRA `(.L_x_5070) ;  /* 0x0000000800f80947 */ /* 0x000fec0003800000 */
[----:B------:R-:W0:Y:S01]  /*1210*/  LDC.64 R2, c[0x0][0x390] ;  /* 0x0000e400ff027b82 */ /* 0x000e220000000a00 */
[----:B------:R-:W-:Y:S02]  /*1220*/  ISETP.NE.AND P0, PT, R36, RZ, PT ;  /* 0x000000ff2400720c */ /* 0x000fe40003f05270 */
[----:B------:R-:W-:-:S05]  /*1230*/  LOP3.LUT R5, RZ, R36, RZ, 0x33, !PT ;  /* 0x00000024ff057212 */ /* 0x000fca00078e33ff */
[----:B------:R-:W-:-:S06]  /*1240*/  IMAD.IADD R28, R38, 0x1, R5 ;  /* 0x00000001261c7824 */ /* 0x000fcc00078e0205 */
[----:B------:R-:W-:Y:S02]  /*1250*/  @!P0 IMAD.MOV.U32 R18, RZ, RZ, R40 ;  /* 0x000000ffff128224 */ /* 0x000fe400078e0028 */
[----:B------:R-:W-:Y:S02]  /*1260*/  @!P0 IMAD.MOV.U32 R19, RZ, RZ, R39 ;  /* 0x000000ffff138224 */ /* 0x000fe400078e0027 */
[----:B------:R-:W-:Y:S02]  /*1270*/  @!P0 IMAD.MOV.U32 R16, RZ, RZ, 0x64 ;  /* 0x00000064ff108424 */ /* 0x000fe400078e00ff */
[----:B------:R-:W-:Y:S01]  /*1280*/  @!P0 IMAD.MOV.U32 R17, RZ, RZ, 0x0 ;  /* 0x00000000ff118424 */ /* 0x000fe200078e00ff */
[----:B------:R-:W-:Y:S01]  /*1290*/  @!P0 STS.64 [UR4+0x18], R18 ;  /* 0x00001812ff008988 */ /* 0x000fe20008000a04 */
[----:B0-----:R-:W-:-:S04]  /*12a0*/  IMAD.WIDE R4, R38, 0x10, R2 ;  /* 0x0000001026047825 */ /* 0x001fc800078e0202 */
[----:B------:R-:W-:Y:S01]  /*12b0*/  IMAD.WIDE R2, R28, 0x10, R2 ;  /* 0x000000101c027825 */ /* 0x000fe200078e0202 */
[----:B------:R0:W-:Y:S01]  /*12c0*/  @!P0 ST.E.128.STRONG.GPU desc[UR10][R4.64+0x200], R16 ;  /* 0x0002001004008985 */ /* 0x0001e2000c10fd0a */
[----:B------:R-:W-:Y:S05]  /*12d0*/  NANOSLEEP 0x3c5 ;  /* 0x000003c50000795d */ /* 0x000fea0003800000 */
[----:B0-----:R-:W2:Y:S01]  /*12e0*/  LD.E.128.STRONG.GPU R16, desc[UR10][R2.64+0x200] ;  /* 0x0002000a02107980 */ /* 0x001ea2000c10fd00 */
[----:B------:R-:W-:Y:S01]  /*12f0*/  UMOV UR5, 0xffffffff ;  /* 0xffffffff00057882 */ /* 0x000fe20000000000 */
[----:B--2---:R-:W-:-:S04]  /*1300*/  ISETP.NE.U32.AND P0, PT, R16, 0x63, PT ;  /* 0x000000631000780c */ /* 0x004fc80003f05070 */
[----:B------:R-:W-:Y:S01]  /*1310*/  ISETP.NE.AND.EX P0, PT, R17, RZ, PT, P0 ;  /* 0x000000ff1100720c */ /* 0x000fe20003f05300 */
[----:B------:R-:W-:-:S12]  /*1320*/  BRA.DIV UR5, `(.L_x_5071) ;  /* 0x0000003605607947 */ /* 0x000fd8000b800000 */
[----:B------:R-:W-:-:S13]  /*1330*/  VOTE.ANY P0, !P0 ;  /* 0x0000000000ff7806 */ /* 0x000fda0004000100 */
.L_x_5104:
[----:B------:R-:W-:Y:S05]  /*1340*/  @!P0 BRA `(.L_x_5072) ;  /* 0x0000000000288947 */ /* 0x000fea0003800000 */
[----:B------:R-:W-:-:S07]  /*1350*/  IMAD.MOV.U32 R4, RZ, RZ, 0x148 ;  /* 0x00000148ff047424 */ /* 0x000fce00078e00ff */
.L_x_5074:
[----:B------:R-:W-:Y:S05]  /*1360*/  NANOSLEEP R4 ;  /* 0x000000040000735d */ /* 0x000fea0003800000 */
[----:B------:R-:W2:Y:S01]  /*1370*/  LD.E.128.STRONG.GPU R16, desc[UR10][R2.64+0x200] ;  /* 0x0002000a02107980 */ /* 0x000ea2000c10fd00 */
[----:B------:R-:W-:Y:S01]  /*1380*/  UMOV UR5, 0xffffffff ;  /* 0xffffffff00057882 */ /* 0x000fe20000000000 */
[----:B------:R-:W-:Y:S01]  /*1390*/  IMAD.SHL.U32 R4, R4, 0x2, RZ ;  /* 0x0000000204047824 */ /* 0x000fe200078e00ff */
[----:B--2---:R-:W-:-:S04]  /*13a0*/  ISETP.NE.U32.AND P0, PT, R16, 0x63, PT ;  /* 0x000000631000780c */ /* 0x004fc80003f05070 */
[----:B------:R-:W-:Y:S01]  /*13b0*/  ISETP.NE.AND.EX P0, PT, R17, RZ, PT, P0 ;  /* 0x000000ff1100720c */ /* 0x000fe20003f05300 */
[----:B------:R-:W-:-:S12]  /*13c0*/  BRA.DIV UR5, `(.L_x_5073) ;  /* 0x0000003605587947 */ /* 0x000fd8000b800000 */
[----:B------:R-:W-:-:S13]  /*13d0*/  VOTE.ANY P0, !P0 ;  /* 0x0000000000ff7806 */ /* 0x000fda0004000100 */
.L_x_5107:
[----:B------:R-:W-:Y:S05]  /*13e0*/  @P0 BRA `(.L_x_5074) ;  /* 0xfffffffc00dc0947 */ /* 0x000fea000383ffff */
.L_x_5072:
[----:B------:R-:W-:Y:S01]  /*13f0*/  UMOV UR5, 0xffffffff ;  /* 0xffffffff00057882 */ /* 0x000fe20000000000 */
[----:B------:R-:W-:-:S04]  /*1400*/  ISETP.NE.U32.AND P1, PT, R16, 0x65, PT ;  /* 0x000000651000780c */ /* 0x000fc80003f25070 */
[----:B------:R-:W-:Y:S01]  /*1410*/  ISETP.NE.AND.EX P1, PT, R17, RZ, PT, P1 ;  /* 0x000000ff1100720c */ /* 0x000fe20003f25310 */
[----:B------:R-:W-:-:S12]  /*1420*/  BRA.DIV UR5, `(.L_x_5075) ;  /* 0x0000003605607947 */ /* 0x000fd8000b800000 */
[----:B------:R-:W0:Y:S01]  /*1430*/  S2R R2, SR_GEMASK ;  /* 0x0000000000027919 */ /* 0x000e220000003c00 */
[----:B------:R-:W-:Y:S01]  /*1440*/  VOTE.ANY R0, PT, !P1 ;  /* 0x0000000000007806 */ /* 0x000fe200048e0100 */
[----:B------:R-:W1:Y:S03]  /*1450*/  S2R R38, SR_LANEID ;  /* 0x0000000000267919 */ /* 0x000e660000000000 */
[----:B0-----:R-:W-:Y:S01]  /*1460*/  LOP3.LUT R0, R0, 0x80000000, R2, 0xec, !PT ;  /* 0x8000000000007812 */ /* 0x001fe200078eec02 */
[----:B-1----:R-:W-:-:S04]  /*1470*/  VIADD R31, R38, 0x2 ;  /* 0x00000002261f7836 */ /* 0x002fc80000000000 */
[----:B------:R-:W-:Y:S02]  /*1480*/  VIADD R3, R0, 0xffffffff ;  /* 0xffffffff00037836 */ /* 0x000fe40000000000 */
[----:B------:R-:W-:-:S03]  /*1490*/  VIADD R30, R38, 0x4 ;  /* 0x00000004261e7836 */ /* 0x000fc60000000000 */
[----:B------:R-:W-:-:S04]  /*14a0*/  LOP3.LUT R3, R0, R3, RZ, 0xc, !PT ;  /* 0x0000000300037212 */ /* 0x000fc800078e0cff */
[----:B------:R0:W1:Y:S02]  /*14b0*/  POPC R44, R3 ;  /* 0x00000003002c7309 */ /* 0x0000640000000000 */
[----:B0-----:R-:W0:Y:S01]  /*14c0*/  LDC.64 R2, c[0x0][0x390] ;  /* 0x0000e400ff027b82 */ /* 0x001e220000000a00 */
[----:B-1----:R-:W1:Y:S01]  /*14d0*/  SHFL.DOWN PT, R29, R18, 0x1, R44 ;  /* 0x08200000121d7989 */ /* 0x002e6200000e002c */
[----:B------:R-:W-:-:S03]  /*14e0*/  ISETP.GE.AND P0, PT, R38, R44, PT ;  /* 0x0000002c2600720c */ /* 0x000fc60003f06270 */
[----:B------:R-:W2:Y:S01]  /*14f0*/  SHFL.DOWN PT, R4, R19, 0x1, R44 ;  /* 0x0820000013047989 */ /* 0x000ea200000e002c */
[----:B-1----:R-:W-:-:S04]  /*1500*/  SEL R29, R29, RZ, !P0 ;  /* 0x000000ff1d1d7207 */ /* 0x002fc80004000000 */
[----:B------:R-:W-:Y:S02]  /*1510*/  IADD3 R37, P1, PT, R18, R29, RZ ;  /* 0x0000001d12257210 */ /* 0x000fe40007f3e0ff */
[----:B--2---:R-:W-:Y:S02]  /*1520*/  SEL R5, R4, RZ, !P0 ;  /* 0x000000ff04057207 */ /* 0x004fe40004000000 */
[----:B------:R-:W-:Y:S01]  /*1530*/  ISETP.GT.AND P0, PT, R31, R44, PT ;  /* 0x0000002c1f00720c */ /* 0x000fe20003f04270 */
[----:B------:R-:W1:Y:S02]  /*1540*/  SHFL.DOWN PT, R29, R37, 0x2, R44 ;  /* 0x08400000251d7989 */ /* 0x000e6400000e002c */
[----:B------:R-:W-:-:S05]  /*1550*/  IMAD.X R34, R19, 0x1, R5, P1 ;  /* 0x0000000113227824 */ /* 0x000fca00008e0605 */
[----:B------:R-:W2:Y:S01]  /*1560*/  SHFL.DOWN PT, R4, R34, 0x2, R44 ;  /* 0x0840000022047989 */ /* 0x000ea200000e002c */
[----:B-1----:R-:W-:-:S04]  /*1570*/  SEL R0, R29, RZ, !P0 ;  /* 0x000000ff1d007207 */ /* 0x002fc80004000000 */
[----:B------:R-:W-:Y:S02]  /*1580*/  IADD3 R29, P1, PT, R0, R37, RZ ;  /* 0x00000025001d7210 */ /* 0x000fe40007f3e0ff */
[----:B--2---:R-:W-:-:S03]  /*1590*/  SEL R35, R4, RZ, !P0 ;  /* 0x000000ff04237207 */ /* 0x004fc60004000000 */
[----:B------:R-:W1:Y:S01]  /*15a0*/  SHFL.DOWN PT, R18, R29, 0x4, R44 ;  /* 0x088000001d127989 */ /* 0x000e6200000e002c */
[----:B------:R-:W-:Y:S01]  /*15b0*/  ISETP.GT.AND P0, PT, R30, R44, PT ;  /* 0x0000002c1e00720c */ /* 0x000fe20003f04270 */
[----:B------:R-:W-:Y:S02]  /*15c0*/  IMAD.X R35, R35, 0x1, R34, P1 ;  /* 0x0000000123237824 */ /* 0x000fe400008e0622 */
[----:B------:R-:W-:-:S03]  /*15d0*/  VIADD R34, R38, 0x10 ;  /* 0x0000001026227836 */ /* 0x000fc60000000000 */
[----:B------:R-:W2:Y:S01]  /*15e0*/  SHFL.DOWN PT, R4, R35, 0x4, R44 ;  /* 0x0880000023047989 */ /* 0x000ea200000e002c */
[----:B-1----:R-:W-:-:S04]  /*15f0*/  SEL R18, R18, RZ, !P0 ;  /* 0x000000ff12127207 */ /* 0x002fc80004000000 */
[----:B------:R-:W-:Y:S01]  /*1600*/  IADD3 R37, P1, PT, R18, R29, RZ ;  /* 0x0000001d12257210 */ /* 0x000fe20007f3e0ff */
[----:B------:R-:W-:Y:S01]  /*1610*/  VIADD R29, R38, 0x8 ;  /* 0x00000008261d7836 */ /* 0x000fe20000000000 */
[----:B--2---:R-:W-:-:S03]  /*1620*/  SEL R4, R4, RZ, !P0 ;  /* 0x000000ff04047207 */ /* 0x004fc60004000000 */
[----:B------:R-:W1:Y:S01]  /*1630*/  SHFL.DOWN PT, R18, R37, 0x8, R44 ;  /* 0x0900000025127989 */ /* 0x000e6200000e002c */
[----:B------:R-:W-:Y:S01]  /*1640*/  ISETP.GT.AND P0, PT, R29, R44, PT ;  /* 0x0000002c1d00720c */ /* 0x000fe20003f04270 */
[----:B------:R-:W-:-:S05]  /*1650*/  IMAD.X R19, R4, 0x1, R35, P1 ;  /* 0x0000000104137824 */ /* 0x000fca00008e0623 */
[----:B------:R-:W2:Y:S01]  /*1660*/  SHFL.DOWN PT, R4, R19, 0x8, R44 ;  /* 0x0900000013047989 */ /* 0x000ea200000e002c */
[----:B-1----:R-:W-:-:S04]  /*1670*/  SEL R18, R18, RZ, !P0 ;  /* 0x000000ff12127207 */ /* 0x002fc80004000000 */
[----:B------:R-:W-:Y:S02]  /*1680*/  IADD3 R35, P1, PT, R18, R37, RZ ;  /* 0x0000002512237210 */ /* 0x000fe40007f3e0ff */
[----:B0-----:R-:W-:Y:S02]  /*1690*/  IADD3 R37, P3, PT, R2, 0x200, RZ ;  /* 0x0000020002257810 */ /* 0x001fe40007f7e0ff */
[----:B--2---:R-:W-:Y:S01]  /*16a0*/  SEL R4, R4, RZ, !P0 ;  /* 0x000000ff04047207 */ /* 0x004fe20004000000 */
[----:B------:R-:W0:Y:S01]  /*16b0*/  SHFL.DOWN PT, R18, R35, 0x10, R44 ;  /* 0x0a00000023127989 */ /* 0x000e2200000e002c */
[----:B------:R-:W-:Y:S01]  /*16c0*/  ISETP.NE.U32.AND P0, PT, R16, 0x65, PT ;  /* 0x000000651000780c */ /* 0x000fe20003f05070 */
[----:B------:R-:W-:Y:S02]  /*16d0*/  IMAD.X R38, RZ, RZ, R3, P3 ;  /* 0x000000ffff267224 */ /* 0x000fe400018e0603 */
[----:B------:R-:W-:Y:S01]  /*16e0*/  IMAD.X R36, R4, 0x1, R19, P1 ;  /* 0x0000000104247824 */ /* 0x000fe200008e0613 */
[----:B------:R-:W-:-:S02]  /*16f0*/  ISETP.NE.AND.EX P0, PT, R17, RZ, PT, P0 ;  /* 0x000000ff1100720c */ /* 0x000fc40003f05300 */
[----:B------:R-:W-:Y:S02]  /*1700*/  ISETP.GT.AND P1, PT, R34, R44, PT ;  /* 0x0000002c2200720c */ /* 0x000fe40003f24270 */
[----:B------:R-:W1:Y:S09]  /*1710*/  SHFL.DOWN PT, R4, R36, 0x10, R44 ;  /* 0x0a00000024047989 */ /* 0x000e7200000e002c */
[----:B------:R-:W-:-:S02]  /*1720*/  VOTE.ALL P0, P0 ;  /* 0x0000000000ff7806 */ /* 0x000fc40000000000 */
[----:B0-----:R-:W-:-:S04]  /*1730*/  SEL R18, R18, RZ, !P1 ;  /* 0x000000ff12127207 */ /* 0x001fc80004800000 */
[----:B------:R-:W-:Y:S02]  /*1740*/  IADD3 R35, P2, PT, R18, R35, RZ ;  /* 0x0000002312237210 */ /* 0x000fe40007f5e0ff */
[----:B-1----:R-:W-:-:S05]  /*1750*/  SEL R5, R4, RZ, !P1 ;  /* 0x000000ff04057207 */ /* 0x002fca0004800000 */
[----:B------:R-:W-:-:S07]  /*1760*/  IMAD.X R36, R5, 0x1, R36, P2 ;  /* 0x0000000105247824 */ /* 0x000fce00010e0624 */
.L_x_5121:
[----:B------:R-:W-:Y:S05]  /*1770*/  @!P0 BRA `(.L_x_5076) ;  /* 0x0000000400208947 */ /* 0x000fea0003800000 */
.L_x_5082:
[----:B------:R-:W-:Y:S02]  /*1780*/  IMAD.MOV.U32 R2, RZ, RZ, R37 ;  /* 0x000000ffff027224 */ /* 0x000fe400078e0025 */
[----:B------:R-:W-:Y:S02]  /*1790*/  IMAD.MOV.U32 R3, RZ, RZ, R38 ;  /* 0x000000ffff037224 */ /* 0x000fe400078e0026 */
[----:B------:R-:W-:-:S05]  /*17a0*/  IMAD.WIDE R2, R28, 0x10, R2 ;  /* 0x000000101c027825 */ /* 0x000fca00078e0202 */
[----:B------:R-:W2:Y:S01]  /*17b0*/  LD.E.128.STRONG.GPU R16, desc[UR10][R2.64+-0x200] ;  /* 0xfffe000a02107980 */ /* 0x000ea2000c10fd00 */
[----:B------:R-:W-:Y:S05]  /*17c0*/  YIELD ;  /* 0x0000000000007946 */ /* 0x000fea0003800000 */
[----:B------:R-:W-:Y:S01]  /*17d0*/  UMOV UR5, 0xffffffff ;  /* 0xffffffff00057882 */ /* 0x000fe20000000000 */
[----:B--2---:R-:W-:-:S04]  /*17e0*/  ISETP.NE.U32.AND P0, PT, R16, 0x63, PT ;  /* 0x000000631000780c */ /* 0x004fc80003f05070 */
[----:B------:R-:W-:Y:S01]  /*17f0*/  ISETP.NE.AND.EX P0, PT, R17, RZ, PT, P0 ;  /* 0x000000ff1100720c */ /* 0x000fe20003f05300 */
[----:B------:R-:W-:-:S12]  /*1800*/  BRA.DIV UR5, `(.L_x_5077) ;  /* 0x0000003a05047947 */ /* 0x000fd8000b800000 */
[----:B------:R-:W-:-:S13]  /*1810*/  VOTE.ANY P0, !P0 ;  /* 0x0000000000ff7806 */ /* 0x000fda0004000100 */
.L_x_5124:
[----:B------:R-:W-:Y:S05]  /*1820*/  @!P0 BRA `(.L_x_5078) ;  /* 0x0000000000288947 */ /* 0x000fea0003800000 */
[----:B------:R-:W-:-:S07]  /*1830*/  IMAD.MOV.U32 R4, RZ, RZ, 0x148 ;  /* 0x00000148ff047424 */ /* 0x000fce00078e00ff */
.L_x_5080:
        /* <DEDUP_REMOVED lines=8> */
.L_x_5127:
[----:B------:R-:W-:Y:S05]  /*18c0*/  @P0 BRA `(.L_x_5080) ;  /* 0xfffffffc00dc0947 */ /* 0x000fea000383ffff */
.L_x_5078:
[----:B------:R-:W-:Y:S01]  /*18d0*/  UMOV UR5, 0xffffffff ;  /* 0xffffffff00057882 */ /* 0x000fe20000000000 */
[----:B------:R-:W-:-:S04]  /*18e0*/  ISETP.NE.U32.AND P1, PT, R16, 0x65, PT ;  /* 0x000000651000780c */ /* 0x000fc80003f25070 */
[----:B------:R-:W-:Y:S01]  /*18f0*/  ISETP.NE.AND.EX P1, PT, R17, RZ, PT, P1 ;  /* 0x000000ff1100720c */ /* 0x000fe20003f25310 */
[----:B------:R-:W-:-:S12]  /*1900*/  BRA.DIV UR5, `(.L_x_5081) ;  /* 0x0000003a05047947 */ /* 0x000fd8000b800000 */
[----:B------:R-:W0:Y:S01]  /*1910*/  S2R R2, SR_GEMASK ;  /* 0x0000000000027919 */ /* 0x000e220000003c00 */
[----:B------:R-:W-:Y:S01]  /*1920*/  VOTE.ANY R0, PT, !P1 ;  /* 0x0000000000007806 */ /* 0x000fe200048e0100 */
[----:B------:R-:W-:Y:S01]  /*1930*/  VIADD R28, R28, 0xffffffe0 ;  /* 0xffffffe01c1c7836 */ /* 0x000fe20000000000 */
[----:B------:R-:W-:Y:S01]  /*1940*/  ISETP.NE.U32.AND P0, PT, R16, 0x65, PT ;  /* 0x000000651000780c */ /* 0x000fe20003f05070 */
[----:B------:R-:W1:Y:S03]  /*1950*/  S2R R5, SR_LANEID ;  /* 0x0000000000057919 */ /* 0x000e660000000000 */
[----:B------:R-:W-:-:S13]  /*1960*/  ISETP.NE.AND.EX P0, PT, R17, RZ, PT, P0 ;  /* 0x000000ff1100720c */ /* 0x000fda0003f05300 */
[----:B------:R-:W-:Y:S02]  /*1970*/  VOTE.ALL P0, P0 ;  /* 0x0000000000ff7806 */ /* 0x000fe40000000000 */
[----:B0-----:R-:W-:-:S05]  /*1980*/  LOP3.LUT R0, R0, 0x80000000, R2, 0xec, !PT ;  /* 0x8000000000007812 */ /* 0x001fca00078eec02 */
[----:B------:R-:W-:-:S05]  /*1990*/  VIADD R3, R0, 0xffffffff ;  /* 0xffffffff00037836 */ /* 0x000fca0000000000 */
[----:B------:R-:W-:-:S04]  /*19a0*/  LOP3.LUT R3, R0, R3, RZ, 0xc, !PT ;  /* 0x0000000300037212 */ /* 0x000fc800078e0cff */
[----:B------:R-:W0:Y:S02]  /*19b0*/  POPC R2, R3 ;  /* 0x0000000300027309 */ /* 0x000e240000000000 */
[----:B0-----:R-:W0:Y:S01]  /*19c0*/  SHFL.DOWN PT, R44, R18, 0x1, R2 ;  /* 0x08200000122c7989 */ /* 0x001e2200000e0002 */
[----:B-1----:R-:W-:-:S03]  /*19d0*/  ISETP.GE.AND P1, PT, R5, R2, PT ;  /* 0x000000020500720c */ /* 0x002fc60003f26270 */
[----:B------:R-:W1:Y:S01]  /*19e0*/  SHFL.DOWN PT, R4, R19, 0x1, R2 ;  /* 0x0820000013047989 */ /* 0x000e6200000e0002 */
[----:B0-----:R-:W-:Y:S02]  /*19f0*/  SEL R5, R44, RZ, !P1 ;  /* 0x000000ff2c057207 */ /* 0x001fe40004800000 */
[----:B-1----:R-:W-:Y:S02]  /*1a00*/  SEL R17, R4, RZ, !P1 ;  /* 0x000000ff04117207 */ /* 0x002fe40004800000 */
[----:B------:R-:W-:-:S05]  /*1a10*/  IADD3 R5, P1, PT, R18, R5, RZ ;  /* 0x0000000512057210 */ /* 0x000fca0007f3e0ff */
[----:B------:R-:W-:Y:S01]  /*1a20*/  IMAD.X R18, R19, 0x1, R17, P1 ;  /* 0x0000000113127824 */ /* 0x000fe200008e0611 */
[----:B------:R-:W0:Y:S01]  /*1a30*/  SHFL.DOWN PT, R44, R5, 0x2, R2 ;  /* 0x08400000052c7989 */ /* 0x000e2200000e0002 */
[----:B------:R-:W-:-:S03]  /*1a40*/  ISETP.GT.AND P1, PT, R31, R2, PT ;  /* 0x000000021f00720c */ /* 0x000fc60003f24270 */
[----:B------:R-:W1:Y:S01]  /*1a50*/  SHFL.DOWN PT, R4, R18, 0x2, R2 ;  /* 0x0840000012047989 */ /* 0x000e6200000e0002 */
[----:B0-----:R-:W-:-:S04]  /*1a60*/  SEL R44, R44, RZ, !P1 ;  /* 0x000000ff2c2c7207 */ /* 0x001fc80004800000 */
[----:B------:R-:W-:Y:S02]  /*1a70*/  IADD3 R19, P2, PT, R44, R5, RZ ;  /* 0x000000052c137210 */ /* 0x000fe40007f5e0ff */
[----:B-1----:R-:W-:Y:S02]  /*1a80*/  SEL R3, R4, RZ, !P1 ;  /* 0x000000ff04037207 */ /* 0x002fe40004800000 */
[----:B------:R-:W-:Y:S01]  /*1a90*/  ISETP.GT.AND P1, PT, R30, R2, PT ;  /* 0x000000021e00720c */ /* 0x000fe20003f24270 */
[----:B------:R-:W0:Y:S02]  /*1aa0*/  SHFL.DOWN PT, R44, R19, 0x4, R2 ;  /* 0x08800000132c7989 */ /* 0x000e2400000e0002 */
[----:B------:R-:W-:-:S05]  /*1ab0*/  IMAD.X R18, R3, 0x1, R18, P2 ;  /* 0x0000000103127824 */ /* 0x000fca00010e0612 */
[----:B------:R-:W1:Y:S01]  /*1ac0*/  SHFL.DOWN PT, R4, R18, 0x4, R2 ;  /* 0x0880000012047989 */ /* 0x000e6200000e0002 */
[----:B0-----:R-:W-:-:S04]  /*1ad0*/  SEL R44, R44, RZ, !P1 ;  /* 0x000000ff2c2c7207 */ /* 0x001fc80004800000 */
[----:B------:R-:W-:Y:S02]  /*1ae0*/  IADD3 R19, P2, PT, R44, R19, RZ ;  /* 0x000000132c137210 */ /* 0x000fe40007f5e0ff */
[----:B-1----:R-:W-:-:S03]  /*1af0*/  SEL R3, R4, RZ, !P1 ;  /* 0x000000ff04037207 */ /* 0x002fc60004800000 */
[----:B------:R-:W0:Y:S01]  /*1b00*/  SHFL.DOWN PT, R44, R19, 0x8, R2 ;  /* 0x09000000132c7989 */ /* 0x000e2200000e0002 */
[----:B------:R-:W-:Y:S01]  /*1b10*/  ISETP.GT.AND P1, PT, R29, R2, PT ;  /* 0x000000021d00720c */ /* 0x000fe20003f24270 */
        /* <DEDUP_REMOVED lines=10> */
[----:B------:R-:W-:Y:S02]  /*1bc0*/  IADD3 R35, P2, P3, R44, R19, R35 ;  /* 0x000000132c237210 */ /* 0x000fe40007b5e023 */
[----:B-1----:R-:W-:-:S04]  /*1bd0*/  SEL R3, R4, RZ, !P1 ;  /* 0x000000ff04037207 */ /* 0x002fc80004800000 */
[----:B------:R-:W-:-:S07]  /*1be0*/  IADD3.X R36, PT, PT, R3, R18, R36, P2, P3 ;  /* 0x0000001203247210 */ /* 0x000fce00017e6424 */
.L_x_5141:
[----:B------:R-:W-:Y:S05]  /*1bf0*/  @P0 BRA `(.L_x_5082) ;  /* 0xfffffff800e00947 */ /* 0x000fea000383ffff */
.L_x_5076:
[----:B------:R-:W0:Y:S01]  /*1c00*/  S2R R0, SR_LANEID ;  /* 0x0000000000007919 */ /* 0x000e220000000000 */
[----:B------:R-:W-:Y:S01]  /*1c10*/  BSSY.RECONVERGENT B1, `(.L_x_5083) ;  /* 0x0000018000017945 */ /* 0x000fe20003800200 */
[----:B------:R-:W-:Y:S02]  /*1c20*/  IMAD.MOV.U32 R37, RZ, RZ, R36 ;  /* 0x000000ffff257224 */ /* 0x000fe400078e0024 */
[----:B------:R-:W-:Y:S01]  /*1c30*/  IMAD.MOV.U32 R36, RZ, RZ, R35 ;  /* 0x000000ffff247224 */ /* 0x000fe200078e0023 */
[----:B0-----:R-:W-:Y:S02]  /*1c40*/  ISETP.NE.AND P0, PT, R0, RZ, PT ;  /* 0x000000ff0000720c */ /* 0x001fe40003f05270 */
[----:B------:R-:W0:Y:S11]  /*1c50*/  S2R R0, SR_TID.X ;  /* 0x0000000000007919 */ /* 0x000e360000002100 */
[----:B------:R-:W1:Y:S01]  /*1c60*/  @!P0 S2R R3, SR_CgaCtaId ;  /* 0x0000000000038919 */ /* 0x000e620000008800 */
[----:B0-----:R-:W-:-:S02]  /*1c70*/  ISETP.NE.AND P1, PT, R0, RZ, PT ;  /* 0x000000ff0000720c */ /* 0x001fc40003f25270 */
[----:B------:R-:W-:-:S04]  /*1c80*/  @!P0 MOV R0, 0x400 ;  /* 0x0000040000008802 */ /* 0x000fc80000000f00 */
[----:B-1----:R-:W-:-:S07]  /*1c90*/  @!P0 LEA R29, R3, R0, 0x18 ;  /* 0x00000000031d8211 */ /* 0x002fce00078ec0ff */
[----:B------:R-:W-:Y:S05]  /*1ca0*/  @P1 BRA `(.L_x_5084) ;  /* 0x0000000000381947 */ /* 0x000fea0003800000 */
[----:B------:R-:W0:Y:S01]  /*1cb0*/  LDC R0, c[0x0][0x398] ;  /* 0x0000e600ff007b82 */ /* 0x000e220000000800 */
[----:B------:R-:W-:Y:S01]  /*1cc0*/  IADD3 R18, P1, PT, R36, R40, RZ ;  /* 0x0000002824127210 */ /* 0x000fe20007f3e0ff */
[----:B------:R-:W-:Y:S01]  /*1cd0*/  UMOV UR5, 0x400 ;  /* 0x0000040000057882 */ /* 0x000fe20000000000 */
[----:B------:R-:W-:Y:S02]  /*1ce0*/  IMAD.MOV.U32 R16, RZ, RZ, 0x65 ;  /* 0x00000065ff107424 */ /* 0x000fe400078e00ff */
[----:B------:R-:W-:Y:S02]  /*1cf0*/  IMAD.MOV.U32 R17, RZ, RZ, 0x0 ;  /* 0x00000000ff117424 */ /* 0x000fe400078e00ff */
[----:B------:R-:W-:Y:S01]  /*1d00*/  IMAD.X R19, R37, 0x1, R39, P1 ;  /* 0x0000000125137824 */ /* 0x000fe200008e0627 */
[----:B------:R-:W1:Y:S08]  /*1d10*/  S2UR UR6, SR_CgaCtaId ;  /* 0x00000000000679c3 */ /* 0x000e700000008800 */
[----:B------:R-:W2:Y:S01]  /*1d20*/  LDC.64 R2, c[0x0][0x390] ;  /* 0x0000e400ff027b82 */ /* 0x000ea20000000a00 */
[----:B0-----:R-:W-:Y:S01]  /*1d30*/  VIADD R5, R0, UR9 ;  /* 0x0000000900057c36 */ /* 0x001fe20008000000 */
[----:B-1----:R-:W-:-:S03]  /*1d40*/  ULEA UR5, UR6, UR5, 0x18 ;  /* 0x0000000506057291 */ /* 0x002fc6000f8ec0ff */
[----:B--2---:R-:W-:-:S05]  /*1d50*/  IMAD.WIDE R2, R5, 0x10, R2 ;  /* 0x0000001005027825 */ /* 0x004fca00078e0202 */
[----:B------:R0:W-:Y:S04]  /*1d60*/  ST.E.128.STRONG.GPU desc[UR10][R2.64+0x200], R16 ;  /* 0x0002001002007985 */ /* 0x0001e8000c10fd0a */
[----:B------:R0:W-:Y:S04]  /*1d70*/  STS.64 [UR5+0x10], R18 ;  /* 0x00001012ff007988 */ /* 0x0001e80008000a05 */
[----:B------:R0:W-:Y:S02]  /*1d80*/  STS.64 [UR5+0x8], R36 ;  /* 0x00000824ff007988 */ /* 0x0001e40008000a05 */
.L_x_5084:
[----:B------:R-:W-:Y:S05]  /*1d90*/  BSYNC.RECONVERGENT B1 ;  /* 0x0000000000017941 */ /* 0x000fea0003800200 */
.L_x_5083:
[----:B------:R1:W-:Y:S01]  /*1da0*/  @!P0 STS.64 [R29+0x80], R36 ;  /* 0x000080241d008388 */ /* 0x0003e20000000a00 */
[----:B------:R-:W-:Y:S02]  /*1db0*/  IMAD.MOV.U32 R4, RZ, RZ, R42 ;  /* 0x000000ffff047224 */ /* 0x000fe400078e002a */
[----:B------:R-:W-:Y:S02]  /*1dc0*/  IMAD.MOV.U32 R5, RZ, RZ, R41 ;  /* 0x000000ffff057224 */ /* 0x000fe400078e0029 */
[----:B------:R-:W-:Y:S02]  /*1dd0*/  @!P0 IMAD.MOV.U32 R4, RZ, RZ, R36 ;  /* 0x000000ffff048224 */ /* 0x000fe400078e0024 */
[----:B------:R-:W-:-:S07]  /*1de0*/  @!P0 IMAD.MOV.U32 R5, RZ, RZ, R37 ;  /* 0x000000ffff058224 */ /* 0x000fce00078e0025 */
.L_x_5070:
[----:B------:R-:W2:Y:S01]  /*1df0*/  S2R R0, SR_TID.X ;  /* 0x0000000000007919 */ /* 0x000ea20000002100 */
[----:B------:R-:W-:Y:S05]  /*1e00*/  WARPSYNC.ALL ;  /* 0x0000000000007948 */ /* 0x000fea0003800000 */
[----:B------:R-:W-:Y:S01]  /*1e10*/  BAR.SYNC.DEFER_BLOCKING 0x0 ;  /* 0x0000000000007b1d */ /* 0x000fe20000010000 */
[----:B--2---:R-:W-:-:S13]  /*1e20*/  ISETP.NE.AND P0, PT, R0, RZ, PT ;  /* 0x000000ff0000720c */ /* 0x004fda0003f05270 */
[----:B0-----:R-:W0:Y:S01]  /*1e30*/  @P0 S2R R3, SR_CgaCtaId ;  /* 0x0000000000030919 */ /* 0x001e220000008800 */
[----:B------:R-:W-:-:S04]  /*1e40*/  @P0 MOV R0, 0x400 ;  /* 0x0000040000000802 */ /* 0x000fc80000000f00 */
[----:B0-----:R-:W-:-:S06]  /*1e50*/  @P0 LEA R3, R3, R0, 0x18 ;  /* 0x0000000003030211 */ /* 0x001fcc00078ec0ff */
[----:B------:R-:W0:Y:S02]  /*1e60*/  @P0 LDS.64 R2, [R3+0x80] ;  /* 0x0000800003020984 */ /* 0x000e240000000a00 */
[----:B0-----:R-:W-:-:S04]  /*1e70*/  @P0 IADD3 R4, P1, PT, R2, R4, RZ ;  /* 0x0000000402040210 */ /* 0x001fc80007f3e0ff */
[----:B------:R-:W-:Y:S01]  /*1e80*/  IADD3 R0, P2, PT, R24, R4, RZ ;  /* 0x0000000418007210 */ /* 0x000fe20007f5e0ff */
[----:B------:R-:W-:-:S04]  /*1e90*/  @P0 IMAD.X R5, R3, 0x1, R5, P1 ;  /* 0x0000000103050824 */ /* 0x000fc800008e0605 */
[----:B------:R-:W-:-:S08]  /*1ea0*/  IMAD.X R25, R25, 0x1, R5, P2 ;  /* 0x0000000119197824 */ /* 0x000fd000010e0605 */
.L_x_5069:
[----:B------:R-:W-:Y:S05]  /*1eb0*/  BSYNC.RECONVERGENT B0 ;  /* 0x0000000000007941 */ /* 0x000fea0003800200 */
.L_x_5067:
[----:B------:R-:W-:Y:S01]  /*1ec0*/  BAR.SYNC.DEFER_BLOCKING 0x0 ;  /* 0x0000000000007b1d */ /* 0x000fe20000010000 */
[----:B0-----:R-:W-:Y:S01]  /*1ed0*/  IADD3 R16, P0, PT, R32, R0, RZ ;  /* 0x0000000020107210 */ /* 0x001fe20007f1e0ff */
[----:B------:R-:W-:-:S04]  /*1ee0*/  IMAD.MOV.U32 R24, RZ, RZ, R0 ;  /* 0x000000ffff187224 */ /* 0x000fc800078e0000 */
[----:B------:R-:W-:Y:S01]  /*1ef0*/  IMAD.X R17, R33, 0x1, R25, P0 ;  /* 0x0000000121117824 */ /* 0x000fe200000e0619 */
[----:B------:R-:W-:Y:S01]  /*1f00*/  IADD3 R18, P0, PT, R26, R16, RZ ;  /* 0x000000101a127210 */ /* 0x000fe20007f1e0ff */
[----:B------:R-:W0:Y:S01]  /*1f10*/  S2R R2, SR_TID.X ;  /* 0x0000000000027919 */ /* 0x000e220000002100 */
[----:B------:R-:W2:Y:S01]  /*1f20*/  S2UR UR6, SR_CgaCtaId ;  /* 0x00000000000679c3 */ /* 0x000ea20000008800 */
[----:B------:R-:W-:Y:S01]  /*1f30*/  UMOV UR5, 0x400 ;  /* 0x0000040000057882 */ /* 0x000fe20000000000 */
[----:B------:R-:W3:Y:S01]  /*1f40*/  S2R R3, SR_LANEID ;  /* 0x0000000000037919 */ /* 0x000ee20000000000 */
[----:B------:R-:W-:Y:S01]  /*1f50*/  IMAD.X R19, R27, 0x1, R17, P0 ;  /* 0x000000011b137824 */ /* 0x000fe200000e0611 */
[----:B------:R-:W-:-:S05]  /*1f60*/  IADD3 R6, P0, PT, R6, R18, RZ ;  /* 0x0000001206067210 */ /* 0x000fca0007f1e0ff */
[----:B------:R-:W-:Y:S01]  /*1f70*/  IMAD.X R7, R7, 0x1, R19, P0 ;  /* 0x0000000107077824 */ /* 0x000fe200000e0613 */
[----:B------:R-:W-:-:S05]  /*1f80*/  IADD3 R8, P0, PT, R8, R6, RZ ;  /* 0x0000000608087210 */ /* 0x000fca0007f1e0ff */
[----:B------:R-:W-:Y:S01]  /*1f90*/  IMAD.X R9, R9, 0x1, R7, P0 ;  /* 0x0000000109097824 */ /* 0x000fe200000e0607 */
[----:B------:R-:W-:-:S05]  /*1fa0*/  IADD3 R10, P0, PT, R10, R8, RZ ;  /* 0x000000080a0a7210 */ /* 0x000fca0007f1e0ff */
[----:B------:R-:W-:Y:S01]  /*1fb0*/  IMAD.X R11, R11, 0x1, R9, P0 ;  /* 0x000000010b0b7824 */ /* 0x000fe200000e0609 */
[----:B------:R-:W-:Y:S01]  /*1fc0*/  IADD3 R26, P0, PT, R12, R10, RZ ;  /* 0x0000000a0c1a7210 */ /* 0x000fe20007f1e0ff */
[----:B--2---:R-:W-:Y:S01]  /*1fd0*/  ULEA UR5, UR6, UR5, 0x18 ;  /* 0x0000000506057291 */ /* 0x004fe2000f8ec0ff */
[----:B------:R-:W2:Y:S03]  /*1fe0*/  LDCU.64 UR6, c[0x0][0x388] ;  /* 0x00007100ff0677ac */ /* 0x000ea60008000a00 */
[----:B------:R-:W-:Y:S01]  /*1ff0*/  IMAD.X R27, R13, 0x1, R11, P0 ;  /* 0x000000010d1b7824 */ /* 0x000fe200000e060b */
[----:B------:R-:W-:Y:S02]  /*2000*/  IADD3 R28, P0, PT, R14, R26, RZ ;  /* 0x0000001a0e1c7210 */ /* 0x000fe40007f1e0ff */
[----:B0-----:R-:W-:-:S03]  /*2010*/  SHF.R.U32.HI R2, RZ, 0x5, R2 ;  /* 0x00000005ff027819 */ /* 0x001fc60000011602 */
[----:B-1----:R-:W-:Y:S01]  /*2020*/  IMAD.X R29, R15, 0x1, R27, P0 ;  /* 0x000000010f1d7824 */ /* 0x002fe200000e061b */
[----:B------:R-:W-:Y:S01]  /*2030*/  IADD3 R20, P0, PT, R20, R28, RZ ;  /* 0x0000001c14147210 */ /* 0x000fe20007f1e0ff */
[----:B---3--:R-:W-:-:S04]  /*2040*/  IMAD R2, R2, 0x160, R3 ;  /* 0x0000016002027824 */ /* 0x008fc800078e0203 */
[----:B------:R-:W-:Y:S01]  /*2050*/  IMAD.X R21, R21, 0x1, R29, P0 ;  /* 0x0000000115157824 */ /* 0x000fe200000e061d */
[----:B------:R-:W-:Y:S02]  /*2060*/  LEA R2, R2, UR5, 0x3 ;  /* 0x0000000502027c11 */ /* 0x000fe4000f8e18ff */
[----:B------:R-:W-:-:S03]  /*2070*/  IADD3 R22, P0, PT, R22, R20, RZ ;  /* 0x0000001416167210 */ /* 0x000fc60007f1e0ff */
[----:B------:R-:W-:Y:S02]  /*2080*/  IMAD R3, R3, 0x50, R2 ;  /* 0x0000005003037824 */ /* 0x000fe400078e0202 */
[----:B------:R-:W-:-:S03]  /*2090*/  IMAD.X R23, R23, 0x1, R21, P0 ;  /* 0x0000000117177824 */ /* 0x000fc600000e0615 */
[----:B------:R-:W-:Y:S04]  /*20a0*/  STS.64 [R3], R4 ;  /* 0x0000000403007388 */ /* 0x000fe80000000a00 */
[----:B------:R-:W-:Y:S04]  /*20b0*/  STS.64 [R3+0x8], R24 ;  /* 0x0000081803007388 */ /* 0x000fe80000000a00 */
[----:B------:R-:W-:Y:S04]  /*20c0*/  STS.64 [R3+0x10], R16 ;  /* 0x0000101003007388 */ /* 0x000fe80000000a00 */
[----:B------:R-:W-:Y:S04]  /*20d0*/  STS.64 [R3+0x18], R18 ;  /* 0x0000181203007388 */ /* 0x000fe80000000a00 */
[----:B------:R-:W-:Y:S04]  /*20e0*/  STS.64 [R3+0x20], R6 ;  /* 0x0000200603007388 */ /* 0x000fe80000000a00 */
[----:B------:R-:W-:Y:S04]  /*20f0*/  STS.64 [R3+0x28], R8 ;  /* 0x0000280803007388 */ /* 0x000fe80000000a00 */
[----:B------:R-:W-:Y:S04]  /*2100*/  STS.64 [R3+0x30], R10 ;  /* 0x0000300a03007388 */ /* 0x000fe80000000a00 */
[----:B------:R2:W-:Y:S04]  /*2110*/  STS.64 [R3+0x38], R26 ;  /* 0x0000381a03007388 */ /* 0x0005e80000000a00 */
[----:B------:R-:W-:Y:S04]  /*2120*/  STS.64 [R3+0x40], R28 ;  /* 0x0000401c03007388 */ /* 0x000fe80000000a00 */
[----:B------:R-:W-:Y:S04]  /*2130*/  STS.64 [R3+0x48], R20 ;  /* 0x0000481403007388 */ /* 0x000fe80000000a00 */
[----:B------:R-:W-:Y:S01]  /*2140*/  STS.64 [R3+0x50], R22 ;  /* 0x0000501603007388 */ /* 0x000fe20000000a00 */
[----:B------:R-:W-:-:S03]  /*2150*/  NOP ;  /* 0x0000000000007918 */ /* 0x000fc60000000000 */
[----:B------:R-:W0:Y:S01]  /*2160*/  LDS.64 R4, [R2] ;  /* 0x0000000002047984 */ /* 0x000e220000000a00 */
[----:B--2---:R-:W-:-:S03]  /*2170*/  IADD3 R26, P0, PT, R45, UR6, RZ ;  /* 0x000000062d1a7c10 */ /* 0x004fc6000ff1e0ff */
[----:B------:R-:W1:Y:S01]  /*2180*/  LDS.64 R6, [R2+0x100] ;  /* 0x0001000002067984 */ /* 0x000e620000000a00 */
[----:B------:R-:W-:-:S03]  /*2190*/  IADD3.X R27, PT, PT, R43, UR7, RZ, P0, !PT ;  /* 0x000000072b1b7c10 */ /* 0x000fc600087fe4ff */
[----:B------:R-:W2:Y:S04]  /*21a0*/  LDS.64 R8, [R2+0x200] ;  /* 0x0002000002087984 */ /* 0x000ea80000000a00 */
[----:B------:R-:W3:Y:S04]  /*21b0*/  LDS.64 R12, [R2+0x300] ;  /* 0x00030000020c7984 */ /* 0x000ee80000000a00 */
[----:B------:R-:W4:Y:S04]  /*21c0*/  LDS.64 R10, [R2+0x400] ;  /* 0x00040000020a7984 */ /* 0x000f280000000a00 */
[----:B------:R-:W5:Y:S04]  /*21d0*/  LDS.64 R14, [R2+0x500] ;  /* 0x00050000020e7984 */ /* 0x000f680000000a00 */
[----:B------:R-:W5:Y:S04]  /*21e0*/  LDS.64 R16, [R2+0x600] ;  /* 0x0006000002107984 */ /* 0x000f680000000a00 */
[----:B------:R-:W5:Y:S04]  /*21f0*/  LDS.64 R18, [R2+0x700] ;  /* 0x0007000002127984 */ /* 0x000f680000000a00 */
        /* <DEDUP_REMOVED lines=10> */
[----:B------:R-:W-:Y:S04]  /*22a0*/  STG.E.64 desc[UR10][R26.64+0x700], R18 ;  /* 0x000700121a007986 */ /* 0x000fe8000c101b0a */
[----:B------:R-:W-:Y:S04]  /*22b0*/  STG.E.64 desc[UR10][R26.64+0x800], R20 ;  /* 0x000800141a007986 */ /* 0x000fe8000c101b0a */
[----:B------:R-:W-:Y:S04]  /*22c0*/  STG.E.64 desc[UR10][R26.64+0x900], R22 ;  /* 0x000900161a007986 */ /* 0x000fe8000c101b0a */
[----:B------:R-:W-:Y:S01]  /*22d0*/  STG.E.64 desc[UR10][R26.64+0xa00], R24 ;  /* 0x000a00181a007986 */ /* 0x000fe2000c101b0a */
[----:B------:R-:W-:Y:S05]  /*22e0*/  EXIT ;  /* 0x000000000000794d */ /* 0x000fea0003800000 */
.L_x_5066:
[----:B------:R-:W0:Y:S02]  /*22f0*/  LDCU UR4, c[0x0][0x3b0] ;  /* 0x00007600ff0477ac */ /* 0x000e240008000800 */
[----:B0-----:R-:W-:-:S04]  /*2300*/  IADD3 R21, PT, PT, -R4, UR4, RZ ;  /* 0x0000000404157c10 */ /* 0x001fc8000fffe1ff */
[----:B------:R-:W-:-:S04]  /*2310*/  ISETP.NE.U32.AND P0, PT, R21, RZ, PT ;  /* 0x000000ff1500720c */ /* 0x000fc80003f05070 */
[----:B------:R-:W-:-:S13]  /*2320*/  ISETP.NE.AND.EX P0, PT, R0, RZ, PT, P0 ;  /* 0x000000ff0000720c */ /* 0x000fda0003f05300 */
[----:B------:R-:W-:Y:S05]  /*2330*/  @!P0 EXIT ;  /* 0x000000000000894d */ /* 0x000fea0003800000 */
[----:B------:R-:W0:Y:S02]  /*2340*/  LDC.64 R4, c[0x0][0x380] ;  /* 0x0000e000ff047b82 */ /* 0x000e240000000a00 */
[----:B0-----:R-:W-:-:S05]  /*2350*/  IMAD.WIDE R4, R38, 0x6e00, R4 ;  /* 0x00006e0026047825 */ /* 0x001fca00078e0204 */
[----:B------:R0:W2:Y:S01]  /*2360*/  LDG.E.64 R6, desc[UR10][R4.64] ;  /* 0x0000000a04067981 */ /* 0x0000a2000c1e1b00 */
[----:B------:R-:W1:Y:S02]  /*2370*/  S2R R0, SR_TID.X ;  /* 0x0000000000007919 */ /* 0x000e640000002100 */
[C---:B-1----:R-:W-:Y:S02]  /*2380*/  LOP3.LUT R8, R0.reuse, 0x1f, RZ, 0xc0, !PT ;  /* 0x0000001f00087812 */ /* 0x042fe400078ec0ff */
[----:B------:R-:W-:-:S05]  /*2390*/  LOP3.LUT R9, R0, 0x3e0, RZ, 0xc0, !PT ;  /* 0x000003e000097812 */ /* 0x000fca00078ec0ff */
[----:B------:R-:W-:-:S04]  /*23a0*/  IMAD R19, R9, 0xb, R8 ;  /* 0x0000000b09137824 */ /* 0x000fc800078e0208 */
[C---:B------:R-:W-:Y:S01]  /*23b0*/  VIADD R9, R19.reuse, 0x40 ;  /* 0x0000004013097836 */ /* 0x040fe20000000000 */
[CC--:B------:R-:W-:Y:S01]  /*23c0*/  ISETP.GE.U32.AND P5, PT, R19.reuse, R21.reuse, PT ;  /* 0x000000151300720c */ /* 0x0c0fe20003fa6070 */
[C---:B------:R-:W-:Y:S02]  /*23d0*/  VIADD R8, R19.reuse, 0x20 ;  /* 0x0000002013087836 */ /* 0x040fe40000000000 */
[----:B------:R-:W-:Y:S01]  /*23e0*/  VIADD R10, R19, 0x60 ;  /* 0x00000060130a7836 */ /* 0x000fe20000000000 */
[-C--:B------:R-:W-:Y:S01]  /*23f0*/  ISETP.GE.U32.AND P0, PT, R9, R21.reuse, PT ;  /* 0x000000150900720c */ /* 0x080fe20003f06070 */
[C---:B------:R-:W-:Y:S01]  /*2400*/  VIADD R9, R19.reuse, 0x80 ;  /* 0x0000008013097836 */ /* 0x040fe20000000000 */
[-C--:B------:R-:W-:Y:S02]  /*2410*/  ISETP.GE.U32.AND P6, PT, R8, R21.reuse, PT ;  /* 0x000000150800720c */ /* 0x080fe40003fc6070 */
[C---:B------:R-:W-:Y:S01]  /*2420*/  LEA R8, P3, R19.reuse, R4, 0x3 ;  /* 0x0000000413087211 */ /* 0x040fe200078618ff */
[----:B0-----:R-:W-:Y:S01]  /*2430*/  VIADD R4, R19, 0xa0 ;  /* 0x000000a013047836 */ /* 0x001fe20000000000 */
[----:B------:R-:W-:-:S02]  /*2440*/  ISETP.GE.U32.AND P2, PT, R9, R21, PT ;  /* 0x000000150900720c */ /* 0x000fc40003f46070 */
[-C--:B------:R-:W-:Y:S01]  /*2450*/  ISETP.GE.U32.AND P1, PT, R10, R21.reuse, PT ;  /* 0x000000150a00720c */ /* 0x080fe20003f26070 */
[----:B------:R-:W-:Y:S01]  /*2460*/  IMAD.X R9, RZ, RZ, R5, P3 ;  /* 0x000000ffff097224 */ /* 0x000fe200018e0605 */
[----:B------:R-:W-:Y:S01]  /*2470*/  ISETP.GE.U32.AND P3, PT, R4, R21, PT ;  /* 0x000000150400720c */ /* 0x000fe20003f66070 */
[C---:B------:R-:W-:Y:S02]  /*2480*/  VIADD R4, R19.reuse, 0xe0 ;  /* 0x000000e013047836 */ /* 0x040fe40000000000 */
[C---:B------:R-:W-:Y:S02]  /*2490*/  VIADD R10, R19.reuse, 0xc0 ;  /* 0x000000c0130a7836 */ /* 0x040fe40000000000 */
[----:B------:R-:W-:-:S03]  /*24a0*/  VIADD R5, R19, 0x120 ;  /* 0x0000012013057836 */ /* 0x000fc60000000000 */
[-C--:B------:R-:W-:Y:S01]  /*24b0*/  ISETP.GE.U32.AND P4, PT, R10, R21.reuse, PT ;  /* 0x000000150a00720c */ /* 0x080fe20003f86070 */
[----:B--2---:R-:W-:Y:S02]  /*24c0*/  IMAD.MOV.U32 R14, RZ, RZ, R6 ;  /* 0x000000ffff0e7224 */ /* 0x004fe400078e0006 */
[----:B------:R-:W-:Y:S02]  /*24d0*/  IMAD.MOV.U32 R15, RZ, RZ, R7 ;  /* 0x000000ffff0f7224 */ /* 0x000fe400078e0007 */
[----:B------:R-:W2:Y:S01]  /*24e0*/  @!P5 LDG.E.64 R6, desc[UR10][R8.64] ;  /* 0x0000000a0806d981 */ /* 0x000ea2000c1e1b00 */
[----:B------:R-:W-:Y:S01]  /*24f0*/  IMAD.MOV.U32 R16, RZ, RZ, R14 ;  /* 0x000000ffff107224 */ /* 0x000fe200078e000e */
[----:B------:R-:W-:Y:S01]  /*2500*/  ISETP.GE.U32.AND P5, PT, R4, R21, PT ;  /* 0x000000150400720c */ /* 0x000fe20003fa6070 */
[----:B------:R-:W-:Y:S02]  /*2510*/  IMAD.MOV.U32 R17, RZ, RZ, R15 ;  /* 0x000000ffff117224 */ /* 0x000fe400078e000f */
[----:B------:R-:W-:-:S02]  /*2520*/  VIADD R4, R19, 0x100 ;  /* 0x0000010013047836 */ /* 0x000fc40000000000 */
[--C-:B------:R-:W-:Y:S02]  /*2530*/  IMAD.MOV.U32 R12, RZ, RZ, R14.reuse ;  /* 0x000000ffff0c7224 */ /* 0x100fe400078e000e */
[--C-:B------:R-:W-:Y:S01]  /*2540*/  IMAD.MOV.U32 R13, RZ, RZ, R15.reuse ;  /* 0x000000ffff0d7224 */ /* 0x100fe200078e000f */
[----:B------:R-:W3:Y:S01]  /*2550*/  @!P6 LDG.E.64 R16, desc[UR10][R8.64+0x100] ;  /* 0x0001000a0810e981 */ /* 0x000ee2000c1e1b00 */
[----:B------:R-:W-:Y:S01]  /*2560*/  IMAD.MOV.U32 R10, RZ, RZ, R14 ;  /* 0x000000ffff0a7224 */ /* 0x000fe200078e000e */
[-C--:B------:R-:W-:Y:S01]  /*2570*/  ISETP.GE.U32.AND P6, PT, R4, R21.reuse, PT ;  /* 0x000000150400720c */ /* 0x080fe20003fc6070 */
[----:B------:R-:W-:Y:S02]  /*2580*/  IMAD.MOV.U32 R11, RZ, RZ, R15 ;  /* 0x000000ffff0b7224 */ /* 0x000fe400078e000f */
[----:B------:R-:W-:Y:S01]  /*2590*/  VIADD R4, R19, 0x140 ;  /* 0x0000014013047836 */ /* 0x000fe20000000000 */
[----:B------:R-:W4:Y:S01]  /*25a0*/  @!P0 LDG.E.64 R12, desc[UR10][R8.64+0x200] ;  /* 0x0002000a080c8981 */ /* 0x000f22000c1e1b00 */
[----:B------:R-:W-:-:S03]  /*25b0*/  ISETP.GE.U32.AND P0, PT, R5, R21, PT ;  /* 0x000000150500720c */ /* 0x000fc60003f06070 */
[----:B------:R-:W4:Y:S01]  /*25c0*/  @!P1 LDG.E.64 R10, desc[UR10][R8.64+0x300] ;  /* 0x0003000a080a9981 */ /* 0x000f22000c1e1b00 */
[----:B------:R-:W-:Y:S01]  /*25d0*/  ISETP.GE.U32.AND P1, PT, R4, R21, PT ;  /* 0x000000150400720c */ /* 0x000fe20003f26070 */
[--C-:B------:R-:W-:Y:S02]  /*25e0*/  IMAD.MOV.U32 R18, RZ, RZ, R14.reuse ;  /* 0x000000ffff127224 */ /* 0x100fe400078e000e */
[--C-:B------:R-:W-:Y:S02]  /*25f0*/  IMAD.MOV.U32 R19, RZ, RZ, R15.reuse ;  /* 0x000000ffff137224 */ /* 0x100fe400078e000f */
[--C-:B------:R-:W-:Y:S02]  /*2600*/  IMAD.MOV.U32 R20, RZ, RZ, R14.reuse ;  /* 0x000000ffff147224 */ /* 0x100fe400078e000e */
[--C-:B------:R-:W-:Y:S02]  /*2610*/  IMAD.MOV.U32 R21, RZ, RZ, R15.reuse ;  /* 0x000000ffff157224 */ /* 0x100fe400078e000f */
[----:B------:R-:W-:Y:S01]  /*2620*/  IMAD.MOV.U32 R24, RZ, RZ, R14 ;  /* 0x000000ffff187224 */ /* 0x000fe200078e000e */
[----:B------:R-:W4:Y:S01]  /*2630*/  @!P2 LDG.E.64 R18, desc[UR10][R8.64+0x400] ;  /* 0x0004000a0812a981 */ /* 0x000f22000c1e1b00 */
[----:B------:R-:W-:-:S02]  /*2640*/  IMAD.MOV.U32 R25, RZ, RZ, R15 ;  /* 0x000000ffff197224 */ /* 0x000fc400078e000f */
[--C-:B------:R-:W-:Y:S01]  /*2650*/  IMAD.MOV.U32 R26, RZ, RZ, R14.reuse ;  /* 0x000000ffff1a7224 */ /* 0x100fe200078e000e */
[----:B------:R-:W4:Y:S01]  /*2660*/  @!P3 LDG.E.64 R20, desc[UR10][R8.64+0x500] ;  /* 0x0005000a0814b981 */ /* 0x000f22000c1e1b00 */
[--C-:B------:R-:W-:Y:S02]  /*2670*/  IMAD.MOV.U32 R27, RZ, RZ, R15.reuse ;  /* 0x000000ffff1b7224 */ /* 0x100fe400078e000f */
[--C-:B------:R-:W-:Y:S01]  /*2680*/  IMAD.MOV.U32 R28, RZ, RZ, R14.reuse ;  /* 0x000000ffff1c7224 */ /* 0x100fe200078e000e */
[----:B------:R-:W4:Y:S01]  /*2690*/  @!P4 LDG.E.64 R24, desc[UR10][R8.64+0x600] ;  /* 0x0006000a0818c981 */ /* 0x000f22000c1e1b00 */
[--C-:B------:R-:W-:Y:S02]  /*26a0*/  IMAD.MOV.U32 R29, RZ, RZ, R15.reuse ;  /* 0x000000ffff1d7224 */ /* 0x100fe400078e000f */
[----:B------:R-:W-:Y:S01]  /*26b0*/  IMAD.MOV.U32 R30, RZ, RZ, R14 ;  /* 0x000000ffff1e7224 */ /* 0x000fe200078e000e */
[----:B------:R-:W4:Y:S01]  /*26c0*/  @!P5 LDG.E.64 R26, desc[UR10][R8.64+0x700] ;  /* 0x0007000a081ad981 */ /* 0x000f22000c1e1b00 */
[----:B------:R-:W-:-:S03]  /*26d0*/  IMAD.MOV.U32 R31, RZ, RZ, R15 ;  /* 0x000000ffff1f7224 */ /* 0x000fc600078e000f */
[----:B------:R-:W4:Y:S04]  /*26e0*/  @!P6 LDG.E.64 R28, desc[UR10][R8.64+0x800] ;  /* 0x0008000a081ce981 */ /* 0x000f28000c1e1b00 */
[----:B------:R-:W4:Y:S04]  /*26f0*/  @!P0 LDG.E.64 R30, desc[UR10][R8.64+0x900] ;  /* 0x0009000a081e8981 */ /* 0x000f28000c1e1b00 */
[----:B------:R-:W4:Y:S01]  /*2700*/  @!P1 LDG.E.64 R14, desc[UR10][R8.64+0xa00] ;  /* 0x000a000a080e9981 */ /* 0x000f22000c1e1b00 */
[----:B------:R-:W0:Y:S01]  /*2710*/  S2R R45, SR_LANEID ;  /* 0x00000000002d7919 */ /* 0x000e220000000000 */
[----:B------:R-:W1:Y:S01]  /*2720*/  S2UR UR5, SR_CgaCtaId ;  /* 0x00000000000579c3 */ /* 0x000e620000008800 */
[----:B------:R-:W-:Y:S01]  /*2730*/  SHF.R.U32.HI R5, RZ, 0x5, R0 ;  /* 0x00000005ff057819 */ /* 0x000fe20000011600 */
[----:B------:R-:W-:Y:S01]  /*2740*/  UMOV UR4, 0x400 ;  /* 0x0000040000047882 */ /* 0x000fe20000000000 */
[----:B------:R-:W-:Y:S01]  /*2750*/  ISETP.NE.AND P0, PT, R38, RZ, PT ;  /* 0x000000ff2600720c */ /* 0x000fe20003f05270 */
[----:B-1----:R-:W-:-:S02]  /*2760*/  ULEA UR6, UR5, UR4, 0x18 ;  /* 0x0000000405067291 */ /* 0x002fc4000f8ec0ff */
[----:B0-----:R-:W-:-:S05]  /*2770*/  IMAD R4, R5, 0x160, R45 ;  /* 0x0000016005047824 */ /* 0x001fca00078e022d */
        /* <DEDUP_REMOVED lines=40> */
[----:B------:R-:W-:Y:S01]  /*2a00*/  IADD3.X R39, PT, PT, R17, R21, R39, P0, P1 ;  /* 0x0000001511277210 */ /* 0x000fe200007e2427 */
[----:B------:R-:W0:Y:S07]  /*2a10*/  SHFL.UP PT, R4, R31, 0x1, RZ ;  /* 0x042000001f047989 */ /* 0x000e2e00000e00ff */
        /* <DEDUP_REMOVED lines=29> */
[----:B------:R-:W-:Y:S02]  /*2bf0*/  SEL R29, R17, R4, P0 ;  /* 0x00000004111d7207 */ /* 0x000fe40000000000 */
[----:B------:R-:W-:-:S05]  /*2c00*/  @!P2 LEA R4, R5, UR6, 0x3 ;  /* 0x000000060504ac11 */ /* 0x000fca000f8e18ff */
        /* <DEDUP_REMOVED lines=11> */
[----:B------:R-:W-:Y:S01]  /*2cc0*/  ISETP.NE.AND P1, PT, R5, 0x3, PT ;  /* 0x000000030500780c */ /* 0x000fe20003f25270 */
[----:B------:R-:W0:Y:S01]  /*2cd0*/  LDS.128 R24, [UR6+0x40] ;  /* 0x00004006ff187984 */ /* 0x000e220008000c00 */
[----:B------:R-:W-:Y:S02]  /*2ce0*/  IADD3 R41, P0, PT, R18, R43, RZ ;  /* 0x0000002b12297210 */ /* 0x000fe40007f1e0ff */
[----:B------:R-:W-:Y:S02]  /*2cf0*/  SEL R38, R43, R38, !P1 ;  /* 0x000000262b267207 */ /* 0x000fe40004800000 */
[----:B------:R-:W-:Y:S01]  /*2d00*/  SEL R30, R17, R30, !P1 ;  /* 0x0000001e111e7207 */ /* 0x000fe20004800000 */
[----:B------:R-:W-:Y:S01]  /*2d10*/  IMAD.X R43, R19, 0x1, R17, P0 ;  /* 0x00000001132b7824 */ /* 0x000fe200000e0611 */
[C---:B------:R-:W-:Y:S01]  /*2d20*/  ISETP.NE.AND P0, PT, R5.reuse, 0x5, PT ;  /* 0x000000050500780c */ /* 0x040fe20003f05270 */
[----:B------:R-:W1:Y:S01]  /*2d30*/  LDS.128 R16, [UR6+0x50] ;  /* 0x00005006ff107984 */ /* 0x000e620008000c00 */
[----:B------:R-:W-:-:S02]  /*2d40*/  ISETP.NE.AND P1, PT, R5, 0x8, PT ;  /* 0x000000080500780c */ /* 0x000fc40003f25270 */
[----:B------:R-:W-:Y:S01]  /*2d50*/  SEL R38, R41, R38, !P6 ;  /* 0x0000002629267207 */ /* 0x000fe20007000000 */
[----:B------:R-:W2:Y:S01]  /*2d60*/  LDS.64 R4, [UR6+0x60] ;  /* 0x00006006ff047984 */ /* 0x000ea20008000a00 */
[----:B0-----:R-:W-:-:S04]  /*2d70*/  IADD3 R41, P5, PT, R24, R41, RZ ;  /* 0x0000002918297210 */ /* 0x001fc80007fbe0ff */
[----:B------:R-:W-:Y:S01]  /*2d80*/  SEL R38, R41, R38, !P0 ;  /* 0x0000002629267207 */ /* 0x000fe20004000000 */
[----:B------:R-:W-:Y:S01]  /*2d90*/  IMAD.X R24, R25, 0x1, R43, P5 ;  /* 0x0000000119187824 */ /* 0x000fe200028e062b */
[----:B------:R-:W-:Y:S02]  /*2da0*/  IADD3 R25, P5, PT, R26, R41, RZ ;  /* 0x000000291a197210 */ /* 0x000fe40007fbe0ff */
[----:B------:R-:W-:-:S03]  /*2db0*/  SEL R43, R43, R30, !P6 ;  /* 0x0000001e2b2b7207 */ /* 0x000fc60007000000 */
[----:B------:R-:W-:Y:S01]  /*2dc0*/  IMAD.X R41, R27, 0x1, R24, P5 ;  /* 0x000000011b297824 */ /* 0x000fe200028e0618 */
[----:B------:R-:W-:Y:S02]  /*2dd0*/  SEL R24, R24, R43, !P0 ;  /* 0x0000002b18187207 */ /* 0x000fe40004000000 */
[----:B-1----:R-:W-:Y:S02]  /*2de0*/  IADD3 R27, P5, PT, R16, R25, RZ ;  /* 0x00000019101b7210 */ /* 0x002fe40007fbe0ff */
[----:B------:R-:W-:Y:S02]  /*2df0*/  SEL R16, R25, R38, !P4 ;  /* 0x0000002619107207 */ /* 0x000fe40006000000 */
[----:B------:R-:W-:Y:S01]  /*2e00*/  SEL R24, R41, R24, !P4 ;  /* 0x0000001829187207 */ /* 0x000fe20006000000 */
[----:B------:R-:W-:Y:S01]  /*2e10*/  IMAD.X R17, R17, 0x1, R41, P5 ;  /* 0x0000000111117824 */ /* 0x000fe200028e0629 */
[----:B------:R-:W-:Y:S02]  /*2e20*/  IADD3 R25, P4, PT, R18, R27, RZ ;  /* 0x0000001b12197210 */ /* 0x000fe40007f9e0ff */
[----:B------:R-:W-:-:S02]  /*2e30*/  ISETP.GE.U32.AND P0, PT, R0, 0x20, PT ;  /* 0x000000200000780c */ /* 0x000fc40003f06070 */
[----:B------:R-:W-:Y:S01]  /*2e40*/  SEL R16, R27, R16, !P3 ;  /* 0x000000101b107207 */ /* 0x000fe20005800000 */
[----:B------:R-:W-:Y:S01]  /*2e50*/  IMAD.X R19, R19, 0x1, R17, P4 ;  /* 0x0000000113137824 */ /* 0x000fe200020e0611 */
[----:B--2---:R-:W-:Y:S02]  /*2e60*/  IADD3 R0, P6, PT, R4, R25, RZ ;  /* 0x0000001904007210 */ /* 0x004fe40007fde0ff */
[----:B------:R-:W-:Y:S02]  /*2e70*/  SEL R4, R17, R24, !P3 ;  /* 0x0000001811047207 */ /* 0x000fe40005800000 */
[----:B------:R-:W-:Y:S01]  /*2e80*/  IADD3 R31, P3, PT, R28, -R31, RZ ;  /* 0x8000001f1c1f7210 */ /* 0x000fe20007f7e0ff */
[----:B------:R-:W-:Y:S01]  /*2e90*/  IMAD.X R17, R5, 0x1, R19, P6 ;  /* 0x0000000105117824 */ /* 0x000fe200030e0613 */
[----:B------:R-:W-:Y:S02]  /*2ea0*/  ISETP.NE.AND P5, PT, R45, RZ, PT ;  /* 0x000000ff2d00720c */ /* 0x000fe40003fa5270 */
[----:B------:R-:W-:Y:S01]  /*2eb0*/  @P2 SEL R0, R25, R16, !P1 ;  /* 0x0000001019002207 */ /* 0x000fe20004800000 */
[----:B------:R-:W-:Y:S01]  /*2ec0*/  IMAD.X R28, R29, 0x1, ~R39, P3 ;  /* 0x000000011d1c7824 */ /* 0x000fe200018e0e27 */
[----:B------:R-:W-:-:S02]  /*2ed0*/  SEL R5, R31, RZ, P5 ;  /* 0x000000ff1f057207 */ /* 0x000fc40002800000 */
[----:B------:R-:W-:Y:S02]  /*2ee0*/  SEL R0, R0, RZ, P0 ;  /* 0x000000ff00007207 */ /* 0x000fe40000000000 */
[----:B------:R-:W-:Y:S02]  /*2ef0*/  @P2 SEL R17, R19, R4, !P1 ;  /* 0x0000000413112207 */ /* 0x000fe40004800000 */
[----:B-----5:R-:W-:Y:S02]  /*2f00*/  IADD3 R5, P1, P2, R0, R5, R2 ;  /* 0x0000000500057210 */ /* 0x020fe40007a3e002 */
[----:B------:R-:W-:Y:S02]  /*2f10*/  SEL R2, R28, RZ, P5 ;  /* 0x000000ff1c027207 */ /* 0x000fe40002800000 */
[----:B------:R-:W-:Y:S02]  /*2f20*/  SEL R17, R17, RZ, P0 ;  /* 0x000000ff11117207 */ /* 0x000fe40000000000 */
[----:B------:R-:W-:-:S02]  /*2f30*/  IADD3 R4, P0, PT, R22, R5, RZ ;  /* 0x0000000516047210 */ /* 0x000fc40007f1e0ff */
[----:B------:R-:W-:-:S05]  /*2f40*/  IADD3.X R3, PT, PT, R17, R2, R3, P1, P2 ;  /* 0x0000000211037210 */ /* 0x000fca0000fe4403 */
[----:B------:R-:W-:Y:S01]  /*2f50*/  IMAD.X R27, R23, 0x1, R3, P0 ;  /* 0x00000001171b7824 */ /* 0x000fe200000e0603 */
[----:B------:R-:W-:Y:S06]  /*2f60*/  BRA `(.L_x_5086) ;  /* 0x0000001000a07947 */ /* 0x000fec0003800000 */
.L_x_5085:
        /* <DEDUP_REMOVED lines=11> */
[----:B------:R-:W-:-:S03]  /*3020*/  IADD3 R0, P0, P1, R16, R20, R19 ;  /* 0x0000001410007210 */ /* 0x000fc6000791e013 */
[----:B------:R-:W-:Y:S02]  /*3030*/  @!P2 LEA R40, R5, UR6, 0x3 ;  /* 0x000000060528ac11 */ /* 0x000fe4000f8e18ff */
[----:B------:R-:W-:Y:S02]  /*3040*/  IADD3.X R4, PT, PT, R17, R21, R3, P0, P1 ;  /* 0x0000001511047210 */ /* 0x000fe400007e2403 */
[----:B------:R-:W0:Y:S05]  /*3050*/  SHFL.UP PT, R3, R0, 0x1, RZ ;  /* 0x0420000000037989 */ /* 0x000e2a00000e00ff */
        /* <DEDUP_REMOVED lines=34> */
[----:B------:R-:W1:Y:S04]  /*3280*/  LDS.128 R28, [UR6+0x30] ;  /* 0x00003006ff1c7984 */ /* 0x000e680008000c00 */
[----:B------:R-:W2:Y:S01]  /*3290*/  LDS.128 R16, [UR6+0x40] ;  /* 0x00004006ff107984 */ /* 0x000ea20008000c00 */
[----:B0-----:R-:W-:-:S04]  /*32a0*/  IADD3 R41, P0, PT, R24, R26, RZ ;  /* 0x0000001a18297210 */ /* 0x001fc80007f1e0ff */
[----:B------:R-:W-:Y:S01]  /*32b0*/  SEL R40, R41, R24, !P1 ;  /* 0x0000001829287207 */ /* 0x000fe20004800000 */
[----:B------:R-:W-:Y:S01]  /*32c0*/  IMAD.X R43, R25, 0x1, R27, P0 ;  /* 0x00000001192b7824 */ /* 0x000fe200000e061b */
[----:B-1----:R-:W-:-:S04]  /*32d0*/  IADD3 R27, P0, PT, R28, R41, RZ ;  /* 0x000000291c1b7210 */ /* 0x002fc80007f1e0ff */
[----:B------:R-:W-:Y:S01]  /*32e0*/  SEL R42, R43, R25, !P1 ;  /* 0x000000192b2a7207 */ /* 0x000fe20004800000 */
[----:B------:R-:W-:Y:S01]  /*32f0*/  IMAD.X R39, R29, 0x1, R43, P0 ;  /* 0x000000011d277824 */ /* 0x000fe200000e062b */
[----:B------:R-:W-:Y:S02]  /*3300*/  IADD3 R29, P0, PT, R30, R27, RZ ;  /* 0x0000001b1e1d7210 */ /* 0x000fe40007f1e0ff */
[----:B------:R-:W-:Y:S02]  /*3310*/  SEL R40, R27, R40, !P2 ;  /* 0x000000281b287207 */ /* 0x000fe40005000000 */
[----:B------:R-:W0:Y:S01]  /*3320*/  LDS.128 R24, [UR6+0x50] ;  /* 0x00005006ff187984 */ /* 0x000e220008000c00 */
[----:B------:R-:W-:Y:S01]  /*3330*/  ISETP.NE.AND P1, PT, R5, 0x4, PT ;  /* 0x000000040500780c */ /* 0x000fe20003f25270 */
[----:B------:R-:W-:Y:S01]  /*3340*/  IMAD.X R41, R31, 0x1, R39, P0 ;  /* 0x000000011f297824 */ /* 0x000fe200000e0627 */
[----:B------:R-:W-:Y:S02]  /*3350*/  SEL R42, R39, R42, !P2 ;  /* 0x0000002a272a7207 */ /* 0x000fe40005000000 */
[----:B--2---:R-:W-:-:S02]  /*3360*/  IADD3 R39, P0, PT, R16, R29, RZ ;  /* 0x0000001d10277210 */ /* 0x004fc40007f1e0ff */
[----:B------:R-:W-:Y:S01]  /*3370*/  SEL R40, R29, R40, !P1 ;  /* 0x000000281d287207 */ /* 0x000fe20004800000 */
[----:B------:R-:W1:Y:S01]  /*3380*/  S2R R16, SR_TID.X ;  /* 0x0000000000107919 */ /* 0x000e620000002100 */
[----:B------:R-:W-:Y:S01]  /*3390*/  SEL R42, R41, R42, !P1 ;  /* 0x0000002a292a7207 */ /* 0x000fe20004800000 */
[----:B------:R-:W-:Y:S01]  /*33a0*/  IMAD.X R17, R17, 0x1, R41, P0 ;  /* 0x0000000111117824 */ /* 0x000fe200000e0629 */
[----:B------:R-:W-:Y:S01]  /*33b0*/  SEL R40, R39, R40, !P4 ;  /* 0x0000002827287207 */ /* 0x000fe20006000000 */
[----:B------:R-:W2:Y:S01]  /*33c0*/  LDS.128 R28, [UR6+0x60] ;  /* 0x00006006ff1c7984 */ /* 0x000ea20008000c00 */
[----:B------:R-:W-:Y:S02]  /*33d0*/  IADD3 R39, P3, PT, R18, R39, RZ ;  /* 0x0000002712277210 */ /* 0x000fe40007f7e0ff */
[----:B------:R-:W-:Y:S02]  /*33e0*/  ISETP.NE.AND P1, PT, R5, 0x7, PT ;  /* 0x000000070500780c */ /* 0x000fe40003f25270 */
[----:B------:R-:W-:Y:S01]  /*33f0*/  SEL R18, R39, R40, !P5 ;  /* 0x0000002827127207 */ /* 0x000fe20006800000 */
[----:B------:R-:W-:Y:S01]  /*3400*/  IMAD.X R19, R19, 0x1, R17, P3 ;  /* 0x0000000113137824 */ /* 0x000fe200018e0611 */
[----:B------:R-:W-:-:S02]  /*3410*/  SEL R42, R17, R42, !P4 ;  /* 0x0000002a112a7207 */ /* 0x000fc40006000000 */
[----:B------:R-:W-:Y:S02]  /*3420*/  IADD3 R0, P3, PT, R2, -R0, RZ ;  /* 0x8000000002007210 */ /* 0x000fe40007f7e0ff */
[C---:B------:R-:W-:Y:S02]  /*3430*/  ISETP.NE.AND P2, PT, R5.reuse, 0x8, PT ;  /* 0x000000080500780c */ /* 0x040fe40003f45270 */
[----:B------:R-:W-:Y:S02]  /*3440*/  ISETP.NE.AND P0, PT, R5, 0x9, PT ;  /* 0x000000090500780c */ /* 0x000fe40003f05270 */
[----:B0-----:R-:W-:-:S04]  /*3450*/  IADD3 R41, P6, PT, R24, R39, RZ ;  /* 0x0000002718297210 */ /* 0x001fc80007fde0ff */
[----:B------:R-:W-:Y:S02]  /*3460*/  SEL R2, R41, R18, !P1 ;  /* 0x0000001229027207 */ /* 0x000fe40004800000 */
[----:B------:R-:W-:Y:S02]  /*3470*/  IADD3 R41, P4, PT, R26, R41, RZ ;  /* 0x000000291a297210 */ /* 0x000fe40007f9e0ff */
[----:B------:R-:W-:Y:S01]  /*3480*/  SEL R18, R19, R42, !P5 ;  /* 0x0000002a13127207 */ /* 0x000fe20006800000 */
[----:B------:R-:W-:Y:S01]  /*3490*/  IMAD.X R19, R25, 0x1, R19, P6 ;  /* 0x0000000119137824 */ /* 0x000fe200030e0613 */
[----:B------:R-:W-:Y:S01]  /*34a0*/  SEL R2, R41, R2, !P2 ;  /* 0x0000000229027207 */ /* 0x000fe20005000000 */
[----:B------:R-:W-:Y:S01]  /*34b0*/  IMAD.X R42, R3, 0x1, ~R4, P3 ;  /* 0x00000001032a7824 */ /* 0x000fe200018e0e04 */
[----:B--2---:R-:W-:Y:S01]  /*34c0*/  IADD3 R41, P6, PT, R28, R41, RZ ;  /* 0x000000291c297210 */ /* 0x004fe20007fde0ff */
[----:B------:R-:W-:Y:S01]  /*34d0*/  IMAD.X R27, R27, 0x1, R19, P4 ;  /* 0x000000011b1b7824 */ /* 0x000fe200020e0613 */
[----:B------:R-:W-:-:S02]  /*34e0*/  SEL R18, R19, R18, !P1 ;  /* 0x0000001213127207 */ /* 0x000fc40004800000 */
[----:B------:R-:W-:Y:S01]  /*34f0*/  ISETP.NE.AND P5, PT, R45, RZ, PT ;  /* 0x000000ff2d00720c */ /* 0x000fe20003fa5270 */
[----:B------:R-:W-:Y:S01]  /*3500*/  IMAD.X R29, R29, 0x1, R27, P6 ;  /* 0x000000011d1d7824 */ /* 0x000fe200030e061b */
[----:B------:R-:W-:Y:S02]  /*3510*/  SEL R4, R27, R18, !P2 ;  /* 0x000000121b047207 */ /* 0x000fe40005000000 */
[----:B------:R-:W-:Y:S02]  /*3520*/  SEL R5, R0, RZ, P5 ;  /* 0x000000ff00057207 */ /* 0x000fe40002800000 */
[----:B------:R-:W-:Y:S02]  /*3530*/  SEL R2, R41, R2, !P0 ;  /* 0x0000000229027207 */ /* 0x000fe40004000000 */
[----:B-1----:R-:W-:Y:S02]  /*3540*/  ISETP.GT.U32.AND P2, PT, R16, 0x1f, PT ;  /* 0x0000001f1000780c */ /* 0x002fe40003f44070 */
[----:B------:R-:W-:-:S02]  /*3550*/  IADD3 R5, P1, PT, R5, R2, RZ ;  /* 0x0000000205057210 */ /* 0x000fc40007f3e0ff */
[----:B------:R-:W-:Y:S02]  /*3560*/  SEL R3, R42, RZ, P5 ;  /* 0x000000ff2a037207 */ /* 0x000fe40002800000 */
[----:B------:R-:W-:Y:S02]  /*3570*/  SEL R2, R29, R4, !P0 ;  /* 0x000000041d027207 */ /* 0x000fe40004000000 */
[----:B------:R-:W-:Y:S02]  /*3580*/  IADD3 R41, P0, PT, R30, R41, RZ ;  /* 0x000000291e297210 */ /* 0x000fe40007f1e0ff */
[----:B------:R-:W-:Y:S01]  /*3590*/  ISETP.GE.U32.AND P3, PT, R16, 0x20, PT ;  /* 0x000000201000780c */ /* 0x000fe20003f66070 */
[----:B------:R-:W-:Y:S02]  /*35a0*/  IMAD.X R3, R3, 0x1, R2, P1 ;  /* 0x0000000103037824 */ /* 0x000fe400008e0602 */
[----:B------:R-:W-:Y:S01]  /*35b0*/  IMAD.X R40, R31, 0x1, R29, P0 ;  /* 0x000000011f287824 */ /* 0x000fe200000e061d */
[----:B------:R-:W-:-:S02]  /*35c0*/  SEL R43, R0, R5, !P3 ;  /* 0x00000005002b7207 */ /* 0x000fc40005800000 */
        /* <DEDUP_REMOVED lines=21> */
.L_x_5144:
[----:B------:R-:W-:Y:S05]  /*3720*/  @!P0 BRA `(.L_x_5089) ;  /* 0x0000000000288947 */ /* 0x000fea0003800000 */
[----:B------:R-:W-:-:S07]  /*3730*/  IMAD.MOV.U32 R4, RZ, RZ, 0x148 ;  /* 0x00000148ff047424 */ /* 0x000fce00078e00ff */
.L_x_5091:
        /* <DEDUP_REMOVED lines=8> */
.L_x_5147:
[----:B------:R-:W-:Y:S05]  /*37c0*/  @P0 BRA `(.L_x_5091) ;  /* 0xfffffffc00dc0947 */ /* 0x000fea000383ffff */
.L_x_5089:
[----:B------:R-:W-:Y:S01]  /*37d0*/  UMOV UR4, 0xffffffff ;  /* 0xffffffff00047882 */ /* 0x000fe20000000000 */
[----:B------:R-:W-:-:S04]  /*37e0*/  ISETP.NE.U32.AND P2, PT, R16, 0x65, PT ;  /* 0x000000651000780c */ /* 0x000fc80003f45070 */
[----:B------:R-:W-:Y:S01]  /*37f0*/  ISETP.NE.AND.EX P2, PT, R17, RZ, PT, P2 ;  /* 0x000000ff1100720c */ /* 0x000fe20003f45320 */
[----:B------:R-:W-:-:S12]  /*3800*/  BRA.DIV UR4, `(.L_x_5092) ;  /* 0x0000002204047947 */ /* 0x000fd8000b800000 */
[----:B------:R-:W0:Y:S01]  /*3810*/  S2R R2, SR_GEMASK ;  /* 0x0000000000027919 */ /* 0x000e220000003c00 */
[----:B------:R-:W-:Y:S01]  /*3820*/  VOTE.ANY R0, PT, !P2 ;  /* 0x0000000000007806 */ /* 0x000fe200050e0100 */
[----:B------:R-:W-:Y:S01]  /*3830*/  VIADD R26, R45, 0x2 ;  /* 0x000000022d1a7836 */ /* 0x000fe20000000000 */
[----:B------:R-:W1:Y:S02]  /*3840*/  LDC.64 R30, c[0x0][0x390] ;  /* 0x0000e400ff1e7b82 */ /* 0x000e640000000a00 */
[----:B-1----:R-:W-:Y:S02]  /*3850*/  IADD3 R30, P4, PT, R30, 0x200, RZ ;  /* 0x000002001e1e7810 */ /* 0x002fe40007f9e0ff */
[----:B0-----:R-:W-:-:S03]  /*3860*/  LOP3.LUT R0, R0, 0x80000000, R2, 0xec, !PT ;  /* 0x8000000000007812 */ /* 0x001fc600078eec02 */
[----:B------:R-:W-:Y:S02]  /*3870*/  IMAD.X R31, RZ, RZ, R31, P4 ;  /* 0x000000ffff1f7224 */ /* 0x000fe400020e061f */
[----:B------:R-:W-:-:S05]  /*3880*/  VIADD R3, R0, 0xffffffff ;  /* 0xffffffff00037836 */ /* 0x000fca0000000000 */
[----:B------:R-:W-:-:S04]  /*3890*/  LOP3.LUT R3, R0, R3, RZ, 0xc, !PT ;  /* 0x0000000300037212 */ /* 0x000fc800078e0cff */
[----:B------:R0:W1:Y:S02]  /*38a0*/  POPC R2, R3 ;  /* 0x0000000300027309 */ /* 0x0000640000000000 */
[C---:B0-----:R-:W-:Y:S01]  /*38b0*/  VIADD R3, R45.reuse, 0x8 ;  /* 0x000000082d037836 */ /* 0x041fe20000000000 */
[----:B-1----:R-:W0:Y:S01]  /*38c0*/  SHFL.DOWN PT, R25, R18, 0x1, R2 ;  /* 0x0820000012197989 */ /* 0x002e2200000e0002 */
[----:B------:R-:W-:-:S03]  /*38d0*/  ISETP.GE.AND P0, PT, R45, R2, PT ;  /* 0x000000022d00720c */ /* 0x000fc60003f06270 */
        /* <DEDUP_REMOVED lines=9> */
[----:B------:R-:W-:Y:S01]  /*3970*/  IADD3 R29, P2, PT, R28, R25, RZ ;  /* 0x000000191c1d7210 */ /* 0x000fe20007f5e0ff */
[----:B------:R-:W-:Y:S01]  /*3980*/  VIADD R25, R45, 0x4 ;  /* 0x000000042d197836 */ /* 0x000fe20000000000 */
        /* <DEDUP_REMOVED lines=16> */
[----:B------:R-:W-:Y:S01]  /*3a90*/  ISETP.NE.U32.AND P0, PT, R16, 0x65, PT ;  /* 0x000000651000780c */ /* 0x000fe20003f05070 */
[----:B------:R-:W-:Y:S02]  /*3aa0*/  IMAD.X R29, R0, 0x1, R27, P2 ;  /* 0x00000001001d7824 */ /* 0x000fe400010e061b */
[----:B------:R-:W-:Y:S01]  /*3ab0*/  VIADD R27, R45, 0x10 ;  /* 0x000000102d1b7836 */ /* 0x000fe20000000000 */
[----:B------:R-:W-:Y:S02]  /*3ac0*/  ISETP.NE.AND.EX P0, PT, R17, RZ, PT, P0 ;  /* 0x000000ff1100720c */ /* 0x000fe40003f05300 */
[----:B------:R-:W1:Y:S02]  /*3ad0*/  SHFL.DOWN PT, R4, R29, 0x10, R2 ;  /* 0x0a0000001d047989 */ /* 0x000e6400000e0002 */
[----:B------:R-:W-:-:S09]  /*3ae0*/  ISETP.GT.AND P2, PT, R27, R2, PT ;  /* 0x000000021b00720c */ /* 0x000fd20003f44270 */
[----:B------:R-:W-:Y:S02]  /*3af0*/  VOTE.ALL P0, P0 ;  /* 0x0000000000ff7806 */ /* 0x000fe40000000000 */
[----:B0-----:R-:W-:-:S04]  /*3b00*/  SEL R18, R18, RZ, !P2 ;  /* 0x000000ff12127207 */ /* 0x001fc80005000000 */
[----:B------:R-:W-:Y:S02]  /*3b10*/  IADD3 R28, P3, PT, R18, R19, RZ ;  /* 0x00000013121c7210 */ /* 0x000fe40007f7e0ff */
[----:B-1----:R-:W-:-:S05]  /*3b20*/  SEL R4, R4, RZ, !P2 ;  /* 0x000000ff04047207 */ /* 0x002fca0005000000 */
[----:B------:R-:W-:-:S07]  /*3b30*/  IMAD.X R29, R4, 0x1, R29, P3 ;  /* 0x00000001041d7824 */ /* 0x000fce00018e061d */
.L_x_5161:
[----:B------:R-:W-:Y:S05]  /*3b40*/  @!P0 BRA `(.L_x_5093) ;  /* 0x0000000400208947 */ /* 0x000fea0003800000 */
.L_x_5099:
        /* <DEDUP_REMOVED lines=10> */
.L_x_5164:
[----:B------:R-:W-:Y:S05]  /*3bf0*/  @!P0 BRA `(.L_x_5095) ;  /* 0x0000000000288947 */ /* 0x000fea0003800000 */
[----:B------:R-:W-:-:S07]  /*3c00*/  IMAD.MOV.U32 R4, RZ, RZ, 0x148 ;  /* 0x00000148ff047424 */ /* 0x000fce00078e00ff */
.L_x_5097:
        /* <DEDUP_REMOVED lines=8> */
.L_x_5167:
[----:B------:R-:W-:Y:S05]  /*3c90*/  @P0 BRA `(.L_x_5097) ;  /* 0xfffffffc00dc0947 */ /* 0x000fea000383ffff */
.L_x_5095:
[----:B------:R-:W-:Y:S01]  /*3ca0*/  UMOV UR4, 0xffffffff ;  /* 0xffffffff00047882 */ /* 0x000fe20000000000 */
[----:B------:R-:W-:-:S04]  /*3cb0*/  ISETP.NE.U32.AND P0, PT, R16, 0x65, PT ;  /* 0x000000651000780c */ /* 0x000fc80003f05070 */
[----:B------:R-:W-:Y:S01]  /*3cc0*/  ISETP.NE.AND.EX P0, PT, R17, RZ, PT, P0 ;  /* 0x000000ff1100720c */ /* 0x000fe20003f05300 */
[----:B------:R-:W-:-:S12]  /*3cd0*/  BRA.DIV UR4, `(.L_x_5098) ;  /* 0x0000002204a47947 */ /* 0x000fd8000b800000 */
[----:B------:R-:W0:Y:S01]  /*3ce0*/  S2R R2, SR_GEMASK ;  /* 0x0000000000027919 */ /* 0x000e220000003c00 */
[----:B------:R-:W-:Y:S01]  /*3cf0*/  VOTE.ANY R0, PT, !P0 ;  /* 0x0000000000007806 */ /* 0x000fe200040e0100 */
[----:B------:R-:W-:Y:S01]  /*3d00*/  VIADD R24, R24, 0xffffffe0 ;  /* 0xffffffe018187836 */ /* 0x000fe20000000000 */
[----:B------:R-:W-:-:S04]  /*3d10*/  ISETP.NE.U32.AND P0, PT, R16, 0x65, PT ;  /* 0x000000651000780c */ /* 0x000fc80003f05070 */
[----:B------:R-:W-:-:S13]  /*3d20*/  ISETP.NE.AND.EX P0, PT, R17, RZ, PT, P0 ;  /* 0x000000ff1100720c */ /* 0x000fda0003f05300 */
[----:B------:R-:W-:Y:S02]  /*3d30*/  VOTE.ALL P0, P0 ;  /* 0x0000000000ff7806 */ /* 0x000fe40000000000 */
[----:B0-----:R-:W-:-:S05]  /*3d40*/  LOP3.LUT R0, R0, 0x80000000, R2, 0xec, !PT ;  /* 0x8000000000007812 */ /* 0x001fca00078eec02 */
[----:B------:R-:W-:-:S05]  /*3d50*/  VIADD R3, R0, 0xffffffff ;  /* 0xffffffff00037836 */ /* 0x000fca0000000000 */
[----:B------:R-:W-:-:S04]  /*3d60*/  LOP3.LUT R3, R0, R3, RZ, 0xc, !PT ;  /* 0x0000000300037212 */ /* 0x000fc800078e0cff */
[----:B------:R-:W0:Y:S02]  /*3d70*/  POPC R2, R3 ;  /* 0x0000000300027309 */ /* 0x000e240000000000 */
[----:B0-----:R-:W0:Y:S01]  /*3d80*/  SHFL.DOWN PT, R44, R18, 0x1, R2 ;  /* 0x08200000122c7989 */ /* 0x001e2200000e0002 */
[----:B------:R-:W-:-:S03]  /*3d90*/  ISETP.GE.AND P2, PT, R45, R2, PT ;  /* 0x000000022d00720c */ /* 0x000fc60003f46270 */
        /* <DEDUP_REMOVED lines=18> */
[----:B------:R-:W0:Y:S02]  /*3ec0*/  SHFL.DOWN PT, R44, R19, 0x8, R2 ;  /* 0x09000000132c7989 */ /* 0x000e2400000e0002 */
[----:B------:R-:W-:Y:S02]  /*3ed0*/  IMAD.X R18, R3, 0x1, R18, P3 ;  /* 0x0000000103127824 */ /* 0x000fe400018e0612 */
[----:B------:R-:W-:-:S03]  /*3ee0*/  VIADD R3, R45, 0x8 ;  /* 0x000000082d037836 */ /* 0x000fc60000000000 */
[----:B------:R-:W1:Y:S02]  /*3ef0*/  SHFL.DOWN PT, R4, R18, 0x8, R2 ;  /* 0x0900000012047989 */ /* 0x000e6400000e0002 */
[----:B------:R-:W-:-:S04]  /*3f00*/  ISETP.GT.AND P2, PT, R3, R2, PT ;  /* 0x000000020300720c */ /* 0x000fc80003f44270 */
        /* <DEDUP_REMOVED lines=11> */
.L_x_5181:
[----:B------:R-:W-:Y:S05]  /*3fc0*/  @P0 BRA `(.L_x_5099) ;  /* 0xfffffff800e00947 */ /* 0x000fea000383ffff */
.L_x_5093:
[----:B------:R-:W-:Y:S01]  /*3fd0*/  ISETP.NE.AND P2, PT, R45, RZ, PT ;  /* 0x000000ff2d00720c */ /* 0x000fe20003f45270 */
[----:B------:R-:W-:-:S12]  /*3fe0*/  BSSY.RECONVERGENT B0, `(.L_x_5100) ;  /* 0x000000f000007945 */ /* 0x000fd80003800200 */
[----:B------:R-:W0:Y:S01]  /*3ff0*/  @!P2 S2R R3, SR_CgaCtaId ;  /* 0x000000000003a919 */ /* 0x000e220000008800 */
[----:B------:R-:W-:-:S04]  /*4000*/  @!P2 MOV R0, 0x400 ;  /* 0x000004000000a802 */ /* 0x000fc80000000f00 */
[----:B0-----:R-:W-:Y:S01]  /*4010*/  @!P2 LEA R25, R3, R0, 0x18 ;  /* 0x000000000319a211 */ /* 0x001fe200078ec0ff */
[----:B------:R-:W-:Y:S06]  /*4020*/  @P1 BRA `(.L_x_5101) ;  /* 0x0000000000281947 */ /* 0x000fec0003800000 */
[----:B------:R-:W0:Y:S01]  /*4030*/  S2UR UR5, SR_CgaCtaId ;  /* 0x00000000000579c3 */ /* 0x000e220000008800 */
[----:B------:R-:W-:Y:S01]  /*4040*/  IADD3 R18, P0, PT, R28, R41, RZ ;  /* 0x000000291c127210 */ /* 0x000fe20007f1e0ff */
[----:B------:R-:W-:Y:S01]  /*4050*/  UMOV UR4, 0x400 ;  /* 0x0000040000047882 */ /* 0x000fe20000000000 */
[----:B------:R-:W-:Y:S02]  /*4060*/  IMAD.MOV.U32 R16, RZ, RZ, 0x65 ;  /* 0x00000065ff107424 */ /* 0x000fe400078e00ff */
[----:B------:R-:W-:Y:S02]  /*4070*/  IMAD.MOV.U32 R17, RZ, RZ, 0x0 ;  /* 0x00000000ff117424 */ /* 0x000fe400078e00ff */
[----:B------:R-:W-:-:S05]  /*4080*/  IMAD.X R19, R29, 0x1, R40, P0 ;  /* 0x000000011d137824 */ /* 0x000fca00000e0628 */
[----:B------:R1:W-:Y:S01]  /*4090*/  ST.E.128.STRONG.GPU desc[UR10][R38.64+0x200], R16 ;  /* 0x0002001026007985 */ /* 0x0003e2000c10fd0a */
[----:B0-----:R-:W-:-:S09]  /*40a0*/  ULEA UR4, UR5, UR4, 0x18 ;  /* 0x0000000405047291 */ /* 0x001fd2000f8ec0ff */
[----:B------:R1:W-:Y:S04]  /*40b0*/  STS.64 [UR4+0x10], R18 ;  /* 0x00001012ff007988 */ /* 0x0003e80008000a04 */
[----:B------:R1:W-:Y:S02]  /*40c0*/  STS.64 [UR4+0x8], R28 ;  /* 0x0000081cff007988 */ /* 0x0003e40008000a04 */
.L_x_5101:
[----:B------:R-:W-:Y:S05]  /*40d0*/  BSYNC.RECONVERGENT B0 ;  /* 0x0000000000007941 */ /* 0x000fea0003800200 */
.L_x_5100:
[----:B------:R0:W-:Y:S01]  /*40e0*/  @!P2 STS.64 [R25+0x80], R28 ;  /* 0x0000801c1900a388 */ /* 0x0001e20000000a00 */
[----:B------:R-:W-:Y:S02]  /*40f0*/  IMAD.MOV.U32 R5, RZ, RZ, R43 ;  /* 0x000000ffff057224 */ /* 0x000fe400078e002b */
[----:B------:R-:W-:Y:S02]  /*4100*/  IMAD.MOV.U32 R3, RZ, RZ, R42 ;  /* 0x000000ffff037224 */ /* 0x000fe400078e002a */
[----:B------:R-:W-:Y:S02]  /*4110*/  @!P2 IMAD.MOV.U32 R5, RZ, RZ, R28 ;  /* 0x000000ffff05a224 */ /* 0x000fe400078e001c */
[----:B------:R-:W-:-:S07]  /*4120*/  @!P2 IMAD.MOV.U32 R3, RZ, RZ, R29 ;  /* 0x000000ffff03a224 */ /* 0x000fce00078e001d */
.L_x_5087:
[----:B------:R-:W2:Y:S01]  /*4130*/  S2R R0, SR_TID.X ;  /* 0x0000000000007919 */ /* 0x000ea20000002100 */
[----:B------:R-:W-:Y:S05]  /*4140*/  WARPSYNC.ALL ;  /* 0x0000000000007948 */ /* 0x000fea0003800000 */
[----:B------:R-:W-:Y:S01]  /*4150*/  BAR.SYNC.DEFER_BLOCKING 0x0 ;  /* 0x0000000000007b1d */ /* 0x000fe20000010000 */
[----:B--2---:R-:W-:-:S13]  /*4160*/  ISETP.NE.AND P2, PT, R0, RZ, PT ;  /* 0x000000ff0000720c */ /* 0x004fda0003f45270 */
[----:B-1----:R-:W1:Y:S01]  /*4170*/  @P2 S2R R17, SR_CgaCtaId ;  /* 0x0000000000112919 */ /* 0x002e620000008800 */
[----:B------:R-:W-:-:S04]  /*4180*/  @P2 MOV R0, 0x400 ;  /* 0x0000040000002802 */ /* 0x000fc80000000f00 */
[----:B-1----:R-:W-:-:S06]  /*4190*/  @P2 LEA R17, R17, R0, 0x18 ;  /* 0x0000000011112211 */ /* 0x002fcc00078ec0ff */
[----:B------:R-:W1:Y:S02]  /*41a0*/  @P2 LDS.64 R16, [R17+0x80] ;  /* 0x0000800011102984 */ /* 0x000e640000000a00 */
[----:B-1----:R-:W-:-:S04]  /*41b0*/  @P2 IADD3 R5, P0, PT, R16, R5, RZ ;  /* 0x0000000510052210 */ /* 0x002fc80007f1e0ff */
[----:B------:R-:W-:Y:S01]  /*41c0*/  IADD3 R4, P1, PT, R22, R5, RZ ;  /* 0x0000000516047210 */ /* 0x000fe20007f3e0ff */
[----:B------:R-:W-:-:S04]  /*41d0*/  @P2 IMAD.X R3, R17, 0x1, R3, P0 ;  /* 0x0000000111032824 */ /* 0x000fc800000e0603 */
[----:B------:R-:W-:-:S08]  /*41e0*/  IMAD.X R27, R23, 0x1, R3, P1 ;  /* 0x00000001171b7824 */ /* 0x000fd000008e0603 */
.L_x_5086:
[----:B------:R-:W1:Y:S01]  /*41f0*/  S2R R0, SR_TID.X ;  /* 0x0000000000007919 */ /* 0x000e620000002100 */
[----:B------:R-:W2:Y:S01]  /*4200*/  S2UR UR5, SR_CgaCtaId ;  /* 0x00000000000579c3 */ /* 0x000ea20000008800 */
[----:B------:R-:W-:Y:S01]  /*4210*/  IADD3 R16, P0, PT, R36, R4, RZ ;  /* 0x0000000424107210 */ /* 0x000fe20007f1e0ff */
[----:B------:R-:W-:Y:S01]  /*4220*/  UMOV UR4, 0x400 ;  /* 0x0000040000047882 */ /* 0x000fe20000000000 */
[----:B0-----:R-:W0:Y:S01]  /*4230*/  S2R R25, SR_LANEID ;  /* 0x0000000000197919 */ /* 0x001e220000000000 */
[----:B------:R-:W-:Y:S01]  /*4240*/  IMAD.MOV.U32 R24, RZ, RZ, R5 ;  /* 0x000000ffff187224 */ /* 0x000fe200078e0005 */
[----:B------:R-:W-:Y:S01]  /*4250*/  UMOV UR7, 0x400 ;  /* 0x0000040000077882 */ /* 0x000fe20000000000 */
[--C-:B------:R-:W-:Y:S02]  /*4260*/  IMAD.X R17, R37, 0x1, R27.reuse, P0 ;  /* 0x0000000125117824 */ /* 0x100fe400000e061b */
[----:B------:R-:W-:Y:S01]  /*4270*/  BAR.SYNC.DEFER_BLOCKING 0x0 ;  /* 0x0000000000007b1d */ /* 0x000fe20000010000 */
[----:B------:R-:W-:Y:S01]  /*4280*/  IADD3 R18, P0, PT, R34, R16, RZ ;  /* 0x0000001022127210 */ /* 0x000fe20007f1e0ff */
[----:B------:R-:W-:-:S04]  /*4290*/  IMAD.MOV.U32 R5, RZ, RZ, R27 ;  /* 0x000000ffff057224 */ /* 0x000fc800078e001b */
[----:B------:R-:W-:Y:S01]  /*42a0*/  IMAD.X R19, R35, 0x1, R17, P0 ;  /* 0x0000000123137824 */ /* 0x000fe200000e0611 */
[----:B------:R-:W-:Y:S01]  /*42b0*/  IADD3 R22, P0, PT, R32, R18, RZ ;  /* 0x0000001220167210 */ /* 0x000fe20007f1e0ff */
[----:B------:R-:W3:Y:S01]  /*42c0*/  S2UR UR8, SR_CgaCtaId ;  /* 0x00000000000879c3 */ /* 0x000ee20000008800 */
[----:B------:R-:W4:Y:S03]  /*42d0*/  LDCU.64 UR12, c[0x0][0x388] ;  /* 0x00007100ff0c77ac */ /* 0x000f260008000a00 */
[----:B------:R-:W-:Y:S01]  /*42e0*/  IMAD.X R23, R33, 0x1, R19, P0 ;  /* 0x0000000121177824 */ /* 0x000fe200000e0613 */
[----:B------:R-:W-:Y:S01]  /*42f0*/  IADD3 R6, P0, PT, R6, R22, RZ ;  /* 0x0000001606067210 */ /* 0x000fe20007f1e0ff */
[----:B--2---:R-:W-:-:S04]  /*4300*/  ULEA UR4, UR5, UR4, 0x18 ;  /* 0x0000000405047291 */ /* 0x004fc8000f8ec0ff */
[----:B------:R-:W-:Y:S01]  /*4310*/  IMAD.X R7, R7, 0x1, R23, P0 ;  /* 0x0000000107077824 */ /* 0x000fe200000e0617 */
[----:B------:R-:W-:Y:S02]  /*4320*/  IADD3 R8, P0, PT, R8, R6, RZ ;  /* 0x0000000608087210 */ /* 0x000fe40007f1e0ff */
[----:B-1----:R-:W-:-:S03]  /*4330*/  SHF.R.U32.HI R2, RZ, 0x5, R0 ;  /* 0x00000005ff027819 */ /* 0x002fc60000011600 */
[----:B------:R-:W-:Y:S01]  /*4340*/  IMAD.X R9, R9, 0x1, R7, P0 ;  /* 0x0000000109097824 */ /* 0x000fe200000e0607 */
[----:B------:R-:W-:Y:S01]  /*4350*/  IADD3 R10, P0, PT, R10, R8, RZ ;  /* 0x000000080a0a7210 */ /* 0x000fe20007f1e0ff */
[----:B0-----:R-:W-:-:S04]  /*4360*/  IMAD R2, R2, 0x160, R25 ;  /* 0x0000016002027824 */ /* 0x001fc800078e0219 */
[----:B------:R-:W-:Y:S01]  /*4370*/  IMAD.X R11, R11, 0x1, R9, P0 ;  /* 0x000000010b0b7824 */ /* 0x000fe200000e0609 */
[----:B------:R-:W-:Y:S01]  /*4380*/  IADD3 R12, P0, PT, R12, R10, RZ ;  /* 0x0000000a0c0c7210 */ /* 0x000fe20007f1e0ff */
[----:B---3--:R-:W-:Y:S01]  /*4390*/  ULEA UR7, UR8, UR7, 0x18 ;  /* 0x0000000708077291 */ /* 0x008fe2000f8ec0ff */
[----:B------:R-:W-:Y:S01]  /*43a0*/  LEA R2, R2, UR4, 0x3 ;  /* 0x0000000402027c11 */ /* 0x000fe2000f8e18ff */
[----:B------:R-:W0:Y:S02]  /*43b0*/  LDCU UR4, c[0x0][0x398] ;  /* 0x00007300ff0477ac */ /* 0x000e240008000800 */
[----:B------:R-:W-:Y:S02]  /*43c0*/  IMAD.X R13, R13, 0x1, R11, P0 ;  /* 0x000000010d0d7824 */ /* 0x000fe400000e060b */
[----:B------:R-:W-:Y:S02]  /*43d0*/  IMAD R29, R25, 0x50, R2 ;  /* 0x00000050191d7824 */ /* 0x000fe400078e0202 */
[----:B------:R-:W-:-:S02]  /*43e0*/  IMAD.MOV.U32 R25, RZ, RZ, R3 ;  /* 0x000000ffff197224 */ /* 0x000fc400078e0003 */
[----:B------:R-:W1:Y:S01]  /*43f0*/  LDC R3, c[0x0][0x3b0] ;  /* 0x0000ec00ff037b82 */ /* 0x000e620000000800 */
[----:B------:R2:W-:Y:S04]  /*4400*/  STS.64 [R29+0x8], R4 ;  /* 0x000008041d007388 */ /* 0x0005e80000000a00 */
[----:B------:R-:W-:Y:S04]  /*4410*/  STS.64 [R29], R24 ;  /* 0x000000181d007388 */ /* 0x000fe80000000a00 */
[----:B------:R-:W-:Y:S01]  /*4420*/  STS.64 [R29+0x10], R16 ;  /* 0x000010101d007388 */ /* 0x000fe20000000a00 */
[----:B0-----:R-:W-:Y:S01]  /*4430*/  UIADD3 UR4, UPT, UPT, UR9, UR4, URZ ;  /* 0x0000000409047290 */ /* 0x001fe2000fffe0ff */
[----:B--2---:R-:W-:-:S03]  /*4440*/  IADD3 R4, P0, PT, R14, R12, RZ ;  /* 0x0000000c0e047210 */ /* 0x004fc60007f1e0ff */
[----:B------:R-:W-:Y:S01]  /*4450*/  UIMAD.WIDE UR4, UR4, 0xdc0, URZ ;  /* 0x00000dc0040478a5 */ /* 0x000fe2000f8e02ff */
[----:B------:R-:W-:Y:S01]  /*4460*/  STS.64 [R29+0x18], R18 ;  /* 0x000018121d007388 */ /* 0x000fe20000000a00 */
[----:B------:R-:W-:Y:S01]  /*4470*/  IMAD.X R5, R15, 0x1, R13, P0 ;  /* 0x000000010f057824 */ /* 0x000fe200000e060d */
[----:B------:R-:W-:Y:S02]  /*4480*/  IADD3 R26, P0, PT, R20, R4, RZ ;  /* 0x00000004141a7210 */ /* 0x000fe40007f1e0ff */
[----:B------:R-:W-:Y:S03]  /*4490*/  STS.64 [R29+0x20], R22 ;  /* 0x000020161d007388 */ /* 0x000fe60000000a00 */
[----:B------:R-:W-:Y:S01]  /*44a0*/  IMAD.X R27, R21, 0x1, R5, P0 ;  /* 0x00000001151b7824 */ /* 0x000fe200000e0605 */
[----:B------:R-:W-:Y:S01]  /*44b0*/  ISETP.NE.AND P0, PT, R0, RZ, PT ;  /* 0x000000ff0000720c */ /* 0x000fe20003f05270 */
[----:B-1----:R-:W-:Y:S01]  /*44c0*/  VIADD R30, R3, -UR4 ;  /* 0x80000004031e7c36 */ /* 0x002fe20008000000 */
[----:B------:R-:W-:Y:S04]  /*44d0*/  STS.64 [R29+0x28], R6 ;  /* 0x000028061d007388 */ /* 0x000fe80000000a00 */
[----:B------:R-:W-:Y:S04]  /*44e0*/  STS.64 [R29+0x30], R8 ;  /* 0x000030081d007388 */ /* 0x000fe80000000a00 */
[----:B------:R-:W-:Y:S04]  /*44f0*/  STS.64 [R29+0x38], R10 ;  /* 0x0000380a1d007388 */ /* 0x000fe80000000a00 */
[----:B------:R-:W-:Y:S04]  /*4500*/  STS.64 [R29+0x40], R12 ;  /* 0x0000400c1d007388 */ /* 0x000fe80000000a00 */
[----:B------:R-:W-:Y:S04]  /*4510*/  STS.64 [R29+0x48], R4 ;  /* 0x000048041d007388 */ /* 0x000fe80000000a00 */
[----:B------:R0:W-:Y:S01]  /*4520*/  STS.64 [R29+0x50], R26 ;  /* 0x0000501a1d007388 */ /* 0x0001e20000000a00 */
[----:B------:R-:W-:-:S03]  /*4530*/  NOP ;  /* 0x0000000000007918 */ /* 0x000fc60000000000 */
[----:B------:R-:W-:Y:S04]  /*4540*/  LDS.64 R24, [R2] ;  /* 0x0000000002187984 */ /* 0x000fe80000000a00 */
[----:B------:R-:W-:Y:S01]  /*4550*/  LDS.64 R18, [R2+0x100] ;  /* 0x0001000002127984 */ /* 0x000fe20000000a00 */
[C---:B0-----:R-:W-:Y:S02]  /*4560*/  LOP3.LUT R26, R0.reuse, 0x1f, RZ, 0xc0, !PT ;  /* 0x0000001f001a7812 */ /* 0x041fe400078ec0ff */
[----:B------:R-:W-:Y:S01]  /*4570*/  LOP3.LUT R27, R0, 0x3e0, RZ, 0xc0, !PT ;  /* 0x000003e0001b7812 */ /* 0x000fe200078ec0ff */
[----:B------:R-:W-:Y:S04]  /*4580*/  LDS.64 R20, [R2+0x200] ;  /* 0x0002000002147984 */ /* 0x000fe80000000a00 */
[----:B------:R-:W-:Y:S01]  /*4590*/  LDS.64 R16, [R2+0x300] ;  /* 0x0003000002107984 */ /* 0x000fe20000000a00 */
[----:B------:R-:W-:-:S03]  /*45a0*/  IMAD R28, R27, 0xb, R26 ;  /* 0x0000000b1b1c7824 */ /* 0x000fc600078e021a */
[----:B------:R-:W-:Y:S01]  /*45b0*/  LDS.64 R14, [R2+0x400] ;  /* 0x00040000020e7984 */ /* 0x000fe20000000a00 */
[----:B------:R-:W-:-:S03]  /*45c0*/  VIADD R32, R28, 0x60 ;  /* 0x000000601c207836 */ /* 0x000fc60000000000 */
[----:B------:R-:W-:Y:S04]  /*45d0*/  LDS.64 R12, [R2+0x500] ;  /* 0x00050000020c7984 */ /* 0x000fe80000000a00 */
[----:B------:R-:W-:Y:S04]  /*45e0*/  LDS.64 R10, [R2+0x600] ;  /* 0x00060000020a7984 */ /* 0x000fe80000000a00 */
[----:B------:R-:W-:Y:S04]  /*45f0*/  LDS.64 R8, [R2+0x700] ;  /* 0x0007000002087984 */ /* 0x000fe80000000a00 */
[----:B------:R-:W-:Y:S04]  /*4600*/  LDS.64 R6, [R2+0x800] ;  /* 0x0008000002067984 */ /* 0x000fe80000000a00 */
[----:B------:R-:W-:Y:S04]  /*4610*/  LDS.64 R4, [R2+0x900] ;  /* 0x0009000002047984 */ /* 0x000fe80000000a00 */
[----:B------:R0:W-:Y:S04]  /*4620*/  LDS.64 R22, [R2+0xa00] ;  /* 0x000a000002167984 */ /* 0x0001e80000000a00 */
[----:B------:R1:W-:Y:S01]  /*4630*/  @!P0 STS [UR7+0x6e00], R30 ;  /* 0x006e001eff008988 */ /* 0x0003e20008000807 */
[----:B------:R-:W-:Y:S01]  /*4640*/  BAR.SYNC.DEFER_BLOCKING 0x0 ;  /* 0x0000000000007b1d */ /* 0x000fe20000010000 */
[C---:B------:R-:W-:Y:S01]  /*4650*/  IADD3 R0, P0, PT, R28.reuse, UR4, RZ ;  /* 0x000000041c007c10 */ /* 0x040fe2000ff1e0ff */
[----:B0-----:R-:W-:-:S02]  /*4660*/  VIADD R2, R28, 0x20 ;  /* 0x000000201c027836 */ /* 0x001fc40000000000 */
[----:B-1----:R-:W-:Y:S02]  /*4670*/  VIADD R30, R28, 0x40 ;  /* 0x000000401c1e7836 */ /* 0x002fe40000000000 */
[----:B------:R-:W-:Y:S01]  /*4680*/  IMAD.X R27, RZ, RZ, UR5, P0 ;  /* 0x00000005ff1b7e24 */ /* 0x000fe200080e06ff */
[----:B----4-:R-:W-:-:S04]  /*4690*/  LEA R26, P0, R0, UR12, 0x3 ;  /* 0x0000000c001a7c11 */ /* 0x010fc8000f8018ff */
        /* <DEDUP_REMOVED lines=8> */
[----:B------:R-:W-:-:S02]  /*4720*/  ISETP.GE.AND P1, PT, R32, R3, PT ;  /* 0x000000032000720c */ /* 0x000fc40003f26270 */
[-C--:B------:R-:W-:Y:S01]  /*4730*/  ISETP.GE.AND P4, PT, R0, R3.reuse, PT ;  /* 0x000000030000720c */ /* 0x080fe20003f86270 */
[----:B------:R-:W-:Y:S01]  /*4740*/  VIADD R0, R28, 0xe0 ;  /* 0x000000e01c007836 */ /* 0x000fe20000000000 */
[-C--:B------:R-:W-:Y:S01]  /*4750*/  ISETP.GE.AND P3, PT, R2, R3.reuse, PT ;  /* 0x000000030200720c */ /* 0x080fe20003f66270 */
[----:B------:R-:W-:Y:S01]  /*4760*/  VIADD R2, R28, 0x100 ;  /* 0x000001001c027836 */ /* 0x000fe20000000000 */
[-C--:B------:R-:W-:Y:S01]  /*4770*/  ISETP.GE.AND P2, PT, R30, R3.reuse, PT ;  /* 0x000000031e00720c */ /* 0x080fe20003f46270 */
[----:B------:R0:W-:Y:S01]  /*4780*/  @!P5 STG.E.64 desc[UR10][R26.64], R24 ;  /* 0x000000181a00d986 */ /* 0x0001e2000c101b0a */
[-C--:B------:R-:W-:Y:S01]  /*4790*/  ISETP.GE.AND P5, PT, R0, R3.reuse, PT ;  /* 0x000000030000720c */ /* 0x080fe20003fa6270 */
[C---:B------:R-:W-:Y:S02]  /*47a0*/  VIADD R0, R28.reuse, 0x120 ;  /* 0x000001201c007836 */ /* 0x040fe40000000000 */
[----:B------:R-:W-:Y:S01]  /*47b0*/  VIADD R28, R28, 0x140 ;  /* 0x000001401c1c7836 */ /* 0x000fe20000000000 */
[----:B------:R0:W-:Y:S01]  /*47c0*/  @!P6 STG.E.64 desc[UR10][R26.64+0x100], R18 ;  /* 0x000100121a00e986 */ /* 0x0001e2000c101b0a */
[----:B------:R-:W-:-:S03]  /*47d0*/  ISETP.GE.AND P6, PT, R2, R3, PT ;  /* 0x000000030200720c */ /* 0x000fc60003fc6270 */
[----:B------:R0:W-:Y:S01]  /*47e0*/  @!P0 STG.E.64 desc[UR10][R26.64+0x200], R20 ;  /* 0x000200141a008986 */ /* 0x0001e2000c101b0a */
[----:B------:R-:W-:-:S03]  /*47f0*/  ISETP.GE.AND P0, PT, R0, R3, PT ;  /* 0x000000030000720c */ /* 0x000fc60003f06270 */
        /* <DEDUP_REMOVED lines=11> */
.L_x_5071:
[----:B------:R-:W-:Y:S01]  /*48b0*/  BSSY B1, `(.L_x_5102) ;  /* 0x0000006000017945 */ /* 0x000fe20003800000 */
[----:B------:R-:W-:Y:S01]  /*48c0*/  PLOP3.LUT P0, PT, P0, PT, PT, 0x8, 0x80 ;  /* 0x000000000080781c */ /* 0x000fe2000070e170 */
[----:B------:R-:W-:-:S12]  /*48d0*/  IMAD.MOV.U32 R0, RZ, RZ, -0x1 ;  /* 0xffffffffff007424 */ /* 0x000fd800078e00ff */
[----:B------:R-:W-:Y:S05]  /*48e0*/  WARPSYNC.COLLECTIVE R0, `(.L_x_5103) ;  /* 0x0000000000087348 */ /* 0x000fea0003c00000 */
[----:B------:R-:W-:Y:S01]  /*48f0*/  VOTE.ANY P0, P0 ;  /* 0x0000000000ff7806 */ /* 0x000fe20000000100 */
[----:B------:R-:W-:-:S12]  /*4900*/  ENDCOLLECTIVE ;  /* 0x000000000000791b */ /* 0x000fd80003800000 */
.L_x_5103:
[----:B------:R-:W-:Y:S05]  /*4910*/  BSYNC B1 ;  /* 0x0000000000017941 */ /* 0x000fea0003800000 */
.L_x_5102:
[----:B------:R-:W-:Y:S05]  /*4920*/  BRA `(.L_x_5104) ;  /* 0xffffffc800847947 */ /* 0x000fea000383ffff */
.L_x_5073:
[----:B------:R-:W-:Y:S01]  /*4930*/  BSSY B1, `(.L_x_5105) ;  /* 0x0000006000017945 */ /* 0x000fe20003800000 */
[----:B------:R-:W-:Y:S01]  /*4940*/  PLOP3.LUT P0, PT, P0, PT, PT, 0x8, 0x80 ;  /* 0x000000000080781c */ /* 0x000fe2000070e170 */
[----:B------:R-:W-:-:S12]  /*4950*/  IMAD.MOV.U32 R0, RZ, RZ, -0x1 ;  /* 0xffffffffff007424 */ /* 0x000fd800078e00ff */
[----:B------:R-:W-:Y:S05]  /*4960*/  WARPSYNC.COLLECTIVE R0, `(.L_x_5106) ;  /* 0x0000000000087348 */ /* 0x000fea0003c00000 */
[----:B------:R-:W-:Y:S01]  /*4970*/  VOTE.ANY P0, P0 ;  /* 0x0000000000ff7806 */ /* 0x000fe20000000100 */
[----:B------:R-:W-:-:S12]  /*4980*/  ENDCOLLECTIVE ;  /* 0x000000000000791b */ /* 0x000fd80003800000 */
.L_x_5106:
[----:B------:R-:W-:Y:S05]  /*4990*/  BSYNC B1 ;  /* 0x0000000000017941 */ /* 0x000fea0003800000 */
.L_x_5105:
[----:B------:R-:W-:Y:S05]  /*49a0*/  BRA `(.L_x_5107) ;  /* 0xffffffc8008c7947 */ /* 0x000fea000383ffff */
.L_x_5075:
[----:B------:R-:W0:Y:S01]  /*49b0*/  S2R R2, SR_GEMASK ;  /* 0x0000000000027919 */ /* 0x000e220000003c00 */
[----:B------:R-:W-:Y:S01]  /*49c0*/  ISETP.NE.U32.AND P0, PT, R16, 0x65, PT ;  /* 0x000000651000780c */ /* 0x000fe20003f05070 */
[----:B------:R-:W-:Y:S01]  /*49d0*/  BSSY B1, `(.L_x_5108) ;  /* 0x0000007000017945 */ /* 0x000fe20003800000 */
[----:B------:R-:W-:Y:S01]  /*49e0*/  PLOP3.LUT P2, PT, P1, PT, PT, 0x8, 0x80 ;  /* 0x000000000080781c */ /* 0x000fe20000f4e170 */
[----:B------:R-:W-:Y:S01]  /*49f0*/  IMAD.MOV.U32 R0, RZ, RZ, -0x1 ;  /* 0xffffffffff007424 */ /* 0x000fe200078e00ff */
[----:B------:R-:W-:-:S13]  /*4a00*/  ISETP.NE.AND.EX P0, PT, R17, RZ, PT, P0 ;  /* 0x000000ff1100720c */ /* 0x000fda0003f05300 */
[----:B0-----:R-:W-:Y:S05]  /*4a10*/  WARPSYNC.COLLECTIVE R0, `(.L_x_5109) ;  /* 0x0000000000087348 */ /* 0x001fea0003c00000 */
[----:B------:R-:W-:Y:S01]  /*4a20*/  VOTE.ANY R0, PT, P2 ;  /* 0x0000000000007806 */ /* 0x000fe200010e0100 */
[----:B0-----:R-:W-:Y:S06]  /*4a30*/  ENDCOLLECTIVE ;  /* 0x000000000000791b */ /* 0x001fec0003800000 */
.L_x_5109:
[----:B------:R-:W-:Y:S05]  /*4a40*/  BSYNC B1 ;  /* 0x0000000000017941 */ /* 0x000fea0003800000 */
.L_x_5108:
[----:B------:R-:W-:Y:S01]  /*4a50*/  LOP3.LUT R0, R0, 0x80000000, R2, 0xec, !PT ;  /* 0x8000000000007812 */ /* 0x000fe200078eec02 */
[----:B------:R-:W-:Y:S01]  /*4a60*/  IMAD.MOV.U32 R5, RZ, RZ, R18 ;  /* 0x000000ffff057224 */ /* 0x000fe200078e0012 */
[----:B------:R-:W0:Y:S03]  /*4a70*/  S2R R38, SR_LANEID ;  /* 0x0000000000267919 */ /* 0x000e260000000000 */
[----:B------:R-:W-:-:S05]  /*4a80*/  VIADD R3, R0, 0xffffffff ;  /* 0xffffffff00037836 */ /* 0x000fca0000000000 */
[----:B------:R-:W-:Y:S01]  /*4a90*/  LOP3.LUT R44, R0, R3, RZ, 0xc, !PT ;  /* 0x00000003002c7212 */ /* 0x000fe200078e0cff */
[----:B------:R-:W-:Y:S02]  /*4aa0*/  IMAD.MOV.U32 R3, RZ, RZ, 0x1 ;  /* 0x00000001ff037424 */ /* 0x000fe400078e00ff */
[----:B------:R-:W-:-:S03]  /*4ab0*/  IMAD.MOV.U32 R0, RZ, RZ, -0x1 ;  /* 0xffffffffff007424 */ /* 0x000fc600078e00ff */
[----:B------:R-:W1:Y:S02]  /*4ac0*/  POPC R44, R44 ;  /* 0x0000002c002c7309 */ /* 0x000e640000000000 */
[----:B-1----:R-:W-:Y:S01]  /*4ad0*/  IMAD.MOV.U32 R2, RZ, RZ, R44 ;  /* 0x000000ffff027224 */ /* 0x002fe200078e002c */
[C---:B0-----:R-:W-:Y:S01]  /*4ae0*/  ISETP.GE.AND P1, PT, R38.reuse, R44, PT ;  /* 0x0000002c2600720c */ /* 0x041fe20003f26270 */
[----:B------:R-:W-:-:S12]  /*4af0*/  VIADD R31, R38, 0x2 ;  /* 0x00000002261f7836 */ /* 0x000fd80000000000 */
[----:B------:R-:W-:Y:S05]  /*4b00*/  WARPSYNC.COLLECTIVE R0, `(.L_x_5110) ;  /* 0x0000000000087348 */ /* 0x000fea0003c00000 */
[----:B------:R0:W1:Y:S02]  /*4b10*/  SHFL.DOWN P2, R4, R5, R3, R2 ;  /* 0x0800000305047389 */ /* 0x0000640000040002 */
[----:B01----:R-:W-:Y:S05]  /*4b20*/  ENDCOLLECTIVE ;  /* 0x000000000000791b */ /* 0x003fea0003800000 */
.L_x_5110:
[----:B------:R-:W-:Y:S02]  /*4b30*/  VIADD R30, R38, 0x4 ;  /* 0x00000004261e7836 */ /* 0x000fe40000000000 */
[----:B------:R-:W-:Y:S02]  /*4b40*/  IMAD.MOV.U32 R5, RZ, RZ, R19 ;  /* 0x000000ffff057224 */ /* 0x000fe400078e0013 */
[----:B------:R-:W-:-:S07]  /*4b50*/  IMAD.MOV.U32 R29, RZ, RZ, R4 ;  /* 0x000000ffff1d7224 */ /* 0x000fce00078e0004 */
[----:B------:R-:W-:Y:S05]  /*4b60*/  WARPSYNC.COLLECTIVE R0, `(.L_x_5111) ;  /* 0x0000000000087348 */ /* 0x000fea0003c00000 */
[----:B------:R0:W1:Y:S02]  /*4b70*/  SHFL.DOWN P2, R4, R5, R3, R2 ;  /* 0x0800000305047389 */ /* 0x0000640000040002 */
[----:B01----:R-:W-:Y:S05]  /*4b80*/  ENDCOLLECTIVE ;  /* 0x000000000000791b */ /* 0x003fea0003800000 */
.L_x_5111:
[----:B------:R-:W-:Y:S01]  /*4b90*/  SEL R29, R29, RZ, !P1 ;  /* 0x000000ff1d1d7207 */ /* 0x000fe20004800000 */
[----:B------:R-:W-:Y:S01]  /*4ba0*/  IMAD.MOV.U32 R3, RZ, RZ, 0x2 ;  /* 0x00000002ff037424 */ /* 0x000fe200078e00ff */
[----:B------:R-:W-:Y:S02]  /*4bb0*/  SEL R17, R4, RZ, !P1 ;  /* 0x000000ff04117207 */ /* 0x000fe40004800000 */
[----:B------:R-:W-:-:S05]  /*4bc0*/  IADD3 R37, P1, PT, R18, R29, RZ ;  /* 0x0000001d12257210 */ /* 0x000fca0007f3e0ff */
[----:B------:R-:W-:Y:S02]  /*4bd0*/  IMAD.MOV.U32 R5, RZ, RZ, R37 ;  /* 0x000000ffff057224 */ /* 0x000fe400078e0025 */
[----:B------:R-:W-:Y:S01]  /*4be0*/  IMAD.X R34, R19, 0x1, R17, P1 ;  /* 0x0000000113227824 */ /* 0x000fe200008e0611 */
[----:B------:R-:W-:-:S13]  /*4bf0*/  ISETP.GT.AND P1, PT, R31, R44, PT ;  /* 0x0000002c1f00720c */ /* 0x000fda0003f24270 */
[----:B------:R-:W-:Y:S05]  /*4c00*/  WARPSYNC.COLLECTIVE R0, `(.L_x_5112) ;  /* 0x0000000000087348 */ /* 0x000fea0003c00000 */
[----:B------:R0:W1:Y:S02]  /*4c10*/  SHFL.DOWN P2, R4, R5, R3, R2 ;  /* 0x0800000305047389 */ /* 0x0000640000040002 */
[----:B01----:R-:W-:Y:S05]  /*4c20*/  ENDCOLLECTIVE ;  /* 0x000000000000791b */ /* 0x003fea0003800000 */
.L_x_5112:
[----:B------:R-:W-:Y:S02]  /*4c30*/  IMAD.MOV.U32 R5, RZ, RZ, R34 ;  /* 0x000000ffff057224 */ /* 0x000fe400078e0022 */
[----:B------:R-:W-:-:S07]  /*4c40*/  IMAD.MOV.U32 R29, RZ, RZ, R4 ;  /* 0x000000ffff1d7224 */ /* 0x000fce00078e0004 */
[----:B------:R-:W-:Y:S05]  /*4c50*/  WARPSYNC.COLLECTIVE R0, `(.L_x_5113) ;  /* 0x0000000000087348 */ /* 0x000fea0003c00000 */
[----:B------:R0:W1:Y:S02]  /*4c60*/  SHFL.DOWN P2, R4, R5, R3, R2 ;  /* 0x0800000305047389 */ /* 0x0000640000040002 */
[----:B01----:R-:W-:Y:S05]  /*4c70*/  ENDCOLLECTIVE ;  /* 0x000000000000791b */ /* 0x003fea0003800000 */
.L_x_5113:
[----:B------:R-:W-:Y:S01]  /*4c80*/  SEL R16, R29, RZ, !P1 ;  /* 0x000000ff1d107207 */ /* 0x000fe20004800000 */
[----:B------:R-:W-:-:S03]  /*4c90*/  IMAD.MOV.U32 R3, RZ, RZ, 0x4 ;  /* 0x00000004ff037424 */ /* 0x000fc600078e00ff */
[----:B------:R-:W-:Y:S02]  /*4ca0*/  IADD3 R29, P2, PT, R16, R37, RZ ;  /* 0x00000025101d7210 */ /* 0x000fe40007f5e0ff */
[----:B------:R-:W-:Y:S02]  /*4cb0*/  SEL R35, R4, RZ, !P1 ;  /* 0x000000ff04237207 */ /* 0x000fe40004800000 */
[----:B------:R-:W-:Y:S01]  /*4cc0*/  ISETP.GT.AND P1, PT, R30, R44, PT ;  /* 0x0000002c1e00720c */ /* 0x000fe20003f24270 */
[----:B------:R-:W-:Y:S02]  /*4cd0*/  IMAD.MOV.U32 R5, RZ, RZ, R29 ;  /* 0x000000ffff057224 */ /* 0x000fe400078e001d */
[----:B------:R-:W-:Y:S02]  /*4ce0*/  IMAD.X R35, R35, 0x1, R34, P2 ;  /* 0x0000000123237824 */ /* 0x000fe400010e0622 */
[----:B------:R-:W-:-:S08]  /*4cf0*/  VIADD R34, R38, 0x10 ;  /* 0x0000001026227836 */ /* 0x000fd00000000000 */
[----:B------:R-:W-:Y:S05]  /*4d00*/  WARPSYNC.COLLECTIVE R0, `(.L_x_5114) ;  /* 0x0000000000087348 */ /* 0x000fea0003c00000 */
[----:B------:R0:W1:Y:S02]  /*4d10*/  SHFL.DOWN P2, R4, R5, R3, R2 ;  /* 0x0800000305047389 */ /* 0x0000640000040002 */
[----:B01----:R-:W-:Y:S05]  /*4d20*/  ENDCOLLECTIVE ;  /* 0x000000000000791b */ /* 0x003fea0003800000 */
.L_x_5114:
[----:B------:R-:W-:Y:S02]  /*4d30*/  IMAD.MOV.U32 R5, RZ, RZ, R35 ;  /* 0x000000ffff057224 */ /* 0x000fe400078e0023 */
[----:B------:R-:W-:-:S07]  /*4d40*/  IMAD.MOV.U32 R18, RZ, RZ, R4 ;  /* 0x000000ffff127224 */ /* 0x000fce00078e0004 */
[----:B------:R-:W-:Y:S05]  /*4d50*/  WARPSYNC.COLLECTIVE R0, `(.L_x_5115) ;  /* 0x0000000000087348 */ /* 0x000fea0003c00000 */
[----:B------:R0:W1:Y:S02]  /*4d60*/  SHFL.DOWN P2, R4, R5, R3, R2 ;  /* 0x0800000305047389 */ /* 0x0000640000040002 */
[----:B01----:R-:W-:Y:S05]  /*4d70*/  ENDCOLLECTIVE ;  /* 0x000000000000791b */ /* 0x003fea0003800000 */
.L_x_5115:
[----:B------:R-:W-:Y:S01]  /*4d80*/  SEL R18, R18, RZ, !P1 ;  /* 0x000000ff12127207 */ /* 0x000fe20004800000 */
[----:B------:R-:W-:-:S03]  /*4d90*/  IMAD.MOV.U32 R3, RZ, RZ, 0x8 ;  /* 0x00000008ff037424 */ /* 0x000fc600078e00ff */
[----:B------:R-:W-:Y:S01]  /*4da0*/  IADD3 R37, P2, PT, R18, R29, RZ ;  /* 0x0000001d12257210 */ /* 0x000fe20007f5e0ff */
[----:B------:R-:W-:Y:S01]  /*4db0*/  VIADD R29, R38, 0x8 ;  /* 0x00000008261d7836 */ /* 0x000fe20000000000 */
[----:B------:R-:W-:-:S03]  /*4dc0*/  SEL R4, R4, RZ, !P1 ;  /* 0x000000ff04047207 */ /* 0x000fc60004800000 */
[----:B------:R-:W-:Y:S01]  /*4dd0*/  IMAD.MOV.U32 R5, RZ, RZ, R37 ;  /* 0x000000ffff057224 */ /* 0x000fe200078e0025 */
[----:B------:R-:W-:Y:S01]  /*4de0*/  ISETP.GT.AND P1, PT, R29, R44, PT ;  /* 0x0000002c1d00720c */ /* 0x000fe20003f24270 */
[----:B------:R-:W-:-:S12]  /*4df0*/  IMAD.X R19, R4, 0x1, R35, P2 ;  /* 0x0000000104137824 */ /* 0x000fd800010e0623 */
[----:B------:R-:W-:Y:S05]  /*4e00*/  WARPSYNC.COLLECTIVE R0, `(.L_x_5116) ;  /* 0x0000000000087348 */ /* 0x000fea0003c00000 */
[----:B------:R0:W1:Y:S02]  /*4e10*/  SHFL.DOWN P2, R4, R5, R3, R2 ;  /* 0x0800000305047389 */ /* 0x0000640000040002 */
[----:B01----:R-:W-:Y:S05]  /*4e20*/  ENDCOLLECTIVE ;  /* 0x000000000000791b */ /* 0x003fea0003800000 */
.L_x_5116:
[----:B------:R-:W-:Y:S02]  /*4e30*/  IMAD.MOV.U32 R5, RZ, RZ, R19 ;  /* 0x000000ffff057224 */ /* 0x000fe400078e0013 */
[----:B------:R-:W-:-:S07]  /*4e40*/  IMAD.MOV.U32 R18, RZ, RZ, R4 ;  /* 0x000000ffff127224 */ /* 0x000fce00078e0004 */
[----:B------:R-:W-:Y:S05]  /*4e50*/  WARPSYNC.COLLECTIVE R0, `(.L_x_5117) ;  /* 0x0000000000087348 */ /* 0x000fea0003c00000 */
[----:B------:R0:W1:Y:S02]  /*4e60*/  SHFL.DOWN P2, R4, R5, R3, R2 ;  /* 0x0800000305047389 */ /* 0x0000640000040002 */
[----:B01----:R-:W-:Y:S05]  /*4e70*/  ENDCOLLECTIVE ;  /* 0x000000000000791b */ /* 0x003fea0003800000 */
.L_x_5117:
[----:B------:R-:W-:Y:S01]  /*4e80*/  SEL R18, R18, RZ, !P1 ;  /* 0x000000ff12127207 */ /* 0x000fe20004800000 */
[----:B------:R-:W-:-:S03]  /*4e90*/  IMAD.MOV.U32 R3, RZ, RZ, 0x10 ;  /* 0x00000010ff037424 */ /* 0x000fc600078e00ff */
[----:B------:R-:W-:Y:S02]  /*4ea0*/  IADD3 R35, P2, PT, R18, R37, RZ ;  /* 0x0000002512237210 */ /* 0x000fe40007f5e0ff */
[----:B------:R-:W-:Y:S02]  /*4eb0*/  SEL R4, R4, RZ, !P1 ;  /* 0x000000ff04047207 */ /* 0x000fe40004800000 */
[----:B------:R-:W-:Y:S01]  /*4ec0*/  ISETP.GT.AND P1, PT, R34, R44, PT ;  /* 0x0000002c2200720c */ /* 0x000fe20003f24270 */
[----:B------:R-:W-:Y:S02]  /*4ed0*/  IMAD.MOV.U32 R5, RZ, RZ, R35 ;  /* 0x000000ffff057224 */ /* 0x000fe400078e0023 */
[----:B------:R-:W-:-:S10]  /*4ee0*/  IMAD.X R36, R4, 0x1, R19, P2 ;  /* 0x0000000104247824 */ /* 0x000fd400010e0613 */
[----:B------:R-:W-:Y:S05]  /*4ef0*/  WARPSYNC.COLLECTIVE R0, `(.L_x_5118) ;  /* 0x0000000000087348 */ /* 0x000fea0003c00000 */
[----:B------:R0:W1:Y:S02]  /*4f00*/  SHFL.DOWN P2, R4, R5, R3, R2 ;  /* 0x0800000305047389 */ /* 0x0000640000040002 */
[----:B01----:R-:W-:Y:S05]  /*4f10*/  ENDCOLLECTIVE ;  /* 0x000000000000791b */ /* 0x003fea0003800000 */
.L_x_5118:
[----:B------:R-:W-:Y:S02]  /*4f20*/  IMAD.MOV.U32 R5, RZ, RZ, R36 ;  /* 0x000000ffff057224 */ /* 0x000fe400078e0024 */
[----:B------:R-:W-:-:S07]  /*4f30*/  IMAD.MOV.U32 R18, RZ, RZ, R4 ;  /* 0x000000ffff127224 */ /* 0x000fce00078e0004 */
[----:B------:R-:W-:Y:S05]  /*4f40*/  WARPSYNC.COLLECTIVE R0, `(.L_x_5119) ;  /* 0x0000000000087348 */ /* 0x000fea0003c00000 */
[----:B------:R0:W1:Y:S02]  /*4f50*/  SHFL.DOWN P2, R4, R5, R3, R2 ;  /* 0x0800000305047389 */ /* 0x0000640000040002 */
[----:B01----:R-:W-:Y:S05]  /*4f60*/  ENDCOLLECTIVE ;  /* 0x000000000000791b */ /* 0x003fea0003800000 */
.L_x_5119:
[----:B------:R-:W-:Y:S05]  /*4f70*/  WARPSYNC.COLLECTIVE R0, `(.L_x_5120) ;  /* 0x0000000000087348 */ /* 0x000fea0003c00000 */
[----:B------:R-:W-:Y:S01]  /*4f80*/  VOTE.ALL P0, P0 ;  /* 0x0000000000ff7806 */ /* 0x000fe20000000000 */
[----:B------:R-:W-:-:S12]  /*4f90*/  ENDCOLLECTIVE ;  /* 0x000000000000791b */ /* 0x000fd80003800000 */
.L_x_5120:
[----:B------:R-:W-:Y:S01]  /*4fa0*/  SEL R18, R18, RZ, !P1 ;  /* 0x000000ff12127207 */ /* 0x000fe20004800000 */
[----:B------:R-:W0:Y:S01]  /*4fb0*/  LDC.64 R2, c[0x0][0x390] ;  /* 0x0000e400ff027b82 */ /* 0x000e220000000a00 */
[----:B------:R-:W-:Y:S02]  /*4fc0*/  SEL R17, R4, RZ, !P1 ;  /* 0x000000ff04117207 */ /* 0x000fe40004800000 */
[----:B------:R-:W-:-:S05]  /*4fd0*/  IADD3 R35, P2, PT, R18, R35, RZ ;  /* 0x0000002312237210 */ /* 0x000fca0007f5e0ff */
[----:B------:R-:W-:Y:S01]  /*4fe0*/  IMAD.X R36, R17, 0x1, R36, P2 ;  /* 0x0000000111247824 */ /* 0x000fe200010e0624 */
[----:B0-----:R-:W-:-:S05]  /*4ff0*/  IADD3 R37, P1, PT, R2, 0x200, RZ ;  /* 0x0000020002257810 */ /* 0x001fca0007f3e0ff */
[----:B------:R-:W-:Y:S01]  /*5000*/  IMAD.X R38, RZ, RZ, R3, P1 ;  /* 0x000000ffff267224 */ /* 0x000fe200008e0603 */
[----:B------:R-:W-:Y:S07]  /*5010*/  BRA `(.L_x_5121) ;  /* 0xffffffc400d47947 */ /* 0x000fee000383ffff */
.L_x_5077:
[----:B------:R-:W-:Y:S01]  /*5020*/  BSSY B1, `(.L_x_5122) ;  /* 0x0000006000017945 */ /* 0x000fe20003800000 */
[----:B------:R-:W-:Y:S01]  /*5030*/  PLOP3.LUT P0, PT, P0, PT, PT, 0x8, 0x80 ;  /* 0x000000000080781c */ /* 0x000fe2000070e170 */
[----:B------:R-:W-:-:S12]  /*5040*/  IMAD.MOV.U32 R0, RZ, RZ, -0x1 ;  /* 0xffffffffff007424 */ /* 0x000fd800078e00ff */
[----:B------:R-:W-:Y:S05]  /*5050*/  WARPSYNC.COLLECTIVE R0, `(.L_x_5123) ;  /* 0x0000000000087348 */ /* 0x000fea0003c00000 */
[----:B------:R-:W-:Y:S01]  /*5060*/  VOTE.ANY P0, P0 ;  /* 0x0000000000ff7806 */ /* 0x000fe20000000100 */
[----:B------:R-:W-:-:S12]  /*5070*/  ENDCOLLECTIVE ;  /* 0x000000000000791b */ /* 0x000fd80003800000 */
.L_x_5123:
[----:B------:R-:W-:Y:S05]  /*5080*/  BSYNC B1 ;  /* 0x0000000000017941 */ /* 0x000fea0003800000 */
.L_x_5122:
[----:B------:R-:W-:Y:S05]  /*5090*/  BRA `(.L_x_5124) ;  /* 0xffffffc400e07947 */ /* 0x000fea000383ffff */
.L_x_5079:
[----:B------:R-:W-:Y:S01]  /*50a0*/  BSSY B1, `(.L_x_5125) ;  /* 0x0000006000017945 */ /* 0x000fe20003800000 */
[----:B------:R-:W-:Y:S01]  /*50b0*/  PLOP3.LUT P0, PT, P0, PT, PT, 0x8, 0x80 ;  /* 0x000000000080781c */ /* 0x000fe2000070e170 */
[----:B------:R-:W-:-:S12]  /*50c0*/  IMAD.MOV.U32 R0, RZ, RZ, -0x1 ;  /* 0xffffffffff007424 */ /* 0x000fd800078e00ff */
[----:B------:R-:W-:Y:S05]  /*50d0*/  WARPSYNC.COLLECTIVE R0, `(.L_x_5126) ;  /* 0x0000000000087348 */ /* 0x000fea0003c00000 */
[----:B------:R-:W-:Y:S01]  /*50e0*/  VOTE.ANY P0, P0 ;  /* 0x0000000000ff7806 */ /* 0x000fe20000000100 */
[----:B------:R-:W-:-:S12]  /*50f0*/  ENDCOLLECTIVE ;  /* 0x000000000000791b */ /* 0x000fd80003800000 */
.L_x_5126:
[----:B------:R-:W-:Y:S05]  /*5100*/  BSYNC B1 ;  /* 0x0000000000017941 */ /* 0x000fea0003800000 */
.L_x_5125:
[----:B------:R-:W-:Y:S05]  /*5110*/  BRA `(.L_x_5127) ;  /* 0xffffffc400e87947 */ /* 0x000fea000383ffff */
.L_x_5081:
[----:B------:R-:W-:Y:S01]  /*5120*/  BSSY B1, `(.L_x_5128) ;  /* 0x0000006000017945 */ /* 0x000fe20003800000 */
[----:B------:R-:W-:Y:S01]  /*5130*/  PLOP3.LUT P2, PT, P1, PT, PT, 0x8, 0x80 ;  /* 0x000000000080781c */ /* 0x000fe20000f4e170 */
[----:B------:R-:W-:-:S12]  /*5140*/  IMAD.MOV.U32 R0, RZ, RZ, -0x1 ;  /* 0xffffffffff007424 */ /* 0x000fd800078e00ff */
[----:B------:R-:W-:Y:S05]  /*5150*/  WARPSYNC.COLLECTIVE R0, `(.L_x_5129) ;  /* 0x0000000000087348 */ /* 0x000fea0003c00000 */
[----:B------:R-:W-:Y:S01]  /*5160*/  VOTE.ANY R0, PT, P2 ;  /* 0x0000000000007806 */ /* 0x000fe200010e0100 */
[----:B------:R-:W-:Y:S06]  /*5170*/  ENDCOLLECTIVE ;  /* 0x000000000000791b */ /* 0x000fec0003800000 */
.L_x_5129:
[----:B------:R-:W-:Y:S05]  /*5180*/  BSYNC B1 ;  /* 0x0000000000017941 */ /* 0x000fea0003800000 */
.L_x_5128:
[----:B------:R-:W0:Y:S01]  /*5190*/  S2R R2, SR_GEMASK ;  /* 0x0000000000027919 */ /* 0x000e220000003c00 */
[----:B------:R-:W-:Y:S02]  /*51a0*/  IMAD.MOV.U32 R5, RZ, RZ, R18 ;  /* 0x000000ffff057224 */ /* 0x000fe400078e0012 */
[----:B------:R-:W-:Y:S01]  /*51b0*/  VIADD R28, R28, 0xffffffe0 ;  /* 0xffffffe01c1c7836 */ /* 0x000fe20000000000 */
[----:B0-----:R-:W-:-:S05]  /*51c0*/  LOP3.LUT R0, R0, 0x80000000, R2, 0xec, !PT ;  /* 0x8000000000007812 */ /* 0x001fca00078eec02 */
[----:B------:R-:W-:-:S05]  /*51d0*/  VIADD R3, R0, 0xffffffff ;  /* 0xffffffff00037836 */ /* 0x000fca0000000000 */
[----:B------:R-:W-:Y:S01]  /*51e0*/  LOP3.LUT R4, R0, R3, RZ, 0xc, !PT ;  /* 0x0000000300047212 */ /* 0x000fe200078e0cff */
[----:B------:R-:W-:Y:S02]  /*51f0*/  IMAD.MOV.U32 R3, RZ, RZ, 0x1 ;  /* 0x00000001ff037424 */ /* 0x000fe400078e00ff */
[----:B------:R-:W-:Y:S01]  /*5200*/  IMAD.MOV.U32 R0, RZ, RZ, -0x1 ;  /* 0xffffffffff007424 */ /* 0x000fe200078e00ff */
[----:B------:R0:W1:Y:S06]  /*5210*/  POPC R2, R4 ;  /* 0x0000000400027309 */ /* 0x00006c0000000000 */
[----:B01----:R-:W-:Y:S05]  /*5220*/  WARPSYNC.COLLECTIVE R0, `(.L_x_5130) ;  /* 0x0000000000087348 */ /* 0x003fea0003c00000 */
[----:B01----:R0:W1:Y:S02]  /*5230*/  SHFL.DOWN P2, R4, R5, R3, R2 ;  /* 0x0800000305047389 */ /* 0x0030640000040002 */
[----:B01----:R-:W-:Y:S05]  /*5240*/  ENDCOLLECTIVE ;  /* 0x000000000000791b */ /* 0x003fea0003800000 */
.L_x_5130:
[----:B------:R-:W-:Y:S02]  /*5250*/  IMAD.MOV.U32 R5, RZ, RZ, R19 ;  /* 0x000000ffff057224 */ /* 0x000fe400078e0013 */
[----:B------:R-:W-:-:S07]  /*5260*/  IMAD.MOV.U32 R44, RZ, RZ, R4 ;  /* 0x000000ffff2c7224 */ /* 0x000fce00078e0004 */
[----:B------:R-:W-:Y:S05]  /*5270*/  WARPSYNC.COLLECTIVE R0, `(.L_x_5131) ;  /* 0x0000000000087348 */ /* 0x000fea0003c00000 */
[----:B------:R0:W1:Y:S02]  /*5280*/  SHFL.DOWN P2, R4, R5, R3, R2 ;  /* 0x0800000305047389 */ /* 0x0000640000040002 */
[----:B01----:R-:W-:Y:S05]  /*5290*/  ENDCOLLECTIVE ;  /* 0x000000000000791b */ /* 0x003fea0003800000 */
.L_x_5131:
[----:B------:R-:W0:Y:S01]  /*52a0*/  S2R R0, SR_LANEID ;  /* 0x0000000000007919 */ /* 0x000e220000000000 */
[----:B------:R-:W-:Y:S01]  /*52b0*/  IMAD.MOV.U32 R3, RZ, RZ, 0x2 ;  /* 0x00000002ff037424 */ /* 0x000fe200078e00ff */
[----:B0-----:R-:W-:Y:S01]  /*52c0*/  ISETP.GE.AND P0, PT, R0, R2, PT ;  /* 0x000000020000720c */ /* 0x001fe20003f06270 */
[----:B------:R-:W-:-:S03]  /*52d0*/  IMAD.MOV.U32 R0, RZ, RZ, -0x1 ;  /* 0xffffffffff007424 */ /* 0x000fc600078e00ff */
[----:B------:R-:W-:Y:S02]  /*52e0*/  SEL R44, R44, RZ, !P0 ;  /* 0x000000ff2c2c7207 */ /* 0x000fe40004000000 */
[----:B------:R-:W-:Y:S02]  /*52f0*/  SEL R4, R4, RZ, !P0 ;  /* 0x000000ff04047207 */ /* 0x000fe40004000000 */
[----:B------:R-:W-:-:S05]  /*5300*/  IADD3 R5, P0, PT, R18, R44, RZ ;  /* 0x0000002c12057210 */ /* 0x000fca0007f1e0ff */
[----:B------:R-:W-:Y:S01]  /*5310*/  IMAD.X R18, R19, 0x1, R4, P0 ;  /* 0x0000000113127824 */ /* 0x000fe200000e0604 */
[----:B------:R-:W-:-:S13]  /*5320*/  ISETP.GT.AND P0, PT, R31, R2, PT ;  /* 0x000000021f00720c */ /* 0x000fda0003f04270 */
[----:B------:R-:W-:Y:S05]  /*5330*/  WARPSYNC.COLLECTIVE R0, `(.L_x_5132) ;  /* 0x0000000000087348 */ /* 0x000fea0003c00000 */
[----:B------:R0:W1:Y:S02]  /*5340*/  SHFL.DOWN P2, R4, R5, R3, R2 ;  /* 0x0800000305047389 */ /* 0x0000640000040002 */
[----:B01----:R-:W-:Y:S05]  /*5350*/  ENDCOLLECTIVE ;  /* 0x000000000000791b */ /* 0x003fea0003800000 */
.L_x_5132:
[----:B------:R-:W-:-:S05]  /*5360*/  IMAD.MOV.U32 R44, RZ, RZ, R4 ;  /* 0x000000ffff2c7224 */ /* 0x000fca00078e0004 */
[----:B------:R-:W-:-:S04]  /*5370*/  SEL R44, R44, RZ, !P0 ;  /* 0x000000ff2c2c7207 */ /* 0x000fc80004000000 */
[----:B------:R-:W-:Y:S01]  /*5380*/  IADD3 R19, P1, PT, R44, R5, RZ ;  /* 0x000000052c137210 */ /* 0x000fe20007f3e0ff */
[----:B------:R-:W-:-:S12]  /*5390*/  IMAD.MOV.U32 R5, RZ, RZ, R18 ;  /* 0x000000ffff057224 */ /* 0x000fd800078e0012 */
[----:B------:R-:W-:Y:S05]  /*53a0*/  WARPSYNC.COLLECTIVE R0, `(.L_x_5133) ;  /* 0x0000000000087348 */ /* 0x000fea0003c00000 */
[----:B------:R0:W1:Y:S02]  /*53b0*/  SHFL.DOWN P2, R4, R5, R3, R2 ;  /* 0x0800000305047389 */ /* 0x0000640000040002 */
[----:B01----:R-:W-:Y:S05]  /*53c0*/  ENDCOLLECTIVE ;  /* 0x000000000000791b */ /* 0x003fea0003800000 */
.L_x_5133:
[----:B------:R-:W-:Y:S02]  /*53d0*/  IMAD.MOV.U32 R5, RZ, RZ, R19 ;  /* 0x000000ffff057224 */ /* 0x000fe400078e0013 */
[----:B------:R-:W-:Y:S01]  /*53e0*/  IMAD.MOV.U32 R3, RZ, RZ, 0x4 ;  /* 0x00000004ff037424 */ /* 0x000fe200078e00ff */
[----:B------:R-:W-:Y:S02]  /*53f0*/  SEL R4, R4, RZ, !P0 ;  /* 0x000000ff04047207 */ /* 0x000fe40004000000 */
[----:B------:R-:W-:-:S03]  /*5400*/  ISETP.GT.AND P0, PT, R30, R2, PT ;  /* 0x000000021e00720c */ /* 0x000fc60003f04270 */
[----:B------:R-:W-:-:S10]  /*5410*/  IMAD.X R18, R4, 0x1, R18, P1 ;  /* 0x0000000104127824 */ /* 0x000fd400008e0612 */
[----:B------:R-:W-:Y:S05]  /*5420*/  WARPSYNC.COLLECTIVE R0, `(.L_x_5134) ;  /* 0x0000000000087348 */ /* 0x000fea0003c00000 */
[----:B------:R0:W1:Y:S02]  /*5430*/  SHFL.DOWN P2, R4, R5, R3, R2 ;  /* 0x0800000305047389 */ /* 0x0000640000040002 */
[----:B01----:R-:W-:Y:S05]  /*5440*/  ENDCOLLECTIVE ;  /* 0x000000000000791b */ /* 0x003fea0003800000 */
.L_x_5134:
[----:B------:R-:W-:Y:S02]  /*5450*/  IMAD.MOV.U32 R5, RZ, RZ, R18 ;  /* 0x000000ffff057224 */ /* 0x000fe400078e0012 */
[----:B------:R-:W-:-:S07]  /*5460*/  IMAD.MOV.U32 R44, RZ, RZ, R4 ;  /* 0x000000ffff2c7224 */ /* 0x000fce00078e0004 */
[----:B------:R-:W-:Y:S05]  /*5470*/  WARPSYNC.COLLECTIVE R0, `(.L_x_5135) ;  /* 0x0000000000087348 */ /* 0x000fea0003c00000 */
[----:B------:R0:W1:Y:S02]  /*5480*/  SHFL.DOWN P2, R4, R5, R3, R2 ;  /* 0x0800000305047389 */ /* 0x0000640000040002 */
[----:B01----:R-:W-:Y:S05]  /*5490*/  ENDCOLLECTIVE ;  /* 0x000000000000791b */ /* 0x003fea0003800000 */
.L_x_5135:
[----:B------:R-:W-:-:S04]  /*54a0*/  SEL R44, R44, RZ, !P0 ;  /* 0x000000ff2c2c7207 */ /* 0x000fc80004000000 */
[----:B------:R-:W-:-:S05]  /*54b0*/  IADD3 R19, P1, PT, R44, R19, RZ ;  /* 0x000000132c137210 */ /* 0x000fca0007f3e0ff */
        /* <DEDUP_REMOVED lines=8> */
.L_x_5136:
[----:B------:R-:W-:Y:S02]  /*5540*/  IMAD.MOV.U32 R5, RZ, RZ, R18 ;  /* 0x000000ffff057224 */ /* 0x000fe400078e0012 */
[----:B------:R-:W-:-:S07]  /*5550*/  IMAD.MOV.U32 R44, RZ, RZ, R4 ;  /* 0x000000ffff2c7224 */ /* 0x000fce00078e0004 */
[----:B------:R-:W-:Y:S05]  /*5560*/  WARPSYNC.COLLECTIVE R0, `(.L_x_5137) ;  /* 0x0000000000087348 */ /* 0x000fea0003c00000 */
[----:B------:R0:W1:Y:S02]  /*5570*/  SHFL.DOWN P2, R4, R5, R3, R2 ;  /* 0x0800000305047389 */ /* 0x0000640000040002 */
[----:B01----:R-:W-:Y:S05]  /*5580*/  ENDCOLLECTIVE ;  /* 0x000000000000791b */ /* 0x003fea0003800000 */
.L_x_5137:
        /* <DEDUP_REMOVED lines=10> */
.L_x_5138:
[----:B------:R-:W-:Y:S02]  /*5630*/  IMAD.MOV.U32 R5, RZ, RZ, R18 ;  /* 0x000000ffff057224 */ /* 0x000fe400078e0012 */
[----:B------:R-:W-:-:S07]  /*5640*/  IMAD.MOV.U32 R44, RZ, RZ, R4 ;  /* 0x000000ffff2c7224 */ /* 0x000fce00078e0004 */
[----:B------:R-:W-:Y:S05]  /*5650*/  WARPSYNC.COLLECTIVE R0, `(.L_x_5139) ;  /* 0x0000000000087348 */ /* 0x000fea0003c00000 */
[----:B------:R0:W1:Y:S02]  /*5660*/  SHFL.DOWN P2, R4, R5, R3, R2 ;  /* 0x0800000305047389 */ /* 0x0000640000040002 */
[----:B01----:R-:W-:Y:S05]  /*5670*/  ENDCOLLECTIVE ;  /* 0x000000000000791b */ /* 0x003fea0003800000 */
.L_x_5139:
[----:B------:R-:W-:-:S04]  /*5680*/  SEL R44, R44, RZ, !P0 ;  /* 0x000000ff2c2c7207 */ /* 0x000fc80004000000 */
[----:B------:R-:W-:Y:S02]  /*5690*/  IADD3 R35, P2, P1, R44, R19, R35 ;  /* 0x000000132c237210 */ /* 0x000fe4000795e023 */
[----:B------:R-:W-:Y:S02]  /*56a0*/  SEL R19, R4, RZ, !P0 ;  /* 0x000000ff04137207 */ /* 0x000fe40004000000 */
[----:B------:R-:W-:Y:S02]  /*56b0*/  ISETP.NE.U32.AND P0, PT, R16, 0x65, PT ;  /* 0x000000651000780c */ /* 0x000fe40003f05070 */
[----:B------:R-:W-:Y:S02]  /*56c0*/  IADD3.X R36, PT, PT, R19, R18, R36, P2, P1 ;  /* 0x0000001213247210 */ /* 0x000fe400017e2424 */
[----:B------:R-:W-:-:S13]  /*56d0*/  ISETP.NE.AND.EX P0, PT, R17, RZ, PT, P0 ;  /* 0x000000ff1100720c */ /* 0x000fda0003f05300 */
[----:B------:R-:W-:Y:S05]  /*56e0*/  WARPSYNC.COLLECTIVE R0, `(.L_x_5140) ;  /* 0x0000000000087348 */ /* 0x000fea0003c00000 */
[----:B------:R-:W-:Y:S01]  /*56f0*/  VOTE.ALL P0, P0 ;  /* 0x0000000000ff7806 */ /* 0x000fe20000000000 */
[----:B------:R-:W-:-:S12]  /*5700*/  ENDCOLLECTIVE ;  /* 0x000000000000791b */ /* 0x000fd80003800000 */
.L_x_5140:
[----:B------:R-:W-:Y:S05]  /*5710*/  BRA `(.L_x_5141) ;  /* 0xffffffc400347947 */ /* 0x000fea000383ffff */
.L_x_5088:
[----:B------:R-:W-:Y:S01]  /*5720*/  BSSY B0, `(.L_x_5142) ;  /* 0x0000006000007945 */ /* 0x000fe20003800000 */
[----:B------:R-:W-:Y:S01]  /*5730*/  PLOP3.LUT P0, PT, P0, PT, PT, 0x8, 0x80 ;  /* 0x000000000080781c */ /* 0x000fe2000070e170 */
[----:B------:R-:W-:-:S12]  /*5740*/  IMAD.MOV.U32 R0, RZ, RZ, -0x1 ;  /* 0xffffffffff007424 */ /* 0x000fd800078e00ff */
[----:B------:R-:W-:Y:S05]  /*5750*/  WARPSYNC.COLLECTIVE R0, `(.L_x_5143) ;  /* 0x0000000000087348 */ /* 0x000fea0003c00000 */
[----:B------:R-:W-:Y:S01]  /*5760*/  VOTE.ANY P0, P0 ;  /* 0x0000000000ff7806 */ /* 0x000fe20000000100 */
[----:B------:R-:W-:-:S12]  /*5770*/  ENDCOLLECTIVE ;  /* 0x000000000000791b */ /* 0x000fd80003800000 */
.L_x_5143:
[----:B------:R-:W-:Y:S05]  /*5780*/  BSYNC B0 ;  /* 0x0000000000007941 */ /* 0x000fea0003800000 */
.L_x_5142:
[----:B------:R-:W-:Y:S05]  /*5790*/  BRA `(.L_x_5144) ;  /* 0xffffffdc00e07947 */ /* 0x000fea000383ffff */
.L_x_5090:
[----:B------:R-:W-:Y:S01]  /*57a0*/  BSSY B0, `(.L_x_5145) ;  /* 0x0000006000007945 */ /* 0x000fe20003800000 */
[----:B------:R-:W-:Y:S01]  /*57b0*/  PLOP3.LUT P0, PT, P0, PT, PT, 0x8, 0x80 ;  /* 0x000000000080781c */ /* 0x000fe2000070e170 */
[----:B------:R-:W-:-:S12]  /*57c0*/  IMAD.MOV.U32 R0, RZ, RZ, -0x1 ;  /* 0xffffffffff007424 */ /* 0x000fd800078e00ff */
[----:B------:R-:W-:Y:S05]  /*57d0*/  WARPSYNC.COLLECTIVE R0, `(.L_x_5146) ;  /* 0x0000000000087348 */ /* 0x000fea0003c00000 */
[----:B------:R-:W-:Y:S01]  /*57e0*/  VOTE.ANY P0, P0 ;  /* 0x0000000000ff7806 */ /* 0x000fe20000000100 */
[----:B------:R-:W-:-:S12]  /*57f0*/  ENDCOLLECTIVE ;  /* 0x000000000000791b */ /* 0x000fd80003800000 */
.L_x_5146:
[----:B------:R-:W-:Y:S05]  /*5800*/  BSYNC B0 ;  /* 0x0000000000007941 */ /* 0x000fea0003800000 */
.L_x_5145:
[----:B------:R-:W-:Y:S05]  /*5810*/  BRA `(.L_x_5147) ;  /* 0xffffffdc00e87947 */ /* 0x000fea000383ffff */
.L_x_5092:
        /* <DEDUP_REMOVED lines=9> */
.L_x_5149:
[----:B------:R-:W-:Y:S05]  /*58b0*/  BSYNC B0 ;  /* 0x0000000000007941 */ /* 0x000fea0003800000 */
.L_x_5148:
[----:B------:R-:W-:Y:S01]  /*58c0*/  LOP3.LUT R0, R0, 0x80000000, R2, 0xec, !PT ;  /* 0x8000000000007812 */ /* 0x000fe200078eec02 */
[----:B------:R-:W-:Y:S01]  /*58d0*/  IMAD.MOV.U32 R5, RZ, RZ, R18 ;  /* 0x000000ffff057224 */ /* 0x000fe200078e0012 */
[----:B------:R-:W0:Y:S01]  /*58e0*/  LDC.64 R30, c[0x0][0x390] ;  /* 0x0000e400ff1e7b82 */ /* 0x000e220000000a00 */
[C---:B------:R-:W-:Y:S02]  /*58f0*/  VIADD R26, R45.reuse, 0x2 ;  /* 0x000000022d1a7836 */ /* 0x040fe40000000000 */
[----:B------:R-:W-:Y:S02]  /*5900*/  VIADD R3, R0, 0xffffffff ;  /* 0xffffffff00037836 */ /* 0x000fe40000000000 */
[----:B------:R-:W-:-:S03]  /*5910*/  VIADD R17, R45, 0x8 ;  /* 0x000000082d117836 */ /* 0x000fc60000000000 */
[----:B------:R-:W-:Y:S01]  /*5920*/  LOP3.LUT R16, R0, R3, RZ, 0xc, !PT ;  /* 0x0000000300107212 */ /* 0x000fe200078e0cff */
[----:B------:R-:W-:Y:S02]  /*5930*/  IMAD.MOV.U32 R3, RZ, RZ, 0x1 ;  /* 0x00000001ff037424 */ /* 0x000fe400078e00ff */
[----:B------:R-:W-:Y:S01]  /*5940*/  IMAD.MOV.U32 R0, RZ, RZ, -0x1 ;  /* 0xffffffffff007424 */ /* 0x000fe200078e00ff */
[----:B------:R1:W2:Y:S06]  /*5950*/  POPC R2, R16 ;  /* 0x0000001000027309 */ /* 0x0002ac0000000000 */
[----:B012---:R-:W-:Y:S05]  /*5960*/  WARPSYNC.COLLECTIVE R0, `(.L_x_5150) ;  /* 0x0000000000087348 */ /* 0x007fea0003c00000 */
[----:B--2---:R2:W3:Y:S02]  /*5970*/  SHFL.DOWN P2, R4, R5, R3, R2 ;  /* 0x0800000305047389 */ /* 0x0044e40000040002 */
[----:B0123--:R-:W-:Y:S05]  /*5980*/  ENDCOLLECTIVE ;  /* 0x000000000000791b */ /* 0x00ffea0003800000 */
.L_x_5150:
[----:B------:R-:W-:Y:S02]  /*5990*/  IMAD.MOV.U32 R5, RZ, RZ, R19 ;  /* 0x000000ffff057224 */ /* 0x000fe400078e0013 */
[----:B------:R-:W-:-:S07]  /*59a0*/  IMAD.MOV.U32 R25, RZ, RZ, R4 ;  /* 0x000000ffff197224 */ /* 0x000fce00078e0004 */
[----:B------:R-:W-:Y:S05]  /*59b0*/  WARPSYNC.COLLECTIVE R0, `(.L_x_5151) ;  /* 0x0000000000087348 */ /* 0x000fea0003c00000 */
[----:B------:R0:W1:Y:S02]  /*59c0*/  SHFL.DOWN P2, R4, R5, R3, R2 ;  /* 0x0800000305047389 */ /* 0x0000640000040002 */
[----:B01----:R-:W-:Y:S05]  /*59d0*/  ENDCOLLECTIVE ;  /* 0x000000000000791b */ /* 0x003fea0003800000 */
.L_x_5151:
[----:B------:R-:W-:Y:S01]  /*59e0*/  IMAD.MOV.U32 R3, RZ, RZ, 0x2 ;  /* 0x00000002ff037424 */ /* 0x000fe200078e00ff */
[----:B------:R-:W-:-:S04]  /*59f0*/  ISETP.GE.AND P2, PT, R45, R2, PT ;  /* 0x000000022d00720c */ /* 0x000fc80003f46270 */
[----:B------:R-:W-:Y:S02]  /*5a00*/  SEL R25, R25, RZ, !P2 ;  /* 0x000000ff19197207 */ /* 0x000fe40005000000 */
[----:B------:R-:W-:Y:S02]  /*5a10*/  SEL R27, R4, RZ, !P2 ;  /* 0x000000ff041b7207 */ /* 0x000fe40005000000 */
[----:B------:R-:W-:-:S05]  /*5a20*/  IADD3 R25, P2, PT, R18, R25, RZ ;  /* 0x0000001912197210 */ /* 0x000fca0007f5e0ff */
[----:B------:R-:W-:Y:S02]  /*5a30*/  IMAD.MOV.U32 R5, RZ, RZ, R25 ;  /* 0x000000ffff057224 */ /* 0x000fe400078e0019 */
[----:B------:R-:W-:-:S07]  /*5a40*/  IMAD.X R27, R19, 0x1, R27, P2 ;  /* 0x00000001131b7824 */ /* 0x000fce00010e061b */
[----:B------:R-:W-:Y:S05]  /*5a50*/  WARPSYNC.COLLECTIVE R0, `(.L_x_5152) ;  /* 0x0000000000087348 */ /* 0x000fea0003c00000 */
[----:B------:R0:W1:Y:S02]  /*5a60*/  SHFL.DOWN P2, R4, R5, R3, R2 ;  /* 0x0800000305047389 */ /* 0x0000640000040002 */
[----:B01----:R-:W-:Y:S05]  /*5a70*/  ENDCOLLECTIVE ;  /* 0x000000000000791b */ /* 0x003fea0003800000 */
.L_x_5152:
[----:B------:R-:W-:Y:S02]  /*5a80*/  IMAD.MOV.U32 R5, RZ, RZ, R27 ;  /* 0x000000ffff057224 */ /* 0x000fe400078e001b */
[----:B------:R-:W-:-:S07]  /*5a90*/  IMAD.MOV.U32 R28, RZ, RZ, R4 ;  /* 0x000000ffff1c7224 */ /* 0x000fce00078e0004 */
[----:B------:R-:W-:Y:S05]  /*5aa0*/  WARPSYNC.COLLECTIVE R0, `(.L_x_5153) ;  /* 0x0000000000087348 */ /* 0x000fea0003c00000 */
[----:B------:R0:W1:Y:S02]  /*5ab0*/  SHFL.DOWN P2, R4, R5, R3, R2 ;  /* 0x0800000305047389 */ /* 0x0000640000040002 */
[----:B01----:R-:W-:Y:S05]  /*5ac0*/  ENDCOLLECTIVE ;  /* 0x000000000000791b */ /* 0x003fea0003800000 */
.L_x_5153:
[----:B------:R-:W-:Y:S01]  /*5ad0*/  IMAD.MOV.U32 R3, RZ, RZ, 0x4 ;  /* 0x00000004ff037424 */ /* 0x000fe200078e00ff */
[----:B------:R-:W-:-:S04]  /*5ae0*/  ISETP.GT.AND P2, PT, R26, R2, PT ;  /* 0x000000021a00720c */ /* 0x000fc80003f44270 */
[----:B------:R-:W-:Y:S02]  /*5af0*/  SEL R28, R28, RZ, !P2 ;  /* 0x000000ff1c1c7207 */ /* 0x000fe40005000000 */
[----:B------:R-:W-:Y:S02]  /*5b00*/  SEL R4, R4, RZ, !P2 ;  /* 0x000000ff04047207 */ /* 0x000fe40005000000 */
[----:B------:R-:W-:Y:S01]  /*5b10*/  IADD3 R29, P3, PT, R28, R25, RZ ;  /* 0x000000191c1d7210 */ /* 0x000fe20007f7e0ff */
[----:B------:R-:W-:-:S04]  /*5b20*/  VIADD R25, R45, 0x4 ;  /* 0x000000042d197836 */ /* 0x000fc80000000000 */
[----:B------:R-:W-:Y:S02]  /*5b30*/  IMAD.MOV.U32 R5, RZ, RZ, R29 ;  /* 0x000000ffff057224 */ /* 0x000fe400078e001d */
[----:B------:R-:W-:-:S07]  /*5b40*/  IMAD.X R19, R4, 0x1, R27, P3 ;  /* 0x0000000104137824 */ /* 0x000fce00018e061b */
[----:B------:R-:W-:Y:S05]  /*5b50*/  WARPSYNC.COLLECTIVE R0, `(.L_x_5154) ;  /* 0x0000000000087348 */ /* 0x000fea0003c00000 */
[----:B------:R0:W1:Y:S02]  /*5b60*/  SHFL.DOWN P2, R4, R5, R3, R2 ;  /* 0x0800000305047389 */ /* 0x0000640000040002 */
[----:B01----:R-:W-:Y:S05]  /*5b70*/  ENDCOLLECTIVE ;  /* 0x000000000000791b */ /* 0x003fea0003800000 */
.L_x_5154:
[----:B------:R-:W-:Y:S02]  /*5b80*/  IMAD.MOV.U32 R5, RZ, RZ, R19 ;  /* 0x000000ffff057224 */ /* 0x000fe400078e0013 */
[----:B------:R-:W-:-:S07]  /*5b90*/  IMAD.MOV.U32 R18, RZ, RZ, R4 ;  /* 0x000000ffff127224 */ /* 0x000fce00078e0004 */
[----:B------:R-:W-:Y:S05]  /*5ba0*/  WARPSYNC.COLLECTIVE R0, `(.L_x_5155) ;  /* 0x0000000000087348 */ /* 0x000fea0003c00000 */
[----:B------:R0:W1:Y:S02]  /*5bb0*/  SHFL.DOWN P2, R4, R5, R3, R2 ;  /* 0x0800000305047389 */ /* 0x0000640000040002 */
[----:B01----:R-:W-:Y:S05]  /*5bc0*/  ENDCOLLECTIVE ;  /* 0x000000000000791b */ /* 0x003fea0003800000 */
.L_x_5155:
[----:B------:R-:W-:Y:S01]  /*5bd0*/  IMAD.MOV.U32 R3, RZ, RZ, 0x8 ;  /* 0x00000008ff037424 */ /* 0x000fe200078e00ff */
[----:B------:R-:W-:-:S04]  /*5be0*/  ISETP.GT.AND P2, PT, R25, R2, PT ;  /* 0x000000021900720c */ /* 0x000fc80003f44270 */
[----:B------:R-:W-:Y:S02]  /*5bf0*/  SEL R18, R18, RZ, !P2 ;  /* 0x000000ff12127207 */ /* 0x000fe40005000000 */
        /* <DEDUP_REMOVED lines=8> */
.L_x_5156:
[----:B------:R-:W-:Y:S01]  /*5c80*/  IMAD.MOV.U32 R5, RZ, RZ, R27 ;  /* 0x000000ffff057224 */ /* 0x000fe200078e001b */
[----:B------:R-:W-:-:S07]  /*5c90*/  SEL R19, R4, RZ, !P3 ;  /* 0x000000ff04137207 */ /* 0x000fce0005800000 */
[----:B------:R-:W-:Y:S05]  /*5ca0*/  WARPSYNC.COLLECTIVE R0, `(.L_x_5157) ;  /* 0x0000000000087348 */ /* 0x000fea0003c00000 */
[----:B------:R0:W1:Y:S02]  /*5cb0*/  SHFL.DOWN P2, R4, R5, R3, R2 ;  /* 0x0800000305047389 */ /* 0x0000640000040002 */
[----:B01----:R-:W-:Y:S05]  /*5cc0*/  ENDCOLLECTIVE ;  /* 0x000000000000791b */ /* 0x003fea0003800000 */
.L_x_5157:
[----:B------:R-:W-:-:S05]  /*5cd0*/  IADD3 R19, P4, PT, R19, R28, RZ ;  /* 0x0000001c13137210 */ /* 0x000fca0007f9e0ff */
[----:B------:R-:W-:Y:S02]  /*5ce0*/  IMAD.MOV.U32 R5, RZ, RZ, R19 ;  /* 0x000000ffff057224 */ /* 0x000fe400078e0013 */
[----:B------:R-:W-:Y:S02]  /*5cf0*/  IMAD.MOV.U32 R3, RZ, RZ, 0x10 ;  /* 0x00000010ff037424 */ /* 0x000fe400078e00ff */
[----:B------:R-:W-:-:S07]  /*5d00*/  IMAD.MOV.U32 R18, RZ, RZ, R4 ;  /* 0x000000ffff127224 */ /* 0x000fce00078e0004 */
[----:B------:R-:W-:Y:S05]  /*5d10*/  WARPSYNC.COLLECTIVE R0, `(.L_x_5158) ;  /* 0x0000000000087348 */ /* 0x000fea0003c00000 */
[----:B------:R0:W1:Y:S02]  /*5d20*/  SHFL.DOWN P2, R4, R5, R3, R2 ;  /* 0x0800000305047389 */ /* 0x0000640000040002 */
[----:B01----:R-:W-:Y:S05]  /*5d30*/  ENDCOLLECTIVE ;  /* 0x000000000000791b */ /* 0x003fea0003800000 */
.L_x_5158:
[----:B------:R-:W-:-:S05]  /*5d40*/  SEL R18, R18, RZ, !P3 ;  /* 0x000000ff12127207 */ /* 0x000fca0005800000 */
[----:B------:R-:W-:Y:S02]  /*5d50*/  IMAD.X R29, R18, 0x1, R27, P4 ;  /* 0x00000001121d7824 */ /* 0x000fe400020e061b */
[----:B------:R-:W-:Y:S02]  /*5d60*/  VIADD R27, R45, 0x10 ;  /* 0x000000102d1b7836 */ /* 0x000fe40000000000 */
[----:B------:R-:W-:Y:S02]  /*5d70*/  IMAD.MOV.U32 R5, RZ, RZ, R29 ;  /* 0x000000ffff057224 */ /* 0x000fe400078e001d */
[----:B------:R-:W-:-:S07]  /*5d80*/  IMAD.MOV.U32 R18, RZ, RZ, R4 ;  /* 0x000000ffff127224 */ /* 0x000fce00078e0004 */
[----:B------:R-:W-:Y:S05]  /*5d90*/  WARPSYNC.COLLECTIVE R0, `(.L_x_5159) ;  /* 0x0000000000087348 */ /* 0x000fea0003c00000 */
[----:B------:R0:W1:Y:S02]  /*5da0*/  SHFL.DOWN P2, R4, R5, R3, R2 ;  /* 0x0800000305047389 */ /* 0x0000640000040002 */
[----:B01----:R-:W-:Y:S05]  /*5db0*/  ENDCOLLECTIVE ;  /* 0x000000000000791b */ /* 0x003fea0003800000 */
.L_x_5159:
[----:B------:R-:W-:Y:S05]  /*5dc0*/  WARPSYNC.COLLECTIVE R0, `(.L_x_5160) ;  /* 0x0000000000087348 */ /* 0x000fea0003c00000 */
[----:B------:R-:W-:Y:S01]  /*5dd0*/  VOTE.ALL P0, P0 ;  /* 0x0000000000ff7806 */ /* 0x000fe20000000000 */
[----:B------:R-:W-:-:S12]  /*5de0*/  ENDCOLLECTIVE ;  /* 0x000000000000791b */ /* 0x000fd80003800000 */
.L_x_5160:
[----:B------:R-:W-:-:S04]  /*5df0*/  ISETP.GT.AND P2, PT, R27, R2, PT ;  /* 0x000000021b00720c */ /* 0x000fc80003f44270 */
[----:B------:R-:W-:Y:S02]  /*5e00*/  SEL R18, R18, RZ, !P2 ;  /* 0x000000ff12127207 */ /* 0x000fe40005000000 */
[----:B------:R-:W-:Y:S02]  /*5e10*/  SEL R4, R4, RZ, !P2 ;  /* 0x000000ff04047207 */ /* 0x000fe40005000000 */
[----:B------:R-:W-:Y:S02]  /*5e20*/  IADD3 R28, P3, PT, R18, R19, RZ ;  /* 0x00000013121c7210 */ /* 0x000fe40007f7e0ff */
[----:B------:R-:W-:-:S03]  /*5e30*/  IADD3 R30, P2, PT, R30, 0x200, RZ ;  /* 0x000002001e1e7810 */ /* 0x000fc60007f5e0ff */
[----:B------:R-:W-:Y:S02]  /*5e40*/  IMAD.X R29, R4, 0x1, R29, P3 ;  /* 0x00000001041d7824 */ /* 0x000fe400018e061d */
[----:B------:R-:W-:Y:S01]  /*5e50*/  IMAD.X R31, RZ, RZ, R31, P2 ;  /* 0x000000ffff1f7224 */ /* 0x000fe200010e061f */
[----:B------:R-:W-:Y:S07]  /*5e60*/  BRA `(.L_x_5161) ;  /* 0xffffffdc00347947 */ /* 0x000fee000383ffff */
.L_x_5094:
[----:B------:R-:W-:Y:S01]  /*5e70*/  BSSY B0, `(.L_x_5162) ;  /* 0x0000006000007945 */ /* 0x000fe20003800000 */
[----:B------:R-:W-:Y:S01]  /*5e80*/  PLOP3.LUT P0, PT, P0, PT, PT, 0x8, 0x80 ;  /* 0x000000000080781c */ /* 0x000fe2000070e170 */
[----:B------:R-:W-:-:S12]  /*5e90*/  IMAD.MOV.U32 R0, RZ, RZ, -0x1 ;  /* 0xffffffffff007424 */ /* 0x000fd800078e00ff */
[----:B------:R-:W-:Y:S05]  /*5ea0*/  WARPSYNC.COLLECTIVE R0, `(.L_x_5163) ;  /* 0x0000000000087348 */ /* 0x000fea0003c00000 */
[----:B------:R-:W-:Y:S01]  /*5eb0*/  VOTE.ANY P0, P0 ;  /* 0x0000000000ff7806 */ /* 0x000fe20000000100 */
[----:B------:R-:W-:-:S12]  /*5ec0*/  ENDCOLLECTIVE ;  /* 0x000000000000791b */ /* 0x000fd80003800000 */
.L_x_5163:
[----:B------:R-:W-:Y:S05]  /*5ed0*/  BSYNC B0 ;  /* 0x0000000000007941 */ /* 0x000fea0003800000 */
.L_x_5162:
[----:B------:R-:W-:Y:S05]  /*5ee0*/  BRA `(.L_x_5164) ;  /* 0xffffffdc00407947 */ /* 0x000fea000383ffff */
.L_x_5096:
[----:B------:R-:W-:Y:S01]  /*5ef0*/  BSSY B0, `(.L_x_5165) ;  /* 0x0000006000007945 */ /* 0x000fe20003800000 */
[----:B------:R-:W-:Y:S01]  /*5f00*/  PLOP3.LUT P0, PT, P0, PT, PT, 0x8, 0x80 ;  /* 0x000000000080781c */ /* 0x000fe2000070e170 */
[----:B------:R-:W-:-:S12]  /*5f10*/  IMAD.MOV.U32 R0, RZ, RZ, -0x1 ;  /* 0xffffffffff007424 */ /* 0x000fd800078e00ff */
[----:B------:R-:W-:Y:S05]  /*5f20*/  WARPSYNC.COLLECTIVE R0, `(.L_x_5166) ;  /* 0x0000000000087348 */ /* 0x000fea0003c00000 */
[----:B------:R-:W-:Y:S01]  /*5f30*/  VOTE.ANY P0, P0 ;  /* 0x0000000000ff7806 */ /* 0x000fe20000000100 */
[----:B------:R-:W-:-:S12]  /*5f40*/  ENDCOLLECTIVE ;  /* 0x000000000000791b */ /* 0x000fd80003800000 */
.L_x_5166:
[----:B------:R-:W-:Y:S05]  /*5f50*/  BSYNC B0 ;  /* 0x0000000000007941 */ /* 0x000fea0003800000 */
.L_x_5165:
[----:B------:R-:W-:Y:S05]  /*5f60*/  BRA `(.L_x_5167) ;  /* 0xffffffdc00487947 */ /* 0x000fea000383ffff */
.L_x_5098:
[----:B------:R-:W-:Y:S01]  /*5f70*/  BSSY B0, `(.L_x_5168) ;  /* 0x0000006000007945 */ /* 0x000fe20003800000 */
[----:B------:R-:W-:Y:S01]  /*5f80*/  PLOP3.LUT P2, PT, P0, PT, PT, 0x8, 0x80 ;  /* 0x000000000080781c */ /* 0x000fe2000074e170 */
[----:B------:R-:W-:-:S12]  /*5f90*/  IMAD.MOV.U32 R0, RZ, RZ, -0x1 ;  /* 0xffffffffff007424 */ /* 0x000fd800078e00ff */
[----:B------:R-:W-:Y:S05]  /*5fa0*/  WARPSYNC.COLLECTIVE R0, `(.L_x_5169) ;  /* 0x0000000000087348 */ /* 0x000fea0003c00000 */
[----:B------:R-:W-:Y:S01]  /*5fb0*/  VOTE.ANY R0, PT, P2 ;  /* 0x0000000000007806 */ /* 0x000fe200010e0100 */
[----:B------:R-:W-:Y:S06]  /*5fc0*/  ENDCOLLECTIVE ;  /* 0x000000000000791b */ /* 0x000fec0003800000 */
.L_x_5169:
[----:B------:R-:W-:Y:S05]  /*5fd0*/  BSYNC B0 ;  /* 0x0000000000007941 */ /* 0x000fea0003800000 */
.L_x_5168:
        /* <DEDUP_REMOVED lines=12> */
.L_x_5170:
[----:B------:R-:W-:Y:S01]  /*60a0*/  ISETP.GE.AND P0, PT, R45, R2, PT ;  /* 0x000000022d00720c */ /* 0x000fe20003f06270 */
[----:B------:R-:W-:Y:S02]  /*60b0*/  IMAD.MOV.U32 R5, RZ, RZ, R19 ;  /* 0x000000ffff057224 */ /* 0x000fe400078e0013 */
[----:B------:R-:W-:-:S10]  /*60c0*/  IMAD.MOV.U32 R44, RZ, RZ, R4 ;  /* 0x000000ffff2c7224 */ /* 0x000fd400078e0004 */
[----:B------:R-:W-:Y:S05]  /*60d0*/  WARPSYNC.COLLECTIVE R0, `(.L_x_5171) ;  /* 0x0000000000087348 */ /* 0x000fea0003c00000 */
[----:B------:R0:W1:Y:S02]  /*60e0*/  SHFL.DOWN P2, R4, R5, R3, R2 ;  /* 0x0800000305047389 */ /* 0x0000640000040002 */
[----:B01----:R-:W-:Y:S05]  /*60f0*/  ENDCOLLECTIVE ;  /* 0x000000000000791b */ /* 0x003fea0003800000 */
.L_x_5171:
[----:B------:R-:W-:Y:S01]  /*6100*/  SEL R44, R44, RZ, !P0 ;  /* 0x000000ff2c2c7207 */ /* 0x000fe20004000000 */
[----:B------:R-:W-:Y:S01]  /*6110*/  IMAD.MOV.U32 R3, RZ, RZ, 0x2 ;  /* 0x00000002ff037424 */ /* 0x000fe200078e00ff */
[----:B------:R-:W-:Y:S02]  /*6120*/  SEL R4, R4, RZ, !P0 ;  /* 0x000000ff04047207 */ /* 0x000fe40004000000 */
[----:B------:R-:W-:-:S05]  /*6130*/  IADD3 R5, P0, PT, R18, R44, RZ ;  /* 0x0000002c12057210 */ /* 0x000fca0007f1e0ff */
[----:B------:R-:W-:Y:S01]  /*6140*/  IMAD.X R18, R19, 0x1, R4, P0 ;  /* 0x0000000113127824 */ /* 0x000fe200000e0604 */
[----:B------:R-:W-:-:S13]  /*6150*/  ISETP.GT.AND P0, PT, R26, R2, PT ;  /* 0x000000021a00720c */ /* 0x000fda0003f04270 */
[----:B------:R-:W-:Y:S05]  /*6160*/  WARPSYNC.COLLECTIVE R0, `(.L_x_5172) ;  /* 0x0000000000087348 */ /* 0x000fea0003c00000 */
[----:B------:R0:W1:Y:S02]  /*6170*/  SHFL.DOWN P2, R4, R5, R3, R2 ;  /* 0x0800000305047389 */ /* 0x0000640000040002 */
[----:B01----:R-:W-:Y:S05]  /*6180*/  ENDCOLLECTIVE ;  /* 0x000000000000791b */ /* 0x003fea0003800000 */
.L_x_5172:
[----:B------:R-:W-:-:S04]  /*6190*/  SEL R4, R4, RZ, !P0 ;  /* 0x000000ff04047207 */ /* 0x000fc80004000000 */
[----:B------:R-:W-:Y:S01]  /*61a0*/  IADD3 R19, P3, PT, R4, R5, RZ ;  /* 0x0000000504137210 */ /* 0x000fe20007f7e0ff */
[----:B------:R-:W-:-:S12]  /*61b0*/  IMAD.MOV.U32 R5, RZ, RZ, R18 ;  /* 0x000000ffff057224 */ /* 0x000fd800078e0012 */
[----:B------:R-:W-:Y:S05]  /*61c0*/  WARPSYNC.COLLECTIVE R0, `(.L_x_5173) ;  /* 0x0000000000087348 */ /* 0x000fea0003c00000 */
[----:B------:R0:W1:Y:S02]  /*61d0*/  SHFL.DOWN P2, R4, R5, R3, R2 ;  /* 0x0800000305047389 */ /* 0x0000640000040002 */
[----:B01----:R-:W-:Y:S05]  /*61e0*/  ENDCOLLECTIVE ;  /* 0x000000000000791b */ /* 0x003fea0003800000 */
.L_x_5173:
[----:B------:R-:W-:Y:S02]  /*61f0*/  IMAD.MOV.U32 R5, RZ, RZ, R19 ;  /* 0x000000ffff057224 */ /* 0x000fe400078e0013 */
[----:B------:R-:W-:Y:S02]  /*6200*/  IMAD.MOV.U32 R3, RZ, RZ, 0x4 ;  /* 0x00000004ff037424 */ /* 0x000fe400078e00ff */
[----:B------:R-:W-:-:S07]  /*6210*/  IMAD.MOV.U32 R44, RZ, RZ, R4 ;  /* 0x000000ffff2c7224 */ /* 0x000fce00078e0004 */
[----:B------:R-:W-:Y:S05]  /*6220*/  WARPSYNC.COLLECTIVE R0, `(.L_x_5174) ;  /* 0x0000000000087348 */ /* 0x000fea0003c00000 */
[----:B------:R0:W1:Y:S02]  /*6230*/  SHFL.DOWN P2, R4, R5, R3, R2 ;  /* 0x0800000305047389 */ /* 0x0000640000040002 */
[----:B01----:R-:W-:Y:S05]  /*6240*/  ENDCOLLECTIVE ;  /* 0x000000000000791b */ /* 0x003fea0003800000 */
.L_x_5174:
[----:B------:R-:W-:Y:S02]  /*6250*/  SEL R44, R44, RZ, !P0 ;  /* 0x000000ff2c2c7207 */ /* 0x000fe40004000000 */
[----:B------:R-:W-:-:S03]  /*6260*/  ISETP.GT.AND P0, PT, R25, R2, PT ;  /* 0x000000021900720c */ /* 0x000fc60003f04270 */
[----:B------:R-:W-:-:S04]  /*6270*/  IMAD.X R18, R44, 0x1, R18, P3 ;  /* 0x000000012c127824 */ /* 0x000fc800018e0612 */
[----:B------:R-:W-:Y:S01]  /*6280*/  IMAD.MOV.U32 R5, RZ, RZ, R18 ;  /* 0x000000ffff057224 */ /* 0x000fe200078e0012 */
[----:B------:R-:W-:-:S04]  /*6290*/  SEL R4, R4, RZ, !P0 ;  /* 0x000000ff04047207 */ /* 0x000fc80004000000 */
[----:B------:R-:W-:-:S13]  /*62a0*/  IADD3 R19, P3, PT, R4, R19, RZ ;  /* 0x0000001304137210 */ /* 0x000fda0007f7e0ff */
[----:B------:R-:W-:Y:S05]  /*62b0*/  WARPSYNC.COLLECTIVE R0, `(.L_x_5175) ;  /* 0x0000000000087348 */ /* 0x000fea0003c00000 */
[----:B------:R0:W1:Y:S02]  /*62c0*/  SHFL.DOWN P2, R4, R5, R3, R2 ;  /* 0x0800000305047389 */ /* 0x0000640000040002 */
[----:B01----:R-:W-:Y:S05]  /*62d0*/  ENDCOLLECTIVE ;  /* 0x000000000000791b */ /* 0x003fea0003800000 */
.L_x_5175:
[----:B------:R-:W-:Y:S02]  /*62e0*/  IMAD.MOV.U32 R5, RZ, RZ, R19 ;  /* 0x000000ffff057224 */ /* 0x000fe400078e0013 */
[----:B------:R-:W-:Y:S02]  /*62f0*/  IMAD.MOV.U32 R3, RZ, RZ, 0x8 ;  /* 0x00000008ff037424 */ /* 0x000fe400078e00ff */
[----:B------:R-:W-:Y:S02]  /*6300*/  IMAD.MOV.U32 R44, RZ, RZ, R4 ;  /* 0x000000ffff2c7224 */ /* 0x000fe400078e0004 */
[----:B------:R-:W-:-:S03]  /*6310*/  VIADD R4, R45, 0x8 ;  /* 0x000000082d047836 */ /* 0x000fc60000000000 */
[----:B------:R-:W-:Y:S02]  /*6320*/  SEL R44, R44, RZ, !P0 ;  /* 0x000000ff2c2c7207 */ /* 0x000fe40004000000 */
[----:B------:R-:W-:-:S13]  /*6330*/  ISETP.GT.AND P0, PT, R4, R2, PT ;  /* 0x000000020400720c */ /* 0x000fda0003f04270 */
[----:B------:R-:W-:Y:S05]  /*6340*/  WARPSYNC.COLLECTIVE R0, `(.L_x_5176) ;  /* 0x0000000000087348 */ /* 0x000fea0003c00000 */
[----:B------:R0:W1:Y:S02]  /*6350*/  SHFL.DOWN P2, R4, R5, R3, R2 ;  /* 0x0800000305047389 */ /* 0x0000640000040002 */
[----:B01----:R-:W-:Y:S05]  /*6360*/  ENDCOLLECTIVE ;  /* 0x000000000000791b */ /* 0x003fea0003800000 */
.L_x_5176:
[----:B------:R-:W-:-:S04]  /*6370*/  IMAD.X R18, R44, 0x1, R18, P3 ;  /* 0x000000012c127824 */ /* 0x000fc800018e0612 */
[----:B------:R-:W-:Y:S02]  /*6380*/  IMAD.MOV.U32 R5, RZ, RZ, R18 ;  /* 0x000000ffff057224 */ /* 0x000fe400078e0012 */
[----:B------:R-:W-:-:S07]  /*6390*/  IMAD.MOV.U32 R44, RZ, RZ, R4 ;  /* 0x000000ffff2c7224 */ /* 0x000fce00078e0004 */
[----:B------:R-:W-:Y:S05]  /*63a0*/  WARPSYNC.COLLECTIVE R0, `(.L_x_5177) ;  /* 0x0000000000087348 */ /* 0x000fea0003c00000 */
[----:B------:R0:W1:Y:S02]  /*63b0*/  SHFL.DOWN P2, R4, R5, R3, R2 ;  /* 0x0800000305047389 */ /* 0x0000640000040002 */
[----:B01----:R-:W-:Y:S05]  /*63c0*/  ENDCOLLECTIVE ;  /* 0x000000000000791b */ /* 0x003fea0003800000 */
.L_x_5177:
        /* <DEDUP_REMOVED lines=10> */
.L_x_5178:
[----:B------:R-:W-:Y:S02]  /*6470*/  IMAD.MOV.U32 R5, RZ, RZ, R18 ;  /* 0x000000ffff057224 */ /* 0x000fe400078e0012 */
[----:B------:R-:W-:-:S07]  /*6480*/  IMAD.MOV.U32 R44, RZ, RZ, R4 ;  /* 0x000000ffff2c7224 */ /* 0x000fce00078e0004 */
[----:B------:R-:W-:Y:S05]  /*6490*/  WARPSYNC.COLLECTIVE R0, `(.L_x_5179) ;  /* 0x0000000000087348 */ /* 0x000fea0003c00000 */
[----:B------:R0:W1:Y:S02]  /*64a0*/  SHFL.DOWN P2, R4, R5, R3, R2 ;  /* 0x0800000305047389 */ /* 0x0000640000040002 */
[----:B01----:R-:W-:Y:S05]  /*64b0*/  ENDCOLLECTIVE ;  /* 0x000000000000791b */ /* 0x003fea0003800000 */
.L_x_5179:
[----:B------:R-:W-:Y:S02]  /*64c0*/  SEL R44, R44, RZ, !P0 ;  /* 0x000000ff2c2c7207 */ /* 0x000fe40004000000 */
[----:B------:R-:W-:Y:S02]  /*64d0*/  SEL R4, R4, RZ, !P0 ;  /* 0x000000ff04047207 */ /* 0x000fe40004000000 */
[----:B------:R-:W-:Y:S02]  /*64e0*/  ISETP.NE.U32.AND P0, PT, R16, 0x65, PT ;  /* 0x000000651000780c */ /* 0x000fe40003f05070 */
[----:B------:R-:W-:Y:S02]  /*64f0*/  IADD3 R28, P3, P2, R44, R19, R28 ;  /* 0x000000132c1c7210 */ /* 0x000fe40007a7e01c */
[----:B------:R-:W-:Y:S02]  /*6500*/  ISETP.NE.AND.EX P0, PT, R17, RZ, PT, P0 ;  /* 0x000000ff1100720c */ /* 0x000fe40003f05300 */
[----:B------:R-:W-:-:S11]  /*6510*/  IADD3.X R29, PT, PT, R4, R18, R29, P3, P2 ;  /* 0x00000012041d7210 */ /* 0x000fd60001fe441d */
[----:B------:R-:W-:Y:S05]  /*6520*/  WARPSYNC.COLLECTIVE R0, `(.L_x_5180) ;  /* 0x0000000000087348 */ /* 0x000fea0003c00000 */
[----:B------:R-:W-:Y:S01]  /*6530*/  VOTE.ALL P0, P0 ;  /* 0x0000000000ff7806 */ /* 0x000fe20000000000 */
[----:B------:R-:W-:-:S12]  /*6540*/  ENDCOLLECTIVE ;  /* 0x000000000000791b */ /* 0x000fd80003800000 */
.L_x_5180:
[----:B------:R-:W-:Y:S05]  /*6550*/  BRA `(.L_x_5181) ;  /* 0xffffffd800987947 */ /* 0x000fea000383ffff */
.L_x_5182:
        /* <DEDUP_REMOVED lines=10> */
.L_x_8787:


//--------------------- .text._ZN3cub18CUB_300001_SM_10006detail4scan16DeviceScanKernelINS2_10policy_hubIyyyjN4cuda3std3__44plusIvEEE10Policy1000EPySC_NS0_13ScanTileStateIyLb1EEES9_NS1_10InputValueIySC_EEjyLb0EyEEvT0_T1_T2_iT3_T4_T5_ --------------------------
	.section	.text._ZN3cub18CUB_300001_SM_10006detail4scan16DeviceScanKernelINS2_10policy_hubIyyyjN4cuda3std3__44plusIvEEE10Policy1000EPySC_NS0_13ScanTileStateIyLb1EEES9_NS1_10InputValueIySC_EEjyLb0EyEEvT0_T1_T2_iT3_T4_T5_,"ax",@progbits
	.align	128
        .global         _ZN3cub18CUB_300001_SM_10006detail4scan16DeviceScanKernelINS2_10policy_hubIyyyjN4cuda3std3__44plusIvEEE10Policy1000EPySC_NS0_13ScanTileStateIyLb1EEES9_NS1_10InputValueIySC_EEjyLb0EyEEvT0_T1_T2_iT3_T4_T5_
        .type           _ZN3cub18CUB_300001_SM_10006detail4scan16DeviceScanKernelINS2_10policy_hubIyyyjN4cuda3std3__44plusIvEEE10Policy1000EPySC_NS0_13ScanTileStateIyLb1EEES9_NS1_10InputValueIySC_EEjyLb0EyEEvT0_T1_T2_iT3_T4_T5_,@function
        .size           _ZN3cub18CUB_300001_SM_10006detail4scan16DeviceScanKernelINS2_10policy_hubIyyyjN4cuda3std3__44plusIvEEE10Policy1000EPySC_NS0_13ScanTileStateIyLb1EEES9_NS1_10InputValueIySC_EEjyLb0EyEEvT0_T1_T2_iT3_T4_T5_,(.L_x_8788 - _ZN3cub18CUB_300001_SM_10006detail4scan16DeviceScanKernelINS2_10policy_hubIyyyjN4cuda3std3__44plusIvEEE10Policy1000EPySC_NS0_13ScanTileStateIyLb1EEES9_NS1_10InputValueIySC_EEjyLb0EyEEvT0_T1_T2_iT3_T4_T5_)
        .other          _ZN3cub18CUB_300001_SM_10006detail4scan16DeviceScanKernelINS2_10policy_hubIyyyjN4cuda3std3__44plusIvEEE10Policy1000EPySC_NS0_13ScanTileStateIyLb1EEES9_NS1_10InputValueIySC_EEjyLb0EyEEvT0_T1_T2_iT3_T4_T5_,@"STO_CUDA_ENTRY STV_DEFAULT"
_ZN3cub18CUB_300001_SM_10006detail4scan16DeviceScanKernelINS2_10policy_hubIyyyjN4cuda3std3__44plusIvEEE10Policy1000EPySC_NS0_13ScanTileStateIyLb1EEES9_NS1_10InputValueIySC_EEjyLb0EyEEvT0_T1_T2_iT3_T4_T5_:
.text._ZN3cub18CUB_300001_SM_10006detail4scan16DeviceScanKernelINS2_10policy_hubIyyyjN4cuda3std3__44plusIvEEE10Policy1000EPySC_NS0_13ScanTileStateIyLb1EEES9_NS1_10InputValueIySC_EEjyLb0EyEEvT0_T1_T2_iT3_T4_T5_:
        /* <DEDUP_REMOVED lines=10> */
[----:B------:R-:W0:Y:S01]  /*00a0*/  LDCU UR4, c[0x0][0x3b0] ;  /* 0x00007600ff0477ac */ /* 0x000e220008000800 */
[----:B-1----:R-:W-:-:S04]  /*00b0*/  VIADD R6, R44, UR10 ;  /* 0x0000000a2c067c36 */ /* 0x002fc80008000000 */
[----:B------:R-:W-:-:S03]  /*00c0*/  IMAD R9, R6, 0x11e0, RZ ;  /* 0x000011e006097824 */ /* 0x000fc600078e02ff */
[----:B---3--:R-:W5:Y:S02]  /*00d0*/  @P0 LDG.E.64 R46, desc[UR8][R46.64] ;  /* 0x000000082e2e0981 */ /* 0x008f64000c1e1b00 */
[----:B0-----:R-:W-:-:S04]  /*00e0*/  IADD3 R7, PT, PT, -R9, UR4, RZ ;  /* 0x0000000409077c10 */ /* 0x001fc8000fffe1ff */
[----:B------:R-:W-:-:S13]  /*00f0*/  ISETP.GE.U32.AND P0, PT, R7, 0x11e1, PT ;  /* 0x000011e10700780c */ /* 0x000fda0003f06070 */
[----:B------:R-:W-:Y:S05]  /*0100*/  @!P0 BRA `(.L_x_5183) ;  /* 0x0000002400948947 */ /* 0x000fea0003800000 */
[----:B------:R-:W0:Y:S01]  /*0110*/  S2R R5, SR_TID.X ;  /* 0x0000000000057919 */ /* 0x000e220000002100 */
[----:B------:R-:W1:Y:S01]  /*0120*/  LDCU.64 UR4, c[0x0][0x380] ;  /* 0x00007000ff0477ac */ /* 0x000e620008000a00 */
[C---:B0-----:R-:W-:Y:S02]  /*0130*/  LOP3.LUT R0, R5.reuse, 0x1f, RZ, 0xc0, !PT ;  /* 0x0000001f05007812 */ /* 0x041fe400078ec0ff */
[----:B------:R-:W-:-:S05]  /*0140*/  LOP3.LUT R3, R5, 0x3e0, RZ, 0xc0, !PT ;  /* 0x000003e005037812 */ /* 0x000fca00078ec0ff */
[----:B------:R-:W-:-:S05]  /*0150*/  IMAD R0, R3, 0xb, R0 ;  /* 0x0000000b03007824 */ /* 0x000fca00078e0200 */
[----:B------:R-:W-:-:S05]  /*0160*/  IADD3 R0, P0, PT, R9, R0, RZ ;  /* 0x0000000009007210 */ /* 0x000fca0007f1e0ff */
[----:B------:R-:W-:Y:S01]  /*0170*/  IMAD.X R3, RZ, RZ, RZ, P0 ;  /* 0x000000ffff037224 */ /* 0x000fe200000e06ff */
[----:B-1----:R-:W-:-:S04]  /*0180*/  LEA R8, P0, R0, UR4, 0x3 ;  /* 0x0000000400087c11 */ /* 0x002fc8000f8018ff */
[----:B------:R-:W-:-:S05]  /*0190*/  LEA.HI.X R9, R0, UR5, R3, 0x3, P0 ;  /* 0x0000000500097c11 */ /* 0x000fca00080f1c03 */
        /* <DEDUP_REMOVED lines=46> */
[----:B--23--:R-:W-:Y:S02]  /*0480*/  IADD3 R7, P0, P1, R38, R40, R42 ;  /* 0x0000002826077210 */ /* 0x00cfe4000791e02a */
        /* <DEDUP_REMOVED lines=10> */
[----:B------:R-:W-:-:S04]  /*0530*/  IADD3 R6, P0, P1, R20, R18, R7 ;  /* 0x0000001214067210 */ /* 0x000fc8000791e007 */
[----:B------:R-:W-:Y:S02]  /*0540*/  IADD3.X R7, PT, PT, R21, R19, R23, P0, P1 ;  /* 0x0000001315077210 */ /* 0x000fe400007e2417 */
[----:B------:R-:W0:Y:S06]  /*0550*/  SHFL.UP PT, R21, R6, 0x1, RZ ;  /* 0x0420000006157989 */ /* 0x000e2c00000e00ff */
[----:B------:R-:W1:Y:S01]  /*0560*/  SHFL.UP P0, R20, R7, 0x1, RZ ;  /* 0x0420000007147989 */ /* 0x000e6200000000ff */
[----:B0-----:R-:W-:-:S04]  /*0570*/  IADD3 R22, P1, PT, R21, R6, RZ ;  /* 0x0000000615167210 */ /* 0x001fc80007f3e0ff */
[----:B-1----:R-:W-:Y:S01]  /*0580*/  SEL R23, R22, R21, P0 ;  /* 0x0000001516177207 */ /* 0x002fe20000000000 */
[----:B------:R-:W-:-:S05]  /*0590*/  IMAD.X R21, R20, 0x1, R7, P1 ;  /* 0x0000000114157824 */ /* 0x000fca00008e0607 */
[----:B------:R-:W-:Y:S02]  /*05a0*/  SEL R26, R21, R20, P0 ;  /* 0x00000014151a7207 */ /* 0x000fe40000000000 */
[----:B------:R-:W0:Y:S04]  /*05b0*/  SHFL.UP PT, R20, R23, 0x2, RZ ;  /* 0x0440000017147989 */ /* 0x000e2800000e00ff */
        /* <DEDUP_REMOVED lines=9> */
[----:B------:R-:W-:-:S04]  /*0650*/  SEL R27, R27, R20, P0 ;  /* 0x000000141b1b7207 */ /* 0x000fc80000000000 */
[----:B------:R-:W-:Y:S01]  /*0660*/  SEL R22, R22, R21, P0 ;  /* 0x0000001516167207 */ /* 0x000fe20000000000 */
[----:B------:R-:W0:Y:S04]  /*0670*/  SHFL.UP PT, R20, R27, 0x8, RZ ;  /* 0x050000001b147989 */ /* 0x000e2800000e00ff */
        /* <DEDUP_REMOVED lines=11> */
[----:B------:R-:W-:Y:S02]  /*0730*/  SEL R44, R45, R44, P0 ;  /* 0x0000002c2d2c7207 */ /* 0x000fe40000000000 */
[----:B------:R-:W-:Y:S02]  /*0740*/  ISETP.NE.AND P2, PT, R3, 0xc, PT ;  /* 0x0000000c0300780c */ /* 0x000fe40003f45270 */
[----:B------:R-:W-:-:S05]  /*0750*/  SEL R45, R21, R20, P0 ;  /* 0x00000014152d7207 */ /* 0x000fca0000000000 */
[----:B------:R-:W-:Y:S01]  /*0760*/  @!P1 STS.64 [R49+0x20], R44 ;  /* 0x0000202c31009388 */ /* 0x000fe20000000a00 */
[----:B------:R-:W-:Y:S06]  /*0770*/  BAR.SYNC.DEFER_BLOCKING 0x0 ;  /* 0x0000000000007b1d */ /* 0x000fec0000010000 */
[----:B------:R-:W0:Y:S04]  /*0780*/  LDS.128 R28, [UR4+0x20] ;  /* 0x00002004ff1c7984 */ /* 0x000e280008000c00 */
[----:B------:R-:W1:Y:S04]  /*0790*/  LDS.128 R32, [UR4+0x30] ;  /* 0x00003004ff207984 */ /* 0x000e680008000c00 */
[----:B------:R-:W2:Y:S04]  /*07a0*/  LDS.128 R20, [UR4+0x40] ;  /* 0x00004004ff147984 */ /* 0x000ea80008000c00 */
[----:B------:R-:W3:Y:S01]  /*07b0*/  LDS.128 R24, [UR4+0x50] ;  /* 0x00005004ff187984 */ /* 0x000ee20008000c00 */
[----:B0-----:R-:W-:-:S05]  /*07c0*/  IADD3 R51, P0, PT, R28, R30, RZ ;  /* 0x0000001e1c337210 */ /* 0x001fca0007f1e0ff */
[----:B------:R-:W-:Y:S01]  /*07d0*/  IMAD.X R53, R29, 0x1, R31, P0 ;  /* 0x000000011d357824 */ /* 0x000fe200000e061f */
[----:B------:R-:W-:Y:S02]  /*07e0*/  ISETP.NE.AND P0, PT, R3, 0x2, PT ;  /* 0x000000020300780c */ /* 0x000fe40003f05270 */
[----:B-1----:R-:W-:Y:S02]  /*07f0*/  IADD3 R31, P1, PT, R32, R51, RZ ;  /* 0x00000033201f7210 */ /* 0x002fe40007f3e0ff */
[----:B------:R-:W-:Y:S02]  /*0800*/  SEL R48, R53, R29, !P0 ;  /* 0x0000001d35307207 */ /* 0x000fe40004000000 */
[----:B------:R-:W-:Y:S01]  /*0810*/  SEL R32, R51, R28, !P0 ;  /* 0x0000001c33207207 */ /* 0x000fe20004000000 */
[----:B------:R-:W-:Y:S01]  /*0820*/  IMAD.X R29, R33, 0x1, R53, P1 ;  /* 0x00000001211d7824 */ /* 0x000fe200008e0635 */
[----:B------:R-:W-:Y:S02]  /*0830*/  IADD3 R33, P1, PT, R34, R31, RZ ;  /* 0x0000001f22217210 */ /* 0x000fe40007f3e0ff */
[----:B------:R-:W-:-:S03]  /*0840*/  ISETP.NE.AND P0, PT, R3, 0x3, PT ;  /* 0x000000030300780c */ /* 0x000fc60003f05270 */
[----:B------:R-:W-:Y:S01]  /*0850*/  IMAD.X R35, R35, 0x1, R29, P1 ;  /* 0x0000000123237824 */ /* 0x000fe200008e061d */
[----:B------:R-:W-:Y:S02]  /*0860*/  SEL R32, R31, R32, !P0 ;  /* 0x000000201f207207 */ /* 0x000fe40004000000 */
[----:B------:R-:W-:Y:S02]  /*0870*/  SEL R48, R29, R48, !P0 ;  /* 0x000000301d307207 */ /* 0x000fe40004000000 */
[----:B------:R-:W0:Y:S01]  /*0880*/  LDS.128 R28, [UR4+0x60] ;  /* 0x00006004ff1c7984 */ /* 0x000e220008000c00 */
[----:B--2---:R-:W-:Y:S02]  /*0890*/  IADD3 R49, P1, PT, R20, R33, RZ ;  /* 0x0000002114317210 */ /* 0x004fe40007f3e0ff */
[----:B------:R-:W-:-:S03]  /*08a0*/  ISETP.NE.AND P0, PT, R3, 0x4, PT ;  /* 0x000000040300780c */ /* 0x000fc60003f05270 */
[----:B------:R-:W-:Y:S01]  /*08b0*/  IMAD.X R51, R21, 0x1, R35, P1 ;  /* 0x0000000115337824 */ /* 0x000fe200008e0623 */
[----:B------:R-:W-:Y:S02]  /*08c0*/  SEL R20, R33, R32, !P0 ;  /* 0x0000002021147207 */ /* 0x000fe40004000000 */
[----:B------:R-:W-:Y:S02]  /*08d0*/  SEL R48, R35, R48, !P0 ;  /* 0x0000003023307207 */ /* 0x000fe40004000000 */
[----:B------:R-:W1:Y:S01]  /*08e0*/  LDS.128 R32, [UR4+0x70] ;  /* 0x00007004ff207984 */ /* 0x000e620008000c00 */
[----:B------:R-:W-:Y:S02]  /*08f0*/  IADD3 R21, P1, PT, R22, R49, RZ ;  /* 0x0000003116157210 */ /* 0x000fe40007f3e0ff */
[----:B------:R-:W-:-:S03]  /*0900*/  ISETP.NE.AND P0, PT, R3, 0x5, PT ;  /* 0x000000050300780c */ /* 0x000fc60003f05270 */
[----:B------:R-:W-:Y:S01]  /*0910*/  IMAD.X R23, R23, 0x1, R51, P1 ;  /* 0x0000000117177824 */ /* 0x000fe200008e0633 */
[----:B------:R-:W-:Y:S02]  /*0920*/  SEL R22, R49, R20, !P0 ;  /* 0x0000001431167207 */ /* 0x000fe40004000000 */
[----:B------:R-:W-:Y:S02]  /*0930*/  SEL R20, R51, R48, !P0 ;  /* 0x0000003033147207 */ /* 0x000fe40004000000 */
[----:B---3--:R-:W-:Y:S02]  /*0940*/  IADD3 R49, P1, PT, R24, R21, RZ ;  /* 0x0000001518317210 */ /* 0x008fe40007f3e0ff */
[----:B------:R-:W-:-:S03]  /*0950*/  ISETP.NE.AND P0, PT, R3, 0x6, PT ;  /* 0x000000060300780c */ /* 0x000fc60003f05270 */
[----:B------:R-:W-:Y:S01]  /*0960*/  IMAD.X R25, R25, 0x1, R23, P1 ;  /* 0x0000000119197824 */ /* 0x000fe200008e0617 */
[----:B------:R-:W-:Y:S02]  /*0970*/  SEL R22, R21, R22, !P0 ;  /* 0x0000001615167207 */ /* 0x000fe40004000000 */
[----:B------:R-:W-:Y:S02]  /*0980*/  SEL R24, R23, R20, !P0 ;  /* 0x0000001417187207 */ /* 0x000fe40004000000 */
[----:B------:R-:W-:Y:S01]  /*0990*/  IADD3 R23, P0, PT, R26, R49, RZ ;  /* 0x000000311a177210 */ /* 0x000fe20007f1e0ff */
[----:B------:R-:W2:Y:S01]  /*09a0*/  LDS.64 R20, [UR4+0x80] ;  /* 0x00008004ff147984 */ /* 0x000ea20008000a00 */
[----:B------:R-:W-:-:S03]  /*09b0*/  ISETP.NE.AND P1, PT, R3, 0x7, PT ;  /* 0x000000070300780c */ /* 0x000fc60003f25270 */
[----:B------:R-:W-:Y:S01]  /*09c0*/  IMAD.X R27, R27, 0x1, R25, P0 ;  /* 0x000000011b1b7824 */ /* 0x000fe200000e0619 */
[----:B------:R-:W-:Y:S02]  /*09d0*/  SEL R22, R49, R22, !P1 ;  /* 0x0000001631167207 */ /* 0x000fe40004800000 */
[----:B------:R-:W-:Y:S02]  /*09e0*/  ISETP.NE.AND P0, PT, R3, 0x8, PT ;  /* 0x000000080300780c */ /* 0x000fe40003f05270 */
[----:B------:R-:W-:Y:S02]  /*09f0*/  SEL R24, R25, R24, !P1 ;  /* 0x0000001819187207 */ /* 0x000fe40004800000 */
[----:B------:R-:W-:Y:S02]  /*0a00*/  SEL R22, R23, R22, !P0 ;  /* 0x0000001617167207 */ /* 0x000fe40004000000 */
[----:B0-----:R-:W-:Y:S02]  /*0a10*/  IADD3 R23, P1, PT, R28, R23, RZ ;  /* 0x000000171c177210 */ /* 0x001fe40007f3e0ff */
[----:B------:R-:W-:-:S02]  /*0a20*/  SEL R24, R27, R24, !P0 ;  /* 0x000000181b187207 */ /* 0x000fc40004000000 */
[----:B------:R-:W-:Y:S01]  /*0a30*/  SEL R22, R23, R22, !P5 ;  /* 0x0000001617167207 */ /* 0x000fe20006800000 */
[----:B------:R-:W-:Y:S01]  /*0a40*/  IMAD.X R29, R29, 0x1, R27, P1 ;  /* 0x000000011d1d7824 */ /* 0x000fe200008e061b */
[----:B------:R-:W-:Y:S02]  /*0a50*/  IADD3 R23, P6, PT, R30, R23, RZ ;  /* 0x000000171e177210 */ /* 0x000fe40007fde0ff */
[----:B------:R-:W-:Y:S02]  /*0a60*/  ISETP.NE.AND P1, PT, R4, RZ, PT ;  /* 0x000000ff0400720c */ /* 0x000fe40003f25270 */
[----:B------:R-:W-:Y:S01]  /*0a70*/  SEL R4, R23, R22, !P4 ;  /* 0x0000001617047207 */ /* 0x000fe20006000000 */
[----:B------:R-:W-:Y:S01]  /*0a80*/  IMAD.X R31, R31, 0x1, R29, P6 ;  /* 0x000000011f1f7824 */ /* 0x000fe200030e061d */
[----:B-1----:R-:W-:Y:S02]  /*0a90*/  IADD3 R23, P0, PT, R32, R23, RZ ;  /* 0x0000001720177210 */ /* 0x002fe40007f1e0ff */
[----:B------:R-:W-:-:S02]  /*0aa0*/  SEL R22, R29, R24, !P5 ;  /* 0x000000181d167207 */ /* 0x000fc40006800000 */
[----:B------:R-:W-:Y:S01]  /*0ab0*/  IADD3 R3, P5, PT, R44, -R6, RZ ;  /* 0x800000062c037210 */ /* 0x000fe20007fbe0ff */
[----:B------:R-:W-:Y:S01]  /*0ac0*/  IMAD.X R33, R33, 0x1, R31, P0 ;  /* 0x0000000121217824 */ /* 0x000fe200000e061f */
[----:B------:R-:W-:Y:S02]  /*0ad0*/  SEL R6, R31, R22, !P4 ;  /* 0x000000161f067207 */ /* 0x000fe40006000000 */
[----:B------:R-:W-:Y:S01]  /*0ae0*/  SEL R4, R23, R4, !P3 ;  /* 0x0000000417047207 */ /* 0x000fe20005800000 */
[----:B------:R-:W-:Y:S01]  /*0af0*/  IMAD.X R7, R45, 0x1, ~R7, P5 ;  /* 0x000000012d077824 */ /* 0x000fe200028e0e07 */
[----:B------:R-:W-:Y:S02]  /*0b00*/  IADD3 R23, P6, PT, R34, R23, RZ ;  /* 0x0000001722177210 */ /* 0x000fe40007fde0ff */
[----:B------:R-:W-:Y:S02]  /*0b10*/  SEL R6, R33, R6, !P3 ;  /* 0x0000000621067207 */ /* 0x000fe40005800000 */
[----:B------:R-:W-:Y:S01]  /*0b20*/  ISETP.NE.AND P3, PT, R5, RZ, PT ;  /* 0x000000ff0500720c */ /* 0x000fe20003f65270 */
[----:B------:R-:W-:Y:S01]  /*0b30*/  IMAD.X R35, R35, 0x1, R33, P6 ;  /* 0x0000000123237824 */ /* 0x000fe200030e0621 */
[----:B------:R-:W-:-:S02]  /*0b40*/  ISETP.GE.U32.AND P0, PT, R5, 0x20, PT ;  /* 0x000000200500780c */ /* 0x000fc40003f06070 */
[----:B------:R-:W-:Y:S02]  /*0b50*/  SEL R4, R23, R4, !P2 ;  /* 0x0000000417047207 */ /* 0x000fe40005000000 */
[----:B------:R-:W-:Y:S02]  /*0b60*/  SEL R3, R3, RZ, P1 ;  /* 0x000000ff03037207 */ /* 0x000fe40000800000 */
[----:B------:R-:W-:Y:S02]  /*0b70*/  SEL R4, R4, RZ, P0 ;  /* 0x000000ff04047207 */ /* 0x000fe40000000000 */
[----:B------:R-:W-:Y:S02]  /*0b80*/  SEL R5, R35, R6, !P2 ;  /* 0x0000000623057207 */ /* 0x000fe40005000000 */
[--C-:B-----5:R-:W-:Y:S02]  /*0b90*/  IADD3 R3, P2, P4, R4, R3, R46.reuse ;  /* 0x0000000304037210 */ /* 0x120fe40007c5e02e */
[----:B--2---:R-:W-:-:S02]  /*0ba0*/  IADD3 R6, P5, P6, R23, R20, R46 ;  /* 0x0000001417067210 */ /* 0x004fc40007ebe02e */
[----:B------:R-:W-:Y:S02]  /*0bb0*/  SEL R46, R7, RZ, P1 ;  /* 0x000000ff072e7207 */ /* 0x000fe40000800000 */
[----:B------:R-:W-:Y:S02]  /*0bc0*/  SEL R5, R5, RZ, P0 ;  /* 0x000000ff05057207 */ /* 0x000fe40000000000 */
[--C-:B------:R-:W-:Y:S02]  /*0bd0*/  IADD3.X R7, PT, PT, R35, R21, R47.reuse, P5, P6 ;  /* 0x0000001523077210 */ /* 0x100fe40002fec42f */
[----:B------:R-:W-:Y:S01]  /*0be0*/  IADD3.X R46, PT, PT, R5, R46, R47, P2, P4 ;  /* 0x0000002e052e7210 */ /* 0x000fe200017e842f */
[----:B------:R-:W-:Y:S06]  /*0bf0*/  @P3 BRA `(.L_x_5186) ;  /* 0x0000001400b83947 */ /* 0x000fec0003800000 */
[----:B------:R-:W0:Y:S01]  /*0c00*/  LDC.64 R20, c[0x0][0x390] ;  /* 0x0000e400ff147b82 */ /* 0x000e220000000a00 */
[----:B------:R-:W-:Y:S02]  /*0c10*/  IMAD.MOV.U32 R4, RZ, RZ, 0x65 ;  /* 0x00000065ff047424 */ /* 0x000fe400078e00ff */
[----:B------:R-:W-:-:S05]  /*0c20*/  IMAD.MOV.U32 R5, RZ, RZ, 0x0 ;  /* 0x00000000ff057424 */ /* 0x000fca00078e00ff */
[----:B0-----:R0:W-:Y:S01]  /*0c30*/  ST.E.128.STRONG.GPU desc[UR8][R20.64+0x200], R4 ;  /* 0x0002000414007985 */ /* 0x0011e2000c10fd08 */
[----:B------:R-:W-:Y:S05]  /*0c40*/  BRA `(.L_x_5186) ;  /* 0x0000001400a47947 */ /* 0x000fea0003800000 */
.L_x_5185:
        /* <DEDUP_REMOVED lines=13> */
[----:B------:R-:W-:Y:S01]  /*0d20*/  IADD3.X R7, PT, PT, R21, R19, R7, P0, P1 ;  /* 0x0000001315077210 */ /* 0x000fe200007e2407 */
        /* <DEDUP_REMOVED lines=22> */
[----:B------:R-:W-:-:S04]  /*0e90*/  IMAD.X R20, R21, 0x1, R22, P1 ;  /* 0x0000000115147824 */ /* 0x000fc800008e0616 */
[----:B-----5:R-:W0:Y:S01]  /*0ea0*/  SHFL.UP PT, R46, R23, 0x10, RZ ;  /* 0x06000000172e7989 */ /* 0x020e2200000e00ff */
        /* <DEDUP_REMOVED lines=12> */
[----:B------:R-:W2:Y:S04]  /*0f70*/  LDS.128 R20, [UR4+0x40] ;  /* 0x00004004ff147984 */ /* 0x000ea80008000c00 */
[----:B------:R-:W3:Y:S01]  /*0f80*/  LDS.128 R24, [UR4+0x50] ;  /* 0x00005004ff187984 */ /* 0x000ee20008000c00 */
[----:B0-----:R-:W-:-:S05]  /*0f90*/  IADD3 R49, P0, PT, R28, R30, RZ ;  /* 0x0000001e1c317210 */ /* 0x001fca0007f1e0ff */
[----:B------:R-:W-:Y:S01]  /*0fa0*/  IMAD.X R51, R29, 0x1, R31, P0 ;  /* 0x000000011d337824 */ /* 0x000fe200000e061f */
        /* <DEDUP_REMOVED lines=21> */
[----:B------:R-:W-:Y:S02]  /*1100*/  ISETP.NE.AND P1, PT, R3, 0x6, PT ;  /* 0x000000060300780c */ /* 0x000fe40003f25270 */
[----:B---3--:R-:W-:Y:S02]  /*1110*/  IADD3 R23, P0, PT, R24, R21, RZ ;  /* 0x0000001518177210 */ /* 0x008fe40007f1e0ff */
[----:B------:R-:W-:Y:S02]  /*1120*/  SEL R24, R21, R20, !P1 ;  /* 0x0000001415187207 */ /* 0x000fe40004800000 */
[----:B------:R-:W-:Y:S01]  /*1130*/  SEL R22, R51, R22, !P1 ;  /* 0x0000001633167207 */ /* 0x000fe20004800000 */
[----:B------:R-:W-:Y:S01]  /*1140*/  IMAD.X R49, R25, 0x1, R51, P0 ;  /* 0x0000000119317824 */ /* 0x000fe200000e0633 */
[----:B------:R-:W-:Y:S01]  /*1150*/  ISETP.NE.AND P1, PT, R3, 0x7, PT ;  /* 0x000000070300780c */ /* 0x000fe20003f25270 */
[----:B------:R-:W2:Y:S01]  /*1160*/  LDS.64 R20, [UR4+0x80] ;  /* 0x00008004ff147984 */ /* 0x000ea20008000a00 */
[----:B------:R-:W-:-:S02]  /*1170*/  IADD3 R25, P0, PT, R26, R23, RZ ;  /* 0x000000171a197210 */ /* 0x000fc40007f1e0ff */
[----:B------:R-:W-:Y:S02]  /*1180*/  SEL R24, R23, R24, !P1 ;  /* 0x0000001817187207 */ /* 0x000fe40004800000 */
[----:B------:R-:W-:Y:S01]  /*1190*/  SEL R26, R49, R22, !P1 ;  /* 0x00000016311a7207 */ /* 0x000fe20004800000 */
[----:B------:R-:W-:Y:S01]  /*11a0*/  IMAD.X R27, R27, 0x1, R49, P0 ;  /* 0x000000011b1b7824 */ /* 0x000fe200000e0631 */
[----:B------:R-:W-:Y:S02]  /*11b0*/  SEL R24, R25, R24, !P3 ;  /* 0x0000001819187207 */ /* 0x000fe40005800000 */
[----:B0-----:R-:W-:Y:S02]  /*11c0*/  IADD3 R25, P4, PT, R28, R25, RZ ;  /* 0x000000191c197210 */ /* 0x001fe40007f9e0ff */
[----:B------:R-:W-:Y:S02]  /*11d0*/  SEL R26, R27, R26, !P3 ;  /* 0x0000001a1b1a7207 */ /* 0x000fe40005800000 */
[----:B------:R-:W-:Y:S01]  /*11e0*/  SEL R24, R25, R24, !P5 ;  /* 0x0000001819187207 */ /* 0x000fe20006800000 */
[----:B------:R-:W-:Y:S01]  /*11f0*/  IMAD.X R29, R29, 0x1, R27, P4 ;  /* 0x000000011d1d7824 */ /* 0x000fe200020e061b */
[----:B------:R-:W-:-:S02]  /*1200*/  IADD3 R25, P6, PT, R30, R25, RZ ;  /* 0x000000191e197210 */ /* 0x000fc40007fde0ff */
[----:B------:R-:W-:Y:S02]  /*1210*/  ISETP.NE.AND P1, PT, R3, 0xb, PT ;  /* 0x0000000b0300780c */ /* 0x000fe40003f25270 */
[----:B------:R-:W-:Y:S01]  /*1220*/  SEL R24, R25, R24, !P2 ;  /* 0x0000001819187207 */ /* 0x000fe20005000000 */
[----:B------:R-:W-:Y:S01]  /*1230*/  IMAD.X R31, R31, 0x1, R29, P6 ;  /* 0x000000011f1f7824 */ /* 0x000fe200030e061d */
[----:B-1----:R-:W-:Y:S02]  /*1240*/  IADD3 R25, P4, PT, R32, R25, RZ ;  /* 0x0000001920197210 */ /* 0x002fe40007f9e0ff */
[----:B------:R-:W-:Y:S02]  /*1250*/  SEL R26, R29, R26, !P5 ;  /* 0x0000001a1d1a7207 */ /* 0x000fe40006800000 */
[----:B------:R-:W-:Y:S01]  /*1260*/  SEL R24, R25, R24, !P1 ;  /* 0x0000001819187207 */ /* 0x000fe20004800000 */
[----:B------:R-:W-:Y:S01]  /*1270*/  IMAD.X R33, R33, 0x1, R31, P4 ;  /* 0x0000000121217824 */ /* 0x000fe200020e061f */
[----:B------:R-:W-:-:S02]  /*1280*/  IADD3 R25, P6, PT, R34, R25, RZ ;  /* 0x0000001922197210 */ /* 0x000fc40007fde0ff */
[----:B------:R-:W-:Y:S02]  /*1290*/  ISETP.NE.AND P0, PT, R3, 0xc, PT ;  /* 0x0000000c0300780c */ /* 0x000fe40003f05270 */
[----:B------:R-:W-:Y:S01]  /*12a0*/  SEL R26, R31, R26, !P2 ;  /* 0x0000001a1f1a7207 */ /* 0x000fe20005000000 */
[----:B------:R-:W-:Y:S01]  /*12b0*/  IMAD.X R35, R35, 0x1, R33, P6 ;  /* 0x0000000123237824 */ /* 0x000fe200030e0621 */
[----:B------:R-:W-:Y:S02]  /*12c0*/  SEL R3, R25, R24, !P0 ;  /* 0x0000001819037207 */ /* 0x000fe40004000000 */
[----:B------:R-:W-:Y:S02]  /*12d0*/  IADD3 R45, P3, PT, R46, -R45, RZ ;  /* 0x8000002d2e2d7210 */ /* 0x000fe40007f7e0ff */
[----:B------:R-:W-:Y:S02]  /*12e0*/  SEL R24, R33, R26, !P1 ;  /* 0x0000001a21187207 */ /* 0x000fe40004800000 */
[----:B------:R-:W-:Y:S01]  /*12f0*/  ISETP.NE.AND P5, PT, R4, RZ, PT ;  /* 0x000000ff0400720c */ /* 0x000fe20003fa5270 */
[----:B------:R-:W-:Y:S01]  /*1300*/  IMAD.X R46, R47, 0x1, ~R7, P3 ;  /* 0x000000012f2e7824 */ /* 0x000fe200018e0e07 */
[----:B------:R-:W-:-:S02]  /*1310*/  SEL R24, R35, R24, !P0 ;  /* 0x0000001823187207 */ /* 0x000fc40004000000 */
[----:B------:R-:W-:Y:S02]  /*1320*/  ISETP.GT.U32.AND P0, PT, R5, 0x1f, PT ;  /* 0x0000001f0500780c */ /* 0x000fe40003f04070 */
[----:B------:R-:W-:Y:S02]  /*1330*/  SEL R22, R45, RZ, P5 ;  /* 0x000000ff2d167207 */ /* 0x000fe40002800000 */
[----:B------:R-:W-:Y:S02]  /*1340*/  SEL R23, R46, RZ, P5 ;  /* 0x000000ff2e177207 */ /* 0x000fe40002800000 */
[----:B------:R-:W-:Y:S02]  /*1350*/  IADD3 R22, P2, PT, R22, R3, RZ ;  /* 0x0000000316167210 */ /* 0x000fe40007f5e0ff */
[----:B--2---:R-:W-:Y:S02]  /*1360*/  IADD3 R33, P1, PT, R20, R25, RZ ;  /* 0x0000001914217210 */ /* 0x004fe40007f3e0ff */
[----:B------:R-:W-:Y:S01]  /*1370*/  ISETP.GE.U32.AND P3, PT, R5, 0x20, PT ;  /* 0x000000200500780c */ /* 0x000fe20003f66070 */
[----:B------:R-:W-:-:S02]  /*1380*/  IMAD.X R23, R23, 0x1, R24, P2 ;  /* 0x0000000117177824 */ /* 0x000fc400010e0618 */
[----:B------:R-:W-:Y:S01]  /*1390*/  IMAD.X R32, R21, 0x1, R35, P1 ;  /* 0x0000000115207824 */ /* 0x000fe200008e0623 */
[----:B------:R-:W-:Y:S02]  /*13a0*/  SEL R7, R45, R22, !P3 ;  /* 0x000000162d077207 */ /* 0x000fe40005800000 */
        /* <DEDUP_REMOVED lines=10> */
[----:B------:R1:W-:Y:S01]  /*1450*/  @!P1 STS.64 [UR4+0x18], R26 ;  /* 0x0000181aff009988 */ /* 0x0003e20008000a04 */
[----:B0-----:R-:W-:-:S04]  /*1460*/  IMAD.WIDE R28, R6, 0x10, R30 ;  /* 0x00000010061c7825 */ /* 0x001fc800078e021e */
[----:B------:R-:W-:Y:S01]  /*1470*/  IMAD.WIDE R30, R5, 0x10, R30 ;  /* 0x00000010051e7825 */ /* 0x000fe200078e021e */
[----:B------:R1:W-:Y:S01]  /*1480*/  @!P1 ST.E.128.STRONG.GPU desc[UR8][R28.64+0x200], R24 ;  /* 0x000200181c009985 */ /* 0x0003e2000c10fd08 */
[----:B------:R-:W-:Y:S05]  /*1490*/  NANOSLEEP 0x2c6 ;  /* 0x000002c60000795d */ /* 0x000fea0003800000 */
[----:B------:R-:W2:Y:S01]  /*14a0*/  LD.E.128.STRONG.GPU R20, desc[UR8][R30.64+0x200] ;  /* 0x000200081e147980 */ /* 0x000ea2000c10fd00 */
[----:B------:R-:W-:Y:S01]  /*14b0*/  UMOV UR5, 0xffffffff ;  /* 0xffffffff00057882 */ /* 0x000fe20000000000 */
[----:B--2---:R-:W-:-:S04]  /*14c0*/  ISETP.NE.U32.AND P0, PT, R20, 0x63, PT ;  /* 0x000000631400780c */ /* 0x004fc80003f05070 */
[----:B------:R-:W-:Y:S01]  /*14d0*/  ISETP.NE.AND.EX P0, PT, R21, RZ, PT, P0 ;  /* 0x000000ff1500720c */ /* 0x000fe20003f05300 */
[----:B-1----:R-:W-:-:S12]  /*14e0*/  BRA.DIV UR5, `(.L_x_5188) ;  /* 0x0000003e051c7947 */ /* 0x002fd8000b800000 */
[----:B------:R-:W-:-:S13]  /*14f0*/  VOTE.ANY P0, !P0 ;  /* 0x0000000000ff7806 */ /* 0x000fda0004000100 */
.L_x_5221:
[----:B------:R-:W-:Y:S05]  /*1500*/  @!P0 BRA `(.L_x_5189) ;  /* 0x0000000000808947 */ /* 0x000fea0003800000 */
[----:B------:R-:W-:-:S07]  /*1510*/  IMAD.MOV.U32 R24, RZ, RZ, 0x182 ;  /* 0x00000182ff187424 */ /* 0x000fce00078e00ff */
.L_x_5191:
[----:B------:R-:W-:Y:S01]  /*1520*/  SHF.R.U32.HI R5, RZ, 0x1, R24 ;  /* 0x00000001ff057819 */ /* 0x000fe20000011618 */
[----:B------:R-:W-:-:S03]  /*1530*/  IMAD R6, R6, 0x41a7, RZ ;  /* 0x000041a706067824 */ /* 0x000fc600078e02ff */
[----:B------:R-:W-:Y:S02]  /*1540*/  IADD3 R23, PT, PT, R24, 0x1, -R5 ;  /* 0x0000000118177810 */ /* 0x000fe40007ffe805 */
[----:B------:R-:W-:Y:S02]  /*1550*/  LOP3.LUT R6, R6, 0x7fffffff, RZ, 0xc0, !PT ;  /* 0x7fffffff06067812 */ /* 0x000fe400078ec0ff */
[----:B------:R-:W0:Y:S01]  /*1560*/  I2F.U32.RP R22, R23 ;  /* 0x0000001700167306 */ /* 0x000e220000209000 */
[----:B------:R-:W-:Y:S01]  /*1570*/  IMAD.MOV R25, RZ, RZ, -R23 ;  /* 0x000000ffff197224 */ /* 0x000fe200078e0a17 */
[----:B------:R-:W-:-:S06]  /*1580*/  ISETP.NE.U32.AND P2, PT, R23, RZ, PT ;  /* 0x000000ff1700720c */ /* 0x000fcc0003f45070 */
[----:B0-----:R-:W0:Y:S02]  /*1590*/  MUFU.RCP R22, R22 ;  /* 0x0000001600167308 */ /* 0x001e240000001000 */
[----:B0-----:R-:W-:-:S06]  /*15a0*/  VIADD R20, R22, 0xffffffe ;  /* 0x0ffffffe16147836 */ /* 0x001fcc0000000000 */
[----:B------:R0:W1:Y:S02]  /*15b0*/  F2I.FTZ.U32.TRUNC.NTZ R21, R20 ;  /* 0x0000001400157305 */ /* 0x000064000021f000 */
[----:B0-----:R-:W-:Y:S02]  /*15c0*/  IMAD.MOV.U32 R20, RZ, RZ, RZ ;  /* 0x000000ffff147224 */ /* 0x001fe400078e00ff */
[----:B-1----:R-:W-:-:S04]  /*15d0*/  IMAD R25, R25, R21, RZ ;  /* 0x0000001519197224 */ /* 0x002fc800078e02ff */
[----:B------:R-:W-:-:S06]  /*15e0*/  IMAD.HI.U32 R21, R21, R25, R20 ;  /* 0x0000001915157227 */ /* 0x000fcc00078e0014 */
[----:B------:R-:W-:-:S04]  /*15f0*/  IMAD.HI.U32 R21, R21, R6, RZ ;  /* 0x0000000615157227 */ /* 0x000fc800078e00ff */
[----:B------:R-:W-:-:S04]  /*1600*/  IMAD.MOV R21, RZ, RZ, -R21 ;  /* 0x000000ffff157224 */ /* 0x000fc800078e0a15 */
[----:B------:R-:W-:-:S05]  /*1610*/  IMAD R22, R23, R21, R6 ;  /* 0x0000001517167224 */ /* 0x000fca00078e0206 */
[----:B------:R-:W-:-:S13]  /*1620*/  ISETP.GE.U32.AND P0, PT, R22, R23, PT ;  /* 0x000000171600720c */ /* 0x000fda0003f06070 */
[----:B------:R-:W-:-:S05]  /*1630*/  @P0 IMAD.IADD R22, R22, 0x1, -R23 ;  /* 0x0000000116160824 */ /* 0x000fca00078e0a17 */
[----:B------:R-:W-:-:S13]  /*1640*/  ISETP.GE.U32.AND P0, PT, R22, R23, PT ;  /* 0x000000171600720c */ /* 0x000fda0003f06070 */
[----:B------:R-:W-:Y:S01]  /*1650*/  @P0 IMAD.IADD R22, R22, 0x1, -R23 ;  /* 0x0000000116160824 */ /* 0x000fe200078e0a17 */
[----:B------:R-:W-:-:S05]  /*1660*/  @!P2 LOP3.LUT R22, RZ, R23, RZ, 0x33, !PT ;  /* 0x00000017ff16a212 */ /* 0x000fca00078e33ff */
[----:B------:R-:W-:-:S04]  /*1670*/  IMAD.IADD R22, R5, 0x1, R22 ;  /* 0x0000000105167824 */ /* 0x000fc800078e0216 */
[----:B------:R-:W-:Y:S05]  /*1680*/  NANOSLEEP R22 ;  /* 0x000000160000735d */ /* 0x000fea0003800000 */
[----:B------:R-:W2:Y:S01]  /*1690*/  LD.E.128.STRONG.GPU R20, desc[UR8][R30.64+0x200] ;  /* 0x000200081e147980 */ /* 0x000ea2000c10fd00 */
[----:B------:R-:W-:Y:S01]  /*16a0*/  UMOV UR5, 0xffffffff ;  /* 0xffffffff00057882 */ /* 0x000fe20000000000 */
[----:B------:R-:W-:Y:S01]  /*16b0*/  IMAD.MOV.U32 R24, RZ, RZ, R5 ;  /* 0x000000ffff187224 */ /* 0x000fe200078e0005 */
[----:B--2---:R-:W-:-:S04]  /*16c0*/  ISETP.NE.U32.AND P0, PT, R20, 0x63, PT ;  /* 0x000000631400780c */ /* 0x004fc80003f05070 */
[----:B------:R-:W-:Y:S01]  /*16d0*/  ISETP.NE.AND.EX P0, PT, R21, RZ, PT, P0 ;  /* 0x000000ff1500720c */ /* 0x000fe20003f05300 */
[----:B------:R-:W-:-:S12]  /*16e0*/  BRA.DIV UR5, `(.L_x_5190) ;  /* 0x0000003a05bc7947 */ /* 0x000fd8000b800000 */
[----:B------:R-:W-:-:S13]  /*16f0*/  VOTE.ANY P0, !P0 ;  /* 0x0000000000ff7806 */ /* 0x000fda0004000100 */
.L_x_5224:
[----:B------:R-:W-:Y:S05]  /*1700*/  @P0 BRA `(.L_x_5191) ;  /* 0xfffffffc00840947 */ /* 0x000fea000383ffff */
.L_x_5189:
[----:B------:R-:W-:Y:S01]  /*1710*/  UMOV UR5, 0xffffffff ;  /* 0xffffffff00057882 */ /* 0x000fe20000000000 */
[----:B------:R-:W-:Y:S02]  /*1720*/  ISETP.NE.U32.AND P0, PT, R20, 0x65, PT ;  /* 0x000000651400780c */ /* 0x000fe40003f05070 */
[----:B------:R-:W-:Y:S02]  /*1730*/  IADD3 R35, PT, PT, R35, UR10, R44 ;  /* 0x0000000a23237c10 */ /* 0x000fe4000fffe02c */
[----:B------:R-:W-:Y:S01]  /*1740*/  ISETP.NE.AND.EX P0, PT, R21, RZ, PT, P0 ;  /* 0x000000ff1500720c */ /* 0x000fe20003f05300 */
[----:B------:R-:W-:-:S12]  /*1750*/  BRA.DIV UR5, `(.L_x_5192) ;  /* 0x0000003a05c07947 */ /* 0x000fd8000b800000 */
[----:B------:R-:W0:Y:S01]  /*1760*/  S2R R34, SR_GEMASK ;  /* 0x0000000000227919 */ /* 0x000e220000003c00 */
[----:B------:R-:W-:Y:S01]  /*1770*/  VOTE.ANY R5, PT, !P0 ;  /* 0x0000000000057806 */ /* 0x000fe200040e0100 */
[----:B------:R-:W1:Y:S02]  /*1780*/  LDCU.64 UR6, c[0x0][0x390] ;  /* 0x00007200ff0677ac */ /* 0x000e640008000a00 */
[----:B-1----:R-:W-:-:S04]  /*1790*/  UIADD3 UR5, UP0, UPT, UR6, 0x200, URZ ;  /* 0x0000020006057890 */ /* 0x002fc8000ff1e0ff */
[----:B------:R-:W-:Y:S01]  /*17a0*/  UIADD3.X UR6, UPT, UPT, URZ, UR7, URZ, UP0, !UPT ;  /* 0x00000007ff067290 */ /* 0x000fe200087fe4ff */
[----:B0-----:R-:W-:-:S05]  /*17b0*/  LOP3.LUT R5, R5, 0x80000000, R34, 0xec, !PT ;  /* 0x8000000005057812 */ /* 0x001fca00078eec22 */
[----:B------:R-:W-:-:S05]  /*17c0*/  VIADD R24, R5, 0xffffffff ;  /* 0xffffffff05187836 */ /* 0x000fca0000000000 */
[----:B------:R-:W-:Y:S01]  /*17d0*/  LOP3.LUT R24, R5, R24, RZ, 0xc, !PT ;  /* 0x0000001805187212 */ /* 0x000fe200078e0cff */
[----:B------:R-:W-:-:S05]  /*17e0*/  VIADD R5, R4, 0x2 ;  /* 0x0000000204057836 */ /* 0x000fca0000000000 */
[----:B------:R-:W0:Y:S02]  /*17f0*/  POPC R24, R24 ;  /* 0x0000001800187309 */ /* 0x000e240000000000 */
[----:B0-----:R-:W0:Y:S01]  /*1800*/  SHFL.DOWN PT, R30, R22, 0x1, R24 ;  /* 0x08200000161e7989 */ /* 0x001e2200000e0018 */
[----:B------:R-:W-:-:S03]  /*1810*/  ISETP.GE.AND P0, PT, R4, R24, PT ;  /* 0x000000180400720c */ /* 0x000fc60003f06270 */
[----:B------:R-:W1:Y:S01]  /*1820*/  SHFL.DOWN PT, R27, R23, 0x1, R24 ;  /* 0x08200000171b7989 */ /* 0x000e6200000e0018 */
[----:B0-----:R-:W-:-:S04]  /*1830*/  SEL R31, R30, RZ, !P0 ;  /* 0x000000ff1e1f7207 */ /* 0x001fc80004000000 */
[----:B------:R-:W-:Y:S02]  /*1840*/  IADD3 R31, P2, PT, R22, R31, RZ ;  /* 0x0000001f161f7210 */ /* 0x000fe40007f5e0ff */
[----:B-1----:R-:W-:Y:S02]  /*1850*/  SEL R27, R27, RZ, !P0 ;  /* 0x000000ff1b1b7207 */ /* 0x002fe40004000000 */
[----:B------:R-:W-:Y:S01]  /*1860*/  ISETP.GT.AND P0, PT, R5, R24, PT ;  /* 0x000000180500720c */ /* 0x000fe20003f04270 */
[----:B------:R-:W0:Y:S01]  /*1870*/  SHFL.DOWN PT, R30, R31, 0x2, R24 ;  /* 0x084000001f1e7989 */ /* 0x000e2200000e0018 */
[----:B------:R-:W-:Y:S02]  /*1880*/  VIADD R5, R4, 0x4 ;  /* 0x0000000404057836 */ /* 0x000fe40000000000 */
[----:B------:R-:W-:-:S05]  /*1890*/  IMAD.X R45, R23, 0x1, R27, P2 ;  /* 0x00000001172d7824 */ /* 0x000fca00010e061b */
[----:B------:R-:W1:Y:S01]  /*18a0*/  SHFL.DOWN PT, R27, R45, 0x2, R24 ;  /* 0x084000002d1b7989 */ /* 0x000e6200000e0018 */
[----:B0-----:R-:W-:-:S04]  /*18b0*/  SEL R30, R30, RZ, !P0 ;  /* 0x000000ff1e1e7207 */ /* 0x001fc80004000000 */
[----:B------:R-:W-:Y:S02]  /*18c0*/  IADD3 R23, P2, PT, R30, R31, RZ ;  /* 0x0000001f1e177210 */ /* 0x000fe40007f5e0ff */
[----:B-1----:R-:W-:-:S03]  /*18d0*/  SEL R27, R27, RZ, !P0 ;  /* 0x000000ff1b1b7207 */ /* 0x002fc60004000000 */
[----:B------:R-:W0:Y:S01]  /*18e0*/  SHFL.DOWN PT, R22, R23, 0x4, R24 ;  /* 0x0880000017167989 */ /* 0x000e2200000e0018 */
[----:B------:R-:W-:Y:S01]  /*18f0*/  ISETP.GT.AND P0, PT, R5, R24, PT ;  /* 0x000000180500720c */ /* 0x000fe20003f04270 */
        /* <DEDUP_REMOVED lines=12> */
[----:B------:R-:W-:Y:S01]  /*19c0*/  IADD3 R23, P2, PT, R22, R31, RZ ;  /* 0x0000001f16177210 */ /* 0x000fe20007f5e0ff */
[----:B------:R-:W-:Y:S01]  /*19d0*/  IMAD.U32 R31, RZ, RZ, UR6 ;  /* 0x00000006ff1f7e24 */ /* 0x000fe2000f8e00ff */
[----:B-1----:R-:W-:-:S03]  /*19e0*/  SEL R27, R27, RZ, !P0 ;  /* 0x000000ff1b1b7207 */ /* 0x002fc60004000000 */
[----:B------:R-:W0:Y:S01]  /*19f0*/  SHFL.DOWN PT, R22, R23, 0x10, R24 ;  /* 0x0a00000017167989 */ /* 0x000e2200000e0018 */
[----:B------:R-:W-:Y:S01]  /*1a00*/  ISETP.NE.U32.AND P0, PT, R20, 0x65, PT ;  /* 0x000000651400780c */ /* 0x000fe20003f05070 */
[----:B------:R-:W-:-:S03]  /*1a10*/  IMAD.X R45, R27, 0x1, R30, P2 ;  /* 0x000000011b2d7824 */ /* 0x000fc600010e061e */
[----:B------:R-:W-:Y:S01]  /*1a20*/  ISETP.NE.AND.EX P0, PT, R21, RZ, PT, P0 ;  /* 0x000000ff1500720c */ /* 0x000fe20003f05300 */
[----:B------:R-:W-:Y:S01]  /*1a30*/  IMAD.U32 R30, RZ, RZ, UR5 ;  /* 0x00000005ff1e7e24 */ /* 0x000fe2000f8e00ff */
[----:B------:R-:W-:Y:S01]  /*1a40*/  ISETP.GT.AND P2, PT, R5, R24, PT ;  /* 0x000000180500720c */ /* 0x000fe20003f44270 */
[----:B------:R-:W1:Y:S10]  /*1a50*/  SHFL.DOWN PT, R27, R45, 0x10, R24 ;  /* 0x0a0000002d1b7989 */ /* 0x000e7400000e0018 */
[----:B------:R-:W-:-:S02]  /*1a60*/  VOTE.ALL P0, P0 ;  /* 0x0000000000ff7806 */ /* 0x000fc40000000000 */
[----:B0-----:R-:W-:-:S04]  /*1a70*/  SEL R22, R22, RZ, !P2 ;  /* 0x000000ff16167207 */ /* 0x001fc80005000000 */
[----:B------:R-:W-:Y:S02]  /*1a80*/  IADD3 R44, P3, PT, R22, R23, RZ ;  /* 0x00000017162c7210 */ /* 0x000fe40007f7e0ff */
[----:B-1----:R-:W-:-:S05]  /*1a90*/  SEL R27, R27, RZ, !P2 ;  /* 0x000000ff1b1b7207 */ /* 0x002fca0005000000 */
[----:B------:R-:W-:-:S07]  /*1aa0*/  IMAD.X R45, R27, 0x1, R45, P3 ;  /* 0x000000011b2d7824 */ /* 0x000fce00018e062d */
.L_x_5238:
[----:B------:R-:W-:Y:S05]  /*1ab0*/  @!P0 BRA `(.L_x_5193) ;  /* 0x0000000400808947 */ /* 0x000fea0003800000 */
[----:B------:R-:W-:-:S07]  /*1ac0*/  IMAD.MOV.U32 R46, RZ, RZ, 0x182 ;  /* 0x00000182ff2e7424 */ /* 0x000fce00078e00ff */
.L_x_5199:
[----:B------:R-:W-:-:S05]  /*1ad0*/  IMAD.WIDE R24, R35, 0x10, R30 ;  /* 0x0000001023187825 */ /* 0x000fca00078e021e */
[----:B------:R-:W2:Y:S01]  /*1ae0*/  LD.E.128.STRONG.GPU R20, desc[UR8][R24.64+-0x200] ;  /* 0xfffe000818147980 */ /* 0x000ea2000c10fd00 */
[----:B------:R-:W-:Y:S05]  /*1af0*/  YIELD ;  /* 0x0000000000007946 */ /* 0x000fea0003800000 */
[----:B------:R-:W-:Y:S01]  /*1b00*/  UMOV UR5, 0xffffffff ;  /* 0xffffffff00057882 */ /* 0x000fe20000000000 */
[----:B------:R-:W-:Y:S02]  /*1b10*/  SHF.R.U32.HI R46, RZ, 0x1, R46 ;  /* 0x00000001ff2e7819 */ /* 0x000fe4000001162e */
[----:B--2---:R-:W-:-:S04]  /*1b20*/  ISETP.NE.U32.AND P0, PT, R20, 0x63, PT ;  /* 0x000000631400780c */ /* 0x004fc80003f05070 */
[----:B------:R-:W-:Y:S01]  /*1b30*/  ISETP.NE.AND.EX P0, PT, R21, RZ, PT, P0 ;  /* 0x000000ff1500720c */ /* 0x000fe20003f05300 */
[----:B------:R-:W-:-:S12]  /*1b40*/  BRA.DIV UR5, `(.L_x_5194) ;  /* 0x0000003e05607947 */ /* 0x000fd8000b800000 */
[----:B------:R-:W-:-:S13]  /*1b50*/  VOTE.ANY P0, !P0 ;  /* 0x0000000000ff7806 */ /* 0x000fda0004000100 */
.L_x_5241:
[----:B------:R-:W-:Y:S05]  /*1b60*/  @!P0 BRA `(.L_x_5195) ;  /* 0x0000000000808947 */ /* 0x000fea0003800000 */
[----:B------:R-:W-:-:S07]  /*1b70*/  IMAD.MOV.U32 R26, RZ, RZ, R46 ;  /* 0x000000ffff1a7224 */ /* 0x000fce00078e002e */
.L_x_5197:
        /* <DEDUP_REMOVED lines=30> */
.L_x_5244:
[----:B------:R-:W-:Y:S05]  /*1d60*/  @P0 BRA `(.L_x_5197) ;  /* 0xfffffffc00840947 */ /* 0x000fea000383ffff */
.L_x_5195:
[----:B------:R-:W-:Y:S01]  /*1d70*/  UMOV UR5, 0xffffffff ;  /* 0xffffffff00057882 */ /* 0x000fe20000000000 */
[----:B------:R-:W-:-:S04]  /*1d80*/  ISETP.NE.U32.AND P0, PT, R20, 0x65, PT ;  /* 0x000000651400780c */ /* 0x000fc80003f05070 */
[----:B------:R-:W-:Y:S01]  /*1d90*/  ISETP.NE.AND.EX P0, PT, R21, RZ, PT, P0 ;  /* 0x000000ff1500720c */ /* 0x000fe20003f05300 */
[----:B------:R-:W-:-:S12]  /*1da0*/  BRA.DIV UR5, `(.L_x_5198) ;  /* 0x0000003e05087947 */ /* 0x000fd8000b800000 */
[----:B------:R-:W-:Y:S01]  /*1db0*/  VOTE.ANY R5, PT, !P0 ;  /* 0x0000000000057806 */ /* 0x000fe200040e0100 */
[----:B------:R-:W-:-:S03]  /*1dc0*/  VIADD R35, R35, 0xffffffe0 ;  /* 0xffffffe023237836 */ /* 0x000fc60000000000 */
[----:B------:R-:W-:-:S05]  /*1dd0*/  LOP3.LUT R5, R5, 0x80000000, R34, 0xec, !PT ;  /* 0x8000000005057812 */ /* 0x000fca00078eec22 */
        /* <DEDUP_REMOVED lines=35> */
[----:B------:R-:W-:Y:S01]  /*2010*/  ISETP.NE.U32.AND P0, PT, R20, 0x65, PT ;  /* 0x000000651400780c */ /* 0x000fe20003f05070 */
[----:B------:R-:W-:-:S03]  /*2020*/  IMAD.X R47, R27, 0x1, R48, P2 ;  /* 0x000000011b2f7824 */ /* 0x000fc600010e0630 */
[----:B------:R-:W-:Y:S02]  /*2030*/  ISETP.NE.AND.EX P0, PT, R21, RZ, PT, P0 ;  /* 0x000000ff1500720c */ /* 0x000fe40003f05300 */
[----:B------:R-:W-:Y:S01]  /*2040*/  ISETP.GT.AND P2, PT, R5, R24, PT ;  /* 0x000000180500720c */ /* 0x000fe20003f44270 */
[----:B------:R-:W1:Y:S10]  /*2050*/  SHFL.DOWN PT, R27, R47, 0x10, R24 ;  /* 0x0a0000002f1b7989 */ /* 0x000e7400000e0018 */
[----:B------:R-:W-:-:S02]  /*2060*/  VOTE.ALL P0, P0 ;  /* 0x0000000000ff7806 */ /* 0x000fc40000000000 */
[----:B0-----:R-:W-:-:S04]  /*2070*/  SEL R5, R22, RZ, !P2 ;  /* 0x000000ff16057207 */ /* 0x001fc80005000000 */
[----:B------:R-:W-:Y:S02]  /*2080*/  IADD3 R44, P3, P4, R5, R23, R44 ;  /* 0x00000017052c7210 */ /* 0x000fe40007c7e02c */
[----:B-1----:R-:W-:-:S04]  /*2090*/  SEL R20, R27, RZ, !P2 ;  /* 0x000000ff1b147207 */ /* 0x002fc80005000000 */
[----:B------:R-:W-:-:S07]  /*20a0*/  IADD3.X R45, PT, PT, R20, R47, R45, P3, P4 ;  /* 0x0000002f142d7210 */ /* 0x000fce0001fe842d */
.L_x_5258:
[----:B------:R-:W-:Y:S05]  /*20b0*/  @P0 BRA `(.L_x_5199) ;  /* 0xfffffff800840947 */ /* 0x000fea000383ffff */
.L_x_5193:
        /* <DEDUP_REMOVED lines=16> */
.L_x_5201:
[----:B------:R-:W-:Y:S05]  /*21c0*/  BSYNC.RECONVERGENT B1 ;  /* 0x0000000000017941 */ /* 0x000fea0003800200 */
.L_x_5200:
[----:B------:R0:W-:Y:S01]  /*21d0*/  @!P0 STS.64 [R5+0x98], R44 ;  /* 0x0000982c05008388 */ /* 0x0001e20000000a00 */
[----:B-1----:R-:W-:Y:S02]  /*21e0*/  IMAD.MOV.U32 R22, RZ, RZ, R7 ;  /* 0x000000ffff167224 */ /* 0x002fe400078e0007 */
[----:B------:R-:W-:Y:S02]  /*21f0*/  IMAD.MOV.U32 R23, RZ, RZ, R3 ;  /* 0x000000ffff177224 */ /* 0x000fe400078e0003 */
[----:B------:R-:W-:Y:S02]  /*2200*/  @!P0 IMAD.MOV.U32 R22, RZ, RZ, R44 ;  /* 0x000000ffff168224 */ /* 0x000fe400078e002c */
[----:B------:R-:W-:-:S07]  /*2210*/  @!P0 IMAD.MOV.U32 R23, RZ, RZ, R45 ;  /* 0x000000ffff178224 */ /* 0x000fce00078e002d */
.L_x_5187:
[----:B------:R-:W-:Y:S05]  /*2220*/  WARPSYNC.ALL ;  /* 0x0000000000007948 */ /* 0x000fea0003800000 */
[----:B------:R-:W1:Y:S08]  /*2230*/  S2UR UR6, SR_CgaCtaId ;  /* 0x00000000000679c3 */ /* 0x000e700000008800 */
[----:B------:R-:W-:Y:S06]  /*2240*/  BAR.SYNC.DEFER_BLOCKING 0x0 ;  /* 0x0000000000007b1d */ /* 0x000fec0000010000 */
[----:B------:R-:W-:Y:S01]  /*2250*/  UMOV UR5, 0x400 ;  /* 0x0000040000057882 */ /* 0x000fe20000000000 */
[----:B------:R-:W2:Y:S01]  /*2260*/  S2R R3, SR_TID.X ;  /* 0x0000000000037919 */ /* 0x000ea20000002100 */
[----:B-1----:R-:W-:-:S09]  /*2270*/  ULEA UR5, UR6, UR5, 0x18 ;  /* 0x0000000506057291 */ /* 0x002fd2000f8ec0ff */
[----:B0-----:R-:W0:Y:S01]  /*2280*/  LDS.64 R4, [UR5+0x98] ;  /* 0x00009805ff047984 */ /* 0x001e220008000a00 */
[----:B--2---:R-:W-:-:S04]  /*2290*/  ISETP.NE.AND P0, PT, R3, RZ, PT ;  /* 0x000000ff0300720c */ /* 0x004fc80003f05270 */
[----:B0-----:R-:W-:Y:S02]  /*22a0*/  SEL R3, R4, RZ, P0 ;  /* 0x000000ff04037207 */ /* 0x001fe40000000000 */
[----:B------:R-:W-:Y:S02]  /*22b0*/  SEL R4, R5, RZ, P0 ;  /* 0x000000ff05047207 */ /* 0x000fe40000000000 */
[----:B------:R-:W-:-:S05]  /*22c0*/  IADD3 R3, P1, PT, R22, R3, RZ ;  /* 0x0000000316037210 */ /* 0x000fca0007f3e0ff */
[----:B------:R-:W-:-:S08]  /*22d0*/  IMAD.X R46, R23, 0x1, R4, P1 ;  /* 0x00000001172e7824 */ /* 0x000fd000008e0604 */
.L_x_5186:
[----:B------:R-:W-:Y:S05]  /*22e0*/  BSYNC.RECONVERGENT B0 ;  /* 0x0000000000007941 */ /* 0x000fea0003800200 */
.L_x_5184:
[----:B------:R-:W-:Y:S01]  /*22f0*/  BAR.SYNC.DEFER_BLOCKING 0x0 ;  /* 0x0000000000007b1d */ /* 0x000fe20000010000 */
[----:B0-----:R-:W-:Y:S01]  /*2300*/  IADD3 R6, P0, PT, R42, R3, RZ ;  /* 0x000000032a067210 */ /* 0x001fe20007f1e0ff */
[----:B------:R-:W-:Y:S02]  /*2310*/  IMAD.MOV.U32 R4, RZ, RZ, R3 ;  /* 0x000000ffff047224 */ /* 0x000fe400078e0003 */
[--C-:B------:R-:W-:Y:S02]  /*2320*/  IMAD.MOV.U32 R5, RZ, RZ, R46.reuse ;  /* 0x000000ffff057224 */ /* 0x100fe400078e002e */
[----:B------:R-:W-:Y:S01]  /*2330*/  IMAD.X R7, R43, 0x1, R46, P0 ;  /* 0x000000012b077824 */ /* 0x000fe200000e062e */
[----:B------:R-:W-:Y:S01]  /*2340*/  IADD3 R20, P0, PT, R40, R6, RZ ;  /* 0x0000000628147210 */ /* 0x000fe20007f1e0ff */
[----:B------:R-:W0:Y:S01]  /*2350*/  S2R R3, SR_TID.X ;  /* 0x0000000000037919 */ /* 0x000e220000002100 */
[----:B------:R-:W1:Y:S01]  /*2360*/  S2UR UR5, SR_CTAID.X ;  /* 0x00000000000579c3 */ /* 0x000e620000002500 */
[----:B------:R-:W2:Y:S02]  /*2370*/  LDCU.64 UR6, c[0x0][0x388] ;  /* 0x00007100ff0677ac */ /* 0x000ea40008000a00 */
[----:B------:R-:W-:Y:S01]  /*2380*/  IMAD.X R21, R41, 0x1, R7, P0 ;  /* 0x0000000129157824 */ /* 0x000fe200000e0607 */
[----:B------:R-:W-:-:S04]  /*2390*/  IADD3 R22, P0, PT, R38, R20, RZ ;  /* 0x0000001426167210 */ /* 0x000fc80007f1e0ff */
[----:B------:R-:W1:Y:S01]  /*23a0*/  LDC R28, c[0x0][0x398] ;  /* 0x0000e600ff1c7b82 */ /* 0x000e620000000800 */
[----:B------:R-:W-:Y:S01]  /*23b0*/  IMAD.X R23, R39, 0x1, R21, P0 ;  /* 0x0000000127177824 */ /* 0x000fe200000e0615 */
[----:B------:R-:W-:-:S05]  /*23c0*/  IADD3 R24, P0, PT, R36, R22, RZ ;  /* 0x0000001624187210 */ /* 0x000fca0007f1e0ff */
[----:B------:R-:W-:Y:S01]  /*23d0*/  IMAD.X R25, R37, 0x1, R23, P0 ;  /* 0x0000000125197824 */ /* 0x000fe200000e0617 */
[----:B------:R-:W-:Y:S01]  /*23e0*/  IADD3 R8, P0, PT, R8, R24, RZ ;  /* 0x0000001808087210 */ /* 0x000fe20007f1e0ff */
[----:B------:R-:W-:Y:S04]  /*23f0*/  STS.64 [R0], R4 ;  /* 0x0000000400007388 */ /* 0x000fe80000000a00 */
[----:B------:R-:W-:Y:S01]  /*2400*/  IMAD.X R9, R9, 0x1, R25, P0 ;  /* 0x0000000109097824 */ /* 0x000fe200000e0619 */
[----:B------:R-:W-:Y:S01]  /*2410*/  IADD3 R10, P0, PT, R10, R8, RZ ;  /* 0x000000080a0a7210 */ /* 0x000fe20007f1e0ff */
[----:B------:R-:W-:Y:S04]  /*2420*/  STS.64 [R0+0x8], R6 ;  /* 0x0000080600007388 */ /* 0x000fe80000000a00 */
[----:B------:R-:W-:Y:S01]  /*2430*/  IMAD.X R11, R11, 0x1, R9, P0 ;  /* 0x000000010b0b7824 */ /* 0x000fe200000e0609 */
[----:B------:R-:W-:Y:S01]  /*2440*/  IADD3 R12, P0, PT, R12, R10, RZ ;  /* 0x0000000a0c0c7210 */ /* 0x000fe20007f1e0ff */
[----:B------:R-:W-:Y:S01]  /*2450*/  STS.64 [R0+0x10], R20 ;  /* 0x0000101400007388 */ /* 0x000fe20000000a00 */
[----:B-1----:R-:W-:-:S03]  /*2460*/  VIADD R28, R28, UR5 ;  /* 0x000000051c1c7c36 */ /* 0x002fc60008000000 */
[----:B------:R-:W-:Y:S01]  /*2470*/  STS.64 [R0+0x18], R22 ;  /* 0x0000181600007388 */ /* 0x000fe20000000a00 */
[----:B------:R-:W-:Y:S01]  /*2480*/  IMAD.X R13, R13, 0x1, R11, P0 ;  /* 0x000000010d0d7824 */ /* 0x000fe200000e060b */
[----:B------:R-:W-:Y:S02]  /*2490*/  IADD3 R14, P0, PT, R14, R12, RZ ;  /* 0x0000000c0e0e7210 */ /* 0x000fe40007f1e0ff */
[----:B------:R-:W-:Y:S03]  /*24a0*/  STS.64 [R0+0x20], R24 ;  /* 0x0000201800007388 */ /* 0x000fe60000000a00 */
[----:B------:R-:W-:Y:S01]  /*24b0*/  IMAD.X R15, R15, 0x1, R13, P0 ;  /* 0x000000010f0f7824 */ /* 0x000fe200000e060d */
[----:B------:R-:W-:Y:S01]  /*24c0*/  IADD3 R16, P0, PT, R16, R14, RZ ;  /* 0x0000000e10107210 */ /* 0x000fe20007f1e0ff */
[----:B------:R-:W-:Y:S04]  /*24d0*/  STS.64 [R0+0x28], R8 ;  /* 0x0000280800007388 */ /* 0x000fe80000000a00 */
[----:B------:R-:W-:Y:S01]  /*24e0*/  IMAD.X R17, R17, 0x1, R15, P0 ;  /* 0x0000000111117824 */ /* 0x000fe200000e060f */
[----:B------:R-:W-:Y:S01]  /*24f0*/  IADD3 R26, P0, PT, R18, R16, RZ ;  /* 0x00000010121a7210 */ /* 0x000fe20007f1e0ff */
[----:B------:R-:W-:Y:S04]  /*2500*/  STS.64 [R0+0x30], R10 ;  /* 0x0000300a00007388 */ /* 0x000fe80000000a00 */
[----:B------:R-:W-:Y:S01]  /*2510*/  IMAD.X R27, R19, 0x1, R17, P0 ;  /* 0x00000001131b7824 */ /* 0x000fe200000e0611 */
[----:B------:R-:W-:Y:S04]  /*2520*/  STS.64 [R0+0x38], R12 ;  /* 0x0000380c00007388 */ /* 0x000fe80000000a00 */
[----:B------:R-:W-:Y:S04]  /*2530*/  STS.64 [R0+0x40], R14 ;  /* 0x0000400e00007388 */ /* 0x000fe80000000a00 */
[----:B------:R-:W-:Y:S04]  /*2540*/  STS.64 [R0+0x48], R16 ;  /* 0x0000481000007388 */ /* 0x000fe80000000a00 */
[----:B------:R0:W-:Y:S01]  /*2550*/  STS.64 [R0+0x50], R26 ;  /* 0x0000501a00007388 */ /* 0x0001e20000000a00 */
[----:B------:R-:W-:-:S03]  /*2560*/  NOP ;  /* 0x0000000000007918 */ /* 0x000fc60000000000 */
[----:B------:R-:W1:Y:S04]  /*2570*/  LDS.64 R4, [R2] ;  /* 0x0000000002047984 */ /* 0x000e680000000a00 */
[----:B------:R-:W3:Y:S01]  /*2580*/  LDS.64 R6, [R2+0x100] ;  /* 0x0001000002067984 */ /* 0x000ee20000000a00 */
[C---:B0-----:R-:W-:Y:S02]  /*2590*/  LOP3.LUT R0, R3.reuse, 0x3e0, RZ, 0xc0, !PT ;  /* 0x000003e003007812 */ /* 0x041fe400078ec0ff */
[----:B------:R-:W-:Y:S01]  /*25a0*/  LOP3.LUT R3, R3, 0x1f, RZ, 0xc0, !PT ;  /* 0x0000001f03037812 */ /* 0x000fe200078ec0ff */
[----:B------:R-:W0:Y:S04]  /*25b0*/  LDS.64 R8, [R2+0x200] ;  /* 0x0002000002087984 */ /* 0x000e280000000a00 */
[----:B------:R-:W4:Y:S01]  /*25c0*/  LDS.64 R10, [R2+0x300] ;  /* 0x00030000020a7984 */ /* 0x000f220000000a00 */
[----:B------:R-:W-:-:S02]  /*25d0*/  IMAD R0, R0, 0xb, R3 ;  /* 0x0000000b00007824 */ /* 0x000fc400078e0203 */
[----:B------:R-:W-:Y:S01]  /*25e0*/  IMAD R3, R28, 0x11e0, RZ ;  /* 0x000011e01c037824 */ /* 0x000fe200078e02ff */
[----:B------:R-:W5:Y:S04]  /*25f0*/  LDS.64 R12, [R2+0x400] ;  /* 0x00040000020c7984 */ /* 0x000f680000000a00 */
[----:B------:R-:W5:Y:S01]  /*2600*/  LDS.64 R14, [R2+0x500] ;  /* 0x00050000020e7984 */ /* 0x000f620000000a00 */
[----:B------:R-:W-:-:S03]  /*2610*/  IADD3 R0, P0, PT, R3, R0, RZ ;  /* 0x0000000003007210 */ /* 0x000fc60007f1e0ff */
[----:B------:R-:W5:Y:S02]  /*2620*/  LDS.64 R16, [R2+0x600] ;  /* 0x0006000002107984 */ /* 0x000f640000000a00 */
[----:B------:R-:W-:Y:S01]  /*2630*/  IMAD.X R3, RZ, RZ, RZ, P0 ;  /* 0x000000ffff037224 */ /* 0x000fe200000e06ff */
[C---:B--2---:R-:W-:Y:S01]  /*2640*/  LEA R26, P0, R0.reuse, UR6, 0x3 ;  /* 0x00000006001a7c11 */ /* 0x044fe2000f8018ff */
[----:B------:R-:W2:Y:S03]  /*2650*/  LDS.64 R18, [R2+0x700] ;  /* 0x0007000002127984 */ /* 0x000ea60000000a00 */
[----:B------:R-:W-:Y:S01]  /*2660*/  LEA.HI.X R27, R0, UR7, R3, 0x3, P0 ;  /* 0x00000007001b7c11 */ /* 0x000fe200080f1c03 */
[----:B------:R-:W2:Y:S04]  /*2670*/  LDS.64 R20, [R2+0x800] ;  /* 0x0008000002147984 */ /* 0x000ea80000000a00 */
[----:B------:R-:W2:Y:S04]  /*2680*/  LDS.64 R22, [R2+0x900] ;  /* 0x0009000002167984 */ /* 0x000ea80000000a00 */
[----:B------:R-:W2:Y:S04]  /*2690*/  LDS.64 R24, [R2+0xa00] ;  /* 0x000a000002187984 */ /* 0x000ea80000000a00 */
[----:B-1----:R-:W-:Y:S04]  /*26a0*/  STG.E.64 desc[UR8][R26.64], R4 ;  /* 0x000000041a007986 */ /* 0x002fe8000c101b08 */
[----:B---3--:R-:W-:Y:S04]  /*26b0*/  STG.E.64 desc[UR8][R26.64+0x100], R6 ;  /* 0x000100061a007986 */ /* 0x008fe8000c101b08 */
[----:B0-----:R-:W-:Y:S04]  /*26c0*/  STG.E.64 desc[UR8][R26.64+0x200], R8 ;  /* 0x000200081a007986 */ /* 0x001fe8000c101b08 */
[----:B----4-:R-:W-:Y:S04]  /*26d0*/  STG.E.64 desc[UR8][R26.64+0x300], R10 ;  /* 0x0003000a1a007986 */ /* 0x010fe8000c101b08 */
[----:B-----5:R-:W-:Y:S04]  /*26e0*/  STG.E.64 desc[UR8][R26.64+0x400], R12 ;  /* 0x0004000c1a007986 */ /* 0x020fe8000c101b08 */
[----:B------:R-:W-:Y:S04]  /*26f0*/  STG.E.64 desc[UR8][R26.64+0x500], R14 ;  /* 0x0005000e1a007986 */ /* 0x000fe8000c101b08 */
[----:B------:R-:W-:Y:S04]  /*2700*/  STG.E.64 desc[UR8][R26.64+0x600], R16 ;  /* 0x000600101a007986 */ /* 0x000fe8000c101b08 */
[----:B--2---:R-:W-:Y:S04]  /*2710*/  STG.E.64 desc[UR8][R26.64+0x700], R18 ;  /* 0x000700121a007986 */ /* 0x004fe8000c101b08 */
[----:B------:R-:W-:Y:S04]  /*2720*/  STG.E.64 desc[UR8][R26.64+0x800], R20 ;  /* 0x000800141a007986 */ /* 0x000fe8000c101b08 */
[----:B------:R-:W-:Y:S04]  /*2730*/  STG.E.64 desc[UR8][R26.64+0x900], R22 ;  /* 0x000900161a007986 */ /* 0x000fe8000c101b08 */
[----:B------:R-:W-:Y:S01]  /*2740*/  STG.E.64 desc[UR8][R26.64+0xa00], R24 ;  /* 0x000a00181a007986 */ /* 0x000fe2000c101b08 */
[----:B------:R-:W-:Y:S05]  /*2750*/  EXIT ;  /* 0x000000000000794d */ /* 0x000fea0003800000 */
.L_x_5183:
[----:B------:R-:W-:-:S13]  /*2760*/  ISETP.NE.AND P0, PT, R7, RZ, PT ;  /* 0x000000ff0700720c */ /* 0x000fda0003f05270 */
[----:B------:R-:W-:Y:S05]  /*2770*/  @!P0 EXIT ;  /* 0x000000000000894d */ /* 0x000fea0003800000 */
[----:B------:R-:W0:Y:S02]  /*2780*/  LDC.64 R2, c[0x0][0x380] ;  /* 0x0000e000ff027b82 */ /* 0x000e240000000a00 */
[----:B0-----:R-:W-:-:S05]  /*2790*/  IMAD.WIDE.U32 R2, R9, 0x8, R2 ;  /* 0x0000000809027825 */ /* 0x001fca00078e0002 */
        /* <DEDUP_REMOVED lines=10> */
[----:B------:R-:W-:Y:S01]  /*2840*/  VIADD R0, R4, 0x80 ;  /* 0x0000008004007836 */ /* 0x000fe20000000000 */
[-C--:B------:R-:W-:Y:S02]  /*2850*/  ISETP.GE.U32.AND P0, PT, R10, R7.reuse, PT ;  /* 0x000000070a00720c */ /* 0x080fe40003f06070 */
[C---:B------:R-:W-:Y:S01]  /*2860*/  LEA R10, P3, R4.reuse, R2, 0x3 ;  /* 0x00000002040a7211 */ /* 0x040fe200078618ff */
[----:B0-----:R-:W-:Y:S01]  /*2870*/  VIADD R2, R4, 0xa0 ;  /* 0x000000a004027836 */ /* 0x001fe20000000000 */
[-C--:B------:R-:W-:Y:S01]  /*2880*/  ISETP.GE.U32.AND P1, PT, R12, R7.reuse, PT ;  /* 0x000000070c00720c */ /* 0x080fe20003f26070 */
[----:B------:R-:W-:Y:S01]  /*2890*/  VIADD R12, R4, 0xc0 ;  /* 0x000000c0040c7836 */ /* 0x000fe20000000000 */
[-C--:B------:R-:W-:Y:S01]  /*28a0*/  ISETP.GE.U32.AND P2, PT, R0, R7.reuse, PT ;  /* 0x000000070000720c */ /* 0x080fe20003f46070 */
[----:B------:R-:W-:Y:S01]  /*28b0*/  IMAD.X R11, RZ, RZ, R3, P3 ;  /* 0x000000ffff0b7224 */ /* 0x000fe200018e0603 */
[-C--:B------:R-:W-:Y:S01]  /*28c0*/  ISETP.GE.U32.AND P3, PT, R2, R7.reuse, PT ;  /* 0x000000070200720c */ /* 0x080fe20003f66070 */
[----:B------:R-:W-:Y:S01]  /*28d0*/  VIADD R0, R4, 0xe0 ;  /* 0x000000e004007836 */ /* 0x000fe20000000000 */
[----:B------:R-:W-:Y:S01]  /*28e0*/  ISETP.GE.U32.AND P4, PT, R12, R7, PT ;  /* 0x000000070c00720c */ /* 0x000fe20003f86070 */
[----:B------:R-:W-:-:S02]  /*28f0*/  VIADD R2, R4, 0x120 ;  /* 0x0000012004027836 */ /* 0x000fc40000000000 */
[----:B--2---:R-:W-:Y:S02]  /*2900*/  IMAD.MOV.U32 R18, RZ, RZ, R8 ;  /* 0x000000ffff127224 */ /* 0x004fe400078e0008 */
[----:B------:R-:W-:Y:S02]  /*2910*/  IMAD.MOV.U32 R19, RZ, RZ, R9 ;  /* 0x000000ffff137224 */ /* 0x000fe400078e0009 */
[----:B------:R-:W2:Y:S01]  /*2920*/  @!P5 LDG.E.64 R8, desc[UR8][R10.64] ;  /* 0x000000080a08d981 */ /* 0x000ea2000c1e1b00 */
[--C-:B------:R-:W-:Y:S01]  /*2930*/  IMAD.MOV.U32 R12, RZ, RZ, R18.reuse ;  /* 0x000000ffff0c7224 */ /* 0x100fe200078e0012 */
[----:B------:R-:W-:Y:S01]  /*2940*/  ISETP.GE.U32.AND P5, PT, R0, R7, PT ;  /* 0x000000070000720c */ /* 0x000fe20003fa6070 */
[----:B------:R-:W-:Y:S02]  /*2950*/  IMAD.MOV.U32 R13, RZ, RZ, R19 ;  /* 0x000000ffff0d7224 */ /* 0x000fe400078e0013 */
[----:B------:R-:W-:Y:S02]  /*2960*/  VIADD R0, R4, 0x100 ;  /* 0x0000010004007836 */ /* 0x000fe40000000000 */
[----:B------:R-:W-:-:S02]  /*2970*/  IMAD.MOV.U32 R14, RZ, RZ, R18 ;  /* 0x000000ffff0e7224 */ /* 0x000fc400078e0012 */
        /* <DEDUP_REMOVED lines=120> */
[----:B------:R-:W-:Y:S01]  /*3100*/  ISETP.NE.AND P1, PT, R2, 0x3, PT ;  /* 0x000000030200780c */ /* 0x000fe20003f25270 */
[----:B------:R-:W0:Y:S03]  /*3110*/  LDS.128 R24, [UR4+0x50] ;  /* 0x00005004ff187984 */ /* 0x000e260008000c00 */
[----:B------:R-:W-:Y:S02]  /*3120*/  SEL R6, R53, R6, !P1 ;  /* 0x0000000635067207 */ /* 0x000fe40004800000 */
[----:B------:R-:W-:Y:S02]  /*3130*/  IADD3 R53, P0, PT, R30, R53, RZ ;  /* 0x000000351e357210 */ /* 0x000fe40007f1e0ff */
[----:B------:R-:W-:-:S02]  /*3140*/  SEL R32, R29, R32, !P1 ;  /* 0x000000201d207207 */ /* 0x000fc40004800000 */
[----:B------:R-:W-:Y:S01]  /*3150*/  SEL R6, R53, R6, !P2 ;  /* 0x0000000635067207 */ /* 0x000fe20005000000 */
[----:B------:R-:W-:Y:S01]  /*3160*/  IMAD.X R33, R31, 0x1, R29, P0 ;  /* 0x000000011f217824 */ /* 0x000fe200000e061d */
[----:B--2---:R-:W-:Y:S01]  /*3170*/  IADD3 R53, P0, PT, R20, R53, RZ ;  /* 0x0000003514357210 */ /* 0x004fe20007f1e0ff */
[----:B------:R-:W1:Y:S01]  /*3180*/  LDS.128 R28, [UR4+0x60] ;  /* 0x00006004ff1c7984 */ /* 0x000e620008000c00 */
[----:B------:R-:W-:Y:S02]  /*3190*/  ISETP.NE.AND P1, PT, R2, 0x5, PT ;  /* 0x000000050200780c */ /* 0x000fe40003f25270 */
[----:B------:R-:W-:Y:S01]  /*31a0*/  SEL R20, R33, R32, !P2 ;  /* 0x0000002021147207 */ /* 0x000fe20005000000 */
[----:B------:R-:W-:Y:S01]  /*31b0*/  IMAD.X R55, R21, 0x1, R33, P0 ;  /* 0x0000000115377824 */ /* 0x000fe200000e0621 */
[----:B------:R-:W-:Y:S01]  /*31c0*/  IADD3 R21, P0, PT, R22, R53, RZ ;  /* 0x0000003516157210 */ /* 0x000fe20007f1e0ff */
[----:B------:R-:W2:Y:S01]  /*31d0*/  LDS.128 R32, [UR4+0x70] ;  /* 0x00007004ff207984 */ /* 0x000ea20008000c00 */
[----:B------:R-:W-:-:S02]  /*31e0*/  SEL R6, R53, R6, !P1 ;  /* 0x0000000635067207 */ /* 0x000fc40004800000 */
[----:B------:R-:W-:Y:S01]  /*31f0*/  SEL R20, R55, R20, !P1 ;  /* 0x0000001437147207 */ /* 0x000fe20004800000 */
[----:B------:R-:W-:Y:S01]  /*3200*/  IMAD.X R53, R23, 0x1, R55, P0 ;  /* 0x0000000117357824 */ /* 0x000fe200000e0637 */
[C---:B------:R-:W-:Y:S02]  /*3210*/  ISETP.NE.AND P1, PT, R2.reuse, 0x6, PT ;  /* 0x000000060200780c */ /* 0x040fe40003f25270 */
[C---:B------:R-:W-:Y:S02]  /*3220*/  ISETP.NE.AND P2, PT, R2.reuse, 0xc, PT ;  /* 0x0000000c0200780c */ /* 0x040fe40003f45270 */
[----:B------:R-:W-:Y:S02]  /*3230*/  SEL R6, R21, R6, !P1 ;  /* 0x0000000615067207 */ /* 0x000fe40004800000 */
[----:B------:R-:W-:Y:S02]  /*3240*/  SEL R20, R53, R20, !P1 ;  /* 0x0000001435147207 */ /* 0x000fe40004800000 */
[----:B------:R-:W-:-:S02]  /*3250*/  ISETP.NE.AND P1, PT, R2, 0x7, PT ;  /* 0x000000070200780c */ /* 0x000fc40003f25270 */
[----:B0-----:R-:W-:-:S04]  /*3260*/  IADD3 R23, P0, PT, R24, R21, RZ ;  /* 0x0000001518177210 */ /* 0x001fc80007f1e0ff */
[----:B------:R-:W-:Y:S01]  /*3270*/  SEL R6, R23, R6, !P1 ;  /* 0x0000000617067207 */ /* 0x000fe20004800000 */
[----:B------:R-:W-:Y:S01]  /*3280*/  IMAD.X R25, R25, 0x1, R53, P0 ;  /* 0x0000000119197824 */ /* 0x000fe200000e0635 */
[----:B------:R-:W-:-:S04]  /*3290*/  IADD3 R21, P0, PT, R26, R23, RZ ;  /* 0x000000171a157210 */ /* 0x000fc80007f1e0ff */
[----:B------:R-:W-:Y:S01]  /*32a0*/  SEL R20, R25, R20, !P1 ;  /* 0x0000001419147207 */ /* 0x000fe20004800000 */
[----:B------:R-:W-:Y:S01]  /*32b0*/  IMAD.X R27, R27, 0x1, R25, P0 ;  /* 0x000000011b1b7824 */ /* 0x000fe200000e0619 */
[----:B-1----:R-:W-:Y:S02]  /*32c0*/  IADD3 R23, P3, PT, R28, R21, RZ ;  /* 0x000000151c177210 */ /* 0x002fe40007f7e0ff */
[----:B------:R-:W-:Y:S02]  /*32d0*/  SEL R6, R21, R6, !P4 ;  /* 0x0000000615067207 */ /* 0x000fe40006000000 */
[----:B------:R-:W-:Y:S01]  /*32e0*/  IADD3 R21, P6, PT, R30, R23, RZ ;  /* 0x000000171e157210 */ /* 0x000fe20007fde0ff */
[----:B------:R-:W-:Y:S01]  /*32f0*/  IMAD.X R29, R29, 0x1, R27, P3 ;  /* 0x000000011d1d7824 */ /* 0x000fe200018e061b */
[----:B------:R-:W-:Y:S02]  /*3300*/  SEL R20, R27, R20, !P4 ;  /* 0x000000141b147207 */ /* 0x000fe40006000000 */
[----:B------:R-:W-:Y:S01]  /*3310*/  ISETP.NE.AND P0, PT, R2, 0xa, PT ;  /* 0x0000000a0200780c */ /* 0x000fe20003f05270 */
[----:B------:R-:W-:Y:S01]  /*3320*/  IMAD.X R31, R31, 0x1, R29, P6 ;  /* 0x000000011f1f7824 */ /* 0x000fe200030e061d */
[----:B------:R-:W-:-:S02]  /*3330*/  SEL R6, R23, R6, !P5 ;  /* 0x0000000617067207 */ /* 0x000fc40006800000 */
[----:B------:R-:W-:Y:S02]  /*3340*/  ISETP.NE.AND P3, PT, R3, RZ, PT ;  /* 0x000000ff0300720c */ /* 0x000fe40003f65270 */
[----:B--2---:R-:W-:Y:S02]  /*3350*/  IADD3 R3, P4, PT, R32, R21, RZ ;  /* 0x0000001520037210 */ /* 0x004fe40007f9e0ff */
[----:B------:R-:W-:Y:S02]  /*3360*/  SEL R20, R29, R20, !P5 ;  /* 0x000000141d147207 */ /* 0x000fe40006800000 */
[----:B------:R-:W-:Y:S01]  /*3370*/  ISETP.NE.AND P1, PT, R2, 0xb, PT ;  /* 0x0000000b0200780c */ /* 0x000fe20003f25270 */
[----:B------:R-:W-:Y:S01]  /*3380*/  IMAD.X R33, R33, 0x1, R31, P4 ;  /* 0x0000000121217824 */ /* 0x000fe200020e061f */
[----:B------:R-:W-:Y:S02]  /*3390*/  SEL R6, R21, R6, !P0 ;  /* 0x0000000615067207 */ /* 0x000fe40004000000 */
[----:B------:R-:W-:-:S02]  /*33a0*/  IADD3 R2, P6, PT, R34, R3, RZ ;  /* 0x0000000322027210 */ /* 0x000fc40007fde0ff */
[----:B------:R-:W-:Y:S02]  /*33b0*/  IADD3 R27, P5, PT, R44, -R51, RZ ;  /* 0x800000332c1b7210 */ /* 0x000fe40007fbe0ff */
[----:B------:R-:W-:Y:S01]  /*33c0*/  SEL R20, R31, R20, !P0 ;  /* 0x000000141f147207 */ /* 0x000fe20004000000 */
[----:B------:R-:W-:Y:S01]  /*33d0*/  IMAD.X R34, R35, 0x1, R33, P6 ;  /* 0x0000000123227824 */ /* 0x000fe200030e0621 */
[----:B------:R-:W-:Y:S01]  /*33e0*/  @P2 SEL R2, R3, R6, !P1 ;  /* 0x0000000603022207 */ /* 0x000fe20004800000 */
[----:B------:R-:W-:Y:S01]  /*33f0*/  IMAD.X R3, R45, 0x1, ~R49, P5 ;  /* 0x000000012d037824 */ /* 0x000fe200028e0e31 */
[----:B------:R-:W-:Y:S02]  /*3400*/  ISETP.GE.U32.AND P0, PT, R5, 0x20, PT ;  /* 0x000000200500780c */ /* 0x000fe40003f06070 */
[----:B------:R-:W-:Y:S02]  /*3410*/  SEL R27, R27, RZ, P3 ;  /* 0x000000ff1b1b7207 */ /* 0x000fe40001800000 */
[----:B------:R-:W-:-:S02]  /*3420*/  SEL R2, R2, RZ, P0 ;  /* 0x000000ff02027207 */ /* 0x000fc40000000000 */
[----:B------:R-:W-:Y:S02]  /*3430*/  @P2 SEL R34, R33, R20, !P1 ;  /* 0x0000001421222207 */ /* 0x000fe40004800000 */
[----:B-----5:R-:W-:Y:S02]  /*3440*/  IADD3 R27, P1, P2, R2, R27, R46 ;  /* 0x0000001b021b7210 */ /* 0x020fe40007a3e02e */
[----:B------:R-:W-:Y:S02]  /*3450*/  SEL R3, R3, RZ, P3 ;  /* 0x000000ff03037207 */ /* 0x000fe40001800000 */
[----:B------:R-:W-:-:S04]  /*3460*/  SEL R46, R34, RZ, P0 ;  /* 0x000000ff222e7207 */ /* 0x000fc80000000000 */
[----:B------:R-:W-:Y:S01]  /*3470*/  IADD3.X R3, PT, PT, R46, R3, R47, P1, P2 ;  /* 0x000000032e037210 */ /* 0x000fe20000fe442f */
[----:B------:R-:W-:Y:S06]  /*3480*/  BRA `(.L_x_5203) ;  /* 0x0000001400b07947 */ /* 0x000fec0003800000 */
.L_x_5202:
        /* <DEDUP_REMOVED lines=58> */
[----:B------:R-:W-:Y:S02]  /*3830*/  ISETP.NE.AND P1, PT, R2, 0x3, PT ;  /* 0x000000030200780c */ /* 0x000fe40003f25270 */
[----:B------:R-:W-:Y:S02]  /*3840*/  IADD3 R21, P0, PT, R26, R23, RZ ;  /* 0x000000171a157210 */ /* 0x000fe40007f1e0ff */
[----:B------:R-:W-:-:S03]  /*3850*/  SEL R24, R23, R24, !P1 ;  /* 0x0000001817187207 */ /* 0x000fc60004800000 */
[----:B------:R-:W-:Y:S01]  /*3860*/  IMAD.X R51, R27, 0x1, R53, P0 ;  /* 0x000000011b337824 */ /* 0x000fe200000e0635 */
[----:B--2---:R-:W-:Y:S02]  /*3870*/  IADD3 R25, P0, PT, R28, R21, RZ ;  /* 0x000000151c197210 */ /* 0x004fe40007f1e0ff */
[----:B------:R-:W-:Y:S02]  /*3880*/  SEL R28, R53, R20, !P1 ;  /* 0x00000014351c7207 */ /* 0x000fe40004800000 */
[----:B------:R-:W-:Y:S01]  /*3890*/  SEL R24, R21, R24, !P2 ;  /* 0x0000001815187207 */ /* 0x000fe20005000000 */
[----:B------:R-:W-:Y:S01]  /*38a0*/  IMAD.X R27, R29, 0x1, R51, P0 ;  /* 0x000000011d1b7824 */ /* 0x000fe200000e0633 */
[----:B------:R-:W0:Y:S01]  /*38b0*/  LDS.128 R20, [UR4+0x60] ;  /* 0x00006004ff147984 */ /* 0x000e220008000c00 */
[----:B------:R-:W-:Y:S02]  /*38c0*/  IADD3 R29, P0, PT, R30, R25, RZ ;  /* 0x000000191e1d7210 */ /* 0x000fe40007f1e0ff */
[----:B------:R-:W-:-:S02]  /*38d0*/  SEL R28, R51, R28, !P2 ;  /* 0x0000001c331c7207 */ /* 0x000fc40005000000 */
[----:B------:R-:W-:Y:S01]  /*38e0*/  ISETP.NE.AND P1, PT, R2, 0x5, PT ;  /* 0x000000050200780c */ /* 0x000fe20003f25270 */
[----:B------:R-:W-:Y:S01]  /*38f0*/  IMAD.X R51, R31, 0x1, R27, P0 ;  /* 0x000000011f337824 */ /* 0x000fe200000e061b */
[----:B---3--:R-:W-:Y:S02]  /*3900*/  IADD3 R31, P0, PT, R32, R29, RZ ;  /* 0x0000001d201f7210 */ /* 0x008fe40007f1e0ff */
[----:B------:R-:W-:Y:S02]  /*3910*/  SEL R30, R25, R24, !P1 ;  /* 0x00000018191e7207 */ /* 0x000fe40004800000 */
[----:B------:R-:W-:Y:S01]  /*3920*/  SEL R28, R27, R28, !P1 ;  /* 0x0000001c1b1c7207 */ /* 0x000fe20004800000 */
[----:B------:R-:W-:Y:S01]  /*3930*/  IMAD.X R33, R33, 0x1, R51, P0 ;  /* 0x0000000121217824 */ /* 0x000fe200000e0633 */
[----:B------:R-:W1:Y:S01]  /*3940*/  LDS.128 R24, [UR4+0x70] ;  /* 0x00007004ff187984 */ /* 0x000e620008000c00 */
[C---:B------:R-:W-:Y:S02]  /*3950*/  ISETP.NE.AND P1, PT, R2.reuse, 0x6, PT ;  /* 0x000000060200780c */ /* 0x040fe40003f25270 */
[----:B------:R-:W-:-:S02]  /*3960*/  ISETP.NE.AND P2, PT, R2, 0x7, PT ;  /* 0x000000070200780c */ /* 0x000fc40003f45270 */
[----:B------:R-:W-:Y:S02]  /*3970*/  SEL R30, R29, R30, !P1 ;  /* 0x0000001e1d1e7207 */ /* 0x000fe40004800000 */
[----:B------:R-:W-:Y:S02]  /*3980*/  SEL R32, R51, R28, !P1 ;  /* 0x0000001c33207207 */ /* 0x000fe40004800000 */
[----:B------:R-:W2:Y:S01]  /*3990*/  LDS.64 R28, [UR4+0x80] ;  /* 0x00008004ff1c7984 */ /* 0x000ea20008000a00 */
[----:B------:R-:W-:Y:S02]  /*39a0*/  SEL R30, R31, R30, !P2 ;  /* 0x0000001e1f1e7207 */ /* 0x000fe40005000000 */
[----:B------:R-:W-:Y:S02]  /*39b0*/  IADD3 R31, P0, PT, R34, R31, RZ ;  /* 0x0000001f221f7210 */ /* 0x000fe40007f1e0ff */
[----:B------:R-:W-:Y:S02]  /*39c0*/  SEL R32, R33, R32, !P2 ;  /* 0x0000002021207207 */ /* 0x000fe40005000000 */
[----:B------:R-:W-:Y:S01]  /*39d0*/  SEL R30, R31, R30, !P3 ;  /* 0x0000001e1f1e7207 */ /* 0x000fe20005800000 */
[----:B------:R-:W-:Y:S01]  /*39e0*/  IMAD.X R35, R35, 0x1, R33, P0 ;  /* 0x0000000123237824 */ /* 0x000fe200000e0621 */
[----:B------:R-:W-:-:S02]  /*39f0*/  ISETP.NE.AND P2, PT, R2, 0xa, PT ;  /* 0x0000000a0200780c */ /* 0x000fc40003f45270 */
[C---:B------:R-:W-:Y:S02]  /*3a00*/  ISETP.NE.AND P1, PT, R2.reuse, 0xb, PT ;  /* 0x0000000b0200780c */ /* 0x040fe40003f25270 */
[----:B------:R-:W-:Y:S02]  /*3a10*/  ISETP.NE.AND P0, PT, R2, 0xc, PT ;  /* 0x0000000c0200780c */ /* 0x000fe40003f05270 */
[----:B0-----:R-:W-:Y:S02]  /*3a20*/  IADD3 R31, P4, PT, R20, R31, RZ ;  /* 0x0000001f141f7210 */ /* 0x001fe40007f9e0ff */
[----:B------:R-:W-:Y:S02]  /*3a30*/  SEL R20, R35, R32, !P3 ;  /* 0x0000002023147207 */ /* 0x000fe40005800000 */
[----:B------:R-:W-:Y:S01]  /*3a40*/  SEL R2, R31, R30, !P5 ;  /* 0x0000001e1f027207 */ /* 0x000fe20006800000 */
[----:B------:R-:W-:Y:S01]  /*3a50*/  IMAD.X R21, R21, 0x1, R35, P4 ;  /* 0x0000000115157824 */ /* 0x000fe200020e0623 */
[----:B------:R-:W-:-:S02]  /*3a60*/  IADD3 R31, P6, PT, R22, R31, RZ ;  /* 0x0000001f161f7210 */ /* 0x000fc40007fde0ff */
[----:B------:R-:W-:Y:S02]  /*3a70*/  IADD3 R30, P3, PT, R46, -R45, RZ ;  /* 0x8000002d2e1e7210 */ /* 0x000fe40007f7e0ff */
[----:B------:R-:W-:Y:S01]  /*3a80*/  SEL R2, R31, R2, !P2 ;  /* 0x000000021f027207 */ /* 0x000fe20005000000 */
[----:B------:R-:W-:Y:S01]  /*3a90*/  IMAD.X R23, R23, 0x1, R21, P6 ;  /* 0x0000000117177824 */ /* 0x000fe200030e0615 */
[----:B------:R-:W-:Y:S01]  /*3aa0*/  SEL R20, R21, R20, !P5 ;  /* 0x0000001415147207 */ /* 0x000fe20006800000 */
[----:B------:R-:W-:Y:S01]  /*3ab0*/  IMAD.X R46, R47, 0x1, ~R49, P3 ;  /* 0x000000012f2e7824 */ /* 0x000fe200018e0e31 */
[----:B-1----:R-:W-:Y:S02]  /*3ac0*/  IADD3 R31, P4, PT, R24, R31, RZ ;  /* 0x0000001f181f7210 */ /* 0x002fe40007f9e0ff */
[----:B------:R-:W-:Y:S02]  /*3ad0*/  ISETP.NE.AND P5, PT, R3, RZ, PT ;  /* 0x000000ff0300720c */ /* 0x000fe40003fa5270 */
[----:B------:R-:W-:Y:S01]  /*3ae0*/  SEL R2, R31, R2, !P1 ;  /* 0x000000021f027207 */ /* 0x000fe20004800000 */
[----:B------:R-:W-:Y:S01]  /*3af0*/  IMAD.X R25, R25, 0x1, R23, P4 ;  /* 0x0000000119197824 */ /* 0x000fe200020e0617 */
[----:B------:R-:W-:-:S02]  /*3b00*/  IADD3 R31, P6, PT, R26, R31, RZ ;  /* 0x0000001f1a1f7210 */ /* 0x000fc40007fde0ff */
[----:B------:R-:W-:Y:S02]  /*3b10*/  SEL R20, R23, R20, !P2 ;  /* 0x0000001417147207 */ /* 0x000fe40005000000 */
[----:B------:R-:W-:Y:S01]  /*3b20*/  SEL R21, R30, RZ, P5 ;  /* 0x000000ff1e157207 */ /* 0x000fe20002800000 */
[----:B------:R-:W-:Y:S01]  /*3b30*/  IMAD.X R27, R27, 0x1, R25, P6 ;  /* 0x000000011b1b7824 */ /* 0x000fe200030e0619 */
[----:B------:R-:W-:Y:S02]  /*3b40*/  SEL R2, R31, R2, !P0 ;  /* 0x000000021f027207 */ /* 0x000fe40004000000 */
[----:B------:R-:W-:Y:S02]  /*3b50*/  ISETP.GT.U32.AND P2, PT, R5, 0x1f, PT ;  /* 0x0000001f0500780c */ /* 0x000fe40003f44070 */
[----:B------:R-:W-:Y:S02]  /*3b60*/  SEL R20, R25, R20, !P1 ;  /* 0x0000001419147207 */ /* 0x000fe40004800000 */
[----:B------:R-:W-:-:S02]  /*3b70*/  IADD3 R21, P1, PT, R21, R2, RZ ;  /* 0x0000000215157210 */ /* 0x000fc40007f3e0ff */
[----:B------:R-:W-:Y:S02]  /*3b80*/  SEL R23, R46, RZ, P5 ;  /* 0x000000ff2e177207 */ /* 0x000fe40002800000 */
[----:B------:R-:W-:Y:S02]  /*3b90*/  SEL R2, R27, R20, !P0 ;  /* 0x000000141b027207 */ /* 0x000fe40004000000 */
[----:B--2---:R-:W-:Y:S02]  /*3ba0*/  IADD3 R34, P0, PT, R28, R31, RZ ;  /* 0x0000001f1c227210 */ /* 0x004fe40007f1e0ff */
        /* <DEDUP_REMOVED lines=25> */
.L_x_5261:
[----:B------:R-:W-:Y:S05]  /*3d40*/  @!P0 BRA `(.L_x_5206) ;  /* 0x0000000000888947 */ /* 0x000fea0003800000 */
[----:B------:R-:W-:Y:S01]  /*3d50*/  IADD3 R25, PT, PT, R47, UR10, R44 ;  /* 0x0000000a2f197c10 */ /* 0x000fe2000fffe02c */
[----:B------:R-:W-:-:S04]  /*3d60*/  IMAD.MOV.U32 R26, RZ, RZ, 0x182 ;  /* 0x00000182ff1a7424 */ /* 0x000fc800078e00ff */
[----:B------:R-:W-:-:S07]  /*3d70*/  IMAD.WIDE R24, R25, 0x10, R32 ;  /* 0x0000001019187825 */ /* 0x000fce00078e0220 */
.L_x_5208:
        /* <DEDUP_REMOVED lines=30> */
.L_x_5264:
[----:B------:R-:W-:Y:S05]  /*3f60*/  @P0 BRA `(.L_x_5208) ;  /* 0xfffffffc00840947 */ /* 0x000fea000383ffff */
.L_x_5206:
        /* <DEDUP_REMOVED lines=58> */
.L_x_5278:
[----:B------:R-:W-:Y:S05]  /*4310*/  @!P0 BRA `(.L_x_5210) ;  /* 0x0000000400808947 */ /* 0x000fea0003800000 */
[----:B------:R-:W-:-:S07]  /*4320*/  IMAD.MOV.U32 R46, RZ, RZ, 0x182 ;  /* 0x00000182ff2e7424 */ /* 0x000fce00078e00ff */
.L_x_5216:
        /* <DEDUP_REMOVED lines=9> */
.L_x_5281:
[----:B------:R-:W-:Y:S05]  /*43c0*/  @!P0 BRA `(.L_x_5212) ;  /* 0x0000000000808947 */ /* 0x000fea0003800000 */
[----:B------:R-:W-:-:S07]  /*43d0*/  IMAD.MOV.U32 R26, RZ, RZ, R46 ;  /* 0x000000ffff1a7224 */ /* 0x000fce00078e002e */
.L_x_5214:
        /* <DEDUP_REMOVED lines=30> */
.L_x_5284:
[----:B------:R-:W-:Y:S05]  /*45c0*/  @P0 BRA `(.L_x_5214) ;  /* 0xfffffffc00840947 */ /* 0x000fea000383ffff */
.L_x_5212:
        /* <DEDUP_REMOVED lines=52> */
.L_x_5298:
[----:B------:R-:W-:Y:S05]  /*4910*/  @P0 BRA `(.L_x_5216) ;  /* 0xfffffff800840947 */ /* 0x000fea000383ffff */
.L_x_5210:
[----:B------:R-:W0:Y:S01]  /*4920*/  S2R R5, SR_TID.X ;  /* 0x0000000000057919 */ /* 0x000e220000002100 */
[----:B------:R-:W-:Y:S01]  /*4930*/  ISETP.NE.AND P1, PT, R3, RZ, PT ;  /* 0x000000ff0300720c */ /* 0x000fe20003f25270 */
[----:B------:R-:W-:-:S12]  /*4940*/  BSSY.RECONVERGENT B0, `(.L_x_5217) ;  /* 0x0000010000007945 */ /* 0x000fd80003800200 */
[----:B------:R-:W1:Y:S01]  /*4950*/  @!P1 S2R R6, SR_CgaCtaId ;  /* 0x0000000000069919 */ /* 0x000e620000008800 */
[----:B------:R-:W-:Y:S02]  /*4960*/  @!P1 MOV R3, 0x400 ;  /* 0x0000040000039802 */ /* 0x000fe40000000f00 */
[----:B0-----:R-:W-:Y:S02]  /*4970*/  ISETP.NE.AND P0, PT, R5, RZ, PT ;  /* 0x000000ff0500720c */ /* 0x001fe40003f05270 */
[----:B-1----:R-:W-:-:S11]  /*4980*/  @!P1 LEA R3, R6, R3, 0x18 ;  /* 0x0000000306039211 */ /* 0x002fd600078ec0ff */
[----:B------:R-:W-:Y:S05]  /*4990*/  @P0 BRA `(.L_x_5218) ;  /* 0x0000000000280947 */ /* 0x000fea0003800000 */
        /* <DEDUP_REMOVED lines=10> */
.L_x_5218:
[----:B------:R-:W-:Y:S05]  /*4a40*/  BSYNC.RECONVERGENT B0 ;  /* 0x0000000000007941 */ /* 0x000fea0003800200 */
.L_x_5217:
[----:B------:R0:W-:Y:S01]  /*4a50*/  @!P1 STS.64 [R3+0x98], R44 ;  /* 0x0000982c03009388 */ /* 0x0001e20000000a00 */
[----:B-1----:R-:W-:Y:S02]  /*4a60*/  IMAD.MOV.U32 R21, RZ, RZ, R30 ;  /* 0x000000ffff157224 */ /* 0x002fe400078e001e */
[----:B------:R-:W-:Y:S02]  /*4a70*/  IMAD.MOV.U32 R23, RZ, RZ, R2 ;  /* 0x000000ffff177224 */ /* 0x000fe400078e0002 */
[----:B------:R-:W-:Y:S02]  /*4a80*/  @!P1 IMAD.MOV.U32 R21, RZ, RZ, R44 ;  /* 0x000000ffff159224 */ /* 0x000fe400078e002c */
[----:B------:R-:W-:-:S07]  /*4a90*/  @!P1 IMAD.MOV.U32 R23, RZ, RZ, R45 ;  /* 0x000000ffff179224 */ /* 0x000fce00078e002d */
.L_x_5204:
[----:B------:R-:W-:Y:S05]  /*4aa0*/  WARPSYNC.ALL ;  /* 0x0000000000007948 */ /* 0x000fea0003800000 */
[----:B------:R-:W1:Y:S08]  /*4ab0*/  S2UR UR5, SR_CgaCtaId ;  /* 0x00000000000579c3 */ /* 0x000e700000008800 */
[----:B------:R-:W-:Y:S01]  /*4ac0*/  BAR.SYNC.DEFER_BLOCKING 0x0 ;  /* 0x0000000000007b1d */ /* 0x000fe20000010000 */
[----:B------:R-:W-:-:S05]  /*4ad0*/  ISETP.NE.AND P1, PT, R5, RZ, PT ;  /* 0x000000ff0500720c */ /* 0x000fca0003f25270 */
[----:B------:R-:W-:Y:S02]  /*4ae0*/  UMOV UR4, 0x400 ;  /* 0x0000040000047882 */ /* 0x000fe40000000000 */
[----:B-1----:R-:W-:-:S09]  /*4af0*/  ULEA UR4, UR5, UR4, 0x18 ;  /* 0x0000000405047291 */ /* 0x002fd2000f8ec0ff */
[----:B0-----:R-:W0:Y:S02]  /*4b00*/  LDS.64 R2, [UR4+0x98] ;  /* 0x00009804ff027984 */ /* 0x001e240008000a00 */
[----:B0-----:R-:W-:-:S04]  /*4b10*/  SEL R2, R2, RZ, P1 ;  /* 0x000000ff02027207 */ /* 0x001fc80000800000 */
[----:B------:R-:W-:Y:S02]  /*4b20*/  IADD3 R27, P0, PT, R21, R2, RZ ;  /* 0x00000002151b7210 */ /* 0x000fe40007f1e0ff */
[----:B------:R-:W-:-:S05]  /*4b30*/  SEL R2, R3, RZ, P1 ;  /* 0x000000ff03027207 */ /* 0x000fca0000800000 */
[----:B------:R-:W-:-:S07]  /*4b40*/  IMAD.X R3, R23, 0x1, R2, P0 ;  /* 0x0000000117037824 */ /* 0x000fce00000e0602 */
.L_x_5203:
[----:B------:R-:W-:Y:S01]  /*4b50*/  BAR.SYNC.DEFER_BLOCKING 0x0 ;  /* 0x0000000000007b1d */ /* 0x000fe20000010000 */
[----:B------:R-:W-:Y:S01]  /*4b60*/  IADD3 R20, P0, PT, R42, R27, RZ ;  /* 0x0000001b2a147210 */ /* 0x000fe20007f1e0ff */
[----:B------:R-:W-:Y:S01]  /*4b70*/  IMAD.MOV.U32 R2, RZ, RZ, R27 ;  /* 0x000000ffff027224 */ /* 0x000fe200078e001b */
[----:B------:R-:W-:-:S03]  /*4b80*/  LOP3.LUT R31, R5, 0x1f, RZ, 0xc0, !PT ;  /* 0x0000001f051f7812 */ /* 0x000fc600078ec0ff */
[----:B------:R-:W-:Y:S01]  /*4b90*/  IMAD.X R21, R43, 0x1, R3, P0 ;  /* 0x000000012b157824 */ /* 0x000fe200000e0603 */
[----:B------:R-:W-:Y:S01]  /*4ba0*/  IADD3 R22, P0, PT, R40, R20, RZ ;  /* 0x0000001428167210 */ /* 0x000fe20007f1e0ff */
[----:B------:R-:W0:Y:S01]  /*4bb0*/  S2R R29, SR_LANEID ;  /* 0x00000000001d7919 */ /* 0x000e220000000000 */
        /* <DEDUP_REMOVED lines=13> */
[----:B0-----:R-:W-:-:S04]  /*4c90*/  IMAD R29, R29, 0x50, R0 ;  /* 0x000000501d1d7824 */ /* 0x001fc800078e0200 */
[----:B------:R-:W-:Y:S01]  /*4ca0*/  IMAD.X R15, R15, 0x1, R13, P0 ;  /* 0x000000010f0f7824 */ /* 0x000fe200000e060d */
[----:B------:R-:W-:Y:S01]  /*4cb0*/  IADD3 R16, P0, PT, R16, R14, RZ ;  /* 0x0000000e10107210 */ /* 0x000fe20007f1e0ff */
[----:B-1----:R-:W-:Y:S01]  /*4cc0*/  VIADD R6, R6, UR5 ;  /* 0x0000000506067c36 */ /* 0x002fe20008000000 */
[----:B------:R0:W-:Y:S03]  /*4cd0*/  STS.64 [R29], R2 ;  /* 0x000000021d007388 */ /* 0x0001e60000000a00 */
[----:B------:R-:W-:Y:S01]  /*4ce0*/  IMAD.X R17, R17, 0x1, R15, P0 ;  /* 0x0000000111117824 */ /* 0x000fe200000e060f */
[----:B------:R-:W-:Y:S01]  /*4cf0*/  IADD3 R26, P0, PT, R18, R16, RZ ;  /* 0x00000010121a7210 */ /* 0x000fe20007f1e0ff */
[----:B------:R-:W-:Y:S01]  /*4d00*/  STS.64 [R29+0x8], R20 ;  /* 0x000008141d007388 */ /* 0x000fe20000000a00 */
[----:B------:R-:W-:Y:S01]  /*4d10*/  IMAD R33, R6, 0x11e0, RZ ;  /* 0x000011e006217824 */ /* 0x000fe200078e02ff */
[----:B------:R-:W-:-:S02]  /*4d20*/  LOP3.LUT R6, R5, 0x3e0, RZ, 0xc0, !PT ;  /* 0x000003e005067812 */ /* 0x000fc400078ec0ff */
[----:B------:R-:W-:Y:S01]  /*4d30*/  IMAD.X R27, R19, 0x1, R17, P0 ;  /* 0x00000001131b7824 */ /* 0x000fe200000e0611 */
[----:B------:R-:W-:Y:S01]  /*4d40*/  STS.64 [R29+0x10], R22 ;  /* 0x000010161d007388 */ /* 0x000fe20000000a00 */
[----:B0-----:R-:W-:Y:S01]  /*4d50*/  IADD3 R2, P0, PT, R36, R26, RZ ;  /* 0x0000001a24027210 */ /* 0x001fe20007f1e0ff */
[----:B------:R-:W-:Y:S02]  /*4d60*/  IMAD R31, R6, 0xb, R31 ;  /* 0x0000000b061f7824 */ /* 0x000fe400078e021f */
[----:B------:R-:W-:Y:S02]  /*4d70*/  STS.64 [R29+0x18], R24 ;  /* 0x000018181d007388 */ /* 0x000fe40000000a00 */
[----:B------:R-:W-:Y:S01]  /*4d80*/  IMAD.X R3, R37, 0x1, R27, P0 ;  /* 0x0000000125037824 */ /* 0x000fe200000e061b */
[----:B------:R-:W-:Y:S01]  /*4d90*/  ISETP.NE.AND P0, PT, R5, RZ, PT ;  /* 0x000000ff0500720c */ /* 0x000fe20003f05270 */
[----:B------:R-:W-:Y:S01]  /*4da0*/  STS.64 [R29+0x20], R8 ;  /* 0x000020081d007388 */ /* 0x000fe20000000a00 */
[----:B------:R-:W-:-:S02]  /*4db0*/  VIADD R30, R31, 0x40 ;  /* 0x000000401f1e7836 */ /* 0x000fc40000000000 */
[----:B------:R-:W-:Y:S01]  /*4dc0*/  VIADD R28, R31, 0x20 ;  /* 0x000000201f1c7836 */ /* 0x000fe20000000000 */
[----:B------:R-:W-:Y:S04]  /*4dd0*/  STS.64 [R29+0x28], R10 ;  /* 0x0000280a1d007388 */ /* 0x000fe80000000a00 */
        /* <DEDUP_REMOVED lines=19> */
[----:B------:R-:W-:-:S05]  /*4f10*/  IADD3 R5, P0, PT, R33, R4, RZ ;  /* 0x0000000421057210 */ /* 0x000fca0007f1e0ff */
[----:B0-----:R-:W-:Y:S01]  /*4f20*/  IMAD.X R0, RZ, RZ, RZ, P0 ;  /* 0x000000ffff007224 */ /* 0x001fe200000e06ff */
[----:B--2---:R-:W-:-:S04]  /*4f30*/  LEA R6, P0, R5, UR6, 0x3 ;  /* 0x0000000605067c11 */ /* 0x004fc8000f8018ff */
[----:B-1----:R-:W-:Y:S01]  /*4f40*/  LEA.HI.X R7, R5, UR7, R0, 0x3, P0 ;  /* 0x0000000705077c11 */ /* 0x002fe200080f1c00 */
[C---:B------:R-:W-:Y:S01]  /*4f50*/  VIADD R0, R31.reuse, 0x60 ;  /* 0x000000601f007836 */ /* 0x040fe20000000000 */
[----:B------:R-:W0:Y:S02]  /*4f60*/  LDS R29, [UR4+0x8f00] ;  /* 0x008f0004ff1d7984 */ /* 0x000e240008000800 */
[-C--:B0-----:R-:W-:Y:S01]  /*4f70*/  ISETP.GE.AND P5, PT, R4, R29.reuse, PT ;  /* 0x0000001d0400720c */ /* 0x081fe20003fa6270 */
[C---:B------:R-:W-:Y:S01]  /*4f80*/  VIADD R4, R31.reuse, 0x80 ;  /* 0x000000801f047836 */ /* 0x040fe20000000000 */
[-C--:B------:R-:W-:Y:S01]  /*4f90*/  ISETP.GE.AND P0, PT, R30, R29.reuse, PT ;  /* 0x0000001d1e00720c */ /* 0x080fe20003f06270 */
[C---:B------:R-:W-:Y:S01]  /*4fa0*/  VIADD R30, R31.reuse, 0xc0 ;  /* 0x000000c01f1e7836 */ /* 0x040fe20000000000 */
[-C--:B------:R-:W-:Y:S01]  /*4fb0*/  ISETP.GE.AND P1, PT, R0, R29.reuse, PT ;  /* 0x0000001d0000720c */ /* 0x080fe20003f26270 */
[C---:B------:R-:W-:Y:S01]  /*4fc0*/  VIADD R0, R31.reuse, 0xe0 ;  /* 0x000000e01f007836 */ /* 0x040fe20000000000 */
[-C--:B------:R-:W-:Y:S01]  /*4fd0*/  ISETP.GE.AND P6, PT, R28, R29.reuse, PT ;  /* 0x0000001d1c00720c */ /* 0x080fe20003fc6270 */
[C---:B------:R-:W-:Y:S01]  /*4fe0*/  VIADD R28, R31.reuse, 0xa0 ;  /* 0x000000a01f1c7836 */ /* 0x040fe20000000000 */
[-C--:B------:R-:W-:Y:S01]  /*4ff0*/  ISETP.GE.AND P2, PT, R4, R29.reuse, PT ;  /* 0x0000001d0400720c */ /* 0x080fe20003f46270 */
[----:B------:R-:W-:Y:S01]  /*5000*/  VIADD R4, R31, 0x100 ;  /* 0x000001001f047836 */ /* 0x000fe20000000000 */
[----:B------:R-:W-:-:S02]  /*5010*/  ISETP.GE.AND P4, PT, R30, R29, PT ;  /* 0x0000001d1e00720c */ /* 0x000fc40003f86270 */
[-C--:B------:R-:W-:Y:S01]  /*5020*/  ISETP.GE.AND P3, PT, R28, R29.reuse, PT ;  /* 0x0000001d1c00720c */ /* 0x080fe20003f66270 */
[----:B------:R0:W-:Y:S01]  /*5030*/  @!P5 STG.E.64 desc[UR8][R6.64], R20 ;  /* 0x000000140600d986 */ /* 0x0001e2000c101b08 */
[-C--:B------:R-:W-:Y:S01]  /*5040*/  ISETP.GE.AND P5, PT, R0, R29.reuse, PT ;  /* 0x0000001d0000720c */ /* 0x080fe20003fa6270 */
[C---:B------:R-:W-:Y:S02]  /*5050*/  VIADD R0, R31.reuse, 0x120 ;  /* 0x000001201f007836 */ /* 0x040fe40000000000 */
[----:B------:R0:W-:Y:S03]  /*5060*/  @!P0 STG.E.64 desc[UR8][R6.64+0x200], R24 ;  /* 0x0002001806008986 */ /* 0x0001e6000c101b08 */
[-C--:B------:R-:W-:Y:S01]  /*5070*/  ISETP.GE.AND P0, PT, R0, R29.reuse, PT ;  /* 0x0000001d0000720c */ /* 0x080fe20003f06270 */
[----:B------:R-:W-:Y:S01]  /*5080*/  VIADD R0, R31, 0x140 ;  /* 0x000001401f007836 */ /* 0x000fe20000000000 */
        /* <DEDUP_REMOVED lines=13> */
.L_x_5188:
[----:B------:R-:W-:Y:S01]  /*5160*/  BSSY B1, `(.L_x_5219) ;  /* 0x0000006000017945 */ /* 0x000fe20003800000 */
[----:B------:R-:W-:Y:S01]  /*5170*/  PLOP3.LUT P0, PT, P0, PT, PT, 0x8, 0x80 ;  /* 0x000000000080781c */ /* 0x000fe2000070e170 */
[----:B------:R-:W-:-:S12]  /*5180*/  IMAD.MOV.U32 R5, RZ, RZ, -0x1 ;  /* 0xffffffffff057424 */ /* 0x000fd800078e00ff */
[----:B------:R-:W-:Y:S05]  /*5190*/  WARPSYNC.COLLECTIVE R5, `(.L_x_5220) ;  /* 0x0000000005087348 */ /* 0x000fea0003c00000 */
[----:B------:R-:W-:Y:S01]  /*51a0*/  VOTE.ANY P0, P0 ;  /* 0x0000000000ff7806 */ /* 0x000fe20000000100 */
[----:B------:R-:W-:-:S12]  /*51b0*/  ENDCOLLECTIVE ;  /* 0x000000000000791b */ /* 0x000fd80003800000 */
.L_x_5220:
[----:B------:R-:W-:Y:S05]  /*51c0*/  BSYNC B1 ;  /* 0x0000000000017941 */ /* 0x000fea0003800000 */
.L_x_5219:
[----:B------:R-:W-:Y:S05]  /*51d0*/  BRA `(.L_x_5221) ;  /* 0xffffffc000c87947 */ /* 0x000fea000383ffff */
.L_x_5190:
[----:B------:R-:W-:Y:S01]  /*51e0*/  BSSY B1, `(.L_x_5222) ;  /* 0x0000006000017945 */ /* 0x000fe20003800000 */
[----:B------:R-:W-:Y:S01]  /*51f0*/  PLOP3.LUT P0, PT, P0, PT, PT, 0x8, 0x80 ;  /* 0x000000000080781c */ /* 0x000fe2000070e170 */
[----:B------:R-:W-:-:S12]  /*5200*/  IMAD.MOV.U32 R5, RZ, RZ, -0x1 ;  /* 0xffffffffff057424 */ /* 0x000fd800078e00ff */
[----:B------:R-:W-:Y:S05]  /*5210*/  WARPSYNC.COLLECTIVE R5, `(.L_x_5223) ;  /* 0x0000000005087348 */ /* 0x000fea0003c00000 */
[----:B------:R-:W-:Y:S01]  /*5220*/  VOTE.ANY P0, P0 ;  /* 0x0000000000ff7806 */ /* 0x000fe20000000100 */
[----:B------:R-:W-:-:S12]  /*5230*/  ENDCOLLECTIVE ;  /* 0x000000000000791b */ /* 0x000fd80003800000 */
.L_x_5223:
[----:B------:R-:W-:Y:S05]  /*5240*/  BSYNC B1 ;  /* 0x0000000000017941 */ /* 0x000fea0003800000 */
.L_x_5222:
[----:B------:R-:W-:Y:S05]  /*5250*/  BRA `(.L_x_5224) ;  /* 0xffffffc400287947 */ /* 0x000fea000383ffff */
.L_x_5192:
[----:B------:R-:W0:Y:S01]  /*5260*/  S2R R34, SR_GEMASK ;  /* 0x0000000000227919 */ /* 0x000e220000003c00 */
[----:B------:R-:W-:Y:S01]  /*5270*/  BSSY B1, `(.L_x_5225) ;  /* 0x0000006000017945 */ /* 0x000fe20003800000 */
[----:B------:R-:W-:Y:S01]  /*5280*/  PLOP3.LUT P0, PT, P0, PT, PT, 0x8, 0x80 ;  /* 0x000000000080781c */ /* 0x000fe2000070e170 */
[----:B------:R-:W-:-:S12]  /*5290*/  IMAD.MOV.U32 R5, RZ, RZ, -0x1 ;  /* 0xffffffffff057424 */ /* 0x000fd800078e00ff */
[----:B0-----:R-:W-:Y:S05]  /*52a0*/  WARPSYNC.COLLECTIVE R5, `(.L_x_5226) ;  /* 0x0000000005087348 */ /* 0x001fea0003c00000 */
[----:B------:R-:W-:Y:S01]  /*52b0*/  VOTE.ANY R5, PT, P0 ;  /* 0x0000000000057806 */ /* 0x000fe200000e0100 */
[----:B0-----:R-:W-:Y:S06]  /*52c0*/  ENDCOLLECTIVE ;  /* 0x000000000000791b */ /* 0x001fec0003800000 */
.L_x_5226:
[----:B------:R-:W-:Y:S05]  /*52d0*/  BSYNC B1 ;  /* 0x0000000000017941 */ /* 0x000fea0003800000 */
.L_x_5225:
[----:B------:R-:W-:Y:S01]  /*52e0*/  LOP3.LUT R5, R5, 0x80000000, R34, 0xec, !PT ;  /* 0x8000000005057812 */ /* 0x000fe200078eec22 */
[----:B------:R-:W-:Y:S02]  /*52f0*/  IMAD.MOV.U32 R26, RZ, RZ, R22 ;  /* 0x000000ffff1a7224 */ /* 0x000fe400078e0016 */
[----:B------:R-:W-:Y:S02]  /*5300*/  IMAD.MOV.U32 R25, RZ, RZ, 0x1 ;  /* 0x00000001ff197424 */ /* 0x000fe400078e00ff */
[----:B------:R-:W-:-:S05]  /*5310*/  VIADD R24, R5, 0xffffffff ;  /* 0xffffffff05187836 */ /* 0x000fca0000000000 */
[----:B------:R-:W-:Y:S01]  /*5320*/  LOP3.LUT R31, R5, R24, RZ, 0xc, !PT ;  /* 0x00000018051f7212 */ /* 0x000fe200078e0cff */
[----:B------:R-:W-:-:S03]  /*5330*/  IMAD.MOV.U32 R5, RZ, RZ, -0x1 ;  /* 0xffffffffff057424 */ /* 0x000fc600078e00ff */
[----:B------:R0:W1:Y:S04]  /*5340*/  POPC R24, R31 ;  /* 0x0000001f00187309 */ /* 0x0000680000000000 */
[----:B01----:R-:W-:Y:S05]  /*5350*/  WARPSYNC.COLLECTIVE R5, `(.L_x_5227) ;  /* 0x0000000005087348 */ /* 0x003fea0003c00000 */
[----:B-1----:R1:W2:Y:S02]  /*5360*/  SHFL.DOWN P0, R27, R26, R25, R24 ;  /* 0x080000191a1b7389 */ /* 0x0022a40000000018 */
[----:B012---:R-:W-:Y:S05]  /*5370*/  ENDCOLLECTIVE ;  /* 0x000000000000791b */ /* 0x007fea0003800000 */
.L_x_5227:
[----:B------:R-:W-:Y:S02]  /*5380*/  IMAD.MOV.U32 R26, RZ, RZ, R23 ;  /* 0x000000ffff1a7224 */ /* 0x000fe400078e0017 */
[----:B------:R-:W-:-:S07]  /*5390*/  IMAD.MOV.U32 R30, RZ, RZ, R27 ;  /* 0x000000ffff1e7224 */ /* 0x000fce00078e001b */
[----:B------:R-:W-:Y:S05]  /*53a0*/  WARPSYNC.COLLECTIVE R5, `(.L_x_5228) ;  /* 0x0000000005087348 */ /* 0x000fea0003c00000 */
[----:B------:R0:W1:Y:S02]  /*53b0*/  SHFL.DOWN P0, R27, R26, R25, R24 ;  /* 0x080000191a1b7389 */ /* 0x0000640000000018 */
[----:B01----:R-:W-:Y:S05]  /*53c0*/  ENDCOLLECTIVE ;  /* 0x000000000000791b */ /* 0x003fea0003800000 */
.L_x_5228:
[----:B------:R-:W-:Y:S01]  /*53d0*/  IMAD.MOV.U32 R25, RZ, RZ, 0x2 ;  /* 0x00000002ff197424 */ /* 0x000fe200078e00ff */
[----:B------:R-:W-:-:S04]  /*53e0*/  ISETP.GE.AND P0, PT, R4, R24, PT ;  /* 0x000000180400720c */ /* 0x000fc80003f06270 */
[----:B------:R-:W-:Y:S02]  /*53f0*/  SEL R31, R30, RZ, !P0 ;  /* 0x000000ff1e1f7207 */ /* 0x000fe40004000000 */
[----:B------:R-:W-:Y:S02]  /*5400*/  SEL R27, R27, RZ, !P0 ;  /* 0x000000ff1b1b7207 */ /* 0x000fe40004000000 */
[----:B------:R-:W-:-:S05]  /*5410*/  IADD3 R31, P0, PT, R22, R31, RZ ;  /* 0x0000001f161f7210 */ /* 0x000fca0007f1e0ff */
[----:B------:R-:W-:Y:S02]  /*5420*/  IMAD.MOV.U32 R26, RZ, RZ, R31 ;  /* 0x000000ffff1a7224 */ /* 0x000fe400078e001f */
[----:B------:R-:W-:Y:S02]  /*5430*/  IMAD.X R45, R23, 0x1, R27, P0 ;  /* 0x00000001172d7824 */ /* 0x000fe400000e061b */
[----:B------:R-:W-:-:S07]  /*5440*/  VIADD R23, R4, 0x2 ;  /* 0x0000000204177836 */ /* 0x000fce0000000000 */
[----:B------:R-:W-:Y:S05]  /*5450*/  WARPSYNC.COLLECTIVE R5, `(.L_x_5229) ;  /* 0x0000000005087348 */ /* 0x000fea0003c00000 */
[----:B------:R0:W1:Y:S02]  /*5460*/  SHFL.DOWN P0, R27, R26, R25, R24 ;  /* 0x080000191a1b7389 */ /* 0x0000640000000018 */
[----:B01----:R-:W-:Y:S05]  /*5470*/  ENDCOLLECTIVE ;  /* 0x000000000000791b */ /* 0x003fea0003800000 */
.L_x_5229:
[----:B------:R-:W-:Y:S02]  /*5480*/  IMAD.MOV.U32 R26, RZ, RZ, R45 ;  /* 0x000000ffff1a7224 */ /* 0x000fe400078e002d */
[----:B------:R-:W-:-:S07]  /*5490*/  IMAD.MOV.U32 R30, RZ, RZ, R27 ;  /* 0x000000ffff1e7224 */ /* 0x000fce00078e001b */
[----:B------:R-:W-:Y:S05]  /*54a0*/  WARPSYNC.COLLECTIVE R5, `(.L_x_5230) ;  /* 0x0000000005087348 */ /* 0x000fea0003c00000 */
[----:B------:R0:W1:Y:S02]  /*54b0*/  SHFL.DOWN P0, R27, R26, R25, R24 ;  /* 0x080000191a1b7389 */ /* 0x0000640000000018 */
[----:B01----:R-:W-:Y:S05]  /*54c0*/  ENDCOLLECTIVE ;  /* 0x000000000000791b */ /* 0x003fea0003800000 */
.L_x_5230:
        /* <DEDUP_REMOVED lines=11> */
.L_x_5231:
[----:B------:R-:W-:Y:S02]  /*5580*/  IMAD.MOV.U32 R26, RZ, RZ, R44 ;  /* 0x000000ffff1a7224 */ /* 0x000fe400078e002c */
[----:B------:R-:W-:-:S07]  /*5590*/  IMAD.MOV.U32 R22, RZ, RZ, R27 ;  /* 0x000000ffff167224 */ /* 0x000fce00078e001b */
[----:B------:R-:W-:Y:S05]  /*55a0*/  WARPSYNC.COLLECTIVE R5, `(.L_x_5232) ;  /* 0x0000000005087348 */ /* 0x000fea0003c00000 */
[----:B------:R0:W1:Y:S02]  /*55b0*/  SHFL.DOWN P0, R27, R26, R25, R24 ;  /* 0x080000191a1b7389 */ /* 0x0000640000000018 */
[----:B01----:R-:W-:Y:S05]  /*55c0*/  ENDCOLLECTIVE ;  /* 0x000000000000791b */ /* 0x003fea0003800000 */
.L_x_5232:
        /* <DEDUP_REMOVED lines=11> */
.L_x_5233:
[----:B------:R-:W-:Y:S02]  /*5680*/  IMAD.MOV.U32 R26, RZ, RZ, R30 ;  /* 0x000000ffff1a7224 */ /* 0x000fe400078e001e */
[----:B------:R-:W-:-:S07]  /*5690*/  IMAD.MOV.U32 R22, RZ, RZ, R27 ;  /* 0x000000ffff167224 */ /* 0x000fce00078e001b */
[----:B------:R-:W-:Y:S05]  /*56a0*/  WARPSYNC.COLLECTIVE R5, `(.L_x_5234) ;  /* 0x0000000005087348 */ /* 0x000fea0003c00000 */
[----:B------:R0:W1:Y:S02]  /*56b0*/  SHFL.DOWN P0, R27, R26, R25, R24 ;  /* 0x080000191a1b7389 */ /* 0x0000640000000018 */
[----:B01----:R-:W-:Y:S05]  /*56c0*/  ENDCOLLECTIVE ;  /* 0x000000000000791b */ /* 0x003fea0003800000 */
.L_x_5234:
[----:B------:R-:W-:Y:S01]  /*56d0*/  IMAD.MOV.U32 R25, RZ, RZ, 0x10 ;  /* 0x00000010ff197424 */ /* 0x000fe200078e00ff */
[----:B------:R-:W-:-:S04]  /*56e0*/  ISETP.GT.AND P0, PT, R23, R24, PT ;  /* 0x000000181700720c */ /* 0x000fc80003f04270 */
        /* <DEDUP_REMOVED lines=8> */
.L_x_5235:
[----:B------:R-:W-:Y:S02]  /*5770*/  IMAD.MOV.U32 R26, RZ, RZ, R45 ;  /* 0x000000ffff1a7224 */ /* 0x000fe400078e002d */
[----:B------:R-:W-:-:S07]  /*5780*/  IMAD.MOV.U32 R22, RZ, RZ, R27 ;  /* 0x000000ffff167224 */ /* 0x000fce00078e001b */
[----:B------:R-:W-:Y:S05]  /*5790*/  WARPSYNC.COLLECTIVE R5, `(.L_x_5236) ;  /* 0x0000000005087348 */ /* 0x000fea0003c00000 */
[----:B------:R0:W1:Y:S02]  /*57a0*/  SHFL.DOWN P0, R27, R26, R25, R24 ;  /* 0x080000191a1b7389 */ /* 0x0000640000000018 */
[----:B01----:R-:W-:Y:S05]  /*57b0*/  ENDCOLLECTIVE ;  /* 0x000000000000791b */ /* 0x003fea0003800000 */
.L_x_5236:
[----:B------:R-:W0:Y:S02]  /*57c0*/  LDCU.64 UR6, c[0x0][0x390] ;  /* 0x00007200ff0677ac */ /* 0x000e240008000a00 */
[----:B0-----:R-:W-:-:S04]  /*57d0*/  UIADD3 UR6, UP0, UPT, UR6, 0x200, URZ ;  /* 0x0000020006067890 */ /* 0x001fc8000ff1e0ff */
[----:B------:R-:W-:Y:S01]  /*57e0*/  UIADD3.X UR7, UPT, UPT, URZ, UR7, URZ, UP0, !UPT ;  /* 0x00000007ff077290 */ /* 0x000fe200087fe4ff */
[----:B------:R-:W-:Y:S01]  /*57f0*/  ISETP.NE.U32.AND P0, PT, R20, 0x65, PT ;  /* 0x000000651400780c */ /* 0x000fe20003f05070 */
[----:B------:R-:W-:-:S03]  /*5800*/  IMAD.U32 R30, RZ, RZ, UR6 ;  /* 0x00000006ff1e7e24 */ /* 0x000fc6000f8e00ff */
[----:B------:R-:W-:Y:S01]  /*5810*/  ISETP.NE.AND.EX P0, PT, R21, RZ, PT, P0 ;  /* 0x000000ff1500720c */ /* 0x000fe20003f05300 */
[----:B------:R-:W-:Y:S02]  /*5820*/  VIADD R21, R4, 0x10 ;  /* 0x0000001004157836 */ /* 0x000fe40000000000 */
[----:B------:R-:W-:-:S03]  /*5830*/  IMAD.U32 R31, RZ, RZ, UR7 ;  /* 0x00000007ff1f7e24 */ /* 0x000fc6000f8e00ff */
[----:B------:R-:W-:-:S04]  /*5840*/  ISETP.GT.AND P2, PT, R21, R24, PT ;  /* 0x000000181500720c */ /* 0x000fc80003f44270 */
[----:B------:R-:W-:Y:S02]  /*5850*/  SEL R22, R22, RZ, !P2 ;  /* 0x000000ff16167207 */ /* 0x000fe40005000000 */
[----:B------:R-:W-:Y:S02]  /*5860*/  SEL R20, R27, RZ, !P2 ;  /* 0x000000ff1b147207 */ /* 0x000fe40005000000 */
[----:B------:R-:W-:-:S13]  /*5870*/  IADD3 R44, P3, PT, R22, R23, RZ ;  /* 0x00000017162c7210 */ /* 0x000fda0007f7e0ff */
[----:B------:R-:W-:Y:S05]  /*5880*/  WARPSYNC.COLLECTIVE R5, `(.L_x_5237) ;  /* 0x0000000005087348 */ /* 0x000fea0003c00000 */
[----:B------:R-:W-:Y:S01]  /*5890*/  VOTE.ALL P0, P0 ;  /* 0x0000000000ff7806 */ /* 0x000fe20000000000 */
[----:B------:R-:W-:-:S12]  /*58a0*/  ENDCOLLECTIVE ;  /* 0x000000000000791b */ /* 0x000fd80003800000 */
.L_x_5237:
[----:B------:R-:W-:Y:S01]  /*58b0*/  IMAD.X R45, R20, 0x1, R45, P3 ;  /* 0x00000001142d7824 */ /* 0x000fe200018e062d */
[----:B------:R-:W-:Y:S06]  /*58c0*/  BRA `(.L_x_5238) ;  /* 0xffffffc000787947 */ /* 0x000fec000383ffff */
.L_x_5194:
[----:B------:R-:W-:Y:S01]  /*58d0*/  BSSY B1, `(.L_x_5239) ;  /* 0x0000006000017945 */ /* 0x000fe20003800000 */
[----:B------:R-:W-:Y:S01]  /*58e0*/  PLOP3.LUT P0, PT, P0, PT, PT, 0x8, 0x80 ;  /* 0x000000000080781c */ /* 0x000fe2000070e170 */
[----:B------:R-:W-:-:S12]  /*58f0*/  IMAD.MOV.U32 R5, RZ, RZ, -0x1 ;  /* 0xffffffffff057424 */ /* 0x000fd800078e00ff */
[----:B------:R-:W-:Y:S05]  /*5900*/  WARPSYNC.COLLECTIVE R5, `(.L_x_5240) ;  /* 0x0000000005087348 */ /* 0x000fea0003c00000 */
[----:B------:R-:W-:Y:S01]  /*5910*/  VOTE.ANY P0, P0 ;  /* 0x0000000000ff7806 */ /* 0x000fe20000000100 */
[----:B------:R-:W-:-:S12]  /*5920*/  ENDCOLLECTIVE ;  /* 0x000000000000791b */ /* 0x000fd80003800000 */
.L_x_5240:
[----:B------:R-:W-:Y:S05]  /*5930*/  BSYNC B1 ;  /* 0x0000000000017941 */ /* 0x000fea0003800000 */
.L_x_5239:
[----:B------:R-:W-:Y:S05]  /*5940*/  BRA `(.L_x_5241) ;  /* 0xffffffc000847947 */ /* 0x000fea000383ffff */
.L_x_5196:
[----:B------:R-:W-:Y:S01]  /*5950*/  BSSY B1, `(.L_x_5242) ;  /* 0x0000006000017945 */ /* 0x000fe20003800000 */
[----:B------:R-:W-:Y:S01]  /*5960*/  PLOP3.LUT P0, PT, P0, PT, PT, 0x8, 0x80 ;  /* 0x000000000080781c */ /* 0x000fe2000070e170 */
[----:B------:R-:W-:-:S12]  /*5970*/  IMAD.MOV.U32 R5, RZ, RZ, -0x1 ;  /* 0xffffffffff057424 */ /* 0x000fd800078e00ff */
[----:B------:R-:W-:Y:S05]  /*5980*/  WARPSYNC.COLLECTIVE R5, `(.L_x_5243) ;  /* 0x0000000005087348 */ /* 0x000fea0003c00000 */
[----:B------:R-:W-:Y:S01]  /*5990*/  VOTE.ANY P0, P0 ;  /* 0x0000000000ff7806 */ /* 0x000fe20000000100 */
[----:B------:R-:W-:-:S12]  /*59a0*/  ENDCOLLECTIVE ;  /* 0x000000000000791b */ /* 0x000fd80003800000 */
.L_x_5243:
[----:B------:R-:W-:Y:S05]  /*59b0*/  BSYNC B1 ;  /* 0x0000000000017941 */ /* 0x000fea0003800000 */
.L_x_5242:
[----:B------:R-:W-:Y:S05]  /*59c0*/  BRA `(.L_x_5244) ;  /* 0xffffffc000e47947 */ /* 0x000fea000383ffff */
.L_x_5198:
[----:B------:R-:W-:Y:S01]  /*59d0*/  BSSY B1, `(.L_x_5245) ;  /* 0x0000006000017945 */ /* 0x000fe20003800000 */
[----:B------:R-:W-:Y:S01]  /*59e0*/  PLOP3.LUT P0, PT, P0, PT, PT, 0x8, 0x80 ;  /* 0x000000000080781c */ /* 0x000fe2000070e170 */
[----:B------:R-:W-:-:S12]  /*59f0*/  IMAD.MOV.U32 R5, RZ, RZ, -0x1 ;  /* 0xffffffffff057424 */ /* 0x000fd800078e00ff */
[----:B------:R-:W-:Y:S05]  /*5a00*/  WARPSYNC.COLLECTIVE R5, `(.L_x_5246) ;  /* 0x0000000005087348 */ /* 0x000fea0003c00000 */
[----:B------:R-:W-:Y:S01]  /*5a10*/  VOTE.ANY R5, PT, P0 ;  /* 0x0000000000057806 */ /* 0x000fe200000e0100 */
[----:B------:R-:W-:Y:S06]  /*5a20*/  ENDCOLLECTIVE ;  /* 0x000000000000791b */ /* 0x000fec0003800000 */
.L_x_5246:
[----:B------:R-:W-:Y:S05]  /*5a30*/  BSYNC B1 ;  /* 0x0000000000017941 */ /* 0x000fea0003800000 */
.L_x_5245:
[----:B------:R-:W-:Y:S01]  /*5a40*/  LOP3.LUT R5, R5, 0x80000000, R34, 0xec, !PT ;  /* 0x8000000005057812 */ /* 0x000fe200078eec22 */
[----:B------:R-:W-:Y:S02]  /*5a50*/  IMAD.MOV.U32 R26, RZ, RZ, R22 ;  /* 0x000000ffff1a7224 */ /* 0x000fe400078e0016 */
[----:B------:R-:W-:Y:S02]  /*5a60*/  IMAD.MOV.U32 R25, RZ, RZ, 0x1 ;  /* 0x00000001ff197424 */ /* 0x000fe400078e00ff */
[----:B------:R-:W-:Y:S02]  /*5a70*/  VIADD R24, R5, 0xffffffff ;  /* 0xffffffff05187836 */ /* 0x000fe40000000000 */
[----:B------:R-:W-:-:S03]  /*5a80*/  VIADD R35, R35, 0xffffffe0 ;  /* 0xffffffe023237836 */ /* 0x000fc60000000000 */
[----:B------:R-:W-:Y:S01]  /*5a90*/  LOP3.LUT R48, R5, R24, RZ, 0xc, !PT ;  /* 0x0000001805307212 */ /* 0x000fe200078e0cff */
[----:B------:R-:W-:-:S03]  /*5aa0*/  IMAD.MOV.U32 R5, RZ, RZ, -0x1 ;  /* 0xffffffffff057424 */ /* 0x000fc600078e00ff */
[----:B------:R0:W1:Y:S04]  /*5ab0*/  POPC R24, R48 ;  /* 0x0000003000187309 */ /* 0x0000680000000000 */
[----:B01----:R-:W-:Y:S05]  /*5ac0*/  WARPSYNC.COLLECTIVE R5, `(.L_x_5247) ;  /* 0x0000000005087348 */ /* 0x003fea0003c00000 */
[----:B-1----:R1:W2:Y:S02]  /*5ad0*/  SHFL.DOWN P0, R27, R26, R25, R24 ;  /* 0x080000191a1b7389 */ /* 0x0022a40000000018 */
[----:B012---:R-:W-:Y:S05]  /*5ae0*/  ENDCOLLECTIVE ;  /* 0x000000000000791b */ /* 0x007fea0003800000 */
.L_x_5247:
[----:B------:R-:W-:Y:S02]  /*5af0*/  IMAD.MOV.U32 R26, RZ, RZ, R23 ;  /* 0x000000ffff1a7224 */ /* 0x000fe400078e0017 */
[----:B------:R-:W-:-:S07]  /*5b00*/  IMAD.MOV.U32 R47, RZ, RZ, R27 ;  /* 0x000000ffff2f7224 */ /* 0x000fce00078e001b */
[----:B------:R-:W-:Y:S05]  /*5b10*/  WARPSYNC.COLLECTIVE R5, `(.L_x_5248) ;  /* 0x0000000005087348 */ /* 0x000fea0003c00000 */
[----:B------:R0:W1:Y:S02]  /*5b20*/  SHFL.DOWN P0, R27, R26, R25, R24 ;  /* 0x080000191a1b7389 */ /* 0x0000640000000018 */
[----:B01----:R-:W-:Y:S05]  /*5b30*/  ENDCOLLECTIVE ;  /* 0x000000000000791b */ /* 0x003fea0003800000 */
.L_x_5248:
        /* <DEDUP_REMOVED lines=11> */
.L_x_5249:
[----:B------:R-:W-:Y:S01]  /*5bf0*/  ISETP.GT.AND P2, PT, R23, R24, PT ;  /* 0x000000181700720c */ /* 0x000fe20003f44270 */
[----:B------:R-:W-:-:S03]  /*5c00*/  IMAD.MOV.U32 R26, RZ, RZ, R49 ;  /* 0x000000ffff1a7224 */ /* 0x000fc600078e0031 */
[----:B------:R-:W-:-:S09]  /*5c10*/  SEL R23, R27, RZ, !P2 ;  /* 0x000000ff1b177207 */ /* 0x000fd20005000000 */
[----:B------:R-:W-:Y:S05]  /*5c20*/  WARPSYNC.COLLECTIVE R5, `(.L_x_5250) ;  /* 0x0000000005087348 */ /* 0x000fea0003c00000 */
[----:B------:R0:W1:Y:S02]  /*5c30*/  SHFL.DOWN P0, R27, R26, R25, R24 ;  /* 0x080000191a1b7389 */ /* 0x0000640000000018 */
[----:B01----:R-:W-:Y:S05]  /*5c40*/  ENDCOLLECTIVE ;  /* 0x000000000000791b */ /* 0x003fea0003800000 */
.L_x_5250:
[----:B------:R-:W-:-:S05]  /*5c50*/  IADD3 R23, P3, PT, R23, R48, RZ ;  /* 0x0000003017177210 */ /* 0x000fca0007f7e0ff */
        /* <DEDUP_REMOVED lines=9> */
.L_x_5251:
[----:B------:R-:W-:-:S04]  /*5cf0*/  IMAD.X R47, R22, 0x1, R49, P3 ;  /* 0x00000001162f7824 */ /* 0x000fc800018e0631 */
[----:B------:R-:W-:Y:S01]  /*5d00*/  IMAD.MOV.U32 R26, RZ, RZ, R47 ;  /* 0x000000ffff1a7224 */ /* 0x000fe200078e002f */
[----:B------:R-:W-:-:S07]  /*5d10*/  SEL R22, R27, RZ, !P2 ;  /* 0x000000ff1b167207 */ /* 0x000fce0005000000 */
[----:B------:R-:W-:Y:S05]  /*5d20*/  WARPSYNC.COLLECTIVE R5, `(.L_x_5252) ;  /* 0x0000000005087348 */ /* 0x000fea0003c00000 */
[----:B------:R0:W1:Y:S02]  /*5d30*/  SHFL.DOWN P0, R27, R26, R25, R24 ;  /* 0x080000191a1b7389 */ /* 0x0000640000000018 */
[----:B01----:R-:W-:Y:S05]  /*5d40*/  ENDCOLLECTIVE ;  /* 0x000000000000791b */ /* 0x003fea0003800000 */
.L_x_5252:
[----:B------:R-:W-:Y:S01]  /*5d50*/  IADD3 R49, P3, PT, R22, R23, RZ ;  /* 0x0000001716317210 */ /* 0x000fe20007f7e0ff */
[----:B------:R-:W-:-:S04]  /*5d60*/  VIADD R23, R4, 0x8 ;  /* 0x0000000804177836 */ /* 0x000fc80000000000 */
[----:B------:R-:W-:Y:S02]  /*5d70*/  IMAD.MOV.U32 R26, RZ, RZ, R49 ;  /* 0x000000ffff1a7224 */ /* 0x000fe400078e0031 */
[----:B------:R-:W-:Y:S02]  /*5d80*/  IMAD.MOV.U32 R25, RZ, RZ, 0x8 ;  /* 0x00000008ff197424 */ /* 0x000fe400078e00ff */
[----:B------:R-:W-:-:S07]  /*5d90*/  IMAD.MOV.U32 R22, RZ, RZ, R27 ;  /* 0x000000ffff167224 */ /* 0x000fce00078e001b */
[----:B------:R-:W-:Y:S05]  /*5da0*/  WARPSYNC.COLLECTIVE R5, `(.L_x_5253) ;  /* 0x0000000005087348 */ /* 0x000fea0003c00000 */
[----:B------:R0:W1:Y:S02]  /*5db0*/  SHFL.DOWN P0, R27, R26, R25, R24 ;  /* 0x080000191a1b7389 */ /* 0x0000640000000018 */
[----:B01----:R-:W-:Y:S05]  /*5dc0*/  ENDCOLLECTIVE ;  /* 0x000000000000791b */ /* 0x003fea0003800000 */
.L_x_5253:
[----:B------:R-:W-:Y:S02]  /*5dd0*/  SEL R22, R22, RZ, !P2 ;  /* 0x000000ff16167207 */ /* 0x000fe40005000000 */
[----:B------:R-:W-:-:S03]  /*5de0*/  ISETP.GT.AND P2, PT, R23, R24, PT ;  /* 0x000000181700720c */ /* 0x000fc60003f44270 */
[----:B------:R-:W-:-:S04]  /*5df0*/  IMAD.X R48, R22, 0x1, R47, P3 ;  /* 0x0000000116307824 */ /* 0x000fc800018e062f */
[----:B------:R-:W-:Y:S02]  /*5e00*/  IMAD.MOV.U32 R26, RZ, RZ, R48 ;  /* 0x000000ffff1a7224 */ /* 0x000fe400078e0030 */
[----:B------:R-:W-:-:S07]  /*5e10*/  IMAD.MOV.U32 R22, RZ, RZ, R27 ;  /* 0x000000ffff167224 */ /* 0x000fce00078e001b */
[----:B------:R-:W-:Y:S05]  /*5e20*/  WARPSYNC.COLLECTIVE R5, `(.L_x_5254) ;  /* 0x0000000005087348 */ /* 0x000fea0003c00000 */
[----:B------:R0:W1:Y:S02]  /*5e30*/  SHFL.DOWN P0, R27, R26, R25, R24 ;  /* 0x080000191a1b7389 */ /* 0x0000640000000018 */
[----:B01----:R-:W-:Y:S05]  /*5e40*/  ENDCOLLECTIVE ;  /* 0x000000000000791b */ /* 0x003fea0003800000 */
.L_x_5254:
[----:B------:R-:W-:Y:S01]  /*5e50*/  SEL R22, R22, RZ, !P2 ;  /* 0x000000ff16167207 */ /* 0x000fe20005000000 */
[----:B------:R-:W-:-:S03]  /*5e60*/  IMAD.MOV.U32 R25, RZ, RZ, 0x10 ;  /* 0x00000010ff197424 */ /* 0x000fc600078e00ff */
[----:B------:R-:W-:Y:S01]  /*5e70*/  IADD3 R23, P0, PT, R22, R49, RZ ;  /* 0x0000003116177210 */ /* 0x000fe20007f1e0ff */
[----:B------:R-:W-:Y:S01]  /*5e80*/  VIADD R49, R4, 0x10 ;  /* 0x0000001004317836 */ /* 0x000fe20000000000 */
[----:B------:R-:W-:-:S03]  /*5e90*/  SEL R27, R27, RZ, !P2 ;  /* 0x000000ff1b1b7207 */ /* 0x000fc60005000000 */
[----:B------:R-:W-:Y:S02]  /*5ea0*/  IMAD.MOV.U32 R26, RZ, RZ, R23 ;  /* 0x000000ffff1a7224 */ /* 0x000fe400078e0017 */
[----:B------:R-:W-:-:S07]  /*5eb0*/  IMAD.X R47, R27, 0x1, R48, P0 ;  /* 0x000000011b2f7824 */ /* 0x000fce00000e0630 */
[----:B------:R-:W-:Y:S05]  /*5ec0*/  WARPSYNC.COLLECTIVE R5, `(.L_x_5255) ;  /* 0x0000000005087348 */ /* 0x000fea0003c00000 */
[----:B------:R0:W1:Y:S02]  /*5ed0*/  SHFL.DOWN P0, R27, R26, R25, R24 ;  /* 0x080000191a1b7389 */ /* 0x0000640000000018 */
[----:B01----:R-:W-:Y:S05]  /*5ee0*/  ENDCOLLECTIVE ;  /* 0x000000000000791b */ /* 0x003fea0003800000 */
.L_x_5255:
[----:B------:R-:W-:Y:S02]  /*5ef0*/  IMAD.MOV.U32 R26, RZ, RZ, R47 ;  /* 0x000000ffff1a7224 */ /* 0x000fe400078e002f */
[----:B------:R-:W-:-:S07]  /*5f00*/  IMAD.MOV.U32 R22, RZ, RZ, R27 ;  /* 0x000000ffff167224 */ /* 0x000fce00078e001b */
[----:B------:R-:W-:Y:S05]  /*5f10*/  WARPSYNC.COLLECTIVE R5, `(.L_x_5256) ;  /* 0x0000000005087348 */ /* 0x000fea0003c00000 */
[----:B------:R0:W1:Y:S02]  /*5f20*/  SHFL.DOWN P0, R27, R26, R25, R24 ;  /* 0x080000191a1b7389 */ /* 0x0000640000000018 */
[----:B01----:R-:W-:Y:S05]  /*5f30*/  ENDCOLLECTIVE ;  /* 0x000000000000791b */ /* 0x003fea0003800000 */
.L_x_5256:
[----:B------:R-:W-:-:S04]  /*5f40*/  ISETP.GT.AND P0, PT, R49, R24, PT ;  /* 0x000000183100720c */ /* 0x000fc80003f04270 */
        /* <DEDUP_REMOVED lines=9> */
.L_x_5257:
[----:B------:R-:W-:Y:S05]  /*5fe0*/  BRA `(.L_x_5258) ;  /* 0xffffffc000307947 */ /* 0x000fea000383ffff */
.L_x_5205:
[----:B------:R-:W-:Y:S01]  /*5ff0*/  BSSY B0, `(.L_x_5259) ;  /* 0x0000006000007945 */ /* 0x000fe20003800000 */
[----:B------:R-:W-:Y:S01]  /*6000*/  PLOP3.LUT P0, PT, P0, PT, PT, 0x8, 0x80 ;  /* 0x000000000080781c */ /* 0x000fe2000070e170 */
[----:B------:R-:W-:-:S12]  /*6010*/  IMAD.MOV.U32 R5, RZ, RZ, -0x1 ;  /* 0xffffffffff057424 */ /* 0x000fd800078e00ff */
[----:B------:R-:W-:Y:S05]  /*6020*/  WARPSYNC.COLLECTIVE R5, `(.L_x_5260) ;  /* 0x0000000005087348 */ /* 0x000fea0003c00000 */
[----:B------:R-:W-:Y:S01]  /*6030*/  VOTE.ANY P0, P0 ;  /* 0x0000000000ff7806 */ /* 0x000fe20000000100 */
[----:B------:R-:W-:-:S12]  /*6040*/  ENDCOLLECTIVE ;  /* 0x000000000000791b */ /* 0x000fd80003800000 */
.L_x_5260:
[----:B------:R-:W-:Y:S05]  /*6050*/  BSYNC B0 ;  /* 0x0000000000007941 */ /* 0x000fea0003800000 */
.L_x_5259:
[----:B------:R-:W-:Y:S05]  /*6060*/  BRA `(.L_x_5261) ;  /* 0xffffffdc00347947 */ /* 0x000fea000383ffff */
.L_x_5207:
[----:B------:R-:W-:Y:S01]  /*6070*/  BSSY B0, `(.L_x_5262) ;  /* 0x0000006000007945 */ /* 0x000fe20003800000 */
[----:B------:R-:W-:Y:S01]  /*6080*/  PLOP3.LUT P0, PT, P0, PT, PT, 0x8, 0x80 ;  /* 0x000000000080781c */ /* 0x000fe2000070e170 */
[----:B------:R-:W-:-:S12]  /*6090*/  IMAD.MOV.U32 R5, RZ, RZ, -0x1 ;  /* 0xffffffffff057424 */ /* 0x000fd800078e00ff */
[----:B------:R-:W-:Y:S05]  /*60a0*/  WARPSYNC.COLLECTIVE R5, `(.L_x_5263) ;  /* 0x0000000005087348 */ /* 0x000fea0003c00000 */
[----:B------:R-:W-:Y:S01]  /*60b0*/  VOTE.ANY P0, P0 ;  /* 0x0000000000ff7806 */ /* 0x000fe20000000100 */
[----:B------:R-:W-:-:S12]  /*60c0*/  ENDCOLLECTIVE ;  /* 0x000000000000791b */ /* 0x000fd80003800000 */
.L_x_5263:
[----:B------:R-:W-:Y:S05]  /*60d0*/  BSYNC B0 ;  /* 0x0000000000007941 */ /* 0x000fea0003800000 */
.L_x_5262:
[----:B------:R-:W-:Y:S05]  /*60e0*/  BRA `(.L_x_5264) ;  /* 0xffffffdc009c7947 */ /* 0x000fea000383ffff */
.L_x_5209:
[----:B------:R-:W0:Y:S01]  /*60f0*/  S2R R35, SR_GEMASK ;  /* 0x0000000000237919 */ /* 0x000e220000003c00 */
[----:B------:R-:W-:Y:S01]  /*6100*/  BSSY B0, `(.L_x_5265) ;  /* 0x0000006000007945 */ /* 0x000fe20003800000 */
[----:B------:R-:W-:Y:S01]  /*6110*/  PLOP3.LUT P0, PT, P0, PT, PT, 0x8, 0x80 ;  /* 0x000000000080781c */ /* 0x000fe2000070e170 */
[----:B------:R-:W-:-:S12]  /*6120*/  IMAD.MOV.U32 R5, RZ, RZ, -0x1 ;  /* 0xffffffffff057424 */ /* 0x000fd800078e00ff */
[----:B0-----:R-:W-:Y:S05]  /*6130*/  WARPSYNC.COLLECTIVE R5, `(.L_x_5266) ;  /* 0x0000000005087348 */ /* 0x001fea0003c00000 */
[----:B------:R-:W-:Y:S01]  /*6140*/  VOTE.ANY R5, PT, P0 ;  /* 0x0000000000057806 */ /* 0x000fe200000e0100 */
[----:B0-----:R-:W-:Y:S06]  /*6150*/  ENDCOLLECTIVE ;  /* 0x000000000000791b */ /* 0x001fec0003800000 */
.L_x_5266:
[----:B------:R-:W-:Y:S05]  /*6160*/  BSYNC B0 ;  /* 0x0000000000007941 */ /* 0x000fea0003800000 */
.L_x_5265:
        /* <DEDUP_REMOVED lines=10> */
.L_x_5267:
[----:B------:R-:W-:Y:S02]  /*6210*/  IMAD.MOV.U32 R26, RZ, RZ, R23 ;  /* 0x000000ffff1a7224 */ /* 0x000fe400078e0017 */
[----:B------:R-:W-:-:S07]  /*6220*/  IMAD.MOV.U32 R32, RZ, RZ, R27 ;  /* 0x000000ffff207224 */ /* 0x000fce00078e001b */
[----:B------:R-:W-:Y:S05]  /*6230*/  WARPSYNC.COLLECTIVE R5, `(.L_x_5268) ;  /* 0x0000000005087348 */ /* 0x000fea0003c00000 */
[----:B------:R0:W1:Y:S02]  /*6240*/  SHFL.DOWN P0, R27, R26, R25, R24 ;  /* 0x080000191a1b7389 */ /* 0x0000640000000018 */
[----:B01----:R-:W-:Y:S05]  /*6250*/  ENDCOLLECTIVE ;  /* 0x000000000000791b */ /* 0x003fea0003800000 */
.L_x_5268:
        /* <DEDUP_REMOVED lines=11> */
.L_x_5269:
[----:B------:R-:W-:Y:S01]  /*6310*/  ISETP.GT.AND P1, PT, R23, R24, PT ;  /* 0x000000181700720c */ /* 0x000fe20003f24270 */
[----:B------:R-:W-:Y:S02]  /*6320*/  IMAD.MOV.U32 R26, RZ, RZ, R45 ;  /* 0x000000ffff1a7224 */ /* 0x000fe400078e002d */
[----:B------:R-:W-:-:S10]  /*6330*/  IMAD.MOV.U32 R32, RZ, RZ, R27 ;  /* 0x000000ffff207224 */ /* 0x000fd400078e001b */
[----:B------:R-:W-:Y:S05]  /*6340*/  WARPSYNC.COLLECTIVE R5, `(.L_x_5270) ;  /* 0x0000000005087348 */ /* 0x000fea0003c00000 */
[----:B------:R0:W1:Y:S02]  /*6350*/  SHFL.DOWN P0, R27, R26, R25, R24 ;  /* 0x080000191a1b7389 */ /* 0x0000640000000018 */
[----:B01----:R-:W-:Y:S05]  /*6360*/  ENDCOLLECTIVE ;  /* 0x000000000000791b */ /* 0x003fea0003800000 */
.L_x_5270:
        /* <DEDUP_REMOVED lines=11> */
.L_x_5271:
[----:B------:R-:W-:Y:S02]  /*6420*/  IMAD.MOV.U32 R26, RZ, RZ, R44 ;  /* 0x000000ffff1a7224 */ /* 0x000fe400078e002c */
[----:B------:R-:W-:-:S07]  /*6430*/  IMAD.MOV.U32 R22, RZ, RZ, R27 ;  /* 0x000000ffff167224 */ /* 0x000fce00078e001b */
[----:B------:R-:W-:Y:S05]  /*6440*/  WARPSYNC.COLLECTIVE R5, `(.L_x_5272) ;  /* 0x0000000005087348 */ /* 0x000fea0003c00000 */
[----:B------:R0:W1:Y:S02]  /*6450*/  SHFL.DOWN P0, R27, R26, R25, R24 ;  /* 0x080000191a1b7389 */ /* 0x0000640000000018 */
[----:B01----:R-:W-:Y:S05]  /*6460*/  ENDCOLLECTIVE ;  /* 0x000000000000791b */ /* 0x003fea0003800000 */
.L_x_5272:
        /* <DEDUP_REMOVED lines=11> */
.L_x_5273:
[----:B------:R-:W-:Y:S02]  /*6520*/  IMAD.MOV.U32 R26, RZ, RZ, R32 ;  /* 0x000000ffff1a7224 */ /* 0x000fe400078e0020 */
[----:B------:R-:W-:-:S07]  /*6530*/  IMAD.MOV.U32 R22, RZ, RZ, R27 ;  /* 0x000000ffff167224 */ /* 0x000fce00078e001b */
[----:B------:R-:W-:Y:S05]  /*6540*/  WARPSYNC.COLLECTIVE R5, `(.L_x_5274) ;  /* 0x0000000005087348 */ /* 0x000fea0003c00000 */
[----:B------:R0:W1:Y:S02]  /*6550*/  SHFL.DOWN P0, R27, R26, R25, R24 ;  /* 0x080000191a1b7389 */ /* 0x0000640000000018 */
[----:B01----:R-:W-:Y:S05]  /*6560*/  ENDCOLLECTIVE ;  /* 0x000000000000791b */ /* 0x003fea0003800000 */
.L_x_5274:
[----:B------:R-:W-:Y:S01]  /*6570*/  SEL R22, R22, RZ, !P1 ;  /* 0x000000ff16167207 */ /* 0x000fe20004800000 */
[----:B------:R-:W-:-:S03]  /*6580*/  IMAD.MOV.U32 R25, RZ, RZ, 0x10 ;  /* 0x00000010ff197424 */ /* 0x000fc600078e00ff */
[----:B------:R-:W-:Y:S02]  /*6590*/  IADD3 R23, P0, PT, R22, R33, RZ ;  /* 0x0000002116177210 */ /* 0x000fe40007f1e0ff */
[----:B------:R-:W-:-:S03]  /*65a0*/  SEL R27, R27, RZ, !P1 ;  /* 0x000000ff1b1b7207 */ /* 0x000fc60004800000 */
[----:B------:R-:W-:Y:S02]  /*65b0*/  IMAD.MOV.U32 R26, RZ, RZ, R23 ;  /* 0x000000ffff1a7224 */ /* 0x000fe400078e0017 */
[----:B------:R-:W-:Y:S02]  /*65c0*/  IMAD.X R45, R27, 0x1, R32, P0 ;  /* 0x000000011b2d7824 */ /* 0x000fe400000e0620 */
[----:B------:R-:W-:-:S05]  /*65d0*/  VIADD R27, R3, 0x10 ;  /* 0x00000010031b7836 */ /* 0x000fca0000000000 */
[----:B------:R-:W-:-:S13]  /*65e0*/  ISETP.GT.AND P1, PT, R27, R24, PT ;  /* 0x000000181b00720c */ /* 0x000fda0003f24270 */
[----:B------:R-:W-:Y:S05]  /*65f0*/  WARPSYNC.COLLECTIVE R5, `(.L_x_5275) ;  /* 0x0000000005087348 */ /* 0x000fea0003c00000 */
[----:B------:R0:W1:Y:S02]  /*6600*/  SHFL.DOWN P0, R27, R26, R25, R24 ;  /* 0x080000191a1b7389 */ /* 0x0000640000000018 */
[----:B01----:R-:W-:Y:S05]  /*6610*/  ENDCOLLECTIVE ;  /* 0x000000000000791b */ /* 0x003fea0003800000 */
.L_x_5275:
[----:B------:R-:W-:Y:S02]  /*6620*/  IMAD.MOV.U32 R26, RZ, RZ, R45 ;  /* 0x000000ffff1a7224 */ /* 0x000fe400078e002d */
[----:B------:R-:W-:-:S07]  /*6630*/  IMAD.MOV.U32 R22, RZ, RZ, R27 ;  /* 0x000000ffff167224 */ /* 0x000fce00078e001b */
[----:B------:R-:W-:Y:S05]  /*6640*/  WARPSYNC.COLLECTIVE R5, `(.L_x_5276) ;  /* 0x0000000005087348 */ /* 0x000fea0003c00000 */
[----:B------:R0:W1:Y:S02]  /*6650*/  SHFL.DOWN P0, R27, R26, R25, R24 ;  /* 0x080000191a1b7389 */ /* 0x0000640000000018 */
[----:B01----:R-:W-:Y:S05]  /*6660*/  ENDCOLLECTIVE ;  /* 0x000000000000791b */ /* 0x003fea0003800000 */
.L_x_5276:
[----:B------:R-:W0:Y:S01]  /*6670*/  LDCU.64 UR6, c[0x0][0x390] ;  /* 0x00007200ff0677ac */ /* 0x000e220008000a00 */
[----:B------:R-:W-:-:S04]  /*6680*/  SEL R22, R22, RZ, !P1 ;  /* 0x000000ff16167207 */ /* 0x000fc80004800000 */
[----:B------:R-:W-:Y:S01]  /*6690*/  IADD3 R44, P2, PT, R22, R23, RZ ;  /* 0x00000017162c7210 */ /* 0x000fe20007f5e0ff */
[----:B0-----:R-:W-:-:S04]  /*66a0*/  UIADD3 UR6, UP0, UPT, UR6, 0x200, URZ ;  /* 0x0000020006067890 */ /* 0x001fc8000ff1e0ff */
[----:B------:R-:W-:Y:S01]  /*66b0*/  UIADD3.X UR7, UPT, UPT, URZ, UR7, URZ, UP0, !UPT ;  /* 0x00000007ff077290 */ /* 0x000fe200087fe4ff */
[----:B------:R-:W-:Y:S01]  /*66c0*/  ISETP.NE.U32.AND P0, PT, R20, 0x65, PT ;  /* 0x000000651400780c */ /* 0x000fe20003f05070 */
[----:B------:R-:W-:Y:S01]  /*66d0*/  IMAD.U32 R32, RZ, RZ, UR6 ;  /* 0x00000006ff207e24 */ /* 0x000fe2000f8e00ff */
[----:B------:R-:W-:Y:S02]  /*66e0*/  SEL R20, R27, RZ, !P1 ;  /* 0x000000ff1b147207 */ /* 0x000fe40004800000 */
[----:B------:R-:W-:Y:S01]  /*66f0*/  ISETP.NE.AND.EX P0, PT, R21, RZ, PT, P0 ;  /* 0x000000ff1500720c */ /* 0x000fe20003f05300 */
[----:B------:R-:W-:Y:S02]  /*6700*/  IMAD.U32 R33, RZ, RZ, UR7 ;  /* 0x00000007ff217e24 */ /* 0x000fe4000f8e00ff */
[----:B------:R-:W-:-:S10]  /*6710*/  IMAD.X R45, R20, 0x1, R45, P2 ;  /* 0x00000001142d7824 */ /* 0x000fd400010e062d */
[----:B------:R-:W-:Y:S05]  /*6720*/  WARPSYNC.COLLECTIVE R5, `(.L_x_5277) ;  /* 0x0000000005087348 */ /* 0x000fea0003c00000 */
[----:B------:R-:W-:Y:S01]  /*6730*/  VOTE.ALL P0, P0 ;  /* 0x0000000000ff7806 */ /* 0x000fe20000000000 */
[----:B------:R-:W-:-:S12]  /*6740*/  ENDCOLLECTIVE ;  /* 0x000000000000791b */ /* 0x000fd80003800000 */
.L_x_5277:
[----:B------:R-:W-:Y:S05]  /*6750*/  BRA `(.L_x_5278) ;  /* 0xffffffd800ec7947 */ /* 0x000fea000383ffff */
.L_x_5211:
[----:B------:R-:W-:Y:S01]  /*6760*/  BSSY B0, `(.L_x_5279) ;  /* 0x0000006000007945 */ /* 0x000fe20003800000 */
[----:B------:R-:W-:Y:S01]  /*6770*/  PLOP3.LUT P0, PT, P0, PT, PT, 0x8, 0x80 ;  /* 0x000000000080781c */ /* 0x000fe2000070e170 */
[----:B------:R-:W-:-:S12]  /*6780*/  IMAD.MOV.U32 R5, RZ, RZ, -0x1 ;  /* 0xffffffffff057424 */ /* 0x000fd800078e00ff */
[----:B------:R-:W-:Y:S05]  /*6790*/  WARPSYNC.COLLECTIVE R5, `(.L_x_5280) ;  /* 0x0000000005087348 */ /* 0x000fea0003c00000 */
[----:B------:R-:W-:Y:S01]  /*67a0*/  VOTE.ANY P0, P0 ;  /* 0x0000000000ff7806 */ /* 0x000fe20000000100 */
[----:B------:R-:W-:-:S12]  /*67b0*/  ENDCOLLECTIVE ;  /* 0x000000000000791b */ /* 0x000fd80003800000 */
.L_x_5280:
[----:B------:R-:W-:Y:S05]  /*67c0*/  BSYNC B0 ;  /* 0x0000000000007941 */ /* 0x000fea0003800000 */
.L_x_5279:
[----:B------:R-:W-:Y:S05]  /*67d0*/  BRA `(.L_x_5281) ;  /* 0xffffffd800f87947 */ /* 0x000fea000383ffff */
.L_x_5213:
[----:B------:R-:W-:Y:S01]  /*67e0*/  BSSY B0, `(.L_x_5282) ;  /* 0x0000006000007945 */ /* 0x000fe20003800000 */
[----:B------:R-:W-:Y:S01]  /*67f0*/  PLOP3.LUT P0, PT, P0, PT, PT, 0x8, 0x80 ;  /* 0x000000000080781c */ /* 0x000fe2000070e170 */
[----:B------:R-:W-:-:S12]  /*6800*/  IMAD.MOV.U32 R5, RZ, RZ, -0x1 ;  /* 0xffffffffff057424 */ /* 0x000fd800078e00ff */
[----:B------:R-:W-:Y:S05]  /*6810*/  WARPSYNC.COLLECTIVE R5, `(.L_x_5283) ;  /* 0x0000000005087348 */ /* 0x000fea0003c00000 */
[----:B------:R-:W-:Y:S01]  /*6820*/  VOTE.ANY P0, P0 ;  /* 0x0000000000ff7806 */ /* 0x000fe20000000100 */
[----:B------:R-:W-:-:S12]  /*6830*/  ENDCOLLECTIVE ;  /* 0x000000000000791b */ /* 0x000fd80003800000 */
.L_x_5283:
[----:B------:R-:W-:Y:S05]  /*6840*/  BSYNC B0 ;  /* 0x0000000000007941 */ /* 0x000fea0003800000 */
.L_x_5282:
[----:B------:R-:W-:Y:S05]  /*6850*/  BRA `(.L_x_5284) ;  /* 0xffffffdc00587947 */ /* 0x000fea000383ffff */
.L_x_5215:
[----:B------:R-:W-:Y:S01]  /*6860*/  BSSY B0, `(.L_x_5285) ;  /* 0x0000006000007945 */ /* 0x000fe20003800000 */
[----:B------:R-:W-:Y:S01]  /*6870*/  PLOP3.LUT P0, PT, P0, PT, PT, 0x8, 0x80 ;  /* 0x000000000080781c */ /* 0x000fe2000070e170 */
[----:B------:R-:W-:-:S12]  /*6880*/  IMAD.MOV.U32 R5, RZ, RZ, -0x1 ;  /* 0xffffffffff057424 */ /* 0x000fd800078e00ff */
[----:B------:R-:W-:Y:S05]  /*6890*/  WARPSYNC.COLLECTIVE R5, `(.L_x_5286) ;  /* 0x0000000005087348 */ /* 0x000fea0003c00000 */
[----:B------:R-:W-:Y:S01]  /*68a0*/  VOTE.ANY R5, PT, P0 ;  /* 0x0000000000057806 */ /* 0x000fe200000e0100 */
[----:B------:R-:W-:Y:S06]  /*68b0*/  ENDCOLLECTIVE ;  /* 0x000000000000791b */ /* 0x000fec0003800000 */
.L_x_5286:
[----:B------:R-:W-:Y:S05]  /*68c0*/  BSYNC B0 ;  /* 0x0000000000007941 */ /* 0x000fea0003800000 */
.L_x_5285:
        /* <DEDUP_REMOVED lines=11> */
.L_x_5287:
[----:B------:R-:W-:Y:S02]  /*6980*/  IMAD.MOV.U32 R26, RZ, RZ, R23 ;  /* 0x000000ffff1a7224 */ /* 0x000fe400078e0017 */
[----:B------:R-:W-:-:S07]  /*6990*/  IMAD.MOV.U32 R48, RZ, RZ, R27 ;  /* 0x000000ffff307224 */ /* 0x000fce00078e001b */
[----:B------:R-:W-:Y:S05]  /*69a0*/  WARPSYNC.COLLECTIVE R5, `(.L_x_5288) ;  /* 0x0000000005087348 */ /* 0x000fea0003c00000 */
[----:B------:R0:W1:Y:S02]  /*69b0*/  SHFL.DOWN P0, R27, R26, R25, R24 ;  /* 0x080000191a1b7389 */ /* 0x0000640000000018 */
[----:B01----:R-:W-:Y:S05]  /*69c0*/  ENDCOLLECTIVE ;  /* 0x000000000000791b */ /* 0x003fea0003800000 */
.L_x_5288:
        /* <DEDUP_REMOVED lines=11> */
.L_x_5289:
[----:B------:R-:W-:Y:S01]  /*6a80*/  ISETP.GT.AND P1, PT, R23, R24, PT ;  /* 0x000000181700720c */ /* 0x000fe20003f24270 */
[----:B------:R-:W-:-:S03]  /*6a90*/  IMAD.MOV.U32 R26, RZ, RZ, R53 ;  /* 0x000000ffff1a7224 */ /* 0x000fc600078e0035 */
[----:B------:R-:W-:-:S09]  /*6aa0*/  SEL R22, R27, RZ, !P1 ;  /* 0x000000ff1b167207 */ /* 0x000fd20004800000 */
[----:B------:R-:W-:Y:S05]  /*6ab0*/  WARPSYNC.COLLECTIVE R5, `(.L_x_5290) ;  /* 0x0000000005087348 */ /* 0x000fea0003c00000 */
[----:B------:R0:W1:Y:S02]  /*6ac0*/  SHFL.DOWN P0, R27, R26, R25, R24 ;  /* 0x080000191a1b7389 */ /* 0x0000640000000018 */
[----:B01----:R-:W-:Y:S05]  /*6ad0*/  ENDCOLLECTIVE ;  /* 0x000000000000791b */ /* 0x003fea0003800000 */
.L_x_5290:
        /* <DEDUP_REMOVED lines=10> */
.L_x_5291:
[----:B------:R-:W-:-:S04]  /*6b80*/  IMAD.X R51, R48, 0x1, R53, P2 ;  /* 0x0000000130337824 */ /* 0x000fc800010e0635 */
[----:B------:R-:W-:Y:S01]  /*6b90*/  IMAD.MOV.U32 R26, RZ, RZ, R51 ;  /* 0x000000ffff1a7224 */ /* 0x000fe200078e0033 */
[----:B------:R-:W-:-:S07]  /*6ba0*/  SEL R22, R27, RZ, !P1 ;  /* 0x000000ff1b167207 */ /* 0x000fce0004800000 */
[----:B------:R-:W-:Y:S05]  /*6bb0*/  WARPSYNC.COLLECTIVE R5, `(.L_x_5292) ;  /* 0x0000000005087348 */ /* 0x000fea0003c00000 */
[----:B------:R0:W1:Y:S02]  /*6bc0*/  SHFL.DOWN P0, R27, R26, R25, R24 ;  /* 0x080000191a1b7389 */ /* 0x0000640000000018 */
[----:B01----:R-:W-:Y:S05]  /*6bd0*/  ENDCOLLECTIVE ;  /* 0x000000000000791b */ /* 0x003fea0003800000 */
.L_x_5292:
        /* <DEDUP_REMOVED lines=8> */
.L_x_5293:
        /* <DEDUP_REMOVED lines=8> */
.L_x_5294:
        /* <DEDUP_REMOVED lines=10> */
.L_x_5295:
[----:B------:R-:W-:Y:S02]  /*6d80*/  IMAD.MOV.U32 R26, RZ, RZ, R48 ;  /* 0x000000ffff1a7224 */ /* 0x000fe400078e0030 */
[----:B------:R-:W-:-:S07]  /*6d90*/  IMAD.MOV.U32 R22, RZ, RZ, R27 ;  /* 0x000000ffff167224 */ /* 0x000fce00078e001b */
[----:B------:R-:W-:Y:S05]  /*6da0*/  WARPSYNC.COLLECTIVE R5, `(.L_x_5296) ;  /* 0x0000000005087348 */ /* 0x000fea0003c00000 */
[----:B------:R0:W1:Y:S02]  /*6db0*/  SHFL.DOWN P0, R27, R26, R25, R24 ;  /* 0x080000191a1b7389 */ /* 0x0000640000000018 */
[----:B01----:R-:W-:Y:S05]  /*6dc0*/  ENDCOLLECTIVE ;  /* 0x000000000000791b */ /* 0x003fea0003800000 */
.L_x_5296:
[----:B------:R-:W-:-:S04]  /*6dd0*/  ISETP.GT.AND P0, PT, R49, R24, PT ;  /* 0x000000183100720c */ /* 0x000fc80003f04270 */
        /* <DEDUP_REMOVED lines=9> */
.L_x_5297:
[----:B------:R-:W-:Y:S05]  /*6e70*/  BRA `(.L_x_5298) ;  /* 0xffffffd800a47947 */ /* 0x000fea000383ffff */
.L_x_5299:
        /* <DEDUP_REMOVED lines=16> */
.L_x_8788:


//--------------------- .text._ZN3cub18CUB_300001_SM_10006detail4scan20DeviceScanInitKernelINS0_13ScanTileStateIyLb1EEEEEvT_i --------------------------
	.section	.text._ZN3cub18CUB_300001_SM_10006detail4scan20DeviceScanInitKernelINS0_13ScanTileStateIyLb1EEEEEvT_i,"ax",@progbits
	.align	128
        .global         _ZN3cub18CUB_300001_SM_10006detail4scan20DeviceScanInitKernelINS0_13ScanTileStateIyLb1EEEEEvT_i
        .type           _ZN3cub18CUB_300001_SM_10006detail4scan20DeviceScanInitKernelINS0_13ScanTileStateIyLb1EEEEEvT_i,@function
        .size           _ZN3cub18CUB_300001_SM_10006detail4scan20DeviceScanInitKernelINS0_13ScanTileStateIyLb1EEEEEvT_i,(.L_x_8789 - _ZN3cub18CUB_300001_SM_10006detail4scan20DeviceScanInitKernelINS0_13ScanTileStateIyLb1EEEEEvT_i)
        .other          _ZN3cub18CUB_300001_SM_10006detail4scan20DeviceScanInitKernelINS0_13ScanTileStateIyLb1EEEEEvT_i,@"STO_CUDA_ENTRY STV_DEFAULT"
_ZN3cub18CUB_300001_SM_10006detail4scan20DeviceScanInitKernelINS0_13ScanTileStateIyLb1EEEEEvT_i:
.text._ZN3cub18CUB_300001_SM_10006detail4scan20DeviceScanInitKernelINS0_13ScanTileStateIyLb1EEEEEvT_i:
[----:B------:R-:W-:Y:S01]  /*0000*/  LDC R1, c[0x0][0x37c] ;  /* 0x0000df00ff017b82 */ /* 0x000fe20000000800 */
[----:B------:R-:W0:Y:S07]  /*0010*/  S2R R0, SR_TID.X ;  /* 0x0000000000007919 */ /* 0x000e2e0000002100 */
[----:B------:R-:W1:Y:S01]  /*0020*/  S2UR UR6, SR_CTAID.X ;  /* 0x00000000000679c3 */ /* 0x000e620000002500 */
[----:B------:R-:W2:Y:S01]  /*0030*/  LDCU UR4, c[0x0][0x388] ;  /* 0x00007100ff0477ac */ /* 0x000ea20008000800 */
[----:B------:R-:W-:-:S06]  /*0040*/  CS2R R6, SRZ ;  /* 0x0000000000067805 */ /* 0x000fcc000001ff00 */
[----:B------:R-:W1:Y:S01]  /*0050*/  LDC R5, c[0x0][0x360] ;  /* 0x0000d800ff057b82 */ /* 0x000e620000000800 */
[----:B0-----:R-:W-:Y:S01]  /*0060*/  ISETP.GT.U32.AND P0, PT, R0, 0x1f, PT ;  /* 0x0000001f0000780c */ /* 0x001fe20003f04070 */
[----:B-1----:R-:W-:-:S03]  /*0070*/  IMAD R5, R5, UR6, R0 ;  /* 0x0000000605057c24 */ /* 0x002fc6000f8e0200 */
[----:B------:R-:W-:Y:S02]  /*0080*/  ISETP.NE.OR P0, PT, RZ, UR6, P0 ;  /* 0x00000006ff007c0c */ /* 0x000fe40008705670 */
[----:B--2---:R-:W-:Y:S01]  /*0090*/  ISETP.GE.AND P1, PT, R5, UR4, PT ;  /* 0x0000000405007c0c */ /* 0x004fe2000bf26270 */
[----:B------:R-:W0:-:S12]  /*00a0*/  LDCU.64 UR4, c[0x0][0x358] ;  /* 0x00006b00ff0477ac */ /* 0x000e180008000a00 */
[----:B------:R-:W1:Y:S01]  /*00b0*/  @!P1 LDC.64 R2, c[0x0][0x380] ;  /* 0x0000e000ff029b82 */ /* 0x000e620000000a00 */
[----:B------:R-:W-:Y:S02]  /*00c0*/  @!P1 IMAD.MOV.U32 R4, RZ, RZ, 0x63 ;  /* 0x00000063ff049424 */ /* 0x000fe400078e00ff */
[----:B-1----:R-:W-:Y:S01]  /*00d0*/  @!P1 IMAD.WIDE R2, R5, 0x10, R2 ;  /* 0x0000001005029825 */ /* 0x002fe200078e0202 */
[----:B------:R-:W-:-:S05]  /*00e0*/  @!P1 MOV R5, 0x0 ;  /* 0x0000000000059802 */ /* 0x000fca0000000f00 */
[----:B0-----:R0:W-:Y:S01]  /*00f0*/  @!P1 STG.E.128 desc[UR4][R2.64+0x200], R4 ;  /* 0x0002000402009986 */ /* 0x0011e2000c101d04 */
[----:B------:R-:W-:Y:S05]  /*0100*/  @P0 EXIT ;  /* 0x000000000000094d */ /* 0x000fea0003800000 */
[----:B0-----:R-:W0:Y:S02]  /*0110*/  LDC.64 R2, c[0x0][0x380] ;  /* 0x0000e000ff027b82 */ /* 0x001e240000000a00 */
[----:B0-----:R-:W-:-:S05]  /*0120*/  IMAD.WIDE.U32 R2, R0, 0x10, R2 ;  /* 0x0000001000027825 */ /* 0x001fca00078e0002 */
[----:B------:R-:W-:Y:S01]  /*0130*/  STG.E.128 desc[UR4][R2.64], RZ ;  /* 0x000000ff02007986 */ /* 0x000fe2000c101d04 */
[----:B------:R-:W-:Y:S05]  /*0140*/  EXIT ;  /* 0x000000000000794d */ /* 0x000fea0003800000 */
.L_x_5300:
        /* <DEDUP_REMOVED lines=11> */
.L_x_8789:


//--------------------- .text._ZN3cub18CUB_300001_SM_10006detail6reduce28DeviceReduceSingleTileKernelINS2_10policy_hubIiyN4cuda3std3__44plusIiEEE10Policy1000EPiSC_iS9_iiNS7_10__identityEEEvT0_T1_T2_T3_T4_T6_ --------------------------
	.section	.text._ZN3cub18CUB_300001_SM_10006detail6reduce28DeviceReduceSingleTileKernelINS2_10policy_hubIiyN4cuda3std3__44plusIiEEE10Policy1000EPiSC_iS9_iiNS7_10__identityEEEvT0_T1_T2_T3_T4_T6_,"ax",@progbits
	.align	128
        .global         _ZN3cub18CUB_300001_SM_10006detail6reduce28DeviceReduceSingleTileKernelINS2_10policy_hubIiyN4cuda3std3__44plusIiEEE10Policy1000EPiSC_iS9_iiNS7_10__identityEEEvT0_T1_T2_T3_T4_T6_
        .type           _ZN3cub18CUB_300001_SM_10006detail6reduce28DeviceReduceSingleTileKernelINS2_10policy_hubIiyN4cuda3std3__44plusIiEEE10Policy1000EPiSC_iS9_iiNS7_10__identityEEEvT0_T1_T2_T3_T4_T6_,@function
        .size           _ZN3cub18CUB_300001_SM_10006detail6reduce28DeviceReduceSingleTileKernelINS2_10policy_hubIiyN4cuda3std3__44plusIiEEE10Policy1000EPiSC_iS9_iiNS7_10__identityEEEvT0_T1_T2_T3_T4_T6_,(.L_x_8790 - _ZN3cub18CUB_300001_SM_10006detail6reduce28DeviceReduceSingleTileKernelINS2_10policy_hubIiyN4cuda3std3__44plusIiEEE10Policy1000EPiSC_iS9_iiNS7_10__identityEEEvT0_T1_T2_T3_T4_T6_)
        .other          _ZN3cub18CUB_300001_SM_10006detail6reduce28DeviceReduceSingleTileKernelINS2_10policy_hubIiyN4cuda3std3__44plusIiEEE10Policy1000EPiSC_iS9_iiNS7_10__identityEEEvT0_T1_T2_T3_T4_T6_,@"STO_CUDA_ENTRY STV_DEFAULT"
_ZN3cub18CUB_300001_SM_10006detail6reduce28DeviceReduceSingleTileKernelINS2_10policy_hubIiyN4cuda3std3__44plusIiEEE10Policy1000EPiSC_iS9_iiNS7_10__identityEEEvT0_T1_T2_T3_T4_T6_:
.text._ZN3cub18CUB_300001_SM_10006detail6reduce28DeviceReduceSingleTileKernelINS2_10policy_hubIiyN4cuda3std3__44plusIiEEE10Policy1000EPiSC_iS9_iiNS7_10__identityEEEvT0_T1_T2_T3_T4_T6_:
[----:B------:R-:W-:Y:S01]  /*0000*/  LDC R1, c[0x0][0x37c] ;  /* 0x0000df00ff017b82 */ /* 0x000fe20000000800 */
[----:B------:R-:W0:Y:S01]  /*0010*/  LDCU UR4, c[0x0][0x390] ;  /* 0x00007200ff0477ac */ /* 0x000e220008000800 */
[----:B------:R-:W1:Y:S01]  /*0020*/  LDCU.64 UR6, c[0x0][0x358] ;  /* 0x00006b00ff0677ac */ /* 0x000e620008000a00 */
[----:B0-----:R-:W-:-:S05]  /*0030*/  IMAD.U32 R20, RZ, RZ, UR4 ;  /* 0x00000004ff147e24 */ /* 0x001fca000f8e00ff */
[----:B------:R-:W-:-:S13]  /*0040*/  ISETP.NE.AND P0, PT, R20, RZ, PT ;  /* 0x000000ff1400720c */ /* 0x000fda0003f05270 */
[----:B-1----:R-:W-:Y:S05]  /*0050*/  @P0 BRA `(.L_x_5301) ;  /* 0x00000000001c0947 */ /* 0x002fea0003800000 */
[----:B------:R-:W0:Y:S02]  /*0060*/  S2R R0, SR_TID.X ;  /* 0x0000000000007919 */ /* 0x000e240000002100 */
[----:B0-----:R-:W-:-:S13]  /*0070*/  ISETP.NE.AND P0, PT, R0, RZ, PT ;  /* 0x000000ff0000720c */ /* 0x001fda0003f05270 */
[----:B------:R-:W-:Y:S05]  /*0080*/  @P0 EXIT ;  /* 0x000000000000094d */ /* 0x000fea0003800000 */
[----:B------:R-:W0:Y:S08]  /*0090*/  LDC R5, c[0x0][0x398] ;  /* 0x0000e600ff057b82 */ /* 0x000e300000000800 */
[----:B------:R-:W0:Y:S02]  /*00a0*/  LDC.64 R2, c[0x0][0x388] ;  /* 0x0000e200ff027b82 */ /* 0x000e240000000a00 */
[----:B0-----:R-:W-:Y:S01]  /*00b0*/  STG.E desc[UR6][R2.64], R5 ;  /* 0x0000000502007986 */ /* 0x001fe2000c101906 */
[----:B------:R-:W-:Y:S05]  /*00c0*/  EXIT ;  /* 0x000000000000794d */ /* 0x000fea0003800000 */
.L_x_5301:
[----:B------:R-:W0:Y:S01]  /*00d0*/  LDCU UR4, c[0x0][0x380] ;  /* 0x00007000ff0477ac */ /* 0x000e220008000800 */
[----:B------:R-:W-:Y:S01]  /*00e0*/  BSSY.RECONVERGENT B0, `(.L_x_5302) ;  /* 0x0000385000007945 */ /* 0x000fe20003800200 */
[----:B0-----:R-:W-:-:S09]  /*00f0*/  ULOP3.LUT UP0, URZ, UR4, 0xf, URZ, 0xc0, !UPT ;  /* 0x0000000f04ff7892 */ /* 0x001fd2000f80c0ff */
[----:B------:R-:W-:Y:S05]  /*0100*/  BRA.U UP0, `(.L_x_5303) ;  /* 0x0000001900d87547 */ /* 0x000fea000b800000 */
[----:B------:R-:W-:-:S13]  /*0110*/  ISETP.GT.AND P0, PT, R20, 0xfff, PT ;  /* 0x00000fff1400780c */ /* 0x000fda0003f04270 */
[----:B------:R-:W-:Y:S05]  /*0120*/  @P0 BRA `(.L_x_5304) ;  /* 0x0000000c008c0947 */ /* 0x000fea0003800000 */
[----:B------:R-:W0:Y:S01]  /*0130*/  S2R R9, SR_TID.X ;  /* 0x0000000000097919 */ /* 0x000e220000002100 */
[----:B------:R-:W-:Y:S01]  /*0140*/  BSSY.RECONVERGENT B1, `(.L_x_5305) ;  /* 0x0000009000017945 */ /* 0x000fe20003800200 */
[----:B------:R-:W-:Y:S01]  /*0150*/  IMAD.MOV.U32 R0, RZ, RZ, RZ ;  /* 0x000000ffff007224 */ /* 0x000fe200078e00ff */
[----:B0-----:R-:W-:Y:S01]  /*0160*/  ISETP.GE.AND P0, PT, R9, R20, PT ;  /* 0x000000140900720c */ /* 0x001fe20003f06270 */
[----:B------:R-:W-:-:S12]  /*0170*/  IMAD.MOV.U32 R11, RZ, RZ, R9 ;  /* 0x000000ffff0b7224 */ /* 0x000fd800078e0009 */
[----:B------:R-:W-:Y:S05]  /*0180*/  @P0 BRA `(.L_x_5306) ;  /* 0x0000000000100947 */ /* 0x000fea0003800000 */
[----:B------:R-:W0:Y:S02]  /*0190*/  LDC.64 R2, c[0x0][0x380] ;  /* 0x0000e000ff027b82 */ /* 0x000e240000000a00 */
[----:B0-----:R-:W-:-:S05]  /*01a0*/  IMAD.WIDE.U32 R2, R9, 0x4, R2 ;  /* 0x0000000409027825 */ /* 0x001fca00078e0002 */
[----:B------:R0:W5:Y:S01]  /*01b0*/  LDG.E.CONSTANT R0, desc[UR6][R2.64] ;  /* 0x0000000602007981 */ /* 0x000162000c1e9900 */
[----:B------:R-:W-:-:S07]  /*01c0*/  VIADD R11, R9, 0x100 ;  /* 0x00000100090b7836 */ /* 0x000fce0000000000 */
.L_x_5306:
[----:B------:R-:W-:Y:S05]  /*01d0*/  BSYNC.RECONVERGENT B1 ;  /* 0x0000000000017941 */ /* 0x000fea0003800200 */
.L_x_5305:
[----:B------:R-:W-:Y:S01]  /*01e0*/  ISETP.GE.AND P0, PT, R11, R20, PT ;  /* 0x000000140b00720c */ /* 0x000fe20003f06270 */
[----:B------:R-:W-:-:S12]  /*01f0*/  BSSY.RECONVERGENT B1, `(.L_x_5307) ;  /* 0x0000066000017945 */ /* 0x000fd80003800200 */
[----:B------:R-:W-:Y:S05]  /*0200*/  @P0 BRA `(.L_x_5308) ;  /* 0x0000000400900947 */ /* 0x000fea0003800000 */
[----:B0-----:R-:W-:Y:S01]  /*0210*/  LOP3.LUT R3, RZ, R11, RZ, 0x33, !PT ;  /* 0x0000000bff037212 */ /* 0x001fe200078e33ff */
[----:B------:R-:W-:Y:S04]  /*0220*/  BSSY.RECONVERGENT B2, `(.L_x_5309) ;  /* 0x0000015000027945 */ /* 0x000fe80003800200 */
[----:B------:R-:W-:-:S05]  /*0230*/  IMAD.IADD R4, R3, 0x1, R20 ;  /* 0x0000000103047824 */ /* 0x000fca00078e0214 */
[C---:B------:R-:W-:Y:S02]  /*0240*/  LOP3.LUT R2, R4.reuse, 0x300, RZ, 0xc0, !PT ;  /* 0x0000030004027812 */ /* 0x040fe400078ec0ff */
[----:B------:R-:W-:Y:S02]  /*0250*/  ISETP.GE.U32.AND P1, PT, R4, 0x300, PT ;  /* 0x000003000400780c */ /* 0x000fe40003f26070 */
[----:B------:R-:W-:-:S13]  /*0260*/  ISETP.NE.AND P0, PT, R2, 0x300, PT ;  /* 0x000003000200780c */ /* 0x000fda0003f05270 */
[----:B------:R-:W-:Y:S05]  /*0270*/  @!P0 BRA `(.L_x_5310) ;  /* 0x00000000003c8947 */ /* 0x000fea0003800000 */
[----:B------:R-:W0:Y:S01]  /*0280*/  LDC.64 R2, c[0x0][0x380] ;  /* 0x0000e000ff027b82 */ /* 0x000e220000000a00 */
[----:B------:R-:W-:-:S04]  /*0290*/  LEA.HI R4, R4, 0x1, RZ, 0x18 ;  /* 0x0000000104047811 */ /* 0x000fc800078fc0ff */
[----:B------:R-:W-:-:S05]  /*02a0*/  LOP3.LUT R4, R4, 0x3, RZ, 0xc0, !PT ;  /* 0x0000000304047812 */ /* 0x000fca00078ec0ff */
[----:B------:R-:W-:Y:S02]  /*02b0*/  IMAD.MOV R4, RZ, RZ, -R4 ;  /* 0x000000ffff047224 */ /* 0x000fe400078e0a04 */
[----:B0-----:R-:W-:-:S04]  /*02c0*/  IMAD.WIDE.U32 R2, R11, 0x4, R2 ;  /* 0x000000040b027825 */ /* 0x001fc800078e0002 */
[----:B------:R-:W-:-:S07]  /*02d0*/  IMAD.MOV.U32 R5, RZ, RZ, R3 ;  /* 0x000000ffff057224 */ /* 0x000fce00078e0003 */
.L_x_5311:
[----:B------:R-:W-:-:S06]  /*02e0*/  IMAD.MOV.U32 R3, RZ, RZ, R5 ;  /* 0x000000ffff037224 */ /* 0x000fcc00078e0005 */
[----:B------:R0:W2:Y:S01]  /*02f0*/  LDG.E.CONSTANT R3, desc[UR6][R2.64] ;  /* 0x0000000602037981 */ /* 0x0000a2000c1e9900 */
[----:B------:R-:W-:Y:S02]  /*0300*/  VIADD R4, R4, 0x1 ;  /* 0x0000000104047836 */ /* 0x000fe40000000000 */
[----:B------:R-:W-:-:S03]  /*0310*/  VIADD R11, R11, 0x100 ;  /* 0x000001000b0b7836 */ /* 0x000fc60000000000 */
[----:B------:R-:W-:Y:S02]  /*0320*/  ISETP.NE.AND P0, PT, R4, RZ, PT ;  /* 0x000000ff0400720c */ /* 0x000fe40003f05270 */
[----:B0-----:R-:W-:-:S05]  /*0330*/  IADD3 R2, P2, PT, R2, 0x400, RZ ;  /* 0x0000040002027810 */ /* 0x001fca0007f5e0ff */
[----:B------:R-:W-:Y:S02]  /*0340*/  IMAD.X R5, RZ, RZ, R5, P2 ;  /* 0x000000ffff057224 */ /* 0x000fe400010e0605 */
[----:B--2--5:R-:W-:-:S04]  /*0350*/  IMAD.IADD R0, R3, 0x1, R0 ;  /* 0x0000000103007824 */ /* 0x024fc800078e0200 */
[----:B------:R-:W-:Y:S05]  /*0360*/  @P0 BRA `(.L_x_5311) ;  /* 0xfffffffc00dc0947 */ /* 0x000fea000383ffff */
.L_x_5310:
[----:B------:R-:W-:Y:S05]  /*0370*/  BSYNC.RECONVERGENT B2 ;  /* 0x0000000000027941 */ /* 0x000fea0003800200 */
.L_x_5309:
[----:B------:R-:W-:Y:S05]  /*0380*/  @!P1 BRA `(.L_x_5308) ;  /* 0x0000000400309947 */ /* 0x000fea0003800000 */
[----:B------:R-:W-:Y:S01]  /*0390*/  IMAD.IADD R2, R20, 0x1, -R11 ;  /* 0x0000000114027824 */ /* 0x000fe200078e0a0b */
[----:B------:R-:W-:Y:S01]  /*03a0*/  BSSY.RECONVERGENT B2, `(.L_x_5312) ;  /* 0x0000029000027945 */ /* 0x000fe20003800200 */
[----:B------:R-:W-:-:S03]  /*03b0*/  PLOP3.LUT P0, PT, PT, PT, PT, 0x80, 0x8 ;  /* 0x000000000008781c */ /* 0x000fc60003f0f070 */
[----:B------:R-:W-:-:S13]  /*03c0*/  ISETP.GT.AND P1, PT, R2, 0xc00, PT ;  /* 0x00000c000200780c */ /* 0x000fda0003f24270 */
[----:B------:R-:W-:Y:S05]  /*03d0*/  @!P1 BRA `(.L_x_5313) ;  /* 0x0000000000949947 */ /* 0x000fea0003800000 */
[----:B------:R-:W-:Y:S01]  /*03e0*/  PLOP3.LUT P0, PT, PT, PT, PT, 0x8, 0x80 ;  /* 0x000000000080781c */ /* 0x000fe20003f0e170 */
[----:B------:R-:W-:-:S12]  /*03f0*/  VIADD R8, R20, 0xfffff400 ;  /* 0xfffff40014087836 */ /* 0x000fd80000000000 */
.L_x_5314:
[----:B------:R-:W0:Y:S01]  /*0400*/  LDC.64 R4, c[0x0][0x380] ;  /* 0x0000e000ff047b82 */ /* 0x000e220000000a00 */
[C---:B------:R-:W-:Y:S02]  /*0410*/  VIADD R7, R11.reuse, 0x400 ;  /* 0x000004000b077836 */ /* 0x040fe40000000000 */
[C---:B------:R-:W-:Y:S02]  /*0420*/  VIADD R3, R11.reuse, 0x800 ;  /* 0x000008000b037836 */ /* 0x040fe40000000000 */
[----:B0-----:R-:W-:-:S05]  /*0430*/  IMAD.WIDE R22, R11, 0x4, R4 ;  /* 0x000000040b167825 */ /* 0x001fca00078e0204 */
[----:B------:R-:W2:Y:S01]  /*0440*/  LDG.E.CONSTANT R13, desc[UR6][R22.64] ;  /* 0x00000006160d7981 */ /* 0x000ea2000c1e9900 */
[----:B------:R-:W-:-:S03]  /*0450*/  IMAD.WIDE R6, R7, 0x4, R4 ;  /* 0x0000000407067825 */ /* 0x000fc600078e0204 */
[----:B------:R-:W2:Y:S04]  /*0460*/  LDG.E.CONSTANT R10, desc[UR6][R22.64+0x400] ;  /* 0x00040006160a7981 */ /* 0x000ea8000c1e9900 */
[----:B------:R-:W3:Y:S04]  /*0470*/  LDG.E.CONSTANT R12, desc[UR6][R22.64+0x800] ;  /* 0x00080006160c7981 */ /* 0x000ee8000c1e9900 */
[----:B------:R-:W3:Y:S01]  /*0480*/  LDG.E.CONSTANT R19, desc[UR6][R22.64+0xc00] ;  /* 0x000c000616137981 */ /* 0x000ee2000c1e9900 */
[----:B------:R-:W-:-:S03]  /*0490*/  IMAD.WIDE R2, R3, 0x4, R4 ;  /* 0x0000000403027825 */ /* 0x000fc600078e0204 */
[----:B------:R-:W4:Y:S04]  /*04a0*/  LDG.E.CONSTANT R16, desc[UR6][R6.64] ;  /* 0x0000000606107981 */ /* 0x000f28000c1e9900 */
[----:B------:R-:W4:Y:S01]  /*04b0*/  LDG.E.CONSTANT R15, desc[UR6][R6.64+0x400] ;  /* 0x00040006060f7981 */ /* 0x000f22000c1e9900 */
[----:B------:R-:W-:-:S03]  /*04c0*/  VIADD R25, R11, 0xc00 ;  /* 0x00000c000b197836 */ /* 0x000fc60000000000 */
[----:B------:R-:W4:Y:S04]  /*04d0*/  LDG.E.CONSTANT R14, desc[UR6][R6.64+0x800] ;  /* 0x00080006060e7981 */ /* 0x000f28000c1e9900 */
[----:B------:R-:W4:Y:S01]  /*04e0*/  LDG.E.CONSTANT R21, desc[UR6][R6.64+0xc00] ;  /* 0x000c000606157981 */ /* 0x000f22000c1e9900 */
[----:B------:R-:W-:-:S03]  /*04f0*/  IMAD.WIDE R4, R25, 0x4, R4 ;  /* 0x0000000419047825 */ /* 0x000fc600078e0204 */
[----:B------:R-:W4:Y:S04]  /*0500*/  LDG.E.CONSTANT R18, desc[UR6][R2.64] ;  /* 0x0000000602127981 */ /* 0x000f28000c1e9900 */
[----:B------:R-:W4:Y:S04]  /*0510*/  LDG.E.CONSTANT R17, desc[UR6][R2.64+0x400] ;  /* 0x0004000602117981 */ /* 0x000f28000c1e9900 */
[----:B------:R-:W4:Y:S04]  /*0520*/  LDG.E.CONSTANT R23, desc[UR6][R2.64+0x800] ;  /* 0x0008000602177981 */ /* 0x000f28000c1e9900 */
[----:B------:R-:W4:Y:S04]  /*0530*/  LDG.E.CONSTANT R24, desc[UR6][R2.64+0xc00] ;  /* 0x000c000602187981 */ /* 0x000f28000c1e9900 */
[----:B------:R-:W4:Y:S04]  /*0540*/  LDG.E.CONSTANT R25, desc[UR6][R4.64] ;  /* 0x0000000604197981 */ /* 0x000f28000c1e9900 */
[----:B------:R-:W4:Y:S04]  /*0550*/  LDG.E.CONSTANT R26, desc[UR6][R4.64+0x400] ;  /* 0x00040006041a7981 */ /* 0x000f28000c1e9900 */
[----:B------:R-:W4:Y:S04]  /*0560*/  LDG.E.CONSTANT R22, desc[UR6][R4.64+0x800] ;  /* 0x0008000604167981 */ /* 0x000f28000c1e9900 */
[----:B------:R-:W4:Y:S01]  /*0570*/  LDG.E.CONSTANT R27, desc[UR6][R4.64+0xc00] ;  /* 0x000c0006041b7981 */ /* 0x000f22000c1e9900 */
[----:B------:R-:W-:-:S05]  /*0580*/  VIADD R11, R11, 0x1000 ;  /* 0x000010000b0b7836 */ /* 0x000fca0000000000 */
[----:B------:R-:W-:Y:S02]  /*0590*/  ISETP.GE.AND P1, PT, R11, R8, PT ;  /* 0x000000080b00720c */ /* 0x000fe40003f26270 */
[----:B--2--5:R-:W-:-:S04]  /*05a0*/  IADD3 R10, PT, PT, R10, R13, R0 ;  /* 0x0000000d0a0a7210 */ /* 0x024fc80007ffe000 */
[----:B---3--:R-:W-:-:S04]  /*05b0*/  IADD3 R10, PT, PT, R19, R12, R10 ;  /* 0x0000000c130a7210 */ /* 0x008fc80007ffe00a */
[----:B----4-:R-:W-:-:S04]  /*05c0*/  IADD3 R10, PT, PT, R15, R16, R10 ;  /* 0x000000100f0a7210 */ /* 0x010fc80007ffe00a */
[----:B------:R-:W-:-:S04]  /*05d0*/  IADD3 R10, PT, PT, R21, R14, R10 ;  /* 0x0000000e150a7210 */ /* 0x000fc80007ffe00a */
[----:B------:R-:W-:-:S04]  /*05e0*/  IADD3 R10, PT, PT, R17, R18, R10 ;  /* 0x00000012110a7210 */ /* 0x000fc80007ffe00a */
[----:B------:R-:W-:-:S04]  /*05f0*/  IADD3 R10, PT, PT, R24, R23, R10 ;  /* 0x00000017180a7210 */ /* 0x000fc80007ffe00a */
[----:B------:R-:W-:-:S04]  /*0600*/  IADD3 R25, PT, PT, R26, R25, R10 ;  /* 0x000000191a197210 */ /* 0x000fc80007ffe00a */
[----:B------:R-:W-:Y:S01]  /*0610*/  IADD3 R0, PT, PT, R27, R22, R25 ;  /* 0x000000161b007210 */ /* 0x000fe20007ffe019 */
[----:B------:R-:W-:Y:S06]  /*0620*/  @!P1 BRA `(.L_x_5314) ;  /* 0xfffffffc00749947 */ /* 0x000fec000383ffff */
.L_x_5313:
[----:B------:R-:W-:Y:S05]  /*0630*/  BSYNC.RECONVERGENT B2 ;  /* 0x0000000000027941 */ /* 0x000fea0003800200 */
.L_x_5312:
[----:B------:R-:W-:Y:S01]  /*0640*/  IMAD.IADD R2, R20, 0x1, -R11 ;  /* 0x0000000114027824 */ /* 0x000fe200078e0a0b */
[----:B------:R-:W-:Y:S04]  /*0650*/  BSSY.RECONVERGENT B2, `(.L_x_5315) ;  /* 0x0000015000027945 */ /* 0x000fe80003800200 */
[----:B------:R-:W-:-:S13]  /*0660*/  ISETP.GT.AND P1, PT, R2, 0x400, PT ;  /* 0x000004000200780c */ /* 0x000fda0003f24270 */
[----:B------:R-:W-:Y:S05]  /*0670*/  @!P1 BRA `(.L_x_5316) ;  /* 0x0000000000489947 */ /* 0x000fea0003800000 */
[----:B------:R-:W0:Y:S01]  /*0680*/  LDC.64 R4, c[0x0][0x380] ;  /* 0x0000e000ff047b82 */ /* 0x000e220000000a00 */
[C---:B------:R-:W-:Y:S02]  /*0690*/  VIADD R13, R11.reuse, 0x400 ;  /* 0x000004000b0d7836 */ /* 0x040fe40000000000 */
[----:B0-----:R-:W-:-:S05]  /*06a0*/  IMAD.WIDE R2, R11, 0x4, R4 ;  /* 0x000000040b027825 */ /* 0x001fca00078e0204 */
[----:B------:R-:W2:Y:S01]  /*06b0*/  LDG.E.CONSTANT R7, desc[UR6][R2.64] ;  /* 0x0000000602077981 */ /* 0x000ea2000c1e9900 */
[----:B------:R-:W-:-:S03]  /*06c0*/  IMAD.WIDE R4, R13, 0x4, R4 ;  /* 0x000000040d047825 */ /* 0x000fc600078e0204 */
[----:B------:R-:W2:Y:S04]  /*06d0*/  LDG.E.CONSTANT R6, desc[UR6][R2.64+0x400] ;  /* 0x0004000602067981 */ /* 0x000ea8000c1e9900 */
[----:B------:R-:W3:Y:S04]  /*06e0*/  LDG.E.CONSTANT R13, desc[UR6][R2.64+0x800] ;  /* 0x00080006020d7981 */ /* 0x000ee8000c1e9900 */
[----:B------:R-:W3:Y:S04]  /*06f0*/  LDG.E.CONSTANT R8, desc[UR6][R2.64+0xc00] ;  /* 0x000c000602087981 */ /* 0x000ee8000c1e9900 */
[----:B------:R-:W4:Y:S04]  /*0700*/  LDG.E.CONSTANT R15, desc[UR6][R4.64] ;  /* 0x00000006040f7981 */ /* 0x000f28000c1e9900 */
[----:B------:R-:W4:Y:S04]  /*0710*/  LDG.E.CONSTANT R10, desc[UR6][R4.64+0x400] ;  /* 0x00040006040a7981 */ /* 0x000f28000c1e9900 */
[----:B------:R-:W4:Y:S04]  /*0720*/  LDG.E.CONSTANT R17, desc[UR6][R4.64+0x800] ;  /* 0x0008000604117981 */ /* 0x000f28000c1e9900 */
[----:B------:R-:W4:Y:S01]  /*0730*/  LDG.E.CONSTANT R12, desc[UR6][R4.64+0xc00] ;  /* 0x000c0006040c7981 */ /* 0x000f22000c1e9900 */
[----:B------:R-:W-:Y:S01]  /*0740*/  PLOP3.LUT P0, PT, PT, PT, PT, 0x8, 0x80 ;  /* 0x000000000080781c */ /* 0x000fe20003f0e170 */
[----:B------:R-:W-:Y:S01]  /*0750*/  VIADD R11, R11, 0x800 ;  /* 0x000008000b0b7836 */ /* 0x000fe20000000000 */
[----:B--2--5:R-:W-:-:S04]  /*0760*/  IADD3 R6, PT, PT, R6, R7, R0 ;  /* 0x0000000706067210 */ /* 0x024fc80007ffe000 */
[----:B---3--:R-:W-:-:S04]  /*0770*/  IADD3 R6, PT, PT, R8, R13, R6 ;  /* 0x0000000d08067210 */ /* 0x008fc80007ffe006 */
[----:B----4-:R-:W-:-:S04]  /*0780*/  IADD3 R6, PT, PT, R10, R15, R6 ;  /* 0x0000000f0a067210 */ /* 0x010fc80007ffe006 */
[----:B------:R-:W-:-:S07]  /*0790*/  IADD3 R0, PT, PT, R12, R17, R6 ;  /* 0x000000110c007210 */ /* 0x000fce0007ffe006 */
.L_x_5316:
[----:B------:R-:W-:Y:S05]  /*07a0*/  BSYNC.RECONVERGENT B2 ;  /* 0x0000000000027941 */ /* 0x000fea0003800200 */
.L_x_5315:
[----:B------:R-:W-:-:S13]  /*07b0*/  ISETP.LT.OR P0, PT, R11, R20, P0 ;  /* 0x000000140b00720c */ /* 0x000fda0000701670 */
[----:B------:R-:W-:Y:S05]  /*07c0*/  @!P0 BRA `(.L_x_5308) ;  /* 0x0000000000208947 */ /* 0x000fea0003800000 */
[----:B------:R-:W0:Y:S02]  /*07d0*/  LDC.64 R2, c[0x0][0x380] ;  /* 0x0000e000ff027b82 */ /* 0x000e240000000a00 */
[----:B0-----:R-:W-:-:S05]  /*07e0*/  IMAD.WIDE R2, R11, 0x4, R2 ;  /* 0x000000040b027825 */ /* 0x001fca00078e0202 */
[----:B------:R-:W2:Y:S04]  /*07f0*/  LDG.E.CONSTANT R5, desc[UR6][R2.64] ;  /* 0x0000000602057981 */ /* 0x000ea8000c1e9900 */
[----:B------:R-:W2:Y:S04]  /*0800*/  LDG.E.CONSTANT R4, desc[UR6][R2.64+0x400] ;  /* 0x0004000602047981 */ /* 0x000ea8000c1e9900 */
[----:B------:R-:W3:Y:S04]  /*0810*/  LDG.E.CONSTANT R7, desc[UR6][R2.64+0x800] ;  /* 0x0008000602077981 */ /* 0x000ee8000c1e9900 */
[----:B------:R-:W3:Y:S01]  /*0820*/  LDG.E.CONSTANT R6, desc[UR6][R2.64+0xc00] ;  /* 0x000c000602067981 */ /* 0x000ee2000c1e9900 */
[----:B--2--5:R-:W-:-:S04]  /*0830*/  IADD3 R0, PT, PT, R4, R5, R0 ;  /* 0x0000000504007210 */ /* 0x024fc80007ffe000 */
[----:B---3--:R-:W-:-:S07]  /*0840*/  IADD3 R0, PT, PT, R6, R7, R0 ;  /* 0x0000000706007210 */ /* 0x008fce0007ffe000 */
.L_x_5308:
[----:B------:R-:W-:Y:S05]  /*0850*/  BSYNC.RECONVERGENT B1 ;  /* 0x0000000000017941 */ /* 0x000fea0003800200 */
.L_x_5307:
[----:B------:R-:W-:-:S13]  /*0860*/  ISETP.GE.AND P0, PT, R20, 0x100, PT ;  /* 0x000001001400780c */ /* 0x000fda0003f06270 */
[----:B------:R-:W-:Y:S05]  /*0870*/  @!P0 BRA `(.L_x_5317) ;  /* 0x0000000000ac8947 */ /* 0x000fea0003800000 */
[----:B------:R-:W1:Y:S01]  /*0880*/  S2R R6, SR_LANEID ;  /* 0x0000000000067919 */ /* 0x000e620000000000 */
[----:B0----5:R-:W0:Y:S01]  /*0890*/  SHFL.DOWN PT, R2, R0, 0x1, 0x1f ;  /* 0x08201f0000027f89 */ /* 0x021e2200000e0000 */
[C---:B-1----:R-:W-:Y:S02]  /*08a0*/  ISETP.GT.AND P0, PT, R6.reuse, 0x1e, PT ;  /* 0x0000001e0600780c */ /* 0x042fe40003f04270 */
[----:B------:R-:W-:Y:S02]  /*08b0*/  ISETP.NE.AND P1, PT, R6, RZ, PT ;  /* 0x000000ff0600720c */ /* 0x000fe40003f25270 */
[----:B0-----:R-:W-:Y:S02]  /*08c0*/  SEL R3, R2, RZ, !P0 ;  /* 0x000000ff02037207 */ /* 0x001fe40004000000 */
[----:B------:R-:W-:-:S03]  /*08d0*/  ISETP.GT.AND P0, PT, R6, 0x1d, PT ;  /* 0x0000001d0600780c */ /* 0x000fc60003f04270 */
[----:B------:R-:W-:-:S05]  /*08e0*/  IMAD.IADD R3, R3, 0x1, R0 ;  /* 0x0000000103037824 */ /* 0x000fca00078e0200 */
[----:B------:R-:W0:Y:S01]  /*08f0*/  SHFL.DOWN PT, R2, R3, 0x2, 0x1f ;  /* 0x08401f0003027f89 */ /* 0x000e2200000e0000 */
[----:B------:R-:W1:Y:S01]  /*0900*/  @!P1 S2R R7, SR_CgaCtaId ;  /* 0x0000000000079919 */ /* 0x000e620000008800 */
[----:B0-----:R-:W-:Y:S02]  /*0910*/  SEL R2, R2, RZ, !P0 ;  /* 0x000000ff02027207 */ /* 0x001fe40004000000 */
[----:B------:R-:W-:-:S03]  /*0920*/  ISETP.GT.AND P0, PT, R6, 0x1b, PT ;  /* 0x0000001b0600780c */ /* 0x000fc60003f04270 */
[----:B------:R-:W-:-:S05]  /*0930*/  IMAD.IADD R2, R3, 0x1, R2 ;  /* 0x0000000103027824 */ /* 0x000fca00078e0202 */
[----:B------:R-:W0:Y:S02]  /*0940*/  SHFL.DOWN PT, R4, R2, 0x4, 0x1f ;  /* 0x08801f0002047f89 */ /* 0x000e2400000e0000 */
[----:B0-----:R-:W-:Y:S02]  /*0950*/  SEL R5, R4, RZ, !P0 ;  /* 0x000000ff04057207 */ /* 0x001fe40004000000 */
[----:B------:R-:W-:Y:S02]  /*0960*/  ISETP.GT.AND P0, PT, R6, 0x17, PT ;  /* 0x000000170600780c */ /* 0x000fe40003f04270 */
[----:B------:R-:W-:Y:S01]  /*0970*/  @!P1 MOV R4, 0x400 ;  /* 0x0000040000049802 */ /* 0x000fe20000000f00 */
[----:B------:R-:W-:Y:S01]  /*0980*/  IMAD.IADD R5, R2, 0x1, R5 ;  /* 0x0000000102057824 */ /* 0x000fe200078e0205 */
[----:B------:R-:W-:Y:S02]  /*0990*/  @!P1 SHF.R.U32.HI R2, RZ, 0x3, R9 ;  /* 0x00000003ff029819 */ /* 0x000fe40000011609 */
[----:B-1----:R-:W-:-:S02]  /*09a0*/  @!P1 LEA R7, R7, R4, 0x18 ;  /* 0x0000000407079211 */ /* 0x002fc400078ec0ff */
[----:B------:R-:W0:Y:S01]  /*09b0*/  SHFL.DOWN PT, R0, R5, 0x8, 0x1f ;  /* 0x09001f0005007f89 */ /* 0x000e2200000e0000 */
[----:B------:R-:W-:-:S05]  /*09c0*/  @!P1 LOP3.LUT R2, R2, 0x7c, RZ, 0xc0, !PT ;  /* 0x0000007c02029812 */ /* 0x000fca00078ec0ff */
[----:B------:R-:W-:Y:S01]  /*09d0*/  @!P1 IMAD.IADD R2, R2, 0x1, R7 ;  /* 0x0000000102029824 */ /* 0x000fe200078e0207 */
[----:B0-----:R-:W-:Y:S02]  /*09e0*/  SEL R0, R0, RZ, !P0 ;  /* 0x000000ff00007207 */ /* 0x001fe40004000000 */
[----:B------:R-:W-:-:S03]  /*09f0*/  ISETP.GT.AND P0, PT, R6, 0xf, PT ;  /* 0x0000000f0600780c */ /* 0x000fc60003f04270 */
[----:B------:R-:W-:-:S05]  /*0a00*/  IMAD.IADD R0, R5, 0x1, R0 ;  /* 0x0000000105007824 */ /* 0x000fca00078e0200 */
[----:B------:R-:W0:Y:S02]  /*0a10*/  SHFL.DOWN PT, R3, R0, 0x10, 0x1f ;  /* 0x0a001f0000037f89 */ /* 0x000e2400000e0000 */
[----:B0-----:R-:W-:Y:S02]  /*0a20*/  SEL R3, R3, RZ, !P0 ;  /* 0x000000ff03037207 */ /* 0x001fe40004000000 */
[----:B------:R-:W-:-:S03]  /*0a30*/  ISETP.NE.AND P0, PT, R9, RZ, PT ;  /* 0x000000ff0900720c */ /* 0x000fc60003f05270 */
[----:B------:R-:W-:-:S05]  /*0a40*/  IMAD.IADD R3, R0, 0x1, R3 ;  /* 0x0000000100037824 */ /* 0x000fca00078e0203 */
[----:B------:R0:W-:Y:S01]  /*0a50*/  @!P1 STS [R2+0x8], R3 ;  /* 0x0000080302009388 */ /* 0x0001e20000000800 */
[----:B------:R-:W-:Y:S06]  /*0a60*/  BAR.SYNC.DEFER_BLOCKING 0x0 ;  /* 0x0000000000007b1d */ /* 0x000fec0000010000 */
[----:B------:R-:W-:Y:S05]  /*0a70*/  @P0 BRA `(.L_x_5318) ;  /* 0x0000002c00ac0947 */ /* 0x000fea0003800000 */
[----:B------:R-:W1:Y:S01]  /*0a80*/  S2UR UR5, SR_CgaCtaId ;  /* 0x00000000000579c3 */ /* 0x000e620000008800 */
[----:B------:R-:W-:Y:S02]  /*0a90*/  UMOV UR4, 0x400 ;  /* 0x0000040000047882 */ /* 0x000fe40000000000 */
[----:B-1----:R-:W-:-:S09]  /*0aa0*/  ULEA UR4, UR5, UR4, 0x18 ;  /* 0x0000000405047291 */ /* 0x002fd2000f8ec0ff */
[----:B------:R-:W-:Y:S04]  /*0ab0*/  LDS R0, [UR4+0xc] ;  /* 0x00000c04ff007984 */ /* 0x000fe80008000800 */
[----:B------:R-:W1:Y:S04]  /*0ac0*/  LDS.128 R4, [UR4+0x10] ;  /* 0x00001004ff047984 */ /* 0x000e680008000c00 */
[----:B------:R-:W2:Y:S01]  /*0ad0*/  LDS.64 R8, [UR4+0x20] ;  /* 0x00002004ff087984 */ /* 0x000ea20008000a00 */
[----:B-1----:R-:W-:-:S04]  /*0ae0*/  IADD3 R0, PT, PT, R4, R0, R3 ;  /* 0x0000000004007210 */ /* 0x002fc80007ffe003 */
[----:B------:R-:W-:-:S04]  /*0af0*/  IADD3 R0, PT, PT, R6, R0, R5 ;  /* 0x0000000006007210 */ /* 0x000fc80007ffe005 */
[----:B--2---:R-:W-:-:S05]  /*0b00*/  IADD3 R0, PT, PT, R8, R0, R7 ;  /* 0x0000000008007210 */ /* 0x004fca0007ffe007 */
[----:B0-----:R-:W-:Y:S01]  /*0b10*/  IMAD.IADD R3, R0, 0x1, R9 ;  /* 0x0000000100037824 */ /* 0x001fe200078e0209 */
[----:B------:R-:W-:Y:S06]  /*0b20*/  BRA `(.L_x_5318) ;  /* 0x0000002c00807947 */ /* 0x000fec0003800000 */
.L_x_5317:
[----:B0-----:R-:W-:Y:S01]  /*0b30*/  LOP3.LUT R2, R9, 0x3e0, RZ, 0xc0, !PT ;  /* 0x000003e009027812 */ /* 0x001fe200078ec0ff */
[----:B------:R-:W0:Y:S03]  /*0b40*/  S2R R8, SR_LANEID ;  /* 0x0000000000087919 */ /* 0x000e260000000000 */
[----:B------:R-:W-:Y:S01]  /*0b50*/  LOP3.LUT R5, RZ, R2, RZ, 0x33, !PT ;  /* 0x00000002ff057212 */ /* 0x000fe200078e33ff */
[----:B------:R-:W-:-:S04]  /*0b60*/  VIADD R3, R2, 0x20 ;  /* 0x0000002002037836 */ /* 0x000fc80000000000 */
[----:B------:R-:W-:Y:S01]  /*0b70*/  IMAD.IADD R5, R5, 0x1, R20 ;  /* 0x0000000105057824 */ /* 0x000fe200078e0214 */
[----:B------:R-:W-:-:S04]  /*0b80*/  ISETP.GT.AND P0, PT, R3, R20, PT ;  /* 0x000000140300720c */ /* 0x000fc80003f04270 */
[----:B------:R-:W-:-:S05]  /*0b90*/  SEL R5, R5, 0x1f, P0 ;  /* 0x0000001f05057807 */ /* 0x000fca0000000000 */
[----:B-----5:R-:W1:Y:S01]  /*0ba0*/  SHFL.DOWN PT, R2, R0, 0x1, R5 ;  /* 0x0820000000027989 */ /* 0x020e6200000e0005 */
[CC--:B0-----:R-:W-:Y:S01]  /*0bb0*/  ISETP.GE.AND P0, PT, R8.reuse, R5.reuse, PT ;  /* 0x000000050800720c */ /* 0x0c1fe20003f06270 */
[C---:B------:R-:W-:Y:S01]  /*0bc0*/  VIADD R4, R8.reuse, 0x2 ;  /* 0x0000000208047836 */ /* 0x040fe20000000000 */
[C---:B------:R-:W-:Y:S01]  /*0bd0*/  ISETP.NE.AND P1, PT, R8.reuse, RZ, PT ;  /* 0x000000ff0800720c */ /* 0x040fe20003f25270 */
[----:B------:R-:W-:Y:S01]  /*0be0*/  VIADD R6, R8, 0x4 ;  /* 0x0000000408067836 */ /* 0x000fe20000000000 */
[----:B-1----:R-:W-:Y:S02]  /*0bf0*/  SEL R3, R2, RZ, !P0 ;  /* 0x000000ff02037207 */ /* 0x002fe40004000000 */
[----:B------:R-:W-:-:S03]  /*0c00*/  ISETP.GT.AND P0, PT, R4, R5, PT ;  /* 0x000000050400720c */ /* 0x000fc60003f04270 */
[----:B------:R-:W-:-:S06]  /*0c10*/  IMAD.IADD R2, R3, 0x1, R0 ;  /* 0x0000000103027824 */ /* 0x000fcc00078e0200 */
[----:B------:R-:W0:Y:S01]  /*0c20*/  @!P1 S2R R10, SR_CgaCtaId ;  /* 0x00000000000a9919 */ /* 0x000e220000008800 */
[----:B------:R-:W-:Y:S01]  /*0c30*/  @!P1 MOV R7, 0x400 ;  /* 0x0000040000079802 */ /* 0x000fe20000000f00 */
[----:B------:R-:W1:Y:S02]  /*0c40*/  SHFL.DOWN PT, R3, R2, 0x2, R5 ;  /* 0x0840000002037989 */ /* 0x000e6400000e0005 */
[----:B-1----:R-:W-:Y:S02]  /*0c50*/  SEL R3, R3, RZ, !P0 ;  /* 0x000000ff03037207 */ /* 0x002fe40004000000 */
[----:B------:R-:W-:Y:S02]  /*0c60*/  ISETP.GT.AND P0, PT, R6, R5, PT ;  /* 0x000000050600720c */ /* 0x000fe40003f04270 */
[----:B------:R-:W-:Y:S01]  /*0c70*/  @!P1 SHF.R.U32.HI R6, RZ, 0x3, R9 ;  /* 0x00000003ff069819 */ /* 0x000fe20000011609 */
[----:B------:R-:W-:Y:S01]  /*0c80*/  IMAD.IADD R4, R2, 0x1, R3 ;  /* 0x0000000102047824 */ /* 0x000fe200078e0203 */
[----:B0-----:R-:W-:Y:S01]  /*0c90*/  @!P1 LEA R7, R10, R7, 0x18 ;  /* 0x000000070a079211 */ /* 0x001fe200078ec0ff */
[----:B------:R-:W-:Y:S01]  /*0ca0*/  VIADD R2, R8, 0x8 ;  /* 0x0000000808027836 */ /* 0x000fe20000000000 */
[----:B------:R-:W-:-:S02]  /*0cb0*/  @!P1 LOP3.LUT R6, R6, 0x7c, RZ, 0xc0, !PT ;  /* 0x0000007c06069812 */ /* 0x000fc400078ec0ff */
[----:B------:R-:W0:Y:S03]  /*0cc0*/  SHFL.DOWN PT, R3, R4, 0x4, R5 ;  /* 0x0880000004037989 */ /* 0x000e2600000e0005 */
[----:B------:R-:W-:Y:S01]  /*0cd0*/  @!P1 IMAD.IADD R6, R6, 0x1, R7 ;  /* 0x0000000106069824 */ /* 0x000fe200078e0207 */
[----:B0-----:R-:W-:Y:S02]  /*0ce0*/  SEL R3, R3, RZ, !P0 ;  /* 0x000000ff03037207 */ /* 0x001fe40004000000 */
[----:B------:R-:W-:-:S03]  /*0cf0*/  ISETP.GT.AND P0, PT, R2, R5, PT ;  /* 0x000000050200720c */ /* 0x000fc60003f04270 */
[----:B------:R-:W-:Y:S02]  /*0d00*/  IMAD.IADD R0, R4, 0x1, R3 ;  /* 0x0000000104007824 */ /* 0x000fe400078e0203 */
[----:B------:R-:W-:-:S03]  /*0d10*/  VIADD R4, R8, 0x10 ;  /* 0x0000001008047836 */ /* 0x000fc60000000000 */
[----:B------:R-:W0:Y:S02]  /*0d20*/  SHFL.DOWN PT, R3, R0, 0x8, R5 ;  /* 0x0900000000037989 */ /* 0x000e2400000e0005 */
[----:B0-----:R-:W-:Y:S02]  /*0d30*/  SEL R3, R3, RZ, !P0 ;  /* 0x000000ff03037207 */ /* 0x001fe40004000000 */
[----:B------:R-:W-:-:S03]  /*0d40*/  ISETP.GT.AND P0, PT, R4, R5, PT ;  /* 0x000000050400720c */ /* 0x000fc60003f04270 */
[----:B------:R-:W-:-:S05]  /*0d50*/  IMAD.IADD R2, R0, 0x1, R3 ;  /* 0x0000000100027824 */ /* 0x000fca00078e0203 */
[----:B------:R-:W0:Y:S02]  /*0d60*/  SHFL.DOWN PT, R3, R2, 0x10, R5 ;  /* 0x0a00000002037989 */ /* 0x000e2400000e0005 */
[----:B0-----:R-:W-:Y:S02]  /*0d70*/  SEL R3, R3, RZ, !P0 ;  /* 0x000000ff03037207 */ /* 0x001fe40004000000 */
[----:B------:R-:W-:-:S03]  /*0d80*/  ISETP.NE.AND P0, PT, R9, RZ, PT ;  /* 0x000000ff0900720c */ /* 0x000fc60003f05270 */
[----:B------:R-:W-:-:S05]  /*0d90*/  IMAD.IADD R3, R2, 0x1, R3 ;  /* 0x0000000102037824 */ /* 0x000fca00078e0203 */
[----:B------:R4:W-:Y:S01]  /*0da0*/  @!P1 STS [R6+0x8], R3 ;  /* 0x0000080306009388 */ /* 0x0009e20000000800 */
[----:B------:R-:W-:Y:S06]  /*0db0*/  BAR.SYNC.DEFER_BLOCKING 0x0 ;  /* 0x0000000000007b1d */ /* 0x000fec0000010000 */
[----:B------:R-:W-:Y:S05]  /*0dc0*/  @P0 BRA `(.L_x_5318) ;  /* 0x0000002800d80947 */ /* 0x000fea0003800000 */
[----:B------:R-:W0:Y:S01]  /*0dd0*/  S2UR UR5, SR_CgaCtaId ;  /* 0x00000000000579c3 */ /* 0x000e220000008800 */
[----:B------:R-:W-:Y:S01]  /*0de0*/  UMOV UR4, 0x400 ;  /* 0x0000040000047882 */ /* 0x000fe20000000000 */
[C---:B------:R-:W-:Y:S02]  /*0df0*/  ISETP.GT.AND P2, PT, R20.reuse, 0x40, PT ;  /* 0x000000401400780c */ /* 0x040fe40003f44270 */
[C---:B------:R-:W-:Y:S02]  /*0e00*/  ISETP.GT.AND P1, PT, R20.reuse, 0x20, PT ;  /* 0x000000201400780c */ /* 0x040fe40003f24270 */
[----:B------:R-:W-:Y:S01]  /*0e10*/  ISETP.GT.AND P3, PT, R20, 0x80, PT ;  /* 0x000000801400780c */ /* 0x000fe20003f64270 */
[----:B0-----:R-:W-:-:S09]  /*0e20*/  ULEA UR4, UR5, UR4, 0x18 ;  /* 0x0000000405047291 */ /* 0x001fd2000f8ec0ff */
[----:B----4-:R-:W0:Y:S04]  /*0e30*/  LDS.128 R4, [UR4+0x10] ;  /* 0x00001004ff047984 */ /* 0x010e280008000c00 */
[----:B------:R-:W1:Y:S04]  /*0e40*/  LDS R0, [UR4+0xc] ;  /* 0x00000c04ff007984 */ /* 0x000e680008000800 */
[----:B------:R-:W2:Y:S01]  /*0e50*/  LDS.64 R8, [UR4+0x20] ;  /* 0x00002004ff087984 */ /* 0x000ea20008000a00 */
[----:B0-----:R-:W-:Y:S02]  /*0e60*/  SEL R4, R4, RZ, P2 ;  /* 0x000000ff04047207 */ /* 0x001fe40001000000 */
[----:B------:R-:W-:-:S02]  /*0e70*/  ISETP.GT.AND P2, PT, R20, 0x60, PT ;  /* 0x000000601400780c */ /* 0x000fc40003f44270 */
[----:B-1----:R-:W-:Y:S02]  /*0e80*/  SEL R0, R0, RZ, P1 ;  /* 0x000000ff00007207 */ /* 0x002fe40000800000 */
[----:B------:R-:W-:Y:S02]  /*0e90*/  SEL R5, R5, RZ, P2 ;  /* 0x000000ff05057207 */ /* 0x000fe40001000000 */
[----:B------:R-:W-:Y:S02]  /*0ea0*/  IADD3 R0, PT, PT, R4, R0, R3 ;  /* 0x0000000004007210 */ /* 0x000fe40007ffe003 */
[----:B------:R-:W-:Y:S02]  /*0eb0*/  ISETP.GT.AND P1, PT, R20, 0xa0, PT ;  /* 0x000000a01400780c */ /* 0x000fe40003f24270 */
[----:B------:R-:W-:Y:S02]  /*0ec0*/  SEL R6, R6, RZ, P3 ;  /* 0x000000ff06067207 */ /* 0x000fe40001800000 */
[----:B------:R-:W-:-:S02]  /*0ed0*/  ISETP.GT.AND P2, PT, R20, 0xc0, PT ;  /* 0x000000c01400780c */ /* 0x000fc40003f44270 */
[----:B------:R-:W-:Y:S02]  /*0ee0*/  ISETP.GT.AND P3, PT, R20, 0xe0, PT ;  /* 0x000000e01400780c */ /* 0x000fe40003f64270 */
[----:B------:R-:W-:Y:S02]  /*0ef0*/  SEL R7, R7, RZ, P1 ;  /* 0x000000ff07077207 */ /* 0x000fe40000800000 */
[----:B------:R-:W-:Y:S02]  /*0f00*/  IADD3 R0, PT, PT, R6, R0, R5 ;  /* 0x0000000006007210 */ /* 0x000fe40007ffe005 */
[----:B--2---:R-:W-:Y:S02]  /*0f10*/  SEL R8, R8, RZ, P2 ;  /* 0x000000ff08087207 */ /* 0x004fe40001000000 */
[----:B------:R-:W-:Y:S02]  /*0f20*/  SEL R9, R9, RZ, P3 ;  /* 0x000000ff09097207 */ /* 0x000fe40001800000 */
[----:B------:R-:W-:-:S05]  /*0f30*/  IADD3 R0, PT, PT, R8, R0, R7 ;  /* 0x0000000008007210 */ /* 0x000fca0007ffe007 */
[----:B------:R-:W-:Y:S01]  /*0f40*/  IMAD.IADD R3, R0, 0x1, R9 ;  /* 0x0000000100037824 */ /* 0x000fe200078e0209 */
[----:B------:R-:W-:Y:S06]  /*0f50*/  BRA `(.L_x_5318) ;  /* 0x0000002800747947 */ /* 0x000fec0003800000 */
.L_x_5304:
[----:B------:R-:W0:Y:S01]  /*0f60*/  S2R R0, SR_TID.X ;  /* 0x0000000000007919 */ /* 0x000e220000002100 */
[----:B------:R-:W1:Y:S01]  /*0f70*/  LDC.64 R2, c[0x0][0x380] ;  /* 0x0000e000ff027b82 */ /* 0x000e620000000a00 */
[----:B0-----:R-:W-:-:S04]  /*0f80*/  IMAD.SHL.U32 R5, R0, 0x4, RZ ;  /* 0x0000000400057824 */ /* 0x001fc800078e00ff */
[----:B-1----:R-:W-:-:S05]  /*0f90*/  IMAD.WIDE.U32 R2, R5, 0x4, R2 ;  /* 0x0000000405027825 */ /* 0x002fca00078e0002 */
[----:B------:R-:W2:Y:S04]  /*0fa0*/  LDG.E.128.CONSTANT R4, desc[UR6][R2.64] ;  /* 0x0000000602047981 */ /* 0x000ea8000c1e9d00 */
[----:B------:R-:W3:Y:S04]  /*0fb0*/  LDG.E.128.CONSTANT R8, desc[UR6][R2.64+0x1000] ;  /* 0x0010000602087981 */ /* 0x000ee8000c1e9d00 */
[----:B------:R-:W4:Y:S04]  /*0fc0*/  LDG.E.128.CONSTANT R12, desc[UR6][R2.64+0x2000] ;  /* 0x00200006020c7981 */ /* 0x000f28000c1e9d00 */
[----:B------:R-:W5:Y:S01]  /*0fd0*/  LDG.E.128.CONSTANT R16, desc[UR6][R2.64+0x3000] ;  /* 0x0030000602107981 */ /* 0x000f62000c1e9d00 */
[----:B------:R-:W-:Y:S01]  /*0fe0*/  ISETP.GE.U32.AND P0, PT, R20, 0x2000, PT ;  /* 0x000020001400780c */ /* 0x000fe20003f06070 */
[----:B------:R-:W-:Y:S01]  /*0ff0*/  IMAD.MOV.U32 R23, RZ, RZ, 0x1000 ;  /* 0x00001000ff177424 */ /* 0x000fe200078e00ff */
[----:B--2---:R-:W-:-:S04]  /*1000*/  IADD3 R5, PT, PT, R6, R5, R4 ;  /* 0x0000000506057210 */ /* 0x004fc80007ffe004 */
[----:B---3--:R-:W-:-:S04]  /*1010*/  IADD3 R5, PT, PT, R8, R7, R5 ;  /* 0x0000000708057210 */ /* 0x008fc80007ffe005 */
[----:B------:R-:W-:-:S04]  /*1020*/  IADD3 R5, PT, PT, R10, R9, R5 ;  /* 0x000000090a057210 */ /* 0x000fc80007ffe005 */
[----:B----4-:R-:W-:-:S04]  /*1030*/  IADD3 R5, PT, PT, R12, R11, R5 ;  /* 0x0000000b0c057210 */ /* 0x010fc80007ffe005 */
[----:B------:R-:W-:-:S04]  /*1040*/  IADD3 R5, PT, PT, R14, R13, R5 ;  /* 0x0000000d0e057210 */ /* 0x000fc80007ffe005 */
[----:B-----5:R-:W-:-:S04]  /*1050*/  IADD3 R5, PT, PT, R16, R15, R5 ;  /* 0x0000000f10057210 */ /* 0x020fc80007ffe005 */
[----:B------:R-:W-:-:S05]  /*1060*/  IADD3 R5, PT, PT, R18, R17, R5 ;  /* 0x0000001112057210 */ /* 0x000fca0007ffe005 */
[----:B------:R-:W-:Y:S01]  /*1070*/  IMAD.IADD R21, R19, 0x1, R5 ;  /* 0x0000000113157824 */ /* 0x000fe200078e0205 */
[----:B------:R-:W-:Y:S06]  /*1080*/  @!P0 BRA `(.L_x_5319) ;  /* 0x00000000005c8947 */ /* 0x000fec0003800000 */
[----:B------:R-:W0:Y:S01]  /*1090*/  LDC R24, c[0x0][0x390] ;  /* 0x0000e400ff187b82 */ /* 0x000e220000000800 */
[----:B------:R-:W-:Y:S02]  /*10a0*/  VIADD R22, R20, 0xfffff000 ;  /* 0xfffff00014167836 */ /* 0x000fe40000000000 */
[----:B------:R-:W-:-:S07]  /*10b0*/  IMAD.MOV.U32 R23, RZ, RZ, 0x1000 ;  /* 0x00001000ff177424 */ /* 0x000fce00078e00ff */
.L_x_5321:
[----:B------:R-:W-:-:S05]  /*10c0*/  IMAD.WIDE R26, R23, 0x4, R2 ;  /* 0x00000004171a7825 */ /* 0x000fca00078e0202 */
[----:B------:R-:W2:Y:S04]  /*10d0*/  LDG.E.128.CONSTANT R12, desc[UR6][R26.64] ;  /* 0x000000061a0c7981 */ /* 0x000ea8000c1e9d00 */
[----:B------:R-:W3:Y:S04]  /*10e0*/  LDG.E.128.CONSTANT R16, desc[UR6][R26.64+0x1000] ;  /* 0x001000061a107981 */ /* 0x000ee8000c1e9d00 */
[----:B------:R-:W4:Y:S04]  /*10f0*/  LDG.E.128.CONSTANT R4, desc[UR6][R26.64+0x2000] ;  /* 0x002000061a047981 */ /* 0x000f28000c1e9d00 */
[----:B------:R-:W5:Y:S01]  /*1100*/  LDG.E.128.CONSTANT R8, desc[UR6][R26.64+0x3000] ;  /* 0x003000061a087981 */ /* 0x000f62000c1e9d00 */
[----:B0-----:R-:W-:Y:S01]  /*1110*/  IMAD.MOV.U32 R20, RZ, RZ, R24 ;  /* 0x000000ffff147224 */ /* 0x001fe200078e0018 */
[----:B--2---:R-:W-:-:S04]  /*1120*/  IADD3 R13, PT, PT, R13, R12, R21 ;  /* 0x0000000c0d0d7210 */ /* 0x004fc80007ffe015 */
[----:B------:R-:W-:-:S04]  /*1130*/  IADD3 R13, PT, PT, R15, R14, R13 ;  /* 0x0000000e0f0d7210 */ /* 0x000fc80007ffe00d */
[----:B---3--:R-:W-:-:S04]  /*1140*/  IADD3 R13, PT, PT, R17, R16, R13 ;  /* 0x00000010110d7210 */ /* 0x008fc80007ffe00d */
[----:B------:R-:W-:-:S04]  /*1150*/  IADD3 R13, PT, PT, R19, R18, R13 ;  /* 0x00000012130d7210 */ /* 0x000fc80007ffe00d */
[----:B----4-:R-:W-:Y:S01]  /*1160*/  IADD3 R13, PT, PT, R5, R4, R13 ;  /* 0x00000004050d7210 */ /* 0x010fe20007ffe00d */
[----:B------:R-:W-:-:S03]  /*1170*/  IMAD.IADD R4, R20, 0x1, -R23 ;  /* 0x0000000114047824 */ /* 0x000fc600078e0a17 */
[----:B------:R-:W-:Y:S02]  /*1180*/  IADD3 R13, PT, PT, R7, R6, R13 ;  /* 0x00000006070d7210 */ /* 0x000fe40007ffe00d */
[----:B------:R-:W-:Y:S02]  /*1190*/  ISETP.GE.AND P0, PT, R4, 0x1000, PT ;  /* 0x000010000400780c */ /* 0x000fe40003f06270 */
[----:B-----5:R-:W-:-:S04]  /*11a0*/  IADD3 R13, PT, PT, R9, R8, R13 ;  /* 0x00000008090d7210 */ /* 0x020fc80007ffe00d */
[----:B------:R-:W-:-:S07]  /*11b0*/  IADD3 R21, PT, PT, R11, R10, R13 ;  /* 0x0000000a0b157210 */ /* 0x000fce0007ffe00d */
[----:B------:R-:W-:Y:S05]  /*11c0*/  @!P0 BRA `(.L_x_5320) ;  /* 0x0000000400fc8947 */ /* 0x000fea0003800000 */
[----:B------:R-:W-:-:S05]  /*11d0*/  VIADD R23, R23, 0x1000 ;  /* 0x0000100017177836 */ /* 0x000fca0000000000 */
[----:B------:R-:W-:-:S13]  /*11e0*/  ISETP.GT.AND P0, PT, R23, R22, PT ;  /* 0x000000161700720c */ /* 0x000fda0003f04270 */
[----:B------:R-:W-:Y:S05]  /*11f0*/  @!P0 BRA `(.L_x_5321) ;  /* 0xfffffffc00b08947 */ /* 0x000fea000383ffff */
.L_x_5319:
[----:B------:R-:W-:-:S13]  /*1200*/  ISETP.GE.AND P0, PT, R23, R20, PT ;  /* 0x000000141700720c */ /* 0x000fda0003f06270 */
[----:B------:R-:W-:Y:S05]  /*1210*/  @P0 BRA `(.L_x_5320) ;  /* 0x0000000400e80947 */ /* 0x000fea0003800000 */
[----:B------:R-:W-:Y:S01]  /*1220*/  IMAD.IADD R9, R20, 0x1, -R23 ;  /* 0x0000000114097824 */ /* 0x000fe200078e0a17 */
[----:B------:R-:W-:Y:S04]  /*1230*/  BSSY.RECONVERGENT B1, `(.L_x_5320) ;  /* 0x0000078000017945 */ /* 0x000fe80003800200 */
[----:B------:R-:W-:-:S13]  /*1240*/  ISETP.GE.AND P0, PT, R0, R9, PT ;  /* 0x000000090000720c */ /* 0x000fda0003f06270 */
[----:B------:R-:W-:Y:S05]  /*1250*/  @P0 BRA `(.L_x_5322) ;  /* 0x0000000400d40947 */ /* 0x000fea0003800000 */
[----:B------:R-:W-:Y:S01]  /*1260*/  LOP3.LUT R2, RZ, R0, RZ, 0x33, !PT ;  /* 0x00000000ff027212 */ /* 0x000fe200078e33ff */
[----:B------:R-:W-:Y:S01]  /*1270*/  BSSY.RECONVERGENT B2, `(.L_x_5323) ;  /* 0x0000015000027945 */ /* 0x000fe20003800200 */
[----:B------:R-:W-:Y:S02]  /*1280*/  IMAD.MOV.U32 R8, RZ, RZ, R0 ;  /* 0x000000ffff087224 */ /* 0x000fe400078e0000 */
[----:B------:R-:W-:-:S04]  /*1290*/  IADD3 R2, PT, PT, -R23, R20, R2 ;  /* 0x0000001417027210 */ /* 0x000fc80007ffe102 */
[C---:B------:R-:W-:Y:S02]  /*12a0*/  LOP3.LUT R3, R2.reuse, 0x300, RZ, 0xc0, !PT ;  /* 0x0000030002037812 */ /* 0x040fe400078ec0ff */
[----:B------:R-:W-:Y:S02]  /*12b0*/  ISETP.GE.U32.AND P1, PT, R2, 0x300, PT ;  /* 0x000003000200780c */ /* 0x000fe40003f26070 */
[----:B------:R-:W-:-:S13]  /*12c0*/  ISETP.NE.AND P0, PT, R3, 0x300, PT ;  /* 0x000003000300780c */ /* 0x000fda0003f05270 */
[----:B------:R-:W-:Y:S05]  /*12d0*/  @!P0 BRA `(.L_x_5324) ;  /* 0x0000000000388947 */ /* 0x000fea0003800000 */
[----:B------:R-:W0:Y:S01]  /*12e0*/  LDC.64 R4, c[0x0][0x380] ;  /* 0x0000e000ff047b82 */ /* 0x000e220000000a00 */
[----:B------:R-:W-:Y:S01]  /*12f0*/  LEA.HI R2, R2, 0x1, RZ, 0x18 ;  /* 0x0000000102027811 */ /* 0x000fe200078fc0ff */
[----:B------:R-:W-:Y:S02]  /*1300*/  IMAD.IADD R7, R0, 0x1, R23 ;  /* 0x0000000100077824 */ /* 0x000fe400078e0217 */
[----:B------:R-:W-:Y:S01]  /*1310*/  IMAD.MOV.U32 R8, RZ, RZ, R0 ;  /* 0x000000ffff087224 */ /* 0x000fe200078e0000 */
[----:B------:R-:W-:-:S05]  /*1320*/  LOP3.LUT R2, R2, 0x3, RZ, 0xc0, !PT ;  /* 0x0000000302027812 */ /* 0x000fca00078ec0ff */
[----:B------:R-:W-:-:S07]  /*1330*/  IMAD.MOV R6, RZ, RZ, -R2 ;  /* 0x000000ffff067224 */ /* 0x000fce00078e0a02 */
.L_x_5325:
[----:B0-----:R-:W-:-:S06]  /*1340*/  IMAD.WIDE.U32 R2, R7, 0x4, R4 ;  /* 0x0000000407027825 */ /* 0x001fcc00078e0004 */
[----:B------:R-:W2:Y:S01]  /*1350*/  LDG.E.CONSTANT R2, desc[UR6][R2.64] ;  /* 0x0000000602027981 */ /* 0x000ea2000c1e9900 */
[----:B------:R-:W-:Y:S02]  /*1360*/  VIADD R6, R6, 0x1 ;  /* 0x0000000106067836 */ /* 0x000fe40000000000 */
[----:B------:R-:W-:Y:S02]  /*1370*/  VIADD R8, R8, 0x100 ;  /* 0x0000010008087836 */ /* 0x000fe40000000000 */
[----:B------:R-:W-:Y:S01]  /*1380*/  VIADD R7, R7, 0x100 ;  /* 0x0000010007077836 */ /* 0x000fe20000000000 */
[----:B------:R-:W-:Y:S01]  /*1390*/  ISETP.NE.AND P0, PT, R6, RZ, PT ;  /* 0x000000ff0600720c */ /* 0x000fe20003f05270 */
[----:B--2---:R-:W-:-:S12]  /*13a0*/  IMAD.IADD R21, R2, 0x1, R21 ;  /* 0x0000000102157824 */ /* 0x004fd800078e0215 */
[----:B------:R-:W-:Y:S05]  /*13b0*/  @P0 BRA `(.L_x_5325) ;  /* 0xfffffffc00e00947 */ /* 0x000fea000383ffff */
.L_x_5324:
[----:B------:R-:W-:Y:S05]  /*13c0*/  BSYNC.RECONVERGENT B2 ;  /* 0x0000000000027941 */ /* 0x000fea0003800200 */
.L_x_5323:
[----:B------:R-:W-:Y:S05]  /*13d0*/  @!P1 BRA `(.L_x_5322) ;  /* 0x0000000400749947 */ /* 0x000fea0003800000 */
[----:B------:R-:W0:Y:S01]  /*13e0*/  LDCU.64 UR4, c[0x0][0x380] ;  /* 0x00007000ff0477ac */ /* 0x000e220008000a00 */
[----:B------:R-:W-:Y:S01]  /*13f0*/  IMAD.IADD R5, R9, 0x1, -R8 ;  /* 0x0000000109057824 */ /* 0x000fe200078e0a08 */
[C---:B------:R-:W-:Y:S01]  /*1400*/  IADD3 R3, P0, PT, R8.reuse, R23, RZ ;  /* 0x0000001708037210 */ /* 0x040fe20007f1e0ff */
[----:B------:R-:W-:Y:S01]  /*1410*/  BSSY.RECONVERGENT B2, `(.L_x_5326) ;  /* 0x0000033000027945 */ /* 0x000fe20003800200 */
[----:B------:R-:W-:Y:S02]  /*1420*/  IMAD.IADD R23, R8, 0x1, R23 ;  /* 0x0000000108177824 */ /* 0x000fe400078e0217 */
[----:B------:R-:W-:Y:S01]  /*1430*/  ISETP.GT.AND P1, PT, R5, 0xc00, PT ;  /* 0x00000c000500780c */ /* 0x000fe20003f24270 */
[----:B------:R-:W-:Y:S01]  /*1440*/  IMAD.X R4, RZ, RZ, RZ, P0 ;  /* 0x000000ffff047224 */ /* 0x000fe200000e06ff */
[----:B0-----:R-:W-:-:S04]  /*1450*/  LEA R2, P0, R3, UR4, 0x2 ;  /* 0x0000000403027c11 */ /* 0x001fc8000f8010ff */
[----:B------:R-:W-:Y:S02]  /*1460*/  LEA.HI.X R3, R3, UR5, R4, 0x2, P0 ;  /* 0x0000000503037c11 */ /* 0x000fe400080f1404 */
[----:B------:R-:W-:-:S05]  /*1470*/  IADD3 R2, P0, PT, R2, 0x800, RZ ;  /* 0x0000080002027810 */ /* 0x000fca0007f1e0ff */
[----:B------:R-:W-:Y:S01]  /*1480*/  IMAD.X R3, RZ, RZ, R3, P0 ;  /* 0x000000ffff037224 */ /* 0x000fe200000e0603 */
[----:B------:R-:W-:Y:S01]  /*1490*/  PLOP3.LUT P0, PT, PT, PT, PT, 0x80, 0x8 ;  /* 0x000000000008781c */ /* 0x000fe20003f0f070 */
[----:B------:R-:W-:-:S12]  /*14a0*/  @!P1 BRA `(.L_x_5327) ;  /* 0x0000000000a49947 */ /* 0x000fd80003800000 */
[----:B------:R-:W-:Y:S01]  /*14b0*/  PLOP3.LUT P0, PT, PT, PT, PT, 0x8, 0x80 ;  /* 0x000000000080781c */ /* 0x000fe20003f0e170 */
[----:B------:R-:W-:-:S12]  /*14c0*/  VIADD R11, R9, 0xfffff400 ;  /* 0xfffff400090b7836 */ /* 0x000fd80000000000 */
.L_x_5328:
[----:B------:R-:W0:Y:S01]  /*14d0*/  LDC.64 R4, c[0x0][0x380] ;  /* 0x0000e000ff047b82 */ /* 0x000e220000000a00 */
[C---:B------:R-:W-:Y:S01]  /*14e0*/  VIADD R27, R23.reuse, 0x400 ;  /* 0x00000400171b7836 */ /* 0x040fe20000000000 */
[----:B------:R-:W2:Y:S01]  /*14f0*/  LDG.E.CONSTANT R12, desc[UR6][R2.64+-0x400] ;  /* 0xfffc0006020c7981 */ /* 0x000ea2000c1e9900 */
[----:B------:R-:W-:-:S03]  /*1500*/  VIADD R7, R23, 0x800 ;  /* 0x0000080017077836 */ /* 0x000fc60000000000 */
[----:B------:R-:W3:Y:S04]  /*1510*/  LDG.E.CONSTANT R18, desc[UR6][R2.64] ;  /* 0x0000000602127981 */ /* 0x000ee8000c1e9900 */
[----:B------:R-:W3:Y:S04]  /*1520*/  LDG.E.CONSTANT R17, desc[UR6][R2.64+0x400] ;  /* 0x0004000602117981 */ /* 0x000ee8000c1e9900 */
[----:B------:R-:W4:Y:S01]  /*1530*/  LDG.E.CONSTANT R15, desc[UR6][R2.64+0xc00] ;  /* 0x000c0006020f7981 */ /* 0x000f22000c1e9900 */
[----:B------:R-:W-:-:S03]  /*1540*/  VIADD R29, R23, 0xc00 ;  /* 0x00000c00171d7836 */ /* 0x000fc60000000000 */
[----:B------:R-:W5:Y:S04]  /*1550*/  LDG.E.CONSTANT R14, desc[UR6][R2.64+0x1000] ;  /* 0x00100006020e7981 */ /* 0x000f68000c1e9900 */
[----:B------:R-:W5:Y:S01]  /*1560*/  LDG.E.CONSTANT R13, desc[UR6][R2.64+0x1400] ;  /* 0x00140006020d7981 */ /* 0x000f62000c1e9900 */
[----:B0-----:R-:W-:-:S03]  /*1570*/  IMAD.WIDE.U32 R24, R23, 0x4, R4 ;  /* 0x0000000417187825 */ /* 0x001fc600078e0004 */
[----:B------:R-:W5:Y:S04]  /*1580*/  LDG.E.CONSTANT R19, desc[UR6][R2.64+0x1c00] ;  /* 0x001c000602137981 */ /* 0x000f68000c1e9900 */
[----:B------:R-:W2:Y:S01]  /*1590*/  LDG.E.CONSTANT R10, desc[UR6][R24.64] ;  /* 0x00000006180a7981 */ /* 0x000ea2000c1e9900 */
[----:B------:R-:W-:-:S03]  /*15a0*/  IMAD.WIDE.U32 R26, R27, 0x4, R4 ;  /* 0x000000041b1a7825 */ /* 0x000fc600078e0004 */
[----:B------:R-:W5:Y:S01]  /*15b0*/  LDG.E.CONSTANT R20, desc[UR6][R2.64+0x2400] ;  /* 0x0024000602147981 */ /* 0x000f62000c1e9900 */
[----:B------:R-:W-:-:S03]  /*15c0*/  IMAD.WIDE.U32 R6, R7, 0x4, R4 ;  /* 0x0000000407067825 */ /* 0x000fc600078e0004 */
[----:B------:R-:W4:Y:S01]  /*15d0*/  LDG.E.CONSTANT R16, desc[UR6][R26.64] ;  /* 0x000000061a107981 */ /* 0x000f22000c1e9900 */
[----:B------:R-:W-:-:S03]  /*15e0*/  IMAD.WIDE.U32 R4, R29, 0x4, R4 ;  /* 0x000000041d047825 */ /* 0x000fc600078e0004 */
[----:B------:R-:W5:Y:S04]  /*15f0*/  LDG.E.CONSTANT R6, desc[UR6][R6.64] ;  /* 0x0000000606067981 */ /* 0x000f68000c1e9900 */
[----:B------:R-:W5:Y:S04]  /*1600*/  LDG.E.CONSTANT R25, desc[UR6][R2.64+0x2000] ;  /* 0x0020000602197981 */ /* 0x000f68000c1e9900 */
[----:B------:R0:W5:Y:S04]  /*1610*/  LDG.E.CONSTANT R5, desc[UR6][R4.64] ;  /* 0x0000000604057981 */ /* 0x000168000c1e9900 */
[----:B------:R-:W5:Y:S04]  /*1620*/  LDG.E.CONSTANT R24, desc[UR6][R2.64+0x2c00] ;  /* 0x002c000602187981 */ /* 0x000f68000c1e9900 */
[----:B------:R-:W5:Y:S04]  /*1630*/  LDG.E.CONSTANT R27, desc[UR6][R2.64+0x3000] ;  /* 0x00300006021b7981 */ /* 0x000f68000c1e9900 */
[----:B------:R1:W5:Y:S01]  /*1640*/  LDG.E.CONSTANT R22, desc[UR6][R2.64+0x3400] ;  /* 0x0034000602167981 */ /* 0x000362000c1e9900 */
[----:B------:R-:W-:-:S05]  /*1650*/  VIADD R8, R8, 0x1000 ;  /* 0x0000100008087836 */ /* 0x000fca0000000000 */
[----:B------:R-:W-:Y:S02]  /*1660*/  ISETP.GE.AND P1, PT, R8, R11, PT ;  /* 0x0000000b0800720c */ /* 0x000fe40003f26270 */
[----:B0-----:R-:W-:Y:S01]  /*1670*/  IADD3 R4, P2, PT, R2, 0x4000, RZ ;  /* 0x0000400002047810 */ /* 0x001fe20007f5e0ff */
[----:B------:R-:W-:-:S04]  /*1680*/  VIADD R23, R23, 0x1000 ;  /* 0x0000100017177836 */ /* 0x000fc80000000000 */
[----:B-1----:R-:W-:Y:S02]  /*1690*/  IMAD.X R3, RZ, RZ, R3, P2 ;  /* 0x000000ffff037224 */ /* 0x002fe400010e0603 */
[----:B------:R-:W-:Y:S01]  /*16a0*/  IMAD.MOV.U32 R2, RZ, RZ, R4 ;  /* 0x000000ffff027224 */ /* 0x000fe200078e0004 */
[----:B--2---:R-:W-:-:S04]  /*16b0*/  IADD3 R10, PT, PT, R12, R10, R21 ;  /* 0x0000000a0c0a7210 */ /* 0x004fc80007ffe015 */
[----:B---3--:R-:W-:-:S04]  /*16c0*/  IADD3 R10, PT, PT, R17, R18, R10 ;  /* 0x00000012110a7210 */ /* 0x008fc80007ffe00a */
[----:B----4-:R-:W-:-:S04]  /*16d0*/  IADD3 R10, PT, PT, R15, R16, R10 ;  /* 0x000000100f0a7210 */ /* 0x010fc80007ffe00a */
[----:B-----5:R-:W-:-:S04]  /*16e0*/  IADD3 R10, PT, PT, R13, R14, R10 ;  /* 0x0000000e0d0a7210 */ /* 0x020fc80007ffe00a */
[----:B------:R-:W-:-:S04]  /*16f0*/  IADD3 R6, PT, PT, R19, R6, R10 ;  /* 0x0000000613067210 */ /* 0x000fc80007ffe00a */
[----:B------:R-:W-:-:S04]  /*1700*/  IADD3 R6, PT, PT, R20, R25, R6 ;  /* 0x0000001914067210 */ /* 0x000fc80007ffe006 */
[----:B------:R-:W-:-:S04]  /*1710*/  IADD3 R5, PT, PT, R24, R5, R6 ;  /* 0x0000000518057210 */ /* 0x000fc80007ffe006 */
[----:B------:R-:W-:Y:S01]  /*1720*/  IADD3 R21, PT, PT, R22, R27, R5 ;  /* 0x0000001b16157210 */ /* 0x000fe20007ffe005 */
[----:B------:R-:W-:Y:S06]  /*1730*/  @!P1 BRA `(.L_x_5328) ;  /* 0xfffffffc00649947 */ /* 0x000fec000383ffff */
.L_x_5327:
[----:B------:R-:W-:Y:S05]  /*1740*/  BSYNC.RECONVERGENT B2 ;  /* 0x0000000000027941 */ /* 0x000fea0003800200 */
.L_x_5326:
[----:B------:R-:W-:Y:S01]  /*1750*/  IMAD.IADD R4, R9, 0x1, -R8 ;  /* 0x0000000109047824 */ /* 0x000fe200078e0a08 */
[----:B------:R-:W-:Y:S04]  /*1760*/  BSSY.RECONVERGENT B2, `(.L_x_5329) ;  /* 0x000001a000027945 */ /* 0x000fe80003800200 */
[----:B------:R-:W-:-:S13]  /*1770*/  ISETP.GT.AND P1, PT, R4, 0x400, PT ;  /* 0x000004000400780c */ /* 0x000fda0003f24270 */
[----:B------:R-:W-:Y:S05]  /*1780*/  @!P1 BRA `(.L_x_5330) ;  /* 0x00000000005c9947 */ /* 0x000fea0003800000 */
[----:B------:R-:W0:Y:S01]  /*1790*/  LDC.64 R6, c[0x0][0x380] ;  /* 0x0000e000ff067b82 */ /* 0x000e220000000a00 */
[C---:B------:R-:W-:Y:S01]  /*17a0*/  VIADD R11, R23.reuse, 0x400 ;  /* 0x00000400170b7836 */ /* 0x040fe20000000000 */
[----:B------:R-:W2:Y:S04]  /*17b0*/  LDG.E.CONSTANT R10, desc[UR6][R2.64+-0x400] ;  /* 0xfffc0006020a7981 */ /* 0x000ea8000c1e9900 */
[----:B------:R-:W3:Y:S04]  /*17c0*/  LDG.E.CONSTANT R12, desc[UR6][R2.64+0x400] ;  /* 0x00040006020c7981 */ /* 0x000ee8000c1e9900 */
[----:B------:R-:W4:Y:S04]  /*17d0*/  LDG.E.CONSTANT R13, desc[UR6][R2.64+0xc00] ;  /* 0x000c0006020d7981 */ /* 0x000f28000c1e9900 */
[----:B------:R-:W5:Y:S04]  /*17e0*/  LDG.E.CONSTANT R15, desc[UR6][R2.64+0x1000] ;  /* 0x00100006020f7981 */ /* 0x000f68000c1e9900 */
[----:B------:R1:W5:Y:S01]  /*17f0*/  LDG.E.CONSTANT R14, desc[UR6][R2.64+0x1400] ;  /* 0x00140006020e7981 */ /* 0x000362000c1e9900 */
[----:B0-----:R-:W-:-:S04]  /*1800*/  IMAD.WIDE.U32 R4, R23, 0x4, R6 ;  /* 0x0000000417047825 */ /* 0x001fc800078e0006 */
[----:B------:R-:W-:Y:S02]  /*1810*/  IMAD.WIDE.U32 R6, R11, 0x4, R6 ;  /* 0x000000040b067825 */ /* 0x000fe400078e0006 */
[----:B------:R-:W2:Y:S04]  /*1820*/  LDG.E.CONSTANT R4, desc[UR6][R4.64] ;  /* 0x0000000604047981 */ /* 0x000ea8000c1e9900 */
[----:B------:R-:W3:Y:S04]  /*1830*/  LDG.E.CONSTANT R11, desc[UR6][R2.64] ;  /* 0x00000006020b7981 */ /* 0x000ee8000c1e9900 */
[----:B------:R-:W4:Y:S01]  /*1840*/  LDG.E.CONSTANT R7, desc[UR6][R6.64] ;  /* 0x0000000606077981 */ /* 0x000f22000c1e9900 */
[----:B------:R-:W-:Y:S01]  /*1850*/  PLOP3.LUT P0, PT, PT, PT, PT, 0x8, 0x80 ;  /* 0x000000000080781c */ /* 0x000fe20003f0e170 */
[----:B------:R-:W-:-:S02]  /*1860*/  VIADD R8, R8, 0x800 ;  /* 0x0000080008087836 */ /* 0x000fc40000000000 */
[----:B------:R-:W-:Y:S01]  /*1870*/  VIADD R23, R23, 0x800 ;  /* 0x0000080017177836 */ /* 0x000fe20000000000 */
[----:B--2---:R-:W-:Y:S02]  /*1880*/  IADD3 R10, PT, PT, R10, R4, R21 ;  /* 0x000000040a0a7210 */ /* 0x004fe40007ffe015 */
[----:B------:R-:W-:Y:S02]  /*1890*/  IADD3 R4, P1, PT, R2, 0x2000, RZ ;  /* 0x0000200002047810 */ /* 0x000fe40007f3e0ff */
[----:B---3--:R-:W-:-:S03]  /*18a0*/  IADD3 R10, PT, PT, R12, R11, R10 ;  /* 0x0000000b0c0a7210 */ /* 0x008fc60007ffe00a */
[----:B------:R-:W-:Y:S01]  /*18b0*/  IMAD.X R5, RZ, RZ, R3, P1 ;  /* 0x000000ffff057224 */ /* 0x000fe200008e0603 */
[----:B----4-:R-:W-:Y:S01]  /*18c0*/  IADD3 R10, PT, PT, R13, R7, R10 ;  /* 0x000000070d0a7210 */ /* 0x010fe20007ffe00a */
[----:B-1----:R-:W-:Y:S02]  /*18d0*/  IMAD.MOV.U32 R2, RZ, RZ, R4 ;  /* 0x000000ffff027224 */ /* 0x002fe400078e0004 */
[----:B------:R-:W-:Y:S01]  /*18e0*/  IMAD.MOV.U32 R3, RZ, RZ, R5 ;  /* 0x000000ffff037224 */ /* 0x000fe200078e0005 */
[----:B-----5:R-:W-:-:S07]  /*18f0*/  IADD3 R21, PT, PT, R14, R15, R10 ;  /* 0x0000000f0e157210 */ /* 0x020fce0007ffe00a */
.L_x_5330:
[----:B------:R-:W-:Y:S05]  /*1900*/  BSYNC.RECONVERGENT B2 ;  /* 0x0000000000027941 */ /* 0x000fea0003800200 */
.L_x_5329:
[----:B------:R-:W-:-:S13]  /*1910*/  ISETP.LT.OR P0, PT, R8, R9, P0 ;  /* 0x000000090800720c */ /* 0x000fda0000701670 */
[----:B------:R-:W-:Y:S05]  /*1920*/  @!P0 BRA `(.L_x_5322) ;  /* 0x0000000000208947 */ /* 0x000fea0003800000 */
[----:B------:R-:W0:Y:S01]  /*1930*/  LDC.64 R4, c[0x0][0x380] ;  /* 0x0000e000ff047b82 */ /* 0x000e220000000a00 */
[----:B------:R-:W2:Y:S04]  /*1940*/  LDG.E.CONSTANT R6, desc[UR6][R2.64+-0x400] ;  /* 0xfffc000602067981 */ /* 0x000ea8000c1e9900 */
[----:B------:R-:W3:Y:S04]  /*1950*/  LDG.E.CONSTANT R7, desc[UR6][R2.64] ;  /* 0x0000000602077981 */ /* 0x000ee8000c1e9900 */
[----:B------:R-:W3:Y:S01]  /*1960*/  LDG.E.CONSTANT R8, desc[UR6][R2.64+0x400] ;  /* 0x0004000602087981 */ /* 0x000ee2000c1e9900 */
[----:B0-----:R-:W-:-:S06]  /*1970*/  IMAD.WIDE.U32 R4, R23, 0x4, R4 ;  /* 0x0000000417047825 */ /* 0x001fcc00078e0004 */
[----:B------:R-:W2:Y:S02]  /*1980*/  LDG.E.CONSTANT R4, desc[UR6][R4.64] ;  /* 0x0000000604047981 */ /* 0x000ea4000c1e9900 */
[----:B--2---:R-:W-:-:S04]  /*1990*/  IADD3 R6, PT, PT, R6, R4, R21 ;  /* 0x0000000406067210 */ /* 0x004fc80007ffe015 */
[----:B---3--:R-:W-:-:S07]  /*19a0*/  IADD3 R21, PT, PT, R8, R7, R6 ;  /* 0x0000000708157210 */ /* 0x008fce0007ffe006 */
.L_x_5322:
[----:B------:R-:W-:Y:S05]  /*19b0*/  BSYNC.RECONVERGENT B1 ;  /* 0x0000000000017941 */ /* 0x000fea0003800200 */
.L_x_5320:
[----:B------:R-:W0:Y:S01]  /*19c0*/  S2R R8, SR_LANEID ;  /* 0x0000000000087919 */ /* 0x000e220000000000 */
[----:B------:R-:W1:Y:S01]  /*19d0*/  SHFL.DOWN PT, R2, R21, 0x1, 0x1f ;  /* 0x08201f0015027f89 */ /* 0x000e6200000e0000 */
[C---:B0-----:R-:W-:Y:S02]  /*19e0*/  ISETP.GT.AND P0, PT, R8.reuse, 0x1e, PT ;  /* 0x0000001e0800780c */ /* 0x041fe40003f04270 */
[----:B------:R-:W-:Y:S02]  /*19f0*/  ISETP.NE.AND P1, PT, R8, RZ, PT ;  /* 0x000000ff0800720c */ /* 0x000fe40003f25270 */
[----:B-1----:R-:W-:Y:S02]  /*1a00*/  SEL R2, R2, RZ, !P0 ;  /* 0x000000ff02027207 */ /* 0x002fe40004000000 */
[----:B------:R-:W-:-:S03]  /*1a10*/  ISETP.GT.AND P0, PT, R8, 0x1d, PT ;  /* 0x0000001d0800780c */ /* 0x000fc60003f04270 */
[----:B------:R-:W-:-:S05]  /*1a20*/  IMAD.IADD R2, R2, 0x1, R21 ;  /* 0x0000000102027824 */ /* 0x000fca00078e0215 */
[----:B------:R-:W0:Y:S01]  /*1a30*/  SHFL.DOWN PT, R3, R2, 0x2, 0x1f ;  /* 0x08401f0002037f89 */ /* 0x000e2200000e0000 */
[----:B------:R-:W-:Y:S01]  /*1a40*/  @!P1 MOV R6, 0x400 ;  /* 0x0000040000069802 */ /* 0x000fe20000000f00 */
[----:B------:R-:W1:Y:S01]  /*1a50*/  @!P1 S2R R7, SR_CgaCtaId ;  /* 0x0000000000079919 */ /* 0x000e620000008800 */
[----:B0-----:R-:W-:Y:S02]  /*1a60*/  SEL R3, R3, RZ, !P0 ;  /* 0x000000ff03037207 */ /* 0x001fe40004000000 */
[----:B------:R-:W-:-:S03]  /*1a70*/  ISETP.GT.AND P0, PT, R8, 0x1b, PT ;  /* 0x0000001b0800780c */ /* 0x000fc60003f04270 */
[----:B------:R-:W-:-:S05]  /*1a80*/  IMAD.IADD R3, R2, 0x1, R3 ;  /* 0x0000000102037824 */ /* 0x000fca00078e0203 */
[----:B------:R-:W0:Y:S01]  /*1a90*/  SHFL.DOWN PT, R4, R3, 0x4, 0x1f ;  /* 0x08801f0003047f89 */ /* 0x000e2200000e0000 */
[----:B-1----:R-:W-:Y:S02]  /*1aa0*/  @!P1 LEA R6, R7, R6, 0x18 ;  /* 0x0000000607069211 */ /* 0x002fe400078ec0ff */
[----:B0-----:R-:W-:Y:S02]  /*1ab0*/  SEL R4, R4, RZ, !P0 ;  /* 0x000000ff04047207 */ /* 0x001fe40004000000 */
[----:B------:R-:W-:-:S03]  /*1ac0*/  ISETP.GT.AND P0, PT, R8, 0x17, PT ;  /* 0x000000170800780c */ /* 0x000fc60003f04270 */
[----:B------:R-:W-:Y:S01]  /*1ad0*/  IMAD.IADD R4, R3, 0x1, R4 ;  /* 0x0000000103047824 */ /* 0x000fe200078e0204 */
[----:B------:R-:W-:-:S04]  /*1ae0*/  @!P1 SHF.R.U32.HI R3, RZ, 0x3, R0 ;  /* 0x00000003ff039819 */ /* 0x000fc80000011600 */
        /* <DEDUP_REMOVED lines=13> */
[----:B------:R-:W0:Y:S01]  /*1bc0*/  S2UR UR5, SR_CgaCtaId ;  /* 0x00000000000579c3 */ /* 0x000e220000008800 */
[----:B------:R-:W-:Y:S02]  /*1bd0*/  UMOV UR4, 0x400 ;  /* 0x0000040000047882 */ /* 0x000fe40000000000 */
[----:B0-----:R-:W-:-:S09]  /*1be0*/  ULEA UR4, UR5, UR4, 0x18 ;  /* 0x0000000405047291 */ /* 0x001fd2000f8ec0ff */
[----:B------:R-:W-:Y:S04]  /*1bf0*/  LDS R0, [UR4+0xc] ;  /* 0x00000c04ff007984 */ /* 0x000fe80008000800 */
[----:B---3--:R-:W0:Y:S04]  /*1c00*/  LDS.128 R4, [UR4+0x10] ;  /* 0x00001004ff047984 */ /* 0x008e280008000c00 */
[----:B------:R-:W1:Y:S01]  /*1c10*/  LDS.64 R8, [UR4+0x20] ;  /* 0x00002004ff087984 */ /* 0x000e620008000a00 */
[----:B0-----:R-:W-:-:S04]  /*1c20*/  IADD3 R0, PT, PT, R4, R0, R3 ;  /* 0x0000000004007210 */ /* 0x001fc80007ffe003 */
[----:B------:R-:W-:-:S04]  /*1c30*/  IADD3 R0, PT, PT, R6, R0, R5 ;  /* 0x0000000006007210 */ /* 0x000fc80007ffe005 */
[----:B-1----:R-:W-:-:S05]  /*1c40*/  IADD3 R0, PT, PT, R8, R0, R7 ;  /* 0x0000000008007210 */ /* 0x002fca0007ffe007 */
[----:B------:R-:W-:Y:S01]  /*1c50*/  IMAD.IADD R3, R0, 0x1, R9 ;  /* 0x0000000100037824 */ /* 0x000fe200078e0209 */
[----:B------:R-:W-:Y:S06]  /*1c60*/  BRA `(.L_x_5318) ;  /* 0x0000001c00307947 */ /* 0x000fec0003800000 */
.L_x_5303:
        /* <DEDUP_REMOVED lines=12> */
.L_x_5333:
[----:B------:R-:W-:Y:S05]  /*1d30*/  BSYNC.RECONVERGENT B1 ;  /* 0x0000000000017941 */ /* 0x000fea0003800200 */
.L_x_5332:
        /* <DEDUP_REMOVED lines=16> */
.L_x_5338:
        /* <DEDUP_REMOVED lines=9> */
.L_x_5337:
[----:B------:R-:W-:Y:S05]  /*1ed0*/  BSYNC.RECONVERGENT B2 ;  /* 0x0000000000027941 */ /* 0x000fea0003800200 */
.L_x_5336:
        /* <DEDUP_REMOVED lines=8> */
.L_x_5341:
        /* <DEDUP_REMOVED lines=35> */
.L_x_5340:
[----:B------:R-:W-:Y:S05]  /*2190*/  BSYNC.RECONVERGENT B2 ;  /* 0x0000000000027941 */ /* 0x000fea0003800200 */
.L_x_5339:
        /* <DEDUP_REMOVED lines=22> */
.L_x_5343:
[----:B------:R-:W-:Y:S05]  /*2300*/  BSYNC.RECONVERGENT B2 ;  /* 0x0000000000027941 */ /* 0x000fea0003800200 */
.L_x_5342:
        /* <DEDUP_REMOVED lines=10> */
.L_x_5335:
[----:B------:R-:W-:Y:S05]  /*23b0*/  BSYNC.RECONVERGENT B1 ;  /* 0x0000000000017941 */ /* 0x000fea0003800200 */
.L_x_5334:
        /* <DEDUP_REMOVED lines=38> */
[----:B------:R-:W0:Y:S04]  /*2620*/  LDS.128 R4, [UR4+0x10] ;  /* 0x00001004ff047984 */ /* 0x000e280008000c00 */
[----:B------:R-:W1:Y:S01]  /*2630*/  LDS.64 R8, [UR4+0x20] ;  /* 0x00002004ff087984 */ /* 0x000e620008000a00 */
[----:B0-----:R-:W-:-:S04]  /*2640*/  IADD3 R0, PT, PT, R4, R0, R3 ;  /* 0x0000000004007210 */ /* 0x001fc80007ffe003 */
[----:B------:R-:W-:-:S04]  /*2650*/  IADD3 R0, PT, PT, R6, R0, R5 ;  /* 0x0000000006007210 */ /* 0x000fc80007ffe005 */
[----:B-1----:R-:W-:-:S05]  /*2660*/  IADD3 R0, PT, PT, R8, R0, R7 ;  /* 0x0000000008007210 */ /* 0x002fca0007ffe007 */
[----:B--2---:R-:W-:Y:S01]  /*2670*/  IMAD.IADD R3, R0, 0x1, R9 ;  /* 0x0000000100037824 */ /* 0x004fe200078e0209 */
[----:B------:R-:W-:Y:S06]  /*2680*/  BRA `(.L_x_5318) ;  /* 0x0000001000a87947 */ /* 0x000fec0003800000 */
.L_x_5344:
        /* <DEDUP_REMOVED lines=16> */
[----:B------:R-:W1:Y:S02]  /*2790*/  SHFL.DOWN PT, R2, R3, 0x2, R7 ;  /* 0x0840000003027989 */ /* 0x000e6400000e0007 */
[----:B-1----:R-:W-:Y:S02]  /*27a0*/  SEL R2, R2, RZ, !P0 ;  /* 0x000000ff02027207 */ /* 0x002fe40004000000 */
[----:B------:R-:W-:-:S03]  /*27b0*/  ISETP.GT.AND P0, PT, R8, R7, PT ;  /* 0x000000070800720c */ /* 0x000fc60003f04270 */
[----:B------:R-:W-:Y:S01]  /*27c0*/  IMAD.IADD R2, R3, 0x1, R2 ;  /* 0x0000000103027824 */ /* 0x000fe200078e0202 */
[----:B------:R-:W-:-:S04]  /*27d0*/  @!P1 SHF.R.U32.HI R3, RZ, 0x3, R9 ;  /* 0x00000003ff039819 */ /* 0x000fc80000011609 */
[----:B------:R-:W1:Y:S02]  /*27e0*/  SHFL.DOWN PT, R4, R2, 0x4, R7 ;  /* 0x0880000002047989 */ /* 0x000e6400000e0007 */
[----:B-1----:R-:W-:Y:S01]  /*27f0*/  SEL R5, R4, RZ, !P0 ;  /* 0x000000ff04057207 */ /* 0x002fe20004000000 */
[C---:B------:R-:W-:Y:S02]  /*2800*/  VIADD R4, R6.reuse, 0x8 ;  /* 0x0000000806047836 */ /* 0x040fe40000000000 */
[----:B------:R-:W-:Y:S02]  /*2810*/  VIADD R6, R6, 0x10 ;  /* 0x0000001006067836 */ /* 0x000fe40000000000 */
[----:B------:R-:W-:Y:S01]  /*2820*/  IMAD.IADD R5, R2, 0x1, R5 ;  /* 0x0000000102057824 */ /* 0x000fe200078e0205 */
[----:B------:R-:W-:Y:S02]  /*2830*/  ISETP.GT.AND P0, PT, R4, R7, PT ;  /* 0x000000070400720c */ /* 0x000fe40003f04270 */
[----:B------:R-:W-:-:S02]  /*2840*/  @!P1 MOV R4, 0x400 ;  /* 0x0000040000049802 */ /* 0x000fc40000000f00 */
[----:B------:R-:W1:Y:S02]  /*2850*/  SHFL.DOWN PT, R0, R5, 0x8, R7 ;  /* 0x0900000005007989 */ /* 0x000e6400000e0007 */
[----:B0-----:R-:W-:Y:S02]  /*2860*/  @!P1 LEA R11, R11, R4, 0x18 ;  /* 0x000000040b0b9211 */ /* 0x001fe400078ec0ff */
[----:B------:R-:W-:-:S05]  /*2870*/  @!P1 LOP3.LUT R4, R3, 0x7c, RZ, 0xc0, !PT ;  /* 0x0000007c03049812 */ /* 0x000fca00078ec0ff */
[----:B------:R-:W-:Y:S01]  /*2880*/  @!P1 IMAD.IADD R4, R4, 0x1, R11 ;  /* 0x0000000104049824 */ /* 0x000fe200078e020b */
[----:B-1----:R-:W-:Y:S02]  /*2890*/  SEL R0, R0, RZ, !P0 ;  /* 0x000000ff00007207 */ /* 0x002fe40004000000 */
        /* <DEDUP_REMOVED lines=15> */
[----:B-1----:R-:W0:Y:S04]  /*2990*/  LDS.128 R4, [UR4+0x10] ;  /* 0x00001004ff047984 */ /* 0x002e280008000c00 */
        /* <DEDUP_REMOVED lines=18> */
.L_x_5331:
[----:B------:R-:W0:Y:S01]  /*2ac0*/  S2R R0, SR_TID.X ;  /* 0x0000000000007919 */ /* 0x000e220000002100 */
[----:B------:R-:W0:Y:S02]  /*2ad0*/  LDC.64 R2, c[0x0][0x380] ;  /* 0x0000e000ff027b82 */ /* 0x000e240000000a00 */
[----:B0-----:R-:W-:-:S05]  /*2ae0*/  IMAD.WIDE.U32 R2, R0, 0x4, R2 ;  /* 0x0000000400027825 */ /* 0x001fca00078e0002 */
[----:B------:R-:W2:Y:S04]  /*2af0*/  LDG.E.CONSTANT R19, desc[UR6][R2.64] ;  /* 0x0000000602137981 */ /* 0x000ea8000c1e9900 */
[----:B------:R-:W2:Y:S04]  /*2b00*/  LDG.E.CONSTANT R4, desc[UR6][R2.64+0x400] ;  /* 0x0004000602047981 */ /* 0x000ea8000c1e9900 */
[----:B------:R-:W2:Y:S04]  /*2b10*/  LDG.E.CONSTANT R5, desc[UR6][R2.64+0x800] ;  /* 0x0008000602057981 */ /* 0x000ea8000c1e9900 */
[----:B------:R-:W3:Y:S04]  /*2b20*/  LDG.E.CONSTANT R6, desc[UR6][R2.64+0xc00] ;  /* 0x000c000602067981 */ /* 0x000ee8000c1e9900 */
[----:B------:R-:W3:Y:S04]  /*2b30*/  LDG.E.CONSTANT R7, desc[UR6][R2.64+0x1000] ;  /* 0x0010000602077981 */ /* 0x000ee8000c1e9900 */
[----:B------:R-:W4:Y:S04]  /*2b40*/  LDG.E.CONSTANT R8, desc[UR6][R2.64+0x1400] ;  /* 0x0014000602087981 */ /* 0x000f28000c1e9900 */
[----:B------:R-:W4:Y:S04]  /*2b50*/  LDG.E.CONSTANT R9, desc[UR6][R2.64+0x1800] ;  /* 0x0018000602097981 */ /* 0x000f28000c1e9900 */
[----:B------:R-:W5:Y:S04]  /*2b60*/  LDG.E.CONSTANT R10, desc[UR6][R2.64+0x1c00] ;  /* 0x001c0006020a7981 */ /* 0x000f68000c1e9900 */
[----:B------:R-:W5:Y:S04]  /*2b70*/  LDG.E.CONSTANT R11, desc[UR6][R2.64+0x2000] ;  /* 0x00200006020b7981 */ /* 0x000f68000c1e9900 */
[----:B------:R-:W5:Y:S04]  /*2b80*/  LDG.E.CONSTANT R12, desc[UR6][R2.64+0x2400] ;  /* 0x00240006020c7981 */ /* 0x000f68000c1e9900 */
[----:B------:R-:W5:Y:S04]  /*2b90*/  LDG.E.CONSTANT R13, desc[UR6][R2.64+0x2800] ;  /* 0x00280006020d7981 */ /* 0x000f68000c1e9900 */
[----:B------:R-:W5:Y:S04]  /*2ba0*/  LDG.E.CONSTANT R14, desc[UR6][R2.64+0x2c00] ;  /* 0x002c0006020e7981 */ /* 0x000f68000c1e9900 */
[----:B------:R-:W5:Y:S04]  /*2bb0*/  LDG.E.CONSTANT R15, desc[UR6][R2.64+0x3000] ;  /* 0x00300006020f7981 */ /* 0x000f68000c1e9900 */
[----:B------:R-:W5:Y:S04]  /*2bc0*/  LDG.E.CONSTANT R16, desc[UR6][R2.64+0x3400] ;  /* 0x0034000602107981 */ /* 0x000f68000c1e9900 */
[----:B------:R-:W5:Y:S04]  /*2bd0*/  LDG.E.CONSTANT R17, desc[UR6][R2.64+0x3800] ;  /* 0x0038000602117981 */ /* 0x000f68000c1e9900 */
[----:B------:R-:W5:Y:S01]  /*2be0*/  LDG.E.CONSTANT R18, desc[UR6][R2.64+0x3c00] ;  /* 0x003c000602127981 */ /* 0x000f62000c1e9900 */
[----:B------:R-:W-:-:S02]  /*2bf0*/  ISETP.GE.U32.AND P0, PT, R20, 0x2000, PT ;  /* 0x000020001400780c */ /* 0x000fc40003f06070 */
[----:B--2---:R-:W-:-:S04]  /*2c00*/  IADD3 R4, PT, PT, R5, R4, R19 ;  /* 0x0000000405047210 */ /* 0x004fc80007ffe013 */
[----:B---3--:R-:W-:-:S04]  /*2c10*/  IADD3 R4, PT, PT, R7, R6, R4 ;  /* 0x0000000607047210 */ /* 0x008fc80007ffe004 */
[----:B----4-:R-:W-:-:S04]  /*2c20*/  IADD3 R4, PT, PT, R9, R8, R4 ;  /* 0x0000000809047210 */ /* 0x010fc80007ffe004 */
[----:B-----5:R-:W-:Y:S01]  /*2c30*/  IADD3 R4, PT, PT, R11, R10, R4 ;  /* 0x0000000a0b047210 */ /* 0x020fe20007ffe004 */
[----:B------:R-:W-:-:S03]  /*2c40*/  IMAD.MOV.U32 R11, RZ, RZ, 0x1000 ;  /* 0x00001000ff0b7424 */ /* 0x000fc600078e00ff */
[----:B------:R-:W-:-:S04]  /*2c50*/  IADD3 R4, PT, PT, R13, R12, R4 ;  /* 0x0000000c0d047210 */ /* 0x000fc80007ffe004 */
[----:B------:R-:W-:-:S04]  /*2c60*/  IADD3 R4, PT, PT, R15, R14, R4 ;  /* 0x0000000e0f047210 */ /* 0x000fc80007ffe004 */
[----:B------:R-:W-:-:S05]  /*2c70*/  IADD3 R17, PT, PT, R17, R16, R4 ;  /* 0x0000001011117210 */ /* 0x000fca0007ffe004 */
[----:B------:R-:W-:Y:S01]  /*2c80*/  IMAD.IADD R8, R18, 0x1, R17 ;  /* 0x0000000112087824 */ /* 0x000fe200078e0211 */
[----:B------:R-:W-:Y:S06]  /*2c90*/  @!P0 BRA `(.L_x_5345) ;  /* 0x00000000008c8947 */ /* 0x000fec0003800000 */
[----:B------:R-:W0:Y:S01]  /*2ca0*/  LDC R7, c[0x0][0x390] ;  /* 0x0000e400ff077b82 */ /* 0x000e220000000800 */
[----:B------:R-:W-:Y:S02]  /*2cb0*/  VIADD R6, R20, 0xfffff000 ;  /* 0xfffff00014067836 */ /* 0x000fe40000000000 */
[----:B------:R-:W-:-:S07]  /*2cc0*/  IMAD.MOV.U32 R11, RZ, RZ, 0x1000 ;  /* 0x00001000ff0b7424 */ /* 0x000fce00078e00ff */
.L_x_5347:
[----:B------:R-:W-:-:S05]  /*2cd0*/  IMAD.WIDE R4, R11, 0x4, R2 ;  /* 0x000000040b047825 */ /* 0x000fca00078e0202 */
        /* <DEDUP_REMOVED lines=16> */
[----:B--2---:R-:W-:-:S04]  /*2de0*/  IADD3 R18, PT, PT, R18, R19, R8 ;  /* 0x0000001312127210 */ /* 0x004fc80007ffe008 */
[----:B---3--:R-:W-:Y:S01]  /*2df0*/  IADD3 R18, PT, PT, R21, R20, R18 ;  /* 0x0000001415127210 */ /* 0x008fe20007ffe012 */
[----:B0-----:R-:W-:-:S04]  /*2e00*/  IMAD.MOV.U32 R20, RZ, RZ, R7 ;  /* 0x000000ffff147224 */ /* 0x001fc800078e0007 */
[----:B------:R-:W-:Y:S01]  /*2e10*/  IMAD.IADD R8, R20, 0x1, -R11 ;  /* 0x0000000114087824 */ /* 0x000fe200078e0a0b */
[----:B----4-:R-:W-:-:S04]  /*2e20*/  IADD3 R18, PT, PT, R23, R22, R18 ;  /* 0x0000001617127210 */ /* 0x010fc80007ffe012 */
[----:B------:R-:W-:Y:S02]  /*2e30*/  ISETP.GE.AND P0, PT, R8, 0x1000, PT ;  /* 0x000010000800780c */ /* 0x000fe40003f06270 */
[----:B-----5:R-:W-:-:S04]  /*2e40*/  IADD3 R18, PT, PT, R25, R24, R18 ;  /* 0x0000001819127210 */ /* 0x020fc80007ffe012 */
[----:B------:R-:W-:-:S04]  /*2e50*/  IADD3 R14, PT, PT, R14, R17, R18 ;  /* 0x000000110e0e7210 */ /* 0x000fc80007ffe012 */
[----:B------:R-:W-:-:S04]  /*2e60*/  IADD3 R12, PT, PT, R15, R12, R14 ;  /* 0x0000000c0f0c7210 */ /* 0x000fc80007ffe00e */
[----:B------:R-:W-:-:S04]  /*2e70*/  IADD3 R10, PT, PT, R10, R13, R12 ;  /* 0x0000000d0a0a7210 */ /* 0x000fc80007ffe00c */
[----:B------:R-:W-:Y:S01]  /*2e80*/  IADD3 R8, PT, PT, R16, R9, R10 ;  /* 0x0000000910087210 */ /* 0x000fe20007ffe00a */
[----:B------:R-:W-:Y:S06]  /*2e90*/  @!P0 BRA `(.L_x_5346) ;  /* 0x0000000400fc8947 */ /* 0x000fec0003800000 */
[----:B------:R-:W-:-:S05]  /*2ea0*/  VIADD R11, R11, 0x1000 ;  /* 0x000010000b0b7836 */ /* 0x000fca0000000000 */
[----:B------:R-:W-:-:S13]  /*2eb0*/  ISETP.GT.AND P0, PT, R11, R6, PT ;  /* 0x000000060b00720c */ /* 0x000fda0003f04270 */
[----:B------:R-:W-:Y:S05]  /*2ec0*/  @!P0 BRA `(.L_x_5347) ;  /* 0xfffffffc00808947 */ /* 0x000fea000383ffff */
.L_x_5345:
        /* <DEDUP_REMOVED lines=20> */
.L_x_5351:
        /* <DEDUP_REMOVED lines=8> */
.L_x_5350:
[----:B------:R-:W-:Y:S05]  /*3090*/  BSYNC.RECONVERGENT B2 ;  /* 0x0000000000027941 */ /* 0x000fea0003800200 */
.L_x_5349:
        /* <DEDUP_REMOVED lines=16> */
.L_x_5354:
        /* <DEDUP_REMOVED lines=20> */
[----:B------:R-:W5:Y:S04]  /*32e0*/  LDG.E.CONSTANT R22, desc[UR6][R2.64+0x2400] ;  /* 0x0024000602167981 */ /* 0x000f68000c1e9900 */
[----:B------:R0:W5:Y:S04]  /*32f0*/  LDG.E.CONSTANT R5, desc[UR6][R4.64] ;  /* 0x0000000604057981 */ /* 0x000168000c1e9900 */
        /* <DEDUP_REMOVED lines=17> */
.L_x_5353:
[----:B------:R-:W-:Y:S05]  /*3410*/  BSYNC.RECONVERGENT B2 ;  /* 0x0000000000027941 */ /* 0x000fea0003800200 */
.L_x_5352:
        /* <DEDUP_REMOVED lines=10> */
[----:B------:R-:W5:Y:S01]  /*34c0*/  LDG.E.CONSTANT R16, desc[UR6][R2.64+0x1400] ;  /* 0x0014000602107981 */ /* 0x000f62000c1e9900 */
[----:B0-----:R-:W-:-:S04]  /*34d0*/  IMAD.WIDE.U32 R4, R11, 0x4, R6 ;  /* 0x000000040b047825 */ /* 0x001fc800078e0006 */
[----:B------:R-:W-:Y:S02]  /*34e0*/  IMAD.WIDE.U32 R6, R13, 0x4, R6 ;  /* 0x000000040d067825 */ /* 0x000fe400078e0006 */
[----:B------:R0:W2:Y:S04]  /*34f0*/  LDG.E.CONSTANT R5, desc[UR6][R4.64] ;  /* 0x0000000604057981 */ /* 0x0000a8000c1e9900 */
[----:B------:R1:W3:Y:S04]  /*3500*/  LDG.E.CONSTANT R13, desc[UR6][R2.64] ;  /* 0x00000006020d7981 */ /* 0x0002e8000c1e9900 */
[----:B------:R-:W4:Y:S01]  /*3510*/  LDG.E.CONSTANT R7, desc[UR6][R6.64] ;  /* 0x0000000606077981 */ /* 0x000f22000c1e9900 */
[----:B0-----:R-:W-:Y:S01]  /*3520*/  IADD3 R4, P1, PT, R2, 0x2000, RZ ;  /* 0x0000200002047810 */ /* 0x001fe20007f3e0ff */
[----:B------:R-:W-:Y:S01]  /*3530*/  VIADD R10, R10, 0x800 ;  /* 0x000008000a0a7836 */ /* 0x000fe20000000000 */
[----:B------:R-:W-:Y:S01]  /*3540*/  PLOP3.LUT P0, PT, PT, PT, PT, 0x8, 0x80 ;  /* 0x000000000080781c */ /* 0x000fe20003f0e170 */
[----:B------:R-:W-:-:S02]  /*3550*/  VIADD R11, R11, 0x800 ;  /* 0x000008000b0b7836 */ /* 0x000fc40000000000 */
[----:B-1----:R-:W-:Y:S01]  /*3560*/  IMAD.MOV.U32 R2, RZ, RZ, R4 ;  /* 0x000000ffff027224 */ /* 0x002fe200078e0004 */
[----:B--2---:R-:W-:-:S04]  /*3570*/  IADD3 R12, PT, PT, R12, R5, R8 ;  /* 0x000000050c0c7210 */ /* 0x004fc80007ffe008 */
[----:B---3--:R-:W-:Y:S01]  /*3580*/  IADD3 R12, PT, PT, R14, R13, R12 ;  /* 0x0000000d0e0c7210 */ /* 0x008fe20007ffe00c */
[----:B------:R-:W-:-:S03]  /*3590*/  IMAD.X R5, RZ, RZ, R3, P1 ;  /* 0x000000ffff057224 */ /* 0x000fc600008e0603 */
[----:B----4-:R-:W-:Y:S01]  /*35a0*/  IADD3 R12, PT, PT, R15, R7, R12 ;  /* 0x000000070f0c7210 */ /* 0x010fe20007ffe00c */
[----:B------:R-:W-:-:S03]  /*35b0*/  IMAD.MOV.U32 R3, RZ, RZ, R5 ;  /* 0x000000ffff037224 */ /* 0x000fc600078e0005 */
[----:B-----5:R-:W-:-:S07]  /*35c0*/  IADD3 R8, PT, PT, R16, R17, R12 ;  /* 0x0000001110087210 */ /* 0x020fce0007ffe00c */
.L_x_5356:
[----:B------:R-:W-:Y:S05]  /*35d0*/  BSYNC.RECONVERGENT B2 ;  /* 0x0000000000027941 */ /* 0x000fea0003800200 */
.L_x_5355:
        /* <DEDUP_REMOVED lines=10> */
.L_x_5348:
[----:B------:R-:W-:Y:S05]  /*3680*/  BSYNC.RECONVERGENT B1 ;  /* 0x0000000000017941 */ /* 0x000fea0003800200 */
.L_x_5346:
[----:B------:R-:W0:Y:S01]  /*3690*/  S2R R9, SR_LANEID ;  /* 0x0000000000097919 */ /* 0x000e220000000000 */
[----:B------:R-:W1:Y:S01]  /*36a0*/  SHFL.DOWN PT, R2, R8, 0x1, 0x1f ;  /* 0x08201f0008027f89 */ /* 0x000e6200000e0000 */
[C---:B0-----:R-:W-:Y:S02]  /*36b0*/  ISETP.GT.AND P0, PT, R9.reuse, 0x1e, PT ;  /* 0x0000001e0900780c */ /* 0x041fe40003f04270 */
[C---:B------:R-:W-:Y:S02]  /*36c0*/  ISETP.NE.AND P1, PT, R9.reuse, RZ, PT ;  /* 0x000000ff0900720c */ /* 0x040fe40003f25270 */
        /* <DEDUP_REMOVED lines=37> */
[----:B0-----:R-:W-:-:S07]  /*3920*/  IMAD.IADD R3, R0, 0x1, R9 ;  /* 0x0000000100037824 */ /* 0x001fce00078e0209 */
.L_x_5318:
[----:B------:R-:W-:Y:S05]  /*3930*/  BSYNC.RECONVERGENT B0 ;  /* 0x0000000000007941 */ /* 0x000fea0003800200 */
.L_x_5302:
[----:B------:R-:W-:Y:S05]  /*3940*/  @P0 EXIT ;  /* 0x000000000000094d */ /* 0x000fea0003800000 */
[----:B-1----:R-:W1:Y:S01]  /*3950*/  LDC.64 R4, c[0x0][0x388] ;  /* 0x0000e200ff047b82 */ /* 0x002e620000000a00 */
[----:B------:R-:W0:Y:S02]  /*3960*/  LDCU UR4, c[0x0][0x398] ;  /* 0x00007300ff0477ac */ /* 0x000e240008000800 */
[----:B0-234-:R-:W-:-:S05]  /*3970*/  VIADD R3, R3, UR4 ;  /* 0x0000000403037c36 */ /* 0x01dfca0008000000 */
[----:B-1----:R-:W-:Y:S01]  /*3980*/  STG.E desc[UR6][R4.64], R3 ;  /* 0x0000000304007986 */ /* 0x002fe2000c101906 */
[----:B------:R-:W-:Y:S05]  /*3990*/  EXIT ;  /* 0x000000000000794d */ /* 0x000fea0003800000 */
.L_x_5357:
        /* <DEDUP_REMOVED lines=14> */
.L_x_8790:


//--------------------- .text._ZN3cub18CUB_300001_SM_10006detail6reduce18DeviceReduceKernelINS2_10policy_hubIiyN4cuda3std3__44plusIiEEE10Policy1000EPyyS9_iNS7_10__identityEEEvT0_PT3_T1_NS0_13GridEvenShareISH_EET2_T4_ --------------------------
	.section	.text._ZN3cub18CUB_300001_SM_10006detail6reduce18DeviceReduceKernelINS2_10policy_hubIiyN4cuda3std3__44plusIiEEE10Policy1000EPyyS9_iNS7_10__identityEEEvT0_PT3_T1_NS0_13GridEvenShareISH_EET2_T4_,"ax",@progbits
	.align	128
        .global         _ZN3cub18CUB_300001_SM_10006detail6reduce18DeviceReduceKernelINS2_10policy_hubIiyN4cuda3std3__44plusIiEEE10Policy1000EPyyS9_iNS7_10__identityEEEvT0_PT3_T1_NS0_13GridEvenShareISH_EET2_T4_
        .type           _ZN3cub18CUB_300001_SM_10006detail6reduce18DeviceReduceKernelINS2_10policy_hubIiyN4cuda3std3__44plusIiEEE10Policy1000EPyyS9_iNS7_10__identityEEEvT0_PT3_T1_NS0_13GridEvenShareISH_EET2_T4_,@function
        .size           _ZN3cub18CUB_300001_SM_10006detail6reduce18DeviceReduceKernelINS2_10policy_hubIiyN4cuda3std3__44plusIiEEE10Policy1000EPyyS9_iNS7_10__identityEEEvT0_PT3_T1_NS0_13GridEvenShareISH_EET2_T4_,(.L_x_8791 - _ZN3cub18CUB_300001_SM_10006detail6reduce18DeviceReduceKernelINS2_10policy_hubIiyN4cuda3std3__44plusIiEEE10Policy1000EPyyS9_iNS7_10__identityEEEvT0_PT3_T1_NS0_13GridEvenShareISH_EET2_T4_)
        .other          _ZN3cub18CUB_300001_SM_10006detail6reduce18DeviceReduceKernelINS2_10policy_hubIiyN4cuda3std3__44plusIiEEE10Policy1000EPyyS9_iNS7_10__identityEEEvT0_PT3_T1_NS0_13GridEvenShareISH_EET2_T4_,@"STO_CUDA_ENTRY STV_DEFAULT"
_ZN3cub18CUB_300001_SM_10006detail6reduce18DeviceReduceKernelINS2_10policy_hubIiyN4cuda3std3__44plusIiEEE10Policy1000EPyyS9_iNS7_10__identityEEEvT0_PT3_T1_NS0_13GridEvenShareISH_EET2_T4_:
.text._ZN3cub18CUB_300001_SM_10006detail6reduce18DeviceReduceKernelINS2_10policy_hubIiyN4cuda3std3__44plusIiEEE10Policy1000EPyyS9_iNS7_10__identityEEEvT0_PT3_T1_NS0_13GridEvenShareISH_EET2_T4_:
[----:B------:R-:W-:Y:S01]  /*0000*/  LDC R1, c[0x0][0x37c] ;  /* 0x0000df00ff017b82 */ /* 0x000fe20000000800 */
[----:B------:R-:W0:Y:S07]  /*0010*/  LDCU UR10, c[0x0][0x380] ;  /* 0x00007000ff0a77ac */ /* 0x000e2e0008000800 */
[----:B------:R-:W1:Y:S01]  /*0020*/  S2UR UR16, SR_CTAID.X ;  /* 0x00000000001079c3 */ /* 0x000e620000002500 */
[----:B------:R-:W-:Y:S01]  /*0030*/  BSSY.RECONVERGENT B0, `(.L_x_5358) ;  /* 0x00003fb000007945 */ /* 0x000fe20003800200 */
[----:B------:R-:W2:Y:S01]  /*0040*/  LDCU UR5, c[0x0][0x3c0] ;  /* 0x00007800ff0577ac */ /* 0x000ea20008000800 */
[----:B------:R-:W3:Y:S01]  /*0050*/  LDCU.64 UR14, c[0x0][0x358] ;  /* 0x00006b00ff0e77ac */ /* 0x000ee20008000a00 */
[----:B0-----:R-:W-:-:S02]  /*0060*/  ULOP3.LUT UP0, URZ, UR10, 0x1f, URZ, 0xc0, !UPT ;  /* 0x0000001f0aff7892 */ /* 0x001fc4000f80c0ff */
[----:B--2---:R-:W-:Y:S02]  /*0070*/  USHF.L.U32 UR5, UR5, 0xc, URZ ;  /* 0x0000000c05057899 */ /* 0x004fe400080006ff */
[----:B-1----:R-:W-:Y:S02]  /*0080*/  USHF.L.U32 UR4, UR16, 0xc, URZ ;  /* 0x0000000c10047899 */ /* 0x002fe400080006ff */
[----:B------:R-:W-:-:S03]  /*0090*/  USHF.R.S32.HI UR17, URZ, 0x1f, UR5 ;  /* 0x0000001fff117899 */ /* 0x000fc60008011405 */
[----:B---3--:R-:W-:Y:S09]  /*00a0*/  BRA.U UP0, `(.L_x_5359) ;  /* 0x0000001d00c07547 */ /* 0x008ff2000b800000 */
[----:B------:R-:W0:Y:S02]  /*00b0*/  LDCU.64 UR6, c[0x0][0x3b8] ;  /* 0x00007700ff0677ac */ /* 0x000e240008000a00 */
[----:B0-----:R-:W-:Y:S02]  /*00c0*/  IMAD.U32 R2, RZ, RZ, UR6 ;  /* 0x00000006ff027e24 */ /* 0x001fe4000f8e00ff */
[----:B------:R-:W-:-:S03]  /*00d0*/  IMAD.U32 R3, RZ, RZ, UR7 ;  /* 0x00000007ff037e24 */ /* 0x000fc6000f8e00ff */
[----:B------:R-:W-:-:S04]  /*00e0*/  IADD3 R26, P1, PT, R2, -UR4, RZ ;  /* 0x80000004021a7c10 */ /* 0x000fc8000ff3e0ff */
[----:B------:R-:W-:Y:S02]  /*00f0*/  ISETP.GT.U32.AND P0, PT, R26, 0xfff, PT ;  /* 0x00000fff1a00780c */ /* 0x000fe40003f04070 */
[----:B------:R-:W-:-:S04]  /*0100*/  IADD3.X R25, PT, PT, R3, -0x1, RZ, P1, !PT ;  /* 0xffffffff03197810 */ /* 0x000fc80000ffe4ff */
[----:B------:R-:W-:-:S13]  /*0110*/  ISETP.GT.U32.AND.EX P0, PT, R25, RZ, PT, P0 ;  /* 0x000000ff1900720c */ /* 0x000fda0003f04100 */
[----:B------:R-:W-:Y:S05]  /*0120*/  @P0 BRA `(.L_x_5360) ;  /* 0x0000000c00f80947 */ /* 0x000fea0003800000 */
[----:B------:R-:W0:Y:S01]  /*0130*/  S2R R9, SR_TID.X ;  /* 0x0000000000097919 */ /* 0x000e220000002100 */
[----:B------:R-:W-:Y:S01]  /*0140*/  VIADD R0, R2, -UR4 ;  /* 0x8000000402007c36 */ /* 0x000fe20008000000 */
[----:B------:R-:W1:Y:S01]  /*0150*/  LDCU UR6, c[0x0][0x384] ;  /* 0x00007080ff0677ac */ /* 0x000e620008000800 */
[----:B------:R-:W-:Y:S01]  /*0160*/  BSSY.RECONVERGENT B1, `(.L_x_5361) ;  /* 0x000000a000017945 */ /* 0x000fe20003800200 */
[----:B------:R-:W-:Y:S02]  /*0170*/  IMAD.MOV.U32 R8, RZ, RZ, RZ ;  /* 0x000000ffff087224 */ /* 0x000fe400078e00ff */
[----:B0-----:R-:W-:Y:S01]  /*0180*/  ISETP.GE.AND P0, PT, R9, R0, PT ;  /* 0x000000000900720c */ /* 0x001fe20003f06270 */
[----:B------:R-:W-:-:S12]  /*0190*/  IMAD.MOV.U32 R11, RZ, RZ, R9 ;  /* 0x000000ffff0b7224 */ /* 0x000fd800078e0009 */
[----:B-1----:R-:W-:Y:S05]  /*01a0*/  @P0 BRA `(.L_x_5362) ;  /* 0x0000000000140947 */ /* 0x002fea0003800000 */
[----:B------:R-:W0:Y:S01]  /*01b0*/  LDC.64 R4, c[0x0][0x380] ;  /* 0x0000e000ff047b82 */ /* 0x000e220000000a00 */
[----:B------:R-:W-:-:S04]  /*01c0*/  VIADD R3, R9, UR4 ;  /* 0x0000000409037c36 */ /* 0x000fc80008000000 */
[----:B0-----:R-:W-:-:S05]  /*01d0*/  IMAD.WIDE.U32 R4, R3, 0x8, R4 ;  /* 0x0000000803047825 */ /* 0x001fca00078e0004 */
[----:B------:R0:W5:Y:S01]  /*01e0*/  LDG.E.CONSTANT R8, desc[UR14][R4.64] ;  /* 0x0000000e04087981 */ /* 0x000162000c1e9900 */
[----:B------:R-:W-:-:S07]  /*01f0*/  VIADD R11, R9, 0x100 ;  /* 0x00000100090b7836 */ /* 0x000fce0000000000 */
.L_x_5362:
[----:B------:R-:W-:Y:S05]  /*0200*/  BSYNC.RECONVERGENT B1 ;  /* 0x0000000000017941 */ /* 0x000fea0003800200 */
.L_x_5361:
[----:B------:R-:W-:Y:S01]  /*0210*/  ISETP.GE.AND P0, PT, R11, R0, PT ;  /* 0x000000000b00720c */ /* 0x000fe20003f06270 */
[----:B------:R-:W-:-:S12]  /*0220*/  BSSY.RECONVERGENT B1, `(.L_x_5363) ;  /* 0x000007e000017945 */ /* 0x000fd80003800200 */
[----:B------:R-:W-:Y:S05]  /*0230*/  @P0 BRA `(.L_x_5364) ;  /* 0x0000000400f00947 */ /* 0x000fea0003800000 */
[----:B------:R-:W-:Y:S01]  /*0240*/  LOP3.LUT R3, RZ, R11, RZ, 0x33, !PT ;  /* 0x0000000bff037212 */ /* 0x000fe200078e33ff */
[----:B------:R-:W-:Y:S04]  /*0250*/  BSSY.RECONVERGENT B2, `(.L_x_5365) ;  /* 0x0000019000027945 */ /* 0x000fe80003800200 */
[----:B------:R-:W-:-:S04]  /*0260*/  IMAD.IADD R2, R3, 0x1, R2 ;  /* 0x0000000103027824 */ /* 0x000fc800078e0202 */
[C---:B0-----:R-:W-:Y:S01]  /*0270*/  VIADD R4, R2.reuse, -UR4 ;  /* 0x8000000402047c36 */ /* 0x041fe20008000000 */
[----:B------:R-:W-:-:S04]  /*0280*/  LOP3.LUT R3, R2, 0x300, RZ, 0xc0, !PT ;  /* 0x0000030002037812 */ /* 0x000fc800078ec0ff */
[----:B------:R-:W-:Y:S02]  /*0290*/  ISETP.NE.AND P1, PT, R3, 0x300, PT ;  /* 0x000003000300780c */ /* 0x000fe40003f25270 */
[----:B------:R-:W-:-:S11]  /*02a0*/  ISETP.GE.U32.AND P0, PT, R4, 0x300, PT ;  /* 0x000003000400780c */ /* 0x000fd60003f06070 */
[----:B------:R-:W-:Y:S05]  /*02b0*/  @!P1 BRA `(.L_x_5366) ;  /* 0x0000000000489947 */ /* 0x000fea0003800000 */
[----:B------:R-:W0:Y:S01]  /*02c0*/  LDCU UR5, c[0x0][0x384] ;  /* 0x00007080ff0577ac */ /* 0x000e220008000800 */
[----:B------:R-:W-:Y:S02]  /*02d0*/  IADD3 R6, P1, PT, R11, UR4, RZ ;  /* 0x000000040b067c10 */ /* 0x000fe4000ff3e0ff */
[----:B------:R-:W-:Y:S02]  /*02e0*/  LEA.HI R2, R2, 0x1, RZ, 0x18 ;  /* 0x0000000102027811 */ /* 0x000fe400078fc0ff */
[----:B------:R-:W-:Y:S01]  /*02f0*/  LEA R5, P2, R6, UR10, 0x3 ;  /* 0x0000000a06057c11 */ /* 0x000fe2000f8418ff */
[----:B------:R-:W-:Y:S01]  /*0300*/  IMAD.X R3, RZ, RZ, RZ, P1 ;  /* 0x000000ffff037224 */ /* 0x000fe200008e06ff */
[----:B------:R-:W-:-:S05]  /*0310*/  LOP3.LUT R2, R2, 0x3, RZ, 0xc0, !PT ;  /* 0x0000000302027812 */ /* 0x000fca00078ec0ff */
[----:B------:R-:W-:Y:S01]  /*0320*/  IMAD.MOV R4, RZ, RZ, -R2 ;  /* 0x000000ffff047224 */ /* 0x000fe200078e0a02 */
[----:B0-----:R-:W-:-:S07]  /*0330*/  LEA.HI.X R6, R6, UR5, R3, 0x3, P2 ;  /* 0x0000000506067c11 */ /* 0x001fce00090f1c03 */
.L_x_5367:
[----:B------:R-:W-:Y:S02]  /*0340*/  IMAD.MOV.U32 R3, RZ, RZ, R6 ;  /* 0x000000ffff037224 */ /* 0x000fe400078e0006 */
[----:B------:R-:W-:-:S05]  /*0350*/  IMAD.MOV.U32 R2, RZ, RZ, R5 ;  /* 0x000000ffff027224 */ /* 0x000fca00078e0005 */
[----:B------:R-:W2:Y:S01]  /*0360*/  LDG.E.CONSTANT R3, desc[UR14][R2.64] ;  /* 0x0000000e02037981 */ /* 0x000ea2000c1e9900 */
[----:B------:R-:W-:Y:S01]  /*0370*/  VIADD R4, R4, 0x1 ;  /* 0x0000000104047836 */ /* 0x000fe20000000000 */
[----:B------:R-:W-:Y:S01]  /*0380*/  IADD3 R5, P2, PT, R5, 0x800, RZ ;  /* 0x0000080005057810 */ /* 0x000fe20007f5e0ff */
[----:B------:R-:W-:-:S03]  /*0390*/  VIADD R11, R11, 0x100 ;  /* 0x000001000b0b7836 */ /* 0x000fc60000000000 */
[----:B------:R-:W-:Y:S01]  /*03a0*/  ISETP.NE.AND P1, PT, R4, RZ, PT ;  /* 0x000000ff0400720c */ /* 0x000fe20003f25270 */
[----:B------:R-:W-:Y:S02]  /*03b0*/  IMAD.X R6, RZ, RZ, R6, P2 ;  /* 0x000000ffff067224 */ /* 0x000fe400010e0606 */
[----:B--2--5:R-:W-:-:S10]  /*03c0*/  IMAD.IADD R8, R3, 0x1, R8 ;  /* 0x0000000103087824 */ /* 0x024fd400078e0208 */
[----:B------:R-:W-:Y:S05]  /*03d0*/  @P1 BRA `(.L_x_5367) ;  /* 0xfffffffc00d81947 */ /* 0x000fea000383ffff */
.L_x_5366:
[----:B------:R-:W-:Y:S05]  /*03e0*/  BSYNC.RECONVERGENT B2 ;  /* 0x0000000000027941 */ /* 0x000fea0003800200 */
.L_x_5365:
        /* <DEDUP_REMOVED lines=8> */
.L_x_5370:
[C---:B------:R-:W-:Y:S01]  /*0470*/  IADD3 R5, P1, PT, R11.reuse, UR4, RZ ;  /* 0x000000040b057c10 */ /* 0x040fe2000ff3e0ff */
[----:B------:R-:W-:-:S03]  /*0480*/  VIADD R2, R11, 0x400 ;  /* 0x000004000b027836 */ /* 0x000fc60000000000 */
[----:B------:R-:W-:Y:S02]  /*0490*/  LEA.HI.X.SX32 R12, R11, RZ, 0x1, P1 ;  /* 0x000000ff0b0c7211 */ /* 0x000fe400008f0eff */
[C---:B------:R-:W-:Y:S02]  /*04a0*/  LEA R16, P1, R5.reuse, UR10, 0x3 ;  /* 0x0000000a05107c11 */ /* 0x040fe4000f8218ff */
[C---:B------:R-:W-:Y:S02]  /*04b0*/  IADD3 R3, P2, PT, R2.reuse, UR4, RZ ;  /* 0x0000000402037c10 */ /* 0x040fe4000ff5e0ff */
[----:B------:R-:W-:Y:S02]  /*04c0*/  LEA.HI.X R17, R5, UR6, R12, 0x3, P1 ;  /* 0x0000000605117c11 */ /* 0x000fe400088f1c0c */
[----:B------:R-:W-:Y:S01]  /*04d0*/  LEA.HI.X.SX32 R4, R2, RZ, 0x1, P2 ;  /* 0x000000ff02047211 */ /* 0x000fe200010f0eff */
[----:B------:R-:W-:Y:S01]  /*04e0*/  VIADD R2, R11, 0x800 ;  /* 0x000008000b027836 */ /* 0x000fe20000000000 */
[C---:B------:R-:W-:Y:S01]  /*04f0*/  LEA R6, P2, R3.reuse, UR10, 0x3 ;  /* 0x0000000a03067c11 */ /* 0x040fe2000f8418ff */
[----:B------:R-:W2:Y:S03]  /*0500*/  LDG.E.CONSTANT R13, desc[UR14][R16.64] ;  /* 0x0000000e100d7981 */ /* 0x000ea6000c1e9900 */
[----:B------:R-:W-:Y:S01]  /*0510*/  LEA.HI.X R7, R3, UR6, R4, 0x3, P2 ;  /* 0x0000000603077c11 */ /* 0x000fe200090f1c04 */
[----:B------:R-:W2:Y:S01]  /*0520*/  LDG.E.CONSTANT R15, desc[UR14][R16.64+0x800] ;  /* 0x0008000e100f7981 */ /* 0x000ea2000c1e9900 */
[----:B------:R-:W-:Y:S01]  /*0530*/  IADD3 R3, P1, PT, R2, UR4, RZ ;  /* 0x0000000402037c10 */ /* 0x000fe2000ff3e0ff */
[----:B------:R-:W-:-:S02]  /*0540*/  VIADD R4, R11, 0xc00 ;  /* 0x00000c000b047836 */ /* 0x000fc40000000000 */
[----:B------:R-:W3:Y:S01]  /*0550*/  LDG.E.CONSTANT R12, desc[UR14][R16.64+0x1000] ;  /* 0x0010000e100c7981 */ /* 0x000ee2000c1e9900 */
[----:B------:R-:W-:-:S03]  /*0560*/  LEA.HI.X.SX32 R14, R2, RZ, 0x1, P1 ;  /* 0x000000ff020e7211 */ /* 0x000fc600008f0eff */
[----:B------:R-:W3:Y:S01]  /*0570*/  LDG.E.CONSTANT R21, desc[UR14][R16.64+0x1800] ;  /* 0x0018000e10157981 */ /* 0x000ee2000c1e9900 */
[----:B------:R-:W-:-:S03]  /*0580*/  LEA R2, P1, R3, UR10, 0x3 ;  /* 0x0000000a03027c11 */ /* 0x000fc6000f8218ff */
[----:B------:R-:W4:Y:S01]  /*0590*/  LDG.E.CONSTANT R19, desc[UR14][R6.64] ;  /* 0x0000000e06137981 */ /* 0x000f22000c1e9900 */
[----:B------:R-:W-:-:S03]  /*05a0*/  IADD3 R5, P2, PT, R4, UR4, RZ ;  /* 0x0000000404057c10 */ /* 0x000fc6000ff5e0ff */
[----:B------:R-:W4:Y:S01]  /*05b0*/  LDG.E.CONSTANT R18, desc[UR14][R6.64+0x800] ;  /* 0x0008000e06127981 */ /* 0x000f22000c1e9900 */
[----:B------:R-:W-:-:S03]  /*05c0*/  LEA.HI.X R3, R3, UR6, R14, 0x3, P1 ;  /* 0x0000000603037c11 */ /* 0x000fc600088f1c0e */
[----:B------:R-:W4:Y:S01]  /*05d0*/  LDG.E.CONSTANT R14, desc[UR14][R6.64+0x1000] ;  /* 0x0010000e060e7981 */ /* 0x000f22000c1e9900 */
[----:B------:R-:W-:-:S03]  /*05e0*/  LEA.HI.X.SX32 R22, R4, RZ, 0x1, P2 ;  /* 0x000000ff04167211 */ /* 0x000fc600010f0eff */
[----:B------:R-:W4:Y:S01]  /*05f0*/  LDG.E.CONSTANT R23, desc[UR14][R6.64+0x1800] ;  /* 0x0018000e06177981 */ /* 0x000f22000c1e9900 */
[----:B------:R-:W-:-:S03]  /*0600*/  LEA R4, P1, R5, UR10, 0x3 ;  /* 0x0000000a05047c11 */ /* 0x000fc6000f8218ff */
[----:B------:R-:W4:Y:S01]  /*0610*/  LDG.E.CONSTANT R20, desc[UR14][R2.64] ;  /* 0x0000000e02147981 */ /* 0x000f22000c1e9900 */
[----:B------:R-:W-:-:S03]  /*0620*/  LEA.HI.X R5, R5, UR6, R22, 0x3, P1 ;  /* 0x0000000605057c11 */ /* 0x000fc600088f1c16 */
        /* <DEDUP_REMOVED lines=18> */
.L_x_5369:
[----:B------:R-:W-:Y:S05]  /*0750*/  BSYNC.RECONVERGENT B2 ;  /* 0x0000000000027941 */ /* 0x000fea0003800200 */
.L_x_5368:
[----:B------:R-:W-:Y:S01]  /*0760*/  IMAD.IADD R2, R0, 0x1, -R11 ;  /* 0x0000000100027824 */ /* 0x000fe200078e0a0b */
[----:B------:R-:W-:Y:S04]  /*0770*/  BSSY.RECONVERGENT B2, `(.L_x_5371) ;  /* 0x000001b000027945 */ /* 0x000fe80003800200 */
[----:B------:R-:W-:-:S13]  /*0780*/  ISETP.GT.AND P1, PT, R2, 0x400, PT ;  /* 0x000004000200780c */ /* 0x000fda0003f24270 */
[----:B------:R-:W-:Y:S05]  /*0790*/  @!P1 BRA `(.L_x_5372) ;  /* 0x0000000000609947 */ /* 0x000fea0003800000 */
[----:B------:R-:W0:Y:S01]  /*07a0*/  LDCU UR5, c[0x0][0x384] ;  /* 0x00007080ff0577ac */ /* 0x000e220008000800 */
[C---:B------:R-:W-:Y:S01]  /*07b0*/  IADD3 R6, P0, PT, R11.reuse, UR4, RZ ;  /* 0x000000040b067c10 */ /* 0x040fe2000ff1e0ff */
[----:B------:R-:W-:-:S03]  /*07c0*/  VIADD R2, R11, 0x400 ;  /* 0x000004000b027836 */ /* 0x000fc60000000000 */
[----:B------:R-:W-:Y:S02]  /*07d0*/  LEA.HI.X.SX32 R5, R11, RZ, 0x1, P0 ;  /* 0x000000ff0b057211 */ /* 0x000fe400000f0eff */
[----:B------:R-:W-:Y:S02]  /*07e0*/  LEA R4, P1, R6, UR10, 0x3 ;  /* 0x0000000a06047c11 */ /* 0x000fe4000f8218ff */
[----:B------:R-:W-:-:S04]  /*07f0*/  IADD3 R3, P0, PT, R2, UR4, RZ ;  /* 0x0000000402037c10 */ /* 0x000fc8000ff1e0ff */
[----:B------:R-:W-:Y:S02]  /*0800*/  LEA.HI.X.SX32 R10, R2, RZ, 0x1, P0 ;  /* 0x000000ff020a7211 */ /* 0x000fe400000f0eff */
[C---:B------:R-:W-:Y:S02]  /*0810*/  LEA R2, P0, R3.reuse, UR10, 0x3 ;  /* 0x0000000a03027c11 */ /* 0x040fe4000f8018ff */
[----:B0-----:R-:W-:Y:S02]  /*0820*/  LEA.HI.X R5, R6, UR5, R5, 0x3, P1 ;  /* 0x0000000506057c11 */ /* 0x001fe400088f1c05 */
[----:B------:R-:W-:-:S03]  /*0830*/  LEA.HI.X R3, R3, UR5, R10, 0x3, P0 ;  /* 0x0000000503037c11 */ /* 0x000fc600080f1c0a */
[----:B------:R-:W2:Y:S04]  /*0840*/  LDG.E.CONSTANT R7, desc[UR14][R4.64] ;  /* 0x0000000e04077981 */ /* 0x000ea8000c1e9900 */
        /* <DEDUP_REMOVED lines=13> */
.L_x_5372:
[----:B------:R-:W-:Y:S05]  /*0920*/  BSYNC.RECONVERGENT B2 ;  /* 0x0000000000027941 */ /* 0x000fea0003800200 */
.L_x_5371:
[----:B------:R-:W-:-:S13]  /*0930*/  ISETP.LT.OR P0, PT, R11, R0, P0 ;  /* 0x000000000b00720c */ /* 0x000fda0000701670 */
[----:B------:R-:W-:Y:S05]  /*0940*/  @!P0 BRA `(.L_x_5364) ;  /* 0x00000000002c8947 */ /* 0x000fea0003800000 */
[----:B------:R-:W0:Y:S01]  /*0950*/  LDCU UR5, c[0x0][0x384] ;  /* 0x00007080ff0577ac */ /* 0x000e220008000800 */
[----:B------:R-:W-:-:S04]  /*0960*/  IADD3 R3, P0, PT, R11, UR4, RZ ;  /* 0x000000040b037c10 */ /* 0x000fc8000ff1e0ff */
[----:B------:R-:W-:Y:S02]  /*0970*/  LEA.HI.X.SX32 R4, R11, RZ, 0x1, P0 ;  /* 0x000000ff0b047211 */ /* 0x000fe400000f0eff */
[----:B------:R-:W-:-:S04]  /*0980*/  LEA R2, P0, R3, UR10, 0x3 ;  /* 0x0000000a03027c11 */ /* 0x000fc8000f8018ff */
[----:B0-----:R-:W-:-:S05]  /*0990*/  LEA.HI.X R3, R3, UR5, R4, 0x3, P0 ;  /* 0x0000000503037c11 */ /* 0x001fca00080f1c04 */
[----:B------:R-:W2:Y:S04]  /*09a0*/  LDG.E.CONSTANT R5, desc[UR14][R2.64] ;  /* 0x0000000e02057981 */ /* 0x000ea8000c1e9900 */
[----:B------:R-:W2:Y:S04]  /*09b0*/  LDG.E.CONSTANT R4, desc[UR14][R2.64+0x800] ;  /* 0x0008000e02047981 */ /* 0x000ea8000c1e9900 */
[----:B------:R-:W3:Y:S04]  /*09c0*/  LDG.E.CONSTANT R7, desc[UR14][R2.64+0x1000] ;  /* 0x0010000e02077981 */ /* 0x000ee8000c1e9900 */
[----:B------:R-:W3:Y:S01]  /*09d0*/  LDG.E.CONSTANT R6, desc[UR14][R2.64+0x1800] ;  /* 0x0018000e02067981 */ /* 0x000ee2000c1e9900 */
[----:B--2--5:R-:W-:-:S04]  /*09e0*/  IADD3 R4, PT, PT, R4, R8, R5 ;  /* 0x0000000804047210 */ /* 0x024fc80007ffe005 */
[----:B---3--:R-:W-:-:S07]  /*09f0*/  IADD3 R8, PT, PT, R6, R4, R7 ;  /* 0x0000000406087210 */ /* 0x008fce0007ffe007 */
.L_x_5364:
[----:B------:R-:W-:Y:S05]  /*0a00*/  BSYNC.RECONVERGENT B1 ;  /* 0x0000000000017941 */ /* 0x000fea0003800200 */
.L_x_5363:
[----:B------:R-:W-:-:S13]  /*0a10*/  ISETP.GE.AND P0, PT, R0, 0x100, PT ;  /* 0x000001000000780c */ /* 0x000fda0003f06270 */
[----:B------:R-:W-:Y:S05]  /*0a20*/  @!P0 BRA `(.L_x_5373) ;  /* 0x0000000000ac8947 */ /* 0x000fea0003800000 */
[----:B------:R-:W1:Y:S01]  /*0a30*/  S2R R6, SR_LANEID ;  /* 0x0000000000067919 */ /* 0x000e620000000000 */
[----:B-----5:R-:W2:Y:S01]  /*0a40*/  SHFL.DOWN PT, R0, R8, 0x1, 0x1f ;  /* 0x08201f0008007f89 */ /* 0x020ea200000e0000 */
[C---:B-1----:R-:W-:Y:S02]  /*0a50*/  ISETP.GT.AND P0, PT, R6.reuse, 0x1e, PT ;  /* 0x0000001e0600780c */ /* 0x042fe40003f04270 */
[----:B------:R-:W-:Y:S02]  /*0a60*/  ISETP.NE.AND P1, PT, R6, RZ, PT ;  /* 0x000000ff0600720c */ /* 0x000fe40003f25270 */
[----:B--2---:R-:W-:Y:S02]  /*0a70*/  SEL R3, R0, RZ, !P0 ;  /* 0x000000ff00037207 */ /* 0x004fe40004000000 */
[----:B------:R-:W-:-:S03]  /*0a80*/  ISETP.GT.AND P0, PT, R6, 0x1d, PT ;  /* 0x0000001d0600780c */ /* 0x000fc60003f04270 */
[----:B------:R-:W-:-:S05]  /*0a90*/  IMAD.IADD R3, R3, 0x1, R8 ;  /* 0x0000000103037824 */ /* 0x000fca00078e0208 */
[----:B------:R-:W1:Y:S01]  /*0aa0*/  SHFL.DOWN PT, R0, R3, 0x2, 0x1f ;  /* 0x08401f0003007f89 */ /* 0x000e6200000e0000 */
[----:B0-----:R-:W-:Y:S01]  /*0ab0*/  @!P1 MOV R4, 0x400 ;  /* 0x0000040000049802 */ /* 0x001fe20000000f00 */
[----:B------:R-:W0:Y:S01]  /*0ac0*/  @!P1 S2R R7, SR_CgaCtaId ;  /* 0x0000000000079919 */ /* 0x000e220000008800 */
[----:B-1----:R-:W-:Y:S02]  /*0ad0*/  SEL R0, R0, RZ, !P0 ;  /* 0x000000ff00007207 */ /* 0x002fe40004000000 */
[----:B------:R-:W-:-:S03]  /*0ae0*/  ISETP.GT.AND P0, PT, R6, 0x1b, PT ;  /* 0x0000001b0600780c */ /* 0x000fc60003f04270 */
[----:B------:R-:W-:-:S05]  /*0af0*/  IMAD.IADD R0, R3, 0x1, R0 ;  /* 0x0000000103007824 */ /* 0x000fca00078e0200 */
[----:B------:R-:W1:Y:S01]  /*0b00*/  SHFL.DOWN PT, R2, R0, 0x4, 0x1f ;  /* 0x08801f0000027f89 */ /* 0x000e6200000e0000 */
[----:B0-----:R-:W-:Y:S02]  /*0b10*/  @!P1 LEA R7, R7, R4, 0x18 ;  /* 0x0000000407079211 */ /* 0x001fe400078ec0ff */
[----:B-1----:R-:W-:Y:S02]  /*0b20*/  SEL R5, R2, RZ, !P0 ;  /* 0x000000ff02057207 */ /* 0x002fe40004000000 */
        /* <DEDUP_REMOVED lines=19> */
[----:B0-----:R-:W-:Y:S04]  /*0c60*/  LDS R0, [UR4+0xc] ;  /* 0x00000c04ff007984 */ /* 0x001fe80008000800 */
[----:B------:R-:W0:Y:S04]  /*0c70*/  LDS.128 R4, [UR4+0x10] ;  /* 0x00001004ff047984 */ /* 0x000e280008000c00 */
[----:B------:R-:W1:Y:S01]  /*0c80*/  LDS.64 R8, [UR4+0x20] ;  /* 0x00002004ff087984 */ /* 0x000e620008000a00 */
[----:B0-----:R-:W-:-:S04]  /*0c90*/  IADD3 R0, PT, PT, R4, R0, R3 ;  /* 0x0000000004007210 */ /* 0x001fc80007ffe003 */
[----:B------:R-:W-:-:S04]  /*0ca0*/  IADD3 R0, PT, PT, R6, R0, R5 ;  /* 0x0000000006007210 */ /* 0x000fc80007ffe005 */
[----:B-1----:R-:W-:-:S05]  /*0cb0*/  IADD3 R0, PT, PT, R8, R0, R7 ;  /* 0x0000000008007210 */ /* 0x002fca0007ffe007 */
[----:B------:R-:W-:Y:S01]  /*0cc0*/  IMAD.IADD R3, R0, 0x1, R9 ;  /* 0x0000000100037824 */ /* 0x000fe200078e0209 */
[----:B------:R-:W-:Y:S06]  /*0cd0*/  BRA `(.L_x_5374) ;  /* 0x0000003000c07947 */ /* 0x000fec0003800000 */
.L_x_5373:
[----:B------:R-:W-:Y:S01]  /*0ce0*/  LOP3.LUT R2, R9, 0x3e0, RZ, 0xc0, !PT ;  /* 0x000003e009027812 */ /* 0x000fe200078ec0ff */
[----:B------:R-:W1:Y:S03]  /*0cf0*/  S2R R10, SR_LANEID ;  /* 0x00000000000a7919 */ /* 0x000e660000000000 */
[----:B0-----:R-:W-:Y:S01]  /*0d00*/  LOP3.LUT R5, RZ, R2, RZ, 0x33, !PT ;  /* 0x00000002ff057212 */ /* 0x001fe200078e33ff */
[----:B------:R-:W-:-:S04]  /*0d10*/  VIADD R3, R2, 0x20 ;  /* 0x0000002002037836 */ /* 0x000fc80000000000 */
[----:B------:R-:W-:Y:S01]  /*0d20*/  IMAD.IADD R5, R0, 0x1, R5 ;  /* 0x0000000100057824 */ /* 0x000fe200078e0205 */
[----:B------:R-:W-:-:S04]  /*0d30*/  ISETP.GT.AND P0, PT, R3, R0, PT ;  /* 0x000000000300720c */ /* 0x000fc80003f04270 */
[----:B------:R-:W-:-:S05]  /*0d40*/  SEL R5, R5, 0x1f, P0 ;  /* 0x0000001f05057807 */ /* 0x000fca0000000000 */
[----:B-----5:R-:W0:Y:S01]  /*0d50*/  SHFL.DOWN PT, R2, R8, 0x1, R5 ;  /* 0x0820000008027989 */ /* 0x020e2200000e0005 */
[CC--:B-1----:R-:W-:Y:S01]  /*0d60*/  ISETP.GE.AND P0, PT, R10.reuse, R5.reuse, PT ;  /* 0x000000050a00720c */ /* 0x0c2fe20003f06270 */
[C---:B------:R-:W-:Y:S01]  /*0d70*/  VIADD R4, R10.reuse, 0x2 ;  /* 0x000000020a047836 */ /* 0x040fe20000000000 */
[C---:B------:R-:W-:Y:S01]  /*0d80*/  ISETP.NE.AND P1, PT, R10.reuse, RZ, PT ;  /* 0x000000ff0a00720c */ /* 0x040fe20003f25270 */
[----:B------:R-:W-:Y:S01]  /*0d90*/  VIADD R6, R10, 0x4 ;  /* 0x000000040a067836 */ /* 0x000fe20000000000 */
[----:B0-----:R-:W-:Y:S02]  /*0da0*/  SEL R3, R2, RZ, !P0 ;  /* 0x000000ff02037207 */ /* 0x001fe40004000000 */
[----:B------:R-:W-:-:S03]  /*0db0*/  ISETP.GT.AND P0, PT, R4, R5, PT ;  /* 0x000000050400720c */ /* 0x000fc60003f04270 */
[----:B------:R-:W-:-:S06]  /*0dc0*/  IMAD.IADD R2, R3, 0x1, R8 ;  /* 0x0000000103027824 */ /* 0x000fcc00078e0208 */
[----:B------:R-:W0:Y:S01]  /*0dd0*/  @!P1 S2R R11, SR_CgaCtaId ;  /* 0x00000000000b9919 */ /* 0x000e220000008800 */
[----:B------:R-:W-:Y:S02]  /*0de0*/  @!P1 MOV R8, 0x400 ;  /* 0x0000040000089802 */ /* 0x000fe40000000f00 */
[----:B------:R-:W-:Y:S01]  /*0df0*/  @!P1 SHF.R.U32.HI R7, RZ, 0x3, R9 ;  /* 0x00000003ff079819 */ /* 0x000fe20000011609 */
[----:B------:R-:W1:Y:S03]  /*0e00*/  SHFL.DOWN PT, R3, R2, 0x2, R5 ;  /* 0x0840000002037989 */ /* 0x000e6600000e0005 */
[----:B------:R-:W-:Y:S02]  /*0e10*/  @!P1 LOP3.LUT R7, R7, 0x7c, RZ, 0xc0, !PT ;  /* 0x0000007c07079812 */ /* 0x000fe400078ec0ff */
[----:B-1----:R-:W-:Y:S02]  /*0e20*/  SEL R3, R3, RZ, !P0 ;  /* 0x000000ff03037207 */ /* 0x002fe40004000000 */
[----:B------:R-:W-:-:S02]  /*0e30*/  ISETP.GT.AND P0, PT, R6, R5, PT ;  /* 0x000000050600720c */ /* 0x000fc40003f04270 */
[----:B0-----:R-:W-:Y:S01]  /*0e40*/  @!P1 LEA R8, R11, R8, 0x18 ;  /* 0x000000080b089211 */ /* 0x001fe200078ec0ff */
[----:B------:R-:W-:Y:S02]  /*0e50*/  IMAD.IADD R4, R2, 0x1, R3 ;  /* 0x0000000102047824 */ /* 0x000fe400078e0203 */
[----:B------:R-:W-:Y:S02]  /*0e60*/  VIADD R2, R10, 0x8 ;  /* 0x000000080a027836 */ /* 0x000fe40000000000 */
[----:B------:R-:W-:Y:S01]  /*0e70*/  @!P1 IMAD.IADD R8, R7, 0x1, R8 ;  /* 0x0000000107089824 */ /* 0x000fe200078e0208 */
[----:B------:R-:W0:Y:S02]  /*0e80*/  SHFL.DOWN PT, R3, R4, 0x4, R5 ;  /* 0x0880000004037989 */ /* 0x000e2400000e0005 */
        /* <DEDUP_REMOVED lines=21> */
[----:B------:R-:W0:Y:S04]  /*0fe0*/  LDS.128 R4, [UR4+0x10] ;  /* 0x00001004ff047984 */ /* 0x000e280008000c00 */
[----:B------:R-:W1:Y:S04]  /*0ff0*/  LDS R2, [UR4+0xc] ;  /* 0x00000c04ff027984 */ /* 0x000e680008000800 */
[----:B----4-:R-:W2:Y:S01]  /*1000*/  LDS.64 R8, [UR4+0x20] ;  /* 0x00002004ff087984 */ /* 0x010ea20008000a00 */
        /* <DEDUP_REMOVED lines=16> */
.L_x_5360:
[----:B------:R-:W0:Y:S01]  /*1110*/  S2R R0, SR_TID.X ;  /* 0x0000000000007919 */ /* 0x000e220000002100 */
[----:B------:R-:W1:Y:S01]  /*1120*/  LDC.64 R28, c[0x0][0x380] ;  /* 0x0000e000ff1c7b82 */ /* 0x000e620000000a00 */
[----:B0-----:R-:W-:-:S04]  /*1130*/  IMAD.SHL.U32 R24, R0, 0x4, RZ ;  /* 0x0000000400187824 */ /* 0x001fc800078e00ff */
[----:B------:R-:W-:-:S04]  /*1140*/  VIADD R5, R24, UR4 ;  /* 0x0000000418057c36 */ /* 0x000fc80008000000 */
[----:B-1----:R-:W-:-:S05]  /*1150*/  IMAD.WIDE.U32 R28, R5, 0x8, R28 ;  /* 0x00000008051c7825 */ /* 0x002fca00078e001c */
[----:B------:R-:W2:Y:S04]  /*1160*/  LDG.E.128.CONSTANT R8, desc[UR14][R28.64] ;  /* 0x0000000e1c087981 */ /* 0x000ea8000c1e9d00 */
[----:B------:R-:W2:Y:S04]  /*1170*/  LDG.E.128.CONSTANT R12, desc[UR14][R28.64+0x10] ;  /* 0x0000100e1c0c7981 */ /* 0x000ea8000c1e9d00 */
[----:B------:R-:W3:Y:S04]  /*1180*/  LDG.E.128.CONSTANT R16, desc[UR14][R28.64+0x2000] ;  /* 0x0020000e1c107981 */ /* 0x000ee8000c1e9d00 */
[----:B------:R-:W4:Y:S04]  /*1190*/  LDG.E.128.CONSTANT R4, desc[UR14][R28.64+0x2010] ;  /* 0x0020100e1c047981 */ /* 0x000f28000c1e9d00 */
[----:B------:R-:W5:Y:S01]  /*11a0*/  LDG.E.128.CONSTANT R20, desc[UR14][R28.64+0x6010] ;  /* 0x0060100e1c147981 */ /* 0x000f62000c1e9d00 */
[----:B--2---:R-:W-:-:S03]  /*11b0*/  IADD3 R13, PT, PT, R12, R10, R8 ;  /* 0x0000000a0c0d7210 */ /* 0x004fc60007ffe008 */
[----:B------:R-:W2:Y:S01]  /*11c0*/  LDG.E.128.CONSTANT R8, desc[UR14][R28.64+0x4000] ;  /* 0x0040000e1c087981 */ /* 0x000ea2000c1e9d00 */
[----:B---3--:R-:W-:-:S03]  /*11d0*/  IADD3 R17, PT, PT, R16, R13, R14 ;  /* 0x0000000d10117210 */ /* 0x008fc60007ffe00e */
[----:B------:R-:W3:Y:S01]  /*11e0*/  LDG.E.128.CONSTANT R12, desc[UR14][R28.64+0x4010] ;  /* 0x0040100e1c0c7981 */ /* 0x000ee2000c1e9d00 */
[----:B----4-:R-:W-:-:S03]  /*11f0*/  IADD3 R5, PT, PT, R4, R17, R18 ;  /* 0x0000001104057210 */ /* 0x010fc60007ffe012 */
[----:B------:R-:W4:Y:S01]  /*1200*/  LDG.E.128.CONSTANT R16, desc[UR14][R28.64+0x6000] ;  /* 0x0060000e1c107981 */ /* 0x000f22000c1e9d00 */
[----:B------:R-:W-:-:S04]  /*1210*/  ISETP.GE.U32.AND P0, PT, R26, UR5, PT ;  /* 0x000000051a007c0c */ /* 0x000fc8000bf06070 */
[----:B------:R-:W-:Y:S02]  /*1220*/  ISETP.GE.U32.AND.EX P0, PT, R25, UR17, PT, P0 ;  /* 0x0000001119007c0c */ /* 0x000fe4000bf06100 */
[----:B--2---:R-:W-:-:S04]  /*1230*/  IADD3 R5, PT, PT, R8, R5, R6 ;  /* 0x0000000508057210 */ /* 0x004fc80007ffe006 */
[----:B---3--:R-:W-:-:S04]  /*1240*/  IADD3 R5, PT, PT, R12, R5, R10 ;  /* 0x000000050c057210 */ /* 0x008fc80007ffe00a */
[----:B----4-:R-:W-:-:S04]  /*1250*/  IADD3 R5, PT, PT, R16, R5, R14 ;  /* 0x0000000510057210 */ /* 0x010fc80007ffe00e */
[----:B-----5:R-:W-:-:S05]  /*1260*/  IADD3 R5, PT, PT, R20, R5, R18 ;  /* 0x0000000514057210 */ /* 0x020fca0007ffe012 */
[----:B------:R-:W-:Y:S01]  /*1270*/  IMAD.IADD R25, R22, 0x1, R5 ;  /* 0x0000000116197824 */ /* 0x000fe200078e0205 */
[----:B------:R-:W-:Y:S06]  /*1280*/  @!P0 BRA `(.L_x_5375) ;  /* 0x00000008009c8947 */ /* 0x000fec0003800000 */
[----:B------:R-:W-:Y:S01]  /*1290*/  UIADD3 UR6, UP0, UPT, UR5, UR4, URZ ;  /* 0x0000000405067290 */ /* 0x000fe2000ff1e0ff */
[----:B------:R-:W-:Y:S01]  /*12a0*/  IADD3 R23, P2, PT, R2, -0x1000, RZ ;  /* 0xfffff00002177810 */ /* 0x000fe20007f5e0ff */
[----:B------:R-:W0:Y:S03]  /*12b0*/  LDCU UR11, c[0x0][0x384] ;  /* 0x00007080ff0b77ac */ /* 0x000e260008000800 */
[----:B------:R-:W-:Y:S01]  /*12c0*/  IADD3.X R22, PT, PT, R3, -0x1, RZ, P2, !PT ;  /* 0xffffffff03167810 */ /* 0x000fe200017fe4ff */
[----:B------:R-:W-:Y:S01]  /*12d0*/  UIADD3.X UR7, UPT, UPT, URZ, UR17, URZ, UP0, !UPT ;  /* 0x00000011ff077290 */ /* 0x000fe200087fe4ff */
[----:B------:R-:W-:Y:S01]  /*12e0*/  ISETP.LT.U32.AND P0, PT, R23, UR6, PT ;  /* 0x0000000617007c0c */ /* 0x000fe2000bf01070 */
[----:B------:R-:W-:Y:S01]  /*12f0*/  UMOV UR4, URZ ;  /* 0x000000ff00047c82 */ /* 0x000fe20008000000 */
[----:B------:R-:W-:Y:S01]  /*1300*/  IADD3 R21, P1, PT, R0, UR6, RZ ;  /* 0x0000000600157c10 */ /* 0x000fe2000ff3e0ff */
[----:B------:R-:W-:-:S02]  /*1310*/  UMOV UR8, UR6 ;  /* 0x0000000600087c82 */ /* 0x000fc40008000000 */
[----:B------:R-:W-:Y:S01]  /*1320*/  IMAD.U32 R5, RZ, RZ, UR7 ;  /* 0x00000007ff057e24 */ /* 0x000fe2000f8e00ff */
[----:B------:R-:W-:Y:S01]  /*1330*/  LEA R20, P2, R21, UR10, 0x3 ;  /* 0x0000000a15147c11 */ /* 0x000fe2000f8418ff */
[----:B------:R-:W-:Y:S01]  /*1340*/  IMAD.X R4, RZ, RZ, UR7, P1 ;  /* 0x00000007ff047e24 */ /* 0x000fe200088e06ff */
[----:B------:R-:W-:Y:S02]  /*1350*/  UMOV UR9, UR7 ;  /* 0x0000000700097c82 */ /* 0x000fe40008000000 */
[----:B------:R-:W-:Y:S02]  /*1360*/  ISETP.GT.U32.AND.EX P0, PT, R5, R22, PT, P0 ;  /* 0x000000160500720c */ /* 0x000fe40003f04100 */
[----:B0-----:R-:W-:-:S11]  /*1370*/  LEA.HI.X R21, R21, UR11, R4, 0x3, P2 ;  /* 0x0000000b15157c11 */ /* 0x001fd600090f1c04 */
[----:B------:R-:W-:Y:S05]  /*1380*/  @P0 BRA `(.L_x_5376) ;  /* 0x00000000009c0947 */ /* 0x000fea0003800000 */
[----:B------:R-:W0:Y:S01]  /*1390*/  LDC.64 R2, c[0x0][0x3b8] ;  /* 0x0000ee00ff027b82 */ /* 0x000e220000000a00 */
[----:B------:R-:W1:Y:S01]  /*13a0*/  LDCU.64 UR10, c[0x0][0x380] ;  /* 0x00007000ff0a77ac */ /* 0x000e620008000a00 */
[----:B------:R-:W-:Y:S01]  /*13b0*/  NOP ;  /* 0x0000000000007918 */ /* 0x000fe20000000000 */
.L_x_5377:
[----:B------:R-:W-:-:S05]  /*13c0*/  IADD3 R4, P0, PT, R24, UR6, RZ ;  /* 0x0000000618047c10 */ /* 0x000fca000ff1e0ff */
[----:B------:R-:W-:Y:S01]  /*13d0*/  IMAD.X R5, RZ, RZ, UR7, P0 ;  /* 0x00000007ff057e24 */ /* 0x000fe200080e06ff */
[----:B-1----:R-:W-:-:S04]  /*13e0*/  LEA R26, P0, R4, UR10, 0x3 ;  /* 0x0000000a041a7c11 */ /* 0x002fc8000f8018ff */
[----:B------:R-:W-:-:S05]  /*13f0*/  LEA.HI.X R27, R4, UR11, R5, 0x3, P0 ;  /* 0x0000000b041b7c11 */ /* 0x000fca00080f1c05 */
[----:B------:R-:W2:Y:S04]  /*1400*/  LDG.E.128.CONSTANT R12, desc[UR14][R26.64] ;  /* 0x0000000e1a0c7981 */ /* 0x000ea8000c1e9d00 */
[----:B------:R-:W3:Y:S04]  /*1410*/  LDG.E.128.CONSTANT R16, desc[UR14][R26.64+0x10] ;  /* 0x0000100e1a107981 */ /* 0x000ee8000c1e9d00 */
[----:B------:R-:W4:Y:S04]  /*1420*/  LDG.E.128.CONSTANT R8, desc[UR14][R26.64+0x2000] ;  /* 0x0020000e1a087981 */ /* 0x000f28000c1e9d00 */
[----:B------:R-:W5:Y:S01]  /*1430*/  LDG.E.128.CONSTANT R4, desc[UR14][R26.64+0x2010] ;  /* 0x0020100e1a047981 */ /* 0x000f62000c1e9d00 */
[----:B--2---:R-:W-:-:S04]  /*1440*/  IADD3 R13, PT, PT, R14, R25, R12 ;  /* 0x000000190e0d7210 */ /* 0x004fc80007ffe00c */
[----:B---3--:R-:W-:Y:S02]  /*1450*/  IADD3 R17, PT, PT, R18, R13, R16 ;  /* 0x0000000d12117210 */ /* 0x008fe40007ffe010 */
[----:B------:R-:W2:Y:S02]  /*1460*/  LDG.E.128.CONSTANT R12, desc[UR14][R26.64+0x4000] ;  /* 0x0040000e1a0c7981 */ /* 0x000ea4000c1e9d00 */
[----:B----4-:R-:W-:Y:S02]  /*1470*/  IADD3 R17, PT, PT, R10, R17, R8 ;  /* 0x000000110a117210 */ /* 0x010fe40007ffe008 */
[----:B------:R-:W5:Y:S02]  /*1480*/  LDG.E.128.CONSTANT R8, desc[UR14][R26.64+0x4010] ;  /* 0x0040100e1a087981 */ /* 0x000f64000c1e9d00 */
[----:B-----5:R-:W-:Y:S02]  /*1490*/  IADD3 R9, PT, PT, R6, R17, R4 ;  /* 0x0000001106097210 */ /* 0x020fe40007ffe004 */
[----:B------:R-:W0:Y:S04]  /*14a0*/  LDG.E.128.CONSTANT R4, desc[UR14][R26.64+0x6000] ;  /* 0x0060000e1a047981 */ /* 0x000e28000c1e9d00 */
[----:B------:R-:W3:Y:S01]  /*14b0*/  LDG.E.128.CONSTANT R16, desc[UR14][R26.64+0x6010] ;  /* 0x0060100e1a107981 */ /* 0x000ee2000c1e9d00 */
[----:B--2---:R-:W-:Y:S01]  /*14c0*/  IADD3 R9, PT, PT, R14, R9, R12 ;  /* 0x000000090e097210 */ /* 0x004fe20007ffe00c */
[----:B------:R-:W-:-:S03]  /*14d0*/  UIADD3 UR8, UP0, UPT, UR5, UR8, URZ ;  /* 0x0000000805087290 */ /* 0x000fc6000ff1e0ff */
[----:B------:R-:W-:Y:S01]  /*14e0*/  IADD3 R9, PT, PT, R10, R9, R8 ;  /* 0x000000090a097210 */ /* 0x000fe20007ffe008 */
[----:B------:R-:W-:Y:S01]  /*14f0*/  UIADD3.X UR9, UPT, UPT, UR17, UR9, URZ, UP0, !UPT ;  /* 0x0000000911097290 */ /* 0x000fe200087fe4ff */
[----:B0-----:R-:W-:-:S04]  /*1500*/  IADD3 R5, P1, PT, R2, -UR6, RZ ;  /* 0x8000000602057c10 */ /* 0x001fc8000ff3e0ff */
[----:B------:R-:W-:Y:S02]  /*1510*/  ISETP.GE.U32.AND P0, PT, R5, UR5, PT ;  /* 0x0000000505007c0c */ /* 0x000fe4000bf06070 */
[----:B------:R-:W-:-:S04]  /*1520*/  IADD3.X R5, PT, PT, R3, ~UR7, RZ, P1, !PT ;  /* 0x8000000703057c10 */ /* 0x000fc80008ffe4ff */
[----:B------:R-:W-:Y:S02]  /*1530*/  ISETP.GE.U32.AND.EX P0, PT, R5, UR17, PT, P0 ;  /* 0x0000001105007c0c */ /* 0x000fe4000bf06100 */
[----:B------:R-:W-:-:S04]  /*1540*/  IADD3 R5, PT, PT, R6, R9, R4 ;  /* 0x0000000906057210 */ /* 0x000fc80007ffe004 */
[----:B---3--:R-:W-:-:S07]  /*1550*/  IADD3 R25, PT, PT, R18, R5, R16 ;  /* 0x0000000512197210 */ /* 0x008fce0007ffe010 */
[----:B------:R-:W-:Y:S05]  /*1560*/  @!P0 BRA `(.L_x_5375) ;  /* 0x0000000400e48947 */ /* 0x000fea0003800000 */
[----:B------:R-:W-:Y:S02]  /*1570*/  UIADD3 UR6, UP0, UPT, UR5, UR6, URZ ;  /* 0x0000000605067290 */ /* 0x000fe4000ff1e0ff */
[----:B------:R-:W-:Y:S01]  /*1580*/  IMAD.U32 R5, RZ, RZ, UR5 ;  /* 0x00000005ff057e24 */ /* 0x000fe2000f8e00ff */
[----:B------:R-:W-:Y:S02]  /*1590*/  UIADD3 UR4, UPT, UPT, UR4, 0x1, URZ ;  /* 0x0000000104047890 */ /* 0x000fe4000fffe0ff */
[----:B------:R-:W-:Y:S01]  /*15a0*/  UIADD3.X UR7, UPT, UPT, UR17, UR7, URZ, UP0, !UPT ;  /* 0x0000000711077290 */ /* 0x000fe200087fe4ff */
[----:B------:R-:W-:Y:S01]  /*15b0*/  IMAD.WIDE R20, R5, 0x8, R20 ;  /* 0x0000000805147825 */ /* 0x000fe200078e0214 */
[----:B------:R-:W-:-:S04]  /*15c0*/  ISETP.LT.U32.AND P0, PT, R23, UR6, PT ;  /* 0x0000000617007c0c */ /* 0x000fc8000bf01070 */
[----:B------:R-:W-:-:S05]  /*15d0*/  IMAD.U32 R7, RZ, RZ, UR7 ;  /* 0x00000007ff077e24 */ /* 0x000fca000f8e00ff */
[----:B------:R-:W-:-:S13]  /*15e0*/  ISETP.GT.U32.AND.EX P0, PT, R7, R22, PT, P0 ;  /* 0x000000160700720c */ /* 0x000fda0003f04100 */
[----:B------:R-:W-:Y:S05]  /*15f0*/  @!P0 BRA `(.L_x_5377) ;  /* 0xfffffffc00708947 */ /* 0x000fea000383ffff */
.L_x_5376:
[----:B------:R-:W-:Y:S01]  /*1600*/  IMAD.U32 R4, RZ, RZ, UR7 ;  /* 0x00000007ff047e24 */ /* 0x000fe2000f8e00ff */
[----:B------:R-:W-:-:S04]  /*1610*/  ISETP.LE.U32.AND P0, PT, R2, UR6, PT ;  /* 0x0000000602007c0c */ /* 0x000fc8000bf03070 */
[----:B------:R-:W-:-:S13]  /*1620*/  ISETP.GE.U32.AND.EX P0, PT, R4, R3, PT, P0 ;  /* 0x000000030400720c */ /* 0x000fda0003f06100 */
[----:B------:R-:W-:Y:S05]  /*1630*/  @P0 BRA `(.L_x_5375) ;  /* 0x0000000400b00947 */ /* 0x000fea0003800000 */
[----:B------:R-:W-:Y:S01]  /*1640*/  VIADD R5, R2, -UR6 ;  /* 0x8000000602057c36 */ /* 0x000fe20008000000 */
[----:B------:R-:W-:Y:S04]  /*1650*/  BSSY.RECONVERGENT B1, `(.L_x_5375) ;  /* 0x000006a000017945 */ /* 0x000fe80003800200 */
[----:B------:R-:W-:-:S13]  /*1660*/  ISETP.GE.AND P0, PT, R0, R5, PT ;  /* 0x000000050000720c */ /* 0x000fda0003f06270 */
[----:B------:R-:W-:Y:S05]  /*1670*/  @P0 BRA `(.L_x_5378) ;  /* 0x00000004009c0947 */ /* 0x000fea0003800000 */
[----:B------:R-:W0:Y:S01]  /*1680*/  LDC R7, c[0x0][0x3c0] ;  /* 0x0000f000ff077b82 */ /* 0x000e220000000800 */
[----:B------:R-:W-:Y:S01]  /*1690*/  LOP3.LUT R3, RZ, R0, RZ, 0x33, !PT ;  /* 0x00000000ff037212 */ /* 0x000fe200078e33ff */
[----:B------:R-:W-:Y:S01]  /*16a0*/  USHF.L.U32 UR6, UR16, 0xc, URZ ;  /* 0x0000000c10067899 */ /* 0x000fe200080006ff */
[----:B------:R-:W-:Y:S03]  /*16b0*/  BSSY.RECONVERGENT B2, `(.L_x_5379) ;  /* 0x0000019000027945 */ /* 0x000fe60003800200 */
[----:B------:R-:W-:Y:S02]  /*16c0*/  IMAD.IADD R3, R3, 0x1, R2 ;  /* 0x0000000103037824 */ /* 0x000fe400078e0202 */
[----:B------:R-:W-:-:S03]  /*16d0*/  IMAD.U32 R2, RZ, RZ, UR6 ;  /* 0x00000006ff027e24 */ /* 0x000fc6000f8e00ff */
[C---:B------:R-:W-:Y:S02]  /*16e0*/  LOP3.LUT R4, R3.reuse, 0x300, RZ, 0xc0, !PT ;  /* 0x0000030003047812 */ /* 0x040fe400078ec0ff */
[C---:B------:R-:W-:Y:S02]  /*16f0*/  IADD3 R2, PT, PT, R3.reuse, -UR5, -R2 ;  /* 0x8000000503027c10 */ /* 0x040fe4000fffe802 */
[----:B------:R-:W-:Y:S01]  /*1700*/  ISETP.NE.AND P0, PT, R4, 0x300, PT ;  /* 0x000003000400780c */ /* 0x000fe20003f05270 */
[----:B------:R-:W-:Y:S01]  /*1710*/  IMAD.MOV.U32 R4, RZ, RZ, R0 ;  /* 0x000000ffff047224 */ /* 0x000fe200078e0000 */
[----:B------:R-:W-:Y:S01]  /*1720*/  LEA.HI R3, R3, 0x1, RZ, 0x18 ;  /* 0x0000000103037811 */ /* 0x000fe200078fc0ff */
[----:B0-----:R-:W-:-:S04]  /*1730*/  IMAD R7, R7, UR4, RZ ;  /* 0x0000000407077c24 */ /* 0x001fc8000f8e02ff */
[----:B------:R-:W-:-:S05]  /*1740*/  IMAD R2, R7, -0x1000, R2 ;  /* 0xfffff00007027824 */ /* 0x000fca00078e0202 */
[----:B------:R-:W-:Y:S01]  /*1750*/  ISETP.GE.U32.AND P1, PT, R2, 0x300, PT ;  /* 0x000003000200780c */ /* 0x000fe20003f26070 */
[----:B------:R-:W-:-:S12]  /*1760*/  @!P0 BRA `(.L_x_5380) ;  /* 0x0000000000348947 */ /* 0x000fd80003800000 */
[----:B------:R-:W-:Y:S01]  /*1770*/  LOP3.LUT R3, R3, 0x3, RZ, 0xc0, !PT ;  /* 0x0000000303037812 */ /* 0x000fe200078ec0ff */
[----:B------:R-:W-:-:S04]  /*1780*/  IMAD.MOV.U32 R4, RZ, RZ, R0 ;  /* 0x000000ffff047224 */ /* 0x000fc800078e0000 */
[----:B------:R-:W-:-:S07]  /*1790*/  IMAD.MOV R6, RZ, RZ, -R3 ;  /* 0x000000ffff067224 */ /* 0x000fce00078e0a03 */
.L_x_5381:
        /* <DEDUP_REMOVED lines=8> */
[----:B--2---:R-:W-:-:S10]  /*1820*/  IMAD.IADD R25, R2, 0x1, R25 ;  /* 0x0000000102197824 */ /* 0x004fd400078e0219 */
[----:B------:R-:W-:Y:S05]  /*1830*/  @P0 BRA `(.L_x_5381) ;  /* 0xfffffffc00d80947 */ /* 0x000fea000383ffff */
.L_x_5380:
[----:B------:R-:W-:Y:S05]  /*1840*/  BSYNC.RECONVERGENT B2 ;  /* 0x0000000000027941 */ /* 0x000fea0003800200 */
.L_x_5379:
[----:B------:R-:W-:Y:S05]  /*1850*/  @!P1 BRA `(.L_x_5378) ;  /* 0x0000000400249947 */ /* 0x000fea0003800000 */
[----:B------:R-:W-:Y:S01]  /*1860*/  IMAD.IADD R7, R5, 0x1, -R4 ;  /* 0x0000000105077824 */ /* 0x000fe200078e0a04 */
[----:B------:R-:W-:Y:S01]  /*1870*/  IADD3 R3, P0, PT, R4, UR8, RZ ;  /* 0x0000000804037c10 */ /* 0x000fe2000ff1e0ff */
[----:B------:R-:W-:Y:S03]  /*1880*/  BSSY.RECONVERGENT B2, `(.L_x_5382) ;  /* 0x0000027000027945 */ /* 0x000fe60003800200 */
[----:B------:R-:W-:Y:S01]  /*1890*/  ISETP.GT.AND P1, PT, R7, 0xc00, PT ;  /* 0x00000c000700780c */ /* 0x000fe20003f24270 */
[----:B------:R-:W-:Y:S01]  /*18a0*/  IMAD.X R6, RZ, RZ, UR9, P0 ;  /* 0x00000009ff067e24 */ /* 0x000fe200080e06ff */
[----:B------:R-:W-:-:S04]  /*18b0*/  LEA R2, P0, R3, UR10, 0x3 ;  /* 0x0000000a03027c11 */ /* 0x000fc8000f8018ff */
[----:B------:R-:W-:Y:S02]  /*18c0*/  LEA.HI.X R3, R3, UR11, R6, 0x3, P0 ;  /* 0x0000000b03037c11 */ /* 0x000fe400080f1c06 */
[----:B------:R-:W-:-:S05]  /*18d0*/  PLOP3.LUT P0, PT, PT, PT, PT, 0x80, 0x8 ;  /* 0x000000000008781c */ /* 0x000fca0003f0f070 */
[----:B------:R-:W-:Y:S08]  /*18e0*/  @!P1 BRA `(.L_x_5383) ;  /* 0x0000000000809947 */ /* 0x000ff00003800000 */
[----:B------:R-:W-:Y:S01]  /*18f0*/  PLOP3.LUT P0, PT, PT, PT, PT, 0x8, 0x80 ;  /* 0x000000000080781c */ /* 0x000fe20003f0e170 */
[----:B------:R-:W-:-:S12]  /*1900*/  VIADD R7, R5, 0xfffff400 ;  /* 0xfffff40005077836 */ /* 0x000fd80000000000 */
.L_x_5384:
        /* <DEDUP_REMOVED lines=15> */
[----:B------:R0:W5:Y:S01]  /*1a00*/  LDG.E.CONSTANT R9, desc[UR14][R2.64+0x7800] ;  /* 0x0078000e02097981 */ /* 0x000162000c1e9900 */
[----:B------:R-:W-:-:S05]  /*1a10*/  VIADD R4, R4, 0x1000 ;  /* 0x0000100004047836 */ /* 0x000fca0000000000 */
[----:B------:R-:W-:Y:S02]  /*1a20*/  ISETP.GE.AND P1, PT, R4, R7, PT ;  /* 0x000000070400720c */ /* 0x000fe40003f26270 */
[----:B--2---:R-:W-:Y:S02]  /*1a30*/  IADD3 R10, PT, PT, R12, R25, R10 ;  /* 0x000000190c0a7210 */ /* 0x004fe40007ffe00a */
[----:B------:R-:W-:-:S05]  /*1a40*/  IADD3 R12, P2, PT, R2, 0x8000, RZ ;  /* 0x00008000020c7810 */ /* 0x000fca0007f5e0ff */
[----:B0-----:R-:W-:Y:S01]  /*1a50*/  IMAD.X R3, RZ, RZ, R3, P2 ;  /* 0x000000ffff037224 */ /* 0x001fe200010e0603 */
[----:B---3--:R-:W-:Y:S01]  /*1a60*/  IADD3 R10, PT, PT, R14, R10, R13 ;  /* 0x0000000a0e0a7210 */ /* 0x008fe20007ffe00d */
[----:B------:R-:W-:-:S03]  /*1a70*/  IMAD.MOV.U32 R2, RZ, RZ, R12 ;  /* 0x000000ffff027224 */ /* 0x000fc600078e000c */
[----:B----4-:R-:W-:-:S04]  /*1a80*/  IADD3 R10, PT, PT, R16, R10, R15 ;  /* 0x0000000a100a7210 */ /* 0x010fc80007ffe00f */
[----:B-----5:R-:W-:-:S04]  /*1a90*/  IADD3 R10, PT, PT, R18, R10, R17 ;  /* 0x0000000a120a7210 */ /* 0x020fc80007ffe011 */
[----:B------:R-:W-:-:S04]  /*1aa0*/  IADD3 R10, PT, PT, R20, R10, R19 ;  /* 0x0000000a140a7210 */ /* 0x000fc80007ffe013 */
[----:B------:R-:W-:-:S04]  /*1ab0*/  IADD3 R10, PT, PT, R22, R10, R21 ;  /* 0x0000000a160a7210 */ /* 0x000fc80007ffe015 */
[----:B------:R-:W-:-:S04]  /*1ac0*/  IADD3 R8, PT, PT, R8, R10, R11 ;  /* 0x0000000a08087210 */ /* 0x000fc80007ffe00b */
[----:B------:R-:W-:Y:S01]  /*1ad0*/  IADD3 R25, PT, PT, R9, R8, R6 ;  /* 0x0000000809197210 */ /* 0x000fe20007ffe006 */
[----:B------:R-:W-:Y:S06]  /*1ae0*/  @!P1 BRA `(.L_x_5384) ;  /* 0xfffffffc00889947 */ /* 0x000fec000383ffff */
.L_x_5383:
[----:B------:R-:W-:Y:S05]  /*1af0*/  BSYNC.RECONVERGENT B2 ;  /* 0x0000000000027941 */ /* 0x000fea0003800200 */
.L_x_5382:
[----:B------:R-:W-:Y:S01]  /*1b00*/  IMAD.IADD R6, R5, 0x1, -R4 ;  /* 0x0000000105067824 */ /* 0x000fe200078e0a04 */
[----:B------:R-:W-:Y:S04]  /*1b10*/  BSSY.RECONVERGENT B2, `(.L_x_5385) ;  /* 0x0000015000027945 */ /* 0x000fe80003800200 */
[----:B------:R-:W-:-:S13]  /*1b20*/  ISETP.GT.AND P1, PT, R6, 0x400, PT ;  /* 0x000004000600780c */ /* 0x000fda0003f24270 */
[----:B------:R-:W-:Y:S05]  /*1b30*/  @!P1 BRA `(.L_x_5386) ;  /* 0x0000000000489947 */ /* 0x000fea0003800000 */
[----:B------:R-:W2:Y:S04]  /*1b40*/  LDG.E.CONSTANT R6, desc[UR14][R2.64] ;  /* 0x0000000e02067981 */ /* 0x000ea8000c1e9900 */
[----:B------:R-:W2:Y:S04]  /*1b50*/  LDG.E.CONSTANT R7, desc[UR14][R2.64+0x800] ;  /* 0x0008000e02077981 */ /* 0x000ea8000c1e9900 */
[----:B------:R-:W3:Y:S04]  /*1b60*/  LDG.E.CONSTANT R9, desc[UR14][R2.64+0x1000] ;  /* 0x0010000e02097981 */ /* 0x000ee8000c1e9900 */
[----:B------:R-:W3:Y:S04]  /*1b70*/  LDG.E.CONSTANT R8, desc[UR14][R2.64+0x1800] ;  /* 0x0018000e02087981 */ /* 0x000ee8000c1e9900 */
[----:B------:R-:W4:Y:S04]  /*1b80*/  LDG.E.CONSTANT R11, desc[UR14][R2.64+0x2000] ;  /* 0x0020000e020b7981 */ /* 0x000f28000c1e9900 */
[----:B------:R-:W4:Y:S04]  /*1b90*/  LDG.E.CONSTANT R10, desc[UR14][R2.64+0x2800] ;  /* 0x0028000e020a7981 */ /* 0x000f28000c1e9900 */
[----:B------:R-:W5:Y:S04]  /*1ba0*/  LDG.E.CONSTANT R13, desc[UR14][R2.64+0x3000] ;  /* 0x0030000e020d7981 */ /* 0x000f68000c1e9900 */
[----:B------:R0:W5:Y:S01]  /*1bb0*/  LDG.E.CONSTANT R12, desc[UR14][R2.64+0x3800] ;  /* 0x0038000e020c7981 */ /* 0x000162000c1e9900 */
[----:B------:R-:W-:Y:S01]  /*1bc0*/  PLOP3.LUT P0, PT, PT, PT, PT, 0x8, 0x80 ;  /* 0x000000000080781c */ /* 0x000fe20003f0e170 */
[----:B------:R-:W-:Y:S01]  /*1bd0*/  VIADD R4, R4, 0x800 ;  /* 0x0000080004047836 */ /* 0x000fe20000000000 */
[----:B--2---:R-:W-:-:S02]  /*1be0*/  IADD3 R6, PT, PT, R7, R25, R6 ;  /* 0x0000001907067210 */ /* 0x004fc40007ffe006 */
[----:B------:R-:W-:-:S05]  /*1bf0*/  IADD3 R7, P1, PT, R2, 0x4000, RZ ;  /* 0x0000400002077810 */ /* 0x000fca0007f3e0ff */
[----:B0-----:R-:W-:Y:S01]  /*1c00*/  IMAD.MOV.U32 R2, RZ, RZ, R7 ;  /* 0x000000ffff027224 */ /* 0x001fe200078e0007 */
[----:B---3--:R-:W-:Y:S01]  /*1c10*/  IADD3 R6, PT, PT, R8, R6, R9 ;  /* 0x0000000608067210 */ /* 0x008fe20007ffe009 */
[----:B------:R-:W-:-:S04]  /*1c20*/  IMAD.X R8, RZ, RZ, R3, P1 ;  /* 0x000000ffff087224 */ /* 0x000fc800008e0603 */
[----:B------:R-:W-:Y:S01]  /*1c30*/  IMAD.MOV.U32 R3, RZ, RZ, R8 ;  /* 0x000000ffff037224 */ /* 0x000fe200078e0008 */
[----:B----4-:R-:W-:-:S04]  /*1c40*/  IADD3 R6, PT, PT, R10, R6, R11 ;  /* 0x000000060a067210 */ /* 0x010fc80007ffe00b */
[----:B-----5:R-:W-:-:S07]  /*1c50*/  IADD3 R25, PT, PT, R12, R6, R13 ;  /* 0x000000060c197210 */ /* 0x020fce0007ffe00d */
.L_x_5386:
[----:B------:R-:W-:Y:S05]  /*1c60*/  BSYNC.RECONVERGENT B2 ;  /* 0x0000000000027941 */ /* 0x000fea0003800200 */
.L_x_5385:
[----:B------:R-:W-:-:S13]  /*1c70*/  ISETP.LT.OR P0, PT, R4, R5, P0 ;  /* 0x000000050400720c */ /* 0x000fda0000701670 */
[----:B------:R-:W-:Y:S05]  /*1c80*/  @!P0 BRA `(.L_x_5378) ;  /* 0x0000000000188947 */ /* 0x000fea0003800000 */
[----:B------:R-:W2:Y:S04]  /*1c90*/  LDG.E.CONSTANT R4, desc[UR14][R2.64] ;  /* 0x0000000e02047981 */ /* 0x000ea8000c1e9900 */
[----:B------:R-:W2:Y:S04]  /*1ca0*/  LDG.E.CONSTANT R5, desc[UR14][R2.64+0x800] ;  /* 0x0008000e02057981 */ /* 0x000ea8000c1e9900 */
[----:B------:R-:W3:Y:S04]  /*1cb0*/  LDG.E.CONSTANT R7, desc[UR14][R2.64+0x1000] ;  /* 0x0010000e02077981 */ /* 0x000ee8000c1e9900 */
[----:B------:R-:W3:Y:S01]  /*1cc0*/  LDG.E.CONSTANT R6, desc[UR14][R2.64+0x1800] ;  /* 0x0018000e02067981 */ /* 0x000ee2000c1e9900 */
[----:B--2---:R-:W-:-:S04]  /*1cd0*/  IADD3 R4, PT, PT, R5, R25, R4 ;  /* 0x0000001905047210 */ /* 0x004fc80007ffe004 */
[----:B---3--:R-:W-:-:S07]  /*1ce0*/  IADD3 R25, PT, PT, R6, R4, R7 ;  /* 0x0000000406197210 */ /* 0x008fce0007ffe007 */
.L_x_5378:
[----:B------:R-:W-:Y:S05]  /*1cf0*/  BSYNC.RECONVERGENT B1 ;  /* 0x0000000000017941 */ /* 0x000fea0003800200 */
.L_x_5375:
        /* <DEDUP_REMOVED lines=43> */
.L_x_5359:
[----:B------:R-:W0:Y:S01]  /*1fb0*/  LDCU.64 UR12, c[0x0][0x3b8] ;  /* 0x00007700ff0c77ac */ /* 0x000e220008000a00 */
[----:B------:R-:W-:-:S04]  /*1fc0*/  USHF.L.U32 UR23, UR16, 0xc, URZ ;  /* 0x0000000c10177899 */ /* 0x000fc800080006ff */
[----:B0-----:R-:W-:-:S04]  /*1fd0*/  UIADD3 UR4, UP0, UPT, -UR23, UR12, URZ ;  /* 0x0000000c17047290 */ /* 0x001fc8000ff1e1ff */
[----:B------:R-:W-:Y:S02]  /*1fe0*/  UIADD3.X UR6, UPT, UPT, UR13, -0x1, URZ, UP0, !UPT ;  /* 0xffffffff0d067890 */ /* 0x000fe400087fe4ff */
[----:B------:R-:W-:-:S04]  /*1ff0*/  UISETP.GT.U32.AND UP0, UPT, UR4, 0xfff, UPT ;  /* 0x00000fff0400788c */ /* 0x000fc8000bf04070 */
[----:B------:R-:W-:-:S09]  /*2000*/  UISETP.GT.U32.AND.EX UP0, UPT, UR6, URZ, UPT, UP0 ;  /* 0x000000ff0600728c */ /* 0x000fd2000bf04100 */
[----:B------:R-:W-:Y:S05]  /*2010*/  BRA.U UP0, `(.L_x_5387) ;  /* 0x0000001100187547 */ /* 0x000fea000b800000 */
[----:B------:R-:W0:Y:S01]  /*2020*/  S2R R0, SR_TID.X ;  /* 0x0000000000007919 */ /* 0x000e220000002100 */
[----:B------:R-:W-:Y:S01]  /*2030*/  UIADD3 UR6, UPT, UPT, -UR23, UR12, URZ ;  /* 0x0000000c17067290 */ /* 0x000fe2000fffe1ff */
[----:B------:R-:W-:Y:S01]  /*2040*/  BSSY.RECONVERGENT B1, `(.L_x_5388) ;  /* 0x000000b000017945 */ /* 0x000fe20003800200 */
[----:B------:R-:W1:Y:S01]  /*2050*/  LDCU UR5, c[0x0][0x384] ;  /* 0x00007080ff0577ac */ /* 0x000e620008000800 */
[----:B------:R-:W-:-:S03]  /*2060*/  IMAD.MOV.U32 R6, RZ, RZ, RZ ;  /* 0x000000ffff067224 */ /* 0x000fc600078e00ff */
[----:B0-----:R-:W-:Y:S01]  /*2070*/  ISETP.GE.AND P0, PT, R0, UR6, PT ;  /* 0x0000000600007c0c */ /* 0x001fe2000bf06270 */
[----:B------:R-:W-:-:S12]  /*2080*/  IMAD.MOV.U32 R7, RZ, RZ, R0 ;  /* 0x000000ffff077224 */ /* 0x000fd800078e0000 */
[----:B-1----:R-:W-:Y:S05]  /*2090*/  @P0 BRA `(.L_x_5389) ;  /* 0x0000000000140947 */ /* 0x002fea0003800000 */
[----:B------:R-:W0:Y:S01]  /*20a0*/  LDC.64 R2, c[0x0][0x380] ;  /* 0x0000e000ff027b82 */ /* 0x000e220000000a00 */
[----:B------:R-:W-:-:S04]  /*20b0*/  VIADD R5, R0, UR23 ;  /* 0x0000001700057c36 */ /* 0x000fc80008000000 */
[----:B0-----:R-:W-:-:S05]  /*20c0*/  IMAD.WIDE.U32 R2, R5, 0x8, R2 ;  /* 0x0000000805027825 */ /* 0x001fca00078e0002 */
[----:B------:R0:W5:Y:S01]  /*20d0*/  LDG.E.CONSTANT R6, desc[UR14][R2.64] ;  /* 0x0000000e02067981 */ /* 0x000162000c1e9900 */
[----:B------:R-:W-:-:S07]  /*20e0*/  VIADD R7, R0, 0x100 ;  /* 0x0000010000077836 */ /* 0x000fce0000000000 */
.L_x_5389:
[----:B------:R-:W-:Y:S05]  /*20f0*/  BSYNC.RECONVERGENT B1 ;  /* 0x0000000000017941 */ /* 0x000fea0003800200 */
.L_x_5388:
[----:B------:R-:W-:Y:S01]  /*2100*/  ISETP.GE.AND P0, PT, R7, UR6, PT ;  /* 0x0000000607007c0c */ /* 0x000fe2000bf06270 */
[----:B------:R-:W-:-:S12]  /*2110*/  BSSY.RECONVERGENT B1, `(.L_x_5390) ;  /* 0x000007f000017945 */ /* 0x000fd80003800200 */
[----:B------:R-:W-:Y:S05]  /*2120*/  @P0 BRA `(.L_x_5391) ;  /* 0x0000000400f40947 */ /* 0x000fea0003800000 */
[----:B0-----:R-:W-:Y:S01]  /*2130*/  LOP3.LUT R2, RZ, R7, RZ, 0x33, !PT ;  /* 0x00000007ff027212 */ /* 0x001fe200078e33ff */
[----:B------:R-:W-:Y:S04]  /*2140*/  BSSY.RECONVERGENT B2, `(.L_x_5392) ;  /* 0x0000019000027945 */ /* 0x000fe80003800200 */
[----:B------:R-:W-:-:S04]  /*2150*/  VIADD R2, R2, UR12 ;  /* 0x0000000c02027c36 */ /* 0x000fc80008000000 */
[C---:B------:R-:W-:Y:S01]  /*2160*/  VIADD R4, R2.reuse, -UR23 ;  /* 0x8000001702047c36 */ /* 0x040fe20008000000 */
        /* <DEDUP_REMOVED lines=12> */
.L_x_5394:
        /* <DEDUP_REMOVED lines=10> */
.L_x_5393:
[----:B------:R-:W-:Y:S05]  /*22d0*/  BSYNC.RECONVERGENT B2 ;  /* 0x0000000000027941 */ /* 0x000fea0003800200 */
.L_x_5392:
[----:B------:R-:W-:Y:S05]  /*22e0*/  @!P0 BRA `(.L_x_5391) ;  /* 0x0000000400848947 */ /* 0x000fea0003800000 */
[----:B------:R-:W-:Y:S01]  /*22f0*/  IADD3 R2, PT, PT, -R7, UR6, RZ ;  /* 0x0000000607027c10 */ /* 0x000fe2000fffe1ff */
[----:B------:R-:W-:Y:S01]  /*2300*/  BSSY.RECONVERGENT B2, `(.L_x_5395) ;  /* 0x0000035000027945 */ /* 0x000fe20003800200 */
[----:B------:R-:W-:Y:S02]  /*2310*/  PLOP3.LUT P0, PT, PT, PT, PT, 0x80, 0x8 ;  /* 0x000000000008781c */ /* 0x000fe40003f0f070 */
[----:B------:R-:W-:-:S13]  /*2320*/  ISETP.GT.AND P1, PT, R2, 0xc00, PT ;  /* 0x00000c000200780c */ /* 0x000fda0003f24270 */
[----:B------:R-:W-:Y:S05]  /*2330*/  @!P1 BRA `(.L_x_5396) ;  /* 0x0000000000c49947 */ /* 0x000fea0003800000 */
[----:B------:R-:W-:Y:S01]  /*2340*/  IMAD.U32 R10, RZ, RZ, UR6 ;  /* 0x00000006ff0a7e24 */ /* 0x000fe2000f8e00ff */
[----:B------:R-:W-:-:S03]  /*2350*/  PLOP3.LUT P0, PT, PT, PT, PT, 0x8, 0x80 ;  /* 0x000000000080781c */ /* 0x000fc60003f0e170 */
[----:B------:R-:W-:-:S10]  /*2360*/  VIADD R10, R10, 0xfffff400 ;  /* 0xfffff4000a0a7836 */ /* 0x000fd40000000000 */
.L_x_5397:
        /* <DEDUP_REMOVED lines=46> */
.L_x_5396:
[----:B------:R-:W-:Y:S05]  /*2650*/  BSYNC.RECONVERGENT B2 ;  /* 0x0000000000027941 */ /* 0x000fea0003800200 */
.L_x_5395:
[----:B------:R-:W-:Y:S01]  /*2660*/  IADD3 R2, PT, PT, -R7, UR6, RZ ;  /* 0x0000000607027c10 */ /* 0x000fe2000fffe1ff */
[----:B------:R-:W-:Y:S03]  /*2670*/  BSSY.RECONVERGENT B2, `(.L_x_5398) ;  /* 0x000001b000027945 */ /* 0x000fe60003800200 */
        /* <DEDUP_REMOVED lines=26> */
.L_x_5399:
[----:B------:R-:W-:Y:S05]  /*2820*/  BSYNC.RECONVERGENT B2 ;  /* 0x0000000000027941 */ /* 0x000fea0003800200 */
.L_x_5398:
[----:B------:R-:W-:-:S13]  /*2830*/  ISETP.LT.OR P0, PT, R7, UR6, P0 ;  /* 0x0000000607007c0c */ /* 0x000fda0008701670 */
        /* <DEDUP_REMOVED lines=12> */
.L_x_5391:
[----:B------:R-:W-:Y:S05]  /*2900*/  BSYNC.RECONVERGENT B1 ;  /* 0x0000000000017941 */ /* 0x000fea0003800200 */
.L_x_5390:
[----:B------:R-:W-:-:S09]  /*2910*/  UISETP.GE.AND UP0, UPT, UR6, 0x100, UPT ;  /* 0x000001000600788c */ /* 0x000fd2000bf06270 */
[----:B------:R-:W-:Y:S05]  /*2920*/  BRA.U !UP0, `(.L_x_5400) ;  /* 0x0000000108ac7547 */ /* 0x000fea000b800000 */
        /* <DEDUP_REMOVED lines=43> */
.L_x_5400:
[----:B0-----:R-:W-:Y:S01]  /*2be0*/  LOP3.LUT R2, R0, 0x3e0, RZ, 0xc0, !PT ;  /* 0x000003e000027812 */ /* 0x001fe200078ec0ff */
[----:B------:R-:W0:Y:S04]  /*2bf0*/  S2R R7, SR_LANEID ;  /* 0x0000000000077919 */ /* 0x000e280000000000 */
[----:B------:R-:W-:Y:S01]  /*2c00*/  VIADD R3, R2, 0x20 ;  /* 0x0000002002037836 */ /* 0x000fe20000000000 */
[----:B------:R-:W-:-:S04]  /*2c10*/  LOP3.LUT R2, RZ, R2, RZ, 0x33, !PT ;  /* 0x00000002ff027212 */ /* 0x000fc800078e33ff */
[----:B------:R-:W-:Y:S01]  /*2c20*/  ISETP.GT.AND P0, PT, R3, UR6, PT ;  /* 0x0000000603007c0c */ /* 0x000fe2000bf04270 */
[----:B------:R-:W-:-:S05]  /*2c30*/  VIADD R2, R2, UR6 ;  /* 0x0000000602027c36 */ /* 0x000fca0008000000 */
[----:B------:R-:W-:-:S05]  /*2c40*/  SEL R8, R2, 0x1f, P0 ;  /* 0x0000001f02087807 */ /* 0x000fca0000000000 */
[----:B-----5:R-:W1:Y:S01]  /*2c50*/  SHFL.DOWN PT, R2, R6, 0x1, R8 ;  /* 0x0820000006027989 */ /* 0x020e6200000e0008 */
[CC--:B0-----:R-:W-:Y:S01]  /*2c60*/  ISETP.GE.AND P0, PT, R7.reuse, R8.reuse, PT ;  /* 0x000000080700720c */ /* 0x0c1fe20003f06270 */
[C---:B------:R-:W-:Y:S01]  /*2c70*/  VIADD R5, R7.reuse, 0x2 ;  /* 0x0000000207057836 */ /* 0x040fe20000000000 */
[----:B------:R-:W-:Y:S02]  /*2c80*/  ISETP.NE.AND P1, PT, R7, RZ, PT ;  /* 0x000000ff0700720c */ /* 0x000fe40003f25270 */
[----:B-1----:R-:W-:Y:S02]  /*2c90*/  SEL R3, R2, RZ, !P0 ;  /* 0x000000ff02037207 */ /* 0x002fe40004000000 */
[----:B------:R-:W-:Y:S01]  /*2ca0*/  ISETP.GT.AND P0, PT, R5, R8, PT ;  /* 0x000000080500720c */ /* 0x000fe20003f04270 */
[----:B------:R-:W-:-:S08]  /*2cb0*/  VIADD R5, R7, 0x4 ;  /* 0x0000000407057836 */ /* 0x000fd00000000000 */
[----:B------:R-:W0:Y:S01]  /*2cc0*/  @!P1 S2R R9, SR_CgaCtaId ;  /* 0x0000000000099919 */ /* 0x000e220000008800 */
[----:B------:R-:W-:Y:S01]  /*2cd0*/  IMAD.IADD R3, R3, 0x1, R6 ;  /* 0x0000000103037824 */ /* 0x000fe200078e0206 */
[----:B------:R-:W-:-:S04]  /*2ce0*/  @!P1 MOV R6, 0x400 ;  /* 0x0000040000069802 */ /* 0x000fc80000000f00 */
[----:B------:R-:W1:Y:S02]  /*2cf0*/  SHFL.DOWN PT, R2, R3, 0x2, R8 ;  /* 0x0840000003027989 */ /* 0x000e6400000e0008 */
[----:B-1----:R-:W-:Y:S02]  /*2d00*/  SEL R2, R2, RZ, !P0 ;  /* 0x000000ff02027207 */ /* 0x002fe40004000000 */
[----:B------:R-:W-:Y:S02]  /*2d10*/  ISETP.GT.AND P0, PT, R5, R8, PT ;  /* 0x000000080500720c */ /* 0x000fe40003f04270 */
[----:B0-----:R-:W-:Y:S01]  /*2d20*/  @!P1 LEA R6, R9, R6, 0x18 ;  /* 0x0000000609069211 */ /* 0x001fe200078ec0ff */
[----:B------:R-:W-:Y:S02]  /*2d30*/  IMAD.IADD R2, R3, 0x1, R2 ;  /* 0x0000000103027824 */ /* 0x000fe400078e0202 */
[C---:B------:R-:W-:Y:S02]  /*2d40*/  VIADD R3, R7.reuse, 0x8 ;  /* 0x0000000807037836 */ /* 0x040fe40000000000 */
[----:B------:R-:W-:Y:S01]  /*2d50*/  VIADD R7, R7, 0x10 ;  /* 0x0000001007077836 */ /* 0x000fe20000000000 */
[----:B------:R-:W0:Y:S02]  /*2d60*/  SHFL.DOWN PT, R4, R2, 0x4, R8 ;  /* 0x0880000002047989 */ /* 0x000e2400000e0008 */
[----:B0-----:R-:W-:-:S02]  /*2d70*/  SEL R5, R4, RZ, !P0 ;  /* 0x000000ff04057207 */ /* 0x001fc40004000000 */
[----:B------:R-:W-:Y:S02]  /*2d80*/  ISETP.GT.AND P0, PT, R3, R8, PT ;  /* 0x000000080300720c */ /* 0x000fe40003f04270 */
[----:B------:R-:W-:Y:S01]  /*2d90*/  @!P1 SHF.R.U32.HI R3, RZ, 0x3, R0 ;  /* 0x00000003ff039819 */ /* 0x000fe20000011600 */
[----:B------:R-:W-:-:S05]  /*2da0*/  IMAD.IADD R5, R2, 0x1, R5 ;  /* 0x0000000102057824 */ /* 0x000fca00078e0205 */
[----:B------:R-:W0:Y:S02]  /*2db0*/  SHFL.DOWN PT, R4, R5, 0x8, R8 ;  /* 0x0900000005047989 */ /* 0x000e2400000e0008 */
[----:B0-----:R-:W-:Y:S02]  /*2dc0*/  SEL R4, R4, RZ, !P0 ;  /* 0x000000ff04047207 */ /* 0x001fe40004000000 */
[----:B------:R-:W-:-:S03]  /*2dd0*/  ISETP.GT.AND P0, PT, R7, R8, PT ;  /* 0x000000080700720c */ /* 0x000fc60003f04270 */
[----:B------:R-:W-:Y:S01]  /*2de0*/  IMAD.IADD R4, R5, 0x1, R4 ;  /* 0x0000000105047824 */ /* 0x000fe200078e0204 */
[----:B------:R-:W-:-:S04]  /*2df0*/  @!P1 LOP3.LUT R5, R3, 0x7c, RZ, 0xc0, !PT ;  /* 0x0000007c03059812 */ /* 0x000fc800078ec0ff */
[----:B------:R-:W0:Y:S01]  /*2e00*/  SHFL.DOWN PT, R2, R4, 0x10, R8 ;  /* 0x0a00000004027989 */ /* 0x000e2200000e0008 */
[----:B------:R-:W-:Y:S01]  /*2e10*/  @!P1 IMAD.IADD R6, R5, 0x1, R6 ;  /* 0x0000000105069824 */ /* 0x000fe200078e0206 */
        /* <DEDUP_REMOVED lines=8> */
[----:B------:R-:W-:Y:S02]  /*2ea0*/  UISETP.GT.AND UP1, UPT, UR6, 0x40, UPT ;  /* 0x000000400600788c */ /* 0x000fe4000bf24270 */
[----:B------:R-:W-:Y:S02]  /*2eb0*/  UISETP.GT.AND UP0, UPT, UR6, 0x20, UPT ;  /* 0x000000200600788c */ /* 0x000fe4000bf04270 */
[----:B------:R-:W-:Y:S02]  /*2ec0*/  UISETP.GT.AND UP2, UPT, UR6, 0x60, UPT ;  /* 0x000000600600788c */ /* 0x000fe4000bf44270 */
[----:B------:R-:W-:Y:S01]  /*2ed0*/  UISETP.GT.AND UP3, UPT, UR6, 0x80, UPT ;  /* 0x000000800600788c */ /* 0x000fe2000bf64270 */
[----:B------:R-:W-:Y:S01]  /*2ee0*/  PLOP3.LUT P1, PT, PT, PT, UP1, 0x80, 0x8 ;  /* 0x000000000008781c */ /* 0x000fe20003f2f018 */
[----:B------:R-:W-:-:S02]  /*2ef0*/  UISETP.GT.AND UP1, UPT, UR6, 0xa0, UPT ;  /* 0x000000a00600788c */ /* 0x000fc4000bf24270 */
[----:B------:R-:W-:Y:S01]  /*2f00*/  PLOP3.LUT P2, PT, PT, PT, UP2, 0x80, 0x8 ;  /* 0x000000000008781c */ /* 0x000fe20003f4f028 */
[----:B------:R-:W-:Y:S01]  /*2f10*/  UISETP.GT.AND UP2, UPT, UR6, 0xe0, UPT ;  /* 0x000000e00600788c */ /* 0x000fe2000bf44270 */
[----:B------:R-:W-:Y:S01]  /*2f20*/  PLOP3.LUT P3, PT, PT, PT, UP3, 0x80, 0x8 ;  /* 0x000000000008781c */ /* 0x000fe20003f6f038 */
[----:B0-----:R-:W-:-:S09]  /*2f30*/  ULEA UR4, UR5, UR4, 0x18 ;  /* 0x0000000405047291 */ /* 0x001fd2000f8ec0ff */
[----:B------:R-:W0:Y:S04]  /*2f40*/  LDS R0, [UR4+0xc] ;  /* 0x00000c04ff007984 */ /* 0x000e280008000800 */
[----:B-1----:R-:W1:Y:S04]  /*2f50*/  LDS.128 R4, [UR4+0x10] ;  /* 0x00001004ff047984 */ /* 0x002e680008000c00 */
[----:B------:R-:W2:Y:S01]  /*2f60*/  LDS.64 R8, [UR4+0x20] ;  /* 0x00002004ff087984 */ /* 0x000ea20008000a00 */
[----:B0-----:R-:W-:Y:S02]  /*2f70*/  R2UR UR4, R0 ;  /* 0x00000000000472ca */ /* 0x001fe400000e0000 */
[----:B-1----:R-:W-:-:S02]  /*2f80*/  SEL R4, R4, RZ, P1 ;  /* 0x000000ff04047207 */ /* 0x002fc40000800000 */
[----:B------:R-:W-:Y:S02]  /*2f90*/  PLOP3.LUT P1, PT, PT, PT, UP1, 0x80, 0x8 ;  /* 0x000000000008781c */ /* 0x000fe40003f2f018 */
[----:B------:R-:W-:Y:S02]  /*2fa0*/  SEL R5, R5, RZ, P2 ;  /* 0x000000ff05057207 */ /* 0x000fe40001000000 */
[----:B------:R-:W-:Y:S02]  /*2fb0*/  SEL R6, R6, RZ, P3 ;  /* 0x000000ff06067207 */ /* 0x000fe40001800000 */
[----:B------:R-:W-:-:S03]  /*2fc0*/  SEL R7, R7, RZ, P1 ;  /* 0x000000ff07077207 */ /* 0x000fc60000800000 */
[----:B------:R-:W-:Y:S01]  /*2fd0*/  USEL UR4, UR4, URZ, UP0 ;  /* 0x000000ff04047287 */ /* 0x000fe20008000000 */
[----:B------:R-:W-:Y:S01]  /*2fe0*/  PLOP3.LUT P1, PT, PT, PT, UP2, 0x80, 0x8 ;  /* 0x000000000008781c */ /* 0x000fe20003f2f028 */
[----:B------:R-:W-:-:S03]  /*2ff0*/  UISETP.GT.AND UP0, UPT, UR6, 0xc0, UPT ;  /* 0x000000c00600788c */ /* 0x000fc6000bf04270 */
[----:B--2---:R-:W-:Y:S02]  /*3000*/  SEL R9, R9, RZ, P1 ;  /* 0x000000ff09097207 */ /* 0x004fe40000800000 */
[----:B------:R-:W-:Y:S02]  /*3010*/  IADD3 R4, PT, PT, R4, UR4, R3 ;  /* 0x0000000404047c10 */ /* 0x000fe4000fffe003 */
[----:B------:R-:W-:Y:S02]  /*3020*/  PLOP3.LUT P2, PT, PT, PT, UP0, 0x80, 0x8 ;  /* 0x000000000008781c */ /* 0x000fe40003f4f008 */
[----:B------:R-:W-:Y:S02]  /*3030*/  IADD3 R4, PT, PT, R6, R4, R5 ;  /* 0x0000000406047210 */ /* 0x000fe40007ffe005 */
[----:B------:R-:W-:-:S04]  /*3040*/  SEL R8, R8, RZ, P2 ;  /* 0x000000ff08087207 */ /* 0x000fc80001000000 */
[----:B------:R-:W-:-:S05]  /*3050*/  IADD3 R4, PT, PT, R8, R4, R7 ;  /* 0x0000000408047210 */ /* 0x000fca0007ffe007 */
[----:B------:R-:W-:Y:S01]  /*3060*/  IMAD.IADD R3, R4, 0x1, R9 ;  /* 0x0000000104037824 */ /* 0x000fe200078e0209 */
[----:B------:R-:W-:Y:S06]  /*3070*/  BRA `(.L_x_5374) ;  /* 0x0000000c00d87947 */ /* 0x000fec0003800000 */
.L_x_5387:
[----:B------:R-:W0:Y:S01]  /*3080*/  S2R R0, SR_TID.X ;  /* 0x0000000000007919 */ /* 0x000e220000002100 */
[----:B------:R-:W1:Y:S01]  /*3090*/  LDC.64 R2, c[0x0][0x380] ;  /* 0x0000e000ff027b82 */ /* 0x000e620000000a00 */
[----:B0-----:R-:W-:-:S04]  /*30a0*/  VIADD R5, R0, UR23 ;  /* 0x0000001700057c36 */ /* 0x001fc80008000000 */
[----:B-1----:R-:W-:-:S05]  /*30b0*/  IMAD.WIDE.U32 R2, R5, 0x8, R2 ;  /* 0x0000000805027825 */ /* 0x002fca00078e0002 */
        /* <DEDUP_REMOVED lines=16> */
[----:B------:R-:W-:-:S04]  /*31c0*/  UISETP.GE.U32.AND UP0, UPT, UR4, UR5, UPT ;  /* 0x000000050400728c */ /* 0x000fc8000bf06070 */
[----:B------:R-:W-:Y:S01]  /*31d0*/  UISETP.GE.U32.AND.EX UP0, UPT, UR6, UR17, UPT, UP0 ;  /* 0x000000110600728c */ /* 0x000fe2000bf06100 */
[----:B--2---:R-:W-:-:S04]  /*31e0*/  IADD3 R4, PT, PT, R5, R4, R19 ;  /* 0x0000000405047210 */ /* 0x004fc80007ffe013 */
[----:B---3--:R-:W-:-:S04]  /*31f0*/  IADD3 R4, PT, PT, R7, R4, R6 ;  /* 0x0000000407047210 */ /* 0x008fc80007ffe006 */
[----:B----4-:R-:W-:-:S04]  /*3200*/  IADD3 R4, PT, PT, R9, R4, R8 ;  /* 0x0000000409047210 */ /* 0x010fc80007ffe008 */
[----:B-----5:R-:W-:-:S04]  /*3210*/  IADD3 R4, PT, PT, R11, R4, R10 ;  /* 0x000000040b047210 */ /* 0x020fc80007ffe00a */
[----:B------:R-:W-:-:S04]  /*3220*/  IADD3 R4, PT, PT, R13, R4, R12 ;  /* 0x000000040d047210 */ /* 0x000fc80007ffe00c */
[----:B------:R-:W-:-:S04]  /*3230*/  IADD3 R4, PT, PT, R15, R4, R14 ;  /* 0x000000040f047210 */ /* 0x000fc80007ffe00e */
[----:B------:R-:W-:-:S05]  /*3240*/  IADD3 R17, PT, PT, R17, R4, R16 ;  /* 0x0000000411117210 */ /* 0x000fca0007ffe010 */
[----:B------:R-:W-:Y:S01]  /*3250*/  IMAD.IADD R4, R18, 0x1, R17 ;  /* 0x0000000112047824 */ /* 0x000fe200078e0211 */
[----:B------:R-:W-:Y:S06]  /*3260*/  BRA.U !UP0, `(.L_x_5401) ;  /* 0x0000000908b47547 */ /* 0x000fec000b800000 */
[----:B------:R-:W-:Y:S02]  /*3270*/  UIADD3 UR21, UP0, UPT, UR12, -0x1000, URZ ;  /* 0xfffff0000c157890 */ /* 0x000fe4000ff1e0ff */
[----:B------:R-:W-:Y:S01]  /*3280*/  UIADD3 UR6, UP1, UPT, UR5, UR23, URZ ;  /* 0x0000001705067290 */ /* 0x000fe2000ff3e0ff */
[----:B------:R-:W0:Y:S01]  /*3290*/  LDCU UR11, c[0x0][0x384] ;  /* 0x00007080ff0b77ac */ /* 0x000e220008000800 */
[----:B------:R-:W-:-:S04]  /*32a0*/  UIADD3.X UR22, UPT, UPT, UR13, -0x1, URZ, UP0, !UPT ;  /* 0xffffffff0d167890 */ /* 0x000fc800087fe4ff */
[----:B------:R-:W-:Y:S01]  /*32b0*/  IADD3 R5, P0, PT, R0, UR6, RZ ;  /* 0x0000000600057c10 */ /* 0x000fe2000ff1e0ff */
[----:B------:R-:W-:Y:S02]  /*32c0*/  UIADD3.X UR7, UPT, UPT, URZ, UR17, URZ, UP1, !UPT ;  /* 0x00000011ff077290 */ /* 0x000fe40008ffe4ff */
[----:B------:R-:W-:Y:S01]  /*32d0*/  UISETP.GT.U32.AND UP0, UPT, UR6, UR21, UPT ;  /* 0x000000150600728c */ /* 0x000fe2000bf04070 */
[----:B------:R-:W-:Y:S01]  /*32e0*/  LEA R6, P1, R5, UR10, 0x3 ;  /* 0x0000000a05067c11 */ /* 0x000fe2000f8218ff */
[----:B------:R-:W-:Y:S01]  /*32f0*/  UMOV UR4, URZ ;  /* 0x000000ff00047c82 */ /* 0x000fe20008000000 */
[----:B------:R-:W-:Y:S01]  /*3300*/  UMOV UR8, UR6 ;  /* 0x0000000600087c82 */ /* 0x000fe20008000000 */
[----:B------:R-:W-:Y:S02]  /*3310*/  UISETP.GT.U32.AND.EX UP0, UPT, UR7, UR22, UPT, UP0 ;  /* 0x000000160700728c */ /* 0x000fe4000bf04100 */
[----:B------:R-:W-:Y:S01]  /*3320*/  IMAD.X R2, RZ, RZ, UR7, P0 ;  /* 0x00000007ff027e24 */ /* 0x000fe200080e06ff */
[----:B------:R-:W-:-:S04]  /*3330*/  UMOV UR9, UR7 ;  /* 0x0000000700097c82 */ /* 0x000fc80008000000 */
[----:B0-----:R-:W-:Y:S02]  /*3340*/  LEA.HI.X R5, R5, UR11, R2, 0x3, P1 ;  /* 0x0000000b05057c11 */ /* 0x001fe400088f1c02 */
[----:B------:R-:W-:Y:S05]  /*3350*/  BRA.U UP0, `(.L_x_5402) ;  /* 0x0000000100bc7547 */ /* 0x000fea000b800000 */
[----:B------:R-:W0:Y:S01]  /*3360*/  LDCU.64 UR10, c[0x0][0x380] ;  /* 0x00007000ff0a77ac */ /* 0x000e220008000a00 */
[----:B------:R-:W1:Y:S01]  /*3370*/  LDCU.64 UR12, c[0x0][0x3b8] ;  /* 0x00007700ff0c77ac */ /* 0x000e620008000a00 */
[----:B------:R-:W-:-:S12]  /*3380*/  USHF.L.U64.HI UR20, UR5, 0x3, UR17 ;  /* 0x0000000305147899 */ /* 0x000fd80008010211 */
.L_x_5403:
[----:B------:R-:W-:-:S05]  /*3390*/  IADD3 R3, P0, PT, R0, UR6, RZ ;  /* 0x0000000600037c10 */ /* 0x000fca000ff1e0ff */
[----:B------:R-:W-:Y:S01]  /*33a0*/  IMAD.X R8, RZ, RZ, UR7, P0 ;  /* 0x00000007ff087e24 */ /* 0x000fe200080e06ff */
[----:B0-----:R-:W-:-:S04]  /*33b0*/  LEA R2, P0, R3, UR10, 0x3 ;  /* 0x0000000a03027c11 */ /* 0x001fc8000f8018ff */
[----:B------:R-:W-:-:S05]  /*33c0*/  LEA.HI.X R3, R3, UR11, R8, 0x3, P0 ;  /* 0x0000000b03037c11 */ /* 0x000fca00080f1c08 */
        /* <DEDUP_REMOVED lines=16> */
[----:B-1----:R-:W-:-:S02]  /*34d0*/  UIADD3 UR18, UP0, UPT, -UR6, UR12, URZ ;  /* 0x0000000c06127290 */ /* 0x002fc4000ff1e1ff */
[----:B------:R-:W-:Y:S02]  /*34e0*/  UIADD3 UR8, UP1, UPT, UR5, UR8, URZ ;  /* 0x0000000805087290 */ /* 0x000fe4000ff3e0ff */
[----:B------:R-:W-:Y:S02]  /*34f0*/  UIADD3.X UR19, UPT, UPT, ~UR7, UR13, URZ, UP0, !UPT ;  /* 0x0000000d07137290 */ /* 0x000fe400087fe5ff */
[----:B------:R-:W-:Y:S02]  /*3500*/  UISETP.GE.U32.AND UP0, UPT, UR18, UR5, UPT ;  /* 0x000000051200728c */ /* 0x000fe4000bf06070 */
[----:B------:R-:W-:Y:S02]  /*3510*/  UIADD3.X UR9, UPT, UPT, UR17, UR9, URZ, UP1, !UPT ;  /* 0x0000000911097290 */ /* 0x000fe40008ffe4ff */
[----:B------:R-:W-:Y:S01]  /*3520*/  UISETP.GE.U32.AND.EX UP0, UPT, UR19, UR17, UPT, UP0 ;  /* 0x000000111300728c */ /* 0x000fe2000bf06100 */
[----:B--2---:R-:W-:Y:S01]  /*3530*/  IADD3 R10, PT, PT, R10, R4, R11 ;  /* 0x000000040a0a7210 */ /* 0x004fe20007ffe00b */
[----:B------:R-:W-:-:S05]  /*3540*/  IMAD.U32 R11, RZ, RZ, UR5 ;  /* 0x00000005ff0b7e24 */ /* 0x000fca000f8e00ff */
[----:B------:R-:W-:Y:S02]  /*3550*/  LEA R6, P0, R11, R6, 0x3 ;  /* 0x000000060b067211 */ /* 0x000fe400078018ff */
[----:B---3--:R-:W-:Y:S02]  /*3560*/  IADD3 R10, PT, PT, R13, R10, R12 ;  /* 0x0000000a0d0a7210 */ /* 0x008fe40007ffe00c */
[----:B------:R-:W-:Y:S02]  /*3570*/  IADD3.X R5, PT, PT, R5, UR20, RZ, P0, !PT ;  /* 0x0000001405057c10 */ /* 0x000fe400087fe4ff */
[----:B----4-:R-:W-:-:S04]  /*3580*/  IADD3 R10, PT, PT, R15, R10, R14 ;  /* 0x0000000a0f0a7210 */ /* 0x010fc80007ffe00e */
[----:B-----5:R-:W-:-:S04]  /*3590*/  IADD3 R10, PT, PT, R17, R10, R16 ;  /* 0x0000000a110a7210 */ /* 0x020fc80007ffe010 */
[----:B------:R-:W-:-:S04]  /*35a0*/  IADD3 R10, PT, PT, R19, R10, R18 ;  /* 0x0000000a130a7210 */ /* 0x000fc80007ffe012 */
[----:B------:R-:W-:-:S04]  /*35b0*/  IADD3 R10, PT, PT, R21, R10, R20 ;  /* 0x0000000a150a7210 */ /* 0x000fc80007ffe014 */
[----:B------:R-:W-:-:S04]  /*35c0*/  IADD3 R8, PT, PT, R9, R10, R8 ;  /* 0x0000000a09087210 */ /* 0x000fc80007ffe008 */
[----:B------:R-:W-:Y:S01]  /*35d0*/  IADD3 R4, PT, PT, R22, R8, R7 ;  /* 0x0000000816047210 */ /* 0x000fe20007ffe007 */
[----:B------:R-:W-:Y:S06]  /*35e0*/  BRA.U !UP0, `(.L_x_5401) ;  /* 0x0000000508d47547 */ /* 0x000fec000b800000 */
[----:B------:R-:W-:Y:S02]  /*35f0*/  UIADD3 UR6, UP0, UPT, UR5, UR6, URZ ;  /* 0x0000000605067290 */ /* 0x000fe4000ff1e0ff */
[----:B------:R-:W-:Y:S02]  /*3600*/  UIADD3 UR4, UPT, UPT, UR4, 0x1, URZ ;  /* 0x0000000104047890 */ /* 0x000fe4000fffe0ff */
[----:B------:R-:W-:Y:S02]  /*3610*/  UIADD3.X UR7, UPT, UPT, UR17, UR7, URZ, UP0, !UPT ;  /* 0x0000000711077290 */ /* 0x000fe400087fe4ff */
[----:B------:R-:W-:-:S04]  /*3620*/  UISETP.GT.U32.AND UP0, UPT, UR6, UR21, UPT ;  /* 0x000000150600728c */ /* 0x000fc8000bf04070 */
[----:B------:R-:W-:-:S09]  /*3630*/  UISETP.GT.U32.AND.EX UP0, UPT, UR7, UR22, UPT, UP0 ;  /* 0x000000160700728c */ /* 0x000fd2000bf04100 */
[----:B------:R-:W-:Y:S05]  /*3640*/  BRA.U !UP0, `(.L_x_5403) ;  /* 0xfffffffd08507547 */ /* 0x000fea000b83ffff */
.L_x_5402:
[----:B------:R-:W-:-:S04]  /*3650*/  UISETP.GE.U32.AND UP0, UPT, UR6, UR12, UPT ;  /* 0x0000000c0600728c */ /* 0x000fc8000bf06070 */
[----:B------:R-:W-:-:S09]  /*3660*/  UISETP.GE.U32.AND.EX UP0, UPT, UR7, UR13, UPT, UP0 ;  /* 0x0000000d0700728c */ /* 0x000fd2000bf06100 */
[----:B------:R-:W-:Y:S05]  /*3670*/  BRA.U UP0, `(.L_x_5401) ;  /* 0x0000000500b07547 */ /* 0x000fea000b800000 */
[----:B------:R-:W-:Y:S01]  /*3680*/  UIADD3 UR6, UPT, UPT, -UR6, UR12, URZ ;  /* 0x0000000c06067290 */ /* 0x000fe2000fffe1ff */
[----:B------:R-:W-:Y:S05]  /*3690*/  BSSY.RECONVERGENT B1, `(.L_x_5401) ;  /* 0x000006a000017945 */ /* 0x000fea0003800200 */
[----:B------:R-:W-:-:S13]  /*36a0*/  ISETP.GE.AND P0, PT, R0, UR6, PT ;  /* 0x0000000600007c0c */ /* 0x000fda000bf06270 */
[----:B------:R-:W-:Y:S05]  /*36b0*/  @P0 BRA `(.L_x_5404) ;  /* 0x00000004009c0947 */ /* 0x000fea0003800000 */
[----:B------:R-:W0:Y:S01]  /*36c0*/  LDC R8, c[0x0][0x3c0] ;  /* 0x0000f000ff087b82 */ /* 0x000e220000000800 */
[----:B------:R-:W-:Y:S01]  /*36d0*/  LOP3.LUT R2, RZ, R0, RZ, 0x33, !PT ;  /* 0x00000000ff027212 */ /* 0x000fe200078e33ff */
[----:B------:R-:W-:Y:S01]  /*36e0*/  IMAD.U32 R10, RZ, RZ, UR23 ;  /* 0x00000017ff0a7e24 */ /* 0x000fe2000f8e00ff */
[----:B------:R-:W-:Y:S03]  /*36f0*/  BSSY.RECONVERGENT B2, `(.L_x_5405) ;  /* 0x0000018000027945 */ /* 0x000fe60003800200 */
[----:B------:R-:W-:-:S05]  /*3700*/  VIADD R3, R2, UR12 ;  /* 0x0000000c02037c36 */ /* 0x000fca0008000000 */
[C---:B------:R-:W-:Y:S01]  /*3710*/  IADD3 R7, PT, PT, R3.reuse, -UR5, -R10 ;  /* 0x8000000503077c10 */ /* 0x040fe2000fffe80a */
[----:B0-----:R-:W-:Y:S01]  /*3720*/  IMAD R2, R8, UR4, RZ ;  /* 0x0000000408027c24 */ /* 0x001fe2000f8e02ff */
[C---:B------:R-:W-:Y:S02]  /*3730*/  LOP3.LUT R8, R3.reuse, 0x300, RZ, 0xc0, !PT ;  /* 0x0000030003087812 */ /* 0x040fe400078ec0ff */
[----:B------:R-:W-:Y:S01]  /*3740*/  LEA.HI R3, R3, 0x1, RZ, 0x18 ;  /* 0x0000000103037811 */ /* 0x000fe200078fc0ff */
[----:B------:R-:W-:Y:S01]  /*3750*/  IMAD R2, R2, -0x1000, R7 ;  /* 0xfffff00002027824 */ /* 0x000fe200078e0207 */
[----:B------:R-:W-:Y:S01]  /*3760*/  ISETP.NE.AND P0, PT, R8, 0x300, PT ;  /* 0x000003000800780c */ /* 0x000fe20003f05270 */
[----:B------:R-:W-:-:S03]  /*3770*/  IMAD.MOV.U32 R7, RZ, RZ, R0 ;  /* 0x000000ffff077224 */ /* 0x000fc600078e0000 */
[----:B------:R-:W-:-:S09]  /*3780*/  ISETP.GE.U32.AND P1, PT, R2, 0x300, PT ;  /* 0x000003000200780c */ /* 0x000fd20003f26070 */
[----:B------:R-:W-:Y:S05]  /*3790*/  @!P0 BRA `(.L_x_5406) ;  /* 0x0000000000348947 */ /* 0x000fea0003800000 */
[----:B------:R-:W-:Y:S01]  /*37a0*/  LOP3.LUT R3, R3, 0x3, RZ, 0xc0, !PT ;  /* 0x0000000303037812 */ /* 0x000fe200078ec0ff */
[----:B------:R-:W-:-:S04]  /*37b0*/  IMAD.MOV.U32 R7, RZ, RZ, R0 ;  /* 0x000000ffff077224 */ /* 0x000fc800078e0000 */
[----:B------:R-:W-:-:S07]  /*37c0*/  IMAD.MOV R8, RZ, RZ, -R3 ;  /* 0x000000ffff087224 */ /* 0x000fce00078e0a03 */
.L_x_5407:
        /* <DEDUP_REMOVED lines=10> */
.L_x_5406:
[----:B------:R-:W-:Y:S05]  /*3870*/  BSYNC.RECONVERGENT B2 ;  /* 0x0000000000027941 */ /* 0x000fea0003800200 */
.L_x_5405:
[----:B------:R-:W-:Y:S05]  /*3880*/  @!P1 BRA `(.L_x_5404) ;  /* 0x0000000400289947 */ /* 0x000fea0003800000 */
[C---:B------:R-:W-:Y:S01]  /*3890*/  IADD3 R5, PT, PT, -R7.reuse, UR6, RZ ;  /* 0x0000000607057c10 */ /* 0x040fe2000fffe1ff */
[----:B------:R-:W-:Y:S01]  /*38a0*/  BSSY.RECONVERGENT B2, `(.L_x_5408) ;  /* 0x0000029000027945 */ /* 0x000fe20003800200 */
[----:B------:R-:W-:Y:S02]  /*38b0*/  IADD3 R3, P0, PT, R7, UR8, RZ ;  /* 0x0000000807037c10 */ /* 0x000fe4000ff1e0ff */
[----:B------:R-:W-:-:S03]  /*38c0*/  ISETP.GT.AND P1, PT, R5, 0xc00, PT ;  /* 0x00000c000500780c */ /* 0x000fc60003f24270 */
[----:B------:R-:W-:Y:S01]  /*38d0*/  IMAD.X R6, RZ, RZ, UR9, P0 ;  /* 0x00000009ff067e24 */ /* 0x000fe200080e06ff */
[----:B------:R-:W-:-:S04]  /*38e0*/  LEA R2, P0, R3, UR10, 0x3 ;  /* 0x0000000a03027c11 */ /* 0x000fc8000f8018ff */
[----:B------:R-:W-:Y:S02]  /*38f0*/  LEA.HI.X R3, R3, UR11, R6, 0x3, P0 ;  /* 0x0000000b03037c11 */ /* 0x000fe400080f1c06 */
[----:B------:R-:W-:-:S03]  /*3900*/  PLOP3.LUT P0, PT, PT, PT, PT, 0x80, 0x8 ;  /* 0x000000000008781c */ /* 0x000fc60003f0f070 */
[----:B------:R-:W-:Y:S10]  /*3910*/  @!P1 BRA `(.L_x_5409) ;  /* 0x0000000000849947 */ /* 0x000ff40003800000 */
[----:B------:R-:W-:Y:S01]  /*3920*/  IMAD.U32 R6, RZ, RZ, UR6 ;  /* 0x00000006ff067e24 */ /* 0x000fe2000f8e00ff */
[----:B------:R-:W-:-:S03]  /*3930*/  PLOP3.LUT P0, PT, PT, PT, PT, 0x8, 0x80 ;  /* 0x000000000080781c */ /* 0x000fc60003f0e170 */
[----:B------:R-:W-:-:S10]  /*3940*/  VIADD R6, R6, 0xfffff400 ;  /* 0xfffff40006067836 */ /* 0x000fd40000000000 */
.L_x_5410:
        /* <DEDUP_REMOVED lines=30> */
.L_x_5409:
[----:B------:R-:W-:Y:S05]  /*3b30*/  BSYNC.RECONVERGENT B2 ;  /* 0x0000000000027941 */ /* 0x000fea0003800200 */
.L_x_5408:
[----:B------:R-:W-:Y:S01]  /*3b40*/  IADD3 R5, PT, PT, -R7, UR6, RZ ;  /* 0x0000000607057c10 */ /* 0x000fe2000fffe1ff */
[----:B------:R-:W-:Y:S03]  /*3b50*/  BSSY.RECONVERGENT B2, `(.L_x_5411) ;  /* 0x0000015000027945 */ /* 0x000fe60003800200 */
        /* <DEDUP_REMOVED lines=20> */
.L_x_5412:
[----:B------:R-:W-:Y:S05]  /*3ca0*/  BSYNC.RECONVERGENT B2 ;  /* 0x0000000000027941 */ /* 0x000fea0003800200 */
.L_x_5411:
[----:B------:R-:W-:-:S13]  /*3cb0*/  ISETP.LT.OR P0, PT, R7, UR6, P0 ;  /* 0x0000000607007c0c */ /* 0x000fda0008701670 */
[----:B------:R-:W-:Y:S05]  /*3cc0*/  @!P0 BRA `(.L_x_5404) ;  /* 0x0000000000188947 */ /* 0x000fea0003800000 */
[----:B------:R-:W2:Y:S04]  /*3cd0*/  LDG.E.CONSTANT R5, desc[UR14][R2.64] ;  /* 0x0000000e02057981 */ /* 0x000ea8000c1e9900 */
[----:B------:R-:W2:Y:S04]  /*3ce0*/  LDG.E.CONSTANT R6, desc[UR14][R2.64+0x800] ;  /* 0x0008000e02067981 */ /* 0x000ea8000c1e9900 */
[----:B------:R-:W3:Y:S04]  /*3cf0*/  LDG.E.CONSTANT R7, desc[UR14][R2.64+0x1000] ;  /* 0x0010000e02077981 */ /* 0x000ee8000c1e9900 */
[----:B------:R-:W3:Y:S01]  /*3d00*/  LDG.E.CONSTANT R8, desc[UR14][R2.64+0x1800] ;  /* 0x0018000e02087981 */ /* 0x000ee2000c1e9900 */
[----:B--2---:R-:W-:-:S04]  /*3d10*/  IADD3 R4, PT, PT, R6, R4, R5 ;  /* 0x0000000406047210 */ /* 0x004fc80007ffe005 */
[----:B---3--:R-:W-:-:S07]  /*3d20*/  IADD3 R4, PT, PT, R8, R4, R7 ;  /* 0x0000000408047210 */ /* 0x008fce0007ffe007 */
.L_x_5404:
[----:B------:R-:W-:Y:S05]  /*3d30*/  BSYNC.RECONVERGENT B1 ;  /* 0x0000000000017941 */ /* 0x000fea0003800200 */
.L_x_5401:
        /* <DEDUP_REMOVED lines=42> */
.L_x_5374:
[----:B------:R-:W-:Y:S05]  /*3fe0*/  BSYNC.RECONVERGENT B0 ;  /* 0x0000000000007941 */ /* 0x000fea0003800200 */
.L_x_5358:
[----:B------:R-:W-:Y:S05]  /*3ff0*/  @P0 EXIT ;  /* 0x000000000000094d */ /* 0x000fea0003800000 */
[----:B------:R-:W5:Y:S02]  /*4000*/  LDCU.64 UR4, c[0x0][0x388] ;  /* 0x00007100ff0477ac */ /* 0x000f640008000a00 */
[----:B-----5:R-:W-:-:S06]  /*4010*/  UIMAD.WIDE.U32 UR4, UR16, 0x4, UR4 ;  /* 0x00000004100478a5 */ /* 0x020fcc000f8e0004 */
[----:B------:R-:W-:Y:S02]  /*4020*/  IMAD.U32 R4, RZ, RZ, UR4 ;  /* 0x00000004ff047e24 */ /* 0x000fe4000f8e00ff */
[----:B------:R-:W-:-:S05]  /*4030*/  IMAD.U32 R5, RZ, RZ, UR5 ;  /* 0x00000005ff057e24 */ /* 0x000fca000f8e00ff */
[----:B------:R-:W-:Y:S01]  /*4040*/  STG.E desc[UR14][R4.64], R3 ;  /* 0x0000000304007986 */ /* 0x000fe2000c10190e */
[----:B------:R-:W-:Y:S05]  /*4050*/  EXIT ;  /* 0x000000000000794d */ /* 0x000fea0003800000 */
.L_x_5413:
        /* <DEDUP_REMOVED lines=10> */
.L_x_8791:


//--------------------- .text._ZN3cub18CUB_300001_SM_10006detail6reduce28DeviceReduceSingleTileKernelINS2_10policy_hubIiyN4cuda3std3__44plusIiEEE10Policy1000EPyPiyS9_iiNS7_10__identityEEEvT0_T1_T2_T3_T4_T6_ --------------------------
	.section	.text._ZN3cub18CUB_300001_SM_10006detail6reduce28DeviceReduceSingleTileKernelINS2_10policy_hubIiyN4cuda3std3__44plusIiEEE10Policy1000EPyPiyS9_iiNS7_10__identityEEEvT0_T1_T2_T3_T4_T6_,"ax",@progbits
	.align	128
        .global         _ZN3cub18CUB_300001_SM_10006detail6reduce28DeviceReduceSingleTileKernelINS2_10policy_hubIiyN4cuda3std3__44plusIiEEE10Policy1000EPyPiyS9_iiNS7_10__identityEEEvT0_T1_T2_T3_T4_T6_
        .type           _ZN3cub18CUB_300001_SM_10006detail6reduce28DeviceReduceSingleTileKernelINS2_10policy_hubIiyN4cuda3std3__44plusIiEEE10Policy1000EPyPiyS9_iiNS7_10__identityEEEvT0_T1_T2_T3_T4_T6_,@function
        .size           _ZN3cub18CUB_300001_SM_10006detail6reduce28DeviceReduceSingleTileKernelINS2_10policy_hubIiyN4cuda3std3__44plusIiEEE10Policy1000EPyPiyS9_iiNS7_10__identityEEEvT0_T1_T2_T3_T4_T6_,(.L_x_8792 - _ZN3cub18CUB_300001_SM_10006detail6reduce28DeviceReduceSingleTileKernelINS2_10policy_hubIiyN4cuda3std3__44plusIiEEE10Policy1000EPyPiyS9_iiNS7_10__identityEEEvT0_T1_T2_T3_T4_T6_)
        .other          _ZN3cub18CUB_300001_SM_10006detail6reduce28DeviceReduceSingleTileKernelINS2_10policy_hubIiyN4cuda3std3__44plusIiEEE10Policy1000EPyPiyS9_iiNS7_10__identityEEEvT0_T1_T2_T3_T4_T6_,@"STO_CUDA_ENTRY STV_DEFAULT"
_ZN3cub18CUB_300001_SM_10006detail6reduce28DeviceReduceSingleTileKernelINS2_10policy_hubIiyN4cuda3std3__44plusIiEEE10Policy1000EPyPiyS9_iiNS7_10__identityEEEvT0_T1_T2_T3_T4_T6_:
.text._ZN3cub18CUB_300001_SM_10006detail6reduce28DeviceReduceSingleTileKernelINS2_10policy_hubIiyN4cuda3std3__44plusIiEEE10Policy1000EPyPiyS9_iiNS7_10__identityEEEvT0_T1_T2_T3_T4_T6_:
[----:B------:R-:W-:Y:S01]  /*0000*/  LDC R1, c[0x0][0x37c] ;  /* 0x0000df00ff017b82 */ /* 0x000fe20000000800 */
[----:B------:R-:W0:Y:S01]  /*0010*/  LDCU.64 UR4, c[0x0][0x390] ;  /* 0x00007200ff0477ac */ /* 0x000e220008000a00 */
[----:B------:R-:W1:Y:S01]  /*0020*/  LDCU.64 UR6, c[0x0][0x358] ;  /* 0x00006b00ff0677ac */ /* 0x000e620008000a00 */
[----:B0-----:R-:W-:Y:S02]  /*0030*/  IMAD.U32 R2, RZ, RZ, UR4 ;  /* 0x00000004ff027e24 */ /* 0x001fe4000f8e00ff */
[----:B------:R-:W-:-:S03]  /*0040*/  IMAD.U32 R3, RZ, RZ, UR5 ;  /* 0x00000005ff037e24 */ /* 0x000fc6000f8e00ff */
[----:B------:R-:W-:-:S04]  /*0050*/  ISETP.NE.U32.AND P0, PT, R2, RZ, PT ;  /* 0x000000ff0200720c */ /* 0x000fc80003f05070 */
[----:B------:R-:W-:-:S13]  /*0060*/  ISETP.NE.AND.EX P0, PT, R3, RZ, PT, P0 ;  /* 0x000000ff0300720c */ /* 0x000fda0003f05300 */
        /* <DEDUP_REMOVED lines=8> */
.L_x_5414:
[----:B------:R-:W0:Y:S01]  /*00f0*/  LDCU UR4, c[0x0][0x380] ;  /* 0x00007000ff0477ac */ /* 0x000e220008000800 */
[----:B------:R-:W-:Y:S01]  /*0100*/  BSSY.RECONVERGENT B0, `(.L_x_5415) ;  /* 0x0000395000007945 */ /* 0x000fe20003800200 */
[----:B0-----:R-:W-:-:S09]  /*0110*/  ULOP3.LUT UP0, URZ, UR4, 0x1f, URZ, 0xc0, !UPT ;  /* 0x0000001f04ff7892 */ /* 0x001fd2000f80c0ff */
[----:B------:R-:W-:Y:S05]  /*0120*/  BRA.U UP0, `(.L_x_5416) ;  /* 0x0000001d00087547 */ /* 0x000fea000b800000 */
[----:B------:R-:W-:-:S04]  /*0130*/  ISETP.GT.U32.AND P0, PT, R2, 0xfff, PT ;  /* 0x00000fff0200780c */ /* 0x000fc80003f04070 */
[----:B------:R-:W-:-:S13]  /*0140*/  ISETP.GT.U32.AND.EX P0, PT, R3, RZ, PT, P0 ;  /* 0x000000ff0300720c */ /* 0x000fda0003f04100 */
[----:B------:R-:W-:Y:S05]  /*0150*/  @P0 BRA `(.L_x_5417) ;  /* 0x0000000c00ac0947 */ /* 0x000fea0003800000 */
[----:B------:R-:W0:Y:S01]  /*0160*/  S2R R11, SR_TID.X ;  /* 0x00000000000b7919 */ /* 0x000e220000002100 */
[----:B------:R-:W-:Y:S01]  /*0170*/  BSSY.RECONVERGENT B1, `(.L_x_5418) ;  /* 0x0000009000017945 */ /* 0x000fe20003800200 */
[----:B------:R-:W-:Y:S01]  /*0180*/  IMAD.MOV.U32 R0, RZ, RZ, RZ ;  /* 0x000000ffff007224 */ /* 0x000fe200078e00ff */
[----:B0-----:R-:W-:Y:S01]  /*0190*/  ISETP.GE.U32.AND P0, PT, R11, R2, PT ;  /* 0x000000020b00720c */ /* 0x001fe20003f06070 */
[----:B------:R-:W-:-:S12]  /*01a0*/  IMAD.MOV.U32 R13, RZ, RZ, R11 ;  /* 0x000000ffff0d7224 */ /* 0x000fd800078e000b */
[----:B------:R-:W-:Y:S05]  /*01b0*/  @P0 BRA `(.L_x_5419) ;  /* 0x0000000000100947 */ /* 0x000fea0003800000 */
[----:B------:R-:W0:Y:S02]  /*01c0*/  LDC.64 R4, c[0x0][0x380] ;  /* 0x0000e000ff047b82 */ /* 0x000e240000000a00 */
[----:B0-----:R-:W-:-:S05]  /*01d0*/  IMAD.WIDE.U32 R4, R11, 0x8, R4 ;  /* 0x000000080b047825 */ /* 0x001fca00078e0004 */
[----:B------:R0:W5:Y:S01]  /*01e0*/  LDG.E.CONSTANT R0, desc[UR6][R4.64] ;  /* 0x0000000604007981 */ /* 0x000162000c1e9900 */
[----:B------:R-:W-:-:S07]  /*01f0*/  VIADD R13, R11, 0x100 ;  /* 0x000001000b0d7836 */ /* 0x000fce0000000000 */
.L_x_5419:
[----:B------:R-:W-:Y:S05]  /*0200*/  BSYNC.RECONVERGENT B1 ;  /* 0x0000000000017941 */ /* 0x000fea0003800200 */
.L_x_5418:
[----:B------:R-:W-:Y:S01]  /*0210*/  ISETP.GE.U32.AND P0, PT, R13, R2, PT ;  /* 0x000000020d00720c */ /* 0x000fe20003f06070 */
        /* <DEDUP_REMOVED lines=15> */
.L_x_5424:
        /* <DEDUP_REMOVED lines=9> */
.L_x_5423:
[----:B------:R-:W-:Y:S05]  /*03a0*/  BSYNC.RECONVERGENT B2 ;  /* 0x0000000000027941 */ /* 0x000fea0003800200 */
.L_x_5422:
        /* <DEDUP_REMOVED lines=8> */
.L_x_5427:
[----:B------:R-:W0:Y:S01]  /*0430*/  LDC.64 R8, c[0x0][0x380] ;  /* 0x0000e000ff087b82 */ /* 0x000e220000000a00 */
[C---:B------:R-:W-:Y:S02]  /*0440*/  VIADD R7, R13.reuse, 0x400 ;  /* 0x000004000d077836 */ /* 0x040fe40000000000 */
        /* <DEDUP_REMOVED lines=10> */
[----:B------:R-:W4:Y:S04]  /*04f0*/  LDG.E.CONSTANT R17, desc[UR6][R6.64+0x800] ;  /* 0x0008000606117981 */ /* 0x000f28000c1e9900 */
        /* <DEDUP_REMOVED lines=22> */
.L_x_5426:
[----:B------:R-:W-:Y:S05]  /*0660*/  BSYNC.RECONVERGENT B2 ;  /* 0x0000000000027941 */ /* 0x000fea0003800200 */
.L_x_5425:
        /* <DEDUP_REMOVED lines=22> */
.L_x_5429:
[----:B------:R-:W-:Y:S05]  /*07d0*/  BSYNC.RECONVERGENT B2 ;  /* 0x0000000000027941 */ /* 0x000fea0003800200 */
.L_x_5428:
        /* <DEDUP_REMOVED lines=10> */
.L_x_5421:
[----:B------:R-:W-:Y:S05]  /*0880*/  BSYNC.RECONVERGENT B1 ;  /* 0x0000000000017941 */ /* 0x000fea0003800200 */
.L_x_5420:
[----:B------:R-:W-:-:S04]  /*0890*/  ISETP.GE.U32.AND P0, PT, R2, 0x100, PT ;  /* 0x000001000200780c */ /* 0x000fc80003f06070 */
[----:B------:R-:W-:-:S13]  /*08a0*/  ISETP.GE.U32.AND.EX P0, PT, R3, RZ, PT, P0 ;  /* 0x000000ff0300720c */ /* 0x000fda0003f06100 */
[----:B------:R-:W-:Y:S05]  /*08b0*/  @!P0 BRA `(.L_x_5430) ;  /* 0x0000000000ac8947 */ /* 0x000fea0003800000 */
[----:B------:R-:W1:Y:S01]  /*08c0*/  S2R R6, SR_LANEID ;  /* 0x0000000000067919 */ /* 0x000e620000000000 */
[----:B------:R-:W-:Y:S01]  /*08d0*/  ISETP.NE.AND P4, PT, R11, RZ, PT ;  /* 0x000000ff0b00720c */ /* 0x000fe20003f85270 */
[----:B-----5:R-:W2:Y:S01]  /*08e0*/  SHFL.DOWN PT, R2, R0, 0x1, 0x1f ;  /* 0x08201f0000027f89 */ /* 0x020ea200000e0000 */
[C---:B-1----:R-:W-:Y:S02]  /*08f0*/  ISETP.GT.AND P0, PT, R6.reuse, 0x1e, PT ;  /* 0x0000001e0600780c */ /* 0x042fe40003f04270 */
[----:B------:R-:W-:Y:S02]  /*0900*/  ISETP.NE.AND P1, PT, R6, RZ, PT ;  /* 0x000000ff0600720c */ /* 0x000fe40003f25270 */
[----:B--2---:R-:W-:Y:S02]  /*0910*/  SEL R3, R2, RZ, !P0 ;  /* 0x000000ff02037207 */ /* 0x004fe40004000000 */
[----:B------:R-:W-:-:S03]  /*0920*/  ISETP.GT.AND P0, PT, R6, 0x1d, PT ;  /* 0x0000001d0600780c */ /* 0x000fc60003f04270 */
[----:B------:R-:W-:-:S05]  /*0930*/  IMAD.IADD R3, R3, 0x1, R0 ;  /* 0x0000000103037824 */ /* 0x000fca00078e0200 */
[----:B------:R-:W1:Y:S01]  /*0940*/  SHFL.DOWN PT, R2, R3, 0x2, 0x1f ;  /* 0x08401f0003027f89 */ /* 0x000e6200000e0000 */
[----:B------:R-:W2:Y:S01]  /*0950*/  @!P1 S2R R7, SR_CgaCtaId ;  /* 0x0000000000079919 */ /* 0x000ea20000008800 */
[----:B-1----:R-:W-:Y:S02]  /*0960*/  SEL R2, R2, RZ, !P0 ;  /* 0x000000ff02027207 */ /* 0x002fe40004000000 */
[----:B------:R-:W-:-:S03]  /*0970*/  ISETP.GT.AND P0, PT, R6, 0x1b, PT ;  /* 0x0000001b0600780c */ /* 0x000fc60003f04270 */
[----:B------:R-:W-:-:S05]  /*0980*/  IMAD.IADD R2, R3, 0x1, R2 ;  /* 0x0000000103027824 */ /* 0x000fca00078e0202 */
[----:B0-----:R-:W0:Y:S02]  /*0990*/  SHFL.DOWN PT, R4, R2, 0x4, 0x1f ;  /* 0x08801f0002047f89 */ /* 0x001e2400000e0000 */
[----:B0-----:R-:W-:Y:S02]  /*09a0*/  SEL R5, R4, RZ, !P0 ;  /* 0x000000ff04057207 */ /* 0x001fe40004000000 */
[----:B------:R-:W-:Y:S02]  /*09b0*/  ISETP.GT.AND P0, PT, R6, 0x17, PT ;  /* 0x000000170600780c */ /* 0x000fe40003f04270 */
[----:B------:R-:W-:Y:S01]  /*09c0*/  @!P1 MOV R4, 0x400 ;  /* 0x0000040000049802 */ /* 0x000fe20000000f00 */
[----:B------:R-:W-:Y:S01]  /*09d0*/  IMAD.IADD R5, R2, 0x1, R5 ;  /* 0x0000000102057824 */ /* 0x000fe200078e0205 */
[----:B------:R-:W-:Y:S02]  /*09e0*/  @!P1 SHF.R.U32.HI R2, RZ, 0x3, R11 ;  /* 0x00000003ff029819 */ /* 0x000fe4000001160b */
[----:B--2---:R-:W-:-:S02]  /*09f0*/  @!P1 LEA R7, R7, R4, 0x18 ;  /* 0x0000000407079211 */ /* 0x004fc400078ec0ff */
[----:B------:R-:W0:Y:S01]  /*0a00*/  SHFL.DOWN PT, R0, R5, 0x8, 0x1f ;  /* 0x09001f0005007f89 */ /* 0x000e2200000e0000 */
[----:B------:R-:W-:-:S05]  /*0a10*/  @!P1 LOP3.LUT R2, R2, 0x7c, RZ, 0xc0, !PT ;  /* 0x0000007c02029812 */ /* 0x000fca00078ec0ff */
[----:B------:R-:W-:Y:S01]  /*0a20*/  @!P1 IMAD.IADD R2, R2, 0x1, R7 ;  /* 0x0000000102029824 */ /* 0x000fe200078e0207 */
[----:B0-----:R-:W-:Y:S02]  /*0a30*/  SEL R0, R0, RZ, !P0 ;  /* 0x000000ff00007207 */ /* 0x001fe40004000000 */
[----:B------:R-:W-:-:S03]  /*0a40*/  ISETP.GT.AND P0, PT, R6, 0xf, PT ;  /* 0x0000000f0600780c */ /* 0x000fc60003f04270 */
[----:B------:R-:W-:-:S05]  /*0a50*/  IMAD.IADD R0, R5, 0x1, R0 ;  /* 0x0000000105007824 */ /* 0x000fca00078e0200 */
[----:B------:R-:W0:Y:S02]  /*0a60*/  SHFL.DOWN PT, R3, R0, 0x10, 0x1f ;  /* 0x0a001f0000037f89 */ /* 0x000e2400000e0000 */
[----:B0-----:R-:W-:-:S05]  /*0a70*/  SEL R3, R3, RZ, !P0 ;  /* 0x000000ff03037207 */ /* 0x001fca0004000000 */
        /* <DEDUP_REMOVED lines=9> */
[----:B0-----:R-:W0:Y:S01]  /*0b10*/  LDS.64 R2, [UR4+0x20] ;  /* 0x00002004ff027984 */ /* 0x001e220008000a00 */
[----:B-1----:R-:W-:-:S04]  /*0b20*/  IADD3 R0, PT, PT, R8, R0, R5 ;  /* 0x0000000008007210 */ /* 0x002fc80007ffe005 */
[----:B------:R-:W-:-:S04]  /*0b30*/  IADD3 R0, PT, PT, R10, R0, R9 ;  /* 0x000000000a007210 */ /* 0x000fc80007ffe009 */
[----:B0-----:R-:W-:-:S05]  /*0b40*/  IADD3 R0, PT, PT, R2, R0, R11 ;  /* 0x0000000002007210 */ /* 0x001fca0007ffe00b */
[----:B------:R-:W-:Y:S01]  /*0b50*/  IMAD.IADD R5, R0, 0x1, R3 ;  /* 0x0000000100057824 */ /* 0x000fe200078e0203 */
[----:B------:R-:W-:Y:S06]  /*0b60*/  BRA `(.L_x_5431) ;  /* 0x0000002c00b87947 */ /* 0x000fec0003800000 */
.L_x_5430:
[C---:B0-----:R-:W-:Y:S01]  /*0b70*/  LOP3.LUT R4, R11.reuse, 0x3e0, RZ, 0xc0, !PT ;  /* 0x000003e00b047812 */ /* 0x041fe200078ec0ff */
[----:B------:R-:W0:Y:S01]  /*0b80*/  S2R R10, SR_LANEID ;  /* 0x00000000000a7919 */ /* 0x000e220000000000 */
[----:B------:R-:W-:Y:S02]  /*0b90*/  ISETP.NE.AND P4, PT, R11, RZ, PT ;  /* 0x000000ff0b00720c */ /* 0x000fe40003f85270 */
[----:B------:R-:W-:Y:S01]  /*0ba0*/  LOP3.LUT R7, RZ, R4, RZ, 0x33, !PT ;  /* 0x00000004ff077212 */ /* 0x000fe200078e33ff */
[----:B------:R-:W-:-:S04]  /*0bb0*/  VIADD R5, R4, 0x20 ;  /* 0x0000002004057836 */ /* 0x000fc80000000000 */
[----:B------:R-:W-:Y:S01]  /*0bc0*/  IMAD.IADD R7, R7, 0x1, R2 ;  /* 0x0000000107077824 */ /* 0x000fe200078e0202 */
[----:B------:R-:W-:-:S04]  /*0bd0*/  ISETP.GT.U32.AND P0, PT, R5, R2, PT ;  /* 0x000000020500720c */ /* 0x000fc80003f04070 */
        /* <DEDUP_REMOVED lines=30> */
[----:B0-----:R-:W-:-:S05]  /*0dc0*/  SEL R5, R5, RZ, !P0 ;  /* 0x000000ff05057207 */ /* 0x001fca0004000000 */
[----:B------:R-:W-:-:S05]  /*0dd0*/  IMAD.IADD R5, R4, 0x1, R5 ;  /* 0x0000000104057824 */ /* 0x000fca00078e0205 */
[----:B------:R4:W-:Y:S01]  /*0de0*/  @!P1 STS [R8+0x8], R5 ;  /* 0x0000080508009388 */ /* 0x0009e20000000800 */
[----:B------:R-:W-:Y:S06]  /*0df0*/  BAR.SYNC.DEFER_BLOCKING 0x0 ;  /* 0x0000000000007b1d */ /* 0x000fec0000010000 */
[----:B------:R-:W-:Y:S05]  /*0e00*/  @P4 BRA `(.L_x_5431) ;  /* 0x0000002c00104947 */ /* 0x000fea0003800000 */
[----:B------:R-:W0:Y:S01]  /*0e10*/  S2UR UR5, SR_CgaCtaId ;  /* 0x00000000000579c3 */ /* 0x000e220000008800 */
[----:B------:R-:W-:Y:S01]  /*0e20*/  UMOV UR4, 0x400 ;  /* 0x0000040000047882 */ /* 0x000fe20000000000 */
[C---:B------:R-:W-:Y:S02]  /*0e30*/  ISETP.GT.U32.AND P0, PT, R2.reuse, 0x40, PT ;  /* 0x000000400200780c */ /* 0x040fe40003f04070 */
[C---:B------:R-:W-:Y:S02]  /*0e40*/  ISETP.GT.U32.AND P6, PT, R2.reuse, 0x20, PT ;  /* 0x000000200200780c */ /* 0x040fe40003fc4070 */
[C---:B------:R-:W-:Y:S02]  /*0e50*/  ISETP.GT.U32.AND P5, PT, R2.reuse, 0x60, PT ;  /* 0x000000600200780c */ /* 0x040fe40003fa4070 */
[----:B------:R-:W-:Y:S02]  /*0e60*/  ISETP.GT.U32.AND P2, PT, R2, 0x80, PT ;  /* 0x000000800200780c */ /* 0x000fe40003f44070 */
[----:B------:R-:W-:-:S02]  /*0e70*/  ISETP.GT.U32.AND.EX P0, PT, R3, RZ, PT, P0 ;  /* 0x000000ff0300720c */ /* 0x000fc40003f04100 */
[C---:B------:R-:W-:Y:S02]  /*0e80*/  ISETP.GT.U32.AND.EX P6, PT, R3.reuse, RZ, PT, P6 ;  /* 0x000000ff0300720c */ /* 0x040fe40003fc4160 */
[C---:B------:R-:W-:Y:S02]  /*0e90*/  ISETP.GT.U32.AND P3, PT, R2.reuse, 0xa0, PT ;  /* 0x000000a00200780c */ /* 0x040fe40003f64070 */
[----:B------:R-:W-:Y:S02]  /*0ea0*/  ISETP.GT.U32.AND P1, PT, R2, 0xc0, PT ;  /* 0x000000c00200780c */ /* 0x000fe40003f24070 */
[C---:B------:R-:W-:Y:S02]  /*0eb0*/  ISETP.GT.U32.AND.EX P5, PT, R3.reuse, RZ, PT, P5 ;  /* 0x000000ff0300720c */ /* 0x040fe40003fa4150 */
[C---:B------:R-:W-:Y:S02]  /*0ec0*/  ISETP.GT.U32.AND.EX P2, PT, R3.reuse, RZ, PT, P2 ;  /* 0x000000ff0300720c */ /* 0x040fe40003f44120 */
[C---:B------:R-:W-:Y:S01]  /*0ed0*/  ISETP.GT.U32.AND.EX P3, PT, R3.reuse, RZ, PT, P3 ;  /* 0x000000ff0300720c */ /* 0x040fe20003f64130 */
[----:B0-----:R-:W-:Y:S01]  /*0ee0*/  ULEA UR4, UR5, UR4, 0x18 ;  /* 0x0000000405047291 */ /* 0x001fe2000f8ec0ff */
[----:B------:R-:W-:-:S08]  /*0ef0*/  ISETP.GT.U32.AND.EX P1, PT, R3, RZ, PT, P1 ;  /* 0x000000ff0300720c */ /* 0x000fd00003f24110 */
[----:B----4-:R-:W0:Y:S04]  /*0f00*/  LDS.128 R8, [UR4+0x10] ;  /* 0x00001004ff087984 */ /* 0x010e280008000c00 */
[----:B------:R-:W1:Y:S04]  /*0f10*/  LDS R0, [UR4+0xc] ;  /* 0x00000c04ff007984 */ /* 0x000e680008000800 */
[----:B------:R-:W2:Y:S01]  /*0f20*/  LDS.64 R6, [UR4+0x20] ;  /* 0x00002004ff067984 */ /* 0x000ea20008000a00 */
[----:B0-----:R-:W-:Y:S02]  /*0f30*/  SEL R8, R8, RZ, P0 ;  /* 0x000000ff08087207 */ /* 0x001fe40000000000 */
[----:B------:R-:W-:-:S02]  /*0f40*/  ISETP.GT.U32.AND P0, PT, R2, 0xe0, PT ;  /* 0x000000e00200780c */ /* 0x000fc40003f04070 */
[----:B-1----:R-:W-:Y:S02]  /*0f50*/  SEL R0, R0, RZ, P6 ;  /* 0x000000ff00007207 */ /* 0x002fe40003000000 */
[----:B------:R-:W-:Y:S02]  /*0f60*/  SEL R9, R9, RZ, P5 ;  /* 0x000000ff09097207 */ /* 0x000fe40002800000 */
[----:B------:R-:W-:Y:S02]  /*0f70*/  IADD3 R0, PT, PT, R8, R0, R5 ;  /* 0x0000000008007210 */ /* 0x000fe40007ffe005 */
[----:B------:R-:W-:Y:S02]  /*0f80*/  SEL R10, R10, RZ, P2 ;  /* 0x000000ff0a0a7207 */ /* 0x000fe40001000000 */
[----:B------:R-:W-:Y:S02]  /*0f90*/  ISETP.GT.U32.AND.EX P0, PT, R3, RZ, PT, P0 ;  /* 0x000000ff0300720c */ /* 0x000fe40003f04100 */
[----:B------:R-:W-:-:S02]  /*0fa0*/  SEL R11, R11, RZ, P3 ;  /* 0x000000ff0b0b7207 */ /* 0x000fc40001800000 */
[----:B------:R-:W-:Y:S02]  /*0fb0*/  IADD3 R0, PT, PT, R10, R0, R9 ;  /* 0x000000000a007210 */ /* 0x000fe40007ffe009 */
[----:B--2---:R-:W-:Y:S02]  /*0fc0*/  SEL R6, R6, RZ, P1 ;  /* 0x000000ff06067207 */ /* 0x004fe40000800000 */
[----:B------:R-:W-:Y:S02]  /*0fd0*/  SEL R7, R7, RZ, P0 ;  /* 0x000000ff07077207 */ /* 0x000fe40000000000 */
[----:B------:R-:W-:-:S05]  /*0fe0*/  IADD3 R0, PT, PT, R6, R0, R11 ;  /* 0x0000000006007210 */ /* 0x000fca0007ffe00b */
[----:B------:R-:W-:Y:S01]  /*0ff0*/  IMAD.IADD R5, R0, 0x1, R7 ;  /* 0x0000000100057824 */ /* 0x000fe200078e0207 */
[----:B------:R-:W-:Y:S06]  /*1000*/  BRA `(.L_x_5431) ;  /* 0x0000002800907947 */ /* 0x000fec0003800000 */
.L_x_5417:
[----:B------:R-:W0:Y:S01]  /*1010*/  S2R R0, SR_TID.X ;  /* 0x0000000000007919 */ /* 0x000e220000002100 */
[----:B------:R-:W1:Y:S01]  /*1020*/  LDC.64 R42, c[0x0][0x380] ;  /* 0x0000e000ff2a7b82 */ /* 0x000e620000000a00 */
[----:B0-----:R-:W-:-:S04]  /*1030*/  IMAD.SHL.U32 R5, R0, 0x4, RZ ;  /* 0x0000000400057824 */ /* 0x001fc800078e00ff */
[----:B-1----:R-:W-:-:S05]  /*1040*/  IMAD.WIDE.U32 R42, R5, 0x8, R42 ;  /* 0x00000008052a7825 */ /* 0x002fca00078e002a */
[----:B------:R-:W2:Y:S04]  /*1050*/  LDG.E.128.CONSTANT R32, desc[UR6][R42.64] ;  /* 0x000000062a207981 */ /* 0x000ea8000c1e9d00 */
[----:B------:R-:W2:Y:S04]  /*1060*/  LDG.E.128.CONSTANT R28, desc[UR6][R42.64+0x10] ;  /* 0x000010062a1c7981 */ /* 0x000ea8000c1e9d00 */
[----:B------:R-:W3:Y:S04]  /*1070*/  LDG.E.128.CONSTANT R4, desc[UR6][R42.64+0x2000] ;  /* 0x002000062a047981 */ /* 0x000ee8000c1e9d00 */
[----:B------:R-:W4:Y:S04]  /*1080*/  LDG.E.128.CONSTANT R8, desc[UR6][R42.64+0x2010] ;  /* 0x002010062a087981 */ /* 0x000f28000c1e9d00 */
[----:B------:R-:W5:Y:S04]  /*1090*/  LDG.E.128.CONSTANT R12, desc[UR6][R42.64+0x4000] ;  /* 0x004000062a0c7981 */ /* 0x000f68000c1e9d00 */
[----:B------:R-:W5:Y:S04]  /*10a0*/  LDG.E.128.CONSTANT R16, desc[UR6][R42.64+0x4010] ;  /* 0x004010062a107981 */ /* 0x000f68000c1e9d00 */
[----:B------:R-:W5:Y:S04]  /*10b0*/  LDG.E.128.CONSTANT R20, desc[UR6][R42.64+0x6000] ;  /* 0x006000062a147981 */ /* 0x000f68000c1e9d00 */
[----:B------:R-:W5:Y:S01]  /*10c0*/  LDG.E.128.CONSTANT R24, desc[UR6][R42.64+0x6010] ;  /* 0x006010062a187981 */ /* 0x000f62000c1e9d00 */
[----:B------:R-:W-:Y:S01]  /*10d0*/  IADD3 R36, P1, PT, R2, -0x1000, RZ ;  /* 0xfffff00002247810 */ /* 0x000fe20007f3e0ff */
[----:B------:R-:W-:-:S02]  /*10e0*/  IMAD.MOV.U32 R38, RZ, RZ, 0x1000 ;  /* 0x00001000ff267424 */ /* 0x000fc400078e00ff */
[----:B------:R-:W-:Y:S01]  /*10f0*/  IMAD.MOV.U32 R40, RZ, RZ, RZ ;  /* 0x000000ffff287224 */ /* 0x000fe200078e00ff */
[----:B------:R-:W-:Y:S02]  /*1100*/  ISETP.GE.U32.AND P0, PT, R36, 0x1000, PT ;  /* 0x000010002400780c */ /* 0x000fe40003f06070 */
[----:B------:R-:W-:-:S04]  /*1110*/  IADD3.X R37, PT, PT, R3, -0x1, RZ, P1, !PT ;  /* 0xffffffff03257810 */ /* 0x000fc80000ffe4ff */
[----:B------:R-:W-:Y:S02]  /*1120*/  ISETP.GE.U32.AND.EX P0, PT, R37, RZ, PT, P0 ;  /* 0x000000ff2500720c */ /* 0x000fe40003f06100 */
        /* <DEDUP_REMOVED lines=8> */
[----:B------:R-:W-:Y:S06]  /*11b0*/  @!P0 BRA `(.L_x_5432) ;  /* 0x00000000007c8947 */ /* 0x000fec0003800000 */
[----:B------:R-:W0:Y:S01]  /*11c0*/  LDC.64 R2, c[0x0][0x390] ;  /* 0x0000e400ff027b82 */ /* 0x000e220000000a00 */
[----:B------:R-:W-:Y:S02]  /*11d0*/  IMAD.MOV.U32 R38, RZ, RZ, 0x1000 ;  /* 0x00001000ff267424 */ /* 0x000fe400078e00ff */
[----:B------:R-:W-:-:S07]  /*11e0*/  IMAD.MOV.U32 R40, RZ, RZ, RZ ;  /* 0x000000ffff287224 */ /* 0x000fce00078e00ff */
.L_x_5434:
[----:B------:R-:W-:-:S04]  /*11f0*/  LEA R44, P0, R38, R42, 0x3 ;  /* 0x0000002a262c7211 */ /* 0x000fc800078018ff */
[----:B------:R-:W-:-:S05]  /*1200*/  LEA.HI.X R45, R38, R43, R40, 0x3, P0 ;  /* 0x0000002b262d7211 */ /* 0x000fca00000f1c28 */
[----:B------:R-:W2:Y:S04]  /*1210*/  LDG.E.128.CONSTANT R32, desc[UR6][R44.64] ;  /* 0x000000062c207981 */ /* 0x000ea8000c1e9d00 */
[----:B------:R-:W3:Y:S04]  /*1220*/  LDG.E.128.CONSTANT R28, desc[UR6][R44.64+0x10] ;  /* 0x000010062c1c7981 */ /* 0x000ee8000c1e9d00 */
[----:B------:R-:W4:Y:S04]  /*1230*/  LDG.E.128.CONSTANT R4, desc[UR6][R44.64+0x2000] ;  /* 0x002000062c047981 */ /* 0x000f28000c1e9d00 */
[----:B------:R-:W5:Y:S04]  /*1240*/  LDG.E.128.CONSTANT R8, desc[UR6][R44.64+0x2010] ;  /* 0x002010062c087981 */ /* 0x000f68000c1e9d00 */
[----:B------:R-:W5:Y:S04]  /*1250*/  LDG.E.128.CONSTANT R12, desc[UR6][R44.64+0x4000] ;  /* 0x004000062c0c7981 */ /* 0x000f68000c1e9d00 */
[----:B------:R-:W5:Y:S04]  /*1260*/  LDG.E.128.CONSTANT R16, desc[UR6][R44.64+0x4010] ;  /* 0x004010062c107981 */ /* 0x000f68000c1e9d00 */
[----:B------:R-:W5:Y:S04]  /*1270*/  LDG.E.128.CONSTANT R20, desc[UR6][R44.64+0x6000] ;  /* 0x006000062c147981 */ /* 0x000f68000c1e9d00 */
[----:B------:R-:W5:Y:S01]  /*1280*/  LDG.E.128.CONSTANT R24, desc[UR6][R44.64+0x6010] ;  /* 0x006010062c187981 */ /* 0x000f62000c1e9d00 */
[----:B--2---:R-:W-:-:S04]  /*1290*/  IADD3 R33, PT, PT, R34, R39, R32 ;  /* 0x0000002722217210 */ /* 0x004fc80007ffe020 */
[----:B---3--:R-:W-:-:S04]  /*12a0*/  IADD3 R29, PT, PT, R30, R33, R28 ;  /* 0x000000211e1d7210 */ /* 0x008fc80007ffe01c */
[----:B----4-:R-:W-:Y:S02]  /*12b0*/  IADD3 R5, PT, PT, R6, R29, R4 ;  /* 0x0000001d06057210 */ /* 0x010fe40007ffe004 */
[----:B0-----:R-:W-:Y:S02]  /*12c0*/  IADD3 R4, P1, PT, -R38, R2, RZ ;  /* 0x0000000226047210 */ /* 0x001fe40007f3e1ff */
[----:B-----5:R-:W-:Y:S02]  /*12d0*/  IADD3 R5, PT, PT, R10, R5, R8 ;  /* 0x000000050a057210 */ /* 0x020fe40007ffe008 */
[----:B------:R-:W-:Y:S01]  /*12e0*/  ISETP.GE.U32.AND P0, PT, R4, 0x1000, PT ;  /* 0x000010000400780c */ /* 0x000fe20003f06070 */
[----:B------:R-:W-:Y:S01]  /*12f0*/  IMAD.X R4, R3, 0x1, ~R40, P1 ;  /* 0x0000000103047824 */ /* 0x000fe200008e0e28 */
[----:B------:R-:W-:-:S04]  /*1300*/  IADD3 R5, PT, PT, R14, R5, R12 ;  /* 0x000000050e057210 */ /* 0x000fc80007ffe00c */
[----:B------:R-:W-:Y:S02]  /*1310*/  ISETP.GE.U32.AND.EX P0, PT, R4, RZ, PT, P0 ;  /* 0x000000ff0400720c */ /* 0x000fe40003f06100 */
[----:B------:R-:W-:-:S04]  /*1320*/  IADD3 R5, PT, PT, R18, R5, R16 ;  /* 0x0000000512057210 */ /* 0x000fc80007ffe010 */
[----:B------:R-:W-:-:S04]  /*1330*/  IADD3 R5, PT, PT, R22, R5, R20 ;  /* 0x0000000516057210 */ /* 0x000fc80007ffe014 */
[----:B------:R-:W-:-:S03]  /*1340*/  IADD3 R39, PT, PT, R26, R5, R24 ;  /* 0x000000051a277210 */ /* 0x000fc60007ffe018 */
[----:B------:R-:W-:Y:S05]  /*1350*/  @!P0 BRA `(.L_x_5433) ;  /* 0x0000000400d08947 */ /* 0x000fea0003800000 */
[----:B------:R-:W-:-:S05]  /*1360*/  IADD3 R38, P0, PT, R38, 0x1000, RZ ;  /* 0x0000100026267810 */ /* 0x000fca0007f1e0ff */
[----:B------:R-:W-:Y:S01]  /*1370*/  IMAD.X R40, RZ, RZ, R40, P0 ;  /* 0x000000ffff287224 */ /* 0x000fe200000e0628 */
[----:B------:R-:W-:-:S04]  /*1380*/  ISETP.GT.U32.AND P0, PT, R38, R36, PT ;  /* 0x000000242600720c */ /* 0x000fc80003f04070 */
[----:B------:R-:W-:-:S13]  /*1390*/  ISETP.GT.U32.AND.EX P0, PT, R40, R37, PT, P0 ;  /* 0x000000252800720c */ /* 0x000fda0003f04100 */
[----:B------:R-:W-:Y:S05]  /*13a0*/  @!P0 BRA `(.L_x_5434) ;  /* 0xfffffffc00908947 */ /* 0x000fea000383ffff */
.L_x_5432:
[----:B------:R-:W-:-:S04]  /*13b0*/  ISETP.GE.U32.AND P0, PT, R38, R2, PT ;  /* 0x000000022600720c */ /* 0x000fc80003f06070 */
[----:B------:R-:W-:-:S13]  /*13c0*/  ISETP.GE.U32.AND.EX P0, PT, R40, R3, PT, P0 ;  /* 0x000000032800720c */ /* 0x000fda0003f06100 */
        /* <DEDUP_REMOVED lines=13> */
[----:B------:R-:W0:Y:S01]  /*14a0*/  LDCU.64 UR4, c[0x0][0x380] ;  /* 0x00007000ff0477ac */ /* 0x000e220008000a00 */
[----:B------:R-:W-:Y:S01]  /*14b0*/  IADD3 R8, P0, PT, R0, R38, RZ ;  /* 0x0000002600087210 */ /* 0x000fe20007f1e0ff */
[----:B------:R-:W-:Y:S01]  /*14c0*/  IMAD.MOV.U32 R4, RZ, RZ, R0 ;  /* 0x000000ffff047224 */ /* 0x000fe200078e0000 */
[----:B------:R-:W-:-:S03]  /*14d0*/  LEA.HI R2, R2, 0x1, RZ, 0x18 ;  /* 0x0000000102027811 */ /* 0x000fc600078fc0ff */
[----:B------:R-:W-:Y:S01]  /*14e0*/  IMAD.X R3, RZ, RZ, R40, P0 ;  /* 0x000000ffff037224 */ /* 0x000fe200000e0628 */
[----:B------:R-:W-:-:S05]  /*14f0*/  LOP3.LUT R2, R2, 0x3, RZ, 0xc0, !PT ;  /* 0x0000000302027812 */ /* 0x000fca00078ec0ff */
[----:B------:R-:W-:Y:S01]  /*1500*/  IMAD.MOV R6, RZ, RZ, -R2 ;  /* 0x000000ffff067224 */ /* 0x000fe200078e0a02 */
[----:B0-----:R-:W-:-:S04]  /*1510*/  LEA R7, P2, R8, UR4, 0x3 ;  /* 0x0000000408077c11 */ /* 0x001fc8000f8418ff */
[----:B------:R-:W-:-:S09]  /*1520*/  LEA.HI.X R8, R8, UR5, R3, 0x3, P2 ;  /* 0x0000000508087c11 */ /* 0x000fd200090f1c03 */
.L_x_5438:
        /* <DEDUP_REMOVED lines=10> */
.L_x_5437:
[----:B------:R-:W-:Y:S05]  /*15d0*/  BSYNC.RECONVERGENT B2 ;  /* 0x0000000000027941 */ /* 0x000fea0003800200 */
.L_x_5436:
[----:B------:R-:W-:Y:S05]  /*15e0*/  @!P1 BRA `(.L_x_5435) ;  /* 0x0000000400289947 */ /* 0x000fea0003800000 */
[----:B------:R-:W0:Y:S01]  /*15f0*/  LDCU.64 UR4, c[0x0][0x380] ;  /* 0x00007000ff0477ac */ /* 0x000e220008000a00 */
[----:B------:R-:W-:Y:S01]  /*1600*/  IMAD.IADD R6, R5, 0x1, -R4 ;  /* 0x0000000105067824 */ /* 0x000fe200078e0a04 */
[----:B------:R-:W-:Y:S01]  /*1610*/  IADD3 R38, P0, PT, R4, R38, RZ ;  /* 0x0000002604267210 */ /* 0x000fe20007f1e0ff */
[----:B------:R-:W-:Y:S03]  /*1620*/  BSSY.RECONVERGENT B2, `(.L_x_5439) ;  /* 0x0000027000027945 */ /* 0x000fe60003800200 */
[----:B------:R-:W-:Y:S01]  /*1630*/  ISETP.GT.AND P1, PT, R6, 0xc00, PT ;  /* 0x00000c000600780c */ /* 0x000fe20003f24270 */
[----:B------:R-:W-:Y:S01]  /*1640*/  IMAD.X R3, RZ, RZ, R40, P0 ;  /* 0x000000ffff037224 */ /* 0x000fe200000e0628 */
[----:B0-----:R-:W-:-:S04]  /*1650*/  LEA R2, P0, R38, UR4, 0x3 ;  /* 0x0000000426027c11 */ /* 0x001fc8000f8018ff */
[----:B------:R-:W-:Y:S02]  /*1660*/  LEA.HI.X R3, R38, UR5, R3, 0x3, P0 ;  /* 0x0000000526037c11 */ /* 0x000fe400080f1c03 */
[----:B------:R-:W-:-:S05]  /*1670*/  PLOP3.LUT P0, PT, PT, PT, PT, 0x80, 0x8 ;  /* 0x000000000008781c */ /* 0x000fca0003f0f070 */
[----:B------:R-:W-:Y:S08]  /*1680*/  @!P1 BRA `(.L_x_5440) ;  /* 0x0000000000809947 */ /* 0x000ff00003800000 */
[----:B------:R-:W-:Y:S01]  /*1690*/  PLOP3.LUT P0, PT, PT, PT, PT, 0x8, 0x80 ;  /* 0x000000000080781c */ /* 0x000fe20003f0e170 */
[----:B------:R-:W-:-:S12]  /*16a0*/  VIADD R7, R5, 0xfffff400 ;  /* 0xfffff40005077836 */ /* 0x000fd80000000000 */
.L_x_5441:
        /* <DEDUP_REMOVED lines=30> */
.L_x_5440:
[----:B------:R-:W-:Y:S05]  /*1890*/  BSYNC.RECONVERGENT B2 ;  /* 0x0000000000027941 */ /* 0x000fea0003800200 */
.L_x_5439:
        /* <DEDUP_REMOVED lines=22> */
.L_x_5443:
[----:B------:R-:W-:Y:S05]  /*1a00*/  BSYNC.RECONVERGENT B2 ;  /* 0x0000000000027941 */ /* 0x000fea0003800200 */
.L_x_5442:
        /* <DEDUP_REMOVED lines=8> */
.L_x_5435:
[----:B------:R-:W-:Y:S05]  /*1a90*/  BSYNC.RECONVERGENT B1 ;  /* 0x0000000000017941 */ /* 0x000fea0003800200 */
.L_x_5433:
[----:B------:R-:W0:Y:S01]  /*1aa0*/  S2R R8, SR_LANEID ;  /* 0x0000000000087919 */ /* 0x000e220000000000 */
[----:B------:R-:W-:Y:S01]  /*1ab0*/  ISETP.NE.AND P4, PT, R0, RZ, PT ;  /* 0x000000ff0000720c */ /* 0x000fe20003f85270 */
        /* <DEDUP_REMOVED lines=39> */
[----:B---3--:R-:W-:Y:S01]  /*1d30*/  IMAD.IADD R5, R0, 0x1, R3 ;  /* 0x0000000100057824 */ /* 0x008fe200078e0203 */
[----:B------:R-:W-:Y:S06]  /*1d40*/  BRA `(.L_x_5431) ;  /* 0x0000001c00407947 */ /* 0x000fec0003800000 */
.L_x_5416:
        /* <DEDUP_REMOVED lines=13> */
.L_x_5446:
[----:B------:R-:W-:Y:S05]  /*1e20*/  BSYNC.RECONVERGENT B1 ;  /* 0x0000000000017941 */ /* 0x000fea0003800200 */
.L_x_5445:
        /* <DEDUP_REMOVED lines=16> */
.L_x_5451:
        /* <DEDUP_REMOVED lines=9> */
.L_x_5450:
[----:B------:R-:W-:Y:S05]  /*1fc0*/  BSYNC.RECONVERGENT B2 ;  /* 0x0000000000027941 */ /* 0x000fea0003800200 */
.L_x_5449:
        /* <DEDUP_REMOVED lines=8> */
.L_x_5454:
        /* <DEDUP_REMOVED lines=35> */
.L_x_5453:
[----:B------:R-:W-:Y:S05]  /*2280*/  BSYNC.RECONVERGENT B2 ;  /* 0x0000000000027941 */ /* 0x000fea0003800200 */
.L_x_5452:
        /* <DEDUP_REMOVED lines=22> */
.L_x_5456:
[----:B------:R-:W-:Y:S05]  /*23f0*/  BSYNC.RECONVERGENT B2 ;  /* 0x0000000000027941 */ /* 0x000fea0003800200 */
.L_x_5455:
        /* <DEDUP_REMOVED lines=10> */
.L_x_5448:
[----:B------:R-:W-:Y:S05]  /*24a0*/  BSYNC.RECONVERGENT B1 ;  /* 0x0000000000017941 */ /* 0x000fea0003800200 */
.L_x_5447:
        /* <DEDUP_REMOVED lines=40> */
[----:B--2---:R-:W1:Y:S01]  /*2730*/  LDS.64 R2, [UR4+0x20] ;  /* 0x00002004ff027984 */ /* 0x004e620008000a00 */
[----:B0-----:R-:W-:-:S04]  /*2740*/  IADD3 R0, PT, PT, R8, R0, R5 ;  /* 0x0000000008007210 */ /* 0x001fc80007ffe005 */
[----:B------:R-:W-:-:S04]  /*2750*/  IADD3 R0, PT, PT, R10, R0, R9 ;  /* 0x000000000a007210 */ /* 0x000fc80007ffe009 */
[----:B-1----:R-:W-:-:S05]  /*2760*/  IADD3 R0, PT, PT, R2, R0, R11 ;  /* 0x0000000002007210 */ /* 0x002fca0007ffe00b */
[----:B------:R-:W-:Y:S01]  /*2770*/  IMAD.IADD R5, R0, 0x1, R3 ;  /* 0x0000000100057824 */ /* 0x000fe200078e0203 */
[----:B------:R-:W-:Y:S06]  /*2780*/  BRA `(.L_x_5431) ;  /* 0x0000001000b07947 */ /* 0x000fec0003800000 */
.L_x_5457:
        /* <DEDUP_REMOVED lines=57> */
[----:B------:R-:W0:Y:S04]  /*2b20*/  LDS.128 R8, [UR4+0x10] ;  /* 0x00001004ff087984 */ /* 0x000e280008000c00 */
[----:B------:R-:W2:Y:S04]  /*2b30*/  LDS R0, [UR4+0xc] ;  /* 0x00000c04ff007984 */ /* 0x000ea80008000800 */
[----:B-1----:R-:W1:Y:S01]  /*2b40*/  LDS.64 R6, [UR4+0x20] ;  /* 0x00002004ff067984 */ /* 0x002e620008000a00 */
[----:B0-----:R-:W-:Y:S02]  /*2b50*/  SEL R8, R8, RZ, P3 ;  /* 0x000000ff08087207 */ /* 0x001fe40001800000 */
[----:B------:R-:W-:-:S02]  /*2b60*/  ISETP.GT.U32.AND P3, PT, R2, 0xe0, PT ;  /* 0x000000e00200780c */ /* 0x000fc40003f64070 */
[----:B--2---:R-:W-:Y:S02]  /*2b70*/  SEL R0, R0, RZ, P6 ;  /* 0x000000ff00007207 */ /* 0x004fe40003000000 */
[----:B------:R-:W-:Y:S02]  /*2b80*/  SEL R9, R9, RZ, P5 ;  /* 0x000000ff09097207 */ /* 0x000fe40002800000 */
[----:B------:R-:W-:Y:S02]  /*2b90*/  IADD3 R0, PT, PT, R8, R0, R5 ;  /* 0x0000000008007210 */ /* 0x000fe40007ffe005 */
[----:B------:R-:W-:Y:S02]  /*2ba0*/  SEL R10, R10, RZ, P2 ;  /* 0x000000ff0a0a7207 */ /* 0x000fe40001000000 */
[----:B------:R-:W-:Y:S02]  /*2bb0*/  ISETP.GT.U32.AND.EX P3, PT, R3, RZ, PT, P3 ;  /* 0x000000ff0300720c */ /* 0x000fe40003f64130 */
[----:B------:R-:W-:-:S02]  /*2bc0*/  SEL R11, R11, RZ, P1 ;  /* 0x000000ff0b0b7207 */ /* 0x000fc40000800000 */
[----:B------:R-:W-:Y:S02]  /*2bd0*/  IADD3 R0, PT, PT, R10, R0, R9 ;  /* 0x000000000a007210 */ /* 0x000fe40007ffe009 */
[----:B-1----:R-:W-:Y:S02]  /*2be0*/  SEL R6, R6, RZ, P0 ;  /* 0x000000ff06067207 */ /* 0x002fe40000000000 */
[----:B------:R-:W-:Y:S02]  /*2bf0*/  SEL R7, R7, RZ, P3 ;  /* 0x000000ff07077207 */ /* 0x000fe40001800000 */
[----:B------:R-:W-:-:S05]  /*2c00*/  IADD3 R0, PT, PT, R6, R0, R11 ;  /* 0x0000000006007210 */ /* 0x000fca0007ffe00b */
[----:B------:R-:W-:Y:S01]  /*2c10*/  IMAD.IADD R5, R0, 0x1, R7 ;  /* 0x0000000100057824 */ /* 0x000fe200078e0207 */
[----:B------:R-:W-:Y:S06]  /*2c20*/  BRA `(.L_x_5431) ;  /* 0x0000000c00887947 */ /* 0x000fec0003800000 */
.L_x_5444:
        /* <DEDUP_REMOVED lines=21> */
[----:B------:R-:W-:Y:S02]  /*2d80*/  IMAD.MOV.U32 R9, RZ, RZ, 0x1000 ;  /* 0x00001000ff097424 */ /* 0x000fe400078e00ff */
[----:B------:R-:W-:Y:S01]  /*2d90*/  IMAD.MOV.U32 R10, RZ, RZ, RZ ;  /* 0x000000ffff0a7224 */ /* 0x000fe200078e00ff */
[----:B----4-:R-:W-:Y:S02]  /*2da0*/  IADD3 R6, PT, PT, R12, R6, R11 ;  /* 0x000000060c067210 */ /* 0x010fe40007ffe00b */
[----:B------:R-:W-:-:S04]  /*2db0*/  IADD3 R12, P1, PT, R2, -0x1000, RZ ;  /* 0xfffff000020c7810 */ /* 0x000fc80007f3e0ff */
[----:B------:R-:W-:Y:S02]  /*2dc0*/  ISETP.GE.U32.AND P0, PT, R12, 0x1000, PT ;  /* 0x000010000c00780c */ /* 0x000fe40003f06070 */
[----:B------:R-:W-:Y:S02]  /*2dd0*/  IADD3.X R11, PT, PT, R3, -0x1, RZ, P1, !PT ;  /* 0xffffffff030b7810 */ /* 0x000fe40000ffe4ff */
[----:B-----5:R-:W-:Y:S02]  /*2de0*/  IADD3 R6, PT, PT, R14, R6, R13 ;  /* 0x000000060e067210 */ /* 0x020fe40007ffe00d */
[----:B------:R-:W-:Y:S02]  /*2df0*/  ISETP.GE.U32.AND.EX P0, PT, R11, RZ, PT, P0 ;  /* 0x000000ff0b00720c */ /* 0x000fe40003f06100 */
        /* <DEDUP_REMOVED lines=8> */
.L_x_5460:
[----:B------:R-:W-:-:S04]  /*2e80*/  LEA R6, P0, R9, R4, 0x3 ;  /* 0x0000000409067211 */ /* 0x000fc800078018ff */
[----:B------:R-:W-:-:S05]  /*2e90*/  LEA.HI.X R7, R9, R5, R10, 0x3, P0 ;  /* 0x0000000509077211 */ /* 0x000fca00000f1c0a */
        /* <DEDUP_REMOVED lines=16> */
[----:B--2---:R-:W-:-:S02]  /*2fa0*/  IADD3 R25, PT, PT, R26, R8, R25 ;  /* 0x000000081a197210 */ /* 0x004fc40007ffe019 */
[----:B0-----:R-:W-:-:S04]  /*2fb0*/  IADD3 R8, P1, PT, -R9, R2, RZ ;  /* 0x0000000209087210 */ /* 0x001fc80007f3e1ff */
[----:B------:R-:W-:Y:S01]  /*2fc0*/  ISETP.GE.U32.AND P0, PT, R8, 0x1000, PT ;  /* 0x000010000800780c */ /* 0x000fe20003f06070 */
[----:B------:R-:W-:Y:S01]  /*2fd0*/  IMAD.X R8, R3, 0x1, ~R10, P1 ;  /* 0x0000000103087824 */ /* 0x000fe200008e0e0a */
[----:B---3--:R-:W-:-:S04]  /*2fe0*/  IADD3 R25, PT, PT, R28, R25, R27 ;  /* 0x000000191c197210 */ /* 0x008fc80007ffe01b */
[----:B------:R-:W-:Y:S02]  /*2ff0*/  ISETP.GE.U32.AND.EX P0, PT, R8, RZ, PT, P0 ;  /* 0x000000ff0800720c */ /* 0x000fe40003f06100 */
[----:B----4-:R-:W-:-:S04]  /*3000*/  IADD3 R23, PT, PT, R23, R25, R24 ;  /* 0x0000001917177210 */ /* 0x010fc80007ffe018 */
[----:B-----5:R-:W-:-:S04]  /*3010*/  IADD3 R20, PT, PT, R21, R23, R20 ;  /* 0x0000001715147210 */ /* 0x020fc80007ffe014 */
[----:B------:R-:W-:-:S04]  /*3020*/  IADD3 R13, PT, PT, R14, R20, R13 ;  /* 0x000000140e0d7210 */ /* 0x000fc80007ffe00d */
[----:B------:R-:W-:-:S04]  /*3030*/  IADD3 R13, PT, PT, R16, R13, R15 ;  /* 0x0000000d100d7210 */ /* 0x000fc80007ffe00f */
[----:B------:R-:W-:-:S04]  /*3040*/  IADD3 R13, PT, PT, R18, R13, R17 ;  /* 0x0000000d120d7210 */ /* 0x000fc80007ffe011 */
[----:B------:R-:W-:Y:S01]  /*3050*/  IADD3 R8, PT, PT, R22, R13, R19 ;  /* 0x0000000d16087210 */ /* 0x000fe20007ffe013 */
[----:B------:R-:W-:Y:S06]  /*3060*/  @!P0 BRA `(.L_x_5459) ;  /* 0x0000000400d08947 */ /* 0x000fec0003800000 */
[----:B------:R-:W-:-:S05]  /*3070*/  IADD3 R9, P0, PT, R9, 0x1000, RZ ;  /* 0x0000100009097810 */ /* 0x000fca0007f1e0ff */
[----:B------:R-:W-:Y:S01]  /*3080*/  IMAD.X R10, RZ, RZ, R10, P0 ;  /* 0x000000ffff0a7224 */ /* 0x000fe200000e060a */
[----:B------:R-:W-:-:S04]  /*3090*/  ISETP.GT.U32.AND P0, PT, R9, R12, PT ;  /* 0x0000000c0900720c */ /* 0x000fc80003f04070 */
[----:B------:R-:W-:-:S13]  /*30a0*/  ISETP.GT.U32.AND.EX P0, PT, R10, R11, PT, P0 ;  /* 0x0000000b0a00720c */ /* 0x000fda0003f04100 */
[----:B------:R-:W-:Y:S05]  /*30b0*/  @!P0 BRA `(.L_x_5460) ;  /* 0xfffffffc00708947 */ /* 0x000fea000383ffff */
.L_x_5458:
        /* <DEDUP_REMOVED lines=24> */
.L_x_5464:
        /* <DEDUP_REMOVED lines=10> */
.L_x_5463:
[----:B------:R-:W-:Y:S05]  /*32e0*/  BSYNC.RECONVERGENT B2 ;  /* 0x0000000000027941 */ /* 0x000fea0003800200 */
.L_x_5462:
        /* <DEDUP_REMOVED lines=13> */
.L_x_5467:
        /* <DEDUP_REMOVED lines=30> */
.L_x_5466:
[----:B------:R-:W-:Y:S05]  /*35a0*/  BSYNC.RECONVERGENT B2 ;  /* 0x0000000000027941 */ /* 0x000fea0003800200 */
.L_x_5465:
        /* <DEDUP_REMOVED lines=22> */
.L_x_5469:
[----:B------:R-:W-:Y:S05]  /*3710*/  BSYNC.RECONVERGENT B2 ;  /* 0x0000000000027941 */ /* 0x000fea0003800200 */
.L_x_5468:
        /* <DEDUP_REMOVED lines=8> */
.L_x_5461:
[----:B------:R-:W-:Y:S05]  /*37a0*/  BSYNC.RECONVERGENT B1 ;  /* 0x0000000000017941 */ /* 0x000fea0003800200 */
.L_x_5459:
[----:B------:R-:W0:Y:S01]  /*37b0*/  S2R R9, SR_LANEID ;  /* 0x0000000000097919 */ /* 0x000e220000000000 */
[----:B------:R-:W-:Y:S01]  /*37c0*/  ISETP.NE.AND P4, PT, R0, RZ, PT ;  /* 0x000000ff0000720c */ /* 0x000fe20003f85270 */
        /* <DEDUP_REMOVED lines=39> */
[----:B------:R-:W-:-:S07]  /*3a40*/  IMAD.IADD R5, R0, 0x1, R3 ;  /* 0x0000000100057824 */ /* 0x000fce00078e0203 */
.L_x_5431:
[----:B------:R-:W-:Y:S05]  /*3a50*/  BSYNC.RECONVERGENT B0 ;  /* 0x0000000000007941 */ /* 0x000fea0003800200 */
.L_x_5415:
[----:B------:R-:W-:Y:S05]  /*3a60*/  @P4 EXIT ;  /* 0x000000000000494d */ /* 0x000fea0003800000 */
[----:B0-2---:R-:W0:Y:S01]  /*3a70*/  LDC.64 R2, c[0x0][0x388] ;  /* 0x0000e200ff027b82 */ /* 0x005e220000000a00 */
[----:B------:R-:W1:Y:S02]  /*3a80*/  LDCU UR4, c[0x0][0x39c] ;  /* 0x00007380ff0477ac */ /* 0x000e640008000800 */
[----:B-1-34-:R-:W-:-:S05]  /*3a90*/  VIADD R5, R5, UR4 ;  /* 0x0000000405057c36 */ /* 0x01afca0008000000 */
[----:B0-----:R-:W-:Y:S01]  /*3aa0*/  STG.E desc[UR6][R2.64], R5 ;  /* 0x0000000502007986 */ /* 0x001fe2000c101906 */
[----:B------:R-:W-:Y:S05]  /*3ab0*/  EXIT ;  /* 0x000000000000794d */ /* 0x000fea0003800000 */
.L_x_5470:
        /* <DEDUP_REMOVED lines=12> */
.L_x_8792:


//--------------------- .text._ZN3cub18CUB_300001_SM_10006detail6reduce28DeviceReduceSingleTileKernelINS2_10policy_hubIijN4cuda3std3__44plusIiEEE10Policy1000EPiSC_iS9_iiNS7_10__identityEEEvT0_T1_T2_T3_T4_T6_ --------------------------
	.section	.text._ZN3cub18CUB_300001_SM_10006detail6reduce28DeviceReduceSingleTileKernelINS2_10policy_hubIijN4cuda3std3__44plusIiEEE10Policy1000EPiSC_iS9_iiNS7_10__identityEEEvT0_T1_T2_T3_T4_T6_,"ax",@progbits
	.align	128
        .global         _ZN3cub18CUB_300001_SM_10006detail6reduce28DeviceReduceSingleTileKernelINS2_10policy_hubIijN4cuda3std3__44plusIiEEE10Policy1000EPiSC_iS9_iiNS7_10__identityEEEvT0_T1_T2_T3_T4_T6_
        .type           _ZN3cub18CUB_300001_SM_10006detail6reduce28DeviceReduceSingleTileKernelINS2_10policy_hubIijN4cuda3std3__44plusIiEEE10Policy1000EPiSC_iS9_iiNS7_10__identityEEEvT0_T1_T2_T3_T4_T6_,@function
        .size           _ZN3cub18CUB_300001_SM_10006detail6reduce28DeviceReduceSingleTileKernelINS2_10policy_hubIijN4cuda3std3__44plusIiEEE10Policy1000EPiSC_iS9_iiNS7_10__identityEEEvT0_T1_T2_T3_T4_T6_,(.L_x_8793 - _ZN3cub18CUB_300001_SM_10006detail6reduce28DeviceReduceSingleTileKernelINS2_10policy_hubIijN4cuda3std3__44plusIiEEE10Policy1000EPiSC_iS9_iiNS7_10__identityEEEvT0_T1_T2_T3_T4_T6_)
        .other          _ZN3cub18CUB_300001_SM_10006detail6reduce28DeviceReduceSingleTileKernelINS2_10policy_hubIijN4cuda3std3__44plusIiEEE10Policy1000EPiSC_iS9_iiNS7_10__identityEEEvT0_T1_T2_T3_T4_T6_,@"STO_CUDA_ENTRY STV_DEFAULT"
_ZN3cub18CUB_300001_SM_10006detail6reduce28DeviceReduceSingleTileKernelINS2_10policy_hubIijN4cuda3std3__44plusIiEEE10Policy1000EPiSC_iS9_iiNS7_10__identityEEEvT0_T1_T2_T3_T4_T6_:
.text._ZN3cub18CUB_300001_SM_10006detail6reduce28DeviceReduceSingleTileKernelINS2_10policy_hubIijN4cuda3std3__44plusIiEEE10Policy1000EPiSC_iS9_iiNS7_10__identityEEEvT0_T1_T2_T3_T4_T6_:
        /* <DEDUP_REMOVED lines=13> */
.L_x_5471:
        /* <DEDUP_REMOVED lines=16> */
.L_x_5476:
[----:B------:R-:W-:Y:S05]  /*01d0*/  BSYNC.RECONVERGENT B1 ;  /* 0x0000000000017941 */ /* 0x000fea0003800200 */
.L_x_5475:
        /* <DEDUP_REMOVED lines=16> */
.L_x_5481:
        /* <DEDUP_REMOVED lines=9> */
.L_x_5480:
[----:B------:R-:W-:Y:S05]  /*0370*/  BSYNC.RECONVERGENT B2 ;  /* 0x0000000000027941 */ /* 0x000fea0003800200 */
.L_x_5479:
        /* <DEDUP_REMOVED lines=8> */
.L_x_5484:
        /* <DEDUP_REMOVED lines=35> */
.L_x_5483:
[----:B------:R-:W-:Y:S05]  /*0630*/  BSYNC.RECONVERGENT B2 ;  /* 0x0000000000027941 */ /* 0x000fea0003800200 */
.L_x_5482:
        /* <DEDUP_REMOVED lines=22> */
.L_x_5486:
[----:B------:R-:W-:Y:S05]  /*07a0*/  BSYNC.RECONVERGENT B2 ;  /* 0x0000000000027941 */ /* 0x000fea0003800200 */
.L_x_5485:
        /* <DEDUP_REMOVED lines=10> */
.L_x_5478:
[----:B------:R-:W-:Y:S05]  /*0850*/  BSYNC.RECONVERGENT B1 ;  /* 0x0000000000017941 */ /* 0x000fea0003800200 */
.L_x_5477:
        /* <DEDUP_REMOVED lines=45> */
.L_x_5487:
        /* <DEDUP_REMOVED lines=67> */
.L_x_5474:
        /* <DEDUP_REMOVED lines=22> */
.L_x_5491:
        /* <DEDUP_REMOVED lines=20> */
.L_x_5489:
        /* <DEDUP_REMOVED lines=20> */
.L_x_5495:
        /* <DEDUP_REMOVED lines=8> */
.L_x_5494:
[----:B------:R-:W-:Y:S05]  /*13c0*/  BSYNC.RECONVERGENT B2 ;  /* 0x0000000000027941 */ /* 0x000fea0003800200 */
.L_x_5493:
        /* <DEDUP_REMOVED lines=16> */
.L_x_5498:
        /* <DEDUP_REMOVED lines=39> */
.L_x_5497:
[----:B------:R-:W-:Y:S05]  /*1740*/  BSYNC.RECONVERGENT B2 ;  /* 0x0000000000027941 */ /* 0x000fea0003800200 */
.L_x_5496:
        /* <DEDUP_REMOVED lines=27> */
.L_x_5500:
[----:B------:R-:W-:Y:S05]  /*1900*/  BSYNC.RECONVERGENT B2 ;  /* 0x0000000000027941 */ /* 0x000fea0003800200 */
.L_x_5499:
        /* <DEDUP_REMOVED lines=10> */
.L_x_5492:
[----:B------:R-:W-:Y:S05]  /*19b0*/  BSYNC.RECONVERGENT B1 ;  /* 0x0000000000017941 */ /* 0x000fea0003800200 */
.L_x_5490:
        /* <DEDUP_REMOVED lines=43> */
.L_x_5473:
        /* <DEDUP_REMOVED lines=12> */
.L_x_5503:
[----:B------:R-:W-:Y:S05]  /*1d30*/  BSYNC.RECONVERGENT B1 ;  /* 0x0000000000017941 */ /* 0x000fea0003800200 */
.L_x_5502:
        /* <DEDUP_REMOVED lines=16> */
.L_x_5508:
        /* <DEDUP_REMOVED lines=9> */
.L_x_5507:
[----:B------:R-:W-:Y:S05]  /*1ed0*/  BSYNC.RECONVERGENT B2 ;  /* 0x0000000000027941 */ /* 0x000fea0003800200 */
.L_x_5506:
        /* <DEDUP_REMOVED lines=8> */
.L_x_5511:
        /* <DEDUP_REMOVED lines=35> */
.L_x_5510:
[----:B------:R-:W-:Y:S05]  /*2190*/  BSYNC.RECONVERGENT B2 ;  /* 0x0000000000027941 */ /* 0x000fea0003800200 */
.L_x_5509:
        /* <DEDUP_REMOVED lines=22> */
.L_x_5513:
[----:B------:R-:W-:Y:S05]  /*2300*/  BSYNC.RECONVERGENT B2 ;  /* 0x0000000000027941 */ /* 0x000fea0003800200 */
.L_x_5512:
        /* <DEDUP_REMOVED lines=10> */
.L_x_5505:
[----:B------:R-:W-:Y:S05]  /*23b0*/  BSYNC.RECONVERGENT B1 ;  /* 0x0000000000017941 */ /* 0x000fea0003800200 */
.L_x_5504:
        /* <DEDUP_REMOVED lines=45> */
.L_x_5514:
        /* <DEDUP_REMOVED lines=67> */
.L_x_5501:
        /* <DEDUP_REMOVED lines=33> */
.L_x_5517:
        /* <DEDUP_REMOVED lines=32> */
.L_x_5515:
        /* <DEDUP_REMOVED lines=20> */
.L_x_5521:
        /* <DEDUP_REMOVED lines=8> */
.L_x_5520:
[----:B------:R-:W-:Y:S05]  /*3090*/  BSYNC.RECONVERGENT B2 ;  /* 0x0000000000027941 */ /* 0x000fea0003800200 */
.L_x_5519:
        /* <DEDUP_REMOVED lines=16> */
.L_x_5524:
        /* <DEDUP_REMOVED lines=39> */
.L_x_5523:
[----:B------:R-:W-:Y:S05]  /*3410*/  BSYNC.RECONVERGENT B2 ;  /* 0x0000000000027941 */ /* 0x000fea0003800200 */
.L_x_5522:
        /* <DEDUP_REMOVED lines=27> */
.L_x_5526:
[----:B------:R-:W-:Y:S05]  /*35d0*/  BSYNC.RECONVERGENT B2 ;  /* 0x0000000000027941 */ /* 0x000fea0003800200 */
.L_x_5525:
        /* <DEDUP_REMOVED lines=10> */
.L_x_5518:
[----:B------:R-:W-:Y:S05]  /*3680*/  BSYNC.RECONVERGENT B1 ;  /* 0x0000000000017941 */ /* 0x000fea0003800200 */
.L_x_5516:
        /* <DEDUP_REMOVED lines=42> */
.L_x_5488:
[----:B------:R-:W-:Y:S05]  /*3930*/  BSYNC.RECONVERGENT B0 ;  /* 0x0000000000007941 */ /* 0x000fea0003800200 */
.L_x_5472:
[----:B------:R-:W-:Y:S05]  /*3940*/  @P0 EXIT ;  /* 0x000000000000094d */ /* 0x000fea0003800000 */
[----:B-1----:R-:W1:Y:S01]  /*3950*/  LDC.64 R4, c[0x0][0x388] ;  /* 0x0000e200ff047b82 */ /* 0x002e620000000a00 */
[----:B------:R-:W0:Y:S02]  /*3960*/  LDCU UR4, c[0x0][0x398] ;  /* 0x00007300ff0477ac */ /* 0x000e240008000800 */
[----:B0-234-:R-:W-:-:S05]  /*3970*/  VIADD R3, R3, UR4 ;  /* 0x0000000403037c36 */ /* 0x01dfca0008000000 */
[----:B-1----:R-:W-:Y:S01]  /*3980*/  STG.E desc[UR6][R4.64], R3 ;  /* 0x0000000304007986 */ /* 0x002fe2000c101906 */
[----:B------:R-:W-:Y:S05]  /*3990*/  EXIT ;  /* 0x000000000000794d */ /* 0x000fea0003800000 */
.L_x_5527:
        /* <DEDUP_REMOVED lines=14> */
.L_x_8793:


//--------------------- .text._ZN3cub18CUB_300001_SM_10006detail6reduce18DeviceReduceKernelINS2_10policy_hubIijN4cuda3std3__44plusIiEEE10Policy1000EPyjS9_iNS7_10__identityEEEvT0_PT3_T1_NS0_13GridEvenShareISH_EET2_T4_ --------------------------
	.section	.text._ZN3cub18CUB_300001_SM_10006detail6reduce18DeviceReduceKernelINS2_10policy_hubIijN4cuda3std3__44plusIiEEE10Policy1000EPyjS9_iNS7_10__identityEEEvT0_PT3_T1_NS0_13GridEvenShareISH_EET2_T4_,"ax",@progbits
	.align	128
        .global         _ZN3cub18CUB_300001_SM_10006detail6reduce18DeviceReduceKernelINS2_10policy_hubIijN4cuda3std3__44plusIiEEE10Policy1000EPyjS9_iNS7_10__identityEEEvT0_PT3_T1_NS0_13GridEvenShareISH_EET2_T4_
        .type           _ZN3cub18CUB_300001_SM_10006detail6reduce18DeviceReduceKernelINS2_10policy_hubIijN4cuda3std3__44plusIiEEE10Policy1000EPyjS9_iNS7_10__identityEEEvT0_PT3_T1_NS0_13GridEvenShareISH_EET2_T4_,@function
        .size           _ZN3cub18CUB_300001_SM_10006detail6reduce18DeviceReduceKernelINS2_10policy_hubIijN4cuda3std3__44plusIiEEE10Policy1000EPyjS9_iNS7_10__identityEEEvT0_PT3_T1_NS0_13GridEvenShareISH_EET2_T4_,(.L_x_8794 - _ZN3cub18CUB_300001_SM_10006detail6reduce18DeviceReduceKernelINS2_10policy_hubIijN4cuda3std3__44plusIiEEE10Policy1000EPyjS9_iNS7_10__identityEEEvT0_PT3_T1_NS0_13GridEvenShareISH_EET2_T4_)
        .other          _ZN3cub18CUB_300001_SM_10006detail6reduce18DeviceReduceKernelINS2_10policy_hubIijN4cuda3std3__44plusIiEEE10Policy1000EPyjS9_iNS7_10__identityEEEvT0_PT3_T1_NS0_13GridEvenShareISH_EET2_T4_,@"STO_CUDA_ENTRY STV_DEFAULT"
_ZN3cub18CUB_300001_SM_10006detail6reduce18DeviceReduceKernelINS2_10policy_hubIijN4cuda3std3__44plusIiEEE10Policy1000EPyjS9_iNS7_10__identityEEEvT0_PT3_T1_NS0_13GridEvenShareISH_EET2_T4_:
.text._ZN3cub18CUB_300001_SM_10006detail6reduce18DeviceReduceKernelINS2_10policy_hubIijN4cuda3std3__44plusIiEEE10Policy1000EPyjS9_iNS7_10__identityEEEvT0_PT3_T1_NS0_13GridEvenShareISH_EET2_T4_:
[----:B------:R-:W-:Y:S01]  /*0000*/  LDC R1, c[0x0][0x37c] ;  /* 0x0000df00ff017b82 */ /* 0x000fe20000000800 */
[----:B------:R-:W0:Y:S01]  /*0010*/  S2R R3, SR_CTAID.X ;  /* 0x0000000000037919 */ /* 0x000e220000002500 */
[----:B------:R-:W1:Y:S01]  /*0020*/  LDCU UR4, c[0x0][0x380] ;  /* 0x00007000ff0477ac */ /* 0x000e620008000800 */
[----:B------:R-:W-:Y:S01]  /*0030*/  BSSY.RECONVERGENT B0, `(.L_x_5528) ;  /* 0x00002b2000007945 */ /* 0x000fe20003800200 */
[----:B------:R-:W2:Y:S01]  /*0040*/  LDCU UR5, c[0x0][0x3ac] ;  /* 0x00007580ff0577ac */ /* 0x000ea20008000800 */
[----:B------:R-:W3:Y:S01]  /*0050*/  LDCU.64 UR8, c[0x0][0x358] ;  /* 0x00006b00ff0877ac */ /* 0x000ee20008000a00 */
[----:B-1----:R-:W-:Y:S02]  /*0060*/  ULOP3.LUT UP0, URZ, UR4, 0x1f, URZ, 0xc0, !UPT ;  /* 0x0000001f04ff7892 */ /* 0x002fe4000f80c0ff */
[----:B--2---:R-:W-:Y:S01]  /*0070*/  USHF.L.U32 UR5, UR5, 0xc, URZ ;  /* 0x0000000c05057899 */ /* 0x004fe200080006ff */
[----:B0-----:R-:W-:-:S06]  /*0080*/  IMAD.SHL.U32 R25, R3, 0x1000, RZ ;  /* 0x0000100003197824 */ /* 0x001fcc00078e00ff */
[----:B---3--:R-:W-:Y:S05]  /*0090*/  BRA.U UP0, `(.L_x_5529) ;  /* 0x0000001500347547 */ /* 0x008fea000b800000 */
[----:B------:R-:W0:Y:S02]  /*00a0*/  LDC R0, c[0x0][0x3a8] ;  /* 0x0000ea00ff007b82 */ /* 0x000e240000000800 */
[----:B0-----:R-:W-:-:S05]  /*00b0*/  IMAD R24, R3, -0x1000, R0 ;  /* 0xfffff00003187824 */ /* 0x001fca00078e0200 */
[----:B------:R-:W-:-:S13]  /*00c0*/  ISETP.GT.U32.AND P0, PT, R24, 0xfff, PT ;  /* 0x00000fff1800780c */ /* 0x000fda0003f04070 */
[----:B------:R-:W-:Y:S05]  /*00d0*/  @P0 BRA `(.L_x_5530) ;  /* 0x0000000800b00947 */ /* 0x000fea0003800000 */
[----:B------:R-:W0:Y:S01]  /*00e0*/  S2R R2, SR_TID.X ;  /* 0x0000000000027919 */ /* 0x000e220000002100 */
[----:B------:R-:W-:Y:S01]  /*00f0*/  BSSY.RECONVERGENT B1, `(.L_x_5531) ;  /* 0x000000a000017945 */ /* 0x000fe20003800200 */
[----:B------:R-:W-:Y:S01]  /*0100*/  IMAD.MOV.U32 R4, RZ, RZ, RZ ;  /* 0x000000ffff047224 */ /* 0x000fe200078e00ff */
[----:B0-----:R-:W-:Y:S01]  /*0110*/  ISETP.GE.U32.AND P0, PT, R2, R24, PT ;  /* 0x000000180200720c */ /* 0x001fe20003f06070 */
[----:B------:R-:W-:-:S12]  /*0120*/  IMAD.MOV.U32 R10, RZ, RZ, R2 ;  /* 0x000000ffff0a7224 */ /* 0x000fd800078e0002 */
[----:B------:R-:W-:Y:S05]  /*0130*/  @P0 BRA `(.L_x_5532) ;  /* 0x0000000000140947 */ /* 0x000fea0003800000 */
[----:B------:R-:W0:Y:S01]  /*0140*/  LDC.64 R4, c[0x0][0x380] ;  /* 0x0000e000ff047b82 */ /* 0x000e220000000a00 */
[----:B------:R-:W-:-:S04]  /*0150*/  IMAD R7, R3, 0x1000, R2 ;  /* 0x0000100003077824 */ /* 0x000fc800078e0202 */
[----:B0-----:R-:W-:-:S06]  /*0160*/  IMAD.WIDE.U32 R4, R7, 0x8, R4 ;  /* 0x0000000807047825 */ /* 0x001fcc00078e0004 */
[----:B------:R0:W5:Y:S01]  /*0170*/  LDG.E.CONSTANT R4, desc[UR8][R4.64] ;  /* 0x0000000804047981 */ /* 0x000162000c1e9900 */
[----:B------:R-:W-:-:S07]  /*0180*/  VIADD R10, R2, 0x100 ;  /* 0x00000100020a7836 */ /* 0x000fce0000000000 */
.L_x_5532:
[----:B------:R-:W-:Y:S05]  /*0190*/  BSYNC.RECONVERGENT B1 ;  /* 0x0000000000017941 */ /* 0x000fea0003800200 */
.L_x_5531:
[----:B------:R-:W-:Y:S01]  /*01a0*/  ISETP.GE.U32.AND P0, PT, R10, R24, PT ;  /* 0x000000180a00720c */ /* 0x000fe20003f06070 */
[----:B------:R-:W-:-:S12]  /*01b0*/  BSSY.RECONVERGENT B1, `(.L_x_5533) ;  /* 0x000002e000017945 */ /* 0x000fd80003800200 */
[----:B------:R-:W-:Y:S05]  /*01c0*/  @P0 BRA `(.L_x_5534) ;  /* 0x0000000000b00947 */ /* 0x000fea0003800000 */
[----:B0-----:R-:W-:Y:S01]  /*01d0*/  LOP3.LUT R5, RZ, R10, RZ, 0x33, !PT ;  /* 0x0000000aff057212 */ /* 0x001fe200078e33ff */
[----:B------:R-:W-:Y:S04]  /*01e0*/  BSSY.RECONVERGENT B2, `(.L_x_5535) ;  /* 0x0000014000027945 */ /* 0x000fe80003800200 */
[----:B------:R-:W-:-:S04]  /*01f0*/  IMAD.IADD R0, R5, 0x1, R0 ;  /* 0x0000000105007824 */ /* 0x000fc800078e0200 */
[----:B------:R-:W-:Y:S01]  /*0200*/  IMAD R6, R3, -0x1000, R0 ;  /* 0xfffff00003067824 */ /* 0x000fe200078e0200 */
[----:B------:R-:W-:-:S04]  /*0210*/  LOP3.LUT R5, R0, 0x300, RZ, 0xc0, !PT ;  /* 0x0000030000057812 */ /* 0x000fc800078ec0ff */
[----:B------:R-:W-:Y:S02]  /*0220*/  ISETP.NE.AND P0, PT, R5, 0x300, PT ;  /* 0x000003000500780c */ /* 0x000fe40003f05270 */
[----:B------:R-:W-:-:S11]  /*0230*/  ISETP.GE.U32.AND P1, PT, R6, 0x300, PT ;  /* 0x000003000600780c */ /* 0x000fd60003f26070 */
[----:B------:R-:W-:Y:S05]  /*0240*/  @!P0 BRA `(.L_x_5536) ;  /* 0x0000000000348947 */ /* 0x000fea0003800000 */
[----:B------:R-:W0:Y:S01]  /*0250*/  LDC.64 R8, c[0x0][0x380] ;  /* 0x0000e000ff087b82 */ /* 0x000e220000000a00 */
[----:B------:R-:W-:Y:S01]  /*0260*/  LEA.HI R0, R0, 0x1, RZ, 0x18 ;  /* 0x0000000100007811 */ /* 0x000fe200078fc0ff */
[----:B------:R-:W-:-:S03]  /*0270*/  IMAD R5, R3, 0x1000, R10 ;  /* 0x0000100003057824 */ /* 0x000fc600078e020a */
[----:B------:R-:W-:-:S05]  /*0280*/  LOP3.LUT R0, R0, 0x3, RZ, 0xc0, !PT ;  /* 0x0000000300007812 */ /* 0x000fca00078ec0ff */
[----:B------:R-:W-:-:S07]  /*0290*/  IMAD.MOV R0, RZ, RZ, -R0 ;  /* 0x000000ffff007224 */ /* 0x000fce00078e0a00 */
.L_x_5537:
[----:B0-----:R-:W-:-:S06]  /*02a0*/  IMAD.WIDE.U32 R6, R5, 0x8, R8 ;  /* 0x0000000805067825 */ /* 0x001fcc00078e0008 */
[----:B------:R-:W2:Y:S01]  /*02b0*/  LDG.E.CONSTANT R7, desc[UR8][R6.64] ;  /* 0x0000000806077981 */ /* 0x000ea2000c1e9900 */
[----:B------:R-:W-:Y:S02]  /*02c0*/  VIADD R0, R0, 0x1 ;  /* 0x0000000100007836 */ /* 0x000fe40000000000 */
[----:B------:R-:W-:Y:S02]  /*02d0*/  VIADD R10, R10, 0x100 ;  /* 0x000001000a0a7836 */ /* 0x000fe40000000000 */
[----:B------:R-:W-:Y:S01]  /*02e0*/  VIADD R5, R5, 0x100 ;  /* 0x0000010005057836 */ /* 0x000fe20000000000 */
[----:B------:R-:W-:Y:S01]  /*02f0*/  ISETP.NE.AND P0, PT, R0, RZ, PT ;  /* 0x000000ff0000720c */ /* 0x000fe20003f05270 */
[----:B--2--5:R-:W-:-:S12]  /*0300*/  IMAD.IADD R4, R7, 0x1, R4 ;  /* 0x0000000107047824 */ /* 0x024fd800078e0204 */
[----:B------:R-:W-:Y:S05]  /*0310*/  @P0 BRA `(.L_x_5537) ;  /* 0xfffffffc00e00947 */ /* 0x000fea000383ffff */
.L_x_5536:
[----:B------:R-:W-:Y:S05]  /*0320*/  BSYNC.RECONVERGENT B2 ;  /* 0x0000000000027941 */ /* 0x000fea0003800200 */
.L_x_5535:
[----:B------:R-:W-:Y:S05]  /*0330*/  @!P1 BRA `(.L_x_5534) ;  /* 0x0000000000549947 */ /* 0x000fea0003800000 */
[----:B------:R-:W0:Y:S01]  /*0340*/  LDC.64 R6, c[0x0][0x380] ;  /* 0x0000e000ff067b82 */ /* 0x000e220000000a00 */
[----:B------:R-:W-:Y:S02]  /*0350*/  VIADD R0, R10, 0x200 ;  /* 0x000002000a007836 */ /* 0x000fe40000000000 */
[----:B------:R-:W-:-:S07]  /*0360*/  IMAD R5, R3, 0x1000, R10 ;  /* 0x0000100003057824 */ /* 0x000fce00078e020a */
.L_x_5538:
[C---:B------:R-:W-:Y:S02]  /*0370*/  VIADD R11, R5.reuse, 0x100 ;  /* 0x00000100050b7836 */ /* 0x040fe40000000000 */
[----:B0-----:R-:W-:-:S04]  /*0380*/  IMAD.WIDE.U32 R8, R5, 0x8, R6 ;  /* 0x0000000805087825 */ /* 0x001fc800078e0006 */
[C---:B------:R-:W-:Y:S02]  /*0390*/  VIADD R13, R5.reuse, 0x200 ;  /* 0x00000200050d7836 */ /* 0x040fe40000000000 */
[----:B------:R-:W-:Y:S01]  /*03a0*/  VIADD R15, R5, 0x300 ;  /* 0x00000300050f7836 */ /* 0x000fe20000000000 */
[----:B------:R-:W2:Y:S01]  /*03b0*/  LDG.E.CONSTANT R9, desc[UR8][R8.64] ;  /* 0x0000000808097981 */ /* 0x000ea2000c1e9900 */
[----:B------:R-:W-:-:S04]  /*03c0*/  IMAD.WIDE.U32 R10, R11, 0x8, R6 ;  /* 0x000000080b0a7825 */ /* 0x000fc800078e0006 */
[--C-:B------:R-:W-:Y:S02]  /*03d0*/  IMAD.WIDE.U32 R12, R13, 0x8, R6.reuse ;  /* 0x000000080d0c7825 */ /* 0x100fe400078e0006 */
[----:B------:R-:W2:Y:S02]  /*03e0*/  LDG.E.CONSTANT R10, desc[UR8][R10.64] ;  /* 0x000000080a0a7981 */ /* 0x000ea4000c1e9900 */
[----:B------:R-:W-:Y:S02]  /*03f0*/  IMAD.WIDE.U32 R14, R15, 0x8, R6 ;  /* 0x000000080f0e7825 */ /* 0x000fe400078e0006 */
[----:B------:R-:W3:Y:S04]  /*0400*/  LDG.E.CONSTANT R13, desc[UR8][R12.64] ;  /* 0x000000080c0d7981 */ /* 0x000ee8000c1e9900 */
[----:B------:R-:W3:Y:S01]  /*0410*/  LDG.E.CONSTANT R14, desc[UR8][R14.64] ;  /* 0x000000080e0e7981 */ /* 0x000ee2000c1e9900 */
[----:B------:R-:W-:-:S05]  /*0420*/  VIADD R17, R0, 0x200 ;  /* 0x0000020000117836 */ /* 0x000fca0000000000 */
[----:B------:R-:W-:Y:S01]  /*0430*/  ISETP.GE.AND P0, PT, R17, R24, PT ;  /* 0x000000181100720c */ /* 0x000fe20003f06270 */
[----:B------:R-:W-:Y:S02]  /*0440*/  VIADD R0, R0, 0x400 ;  /* 0x0000040000007836 */ /* 0x000fe40000000000 */
[----:B------:R-:W-:Y:S01]  /*0450*/  VIADD R5, R5, 0x400 ;  /* 0x0000040005057836 */ /* 0x000fe20000000000 */
[----:B--2--5:R-:W-:-:S04]  /*0460*/  IADD3 R4, PT, PT, R10, R4, R9 ;  /* 0x000000040a047210 */ /* 0x024fc80007ffe009 */
[----:B---3--:R-:W-:-:S05]  /*0470*/  IADD3 R4, PT, PT, R14, R4, R13 ;  /* 0x000000040e047210 */ /* 0x008fca0007ffe00d */
[----:B------:R-:W-:Y:S05]  /*0480*/  @!P0 BRA `(.L_x_5538) ;  /* 0xfffffffc00b88947 */ /* 0x000fea000383ffff */
.L_x_5534:
[----:B------:R-:W-:Y:S05]  /*0490*/  BSYNC.RECONVERGENT B1 ;  /* 0x0000000000017941 */ /* 0x000fea0003800200 */
.L_x_5533:
[----:B------:R-:W-:-:S13]  /*04a0*/  ISETP.GE.U32.AND P0, PT, R24, 0x100, PT ;  /* 0x000001001800780c */ /* 0x000fda0003f06070 */
[----:B------:R-:W-:Y:S05]  /*04b0*/  @!P0 BRA `(.L_x_5539) ;  /* 0x0000000000ac8947 */ /* 0x000fea0003800000 */
[----:B------:R-:W1:Y:S01]  /*04c0*/  S2R R8, SR_LANEID ;  /* 0x0000000000087919 */ /* 0x000e620000000000 */
[----:B-----5:R-:W0:Y:S01]  /*04d0*/  SHFL.DOWN PT, R0, R4, 0x1, 0x1f ;  /* 0x08201f0004007f89 */ /* 0x020e2200000e0000 */
        /* <DEDUP_REMOVED lines=33> */
[----:B-1----:R-:W-:Y:S04]  /*06f0*/  LDS R0, [UR4+0xc] ;  /* 0x00000c04ff007984 */ /* 0x002fe80008000800 */
[----:B------:R-:W0:Y:S04]  /*0700*/  LDS.128 R8, [UR4+0x10] ;  /* 0x00001004ff087984 */ /* 0x000e280008000c00 */
[----:B------:R-:W1:Y:S01]  /*0710*/  LDS.64 R6, [UR4+0x20] ;  /* 0x00002004ff067984 */ /* 0x000e620008000a00 */
[----:B0-----:R-:W-:-:S04]  /*0720*/  IADD3 R0, PT, PT, R8, R0, R5 ;  /* 0x0000000008007210 */ /* 0x001fc80007ffe005 */
[----:B------:R-:W-:-:S04]  /*0730*/  IADD3 R0, PT, PT, R10, R0, R9 ;  /* 0x000000000a007210 */ /* 0x000fc80007ffe009 */
[----:B-1----:R-:W-:-:S05]  /*0740*/  IADD3 R0, PT, PT, R6, R0, R11 ;  /* 0x0000000006007210 */ /* 0x002fca0007ffe00b */
[----:B------:R-:W-:Y:S01]  /*0750*/  IMAD.IADD R5, R0, 0x1, R7 ;  /* 0x0000000100057824 */ /* 0x000fe200078e0207 */
[----:B------:R-:W-:Y:S06]  /*0760*/  BRA `(.L_x_5540) ;  /* 0x0000002000f87947 */ /* 0x000fec0003800000 */
.L_x_5539:
[----:B------:R-:W-:Y:S01]  /*0770*/  LOP3.LUT R0, R2, 0x3e0, RZ, 0xc0, !PT ;  /* 0x000003e002007812 */ /* 0x000fe200078ec0ff */
[----:B------:R-:W1:Y:S03]  /*0780*/  S2R R10, SR_LANEID ;  /* 0x00000000000a7919 */ /* 0x000e660000000000 */
[----:B------:R-:W-:Y:S01]  /*0790*/  LOP3.LUT R7, RZ, R0, RZ, 0x33, !PT ;  /* 0x00000000ff077212 */ /* 0x000fe200078e33ff */
[----:B0-----:R-:W-:-:S04]  /*07a0*/  VIADD R5, R0, 0x20 ;  /* 0x0000002000057836 */ /* 0x001fc80000000000 */
[----:B------:R-:W-:Y:S01]  /*07b0*/  IMAD.IADD R7, R24, 0x1, R7 ;  /* 0x0000000118077824 */ /* 0x000fe200078e0207 */
[----:B------:R-:W-:-:S04]  /*07c0*/  ISETP.GT.U32.AND P0, PT, R5, R24, PT ;  /* 0x000000180500720c */ /* 0x000fc80003f04070 */
        /* <DEDUP_REMOVED lines=36> */
[----:B------:R-:W1:Y:S01]  /*0a10*/  S2UR UR5, SR_CgaCtaId ;  /* 0x00000000000579c3 */ /* 0x000e620000008800 */
[----:B------:R-:W-:Y:S01]  /*0a20*/  UMOV UR4, 0x400 ;  /* 0x0000040000047882 */ /* 0x000fe20000000000 */
[C---:B------:R-:W-:Y:S02]  /*0a30*/  ISETP.GT.U32.AND P2, PT, R24.reuse, 0x40, PT ;  /* 0x000000401800780c */ /* 0x040fe40003f44070 */
[C---:B------:R-:W-:Y:S02]  /*0a40*/  ISETP.GT.U32.AND P1, PT, R24.reuse, 0x20, PT ;  /* 0x000000201800780c */ /* 0x040fe40003f24070 */
[----:B------:R-:W-:Y:S01]  /*0a50*/  ISETP.GT.U32.AND P3, PT, R24, 0x80, PT ;  /* 0x000000801800780c */ /* 0x000fe20003f64070 */
[----:B-1----:R-:W-:-:S09]  /*0a60*/  ULEA UR4, UR5, UR4, 0x18 ;  /* 0x0000000405047291 */ /* 0x002fd2000f8ec0ff */
[----:B0-----:R-:W0:Y:S04]  /*0a70*/  LDS.128 R8, [UR4+0x10] ;  /* 0x00001004ff087984 */ /* 0x001e280008000c00 */
[----:B------:R-:W1:Y:S04]  /*0a80*/  LDS R0, [UR4+0xc] ;  /* 0x00000c04ff007984 */ /* 0x000e680008000800 */
[----:B------:R-:W2:Y:S01]  /*0a90*/  LDS.64 R6, [UR4+0x20] ;  /* 0x00002004ff067984 */ /* 0x000ea20008000a00 */
[----:B0-----:R-:W-:Y:S02]  /*0aa0*/  SEL R8, R8, RZ, P2 ;  /* 0x000000ff08087207 */ /* 0x001fe40001000000 */
[----:B------:R-:W-:-:S02]  /*0ab0*/  ISETP.GT.U32.AND P2, PT, R24, 0x60, PT ;  /* 0x000000601800780c */ /* 0x000fc40003f44070 */
[----:B-1----:R-:W-:Y:S02]  /*0ac0*/  SEL R0, R0, RZ, P1 ;  /* 0x000000ff00007207 */ /* 0x002fe40000800000 */
[----:B------:R-:W-:Y:S02]  /*0ad0*/  SEL R9, R9, RZ, P2 ;  /* 0x000000ff09097207 */ /* 0x000fe40001000000 */
[----:B------:R-:W-:Y:S02]  /*0ae0*/  IADD3 R0, PT, PT, R8, R0, R5 ;  /* 0x0000000008007210 */ /* 0x000fe40007ffe005 */
[----:B------:R-:W-:Y:S02]  /*0af0*/  ISETP.GT.U32.AND P1, PT, R24, 0xa0, PT ;  /* 0x000000a01800780c */ /* 0x000fe40003f24070 */
[----:B------:R-:W-:Y:S02]  /*0b00*/  SEL R10, R10, RZ, P3 ;  /* 0x000000ff0a0a7207 */ /* 0x000fe40001800000 */
[----:B------:R-:W-:-:S02]  /*0b10*/  ISETP.GT.U32.AND P2, PT, R24, 0xc0, PT ;  /* 0x000000c01800780c */ /* 0x000fc40003f44070 */
[----:B------:R-:W-:Y:S02]  /*0b20*/  ISETP.GT.U32.AND P3, PT, R24, 0xe0, PT ;  /* 0x000000e01800780c */ /* 0x000fe40003f64070 */
[----:B------:R-:W-:Y:S02]  /*0b30*/  SEL R11, R11, RZ, P1 ;  /* 0x000000ff0b0b7207 */ /* 0x000fe40000800000 */
[----:B------:R-:W-:Y:S02]  /*0b40*/  IADD3 R0, PT, PT, R10, R0, R9 ;  /* 0x000000000a007210 */ /* 0x000fe40007ffe009 */
[----:B--2---:R-:W-:Y:S02]  /*0b50*/  SEL R6, R6, RZ, P2 ;  /* 0x000000ff06067207 */ /* 0x004fe40001000000 */
[----:B------:R-:W-:Y:S02]  /*0b60*/  SEL R7, R7, RZ, P3 ;  /* 0x000000ff07077207 */ /* 0x000fe40001800000 */
[----:B------:R-:W-:-:S05]  /*0b70*/  IADD3 R0, PT, PT, R6, R0, R11 ;  /* 0x0000000006007210 */ /* 0x000fca0007ffe00b */
[----:B------:R-:W-:Y:S01]  /*0b80*/  IMAD.IADD R5, R0, 0x1, R7 ;  /* 0x0000000100057824 */ /* 0x000fe200078e0207 */
[----:B------:R-:W-:Y:S06]  /*0b90*/  BRA `(.L_x_5540) ;  /* 0x0000001c00ec7947 */ /* 0x000fec0003800000 */
.L_x_5530:
[----:B------:R-:W0:Y:S01]  /*0ba0*/  S2R R2, SR_TID.X ;  /* 0x0000000000027919 */ /* 0x000e220000002100 */
[----:B------:R-:W1:Y:S02]  /*0bb0*/  LDCU.64 UR6, c[0x0][0x380] ;  /* 0x00007000ff0677ac */ /* 0x000e640008000a00 */
[----:B-1----:R-:W-:Y:S02]  /*0bc0*/  IMAD.U32 R26, RZ, RZ, UR6 ;  /* 0x00000006ff1a7e24 */ /* 0x002fe4000f8e00ff */
[----:B------:R-:W-:Y:S02]  /*0bd0*/  IMAD.U32 R27, RZ, RZ, UR7 ;  /* 0x00000007ff1b7e24 */ /* 0x000fe4000f8e00ff */
[----:B0-----:R-:W-:-:S04]  /*0be0*/  IMAD R29, R2, 0x4, R25 ;  /* 0x00000004021d7824 */ /* 0x001fc800078e0219 */
[----:B------:R-:W-:-:S05]  /*0bf0*/  IMAD.WIDE.U32 R28, R29, 0x8, R26 ;  /* 0x000000081d1c7825 */ /* 0x000fca00078e001a */
        /* <DEDUP_REMOVED lines=11> */
[----:B------:R-:W-:Y:S02]  /*0cb0*/  ISETP.GE.U32.AND P0, PT, R24, UR5, PT ;  /* 0x0000000518007c0c */ /* 0x000fe4000bf06070 */
[----:B--2---:R-:W-:-:S04]  /*0cc0*/  IADD3 R5, PT, PT, R8, R5, R6 ;  /* 0x0000000508057210 */ /* 0x004fc80007ffe006 */
[----:B---3--:R-:W-:-:S04]  /*0cd0*/  IADD3 R5, PT, PT, R12, R5, R10 ;  /* 0x000000050c057210 */ /* 0x008fc80007ffe00a */
[----:B----4-:R-:W-:-:S04]  /*0ce0*/  IADD3 R5, PT, PT, R16, R5, R14 ;  /* 0x0000000510057210 */ /* 0x010fc80007ffe00e */
[----:B-----5:R-:W-:-:S05]  /*0cf0*/  IADD3 R5, PT, PT, R20, R5, R18 ;  /* 0x0000000514057210 */ /* 0x020fca0007ffe012 */
[----:B------:R-:W-:Y:S01]  /*0d00*/  IMAD.IADD R13, R22, 0x1, R5 ;  /* 0x00000001160d7824 */ /* 0x000fe200078e0205 */
[----:B------:R-:W-:Y:S06]  /*0d10*/  @!P0 BRA `(.L_x_5541) ;  /* 0x0000000400688947 */ /* 0x000fec0003800000 */
[----:B------:R-:W-:Y:S01]  /*0d20*/  VIADD R25, R25, UR5 ;  /* 0x0000000519197c36 */ /* 0x000fe20008000000 */
[----:B------:R-:W-:Y:S01]  /*0d30*/  UMOV UR4, URZ ;  /* 0x000000ff00047c82 */ /* 0x000fe20008000000 */
[----:B------:R-:W-:Y:S02]  /*0d40*/  VIADD R20, R0, 0xfffff000 ;  /* 0xfffff00000147836 */ /* 0x000fe40000000000 */
[C---:B------:R-:W-:Y:S02]  /*0d50*/  VIADD R23, R25.reuse, 0x100 ;  /* 0x0000010019177836 */ /* 0x040fe40000000000 */
[C---:B------:R-:W-:Y:S01]  /*0d60*/  IMAD.IADD R22, R25.reuse, 0x1, R2 ;  /* 0x0000000119167824 */ /* 0x040fe200078e0202 */
[----:B------:R-:W-:Y:S01]  /*0d70*/  ISETP.GT.U32.AND P0, PT, R25, R20, PT ;  /* 0x000000141900720c */ /* 0x000fe20003f04070 */
[----:B------:R-:W-:-:S12]  /*0d80*/  IMAD.MOV.U32 R21, RZ, RZ, R25 ;  /* 0x000000ffff157224 */ /* 0x000fd800078e0019 */
[----:B------:R-:W-:Y:S05]  /*0d90*/  @P0 BRA `(.L_x_5542) ;  /* 0x0000000000740947 */ /* 0x000fea0003800000 */
[----:B------:R-:W0:Y:S08]  /*0da0*/  LDC R0, c[0x0][0x3a8] ;  /* 0x0000ea00ff007b82 */ /* 0x000e300000000800 */
[----:B------:R-:W1:Y:S02]  /*0db0*/  LDC.64 R26, c[0x0][0x380] ;  /* 0x0000e000ff1a7b82 */ /* 0x000e640000000a00 */
.L_x_5543:
[----:B------:R-:W-:-:S04]  /*0dc0*/  IMAD R29, R2, 0x4, R21 ;  /* 0x00000004021d7824 */ /* 0x000fc800078e0215 */
[----:B-1----:R-:W-:-:S05]  /*0dd0*/  IMAD.WIDE.U32 R28, R29, 0x8, R26 ;  /* 0x000000081d1c7825 */ /* 0x002fca00078e001a */
[----:B------:R-:W2:Y:S04]  /*0de0*/  LDG.E.128.CONSTANT R4, desc[UR8][R28.64] ;  /* 0x000000081c047981 */ /* 0x000ea8000c1e9d00 */
[----:B------:R-:W2:Y:S04]  /*0df0*/  LDG.E.128.CONSTANT R8, desc[UR8][R28.64+0x10] ;  /* 0x000010081c087981 */ /* 0x000ea8000c1e9d00 */
[----:B------:R-:W3:Y:S01]  /*0e00*/  LDG.E.128.CONSTANT R16, desc[UR8][R28.64+0x4010] ;  /* 0x004010081c107981 */ /* 0x000ee2000c1e9d00 */
[----:B--2---:R-:W-:-:S03]  /*0e10*/  IADD3 R9, PT, PT, R6, R13, R4 ;  /* 0x0000000d06097210 */ /* 0x004fc60007ffe004 */
[----:B------:R-:W2:Y:S01]  /*0e20*/  LDG.E.128.CONSTANT R12, desc[UR8][R28.64+0x2000] ;  /* 0x002000081c0c7981 */ /* 0x000ea2000c1e9d00 */
[----:B------:R-:W-:-:S03]  /*0e30*/  IADD3 R9, PT, PT, R10, R9, R8 ;  /* 0x000000090a097210 */ /* 0x000fc60007ffe008 */
[----:B------:R-:W4:Y:S01]  /*0e40*/  LDG.E.128.CONSTANT R4, desc[UR8][R28.64+0x2010] ;  /* 0x002010081c047981 */ /* 0x000f22000c1e9d00 */
[----:B--2---:R-:W-:-:S03]  /*0e50*/  IADD3 R9, PT, PT, R14, R9, R12 ;  /* 0x000000090e097210 */ /* 0x004fc60007ffe00c */
[----:B------:R-:W4:Y:S02]  /*0e60*/  LDG.E.128.CONSTANT R12, desc[UR8][R28.64+0x4000] ;  /* 0x004000081c0c7981 */ /* 0x000f24000c1e9d00 */
[----:B----4-:R-:W-:Y:S02]  /*0e70*/  IADD3 R13, PT, PT, R6, R9, R4 ;  /* 0x00000009060d7210 */ /* 0x010fe40007ffe004 */
[----:B------:R-:W0:Y:S04]  /*0e80*/  LDG.E.128.CONSTANT R4, desc[UR8][R28.64+0x6000] ;  /* 0x006000081c047981 */ /* 0x000e28000c1e9d00 */
[----:B------:R-:W2:Y:S01]  /*0e90*/  LDG.E.128.CONSTANT R8, desc[UR8][R28.64+0x6010] ;  /* 0x006010081c087981 */ /* 0x000ea2000c1e9d00 */
[----:B------:R-:W-:-:S04]  /*0ea0*/  IADD3 R13, PT, PT, R14, R13, R12 ;  /* 0x0000000d0e0d7210 */ /* 0x000fc80007ffe00c */
[----:B---3--:R-:W-:Y:S01]  /*0eb0*/  IADD3 R13, PT, PT, R18, R13, R16 ;  /* 0x0000000d120d7210 */ /* 0x008fe20007ffe010 */
[----:B0-----:R-:W-:-:S05]  /*0ec0*/  IMAD.IADD R5, R0, 0x1, -R21 ;  /* 0x0000000100057824 */ /* 0x001fca00078e0a15 */
[----:B------:R-:W-:Y:S02]  /*0ed0*/  ISETP.GE.U32.AND P0, PT, R5, UR5, PT ;  /* 0x0000000505007c0c */ /* 0x000fe4000bf06070 */
[----:B------:R-:W-:-:S04]  /*0ee0*/  IADD3 R13, PT, PT, R6, R13, R4 ;  /* 0x0000000d060d7210 */ /* 0x000fc80007ffe004 */
[----:B--2---:R-:W-:-:S07]  /*0ef0*/  IADD3 R13, PT, PT, R10, R13, R8 ;  /* 0x0000000d0a0d7210 */ /* 0x004fce0007ffe008 */
[----:B------:R-:W-:Y:S05]  /*0f00*/  @!P0 BRA `(.L_x_5541) ;  /* 0x0000000000ec8947 */ /* 0x000fea0003800000 */
[----:B------:R-:W-:Y:S01]  /*0f10*/  VIADD R21, R21, UR5 ;  /* 0x0000000515157c36 */ /* 0x000fe20008000000 */
[----:B------:R-:W-:Y:S01]  /*0f20*/  UIADD3 UR4, UPT, UPT, UR4, 0x1, URZ ;  /* 0x0000000104047890 */ /* 0x000fe2000fffe0ff */
[----:B------:R-:W-:Y:S02]  /*0f30*/  VIADD R23, R23, UR5 ;  /* 0x0000000517177c36 */ /* 0x000fe40008000000 */
[----:B------:R-:W-:Y:S01]  /*0f40*/  VIADD R22, R22, UR5 ;  /* 0x0000000516167c36 */ /* 0x000fe20008000000 */
[----:B------:R-:W-:-:S13]  /*0f50*/  ISETP.GT.U32.AND P0, PT, R21, R20, PT ;  /* 0x000000141500720c */ /* 0x000fda0003f04070 */
[----:B------:R-:W-:Y:S05]  /*0f60*/  @!P0 BRA `(.L_x_5543) ;  /* 0xfffffffc00948947 */ /* 0x000fea000383ffff */
.L_x_5542:
[----:B------:R-:W-:-:S13]  /*0f70*/  ISETP.GE.U32.AND P0, PT, R21, R0, PT ;  /* 0x000000001500720c */ /* 0x000fda0003f06070 */
[----:B------:R-:W-:Y:S05]  /*0f80*/  @P0 BRA `(.L_x_5541) ;  /* 0x0000000000cc0947 */ /* 0x000fea0003800000 */
[----:B------:R-:W-:Y:S01]  /*0f90*/  IMAD.IADD R5, R0, 0x1, -R21 ;  /* 0x0000000100057824 */ /* 0x000fe200078e0a15 */
[----:B------:R-:W-:Y:S04]  /*0fa0*/  BSSY.RECONVERGENT B1, `(.L_x_5541) ;  /* 0x0000031000017945 */ /* 0x000fe80003800200 */
[----:B------:R-:W-:-:S13]  /*0fb0*/  ISETP.GE.AND P0, PT, R2, R5, PT ;  /* 0x000000050200720c */ /* 0x000fda0003f06270 */
[----:B------:R-:W-:Y:S05]  /*0fc0*/  @P0 BRA `(.L_x_5544) ;  /* 0x0000000000b80947 */ /* 0x000fea0003800000 */
[----:B------:R-:W0:Y:S01]  /*0fd0*/  LDC R4, c[0x0][0x3ac] ;  /* 0x0000eb00ff047b82 */ /* 0x000e220000000800 */
[----:B------:R-:W-:Y:S01]  /*0fe0*/  LOP3.LUT R7, RZ, R2, RZ, 0x33, !PT ;  /* 0x00000002ff077212 */ /* 0x000fe200078e33ff */
[----:B------:R-:W-:Y:S04]  /*0ff0*/  BSSY.RECONVERGENT B2, `(.L_x_5545) ;  /* 0x0000016000027945 */ /* 0x000fe80003800200 */
[----:B------:R-:W-:-:S04]  /*1000*/  IMAD.IADD R0, R7, 0x1, R0 ;  /* 0x0000000107007824 */ /* 0x000fc800078e0200 */
[C---:B------:R-:W-:Y:S01]  /*1010*/  IMAD.IADD R25, R0.reuse, 0x1, -R25 ;  /* 0x0000000100197824 */ /* 0x040fe200078e0a19 */
[C---:B------:R-:W-:Y:S02]  /*1020*/  LOP3.LUT R6, R0.reuse, 0x300, RZ, 0xc0, !PT ;  /* 0x0000030000067812 */ /* 0x040fe400078ec0ff */
[----:B------:R-:W-:Y:S02]  /*1030*/  LEA.HI R0, R0, 0x1, RZ, 0x18 ;  /* 0x0000000100007811 */ /* 0x000fe400078fc0ff */
[----:B------:R-:W-:Y:S01]  /*1040*/  ISETP.NE.AND P0, PT, R6, 0x300, PT ;  /* 0x000003000600780c */ /* 0x000fe20003f05270 */
[----:B0-----:R-:W-:-:S04]  /*1050*/  IMAD R4, R4, UR4, RZ ;  /* 0x0000000404047c24 */ /* 0x001fc8000f8e02ff */
[----:B------:R-:W-:-:S05]  /*1060*/  IMAD R4, R4, -0x1000, R25 ;  /* 0xfffff00004047824 */ /* 0x000fca00078e0219 */
[----:B------:R-:W-:Y:S01]  /*1070*/  ISETP.GE.U32.AND P1, PT, R4, 0x300, PT ;  /* 0x000003000400780c */ /* 0x000fe20003f26070 */
[----:B------:R-:W-:Y:S02]  /*1080*/  IMAD.MOV.U32 R4, RZ, RZ, R2 ;  /* 0x000000ffff047224 */ /* 0x000fe400078e0002 */
[----:B------:R-:W-:Y:S10]  /*1090*/  @!P0 BRA `(.L_x_5546) ;  /* 0x00000000002c8947 */ /* 0x000ff40003800000 */
[----:B------:R-:W-:Y:S01]  /*10a0*/  LOP3.LUT R0, R0, 0x3, RZ, 0xc0, !PT ;  /* 0x0000000300007812 */ /* 0x000fe200078ec0ff */
[----:B------:R-:W-:-:S04]  /*10b0*/  IMAD.MOV.U32 R4, RZ, RZ, R2 ;  /* 0x000000ffff047224 */ /* 0x000fc800078e0002 */
[----:B------:R-:W-:-:S07]  /*10c0*/  IMAD.MOV R0, RZ, RZ, -R0 ;  /* 0x000000ffff007224 */ /* 0x000fce00078e0a00 */
.L_x_5547:
[----:B------:R-:W-:-:S06]  /*10d0*/  IMAD.WIDE.U32 R6, R22, 0x8, R26 ;  /* 0x0000000816067825 */ /* 0x000fcc00078e001a */
[----:B------:R-:W2:Y:S01]  /*10e0*/  LDG.E.CONSTANT R6, desc[UR8][R6.64] ;  /* 0x0000000806067981 */ /* 0x000ea2000c1e9900 */
[----:B------:R-:W-:Y:S02]  /*10f0*/  VIADD R0, R0, 0x1 ;  /* 0x0000000100007836 */ /* 0x000fe40000000000 */
[----:B------:R-:W-:Y:S02]  /*1100*/  VIADD R4, R4, 0x100 ;  /* 0x0000010004047836 */ /* 0x000fe40000000000 */
[----:B------:R-:W-:Y:S01]  /*1110*/  VIADD R22, R22, 0x100 ;  /* 0x0000010016167836 */ /* 0x000fe20000000000 */
[----:B------:R-:W-:Y:S01]  /*1120*/  ISETP.NE.AND P0, PT, R0, RZ, PT ;  /* 0x000000ff0000720c */ /* 0x000fe20003f05270 */
[----:B--2---:R-:W-:-:S12]  /*1130*/  IMAD.IADD R13, R6, 0x1, R13 ;  /* 0x00000001060d7824 */ /* 0x004fd800078e020d */
[----:B------:R-:W-:Y:S05]  /*1140*/  @P0 BRA `(.L_x_5547) ;  /* 0xfffffffc00e00947 */ /* 0x000fea000383ffff */
.L_x_5546:
[----:B------:R-:W-:Y:S05]  /*1150*/  BSYNC.RECONVERGENT B2 ;  /* 0x0000000000027941 */ /* 0x000fea0003800200 */
.L_x_5545:
[----:B------:R-:W-:Y:S05]  /*1160*/  @!P1 BRA `(.L_x_5544) ;  /* 0x0000000000509947 */ /* 0x000fea0003800000 */
[C---:B------:R-:W-:Y:S02]  /*1170*/  IMAD.IADD R23, R4.reuse, 0x1, R23 ;  /* 0x0000000104177824 */ /* 0x040fe400078e0217 */
[----:B------:R-:W-:-:S07]  /*1180*/  VIADD R0, R4, 0x200 ;  /* 0x0000020004007836 */ /* 0x000fce0000000000 */
.L_x_5548:
[C---:B------:R-:W-:Y:S02]  /*1190*/  VIADD R7, R23.reuse, 0xffffff00 ;  /* 0xffffff0017077836 */ /* 0x040fe40000000000 */
[----:B------:R-:W-:-:S04]  /*11a0*/  IMAD.WIDE.U32 R8, R23, 0x8, R26 ;  /* 0x0000000817087825 */ /* 0x000fc800078e001a */
        /* <DEDUP_REMOVED lines=13> */
[----:B--2---:R-:W-:-:S04]  /*1280*/  IADD3 R13, PT, PT, R8, R13, R6 ;  /* 0x0000000d080d7210 */ /* 0x004fc80007ffe006 */
[----:B---3--:R-:W-:-:S05]  /*1290*/  IADD3 R13, PT, PT, R14, R13, R10 ;  /* 0x0000000d0e0d7210 */ /* 0x008fca0007ffe00a */
[----:B------:R-:W-:Y:S05]  /*12a0*/  @!P0 BRA `(.L_x_5548) ;  /* 0xfffffffc00b88947 */ /* 0x000fea000383ffff */
.L_x_5544:
[----:B------:R-:W-:Y:S05]  /*12b0*/  BSYNC.RECONVERGENT B1 ;  /* 0x0000000000017941 */ /* 0x000fea0003800200 */
.L_x_5541:
        /* <DEDUP_REMOVED lines=14> */
[----:B------:R-:W-:-:S03]  /*13a0*/  ISETP.GT.AND P0, PT, R8, 0x17, PT ;  /* 0x000000170800780c */ /* 0x000fc60003f04270 */
[----:B------:R-:W-:Y:S01]  /*13b0*/  IMAD.IADD R4, R5, 0x1, R4 ;  /* 0x0000000105047824 */ /* 0x000fe200078e0204 */
[----:B------:R-:W-:-:S04]  /*13c0*/  @!P1 SHF.R.U32.HI R5, RZ, 0x3, R2 ;  /* 0x00000003ff059819 */ /* 0x000fc80000011602 */
[----:B------:R-:W0:Y:S01]  /*13d0*/  SHFL.DOWN PT, R6, R4, 0x8, 0x1f ;  /* 0x09001f0004067f89 */ /* 0x000e2200000e0000 */
[----:B------:R-:W-:Y:S02]  /*13e0*/  @!P1 LOP3.LUT R5, R5, 0x7c, RZ, 0xc0, !PT ;  /* 0x0000007c05059812 */ /* 0x000fe400078ec0ff */
[----:B0-----:R-:W-:Y:S02]  /*13f0*/  SEL R7, R6, RZ, !P0 ;  /* 0x000000ff06077207 */ /* 0x001fe40004000000 */
[----:B------:R-:W-:Y:S02]  /*1400*/  ISETP.GT.AND P0, PT, R8, 0xf, PT ;  /* 0x0000000f0800780c */ /* 0x000fe40003f04270 */
[----:B------:R-:W-:Y:S01]  /*1410*/  @!P1 MOV R6, 0x400 ;  /* 0x0000040000069802 */ /* 0x000fe20000000f00 */
[----:B------:R-:W-:-:S03]  /*1420*/  IMAD.IADD R7, R4, 0x1, R7 ;  /* 0x0000000104077824 */ /* 0x000fc600078e0207 */
[----:B-1----:R-:W-:Y:S02]  /*1430*/  @!P1 LEA R6, R9, R6, 0x18 ;  /* 0x0000000609069211 */ /* 0x002fe400078ec0ff */
[----:B------:R-:W0:Y:S03]  /*1440*/  SHFL.DOWN PT, R0, R7, 0x10, 0x1f ;  /* 0x0a001f0007007f89 */ /* 0x000e2600000e0000 */
        /* <DEDUP_REMOVED lines=18> */
.L_x_5529:
[----:B------:R-:W0:Y:S01]  /*1570*/  LDCU UR6, c[0x0][0x3a8] ;  /* 0x00007500ff0677ac */ /* 0x000e220008000800 */
[----:B------:R-:W-:-:S05]  /*1580*/  IMAD.SHL.U32 R6, R3, 0x1000, RZ ;  /* 0x0000100003067824 */ /* 0x000fca00078e00ff */
[----:B0-----:R-:W-:-:S04]  /*1590*/  IADD3 R2, PT, PT, -R6, UR6, RZ ;  /* 0x0000000606027c10 */ /* 0x001fc8000fffe1ff */
        /* <DEDUP_REMOVED lines=9> */
[----:B------:R-:W-:-:S04]  /*1630*/  IMAD.IADD R9, R6, 0x1, R7 ;  /* 0x0000000106097824 */ /* 0x000fc800078e0207 */
[----:B0-----:R-:W-:-:S05]  /*1640*/  IMAD.WIDE.U32 R4, R9, 0x8, R4 ;  /* 0x0000000809047825 */ /* 0x001fca00078e0004 */
[----:B------:R0:W5:Y:S01]  /*1650*/  LDG.E.CONSTANT R0, desc[UR8][R4.64] ;  /* 0x0000000804007981 */ /* 0x000162000c1e9900 */
[----:B------:R-:W-:-:S07]  /*1660*/  VIADD R11, R7, 0x100 ;  /* 0x00000100070b7836 */ /* 0x000fce0000000000 */
.L_x_5551:
[----:B------:R-:W-:Y:S05]  /*1670*/  BSYNC.RECONVERGENT B1 ;  /* 0x0000000000017941 */ /* 0x000fea0003800200 */
.L_x_5550:
[----:B------:R-:W-:Y:S01]  /*1680*/  ISETP.GE.U32.AND P0, PT, R11, R2, PT ;  /* 0x000000020b00720c */ /* 0x000fe20003f06070 */
[----:B------:R-:W-:-:S12]  /*1690*/  BSSY.RECONVERGENT B1, `(.L_x_5552) ;  /* 0x000002e000017945 */ /* 0x000fd80003800200 */
[----:B------:R-:W-:Y:S05]  /*16a0*/  @P0 BRA `(.L_x_5553) ;  /* 0x0000000000b00947 */ /* 0x000fea0003800000 */
[----:B0-----:R-:W-:Y:S01]  /*16b0*/  LOP3.LUT R4, RZ, R11, RZ, 0x33, !PT ;  /* 0x0000000bff047212 */ /* 0x001fe200078e33ff */
[----:B------:R-:W-:Y:S04]  /*16c0*/  BSSY.RECONVERGENT B2, `(.L_x_5554) ;  /* 0x0000014000027945 */ /* 0x000fe80003800200 */
[----:B------:R-:W-:-:S04]  /*16d0*/  VIADD R5, R4, UR6 ;  /* 0x0000000604057c36 */ /* 0x000fc80008000000 */
[C---:B------:R-:W-:Y:S01]  /*16e0*/  IMAD.IADD R8, R5.reuse, 0x1, -R6 ;  /* 0x0000000105087824 */ /* 0x040fe200078e0a06 */
[----:B------:R-:W-:-:S04]  /*16f0*/  LOP3.LUT R4, R5, 0x300, RZ, 0xc0, !PT ;  /* 0x0000030005047812 */ /* 0x000fc800078ec0ff */
[----:B------:R-:W-:Y:S02]  /*1700*/  ISETP.NE.AND P0, PT, R4, 0x300, PT ;  /* 0x000003000400780c */ /* 0x000fe40003f05270 */
[----:B------:R-:W-:-:S11]  /*1710*/  ISETP.GE.U32.AND P1, PT, R8, 0x300, PT ;  /* 0x000003000800780c */ /* 0x000fd60003f26070 */
[----:B------:R-:W-:Y:S05]  /*1720*/  @!P0 BRA `(.L_x_5555) ;  /* 0x0000000000348947 */ /* 0x000fea0003800000 */
[----:B------:R-:W0:Y:S01]  /*1730*/  LDC.64 R8, c[0x0][0x380] ;  /* 0x0000e000ff087b82 */ /* 0x000e220000000a00 */
[----:B------:R-:W-:Y:S01]  /*1740*/  LEA.HI R4, R5, 0x1, RZ, 0x18 ;  /* 0x0000000105047811 */ /* 0x000fe200078fc0ff */
[----:B------:R-:W-:-:S03]  /*1750*/  IMAD.IADD R13, R6, 0x1, R11 ;  /* 0x00000001060d7824 */ /* 0x000fc600078e020b */
[----:B------:R-:W-:-:S05]  /*1760*/  LOP3.LUT R4, R4, 0x3, RZ, 0xc0, !PT ;  /* 0x0000000304047812 */ /* 0x000fca00078ec0ff */
[----:B------:R-:W-:-:S07]  /*1770*/  IMAD.MOV R10, RZ, RZ, -R4 ;  /* 0x000000ffff0a7224 */ /* 0x000fce00078e0a04 */
.L_x_5556:
        /* <DEDUP_REMOVED lines=8> */
.L_x_5555:
[----:B------:R-:W-:Y:S05]  /*1800*/  BSYNC.RECONVERGENT B2 ;  /* 0x0000000000027941 */ /* 0x000fea0003800200 */
.L_x_5554:
[----:B------:R-:W-:Y:S05]  /*1810*/  @!P1 BRA `(.L_x_5553) ;  /* 0x0000000000549947 */ /* 0x000fea0003800000 */
[----:B------:R-:W0:Y:S01]  /*1820*/  LDC.64 R4, c[0x0][0x380] ;  /* 0x0000e000ff047b82 */ /* 0x000e220000000a00 */
[----:B------:R-:W-:Y:S02]  /*1830*/  IMAD.IADD R17, R6, 0x1, R11 ;  /* 0x0000000106117824 */ /* 0x000fe400078e020b */
[----:B------:R-:W-:-:S07]  /*1840*/  VIADD R6, R11, 0x200 ;  /* 0x000002000b067836 */ /* 0x000fce0000000000 */
.L_x_5557:
        /* <DEDUP_REMOVED lines=18> */
.L_x_5553:
[----:B------:R-:W-:Y:S05]  /*1970*/  BSYNC.RECONVERGENT B1 ;  /* 0x0000000000017941 */ /* 0x000fea0003800200 */
.L_x_5552:
        /* <DEDUP_REMOVED lines=13> */
[----:B------:R-:W-:Y:S01]  /*1a50*/  IMAD.IADD R2, R5, 0x1, R2 ;  /* 0x0000000105027824 */ /* 0x000fe200078e0202 */
[----:B------:R-:W-:-:S04]  /*1a60*/  @!P1 MOV R5, 0x400 ;  /* 0x0000040000059802 */ /* 0x000fc80000000f00 */
        /* <DEDUP_REMOVED lines=28> */
[----:B----4-:R-:W-:Y:S01]  /*1c30*/  IMAD.IADD R5, R0, 0x1, R7 ;  /* 0x0000000100057824 */ /* 0x010fe200078e0207 */
[----:B------:R-:W-:Y:S06]  /*1c40*/  BRA `(.L_x_5540) ;  /* 0x0000000c00c07947 */ /* 0x000fec0003800000 */
.L_x_5558:
[----:B0-----:R-:W-:Y:S01]  /*1c50*/  LOP3.LUT R4, R7, 0x3e0, RZ, 0xc0, !PT ;  /* 0x000003e007047812 */ /* 0x001fe200078ec0ff */
[----:B------:R-:W0:Y:S03]  /*1c60*/  S2R R8, SR_LANEID ;  /* 0x0000000000087919 */ /* 0x000e260000000000 */
        /* <DEDUP_REMOVED lines=16> */
[----:B------:R-:W-:Y:S02]  /*1d70*/  ISETP.GT.AND P0, PT, R10, R9, PT ;  /* 0x000000090a00720c */ /* 0x000fe40003f04270 */
[----:B------:R-:W-:Y:S01]  /*1d80*/  @!P1 MOV R10, 0x400 ;  /* 0x00000400000a9802 */ /* 0x000fe20000000f00 */
[----:B------:R-:W-:Y:S02]  /*1d90*/  IMAD.IADD R6, R4, 0x1, R5 ;  /* 0x0000000104067824 */ /* 0x000fe400078e0205 */
[C---:B------:R-:W-:Y:S01]  /*1da0*/  VIADD R4, R8.reuse, 0x8 ;  /* 0x0000000808047836 */ /* 0x040fe20000000000 */
[----:B0-----:R-:W-:Y:S01]  /*1db0*/  @!P1 LEA R11, R11, R10, 0x18 ;  /* 0x0000000a0b0b9211 */ /* 0x001fe200078ec0ff */
[----:B------:R-:W-:Y:S01]  /*1dc0*/  VIADD R8, R8, 0x10 ;  /* 0x0000001008087836 */ /* 0x000fe20000000000 */
[----:B------:R-:W0:Y:S02]  /*1dd0*/  SHFL.DOWN PT, R5, R6, 0x4, R9 ;  /* 0x0880000006057989 */ /* 0x000e2400000e0009 */
[----:B0-----:R-:W-:-:S02]  /*1de0*/  SEL R5, R5, RZ, !P0 ;  /* 0x000000ff05057207 */ /* 0x001fc40004000000 */
[----:B------:R-:W-:-:S03]  /*1df0*/  ISETP.GT.AND P0, PT, R4, R9, PT ;  /* 0x000000090400720c */ /* 0x000fc60003f04270 */
[----:B------:R-:W-:Y:S01]  /*1e00*/  IMAD.IADD R0, R6, 0x1, R5 ;  /* 0x0000000106007824 */ /* 0x000fe200078e0205 */
[----:B------:R-:W-:-:S04]  /*1e10*/  @!P1 SHF.R.U32.HI R6, RZ, 0x3, R7 ;  /* 0x00000003ff069819 */ /* 0x000fc80000011607 */
[----:B------:R-:W0:Y:S01]  /*1e20*/  SHFL.DOWN PT, R5, R0, 0x8, R9 ;  /* 0x0900000000057989 */ /* 0x000e2200000e0009 */
[----:B------:R-:W-:-:S05]  /*1e30*/  @!P1 LOP3.LUT R6, R6, 0x7c, RZ, 0xc0, !PT ;  /* 0x0000007c06069812 */ /* 0x000fca00078ec0ff */
[----:B------:R-:W-:Y:S01]  /*1e40*/  @!P1 IMAD.IADD R6, R6, 0x1, R11 ;  /* 0x0000000106069824 */ /* 0x000fe200078e020b */
        /* <DEDUP_REMOVED lines=16> */
[----:B------:R-:W1:Y:S04]  /*1f50*/  LDS.128 R8, [UR4+0x10] ;  /* 0x00001004ff087984 */ /* 0x000e680008000c00 */
[----:B------:R-:W2:Y:S04]  /*1f60*/  LDS R0, [UR4+0xc] ;  /* 0x00000c04ff007984 */ /* 0x000ea80008000800 */
[----:B0-----:R-:W0:Y:S01]  /*1f70*/  LDS.64 R6, [UR4+0x20] ;  /* 0x00002004ff067984 */ /* 0x001e220008000a00 */
[----:B-1----:R-:W-:Y:S02]  /*1f80*/  SEL R8, R8, RZ, P2 ;  /* 0x000000ff08087207 */ /* 0x002fe40001000000 */
[----:B------:R-:W-:-:S02]  /*1f90*/  ISETP.GT.U32.AND P2, PT, R2, 0x60, PT ;  /* 0x000000600200780c */ /* 0x000fc40003f44070 */
[----:B--2---:R-:W-:Y:S02]  /*1fa0*/  SEL R0, R0, RZ, P1 ;  /* 0x000000ff00007207 */ /* 0x004fe40000800000 */
        /* <DEDUP_REMOVED lines=8> */
[----:B0-----:R-:W-:Y:S02]  /*2030*/  SEL R6, R6, RZ, P2 ;  /* 0x000000ff06067207 */ /* 0x001fe40001000000 */
[----:B------:R-:W-:Y:S02]  /*2040*/  SEL R7, R7, RZ, P3 ;  /* 0x000000ff07077207 */ /* 0x000fe40001800000 */
[----:B------:R-:W-:-:S05]  /*2050*/  IADD3 R0, PT, PT, R6, R0, R11 ;  /* 0x0000000006007210 */ /* 0x000fca0007ffe00b */
[----:B------:R-:W-:Y:S01]  /*2060*/  IMAD.IADD R5, R0, 0x1, R7 ;  /* 0x0000000100057824 */ /* 0x000fe200078e0207 */
[----:B------:R-:W-:Y:S06]  /*2070*/  BRA `(.L_x_5540) ;  /* 0x0000000800b47947 */ /* 0x000fec0003800000 */
.L_x_5549:
[----:B------:R-:W0:Y:S01]  /*2080*/  S2R R0, SR_TID.X ;  /* 0x0000000000007919 */ /* 0x000e220000002100 */
[----:B------:R-:W1:Y:S02]  /*2090*/  LDCU.64 UR10, c[0x0][0x380] ;  /* 0x00007000ff0a77ac */ /* 0x000e640008000a00 */
[----:B-1----:R-:W-:Y:S02]  /*20a0*/  IMAD.U32 R4, RZ, RZ, UR10 ;  /* 0x0000000aff047e24 */ /* 0x002fe4000f8e00ff */
[----:B------:R-:W-:Y:S02]  /*20b0*/  IMAD.U32 R5, RZ, RZ, UR11 ;  /* 0x0000000bff057e24 */ /* 0x000fe4000f8e00ff */
[----:B0-----:R-:W-:-:S04]  /*20c0*/  IMAD.IADD R11, R6, 0x1, R0 ;  /* 0x00000001060b7824 */ /* 0x001fc800078e0200 */
[----:B------:R-:W-:-:S05]  /*20d0*/  IMAD.WIDE.U32 R10, R11, 0x8, R4 ;  /* 0x000000080b0a7825 */ /* 0x000fca00078e0004 */
        /* <DEDUP_REMOVED lines=16> */
[----:B------:R-:W-:-:S02]  /*21e0*/  ISETP.GE.U32.AND P0, PT, R2, UR5, PT ;  /* 0x0000000502007c0c */ /* 0x000fc4000bf06070 */
        /* <DEDUP_REMOVED lines=9> */
[----:B------:R-:W-:Y:S01]  /*2280*/  UIADD3 UR7, UPT, UPT, UR6, -0x1000, URZ ;  /* 0xfffff00006077890 */ /* 0x000fe2000fffe0ff */
[----:B------:R-:W-:Y:S01]  /*2290*/  VIADD R11, R6, UR5 ;  /* 0x00000005060b7c36 */ /* 0x000fe20008000000 */
[----:B------:R-:W-:-:S03]  /*22a0*/  UMOV UR4, URZ ;  /* 0x000000ff00047c82 */ /* 0x000fc60008000000 */
[C---:B------:R-:W-:Y:S01]  /*22b0*/  VIADD R2, R11.reuse, 0x100 ;  /* 0x000001000b027836 */ /* 0x040fe20000000000 */
[C---:B------:R-:W-:Y:S01]  /*22c0*/  ISETP.GT.U32.AND P0, PT, R11.reuse, UR7, PT ;  /* 0x000000070b007c0c */ /* 0x040fe2000bf04070 */
[----:B------:R-:W-:Y:S02]  /*22d0*/  IMAD.IADD R9, R11, 0x1, R0 ;  /* 0x000000010b097824 */ /* 0x000fe400078e0200 */
[----:B------:R-:W-:-:S10]  /*22e0*/  IMAD.MOV.U32 R13, RZ, RZ, R11 ;  /* 0x000000ffff0d7224 */ /* 0x000fd400078e000b */
[----:B------:R-:W-:Y:S05]  /*22f0*/  @P0 BRA `(.L_x_5560) ;  /* 0x0000000000980947 */ /* 0x000fea0003800000 */
[----:B------:R-:W0:Y:S01]  /*2300*/  LDC.64 R4, c[0x0][0x380] ;  /* 0x0000e000ff047b82 */ /* 0x000e220000000a00 */
[----:B------:R-:W1:Y:S01]  /*2310*/  LDCU UR6, c[0x0][0x3a8] ;  /* 0x00007500ff0677ac */ /* 0x000e620008000800 */
[----:B------:R-:W-:Y:S01]  /*2320*/  NOP ;  /* 0x0000000000007918 */ /* 0x000fe20000000000 */
.L_x_5561:
[----:B------:R-:W-:-:S04]  /*2330*/  IMAD.IADD R7, R0, 0x1, R13 ;  /* 0x0000000100077824 */ /* 0x000fc800078e020d */
[----:B0-----:R-:W-:-:S05]  /*2340*/  IMAD.WIDE.U32 R6, R7, 0x8, R4 ;  /* 0x0000000807067825 */ /* 0x001fca00078e0004 */
        /* <DEDUP_REMOVED lines=12> */
[----:B------:R-:W5:Y:S01]  /*2410*/  LDG.E.CONSTANT R27, desc[UR8][R6.64+0x7800] ;  /* 0x00780008061b7981 */ /* 0x000f62000c1e9900 */
[----:B--2---:R-:W-:-:S03]  /*2420*/  IADD3 R22, PT, PT, R20, R8, R25 ;  /* 0x0000000814167210 */ /* 0x004fc60007ffe019 */
[----:B------:R-:W2:Y:S04]  /*2430*/  LDG.E.CONSTANT R25, desc[UR8][R6.64+0x6000] ;  /* 0x0060000806197981 */ /* 0x000ea8000c1e9900 */
[----:B------:R-:W2:Y:S04]  /*2440*/  LDG.E.CONSTANT R20, desc[UR8][R6.64+0x6800] ;  /* 0x0068000806147981 */ /* 0x000ea8000c1e9900 */
[----:B------:R-:W2:Y:S01]  /*2450*/  LDG.E.CONSTANT R8, desc[UR8][R6.64+0x7000] ;  /* 0x0070000806087981 */ /* 0x000ea2000c1e9900 */
[----:B---3--:R-:W-:-:S04]  /*2460*/  IADD3 R10, PT, PT, R15, R22, R10 ;  /* 0x000000160f0a7210 */ /* 0x008fc80007ffe00a */
[----:B----4-:R-:W-:-:S04]  /*2470*/  IADD3 R10, PT, PT, R18, R10, R23 ;  /* 0x0000000a120a7210 */ /* 0x010fc80007ffe017 */
[----:B-----5:R-:W-:-:S04]  /*2480*/  IADD3 R10, PT, PT, R16, R10, R21 ;  /* 0x0000000a100a7210 */ /* 0x020fc80007ffe015 */
[----:B------:R-:W-:Y:S02]  /*2490*/  IADD3 R10, PT, PT, R14, R10, R19 ;  /* 0x0000000a0e0a7210 */ /* 0x000fe40007ffe013 */
[----:B-1----:R-:W-:-:S04]  /*24a0*/  IADD3 R14, PT, PT, -R13, UR6, RZ ;  /* 0x000000060d0e7c10 */ /* 0x002fc8000fffe1ff */
[----:B------:R-:W-:Y:S02]  /*24b0*/  ISETP.GE.U32.AND P0, PT, R14, UR5, PT ;  /* 0x000000050e007c0c */ /* 0x000fe4000bf06070 */
[----:B------:R-:W-:-:S04]  /*24c0*/  IADD3 R10, PT, PT, R17, R10, R12 ;  /* 0x0000000a110a7210 */ /* 0x000fc80007ffe00c */
[----:B--2---:R-:W-:-:S04]  /*24d0*/  IADD3 R10, PT, PT, R20, R10, R25 ;  /* 0x0000000a140a7210 */ /* 0x004fc80007ffe019 */
[----:B------:R-:W-:-:S03]  /*24e0*/  IADD3 R8, PT, PT, R27, R10, R8 ;  /* 0x0000000a1b087210 */ /* 0x000fc60007ffe008 */
[----:B------:R-:W-:Y:S05]  /*24f0*/  @!P0 BRA `(.L_x_5559) ;  /* 0x0000000000ec8947 */ /* 0x000fea0003800000 */
[----:B------:R-:W-:Y:S01]  /*2500*/  VIADD R13, R13, UR5 ;  /* 0x000000050d0d7c36 */ /* 0x000fe20008000000 */
[----:B------:R-:W-:Y:S01]  /*2510*/  UIADD3 UR4, UPT, UPT, UR4, 0x1, URZ ;  /* 0x0000000104047890 */ /* 0x000fe2000fffe0ff */
[----:B------:R-:W-:Y:S02]  /*2520*/  VIADD R2, R2, UR5 ;  /* 0x0000000502027c36 */ /* 0x000fe40008000000 */
[----:B------:R-:W-:Y:S01]  /*2530*/  VIADD R9, R9, UR5 ;  /* 0x0000000509097c36 */ /* 0x000fe20008000000 */
[----:B------:R-:W-:-:S13]  /*2540*/  ISETP.GT.U32.AND P0, PT, R13, UR7, PT ;  /* 0x000000070d007c0c */ /* 0x000fda000bf04070 */
[----:B------:R-:W-:Y:S05]  /*2550*/  @!P0 BRA `(.L_x_5561) ;  /* 0xfffffffc00748947 */ /* 0x000fea000383ffff */
.L_x_5560:
[----:B------:R-:W-:-:S13]  /*2560*/  ISETP.GE.U32.AND P0, PT, R13, UR6, PT ;  /* 0x000000060d007c0c */ /* 0x000fda000bf06070 */
[----:B------:R-:W-:Y:S05]  /*2570*/  @P0 BRA `(.L_x_5559) ;  /* 0x0000000000cc0947 */ /* 0x000fea0003800000 */
[----:B------:R-:W-:Y:S01]  /*2580*/  IADD3 R7, PT, PT, -R13, UR6, RZ ;  /* 0x000000060d077c10 */ /* 0x000fe2000fffe1ff */
[----:B------:R-:W-:Y:S03]  /*2590*/  BSSY.RECONVERGENT B1, `(.L_x_5559) ;  /* 0x0000031000017945 */ /* 0x000fe60003800200 */
[----:B------:R-:W-:-:S13]  /*25a0*/  ISETP.GE.AND P0, PT, R0, R7, PT ;  /* 0x000000070000720c */ /* 0x000fda0003f06270 */
[----:B------:R-:W-:Y:S05]  /*25b0*/  @P0 BRA `(.L_x_5562) ;  /* 0x0000000000b80947 */ /* 0x000fea0003800000 */
[----:B------:R-:W0:Y:S01]  /*25c0*/  LDC R12, c[0x0][0x3ac] ;  /* 0x0000eb00ff0c7b82 */ /* 0x000e220000000800 */
[----:B------:R-:W-:Y:S01]  /*25d0*/  LOP3.LUT R6, RZ, R0, RZ, 0x33, !PT ;  /* 0x00000000ff067212 */ /* 0x000fe200078e33ff */
[----:B------:R-:W-:Y:S01]  /*25e0*/  BSSY.RECONVERGENT B2, `(.L_x_5563) ;  /* 0x0000016000027945 */ /* 0x000fe20003800200 */
[----:B------:R-:W-:-:S03]  /*25f0*/  IMAD.MOV.U32 R13, RZ, RZ, R0 ;  /* 0x000000ffff0d7224 */ /* 0x000fc600078e0000 */
[----:B------:R-:W-:-:S04]  /*2600*/  VIADD R10, R6, UR6 ;  /* 0x00000006060a7c36 */ /* 0x000fc80008000000 */
[----:B------:R-:W-:Y:S02]  /*2610*/  IMAD.IADD R11, R10, 0x1, -R11 ;  /* 0x000000010a0b7824 */ /* 0x000fe400078e0a0b */
[----:B0-----:R-:W-:Y:S01]  /*2620*/  IMAD R6, R12, UR4, RZ ;  /* 0x000000040c067c24 */ /* 0x001fe2000f8e02ff */
[C---:B------:R-:W-:Y:S02]  /*2630*/  LOP3.LUT R12, R10.reuse, 0x300, RZ, 0xc0, !PT ;  /* 0x000003000a0c7812 */ /* 0x040fe400078ec0ff */
[----:B------:R-:W-:Y:S01]  /*2640*/  LEA.HI R10, R10, 0x1, RZ, 0x18 ;  /* 0x000000010a0a7811 */ /* 0x000fe200078fc0ff */
[----:B------:R-:W-:Y:S01]  /*2650*/  IMAD R6, R6, -0x1000, R11 ;  /* 0xfffff00006067824 */ /* 0x000fe200078e020b */
[----:B------:R-:W-:-:S04]  /*2660*/  ISETP.NE.AND P0, PT, R12, 0x300, PT ;  /* 0x000003000c00780c */ /* 0x000fc80003f05270 */
[----:B------:R-:W-:-:S09]  /*2670*/  ISETP.GE.U32.AND P1, PT, R6, 0x300, PT ;  /* 0x000003000600780c */ /* 0x000fd20003f26070 */
[----:B------:R-:W-:Y:S05]  /*2680*/  @!P0 BRA `(.L_x_5564) ;  /* 0x00000000002c8947 */ /* 0x000fea0003800000 */
[----:B------:R-:W-:Y:S01]  /*2690*/  LOP3.LUT R10, R10, 0x3, RZ, 0xc0, !PT ;  /* 0x000000030a0a7812 */ /* 0x000fe200078ec0ff */
[----:B------:R-:W-:-:S04]  /*26a0*/  IMAD.MOV.U32 R13, RZ, RZ, R0 ;  /* 0x000000ffff0d7224 */ /* 0x000fc800078e0000 */
[----:B------:R-:W-:-:S07]  /*26b0*/  IMAD.MOV R6, RZ, RZ, -R10 ;  /* 0x000000ffff067224 */ /* 0x000fce00078e0a0a */
.L_x_5565:
        /* <DEDUP_REMOVED lines=8> */
.L_x_5564:
[----:B------:R-:W-:Y:S05]  /*2740*/  BSYNC.RECONVERGENT B2 ;  /* 0x0000000000027941 */ /* 0x000fea0003800200 */
.L_x_5563:
[----:B------:R-:W-:Y:S05]  /*2750*/  @!P1 BRA `(.L_x_5562) ;  /* 0x0000000000509947 */ /* 0x000fea0003800000 */
[C---:B------:R-:W-:Y:S02]  /*2760*/  IMAD.IADD R9, R13.reuse, 0x1, R2 ;  /* 0x000000010d097824 */ /* 0x040fe400078e0202 */
[----:B------:R-:W-:-:S07]  /*2770*/  VIADD R2, R13, 0x200 ;  /* 0x000002000d027836 */ /* 0x000fce0000000000 */
.L_x_5566:
        /* <DEDUP_REMOVED lines=18> */
.L_x_5562:
[----:B------:R-:W-:Y:S05]  /*28a0*/  BSYNC.RECONVERGENT B1 ;  /* 0x0000000000017941 */ /* 0x000fea0003800200 */
.L_x_5559:
        /* <DEDUP_REMOVED lines=41> */
[----:B---3--:R-:W-:-:S07]  /*2b40*/  IMAD.IADD R5, R0, 0x1, R7 ;  /* 0x0000000100057824 */ /* 0x008fce00078e0207 */
.L_x_5540:
[----:B------:R-:W-:Y:S05]  /*2b50*/  BSYNC.RECONVERGENT B0 ;  /* 0x0000000000007941 */ /* 0x000fea0003800200 */
.L_x_5528:
[----:B------:R-:W-:Y:S05]  /*2b60*/  @P0 EXIT ;  /* 0x000000000000094d */ /* 0x000fea0003800000 */
[----:B0-2---:R-:W3:Y:S02]  /*2b70*/  LDC.64 R6, c[0x0][0x388] ;  /* 0x0000e200ff067b82 */ /* 0x005ee40000000a00 */
[----:B---34-:R-:W-:-:S05]  /*2b80*/  IMAD.WIDE.U32 R2, R3, 0x4, R6 ;  /* 0x0000000403027825 */ /* 0x018fca00078e0006 */
[----:B------:R-:W-:Y:S01]  /*2b90*/  STG.E desc[UR8][R2.64], R5 ;  /* 0x0000000502007986 */ /* 0x000fe2000c101908 */
[----:B------:R-:W-:Y:S05]  /*2ba0*/  EXIT ;  /* 0x000000000000794d */ /* 0x000fea0003800000 */
.L_x_5567:
        /* <DEDUP_REMOVED lines=13> */
.L_x_8794:


//--------------------- .text._ZN3cub18CUB_300001_SM_10006detail6reduce28DeviceReduceSingleTileKernelINS2_10policy_hubIijN4cuda3std3__44plusIiEEE10Policy1000EPyPijS9_iiNS7_10__identityEEEvT0_T1_T2_T3_T4_T6_ --------------------------
	.section	.text._ZN3cub18CUB_300001_SM_10006detail6reduce28DeviceReduceSingleTileKernelINS2_10policy_hubIijN4cuda3std3__44plusIiEEE10Policy1000EPyPijS9_iiNS7_10__identityEEEvT0_T1_T2_T3_T4_T6_,"ax",@progbits
	.align	128
        .global         _ZN3cub18CUB_300001_SM_10006detail6reduce28DeviceReduceSingleTileKernelINS2_10policy_hubIijN4cuda3std3__44plusIiEEE10Policy1000EPyPijS9_iiNS7_10__identityEEEvT0_T1_T2_T3_T4_T6_
        .type           _ZN3cub18CUB_300001_SM_10006detail6reduce28DeviceReduceSingleTileKernelINS2_10policy_hubIijN4cuda3std3__44plusIiEEE10Policy1000EPyPijS9_iiNS7_10__identityEEEvT0_T1_T2_T3_T4_T6_,@function
        .size           _ZN3cub18CUB_300001_SM_10006detail6reduce28DeviceReduceSingleTileKernelINS2_10policy_hubIijN4cuda3std3__44plusIiEEE10Policy1000EPyPijS9_iiNS7_10__identityEEEvT0_T1_T2_T3_T4_T6_,(.L_x_8795 - _ZN3cub18CUB_300001_SM_10006detail6reduce28DeviceReduceSingleTileKernelINS2_10policy_hubIijN4cuda3std3__44plusIiEEE10Policy1000EPyPijS9_iiNS7_10__identityEEEvT0_T1_T2_T3_T4_T6_)
        .other          _ZN3cub18CUB_300001_SM_10006detail6reduce28DeviceReduceSingleTileKernelINS2_10policy_hubIijN4cuda3std3__44plusIiEEE10Policy1000EPyPijS9_iiNS7_10__identityEEEvT0_T1_T2_T3_T4_T6_,@"STO_CUDA_ENTRY STV_DEFAULT"
_ZN3cub18CUB_300001_SM_10006detail6reduce28DeviceReduceSingleTileKernelINS2_10policy_hubIijN4cuda3std3__44plusIiEEE10Policy1000EPyPijS9_iiNS7_10__identityEEEvT0_T1_T2_T3_T4_T6_:
.text._ZN3cub18CUB_300001_SM_10006detail6reduce28DeviceReduceSingleTileKernelINS2_10policy_hubIijN4cuda3std3__44plusIiEEE10Policy1000EPyPijS9_iiNS7_10__identityEEEvT0_T1_T2_T3_T4_T6_:
        /* <DEDUP_REMOVED lines=13> */
.L_x_5568:
[----:B------:R-:W0:Y:S01]  /*00d0*/  LDCU UR4, c[0x0][0x380] ;  /* 0x00007000ff0477ac */ /* 0x000e220008000800 */
[----:B------:R-:W-:Y:S01]  /*00e0*/  BSSY.RECONVERGENT B0, `(.L_x_5569) ;  /* 0x00002f6000007945 */ /* 0x000fe20003800200 */
[----:B0-----:R-:W-:-:S09]  /*00f0*/  ULOP3.LUT UP0, URZ, UR4, 0x1f, URZ, 0xc0, !UPT ;  /* 0x0000001f04ff7892 */ /* 0x001fd2000f80c0ff */
[----:B------:R-:W-:Y:S05]  /*0100*/  BRA.U UP0, `(.L_x_5570) ;  /* 0x0000001500c87547 */ /* 0x000fea000b800000 */
        /* <DEDUP_REMOVED lines=12> */
.L_x_5573:
[----:B------:R-:W-:Y:S05]  /*01d0*/  BSYNC.RECONVERGENT B1 ;  /* 0x0000000000017941 */ /* 0x000fea0003800200 */
.L_x_5572:
        /* <DEDUP_REMOVED lines=16> */
.L_x_5578:
        /* <DEDUP_REMOVED lines=9> */
.L_x_5577:
[----:B------:R-:W-:Y:S05]  /*0370*/  BSYNC.RECONVERGENT B2 ;  /* 0x0000000000027941 */ /* 0x000fea0003800200 */
.L_x_5576:
[----:B------:R-:W-:Y:S05]  /*0380*/  @!P1 BRA `(.L_x_5575) ;  /* 0x00000004001c9947 */ /* 0x000fea0003800000 */
[----:B------:R-:W0:Y:S01]  /*0390*/  LDC.64 R4, c[0x0][0x380] ;  /* 0x0000e000ff047b82 */ /* 0x000e220000000a00 */
[----:B------:R-:W-:Y:S01]  /*03a0*/  IMAD.IADD R7, R3, 0x1, -R6 ;  /* 0x0000000103077824 */ /* 0x000fe200078e0a06 */
[----:B------:R-:W-:Y:S01]  /*03b0*/  BSSY.RECONVERGENT B2, `(.L_x_5579) ;  /* 0x0000025000027945 */ /* 0x000fe20003800200 */
[----:B------:R-:W-:-:S03]  /*03c0*/  PLOP3.LUT P0, PT, PT, PT, PT, 0x80, 0x8 ;  /* 0x000000000008781c */ /* 0x000fc60003f0f070 */
[----:B------:R-:W-:Y:S01]  /*03d0*/  ISETP.GT.AND P1, PT, R7, 0xc00, PT ;  /* 0x00000c000700780c */ /* 0x000fe20003f24270 */
[----:B0-----:R-:W-:-:S12]  /*03e0*/  IMAD.WIDE.U32 R4, R6, 0x8, R4 ;  /* 0x0000000806047825 */ /* 0x001fd800078e0004 */
[----:B------:R-:W-:Y:S05]  /*03f0*/  @!P1 BRA `(.L_x_5580) ;  /* 0x0000000000809947 */ /* 0x000fea0003800000 */
[----:B------:R-:W-:Y:S01]  /*0400*/  PLOP3.LUT P0, PT, PT, PT, PT, 0x8, 0x80 ;  /* 0x000000000080781c */ /* 0x000fe20003f0e170 */
[----:B------:R-:W-:-:S12]  /*0410*/  VIADD R9, R3, 0xfffff400 ;  /* 0xfffff40003097836 */ /* 0x000fd80000000000 */
.L_x_5581:
[----:B------:R-:W2:Y:S04]  /*0420*/  LDG.E.CONSTANT R13, desc[UR6][R4.64] ;  /* 0x00000006040d7981 */ /* 0x000ea8000c1e9900 */
[----:B------:R-:W2:Y:S04]  /*0430*/  LDG.E.CONSTANT R12, desc[UR6][R4.64+0x800] ;  /* 0x00080006040c7981 */ /* 0x000ea8000c1e9900 */
[----:B------:R-:W3:Y:S04]  /*0440*/  LDG.E.CONSTANT R15, desc[UR6][R4.64+0x1000] ;  /* 0x00100006040f7981 */ /* 0x000ee8000c1e9900 */
[----:B------:R-:W3:Y:S04]  /*0450*/  LDG.E.CONSTANT R14, desc[UR6][R4.64+0x1800] ;  /* 0x00180006040e7981 */ /* 0x000ee8000c1e9900 */
[----:B------:R-:W4:Y:S04]  /*0460*/  LDG.E.CONSTANT R17, desc[UR6][R4.64+0x2000] ;  /* 0x0020000604117981 */ /* 0x000f28000c1e9900 */
        /* <DEDUP_REMOVED lines=10> */
[----:B------:R0:W4:Y:S01]  /*0510*/  LDG.E.CONSTANT R8, desc[UR6][R4.64+0x7800] ;  /* 0x0078000604087981 */ /* 0x000122000c1e9900 */
[----:B------:R-:W-:-:S05]  /*0520*/  VIADD R6, R6, 0x1000 ;  /* 0x0000100006067836 */ /* 0x000fca0000000000 */
[----:B------:R-:W-:Y:S02]  /*0530*/  ISETP.GE.AND P1, PT, R6, R9, PT ;  /* 0x000000090600720c */ /* 0x000fe40003f26270 */
[----:B--2--5:R-:W-:Y:S02]  /*0540*/  IADD3 R12, PT, PT, R12, R2, R13 ;  /* 0x000000020c0c7210 */ /* 0x024fe40007ffe00d */
[----:B------:R-:W-:-:S05]  /*0550*/  IADD3 R13, P2, PT, R4, 0x8000, RZ ;  /* 0x00008000040d7810 */ /* 0x000fca0007f5e0ff */
[----:B0-----:R-:W-:Y:S01]  /*0560*/  IMAD.X R5, RZ, RZ, R5, P2 ;  /* 0x000000ffff057224 */ /* 0x001fe200010e0605 */
[----:B---3--:R-:W-:Y:S01]  /*0570*/  IADD3 R12, PT, PT, R14, R12, R15 ;  /* 0x0000000c0e0c7210 */ /* 0x008fe20007ffe00f */
[----:B------:R-:W-:-:S03]  /*0580*/  IMAD.MOV.U32 R4, RZ, RZ, R13 ;  /* 0x000000ffff047224 */ /* 0x000fc600078e000d */
[----:B----4-:R-:W-:-:S04]  /*0590*/  IADD3 R12, PT, PT, R16, R12, R17 ;  /* 0x0000000c100c7210 */ /* 0x010fc80007ffe011 */
[----:B------:R-:W-:-:S04]  /*05a0*/  IADD3 R12, PT, PT, R18, R12, R19 ;  /* 0x0000000c120c7210 */ /* 0x000fc80007ffe013 */
[----:B------:R-:W-:-:S04]  /*05b0*/  IADD3 R12, PT, PT, R20, R12, R21 ;  /* 0x0000000c140c7210 */ /* 0x000fc80007ffe015 */
[----:B------:R-:W-:-:S04]  /*05c0*/  IADD3 R12, PT, PT, R22, R12, R23 ;  /* 0x0000000c160c7210 */ /* 0x000fc80007ffe017 */
[----:B------:R-:W-:-:S04]  /*05d0*/  IADD3 R10, PT, PT, R10, R12, R11 ;  /* 0x0000000c0a0a7210 */ /* 0x000fc80007ffe00b */
[----:B------:R-:W-:Y:S01]  /*05e0*/  IADD3 R2, PT, PT, R8, R10, R7 ;  /* 0x0000000a08027210 */ /* 0x000fe20007ffe007 */
[----:B------:R-:W-:Y:S06]  /*05f0*/  @!P1 BRA `(.L_x_5581) ;  /* 0xfffffffc00889947 */ /* 0x000fec000383ffff */
.L_x_5580:
[----:B------:R-:W-:Y:S05]  /*0600*/  BSYNC.RECONVERGENT B2 ;  /* 0x0000000000027941 */ /* 0x000fea0003800200 */
.L_x_5579:
        /* <DEDUP_REMOVED lines=10> */
[----:B------:R-:W4:Y:S04]  /*06b0*/  LDG.E.CONSTANT R14, desc[UR6][R4.64+0x3000] ;  /* 0x00300006040e7981 */ /* 0x000f28000c1e9900 */
[----:B------:R0:W4:Y:S01]  /*06c0*/  LDG.E.CONSTANT R13, desc[UR6][R4.64+0x3800] ;  /* 0x00380006040d7981 */ /* 0x000122000c1e9900 */
[----:B------:R-:W-:Y:S01]  /*06d0*/  PLOP3.LUT P0, PT, PT, PT, PT, 0x8, 0x80 ;  /* 0x000000000080781c */ /* 0x000fe20003f0e170 */
[----:B------:R-:W-:Y:S01]  /*06e0*/  VIADD R6, R6, 0x800 ;  /* 0x0000080006067836 */ /* 0x000fe20000000000 */
[----:B--2--5:R-:W-:-:S02]  /*06f0*/  IADD3 R7, PT, PT, R8, R2, R7 ;  /* 0x0000000208077210 */ /* 0x024fc40007ffe007 */
[----:B------:R-:W-:-:S05]  /*0700*/  IADD3 R8, P1, PT, R4, 0x4000, RZ ;  /* 0x0000400004087810 */ /* 0x000fca0007f3e0ff */
[----:B0-----:R-:W-:Y:S01]  /*0710*/  IMAD.MOV.U32 R4, RZ, RZ, R8 ;  /* 0x000000ffff047224 */ /* 0x001fe200078e0008 */
[----:B---3--:R-:W-:Y:S01]  /*0720*/  IADD3 R7, PT, PT, R9, R7, R10 ;  /* 0x0000000709077210 */ /* 0x008fe20007ffe00a */
[----:B------:R-:W-:-:S04]  /*0730*/  IMAD.X R9, RZ, RZ, R5, P1 ;  /* 0x000000ffff097224 */ /* 0x000fc800008e0605 */
[----:B------:R-:W-:Y:S01]  /*0740*/  IMAD.MOV.U32 R5, RZ, RZ, R9 ;  /* 0x000000ffff057224 */ /* 0x000fe200078e0009 */
[----:B----4-:R-:W-:-:S04]  /*0750*/  IADD3 R7, PT, PT, R11, R7, R12 ;  /* 0x000000070b077210 */ /* 0x010fc80007ffe00c */
[----:B------:R-:W-:-:S07]  /*0760*/  IADD3 R2, PT, PT, R13, R7, R14 ;  /* 0x000000070d027210 */ /* 0x000fce0007ffe00e */
.L_x_5583:
[----:B------:R-:W-:Y:S05]  /*0770*/  BSYNC.RECONVERGENT B2 ;  /* 0x0000000000027941 */ /* 0x000fea0003800200 */
.L_x_5582:
[----:B------:R-:W-:-:S13]  /*0780*/  ISETP.LT.OR P0, PT, R6, R3, P0 ;  /* 0x000000030600720c */ /* 0x000fda0000701670 */
[----:B------:R-:W-:Y:S05]  /*0790*/  @!P0 BRA `(.L_x_5575) ;  /* 0x0000000000188947 */ /* 0x000fea0003800000 */
[----:B------:R-:W2:Y:S04]  /*07a0*/  LDG.E.CONSTANT R7, desc[UR6][R4.64] ;  /* 0x0000000604077981 */ /* 0x000ea8000c1e9900 */
[----:B------:R-:W2:Y:S04]  /*07b0*/  LDG.E.CONSTANT R6, desc[UR6][R4.64+0x800] ;  /* 0x0008000604067981 */ /* 0x000ea8000c1e9900 */
[----:B------:R-:W3:Y:S04]  /*07c0*/  LDG.E.CONSTANT R9, desc[UR6][R4.64+0x1000] ;  /* 0x0010000604097981 */ /* 0x000ee8000c1e9900 */
[----:B------:R-:W3:Y:S01]  /*07d0*/  LDG.E.CONSTANT R8, desc[UR6][R4.64+0x1800] ;  /* 0x0018000604087981 */ /* 0x000ee2000c1e9900 */
[----:B--2--5:R-:W-:-:S04]  /*07e0*/  IADD3 R2, PT, PT, R6, R2, R7 ;  /* 0x0000000206027210 */ /* 0x024fc80007ffe007 */
[----:B---3--:R-:W-:-:S07]  /*07f0*/  IADD3 R2, PT, PT, R8, R2, R9 ;  /* 0x0000000208027210 */ /* 0x008fce0007ffe009 */
.L_x_5575:
[----:B------:R-:W-:Y:S05]  /*0800*/  BSYNC.RECONVERGENT B1 ;  /* 0x0000000000017941 */ /* 0x000fea0003800200 */
.L_x_5574:
[----:B------:R-:W-:-:S13]  /*0810*/  ISETP.GE.U32.AND P0, PT, R3, 0x100, PT ;  /* 0x000001000300780c */ /* 0x000fda0003f06070 */
[----:B------:R-:W-:Y:S05]  /*0820*/  @!P0 BRA `(.L_x_5584) ;  /* 0x0000000000ac8947 */ /* 0x000fea0003800000 */
[----:B------:R-:W1:Y:S01]  /*0830*/  S2R R8, SR_LANEID ;  /* 0x0000000000087919 */ /* 0x000e620000000000 */
[----:B-----5:R-:W2:Y:S01]  /*0840*/  SHFL.DOWN PT, R3, R2, 0x1, 0x1f ;  /* 0x08201f0002037f89 */ /* 0x020ea200000e0000 */
[C---:B-1----:R-:W-:Y:S02]  /*0850*/  ISETP.GT.AND P0, PT, R8.reuse, 0x1e, PT ;  /* 0x0000001e0800780c */ /* 0x042fe40003f04270 */
[C---:B------:R-:W-:Y:S02]  /*0860*/  ISETP.NE.AND P1, PT, R8.reuse, RZ, PT ;  /* 0x000000ff0800720c */ /* 0x040fe40003f25270 */
[----:B--2---:R-:W-:Y:S02]  /*0870*/  SEL R3, R3, RZ, !P0 ;  /* 0x000000ff03037207 */ /* 0x004fe40004000000 */
[----:B------:R-:W-:-:S03]  /*0880*/  ISETP.GT.AND P0, PT, R8, 0x1d, PT ;  /* 0x0000001d0800780c */ /* 0x000fc60003f04270 */
[----:B------:R-:W-:-:S05]  /*0890*/  IMAD.IADD R3, R3, 0x1, R2 ;  /* 0x0000000103037824 */ /* 0x000fca00078e0202 */
[----:B0-----:R-:W0:Y:S01]  /*08a0*/  SHFL.DOWN PT, R4, R3, 0x2, 0x1f ;  /* 0x08401f0003047f89 */ /* 0x001e2200000e0000 */
        /* <DEDUP_REMOVED lines=28> */
[----:B--2---:R-:W0:Y:S04]  /*0a70*/  LDS.128 R4, [UR4+0x10] ;  /* 0x00001004ff047984 */ /* 0x004e280008000c00 */
[----:B------:R-:W1:Y:S01]  /*0a80*/  LDS.64 R2, [UR4+0x20] ;  /* 0x00002004ff027984 */ /* 0x000e620008000a00 */
[----:B0-----:R-:W-:-:S04]  /*0a90*/  IADD3 R0, PT, PT, R4, R0, R9 ;  /* 0x0000000004007210 */ /* 0x001fc80007ffe009 */
[----:B------:R-:W-:-:S04]  /*0aa0*/  IADD3 R0, PT, PT, R6, R0, R5 ;  /* 0x0000000006007210 */ /* 0x000fc80007ffe005 */
[----:B-1----:R-:W-:-:S05]  /*0ab0*/  IADD3 R0, PT, PT, R2, R0, R7 ;  /* 0x0000000002007210 */ /* 0x002fca0007ffe007 */
[----:B------:R-:W-:Y:S01]  /*0ac0*/  IMAD.IADD R9, R0, 0x1, R3 ;  /* 0x0000000100097824 */ /* 0x000fe200078e0203 */
[----:B------:R-:W-:Y:S06]  /*0ad0*/  BRA `(.L_x_5585) ;  /* 0x0000002400587947 */ /* 0x000fec0003800000 */
.L_x_5584:
[----:B0-----:R-:W-:Y:S01]  /*0ae0*/  LOP3.LUT R4, R0, 0x3e0, RZ, 0xc0, !PT ;  /* 0x000003e000047812 */ /* 0x001fe200078ec0ff */
[----:B------:R-:W0:Y:S04]  /*0af0*/  S2R R10, SR_LANEID ;  /* 0x00000000000a7919 */ /* 0x000e280000000000 */
[----:B------:R-:W-:Y:S01]  /*0b00*/  VIADD R6, R4, 0x20 ;  /* 0x0000002004067836 */ /* 0x000fe20000000000 */
[----:B------:R-:W-:-:S04]  /*0b10*/  LOP3.LUT R4, RZ, R4, RZ, 0x33, !PT ;  /* 0x00000004ff047212 */ /* 0x000fc800078e33ff */
[----:B------:R-:W-:Y:S01]  /*0b20*/  ISETP.GT.U32.AND P0, PT, R6, R3, PT ;  /* 0x000000030600720c */ /* 0x000fe20003f04070 */
[----:B------:R-:W-:-:S05]  /*0b30*/  IMAD.IADD R4, R4, 0x1, R3 ;  /* 0x0000000104047824 */ /* 0x000fca00078e0203 */
        /* <DEDUP_REMOVED lines=13> */
[----:B------:R-:W-:Y:S01]  /*0c10*/  ISETP.GT.AND P0, PT, R8, R5, PT ;  /* 0x000000050800720c */ /* 0x000fe20003f04270 */
[----:B------:R-:W-:Y:S01]  /*0c20*/  VIADD R8, R10, 0x10 ;  /* 0x000000100a087836 */ /* 0x000fe20000000000 */
[----:B0-----:R-:W-:Y:S01]  /*0c30*/  @!P1 LEA R12, R12, R9, 0x18 ;  /* 0x000000090c0c9211 */ /* 0x001fe200078ec0ff */
        /* <DEDUP_REMOVED lines=8> */
[----:B------:R-:W-:-:S03]  /*0cc0*/  ISETP.GT.AND P0, PT, R8, R5, PT ;  /* 0x000000050800720c */ /* 0x000fc60003f04270 */
[----:B------:R-:W-:Y:S01]  /*0cd0*/  IMAD.IADD R4, R2, 0x1, R7 ;  /* 0x0000000102047824 */ /* 0x000fe200078e0207 */
[----:B------:R-:W-:-:S04]  /*0ce0*/  @!P1 SHF.R.U32.HI R7, RZ, 0x3, R0 ;  /* 0x00000003ff079819 */ /* 0x000fc80000011600 */
[----:B------:R-:W0:Y:S01]  /*0cf0*/  SHFL.DOWN PT, R6, R4, 0x10, R5 ;  /* 0x0a00000004067989 */ /* 0x000e2200000e0005 */
[----:B------:R-:W-:-:S05]  /*0d00*/  @!P1 LOP3.LUT R7, R7, 0x7c, RZ, 0xc0, !PT ;  /* 0x0000007c07079812 */ /* 0x000fca00078ec0ff */
        /* <DEDUP_REMOVED lines=11> */
[----:B------:R-:W-:Y:S01]  /*0dc0*/  ISETP.GT.U32.AND P3, PT, R3, 0x80, PT ;  /* 0x000000800300780c */ /* 0x000fe20003f64070 */
[----:B0-----:R-:W-:-:S09]  /*0dd0*/  ULEA UR4, UR5, UR4, 0x18 ;  /* 0x0000000405047291 */ /* 0x001fd2000f8ec0ff */
[----:B------:R-:W0:Y:S04]  /*0de0*/  LDS.128 R4, [UR4+0x10] ;  /* 0x00001004ff047984 */ /* 0x000e280008000c00 */
[----:B------:R-:W2:Y:S04]  /*0df0*/  LDS R0, [UR4+0xc] ;  /* 0x00000c04ff007984 */ /* 0x000ea80008000800 */
[----:B------:R-:W3:Y:S01]  /*0e00*/  LDS.64 R10, [UR4+0x20] ;  /* 0x00002004ff0a7984 */ /* 0x000ee20008000a00 */
[----:B0-----:R-:W-:Y:S02]  /*0e10*/  SEL R4, R4, RZ, P2 ;  /* 0x000000ff04047207 */ /* 0x001fe40001000000 */
[----:B------:R-:W-:-:S02]  /*0e20*/  ISETP.GT.U32.AND P2, PT, R3, 0x60, PT ;  /* 0x000000600300780c */ /* 0x000fc40003f44070 */
[----:B--2---:R-:W-:Y:S02]  /*0e30*/  SEL R0, R0, RZ, P1 ;  /* 0x000000ff00007207 */ /* 0x004fe40000800000 */
[----:B------:R-:W-:Y:S02]  /*0e40*/  SEL R5, R5, RZ, P2 ;  /* 0x000000ff05057207 */ /* 0x000fe40001000000 */
[----:B------:R-:W-:Y:S02]  /*0e50*/  IADD3 R0, PT, PT, R4, R0, R9 ;  /* 0x0000000004007210 */ /* 0x000fe40007ffe009 */
[C---:B------:R-:W-:Y:S02]  /*0e60*/  ISETP.GT.U32.AND P1, PT, R3.reuse, 0xa0, PT ;  /* 0x000000a00300780c */ /* 0x040fe40003f24070 */
[----:B------:R-:W-:Y:S02]  /*0e70*/  SEL R6, R6, RZ, P3 ;  /* 0x000000ff06067207 */ /* 0x000fe40001800000 */
[----:B------:R-:W-:-:S02]  /*0e80*/  ISETP.GT.U32.AND P2, PT, R3, 0xc0, PT ;  /* 0x000000c00300780c */ /* 0x000fc40003f44070 */
[----:B------:R-:W-:Y:S02]  /*0e90*/  ISETP.GT.U32.AND P3, PT, R3, 0xe0, PT ;  /* 0x000000e00300780c */ /* 0x000fe40003f64070 */
[----:B------:R-:W-:Y:S02]  /*0ea0*/  SEL R7, R7, RZ, P1 ;  /* 0x000000ff07077207 */ /* 0x000fe40000800000 */
[----:B------:R-:W-:Y:S02]  /*0eb0*/  IADD3 R0, PT, PT, R6, R0, R5 ;  /* 0x0000000006007210 */ /* 0x000fe40007ffe005 */
[----:B---3--:R-:W-:Y:S02]  /*0ec0*/  SEL R10, R10, RZ, P2 ;  /* 0x000000ff0a0a7207 */ /* 0x008fe40001000000 */
[----:B------:R-:W-:Y:S02]  /*0ed0*/  SEL R11, R11, RZ, P3 ;  /* 0x000000ff0b0b7207 */ /* 0x000fe40001800000 */
[----:B------:R-:W-:-:S05]  /*0ee0*/  IADD3 R0, PT, PT, R10, R0, R7 ;  /* 0x000000000a007210 */ /* 0x000fca0007ffe007 */
[----:B-1----:R-:W-:Y:S01]  /*0ef0*/  IMAD.IADD R9, R0, 0x1, R11 ;  /* 0x0000000100097824 */ /* 0x002fe200078e020b */
[----:B------:R-:W-:Y:S06]  /*0f00*/  BRA `(.L_x_5585) ;  /* 0x00000020004c7947 */ /* 0x000fec0003800000 */
.L_x_5571:
[----:B------:R-:W0:Y:S01]  /*0f10*/  S2R R0, SR_TID.X ;  /* 0x0000000000007919 */ /* 0x000e220000002100 */
[----:B------:R-:W1:Y:S02]  /*0f20*/  LDCU.64 UR4, c[0x0][0x380] ;  /* 0x00007000ff0477ac */ /* 0x000e640008000a00 */
[----:B-1----:R-:W-:Y:S02]  /*0f30*/  IMAD.U32 R38, RZ, RZ, UR4 ;  /* 0x00000004ff267e24 */ /* 0x002fe4000f8e00ff */
[----:B------:R-:W-:Y:S02]  /*0f40*/  IMAD.U32 R39, RZ, RZ, UR5 ;  /* 0x00000005ff277e24 */ /* 0x000fe4000f8e00ff */
[----:B0-----:R-:W-:-:S04]  /*0f50*/  IMAD.SHL.U32 R2, R0, 0x4, RZ ;  /* 0x0000000400027824 */ /* 0x001fc800078e00ff */
[----:B------:R-:W-:-:S05]  /*0f60*/  IMAD.WIDE.U32 R40, R2, 0x8, R38 ;  /* 0x0000000802287825 */ /* 0x000fca00078e0026 */
        /* <DEDUP_REMOVED lines=8> */
[----:B------:R-:W-:Y:S01]  /*0ff0*/  VIADD R36, R3, 0xfffff000 ;  /* 0xfffff00003247836 */ /* 0x000fe20000000000 */
[----:B------:R-:W-:-:S04]  /*1000*/  UMOV UR4, 0x1000 ;  /* 0x0000100000047882 */ /* 0x000fc80000000000 */
[----:B------:R-:W-:Y:S02]  /*1010*/  ISETP.GE.U32.AND P0, PT, R36, 0x1000, PT ;  /* 0x000010002400780c */ /* 0x000fe40003f06070 */
        /* <DEDUP_REMOVED lines=9> */
[----:B------:R-:W0:Y:S01]  /*10b0*/  LDC R3, c[0x0][0x390] ;  /* 0x0000e400ff037b82 */ /* 0x000e220000000800 */
[----:B------:R-:W-:-:S07]  /*10c0*/  UMOV UR4, 0x1000 ;  /* 0x0000100000047882 */ /* 0x000fce0000000000 */
[----:B------:R-:W1:Y:S02]  /*10d0*/  LDC.64 R38, c[0x0][0x380] ;  /* 0x0000e000ff267b82 */ /* 0x000e640000000a00 */
.L_x_5588:
[----:B------:R-:W-:-:S04]  /*10e0*/  VIADD R41, R2, UR4 ;  /* 0x0000000402297c36 */ /* 0x000fc80008000000 */
[----:B-1----:R-:W-:-:S05]  /*10f0*/  IMAD.WIDE.U32 R40, R41, 0x8, R38 ;  /* 0x0000000829287825 */ /* 0x002fca00078e0026 */
        /* <DEDUP_REMOVED lines=10> */
[----:B----4-:R-:W-:Y:S01]  /*11a0*/  IADD3 R5, PT, PT, R6, R29, R4 ;  /* 0x0000001d06057210 */ /* 0x010fe20007ffe004 */
[----:B0-----:R-:W-:-:S03]  /*11b0*/  VIADD R4, R3, -UR4 ;  /* 0x8000000403047c36 */ /* 0x001fc60008000000 */
[----:B-----5:R-:W-:Y:S02]  /*11c0*/  IADD3 R5, PT, PT, R10, R5, R8 ;  /* 0x000000050a057210 */ /* 0x020fe40007ffe008 */
[----:B------:R-:W-:Y:S02]  /*11d0*/  ISETP.GE.U32.AND P0, PT, R4, 0x1000, PT ;  /* 0x000010000400780c */ /* 0x000fe40003f06070 */
[----:B------:R-:W-:-:S04]  /*11e0*/  IADD3 R5, PT, PT, R14, R5, R12 ;  /* 0x000000050e057210 */ /* 0x000fc80007ffe00c */
[----:B------:R-:W-:-:S04]  /*11f0*/  IADD3 R5, PT, PT, R18, R5, R16 ;  /* 0x0000000512057210 */ /* 0x000fc80007ffe010 */
[----:B------:R-:W-:-:S04]  /*1200*/  IADD3 R5, PT, PT, R22, R5, R20 ;  /* 0x0000000516057210 */ /* 0x000fc80007ffe014 */
[----:B------:R-:W-:Y:S01]  /*1210*/  IADD3 R37, PT, PT, R26, R5, R24 ;  /* 0x000000051a257210 */ /* 0x000fe20007ffe018 */
[----:B------:R-:W-:Y:S06]  /*1220*/  @!P0 BRA `(.L_x_5587) ;  /* 0x0000000000d48947 */ /* 0x000fec0003800000 */
[----:B------:R-:W-:-:S06]  /*1230*/  UIADD3 UR4, UPT, UPT, UR4, 0x1000, URZ ;  /* 0x0000100004047890 */ /* 0x000fcc000fffe0ff */
[----:B------:R-:W-:-:S13]  /*1240*/  ISETP.LT.U32.AND P0, PT, R36, UR4, PT ;  /* 0x0000000424007c0c */ /* 0x000fda000bf01070 */
[----:B------:R-:W-:Y:S05]  /*1250*/  @!P0 BRA `(.L_x_5588) ;  /* 0xfffffffc00a08947 */ /* 0x000fea000383ffff */
.L_x_5586:
[----:B------:R-:W-:-:S13]  /*1260*/  ISETP.LE.U32.AND P0, PT, R3, UR4, PT ;  /* 0x0000000403007c0c */ /* 0x000fda000bf03070 */
[----:B------:R-:W-:Y:S05]  /*1270*/  @P0 BRA `(.L_x_5587) ;  /* 0x0000000000c00947 */ /* 0x000fea0003800000 */
[----:B------:R-:W-:Y:S01]  /*1280*/  VIADD R5, R3, -UR4 ;  /* 0x8000000403057c36 */ /* 0x000fe20008000000 */
[----:B------:R-:W-:Y:S04]  /*1290*/  BSSY.RECONVERGENT B1, `(.L_x_5587) ;  /* 0x000002e000017945 */ /* 0x000fe80003800200 */
[----:B------:R-:W-:-:S13]  /*12a0*/  ISETP.GE.AND P0, PT, R0, R5, PT ;  /* 0x000000050000720c */ /* 0x000fda0003f06270 */
[----:B------:R-:W-:Y:S05]  /*12b0*/  @P0 BRA `(.L_x_5589) ;  /* 0x0000000000ac0947 */ /* 0x000fea0003800000 */
[----:B------:R-:W-:Y:S01]  /*12c0*/  LOP3.LUT R2, RZ, R0, RZ, 0x33, !PT ;  /* 0x00000000ff027212 */ /* 0x000fe200078e33ff */
[----:B------:R-:W-:Y:S01]  /*12d0*/  BSSY.RECONVERGENT B2, `(.L_x_5590) ;  /* 0x0000014000027945 */ /* 0x000fe20003800200 */
[----:B------:R-:W-:Y:S02]  /*12e0*/  IMAD.MOV.U32 R4, RZ, RZ, R0 ;  /* 0x000000ffff047224 */ /* 0x000fe400078e0000 */
[----:B------:R-:W-:-:S04]  /*12f0*/  IADD3 R2, PT, PT, R3, -UR4, R2 ;  /* 0x8000000403027c10 */ /* 0x000fc8000fffe002 */
[C---:B------:R-:W-:Y:S02]  /*1300*/  LOP3.LUT R3, R2.reuse, 0x300, RZ, 0xc0, !PT ;  /* 0x0000030002037812 */ /* 0x040fe400078ec0ff */
[----:B------:R-:W-:Y:S02]  /*1310*/  ISETP.GE.U32.AND P1, PT, R2, 0x300, PT ;  /* 0x000003000200780c */ /* 0x000fe40003f26070 */
[----:B------:R-:W-:-:S13]  /*1320*/  ISETP.NE.AND P0, PT, R3, 0x300, PT ;  /* 0x000003000300780c */ /* 0x000fda0003f05270 */
[----:B------:R-:W-:Y:S05]  /*1330*/  @!P0 BRA `(.L_x_5591) ;  /* 0x0000000000348947 */ /* 0x000fea0003800000 */
[----:B------:R-:W-:Y:S01]  /*1340*/  LEA.HI R2, R2, 0x1, RZ, 0x18 ;  /* 0x0000000102027811 */ /* 0x000fe200078fc0ff */
[----:B------:R-:W-:Y:S02]  /*1350*/  VIADD R7, R0, UR4 ;  /* 0x0000000400077c36 */ /* 0x000fe40008000000 */
[----:B------:R-:W-:Y:S01]  /*1360*/  IMAD.MOV.U32 R4, RZ, RZ, R0 ;  /* 0x000000ffff047224 */ /* 0x000fe200078e0000 */
[----:B------:R-:W-:-:S05]  /*1370*/  LOP3.LUT R2, R2, 0x3, RZ, 0xc0, !PT ;  /* 0x0000000302027812 */ /* 0x000fca00078ec0ff */
[----:B------:R-:W-:-:S07]  /*1380*/  IMAD.MOV R6, RZ, RZ, -R2 ;  /* 0x000000ffff067224 */ /* 0x000fce00078e0a02 */
.L_x_5592:
        /* <DEDUP_REMOVED lines=8> */
.L_x_5591:
[----:B------:R-:W-:Y:S05]  /*1410*/  BSYNC.RECONVERGENT B2 ;  /* 0x0000000000027941 */ /* 0x000fea0003800200 */
.L_x_5590:
[----:B------:R-:W-:Y:S05]  /*1420*/  @!P1 BRA `(.L_x_5589) ;  /* 0x0000000000509947 */ /* 0x000fea0003800000 */
[C---:B------:R-:W-:Y:S02]  /*1430*/  VIADD R12, R4.reuse, 0x200 ;  /* 0x00000200040c7836 */ /* 0x040fe40000000000 */
[----:B------:R-:W-:-:S07]  /*1440*/  VIADD R13, R4, UR4 ;  /* 0x00000004040d7c36 */ /* 0x000fce0008000000 */
.L_x_5593:
        /* <DEDUP_REMOVED lines=18> */
.L_x_5589:
[----:B------:R-:W-:Y:S05]  /*1570*/  BSYNC.RECONVERGENT B1 ;  /* 0x0000000000017941 */ /* 0x000fea0003800200 */
.L_x_5587:
        /* <DEDUP_REMOVED lines=36> */
[----:B0-----:R-:W0:Y:S04]  /*17c0*/  LDS.128 R4, [UR4+0x10] ;  /* 0x00001004ff047984 */ /* 0x001e280008000c00 */
[----:B------:R-:W1:Y:S01]  /*17d0*/  LDS.64 R2, [UR4+0x20] ;  /* 0x00002004ff027984 */ /* 0x000e620008000a00 */
[----:B0-----:R-:W-:-:S04]  /*17e0*/  IADD3 R0, PT, PT, R4, R0, R9 ;  /* 0x0000000004007210 */ /* 0x001fc80007ffe009 */
[----:B------:R-:W-:-:S04]  /*17f0*/  IADD3 R0, PT, PT, R6, R0, R5 ;  /* 0x0000000006007210 */ /* 0x000fc80007ffe005 */
[----:B-1----:R-:W-:-:S05]  /*1800*/  IADD3 R0, PT, PT, R2, R0, R7 ;  /* 0x0000000002007210 */ /* 0x002fca0007ffe007 */
[----:B------:R-:W-:Y:S01]  /*1810*/  IMAD.IADD R9, R0, 0x1, R3 ;  /* 0x0000000100097824 */ /* 0x000fe200078e0203 */
[----:B------:R-:W-:Y:S06]  /*1820*/  BRA `(.L_x_5585) ;  /* 0x0000001800047947 */ /* 0x000fec0003800000 */
.L_x_5570:
        /* <DEDUP_REMOVED lines=12> */
.L_x_5596:
[----:B------:R-:W-:Y:S05]  /*18f0*/  BSYNC.RECONVERGENT B1 ;  /* 0x0000000000017941 */ /* 0x000fea0003800200 */
.L_x_5595:
        /* <DEDUP_REMOVED lines=16> */
.L_x_5601:
        /* <DEDUP_REMOVED lines=9> */
.L_x_5600:
[----:B------:R-:W-:Y:S05]  /*1a90*/  BSYNC.RECONVERGENT B2 ;  /* 0x0000000000027941 */ /* 0x000fea0003800200 */
.L_x_5599:
        /* <DEDUP_REMOVED lines=10> */
.L_x_5604:
        /* <DEDUP_REMOVED lines=30> */
.L_x_5603:
[----:B------:R-:W-:Y:S05]  /*1d20*/  BSYNC.RECONVERGENT B2 ;  /* 0x0000000000027941 */ /* 0x000fea0003800200 */
.L_x_5602:
        /* <DEDUP_REMOVED lines=22> */
.L_x_5606:
[----:B------:R-:W-:Y:S05]  /*1e90*/  BSYNC.RECONVERGENT B2 ;  /* 0x0000000000027941 */ /* 0x000fea0003800200 */
.L_x_5605:
        /* <DEDUP_REMOVED lines=8> */
.L_x_5598:
[----:B------:R-:W-:Y:S05]  /*1f20*/  BSYNC.RECONVERGENT B1 ;  /* 0x0000000000017941 */ /* 0x000fea0003800200 */
.L_x_5597:
        /* <DEDUP_REMOVED lines=38> */
[----:B----4-:R-:W0:Y:S04]  /*2190*/  LDS.128 R4, [UR4+0x10] ;  /* 0x00001004ff047984 */ /* 0x010e280008000c00 */
[----:B------:R-:W1:Y:S01]  /*21a0*/  LDS.64 R2, [UR4+0x20] ;  /* 0x00002004ff027984 */ /* 0x000e620008000a00 */
[----:B0-----:R-:W-:-:S04]  /*21b0*/  IADD3 R0, PT, PT, R4, R0, R9 ;  /* 0x0000000004007210 */ /* 0x001fc80007ffe009 */
[----:B------:R-:W-:-:S04]  /*21c0*/  IADD3 R0, PT, PT, R6, R0, R5 ;  /* 0x0000000006007210 */ /* 0x000fc80007ffe005 */
[----:B-1----:R-:W-:-:S05]  /*21d0*/  IADD3 R0, PT, PT, R2, R0, R7 ;  /* 0x0000000002007210 */ /* 0x002fca0007ffe007 */
[----:B------:R-:W-:Y:S01]  /*21e0*/  IMAD.IADD R9, R0, 0x1, R3 ;  /* 0x0000000100097824 */ /* 0x000fe200078e0203 */
[----:B------:R-:W-:Y:S06]  /*21f0*/  BRA `(.L_x_5585) ;  /* 0x0000000c00907947 */ /* 0x000fec0003800000 */
.L_x_5607:
        /* <DEDUP_REMOVED lines=10> */
[C---:B------:R-:W-:Y:S01]  /*22a0*/  ISETP.NE.AND P1, PT, R8.reuse, RZ, PT ;  /* 0x000000ff0800720c */ /* 0x040fe20003f25270 */
[----:B------:R-:W-:Y:S01]  /*22b0*/  VIADD R10, R8, 0x4 ;  /* 0x00000004080a7836 */ /* 0x000fe20000000000 */
[----:B-1----:R-:W-:Y:S02]  /*22c0*/  SEL R5, R4, RZ, !P0 ;  /* 0x000000ff04057207 */ /* 0x002fe40004000000 */
[----:B------:R-:W-:-:S09]  /*22d0*/  ISETP.GT.AND P0, PT, R6, R11, PT ;  /* 0x0000000b0600720c */ /* 0x000fd20003f04270 */
[----:B------:R-:W0:Y:S01]  /*22e0*/  @!P1 S2R R9, SR_CgaCtaId ;  /* 0x0000000000099919 */ /* 0x000e220000008800 */
[----:B------:R-:W-:-:S05]  /*22f0*/  IMAD.IADD R5, R5, 0x1, R2 ;  /* 0x0000000105057824 */ /* 0x000fca00078e0202 */
[----:B------:R-:W1:Y:S02]  /*2300*/  SHFL.DOWN PT, R4, R5, 0x2, R11 ;  /* 0x0840000005047989 */ /* 0x000e6400000e000b */
[----:B-1----:R-:W-:Y:S02]  /*2310*/  SEL R4, R4, RZ, !P0 ;  /* 0x000000ff04047207 */ /* 0x002fe40004000000 */
[----:B------:R-:W-:-:S03]  /*2320*/  ISETP.GT.AND P0, PT, R10, R11, PT ;  /* 0x0000000b0a00720c */ /* 0x000fc60003f04270 */
[----:B------:R-:W-:Y:S01]  /*2330*/  IMAD.IADD R4, R5, 0x1, R4 ;  /* 0x0000000105047824 */ /* 0x000fe200078e0204 */
[----:B------:R-:W-:-:S04]  /*2340*/  @!P1 SHF.R.U32.HI R5, RZ, 0x3, R0 ;  /* 0x00000003ff059819 */ /* 0x000fc80000011600 */
[----:B------:R-:W1:Y:S01]  /*2350*/  SHFL.DOWN PT, R6, R4, 0x4, R11 ;  /* 0x0880000004067989 */ /* 0x000e6200000e000b */
[----:B------:R-:W-:Y:S02]  /*2360*/  @!P1 LOP3.LUT R5, R5, 0x7c, RZ, 0xc0, !PT ;  /* 0x0000007c05059812 */ /* 0x000fe400078ec0ff */
[----:B-1----:R-:W-:Y:S01]  /*2370*/  SEL R7, R6, RZ, !P0 ;  /* 0x000000ff06077207 */ /* 0x002fe20004000000 */
[C---:B------:R-:W-:Y:S02]  /*2380*/  VIADD R6, R8.reuse, 0x8 ;  /* 0x0000000808067836 */ /* 0x040fe40000000000 */
[----:B------:R-:W-:Y:S02]  /*2390*/  VIADD R8, R8, 0x10 ;  /* 0x0000001008087836 */ /* 0x000fe40000000000 */
[----:B------:R-:W-:Y:S01]  /*23a0*/  IMAD.IADD R7, R4, 0x1, R7 ;  /* 0x0000000104077824 */ /* 0x000fe200078e0207 */
[----:B------:R-:W-:Y:S02]  /*23b0*/  ISETP.GT.AND P0, PT, R6, R11, PT ;  /* 0x0000000b0600720c */ /* 0x000fe40003f04270 */
[----:B------:R-:W-:-:S02]  /*23c0*/  @!P1 MOV R6, 0x400 ;  /* 0x0000040000069802 */ /* 0x000fc40000000f00 */
[----:B------:R-:W1:Y:S02]  /*23d0*/  SHFL.DOWN PT, R2, R7, 0x8, R11 ;  /* 0x0900000007027989 */ /* 0x000e6400000e000b */
[----:B0-----:R-:W-:-:S05]  /*23e0*/  @!P1 LEA R6, R9, R6, 0x18 ;  /* 0x0000000609069211 */ /* 0x001fca00078ec0ff */
        /* <DEDUP_REMOVED lines=36> */
.L_x_5594:
[----:B------:R-:W0:Y:S01]  /*2630*/  S2R R11, SR_TID.X ;  /* 0x00000000000b7919 */ /* 0x000e220000002100 */
[----:B------:R-:W1:Y:S02]  /*2640*/  LDCU.64 UR4, c[0x0][0x380] ;  /* 0x00007000ff0477ac */ /* 0x000e640008000a00 */
[----:B-1----:R-:W-:Y:S02]  /*2650*/  IMAD.U32 R6, RZ, RZ, UR4 ;  /* 0x00000004ff067e24 */ /* 0x002fe4000f8e00ff */
[----:B------:R-:W-:Y:S02]  /*2660*/  IMAD.U32 R7, RZ, RZ, UR5 ;  /* 0x00000005ff077e24 */ /* 0x000fe4000f8e00ff */
        /* <DEDUP_REMOVED lines=19> */
[----:B------:R-:W-:-:S03]  /*27a0*/  IMAD.MOV.U32 R2, RZ, RZ, 0x1000 ;  /* 0x00001000ff027424 */ /* 0x000fc600078e00ff */
[----:B----4-:R-:W-:-:S04]  /*27b0*/  IADD3 R0, PT, PT, R15, R0, R8 ;  /* 0x000000000f007210 */ /* 0x010fc80007ffe008 */
[----:B-----5:R-:W-:-:S04]  /*27c0*/  IADD3 R0, PT, PT, R17, R0, R12 ;  /* 0x0000000011007210 */ /* 0x020fc80007ffe00c */
[----:B------:R-:W-:Y:S01]  /*27d0*/  IADD3 R14, PT, PT, R19, R0, R14 ;  /* 0x00000000130e7210 */ /* 0x000fe20007ffe00e */
[----:B------:R-:W-:-:S05]  /*27e0*/  VIADD R0, R3, 0xfffff000 ;  /* 0xfffff00003007836 */ /* 0x000fca0000000000 */
[----:B------:R-:W-:Y:S02]  /*27f0*/  ISETP.GE.U32.AND P0, PT, R0, 0x1000, PT ;  /* 0x000010000000780c */ /* 0x000fe40003f06070 */
[----:B------:R-:W-:-:S04]  /*2800*/  IADD3 R14, PT, PT, R21, R14, R16 ;  /* 0x0000000e150e7210 */ /* 0x000fc80007ffe010 */
[----:B------:R-:W-:-:S05]  /*2810*/  IADD3 R23, PT, PT, R23, R14, R18 ;  /* 0x0000000e17177210 */ /* 0x000fca0007ffe012 */
[----:B------:R-:W-:Y:S02]  /*2820*/  IMAD.IADD R10, R10, 0x1, R23 ;  /* 0x000000010a0a7824 */ /* 0x000fe400078e0217 */
[----:B------:R-:W-:Y:S05]  /*2830*/  @!P0 BRA `(.L_x_5608) ;  /* 0x0000000000908947 */ /* 0x000fea0003800000 */
[----:B------:R-:W0:Y:S01]  /*2840*/  LDC R3, c[0x0][0x390] ;  /* 0x0000e400ff037b82 */ /* 0x000e220000000800 */
[----:B------:R-:W-:-:S07]  /*2850*/  IMAD.MOV.U32 R2, RZ, RZ, 0x1000 ;  /* 0x00001000ff027424 */ /* 0x000fce00078e00ff */
[----:B------:R-:W1:Y:S02]  /*2860*/  LDC.64 R6, c[0x0][0x380] ;  /* 0x0000e000ff067b82 */ /* 0x000e640000000a00 */
.L_x_5610:
[----:B------:R-:W-:Y:S02]  /*2870*/  IMAD.IADD R19, R11, 0x1, R2 ;  /* 0x000000010b137824 */ /* 0x000fe400078e0202 */
[----:B------:R-:W-:-:S04]  /*2880*/  IMAD.WIDE.U32 R8, R2, 0x8, R4 ;  /* 0x0000000802087825 */ /* 0x000fc800078e0004 */
[----:B-1----:R-:W-:Y:S01]  /*2890*/  IMAD.WIDE.U32 R18, R19, 0x8, R6 ;  /* 0x0000000813127825 */ /* 0x002fe200078e0006 */
        /* <DEDUP_REMOVED lines=16> */
[----:B--2---:R-:W-:Y:S01]  /*29a0*/  IADD3 R13, PT, PT, R13, R10, R26 ;  /* 0x0000000a0d0d7210 */ /* 0x004fe20007ffe01a */
[----:B0-----:R-:W-:-:S05]  /*29b0*/  IMAD.IADD R10, R3, 0x1, -R2 ;  /* 0x00000001030a7824 */ /* 0x001fca00078e0a02 */
[----:B------:R-:W-:Y:S02]  /*29c0*/  ISETP.GE.U32.AND P0, PT, R10, 0x1000, PT ;  /* 0x000010000a00780c */ /* 0x000fe40003f06070 */
        /* <DEDUP_REMOVED lines=8> */
[----:B------:R-:W-:-:S05]  /*2a50*/  VIADD R2, R2, 0x1000 ;  /* 0x0000100002027836 */ /* 0x000fca0000000000 */
[----:B------:R-:W-:-:S13]  /*2a60*/  ISETP.GT.U32.AND P0, PT, R2, R0, PT ;  /* 0x000000000200720c */ /* 0x000fda0003f04070 */
[----:B------:R-:W-:Y:S05]  /*2a70*/  @!P0 BRA `(.L_x_5610) ;  /* 0xfffffffc007c8947 */ /* 0x000fea000383ffff */
.L_x_5608:
[----:B------:R-:W-:-:S13]  /*2a80*/  ISETP.GE.U32.AND P0, PT, R2, R3, PT ;  /* 0x000000030200720c */ /* 0x000fda0003f06070 */
[----:B------:R-:W-:Y:S05]  /*2a90*/  @P0 BRA `(.L_x_5609) ;  /* 0x0000000000c00947 */ /* 0x000fea0003800000 */
[----:B------:R-:W-:Y:S01]  /*2aa0*/  IMAD.IADD R0, R3, 0x1, -R2 ;  /* 0x0000000103007824 */ /* 0x000fe200078e0a02 */
[----:B------:R-:W-:Y:S04]  /*2ab0*/  BSSY.RECONVERGENT B1, `(.L_x_5609) ;  /* 0x000002e000017945 */ /* 0x000fe80003800200 */
[----:B------:R-:W-:-:S13]  /*2ac0*/  ISETP.GE.AND P0, PT, R11, R0, PT ;  /* 0x000000000b00720c */ /* 0x000fda0003f06270 */
[----:B------:R-:W-:Y:S05]  /*2ad0*/  @P0 BRA `(.L_x_5611) ;  /* 0x0000000000ac0947 */ /* 0x000fea0003800000 */
[----:B------:R-:W-:Y:S01]  /*2ae0*/  LOP3.LUT R4, RZ, R11, RZ, 0x33, !PT ;  /* 0x0000000bff047212 */ /* 0x000fe200078e33ff */
[----:B------:R-:W-:Y:S03]  /*2af0*/  BSSY.RECONVERGENT B2, `(.L_x_5612) ;  /* 0x0000014000027945 */ /* 0x000fe60003800200 */
[----:B------:R-:W-:-:S04]  /*2b00*/  IADD3 R4, PT, PT, -R2, R3, R4 ;  /* 0x0000000302047210 */ /* 0x000fc80007ffe104 */
[C---:B------:R-:W-:Y:S02]  /*2b10*/  LOP3.LUT R3, R4.reuse, 0x300, RZ, 0xc0, !PT ;  /* 0x0000030004037812 */ /* 0x040fe400078ec0ff */
[----:B------:R-:W-:Y:S02]  /*2b20*/  ISETP.GE.U32.AND P1, PT, R4, 0x300, PT ;  /* 0x000003000400780c */ /* 0x000fe40003f26070 */
[----:B------:R-:W-:Y:S01]  /*2b30*/  ISETP.NE.AND P0, PT, R3, 0x300, PT ;  /* 0x000003000300780c */ /* 0x000fe20003f05270 */
[----:B------:R-:W-:-:S12]  /*2b40*/  IMAD.MOV.U32 R3, RZ, RZ, R11 ;  /* 0x000000ffff037224 */ /* 0x000fd800078e000b */
[----:B------:R-:W-:Y:S05]  /*2b50*/  @!P0 BRA `(.L_x_5613) ;  /* 0x0000000000348947 */ /* 0x000fea0003800000 */
[----:B------:R-:W-:Y:S01]  /*2b60*/  LEA.HI R3, R4, 0x1, RZ, 0x18 ;  /* 0x0000000104037811 */ /* 0x000fe200078fc0ff */
[----:B------:R-:W-:-:S03]  /*2b70*/  IMAD.IADD R9, R11, 0x1, R2 ;  /* 0x000000010b097824 */ /* 0x000fc600078e0202 */
[----:B------:R-:W-:Y:S01]  /*2b80*/  LOP3.LUT R4, R3, 0x3, RZ, 0xc0, !PT ;  /* 0x0000000303047812 */ /* 0x000fe200078ec0ff */
[----:B------:R-:W-:-:S04]  /*2b90*/  IMAD.MOV.U32 R3, RZ, RZ, R11 ;  /* 0x000000ffff037224 */ /* 0x000fc800078e000b */
[----:B------:R-:W-:-:S07]  /*2ba0*/  IMAD.MOV R8, RZ, RZ, -R4 ;  /* 0x000000ffff087224 */ /* 0x000fce00078e0a04 */
.L_x_5614:
        /* <DEDUP_REMOVED lines=8> */
.L_x_5613:
[----:B------:R-:W-:Y:S05]  /*2c30*/  BSYNC.RECONVERGENT B2 ;  /* 0x0000000000027941 */ /* 0x000fea0003800200 */
.L_x_5612:
[----:B------:R-:W-:Y:S05]  /*2c40*/  @!P1 BRA `(.L_x_5611) ;  /* 0x0000000000509947 */ /* 0x000fea0003800000 */
[C---:B------:R-:W-:Y:S02]  /*2c50*/  IMAD.IADD R15, R3.reuse, 0x1, R2 ;  /* 0x00000001030f7824 */ /* 0x040fe400078e0202 */
[----:B------:R-:W-:-:S07]  /*2c60*/  VIADD R14, R3, 0x200 ;  /* 0x00000200030e7836 */ /* 0x000fce0000000000 */
.L_x_5615:
        /* <DEDUP_REMOVED lines=18> */
.L_x_5611:
[----:B------:R-:W-:Y:S05]  /*2d90*/  BSYNC.RECONVERGENT B1 ;  /* 0x0000000000017941 */ /* 0x000fea0003800200 */
.L_x_5609:
        /* <DEDUP_REMOVED lines=35> */
[----:B---3--:R-:W-:Y:S04]  /*2fd0*/  LDS R0, [UR4+0xc] ;  /* 0x00000c04ff007984 */ /* 0x008fe80008000800 */
[----:B------:R-:W0:Y:S04]  /*2fe0*/  LDS.128 R4, [UR4+0x10] ;  /* 0x00001004ff047984 */ /* 0x000e280008000c00 */
[----:B------:R-:W1:Y:S01]  /*2ff0*/  LDS.64 R2, [UR4+0x20] ;  /* 0x00002004ff027984 */ /* 0x000e620008000a00 */
[----:B0-----:R-:W-:-:S04]  /*3000*/  IADD3 R0, PT, PT, R4, R0, R9 ;  /* 0x0000000004007210 */ /* 0x001fc80007ffe009 */
[----:B------:R-:W-:-:S04]  /*3010*/  IADD3 R0, PT, PT, R6, R0, R5 ;  /* 0x0000000006007210 */ /* 0x000fc80007ffe005 */
[----:B-1----:R-:W-:-:S05]  /*3020*/  IADD3 R0, PT, PT, R2, R0, R7 ;  /* 0x0000000002007210 */ /* 0x002fca0007ffe007 */
[----:B------:R-:W-:-:S07]  /*3030*/  IMAD.IADD R9, R0, 0x1, R3 ;  /* 0x0000000100097824 */ /* 0x000fce00078e0203 */
.L_x_5585:
[----:B------:R-:W-:Y:S05]  /*3040*/  BSYNC.RECONVERGENT B0 ;  /* 0x0000000000007941 */ /* 0x000fea0003800200 */
.L_x_5569:
[----:B------:R-:W-:Y:S05]  /*3050*/  @P0 EXIT ;  /* 0x000000000000094d */ /* 0x000fea0003800000 */
[----:B------:R-:W5:Y:S01]  /*3060*/  LDC.64 R2, c[0x0][0x388] ;  /* 0x0000e200ff027b82 */ /* 0x000f620000000a00 */
[----:B------:R-:W0:Y:S02]  /*3070*/  LDCU UR4, c[0x0][0x398] ;  /* 0x00007300ff0477ac */ /* 0x000e240008000800 */
[----:B01234-:R-:W-:-:S05]  /*3080*/  VIADD R9, R9, UR4 ;  /* 0x0000000409097c36 */ /* 0x01ffca0008000000 */
[----:B-----5:R-:W-:Y:S01]  /*3090*/  STG.E desc[UR6][R2.64], R9 ;  /* 0x0000000902007986 */ /* 0x020fe2000c101906 */
[----:B------:R-:W-:Y:S05]  /*30a0*/  EXIT ;  /* 0x000000000000794d */ /* 0x000fea0003800000 */
.L_x_5616:
        /* <DEDUP_REMOVED lines=13> */
.L_x_8795:


//--------------------- .text._ZN3cub18CUB_300001_SM_10006detail11EmptyKernelIvEEvv --------------------------
	.section	.text._ZN3cub18CUB_300001_SM_10006detail11EmptyKernelIvEEvv,"ax",@progbits
	.align	128
        .global         _ZN3cub18CUB_300001_SM_10006detail11EmptyKernelIvEEvv
        .type           _ZN3cub18CUB_300001_SM_10006detail11EmptyKernelIvEEvv,@function
        .size           _ZN3cub18CUB_300001_SM_10006detail11EmptyKernelIvEEvv,(.L_x_8796 - _ZN3cub18CUB_300001_SM_10006detail11EmptyKernelIvEEvv)
        .other          _ZN3cub18CUB_300001_SM_10006detail11EmptyKernelIvEEvv,@"STO_CUDA_ENTRY STV_DEFAULT"
_ZN3cub18CUB_300001_SM_10006detail11EmptyKernelIvEEvv:
.text._ZN3cub18CUB_300001_SM_10006detail11EmptyKernelIvEEvv:
[----:B------:R-:W-:Y:S01]  /*0000*/  LDC R1, c[0x0][0x37c] ;  /* 0x0000df00ff017b82 */ /* 0x000fe20000000800 */
[----:B------:R-:W-:Y:S05]  /*0010*/  EXIT ;  /* 0x000000000000794d */ /* 0x000fea0003800000 */
.L_x_5617:
        /* <DEDUP_REMOVED lines=14> */
.L_x_8796:


//--------------------- .text._ZN6thrust24THRUST_300001_SM_1000_NS8cuda_cub4core6detail13_kernel_agentINS1_16__set_operations10SetOpAgentIPPyS8_S8_S8_S8_S8_l18tuple_indexed_lessNS5_21serial_set_differenceEN4cuda3std3__417integral_constantIbLb0EEEEEJS8_S8_S8_S8_llS8_S8_S9_SA_PNSD_4pairIllEEPmN3cub18CUB_300001_SM_100013ScanTileStateIlLb1EEEEEEvDpT0_ --------------------------
	.section	.text._ZN6thrust24THRUST_300001_SM_1000_NS8cuda_cub4core6detail13_kernel_agentINS1_16__set_operations10SetOpAgentIPPyS8_S8_S8_S8_S8_l18tuple_indexed_lessNS5_21serial_set_differenceEN4cuda3std3__417integral_constantIbLb0EEEEEJS8_S8_S8_S8_llS8_S8_S9_SA_PNSD_4pairIllEEPmN3cub18CUB_300001_SM_100013ScanTileStateIlLb1EEEEEEvDpT0_,"ax",@progbits
	.align	128
        .global         _ZN6thrust24THRUST_300001_SM_1000_NS8cuda_cub4core6detail13_kernel_agentINS1_16__set_operations10SetOpAgentIPPyS8_S8_S8_S8_S8_l18tuple_indexed_lessNS5_21serial_set_differenceEN4cuda3std3__417integral_constantIbLb0EEEEEJS8_S8_S8_S8_llS8_S8_S9_SA_PNSD_4pairIllEEPmN3cub18CUB_300001_SM_100013ScanTileStateIlLb1EEEEEEvDpT0_
        .type           _ZN6thrust24THRUST_300001_SM_1000_NS8cuda_cub4core6detail13_kernel_agentINS1_16__set_operations10SetOpAgentIPPyS8_S8_S8_S8_S8_l18tuple_indexed_lessNS5_21serial_set_differenceEN4cuda3std3__417integral_constantIbLb0EEEEEJS8_S8_S8_S8_llS8_S8_S9_SA_PNSD_4pairIllEEPmN3cub18CUB_300001_SM_100013ScanTileStateIlLb1EEEEEEvDpT0_,@function
        .size           _ZN6thrust24THRUST_300001_SM_1000_NS8cuda_cub4core6detail13_kernel_agentINS1_16__set_operations10SetOpAgentIPPyS8_S8_S8_S8_S8_l18tuple_indexed_lessNS5_21serial_set_differenceEN4cuda3std3__417integral_constantIbLb0EEEEEJS8_S8_S8_S8_llS8_S8_S9_SA_PNSD_4pairIllEEPmN3cub18CUB_300001_SM_100013ScanTileStateIlLb1EEEEEEvDpT0_,(.L_x_8797 - _ZN6thrust24THRUST_300001_SM_1000_NS8cuda_cub4core6detail13_kernel_agentINS1_16__set_operations10SetOpAgentIPPyS8_S8_S8_S8_S8_l18tuple_indexed_lessNS5_21serial_set_differenceEN4cuda3std3__417integral_constantIbLb0EEEEEJS8_S8_S8_S8_llS8_S8_S9_SA_PNSD_4pairIllEEPmN3cub18CUB_300001_SM_100013ScanTileStateIlLb1EEEEEEvDpT0_)
        .other          _ZN6thrust24THRUST_300001_SM_1000_NS8cuda_cub4core6detail13_kernel_agentINS1_16__set_operations10SetOpAgentIPPyS8_S8_S8_S8_S8_l18tuple_indexed_lessNS5_21serial_set_differenceEN4cuda3std3__417integral_constantIbLb0EEEEEJS8_S8_S8_S8_llS8_S8_S9_SA_PNSD_4pairIllEEPmN3cub18CUB_300001_SM_100013ScanTileStateIlLb1EEEEEEvDpT0_,@"STO_CUDA_ENTRY STV_DEFAULT"
_ZN6thrust24THRUST_300001_SM_1000_NS8cuda_cub4core6detail13_kernel_agentINS1_16__set_operations10SetOpAgentIPPyS8_S8_S8_S8_S8_l18tuple_indexed_lessNS5_21serial_set_differenceEN4cuda3std3__417integral_constantIbLb0EEEEEJS8_S8_S8_S8_llS8_S8_S9_SA_PNSD_4pairIllEEPmN3cub18CUB_300001_SM_100013ScanTileStateIlLb1EEEEEEvDpT0_:
.text._ZN6thrust24THRUST_300001_SM_1000_NS8cuda_cub4core6detail13_kernel_agentINS1_16__set_operations10SetOpAgentIPPyS8_S8_S8_S8_S8_l18tuple_indexed_lessNS5_21serial_set_differenceEN4cuda3std3__417integral_constantIbLb0EEEEEJS8_S8_S8_S8_llS8_S8_S9_SA_PNSD_4pairIllEEPmN3cub18CUB_300001_SM_100013ScanTileStateIlLb1EEEEEEvDpT0_:
[----:B------:R-:W-:Y:S01]  /*0000*/  LDC R1, c[0x0][0x37c] ;  /* 0x0000df00ff017b82 */ /* 0x000fe20000000800 */
[----:B------:R-:W0:Y:S01]  /*0010*/  S2R R11, SR_CTAID.X ;  /* 0x00000000000b7919 */ /* 0x000e220000002500 */
[----:B------:R-:W1:Y:S01]  /*0020*/  LDCU UR4, c[0x0][0x370] ;  /* 0x00006e00ff0477ac */ /* 0x000e620008000800 */
[----:B------:R-:W2:Y:S01]  /*0030*/  LDCU.64 UR8, c[0x0][0x358] ;  /* 0x00006b00ff0877ac */ /* 0x000ea20008000a00 */
[----:B-1----:R-:W-:-:S06]  /*0040*/  UIADD3 UR4, UPT, UPT, UR4, -0x1, URZ ;  /* 0xffffffff04047890 */ /* 0x002fcc000fffe0ff */
[----:B0-----:R-:W-:-:S13]  /*0050*/  ISETP.GE.U32.AND P0, PT, R11, UR4, PT ;  /* 0x000000040b007c0c */ /* 0x001fda000bf06070 */
[----:B--2---:R-:W-:Y:S05]  /*0060*/  @P0 BRA `(.L_x_5618) ;  /* 0x000005d400480947 */ /* 0x004fea0003800000 */
[----:B------:R-:W0:Y:S01]  /*0070*/  LDC.64 R16, c[0x0][0x3d8] ;  /* 0x0000f600ff107b82 */ /* 0x000e220000000a00 */
[----:B------:R-:W1:Y:S01]  /*0080*/  S2R R8, SR_TID.X ;  /* 0x0000000000087919 */ /* 0x000e620000002100 */
[----:B------:R-:W2:Y:S01]  /*0090*/  LDCU.128 UR4, c[0x0][0x380] ;  /* 0x00007000ff0477ac */ /* 0x000ea20008000c00 */
[----:B0-----:R-:W-:-:S05]  /*00a0*/  IMAD.WIDE.U32 R16, R11, 0x10, R16 ;  /* 0x000000100b107825 */ /* 0x001fca00078e0010 */
[----:B------:R-:W3:Y:S04]  /*00b0*/  LDG.E R5, desc[UR8][R16.64+0x10] ;  /* 0x0000100810057981 */ /* 0x000ee8000c1e1900 */
[----:B------:R-:W3:Y:S04]  /*00c0*/  LDG.E.64 R2, desc[UR8][R16.64] ;  /* 0x0000000810027981 */ /* 0x000ee8000c1e1b00 */
[----:B------:R-:W4:Y:S01]  /*00d0*/  LDG.E.64 R6, desc[UR8][R16.64+0x8] ;  /* 0x0000080810067981 */ /* 0x000f22000c1e1b00 */
[----:B-1----:R-:W-:-:S03]  /*00e0*/  IADD3 R9, PT, PT, R8, 0x200, RZ ;  /* 0x0000020008097810 */ /* 0x002fc60007ffe0ff */
[----:B------:R-:W4:Y:S01]  /*00f0*/  LDG.E R17, desc[UR8][R16.64+0x18] ;  /* 0x0000180810117981 */ /* 0x000f22000c1e1900 */
[----:B---3--:R-:W-:Y:S01]  /*0100*/  IMAD.IADD R4, R5, 0x1, -R2 ;  /* 0x0000000105047824 */ /* 0x008fe200078e0a02 */
[----:B------:R-:W-:-:S03]  /*0110*/  IADD3 R10, P0, PT, R2, R8, RZ ;  /* 0x00000008020a7210 */ /* 0x000fc60007f1e0ff */
[C---:B------:R-:W-:Y:S01]  /*0120*/  IMAD.IADD R5, R8.reuse, 0x1, -R4 ;  /* 0x0000000108057824 */ /* 0x040fe200078e0a04 */
[-C--:B------:R-:W-:Y:S01]  /*0130*/  ISETP.GE.AND P6, PT, R8, R4.reuse, PT ;  /* 0x000000040800720c */ /* 0x080fe20003fc6270 */
[----:B------:R-:W-:Y:S01]  /*0140*/  IMAD.X R3, RZ, RZ, R3, P0 ;  /* 0x000000ffff037224 */ /* 0x000fe200000e0603 */
[----:B--2---:R-:W-:Y:S02]  /*0150*/  LEA R14, P1, R10, UR4, 0x3 ;  /* 0x000000040a0e7c11 */ /* 0x004fe4000f8218ff */
[----:B----4-:R-:W-:Y:S02]  /*0160*/  IADD3 R0, P2, PT, R6, R5, RZ ;  /* 0x0000000506007210 */ /* 0x010fe40007f5e0ff */
[----:B------:R-:W-:Y:S02]  /*0170*/  LEA.HI.X R15, R10, UR5, R3, 0x3, P1 ;  /* 0x000000050a0f7c11 */ /* 0x000fe400088f1c03 */
[----:B------:R-:W-:Y:S02]  /*0180*/  ISETP.GE.AND P0, PT, R9, R4, PT ;  /* 0x000000040900720c */ /* 0x000fe40003f06270 */
[----:B------:R-:W-:-:S02]  /*0190*/  LEA R2, P3, R0, UR6, 0x3 ;  /* 0x0000000600027c11 */ /* 0x000fc4000f8618ff */
[----:B------:R-:W-:Y:S01]  /*01a0*/  LEA.HI.X.SX32 R5, R5, R7, 0x1, P2 ;  /* 0x0000000705057211 */ /* 0x000fe200010f0eff */
[----:B------:R0:W5:Y:S03]  /*01b0*/  @!P6 LDG.E.64 R12, desc[UR8][R14.64] ;  /* 0x000000080e0ce981 */ /* 0x000166000c1e1b00 */
[----:B------:R-:W-:-:S05]  /*01c0*/  LEA.HI.X R3, R0, UR7, R5, 0x3, P3 ;  /* 0x0000000700037c11 */ /* 0x000fca00098f1c05 */
[----:B------:R0:W5:Y:S01]  /*01d0*/  @P0 LDG.E.64 R10, desc[UR8][R2.64+0x1000] ;  /* 0x00100008020a0981 */ /* 0x000162000c1e1b00 */
[C---:B------:R-:W-:Y:S01]  /*01e0*/  LOP3.LUT R5, R8.reuse, 0x400, RZ, 0xfc, !PT ;  /* 0x0000040008057812 */ /* 0x040fe200078efcff */
[----:B------:R-:W-:-:S03]  /*01f0*/  VIADD R7, R8, 0x600 ;  /* 0x0000060008077836 */ /* 0x000fc60000000000 */
[-C--:B------:R-:W-:Y:S02]  /*0200*/  ISETP.GE.AND P1, PT, R5, R4.reuse, PT ;  /* 0x000000040500720c */ /* 0x080fe40003f26270 */
[C---:B------:R-:W-:Y:S02]  /*0210*/  LOP3.LUT R5, R8.reuse, 0x800, RZ, 0xfc, !PT ;  /* 0x0000080008057812 */ /* 0x040fe400078efcff */
[-C--:B------:R-:W-:Y:S02]  /*0220*/  ISETP.GE.AND P2, PT, R7, R4.reuse, PT ;  /* 0x000000040700720c */ /* 0x080fe40003f46270 */
[----:B------:R-:W-:Y:S01]  /*0230*/  ISETP.GE.AND P3, PT, R5, R4, PT ;  /* 0x000000040500720c */ /* 0x000fe20003f66270 */
[C---:B------:R-:W-:Y:S01]  /*0240*/  VIADD R5, R8.reuse, 0xe00 ;  /* 0x00000e0008057836 */ /* 0x040fe20000000000 */
[C---:B------:R-:W-:Y:S02]  /*0250*/  IADD3 R9, PT, PT, R8.reuse, 0xa00, RZ ;  /* 0x00000a0008097810 */ /* 0x040fe40007ffe0ff */
[----:B------:R-:W-:-:S02]  /*0260*/  LOP3.LUT R7, R8, 0xc00, RZ, 0xfc, !PT ;  /* 0x00000c0008077812 */ /* 0x000fc400078efcff */
[-C--:B------:R-:W-:Y:S01]  /*0270*/  ISETP.GE.AND P4, PT, R9, R4.reuse, PT ;  /* 0x000000040900720c */ /* 0x080fe20003f86270 */
[----:B------:R0:W5:Y:S01]  /*0280*/  @P1 LDG.E.64 R18, desc[UR8][R2.64+0x2000] ;  /* 0x0020000802121981 */ /* 0x000162000c1e1b00 */
[----:B------:R-:W-:-:S03]  /*0290*/  ISETP.GE.AND P5, PT, R7, R4, PT ;  /* 0x000000040700720c */ /* 0x000fc60003fa6270 */
[----:B------:R0:W5:Y:S04]  /*02a0*/  @P2 LDG.E.64 R20, desc[UR8][R2.64+0x3000] ;  /* 0x0030000802142981 */ /* 0x000168000c1e1b00 */
[----:B------:R0:W5:Y:S04]  /*02b0*/  @P3 LDG.E.64 R22, desc[UR8][R2.64+0x4000] ;  /* 0x0040000802163981 */ /* 0x000168000c1e1b00 */
[----:B------:R0:W5:Y:S04]  /*02c0*/  @P4 LDG.E.64 R24, desc[UR8][R2.64+0x5000] ;  /* 0x0050000802184981 */ /* 0x000168000c1e1b00 */
[----:B------:R0:W5:Y:S04]  /*02d0*/  @P5 LDG.E.64 R26, desc[UR8][R2.64+0x6000] ;  /* 0x00600008021a5981 */ /* 0x000168000c1e1b00 */
[----:B------:R0:W5:Y:S01]  /*02e0*/  @P6 LDG.E.64 R12, desc[UR8][R2.64] ;  /* 0x00000008020c6981 */ /* 0x000162000c1e1b00 */
[----:B------:R-:W-:-:S03]  /*02f0*/  ISETP.GE.AND P6, PT, R5, R4, PT ;  /* 0x000000040500720c */ /* 0x000fc60003fc6270 */
[----:B------:R0:W5:Y:S10]  /*0300*/  @!P0 LDG.E.64 R10, desc[UR8][R14.64+0x1000] ;  /* 0x001000080e0a8981 */ /* 0x000174000c1e1b00 */
[----:B------:R0:W5:Y:S01]  /*0310*/  @P6 LDG.E.64 R28, desc[UR8][R2.64+0x7000] ;  /* 0x00700008021c6981 */ /* 0x000162000c1e1b00 */
[----:B------:R-:W-:-:S04]  /*0320*/  LOP3.LUT R7, R8, 0x1000, RZ, 0xfc, !PT ;  /* 0x0000100008077812 */ /* 0x000fc800078efcff */
[----:B------:R-:W-:Y:S01]  /*0330*/  ISETP.GE.AND P0, PT, R7, R4, PT ;  /* 0x000000040700720c */ /* 0x000fe20003f06270 */
[----:B------:R0:W5:Y:S04]  /*0340*/  @!P1 LDG.E.64 R18, desc[UR8][R14.64+0x2000] ;  /* 0x002000080e129981 */ /* 0x000168000c1e1b00 */
[----:B------:R0:W5:Y:S08]  /*0350*/  @!P2 LDG.E.64 R20, desc[UR8][R14.64+0x3000] ;  /* 0x003000080e14a981 */ /* 0x000170000c1e1b00 */
[----:B------:R0:W5:Y:S04]  /*0360*/  @P0 LDG.E.64 R30, desc[UR8][R2.64+0x8000] ;  /* 0x00800008021e0981 */ /* 0x000168000c1e1b00 */
[----:B------:R0:W5:Y:S04]  /*0370*/  @!P3 LDG.E.64 R22, desc[UR8][R14.64+0x4000] ;  /* 0x004000080e16b981 */ /* 0x000168000c1e1b00 */
[----:B------:R0:W5:Y:S04]  /*0380*/  @!P4 LDG.E.64 R24, desc[UR8][R14.64+0x5000] ;  /* 0x005000080e18c981 */ /* 0x000168000c1e1b00 */
[----:B------:R0:W5:Y:S01]  /*0390*/  @!P5 LDG.E.64 R26, desc[UR8][R14.64+0x6000] ;  /* 0x006000080e1ad981 */ /* 0x000162000c1e1b00 */
[----:B------:R-:W1:Y:S03]  /*03a0*/  S2R R32, SR_CgaCtaId ;  /* 0x0000000000207919 */ /* 0x000e660000008800 */
[----:B------:R0:W5:Y:S01]  /*03b0*/  @!P6 LDG.E.64 R28, desc[UR8][R14.64+0x7000] ;  /* 0x007000080e1ce981 */ /* 0x000162000c1e1b00 */
[----:B------:R-:W-:Y:S01]  /*03c0*/  IMAD.IADD R6, R17, 0x1, -R6 ;  /* 0x0000000111067824 */ /* 0x000fe200078e0a06 */
[----:B------:R-:W-:-:S03]  /*03d0*/  IADD3 R5, PT, PT, R8, 0x1200, RZ ;  /* 0x0000120008057810 */ /* 0x000fc60007ffe0ff */
[----:B------:R-:W-:Y:S01]  /*03e0*/  IMAD.IADD R0, R4, 0x1, R6 ;  /* 0x0000000104007824 */ /* 0x000fe200078e0206 */
[----:B------:R-:W-:Y:S01]  /*03f0*/  MOV R7, 0x400 ;  /* 0x0000040000077802 */ /* 0x000fe20000000f00 */
[----:B------:R-:W-:Y:S01]  /*0400*/  BSSY.RECONVERGENT B0, `(.L_x_5619) ;  /* 0x0000009000007945 */ /* 0x000fe20003800200 */
[----:B------:R0:W5:Y:S02]  /*0410*/  @!P0 LDG.E.64 R30, desc[UR8][R14.64+0x8000] ;  /* 0x008000080e1e8981 */ /* 0x000164000c1e1b00 */
[----:B------:R-:W-:Y:S02]  /*0420*/  ISETP.GE.AND P0, PT, R5, R0, PT ;  /* 0x000000000500720c */ /* 0x000fe40003f06270 */
[----:B-1----:R-:W-:-:S05]  /*0430*/  LEA R7, R32, R7, 0x18 ;  /* 0x0000000720077211 */ /* 0x002fca00078ec0ff */
[----:B------:R-:W-:-:S06]  /*0440*/  IMAD R33, R8, 0x8, R7 ;  /* 0x0000000808217824 */ /* 0x000fcc00078e0207 */
[----:B0-----:R-:W-:Y:S05]  /*0450*/  @P0 BRA `(.L_x_5620) ;  /* 0x00000000000c0947 */ /* 0x001fea0003800000 */
[----:B------:R-:W-:-:S13]  /*0460*/  ISETP.GE.AND P0, PT, R5, R4, PT ;  /* 0x000000040500720c */ /* 0x000fda0003f06270 */
[----:B------:R0:W5:Y:S04]  /*0470*/  @!P0 LDG.E.64 R16, desc[UR8][R14.64+0x9000] ;  /* 0x009000080e108981 */ /* 0x000168000c1e1b00 */
[----:B------:R0:W5:Y:S02]  /*0480*/  @P0 LDG.E.64 R16, desc[UR8][R2.64+0x9000] ;  /* 0x0090000802100981 */ /* 0x000164000c1e1b00 */
.L_x_5620:
[----:B------:R-:W-:Y:S05]  /*0490*/  BSYNC.RECONVERGENT B0 ;  /* 0x0000000000007941 */ /* 0x000fea0003800200 */
.L_x_5619:
[----:B------:R-:W-:Y:S01]  /*04a0*/  IMAD R9, R8, 0xa, RZ ;  /* 0x0000000a08097824 */ /* 0x000fe200078e02ff */
[----:B-----5:R1:W-:Y:S01]  /*04b0*/  STS.64 [R33+0x9800], R16 ;  /* 0x0098001021007388 */ /* 0x0203e20000000a00 */
[----:B------:R-:W-:Y:S01]  /*04c0*/  IADD3 R5, PT, PT, R7, 0x800, RZ ;  /* 0x0000080007057810 */ /* 0x000fe20007ffe0ff */
[----:B------:R-:W-:Y:S02]  /*04d0*/  BSSY.RECONVERGENT B0, `(.L_x_5621) ;  /* 0x00002f7000007945 */ /* 0x000fe40003800200 */
[----:B------:R-:W-:Y:S01]  /*04e0*/  VIMNMX R9, PT, PT, R0, R9, PT ;  /* 0x0000000900097248 */ /* 0x000fe20003fe0100 */
[----:B------:R2:W-:Y:S01]  /*04f0*/  STS.64 [R33+0x800], R12 ;  /* 0x0008000c21007388 */ /* 0x0005e20000000a00 */
[C---:B------:R-:W-:Y:S02]  /*0500*/  IMAD R5, R4.reuse, 0x8, R5 ;  /* 0x0000000804057824 */ /* 0x040fe400078e0205 */
[----:B------:R-:W-:Y:S01]  /*0510*/  VIADDMNMX R0, R9, -R6, RZ, !PT ;  /* 0x8000000609007246 */ /* 0x000fe200078001ff */
[----:B------:R2:W-:Y:S01]  /*0520*/  STS.64 [R33+0x1800], R10 ;  /* 0x0018000a21007388 */ /* 0x0005e20000000a00 */
[----:B-1----:R-:W-:-:S03]  /*0530*/  VIMNMX R16, PT, PT, R4, R9, PT ;  /* 0x0000000904107248 */ /* 0x002fc60003fe0100 */
[----:B------:R2:W-:Y:S01]  /*0540*/  STS.64 [R33+0x2800], R18 ;  /* 0x0028001221007388 */ /* 0x0005e20000000a00 */
[----:B------:R-:W-:-:S03]  /*0550*/  ISETP.GE.AND P0, PT, R0, R16, PT ;  /* 0x000000100000720c */ /* 0x000fc60003f06270 */
        /* <DEDUP_REMOVED lines=8> */
[----:B--2---:R-:W1:Y:S01]  /*05e0*/  LDC.64 R10, c[0x0][0x3c0] ;  /* 0x0000f000ff0a7b82 */ /* 0x004e620000000a00 */
[----:B0-----:R-:W-:Y:S01]  /*05f0*/  MOV R3, 0xffffffff ;  /* 0xffffffff00037802 */ /* 0x001fe20000000f00 */
[----:B------:R-:W-:-:S04]  /*0600*/  IMAD.MOV.U32 R2, RZ, RZ, -0x1 ;  /* 0xffffffffff027424 */ /* 0x000fc800078e00ff */
[C---:B-1----:R-:W-:Y:S01]  /*0610*/  IMAD.WIDE.U32 R2, R10.reuse, 0x1, R2 ;  /* 0x000000010a027825 */ /* 0x042fe200078e0002 */
[----:B------:R-:W-:-:S03]  /*0620*/  LOP3.LUT R17, R10, 0xfffffffe, RZ, 0xc0, !PT ;  /* 0xfffffffe0a117812 */ /* 0x000fc600078ec0ff */
[----:B------:R-:W-:-:S07]  /*0630*/  IMAD.IADD R18, R3, 0x1, R11 ;  /* 0x0000000103127824 */ /* 0x000fce00078e020b */
.L_x_5639:
[----:B------:R-:W-:Y:S01]  /*0640*/  IMAD.IADD R19, R16, 0x1, R0 ;  /* 0x0000000110137824 */ /* 0x000fe200078e0200 */
[----:B0-----:R-:W0:Y:S01]  /*0650*/  LDC.64 R14, c[0x0][0x3c0] ;  /* 0x0000f000ff0e7b82 */ /* 0x001e220000000a00 */
[----:B------:R-:W-:Y:S02]  /*0660*/  HFMA2 R24, -RZ, RZ, -6.306171417236328125e-05, 0.01395416259765625 ;  /* 0x84222325ff187431 */ /* 0x000fe400000001ff */
[----:B------:R-:W-:Y:S01]  /*0670*/  IMAD.MOV.U32 R26, RZ, RZ, -0x340d631c ;  /* 0xcbf29ce4ff1a7424 */ /* 0x000fe200078e00ff */
[----:B------:R-:W-:-:S04]  /*0680*/  SHF.R.S32.HI R19, RZ, 0x1, R19 ;  /* 0x00000001ff137819 */ /* 0x000fc80000011413 */
[----:B------:R-:W-:Y:S01]  /*0690*/  LOP3.LUT R10, RZ, R19, RZ, 0x33, !PT ;  /* 0x00000013ff0a7212 */ /* 0x000fe200078e33ff */
[----:B------:R-:W-:-:S03]  /*06a0*/  IMAD R12, R19, 0x8, R7 ;  /* 0x00000008130c7824 */ /* 0x000fc600078e0207 */
[----:B------:R-:W-:-:S03]  /*06b0*/  IADD3 R10, PT, PT, R9, R10, RZ ;  /* 0x0000000a090a7210 */ /* 0x000fc60007ffe0ff */
[----:B-1----:R-:W1:Y:S02]  /*06c0*/  LDS.64 R12, [R12+0x800] ;  /* 0x000800000c0c7984 */ /* 0x002e640000000a00 */
[----:B------:R-:W-:-:S06]  /*06d0*/  IMAD R10, R10, 0x8, R5 ;  /* 0x000000080a0a7824 */ /* 0x000fcc00078e0205 */
[----:B--2---:R-:W2:Y:S01]  /*06e0*/  LDS.64 R10, [R10] ;  /* 0x000000000a0a7984 */ /* 0x004ea20000000a00 */
[----:B0-----:R-:W-:-:S04]  /*06f0*/  ISETP.NE.U32.AND P0, PT, R14, RZ, PT ;  /* 0x000000ff0e00720c */ /* 0x001fc80003f05070 */
[----:B------:R-:W-:-:S13]  /*0700*/  ISETP.NE.AND.EX P0, PT, R15, RZ, PT, P0 ;  /* 0x000000ff0f00720c */ /* 0x000fda0003f05300 */
[----:B-12---:R-:W-:Y:S05]  /*0710*/  @!P0 BRA `(.L_x_5623) ;  /* 0x0000000800a08947 */ /* 0x006fea0003800000 */
        /* <DEDUP_REMOVED lines=10> */
[----:B------:R-:W-:Y:S01]  /*07c0*/  MOV R22, RZ ;  /* 0x000000ff00167202 */ /* 0x000fe20000000f00 */
[----:B------:R-:W-:-:S07]  /*07d0*/  IMAD.MOV.U32 R25, RZ, RZ, RZ ;  /* 0x000000ffff197224 */ /* 0x000fce00078e00ff */
.L_x_5625:
        /* <DEDUP_REMOVED lines=103> */
.L_x_5624:
        /* <DEDUP_REMOVED lines=53> */
.L_x_5623:
[----:B------:R-:W-:Y:S02]  /*11a0*/  IMAD.MOV.U32 R27, RZ, RZ, -0x7bdddcdb ;  /* 0x84222325ff1b7424 */ /* 0x000fe400078e00ff */
[----:B------:R-:W-:Y:S01]  /*11b0*/  IMAD.MOV.U32 R33, RZ, RZ, -0x340d631c ;  /* 0xcbf29ce4ff217424 */ /* 0x000fe200078e00ff */
[----:B------:R-:W-:Y:S06]  /*11c0*/  @!P0 BRA `(.L_x_5626) ;  /* 0x0000000800a48947 */ /* 0x000fec0003800000 */
[----:B------:R-:W-:Y:S01]  /*11d0*/  ISETP.NE.U32.AND P1, PT, R2, RZ, PT ;  /* 0x000000ff0200720c */ /* 0x000fe20003f25070 */
[----:B------:R-:W-:Y:S02]  /*11e0*/  HFMA2 R27, -RZ, RZ, -6.306171417236328125e-05, 0.01395416259765625 ;  /* 0x84222325ff1b7431 */ /* 0x000fe400000001ff */
[----:B------:R-:W-:Y:S01]  /*11f0*/  IMAD.MOV.U32 R33, RZ, RZ, -0x340d631c ;  /* 0xcbf29ce4ff217424 */ /* 0x000fe200078e00ff */
[----:B0-----:R-:W-:Y:S01]  /*1200*/  MOV R23, RZ ;  /* 0x000000ff00177202 */ /* 0x001fe20000000f00 */
[----:B------:R-:W-:Y:S01]  /*1210*/  IMAD.MOV.U32 R21, RZ, RZ, RZ ;  /* 0x000000ffff157224 */ /* 0x000fe200078e00ff */
[----:B------:R-:W-:-:S13]  /*1220*/  ISETP.NE.AND.EX P1, PT, R18, RZ, PT, P1 ;  /* 0x000000ff1200720c */ /* 0x000fda0003f25310 */
[----:B------:R-:W-:Y:S05]  /*1230*/  @!P1 BRA `(.L_x_5627) ;  /* 0x0000000400b09947 */ /* 0x000fea0003800000 */
[----:B------:R-:W0:Y:S01]  /*1240*/  LDC R23, c[0x0][0x3c4] ;  /* 0x0000f100ff177b82 */ /* 0x000e220000000800 */
[----:B------:R-:W-:Y:S01]  /*1250*/  IMAD.MOV.U32 R27, RZ, RZ, -0x7bdddcdb ;  /* 0x84222325ff1b7424 */ /* 0x000fe200078e00ff */
[----:B------:R-:W-:Y:S01]  /*1260*/  MOV R25, RZ ;  /* 0x000000ff00197202 */ /* 0x000fe20000000f00 */
[----:B------:R-:W-:Y:S02]  /*1270*/  IMAD.MOV.U32 R33, RZ, RZ, -0x340d631c ;  /* 0xcbf29ce4ff217424 */ /* 0x000fe400078e00ff */
[----:B------:R-:W-:-:S07]  /*1280*/  IMAD.MOV.U32 R22, RZ, RZ, RZ ;  /* 0x000000ffff167224 */ /* 0x000fce00078e00ff */
.L_x_5628:
        /* <DEDUP_REMOVED lines=19> */
[----:B-1----:R-:W-:Y:S01]  /*13c0*/  IMAD.IADD R30, R33, 0x1, R35 ;  /* 0x00000001211e7824 */ /* 0x002fe200078e0223 */
        /* <DEDUP_REMOVED lines=83> */
.L_x_5627:
        /* <DEDUP_REMOVED lines=54> */
.L_x_5626:
        /* <DEDUP_REMOVED lines=20> */
.L_x_5633:
[----:B------:R-:W-:-:S04]  /*1da0*/  LEA R30, P1, R27, R10, 0x3 ;  /* 0x0000000a1b1e7211 */ /* 0x000fc800078218ff */
[----:B------:R-:W-:-:S05]  /*1db0*/  LEA.HI.X R31, R27, R11, R24, 0x3, P1 ;  /* 0x0000000b1b1f7211 */ /* 0x000fca00008f1c18 */
[----:B------:R-:W2:Y:S04]  /*1dc0*/  LD.E.64 R20, desc[UR8][R30.64] ;  /* 0x000000081e147980 */ /* 0x000ea8000c101b00 */
[----:B0-----:R0:W3:Y:S01]  /*1dd0*/  LD.E.64 R22, desc[UR8][R30.64+0x8] ;  /* 0x000008081e167980 */ /* 0x0010e2000c101b00 */
        /* <DEDUP_REMOVED lines=99> */
.L_x_5632:
[----:B------:R-:W-:-:S04]  /*2410*/  ISETP.NE.U32.AND P1, PT, R14, RZ, PT ;  /* 0x000000ff0e00720c */ /* 0x000fc80003f25070 */
[----:B------:R-:W-:-:S13]  /*2420*/  ISETP.NE.AND.EX P1, PT, RZ, RZ, PT, P1 ;  /* 0x000000ffff00720c */ /* 0x000fda0003f25310 */
[----:B------:R-:W-:Y:S05]  /*2430*/  @!P1 BRA `(.L_x_5631) ;  /* 0x0000000000c49947 */ /* 0x000fea0003800000 */
[----:B------:R-:W-:-:S04]  /*2440*/  LEA R10, P1, R21, R10, 0x3 ;  /* 0x0000000a150a7211 */ /* 0x000fc800078218ff */
[----:B-1----:R-:W-:-:S06]  /*2450*/  LEA.HI.X R11, R21, R11, R25, 0x3, P1 ;  /* 0x0000000b150b7211 */ /* 0x002fcc00008f1c19 */
        /* <DEDUP_REMOVED lines=47> */
.L_x_5631:
[----:B------:R-:W-:Y:S02]  /*2750*/  IMAD.MOV.U32 R27, RZ, RZ, -0x7bdddcdb ;  /* 0x84222325ff1b7424 */ /* 0x000fe400078e00ff */
[----:B------:R-:W-:Y:S01]  /*2760*/  IMAD.MOV.U32 R29, RZ, RZ, -0x340d631c ;  /* 0xcbf29ce4ff1d7424 */ /* 0x000fe200078e00ff */
[----:B------:R-:W-:Y:S06]  /*2770*/  @!P0 BRA `(.L_x_5634) ;  /* 0x0000000800a08947 */ /* 0x000fec0003800000 */
[----:B------:R-:W-:Y:S01]  /*2780*/  ISETP.NE.U32.AND P0, PT, R2, RZ, PT ;  /* 0x000000ff0200720c */ /* 0x000fe20003f05070 */
        /* <DEDUP_REMOVED lines=8> */
[----:B0-----:R-:W-:Y:S01]  /*2810*/  MOV R23, RZ ;  /* 0x000000ff00177202 */ /* 0x001fe20000000f00 */
[----:B------:R-:W-:Y:S02]  /*2820*/  IMAD.MOV.U32 R29, RZ, RZ, -0x340d631c ;  /* 0xcbf29ce4ff1d7424 */ /* 0x000fe400078e00ff */
[----:B------:R-:W-:-:S07]  /*2830*/  IMAD.MOV.U32 R20, RZ, RZ, RZ ;  /* 0x000000ffff147224 */ /* 0x000fce00078e00ff */
.L_x_5636:
[----:B------:R-:W-:-:S04]  /*2840*/  LEA R30, P0, R23, R12, 0x3 ;  /* 0x0000000c171e7211 */ /* 0x000fc800078018ff */
[----:B------:R-:W-:-:S05]  /*2850*/  LEA.HI.X R31, R23, R13, R20, 0x3, P0 ;  /* 0x0000000d171f7211 */ /* 0x000fca00000f1c14 */
[----:B-1----:R-:W3:Y:S04]  /*2860*/  LD.E.64 R24, desc[UR8][R30.64] ;  /* 0x000000081e187980 */ /* 0x002ee8000c101b00 */
[----:B------:R0:W4:Y:S01]  /*2870*/  LD.E.64 R10, desc[UR8][R30.64+0x8] ;  /* 0x000008081e0a7980 */ /* 0x000122000c101b00 */
[----:B------:R-:W-:Y:S01]  /*2880*/  IMAD R29, R29, 0x1b3, RZ ;  /* 0x000001b31d1d7824 */ /* 0x000fe200078e02ff */
[----:B------:R-:W-:-:S05]  /*2890*/  IADD3 R23, P0, PT, R23, 0x2, RZ ;  /* 0x0000000217177810 */ /* 0x000fca0007f1e0ff */
[----:B------:R-:W-:Y:S01]  /*28a0*/  IMAD.X R20, RZ, RZ, R20, P0 ;  /* 0x000000ffff147224 */ /* 0x000fe200000e0614 */
[----:B------:R-:W-:-:S04]  /*28b0*/  ISETP.NE.U32.AND P0, PT, R23, R17, PT ;  /* 0x000000111700720c */ /* 0x000fc80003f05070 */
[----:B------:R-:W-:Y:S02]  /*28c0*/  ISETP.NE.AND.EX P0, PT, R20, R15, PT, P0 ;  /* 0x0000000f1400720c */ /* 0x000fe40003f05300 */
[----:B---3--:R-:W-:Y:S02]  /*28d0*/  LOP3.LUT R22, R27, 0xff, R24, 0x78, !PT ;  /* 0x000000ff1b167812 */ /* 0x008fe400078e7818 */
[----:B------:R-:W-:-:S03]  /*28e0*/  SHF.R.U64 R27, R24, 0x8, R25 ;  /* 0x00000008181b7819 */ /* 0x000fc60000001219 */
[----:B------:R-:W-:-:S04]  /*28f0*/  IMAD.WIDE.U32 R32, R22, 0x1b3, RZ ;  /* 0x000001b316207825 */ /* 0x000fc800078e00ff */
[----:B------:R-:W-:Y:S01]  /*2900*/  IMAD R29, R22, 0x100, R29 ;  /* 0x00000100161d7824 */ /* 0x000fe200078e021d */
[----:B------:R-:W-:Y:S02]  /*2910*/  LOP3.LUT R22, R32, 0xff, R27, 0x78, !PT ;  /* 0x000000ff20167812 */ /* 0x000fe400078e781b */
[----:B------:R-:W-:Y:S02]  /*2920*/  SHF.R.U64 R27, R24, 0x10, R25 ;  /* 0x00000010181b7819 */ /* 0x000fe40000001219 */
[----:B------:R-:W-:Y:S01]  /*2930*/  IADD3 R29, PT, PT, R33, R29, RZ ;  /* 0x0000001d211d7210 */ /* 0x000fe20007ffe0ff */
[----:B------:R-:W-:-:S04]  /*2940*/  IMAD.WIDE.U32 R32, R22, 0x1b3, RZ ;  /* 0x000001b316207825 */ /* 0x000fc800078e00ff */
[----:B------:R-:W-:Y:S01]  /*2950*/  IMAD R29, R29, 0x1b3, RZ ;  /* 0x000001b31d1d7824 */ /* 0x000fe200078e02ff */
[----:B------:R-:W-:-:S03]  /*2960*/  LOP3.LUT R32, R32, 0xff, R27, 0x78, !PT ;  /* 0x000000ff20207812 */ /* 0x000fc600078e781b */
[----:B------:R-:W-:Y:S02]  /*2970*/  IMAD R29, R22, 0x100, R29 ;  /* 0x00000100161d7824 */ /* 0x000fe400078e021d */
[----:B0-----:R-:W-:-:S04]  /*2980*/  IMAD.WIDE.U32 R30, R32, 0x1b3, RZ ;  /* 0x000001b3201e7825 */ /* 0x001fc800078e00ff */
[----:B------:R-:W-:-:S04]  /*2990*/  IMAD.IADD R22, R33, 0x1, R29 ;  /* 0x0000000121167824 */ /* 0x000fc800078e021d */
        /* <DEDUP_REMOVED lines=81> */
.L_x_5635:
[----:B------:R-:W-:-:S04]  /*2eb0*/  ISETP.NE.U32.AND P0, PT, R14, RZ, PT ;  /* 0x000000ff0e00720c */ /* 0x000fc80003f05070 */
[----:B------:R-:W-:-:S13]  /*2ec0*/  ISETP.NE.AND.EX P0, PT, RZ, RZ, PT, P0 ;  /* 0x000000ffff00720c */ /* 0x000fda0003f05300 */
[----:B------:R-:W-:Y:S05]  /*2ed0*/  @!P0 BRA `(.L_x_5634) ;  /* 0x0000000000c88947 */ /* 0x000fea0003800000 */
[----:B------:R-:W-:-:S04]  /*2ee0*/  LEA R10, P0, R11, R12, 0x3 ;  /* 0x0000000c0b0a7211 */ /* 0x000fc800078018ff */
[----:B--2---:R-:W-:-:S06]  /*2ef0*/  LEA.HI.X R11, R11, R13, R21, 0x3, P0 ;  /* 0x0000000d0b0b7211 */ /* 0x004fcc00000f1c15 */
        /* <DEDUP_REMOVED lines=48> */
.L_x_5634:
[----:B------:R-:W-:-:S04]  /*3200*/  ISETP.GE.U32.AND P0, PT, R26, R27, PT ;  /* 0x0000001b1a00720c */ /* 0x000fc80003f06070 */
[----:B------:R-:W-:Y:S01]  /*3210*/  ISETP.GE.U32.AND.EX P0, PT, R28, R29, PT, P0 ;  /* 0x0000001d1c00720c */ /* 0x000fe20003f06100 */
[----:B------:R-:W-:-:S12]  /*3220*/  BRA `(.L_x_5637) ;  /* 0x0000000000707947 */ /* 0x000fd80003800000 */
.L_x_5630:
[----:B------:R-:W1:Y:S01]  /*3230*/  LDCU UR4, c[0x0][0x3c8] ;  /* 0x00007900ff0477ac */ /* 0x000e620008000800 */
[----:B------:R-:W-:Y:S01]  /*3240*/  PLOP3.LUT P0, PT, PT, PT, PT, 0x80, 0x8 ;  /* 0x000000000008781c */ /* 0x000fe20003f0f070 */
[----:B-1----:R-:W-:-:S09]  /*3250*/  UISETP.NE.AND UP0, UPT, UR4, URZ, UPT ;  /* 0x000000ff0400728c */ /* 0x002fd2000bf05270 */
[----:B------:R-:W-:Y:S05]  /*3260*/  BRA.U !UP0, `(.L_x_5637) ;  /* 0x0000000108607547 */ /* 0x000fea000b800000 */
[----:B------:R-:W-:Y:S02]  /*3270*/  HFMA2 R22, -RZ, RZ, 0, 0 ;  /* 0x00000000ff167431 */ /* 0x000fe400000001ff */
[----:B------:R-:W-:-:S07]  /*3280*/  IMAD.MOV.U32 R25, RZ, RZ, RZ ;  /* 0x000000ffff197224 */ /* 0x000fce00078e00ff */
.L_x_5638:
[C---:B------:R-:W-:Y:S01]  /*3290*/  IMAD.SHL.U32 R21, R22.reuse, 0x8, RZ ;  /* 0x0000000816157824 */ /* 0x040fe200078e00ff */
[----:B0-----:R-:W-:-:S04]  /*32a0*/  SHF.L.U64.HI R23, R22, 0x3, R25 ;  /* 0x0000000316177819 */ /* 0x001fc80000010219 */
        /* <DEDUP_REMOVED lines=20> */
.L_x_5637:
[----:B------:R-:W-:Y:S05]  /*33f0*/  BSYNC.RECONVERGENT B1 ;  /* 0x0000000000017941 */ /* 0x000fea0003800200 */
.L_x_5629:
[----:B------:R-:W-:Y:S02]  /*3400*/  @P0 IADD3 R0, PT, PT, R19, 0x1, RZ ;  /* 0x0000000113000810 */ /* 0x000fe40007ffe0ff */
[----:B------:R-:W-:-:S04]  /*3410*/  SEL R16, R16, R19, P0 ;  /* 0x0000001310107207 */ /* 0x000fc80000000000 */
[----:B------:R-:W-:-:S13]  /*3420*/  ISETP.GE.AND P0, PT, R0, R16, PT ;  /* 0x000000100000720c */ /* 0x000fda0003f06270 */
[----:B------:R-:W-:Y:S05]  /*3430*/  @!P0 BRA `(.L_x_5639) ;  /* 0xffffffd000808947 */ /* 0x000fea000383ffff */
.L_x_5622:
[----:B------:R-:W-:Y:S05]  /*3440*/  BSYNC.RECONVERGENT B0 ;  /* 0x0000000000007941 */ /* 0x000fea0003800200 */
.L_x_5621:
[----:B--2---:R-:W-:Y:S01]  /*3450*/  IMAD.IADD R12, R9, 0x1, -R0 ;  /* 0x00000001090c7824 */ /* 0x004fe200078e0a00 */
[----:B------:R-:W-:Y:S01]  /*3460*/  BSSY.RECONVERGENT B0, `(.L_x_5640) ;  /* 0x0001f91000007945 */ /* 0x000fe20003800200 */
[----:B0-----:R-:W-:-:S03]  /*3470*/  IMAD.MOV.U32 R2, RZ, RZ, RZ ;  /* 0x000000ffff027224 */ /* 0x001fc600078e00ff */
[----:B------:R-:W-:-:S13]  /*3480*/  ISETP.GE.AND P0, PT, R12, R6, PT ;  /* 0x000000060c00720c */ /* 0x000fda0003f06270 */
[----:B------:R-:W-:Y:S05]  /*3490*/  @P0 BRA `(.L_x_5641) ;  /* 0x000001f800340947 */ /* 0x000fea0003800000 */
[----:B------:R-:W-:Y:S01]  /*34a0*/  LEA R10, R12, R5, 0x3 ;  /* 0x000000050c0a7211 */ /* 0x000fe200078e18ff */
[----:B------:R-:W-:Y:S01]  /*34b0*/  BSSY.RECONVERGENT B1, `(.L_x_5642) ;  /* 0x00002d9000017945 */ /* 0x000fe20003800200 */
[----:B------:R-:W-:Y:S01]  /*34c0*/  ISETP.GE.AND P0, PT, R0, 0x1, PT ;  /* 0x000000010000780c */ /* 0x000fe20003f06270 */
[----:B------:R-:W-:Y:S02]  /*34d0*/  IMAD.MOV.U32 R11, RZ, RZ, RZ ;  /* 0x000000ffff0b7224 */ /* 0x000fe400078e00ff */
[----:B------:R0:W2:Y:S01]  /*34e0*/  LDS.64 R2, [R10] ;  /* 0x000000000a027984 */ /* 0x0000a20000000a00 */
[----:B------:R-:W-:-:S09]  /*34f0*/  IMAD.MOV.U32 R14, RZ, RZ, R0 ;  /* 0x000000ffff0e7224 */ /* 0x000fd200078e0000 */
[----:B0-----:R-:W-:Y:S05]  /*3500*/  @!P0 BRA `(.L_x_5643) ;  /* 0x0000002c004c8947 */ /* 0x001fea0003800000 */
[----:B------:R-:W-:Y:S01]  /*3510*/  IMAD R14, R0, 0x1ff, RZ ;  /* 0x000001ff000e7824 */ /* 0x000fe200078e02ff */
[----:B------:R-:W0:Y:S01]  /*3520*/  LDC.64 R16, c[0x0][0x3c0] ;  /* 0x0000f000ff107b82 */ /* 0x000e220000000a00 */
[----:B------:R-:W-:Y:S02]  /*3530*/  IMAD.MOV.U32 R22, RZ, RZ, -0x7bdddcdb ;  /* 0x84222325ff167424 */ /* 0x000fe400078e00ff */
[----:B------:R-:W-:Y:S01]  /*3540*/  IMAD.MOV.U32 R23, RZ, RZ, -0x340d631c ;  /* 0xcbf29ce4ff177424 */ /* 0x000fe200078e00ff */
[----:B------:R-:W-:-:S04]  /*3550*/  SHF.R.S32.HI R14, RZ, 0x9, R14 ;  /* 0x00000009ff0e7819 */ /* 0x000fc8000001140e */
[----:B------:R-:W-:-:S06]  /*3560*/  LEA R18, R14, R7, 0x3 ;  /* 0x000000070e127211 */ /* 0x000fcc00078e18ff */
[----:B------:R-:W3:Y:S01]  /*3570*/  LDS.64 R18, [R18+0x800] ;  /* 0x0008000012127984 */ /* 0x000ee20000000a00 */
[----:B0-----:R-:W-:-:S04]  /*3580*/  ISETP.NE.U32.AND P0, PT, R16, RZ, PT ;  /* 0x000000ff1000720c */ /* 0x001fc80003f05070 */
[----:B------:R-:W-:-:S13]  /*3590*/  ISETP.NE.AND.EX P0, PT, R17, RZ, PT, P0 ;  /* 0x000000ff1100720c */ /* 0x000fda0003f05300 */
[----:B---3--:R-:W-:Y:S05]  /*35a0*/  @!P0 BRA `(.L_x_5644) ;  /* 0x0000000800988947 */ /* 0x008fea0003800000 */
[C---:B------:R-:W-:Y:S01]  /*35b0*/  ISETP.NE.U32.AND P1, PT, R16.reuse, 0x1, PT ;  /* 0x000000011000780c */ /* 0x040fe20003f25070 */
[----:B------:R-:W-:Y:S01]  /*35c0*/  HFMA2 R22, -RZ, RZ, -6.306171417236328125e-05, 0.01395416259765625 ;  /* 0x84222325ff167431 */ /* 0x000fe200000001ff */
[----:B------:R-:W-:Y:S01]  /*35d0*/  LOP3.LUT R13, R16, 0x1, RZ, 0xc0, !PT ;  /* 0x00000001100d7812 */ /* 0x000fe200078ec0ff */
[----:B------:R-:W-:Y:S01]  /*35e0*/  IMAD.MOV.U32 R23, RZ, RZ, -0x340d631c ;  /* 0xcbf29ce4ff177424 */ /* 0x000fe200078e00ff */
[----:B------:R-:W-:Y:S02]  /*35f0*/  ISETP.NE.AND.EX P1, PT, R17, RZ, PT, P1 ;  /* 0x000000ff1100720c */ /* 0x000fe40003f25310 */
[----:B------:R-:W-:Y:S01]  /*3600*/  ISETP.NE.U32.AND P2, PT, R13, 0x1, PT ;  /* 0x000000010d00780c */ /* 0x000fe20003f45070 */
[----:B------:R-:W-:Y:S01]  /*3610*/  IMAD.MOV.U32 R13, RZ, RZ, RZ ;  /* 0x000000ffff0d7224 */ /* 0x000fe200078e00ff */
[----:B------:R-:W-:Y:S02]  /*3620*/  MOV R15, RZ ;  /* 0x000000ff000f7202 */ /* 0x000fe40000000f00 */
[----:B------:R-:W-:-:S07]  /*3630*/  ISETP.NE.U32.AND.EX P2, PT, RZ, RZ, PT, P2 ;  /* 0x000000ffff00720c */ /* 0x000fce0003f45120 */
[----:B------:R-:W-:Y:S06]  /*3640*/  @!P1 BRA `(.L_x_5645) ;  /* 0x0000000400a89947 */ /* 0x000fec0003800000 */
[----:B------:R-:W0:Y:S01]  /*3650*/  LDC R15, c[0x0][0x3c4] ;  /* 0x0000f100ff0f7b82 */ /* 0x000e220000000800 */
[----:B------:R-:W-:Y:S01]  /*3660*/  LOP3.LUT R13, R16, 0xfffffffe, RZ, 0xc0, !PT ;  /* 0xfffffffe100d7812 */ /* 0x000fe200078ec0ff */
[----:B------:R-:W-:Y:S01]  /*3670*/  IMAD.MOV.U32 R22, RZ, RZ, -0x7bdddcdb ;  /* 0x84222325ff167424 */ /* 0x000fe200078e00ff */
[----:B-1----:R-:W-:Y:S01]  /*3680*/  CS2R R24, SRZ ;  /* 0x0000000000187805 */ /* 0x002fe2000001ff00 */
[----:B------:R-:W-:-:S07]  /*3690*/  IMAD.MOV.U32 R23, RZ, RZ, -0x340d631c ;  /* 0xcbf29ce4ff177424 */ /* 0x000fce00078e00ff */
.L_x_5646:
[----:B------:R-:W-:-:S04]  /*36a0*/  LEA R28, P1, R25, R18, 0x3 ;  /* 0x00000012191c7211 */ /* 0x000fc800078218ff */
        /* <DEDUP_REMOVED lines=100> */
.L_x_5645:
[----:B------:R-:W-:Y:S05]  /*3cf0*/  @P2 BRA `(.L_x_5644) ;  /* 0x0000000000c42947 */ /* 0x000fea0003800000 */
[----:B------:R-:W-:-:S04]  /*3d00*/  LEA R20, P1, R13, R18, 0x3 ;  /* 0x000000120d147211 */ /* 0x000fc800078218ff */
        /* <DEDUP_REMOVED lines=48> */
.L_x_5644:
[----:B------:R-:W-:Y:S02]  /*4010*/  IMAD.MOV.U32 R31, RZ, RZ, -0x7bdddcdb ;  /* 0x84222325ff1f7424 */ /* 0x000fe400078e00ff */
[----:B------:R-:W-:Y:S01]  /*4020*/  IMAD.MOV.U32 R30, RZ, RZ, -0x340d631c ;  /* 0xcbf29ce4ff1e7424 */ /* 0x000fe200078e00ff */
[----:B------:R-:W-:Y:S06]  /*4030*/  @!P0 BRA `(.L_x_5647) ;  /* 0x0000000800a08947 */ /* 0x000fec0003800000 */
        /* <DEDUP_REMOVED lines=15> */
.L_x_5649:
[----:B--2---:R-:W-:-:S04]  /*4130*/  LEA R28, P1, R25, R2, 0x3 ;  /* 0x00000002191c7211 */ /* 0x004fc800078218ff */
        /* <DEDUP_REMOVED lines=101> */
.L_x_5648:
[----:B------:R-:W-:Y:S05]  /*4790*/  @P2 BRA `(.L_x_5647) ;  /* 0x0000000000c82947 */ /* 0x000fea0003800000 */
[----:B--2---:R-:W-:-:S04]  /*47a0*/  LEA R20, P1, R13, R2, 0x3 ;  /* 0x000000020d147211 */ /* 0x004fc800078218ff */
        /* <DEDUP_REMOVED lines=49> */
.L_x_5647:
[----:B------:R-:W-:-:S04]  /*4ac0*/  ISETP.NE.U32.AND P1, PT, R22, R31, PT ;  /* 0x0000001f1600720c */ /* 0x000fc80003f25070 */
[----:B------:R-:W-:-:S13]  /*4ad0*/  ISETP.NE.AND.EX P1, PT, R23, R30, PT, P1 ;  /* 0x0000001e1700720c */ /* 0x000fda0003f25310 */
[----:B------:R-:W-:Y:S05]  /*4ae0*/  @!P1 BRA `(.L_x_5650) ;  /* 0x0000001400609947 */ /* 0x000fea0003800000 */
[----:B------:R-:W-:Y:S02]  /*4af0*/  HFMA2 R22, -RZ, RZ, -6.306171417236328125e-05, 0.01395416259765625 ;  /* 0x84222325ff167431 */ /* 0x000fe400000001ff */
[----:B------:R-:W-:Y:S01]  /*4b00*/  IMAD.MOV.U32 R23, RZ, RZ, -0x340d631c ;  /* 0xcbf29ce4ff177424 */ /* 0x000fe200078e00ff */
[----:B------:R-:W-:Y:S06]  /*4b10*/  @!P0 BRA `(.L_x_5651) ;  /* 0x0000000800988947 */ /* 0x000fec0003800000 */
[C---:B------:R-:W-:Y:S01]  /*4b20*/  ISETP.NE.U32.AND P1, PT, R16.reuse, 0x1, PT ;  /* 0x000000011000780c */ /* 0x040fe20003f25070 */
[----:B------:R-:W-:Y:S01]  /*4b30*/  IMAD.MOV.U32 R22, RZ, RZ, -0x7bdddcdb ;  /* 0x84222325ff167424 */ /* 0x000fe200078e00ff */
[----:B------:R-:W-:Y:S01]  /*4b40*/  LOP3.LUT R13, R16, 0x1, RZ, 0xc0, !PT ;  /* 0x00000001100d7812 */ /* 0x000fe200078ec0ff */
[----:B------:R-:W-:Y:S01]  /*4b50*/  IMAD.MOV.U32 R15, RZ, RZ, RZ ;  /* 0x000000ffff0f7224 */ /* 0x000fe200078e00ff */
[----:B------:R-:W-:Y:S02]  /*4b60*/  ISETP.NE.AND.EX P1, PT, R17, RZ, PT, P1 ;  /* 0x000000ff1100720c */ /* 0x000fe40003f25310 */
[----:B------:R-:W-:Y:S01]  /*4b70*/  ISETP.NE.U32.AND P2, PT, R13, 0x1, PT ;  /* 0x000000010d00780c */ /* 0x000fe20003f45070 */
[----:B------:R-:W-:Y:S01]  /*4b80*/  IMAD.MOV.U32 R13, RZ, RZ, RZ ;  /* 0x000000ffff0d7224 */ /* 0x000fe200078e00ff */
[----:B------:R-:W-:Y:S02]  /*4b90*/  MOV R23, 0xcbf29ce4 ;  /* 0xcbf29ce400177802 */ /* 0x000fe40000000f00 */
[----:B------:R-:W-:-:S07]  /*4ba0*/  ISETP.NE.U32.AND.EX P2, PT, RZ, RZ, PT, P2 ;  /* 0x000000ffff00720c */ /* 0x000fce0003f45120 */
[----:B------:R-:W-:Y:S06]  /*4bb0*/  @!P1 BRA `(.L_x_5652) ;  /* 0x0000000400a89947 */ /* 0x000fec0003800000 */
[----:B------:R-:W0:Y:S01]  /*4bc0*/  LDC R15, c[0x0][0x3c4] ;  /* 0x0000f100ff0f7b82 */ /* 0x000e220000000800 */
[----:B------:R-:W-:Y:S01]  /*4bd0*/  HFMA2 R22, -RZ, RZ, -6.306171417236328125e-05, 0.01395416259765625 ;  /* 0x84222325ff167431 */ /* 0x000fe200000001ff */
[----:B------:R-:W-:Y:S01]  /*4be0*/  LOP3.LUT R13, R16, 0xfffffffe, RZ, 0xc0, !PT ;  /* 0xfffffffe100d7812 */ /* 0x000fe200078ec0ff */
[----:B------:R-:W-:Y:S01]  /*4bf0*/  IMAD.MOV.U32 R23, RZ, RZ, -0x340d631c ;  /* 0xcbf29ce4ff177424 */ /* 0x000fe200078e00ff */
[----:B-1----:R-:W-:-:S07]  /*4c00*/  CS2R R24, SRZ ;  /* 0x0000000000187805 */ /* 0x002fce000001ff00 */
.L_x_5653:
[----:B------:R-:W-:-:S04]  /*4c10*/  LEA R28, P1, R25, R18, 0x3 ;  /* 0x00000012191c7211 */ /* 0x000fc800078218ff */
[----:B------:R-:W-:-:S05]  /*4c20*/  LEA.HI.X R29, R25, R19, R24, 0x3, P1 ;  /* 0x00000013191d7211 */ /* 0x000fca00008f1c18 */
[----:B------:R-:W3:Y:S04]  /*4c30*/  LD.E.64 R26, desc[UR8][R28.64] ;  /* 0x000000081c1a7980 */ /* 0x000ee8000c101b00 */
[----:B------:R1:W4:Y:S01]  /*4c40*/  LD.E.64 R20, desc[UR8][R28.64+0x8] ;  /* 0x000008081c147980 */ /* 0x000322000c101b00 */
[----:B------:R-:W-:Y:S01]  /*4c50*/  IMAD R31, R23, 0x1b3, RZ ;  /* 0x000001b3171f7824 */ /* 0x000fe200078e02ff */
[----:B------:R-:W-:-:S05]  /*4c60*/  IADD3 R25, P1, PT, R25, 0x2, RZ ;  /* 0x0000000219197810 */ /* 0x000fca0007f3e0ff */
[----:B------:R-:W-:Y:S01]  /*4c70*/  IMAD.X R24, RZ, RZ, R24, P1 ;  /* 0x000000ffff187224 */ /* 0x000fe200008e0618 */
[----:B------:R-:W-:-:S04]  /*4c80*/  ISETP.NE.U32.AND P1, PT, R25, R13, PT ;  /* 0x0000000d1900720c */ /* 0x000fc80003f25070 */
[----:B0-----:R-:W-:Y:S02]  /*4c90*/  ISETP.NE.AND.EX P1, PT, R24, R15, PT, P1 ;  /* 0x0000000f1800720c */ /* 0x001fe40003f25310 */
        /* <DEDUP_REMOVED lines=92> */
.L_x_5652:
[----:B------:R-:W-:Y:S05]  /*5260*/  @P2 BRA `(.L_x_5651) ;  /* 0x0000000000c42947 */ /* 0x000fea0003800000 */
[----:B------:R-:W-:-:S04]  /*5270*/  LEA R18, P1, R13, R18, 0x3 ;  /* 0x000000120d127211 */ /* 0x000fc800078218ff */
        /* <DEDUP_REMOVED lines=48> */
.L_x_5651:
[----:B------:R-:W-:Y:S01]  /*5580*/  MOV R27, 0x84222325 ;  /* 0x84222325001b7802 */ /* 0x000fe20000000f00 */
        /* <DEDUP_REMOVED lines=16> */
[----:B------:R-:W-:-:S07]  /*5690*/  CS2R R18, SRZ ;  /* 0x0000000000127805 */ /* 0x000fce000001ff00 */
.L_x_5656:
[----:B--2---:R-:W-:-:S04]  /*56a0*/  LEA R24, P0, R19, R2, 0x3 ;  /* 0x0000000213187211 */ /* 0x004fc800078018ff */
[----:B-1----:R-:W-:-:S05]  /*56b0*/  LEA.HI.X R25, R19, R3, R18, 0x3, P0 ;  /* 0x0000000313197211 */ /* 0x002fca00000f1c12 */
        /* <DEDUP_REMOVED lines=100> */
.L_x_5655:
        /* <DEDUP_REMOVED lines=51> */
.L_x_5654:
[----:B------:R-:W-:-:S04]  /*6030*/  ISETP.GE.U32.AND P0, PT, R22, R27, PT ;  /* 0x0000001b1600720c */ /* 0x000fc80003f06070 */
[----:B------:R-:W-:-:S13]  /*6040*/  ISETP.GE.U32.AND.EX P0, PT, R23, R26, PT, P0 ;  /* 0x0000001a1700720c */ /* 0x000fda0003f06100 */
[----:B------:R-:W-:Y:S05]  /*6050*/  @P0 BRA `(.L_x_5643) ;  /* 0x0000000000780947 */ /* 0x000fea0003800000 */
[----:B------:R-:W-:Y:S05]  /*6060*/  BRA `(.L_x_5657) ;  /* 0x00000000006c7947 */ /* 0x000fea0003800000 */
.L_x_5650:
[----:B------:R-:W0:Y:S02]  /*6070*/  LDC R13, c[0x0][0x3c8] ;  /* 0x0000f200ff0d7b82 */ /* 0x000e240000000800 */
[----:B0-----:R-:W-:-:S13]  /*6080*/  ISETP.NE.AND P0, PT, R13, RZ, PT ;  /* 0x000000ff0d00720c */ /* 0x001fda0003f05270 */
[----:B------:R-:W-:Y:S05]  /*6090*/  @!P0 BRA `(.L_x_5643) ;  /* 0x0000000000688947 */ /* 0x000fea0003800000 */
[----:B------:R-:W-:Y:S01]  /*60a0*/  HFMA2 R22, -RZ, RZ, 0, 0 ;  /* 0x00000000ff167431 */ /* 0x000fe200000001ff */
[----:B------:R-:W-:Y:S01]  /*60b0*/  SHF.R.S32.HI R23, RZ, 0x1f, R13 ;  /* 0x0000001fff177819 */ /* 0x000fe2000001140d */
[----:B------:R-:W-:-:S07]  /*60c0*/  IMAD.MOV.U32 R15, RZ, RZ, RZ ;  /* 0x000000ffff0f7224 */ /* 0x000fce00078e00ff */
.L_x_5658:
[C---:B------:R-:W-:Y:S01]  /*60d0*/  IMAD.SHL.U32 R21, R15.reuse, 0x8, RZ ;  /* 0x000000080f157824 */ /* 0x040fe200078e00ff */
[----:B------:R-:W-:-:S04]  /*60e0*/  SHF.L.U64.HI R13, R15, 0x3, R22 ;  /* 0x000000030f0d7819 */ /* 0x000fc80000010216 */
[-C--:B------:R-:W-:Y:S02]  /*60f0*/  IADD3 R16, P0, PT, R18, R21.reuse, RZ ;  /* 0x0000001512107210 */ /* 0x080fe40007f1e0ff */
[----:B--2---:R-:W-:-:S03]  /*6100*/  IADD3 R20, P1, PT, R2, R21, RZ ;  /* 0x0000001502147210 */ /* 0x004fc60007f3e0ff */
[----:B------:R-:W-:Y:S01]  /*6110*/  IMAD.X R17, R19, 0x1, R13, P0 ;  /* 0x0000000113117824 */ /* 0x000fe200000e060d */
[----:B------:R-:W-:-:S05]  /*6120*/  IADD3.X R21, PT, PT, R3, R13, RZ, P1, !PT ;  /* 0x0000000d03157210 */ /* 0x000fca0000ffe4ff */
[----:B------:R-:W2:Y:S04]  /*6130*/  LD.E.64 R16, desc[UR8][R16.64] ;  /* 0x0000000810107980 */ /* 0x000ea8000c101b00 */
[----:B------:R-:W2:Y:S02]  /*6140*/  LD.E.64 R20, desc[UR8][R20.64] ;  /* 0x0000000814147980 */ /* 0x000ea4000c101b00 */
[----:B--2---:R-:W-:-:S04]  /*6150*/  ISETP.GE.U32.AND P0, PT, R16, R20, PT ;  /* 0x000000141000720c */ /* 0x004fc80003f06070 */
[----:B------:R-:W-:-:S13]  /*6160*/  ISETP.GE.U32.AND.EX P0, PT, R17, R21, PT, P0 ;  /* 0x000000151100720c */ /* 0x000fda0003f06100 */
[----:B------:R-:W-:Y:S05]  /*6170*/  @!P0 BRA `(.L_x_5657) ;  /* 0x0000000000288947 */ /* 0x000fea0003800000 */
[----:B------:R-:W-:-:S04]  /*6180*/  ISETP.GT.U32.AND P0, PT, R16, R20, PT ;  /* 0x000000141000720c */ /* 0x000fc80003f04070 */
[----:B------:R-:W-:-:S13]  /*6190*/  ISETP.GT.U32.AND.EX P0, PT, R17, R21, PT, P0 ;  /* 0x000000151100720c */ /* 0x000fda0003f04100 */
[----:B------:R-:W-:Y:S05]  /*61a0*/  @P0 BRA `(.L_x_5643) ;  /* 0x0000000000240947 */ /* 0x000fea0003800000 */
[----:B------:R-:W0:Y:S01]  /*61b0*/  LDCU UR4, c[0x0][0x3c8] ;  /* 0x00007900ff0477ac */ /* 0x000e220008000800 */
[----:B------:R-:W-:-:S05]  /*61c0*/  IADD3 R15, P0, PT, R15, 0x1, RZ ;  /* 0x000000010f0f7810 */ /* 0x000fca0007f1e0ff */
[----:B------:R-:W-:Y:S01]  /*61d0*/  IMAD.X R22, RZ, RZ, R22, P0 ;  /* 0x000000ffff167224 */ /* 0x000fe200000e0616 */
[----:B0-----:R-:W-:-:S04]  /*61e0*/  ISETP.GE.U32.AND P0, PT, R15, UR4, PT ;  /* 0x000000040f007c0c */ /* 0x001fc8000bf06070 */
[----:B------:R-:W-:-:S13]  /*61f0*/  ISETP.GE.U32.AND.EX P0, PT, R22, R23, PT, P0 ;  /* 0x000000171600720c */ /* 0x000fda0003f06100 */
[----:B------:R-:W-:Y:S05]  /*6200*/  @!P0 BRA `(.L_x_5658) ;  /* 0xfffffffc00b08947 */ /* 0x000fea000383ffff */
[----:B------:R-:W-:Y:S05]  /*6210*/  BRA `(.L_x_5643) ;  /* 0x0000000000087947 */ /* 0x000fea0003800000 */
.L_x_5657:
[----:B------:R-:W-:Y:S01]  /*6220*/  VIADD R11, R14, 0x1 ;  /* 0x000000010e0b7836 */ /* 0x000fe20000000000 */
[----:B------:R-:W-:-:S07]  /*6230*/  MOV R14, R0 ;  /* 0x00000000000e7202 */ /* 0x000fce0000000f00 */
.L_x_5643:
[----:B------:R-:W-:Y:S05]  /*6240*/  BSYNC.RECONVERGENT B1 ;  /* 0x0000000000017941 */ /* 0x000fea0003800200 */
.L_x_5642:
[----:B------:R-:W-:Y:S01]  /*6250*/  ISETP.GE.AND P0, PT, R11, R14, PT ;  /* 0x0000000e0b00720c */ /* 0x000fe20003f06270 */
[----:B------:R-:W-:Y:S01]  /*6260*/  BSSY.RECONVERGENT B1, `(.L_x_5659) ;  /* 0x00002d9000017945 */ /* 0x000fe20003800200 */
[----:B------:R-:W-:-:S11]  /*6270*/  IMAD.MOV.U32 R20, RZ, RZ, R14 ;  /* 0x000000ffff147224 */ /* 0x000fd600078e000e */
[----:B------:R-:W-:Y:S05]  /*6280*/  @P0 BRA `(.L_x_5660) ;  /* 0x0000002c00580947 */ /* 0x000fea0003800000 */
[----:B------:R-:W-:Y:S01]  /*6290*/  IMAD R20, R14, 0x7f, R11 ;  /* 0x0000007f0e147824 */ /* 0x000fe200078e020b */
[----:B------:R-:W0:Y:S01]  /*62a0*/  LDC.64 R16, c[0x0][0x3c0] ;  /* 0x0000f000ff107b82 */ /* 0x000e220000000a00 */
[----:B------:R-:W-:Y:S02]  /*62b0*/  HFMA2 R28, -RZ, RZ, -6.306171417236328125e-05, 0.01395416259765625 ;  /* 0x84222325ff1c7431 */ /* 0x000fe400000001ff */
[----:B------:R-:W-:Y:S01]  /*62c0*/  IMAD.MOV.U32 R27, RZ, RZ, -0x340d631c ;  /* 0xcbf29ce4ff1b7424 */ /* 0x000fe200078e00ff */
[----:B------:R-:W-:-:S05]  /*62d0*/  SHF.R.S32.HI R20, RZ, 0x7, R20 ;  /* 0x00000007ff147819 */ /* 0x000fca0000011414 */
[----:B------:R-:W-:-:S06]  /*62e0*/  IMAD R18, R20, 0x8, R7 ;  /* 0x0000000814127824 */ /* 0x000fcc00078e0207 */
[----:B------:R-:W3:Y:S01]  /*62f0*/  LDS.64 R18, [R18+0x800] ;  /* 0x0008000012127984 */ /* 0x000ee20000000a00 */
[----:B0-----:R-:W-:-:S04]  /*6300*/  ISETP.NE.U32.AND P0, PT, R16, RZ, PT ;  /* 0x000000ff1000720c */ /* 0x001fc80003f05070 */
[----:B------:R-:W-:-:S13]  /*6310*/  ISETP.NE.AND.EX P0, PT, R17, RZ, PT, P0 ;  /* 0x000000ff1100720c */ /* 0x000fda0003f05300 */
[----:B---3--:R-:W-:Y:S05]  /*6320*/  @!P0 BRA `(.L_x_5661) ;  /* 0x00000008009c8947 */ /* 0x008fea0003800000 */
[C---:B------:R-:W-:Y:S01]  /*6330*/  ISETP.NE.U32.AND P1, PT, R16.reuse, 0x1, PT ;  /* 0x000000011000780c */ /* 0x040fe20003f25070 */
[----:B------:R-:W-:Y:S01]  /*6340*/  IMAD.MOV.U32 R28, RZ, RZ, -0x7bdddcdb ;  /* 0x84222325ff1c7424 */ /* 0x000fe200078e00ff */
[----:B------:R-:W-:Y:S01]  /*6350*/  LOP3.LUT R13, R16, 0x1, RZ, 0xc0, !PT ;  /* 0x00000001100d7812 */ /* 0x000fe200078ec0ff */
[----:B------:R-:W-:Y:S01]  /*6360*/  IMAD.MOV.U32 R15, RZ, RZ, RZ ;  /* 0x000000ffff0f7224 */ /* 0x000fe200078e00ff */
[----:B------:R-:W-:Y:S01]  /*6370*/  ISETP.NE.AND.EX P1, PT, R17, RZ, PT, P1 ;  /* 0x000000ff1100720c */ /* 0x000fe20003f25310 */
[----:B------:R-:W-:Y:S01]  /*6380*/  IMAD.MOV.U32 R26, RZ, RZ, RZ ;  /* 0x000000ffff1a7224 */ /* 0x000fe200078e00ff */
[----:B------:R-:W-:Y:S02]  /*6390*/  ISETP.NE.U32.AND P2, PT, R13, 0x1, PT ;  /* 0x000000010d00780c */ /* 0x000fe40003f45070 */
[----:B------:R-:W-:Y:S02]  /*63a0*/  MOV R27, 0xcbf29ce4 ;  /* 0xcbf29ce4001b7802 */ /* 0x000fe40000000f00 */
[----:B------:R-:W-:-:S07]  /*63b0*/  ISETP.NE.U32.AND.EX P2, PT, RZ, RZ, PT, P2 ;  /* 0x000000ffff00720c */ /* 0x000fce0003f45120 */
[----:B------:R-:W-:Y:S06]  /*63c0*/  @!P1 BRA `(.L_x_5662) ;  /* 0x0000000400ac9947 */ /* 0x000fec0003800000 */
[----:B------:R-:W0:Y:S01]  /*63d0*/  LDC R26, c[0x0][0x3c4] ;  /* 0x0000f100ff1a7b82 */ /* 0x000e220000000800 */
[----:B------:R-:W-:Y:S01]  /*63e0*/  HFMA2 R28, -RZ, RZ, -6.306171417236328125e-05, 0.01395416259765625 ;  /* 0x84222325ff1c7431 */ /* 0x000fe200000001ff */
[----:B------:R-:W-:Y:S01]  /*63f0*/  LOP3.LUT R15, R16, 0xfffffffe, RZ, 0xc0, !PT ;  /* 0xfffffffe100f7812 */ /* 0x000fe200078ec0ff */
[----:B------:R-:W-:Y:S01]  /*6400*/  IMAD.MOV.U32 R27, RZ, RZ, -0x340d631c ;  /* 0xcbf29ce4ff1b7424 */ /* 0x000fe200078e00ff */
[----:B------:R-:W-:Y:S01]  /*6410*/  MOV R13, RZ ;  /* 0x000000ff000d7202 */ /* 0x000fe20000000f00 */
[----:B------:R-:W-:-:S07]  /*6420*/  IMAD.MOV.U32 R21, RZ, RZ, RZ ;  /* 0x000000ffff157224 */ /* 0x000fce00078e00ff */
.L_x_5663:
[----:B------:R-:W-:-:S04]  /*6430*/  LEA R30, P1, R21, R18, 0x3 ;  /* 0x00000012151e7211 */ /* 0x000fc800078218ff */
[----:B------:R-:W-:-:S05]  /*6440*/  LEA.HI.X R31, R21, R19, R13, 0x3, P1 ;  /* 0x00000013151f7211 */ /* 0x000fca00008f1c0d */
[----:B------:R-:W3:Y:S04]  /*6450*/  LD.E.64 R22, desc[UR8][R30.64] ;  /* 0x000000081e167980 */ /* 0x000ee8000c101b00 */
[----:B-1----:R1:W4:Y:S01]  /*6460*/  LD.E.64 R24, desc[UR8][R30.64+0x8] ;  /* 0x000008081e187980 */ /* 0x002322000c101b00 */
        /* <DEDUP_REMOVED lines=97> */
.L_x_5662:
[----:B------:R-:W-:Y:S05]  /*6a80*/  @P2 BRA `(.L_x_5661) ;  /* 0x0000000000c42947 */ /* 0x000fea0003800000 */
[----:B------:R-:W-:-:S04]  /*6a90*/  LEA R22, P1, R15, R18, 0x3 ;  /* 0x000000120f167211 */ /* 0x000fc800078218ff */
[----:B------:R-:W-:-:S06]  /*6aa0*/  LEA.HI.X R23, R15, R19, R26, 0x3, P1 ;  /* 0x000000130f177211 */ /* 0x000fcc00008f1c1a */
[----:B------:R-:W3:Y:S01]  /*6ab0*/  LD.E.64 R22, desc[UR8][R22.64] ;  /* 0x0000000816167980 */ /* 0x000ee2000c101b00 */
[----:B------:R-:W-:Y:S01]  /*6ac0*/  IMAD R27, R27, 0x1b3, RZ ;  /* 0x000001b31b1b7824 */ /* 0x000fe200078e02ff */
[----:B---3--:R-:W-:Y:S02]  /*6ad0*/  LOP3.LUT R28, R28, 0xff, R22, 0x78, !PT ;  /* 0x000000ff1c1c7812 */ /* 0x008fe400078e7816 */
[----:B------:R-:W-:-:S03]  /*6ae0*/  SHF.R.U64 R13, R22, 0x8, R23 ;  /* 0x00000008160d7819 */ /* 0x000fc60000001217 */
[----:B-1----:R-:W-:-:S04]  /*6af0*/  IMAD.WIDE.U32 R24, R28, 0x1b3, RZ ;  /* 0x000001b31c187825 */ /* 0x002fc800078e00ff */
        /* <DEDUP_REMOVED lines=42> */
.L_x_5661:
[----:B------:R-:W-:Y:S01]  /*6da0*/  IMAD.MOV.U32 R29, RZ, RZ, -0x7bdddcdb ;  /* 0x84222325ff1d7424 */ /* 0x000fe200078e00ff */
[----:B------:R-:W-:Y:S01]  /*6db0*/  MOV R32, 0xcbf29ce4 ;  /* 0xcbf29ce400207802 */ /* 0x000fe20000000f00 */
[----:B------:R-:W-:Y:S06]  /*6dc0*/  @!P0 BRA `(.L_x_5664) ;  /* 0x0000000800a48947 */ /* 0x000fec0003800000 */
[C---:B------:R-:W-:Y:S01]  /*6dd0*/  ISETP.NE.U32.AND P1, PT, R16.reuse, 0x1, PT ;  /* 0x000000011000780c */ /* 0x040fe20003f25070 */
[----:B------:R-:W-:Y:S01]  /*6de0*/  HFMA2 R15, -RZ, RZ, 0, 0 ;  /* 0x00000000ff0f7431 */ /* 0x000fe200000001ff */
[----:B------:R-:W-:Y:S01]  /*6df0*/  LOP3.LUT R13, R16, 0x1, RZ, 0xc0, !PT ;  /* 0x00000001100d7812 */ /* 0x000fe200078ec0ff */
[----:B------:R-:W-:Y:S01]  /*6e00*/  IMAD.MOV.U32 R29, RZ, RZ, -0x7bdddcdb ;  /* 0x84222325ff1d7424 */ /* 0x000fe200078e00ff */
[----:B------:R-:W-:Y:S01]  /*6e10*/  ISETP.NE.AND.EX P1, PT, R17, RZ, PT, P1 ;  /* 0x000000ff1100720c */ /* 0x000fe20003f25310 */
[----:B------:R-:W-:Y:S01]  /*6e20*/  IMAD.MOV.U32 R32, RZ, RZ, -0x340d631c ;  /* 0xcbf29ce4ff207424 */ /* 0x000fe200078e00ff */
[----:B------:R-:W-:Y:S01]  /*6e30*/  ISETP.NE.U32.AND P2, PT, R13, 0x1, PT ;  /* 0x000000010d00780c */ /* 0x000fe20003f45070 */
[----:B------:R-:W-:-:S03]  /*6e40*/  IMAD.MOV.U32 R26, RZ, RZ, RZ ;  /* 0x000000ffff1a7224 */ /* 0x000fc600078e00ff */
[----:B------:R-:W-:-:S07]  /*6e50*/  ISETP.NE.U32.AND.EX P2, PT, RZ, RZ, PT, P2 ;  /* 0x000000ffff00720c */ /* 0x000fce0003f45120 */
[----:B------:R-:W-:Y:S06]  /*6e60*/  @!P1 BRA `(.L_x_5665) ;  /* 0x0000000400b09947 */ /* 0x000fec0003800000 */
[----:B------:R-:W0:Y:S01]  /*6e70*/  LDC R26, c[0x0][0x3c4] ;  /* 0x0000f100ff1a7b82 */ /* 0x000e220000000800 */
[----:B------:R-:W-:Y:S01]  /*6e80*/  LOP3.LUT R15, R16, 0xfffffffe, RZ, 0xc0, !PT ;  /* 0xfffffffe100f7812 */ /* 0x000fe200078ec0ff */
[----:B------:R-:W-:Y:S01]  /*6e90*/  IMAD.MOV.U32 R29, RZ, RZ, -0x7bdddcdb ;  /* 0x84222325ff1d7424 */ /* 0x000fe200078e00ff */
[----:B------:R-:W-:Y:S01]  /*6ea0*/  MOV R32, 0xcbf29ce4 ;  /* 0xcbf29ce400207802 */ /* 0x000fe20000000f00 */
[----:B------:R-:W-:Y:S02]  /*6eb0*/  IMAD.MOV.U32 R21, RZ, RZ, RZ ;  /* 0x000000ffff157224 */ /* 0x000fe400078e00ff */
[----:B------:R-:W-:-:S07]  /*6ec0*/  IMAD.MOV.U32 R13, RZ, RZ, RZ ;  /* 0x000000ffff0d7224 */ /* 0x000fce00078e00ff */
.L_x_5666:
[----:B--2---:R-:W-:-:S04]  /*6ed0*/  LEA R30, P1, R21, R2, 0x3 ;  /* 0x00000002151e7211 */ /* 0x004fc800078218ff */
[----:B------:R-:W-:-:S05]  /*6ee0*/  LEA.HI.X R31, R21, R3, R13, 0x3, P1 ;  /* 0x00000003151f7211 */ /* 0x000fca00008f1c0d */
[----:B------:R-:W2:Y:S04]  /*6ef0*/  LD.E.64 R22, desc[UR8][R30.64] ;  /* 0x000000081e167980 */ /* 0x000ea8000c101b00 */
[----:B-1----:R1:W3:Y:S01]  /*6f00*/  LD.E.64 R24, desc[UR8][R30.64+0x8] ;  /* 0x000008081e187980 */ /* 0x0022e2000c101b00 */
        /* <DEDUP_REMOVED lines=98> */
.L_x_5665:
        /* <DEDUP_REMOVED lines=51> */
.L_x_5664:
[----:B------:R-:W-:-:S04]  /*7860*/  ISETP.NE.U32.AND P1, PT, R28, R29, PT ;  /* 0x0000001d1c00720c */ /* 0x000fc80003f25070 */
[----:B------:R-:W-:-:S13]  /*7870*/  ISETP.NE.AND.EX P1, PT, R27, R32, PT, P1 ;  /* 0x000000201b00720c */ /* 0x000fda0003f25310 */
[----:B------:R-:W-:Y:S05]  /*7880*/  @!P1 BRA `(.L_x_5667) ;  /* 0x0000001400649947 */ /* 0x000fea0003800000 */
[----:B------:R-:W-:Y:S01]  /*7890*/  MOV R28, 0x84222325 ;  /* 0x84222325001c7802 */ /* 0x000fe20000000f00 */
[----:B------:R-:W-:Y:S01]  /*78a0*/  IMAD.MOV.U32 R27, RZ, RZ, -0x340d631c ;  /* 0xcbf29ce4ff1b7424 */ /* 0x000fe200078e00ff */
[----:B------:R-:W-:Y:S06]  /*78b0*/  @!P0 BRA `(.L_x_5668) ;  /* 0x00000008009c8947 */ /* 0x000fec0003800000 */
[C---:B------:R-:W-:Y:S01]  /*78c0*/  ISETP.NE.U32.AND P1, PT, R16.reuse, 0x1, PT ;  /* 0x000000011000780c */ /* 0x040fe20003f25070 */
[----:B------:R-:W-:Y:S01]  /*78d0*/  HFMA2 R27, -RZ, RZ, -15.890625, -0.0047760009765625 ;  /* 0xcbf29ce4ff1b7431 */ /* 0x000fe200000001ff */
[----:B------:R-:W-:Y:S01]  /*78e0*/  LOP3.LUT R13, R16, 0x1, RZ, 0xc0, !PT ;  /* 0x00000001100d7812 */ /* 0x000fe200078ec0ff */
[----:B------:R-:W-:Y:S01]  /*78f0*/  IMAD.MOV.U32 R28, RZ, RZ, -0x7bdddcdb ;  /* 0x84222325ff1c7424 */ /* 0x000fe200078e00ff */
[----:B------:R-:W-:Y:S01]  /*7900*/  ISETP.NE.AND.EX P1, PT, R17, RZ, PT, P1 ;  /* 0x000000ff1100720c */ /* 0x000fe20003f25310 */
[----:B------:R-:W-:Y:S01]  /*7910*/  IMAD.MOV.U32 R15, RZ, RZ, RZ ;  /* 0x000000ffff0f7224 */ /* 0x000fe200078e00ff */
        /* <DEDUP_REMOVED lines=8> */
[----:B------:R-:W-:Y:S01]  /*79a0*/  IMAD.MOV.U32 R21, RZ, RZ, RZ ;  /* 0x000000ffff157224 */ /* 0x000fe200078e00ff */
[----:B------:R-:W-:-:S07]  /*79b0*/  MOV R13, RZ ;  /* 0x000000ff000d7202 */ /* 0x000fce0000000f00 */
.L_x_5670:
        /* <DEDUP_REMOVED lines=101> */
.L_x_5669:
        /* <DEDUP_REMOVED lines=50> */
.L_x_5668:
[----:B------:R-:W-:Y:S01]  /*8330*/  IMAD.MOV.U32 R21, RZ, RZ, -0x7bdddcdb ;  /* 0x84222325ff157424 */ /* 0x000fe200078e00ff */
[----:B------:R-:W-:Y:S01]  /*8340*/  MOV R26, 0xcbf29ce4 ;  /* 0xcbf29ce4001a7802 */ /* 0x000fe20000000f00 */
[----:B------:R-:W-:Y:S06]  /*8350*/  @!P0 BRA `(.L_x_5671) ;  /* 0x0000000800a08947 */ /* 0x000fec0003800000 */
[C---:B------:R-:W-:Y:S01]  /*8360*/  ISETP.NE.U32.AND P0, PT, R16.reuse, 0x1, PT ;  /* 0x000000011000780c */ /* 0x040fe20003f05070 */
[----:B------:R-:W-:Y:S01]  /*8370*/  IMAD.MOV.U32 R21, RZ, RZ, -0x7bdddcdb ;  /* 0x84222325ff157424 */ /* 0x000fe200078e00ff */
[----:B------:R-:W-:Y:S01]  /*8380*/  LOP3.LUT R13, R16, 0x1, RZ, 0xc0, !PT ;  /* 0x00000001100d7812 */ /* 0x000fe200078ec0ff */
[----:B------:R-:W-:Y:S01]  /*8390*/  IMAD.MOV.U32 R26, RZ, RZ, -0x340d631c ;  /* 0xcbf29ce4ff1a7424 */ /* 0x000fe200078e00ff */
[----:B------:R-:W-:Y:S01]  /*83a0*/  ISETP.NE.AND.EX P0, PT, R17, RZ, PT, P0 ;  /* 0x000000ff1100720c */ /* 0x000fe20003f05300 */
[----:B------:R-:W-:Y:S01]  /*83b0*/  IMAD.MOV.U32 R15, RZ, RZ, RZ ;  /* 0x000000ffff0f7224 */ /* 0x000fe200078e00ff */
[----:B------:R-:W-:Y:S01]  /*83c0*/  ISETP.NE.U32.AND P1, PT, R13, 0x1, PT ;  /* 0x000000010d00780c */ /* 0x000fe20003f25070 */
[----:B------:R-:W-:-:S03]  /*83d0*/  HFMA2 R13, -RZ, RZ, 0, 0 ;  /* 0x00000000ff0d7431 */ /* 0x000fc600000001ff */
[----:B------:R-:W-:-:S07]  /*83e0*/  ISETP.NE.U32.AND.EX P1, PT, RZ, RZ, PT, P1 ;  /* 0x000000ffff00720c */ /* 0x000fce0003f25110 */
[----:B------:R-:W-:Y:S06]  /*83f0*/  @!P0 BRA `(.L_x_5672) ;  /* 0x0000000400ac8947 */ /* 0x000fec0003800000 */
[----:B------:R-:W0:Y:S01]  /*8400*/  LDC R15, c[0x0][0x3c4] ;  /* 0x0000f100ff0f7b82 */ /* 0x000e220000000800 */
[----:B------:R-:W-:Y:S01]  /*8410*/  LOP3.LUT R13, R16, 0xfffffffe, RZ, 0xc0, !PT ;  /* 0xfffffffe100d7812 */ /* 0x000fe200078ec0ff */
[----:B------:R-:W-:Y:S01]  /*8420*/  IMAD.MOV.U32 R21, RZ, RZ, -0x7bdddcdb ;  /* 0x84222325ff157424 */ /* 0x000fe200078e00ff */
[----:B------:R-:W-:Y:S02]  /*8430*/  MOV R26, 0xcbf29ce4 ;  /* 0xcbf29ce4001a7802 */ /* 0x000fe40000000f00 */
[----:B------:R-:W-:-:S07]  /*8440*/  CS2R R18, SRZ ;  /* 0x0000000000127805 */ /* 0x000fce000001ff00 */
.L_x_5673:
        /* <DEDUP_REMOVED lines=19> */
[----:B-1----:R-:W-:Y:S01]  /*8580*/  IMAD.IADD R24, R31, 0x1, R29 ;  /* 0x000000011f187824 */ /* 0x002fe200078e021d */
        /* <DEDUP_REMOVED lines=82> */
.L_x_5672:
        /* <DEDUP_REMOVED lines=51> */
.L_x_5671:
[----:B------:R-:W-:-:S04]  /*8de0*/  ISETP.GE.U32.AND P0, PT, R28, R21, PT ;  /* 0x000000151c00720c */ /* 0x000fc80003f06070 */
[----:B------:R-:W-:-:S13]  /*8df0*/  ISETP.GE.U32.AND.EX P0, PT, R27, R26, PT, P0 ;  /* 0x0000001a1b00720c */ /* 0x000fda0003f06100 */
[----:B------:R-:W-:Y:S05]  /*8e00*/  @P0 BRA `(.L_x_5660) ;  /* 0x0000000000780947 */ /* 0x000fea0003800000 */
[----:B------:R-:W-:Y:S05]  /*8e10*/  BRA `(.L_x_5674) ;  /* 0x00000000006c7947 */ /* 0x000fea0003800000 */
.L_x_5667:
[----:B------:R-:W0:Y:S02]  /*8e20*/  LDC R13, c[0x0][0x3c8] ;  /* 0x0000f200ff0d7b82 */ /* 0x000e240000000800 */
[----:B0-----:R-:W-:-:S13]  /*8e30*/  ISETP.NE.AND P0, PT, R13, RZ, PT ;  /* 0x000000ff0d00720c */ /* 0x001fda0003f05270 */
[----:B------:R-:W-:Y:S05]  /*8e40*/  @!P0 BRA `(.L_x_5660) ;  /* 0x0000000000688947 */ /* 0x000fea0003800000 */
[----:B------:R-:W-:Y:S01]  /*8e50*/  SHF.R.S32.HI R21, RZ, 0x1f, R13 ;  /* 0x0000001fff157819 */ /* 0x000fe2000001140d */
[----:B------:R-:W-:Y:S02]  /*8e60*/  IMAD.MOV.U32 R15, RZ, RZ, RZ ;  /* 0x000000ffff0f7224 */ /* 0x000fe400078e00ff */
[----:B------:R-:W-:-:S07]  /*8e70*/  IMAD.MOV.U32 R24, RZ, RZ, RZ ;  /* 0x000000ffff187224 */ /* 0x000fce00078e00ff */
.L_x_5675:
[C---:B------:R-:W-:Y:S02]  /*8e80*/  SHF.L.U32 R23, R15.reuse, 0x3, RZ ;  /* 0x000000030f177819 */ /* 0x040fe400000006ff */
[----:B------:R-:W-:Y:S02]  /*8e90*/  SHF.L.U64.HI R13, R15, 0x3, R24 ;  /* 0x000000030f0d7819 */ /* 0x000fe40000010218 */
[-C--:B------:R-:W-:Y:S02]  /*8ea0*/  IADD3 R16, P0, PT, R18, R23.reuse, RZ ;  /* 0x0000001712107210 */ /* 0x080fe40007f1e0ff */
[----:B--2---:R-:W-:-:S03]  /*8eb0*/  IADD3 R22, P1, PT, R2, R23, RZ ;  /* 0x0000001702167210 */ /* 0x004fc60007f3e0ff */
[--C-:B------:R-:W-:Y:S02]  /*8ec0*/  IMAD.X R17, R19, 0x1, R13.reuse, P0 ;  /* 0x0000000113117824 */ /* 0x100fe400000e060d */
[----:B------:R-:W-:-:S04]  /*8ed0*/  IMAD.X R23, R3, 0x1, R13, P1 ;  /* 0x0000000103177824 */ /* 0x000fc800008e060d */
        /* <DEDUP_REMOVED lines=9> */
[----:B------:R-:W-:-:S04]  /*8f70*/  IADD3 R15, P0, PT, R15, 0x1, RZ ;  /* 0x000000010f0f7810 */ /* 0x000fc80007f1e0ff */
[----:B------:R-:W-:Y:S02]  /*8f80*/  IADD3.X R24, PT, PT, RZ, R24, RZ, P0, !PT ;  /* 0x00000018ff187210 */ /* 0x000fe400007fe4ff */
[----:B0-----:R-:W-:-:S04]  /*8f90*/  ISETP.GE.U32.AND P0, PT, R15, UR4, PT ;  /* 0x000000040f007c0c */ /* 0x001fc8000bf06070 */
[----:B------:R-:W-:-:S13]  /*8fa0*/  ISETP.GE.U32.AND.EX P0, PT, R24, R21, PT, P0 ;  /* 0x000000151800720c */ /* 0x000fda0003f06100 */
[----:B------:R-:W-:Y:S05]  /*8fb0*/  @!P0 BRA `(.L_x_5675) ;  /* 0xfffffffc00b08947 */ /* 0x000fea000383ffff */
[----:B------:R-:W-:Y:S05]  /*8fc0*/  BRA `(.L_x_5660) ;  /* 0x0000000000087947 */ /* 0x000fea0003800000 */
.L_x_5674:
[----:B------:R-:W-:Y:S02]  /*8fd0*/  VIADD R11, R20, 0x1 ;  /* 0x00000001140b7836 */ /* 0x000fe40000000000 */
[----:B------:R-:W-:-:S07]  /*8fe0*/  IMAD.MOV.U32 R20, RZ, RZ, R14 ;  /* 0x000000ffff147224 */ /* 0x000fce00078e000e */
.L_x_5660:
[----:B------:R-:W-:Y:S05]  /*8ff0*/  BSYNC.RECONVERGENT B1 ;  /* 0x0000000000017941 */ /* 0x000fea0003800200 */
.L_x_5659:
[-C--:B------:R-:W-:Y:S01]  /*9000*/  ISETP.GE.AND P0, PT, R11, R20.reuse, PT ;  /* 0x000000140b00720c */ /* 0x080fe20003f06270 */
[----:B------:R-:W-:Y:S01]  /*9010*/  BSSY.RECONVERGENT B1, `(.L_x_5676) ;  /* 0x00002da000017945 */ /* 0x000fe20003800200 */
[----:B------:R-:W-:-:S11]  /*9020*/  MOV R18, R20 ;  /* 0x0000001400127202 */ /* 0x000fd60000000f00 */
[----:B------:R-:W-:Y:S05]  /*9030*/  @P0 BRA `(.L_x_5677) ;  /* 0x0000002c005c0947 */ /* 0x000fea0003800000 */
[----:B------:R-:W-:Y:S01]  /*9040*/  IMAD R18, R20, 0x1f, R11 ;  /* 0x0000001f14127824 */ /* 0x000fe200078e020b */
[----:B------:R-:W0:Y:S01]  /*9050*/  LDC.64 R14, c[0x0][0x3c0] ;  /* 0x0000f000ff0e7b82 */ /* 0x000e220000000a00 */
[----:B------:R-:W-:Y:S02]  /*9060*/  HFMA2 R27, -RZ, RZ, -15.890625, -0.0047760009765625 ;  /* 0xcbf29ce4ff1b7431 */ /* 0x000fe400000001ff */
        /* <DEDUP_REMOVED lines=10> */
[----:B------:R-:W-:Y:S01]  /*9110*/  IMAD.MOV.U32 R27, RZ, RZ, -0x340d631c ;  /* 0xcbf29ce4ff1b7424 */ /* 0x000fe200078e00ff */
[----:B------:R-:W-:Y:S01]  /*9120*/  ISETP.NE.AND.EX P1, PT, R15, RZ, PT, P1 ;  /* 0x000000ff0f00720c */ /* 0x000fe20003f25310 */
[----:B------:R-:W-:Y:S01]  /*9130*/  IMAD.MOV.U32 R26, RZ, RZ, RZ ;  /* 0x000000ffff1a7224 */ /* 0x000fe200078e00ff */
[----:B------:R-:W-:Y:S02]  /*9140*/  ISETP.NE.U32.AND P2, PT, R13, 0x1, PT ;  /* 0x000000010d00780c */ /* 0x000fe40003f45070 */
[----:B------:R-:W-:Y:S02]  /*9150*/  MOV R19, RZ ;  /* 0x000000ff00137202 */ /* 0x000fe40000000f00 */
[----:B------:R-:W-:-:S07]  /*9160*/  ISETP.NE.U32.AND.EX P2, PT, RZ, RZ, PT, P2 ;  /* 0x000000ffff00720c */ /* 0x000fce0003f45120 */
[----:B------:R-:W-:Y:S06]  /*9170*/  @!P1 BRA `(.L_x_5679) ;  /* 0x0000000400ac9947 */ /* 0x000fec0003800000 */
[----:B------:R-:W0:Y:S01]  /*9180*/  LDC R26, c[0x0][0x3c4] ;  /* 0x0000f100ff1a7b82 */ /* 0x000e220000000800 */
[----:B------:R-:W-:Y:S01]  /*9190*/  HFMA2 R27, -RZ, RZ, -15.890625, -0.0047760009765625 ;  /* 0xcbf29ce4ff1b7431 */ /* 0x000fe200000001ff */
[----:B------:R-:W-:Y:S01]  /*91a0*/  LOP3.LUT R19, R14, 0xfffffffe, RZ, 0xc0, !PT ;  /* 0xfffffffe0e137812 */ /* 0x000fe200078ec0ff */
[----:B------:R-:W-:Y:S02]  /*91b0*/  IMAD.MOV.U32 R28, RZ, RZ, -0x7bdddcdb ;  /* 0x84222325ff1c7424 */ /* 0x000fe400078e00ff */
[----:B------:R-:W-:Y:S02]  /*91c0*/  IMAD.MOV.U32 R21, RZ, RZ, RZ ;  /* 0x000000ffff157224 */ /* 0x000fe400078e00ff */
[----:B------:R-:W-:-:S07]  /*91d0*/  IMAD.MOV.U32 R13, RZ, RZ, RZ ;  /* 0x000000ffff0d7224 */ /* 0x000fce00078e00ff */
.L_x_5680:
[----:B------:R-:W-:-:S04]  /*91e0*/  LEA R30, P1, R21, R16, 0x3 ;  /* 0x00000010151e7211 */ /* 0x000fc800078218ff */
[----:B------:R-:W-:-:S05]  /*91f0*/  LEA.HI.X R31, R21, R17, R13, 0x3, P1 ;  /* 0x00000011151f7211 */ /* 0x000fca00008f1c0d */
[----:B------:R-:W3:Y:S04]  /*9200*/  LD.E.64 R22, desc[UR8][R30.64] ;  /* 0x000000081e167980 */ /* 0x000ee8000c101b00 */
[----:B-1----:R1:W4:Y:S01]  /*9210*/  LD.E.64 R24, desc[UR8][R30.64+0x8] ;  /* 0x000008081e187980 */ /* 0x002322000c101b00 */
        /* <DEDUP_REMOVED lines=97> */
.L_x_5679:
[----:B------:R-:W-:Y:S05]  /*9830*/  @P2 BRA `(.L_x_5678) ;  /* 0x0000000000c42947 */ /* 0x000fea0003800000 */
[----:B------:R-:W-:-:S04]  /*9840*/  LEA R22, P1, R19, R16, 0x3 ;  /* 0x0000001013167211 */ /* 0x000fc800078218ff */
[----:B------:R-:W-:-:S06]  /*9850*/  LEA.HI.X R23, R19, R17, R26, 0x3, P1 ;  /* 0x0000001113177211 */ /* 0x000fcc00008f1c1a */
[----:B------:R-:W3:Y:S01]  /*9860*/  LD.E.64 R22, desc[UR8][R22.64] ;  /* 0x0000000816167980 */ /* 0x000ee2000c101b00 */
[----:B------:R-:W-:Y:S01]  /*9870*/  IMAD R27, R27, 0x1b3, RZ ;  /* 0x000001b31b1b7824 */ /* 0x000fe200078e02ff */
[----:B---3--:R-:W-:Y:S02]  /*9880*/  LOP3.LUT R28, R28, 0xff, R22, 0x78, !PT ;  /* 0x000000ff1c1c7812 */ /* 0x008fe400078e7816 */
[----:B------:R-:W-:Y:S02]  /*9890*/  SHF.R.U64 R13, R22, 0x8, R23 ;  /* 0x00000008160d7819 */ /* 0x000fe40000001217 */
[C---:B------:R-:W-:Y:S01]  /*98a0*/  LEA R19, R28.reuse, R27, 0x8 ;  /* 0x0000001b1c137211 */ /* 0x040fe200078e40ff */
[----:B-1----:R-:W-:-:S04]  /*98b0*/  IMAD.WIDE.U32 R24, R28, 0x1b3, RZ ;  /* 0x000001b31c187825 */ /* 0x002fc800078e00ff */
        /* <DEDUP_REMOVED lines=41> */
.L_x_5678:
[----:B------:R-:W-:Y:S02]  /*9b50*/  IMAD.MOV.U32 R29, RZ, RZ, -0x7bdddcdb ;  /* 0x84222325ff1d7424 */ /* 0x000fe400078e00ff */
[----:B------:R-:W-:Y:S01]  /*9b60*/  IMAD.MOV.U32 R32, RZ, RZ, -0x340d631c ;  /* 0xcbf29ce4ff207424 */ /* 0x000fe200078e00ff */
[----:B------:R-:W-:Y:S06]  /*9b70*/  @!P0 BRA `(.L_x_5681) ;  /* 0x0000000800a48947 */ /* 0x000fec0003800000 */
[C---:B------:R-:W-:Y:S01]  /*9b80*/  ISETP.NE.U32.AND P1, PT, R14.reuse, 0x1, PT ;  /* 0x000000010e00780c */ /* 0x040fe20003f25070 */
[----:B------:R-:W-:Y:S01]  /*9b90*/  HFMA2 R26, -RZ, RZ, 0, 0 ;  /* 0x00000000ff1a7431 */ /* 0x000fe200000001ff */
[----:B------:R-:W-:Y:S01]  /*9ba0*/  LOP3.LUT R13, R14, 0x1, RZ, 0xc0, !PT ;  /* 0x000000010e0d7812 */ /* 0x000fe200078ec0ff */
[----:B------:R-:W-:Y:S01]  /*9bb0*/  IMAD.MOV.U32 R32, RZ, RZ, -0x340d631c ;  /* 0xcbf29ce4ff207424 */ /* 0x000fe200078e00ff */
[----:B------:R-:W-:Y:S01]  /*9bc0*/  ISETP.NE.AND.EX P1, PT, R15, RZ, PT, P1 ;  /* 0x000000ff0f00720c */ /* 0x000fe20003f25310 */
[----:B------:R-:W-:Y:S01]  /*9bd0*/  IMAD.MOV.U32 R19, RZ, RZ, RZ ;  /* 0x000000ffff137224 */ /* 0x000fe200078e00ff */
[----:B------:R-:W-:Y:S02]  /*9be0*/  ISETP.NE.U32.AND P2, PT, R13, 0x1, PT ;  /* 0x000000010d00780c */ /* 0x000fe40003f45070 */
[----:B------:R-:W-:Y:S02]  /*9bf0*/  MOV R29, 0x84222325 ;  /* 0x84222325001d7802 */ /* 0x000fe40000000f00 */
[----:B------:R-:W-:-:S07]  /*9c00*/  ISETP.NE.U32.AND.EX P2, PT, RZ, RZ, PT, P2 ;  /* 0x000000ffff00720c */ /* 0x000fce0003f45120 */
[----:B------:R-:W-:Y:S06]  /*9c10*/  @!P1 BRA `(.L_x_5682) ;  /* 0x0000000400b09947 */ /* 0x000fec0003800000 */
[----:B------:R-:W0:Y:S01]  /*9c20*/  LDC R26, c[0x0][0x3c4] ;  /* 0x0000f100ff1a7b82 */ /* 0x000e220000000800 */
[----:B------:R-:W-:Y:S01]  /*9c30*/  LOP3.LUT R19, R14, 0xfffffffe, RZ, 0xc0, !PT ;  /* 0xfffffffe0e137812 */ /* 0x000fe200078ec0ff */
[----:B------:R-:W-:Y:S01]  /*9c40*/  IMAD.MOV.U32 R29, RZ, RZ, -0x7bdddcdb ;  /* 0x84222325ff1d7424 */ /* 0x000fe200078e00ff */
[----:B------:R-:W-:Y:S01]  /*9c50*/  MOV R21, RZ ;  /* 0x000000ff00157202 */ /* 0x000fe20000000f00 */
[----:B------:R-:W-:Y:S02]  /*9c60*/  IMAD.MOV.U32 R32, RZ, RZ, -0x340d631c ;  /* 0xcbf29ce4ff207424 */ /* 0x000fe400078e00ff */
[----:B------:R-:W-:-:S07]  /*9c70*/  IMAD.MOV.U32 R13, RZ, RZ, RZ ;  /* 0x000000ffff0d7224 */ /* 0x000fce00078e00ff */
.L_x_5683:
[----:B--2---:R-:W-:-:S04]  /*9c80*/  LEA R30, P1, R21, R2, 0x3 ;  /* 0x00000002151e7211 */ /* 0x004fc800078218ff */
[----:B------:R-:W-:-:S05]  /*9c90*/  LEA.HI.X R31, R21, R3, R13, 0x3, P1 ;  /* 0x00000003151f7211 */ /* 0x000fca00008f1c0d */
[----:B------:R-:W2:Y:S04]  /*9ca0*/  LD.E.64 R22, desc[UR8][R30.64] ;  /* 0x000000081e167980 */ /* 0x000ea8000c101b00 */
[----:B-1----:R1:W3:Y:S01]  /*9cb0*/  LD.E.64 R24, desc[UR8][R30.64+0x8] ;  /* 0x000008081e187980 */ /* 0x0022e2000c101b00 */
        /* <DEDUP_REMOVED lines=98> */
.L_x_5682:
[----:B------:R-:W-:Y:S05]  /*a2e0*/  @P2 BRA `(.L_x_5681) ;  /* 0x0000000000c82947 */ /* 0x000fea0003800000 */
[----:B--2---:R-:W-:-:S04]  /*a2f0*/  LEA R22, P1, R19, R2, 0x3 ;  /* 0x0000000213167211 */ /* 0x004fc800078218ff */
        /* <DEDUP_REMOVED lines=49> */
.L_x_5681:
[----:B------:R-:W-:-:S04]  /*a610*/  ISETP.NE.U32.AND P1, PT, R28, R29, PT ;  /* 0x0000001d1c00720c */ /* 0x000fc80003f25070 */
[----:B------:R-:W-:-:S13]  /*a620*/  ISETP.NE.AND.EX P1, PT, R27, R32, PT, P1 ;  /* 0x000000201b00720c */ /* 0x000fda0003f25310 */
[----:B------:R-:W-:Y:S05]  /*a630*/  @!P1 BRA `(.L_x_5684) ;  /* 0x0000001400689947 */ /* 0x000fea0003800000 */
[----:B------:R-:W-:Y:S02]  /*a640*/  HFMA2 R27, -RZ, RZ, -15.890625, -0.0047760009765625 ;  /* 0xcbf29ce4ff1b7431 */ /* 0x000fe400000001ff */
[----:B------:R-:W-:Y:S01]  /*a650*/  IMAD.MOV.U32 R28, RZ, RZ, -0x7bdddcdb ;  /* 0x84222325ff1c7424 */ /* 0x000fe200078e00ff */
[----:B------:R-:W-:Y:S06]  /*a660*/  @!P0 BRA `(.L_x_5685) ;  /* 0x00000008009c8947 */ /* 0x000fec0003800000 */
        /* <DEDUP_REMOVED lines=16> */
.L_x_5687:
        /* <DEDUP_REMOVED lines=101> */
.L_x_5686:
        /* <DEDUP_REMOVED lines=50> */
.L_x_5685:
[----:B------:R-:W-:Y:S02]  /*b0e0*/  IMAD.MOV.U32 R21, RZ, RZ, -0x7bdddcdb ;  /* 0x84222325ff157424 */ /* 0x000fe400078e00ff */
[----:B------:R-:W-:Y:S01]  /*b0f0*/  IMAD.MOV.U32 R26, RZ, RZ, -0x340d631c ;  /* 0xcbf29ce4ff1a7424 */ /* 0x000fe200078e00ff */
[----:B------:R-:W-:Y:S06]  /*b100*/  @!P0 BRA `(.L_x_5688) ;  /* 0x0000000800a48947 */ /* 0x000fec0003800000 */
[C---:B------:R-:W-:Y:S01]  /*b110*/  ISETP.NE.U32.AND P0, PT, R14.reuse, 0x1, PT ;  /* 0x000000010e00780c */ /* 0x040fe20003f05070 */
[----:B------:R-:W-:Y:S01]  /*b120*/  HFMA2 R16, -RZ, RZ, 0, 0 ;  /* 0x00000000ff107431 */ /* 0x000fe200000001ff */
[----:B------:R-:W-:Y:S01]  /*b130*/  LOP3.LUT R13, R14, 0x1, RZ, 0xc0, !PT ;  /* 0x000000010e0d7812 */ /* 0x000fe200078ec0ff */
[----:B------:R-:W-:Y:S01]  /*b140*/  IMAD.MOV.U32 R26, RZ, RZ, -0x340d631c ;  /* 0xcbf29ce4ff1a7424 */ /* 0x000fe200078e00ff */
[----:B------:R-:W-:Y:S02]  /*b150*/  ISETP.NE.AND.EX P0, PT, R15, RZ, PT, P0 ;  /* 0x000000ff0f00720c */ /* 0x000fe40003f05300 */
[----:B------:R-:W-:Y:S01]  /*b160*/  ISETP.NE.U32.AND P1, PT, R13, 0x1, PT ;  /* 0x000000010d00780c */ /* 0x000fe20003f25070 */
[----:B------:R-:W-:Y:S01]  /*b170*/  IMAD.MOV.U32 R13, RZ, RZ, RZ ;  /* 0x000000ffff0d7224 */ /* 0x000fe200078e00ff */
        /* <DEDUP_REMOVED lines=9> */
.L_x_5690:
        /* <DEDUP_REMOVED lines=102> */
.L_x_5689:
        /* <DEDUP_REMOVED lines=51> */
.L_x_5688:
[----:B------:R-:W-:-:S04]  /*bba0*/  ISETP.GE.U32.AND P0, PT, R28, R21, PT ;  /* 0x000000151c00720c */ /* 0x000fc80003f06070 */
[----:B------:R-:W-:-:S13]  /*bbb0*/  ISETP.GE.U32.AND.EX P0, PT, R27, R26, PT, P0 ;  /* 0x0000001a1b00720c */ /* 0x000fda0003f06100 */
[----:B------:R-:W-:Y:S05]  /*bbc0*/  @P0 BRA `(.L_x_5677) ;  /* 0x0000000000780947 */ /* 0x000fea0003800000 */
[----:B------:R-:W-:Y:S05]  /*bbd0*/  BRA `(.L_x_5691) ;  /* 0x00000000006c7947 */ /* 0x000fea0003800000 */
.L_x_5684:
[----:B------:R-:W0:Y:S02]  /*bbe0*/  LDC R13, c[0x0][0x3c8] ;  /* 0x0000f200ff0d7b82 */ /* 0x000e240000000800 */
[----:B0-----:R-:W-:-:S13]  /*bbf0*/  ISETP.NE.AND P0, PT, R13, RZ, PT ;  /* 0x000000ff0d00720c */ /* 0x001fda0003f05270 */
[----:B------:R-:W-:Y:S05]  /*bc00*/  @!P0 BRA `(.L_x_5677) ;  /* 0x0000000000688947 */ /* 0x000fea0003800000 */
[----:B------:R-:W-:Y:S01]  /*bc10*/  HFMA2 R24, -RZ, RZ, 0, 0 ;  /* 0x00000000ff187431 */ /* 0x000fe200000001ff */
[----:B------:R-:W-:Y:S01]  /*bc20*/  SHF.R.S32.HI R21, RZ, 0x1f, R13 ;  /* 0x0000001fff157819 */ /* 0x000fe2000001140d */
[----:B------:R-:W-:-:S07]  /*bc30*/  IMAD.MOV.U32 R19, RZ, RZ, RZ ;  /* 0x000000ffff137224 */ /* 0x000fce00078e00ff */
.L_x_5692:
        /* <DEDUP_REMOVED lines=21> */
.L_x_5691:
[----:B------:R-:W-:Y:S01]  /*bd90*/  VIADD R11, R18, 0x1 ;  /* 0x00000001120b7836 */ /* 0x000fe20000000000 */
[----:B------:R-:W-:-:S07]  /*bda0*/  MOV R18, R20 ;  /* 0x0000001400127202 */ /* 0x000fce0000000f00 */
.L_x_5677:
[----:B------:R-:W-:Y:S05]  /*bdb0*/  BSYNC.RECONVERGENT B1 ;  /* 0x0000000000017941 */ /* 0x000fea0003800200 */
.L_x_5676:
        /* <DEDUP_REMOVED lines=30> */
.L_x_5697:
        /* <DEDUP_REMOVED lines=101> */
.L_x_5696:
        /* <DEDUP_REMOVED lines=50> */
.L_x_5695:
        /* <DEDUP_REMOVED lines=19> */
.L_x_5700:
        /* <DEDUP_REMOVED lines=102> */
.L_x_5699:
        /* <DEDUP_REMOVED lines=51> */
.L_x_5698:
        /* <DEDUP_REMOVED lines=22> */
.L_x_5704:
        /* <DEDUP_REMOVED lines=101> */
.L_x_5703:
        /* <DEDUP_REMOVED lines=50> */
.L_x_5702:
        /* <DEDUP_REMOVED lines=19> */
.L_x_5707:
[----:B--2---:R-:W-:-:S04]  /*dfd0*/  LEA R24, P0, R19, R2, 0x3 ;  /* 0x0000000213187211 */ /* 0x004fc800078018ff */
[----:B-1----:R-:W-:-:S05]  /*dfe0*/  LEA.HI.X R25, R19, R3, R17, 0x3, P0 ;  /* 0x0000000313197211 */ /* 0x002fca00000f1c11 */
        /* <DEDUP_REMOVED lines=100> */
.L_x_5706:
        /* <DEDUP_REMOVED lines=51> */
.L_x_5705:
[----:B------:R-:W-:-:S04]  /*e960*/  ISETP.GE.U32.AND P0, PT, R28, R21, PT ;  /* 0x000000151c00720c */ /* 0x000fc80003f06070 */
[----:B------:R-:W-:-:S13]  /*e970*/  ISETP.GE.U32.AND.EX P0, PT, R27, R26, PT, P0 ;  /* 0x0000001a1b00720c */ /* 0x000fda0003f06100 */
[----:B------:R-:W-:Y:S05]  /*e980*/  @P0 BRA `(.L_x_5694) ;  /* 0x0000000000780947 */ /* 0x000fea0003800000 */
[----:B------:R-:W-:Y:S05]  /*e990*/  BRA `(.L_x_5708) ;  /* 0x00000000006c7947 */ /* 0x000fea0003800000 */
.L_x_5701:
[----:B------:R-:W0:Y:S02]  /*e9a0*/  LDC R13, c[0x0][0x3c8] ;  /* 0x0000f200ff0d7b82 */ /* 0x000e240000000800 */
[----:B0-----:R-:W-:-:S13]  /*e9b0*/  ISETP.NE.AND P0, PT, R13, RZ, PT ;  /* 0x000000ff0d00720c */ /* 0x001fda0003f05270 */
[----:B------:R-:W-:Y:S05]  /*e9c0*/  @!P0 BRA `(.L_x_5694) ;  /* 0x0000000000688947 */ /* 0x000fea0003800000 */
[----:B------:R-:W-:Y:S01]  /*e9d0*/  SHF.R.S32.HI R21, RZ, 0x1f, R13 ;  /* 0x0000001fff157819 */ /* 0x000fe2000001140d */
[----:B------:R-:W-:Y:S01]  /*e9e0*/  IMAD.MOV.U32 R24, RZ, RZ, RZ ;  /* 0x000000ffff187224 */ /* 0x000fe200078e00ff */
[----:B------:R-:W-:-:S07]  /*e9f0*/  MOV R19, RZ ;  /* 0x000000ff00137202 */ /* 0x000fce0000000f00 */
.L_x_5709:
[C---:B------:R-:W-:Y:S01]  /*ea00*/  IMAD.SHL.U32 R23, R19.reuse, 0x8, RZ ;  /* 0x0000000813177824 */ /* 0x040fe200078e00ff */
[----:B------:R-:W-:-:S04]  /*ea10*/  SHF.L.U64.HI R13, R19, 0x3, R24 ;  /* 0x00000003130d7819 */ /* 0x000fc80000010218 */
[-C--:B--2---:R-:W-:Y:S02]  /*ea20*/  IADD3 R22, P1, PT, R2, R23.reuse, RZ ;  /* 0x0000001702167210 */ /* 0x084fe40007f3e0ff */
        /* <DEDUP_REMOVED lines=18> */
.L_x_5708:
[----:B------:R-:W-:Y:S01]  /*eb50*/  IADD3 R11, PT, PT, R20, 0x1, RZ ;  /* 0x00000001140b7810 */ /* 0x000fe20007ffe0ff */
[----:B------:R-:W-:-:S07]  /*eb60*/  IMAD.MOV.U32 R20, RZ, RZ, R18 ;  /* 0x000000ffff147224 */ /* 0x000fce00078e0012 */
.L_x_5694:
[----:B------:R-:W-:Y:S05]  /*eb70*/  BSYNC.RECONVERGENT B1 ;  /* 0x0000000000017941 */ /* 0x000fea0003800200 */
.L_x_5693:
[----:B------:R-:W-:Y:S01]  /*eb80*/  ISETP.GE.AND P0, PT, R11, R20, PT ;  /* 0x000000140b00720c */ /* 0x000fe20003f06270 */
[----:B------:R-:W-:-:S12]  /*eb90*/  BSSY.RECONVERGENT B1, `(.L_x_5710) ;  /* 0x00002e1000017945 */ /* 0x000fd80003800200 */
[----:B------:R-:W-:Y:S05]  /*eba0*/  @P0 BRA `(.L_x_5711) ;  /* 0x0000002c007c0947 */ /* 0x000fea0003800000 */
[----:B------:R-:W0:Y:S02]  /*ebb0*/  LDC.64 R14, c[0x0][0x3c0] ;  /* 0x0000f000ff0e7b82 */ /* 0x000e240000000a00 */
[C---:B0-----:R-:W-:Y:S02]  /*ebc0*/  IADD3 R30, P0, PT, R14.reuse, -0x1, RZ ;  /* 0xffffffff0e1e7810 */ /* 0x041fe40007f1e0ff */
[----:B------:R-:W-:Y:S02]  /*ebd0*/  LOP3.LUT R13, R14, 0xfffffffe, RZ, 0xc0, !PT ;  /* 0xfffffffe0e0d7812 */ /* 0x000fe400078ec0ff */
[----:B------:R-:W-:-:S09]  /*ebe0*/  IADD3.X R18, PT, PT, R15, -0x1, RZ, P0, !PT ;  /* 0xffffffff0f127810 */ /* 0x000fd200007fe4ff */
.L_x_5729:
[----:B------:R-:W-:Y:S01]  /*ebf0*/  IMAD.IADD R14, R11, 0x1, R20 ;  /* 0x000000010b0e7824 */ /* 0x000fe200078e0214 */
[----:B------:R-:W-:Y:S01]  /*ec00*/  MOV R19, R20 ;  /* 0x0000001400137202 */ /* 0x000fe20000000f00 */
[----:B------:R-:W-:Y:S02]  /*ec10*/  HFMA2 R29, -RZ, RZ, -15.890625, -0.0047760009765625 ;  /* 0xcbf29ce4ff1d7431 */ /* 0x000fe400000001ff */
[----:B------:R-:W-:Y:S01]  /*ec20*/  IMAD.MOV.U32 R28, RZ, RZ, -0x7bdddcdb ;  /* 0x84222325ff1c7424 */ /* 0x000fe200078e00ff */
[----:B------:R-:W-:Y:S02]  /*ec30*/  SHF.R.S32.HI R20, RZ, 0x1, R14 ;  /* 0x00000001ff147819 */ /* 0x000fe4000001140e */
[----:B0-----:R-:W0:Y:S03]  /*ec40*/  LDC.64 R14, c[0x0][0x3c0] ;  /* 0x0000f000ff0e7b82 */ /* 0x001e260000000a00 */
[----:B------:R-:W-:-:S06]  /*ec50*/  IMAD R16, R20, 0x8, R7 ;  /* 0x0000000814107824 */ /* 0x000fcc00078e0207 */
[----:B---3--:R-:W3:Y:S01]  /*ec60*/  LDS.64 R16, [R16+0x800] ;  /* 0x0008000010107984 */ /* 0x008ee20000000a00 */
[----:B0-----:R-:W-:-:S04]  /*ec70*/  ISETP.NE.U32.AND P0, PT, R14, RZ, PT ;  /* 0x000000ff0e00720c */ /* 0x001fc80003f05070 */
[----:B------:R-:W-:-:S13]  /*ec80*/  ISETP.NE.AND.EX P0, PT, R15, RZ, PT, P0 ;  /* 0x000000ff0f00720c */ /* 0x000fda0003f05300 */
[----:B---3--:R-:W-:Y:S05]  /*ec90*/  @!P0 BRA `(.L_x_5712) ;  /* 0x00000008009c8947 */ /* 0x008fea0003800000 */
[----:B------:R-:W-:Y:S01]  /*eca0*/  ISETP.NE.U32.AND P1, PT, R30, RZ, PT ;  /* 0x000000ff1e00720c */ /* 0x000fe20003f25070 */
[----:B------:R-:W-:Y:S01]  /*ecb0*/  IMAD.MOV.U32 R28, RZ, RZ, -0x7bdddcdb ;  /* 0x84222325ff1c7424 */ /* 0x000fe200078e00ff */
[----:B------:R-:W-:Y:S01]  /*ecc0*/  MOV R21, RZ ;  /* 0x000000ff00157202 */ /* 0x000fe20000000f00 */
[----:B------:R-:W-:Y:S01]  /*ecd0*/  IMAD.MOV.U32 R29, RZ, RZ, -0x340d631c ;  /* 0xcbf29ce4ff1d7424 */ /* 0x000fe200078e00ff */
[----:B------:R-:W-:Y:S01]  /*ece0*/  ISETP.NE.AND.EX P1, PT, R18, RZ, PT, P1 ;  /* 0x000000ff1200720c */ /* 0x000fe20003f25310 */
[----:B------:R-:W-:-:S12]  /*ecf0*/  IMAD.MOV.U32 R27, RZ, RZ, RZ ;  /* 0x000000ffff1b7224 */ /* 0x000fd800078e00ff */
[----:B------:R-:W-:Y:S05]  /*ed00*/  @!P1 BRA `(.L_x_5713) ;  /* 0x0000000400ac9947 */ /* 0x000fea0003800000 */
[----:B------:R-:W0:Y:S01]  /*ed10*/  LDC R27, c[0x0][0x3c4] ;  /* 0x0000f100ff1b7b82 */ /* 0x000e220000000800 */
[----:B------:R-:W-:Y:S02]  /*ed20*/  HFMA2 R29, -RZ, RZ, -15.890625, -0.0047760009765625 ;  /* 0xcbf29ce4ff1d7431 */ /* 0x000fe400000001ff */
[----:B------:R-:W-:Y:S02]  /*ed30*/  IMAD.MOV.U32 R28, RZ, RZ, -0x7bdddcdb ;  /* 0x84222325ff1c7424 */ /* 0x000fe400078e00ff */
[----:B------:R-:W-:Y:S02]  /*ed40*/  IMAD.MOV.U32 R26, RZ, RZ, RZ ;  /* 0x000000ffff1a7224 */ /* 0x000fe400078e00ff */
[----:B------:R-:W-:-:S07]  /*ed50*/  IMAD.MOV.U32 R21, RZ, RZ, RZ ;  /* 0x000000ffff157224 */ /* 0x000fce00078e00ff */
.L_x_5714:
        /* <DEDUP_REMOVED lines=102> */
.L_x_5713:
[----:B------:R-:W-:-:S04]  /*f3c0*/  LOP3.LUT R22, R14, 0x1, RZ, 0xc0, !PT ;  /* 0x000000010e167812 */ /* 0x000fc800078ec0ff */
[----:B------:R-:W-:-:S04]  /*f3d0*/  ISETP.NE.U32.AND P1, PT, R22, 0x1, PT ;  /* 0x000000011600780c */ /* 0x000fc80003f25070 */
[----:B------:R-:W-:-:S13]  /*f3e0*/  ISETP.NE.U32.AND.EX P1, PT, RZ, RZ, PT, P1 ;  /* 0x000000ffff00720c */ /* 0x000fda0003f25110 */
[----:B------:R-:W-:Y:S05]  /*f3f0*/  @P1 BRA `(.L_x_5712) ;  /* 0x0000000000c41947 */ /* 0x000fea0003800000 */
[----:B------:R-:W-:-:S04]  /*f400*/  LEA R22, P1, R21, R16, 0x3 ;  /* 0x0000001015167211 */ /* 0x000fc800078218ff */
[----:B0-----:R-:W-:-:S06]  /*f410*/  LEA.HI.X R23, R21, R17, R27, 0x3, P1 ;  /* 0x0000001115177211 */ /* 0x001fcc00008f1c1b */
[----:B------:R-:W3:Y:S01]  /*f420*/  LD.E.64 R22, desc[UR8][R22.64] ;  /* 0x0000000816167980 */ /* 0x000ee2000c101b00 */
[----:B------:R-:W-:Y:S01]  /*f430*/  IMAD R29, R29, 0x1b3, RZ ;  /* 0x000001b31d1d7824 */ /* 0x000fe200078e02ff */
[----:B---3--:R-:W-:Y:S02]  /*f440*/  LOP3.LUT R28, R28, 0xff, R22, 0x78, !PT ;  /* 0x000000ff1c1c7812 */ /* 0x008fe400078e7816 */
[----:B------:R-:W-:-:S03]  /*f450*/  SHF.R.U64 R21, R22, 0x8, R23 ;  /* 0x0000000816157819 */ /* 0x000fc60000001217 */
[----:B-1----:R-:W-:-:S04]  /*f460*/  IMAD.WIDE.U32 R24, R28, 0x1b3, RZ ;  /* 0x000001b31c187825 */ /* 0x002fc800078e00ff */
        /* <DEDUP_REMOVED lines=42> */
.L_x_5712:
        /* <DEDUP_REMOVED lines=10> */
[----:B------:R-:W0:Y:S01]  /*f7b0*/  LDC R27, c[0x0][0x3c4] ;  /* 0x0000f100ff1b7b82 */ /* 0x000e220000000800 */
[----:B------:R-:W-:Y:S01]  /*f7c0*/  IMAD.MOV.U32 R31, RZ, RZ, -0x7bdddcdb ;  /* 0x84222325ff1f7424 */ /* 0x000fe200078e00ff */
[----:B------:R-:W-:Y:S01]  /*f7d0*/  MOV R32, 0xcbf29ce4 ;  /* 0xcbf29ce400207802 */ /* 0x000fe20000000f00 */
[----:B------:R-:W-:Y:S02]  /*f7e0*/  IMAD.MOV.U32 R26, RZ, RZ, RZ ;  /* 0x000000ffff1a7224 */ /* 0x000fe400078e00ff */
[----:B------:R-:W-:-:S07]  /*f7f0*/  IMAD.MOV.U32 R21, RZ, RZ, RZ ;  /* 0x000000ffff157224 */ /* 0x000fce00078e00ff */
.L_x_5717:
[----:B--2---:R-:W-:-:S04]  /*f800*/  LEA R34, P1, R26, R2, 0x3 ;  /* 0x000000021a227211 */ /* 0x004fc800078218ff */
        /* <DEDUP_REMOVED lines=102> */
.L_x_5716:
        /* <DEDUP_REMOVED lines=54> */
.L_x_5715:
        /* <DEDUP_REMOVED lines=14> */
[----:B------:R-:W0:Y:S01]  /*102b0*/  LDC R27, c[0x0][0x3c4] ;  /* 0x0000f100ff1b7b82 */ /* 0x000e220000000800 */
[----:B------:R-:W-:Y:S01]  /*102c0*/  IMAD.MOV.U32 R28, RZ, RZ, -0x7bdddcdb ;  /* 0x84222325ff1c7424 */ /* 0x000fe200078e00ff */
[----:B------:R-:W-:Y:S01]  /*102d0*/  MOV R26, RZ ;  /* 0x000000ff001a7202 */ /* 0x000fe20000000f00 */
[----:B------:R-:W-:Y:S02]  /*102e0*/  IMAD.MOV.U32 R29, RZ, RZ, -0x340d631c ;  /* 0xcbf29ce4ff1d7424 */ /* 0x000fe400078e00ff */
[----:B------:R-:W-:-:S07]  /*102f0*/  IMAD.MOV.U32 R21, RZ, RZ, RZ ;  /* 0x000000ffff157224 */ /* 0x000fce00078e00ff */
.L_x_5722:
        /* <DEDUP_REMOVED lines=101> */
[----:B------:R-:W-:-:S07]  /*10950*/  IMAD.MOV.U32 R21, RZ, RZ, R13 ;  /* 0x000000ffff157224 */ /* 0x000fce00078e000d */
.L_x_5721:
        /* <DEDUP_REMOVED lines=53> */
.L_x_5720:
        /* <DEDUP_REMOVED lines=12> */
[----:B-1----:R-:W-:Y:S01]  /*10d70*/  MOV R25, RZ ;  /* 0x000000ff00197202 */ /* 0x002fe20000000f00 */
[----:B------:R-:W-:Y:S02]  /*10d80*/  IMAD.MOV.U32 R32, RZ, RZ, -0x340d631c ;  /* 0xcbf29ce4ff207424 */ /* 0x000fe400078e00ff */
[----:B------:R-:W-:-:S07]  /*10d90*/  IMAD.MOV.U32 R21, RZ, RZ, RZ ;  /* 0x000000ffff157224 */ /* 0x000fce00078e00ff */
.L_x_5725:
[----:B--2---:R-:W-:-:S04]  /*10da0*/  LEA R26, P0, R25, R2, 0x3 ;  /* 0x00000002191a7211 */ /* 0x004fc800078018ff */
[----:B0-----:R-:W-:-:S05]  /*10db0*/  LEA.HI.X R27, R25, R3, R21, 0x3, P0 ;  /* 0x00000003191b7211 */ /* 0x001fca00000f1c15 */
        /* <DEDUP_REMOVED lines=101> */
.L_x_5724:
[----:B------:R-:W-:-:S04]  /*11410*/  LOP3.LUT R14, R14, 0x1, RZ, 0xc0, !PT ;  /* 0x000000010e0e7812 */ /* 0x000fc800078ec0ff */
[----:B------:R-:W-:-:S04]  /*11420*/  ISETP.NE.U32.AND P0, PT, R14, 0x1, PT ;  /* 0x000000010e00780c */ /* 0x000fc80003f05070 */
[----:B------:R-:W-:-:S13]  /*11430*/  ISETP.NE.U32.AND.EX P0, PT, RZ, RZ, PT, P0 ;  /* 0x000000ffff00720c */ /* 0x000fda0003f05100 */
[----:B------:R-:W-:Y:S05]  /*11440*/  @P0 BRA `(.L_x_5723) ;  /* 0x0000000000c80947 */ /* 0x000fea0003800000 */
        /* <DEDUP_REMOVED lines=50> */
.L_x_5723:
[----:B------:R-:W-:-:S04]  /*11770*/  ISETP.GE.U32.AND P0, PT, R28, R31, PT ;  /* 0x0000001f1c00720c */ /* 0x000fc80003f06070 */
[----:B------:R-:W-:-:S13]  /*11780*/  ISETP.GE.U32.AND.EX P0, PT, R29, R32, PT, P0 ;  /* 0x000000201d00720c */ /* 0x000fda0003f06100 */
[----:B------:R-:W-:Y:S05]  /*11790*/  @P0 BRA `(.L_x_5726) ;  /* 0x0000000000740947 */ /* 0x000fea0003800000 */
[----:B------:R-:W-:Y:S05]  /*117a0*/  BRA `(.L_x_5727) ;  /* 0x0000000000687947 */ /* 0x000fea0003800000 */
.L_x_5719:
[----:B------:R-:W3:Y:S02]  /*117b0*/  LDCU UR4, c[0x0][0x3c8] ;  /* 0x00007900ff0477ac */ /* 0x000ee40008000800 */
[----:B---3--:R-:W-:-:S09]  /*117c0*/  UISETP.NE.AND UP0, UPT, UR4, URZ, UPT ;  /* 0x000000ff0400728c */ /* 0x008fd2000bf05270 */
[----:B------:R-:W-:Y:S05]  /*117d0*/  BRA.U !UP0, `(.L_x_5726) ;  /* 0x0000000108647547 */ /* 0x000fea000b800000 */
[----:B-1----:R-:W-:-:S07]  /*117e0*/  CS2R R24, SRZ ;  /* 0x0000000000187805 */ /* 0x002fce000001ff00 */
.L_x_5728:
        /* <DEDUP_REMOVED lines=14> */
[----:B------:R-:W1:Y:S01]  /*118d0*/  LDCU UR4, c[0x0][0x3c8] ;  /* 0x00007900ff0477ac */ /* 0x000e620008000800 */
[----:B------:R-:W-:-:S04]  /*118e0*/  IADD3 R24, P0, PT, R24, 0x1, RZ ;  /* 0x0000000118187810 */ /* 0x000fc80007f1e0ff */
[----:B------:R-:W-:Y:S01]  /*118f0*/  IADD3.X R25, PT, PT, RZ, R25, RZ, P0, !PT ;  /* 0x00000019ff197210 */ /* 0x000fe200007fe4ff */
[----:B-1----:R-:W-:Y:S02]  /*11900*/  USHF.R.S32.HI UR5, URZ, 0x1f, UR4 ;  /* 0x0000001fff057899 */ /* 0x002fe40008011404 */
[----:B------:R-:W-:-:S04]  /*11910*/  ISETP.GE.U32.AND P0, PT, R24, UR4, PT ;  /* 0x0000000418007c0c */ /* 0x000fc8000bf06070 */
[----:B------:R-:W-:-:S13]  /*11920*/  ISETP.GE.U32.AND.EX P0, PT, R25, UR5, PT, P0 ;  /* 0x0000000519007c0c */ /* 0x000fda000bf06100 */
[----:B------:R-:W-:Y:S05]  /*11930*/  @!P0 BRA `(.L_x_5728) ;  /* 0xfffffffc00ac8947 */ /* 0x000fea000383ffff */
[----:B------:R-:W-:Y:S05]  /*11940*/  BRA `(.L_x_5726) ;  /* 0x0000000000087947 */ /* 0x000fea0003800000 */
.L_x_5727:
[----:B------:R-:W-:Y:S02]  /*11950*/  VIADD R11, R20, 0x1 ;  /* 0x00000001140b7836 */ /* 0x000fe40000000000 */
[----:B------:R-:W-:-:S07]  /*11960*/  IMAD.MOV.U32 R20, RZ, RZ, R19 ;  /* 0x000000ffff147224 */ /* 0x000fce00078e0013 */
.L_x_5726:
[----:B------:R-:W-:Y:S05]  /*11970*/  BSYNC.RECONVERGENT B2 ;  /* 0x0000000000027941 */ /* 0x000fea0003800200 */
.L_x_5718:
[----:B------:R-:W-:-:S13]  /*11980*/  ISETP.GE.AND P0, PT, R11, R20, PT ;  /* 0x000000140b00720c */ /* 0x000fda0003f06270 */
[----:B------:R-:W-:Y:S05]  /*11990*/  @!P0 BRA `(.L_x_5729) ;  /* 0xffffffd000948947 */ /* 0x000fea000383ffff */
.L_x_5711:
[----:B------:R-:W-:Y:S05]  /*119a0*/  BSYNC.RECONVERGENT B1 ;  /* 0x0000000000017941 */ /* 0x000fea0003800200 */
.L_x_5710:
[----:B------:R-:W-:Y:S01]  /*119b0*/  ISETP.GE.AND P0, PT, R12, 0x1, PT ;  /* 0x000000010c00780c */ /* 0x000fe20003f06270 */
[----:B------:R-:W-:Y:S01]  /*119c0*/  BSSY.RECONVERGENT B1, `(.L_x_5730) ;  /* 0x00002d6000017945 */ /* 0x000fe20003800200 */
[----:B------:R-:W-:Y:S02]  /*119d0*/  HFMA2 R13, -RZ, RZ, 0, 0 ;  /* 0x00000000ff0d7431 */ /* 0x000fe400000001ff */
[----:B------:R-:W-:-:S09]  /*119e0*/  IMAD.MOV.U32 R18, RZ, RZ, R12 ;  /* 0x000000ffff127224 */ /* 0x000fd200078e000c */
[----:B------:R-:W-:Y:S05]  /*119f0*/  @!P0 BRA `(.L_x_5731) ;  /* 0x0000002c00488947 */ /* 0x000fea0003800000 */
[----:B------:R-:W-:Y:S01]  /*11a00*/  IMAD R18, R12, 0x1ff, RZ ;  /* 0x000001ff0c127824 */ /* 0x000fe200078e02ff */
[----:B------:R-:W4:Y:S01]  /*11a10*/  LDC.64 R14, c[0x0][0x3c0] ;  /* 0x0000f000ff0e7b82 */ /* 0x000f220000000a00 */
[----:B------:R-:W-:Y:S01]  /*11a20*/  MOV R28, 0x84222325 ;  /* 0x84222325001c7802 */ /* 0x000fe20000000f00 */
[----:B0-----:R-:W-:Y:S02]  /*11a30*/  IMAD.MOV.U32 R27, RZ, RZ, -0x340d631c ;  /* 0xcbf29ce4ff1b7424 */ /* 0x001fe400078e00ff */
[----:B------:R-:W-:-:S05]  /*11a40*/  SHF.R.S32.HI R18, RZ, 0x9, R18 ;  /* 0x00000009ff127819 */ /* 0x000fca0000011412 */
[----:B------:R-:W-:-:S06]  /*11a50*/  IMAD R16, R18, 0x8, R5 ;  /* 0x0000000812107824 */ /* 0x000fcc00078e0205 */
[----:B------:R-:W0:Y:S01]  /*11a60*/  LDS.64 R16, [R16] ;  /* 0x0000000010107984 */ /* 0x000e220000000a00 */
[----:B----4-:R-:W-:-:S04]  /*11a70*/  ISETP.NE.U32.AND P0, PT, R14, RZ, PT ;  /* 0x000000ff0e00720c */ /* 0x010fc80003f05070 */
[----:B------:R-:W-:-:S13]  /*11a80*/  ISETP.NE.AND.EX P0, PT, R15, RZ, PT, P0 ;  /* 0x000000ff0f00720c */ /* 0x000fda0003f05300 */
[----:B0-----:R-:W-:Y:S05]  /*11a90*/  @!P0 BRA `(.L_x_5732) ;  /* 0x0000000800988947 */ /* 0x001fea0003800000 */
[C---:B------:R-:W-:Y:S01]  /*11aa0*/  ISETP.NE.U32.AND P1, PT, R14.reuse, 0x1, PT ;  /* 0x000000010e00780c */ /* 0x040fe20003f25070 */
[----:B------:R-:W-:Y:S01]  /*11ab0*/  IMAD.MOV.U32 R28, RZ, RZ, -0x7bdddcdb ;  /* 0x84222325ff1c7424 */ /* 0x000fe200078e00ff */
[----:B------:R-:W-:Y:S02]  /*11ac0*/  LOP3.LUT R19, R14, 0x1, RZ, 0xc0, !PT ;  /* 0x000000010e137812 */ /* 0x000fe400078ec0ff */
[----:B-1-3--:R-:W-:Y:S02]  /*11ad0*/  CS2R R24, SRZ ;  /* 0x0000000000187805 */ /* 0x00afe4000001ff00 */
[----:B------:R-:W-:Y:S02]  /*11ae0*/  ISETP.NE.AND.EX P1, PT, R15, RZ, PT, P1 ;  /* 0x000000ff0f00720c */ /* 0x000fe40003f25310 */
[----:B------:R-:W-:Y:S02]  /*11af0*/  ISETP.NE.U32.AND P2, PT, R19, 0x1, PT ;  /* 0x000000011300780c */ /* 0x000fe40003f45070 */
[----:B------:R-:W-:-:S02]  /*11b00*/  MOV R27, 0xcbf29ce4 ;  /* 0xcbf29ce4001b7802 */ /* 0x000fc40000000f00 */
[----:B------:R-:W-:-:S07]  /*11b10*/  ISETP.NE.U32.AND.EX P2, PT, RZ, RZ, PT, P2 ;  /* 0x000000ffff00720c */ /* 0x000fce0003f45120 */
[----:B------:R-:W-:Y:S06]  /*11b20*/  @!P1 BRA `(.L_x_5733) ;  /* 0x0000000400ac9947 */ /* 0x000fec0003800000 */
[----:B------:R-:W0:Y:S01]  /*11b30*/  LDC R24, c[0x0][0x3c4] ;  /* 0x0000f100ff187b82 */ /* 0x000e220000000800 */
[----:B------:R-:W-:Y:S01]  /*11b40*/  HFMA2 R26, -RZ, RZ, 0, 0 ;  /* 0x00000000ff1a7431 */ /* 0x000fe200000001ff */
[----:B------:R-:W-:Y:S01]  /*11b50*/  LOP3.LUT R25, R14, 0xfffffffe, RZ, 0xc0, !PT ;  /* 0xfffffffe0e197812 */ /* 0x000fe200078ec0ff */
[----:B------:R-:W-:Y:S02]  /*11b60*/  IMAD.MOV.U32 R28, RZ, RZ, -0x7bdddcdb ;  /* 0x84222325ff1c7424 */ /* 0x000fe400078e00ff */
[----:B------:R-:W-:Y:S02]  /*11b70*/  IMAD.MOV.U32 R27, RZ, RZ, -0x340d631c ;  /* 0xcbf29ce4ff1b7424 */ /* 0x000fe400078e00ff */
[----:B------:R-:W-:-:S07]  /*11b80*/  IMAD.MOV.U32 R19, RZ, RZ, RZ ;  /* 0x000000ffff137224 */ /* 0x000fce00078e00ff */
.L_x_5734:
        /* <DEDUP_REMOVED lines=101> */
.L_x_5733:
        /* <DEDUP_REMOVED lines=50> */
.L_x_5732:
[----:B------:R-:W-:Y:S01]  /*12500*/  MOV R29, 0x84222325 ;  /* 0x84222325001d7802 */ /* 0x000fe20000000f00 */
[----:B------:R-:W-:Y:S01]  /*12510*/  IMAD.MOV.U32 R32, RZ, RZ, -0x340d631c ;  /* 0xcbf29ce4ff207424 */ /* 0x000fe200078e00ff */
[----:B------:R-:W-:Y:S06]  /*12520*/  @!P0 BRA `(.L_x_5735) ;  /* 0x0000000800a08947 */ /* 0x000fec0003800000 */
[C---:B------:R-:W-:Y:S01]  /*12530*/  ISETP.NE.U32.AND P1, PT, R14.reuse, 0x1, PT ;  /* 0x000000010e00780c */ /* 0x040fe20003f25070 */
[----:B------:R-:W-:Y:S01]  /*12540*/  HFMA2 R32, -RZ, RZ, -15.890625, -0.0047760009765625 ;  /* 0xcbf29ce4ff207431 */ /* 0x000fe200000001ff */
[----:B------:R-:W-:Y:S01]  /*12550*/  LOP3.LUT R19, R14, 0x1, RZ, 0xc0, !PT ;  /* 0x000000010e137812 */ /* 0x000fe200078ec0ff */
[----:B------:R-:W-:Y:S01]  /*12560*/  IMAD.MOV.U32 R29, RZ, RZ, -0x7bdddcdb ;  /* 0x84222325ff1d7424 */ /* 0x000fe200078e00ff */
[----:B------:R-:W-:Y:S02]  /*12570*/  ISETP.NE.AND.EX P1, PT, R15, RZ, PT, P1 ;  /* 0x000000ff0f00720c */ /* 0x000fe40003f25310 */
[----:B-1-3--:R-:W-:Y:S02]  /*12580*/  CS2R R24, SRZ ;  /* 0x0000000000187805 */ /* 0x00afe4000001ff00 */
[----:B------:R-:W-:-:S04]  /*12590*/  ISETP.NE.U32.AND P2, PT, R19, 0x1, PT ;  /* 0x000000011300780c */ /* 0x000fc80003f45070 */
[----:B------:R-:W-:-:S05]  /*125a0*/  ISETP.NE.U32.AND.EX P2, PT, RZ, RZ, PT, P2 ;  /* 0x000000ffff00720c */ /* 0x000fca0003f45120 */
[----:B------:R-:W-:Y:S08]  /*125b0*/  @!P1 BRA `(.L_x_5736) ;  /* 0x0000000400b09947 */ /* 0x000ff00003800000 */
[----:B------:R-:W0:Y:S01]  /*125c0*/  LDC R24, c[0x0][0x3c4] ;  /* 0x0000f100ff187b82 */ /* 0x000e220000000800 */
[----:B------:R-:W-:Y:S01]  /*125d0*/  LOP3.LUT R25, R14, 0xfffffffe, RZ, 0xc0, !PT ;  /* 0xfffffffe0e197812 */ /* 0x000fe200078ec0ff */
[----:B------:R-:W-:Y:S01]  /*125e0*/  IMAD.MOV.U32 R29, RZ, RZ, -0x7bdddcdb ;  /* 0x84222325ff1d7424 */ /* 0x000fe200078e00ff */
[----:B------:R-:W-:Y:S01]  /*125f0*/  MOV R26, RZ ;  /* 0x000000ff001a7202 */ /* 0x000fe20000000f00 */
[----:B------:R-:W-:Y:S02]  /*12600*/  IMAD.MOV.U32 R32, RZ, RZ, -0x340d631c ;  /* 0xcbf29ce4ff207424 */ /* 0x000fe400078e00ff */
[----:B------:R-:W-:-:S07]  /*12610*/  IMAD.MOV.U32 R19, RZ, RZ, RZ ;  /* 0x000000ffff137224 */ /* 0x000fce00078e00ff */
.L_x_5737:
[----:B--2---:R-:W-:-:S04]  /*12620*/  LEA R30, P1, R26, R2, 0x3 ;  /* 0x000000021a1e7211 */ /* 0x004fc800078218ff */
        /* <DEDUP_REMOVED lines=101> */
.L_x_5736:
        /* <DEDUP_REMOVED lines=51> */
.L_x_5735:
        /* <DEDUP_REMOVED lines=16> */
[----:B------:R-:W-:Y:S01]  /*130b0*/  HFMA2 R28, -RZ, RZ, -6.306171417236328125e-05, 0.01395416259765625 ;  /* 0x84222325ff1c7431 */ /* 0x000fe200000001ff */
[----:B------:R-:W-:Y:S01]  /*130c0*/  LOP3.LUT R25, R14, 0xfffffffe, RZ, 0xc0, !PT ;  /* 0xfffffffe0e197812 */ /* 0x000fe200078ec0ff */
[----:B------:R-:W-:Y:S01]  /*130d0*/  IMAD.MOV.U32 R27, RZ, RZ, -0x340d631c ;  /* 0xcbf29ce4ff1b7424 */ /* 0x000fe200078e00ff */
[----:B------:R-:W-:Y:S01]  /*130e0*/  MOV R19, RZ ;  /* 0x000000ff00137202 */ /* 0x000fe20000000f00 */
[----:B------:R-:W-:-:S07]  /*130f0*/  IMAD.MOV.U32 R26, RZ, RZ, RZ ;  /* 0x000000ffff1a7224 */ /* 0x000fce00078e00ff */
.L_x_5741:
        /* <DEDUP_REMOVED lines=101> */
.L_x_5740:
        /* <DEDUP_REMOVED lines=50> */
.L_x_5739:
[----:B------:R-:W-:Y:S01]  /*13a70*/  IMAD.MOV.U32 R21, RZ, RZ, -0x7bdddcdb ;  /* 0x84222325ff157424 */ /* 0x000fe200078e00ff */
[----:B------:R-:W-:Y:S01]  /*13a80*/  MOV R26, 0xcbf29ce4 ;  /* 0xcbf29ce4001a7802 */ /* 0x000fe20000000f00 */
[----:B------:R-:W-:Y:S06]  /*13a90*/  @!P0 BRA `(.L_x_5742) ;  /* 0x0000000800a08947 */ /* 0x000fec0003800000 */
[C---:B------:R-:W-:Y:S01]  /*13aa0*/  ISETP.NE.U32.AND P0, PT, R14.reuse, 0x1, PT ;  /* 0x000000010e00780c */ /* 0x040fe20003f05070 */
[----:B------:R-:W-:Y:S01]  /*13ab0*/  IMAD.MOV.U32 R21, RZ, RZ, -0x7bdddcdb ;  /* 0x84222325ff157424 */ /* 0x000fe200078e00ff */
[----:B------:R-:W-:Y:S01]  /*13ac0*/  LOP3.LUT R16, R14, 0x1, RZ, 0xc0, !PT ;  /* 0x000000010e107812 */ /* 0x000fe200078ec0ff */
[----:B------:R-:W-:Y:S01]  /*13ad0*/  IMAD.MOV.U32 R26, RZ, RZ, -0x340d631c ;  /* 0xcbf29ce4ff1a7424 */ /* 0x000fe200078e00ff */
[----:B------:R-:W-:Y:S02]  /*13ae0*/  ISETP.NE.AND.EX P0, PT, R15, RZ, PT, P0 ;  /* 0x000000ff0f00720c */ /* 0x000fe40003f05300 */
[----:B------:R-:W-:Y:S02]  /*13af0*/  ISETP.NE.U32.AND P1, PT, R16, 0x1, PT ;  /* 0x000000011000780c */ /* 0x000fe40003f25070 */
[----:B------:R-:W-:Y:S02]  /*13b00*/  CS2R R16, SRZ ;  /* 0x0000000000107805 */ /* 0x000fe4000001ff00 */
        /* <DEDUP_REMOVED lines=8> */
.L_x_5744:
[----:B--23--:R-:W-:-:S04]  /*13b90*/  LEA R24, P0, R20, R2, 0x3 ;  /* 0x0000000214187211 */ /* 0x00cfc800078018ff */
        /* <DEDUP_REMOVED lines=101> */
.L_x_5743:
        /* <DEDUP_REMOVED lines=51> */
.L_x_5742:
[----:B------:R-:W-:-:S04]  /*14520*/  ISETP.GE.U32.AND P0, PT, R28, R21, PT ;  /* 0x000000151c00720c */ /* 0x000fc80003f06070 */
[----:B------:R-:W-:-:S13]  /*14530*/  ISETP.GE.U32.AND.EX P0, PT, R27, R26, PT, P0 ;  /* 0x0000001a1b00720c */ /* 0x000fda0003f06100 */
[----:B------:R-:W-:Y:S05]  /*14540*/  @P0 BRA `(.L_x_5731) ;  /* 0x0000000000740947 */ /* 0x000fea0003800000 */
[----:B------:R-:W-:Y:S05]  /*14550*/  BRA `(.L_x_5745) ;  /* 0x0000000000687947 */ /* 0x000fea0003800000 */
.L_x_5738:
[----:B------:R-:W0:Y:S02]  /*14560*/  LDC R14, c[0x0][0x3c8] ;  /* 0x0000f200ff0e7b82 */ /* 0x000e240000000800 */
[----:B0-----:R-:W-:-:S13]  /*14570*/  ISETP.NE.AND P0, PT, R14, RZ, PT ;  /* 0x000000ff0e00720c */ /* 0x001fda0003f05270 */
[----:B------:R-:W-:Y:S05]  /*14580*/  @!P0 BRA `(.L_x_5731) ;  /* 0x0000000000648947 */ /* 0x000fea0003800000 */
[----:B---3--:R-:W-:Y:S02]  /*14590*/  SHF.R.S32.HI R24, RZ, 0x1f, R14 ;  /* 0x0000001fff187819 */ /* 0x008fe4000001140e */
[----:B------:R-:W-:-:S07]  /*145a0*/  CS2R R22, SRZ ;  /* 0x0000000000167805 */ /* 0x000fce000001ff00 */
.L_x_5746:
        /* <DEDUP_REMOVED lines=21> */
.L_x_5745:
[----:B------:R-:W-:Y:S01]  /*14700*/  VIADD R13, R18, 0x1 ;  /* 0x00000001120d7836 */ /* 0x000fe20000000000 */
[----:B------:R-:W-:-:S07]  /*14710*/  MOV R18, R12 ;  /* 0x0000000c00127202 */ /* 0x000fce0000000f00 */
.L_x_5731:
[----:B------:R-:W-:Y:S05]  /*14720*/  BSYNC.RECONVERGENT B1 ;  /* 0x0000000000017941 */ /* 0x000fea0003800200 */
.L_x_5730:
[----:B------:R-:W-:Y:S01]  /*14730*/  ISETP.GE.AND P0, PT, R13, R18, PT ;  /* 0x000000120d00720c */ /* 0x000fe20003f06270 */
[----:B------:R-:W-:Y:S01]  /*14740*/  BSSY.RECONVERGENT B1, `(.L_x_5747) ;  /* 0x00002d9000017945 */ /* 0x000fe20003800200 */
[----:B------:R-:W-:-:S11]  /*14750*/  IMAD.MOV.U32 R20, RZ, RZ, R18 ;  /* 0x000000ffff147224 */ /* 0x000fd600078e0012 */
[----:B------:R-:W-:Y:S05]  /*14760*/  @P0 BRA `(.L_x_5748) ;  /* 0x0000002c00580947 */ /* 0x000fea0003800000 */
[----:B------:R-:W-:Y:S01]  /*14770*/  IMAD R20, R18, 0x7f, R13 ;  /* 0x0000007f12147824 */ /* 0x000fe200078e020d */
[----:B------:R-:W4:Y:S01]  /*14780*/  LDC.64 R14, c[0x0][0x3c0] ;  /* 0x0000f000ff0e7b82 */ /* 0x000f220000000a00 */
[----:B------:R-:W-:Y:S02]  /*14790*/  HFMA2 R28, -RZ, RZ, -6.306171417236328125e-05, 0.01395416259765625 ;  /* 0x84222325ff1c7431 */ /* 0x000fe400000001ff */
[----:B------:R-:W-:Y:S01]  /*147a0*/  IMAD.MOV.U32 R29, RZ, RZ, -0x340d631c ;  /* 0xcbf29ce4ff1d7424 */ /* 0x000fe200078e00ff */
        /* <DEDUP_REMOVED lines=22> */
.L_x_5751:
[----:B------:R-:W-:-:S04]  /*14910*/  LEA R30, P1, R27, R16, 0x3 ;  /* 0x000000101b1e7211 */ /* 0x000fc800078218ff */
[----:B------:R-:W-:-:S05]  /*14920*/  LEA.HI.X R31, R27, R17, R19, 0x3, P1 ;  /* 0x000000111b1f7211 */ /* 0x000fca00008f1c13 */
[----:B------:R-:W4:Y:S04]  /*14930*/  LD.E.64 R22, desc[UR8][R30.64] ;  /* 0x000000081e167980 */ /* 0x000f28000c101b00 */
[----:B-1-3--:R1:W3:Y:S01]  /*14940*/  LD.E.64 R24, desc[UR8][R30.64+0x8] ;  /* 0x000008081e187980 */ /* 0x00a2e2000c101b00 */
[----:B------:R-:W-:Y:S01]  /*14950*/  IMAD R33, R29, 0x1b3, RZ ;  /* 0x000001b31d217824 */ /* 0x000fe200078e02ff */
[----:B------:R-:W-:-:S05]  /*14960*/  IADD3 R27, P1, PT, R27, 0x2, RZ ;  /* 0x000000021b1b7810 */ /* 0x000fca0007f3e0ff */
[----:B------:R-:W-:Y:S01]  /*14970*/  IMAD.X R19, RZ, RZ, R19, P1 ;  /* 0x000000ffff137224 */ /* 0x000fe200008e0613 */
[----:B------:R-:W-:-:S04]  /*14980*/  ISETP.NE.U32.AND P1, PT, R27, R21, PT ;  /* 0x000000151b00720c */ /* 0x000fc80003f25070 */
[----:B0-----:R-:W-:Y:S02]  /*14990*/  ISETP.NE.AND.EX P1, PT, R19, R26, PT, P1 ;  /* 0x0000001a1300720c */ /* 0x001fe40003f25310 */
[----:B----4-:R-:W-:Y:S02]  /*149a0*/  LOP3.LUT R32, R28, 0xff, R22, 0x78, !PT ;  /* 0x000000ff1c207812 */ /* 0x010fe400078e7816 */
        /* <DEDUP_REMOVED lines=91> */
.L_x_5750:
[----:B------:R-:W-:Y:S05]  /*14f60*/  @P2 BRA `(.L_x_5749) ;  /* 0x0000000000c42947 */ /* 0x000fea0003800000 */
[----:B------:R-:W-:-:S04]  /*14f70*/  LEA R22, P1, R21, R16, 0x3 ;  /* 0x0000001015167211 */ /* 0x000fc800078218ff */
[----:B------:R-:W-:-:S06]  /*14f80*/  LEA.HI.X R23, R21, R17, R26, 0x3, P1 ;  /* 0x0000001115177211 */ /* 0x000fcc00008f1c1a */
[----:B------:R-:W4:Y:S01]  /*14f90*/  LD.E.64 R22, desc[UR8][R22.64] ;  /* 0x0000000816167980 */ /* 0x000f22000c101b00 */
[----:B------:R-:W-:Y:S01]  /*14fa0*/  IMAD R29, R29, 0x1b3, RZ ;  /* 0x000001b31d1d7824 */ /* 0x000fe200078e02ff */
[----:B----4-:R-:W-:Y:S02]  /*14fb0*/  LOP3.LUT R28, R28, 0xff, R22, 0x78, !PT ;  /* 0x000000ff1c1c7812 */ /* 0x010fe400078e7816 */
[----:B------:R-:W-:-:S03]  /*14fc0*/  SHF.R.U64 R19, R22, 0x8, R23 ;  /* 0x0000000816137819 */ /* 0x000fc60000001217 */
[----:B-1-3--:R-:W-:-:S04]  /*14fd0*/  IMAD.WIDE.U32 R24, R28, 0x1b3, RZ ;  /* 0x000001b31c187825 */ /* 0x00afc800078e00ff */
        /* <DEDUP_REMOVED lines=42> */
.L_x_5749:
        /* <DEDUP_REMOVED lines=19> */
.L_x_5754:
[----:B--2---:R-:W-:-:S04]  /*153b0*/  LEA R30, P1, R27, R2, 0x3 ;  /* 0x000000021b1e7211 */ /* 0x004fc800078218ff */
[----:B------:R-:W-:-:S05]  /*153c0*/  LEA.HI.X R31, R27, R3, R19, 0x3, P1 ;  /* 0x000000031b1f7211 */ /* 0x000fca00008f1c13 */
[----:B------:R-:W2:Y:S04]  /*153d0*/  LD.E.64 R22, desc[UR8][R30.64] ;  /* 0x000000081e167980 */ /* 0x000ea8000c101b00 */
[----:B-1-3--:R1:W3:Y:S01]  /*153e0*/  LD.E.64 R24, desc[UR8][R30.64+0x8] ;  /* 0x000008081e187980 */ /* 0x00a2e2000c101b00 */
        /* <DEDUP_REMOVED lines=98> */
.L_x_5753:
[----:B------:R-:W-:Y:S05]  /*15a10*/  @P2 BRA `(.L_x_5752) ;  /* 0x0000000000c82947 */ /* 0x000fea0003800000 */
[----:B--2---:R-:W-:-:S04]  /*15a20*/  LEA R22, P1, R21, R2, 0x3 ;  /* 0x0000000215167211 */ /* 0x004fc800078218ff */
[----:B------:R-:W-:-:S06]  /*15a30*/  LEA.HI.X R23, R21, R3, R26, 0x3, P1 ;  /* 0x0000000315177211 */ /* 0x000fcc00008f1c1a */
[----:B------:R-:W2:Y:S01]  /*15a40*/  LD.E.64 R22, desc[UR8][R22.64] ;  /* 0x0000000816167980 */ /* 0x000ea2000c101b00 */
[----:B------:R-:W-:Y:S01]  /*15a50*/  IMAD R32, R32, 0x1b3, RZ ;  /* 0x000001b320207824 */ /* 0x000fe200078e02ff */
[----:B--2---:R-:W-:-:S05]  /*15a60*/  LOP3.LUT R19, R33, 0xff, R22, 0x78, !PT ;  /* 0x000000ff21137812 */ /* 0x004fca00078e7816 */
[----:B-1-3--:R-:W-:-:S04]  /*15a70*/  IMAD.WIDE.U32 R24, R19, 0x1b3, RZ ;  /* 0x000001b313187825 */ /* 0x00afc800078e00ff */
        /* <DEDUP_REMOVED lines=44> */
.L_x_5752:
        /* <DEDUP_REMOVED lines=22> */
.L_x_5758:
        /* <DEDUP_REMOVED lines=101> */
.L_x_5757:
[----:B------:R-:W-:Y:S05]  /*164f0*/  @P2 BRA `(.L_x_5756) ;  /* 0x0000000000c42947 */ /* 0x000fea0003800000 */
[----:B------:R-:W-:-:S04]  /*16500*/  LEA R16, P1, R21, R16, 0x3 ;  /* 0x0000001015107211 */ /* 0x000fc800078218ff */
[----:B------:R-:W-:-:S06]  /*16510*/  LEA.HI.X R17, R21, R17, R26, 0x3, P1 ;  /* 0x0000001115117211 */ /* 0x000fcc00008f1c1a */
[----:B------:R-:W4:Y:S01]  /*16520*/  LD.E.64 R16, desc[UR8][R16.64] ;  /* 0x0000000810107980 */ /* 0x000f22000c101b00 */
[----:B------:R-:W-:Y:S01]  /*16530*/  IMAD R29, R29, 0x1b3, RZ ;  /* 0x000001b31d1d7824 */ /* 0x000fe200078e02ff */
[----:B----4-:R-:W-:Y:S02]  /*16540*/  LOP3.LUT R28, R28, 0xff, R16, 0x78, !PT ;  /* 0x000000ff1c1c7812 */ /* 0x010fe400078e7810 */
[----:B------:R-:W-:-:S03]  /*16550*/  SHF.R.U64 R19, R16, 0x8, R17 ;  /* 0x0000000810137819 */ /* 0x000fc60000001211 */
[----:B------:R-:W-:-:S04]  /*16560*/  IMAD.WIDE.U32 R22, R28, 0x1b3, RZ ;  /* 0x000001b31c167825 */ /* 0x000fc800078e00ff */
[----:B------:R-:W-:Y:S01]  /*16570*/  IMAD R21, R28, 0x100, R29 ;  /* 0x000001001c157824 */ /* 0x000fe200078e021d */
[----:B------:R-:W-:-:S03]  /*16580*/  LOP3.LUT R19, R22, 0xff, R19, 0x78, !PT ;  /* 0x000000ff16137812 */ /* 0x000fc600078e7813 */
[----:B------:R-:W-:Y:S02]  /*16590*/  IMAD.IADD R21, R23, 0x1, R21 ;  /* 0x0000000117157824 */ /* 0x000fe400078e0215 */
[----:B------:R-:W-:-:S04]  /*165a0*/  IMAD.WIDE.U32 R22, R19, 0x1b3, RZ ;  /* 0x000001b313167825 */ /* 0x000fc800078e00ff */
[----:B---3--:R-:W-:-:S05]  /*165b0*/  IMAD R24, R21, 0x1b3, RZ ;  /* 0x000001b315187824 */ /* 0x008fca00078e02ff */
        /* <DEDUP_REMOVED lines=37> */
.L_x_5756:
        /* <DEDUP_REMOVED lines=18> */
.L_x_5761:
        /* <DEDUP_REMOVED lines=102> */
.L_x_5760:
        /* <DEDUP_REMOVED lines=51> */
.L_x_5759:
[----:B------:R-:W-:-:S04]  /*172c0*/  ISETP.GE.U32.AND P0, PT, R28, R27, PT ;  /* 0x0000001b1c00720c */ /* 0x000fc80003f06070 */
[----:B------:R-:W-:-:S13]  /*172d0*/  ISETP.GE.U32.AND.EX P0, PT, R29, R26, PT, P0 ;  /* 0x0000001a1d00720c */ /* 0x000fda0003f06100 */
[----:B------:R-:W-:Y:S05]  /*172e0*/  @P0 BRA `(.L_x_5748) ;  /* 0x0000000000780947 */ /* 0x000fea0003800000 */
[----:B------:R-:W-:Y:S05]  /*172f0*/  BRA `(.L_x_5762) ;  /* 0x00000000006c7947 */ /* 0x000fea0003800000 */
.L_x_5755:
[----:B------:R-:W0:Y:S02]  /*17300*/  LDC R14, c[0x0][0x3c8] ;  /* 0x0000f200ff0e7b82 */ /* 0x000e240000000800 */
[----:B0-----:R-:W-:-:S13]  /*17310*/  ISETP.NE.AND P0, PT, R14, RZ, PT ;  /* 0x000000ff0e00720c */ /* 0x001fda0003f05270 */
[----:B------:R-:W-:Y:S05]  /*17320*/  @!P0 BRA `(.L_x_5748) ;  /* 0x0000000000688947 */ /* 0x000fea0003800000 */
[----:B-1----:R-:W-:Y:S01]  /*17330*/  SHF.R.S32.HI R25, RZ, 0x1f, R14 ;  /* 0x0000001fff197819 */ /* 0x002fe2000001140e */
[----:B------:R-:W-:Y:S02]  /*17340*/  IMAD.MOV.U32 R21, RZ, RZ, RZ ;  /* 0x000000ffff157224 */ /* 0x000fe400078e00ff */
[----:B---3--:R-:W-:-:S07]  /*17350*/  IMAD.MOV.U32 R24, RZ, RZ, RZ ;  /* 0x000000ffff187224 */ /* 0x008fce00078e00ff */
.L_x_5763:
        /* <DEDUP_REMOVED lines=21> */
.L_x_5762:
[----:B------:R-:W-:Y:S02]  /*174b0*/  VIADD R13, R20, 0x1 ;  /* 0x00000001140d7836 */ /* 0x000fe40000000000 */
[----:B------:R-:W-:-:S07]  /*174c0*/  IMAD.MOV.U32 R20, RZ, RZ, R18 ;  /* 0x000000ffff147224 */ /* 0x000fce00078e0012 */
.L_x_5748:
[----:B------:R-:W-:Y:S05]  /*174d0*/  BSYNC.RECONVERGENT B1 ;  /* 0x0000000000017941 */ /* 0x000fea0003800200 */
.L_x_5747:
[-C--:B------:R-:W-:Y:S01]  /*174e0*/  ISETP.GE.AND P0, PT, R13, R20.reuse, PT ;  /* 0x000000140d00720c */ /* 0x080fe20003f06270 */
[----:B------:R-:W-:Y:S01]  /*174f0*/  BSSY.RECONVERGENT B1, `(.L_x_5764) ;  /* 0x00002d9000017945 */ /* 0x000fe20003800200 */
[----:B------:R-:W-:-:S11]  /*17500*/  MOV R18, R20 ;  /* 0x0000001400127202 */ /* 0x000fd60000000f00 */
[----:B------:R-:W-:Y:S05]  /*17510*/  @P0 BRA `(.L_x_5765) ;  /* 0x0000002c00580947 */ /* 0x000fea0003800000 */
[----:B------:R-:W-:Y:S01]  /*17520*/  IMAD R18, R20, 0x1f, R13 ;  /* 0x0000001f14127824 */ /* 0x000fe200078e020d */
[----:B------:R-:W4:Y:S01]  /*17530*/  LDC.64 R14, c[0x0][0x3c0] ;  /* 0x0000f000ff0e7b82 */ /* 0x000f220000000a00 */
[----:B------:R-:W-:Y:S02]  /*17540*/  HFMA2 R29, -RZ, RZ, -15.890625, -0.0047760009765625 ;  /* 0xcbf29ce4ff1d7431 */ /* 0x000fe400000001ff */
        /* <DEDUP_REMOVED lines=23> */
.L_x_5768:
[----:B------:R-:W-:-:S04]  /*176c0*/  LEA R30, P1, R27, R16, 0x3 ;  /* 0x000000101b1e7211 */ /* 0x000fc800078218ff */
[----:B------:R-:W-:-:S05]  /*176d0*/  LEA.HI.X R31, R27, R17, R19, 0x3, P1 ;  /* 0x000000111b1f7211 */ /* 0x000fca00008f1c13 */
[----:B------:R-:W4:Y:S04]  /*176e0*/  LD.E.64 R22, desc[UR8][R30.64] ;  /* 0x000000081e167980 */ /* 0x000f28000c101b00 */
[----:B-1-3--:R1:W3:Y:S01]  /*176f0*/  LD.E.64 R24, desc[UR8][R30.64+0x8] ;  /* 0x000008081e187980 */ /* 0x00a2e2000c101b00 */
[----:B------:R-:W-:Y:S01]  /*17700*/  IMAD R33, R29, 0x1b3, RZ ;  /* 0x000001b31d217824 */ /* 0x000fe200078e02ff */
[----:B------:R-:W-:-:S04]  /*17710*/  IADD3 R27, P1, PT, R27, 0x2, RZ ;  /* 0x000000021b1b7810 */ /* 0x000fc80007f3e0ff */
[----:B------:R-:W-:Y:S02]  /*17720*/  IADD3.X R19, PT, PT, RZ, R19, RZ, P1, !PT ;  /* 0x00000013ff137210 */ /* 0x000fe40000ffe4ff */
[----:B------:R-:W-:-:S04]  /*17730*/  ISETP.NE.U32.AND P1, PT, R27, R21, PT ;  /* 0x000000151b00720c */ /* 0x000fc80003f25070 */
[----:B0-----:R-:W-:Y:S02]  /*17740*/  ISETP.NE.AND.EX P1, PT, R19, R26, PT, P1 ;  /* 0x0000001a1300720c */ /* 0x001fe40003f25310 */
        /* <DEDUP_REMOVED lines=92> */
.L_x_5767:
[----:B------:R-:W-:Y:S05]  /*17d10*/  @P2 BRA `(.L_x_5766) ;  /* 0x0000000000c42947 */ /* 0x000fea0003800000 */
[----:B------:R-:W-:-:S04]  /*17d20*/  LEA R22, P1, R21, R16, 0x3 ;  /* 0x0000001015167211 */ /* 0x000fc800078218ff */
[----:B------:R-:W-:-:S06]  /*17d30*/  LEA.HI.X R23, R21, R17, R26, 0x3, P1 ;  /* 0x0000001115177211 */ /* 0x000fcc00008f1c1a */
[----:B------:R-:W4:Y:S01]  /*17d40*/  LD.E.64 R22, desc[UR8][R22.64] ;  /* 0x0000000816167980 */ /* 0x000f22000c101b00 */
[----:B------:R-:W-:Y:S01]  /*17d50*/  IMAD R29, R29, 0x1b3, RZ ;  /* 0x000001b31d1d7824 */ /* 0x000fe200078e02ff */
[----:B----4-:R-:W-:Y:S02]  /*17d60*/  LOP3.LUT R28, R28, 0xff, R22, 0x78, !PT ;  /* 0x000000ff1c1c7812 */ /* 0x010fe400078e7816 */
[----:B------:R-:W-:Y:S02]  /*17d70*/  SHF.R.U64 R19, R22, 0x8, R23 ;  /* 0x0000000816137819 */ /* 0x000fe40000001217 */
[C---:B------:R-:W-:Y:S01]  /*17d80*/  LEA R21, R28.reuse, R29, 0x8 ;  /* 0x0000001d1c157211 */ /* 0x040fe200078e40ff */
[----:B-1-3--:R-:W-:-:S04]  /*17d90*/  IMAD.WIDE.U32 R24, R28, 0x1b3, RZ ;  /* 0x000001b31c187825 */ /* 0x00afc800078e00ff */
        /* <DEDUP_REMOVED lines=41> */
.L_x_5766:
        /* <DEDUP_REMOVED lines=19> */
.L_x_5771:
[----:B--2---:R-:W-:-:S04]  /*18160*/  LEA R30, P1, R27, R2, 0x3 ;  /* 0x000000021b1e7211 */ /* 0x004fc800078218ff */
[----:B------:R-:W-:-:S05]  /*18170*/  LEA.HI.X R31, R27, R3, R19, 0x3, P1 ;  /* 0x000000031b1f7211 */ /* 0x000fca00008f1c13 */
[----:B------:R-:W2:Y:S04]  /*18180*/  LD.E.64 R22, desc[UR8][R30.64] ;  /* 0x000000081e167980 */ /* 0x000ea8000c101b00 */
[----:B-1-3--:R1:W3:Y:S01]  /*18190*/  LD.E.64 R24, desc[UR8][R30.64+0x8] ;  /* 0x000008081e187980 */ /* 0x00a2e2000c101b00 */
        /* <DEDUP_REMOVED lines=98> */
.L_x_5770:
[----:B------:R-:W-:Y:S05]  /*187c0*/  @P2 BRA `(.L_x_5769) ;  /* 0x0000000000c82947 */ /* 0x000fea0003800000 */
[----:B--2---:R-:W-:-:S04]  /*187d0*/  LEA R22, P1, R21, R2, 0x3 ;  /* 0x0000000215167211 */ /* 0x004fc800078218ff */
[----:B------:R-:W-:-:S06]  /*187e0*/  LEA.HI.X R23, R21, R3, R26, 0x3, P1 ;  /* 0x0000000315177211 */ /* 0x000fcc00008f1c1a */
[----:B------:R-:W2:Y:S01]  /*187f0*/  LD.E.64 R22, desc[UR8][R22.64] ;  /* 0x0000000816167980 */ /* 0x000ea2000c101b00 */
[----:B------:R-:W-:Y:S01]  /*18800*/  IMAD R32, R32, 0x1b3, RZ ;  /* 0x000001b320207824 */ /* 0x000fe200078e02ff */
[----:B--2---:R-:W-:-:S04]  /*18810*/  LOP3.LUT R19, R33, 0xff, R22, 0x78, !PT ;  /* 0x000000ff21137812 */ /* 0x004fc800078e7816 */
[C---:B------:R-:W-:Y:S01]  /*18820*/  LEA R21, R19.reuse, R32, 0x8 ;  /* 0x0000002013157211 */ /* 0x040fe200078e40ff */
[----:B-1-3--:R-:W-:Y:S01]  /*18830*/  IMAD.WIDE.U32 R24, R19, 0x1b3, RZ ;  /* 0x000001b313187825 */ /* 0x00afe200078e00ff */
        /* <DEDUP_REMOVED lines=43> */
.L_x_5769:
        /* <DEDUP_REMOVED lines=22> */
.L_x_5775:
        /* <DEDUP_REMOVED lines=101> */
.L_x_5774:
        /* <DEDUP_REMOVED lines=8> */
[----:B------:R-:W-:-:S04]  /*19320*/  IMAD.WIDE.U32 R22, R28, 0x1b3, RZ ;  /* 0x000001b31c167825 */ /* 0x000fc800078e00ff */
[----:B------:R-:W-:Y:S01]  /*19330*/  IMAD.IADD R21, R23, 0x1, R21 ;  /* 0x0000000117157824 */ /* 0x000fe200078e0215 */
        /* <DEDUP_REMOVED lines=37> */
[----:B------:R-:W-:-:S04]  /*19590*/  IMAD R17, R16, 0x1b3, RZ ;  /* 0x000001b310117824 */ /* 0x000fc800078e02ff */
[----:B------:R-:W-:-:S05]  /*195a0*/  IMAD R17, R22, 0x100, R17 ;  /* 0x0000010016117824 */ /* 0x000fca00078e0211 */
[----:B------:R-:W-:-:S07]  /*195b0*/  IADD3 R29, PT, PT, R29, R17, RZ ;  /* 0x000000111d1d7210 */ /* 0x000fce0007ffe0ff */
.L_x_5773:
[----:B------:R-:W-:Y:S02]  /*195c0*/  IMAD.MOV.U32 R27, RZ, RZ, -0x7bdddcdb ;  /* 0x84222325ff1b7424 */ /* 0x000fe400078e00ff */
[----:B------:R-:W-:Y:S01]  /*195d0*/  IMAD.MOV.U32 R26, RZ, RZ, -0x340d631c ;  /* 0xcbf29ce4ff1a7424 */ /* 0x000fe200078e00ff */
[----:B------:R-:W-:Y:S06]  /*195e0*/  @!P0 BRA `(.L_x_5776) ;  /* 0x0000000800a08947 */ /* 0x000fec0003800000 */
[C---:B------:R-:W-:Y:S01]  /*195f0*/  ISETP.NE.U32.AND P0, PT, R14.reuse, 0x1, PT ;  /* 0x000000010e00780c */ /* 0x040fe20003f05070 */
[----:B------:R-:W-:Y:S01]  /*19600*/  IMAD.MOV.U32 R26, RZ, RZ, -0x340d631c ;  /* 0xcbf29ce4ff1a7424 */ /* 0x000fe200078e00ff */
[----:B------:R-:W-:Y:S02]  /*19610*/  LOP3.LUT R16, R14, 0x1, RZ, 0xc0, !PT ;  /* 0x000000010e107812 */ /* 0x000fe400078ec0ff */
[----:B------:R-:W-:Y:S02]  /*19620*/  ISETP.NE.AND.EX P0, PT, R15, RZ, PT, P0 ;  /* 0x000000ff0f00720c */ /* 0x000fe40003f05300 */
[----:B------:R-:W-:Y:S02]  /*19630*/  ISETP.NE.U32.AND P1, PT, R16, 0x1, PT ;  /* 0x000000011000780c */ /* 0x000fe40003f25070 */
[----:B------:R-:W-:Y:S02]  /*19640*/  CS2R R16, SRZ ;  /* 0x0000000000107805 */ /* 0x000fe4000001ff00 */
[----:B------:R-:W-:-:S02]  /*19650*/  MOV R27, 0x84222325 ;  /* 0x84222325001b7802 */ /* 0x000fc40000000f00 */
[----:B------:R-:W-:-:S05]  /*19660*/  ISETP.NE.U32.AND.EX P1, PT, RZ, RZ, PT, P1 ;  /* 0x000000ffff00720c */ /* 0x000fca0003f25110 */
[----:B------:R-:W-:Y:S08]  /*19670*/  @!P0 BRA `(.L_x_5777) ;  /* 0x0000000400b08947 */ /* 0x000ff00003800000 */
[----:B------:R-:W0:Y:S01]  /*19680*/  LDC R16, c[0x0][0x3c4] ;  /* 0x0000f100ff107b82 */ /* 0x000e220000000800 */
[----:B------:R-:W-:Y:S01]  /*19690*/  HFMA2 R26, -RZ, RZ, -15.890625, -0.0047760009765625 ;  /* 0xcbf29ce4ff1a7431 */ /* 0x000fe200000001ff */
[----:B------:R-:W-:Y:S01]  /*196a0*/  LOP3.LUT R17, R14, 0xfffffffe, RZ, 0xc0, !PT ;  /* 0xfffffffe0e117812 */ /* 0x000fe200078ec0ff */
[----:B------:R-:W-:Y:S02]  /*196b0*/  IMAD.MOV.U32 R27, RZ, RZ, -0x7bdddcdb ;  /* 0x84222325ff1b7424 */ /* 0x000fe400078e00ff */
[----:B------:R-:W-:Y:S02]  /*196c0*/  IMAD.MOV.U32 R21, RZ, RZ, RZ ;  /* 0x000000ffff157224 */ /* 0x000fe400078e00ff */
[----:B------:R-:W-:-:S07]  /*196d0*/  IMAD.MOV.U32 R19, RZ, RZ, RZ ;  /* 0x000000ffff137224 */ /* 0x000fce00078e00ff */
.L_x_5778:
[----:B--23--:R-:W-:-:S04]  /*196e0*/  LEA R24, P0, R21, R2, 0x3 ;  /* 0x0000000215187211 */ /* 0x00cfc800078018ff */
        /* <DEDUP_REMOVED lines=101> */
.L_x_5777:
        /* <DEDUP_REMOVED lines=51> */
.L_x_5776:
[----:B------:R-:W-:-:S04]  /*1a070*/  ISETP.GE.U32.AND P0, PT, R28, R27, PT ;  /* 0x0000001b1c00720c */ /* 0x000fc80003f06070 */
[----:B------:R-:W-:-:S13]  /*1a080*/  ISETP.GE.U32.AND.EX P0, PT, R29, R26, PT, P0 ;  /* 0x0000001a1d00720c */ /* 0x000fda0003f06100 */
[----:B------:R-:W-:Y:S05]  /*1a090*/  @P0 BRA `(.L_x_5765) ;  /* 0x0000000000780947 */ /* 0x000fea0003800000 */
[----:B------:R-:W-:Y:S05]  /*1a0a0*/  BRA `(.L_x_5779) ;  /* 0x00000000006c7947 */ /* 0x000fea0003800000 */
.L_x_5772:
[----:B------:R-:W0:Y:S02]  /*1a0b0*/  LDC R14, c[0x0][0x3c8] ;  /* 0x0000f200ff0e7b82 */ /* 0x000e240000000800 */
[----:B0-----:R-:W-:-:S13]  /*1a0c0*/  ISETP.NE.AND P0, PT, R14, RZ, PT ;  /* 0x000000ff0e00720c */ /* 0x001fda0003f05270 */
[----:B------:R-:W-:Y:S05]  /*1a0d0*/  @!P0 BRA `(.L_x_5765) ;  /* 0x0000000000688947 */ /* 0x000fea0003800000 */
[----:B-1----:R-:W-:Y:S01]  /*1a0e0*/  SHF.R.S32.HI R25, RZ, 0x1f, R14 ;  /* 0x0000001fff197819 */ /* 0x002fe2000001140e */
[----:B---3--:R-:W-:Y:S01]  /*1a0f0*/  IMAD.MOV.U32 R24, RZ, RZ, RZ ;  /* 0x000000ffff187224 */ /* 0x008fe200078e00ff */
[----:B------:R-:W-:-:S07]  /*1a100*/  MOV R21, RZ ;  /* 0x000000ff00157202 */ /* 0x000fce0000000f00 */
.L_x_5780:
        /* <DEDUP_REMOVED lines=21> */
.L_x_5779:
[----:B------:R-:W-:Y:S01]  /*1a260*/  IADD3 R13, PT, PT, R18, 0x1, RZ ;  /* 0x00000001120d7810 */ /* 0x000fe20007ffe0ff */
[----:B------:R-:W-:-:S07]  /*1a270*/  IMAD.MOV.U32 R18, RZ, RZ, R20 ;  /* 0x000000ffff127224 */ /* 0x000fce00078e0014 */
.L_x_5765:
[----:B------:R-:W-:Y:S05]  /*1a280*/  BSYNC.RECONVERGENT B1 ;  /* 0x0000000000017941 */ /* 0x000fea0003800200 */
.L_x_5764:
[----:B------:R-:W-:Y:S01]  /*1a290*/  ISETP.GE.AND P0, PT, R13, R18, PT ;  /* 0x000000120d00720c */ /* 0x000fe20003f06270 */
[----:B------:R-:W-:Y:S01]  /*1a2a0*/  BSSY.RECONVERGENT B1, `(.L_x_5781) ;  /* 0x00002d9000017945 */ /* 0x000fe20003800200 */
[----:B------:R-:W-:-:S11]  /*1a2b0*/  IMAD.MOV.U32 R20, RZ, RZ, R18 ;  /* 0x000000ffff147224 */ /* 0x000fd600078e0012 */
[----:B------:R-:W-:Y:S05]  /*1a2c0*/  @P0 BRA `(.L_x_5782) ;  /* 0x0000002c00580947 */ /* 0x000fea0003800000 */
[----:B------:R-:W-:Y:S01]  /*1a2d0*/  IMAD R20, R18, 0xf, R13 ;  /* 0x0000000f12147824 */ /* 0x000fe200078e020d */
[----:B------:R-:W4:Y:S01]  /*1a2e0*/  LDC.64 R14, c[0x0][0x3c0] ;  /* 0x0000f000ff0e7b82 */ /* 0x000f220000000a00 */
[----:B------:R-:W-:Y:S02]  /*1a2f0*/  IMAD.MOV.U32 R28, RZ, RZ, -0x7bdddcdb ;  /* 0x84222325ff1c7424 */ /* 0x000fe400078e00ff */
[----:B------:R-:W-:Y:S01]  /*1a300*/  IMAD.MOV.U32 R29, RZ, RZ, -0x340d631c ;  /* 0xcbf29ce4ff1d7424 */ /* 0x000fe200078e00ff */
[----:B------:R-:W-:-:S04]  /*1a310*/  SHF.R.S32.HI R20, RZ, 0x4, R20 ;  /* 0x00000004ff147819 */ /* 0x000fc80000011414 */
[----:B------:R-:W-:-:S06]  /*1a320*/  LEA R16, R20, R5, 0x3 ;  /* 0x0000000514107211 */ /* 0x000fcc00078e18ff */
[----:B------:R-:W0:Y:S01]  /*1a330*/  LDS.64 R16, [R16] ;  /* 0x0000000010107984 */ /* 0x000e220000000a00 */
[----:B----4-:R-:W-:-:S04]  /*1a340*/  ISETP.NE.U32.AND P0, PT, R14, RZ, PT ;  /* 0x000000ff0e00720c */ /* 0x010fc80003f05070 */
[----:B------:R-:W-:-:S13]  /*1a350*/  ISETP.NE.AND.EX P0, PT, R15, RZ, PT, P0 ;  /* 0x000000ff0f00720c */ /* 0x000fda0003f05300 */
[----:B0-----:R-:W-:Y:S05]  /*1a360*/  @!P0 BRA `(.L_x_5783) ;  /* 0x00000008009c8947 */ /* 0x001fea0003800000 */
[C---:B------:R-:W-:Y:S01]  /*1a370*/  ISETP.NE.U32.AND P1, PT, R14.reuse, 0x1, PT ;  /* 0x000000010e00780c */ /* 0x040fe20003f25070 */
[----:B------:R-:W-:Y:S01]  /*1a380*/  HFMA2 R28, -RZ, RZ, -6.306171417236328125e-05, 0.01395416259765625 ;  /* 0x84222325ff1c7431 */ /* 0x000fe200000001ff */
        /* <DEDUP_REMOVED lines=14> */
.L_x_5785:
        /* <DEDUP_REMOVED lines=101> */
.L_x_5784:
        /* <DEDUP_REMOVED lines=50> */
.L_x_5783:
[----:B------:R-:W-:Y:S02]  /*1ade0*/  HFMA2 R33, -RZ, RZ, -6.306171417236328125e-05, 0.01395416259765625 ;  /* 0x84222325ff217431 */ /* 0x000fe400000001ff */
[----:B------:R-:W-:Y:S01]  /*1adf0*/  IMAD.MOV.U32 R32, RZ, RZ, -0x340d631c ;  /* 0xcbf29ce4ff207424 */ /* 0x000fe200078e00ff */
[----:B------:R-:W-:Y:S06]  /*1ae00*/  @!P0 BRA `(.L_x_5786) ;  /* 0x0000000800a48947 */ /* 0x000fec0003800000 */
        /* <DEDUP_REMOVED lines=16> */
.L_x_5788:
        /* <DEDUP_REMOVED lines=102> */
.L_x_5787:
        /* <DEDUP_REMOVED lines=51> */
.L_x_5786:
[----:B------:R-:W-:-:S04]  /*1b8a0*/  ISETP.NE.U32.AND P1, PT, R28, R33, PT ;  /* 0x000000211c00720c */ /* 0x000fc80003f25070 */
[----:B------:R-:W-:-:S13]  /*1b8b0*/  ISETP.NE.AND.EX P1, PT, R29, R32, PT, P1 ;  /* 0x000000201d00720c */ /* 0x000fda0003f25310 */
[----:B------:R-:W-:Y:S05]  /*1b8c0*/  @!P1 BRA `(.L_x_5789) ;  /* 0x0000001400649947 */ /* 0x000fea0003800000 */
[----:B------:R-:W-:Y:S02]  /*1b8d0*/  IMAD.MOV.U32 R28, RZ, RZ, -0x7bdddcdb ;  /* 0x84222325ff1c7424 */ /* 0x000fe400078e00ff */
[----:B------:R-:W-:Y:S01]  /*1b8e0*/  IMAD.MOV.U32 R29, RZ, RZ, -0x340d631c ;  /* 0xcbf29ce4ff1d7424 */ /* 0x000fe200078e00ff */
[----:B------:R-:W-:Y:S06]  /*1b8f0*/  @!P0 BRA `(.L_x_5790) ;  /* 0x00000008009c8947 */ /* 0x000fec0003800000 */
        /* <DEDUP_REMOVED lines=16> */
.L_x_5792:
        /* <DEDUP_REMOVED lines=101> */
.L_x_5791:
        /* <DEDUP_REMOVED lines=10> */
[----:B------:R-:W-:Y:S01]  /*1c0f0*/  IADD3 R21, PT, PT, R23, R21, RZ ;  /* 0x0000001517157210 */ /* 0x000fe20007ffe0ff */
[----:B------:R-:W-:-:S04]  /*1c100*/  IMAD.WIDE.U32 R22, R19, 0x1b3, RZ ;  /* 0x000001b313167825 */ /* 0x000fc800078e00ff */
[----:B---3--:R-:W-:-:S04]  /*1c110*/  IMAD R24, R21, 0x1b3, RZ ;  /* 0x000001b315187824 */ /* 0x008fc800078e02ff */
        /* <DEDUP_REMOVED lines=34> */
[----:B------:R-:W-:-:S04]  /*1c340*/  IMAD R17, R16, 0x1b3, RZ ;  /* 0x000001b310117824 */ /* 0x000fc800078e02ff */
[----:B------:R-:W-:-:S04]  /*1c350*/  IMAD R17, R22, 0x100, R17 ;  /* 0x0000010016117824 */ /* 0x000fc800078e0211 */
[----:B------:R-:W-:-:S07]  /*1c360*/  IMAD.IADD R29, R29, 0x1, R17 ;  /* 0x000000011d1d7824 */ /* 0x000fce00078e0211 */
.L_x_5790:
[----:B------:R-:W-:Y:S02]  /*1c370*/  HFMA2 R27, -RZ, RZ, -6.306171417236328125e-05, 0.01395416259765625 ;  /* 0x84222325ff1b7431 */ /* 0x000fe400000001ff */
        /* <DEDUP_REMOVED lines=12> */
[----:B------:R-:W-:Y:S01]  /*1c440*/  HFMA2 R21, -RZ, RZ, 0, 0 ;  /* 0x00000000ff157431 */ /* 0x000fe200000001ff */
[----:B------:R-:W-:Y:S01]  /*1c450*/  LOP3.LUT R17, R14, 0xfffffffe, RZ, 0xc0, !PT ;  /* 0xfffffffe0e117812 */ /* 0x000fe200078ec0ff */
[----:B------:R-:W-:Y:S02]  /*1c460*/  IMAD.MOV.U32 R27, RZ, RZ, -0x7bdddcdb ;  /* 0x84222325ff1b7424 */ /* 0x000fe400078e00ff */
[----:B------:R-:W-:Y:S02]  /*1c470*/  IMAD.MOV.U32 R26, RZ, RZ, -0x340d631c ;  /* 0xcbf29ce4ff1a7424 */ /* 0x000fe400078e00ff */
[----:B------:R-:W-:-:S07]  /*1c480*/  IMAD.MOV.U32 R19, RZ, RZ, RZ ;  /* 0x000000ffff137224 */ /* 0x000fce00078e00ff */
.L_x_5795:
        /* <DEDUP_REMOVED lines=102> */
.L_x_5794:
        /* <DEDUP_REMOVED lines=51> */
.L_x_5793:
[----:B------:R-:W-:-:S04]  /*1ce20*/  ISETP.GE.U32.AND P0, PT, R28, R27, PT ;  /* 0x0000001b1c00720c */ /* 0x000fc80003f06070 */
[----:B------:R-:W-:-:S13]  /*1ce30*/  ISETP.GE.U32.AND.EX P0, PT, R29, R26, PT, P0 ;  /* 0x0000001a1d00720c */ /* 0x000fda0003f06100 */
[----:B------:R-:W-:Y:S05]  /*1ce40*/  @P0 BRA `(.L_x_5782) ;  /* 0x0000000000780947 */ /* 0x000fea0003800000 */
[----:B------:R-:W-:Y:S05]  /*1ce50*/  BRA `(.L_x_5796) ;  /* 0x00000000006c7947 */ /* 0x000fea0003800000 */
.L_x_5789:
[----:B------:R-:W0:Y:S02]  /*1ce60*/  LDC R14, c[0x0][0x3c8] ;  /* 0x0000f200ff0e7b82 */ /* 0x000e240000000800 */
[----:B0-----:R-:W-:-:S13]  /*1ce70*/  ISETP.NE.AND P0, PT, R14, RZ, PT ;  /* 0x000000ff0e00720c */ /* 0x001fda0003f05270 */
[----:B------:R-:W-:Y:S05]  /*1ce80*/  @!P0 BRA `(.L_x_5782) ;  /* 0x0000000000688947 */ /* 0x000fea0003800000 */
[----:B---3--:R-:W-:Y:S01]  /*1ce90*/  HFMA2 R24, -RZ, RZ, 0, 0 ;  /* 0x00000000ff187431 */ /* 0x008fe200000001ff */
[----:B-1----:R-:W-:Y:S01]  /*1cea0*/  SHF.R.S32.HI R25, RZ, 0x1f, R14 ;  /* 0x0000001fff197819 */ /* 0x002fe2000001140e */
[----:B------:R-:W-:-:S07]  /*1ceb0*/  IMAD.MOV.U32 R21, RZ, RZ, RZ ;  /* 0x000000ffff157224 */ /* 0x000fce00078e00ff */
.L_x_5797:
        /* <DEDUP_REMOVED lines=21> */
.L_x_5796:
[----:B------:R-:W-:Y:S01]  /*1d010*/  VIADD R13, R20, 0x1 ;  /* 0x00000001140d7836 */ /* 0x000fe20000000000 */
[----:B------:R-:W-:-:S07]  /*1d020*/  MOV R20, R18 ;  /* 0x0000001200147202 */ /* 0x000fce0000000f00 */
.L_x_5782:
[----:B------:R-:W-:Y:S05]  /*1d030*/  BSYNC.RECONVERGENT B1 ;  /* 0x0000000000017941 */ /* 0x000fea0003800200 */
.L_x_5781:
[----:B------:R-:W-:Y:S01]  /*1d040*/  ISETP.GE.AND P0, PT, R13, R20, PT ;  /* 0x000000140d00720c */ /* 0x000fe20003f06270 */
[----:B------:R-:W-:-:S12]  /*1d050*/  BSSY.RECONVERGENT B1, `(.L_x_5798) ;  /* 0x00002df000017945 */ /* 0x000fd80003800200 */
[----:B------:R-:W-:Y:S05]  /*1d060*/  @P0 BRA `(.L_x_5799) ;  /* 0x0000002c00740947 */ /* 0x000fea0003800000 */
[----:B------:R-:W4:Y:S02]  /*1d070*/  LDC R18, c[0x0][0x3c0] ;  /* 0x0000f000ff127b82 */ /* 0x000f240000000800 */
[----:B----4-:R-:W-:-:S07]  /*1d080*/  LOP3.LUT R18, R18, 0xfffffffe, RZ, 0xc0, !PT ;  /* 0xfffffffe12127812 */ /* 0x010fce00078ec0ff */
.L_x_5817:
[--C-:B------:R-:W-:Y:S02]  /*1d090*/  IMAD.IADD R14, R13, 0x1, R20.reuse ;  /* 0x000000010d0e7824 */ /* 0x100fe400078e0214 */
[----:B------:R-:W-:Y:S02]  /*1d0a0*/  IMAD.MOV.U32 R19, RZ, RZ, R20 ;  /* 0x000000ffff137224 */ /* 0x000fe400078e0014 */
[----:B------:R-:W-:Y:S01]  /*1d0b0*/  IMAD.MOV.U32 R28, RZ, RZ, -0x7bdddcdb ;  /* 0x84222325ff1c7424 */ /* 0x000fe200078e00ff */
[----:B------:R-:W-:Y:S01]  /*1d0c0*/  SHF.R.S32.HI R20, RZ, 0x1, R14 ;  /* 0x00000001ff147819 */ /* 0x000fe2000001140e */
[----:B------:R-:W-:Y:S01]  /*1d0d0*/  IMAD.MOV.U32 R29, RZ, RZ, -0x340d631c ;  /* 0xcbf29ce4ff1d7424 */ /* 0x000fe200078e00ff */
[----:B------:R-:W4:Y:S02]  /*1d0e0*/  LDC.64 R14, c[0x0][0x3c0] ;  /* 0x0000f000ff0e7b82 */ /* 0x000f240000000a00 */
[----:B------:R-:W-:-:S06]  /*1d0f0*/  LEA R16, R20, R5, 0x3 ;  /* 0x0000000514107211 */ /* 0x000fcc00078e18ff */
[----:B0-----:R-:W0:Y:S01]  /*1d100*/  LDS.64 R16, [R16] ;  /* 0x0000000010107984 */ /* 0x001e220000000a00 */
[----:B----4-:R-:W-:-:S04]  /*1d110*/  ISETP.NE.U32.AND P0, PT, R14, RZ, PT ;  /* 0x000000ff0e00720c */ /* 0x010fc80003f05070 */
[----:B------:R-:W-:-:S13]  /*1d120*/  ISETP.NE.AND.EX P0, PT, R15, RZ, PT, P0 ;  /* 0x000000ff0f00720c */ /* 0x000fda0003f05300 */
[----:B0-----:R-:W-:Y:S05]  /*1d130*/  @!P0 BRA `(.L_x_5800) ;  /* 0x00000008009c8947 */ /* 0x001fea0003800000 */
[----:B------:R-:W-:Y:S01]  /*1d140*/  ISETP.NE.U32.AND P1, PT, R14, 0x1, PT ;  /* 0x000000010e00780c */ /* 0x000fe20003f25070 */
[----:B------:R-:W-:Y:S02]  /*1d150*/  HFMA2 R28, -RZ, RZ, -6.306171417236328125e-05, 0.01395416259765625 ;  /* 0x84222325ff1c7431 */ /* 0x000fe400000001ff */
[----:B------:R-:W-:Y:S01]  /*1d160*/  IMAD.MOV.U32 R29, RZ, RZ, -0x340d631c ;  /* 0xcbf29ce4ff1d7424 */ /* 0x000fe200078e00ff */
[----:B------:R-:W-:Y:S01]  /*1d170*/  MOV R26, RZ ;  /* 0x000000ff001a7202 */ /* 0x000fe20000000f00 */
        /* <DEDUP_REMOVED lines=8> */
.L_x_5802:
        /* <DEDUP_REMOVED lines=8> */
[----:B------:R-:W-:Y:S02]  /*1d280*/  ISETP.NE.AND.EX P1, PT, R21, R15, PT, P1 ;  /* 0x0000000f1500720c */ /* 0x000fe40003f25310 */
        /* <DEDUP_REMOVED lines=93> */
.L_x_5801:
[----:B------:R-:W-:-:S04]  /*1d860*/  LOP3.LUT R22, R14, 0x1, RZ, 0xc0, !PT ;  /* 0x000000010e167812 */ /* 0x000fc800078ec0ff */
[----:B------:R-:W-:-:S04]  /*1d870*/  ISETP.NE.U32.AND P1, PT, R22, 0x1, PT ;  /* 0x000000011600780c */ /* 0x000fc80003f25070 */
[----:B------:R-:W-:-:S13]  /*1d880*/  ISETP.NE.U32.AND.EX P1, PT, RZ, RZ, PT, P1 ;  /* 0x000000ffff00720c */ /* 0x000fda0003f25110 */
[----:B------:R-:W-:Y:S05]  /*1d890*/  @P1 BRA `(.L_x_5800) ;  /* 0x0000000000c41947 */ /* 0x000fea0003800000 */
[----:B------:R-:W-:-:S04]  /*1d8a0*/  LEA R22, P1, R21, R16, 0x3 ;  /* 0x0000001015167211 */ /* 0x000fc800078218ff */
[----:B0-----:R-:W-:-:S06]  /*1d8b0*/  LEA.HI.X R23, R21, R17, R26, 0x3, P1 ;  /* 0x0000001115177211 */ /* 0x001fcc00008f1c1a */
        /* <DEDUP_REMOVED lines=47> */
.L_x_5800:
[----:B------:R-:W-:Y:S02]  /*1dbb0*/  IMAD.MOV.U32 R33, RZ, RZ, -0x7bdddcdb ;  /* 0x84222325ff217424 */ /* 0x000fe400078e00ff */
[----:B------:R-:W-:Y:S01]  /*1dbc0*/  IMAD.MOV.U32 R32, RZ, RZ, -0x340d631c ;  /* 0xcbf29ce4ff207424 */ /* 0x000fe200078e00ff */
[----:B------:R-:W-:Y:S06]  /*1dbd0*/  @!P0 BRA `(.L_x_5803) ;  /* 0x0000000800a48947 */ /* 0x000fec0003800000 */
[----:B------:R-:W-:Y:S01]  /*1dbe0*/  ISETP.NE.U32.AND P1, PT, R14, 0x1, PT ;  /* 0x000000010e00780c */ /* 0x000fe20003f25070 */
        /* <DEDUP_REMOVED lines=11> */
.L_x_5805:
        /* <DEDUP_REMOVED lines=103> */
.L_x_5804:
        /* <DEDUP_REMOVED lines=54> */
.L_x_5803:
[----:B------:R-:W-:Y:S01]  /*1e670*/  ISETP.NE.U32.AND P1, PT, R28, R33, PT ;  /* 0x000000211c00720c */ /* 0x000fe20003f25070 */
[----:B------:R-:W-:Y:S03]  /*1e680*/  BSSY.RECONVERGENT B2, `(.L_x_5806) ;  /* 0x0000179000027945 */ /* 0x000fe60003800200 */
[----:B------:R-:W-:-:S13]  /*1e690*/  ISETP.NE.AND.EX P1, PT, R29, R32, PT, P1 ;  /* 0x000000201d00720c */ /* 0x000fda0003f25310 */
[----:B------:R-:W-:Y:S05]  /*1e6a0*/  @!P1 BRA `(.L_x_5807) ;  /* 0x0000001400689947 */ /* 0x000fea0003800000 */
[----:B------:R-:W-:Y:S02]  /*1e6b0*/  HFMA2 R28, -RZ, RZ, -6.306171417236328125e-05, 0.01395416259765625 ;  /* 0x84222325ff1c7431 */ /* 0x000fe400000001ff */
[----:B------:R-:W-:Y:S01]  /*1e6c0*/  IMAD.MOV.U32 R29, RZ, RZ, -0x340d631c ;  /* 0xcbf29ce4ff1d7424 */ /* 0x000fe200078e00ff */
[----:B------:R-:W-:Y:S06]  /*1e6d0*/  @!P0 BRA `(.L_x_5808) ;  /* 0x00000008009c8947 */ /* 0x000fec0003800000 */
[----:B------:R-:W-:Y:S01]  /*1e6e0*/  ISETP.NE.U32.AND P1, PT, R14, 0x1, PT ;  /* 0x000000010e00780c */ /* 0x000fe20003f25070 */
[----:B------:R-:W-:Y:S01]  /*1e6f0*/  IMAD.MOV.U32 R28, RZ, RZ, -0x7bdddcdb ;  /* 0x84222325ff1c7424 */ /* 0x000fe200078e00ff */
[----:B------:R-:W-:Y:S01]  /*1e700*/  MOV R29, 0xcbf29ce4 ;  /* 0xcbf29ce4001d7802 */ /* 0x000fe20000000f00 */
[----:B------:R-:W-:Y:S01]  /*1e710*/  IMAD.MOV.U32 R21, RZ, RZ, RZ ;  /* 0x000000ffff157224 */ /* 0x000fe200078e00ff */
[----:B------:R-:W-:Y:S01]  /*1e720*/  ISETP.NE.AND.EX P1, PT, R15, RZ, PT, P1 ;  /* 0x000000ff0f00720c */ /* 0x000fe20003f25310 */
[----:B0-----:R-:W-:-:S12]  /*1e730*/  IMAD.MOV.U32 R26, RZ, RZ, RZ ;  /* 0x000000ffff1a7224 */ /* 0x001fd800078e00ff */
[----:B------:R-:W-:Y:S05]  /*1e740*/  @!P1 BRA `(.L_x_5809) ;  /* 0x0000000400ac9947 */ /* 0x000fea0003800000 */
[----:B------:R-:W0:Y:S01]  /*1e750*/  LDC R26, c[0x0][0x3c4] ;  /* 0x0000f100ff1a7b82 */ /* 0x000e220000000800 */
[----:B------:R-:W-:Y:S02]  /*1e760*/  HFMA2 R28, -RZ, RZ, -6.306171417236328125e-05, 0.01395416259765625 ;  /* 0x84222325ff1c7431 */ /* 0x000fe400000001ff */
[----:B------:R-:W-:Y:S01]  /*1e770*/  IMAD.MOV.U32 R29, RZ, RZ, -0x340d631c ;  /* 0xcbf29ce4ff1d7424 */ /* 0x000fe200078e00ff */
[----:B------:R-:W-:Y:S01]  /*1e780*/  MOV R21, RZ ;  /* 0x000000ff00157202 */ /* 0x000fe20000000f00 */
[----:B------:R-:W-:-:S07]  /*1e790*/  IMAD.MOV.U32 R27, RZ, RZ, RZ ;  /* 0x000000ffff1b7224 */ /* 0x000fce00078e00ff */
.L_x_5810:
        /* <DEDUP_REMOVED lines=101> */
[----:B------:R-:W-:-:S07]  /*1edf0*/  IMAD.MOV.U32 R21, RZ, RZ, R18 ;  /* 0x000000ffff157224 */ /* 0x000fce00078e0012 */
.L_x_5809:
        /* <DEDUP_REMOVED lines=14> */
[----:B---3--:R-:W-:Y:S02]  /*1eee0*/  IMAD R24, R23, 0x1b3, RZ ;  /* 0x000001b317187824 */ /* 0x008fe400078e02ff */
        /* <DEDUP_REMOVED lines=38> */
.L_x_5808:
[----:B------:R-:W-:Y:S01]  /*1f150*/  MOV R31, 0x84222325 ;  /* 0x84222325001f7802 */ /* 0x000fe20000000f00 */
[----:B------:R-:W-:Y:S01]  /*1f160*/  IMAD.MOV.U32 R30, RZ, RZ, -0x340d631c ;  /* 0xcbf29ce4ff1e7424 */ /* 0x000fe200078e00ff */
[----:B------:R-:W-:Y:S06]  /*1f170*/  @!P0 BRA `(.L_x_5811) ;  /* 0x0000000800a48947 */ /* 0x000fec0003800000 */
[----:B------:R-:W-:Y:S01]  /*1f180*/  ISETP.NE.U32.AND P0, PT, R14, 0x1, PT ;  /* 0x000000010e00780c */ /* 0x000fe20003f05070 */
[----:B------:R-:W-:Y:S02]  /*1f190*/  HFMA2 R30, -RZ, RZ, -15.890625, -0.0047760009765625 ;  /* 0xcbf29ce4ff1e7431 */ /* 0x000fe400000001ff */
[----:B------:R-:W-:Y:S01]  /*1f1a0*/  IMAD.MOV.U32 R31, RZ, RZ, -0x7bdddcdb ;  /* 0x84222325ff1f7424 */ /* 0x000fe200078e00ff */
[----:B------:R-:W-:Y:S01]  /*1f1b0*/  ISETP.NE.AND.EX P0, PT, R15, RZ, PT, P0 ;  /* 0x000000ff0f00720c */ /* 0x000fe20003f05300 */
[----:B------:R-:W-:Y:S02]  /*1f1c0*/  IMAD.MOV.U32 R17, RZ, RZ, RZ ;  /* 0x000000ffff117224 */ /* 0x000fe400078e00ff */
[----:B---3--:R-:W-:-:S10]  /*1f1d0*/  IMAD.MOV.U32 R24, RZ, RZ, RZ ;  /* 0x000000ffff187224 */ /* 0x008fd400078e00ff */
[----:B------:R-:W-:Y:S05]  /*1f1e0*/  @!P0 BRA `(.L_x_5812) ;  /* 0x0000000400b08947 */ /* 0x000fea0003800000 */
[----:B------:R-:W3:Y:S01]  /*1f1f0*/  LDC R24, c[0x0][0x3c4] ;  /* 0x0000f100ff187b82 */ /* 0x000ee20000000800 */
[----:B------:R-:W-:Y:S01]  /*1f200*/  MOV R31, 0x84222325 ;  /* 0x84222325001f7802 */ /* 0x000fe20000000f00 */
[----:B------:R-:W-:Y:S01]  /*1f210*/  IMAD.MOV.U32 R30, RZ, RZ, -0x340d631c ;  /* 0xcbf29ce4ff1e7424 */ /* 0x000fe200078e00ff */
[----:B------:R-:W-:Y:S01]  /*1f220*/  MOV R21, RZ ;  /* 0x000000ff00157202 */ /* 0x000fe20000000f00 */
[----:B-1----:R-:W-:-:S07]  /*1f230*/  IMAD.MOV.U32 R25, RZ, RZ, RZ ;  /* 0x000000ffff197224 */ /* 0x002fce00078e00ff */
.L_x_5813:
[----:B0-2---:R-:W-:-:S04]  /*1f240*/  LEA R26, P0, R25, R2, 0x3 ;  /* 0x00000002191a7211 */ /* 0x005fc800078018ff */
        /* <DEDUP_REMOVED lines=102> */
.L_x_5812:
        /* <DEDUP_REMOVED lines=54> */
.L_x_5811:
[----:B------:R-:W-:-:S04]  /*1fc10*/  ISETP.GE.U32.AND P0, PT, R28, R31, PT ;  /* 0x0000001f1c00720c */ /* 0x000fc80003f06070 */
[----:B------:R-:W-:-:S13]  /*1fc20*/  ISETP.GE.U32.AND.EX P0, PT, R29, R30, PT, P0 ;  /* 0x0000001e1d00720c */ /* 0x000fda0003f06100 */
[----:B------:R-:W-:Y:S05]  /*1fc30*/  @P0 BRA `(.L_x_5814) ;  /* 0x0000000000740947 */ /* 0x000fea0003800000 */
[----:B------:R-:W-:Y:S05]  /*1fc40*/  BRA `(.L_x_5815) ;  /* 0x0000000000687947 */ /* 0x000fea0003800000 */
.L_x_5807:
[----:B------:R-:W4:Y:S02]  /*1fc50*/  LDCU UR4, c[0x0][0x3c8] ;  /* 0x00007900ff0477ac */ /* 0x000f240008000800 */
[----:B----4-:R-:W-:-:S09]  /*1fc60*/  UISETP.NE.AND UP0, UPT, UR4, URZ, UPT ;  /* 0x000000ff0400728c */ /* 0x010fd2000bf05270 */
[----:B------:R-:W-:Y:S05]  /*1fc70*/  BRA.U !UP0, `(.L_x_5814) ;  /* 0x0000000108647547 */ /* 0x000fea000b800000 */
[----:B-1-3--:R-:W-:-:S07]  /*1fc80*/  CS2R R24, SRZ ;  /* 0x0000000000187805 */ /* 0x00afce000001ff00 */
.L_x_5816:
        /* <DEDUP_REMOVED lines=15> */
[----:B------:R-:W-:-:S05]  /*1fd80*/  IADD3 R24, P0, PT, R24, 0x1, RZ ;  /* 0x0000000118187810 */ /* 0x000fca0007f1e0ff */
[----:B------:R-:W-:Y:S01]  /*1fd90*/  IMAD.X R25, RZ, RZ, R25, P0 ;  /* 0x000000ffff197224 */ /* 0x000fe200000e0619 */
[----:B-1----:R-:W-:Y:S02]  /*1fda0*/  USHF.R.S32.HI UR5, URZ, 0x1f, UR4 ;  /* 0x0000001fff057899 */ /* 0x002fe40008011404 */
[----:B------:R-:W-:-:S04]  /*1fdb0*/  ISETP.GE.U32.AND P0, PT, R24, UR4, PT ;  /* 0x0000000418007c0c */ /* 0x000fc8000bf06070 */
[----:B------:R-:W-:-:S13]  /*1fdc0*/  ISETP.GE.U32.AND.EX P0, PT, R25, UR5, PT, P0 ;  /* 0x0000000519007c0c */ /* 0x000fda000bf06100 */
[----:B------:R-:W-:Y:S05]  /*1fdd0*/  @!P0 BRA `(.L_x_5816) ;  /* 0xfffffffc00ac8947 */ /* 0x000fea000383ffff */
[----:B------:R-:W-:Y:S05]  /*1fde0*/  BRA `(.L_x_5814) ;  /* 0x0000000000087947 */ /* 0x000fea0003800000 */
.L_x_5815:
[----:B------:R-:W-:Y:S01]  /*1fdf0*/  IADD3 R13, PT, PT, R20, 0x1, RZ ;  /* 0x00000001140d7810 */ /* 0x000fe20007ffe0ff */
[----:B------:R-:W-:-:S07]  /*1fe00*/  IMAD.MOV.U32 R20, RZ, RZ, R19 ;  /* 0x000000ffff147224 */ /* 0x000fce00078e0013 */
.L_x_5814:
[----:B------:R-:W-:Y:S05]  /*1fe10*/  BSYNC.RECONVERGENT B2 ;  /* 0x0000000000027941 */ /* 0x000fea0003800200 */
.L_x_5806:
[----:B------:R-:W-:-:S13]  /*1fe20*/  ISETP.GE.AND P0, PT, R13, R20, PT ;  /* 0x000000140d00720c */ /* 0x000fda0003f06270 */
[----:B------:R-:W-:Y:S05]  /*1fe30*/  @!P0 BRA `(.L_x_5817) ;  /* 0xffffffd000948947 */ /* 0x000fea000383ffff */
.L_x_5799:
[----:B------:R-:W-:Y:S05]  /*1fe40*/  BSYNC.RECONVERGENT B1 ;  /* 0x0000000000017941 */ /* 0x000fea0003800200 */
.L_x_5798:
[----:B------:R-:W-:Y:S01]  /*1fe50*/  IMAD.IADD R5, R12, 0x1, -R13 ;  /* 0x000000010c057824 */ /* 0x000fe200078e0a0d */
[----:B------:R-:W-:Y:S01]  /*1fe60*/  BSSY.RECONVERGENT B1, `(.L_x_5818) ;  /* 0x00002e8000017945 */ /* 0x000fe20003800200 */
[----:B------:R-:W-:-:S03]  /*1fe70*/  IMAD.MOV.U32 R18, RZ, RZ, RZ ;  /* 0x000000ffff127224 */ /* 0x000fc600078e00ff */
[----:B------:R-:W-:-:S04]  /*1fe80*/  IADD3 R0, PT, PT, R5, R0, -R11 ;  /* 0x0000000005007210 */ /* 0x000fc80007ffe80b */
[----:B------:R-:W-:-:S04]  /*1fe90*/  SHF.R.S32.HI R16, RZ, 0x1, R0 ;  /* 0x00000001ff107819 */ /* 0x000fc80000011400 */
[----:B------:R-:W-:-:S04]  /*1fea0*/  VIMNMX R16, PT, PT, R5, R16, !PT ;  /* 0x0000001005107248 */ /* 0x000fc80007fe0100 */
[----:B------:R-:W-:-:S04]  /*1feb0*/  IADD3 R13, PT, PT, R13, 0x1, R16 ;  /* 0x000000010d0d7810 */ /* 0x000fc80007ffe010 */
[----:B------:R-:W-:-:S04]  /*1fec0*/  VIMNMX R13, PT, PT, R13, R6, PT ;  /* 0x000000060d0d7248 */ /* 0x000fc80003fe0100 */
[----:B------:R-:W-:-:S04]  /*1fed0*/  IADD3 R17, PT, PT, -R12, R13, RZ ;  /* 0x0000000d0c117210 */ /* 0x000fc80007ffe1ff */
[----:B------:R-:W-:-:S13]  /*1fee0*/  ISETP.GE.AND P0, PT, R17, 0x1, PT ;  /* 0x000000011100780c */ /* 0x000fda0003f06270 */
[----:B------:R-:W-:Y:S05]  /*1fef0*/  @!P0 BRA `(.L_x_5819) ;  /* 0x0000002c00788947 */ /* 0x000fea0003800000 */
[----:B------:R-:W4:Y:S01]  /*1ff00*/  LDC R19, c[0x0][0x3c0] ;  /* 0x0000f000ff137b82 */ /* 0x000f220000000800 */
[----:B------:R-:W-:Y:S01]  /*1ff10*/  IMAD.MOV.U32 R18, RZ, RZ, RZ ;  /* 0x000000ffff127224 */ /* 0x000fe200078e00ff */
[----:B----4-:R-:W-:-:S07]  /*1ff20*/  LOP3.LUT R19, R19, 0xfffffffe, RZ, 0xc0, !PT ;  /* 0xfffffffe13137812 */ /* 0x010fce00078ec0ff */
.L_x_5837:
[----:B------:R-:W-:Y:S01]  /*1ff30*/  IADD3 R12, PT, PT, R18, R17, RZ ;  /* 0x00000011120c7210 */ /* 0x000fe20007ffe0ff */
[----:B------:R-:W-:Y:S02]  /*1ff40*/  IMAD.MOV.U32 R20, RZ, RZ, R17 ;  /* 0x000000ffff147224 */ /* 0x000fe400078e0011 */
[----:B------:R-:W-:Y:S02]  /*1ff50*/  HFMA2 R30, -RZ, RZ, -6.306171417236328125e-05, 0.01395416259765625 ;  /* 0x84222325ff1e7431 */ /* 0x000fe400000001ff */
[----:B------:R-:W-:Y:S01]  /*1ff60*/  IMAD.MOV.U32 R31, RZ, RZ, -0x340d631c ;  /* 0xcbf29ce4ff1f7424 */ /* 0x000fe200078e00ff */
[----:B------:R-:W-:Y:S02]  /*1ff70*/  SHF.R.S32.HI R17, RZ, 0x1, R12 ;  /* 0x00000001ff117819 */ /* 0x000fe4000001140c */
[----:B------:R-:W4:Y:S03]  /*1ff80*/  LDC.64 R12, c[0x0][0x3c0] ;  /* 0x0000f000ff0c7b82 */ /* 0x000f260000000a00 */
[----:B------:R-:W-:-:S06]  /*1ff90*/  IMAD R14, R17, 0x8, R10 ;  /* 0x00000008110e7824 */ /* 0x000fcc00078e020a */
[----:B0-----:R-:W0:Y:S01]  /*1ffa0*/  LDS.64 R14, [R14] ;  /* 0x000000000e0e7984 */ /* 0x001e220000000a00 */
[----:B----4-:R-:W-:-:S04]  /*1ffb0*/  ISETP.NE.U32.AND P0, PT, R12, RZ, PT ;  /* 0x000000ff0c00720c */ /* 0x010fc80003f05070 */
[----:B------:R-:W-:-:S13]  /*1ffc0*/  ISETP.NE.AND.EX P0, PT, R13, RZ, PT, P0 ;  /* 0x000000ff0d00720c */ /* 0x000fda0003f05300 */
[----:B0-----:R-:W-:Y:S05]  /*1ffd0*/  @!P0 BRA `(.L_x_5820) ;  /* 0x0000000800a48947 */ /* 0x001fea0003800000 */
[----:B------:R-:W-:Y:S01]  /*1ffe0*/  ISETP.NE.U32.AND P1, PT, R12, 0x1, PT ;  /* 0x000000010c00780c */ /* 0x000fe20003f25070 */
[----:B------:R-:W-:Y:S01]  /*1fff0*/  IMAD.MOV.U32 R30, RZ, RZ, -0x7bdddcdb ;  /* 0x84222325ff1e7424 */ /* 0x000fe200078e00ff */
[----:B------:R-:W-:Y:S01]  /*20000*/  MOV R31, 0xcbf29ce4 ;  /* 0xcbf29ce4001f7802 */ /* 0x000fe20000000f00 */
[----:B------:R-:W-:Y:S01]  /*20010*/  IMAD.MOV.U32 R21, RZ, RZ, RZ ;  /* 0x000000ffff157224 */ /* 0x000fe200078e00ff */
[----:B------:R-:W-:Y:S01]  /*20020*/  ISETP.NE.AND.EX P1, PT, R13, RZ, PT, P1 ;  /* 0x000000ff0d00720c */ /* 0x000fe20003f25310 */
[----:B------:R-:W-:-:S12]  /*20030*/  IMAD.MOV.U32 R28, RZ, RZ, RZ ;  /* 0x000000ffff1c7224 */ /* 0x000fd800078e00ff */
[----:B------:R-:W-:Y:S05]  /*20040*/  @!P1 BRA `(.L_x_5821) ;  /* 0x0000000400b49947 */ /* 0x000fea0003800000 */
[----:B------:R-:W0:Y:S01]  /*20050*/  LDC R28, c[0x0][0x3c4] ;  /* 0x0000f100ff1c7b82 */ /* 0x000e220000000800 */
[----:B--2---:R-:W-:Y:S01]  /*20060*/  IADD3 R22, P1, PT, R2, 0x8, RZ ;  /* 0x0000000802167810 */ /* 0x004fe20007f3e0ff */
[----:B------:R-:W-:Y:S02]  /*20070*/  HFMA2 R30, -RZ, RZ, -6.306171417236328125e-05, 0.01395416259765625 ;  /* 0x84222325ff1e7431 */ /* 0x000fe400000001ff */
[----:B------:R-:W-:Y:S02]  /*20080*/  IMAD.MOV.U32 R31, RZ, RZ, -0x340d631c ;  /* 0xcbf29ce4ff1f7424 */ /* 0x000fe400078e00ff */
[----:B------:R-:W-:Y:S01]  /*20090*/  IMAD.MOV.U32 R29, RZ, RZ, R19 ;  /* 0x000000ffff1d7224 */ /* 0x000fe200078e0013 */
[----:B------:R-:W-:Y:S01]  /*200a0*/  IADD3.X R23, PT, PT, RZ, R3, RZ, P1, !PT ;  /* 0x00000003ff177210 */ /* 0x000fe20000ffe4ff */
[----:B0-----:R-:W-:-:S07]  /*200b0*/  IMAD.MOV.U32 R21, RZ, RZ, R28 ;  /* 0x000000ffff157224 */ /* 0x001fce00078e001c */
.L_x_5822:
[----:B------:R-:W2:Y:S04]  /*200c0*/  LD.E.64 R26, desc[UR8][R22.64+-0x8] ;  /* 0xfffff808161a7980 */ /* 0x000ea8000c101b00 */
[----:B-1-3--:R0:W3:Y:S01]  /*200d0*/  LD.E.64 R24, desc[UR8][R22.64] ;  /* 0x0000000816187980 */ /* 0x00a0e2000c101b00 */
        /* <DEDUP_REMOVED lines=100> */
.L_x_5821:
        /* <DEDUP_REMOVED lines=53> */
.L_x_5820:
        /* <DEDUP_REMOVED lines=15> */
.L_x_5825:
        /* <DEDUP_REMOVED lines=103> */
.L_x_5824:
        /* <DEDUP_REMOVED lines=8> */
[----:B----4-:R-:W-:-:S05]  /*21250*/  LOP3.LUT R21, R33, 0xff, R22, 0x78, !PT ;  /* 0x000000ff21157812 */ /* 0x010fca00078e7816 */
        /* <DEDUP_REMOVED lines=45> */
.L_x_5823:
        /* <DEDUP_REMOVED lines=19> */
.L_x_5830:
        /* <DEDUP_REMOVED lines=102> */
.L_x_5829:
        /* <DEDUP_REMOVED lines=10> */
[----:B-1-3--:R-:W-:-:S04]  /*21d60*/  IMAD.WIDE.U32 R24, R28, 0x1b3, RZ ;  /* 0x000001b31c187825 */ /* 0x00afc800078e00ff */
        /* <DEDUP_REMOVED lines=42> */
.L_x_5828:
        /* <DEDUP_REMOVED lines=8> */
[----:B0-----:R-:W-:-:S10]  /*22090*/  IMAD.MOV.U32 R26, RZ, RZ, RZ ;  /* 0x000000ffff1a7224 */ /* 0x001fd400078e00ff */
[----:B------:R-:W-:Y:S05]  /*220a0*/  @!P0 BRA `(.L_x_5832) ;  /* 0x0000000400b08947 */ /* 0x000fea0003800000 */
[----:B------:R-:W0:Y:S01]  /*220b0*/  LDC R26, c[0x0][0x3c4] ;  /* 0x0000f100ff1a7b82 */ /* 0x000e220000000800 */
[----:B------:R-:W-:Y:S01]  /*220c0*/  MOV R33, 0x84222325 ;  /* 0x8422232500217802 */ /* 0x000fe20000000f00 */
[----:B------:R-:W-:Y:S01]  /*220d0*/  IMAD.MOV.U32 R32, RZ, RZ, -0x340d631c ;  /* 0xcbf29ce4ff207424 */ /* 0x000fe200078e00ff */
[----:B------:R-:W-:Y:S01]  /*220e0*/  MOV R21, RZ ;  /* 0x000000ff00157202 */ /* 0x000fe20000000f00 */
[----:B------:R-:W-:-:S07]  /*220f0*/  IMAD.MOV.U32 R27, RZ, RZ, RZ ;  /* 0x000000ffff1b7224 */ /* 0x000fce00078e00ff */
.L_x_5833:
        /* <DEDUP_REMOVED lines=103> */
.L_x_5832:
        /* <DEDUP_REMOVED lines=54> */
.L_x_5831:
[----:B------:R-:W-:-:S04]  /*22ad0*/  ISETP.GE.U32.AND P0, PT, R28, R33, PT ;  /* 0x000000211c00720c */ /* 0x000fc80003f06070 */
[----:B------:R-:W-:-:S13]  /*22ae0*/  ISETP.GE.U32.AND.EX P0, PT, R29, R32, PT, P0 ;  /* 0x000000201d00720c */ /* 0x000fda0003f06100 */
[----:B------:R-:W-:Y:S05]  /*22af0*/  @!P0 BRA `(.L_x_5834) ;  /* 0x00000000006c8947 */ /* 0x000fea0003800000 */
[----:B------:R-:W-:Y:S05]  /*22b00*/  BRA `(.L_x_5835) ;  /* 0x0000000000607947 */ /* 0x000fea0003800000 */
.L_x_5827:
[----:B------:R-:W4:Y:S02]  /*22b10*/  LDCU UR4, c[0x0][0x3c8] ;  /* 0x00007900ff0477ac */ /* 0x000f240008000800 */
[----:B----4-:R-:W-:-:S09]  /*22b20*/  UISETP.NE.AND UP0, UPT, UR4, URZ, UPT ;  /* 0x000000ff0400728c */ /* 0x010fd2000bf05270 */
[----:B------:R-:W-:Y:S05]  /*22b30*/  BRA.U !UP0, `(.L_x_5835) ;  /* 0x0000000108547547 */ /* 0x000fea000b800000 */
[----:B-1-3--:R-:W-:-:S07]  /*22b40*/  CS2R R24, SRZ ;  /* 0x0000000000187805 */ /* 0x00afce000001ff00 */
.L_x_5836:
        /* <DEDUP_REMOVED lines=12> */
[----:B------:R-:W-:Y:S02]  /*22c10*/  IADD3 R24, P1, PT, R24, 0x1, RZ ;  /* 0x0000000118187810 */ /* 0x000fe40007f3e0ff */
[----:B------:R-:W-:-:S03]  /*22c20*/  ISETP.GT.U32.AND P0, PT, R12, R22, PT ;  /* 0x000000160c00720c */ /* 0x000fc60003f04070 */
[----:B------:R-:W-:Y:S01]  /*22c30*/  IMAD.X R25, RZ, RZ, R25, P1 ;  /* 0x000000ffff197224 */ /* 0x000fe200008e0619 */
[----:B------:R-:W-:Y:S01]  /*22c40*/  ISETP.GT.U32.AND.EX P2, PT, R13, R23, PT, P0 ;  /* 0x000000170d00720c */ /* 0x000fe20003f44100 */
[----:B-1----:R-:W-:Y:S02]  /*22c50*/  USHF.R.S32.HI UR5, URZ, 0x1f, UR4 ;  /* 0x0000001fff057899 */ /* 0x002fe40008011404 */
[----:B------:R-:W-:-:S04]  /*22c60*/  ISETP.GE.U32.AND P1, PT, R24, UR4, PT ;  /* 0x0000000418007c0c */ /* 0x000fc8000bf26070 */
[----:B------:R-:W-:-:S13]  /*22c70*/  ISETP.GE.U32.AND.EX P0, PT, R25, UR5, PT, P1 ;  /* 0x0000000519007c0c */ /* 0x000fda000bf06110 */
[----:B------:R-:W-:Y:S05]  /*22c80*/  @!P0 BRA !P2, `(.L_x_5836) ;  /* 0xfffffffc00b08947 */ /* 0x000fea000503ffff */
.L_x_5835:
[----:B------:R-:W-:Y:S01]  /*22c90*/  IADD3 R18, PT, PT, R17, 0x1, RZ ;  /* 0x0000000111127810 */ /* 0x000fe20007ffe0ff */
[----:B------:R-:W-:-:S07]  /*22ca0*/  IMAD.MOV.U32 R17, RZ, RZ, R20 ;  /* 0x000000ffff117224 */ /* 0x000fce00078e0014 */
.L_x_5834:
[----:B------:R-:W-:Y:S05]  /*22cb0*/  BSYNC.RECONVERGENT B2 ;  /* 0x0000000000027941 */ /* 0x000fea0003800200 */
.L_x_5826:
[----:B------:R-:W-:-:S13]  /*22cc0*/  ISETP.GE.AND P0, PT, R18, R17, PT ;  /* 0x000000111200720c */ /* 0x000fda0003f06270 */
[----:B------:R-:W-:Y:S05]  /*22cd0*/  @!P0 BRA `(.L_x_5837) ;  /* 0xffffffd000948947 */ /* 0x000fea000383ffff */
.L_x_5819:
[----:B------:R-:W-:Y:S05]  /*22ce0*/  BSYNC.RECONVERGENT B1 ;  /* 0x0000000000017941 */ /* 0x000fea0003800200 */
.L_x_5818:
[----:B------:R-:W-:-:S05]  /*22cf0*/  IMAD.IADD R5, R5, 0x1, R18 ;  /* 0x0000000105057824 */ /* 0x000fca00078e0212 */
[CC--:B--2---:R-:W-:Y:S02]  /*22d00*/  VIMNMX R3, PT, PT, R16.reuse, R5.reuse, PT ;  /* 0x0000000510037248 */ /* 0x0c4fe40003fe0100 */
[----:B------:R-:W-:Y:S02]  /*22d10*/  ISETP.GE.AND P0, PT, R16, R5, PT ;  /* 0x000000051000720c */ /* 0x000fe40003f06270 */
[----:B------:R-:W-:Y:S01]  /*22d20*/  IADD3 R0, PT, PT, R0, -R3, RZ ;  /* 0x8000000300007210 */ /* 0x000fe20007ffe0ff */
[----:B------:R-:W-:-:S05]  /*22d30*/  VIADD R3, R3, 0x1 ;  /* 0x0000000103037836 */ /* 0x000fca0000000000 */
[C---:B------:R-:W-:Y:S01]  /*22d40*/  ISETP.EQ.AND P0, PT, R0.reuse, R3, !P0 ;  /* 0x000000030000720c */ /* 0x040fe20004702270 */
[----:B------:R-:W-:-:S03]  /*22d50*/  IMAD.IADD R0, R0, 0x1, R11 ;  /* 0x0000000100007824 */ /* 0x000fc600078e020b */
[----:B------:R-:W-:-:S09]  /*22d60*/  SEL R2, RZ, 0x1, !P0 ;  /* 0x00000001ff027807 */ /* 0x000fd20004000000 */
.L_x_5641:
[----:B------:R-:W-:Y:S05]  /*22d70*/  BSYNC.RECONVERGENT B0 ;  /* 0x0000000000007941 */ /* 0x000fea0003800200 */
.L_x_5640:
[C---:B------:R-:W-:Y:S01]  /*22d80*/  ISETP.NE.AND P0, PT, R8.reuse, RZ, PT ;  /* 0x000000ff0800720c */ /* 0x040fe20003f05270 */
[----:B------:R-:W-:Y:S01]  /*22d90*/  VIADD R5, R8, 0xffffffff ;  /* 0xffffffff08057836 */ /* 0x000fe20000000000 */
[----:B------:R-:W-:Y:S01]  /*22da0*/  SHF.L.U32 R3, R4, 0x10, RZ ;  /* 0x0000001004037819 */ /* 0x000fe200000006ff */
[----:B------:R-:W-:Y:S01]  /*22db0*/  IMAD R8, R8, 0x4, R7 ;  /* 0x0000000408087824 */ /* 0x000fe200078e0207 */
[----:B------:R-:W-:Y:S01]  /*22dc0*/  IADD3 R9, PT, PT, R2, R9, -R0 ;  /* 0x0000000902097210 */ /* 0x000fe20007ffe800 */
[----:B------:R-:W-:Y:S01]  /*22dd0*/  IMAD.U32 R2, R0, 0x10000, RZ ;  /* 0x0001000000027824 */ /* 0x000fe200078e00ff */
[----:B------:R-:W-:Y:S01]  /*22de0*/  LOP3.LUT R3, R3, R6, RZ, 0xfc, !PT ;  /* 0x0000000603037212 */ /* 0x000fe200078efcff */
[----:B------:R-:W2:Y:S01]  /*22df0*/  LDCU.64 UR4, c[0x0][0x3c0] ;  /* 0x00007800ff0477ac */ /* 0x000ea20008000a00 */
[----:B------:R-:W-:Y:S01]  /*22e00*/  SEL R6, R5, 0x1ff, P0 ;  /* 0x000001ff05067807 */ /* 0x000fe20000000000 */
[----:B------:R-:W-:Y:S01]  /*22e10*/  IMAD.IADD R18, R4, 0x1, R9 ;  /* 0x0000000104127824 */ /* 0x000fe200078e0209 */
[-C--:B------:R-:W-:Y:S01]  /*22e20*/  LEA R38, R0, R7.reuse, 0x3 ;  /* 0x0000000700267211 */ /* 0x080fe200078e18ff */
[----:B------:R-:W4:Y:S01]  /*22e30*/  LDCU UR7, c[0x0][0x3c8] ;  /* 0x00007900ff0777ac */ /* 0x000f220008000800 */
[----:B------:R-:W-:Y:S01]  /*22e40*/  LEA R6, R6, R7, 0x2 ;  /* 0x0000000706067211 */ /* 0x000fe200078e10ff */
[----:B---3--:R-:W-:Y:S01]  /*22e50*/  IMAD R24, R18, 0x8, R7 ;  /* 0x0000000812187824 */ /* 0x008fe200078e0207 */
[----:B------:R-:W-:Y:S01]  /*22e60*/  @P0 LOP3.LUT R3, R9, R2, RZ, 0xfc, !PT ;  /* 0x0000000209030212 */ /* 0x000fe200078efcff */
[----:B------:R-:W-:Y:S04]  /*22e70*/  BSSY.RECONVERGENT B0, `(.L_x_5838) ;  /* 0x00005dc000007945 */ /* 0x000fe80003800200 */
[----:B------:R3:W-:Y:S01]  /*22e80*/  STS [R6], R3 ;  /* 0x0000000306007388 */ /* 0x0007e20000000800 */
[----:B------:R-:W-:Y:S01]  /*22e90*/  BAR.SYNC.DEFER_BLOCKING 0x0 ;  /* 0x0000000000007b1d */ /* 0x000fe20000010000 */
[----:B--2---:R-:W-:Y:S01]  /*22ea0*/  UIADD3 UR6, UP0, UPT, UR4, -0x1, URZ ;  /* 0xffffffff04067890 */ /* 0x004fe2000ff1e0ff */
[----:B---3--:R-:W-:-:S05]  /*22eb0*/  IADD3 R3, PT, PT, R7, 0x800, RZ ;  /* 0x0000080007037810 */ /* 0x008fca0007ffe0ff */
[----:B------:R-:W-:Y:S01]  /*22ec0*/  IMAD R5, R0, 0x8, R3 ;  /* 0x0000000800057824 */ /* 0x000fe200078e0203 */
[----:B------:R-:W2:Y:S04]  /*22ed0*/  LDS R8, [R8] ;  /* 0x0000000008087984 */ /* 0x000ea80000000800 */
[----:B------:R-:W3:Y:S04]  /*22ee0*/  LDS.64 R38, [R38+0x800] ;  /* 0x0008000026267984 */ /* 0x000ee80000000a00 */
[----:B-1----:R-:W1:Y:S01]  /*22ef0*/  LDS.64 R24, [R24+0x800] ;  /* 0x0008000018187984 */ /* 0x002e620000000a00 */
[----:B--2---:R-:W-:-:S02]  /*22f00*/  LOP3.LUT R23, R8, 0xffff, RZ, 0xc0, !PT ;  /* 0x0000ffff08177812 */ /* 0x004fc400078ec0ff */
[----:B0-----:R-:W-:Y:S01]  /*22f10*/  SHF.R.S32.HI R27, RZ, 0x10, R8 ;  /* 0x00000010ff1b7819 */ /* 0x001fe20000011408 */
[----:B----4-:R-:W-:Y:S01]  /*22f20*/  IMAD.U32 R8, RZ, RZ, UR7 ;  /* 0x00000007ff087e24 */ /* 0x010fe2000f8e00ff */
[----:B------:R-:W-:Y:S01]  /*22f30*/  UIADD3.X UR7, UPT, UPT, UR5, -0x1, URZ, UP0, !UPT ;  /* 0xffffffff05077890 */ /* 0x000fe200087fe4ff */
[----:B------:R-:W-:Y:S01]  /*22f40*/  IMAD.IADD R23, R4, 0x1, R23 ;  /* 0x0000000104177824 */ /* 0x000fe200078e0217 */
[----:B------:R-:W-:Y:S02]  /*22f50*/  ISETP.GE.AND P1, PT, R0, R27, PT ;  /* 0x0000001b0000720c */ /* 0x000fe40003f26270 */
[C---:B------:R-:W-:Y:S01]  /*22f60*/  LEA R4, R18.reuse, R3, 0x3 ;  /* 0x0000000312047211 */ /* 0x040fe200078e18ff */
[----:B------:R-:W-:Y:S01]  /*22f70*/  IMAD.IADD R20, R27, 0x1, R23 ;  /* 0x000000011b147824 */ /* 0x000fe200078e0217 */
[----:B------:R-:W-:Y:S02]  /*22f80*/  ISETP.GE.AND P2, PT, R18, R23, PT ;  /* 0x000000171200720c */ /* 0x000fe40003f46270 */
[----:B------:R-:W-:-:S02]  /*22f90*/  SHF.R.S32.HI R6, RZ, 0x1f, R8 ;  /* 0x0000001fff067819 */ /* 0x000fc40000011408 */
[CC--:B------:R-:W-:Y:S02]  /*22fa0*/  ISETP.LT.AND P0, PT, R0.reuse, R27.reuse, P2 ;  /* 0x0000001b0000720c */ /* 0x0c0fe40001701270 */
[----:B------:R-:W-:-:S13]  /*22fb0*/  ISETP.GE.OR P2, PT, R0, R27, P2 ;  /* 0x0000001b0000720c */ /* 0x000fda0001746670 */
[----:B-1-3--:R-:W-:Y:S05]  /*22fc0*/  @P2 BRA `(.L_x_5839) ;  /* 0x0000005c00182947 */ /* 0x00afea0003800000 */
        /* <DEDUP_REMOVED lines=17> */
[----:B------:R-:W-:Y:S01]  /*230e0*/  IADD3 R2, P1, PT, R38, 0x8, RZ ;  /* 0x0000000826027810 */ /* 0x000fe20007f3e0ff */
[----:B------:R-:W-:Y:S02]  /*230f0*/  HFMA2 R9, -RZ, RZ, -15.890625, -0.0047760009765625 ;  /* 0xcbf29ce4ff097431 */ /* 0x000fe400000001ff */
[----:B------:R-:W-:Y:S02]  /*23100*/  IMAD.MOV.U32 R12, RZ, RZ, -0x7bdddcdb ;  /* 0x84222325ff0c7424 */ /* 0x000fe400078e00ff */
[----:B------:R-:W-:Y:S01]  /*23110*/  IMAD.X R3, RZ, RZ, R39, P1 ;  /* 0x000000ffff037224 */ /* 0x000fe200008e0627 */
[----:B------:R-:W-:Y:S01]  /*23120*/  MOV R19, UR10 ;  /* 0x0000000a00137c02 */ /* 0x000fe20008000f00 */
[----:B------:R-:W-:Y:S02]  /*23130*/  IMAD.U32 R13, RZ, RZ, UR10 ;  /* 0x0000000aff0d7e24 */ /* 0x000fe4000f8e00ff */
[----:B0-----:R-:W-:-:S07]  /*23140*/  IMAD.MOV.U32 R15, RZ, RZ, R14 ;  /* 0x000000ffff0f7224 */ /* 0x001fce00078e000e */
.L_x_5842:
        /* <DEDUP_REMOVED lines=102> */
.L_x_5841:
        /* <DEDUP_REMOVED lines=50> */
.L_x_5840:
        /* <DEDUP_REMOVED lines=13> */
[----:B------:R-:W0:Y:S01]  /*23ba0*/  LDC R14, c[0x0][0x3c4] ;  /* 0x0000f100ff0e7b82 */ /* 0x000e220000000800 */
[----:B------:R-:W-:Y:S01]  /*23bb0*/  ULOP3.LUT UR10, UR4, 0xfffffffe, URZ, 0xc0, !UPT ;  /* 0xfffffffe040a7892 */ /* 0x000fe2000f8ec0ff */
[----:B------:R-:W-:Y:S01]  /*23bc0*/  IADD3 R2, P1, PT, R24, 0x8, RZ ;  /* 0x0000000818027810 */ /* 0x000fe20007f3e0ff */
[----:B------:R-:W-:Y:S02]  /*23bd0*/  IMAD.MOV.U32 R21, RZ, RZ, -0x7bdddcdb ;  /* 0x84222325ff157424 */ /* 0x000fe400078e00ff */
[----:B------:R-:W-:Y:S01]  /*23be0*/  IMAD.MOV.U32 R22, RZ, RZ, -0x340d631c ;  /* 0xcbf29ce4ff167424 */ /* 0x000fe200078e00ff */
[----:B------:R-:W-:Y:S01]  /*23bf0*/  IADD3.X R3, PT, PT, RZ, R25, RZ, P1, !PT ;  /* 0x00000019ff037210 */ /* 0x000fe20000ffe4ff */
[----:B------:R-:W-:Y:S02]  /*23c00*/  IMAD.U32 R13, RZ, RZ, UR10 ;  /* 0x0000000aff0d7e24 */ /* 0x000fe4000f8e00ff */
[----:B------:R-:W-:Y:S01]  /*23c10*/  IMAD.U32 R19, RZ, RZ, UR10 ;  /* 0x0000000aff137e24 */ /* 0x000fe2000f8e00ff */
[----:B0-----:R-:W-:-:S07]  /*23c20*/  MOV R15, R14 ;  /* 0x0000000e000f7202 */ /* 0x001fce0000000f00 */
.L_x_5845:
        /* <DEDUP_REMOVED lines=102> */
.L_x_5844:
        /* <DEDUP_REMOVED lines=51> */
.L_x_5843:
        /* <DEDUP_REMOVED lines=25> */
.L_x_5849:
        /* <DEDUP_REMOVED lines=102> */
.L_x_5848:
        /* <DEDUP_REMOVED lines=50> */
.L_x_5847:
        /* <DEDUP_REMOVED lines=13> */
[----:B------:R-:W0:Y:S01]  /*251a0*/  LDC R14, c[0x0][0x3c4] ;  /* 0x0000f100ff0e7b82 */ /* 0x000e220000000800 */
[----:B------:R-:W-:Y:S01]  /*251b0*/  ULOP3.LUT UR10, UR4, 0xfffffffe, URZ, 0xc0, !UPT ;  /* 0xfffffffe040a7892 */ /* 0x000fe2000f8ec0ff */
[----:B------:R-:W-:Y:S01]  /*251c0*/  IADD3 R2, P0, PT, R24, 0x8, RZ ;  /* 0x0000000818027810 */ /* 0x000fe20007f1e0ff */
[----:B------:R-:W-:Y:S02]  /*251d0*/  HFMA2 R21, -RZ, RZ, -6.306171417236328125e-05, 0.01395416259765625 ;  /* 0x84222325ff157431 */ /* 0x000fe400000001ff */
[----:B------:R-:W-:Y:S02]  /*251e0*/  IMAD.MOV.U32 R22, RZ, RZ, -0x340d631c ;  /* 0xcbf29ce4ff167424 */ /* 0x000fe400078e00ff */
[----:B------:R-:W-:Y:S01]  /*251f0*/  IMAD.X R3, RZ, RZ, R25, P0 ;  /* 0x000000ffff037224 */ /* 0x000fe200000e0619 */
[----:B------:R-:W-:Y:S01]  /*25200*/  MOV R13, UR10 ;  /* 0x0000000a000d7c02 */ /* 0x000fe20008000f00 */
[----:B------:R-:W-:Y:S02]  /*25210*/  IMAD.U32 R19, RZ, RZ, UR10 ;  /* 0x0000000aff137e24 */ /* 0x000fe4000f8e00ff */
[----:B0-----:R-:W-:-:S07]  /*25220*/  IMAD.MOV.U32 R15, RZ, RZ, R14 ;  /* 0x000000ffff0f7224 */ /* 0x001fce00078e000e */
.L_x_5852:
        /* <DEDUP_REMOVED lines=102> */
.L_x_5851:
        /* <DEDUP_REMOVED lines=51> */
.L_x_5850:
[----:B------:R-:W-:Y:S02]  /*25bc0*/  ISETP.GE.U32.AND P2, PT, R12, R21, PT ;  /* 0x000000150c00720c */ /* 0x000fe40003f46070 */
[----:B------:R-:W-:Y:S02]  /*25bd0*/  PLOP3.LUT P0, PT, PT, PT, PT, 0x80, 0x8 ;  /* 0x000000000008781c */ /* 0x000fe40003f0f070 */
[----:B------:R-:W-:Y:S02]  /*25be0*/  ISETP.GE.U32.AND.EX P2, PT, R9, R22, PT, P2 ;  /* 0x000000160900720c */ /* 0x000fe40003f46120 */
[----:B------:R-:W-:-:S11]  /*25bf0*/  PLOP3.LUT P1, PT, PT, PT, PT, 0x8, 0x80 ;  /* 0x000000000080781c */ /* 0x000fd60003f2e170 */
[----:B------:R-:W-:Y:S05]  /*25c00*/  @!P2 BRA `(.L_x_5839) ;  /* 0x000000300008a947 */ /* 0x000fea0003800000 */
[----:B------:R-:W-:Y:S05]  /*25c10*/  BRA `(.L_x_5853) ;  /* 0x0000000000647947 */ /* 0x000fea0003800000 */
.L_x_5846:
[----:B------:R-:W-:-:S13]  /*25c20*/  ISETP.NE.AND P0, PT, R8, RZ, PT ;  /* 0x000000ff0800720c */ /* 0x000fda0003f05270 */
[----:B------:R-:W-:Y:S05]  /*25c30*/  @!P0 BRA `(.L_x_5853) ;  /* 0x00000000005c8947 */ /* 0x000fea0003800000 */
[----:B------:R-:W-:-:S07]  /*25c40*/  CS2R R12, SRZ ;  /* 0x00000000000c7805 */ /* 0x000fce000001ff00 */
.L_x_5854:
[C---:B------:R-:W-:Y:S02]  /*25c50*/  SHF.L.U32 R9, R13.reuse, 0x3, RZ ;  /* 0x000000030d097819 */ /* 0x040fe400000006ff */
[----:B------:R-:W-:Y:S02]  /*25c60*/  SHF.L.U64.HI R10, R13, 0x3, R12 ;  /* 0x000000030d0a7819 */ /* 0x000fe4000001020c */
[----:B------:R-:W-:Y:S02]  /*25c70*/  IADD3 R2, P0, PT, R38, R9, RZ ;  /* 0x0000000926027210 */ /* 0x000fe40007f1e0ff */
[----:B------:R-:W-:-:S03]  /*25c80*/  IADD3 R8, P1, PT, R9, R24, RZ ;  /* 0x0000001809087210 */ /* 0x000fc60007f3e0ff */
[----:B------:R-:W-:Y:S02]  /*25c90*/  IMAD.X R3, R39, 0x1, R10, P0 ;  /* 0x0000000127037824 */ /* 0x000fe400000e060a */
[----:B------:R-:W-:-:S04]  /*25ca0*/  IMAD.X R9, R10, 0x1, R25, P1 ;  /* 0x000000010a097824 */ /* 0x000fc800008e0619 */
[----:B------:R-:W2:Y:S04]  /*25cb0*/  LD.E.64 R2, desc[UR8][R2.64] ;  /* 0x0000000802027980 */ /* 0x000ea8000c101b00 */
[----:B------:R-:W2:Y:S01]  /*25cc0*/  LD.E.64 R10, desc[UR8][R8.64] ;  /* 0x00000008080a7980 */ /* 0x000ea2000c101b00 */
[----:B------:R-:W-:Y:S02]  /*25cd0*/  PLOP3.LUT P0, PT, PT, PT, PT, 0x80, 0x8 ;  /* 0x000000000008781c */ /* 0x000fe40003f0f070 */
        /* <DEDUP_REMOVED lines=9> */
[----:B0-----:R-:W-:-:S04]  /*25d70*/  MOV R8, UR10 ;  /* 0x0000000a00087c02 */ /* 0x001fc80008000f00 */
[----:B------:R-:W-:-:S04]  /*25d80*/  ISETP.GE.U32.AND P1, PT, R13, R8, PT ;  /* 0x000000080d00720c */ /* 0x000fc80003f26070 */
[----:B------:R-:W-:-:S13]  /*25d90*/  ISETP.GE.U32.AND.EX P0, PT, R12, R6, PT, P1 ;  /* 0x000000060c00720c */ /* 0x000fda0003f06110 */
[----:B------:R-:W-:Y:S05]  /*25da0*/  @!P0 BRA !P2, `(.L_x_5854) ;  /* 0xfffffffc00a88947 */ /* 0x000fea000503ffff */
.L_x_5853:
        /* <DEDUP_REMOVED lines=16> */
[----:B------:R-:W0:Y:S01]  /*25eb0*/  LDCU UR10, c[0x0][0x3c4] ;  /* 0x00007880ff0a77ac */ /* 0x000e220008000800 */
[----:B------:R-:W-:Y:S01]  /*25ec0*/  IADD3 R10, P1, PT, R24, 0x8, RZ ;  /* 0x00000008180a7810 */ /* 0x000fe20007f3e0ff */
[----:B------:R-:W-:Y:S01]  /*25ed0*/  HFMA2 R3, -RZ, RZ, -15.890625, -0.0047760009765625 ;  /* 0xcbf29ce4ff037431 */ /* 0x000fe200000001ff */
[----:B------:R-:W-:Y:S01]  /*25ee0*/  LOP3.LUT R9, R2, 0xfffffffe, RZ, 0xc0, !PT ;  /* 0xfffffffe02097812 */ /* 0x000fe200078ec0ff */
[----:B------:R-:W-:Y:S01]  /*25ef0*/  BSSY.RECONVERGENT B1, `(.L_x_5856) ;  /* 0x000006c000017945 */ /* 0x000fe20003800200 */
[----:B------:R-:W-:Y:S02]  /*25f00*/  IMAD.MOV.U32 R14, RZ, RZ, -0x7bdddcdb ;  /* 0x84222325ff0e7424 */ /* 0x000fe400078e00ff */
[----:B------:R-:W-:Y:S01]  /*25f10*/  IMAD.X R11, RZ, RZ, R25, P1 ;  /* 0x000000ffff0b7224 */ /* 0x000fe200008e0619 */
[----:B------:R-:W-:Y:S01]  /*25f20*/  MOV R15, R9 ;  /* 0x00000009000f7202 */ /* 0x000fe20000000f00 */
[----:B0-----:R-:W-:Y:S02]  /*25f30*/  IMAD.U32 R16, RZ, RZ, UR10 ;  /* 0x0000000aff107e24 */ /* 0x001fe4000f8e00ff */
[----:B------:R-:W-:-:S07]  /*25f40*/  IMAD.U32 R17, RZ, RZ, UR10 ;  /* 0x0000000aff117e24 */ /* 0x000fce000f8e00ff */
.L_x_5857:
        /* <DEDUP_REMOVED lines=102> */
[----:B------:R-:W-:Y:S05]  /*265b0*/  BSYNC.RECONVERGENT B1 ;  /* 0x0000000000017941 */ /* 0x000fea0003800200 */
.L_x_5856:
        /* <DEDUP_REMOVED lines=50> */
.L_x_5855:
        /* <DEDUP_REMOVED lines=13> */
[----:B------:R-:W0:Y:S01]  /*269b0*/  LDCU UR10, c[0x0][0x3c4] ;  /* 0x00007880ff0a77ac */ /* 0x000e220008000800 */
[----:B------:R-:W-:Y:S01]  /*269c0*/  LOP3.LUT R9, R2, 0xfffffffe, RZ, 0xc0, !PT ;  /* 0xfffffffe02097812 */ /* 0x000fe200078ec0ff */
[----:B------:R-:W-:Y:S01]  /*269d0*/  BSSY.RECONVERGENT B1, `(.L_x_5859) ;  /* 0x000006e000017945 */ /* 0x000fe20003800200 */
[----:B------:R-:W-:Y:S01]  /*269e0*/  IADD3 R10, P1, PT, R38, 0x8, RZ ;  /* 0x00000008260a7810 */ /* 0x000fe20007f3e0ff */
[----:B------:R-:W-:Y:S02]  /*269f0*/  IMAD.MOV.U32 R19, RZ, RZ, -0x7bdddcdb ;  /* 0x84222325ff137424 */ /* 0x000fe400078e00ff */
[----:B------:R-:W-:Y:S01]  /*26a00*/  IMAD.MOV.U32 R22, RZ, RZ, -0x340d631c ;  /* 0xcbf29ce4ff167424 */ /* 0x000fe200078e00ff */
[----:B------:R-:W-:Y:S01]  /*26a10*/  IADD3.X R11, PT, PT, RZ, R39, RZ, P1, !PT ;  /* 0x00000027ff0b7210 */ /* 0x000fe20000ffe4ff */
[----:B------:R-:W-:Y:S02]  /*26a20*/  IMAD.MOV.U32 R16, RZ, RZ, R9 ;  /* 0x000000ffff107224 */ /* 0x000fe400078e0009 */
[----:B0-----:R-:W-:Y:S01]  /*26a30*/  IMAD.U32 R15, RZ, RZ, UR10 ;  /* 0x0000000aff0f7e24 */ /* 0x001fe2000f8e00ff */
[----:B------:R-:W-:-:S07]  /*26a40*/  MOV R17, UR10 ;  /* 0x0000000a00117c02 */ /* 0x000fce0008000f00 */
.L_x_5860:
        /* <DEDUP_REMOVED lines=94> */
[----:B------:R-:W-:-:S05]  /*27030*/  IMAD R21, R12, 0x100, R21 ;  /* 0x000001000c157824 */ /* 0x000fca00078e0215 */
        /* <DEDUP_REMOVED lines=8> */
.L_x_5859:
        /* <DEDUP_REMOVED lines=51> */
.L_x_5858:
        /* <DEDUP_REMOVED lines=26> */
.L_x_5864:
        /* <DEDUP_REMOVED lines=103> */
.L_x_5863:
        /* <DEDUP_REMOVED lines=50> */
.L_x_5862:
        /* <DEDUP_REMOVED lines=13> */
[----:B------:R-:W0:Y:S01]  /*27ff0*/  LDCU UR10, c[0x0][0x3c4] ;  /* 0x00007880ff0a77ac */ /* 0x000e220008000800 */
[----:B------:R-:W-:Y:S01]  /*28000*/  IADD3 R8, P0, PT, R38, 0x8, RZ ;  /* 0x0000000826087810 */ /* 0x000fe20007f1e0ff */
[----:B------:R-:W-:Y:S01]  /*28010*/  HFMA2 R19, -RZ, RZ, -6.306171417236328125e-05, 0.01395416259765625 ;  /* 0x84222325ff137431 */ /* 0x000fe200000001ff */
[----:B------:R-:W-:Y:S01]  /*28020*/  LOP3.LUT R13, R2, 0xfffffffe, RZ, 0xc0, !PT ;  /* 0xfffffffe020d7812 */ /* 0x000fe200078ec0ff */
[----:B------:R-:W-:Y:S01]  /*28030*/  BSSY.RECONVERGENT B1, `(.L_x_5866) ;  /* 0x000006c000017945 */ /* 0x000fe20003800200 */
[----:B------:R-:W-:Y:S02]  /*28040*/  IMAD.MOV.U32 R22, RZ, RZ, -0x340d631c ;  /* 0xcbf29ce4ff167424 */ /* 0x000fe400078e00ff */
[----:B------:R-:W-:Y:S02]  /*28050*/  IMAD.X R9, RZ, RZ, R39, P0 ;  /* 0x000000ffff097224 */ /* 0x000fe400000e0627 */
[----:B------:R-:W-:Y:S01]  /*28060*/  IMAD.MOV.U32 R2, RZ, RZ, R13 ;  /* 0x000000ffff027224 */ /* 0x000fe200078e000d */
[----:B0-----:R-:W-:Y:S01]  /*28070*/  MOV R14, UR10 ;  /* 0x0000000a000e7c02 */ /* 0x001fe20008000f00 */
[----:B------:R-:W-:-:S07]  /*28080*/  IMAD.U32 R15, RZ, RZ, UR10 ;  /* 0x0000000aff0f7e24 */ /* 0x000fce000f8e00ff */
.L_x_5867:
        /* <DEDUP_REMOVED lines=103> */
.L_x_5866:
        /* <DEDUP_REMOVED lines=51> */
.L_x_5865:
[----:B------:R-:W-:Y:S02]  /*28a30*/  ISETP.GE.U32.AND P1, PT, R12, R19, PT ;  /* 0x000000130c00720c */ /* 0x000fe40003f26070 */
[----:B------:R-:W-:Y:S02]  /*28a40*/  PLOP3.LUT P0, PT, PT, PT, PT, 0x8, 0x80 ;  /* 0x000000000080781c */ /* 0x000fe40003f0e170 */
[----:B------:R-:W-:-:S04]  /*28a50*/  ISETP.GE.U32.AND.EX P1, PT, R3, R22, PT, P1 ;  /* 0x000000160300720c */ /* 0x000fc80003f26110 */
[----:B------:R-:W-:Y:S01]  /*28a60*/  PLOP3.LUT P1, PT, P1, PT, PT, 0x8, 0x80 ;  /* 0x000000000080781c */ /* 0x000fe20000f2e170 */
[----:B------:R-:W-:-:S12]  /*28a70*/  BRA `(.L_x_5839) ;  /* 0x00000000006c7947 */ /* 0x000fd80003800000 */
.L_x_5861:
[----:B------:R-:W-:Y:S02]  /*28a80*/  ISETP.NE.AND P2, PT, R8, RZ, PT ;  /* 0x000000ff0800720c */ /* 0x000fe40003f45270 */
[----:B------:R-:W-:Y:S02]  /*28a90*/  PLOP3.LUT P0, PT, PT, PT, PT, 0x8, 0x80 ;  /* 0x000000000080781c */ /* 0x000fe40003f0e170 */
[----:B------:R-:W-:-:S09]  /*28aa0*/  PLOP3.LUT P1, PT, PT, PT, PT, 0x8, 0x80 ;  /* 0x000000000080781c */ /* 0x000fd20003f2e170 */
[----:B------:R-:W-:Y:S05]  /*28ab0*/  @!P2 BRA `(.L_x_5839) ;  /* 0x00000000005ca947 */ /* 0x000fea0003800000 */
[----:B------:R-:W-:Y:S02]  /*28ac0*/  HFMA2 R11, -RZ, RZ, 0, 0 ;  /* 0x00000000ff0b7431 */ /* 0x000fe400000001ff */
[----:B------:R-:W-:-:S07]  /*28ad0*/  IMAD.MOV.U32 R12, RZ, RZ, RZ ;  /* 0x000000ffff0c7224 */ /* 0x000fce00078e00ff */
.L_x_5868:
        /* <DEDUP_REMOVED lines=21> */
.L_x_5839:
[----:B------:R-:W-:Y:S05]  /*28c30*/  BSYNC.RECONVERGENT B0 ;  /* 0x0000000000007941 */ /* 0x000fea0003800200 */
.L_x_5838:
[----:B------:R-:W-:Y:S01]  /*28c40*/  MOV R2, R38 ;  /* 0x0000002600027202 */ /* 0x000fe20000000f00 */
[----:B------:R-:W-:Y:S01]  /*28c50*/  IMAD.MOV.U32 R3, RZ, RZ, R39 ;  /* 0x000000ffff037224 */ /* 0x000fe200078e0027 */
[----:B------:R-:W-:Y:S01]  /*28c60*/  LOP3.LUT R22, R22, 0xfffffff7, RZ, 0xc0, !PT ;  /* 0xfffffff716167812 */ /* 0x000fe200078ec0ff */
[----:B------:R-:W-:Y:S01]  /*28c70*/  IMAD.IADD R9, R0, 0x1, R18 ;  /* 0x0000000100097824 */ /* 0x000fe200078e0212 */
[----:B------:R-:W-:Y:S01]  /*28c80*/  @!P0 IADD3 R18, PT, PT, R18, 0x1, RZ ;  /* 0x0000000112128810 */ /* 0x000fe20007ffe0ff */
[----:B------:R-:W-:Y:S01]  /*28c90*/  @!P1 VIADD R0, R0, 0x1 ;  /* 0x0000000100009836 */ /* 0x000fe20000000000 */
[----:B------:R-:W-:Y:S01]  /*28ca0*/  BSSY.RECONVERGENT B0, `(.L_x_5869) ;  /* 0x00005cf000007945 */ /* 0x000fe20003800200 */
[----:B------:R0:W1:Y:S01]  /*28cb0*/  @!P1 LDS.64 R2, [R5+0x8] ;  /* 0x0000080005029984 */ /* 0x0000620000000a00 */
[----:B------:R-:W-:Y:S02]  /*28cc0*/  ISETP.GE.AND P1, PT, R18, R23, PT ;  /* 0x000000171200720c */ /* 0x000fe40003f26270 */
[----:B------:R-:W-:Y:S01]  /*28cd0*/  ISETP.LT.AND P2, PT, R9, R20, P0 ;  /* 0x000000140900720c */ /* 0x000fe20000741270 */
[----:B------:R0:W2:Y:S01]  /*28ce0*/  @!P0 LDS.64 R24, [R4+0x8] ;  /* 0x0000080004188984 */ /* 0x0000a20000000a00 */
[----:B------:R-:W-:-:S02]  /*28cf0*/  ISETP.LT.AND P3, PT, R0, R27, P1 ;  /* 0x0000001b0000720c */ /* 0x000fc40000f61270 */
[CC--:B------:R-:W-:Y:S02]  /*28d00*/  ISETP.GE.OR P1, PT, R0.reuse, R27.reuse, P1 ;  /* 0x0000001b0000720c */ /* 0x0c0fe40000f26670 */
[----:B------:R-:W-:-:S07]  /*28d10*/  ISETP.GE.AND P0, PT, R0, R27, PT ;  /* 0x0000001b0000720c */ /* 0x000fce0003f06270 */
[----:B------:R-:W-:-:S04]  /*28d20*/  @P2 LOP3.LUT R22, R22, 0x8, RZ, 0xfc, !PT ;  /* 0x0000000816162812 */ /* 0x000fc800078efcff */
[----:B0-----:R-:W-:Y:S05]  /*28d30*/  @P1 BRA `(.L_x_5870) ;  /* 0x0000005c00141947 */ /* 0x001fea0003800000 */
        /* <DEDUP_REMOVED lines=24> */
.L_x_5873:
        /* <DEDUP_REMOVED lines=102> */
.L_x_5872:
        /* <DEDUP_REMOVED lines=50> */
.L_x_5871:
        /* <DEDUP_REMOVED lines=21> */
.L_x_5876:
        /* <DEDUP_REMOVED lines=98> */
[----:B------:R-:W-:Y:S02]  /*29fb0*/  IMAD R19, R28, 0x100, R17 ;  /* 0x000001001c137824 */ /* 0x000fe400078e0211 */
[----:B------:R-:W-:Y:S02]  /*29fc0*/  IMAD.MOV.U32 R17, RZ, RZ, R10 ;  /* 0x000000ffff117224 */ /* 0x000fe400078e000a */
[----:B------:R-:W-:Y:S01]  /*29fd0*/  IMAD.IADD R26, R11, 0x1, R19 ;  /* 0x000000010b1a7824 */ /* 0x000fe200078e0213 */
[----:B------:R-:W-:Y:S06]  /*29fe0*/  @P2 BRA `(.L_x_5876) ;  /* 0xfffffff800682947 */ /* 0x000fec000383ffff */
.L_x_5875:
        /* <DEDUP_REMOVED lines=51> */
.L_x_5874:
        /* <DEDUP_REMOVED lines=24> */
.L_x_5880:
        /* <DEDUP_REMOVED lines=102> */
.L_x_5879:
        /* <DEDUP_REMOVED lines=50> */
.L_x_5878:
        /* <DEDUP_REMOVED lines=21> */
.L_x_5883:
        /* <DEDUP_REMOVED lines=102> */
.L_x_5882:
        /* <DEDUP_REMOVED lines=51> */
.L_x_5881:
[----:B------:R-:W-:Y:S02]  /*2b900*/  ISETP.GE.U32.AND P1, PT, R12, R19, PT ;  /* 0x000000130c00720c */ /* 0x000fe40003f26070 */
[----:B------:R-:W-:Y:S02]  /*2b910*/  PLOP3.LUT P3, PT, PT, PT, PT, 0x80, 0x8 ;  /* 0x000000000008781c */ /* 0x000fe40003f6f070 */
[----:B------:R-:W-:Y:S02]  /*2b920*/  ISETP.GE.U32.AND.EX P1, PT, R5, R26, PT, P1 ;  /* 0x0000001a0500720c */ /* 0x000fe40003f26110 */
[----:B------:R-:W-:-:S11]  /*2b930*/  PLOP3.LUT P0, PT, PT, PT, PT, 0x8, 0x80 ;  /* 0x000000000080781c */ /* 0x000fd60003f0e170 */
[----:B------:R-:W-:Y:S05]  /*2b940*/  @!P1 BRA `(.L_x_5870) ;  /* 0x0000003000109947 */ /* 0x000fea0003800000 */
[----:B------:R-:W-:Y:S05]  /*2b950*/  BRA `(.L_x_5884) ;  /* 0x0000000000687947 */ /* 0x000fea0003800000 */
.L_x_5877:
[----:B------:R-:W0:Y:S02]  /*2b960*/  LDCU UR4, c[0x0][0x3c8] ;  /* 0x00007900ff0477ac */ /* 0x000e240008000800 */
[----:B0-----:R-:W-:-:S09]  /*2b970*/  UISETP.NE.AND UP0, UPT, UR4, URZ, UPT ;  /* 0x000000ff0400728c */ /* 0x001fd2000bf05270 */
[----:B------:R-:W-:Y:S05]  /*2b980*/  BRA.U !UP0, `(.L_x_5884) ;  /* 0x00000001085c7547 */ /* 0x000fea000b800000 */
[----:B------:R-:W-:Y:S02]  /*2b990*/  HFMA2 R12, -RZ, RZ, 0, 0 ;  /* 0x00000000ff0c7431 */ /* 0x000fe400000001ff */
[----:B------:R-:W-:-:S07]  /*2b9a0*/  IMAD.MOV.U32 R11, RZ, RZ, RZ ;  /* 0x000000ffff0b7224 */ /* 0x000fce00078e00ff */
.L_x_5885:
[C---:B------:R-:W-:Y:S01]  /*2b9b0*/  IMAD.SHL.U32 R9, R11.reuse, 0x8, RZ ;  /* 0x000000080b097824 */ /* 0x040fe200078e00ff */
[----:B------:R-:W-:-:S04]  /*2b9c0*/  SHF.L.U64.HI R10, R11, 0x3, R12 ;  /* 0x000000030b0a7819 */ /* 0x000fc8000001020c */
[----:B-1----:R-:W-:Y:S02]  /*2b9d0*/  IADD3 R4, P0, PT, R2, R9, RZ ;  /* 0x0000000902047210 */ /* 0x002fe40007f1e0ff */
[----:B--2---:R-:W-:-:S03]  /*2b9e0*/  IADD3 R8, P1, PT, R9, R24, RZ ;  /* 0x0000001809087210 */ /* 0x004fc60007f3e0ff */
[----:B------:R-:W-:Y:S01]  /*2b9f0*/  IMAD.X R5, R3, 0x1, R10, P0 ;  /* 0x0000000103057824 */ /* 0x000fe200000e060a */
[----:B------:R-:W-:-:S05]  /*2ba00*/  IADD3.X R9, PT, PT, R10, R25, RZ, P1, !PT ;  /* 0x000000190a097210 */ /* 0x000fca0000ffe4ff */
        /* <DEDUP_REMOVED lines=12> */
[----:B0-----:R-:W-:-:S04]  /*2bad0*/  ISETP.GE.U32.AND P1, PT, R11, UR4, PT ;  /* 0x000000040b007c0c */ /* 0x001fc8000bf26070 */
[----:B------:R-:W-:-:S13]  /*2bae0*/  ISETP.GE.U32.AND.EX P0, PT, R12, R6, PT, P1 ;  /* 0x000000060c00720c */ /* 0x000fda0003f06110 */
[----:B------:R-:W-:Y:S05]  /*2baf0*/  @!P0 BRA !P2, `(.L_x_5885) ;  /* 0xfffffffc00ac8947 */ /* 0x000fea000503ffff */
.L_x_5884:
[----:B------:R-:W0:Y:S01]  /*2bb00*/  LDC.64 R4, c[0x0][0x3c0] ;  /* 0x0000f000ff047b82 */ /* 0x000e220000000a00 */
[----:B------:R-:W-:Y:S01]  /*2bb10*/  IMAD.MOV.U32 R12, RZ, RZ, -0x7bdddcdb ;  /* 0x84222325ff0c7424 */ /* 0x000fe200078e00ff */
[----:B0-----:R-:W-:-:S04]  /*2bb20*/  ISETP.NE.U32.AND P0, PT, R4, RZ, PT ;  /* 0x000000ff0400720c */ /* 0x001fc80003f05070 */
[----:B------:R-:W-:Y:S02]  /*2bb30*/  ISETP.NE.AND.EX P0, PT, R5, RZ, PT, P0 ;  /* 0x000000ff0500720c */ /* 0x000fe40003f05300 */
[----:B------:R-:W-:-:S11]  /*2bb40*/  MOV R5, 0xcbf29ce4 ;  /* 0xcbf29ce400057802 */ /* 0x000fd60000000f00 */
        /* <DEDUP_REMOVED lines=11> */
[----:B------:R-:W0:Y:S01]  /*2bc00*/  LDCU UR4, c[0x0][0x3c4] ;  /* 0x00007880ff0477ac */ /* 0x000e220008000800 */
[----:B--2---:R-:W-:Y:S01]  /*2bc10*/  IADD3 R8, P2, PT, R24, 0x8, RZ ;  /* 0x0000000818087810 */ /* 0x004fe20007f5e0ff */
[----:B------:R-:W-:Y:S01]  /*2bc20*/  BSSY.RECONVERGENT B1, `(.L_x_5887) ;  /* 0x000006e000017945 */ /* 0x000fe20003800200 */
[----:B------:R-:W-:Y:S01]  /*2bc30*/  LOP3.LUT R13, R4, 0xfffffffe, RZ, 0xc0, !PT ;  /* 0xfffffffe040d7812 */ /* 0x000fe200078ec0ff */
[----:B------:R-:W-:Y:S01]  /*2bc40*/  IMAD.MOV.U32 R12, RZ, RZ, -0x7bdddcdb ;  /* 0x84222325ff0c7424 */ /* 0x000fe200078e00ff */
[----:B------:R-:W-:Y:S01]  /*2bc50*/  MOV R5, 0xcbf29ce4 ;  /* 0xcbf29ce400057802 */ /* 0x000fe20000000f00 */
[----:B------:R-:W-:Y:S01]  /*2bc60*/  IMAD.X R9, RZ, RZ, R25, P2 ;  /* 0x000000ffff097224 */ /* 0x000fe200010e0619 */
[----:B------:R-:W-:Y:S01]  /*2bc70*/  MOV R15, R13 ;  /* 0x0000000d000f7202 */ /* 0x000fe20000000f00 */
[----:B0-----:R-:W-:Y:S02]  /*2bc80*/  IMAD.U32 R14, RZ, RZ, UR4 ;  /* 0x00000004ff0e7e24 */ /* 0x001fe4000f8e00ff */
[----:B------:R-:W-:-:S07]  /*2bc90*/  IMAD.U32 R19, RZ, RZ, UR4 ;  /* 0x00000004ff137e24 */ /* 0x000fce000f8e00ff */
.L_x_5888:
        /* <DEDUP_REMOVED lines=103> */
.L_x_5887:
        /* <DEDUP_REMOVED lines=50> */
.L_x_5886:
        /* <DEDUP_REMOVED lines=13> */
[----:B------:R-:W0:Y:S01]  /*2c700*/  LDCU UR4, c[0x0][0x3c4] ;  /* 0x00007880ff0477ac */ /* 0x000e220008000800 */
[----:B------:R-:W-:Y:S01]  /*2c710*/  LOP3.LUT R13, R4, 0xfffffffe, RZ, 0xc0, !PT ;  /* 0xfffffffe040d7812 */ /* 0x000fe200078ec0ff */
[----:B------:R-:W-:Y:S01]  /*2c720*/  BSSY.RECONVERGENT B1, `(.L_x_5890) ;  /* 0x000006e000017945 */ /* 0x000fe20003800200 */
[----:B-1----:R-:W-:Y:S01]  /*2c730*/  IADD3 R8, P2, PT, R2, 0x8, RZ ;  /* 0x0000000802087810 */ /* 0x002fe20007f5e0ff */
[----:B------:R-:W-:Y:S02]  /*2c740*/  IMAD.MOV.U32 R21, RZ, RZ, -0x7bdddcdb ;  /* 0x84222325ff157424 */ /* 0x000fe400078e00ff */
[----:B------:R-:W-:Y:S01]  /*2c750*/  IMAD.MOV.U32 R26, RZ, RZ, -0x340d631c ;  /* 0xcbf29ce4ff1a7424 */ /* 0x000fe200078e00ff */
[----:B------:R-:W-:Y:S01]  /*2c760*/  IADD3.X R9, PT, PT, RZ, R3, RZ, P2, !PT ;  /* 0x00000003ff097210 */ /* 0x000fe200017fe4ff */
[----:B------:R-:W-:Y:S02]  /*2c770*/  IMAD.MOV.U32 R15, RZ, RZ, R13 ;  /* 0x000000ffff0f7224 */ /* 0x000fe400078e000d */
[----:B0-----:R-:W-:Y:S01]  /*2c780*/  IMAD.U32 R14, RZ, RZ, UR4 ;  /* 0x00000004ff0e7e24 */ /* 0x001fe2000f8e00ff */
[----:B------:R-:W-:-:S07]  /*2c790*/  MOV R19, UR4 ;  /* 0x0000000400137c02 */ /* 0x000fce0008000f00 */
.L_x_5891:
        /* <DEDUP_REMOVED lines=103> */
.L_x_5890:
        /* <DEDUP_REMOVED lines=51> */
.L_x_5889:
        /* <DEDUP_REMOVED lines=19> */
[----:B--2---:R-:W-:Y:S01]  /*2d270*/  IADD3 R8, P2, PT, R24, 0x8, RZ ;  /* 0x0000000818087810 */ /* 0x004fe20007f5e0ff */
[----:B------:R-:W-:Y:S02]  /*2d280*/  IMAD.MOV.U32 R12, RZ, RZ, -0x7bdddcdb ;  /* 0x84222325ff0c7424 */ /* 0x000fe400078e00ff */
[----:B------:R-:W-:Y:S01]  /*2d290*/  IMAD.MOV.U32 R5, RZ, RZ, -0x340d631c ;  /* 0xcbf29ce4ff057424 */ /* 0x000fe200078e00ff */
[----:B------:R-:W-:Y:S01]  /*2d2a0*/  IADD3.X R9, PT, PT, RZ, R25, RZ, P2, !PT ;  /* 0x00000019ff097210 */ /* 0x000fe200017fe4ff */
[----:B------:R-:W-:Y:S02]  /*2d2b0*/  IMAD.MOV.U32 R15, RZ, RZ, R13 ;  /* 0x000000ffff0f7224 */ /* 0x000fe400078e000d */
[----:B0-----:R-:W-:Y:S01]  /*2d2c0*/  IMAD.U32 R14, RZ, RZ, UR4 ;  /* 0x00000004ff0e7e24 */ /* 0x001fe2000f8e00ff */
[----:B------:R-:W-:-:S07]  /*2d2d0*/  MOV R19, UR4 ;  /* 0x0000000400137c02 */ /* 0x000fce0008000f00 */
.L_x_5895:
        /* <DEDUP_REMOVED lines=103> */
.L_x_5894:
        /* <DEDUP_REMOVED lines=50> */
.L_x_5893:
        /* <DEDUP_REMOVED lines=14> */
[----:B-1----:R-:W-:Y:S01]  /*2dd50*/  IADD3 R8, P0, PT, R2, 0x8, RZ ;  /* 0x0000000802087810 */ /* 0x002fe20007f1e0ff */
        /* <DEDUP_REMOVED lines=8> */
.L_x_5898:
        /* <DEDUP_REMOVED lines=103> */
.L_x_5897:
        /* <DEDUP_REMOVED lines=51> */
.L_x_5896:
[----:B------:R-:W-:Y:S02]  /*2e780*/  ISETP.GE.U32.AND P0, PT, R12, R19, PT ;  /* 0x000000130c00720c */ /* 0x000fe40003f06070 */
[----:B------:R-:W-:Y:S02]  /*2e790*/  PLOP3.LUT P3, PT, PT, PT, PT, 0x8, 0x80 ;  /* 0x000000000080781c */ /* 0x000fe40003f6e170 */
[----:B------:R-:W-:-:S04]  /*2e7a0*/  ISETP.GE.U32.AND.EX P0, PT, R5, R26, PT, P0 ;  /* 0x0000001a0500720c */ /* 0x000fc80003f06100 */
[----:B------:R-:W-:Y:S01]  /*2e7b0*/  PLOP3.LUT P0, PT, P0, PT, PT, 0x8, 0x80 ;  /* 0x000000000080781c */ /* 0x000fe2000070e170 */
[----:B------:R-:W-:-:S12]  /*2e7c0*/  BRA `(.L_x_5870) ;  /* 0x0000000000707947 */ /* 0x000fd80003800000 */
.L_x_5892:
[----:B------:R-:W0:Y:S01]  /*2e7d0*/  LDCU UR4, c[0x0][0x3c8] ;  /* 0x00007900ff0477ac */ /* 0x000e220008000800 */
[----:B------:R-:W-:Y:S02]  /*2e7e0*/  PLOP3.LUT P3, PT, PT, PT, PT, 0x8, 0x80 ;  /* 0x000000000080781c */ /* 0x000fe40003f6e170 */
[----:B------:R-:W-:Y:S01]  /*2e7f0*/  PLOP3.LUT P0, PT, PT, PT, PT, 0x8, 0x80 ;  /* 0x000000000080781c */ /* 0x000fe20003f0e170 */
[----:B0-----:R-:W-:-:S09]  /*2e800*/  UISETP.NE.AND UP0, UPT, UR4, URZ, UPT ;  /* 0x000000ff0400728c */ /* 0x001fd2000bf05270 */
[----:B------:R-:W-:Y:S05]  /*2e810*/  BRA.U !UP0, `(.L_x_5870) ;  /* 0x00000001085c7547 */ /* 0x000fea000b800000 */
[----:B------:R-:W-:Y:S02]  /*2e820*/  HFMA2 R11, -RZ, RZ, 0, 0 ;  /* 0x00000000ff0b7431 */ /* 0x000fe400000001ff */
[----:B------:R-:W-:-:S07]  /*2e830*/  IMAD.MOV.U32 R12, RZ, RZ, RZ ;  /* 0x000000ffff0c7224 */ /* 0x000fce00078e00ff */
.L_x_5899:
        /* <DEDUP_REMOVED lines=21> */
.L_x_5870:
[----:B------:R-:W-:Y:S05]  /*2e990*/  BSYNC.RECONVERGENT B0 ;  /* 0x0000000000007941 */ /* 0x000fea0003800200 */
.L_x_5869:
[C---:B------:R-:W-:Y:S01]  /*2e9a0*/  @!P3 VIADD R12, R18.reuse, 0x1 ;  /* 0x00000001120cb836 */ /* 0x040fe20000000000 */
[-C--:B------:R-:W-:Y:S01]  /*2e9b0*/  @!P3 LEA R8, R18, R7.reuse, 0x3 ;  /* 0x000000071208b211 */ /* 0x080fe200078e18ff */
[C---:B------:R-:W-:Y:S01]  /*2e9c0*/  IMAD.IADD R9, R0.reuse, 0x1, R18 ;  /* 0x0000000100097824 */ /* 0x040fe200078e0212 */
[C---:B------:R-:W-:Y:S01]  /*2e9d0*/  @!P0 IADD3 R10, PT, PT, R0.reuse, 0x1, RZ ;  /* 0x00000001000a8810 */ /* 0x040fe20007ffe0ff */
[----:B------:R-:W-:Y:S01]  /*2e9e0*/  @!P3 IMAD.MOV.U32 R18, RZ, RZ, R12 ;  /* 0x000000ffff12b224 */ /* 0x000fe200078e000c */
[----:B------:R-:W-:Y:S01]  /*2e9f0*/  @!P0 LEA R11, R0, R7, 0x3 ;  /* 0x00000007000b8211 */ /* 0x000fe200078e18ff */
[----:B-1----:R-:W-:Y:S01]  /*2ea00*/  IMAD.MOV.U32 R4, RZ, RZ, R2 ;  /* 0x000000ffff047224 */ /* 0x002fe200078e0002 */
[----:B------:R-:W-:Y:S01]  /*2ea10*/  BSSY.RECONVERGENT B0, `(.L_x_5900) ;  /* 0x00005cf000007945 */ /* 0x000fe20003800200 */
[----:B------:R-:W-:Y:S01]  /*2ea20*/  @!P0 IMAD.MOV.U32 R0, RZ, RZ, R10 ;  /* 0x000000ffff008224 */ /* 0x000fe200078e000a */
[----:B------:R-:W-:Y:S01]  /*2ea30*/  ISETP.GE.AND P1, PT, R18, R23, PT ;  /* 0x000000171200720c */ /* 0x000fe20003f26270 */
[----:B------:R-:W-:Y:S01]  /*2ea40*/  IMAD.MOV.U32 R5, RZ, RZ, R3 ;  /* 0x000000ffff057224 */ /* 0x000fe200078e0003 */
[----:B--2---:R0:W1:Y:S01]  /*2ea50*/  @!P3 LDS.64 R24, [R8+0x808] ;  /* 0x000808000818b984 */ /* 0x0040620000000a00 */
[----:B------:R-:W-:-:S02]  /*2ea60*/  ISETP.LT.AND P3, PT, R9, R20, P3 ;  /* 0x000000140900720c */ /* 0x000fc40001f61270 */
[CC--:B------:R-:W-:Y:S02]  /*2ea70*/  ISETP.LT.AND P4, PT, R0.reuse, R27.reuse, P1 ;  /* 0x0000001b0000720c */ /* 0x0c0fe40000f81270 */
[CC--:B------:R-:W-:Y:S01]  /*2ea80*/  ISETP.GE.OR P1, PT, R0.reuse, R27.reuse, P1 ;  /* 0x0000001b0000720c */ /* 0x0c0fe20000f26670 */
[----:B------:R0:W2:Y:S01]  /*2ea90*/  @!P0 LDS.64 R4, [R11+0x808] ;  /* 0x000808000b048984 */ /* 0x0000a20000000a00 */
[----:B------:R-:W-:-:S11]  /*2eaa0*/  ISETP.GE.AND P0, PT, R0, R27, PT ;  /* 0x0000001b0000720c */ /* 0x000fd60003f06270 */
[----:B0-----:R-:W-:Y:S05]  /*2eab0*/  @P1 BRA `(.L_x_5901) ;  /* 0x0000005c00101947 */ /* 0x001fea0003800000 */
        /* <DEDUP_REMOVED lines=24> */
.L_x_5904:
        /* <DEDUP_REMOVED lines=102> */
.L_x_5903:
        /* <DEDUP_REMOVED lines=50> */
.L_x_5902:
        /* <DEDUP_REMOVED lines=21> */
.L_x_5907:
        /* <DEDUP_REMOVED lines=102> */
.L_x_5906:
        /* <DEDUP_REMOVED lines=51> */
.L_x_5905:
        /* <DEDUP_REMOVED lines=24> */
.L_x_5911:
        /* <DEDUP_REMOVED lines=102> */
.L_x_5910:
        /* <DEDUP_REMOVED lines=50> */
.L_x_5909:
        /* <DEDUP_REMOVED lines=20> */
.L_x_5914:
        /* <DEDUP_REMOVED lines=88> */
[----:B------:R-:W-:Y:S02]  /*31260*/  LOP3.LUT R10, R28, 0xff, R19, 0x78, !PT ;  /* 0x000000ff1c0a7812 */ /* 0x000fe400078e7813 */
[----:B------:R-:W-:Y:S01]  /*31270*/  IADD3 R19, P2, PT, R8, 0x10, RZ ;  /* 0x0000001008137810 */ /* 0x000fe20007f5e0ff */
[----:B------:R-:W-:Y:S02]  /*31280*/  IMAD.IADD R21, R29, 0x1, R21 ;  /* 0x000000011d157824 */ /* 0x000fe400078e0215 */
[----:B------:R-:W-:Y:S01]  /*31290*/  IMAD.WIDE.U32 R28, R10, 0x1b3, RZ ;  /* 0x000001b30a1c7825 */ /* 0x000fe200078e00ff */
[----:B------:R-:W-:-:S03]  /*312a0*/  IADD3.X R9, PT, PT, RZ, R9, RZ, P2, !PT ;  /* 0x00000009ff097210 */ /* 0x000fc600017fe4ff */
        /* <DEDUP_REMOVED lines=10> */
.L_x_5913:
        /* <DEDUP_REMOVED lines=51> */
.L_x_5912:
[----:B------:R-:W-:Y:S02]  /*31680*/  ISETP.GE.U32.AND P1, PT, R16, R21, PT ;  /* 0x000000151000720c */ /* 0x000fe40003f26070 */
[----:B------:R-:W-:Y:S02]  /*31690*/  PLOP3.LUT P4, PT, PT, PT, PT, 0x80, 0x8 ;  /* 0x000000000008781c */ /* 0x000fe40003f8f070 */
[----:B------:R-:W-:Y:S02]  /*316a0*/  ISETP.GE.U32.AND.EX P1, PT, R15, R26, PT, P1 ;  /* 0x0000001a0f00720c */ /* 0x000fe40003f26110 */
[----:B------:R-:W-:-:S11]  /*316b0*/  PLOP3.LUT P0, PT, PT, PT, PT, 0x8, 0x80 ;  /* 0x000000000080781c */ /* 0x000fd60003f0e170 */
[----:B------:R-:W-:Y:S05]  /*316c0*/  @!P1 BRA `(.L_x_5901) ;  /* 0x00000030000c9947 */ /* 0x000fea0003800000 */
[----:B------:R-:W-:Y:S05]  /*316d0*/  BRA `(.L_x_5915) ;  /* 0x0000000000687947 */ /* 0x000fea0003800000 */
.L_x_5908:
[----:B------:R-:W0:Y:S02]  /*316e0*/  LDCU UR4, c[0x0][0x3c8] ;  /* 0x00007900ff0477ac */ /* 0x000e240008000800 */
[----:B0-----:R-:W-:-:S09]  /*316f0*/  UISETP.NE.AND UP0, UPT, UR4, URZ, UPT ;  /* 0x000000ff0400728c */ /* 0x001fd2000bf05270 */
[----:B------:R-:W-:Y:S05]  /*31700*/  BRA.U !UP0, `(.L_x_5915) ;  /* 0x00000001085c7547 */ /* 0x000fea000b800000 */
[----:B------:R-:W-:Y:S02]  /*31710*/  HFMA2 R14, -RZ, RZ, 0, 0 ;  /* 0x00000000ff0e7431 */ /* 0x000fe400000001ff */
[----:B------:R-:W-:-:S07]  /*31720*/  IMAD.MOV.U32 R13, RZ, RZ, RZ ;  /* 0x000000ffff0d7224 */ /* 0x000fce00078e00ff */
.L_x_5916:
[C---:B------:R-:W-:Y:S01]  /*31730*/  IMAD.SHL.U32 R11, R13.reuse, 0x8, RZ ;  /* 0x000000080d0b7824 */ /* 0x040fe200078e00ff */
[----:B------:R-:W-:-:S04]  /*31740*/  SHF.L.U64.HI R12, R13, 0x3, R14 ;  /* 0x000000030d0c7819 */ /* 0x000fc8000001020e */
[----:B--2---:R-:W-:Y:S02]  /*31750*/  IADD3 R8, P0, PT, R4, R11, RZ ;  /* 0x0000000b04087210 */ /* 0x004fe40007f1e0ff */
[----:B-1----:R-:W-:-:S03]  /*31760*/  IADD3 R10, P1, PT, R11, R24, RZ ;  /* 0x000000180b0a7210 */ /* 0x002fc60007f3e0ff */
        /* <DEDUP_REMOVED lines=17> */
.L_x_5915:
[----:B------:R-:W0:Y:S01]  /*31880*/  LDC.64 R8, c[0x0][0x3c0] ;  /* 0x0000f000ff087b82 */ /* 0x000e220000000a00 */
[----:B------:R-:W-:Y:S01]  /*31890*/  IMAD.MOV.U32 R16, RZ, RZ, -0x7bdddcdb ;  /* 0x84222325ff107424 */ /* 0x000fe200078e00ff */
[----:B------:R-:W-:Y:S02]  /*318a0*/  MOV R15, 0xcbf29ce4 ;  /* 0xcbf29ce4000f7802 */ /* 0x000fe40000000f00 */
        /* <DEDUP_REMOVED lines=13> */
[----:B------:R-:W0:Y:S01]  /*31980*/  LDCU UR4, c[0x0][0x3c4] ;  /* 0x00007880ff0477ac */ /* 0x000e220008000800 */
[----:B-1----:R-:W-:Y:S01]  /*31990*/  IADD3 R10, P2, PT, R24, 0x8, RZ ;  /* 0x00000008180a7810 */ /* 0x002fe20007f5e0ff */
        /* <DEDUP_REMOVED lines=8> */
.L_x_5919:
        /* <DEDUP_REMOVED lines=102> */
[----:B------:R-:W-:Y:S05]  /*32080*/  BSYNC.RECONVERGENT B1 ;  /* 0x0000000000017941 */ /* 0x000fea0003800200 */
.L_x_5918:
        /* <DEDUP_REMOVED lines=50> */
.L_x_5917:
        /* <DEDUP_REMOVED lines=23> */
.L_x_5922:
        /* <DEDUP_REMOVED lines=103> */
.L_x_5921:
        /* <DEDUP_REMOVED lines=51> */
.L_x_5920:
        /* <DEDUP_REMOVED lines=25> */
.L_x_5926:
        /* <DEDUP_REMOVED lines=103> */
.L_x_5925:
        /* <DEDUP_REMOVED lines=51> */
.L_x_5924:
        /* <DEDUP_REMOVED lines=12> */
[----:B------:R-:W0:Y:S01]  /*33ab0*/  LDCU UR4, c[0x0][0x3c4] ;  /* 0x00007880ff0477ac */ /* 0x000e220008000800 */
[----:B--2---:R-:W-:Y:S01]  /*33ac0*/  IADD3 R10, P1, PT, R4, 0x8, RZ ;  /* 0x00000008040a7810 */ /* 0x004fe20007f3e0ff */
        /* <DEDUP_REMOVED lines=8> */
.L_x_5929:
        /* <DEDUP_REMOVED lines=103> */
.L_x_5928:
        /* <DEDUP_REMOVED lines=51> */
.L_x_5927:
[----:B------:R-:W-:Y:S02]  /*344f0*/  ISETP.GE.U32.AND P0, PT, R6, R21, PT ;  /* 0x000000150600720c */ /* 0x000fe40003f06070 */
[----:B------:R-:W-:Y:S02]  /*34500*/  PLOP3.LUT P4, PT, PT, PT, PT, 0x8, 0x80 ;  /* 0x000000000080781c */ /* 0x000fe40003f8e170 */
[----:B------:R-:W-:-:S04]  /*34510*/  ISETP.GE.U32.AND.EX P0, PT, R9, R26, PT, P0 ;  /* 0x0000001a0900720c */ /* 0x000fc80003f06100 */
[----:B------:R-:W-:Y:S01]  /*34520*/  PLOP3.LUT P0, PT, P0, PT, PT, 0x8, 0x80 ;  /* 0x000000000080781c */ /* 0x000fe2000070e170 */
[----:B------:R-:W-:-:S12]  /*34530*/  BRA `(.L_x_5901) ;  /* 0x0000000000707947 */ /* 0x000fd80003800000 */
.L_x_5923:
[----:B------:R-:W0:Y:S01]  /*34540*/  LDCU UR4, c[0x0][0x3c8] ;  /* 0x00007900ff0477ac */ /* 0x000e220008000800 */
[----:B------:R-:W-:Y:S02]  /*34550*/  PLOP3.LUT P4, PT, PT, PT, PT, 0x8, 0x80 ;  /* 0x000000000080781c */ /* 0x000fe40003f8e170 */
[----:B------:R-:W-:Y:S01]  /*34560*/  PLOP3.LUT P0, PT, PT, PT, PT, 0x8, 0x80 ;  /* 0x000000000080781c */ /* 0x000fe20003f0e170 */
[----:B0-----:R-:W-:-:S09]  /*34570*/  UISETP.NE.AND UP0, UPT, UR4, URZ, UPT ;  /* 0x000000ff0400728c */ /* 0x001fd2000bf05270 */
[----:B------:R-:W-:Y:S05]  /*34580*/  BRA.U !UP0, `(.L_x_5901) ;  /* 0x00000001085c7547 */ /* 0x000fea000b800000 */
[----:B------:R-:W-:Y:S02]  /*34590*/  HFMA2 R13, -RZ, RZ, 0, 0 ;  /* 0x00000000ff0d7431 */ /* 0x000fe400000001ff */
[----:B------:R-:W-:-:S07]  /*345a0*/  IMAD.MOV.U32 R14, RZ, RZ, RZ ;  /* 0x000000ffff0e7224 */ /* 0x000fce00078e00ff */
.L_x_5930:
        /* <DEDUP_REMOVED lines=21> */
.L_x_5901:
[----:B------:R-:W-:Y:S05]  /*34700*/  BSYNC.RECONVERGENT B0 ;  /* 0x0000000000007941 */ /* 0x000fea0003800200 */
.L_x_5900:
[----:B------:R-:W-:Y:S01]  /*34710*/  @!P4 VIADD R11, R18, 0x1 ;  /* 0x00000001120bc836 */ /* 0x000fe20000000000 */
[----:B------:R-:W-:Y:S01]  /*34720*/  @!P0 IADD3 R8, PT, PT, R0, 0x1, RZ ;  /* 0x0000000100088810 */ /* 0x000fe20007ffe0ff */
[----:B------:R-:W-:Y:S01]  /*34730*/  @!P4 IMAD R12, R18, 0x8, R7 ;  /* 0x00000008120cc824 */ /* 0x000fe200078e0207 */
[C---:B------:R-:W-:Y:S01]  /*34740*/  @!P0 LEA R10, R0.reuse, R7, 0x3 ;  /* 0x00000007000a8211 */ /* 0x040fe200078e18ff */
[----:B------:R-:W-:Y:S01]  /*34750*/  IMAD.IADD R9, R0, 0x1, R18 ;  /* 0x0000000100097824 */ /* 0x000fe200078e0212 */
[----:B--2---:R-:W-:Y:S01]  /*34760*/  MOV R7, R5 ;  /* 0x0000000500077202 */ /* 0x004fe20000000f00 */
[----:B------:R-:W-:Y:S01]  /*34770*/  @!P4 IMAD.MOV.U32 R18, RZ, RZ, R11 ;  /* 0x000000ffff12c224 */ /* 0x000fe200078e000b */
[----:B------:R-:W-:Y:S01]  /*34780*/  BSSY.RECONVERGENT B0, `(.L_x_5931) ;  /* 0x00005d2000007945 */ /* 0x000fe20003800200 */
[----:B------:R-:W-:Y:S01]  /*34790*/  IMAD.MOV.U32 R6, RZ, RZ, R4 ;  /* 0x000000ffff067224 */ /* 0x000fe200078e0004 */
[----:B-1----:R0:W1:Y:S01]  /*347a0*/  @!P4 LDS.64 R24, [R12+0x808] ;  /* 0x000808000c18c984 */ /* 0x0020620000000a00 */
[----:B------:R-:W-:Y:S01]  /*347b0*/  @!P0 IMAD.MOV.U32 R0, RZ, RZ, R8 ;  /* 0x000000ffff008224 */ /* 0x000fe200078e0008 */
[----:B------:R-:W-:-:S02]  /*347c0*/  ISETP.GE.AND P2, PT, R18, R23, PT ;  /* 0x000000171200720c */ /* 0x000fc40003f46270 */
[----:B------:R-:W-:Y:S01]  /*347d0*/  ISETP.LT.AND P4, PT, R9, R20, P4 ;  /* 0x000000140900720c */ /* 0x000fe20002781270 */
[----:B------:R0:W2:Y:S01]  /*347e0*/  @!P0 LDS.64 R6, [R10+0x808] ;  /* 0x000808000a068984 */ /* 0x0000a20000000a00 */
[CC--:B------:R-:W-:Y:S02]  /*347f0*/  ISETP.LT.AND P0, PT, R0.reuse, R27.reuse, P2 ;  /* 0x0000001b0000720c */ /* 0x0c0fe40001701270 */
[CC--:B------:R-:W-:Y:S02]  /*34800*/  ISETP.GE.OR P2, PT, R0.reuse, R27.reuse, P2 ;  /* 0x0000001b0000720c */ /* 0x0c0fe40001746670 */
        /* <DEDUP_REMOVED lines=26> */
.L_x_5935:
        /* <DEDUP_REMOVED lines=102> */
.L_x_5934:
        /* <DEDUP_REMOVED lines=50> */
.L_x_5933:
        /* <DEDUP_REMOVED lines=21> */
.L_x_5938:
        /* <DEDUP_REMOVED lines=102> */
.L_x_5937:
        /* <DEDUP_REMOVED lines=51> */
.L_x_5936:
        /* <DEDUP_REMOVED lines=24> */
.L_x_5942:
        /* <DEDUP_REMOVED lines=102> */
.L_x_5941:
        /* <DEDUP_REMOVED lines=50> */
.L_x_5940:
        /* <DEDUP_REMOVED lines=20> */
.L_x_5945:
        /* <DEDUP_REMOVED lines=103> */
.L_x_5944:
        /* <DEDUP_REMOVED lines=51> */
.L_x_5943:
[----:B------:R-:W-:Y:S02]  /*373f0*/  ISETP.GE.U32.AND P2, PT, R16, R21, PT ;  /* 0x000000151000720c */ /* 0x000fe40003f46070 */
[----:B------:R-:W-:Y:S02]  /*37400*/  PLOP3.LUT P0, PT, PT, PT, PT, 0x80, 0x8 ;  /* 0x000000000008781c */ /* 0x000fe40003f0f070 */
[----:B------:R-:W-:Y:S02]  /*37410*/  ISETP.GE.U32.AND.EX P2, PT, R15, R26, PT, P2 ;  /* 0x0000001a0f00720c */ /* 0x000fe40003f46120 */
[----:B------:R-:W-:-:S11]  /*37420*/  PLOP3.LUT P1, PT, PT, PT, PT, 0x8, 0x80 ;  /* 0x000000000080781c */ /* 0x000fd60003f2e170 */
[----:B------:R-:W-:Y:S05]  /*37430*/  @!P2 BRA `(.L_x_5932) ;  /* 0x000000300018a947 */ /* 0x000fea0003800000 */
[----:B------:R-:W-:Y:S05]  /*37440*/  BRA `(.L_x_5946) ;  /* 0x00000000006c7947 */ /* 0x000fea0003800000 */
.L_x_5939:
[----:B------:R-:W0:Y:S02]  /*37450*/  LDC R8, c[0x0][0x3c8] ;  /* 0x0000f200ff087b82 */ /* 0x000e240000000800 */
[----:B0-----:R-:W-:-:S13]  /*37460*/  ISETP.NE.AND P0, PT, R8, RZ, PT ;  /* 0x000000ff0800720c */ /* 0x001fda0003f05270 */
[----:B------:R-:W-:Y:S05]  /*37470*/  @!P0 BRA `(.L_x_5946) ;  /* 0x0000000000608947 */ /* 0x000fea0003800000 */
[----:B------:R-:W-:Y:S01]  /*37480*/  HFMA2 R14, -RZ, RZ, 0, 0 ;  /* 0x00000000ff0e7431 */ /* 0x000fe200000001ff */
[----:B------:R-:W-:Y:S01]  /*37490*/  SHF.R.S32.HI R15, RZ, 0x1f, R8 ;  /* 0x0000001fff0f7819 */ /* 0x000fe20000011408 */
[----:B------:R-:W-:-:S07]  /*374a0*/  IMAD.MOV.U32 R13, RZ, RZ, RZ ;  /* 0x000000ffff0d7224 */ /* 0x000fce00078e00ff */
.L_x_5947:
        /* <DEDUP_REMOVED lines=21> */
.L_x_5946:
        /* <DEDUP_REMOVED lines=26> */
.L_x_5950:
        /* <DEDUP_REMOVED lines=103> */
.L_x_5949:
        /* <DEDUP_REMOVED lines=50> */
.L_x_5948:
        /* <DEDUP_REMOVED lines=23> */
.L_x_5953:
        /* <DEDUP_REMOVED lines=103> */
.L_x_5952:
        /* <DEDUP_REMOVED lines=51> */
.L_x_5951:
        /* <DEDUP_REMOVED lines=26> */
.L_x_5957:
        /* <DEDUP_REMOVED lines=103> */
.L_x_5956:
        /* <DEDUP_REMOVED lines=50> */
.L_x_5955:
        /* <DEDUP_REMOVED lines=22> */
.L_x_5960:
        /* <DEDUP_REMOVED lines=104> */
.L_x_5959:
        /* <DEDUP_REMOVED lines=51> */
.L_x_5958:
[----:B------:R-:W-:Y:S02]  /*3a280*/  ISETP.GE.U32.AND P1, PT, R16, R21, PT ;  /* 0x000000151000720c */ /* 0x000fe40003f26070 */
[----:B------:R-:W-:Y:S02]  /*3a290*/  PLOP3.LUT P0, PT, PT, PT, PT, 0x8, 0x80 ;  /* 0x000000000080781c */ /* 0x000fe40003f0e170 */
[----:B------:R-:W-:-:S04]  /*3a2a0*/  ISETP.GE.U32.AND.EX P1, PT, R15, R26, PT, P1 ;  /* 0x0000001a0f00720c */ /* 0x000fc80003f26110 */
[----:B------:R-:W-:Y:S01]  /*3a2b0*/  PLOP3.LUT P1, PT, P1, PT, PT, 0x8, 0x80 ;  /* 0x000000000080781c */ /* 0x000fe20000f2e170 */
[----:B------:R-:W-:-:S12]  /*3a2c0*/  BRA `(.L_x_5932) ;  /* 0x0000000000747947 */ /* 0x000fd80003800000 */
.L_x_5954:
[----:B------:R-:W0:Y:S01]  /*3a2d0*/  LDC R8, c[0x0][0x3c8] ;  /* 0x0000f200ff087b82 */ /* 0x000e220000000800 */
[----:B------:R-:W-:Y:S02]  /*3a2e0*/  PLOP3.LUT P0, PT, PT, PT, PT, 0x8, 0x80 ;  /* 0x000000000080781c */ /* 0x000fe40003f0e170 */
[----:B------:R-:W-:Y:S02]  /*3a2f0*/  PLOP3.LUT P1, PT, PT, PT, PT, 0x8, 0x80 ;  /* 0x000000000080781c */ /* 0x000fe40003f2e170 */
[----:B0-----:R-:W-:-:S13]  /*3a300*/  ISETP.NE.AND P2, PT, R8, RZ, PT ;  /* 0x000000ff0800720c */ /* 0x001fda0003f45270 */
[----:B------:R-:W-:Y:S05]  /*3a310*/  @!P2 BRA `(.L_x_5932) ;  /* 0x000000000060a947 */ /* 0x000fea0003800000 */
[----:B------:R-:W-:Y:S01]  /*3a320*/  HFMA2 R14, -RZ, RZ, 0, 0 ;  /* 0x00000000ff0e7431 */ /* 0x000fe200000001ff */
[----:B------:R-:W-:Y:S01]  /*3a330*/  SHF.R.S32.HI R15, RZ, 0x1f, R8 ;  /* 0x0000001fff0f7819 */ /* 0x000fe20000011408 */
[----:B------:R-:W-:-:S07]  /*3a340*/  IMAD.MOV.U32 R13, RZ, RZ, RZ ;  /* 0x000000ffff0d7224 */ /* 0x000fce00078e00ff */
.L_x_5961:
        /* <DEDUP_REMOVED lines=21> */
.L_x_5932:
[----:B------:R-:W-:Y:S05]  /*3a4a0*/  BSYNC.RECONVERGENT B0 ;  /* 0x0000000000007941 */ /* 0x000fea0003800200 */
.L_x_5931:
[----:B------:R-:W0:Y:S01]  /*3a4b0*/  @!P0 S2R R11, SR_CgaCtaId ;  /* 0x00000000000b8919 */ /* 0x000e220000008800 */
[----:B------:R-:W-:Y:S01]  /*3a4c0*/  @!P0 MOV R10, 0x400 ;  /* 0x00000400000a8802 */ /* 0x000fe20000000f00 */
[----:B------:R-:W-:Y:S01]  /*3a4d0*/  BSSY.RECONVERGENT B0, `(.L_x_5962) ;  /* 0x00005e0000007945 */ /* 0x000fe20003800200 */
[----:B------:R-:W-:Y:S01]  /*3a4e0*/  @!P1 MOV R8, 0x400 ;  /* 0x0000040000089802 */ /* 0x000fe20000000f00 */
[----:B------:R-:W3:Y:S01]  /*3a4f0*/  @!P1 S2R R9, SR_CgaCtaId ;  /* 0x0000000000099919 */ /* 0x000ee20000008800 */
[----:B------:R-:W-:Y:S02]  /*3a500*/  LOP3.LUT R22, R22, 0xfffffffb, RZ, 0xc0, !PT ;  /* 0xfffffffb16167812 */ /* 0x000fe400078ec0ff */
[----:B0-----:R-:W-:Y:S01]  /*3a510*/  @!P0 LEA R13, R11, R10, 0x18 ;  /* 0x0000000a0b0d8211 */ /* 0x001fe200078ec0ff */
[----:B------:R-:W-:Y:S01]  /*3a520*/  @!P1 VIADD R10, R0, 0x1 ;  /* 0x00000001000a9836 */ /* 0x000fe20000000000 */
[----:B---3--:R-:W-:-:S03]  /*3a530*/  @!P1 LEA R11, R9, R8, 0x18 ;  /* 0x00000008090b9211 */ /* 0x008fc600078ec0ff */
[C---:B------:R-:W-:Y:S01]  /*3a540*/  @!P0 IMAD R14, R18.reuse, 0x8, R13 ;  /* 0x00000008120e8824 */ /* 0x040fe200078e020d */
[----:B------:R-:W-:Y:S01]  /*3a550*/  @!P0 IADD3 R13, PT, PT, R18, 0x1, RZ ;  /* 0x00000001120d8810 */ /* 0x000fe20007ffe0ff */
[----:B--2---:R-:W-:Y:S01]  /*3a560*/  IMAD.MOV.U32 R8, RZ, RZ, R6 ;  /* 0x000000ffff087224 */ /* 0x004fe200078e0006 */
[----:B------:R-:W-:Y:S01]  /*3a570*/  MOV R9, R7 ;  /* 0x0000000700097202 */ /* 0x000fe20000000f00 */
[C---:B------:R-:W-:Y:S01]  /*3a580*/  @!P1 IMAD R12, R0.reuse, 0x8, R11 ;  /* 0x00000008000c9824 */ /* 0x040fe200078e020b */
[----:B-1----:R0:W1:Y:S01]  /*3a590*/  @!P0 LDS.64 R24, [R14+0x808] ;  /* 0x000808000e188984 */ /* 0x0020620000000a00 */
[----:B------:R-:W-:Y:S01]  /*3a5a0*/  IMAD.IADD R11, R0, 0x1, R18 ;  /* 0x00000001000b7824 */ /* 0x000fe200078e0212 */
[----:B------:R-:W-:Y:S01]  /*3a5b0*/  @!P0 MOV R18, R13 ;  /* 0x0000000d00128202 */ /* 0x000fe20000000f00 */
[----:B------:R-:W-:Y:S01]  /*3a5c0*/  @!P1 IMAD.MOV.U32 R0, RZ, RZ, R10 ;  /* 0x000000ffff009224 */ /* 0x000fe200078e000a */
[----:B------:R0:W2:Y:S02]  /*3a5d0*/  @!P1 LDS.64 R8, [R12+0x808] ;  /* 0x000808000c089984 */ /* 0x0000a40000000a00 */
[----:B------:R-:W-:-:S02]  /*3a5e0*/  ISETP.GE.AND P2, PT, R18, R23, PT ;  /* 0x000000171200720c */ /* 0x000fc40003f46270 */
[----:B------:R-:W-:Y:S02]  /*3a5f0*/  ISETP.LT.AND P5, PT, R11, R20, P0 ;  /* 0x000000140b00720c */ /* 0x000fe400007a1270 */
[CC--:B------:R-:W-:Y:S02]  /*3a600*/  ISETP.LT.AND P0, PT, R0.reuse, R27.reuse, P2 ;  /* 0x0000001b0000720c */ /* 0x0c0fe40001701270 */
[CC--:B------:R-:W-:Y:S02]  /*3a610*/  ISETP.GE.OR P2, PT, R0.reuse, R27.reuse, P2 ;  /* 0x0000001b0000720c */ /* 0x0c0fe40001746670 */
[----:B------:R-:W-:-:S07]  /*3a620*/  ISETP.GE.AND P1, PT, R0, R27, PT ;  /* 0x0000001b0000720c */ /* 0x000fce0003f26270 */
[----:B------:R-:W-:-:S04]  /*3a630*/  @P5 LOP3.LUT R22, R22, 0x4, RZ, 0xfc, !PT ;  /* 0x0000000416165812 */ /* 0x000fc800078efcff */
[----:B0-----:R-:W-:Y:S05]  /*3a640*/  @P2 BRA `(.L_x_5963) ;  /* 0x0000005c00202947 */ /* 0x001fea0003800000 */
        /* <DEDUP_REMOVED lines=11> */
[----:B------:R-:W-:Y:S01]  /*3a700*/  LOP3.LUT R32, R10, 0x1, RZ, 0xc0, !PT ;  /* 0x000000010a207812 */ /* 0x000fe200078ec0ff */
[----:B------:R-:W-:-:S07]  /*3a710*/  IMAD.MOV.U32 R26, RZ, RZ, RZ ;  /* 0x000000ffff1a7224 */ /* 0x000fce00078e00ff */
[----:B------:R-:W-:Y:S05]  /*3a720*/  BRA.U !UP0, `(.L_x_5965) ;  /* 0x0000000508b47547 */ /* 0x000fea000b800000 */
        /* <DEDUP_REMOVED lines=8> */
.L_x_5966:
        /* <DEDUP_REMOVED lines=101> */
.L_x_5965:
        /* <DEDUP_REMOVED lines=52> */
.L_x_5964:
[----:B------:R-:W-:Y:S01]  /*3b140*/  IMAD.MOV.U32 R33, RZ, RZ, -0x7bdddcdb ;  /* 0x84222325ff217424 */ /* 0x000fe200078e00ff */
[----:B------:R-:W-:Y:S01]  /*3b150*/  MOV R32, 0xcbf29ce4 ;  /* 0xcbf29ce400207802 */ /* 0x000fe20000000f00 */
[----:B------:R-:W-:Y:S06]  /*3b160*/  @!P0 BRA `(.L_x_5967) ;  /* 0x0000000800ac8947 */ /* 0x000fec0003800000 */
[----:B------:R-:W-:Y:S01]  /*3b170*/  UISETP.NE.U32.AND UP0, UPT, UR6, URZ, UPT ;  /* 0x000000ff0600728c */ /* 0x000fe2000bf05070 */
[----:B------:R-:W-:Y:S02]  /*3b180*/  HFMA2 R19, -RZ, RZ, 0, 0 ;  /* 0x00000000ff137431 */ /* 0x000fe400000001ff */
[----:B------:R-:W-:Y:S01]  /*3b190*/  IMAD.MOV.U32 R33, RZ, RZ, -0x7bdddcdb ;  /* 0x84222325ff217424 */ /* 0x000fe200078e00ff */
[----:B------:R-:W-:Y:S01]  /*3b1a0*/  LOP3.LUT R29, R10, 0x1, RZ, 0xc0, !PT ;  /* 0x000000010a1d7812 */ /* 0x000fe200078ec0ff */
[----:B------:R-:W-:Y:S01]  /*3b1b0*/  UISETP.NE.AND.EX UP0, UPT, UR7, URZ, UPT, UP0 ;  /* 0x000000ff0700728c */ /* 0x000fe2000bf05300 */
[----:B------:R-:W-:Y:S02]  /*3b1c0*/  IMAD.MOV.U32 R32, RZ, RZ, -0x340d631c ;  /* 0xcbf29ce4ff207424 */ /* 0x000fe400078e00ff */
[----:B------:R-:W-:-:S06]  /*3b1d0*/  IMAD.MOV.U32 R26, RZ, RZ, RZ ;  /* 0x000000ffff1a7224 */ /* 0x000fcc00078e00ff */
[----:B------:R-:W-:Y:S05]  /*3b1e0*/  BRA.U !UP0, `(.L_x_5968) ;  /* 0x0000000508b87547 */ /* 0x000fea000b800000 */
        /* <DEDUP_REMOVED lines=8> */
.L_x_5969:
        /* <DEDUP_REMOVED lines=102> */
.L_x_5968:
[----:B------:R-:W-:-:S04]  /*3b8d0*/  ISETP.NE.U32.AND P1, PT, R29, 0x1, PT ;  /* 0x000000011d00780c */ /* 0x000fc80003f25070 */
[----:B------:R-:W-:-:S13]  /*3b8e0*/  ISETP.NE.U32.AND.EX P1, PT, RZ, RZ, PT, P1 ;  /* 0x000000ffff00720c */ /* 0x000fda0003f25110 */
        /* <DEDUP_REMOVED lines=51> */
.L_x_5967:
[----:B------:R-:W-:-:S04]  /*3bc20*/  ISETP.NE.U32.AND P1, PT, R28, R33, PT ;  /* 0x000000211c00720c */ /* 0x000fc80003f25070 */
[----:B------:R-:W-:-:S13]  /*3bc30*/  ISETP.NE.AND.EX P1, PT, R21, R32, PT, P1 ;  /* 0x000000201500720c */ /* 0x000fda0003f25310 */
[----:B------:R-:W-:Y:S05]  /*3bc40*/  @!P1 BRA `(.L_x_5970) ;  /* 0x00000014008c9947 */ /* 0x000fea0003800000 */
[----:B------:R-:W-:Y:S01]  /*3bc50*/  IADD3 R32, P1, PT, R10, -0x1, RZ ;  /* 0xffffffff0a207810 */ /* 0x000fe20007f3e0ff */
[----:B------:R-:W-:Y:S02]  /*3bc60*/  IMAD.MOV.U32 R30, RZ, RZ, -0x7bdddcdb ;  /* 0x84222325ff1e7424 */ /* 0x000fe400078e00ff */
[----:B------:R-:W-:Y:S01]  /*3bc70*/  IMAD.MOV.U32 R29, RZ, RZ, -0x340d631c ;  /* 0xcbf29ce4ff1d7424 */ /* 0x000fe200078e00ff */
[----:B------:R-:W-:Y:S01]  /*3bc80*/  IADD3.X R11, PT, PT, R11, -0x1, RZ, P1, !PT ;  /* 0xffffffff0b0b7810 */ /* 0x000fe20000ffe4ff */
[----:B------:R-:W-:Y:S08]  /*3bc90*/  @!P0 BRA `(.L_x_5971) ;  /* 0x0000000800a48947 */ /* 0x000ff00003800000 */
[----:B------:R-:W-:Y:S01]  /*3bca0*/  ISETP.NE.U32.AND P1, PT, R32, RZ, PT ;  /* 0x000000ff2000720c */ /* 0x000fe20003f25070 */
[----:B------:R-:W-:Y:S02]  /*3bcb0*/  HFMA2 R30, -RZ, RZ, -6.306171417236328125e-05, 0.01395416259765625 ;  /* 0x84222325ff1e7431 */ /* 0x000fe400000001ff */
[----:B------:R-:W-:Y:S01]  /*3bcc0*/  IMAD.MOV.U32 R29, RZ, RZ, -0x340d631c ;  /* 0xcbf29ce4ff1d7424 */ /* 0x000fe200078e00ff */
[----:B------:R-:W-:Y:S01]  /*3bcd0*/  LOP3.LUT R33, R10, 0x1, RZ, 0xc0, !PT ;  /* 0x000000010a217812 */ /* 0x000fe200078ec0ff */
[----:B------:R-:W-:Y:S01]  /*3bce0*/  IMAD.MOV.U32 R19, RZ, RZ, RZ ;  /* 0x000000ffff137224 */ /* 0x000fe200078e00ff */
[----:B------:R-:W-:Y:S02]  /*3bcf0*/  ISETP.NE.AND.EX P1, PT, R11, RZ, PT, P1 ;  /* 0x000000ff0b00720c */ /* 0x000fe40003f25310 */
[----:B------:R-:W-:-:S11]  /*3bd00*/  MOV R26, RZ ;  /* 0x000000ff001a7202 */ /* 0x000fd60000000f00 */
[----:B------:R-:W-:Y:S05]  /*3bd10*/  @!P1 BRA `(.L_x_5972) ;  /* 0x0000000400b49947 */ /* 0x000fea0003800000 */
        /* <DEDUP_REMOVED lines=8> */
.L_x_5973:
        /* <DEDUP_REMOVED lines=100> */
[----:B------:R-:W-:Y:S06]  /*3c3e0*/  @P1 BRA `(.L_x_5973) ;  /* 0xfffffff8006c1947 */ /* 0x000fec000383ffff */
.L_x_5972:
        /* <DEDUP_REMOVED lines=52> */
.L_x_5971:
[----:B------:R-:W-:Y:S02]  /*3c730*/  IMAD.MOV.U32 R21, RZ, RZ, -0x7bdddcdb ;  /* 0x84222325ff157424 */ /* 0x000fe400078e00ff */
[----:B------:R-:W-:Y:S01]  /*3c740*/  IMAD.MOV.U32 R26, RZ, RZ, -0x340d631c ;  /* 0xcbf29ce4ff1a7424 */ /* 0x000fe200078e00ff */
[----:B------:R-:W-:Y:S06]  /*3c750*/  @!P0 BRA `(.L_x_5974) ;  /* 0x0000000800b08947 */ /* 0x000fec0003800000 */
[----:B------:R-:W-:Y:S01]  /*3c760*/  ISETP.NE.U32.AND P0, PT, R32, RZ, PT ;  /* 0x000000ff2000720c */ /* 0x000fe20003f05070 */
        /* <DEDUP_REMOVED lines=17> */
.L_x_5976:
[----:B------:R-:W-:-:S05]  /*3c880*/  MOV R10, R19 ;  /* 0x00000013000a7202 */ /* 0x000fca0000000f00 */
        /* <DEDUP_REMOVED lines=87> */
[----:B------:R-:W-:Y:S02]  /*3ce00*/  LOP3.LUT R12, R32, 0xff, R19, 0x78, !PT ;  /* 0x000000ff200c7812 */ /* 0x000fe400078e7813 */
[----:B------:R-:W-:Y:S01]  /*3ce10*/  IADD3 R19, P2, PT, R10, 0x10, RZ ;  /* 0x000000100a137810 */ /* 0x000fe20007f5e0ff */
[----:B------:R-:W-:Y:S02]  /*3ce20*/  IMAD.IADD R21, R33, 0x1, R21 ;  /* 0x0000000121157824 */ /* 0x000fe400078e0215 */
[----:B------:R-:W-:-:S04]  /*3ce30*/  IMAD.WIDE.U32 R32, R12, 0x1b3, RZ ;  /* 0x000001b30c207825 */ /* 0x000fc800078e00ff */
[----:B------:R-:W-:Y:S01]  /*3ce40*/  IMAD R21, R21, 0x1b3, RZ ;  /* 0x000001b315157824 */ /* 0x000fe200078e02ff */
[----:B------:R-:W-:Y:S01]  /*3ce50*/  LOP3.LUT R32, R13, R32, RZ, 0x3c, !PT ;  /* 0x000000200d207212 */ /* 0x000fe200078e3cff */
[----:B------:R-:W-:Y:S02]  /*3ce60*/  IMAD.X R11, RZ, RZ, R11, P2 ;  /* 0x000000ffff0b7224 */ /* 0x000fe400010e060b */
        /* <DEDUP_REMOVED lines=8> */
.L_x_5975:
        /* <DEDUP_REMOVED lines=51> */
.L_x_5974:
[----:B------:R-:W-:Y:S02]  /*3d220*/  ISETP.GE.U32.AND P2, PT, R30, R21, PT ;  /* 0x000000151e00720c */ /* 0x000fe40003f46070 */
[----:B------:R-:W-:Y:S02]  /*3d230*/  PLOP3.LUT P0, PT, PT, PT, PT, 0x80, 0x8 ;  /* 0x000000000008781c */ /* 0x000fe40003f0f070 */
[----:B------:R-:W-:Y:S02]  /*3d240*/  ISETP.GE.U32.AND.EX P2, PT, R29, R26, PT, P2 ;  /* 0x0000001a1d00720c */ /* 0x000fe40003f46120 */
[----:B------:R-:W-:-:S11]  /*3d250*/  PLOP3.LUT P1, PT, PT, PT, PT, 0x8, 0x80 ;  /* 0x000000000080781c */ /* 0x000fd60003f2e170 */
[----:B------:R-:W-:Y:S05]  /*3d260*/  @!P2 BRA `(.L_x_5963) ;  /* 0x000000300018a947 */ /* 0x000fea0003800000 */
[----:B------:R-:W-:Y:S05]  /*3d270*/  BRA `(.L_x_5977) ;  /* 0x00000000006c7947 */ /* 0x000fea0003800000 */
.L_x_5970:
[----:B------:R-:W0:Y:S02]  /*3d280*/  LDC R10, c[0x0][0x3c8] ;  /* 0x0000f200ff0a7b82 */ /* 0x000e240000000800 */
[----:B0-----:R-:W-:-:S13]  /*3d290*/  ISETP.NE.AND P0, PT, R10, RZ, PT ;  /* 0x000000ff0a00720c */ /* 0x001fda0003f05270 */
[----:B------:R-:W-:Y:S05]  /*3d2a0*/  @!P0 BRA `(.L_x_5977) ;  /* 0x0000000000608947 */ /* 0x000fea0003800000 */
[----:B------:R-:W-:Y:S01]  /*3d2b0*/  SHF.R.S32.HI R17, RZ, 0x1f, R10 ;  /* 0x0000001fff117819 */ /* 0x000fe2000001140a */
[----:B------:R-:W-:Y:S02]  /*3d2c0*/  IMAD.MOV.U32 R15, RZ, RZ, RZ ;  /* 0x000000ffff0f7224 */ /* 0x000fe400078e00ff */
[----:B------:R-:W-:-:S07]  /*3d2d0*/  IMAD.MOV.U32 R16, RZ, RZ, RZ ;  /* 0x000000ffff107224 */ /* 0x000fce00078e00ff */
.L_x_5978:
[C---:B------:R-:W-:Y:S02]  /*3d2e0*/  SHF.L.U32 R13, R15.reuse, 0x3, RZ ;  /* 0x000000030f0d7819 */ /* 0x040fe400000006ff */
[----:B------:R-:W-:Y:S02]  /*3d2f0*/  SHF.L.U64.HI R14, R15, 0x3, R16 ;  /* 0x000000030f0e7819 */ /* 0x000fe40000010210 */
[----:B--2---:R-:W-:Y:S02]  /*3d300*/  IADD3 R10, P0, PT, R8, R13, RZ ;  /* 0x0000000d080a7210 */ /* 0x004fe40007f1e0ff */
[----:B-1----:R-:W-:-:S03]  /*3d310*/  IADD3 R12, P1, PT, R13, R24, RZ ;  /* 0x000000180d0c7210 */ /* 0x002fc60007f3e0ff */
        /* <DEDUP_REMOVED lines=14> */
[----:B0-----:R-:W-:-:S04]  /*3d400*/  ISETP.GE.U32.AND P1, PT, R15, UR4, PT ;  /* 0x000000040f007c0c */ /* 0x001fc8000bf26070 */
[----:B------:R-:W-:-:S13]  /*3d410*/  ISETP.GE.U32.AND.EX P0, PT, R16, R17, PT, P1 ;  /* 0x000000111000720c */ /* 0x000fda0003f06110 */
[----:B------:R-:W-:Y:S05]  /*3d420*/  @!P0 BRA !P2, `(.L_x_5978) ;  /* 0xfffffffc00ac8947 */ /* 0x000fea000503ffff */
.L_x_5977:
[----:B------:R-:W0:Y:S01]  /*3d430*/  LDC.64 R10, c[0x0][0x3c0] ;  /* 0x0000f000ff0a7b82 */ /* 0x000e220000000a00 */
[----:B------:R-:W-:Y:S02]  /*3d440*/  IMAD.MOV.U32 R28, RZ, RZ, -0x7bdddcdb ;  /* 0x84222325ff1c7424 */ /* 0x000fe400078e00ff */
[----:B------:R-:W-:Y:S01]  /*3d450*/  IMAD.MOV.U32 R29, RZ, RZ, -0x340d631c ;  /* 0xcbf29ce4ff1d7424 */ /* 0x000fe200078e00ff */
[C---:B0-----:R-:W-:Y:S02]  /*3d460*/  ISETP.NE.U32.AND P0, PT, R10.reuse, RZ, PT ;  /* 0x000000ff0a00720c */ /* 0x041fe40003f05070 */
[----:B------:R-:W-:Y:S02]  /*3d470*/  IADD3 R32, P1, PT, R10, -0x1, RZ ;  /* 0xffffffff0a207810 */ /* 0x000fe40007f3e0ff */
[C---:B------:R-:W-:Y:S02]  /*3d480*/  ISETP.NE.AND.EX P0, PT, R11.reuse, RZ, PT, P0 ;  /* 0x000000ff0b00720c */ /* 0x040fe40003f05300 */
[----:B------:R-:W-:-:S11]  /*3d490*/  IADD3.X R11, PT, PT, R11, -0x1, RZ, P1, !PT ;  /* 0xffffffff0b0b7810 */ /* 0x000fd60000ffe4ff */
[----:B------:R-:W-:Y:S05]  /*3d4a0*/  @!P0 BRA `(.L_x_5979) ;  /* 0x0000000800b08947 */ /* 0x000fea0003800000 */
        /* <DEDUP_REMOVED lines=18> */
.L_x_5981:
        /* <DEDUP_REMOVED lines=101> */
[----:B------:R-:W-:Y:S05]  /*3dc20*/  BSYNC.RECONVERGENT B1 ;  /* 0x0000000000017941 */ /* 0x000fea0003800200 */
.L_x_5980:
[----:B------:R-:W-:-:S04]  /*3dc30*/  ISETP.NE.U32.AND P1, PT, R30, 0x1, PT ;  /* 0x000000011e00780c */ /* 0x000fc80003f25070 */
[----:B------:R-:W-:-:S13]  /*3dc40*/  ISETP.NE.U32.AND.EX P1, PT, RZ, RZ, PT, P1 ;  /* 0x000000ffff00720c */ /* 0x000fda0003f25110 */
        /* <DEDUP_REMOVED lines=50> */
.L_x_5979:
        /* <DEDUP_REMOVED lines=8> */
[----:B------:R-:W-:Y:S01]  /*3dff0*/  IMAD.MOV.U32 R26, RZ, RZ, RZ ;  /* 0x000000ffff1a7224 */ /* 0x000fe200078e00ff */
[----:B------:R-:W-:-:S11]  /*3e000*/  LOP3.LUT R33, R10, 0x1, RZ, 0xc0, !PT ;  /* 0x000000010a217812 */ /* 0x000fd600078ec0ff */
[----:B------:R-:W-:Y:S05]  /*3e010*/  @!P1 BRA `(.L_x_5983) ;  /* 0x0000000400c49947 */ /* 0x000fea0003800000 */
[----:B------:R-:W0:Y:S01]  /*3e020*/  LDCU UR4, c[0x0][0x3c4] ;  /* 0x00007880ff0477ac */ /* 0x000e220008000800 */
[----:B--2---:R-:W-:Y:S01]  /*3e030*/  IADD3 R12, P1, PT, R8, 0x8, RZ ;  /* 0x00000008080c7810 */ /* 0x004fe20007f3e0ff */
        /* <DEDUP_REMOVED lines=8> */
.L_x_5984:
        /* <DEDUP_REMOVED lines=103> */
.L_x_5983:
[----:B------:R-:W-:-:S04]  /*3e730*/  ISETP.NE.U32.AND P1, PT, R33, 0x1, PT ;  /* 0x000000012100780c */ /* 0x000fc80003f25070 */
[----:B------:R-:W-:-:S13]  /*3e740*/  ISETP.NE.U32.AND.EX P1, PT, RZ, RZ, PT, P1 ;  /* 0x000000ffff00720c */ /* 0x000fda0003f25110 */
        /* <DEDUP_REMOVED lines=51> */
.L_x_5982:
[----:B------:R-:W-:-:S04]  /*3ea80*/  ISETP.NE.U32.AND P1, PT, R28, R35, PT ;  /* 0x000000231c00720c */ /* 0x000fc80003f25070 */
        /* <DEDUP_REMOVED lines=14> */
[----:B-1----:R-:W-:Y:S01]  /*3eb70*/  IADD3 R12, P1, PT, R24, 0x8, RZ ;  /* 0x00000008180c7810 */ /* 0x002fe20007f3e0ff */
        /* <DEDUP_REMOVED lines=8> */
.L_x_5988:
        /* <DEDUP_REMOVED lines=101> */
[----:B------:R-:W-:Y:S05]  /*3f250*/  BSYNC.RECONVERGENT B1 ;  /* 0x0000000000017941 */ /* 0x000fea0003800200 */
.L_x_5987:
        /* <DEDUP_REMOVED lines=52> */
.L_x_5986:
[----:B------:R-:W-:Y:S01]  /*3f5a0*/  MOV R21, 0x84222325 ;  /* 0x8422232500157802 */ /* 0x000fe20000000f00 */
[----:B------:R-:W-:Y:S01]  /*3f5b0*/  IMAD.MOV.U32 R26, RZ, RZ, -0x340d631c ;  /* 0xcbf29ce4ff1a7424 */ /* 0x000fe200078e00ff */
[----:B------:R-:W-:Y:S06]  /*3f5c0*/  @!P0 BRA `(.L_x_5989) ;  /* 0x0000000800b88947 */ /* 0x000fec0003800000 */
[----:B------:R-:W-:Y:S01]  /*3f5d0*/  ISETP.NE.U32.AND P0, PT, R32, RZ, PT ;  /* 0x000000ff2000720c */ /* 0x000fe20003f05070 */
[----:B------:R-:W-:Y:S01]  /*3f5e0*/  HFMA2 R26, -RZ, RZ, -15.890625, -0.0047760009765625 ;  /* 0xcbf29ce4ff1a7431 */ /* 0x000fe200000001ff */
[----:B------:R-:W-:Y:S01]  /*3f5f0*/  LOP3.LUT R12, R10, 0x1, RZ, 0xc0, !PT ;  /* 0x000000010a0c7812 */ /* 0x000fe200078ec0ff */
[----:B------:R-:W-:Y:S01]  /*3f600*/  IMAD.MOV.U32 R21, RZ, RZ, -0x7bdddcdb ;  /* 0x84222325ff157424 */ /* 0x000fe200078e00ff */
[----:B------:R-:W-:Y:S02]  /*3f610*/  ISETP.NE.AND.EX P1, PT, R11, RZ, PT, P0 ;  /* 0x000000ff0b00720c */ /* 0x000fe40003f25300 */
[----:B------:R-:W-:Y:S02]  /*3f620*/  CS2R R14, SRZ ;  /* 0x00000000000e7805 */ /* 0x000fe4000001ff00 */
[----:B------:R-:W-:-:S04]  /*3f630*/  ISETP.NE.U32.AND P2, PT, R12, 0x1, PT ;  /* 0x000000010c00780c */ /* 0x000fc80003f45070 */
[----:B------:R-:W-:-:S05]  /*3f640*/  ISETP.NE.U32.AND.EX P0, PT, RZ, RZ, PT, P2 ;  /* 0x000000ffff00720c */ /* 0x000fca0003f05120 */
[----:B------:R-:W-:Y:S08]  /*3f650*/  @!P1 BRA `(.L_x_5990) ;  /* 0x0000000400c89947 */ /* 0x000ff00003800000 */
        /* <DEDUP_REMOVED lines=10> */
.L_x_5991:
        /* <DEDUP_REMOVED lines=104> */
.L_x_5990:
        /* <DEDUP_REMOVED lines=51> */
.L_x_5989:
[----:B------:R-:W-:Y:S02]  /*400b0*/  ISETP.GE.U32.AND P1, PT, R28, R21, PT ;  /* 0x000000151c00720c */ /* 0x000fe40003f26070 */
[----:B------:R-:W-:Y:S02]  /*400c0*/  PLOP3.LUT P0, PT, PT, PT, PT, 0x8, 0x80 ;  /* 0x000000000080781c */ /* 0x000fe40003f0e170 */
[----:B------:R-:W-:-:S04]  /*400d0*/  ISETP.GE.U32.AND.EX P1, PT, R29, R26, PT, P1 ;  /* 0x0000001a1d00720c */ /* 0x000fc80003f26110 */
[----:B------:R-:W-:Y:S01]  /*400e0*/  PLOP3.LUT P1, PT, P1, PT, PT, 0x8, 0x80 ;  /* 0x000000000080781c */ /* 0x000fe20000f2e170 */
[----:B------:R-:W-:-:S12]  /*400f0*/  BRA `(.L_x_5963) ;  /* 0x0000000000747947 */ /* 0x000fd80003800000 */
.L_x_5985:
        /* <DEDUP_REMOVED lines=8> */
.L_x_5992:
        /* <DEDUP_REMOVED lines=21> */
.L_x_5963:
[----:B------:R-:W-:Y:S05]  /*402d0*/  BSYNC.RECONVERGENT B0 ;  /* 0x0000000000007941 */ /* 0x000fea0003800200 */
.L_x_5962:
        /* <DEDUP_REMOVED lines=21> */
[CC--:B------:R-:W-:Y:S02]  /*40430*/  ISETP.GE.OR P2, PT, R0.reuse, R27.reuse, P1 ;  /* 0x0000001b0000720c */ /* 0x0c0fe40000f46670 */
[CC--:B------:R-:W-:Y:S02]  /*40440*/  ISETP.LT.AND P0, PT, R0.reuse, R27.reuse, P1 ;  /* 0x0000001b0000720c */ /* 0x0c0fe40000f01270 */
[----:B------:R-:W-:-:S07]  /*40450*/  ISETP.GE.AND P1, PT, R0, R27, PT ;  /* 0x0000001b0000720c */ /* 0x000fce0003f26270 */
[----:B------:R-:W-:Y:S02]  /*40460*/  @P5 LOP3.LUT R22, R22, 0x2, RZ, 0xfc, !PT ;  /* 0x0000000216165812 */ /* 0x000fe400078efcff */
[----:B0-----:R-:W-:Y:S05]  /*40470*/  @P2 BRA `(.L_x_5994) ;  /* 0x0000005c00242947 */ /* 0x001fea0003800000 */
[----:B------:R-:W0:Y:S01]  /*40480*/  LDC.64 R12, c[0x0][0x3c0] ;  /* 0x0000f000ff0c7b82 */ /* 0x000e220000000a00 */
[----:B------:R-:W-:Y:S02]  /*40490*/  HFMA2 R31, -RZ, RZ, -15.890625, -0.0047760009765625 ;  /* 0xcbf29ce4ff1f7431 */ /* 0x000fe400000001ff */
[----:B------:R-:W-:Y:S01]  /*404a0*/  IMAD.MOV.U32 R32, RZ, RZ, -0x7bdddcdb ;  /* 0x84222325ff207424 */ /* 0x000fe200078e00ff */
[----:B0-----:R-:W-:-:S04]  /*404b0*/  ISETP.NE.U32.AND P0, PT, R12, RZ, PT ;  /* 0x000000ff0c00720c */ /* 0x001fc80003f05070 */
[----:B------:R-:W-:-:S13]  /*404c0*/  ISETP.NE.AND.EX P0, PT, R13, RZ, PT, P0 ;  /* 0x000000ff0d00720c */ /* 0x000fda0003f05300 */
[----:B------:R-:W-:Y:S05]  /*404d0*/  @!P0 BRA `(.L_x_5995) ;  /* 0x0000000800a88947 */ /* 0x000fea0003800000 */
[C---:B------:R-:W-:Y:S01]  /*404e0*/  ISETP.NE.U32.AND P1, PT, R12.reuse, 0x1, PT ;  /* 0x000000010c00780c */ /* 0x040fe20003f25070 */
[----:B------:R-:W-:Y:S01]  /*404f0*/  IMAD.MOV.U32 R32, RZ, RZ, -0x7bdddcdb ;  /* 0x84222325ff207424 */ /* 0x000fe200078e00ff */
[----:B------:R-:W-:Y:S01]  /*40500*/  MOV R21, RZ ;  /* 0x000000ff00157202 */ /* 0x000fe20000000f00 */
[----:B------:R-:W-:Y:S01]  /*40510*/  IMAD.MOV.U32 R31, RZ, RZ, -0x340d631c ;  /* 0xcbf29ce4ff1f7424 */ /* 0x000fe200078e00ff */
[----:B------:R-:W-:Y:S01]  /*40520*/  ISETP.NE.AND.EX P1, PT, R13, RZ, PT, P1 ;  /* 0x000000ff0d00720c */ /* 0x000fe20003f25310 */
[----:B------:R-:W-:Y:S01]  /*40530*/  IMAD.MOV.U32 R26, RZ, RZ, RZ ;  /* 0x000000ffff1a7224 */ /* 0x000fe200078e00ff */
[----:B------:R-:W-:-:S11]  /*40540*/  LOP3.LUT R34, R12, 0x1, RZ, 0xc0, !PT ;  /* 0x000000010c227812 */ /* 0x000fd600078ec0ff */
[----:B------:R-:W-:Y:S05]  /*40550*/  @!P1 BRA `(.L_x_5996) ;  /* 0x0000000400b89947 */ /* 0x000fea0003800000 */
        /* <DEDUP_REMOVED lines=8> */
.L_x_5997:
[----:B------:R-:W-:-:S05]  /*405e0*/  IMAD.MOV.U32 R14, RZ, RZ, R16 ;  /* 0x000000ffff0e7224 */ /* 0x000fca00078e0010 */
[----:B------:R-:W2:Y:S04]  /*405f0*/  LD.E.64 R28, desc[UR8][R14.64+-0x8] ;  /* 0xfffff8080e1c7980 */ /* 0x000ea8000c101b00 */
[----:B------:R-:W3:Y:S01]  /*40600*/  LD.E.64 R16, desc[UR8][R14.64] ;  /* 0x000000080e107980 */ /* 0x000ee2000c101b00 */
[----:B------:R-:W-:Y:S01]  /*40610*/  IMAD R36, R31, 0x1b3, RZ ;  /* 0x000001b31f247824 */ /* 0x000fe200078e02ff */
[----:B------:R-:W-:-:S04]  /*40620*/  IADD3 R19, P1, PT, R19, -0x2, RZ ;  /* 0xfffffffe13137810 */ /* 0x000fc80007f3e0ff */
[----:B------:R-:W-:Y:S02]  /*40630*/  IADD3.X R30, PT, PT, R30, -0x1, RZ, P1, !PT ;  /* 0xffffffff1e1e7810 */ /* 0x000fe40000ffe4ff */
        /* <DEDUP_REMOVED lines=85> */
[----:B------:R-:W-:Y:S02]  /*40b90*/  IADD3 R16, P1, PT, R14, 0x10, RZ ;  /* 0x000000100e107810 */ /* 0x000fe40007f3e0ff */
[----:B------:R-:W-:Y:S01]  /*40ba0*/  LOP3.LUT R28, R17, R28, RZ, 0x3c, !PT ;  /* 0x0000001c111c7212 */ /* 0x000fe200078e3cff */
[----:B------:R-:W-:Y:S02]  /*40bb0*/  IMAD.IADD R14, R29, 0x1, R31 ;  /* 0x000000011d0e7824 */ /* 0x000fe400078e021f */
[----:B------:R-:W-:Y:S01]  /*40bc0*/  IMAD.X R15, RZ, RZ, R15, P1 ;  /* 0x000000ffff0f7224 */ /* 0x000fe200008e060f */
[----:B------:R-:W-:Y:S01]  /*40bd0*/  ISETP.NE.U32.AND P1, PT, R19, RZ, PT ;  /* 0x000000ff1300720c */ /* 0x000fe20003f25070 */
[----:B------:R-:W-:Y:S02]  /*40be0*/  IMAD R17, R14, 0x1b3, RZ ;  /* 0x000001b30e117824 */ /* 0x000fe400078e02ff */
[----:B------:R-:W-:Y:S01]  /*40bf0*/  IMAD.WIDE.U32 R32, R28, 0x1b3, RZ ;  /* 0x000001b31c207825 */ /* 0x000fe200078e00ff */
[----:B------:R-:W-:-:S02]  /*40c00*/  ISETP.NE.AND.EX P1, PT, R30, RZ, PT, P1 ;  /* 0x000000ff1e00720c */ /* 0x000fc40003f25310 */
[----:B------:R-:W-:-:S05]  /*40c10*/  LEA R17, R28, R17, 0x8 ;  /* 0x000000111c117211 */ /* 0x000fca00078e40ff */
[----:B------:R-:W-:-:S06]  /*40c20*/  IMAD.IADD R31, R33, 0x1, R17 ;  /* 0x00000001211f7824 */ /* 0x000fcc00078e0211 */
[----:B------:R-:W-:Y:S05]  /*40c30*/  @P1 BRA `(.L_x_5997) ;  /* 0xfffffff800681947 */ /* 0x000fea000383ffff */
.L_x_5996:
        /* <DEDUP_REMOVED lines=52> */
.L_x_5995:
        /* <DEDUP_REMOVED lines=8> */
[----:B------:R-:W-:-:S10]  /*41000*/  IMAD.MOV.U32 R21, RZ, RZ, RZ ;  /* 0x000000ffff157224 */ /* 0x000fd400078e00ff */
[----:B------:R-:W-:Y:S05]  /*41010*/  @!P1 BRA `(.L_x_5999) ;  /* 0x0000000400c09947 */ /* 0x000fea0003800000 */
[----:B------:R-:W0:Y:S01]  /*41020*/  LDC R21, c[0x0][0x3c4] ;  /* 0x0000f100ff157b82 */ /* 0x000e220000000800 */
[----:B-1----:R-:W-:Y:S01]  /*41030*/  IADD3 R16, P1, PT, R24, 0x8, RZ ;  /* 0x0000000818107810 */ /* 0x002fe20007f3e0ff */
[----:B------:R-:W-:Y:S01]  /*41040*/  IMAD.MOV.U32 R30, RZ, RZ, -0x340d631c ;  /* 0xcbf29ce4ff1e7424 */ /* 0x000fe200078e00ff */
[----:B------:R-:W-:Y:S02]  /*41050*/  LOP3.LUT R26, R12, 0xfffffffe, RZ, 0xc0, !PT ;  /* 0xfffffffe0c1a7812 */ /* 0x000fe400078ec0ff */
[----:B------:R-:W-:Y:S01]  /*41060*/  MOV R33, 0x84222325 ;  /* 0x8422232500217802 */ /* 0x000fe20000000f00 */
[----:B------:R-:W-:Y:S01]  /*41070*/  IMAD.X R29, RZ, RZ, R25, P1 ;  /* 0x000000ffff1d7224 */ /* 0x000fe200008e0619 */
[----:B------:R-:W-:Y:S01]  /*41080*/  MOV R19, R26 ;  /* 0x0000001a00137202 */ /* 0x000fe20000000f00 */
[----:B0-----:R-:W-:-:S07]  /*41090*/  IMAD.MOV.U32 R28, RZ, RZ, R21 ;  /* 0x000000ffff1c7224 */ /* 0x001fce00078e0015 */
.L_x_6000:
[----:B------:R-:W-:Y:S01]  /*410a0*/  IMAD.MOV.U32 R14, RZ, RZ, R16 ;  /* 0x000000ffff0e7224 */ /* 0x000fe200078e0010 */
[----:B------:R-:W-:-:S05]  /*410b0*/  MOV R15, R29 ;  /* 0x0000001d000f7202 */ /* 0x000fca0000000f00 */
[----:B------:R-:W3:Y:S04]  /*410c0*/  LD.E.64 R34, desc[UR8][R14.64+-0x8] ;  /* 0xfffff8080e227980 */ /* 0x000ee8000c101b00 */
[----:B------:R-:W4:Y:S01]  /*410d0*/  LD.E.64 R16, desc[UR8][R14.64] ;  /* 0x000000080e107980 */ /* 0x000f22000c101b00 */
[----:B------:R-:W-:Y:S01]  /*410e0*/  IMAD R30, R30, 0x1b3, RZ ;  /* 0x000001b31e1e7824 */ /* 0x000fe200078e02ff */
[----:B------:R-:W-:-:S04]  /*410f0*/  IADD3 R19, P1, PT, R19, -0x2, RZ ;  /* 0xfffffffe13137810 */ /* 0x000fc80007f3e0ff */
[----:B------:R-:W-:Y:S02]  /*41100*/  IADD3.X R28, PT, PT, R28, -0x1, RZ, P1, !PT ;  /* 0xffffffff1c1c7810 */ /* 0x000fe40000ffe4ff */
        /* <DEDUP_REMOVED lines=85> */
[----:B------:R-:W-:Y:S02]  /*41660*/  IADD3 R16, P1, PT, R14, 0x10, RZ ;  /* 0x000000100e107810 */ /* 0x000fe40007f3e0ff */
[----:B------:R-:W-:Y:S02]  /*41670*/  LOP3.LUT R34, R17, R34, RZ, 0x3c, !PT ;  /* 0x0000002211227212 */ /* 0x000fe400078e3cff */
[----:B------:R-:W-:Y:S01]  /*41680*/  IADD3 R14, PT, PT, R35, R29, RZ ;  /* 0x0000001d230e7210 */ /* 0x000fe20007ffe0ff */
[----:B------:R-:W-:Y:S01]  /*41690*/  IMAD.X R29, RZ, RZ, R15, P1 ;  /* 0x000000ffff1d7224 */ /* 0x000fe200008e060f */
[----:B------:R-:W-:-:S03]  /*416a0*/  ISETP.NE.U32.AND P1, PT, R19, RZ, PT ;  /* 0x000000ff1300720c */ /* 0x000fc60003f25070 */
[----:B------:R-:W-:Y:S01]  /*416b0*/  IMAD R17, R14, 0x1b3, RZ ;  /* 0x000001b30e117824 */ /* 0x000fe200078e02ff */
[----:B------:R-:W-:Y:S01]  /*416c0*/  ISETP.NE.AND.EX P1, PT, R28, RZ, PT, P1 ;  /* 0x000000ff1c00720c */ /* 0x000fe20003f25310 */
[----:B------:R-:W-:-:S04]  /*416d0*/  IMAD.WIDE.U32 R14, R34, 0x1b3, RZ ;  /* 0x000001b3220e7825 */ /* 0x000fc800078e00ff */
[----:B------:R-:W-:Y:S01]  /*416e0*/  IMAD R17, R34, 0x100, R17 ;  /* 0x0000010022117824 */ /* 0x000fe200078e0211 */
[----:B------:R-:W-:-:S03]  /*416f0*/  MOV R33, R14 ;  /* 0x0000000e00217202 */ /* 0x000fc60000000f00 */
[----:B------:R-:W-:-:S04]  /*41700*/  IMAD.IADD R30, R15, 0x1, R17 ;  /* 0x000000010f1e7824 */ /* 0x000fc800078e0211 */
[----:B------:R-:W-:Y:S05]  /*41710*/  @P1 BRA `(.L_x_6000) ;  /* 0xfffffff800601947 */ /* 0x000fea000383ffff */
.L_x_5999:
[----:B------:R-:W-:-:S04]  /*41720*/  LOP3.LUT R14, R12, 0x1, RZ, 0xc0, !PT ;  /* 0x000000010c0e7812 */ /* 0x000fc800078ec0ff */
        /* <DEDUP_REMOVED lines=53> */
.L_x_5998:
[----:B------:R-:W-:-:S04]  /*41a80*/  ISETP.NE.U32.AND P1, PT, R32, R33, PT ;  /* 0x000000212000720c */ /* 0x000fc80003f25070 */
[----:B------:R-:W-:-:S13]  /*41a90*/  ISETP.NE.AND.EX P1, PT, R31, R30, PT, P1 ;  /* 0x0000001e1f00720c */ /* 0x000fda0003f25310 */
[----:B------:R-:W-:Y:S05]  /*41aa0*/  @!P1 BRA `(.L_x_6001) ;  /* 0x0000001400849947 */ /* 0x000fea0003800000 */
[----:B------:R-:W-:Y:S02]  /*41ab0*/  IMAD.MOV.U32 R32, RZ, RZ, -0x7bdddcdb ;  /* 0x84222325ff207424 */ /* 0x000fe400078e00ff */
[----:B------:R-:W-:Y:S01]  /*41ac0*/  IMAD.MOV.U32 R31, RZ, RZ, -0x340d631c ;  /* 0xcbf29ce4ff1f7424 */ /* 0x000fe200078e00ff */
[----:B------:R-:W-:Y:S06]  /*41ad0*/  @!P0 BRA `(.L_x_6002) ;  /* 0x0000000800a88947 */ /* 0x000fec0003800000 */
[C---:B------:R-:W-:Y:S01]  /*41ae0*/  ISETP.NE.U32.AND P1, PT, R12.reuse, 0x1, PT ;  /* 0x000000010c00780c */ /* 0x040fe20003f25070 */
        /* <DEDUP_REMOVED lines=15> */
.L_x_6004:
[----:B------:R-:W-:-:S05]  /*41be0*/  MOV R14, R16 ;  /* 0x00000010000e7202 */ /* 0x000fca0000000f00 */
        /* <DEDUP_REMOVED lines=94> */
[----:B------:R-:W-:Y:S01]  /*421d0*/  ISETP.NE.U32.AND P1, PT, R19, RZ, PT ;  /* 0x000000ff1300720c */ /* 0x000fe20003f25070 */
[----:B------:R-:W-:-:S03]  /*421e0*/  IMAD.WIDE.U32 R32, R28, 0x1b3, RZ ;  /* 0x000001b31c207825 */ /* 0x000fc600078e00ff */
[----:B------:R-:W-:Y:S01]  /*421f0*/  ISETP.NE.AND.EX P1, PT, R30, RZ, PT, P1 ;  /* 0x000000ff1e00720c */ /* 0x000fe20003f25310 */
[----:B------:R-:W-:-:S04]  /*42200*/  IMAD R17, R14, 0x1b3, RZ ;  /* 0x000001b30e117824 */ /* 0x000fc800078e02ff */
[----:B------:R-:W-:-:S05]  /*42210*/  IMAD R17, R28, 0x100, R17 ;  /* 0x000001001c117824 */ /* 0x000fca00078e0211 */
[----:B------:R-:W-:-:S03]  /*42220*/  IADD3 R31, PT, PT, R33, R17, RZ ;  /* 0x00000011211f7210 */ /* 0x000fc60007ffe0ff */
[----:B------:R-:W-:Y:S05]  /*42230*/  @P1 BRA `(.L_x_6004) ;  /* 0xfffffff800681947 */ /* 0x000fea000383ffff */
.L_x_6003:
        /* <DEDUP_REMOVED lines=52> */
.L_x_6002:
[----:B------:R-:W-:Y:S02]  /*42580*/  HFMA2 R34, -RZ, RZ, -15.890625, -0.0047760009765625 ;  /* 0xcbf29ce4ff227431 */ /* 0x000fe400000001ff */
[----:B------:R-:W-:Y:S01]  /*42590*/  IMAD.MOV.U32 R33, RZ, RZ, -0x7bdddcdb ;  /* 0x84222325ff217424 */ /* 0x000fe200078e00ff */
        /* <DEDUP_REMOVED lines=16> */
.L_x_6007:
[----:B------:R-:W3:Y:S04]  /*426a0*/  LD.E.64 R28, desc[UR8][R14.64+-0x8] ;  /* 0xfffff8080e1c7980 */ /* 0x000ee8000c101b00 */
[----:B------:R0:W4:Y:S01]  /*426b0*/  LD.E.64 R16, desc[UR8][R14.64] ;  /* 0x000000080e107980 */ /* 0x000122000c101b00 */
[----:B------:R-:W-:-:S04]  /*426c0*/  IADD3 R19, P0, PT, R19, -0x2, RZ ;  /* 0xfffffffe13137810 */ /* 0x000fc80007f1e0ff */
[----:B------:R-:W-:Y:S02]  /*426d0*/  IADD3.X R13, PT, PT, R13, -0x1, RZ, P0, !PT ;  /* 0xffffffff0d0d7810 */ /* 0x000fe400007fe4ff */
[----:B------:R-:W-:Y:S02]  /*426e0*/  ISETP.NE.U32.AND P0, PT, R19, RZ, PT ;  /* 0x000000ff1300720c */ /* 0x000fe40003f05070 */
[----:B0-----:R-:W-:Y:S02]  /*426f0*/  IADD3 R14, P1, PT, R14, 0x10, RZ ;  /* 0x000000100e0e7810 */ /* 0x001fe40007f3e0ff */
[----:B------:R-:W-:-:S03]  /*42700*/  ISETP.NE.AND.EX P0, PT, R13, RZ, PT, P0 ;  /* 0x000000ff0d00720c */ /* 0x000fc60003f05300 */
[----:B------:R-:W-:Y:S01]  /*42710*/  IMAD.X R15, RZ, RZ, R15, P1 ;  /* 0x000000ffff0f7224 */ /* 0x000fe200008e060f */
[----:B---3--:R-:W-:Y:S01]  /*42720*/  LOP3.LUT R30, R33, 0xff, R28, 0x78, !PT ;  /* 0x000000ff211e7812 */ /* 0x008fe200078e781c */
[----:B------:R-:W-:-:S04]  /*42730*/  IMAD R33, R34, 0x1b3, RZ ;  /* 0x000001b322217824 */ /* 0x000fc800078e02ff */
        /* <DEDUP_REMOVED lines=92> */
.L_x_6006:
        /* <DEDUP_REMOVED lines=54> */
.L_x_6005:
[----:B------:R-:W-:Y:S02]  /*43060*/  ISETP.GE.U32.AND P2, PT, R32, R33, PT ;  /* 0x000000212000720c */ /* 0x000fe40003f46070 */
[----:B------:R-:W-:Y:S02]  /*43070*/  PLOP3.LUT P0, PT, PT, PT, PT, 0x80, 0x8 ;  /* 0x000000000008781c */ /* 0x000fe40003f0f070 */
[----:B------:R-:W-:Y:S02]  /*43080*/  ISETP.GE.U32.AND.EX P2, PT, R31, R34, PT, P2 ;  /* 0x000000221f00720c */ /* 0x000fe40003f46120 */
[----:B------:R-:W-:-:S11]  /*43090*/  PLOP3.LUT P1, PT, PT, PT, PT, 0x8, 0x80 ;  /* 0x000000000080781c */ /* 0x000fd60003f2e170 */
[----:B------:R-:W-:Y:S05]  /*430a0*/  @!P2 BRA `(.L_x_5994) ;  /* 0x000000300018a947 */ /* 0x000fea0003800000 */
[----:B------:R-:W-:Y:S05]  /*430b0*/  BRA `(.L_x_6008) ;  /* 0x00000000006c7947 */ /* 0x000fea0003800000 */
.L_x_6001:
[----:B------:R-:W0:Y:S02]  /*430c0*/  LDC R12, c[0x0][0x3c8] ;  /* 0x0000f200ff0c7b82 */ /* 0x000e240000000800 */
[----:B0-----:R-:W-:-:S13]  /*430d0*/  ISETP.NE.AND P0, PT, R12, RZ, PT ;  /* 0x000000ff0c00720c */ /* 0x001fda0003f05270 */
[----:B------:R-:W-:Y:S05]  /*430e0*/  @!P0 BRA `(.L_x_6008) ;  /* 0x0000000000608947 */ /* 0x000fea0003800000 */
[----:B------:R-:W-:Y:S01]  /*430f0*/  SHF.R.S32.HI R19, RZ, 0x1f, R12 ;  /* 0x0000001fff137819 */ /* 0x000fe2000001140c */
[----:B------:R-:W-:Y:S02]  /*43100*/  IMAD.MOV.U32 R17, RZ, RZ, RZ ;  /* 0x000000ffff117224 */ /* 0x000fe400078e00ff */
[----:B------:R-:W-:-:S07]  /*43110*/  IMAD.MOV.U32 R26, RZ, RZ, RZ ;  /* 0x000000ffff1a7224 */ /* 0x000fce00078e00ff */
.L_x_6009:
        /* <DEDUP_REMOVED lines=21> */
.L_x_6008:
[----:B------:R-:W0:Y:S01]  /*43270*/  LDC.64 R12, c[0x0][0x3c0] ;  /* 0x0000f000ff0c7b82 */ /* 0x000e220000000a00 */
[----:B------:R-:W-:Y:S02]  /*43280*/  IMAD.MOV.U32 R30, RZ, RZ, -0x7bdddcdb ;  /* 0x84222325ff1e7424 */ /* 0x000fe400078e00ff */
[----:B------:R-:W-:Y:S01]  /*43290*/  IMAD.MOV.U32 R31, RZ, RZ, -0x340d631c ;  /* 0xcbf29ce4ff1f7424 */ /* 0x000fe200078e00ff */
[----:B0-----:R-:W-:-:S04]  /*432a0*/  ISETP.NE.U32.AND P0, PT, R12, RZ, PT ;  /* 0x000000ff0c00720c */ /* 0x001fc80003f05070 */
[----:B------:R-:W-:-:S13]  /*432b0*/  ISETP.NE.AND.EX P0, PT, R13, RZ, PT, P0 ;  /* 0x000000ff0d00720c */ /* 0x000fda0003f05300 */
[----:B------:R-:W-:Y:S05]  /*432c0*/  @!P0 BRA `(.L_x_6010) ;  /* 0x0000000800b48947 */ /* 0x000fea0003800000 */
        /* <DEDUP_REMOVED lines=18> */
.L_x_6012:
[----:B------:R-:W-:-:S05]  /*433f0*/  IMAD.MOV.U32 R14, RZ, RZ, R16 ;  /* 0x000000ffff0e7224 */ /* 0x000fca00078e0010 */
        /* <DEDUP_REMOVED lines=101> */
[----:B------:R-:W-:Y:S05]  /*43a50*/  BSYNC.RECONVERGENT B1 ;  /* 0x0000000000017941 */ /* 0x000fea0003800200 */
.L_x_6011:
        /* <DEDUP_REMOVED lines=52> */
.L_x_6010:
        /* <DEDUP_REMOVED lines=12> */
[----:B------:R-:W-:Y:S01]  /*43e60*/  HFMA2 R35, -RZ, RZ, -6.306171417236328125e-05, 0.01395416259765625 ;  /* 0x84222325ff237431 */ /* 0x000fe200000001ff */
[----:B------:R-:W-:Y:S01]  /*43e70*/  LOP3.LUT R26, R12, 0xfffffffe, RZ, 0xc0, !PT ;  /* 0xfffffffe0c1a7812 */ /* 0x000fe200078ec0ff */
[----:B------:R-:W-:Y:S01]  /*43e80*/  BSSY.RECONVERGENT B1, `(.L_x_6014) ;  /* 0x000006d000017945 */ /* 0x000fe20003800200 */
[----:B------:R-:W-:Y:S02]  /*43e90*/  IMAD.MOV.U32 R34, RZ, RZ, -0x340d631c ;  /* 0xcbf29ce4ff227424 */ /* 0x000fe400078e00ff */
[----:B------:R-:W-:Y:S01]  /*43ea0*/  IMAD.X R29, RZ, RZ, R11, P1 ;  /* 0x000000ffff1d7224 */ /* 0x000fe200008e060b */
[----:B------:R-:W-:Y:S01]  /*43eb0*/  MOV R19, R26 ;  /* 0x0000001a00137202 */ /* 0x000fe20000000f00 */
[----:B0-----:R-:W-:-:S07]  /*43ec0*/  IMAD.MOV.U32 R28, RZ, RZ, R21 ;  /* 0x000000ffff1c7224 */ /* 0x001fce00078e0015 */
.L_x_6015:
[----:B------:R-:W-:Y:S01]  /*43ed0*/  IMAD.MOV.U32 R14, RZ, RZ, R16 ;  /* 0x000000ffff0e7224 */ /* 0x000fe200078e0010 */
[----:B------:R-:W-:-:S05]  /*43ee0*/  MOV R15, R29 ;  /* 0x0000001d000f7202 */ /* 0x000fca0000000f00 */
[----:B------:R-:W2:Y:S04]  /*43ef0*/  LD.E.64 R32, desc[UR8][R14.64+-0x8] ;  /* 0xfffff8080e207980 */ /* 0x000ea8000c101b00 */
[----:B------:R-:W3:Y:S01]  /*43f00*/  LD.E.64 R16, desc[UR8][R14.64] ;  /* 0x000000080e107980 */ /* 0x000ee2000c101b00 */
[----:B------:R-:W-:Y:S01]  /*43f10*/  IMAD R36, R34, 0x1b3, RZ ;  /* 0x000001b322247824 */ /* 0x000fe200078e02ff */
[----:B------:R-:W-:-:S04]  /*43f20*/  IADD3 R19, P1, PT, R19, -0x2, RZ ;  /* 0xfffffffe13137810 */ /* 0x000fc80007f3e0ff */
[----:B------:R-:W-:Y:S02]  /*43f30*/  IADD3.X R28, PT, PT, R28, -0x1, RZ, P1, !PT ;  /* 0xffffffff1c1c7810 */ /* 0x000fe40000ffe4ff */
        /* <DEDUP_REMOVED lines=97> */
[----:B------:R-:W-:Y:S05]  /*44550*/  BSYNC.RECONVERGENT B1 ;  /* 0x0000000000017941 */ /* 0x000fea0003800200 */
.L_x_6014:
        /* <DEDUP_REMOVED lines=54> */
.L_x_6013:
        /* <DEDUP_REMOVED lines=24> */
.L_x_6019:
        /* <DEDUP_REMOVED lines=103> */
.L_x_6018:
        /* <DEDUP_REMOVED lines=52> */
.L_x_6017:
        /* <DEDUP_REMOVED lines=19> */
.L_x_6022:
        /* <DEDUP_REMOVED lines=103> */
.L_x_6021:
        /* <DEDUP_REMOVED lines=54> */
.L_x_6020:
[----:B------:R-:W-:Y:S02]  /*45ef0*/  ISETP.GE.U32.AND P1, PT, R30, R33, PT ;  /* 0x000000211e00720c */ /* 0x000fe40003f26070 */
[----:B------:R-:W-:Y:S02]  /*45f00*/  PLOP3.LUT P0, PT, PT, PT, PT, 0x8, 0x80 ;  /* 0x000000000080781c */ /* 0x000fe40003f0e170 */
[----:B------:R-:W-:-:S04]  /*45f10*/  ISETP.GE.U32.AND.EX P1, PT, R31, R32, PT, P1 ;  /* 0x000000201f00720c */ /* 0x000fc80003f26110 */
[----:B------:R-:W-:Y:S01]  /*45f20*/  PLOP3.LUT P1, PT, P1, PT, PT, 0x8, 0x80 ;  /* 0x000000000080781c */ /* 0x000fe20000f2e170 */
[----:B------:R-:W-:-:S12]  /*45f30*/  BRA `(.L_x_5994) ;  /* 0x0000000000747947 */ /* 0x000fd80003800000 */
.L_x_6016:
        /* <DEDUP_REMOVED lines=8> */
.L_x_6023:
[C---:B------:R-:W-:Y:S01]  /*45fc0*/  IMAD.SHL.U32 R15, R17.reuse, 0x8, RZ ;  /* 0x00000008110f7824 */ /* 0x040fe200078e00ff */
[----:B------:R-:W-:-:S04]  /*45fd0*/  SHF.L.U64.HI R16, R17, 0x3, R26 ;  /* 0x0000000311107819 */ /* 0x000fc8000001021a */
[----:B-1----:R-:W-:-:S05]  /*45fe0*/  IADD3 R12, P1, PT, R15, R24, RZ ;  /* 0x000000180f0c7210 */ /* 0x002fca0007f3e0ff */
[----:B------:R-:W-:Y:S01]  /*45ff0*/  IMAD.X R13, R16, 0x1, R25, P1 ;  /* 0x00000001100d7824 */ /* 0x000fe200008e0619 */
[----:B--2---:R-:W-:-:S04]  /*46000*/  IADD3 R14, P1, PT, R10, R15, RZ ;  /* 0x0000000f0a0e7210 */ /* 0x004fc80007f3e0ff */
[----:B------:R-:W-:Y:S01]  /*46010*/  IADD3.X R15, PT, PT, R11, R16, RZ, P1, !PT ;  /* 0x000000100b0f7210 */ /* 0x000fe20000ffe4ff */
[----:B------:R-:W2:Y:S05]  /*46020*/  LD.E.64 R12, desc[UR8][R12.64] ;  /* 0x000000080c0c7980 */ /* 0x000eaa000c101b00 */
        /* <DEDUP_REMOVED lines=14> */
.L_x_5994:
[----:B------:R-:W-:Y:S05]  /*46110*/  BSYNC.RECONVERGENT B0 ;  /* 0x0000000000007941 */ /* 0x000fea0003800200 */
.L_x_5993:
        /* <DEDUP_REMOVED lines=32> */
[----:B------:R-:W-:Y:S01]  /*46320*/  ISETP.NE.U32.AND P1, PT, R14, 0x1, PT ;  /* 0x000000010e00780c */ /* 0x000fe20003f25070 */
[----:B------:R-:W-:Y:S01]  /*46330*/  IMAD.MOV.U32 R16, RZ, RZ, -0x7bdddcdb ;  /* 0x84222325ff107424 */ /* 0x000fe200078e00ff */
[----:B------:R-:W-:Y:S01]  /*46340*/  CS2R R32, SRZ ;  /* 0x0000000000207805 */ /* 0x000fe2000001ff00 */
[----:B------:R-:W-:Y:S01]  /*46350*/  IMAD.MOV.U32 R17, RZ, RZ, -0x340d631c ;  /* 0xcbf29ce4ff117424 */ /* 0x000fe200078e00ff */
[----:B------:R-:W-:-:S13]  /*46360*/  ISETP.NE.AND.EX P1, PT, R15, RZ, PT, P1 ;  /* 0x000000ff0f00720c */ /* 0x000fda0003f25310 */
[----:B------:R-:W-:Y:S05]  /*46370*/  @!P1 BRA `(.L_x_6027) ;  /* 0x0000000400bc9947 */ /* 0x000fea0003800000 */
[----:B------:R-:W0:Y:S01]  /*46380*/  LDC R32, c[0x0][0x3c4] ;  /* 0x0000f100ff207b82 */ /* 0x000e220000000800 */
[----:B--2---:R-:W-:Y:S01]  /*46390*/  IADD3 R26, P1, PT, R12, 0x8, RZ ;  /* 0x000000080c1a7810 */ /* 0x004fe20007f3e0ff */
[----:B------:R-:W-:Y:S01]  /*463a0*/  IMAD.MOV.U32 R16, RZ, RZ, -0x7bdddcdb ;  /* 0x84222325ff107424 */ /* 0x000fe200078e00ff */
[----:B------:R-:W-:Y:S01]  /*463b0*/  LOP3.LUT R33, R14, 0xfffffffe, RZ, 0xc0, !PT ;  /* 0xfffffffe0e217812 */ /* 0x000fe200078ec0ff */
[----:B------:R-:W-:Y:S01]  /*463c0*/  IMAD.MOV.U32 R17, RZ, RZ, -0x340d631c ;  /* 0xcbf29ce4ff117424 */ /* 0x000fe200078e00ff */
[----:B------:R-:W-:Y:S02]  /*463d0*/  IADD3.X R21, PT, PT, RZ, R13, RZ, P1, !PT ;  /* 0x0000000dff157210 */ /* 0x000fe40000ffe4ff */
[----:B------:R-:W-:Y:S01]  /*463e0*/  MOV R34, R33 ;  /* 0x0000002100227202 */ /* 0x000fe20000000f00 */
[----:B0-----:R-:W-:-:S07]  /*463f0*/  IMAD.MOV.U32 R19, RZ, RZ, R32 ;  /* 0x000000ffff137224 */ /* 0x001fce00078e0020 */
.L_x_6028:
[----:B------:R-:W-:Y:S01]  /*46400*/  IMAD.MOV.U32 R36, RZ, RZ, R26 ;  /* 0x000000ffff247224 */ /* 0x000fe200078e001a */
[----:B------:R-:W-:Y:S02]  /*46410*/  MOV R37, R21 ;  /* 0x0000001500257202 */ /* 0x000fe40000000f00 */
[----:B------:R-:W-:-:S03]  /*46420*/  IADD3 R34, P1, PT, R34, -0x2, RZ ;  /* 0xfffffffe22227810 */ /* 0x000fc60007f3e0ff */
[----:B------:R-:W2:Y:S01]  /*46430*/  LD.E.64 R28, desc[UR8][R36.64+-0x8] ;  /* 0xfffff808241c7980 */ /* 0x000ea2000c101b00 */
[----:B------:R-:W-:Y:S01]  /*46440*/  IMAD R40, R17, 0x1b3, RZ ;  /* 0x000001b311287824 */ /* 0x000fe200078e02ff */
[----:B------:R-:W-:Y:S02]  /*46450*/  IADD3.X R19, PT, PT, R19, -0x1, RZ, P1, !PT ;  /* 0xffffffff13137810 */ /* 0x000fe40000ffe4ff */
[----:B------:R0:W3:Y:S01]  /*46460*/  LD.E.64 R30, desc[UR8][R36.64] ;  /* 0x00000008241e7980 */ /* 0x0000e2000c101b00 */
[----:B------:R-:W-:-:S05]  /*46470*/  IADD3 R26, P1, PT, R36, 0x10, RZ ;  /* 0x00000010241a7810 */ /* 0x000fca0007f3e0ff */
[----:B------:R-:W-:Y:S01]  /*46480*/  IMAD.X R21, RZ, RZ, R37, P1 ;  /* 0x000000ffff157224 */ /* 0x000fe200008e0625 */
        /* <DEDUP_REMOVED lines=94> */
.L_x_6027:
        /* <DEDUP_REMOVED lines=53> */
.L_x_6026:
[----:B------:R-:W-:Y:S01]  /*46dc0*/  IMAD.MOV.U32 R35, RZ, RZ, -0x7bdddcdb ;  /* 0x84222325ff237424 */ /* 0x000fe200078e00ff */
[----:B------:R-:W-:Y:S01]  /*46dd0*/  MOV R36, 0xcbf29ce4 ;  /* 0xcbf29ce400247802 */ /* 0x000fe20000000f00 */
[----:B------:R-:W-:Y:S06]  /*46de0*/  @!P0 BRA `(.L_x_6029) ;  /* 0x0000000800b08947 */ /* 0x000fec0003800000 */
[----:B------:R-:W-:Y:S01]  /*46df0*/  ISETP.NE.U32.AND P1, PT, R14, 0x1, PT ;  /* 0x000000010e00780c */ /* 0x000fe20003f25070 */
[----:B------:R-:W-:Y:S01]  /*46e00*/  IMAD.MOV.U32 R35, RZ, RZ, -0x7bdddcdb ;  /* 0x84222325ff237424 */ /* 0x000fe200078e00ff */
[----:B------:R-:W-:Y:S01]  /*46e10*/  CS2R R32, SRZ ;  /* 0x0000000000207805 */ /* 0x000fe2000001ff00 */
[----:B------:R-:W-:Y:S01]  /*46e20*/  IMAD.MOV.U32 R36, RZ, RZ, -0x340d631c ;  /* 0xcbf29ce4ff247424 */ /* 0x000fe200078e00ff */
[----:B------:R-:W-:-:S13]  /*46e30*/  ISETP.NE.AND.EX P1, PT, R15, RZ, PT, P1 ;  /* 0x000000ff0f00720c */ /* 0x000fda0003f25310 */
[----:B------:R-:W-:Y:S05]  /*46e40*/  @!P1 BRA `(.L_x_6030) ;  /* 0x0000000400c09947 */ /* 0x000fea0003800000 */
[----:B------:R-:W0:Y:S01]  /*46e50*/  LDC R32, c[0x0][0x3c4] ;  /* 0x0000f100ff207b82 */ /* 0x000e220000000800 */
[----:B-1----:R-:W-:Y:S01]  /*46e60*/  IADD3 R26, P1, PT, R24, 0x8, RZ ;  /* 0x00000008181a7810 */ /* 0x002fe20007f3e0ff */
[----:B------:R-:W-:Y:S01]  /*46e70*/  IMAD.MOV.U32 R35, RZ, RZ, -0x7bdddcdb ;  /* 0x84222325ff237424 */ /* 0x000fe200078e00ff */
[----:B------:R-:W-:Y:S01]  /*46e80*/  LOP3.LUT R33, R14, 0xfffffffe, RZ, 0xc0, !PT ;  /* 0xfffffffe0e217812 */ /* 0x000fe200078ec0ff */
[----:B------:R-:W-:Y:S01]  /*46e90*/  IMAD.MOV.U32 R36, RZ, RZ, -0x340d631c ;  /* 0xcbf29ce4ff247424 */ /* 0x000fe200078e00ff */
[----:B------:R-:W-:Y:S02]  /*46ea0*/  IADD3.X R21, PT, PT, RZ, R25, RZ, P1, !PT ;  /* 0x00000019ff157210 */ /* 0x000fe40000ffe4ff */
[----:B------:R-:W-:Y:S01]  /*46eb0*/  MOV R34, R33 ;  /* 0x0000002100227202 */ /* 0x000fe20000000f00 */
[----:B0-----:R-:W-:-:S07]  /*46ec0*/  IMAD.MOV.U32 R19, RZ, RZ, R32 ;  /* 0x000000ffff137224 */ /* 0x001fce00078e0020 */
.L_x_6031:
[----:B------:R-:W-:Y:S01]  /*46ed0*/  IMAD.MOV.U32 R40, RZ, RZ, R26 ;  /* 0x000000ffff287224 */ /* 0x000fe200078e001a */
[----:B------:R-:W-:Y:S02]  /*46ee0*/  MOV R41, R21 ;  /* 0x0000001500297202 */ /* 0x000fe40000000f00 */
[----:B------:R-:W-:-:S03]  /*46ef0*/  IADD3 R34, P1, PT, R34, -0x2, RZ ;  /* 0xfffffffe22227810 */ /* 0x000fc60007f3e0ff */
[----:B------:R-:W3:Y:S01]  /*46f00*/  LD.E.64 R30, desc[UR8][R40.64+-0x8] ;  /* 0xfffff808281e7980 */ /* 0x000ee2000c101b00 */
[----:B------:R-:W-:Y:S01]  /*46f10*/  IMAD R42, R36, 0x1b3, RZ ;  /* 0x000001b3242a7824 */ /* 0x000fe200078e02ff */
[----:B------:R-:W-:Y:S02]  /*46f20*/  IADD3.X R19, PT, PT, R19, -0x1, RZ, P1, !PT ;  /* 0xffffffff13137810 */ /* 0x000fe40000ffe4ff */
[----:B------:R0:W4:Y:S01]  /*46f30*/  LD.E.64 R28, desc[UR8][R40.64] ;  /* 0x00000008281c7980 */ /* 0x000122000c101b00 */
[----:B------:R-:W-:-:S05]  /*46f40*/  IADD3 R26, P1, PT, R40, 0x10, RZ ;  /* 0x00000010281a7810 */ /* 0x000fca0007f3e0ff */
[----:B------:R-:W-:Y:S01]  /*46f50*/  IMAD.X R21, RZ, RZ, R41, P1 ;  /* 0x000000ffff157224 */ /* 0x000fe200008e0629 */
        /* <DEDUP_REMOVED lines=95> */
.L_x_6030:
        /* <DEDUP_REMOVED lines=54> */
.L_x_6029:
[----:B------:R-:W-:-:S04]  /*478b0*/  ISETP.NE.U32.AND P1, PT, R16, R35, PT ;  /* 0x000000231000720c */ /* 0x000fc80003f25070 */
[----:B------:R-:W-:-:S13]  /*478c0*/  ISETP.NE.AND.EX P1, PT, R17, R36, PT, P1 ;  /* 0x000000241100720c */ /* 0x000fda0003f25310 */
[----:B------:R-:W-:Y:S05]  /*478d0*/  @!P1 BRA `(.L_x_6032) ;  /* 0x00000014008c9947 */ /* 0x000fea0003800000 */
[----:B------:R-:W-:Y:S02]  /*478e0*/  IMAD.MOV.U32 R34, RZ, RZ, -0x7bdddcdb ;  /* 0x84222325ff227424 */ /* 0x000fe400078e00ff */
[----:B------:R-:W-:Y:S01]  /*478f0*/  IMAD.MOV.U32 R33, RZ, RZ, -0x340d631c ;  /* 0xcbf29ce4ff217424 */ /* 0x000fe200078e00ff */
[----:B------:R-:W-:Y:S06]  /*47900*/  @!P0 BRA `(.L_x_6033) ;  /* 0x0000000800a88947 */ /* 0x000fec0003800000 */
[----:B------:R-:W-:Y:S01]  /*47910*/  ISETP.NE.U32.AND P1, PT, R14, 0x1, PT ;  /* 0x000000010e00780c */ /* 0x000fe20003f25070 */
[----:B------:R-:W-:Y:S02]  /*47920*/  HFMA2 R34, -RZ, RZ, -6.306171417236328125e-05, 0.01395416259765625 ;  /* 0x84222325ff227431 */ /* 0x000fe400000001ff */
[----:B------:R-:W-:Y:S01]  /*47930*/  IMAD.MOV.U32 R33, RZ, RZ, -0x340d631c ;  /* 0xcbf29ce4ff217424 */ /* 0x000fe200078e00ff */
[----:B------:R-:W-:Y:S02]  /*47940*/  CS2R R30, SRZ ;  /* 0x00000000001e7805 */ /* 0x000fe4000001ff00 */
[----:B------:R-:W-:-:S13]  /*47950*/  ISETP.NE.AND.EX P1, PT, R15, RZ, PT, P1 ;  /* 0x000000ff0f00720c */ /* 0x000fda0003f25310 */
[----:B------:R-:W-:Y:S05]  /*47960*/  @!P1 BRA `(.L_x_6034) ;  /* 0x0000000400bc9947 */ /* 0x000fea0003800000 */
        /* <DEDUP_REMOVED lines=8> */
.L_x_6035:
[----:B------:R-:W-:Y:S01]  /*479f0*/  IMAD.MOV.U32 R36, RZ, RZ, R26 ;  /* 0x000000ffff247224 */ /* 0x000fe200078e001a */
[----:B------:R-:W-:Y:S01]  /*47a00*/  IADD3 R32, P1, PT, R32, -0x2, RZ ;  /* 0xfffffffe20207810 */ /* 0x000fe20007f3e0ff */
[----:B------:R-:W-:Y:S02]  /*47a10*/  IMAD.MOV.U32 R37, RZ, RZ, R21 ;  /* 0x000000ffff257224 */ /* 0x000fe400078e0015 */
[----:B------:R-:W-:Y:S01]  /*47a20*/  IMAD R33, R33, 0x1b3, RZ ;  /* 0x000001b321217824 */ /* 0x000fe200078e02ff */
[----:B------:R-:W-:Y:S02]  /*47a30*/  IADD3.X R19, PT, PT, R19, -0x1, RZ, P1, !PT ;  /* 0xffffffff13137810 */ /* 0x000fe40000ffe4ff */
[----:B------:R-:W2:Y:S01]  /*47a40*/  LD.E.64 R16, desc[UR8][R36.64+-0x8] ;  /* 0xfffff80824107980 */ /* 0x000ea2000c101b00 */
[----:B------:R-:W-:-:S03]  /*47a50*/  IADD3 R26, P1, PT, R36, 0x10, RZ ;  /* 0x00000010241a7810 */ /* 0x000fc60007f3e0ff */
[----:B------:R0:W3:Y:S01]  /*47a60*/  LD.E.64 R28, desc[UR8][R36.64] ;  /* 0x00000008241c7980 */ /* 0x0000e2000c101b00 */
[----:B------:R-:W-:Y:S02]  /*47a70*/  IADD3.X R21, PT, PT, RZ, R37, RZ, P1, !PT ;  /* 0x00000025ff157210 */ /* 0x000fe40000ffe4ff */
        /* <DEDUP_REMOVED lines=93> */
[----:B------:R-:W-:Y:S06]  /*48050*/  @P1 BRA `(.L_x_6035) ;  /* 0xfffffff800641947 */ /* 0x000fec000383ffff */
.L_x_6034:
        /* <DEDUP_REMOVED lines=53> */
.L_x_6033:
        /* <DEDUP_REMOVED lines=18> */
.L_x_6038:
[----:B------:R-:W-:Y:S01]  /*484d0*/  MOV R16, R28 ;  /* 0x0000001c00107202 */ /* 0x000fe20000000f00 */
[----:B------:R-:W-:-:S05]  /*484e0*/  IMAD.MOV.U32 R17, RZ, RZ, R31 ;  /* 0x000000ffff117224 */ /* 0x000fca00078e001f */
[----:B------:R-:W3:Y:S04]  /*484f0*/  LD.E.64 R30, desc[UR8][R16.64+-0x8] ;  /* 0xfffff808101e7980 */ /* 0x000ee8000c101b00 */
[----:B------:R-:W4:Y:S01]  /*48500*/  LD.E.64 R28, desc[UR8][R16.64] ;  /* 0x00000008101c7980 */ /* 0x000f22000c101b00 */
[----:B------:R-:W-:-:S04]  /*48510*/  IADD3 R15, P0, PT, R15, -0x2, RZ ;  /* 0xfffffffe0f0f7810 */ /* 0x000fc80007f1e0ff */
[----:B------:R-:W-:Y:S02]  /*48520*/  IADD3.X R26, PT, PT, R26, -0x1, RZ, P0, !PT ;  /* 0xffffffff1a1a7810 */ /* 0x000fe400007fe4ff */
[----:B---3--:R-:W-:Y:S01]  /*48530*/  LOP3.LUT R32, R35, 0xff, R30, 0x78, !PT ;  /* 0x000000ff23207812 */ /* 0x008fe200078e781e */
[----:B------:R-:W-:-:S04]  /*48540*/  IMAD R35, R36, 0x1b3, RZ ;  /* 0x000001b324237824 */ /* 0x000fc800078e02ff */
        /* <DEDUP_REMOVED lines=92> */
[----:B------:R-:W-:Y:S01]  /*48b10*/  LEA R29, R30, R29, 0x8 ;  /* 0x0000001d1e1d7211 */ /* 0x000fe200078e40ff */
[----:B------:R-:W-:-:S04]  /*48b20*/  IMAD.MOV.U32 R35, RZ, RZ, R16 ;  /* 0x000000ffff237224 */ /* 0x000fc800078e0010 */
[----:B------:R-:W-:-:S06]  /*48b30*/  IMAD.IADD R36, R17, 0x1, R29 ;  /* 0x0000000111247824 */ /* 0x000fcc00078e021d */
[----:B------:R-:W-:Y:S05]  /*48b40*/  @P0 BRA `(.L_x_6038) ;  /* 0xfffffff800600947 */ /* 0x000fea000383ffff */
.L_x_6037:
        /* <DEDUP_REMOVED lines=54> */
.L_x_6036:
[----:B------:R-:W-:Y:S02]  /*48eb0*/  ISETP.GE.U32.AND P2, PT, R34, R35, PT ;  /* 0x000000232200720c */ /* 0x000fe40003f46070 */
[----:B------:R-:W-:Y:S02]  /*48ec0*/  PLOP3.LUT P0, PT, PT, PT, PT, 0x80, 0x8 ;  /* 0x000000000008781c */ /* 0x000fe40003f0f070 */
[----:B------:R-:W-:Y:S02]  /*48ed0*/  ISETP.GE.U32.AND.EX P2, PT, R33, R36, PT, P2 ;  /* 0x000000242100720c */ /* 0x000fe40003f46120 */
[----:B------:R-:W-:-:S11]  /*48ee0*/  PLOP3.LUT P1, PT, PT, PT, PT, 0x8, 0x80 ;  /* 0x000000000080781c */ /* 0x000fd60003f2e170 */
[----:B------:R-:W-:Y:S05]  /*48ef0*/  @!P2 BRA `(.L_x_6025) ;  /* 0x000000300014a947 */ /* 0x000fea0003800000 */
[----:B------:R-:W-:Y:S05]  /*48f00*/  BRA `(.L_x_6039) ;  /* 0x00000000006c7947 */ /* 0x000fea0003800000 */
.L_x_6032:
[----:B------:R-:W0:Y:S02]  /*48f10*/  LDC R14, c[0x0][0x3c8] ;  /* 0x0000f200ff0e7b82 */ /* 0x000e240000000800 */
[----:B0-----:R-:W-:-:S13]  /*48f20*/  ISETP.NE.AND P0, PT, R14, RZ, PT ;  /* 0x000000ff0e00720c */ /* 0x001fda0003f05270 */
[----:B------:R-:W-:Y:S05]  /*48f30*/  @!P0 BRA `(.L_x_6039) ;  /* 0x0000000000608947 */ /* 0x000fea0003800000 */
[----:B------:R-:W-:Y:S01]  /*48f40*/  HFMA2 R28, -RZ, RZ, 0, 0 ;  /* 0x00000000ff1c7431 */ /* 0x000fe200000001ff */
[----:B------:R-:W-:Y:S01]  /*48f50*/  SHF.R.S32.HI R21, RZ, 0x1f, R14 ;  /* 0x0000001fff157819 */ /* 0x000fe2000001140e */
[----:B------:R-:W-:-:S07]  /*48f60*/  IMAD.MOV.U32 R19, RZ, RZ, RZ ;  /* 0x000000ffff137224 */ /* 0x000fce00078e00ff */
.L_x_6040:
[C---:B------:R-:W-:Y:S01]  /*48f70*/  IMAD.SHL.U32 R17, R19.reuse, 0x8, RZ ;  /* 0x0000000813117824 */ /* 0x040fe200078e00ff */
[----:B------:R-:W-:-:S04]  /*48f80*/  SHF.L.U64.HI R26, R19, 0x3, R28 ;  /* 0x00000003131a7819 */ /* 0x000fc8000001021c */
[----:B--2---:R-:W-:-:S05]  /*48f90*/  IADD3 R14, P0, PT, R12, R17, RZ ;  /* 0x000000110c0e7210 */ /* 0x004fca0007f1e0ff */
[----:B------:R-:W-:Y:S01]  /*48fa0*/  IMAD.X R15, R13, 0x1, R26, P0 ;  /* 0x000000010d0f7824 */ /* 0x000fe200000e061a */
[----:B-1----:R-:W-:-:S04]  /*48fb0*/  IADD3 R16, P0, PT, R17, R24, RZ ;  /* 0x0000001811107210 */ /* 0x002fc80007f1e0ff */
[----:B------:R-:W-:Y:S01]  /*48fc0*/  IADD3.X R17, PT, PT, R26, R25, RZ, P0, !PT ;  /* 0x000000191a117210 */ /* 0x000fe200007fe4ff */
[----:B------:R-:W2:Y:S05]  /*48fd0*/  LD.E.64 R14, desc[UR8][R14.64] ;  /* 0x000000080e0e7980 */ /* 0x000eaa000c101b00 */
[----:B------:R-:W2:Y:S01]  /*48fe0*/  LD.E.64 R16, desc[UR8][R16.64] ;  /* 0x0000000810107980 */ /* 0x000ea2000c101b00 */
[----:B------:R-:W-:Y:S02]  /*48ff0*/  PLOP3.LUT P0, PT, PT, PT, PT, 0x80, 0x8 ;  /* 0x000000000008781c */ /* 0x000fe40003f0f070 */
[----:B------:R-:W-:Y:S02]  /*49000*/  PLOP3.LUT P1, PT, PT, PT, PT, 0x8, 0x80 ;  /* 0x000000000080781c */ /* 0x000fe40003f2e170 */
[----:B--2---:R-:W-:-:S04]  /*49010*/  ISETP.GE.U32.AND P2, PT, R14, R16, PT ;  /* 0x000000100e00720c */ /* 0x004fc80003f46070 */
[----:B------:R-:W-:-:S13]  /*49020*/  ISETP.GE.U32.AND.EX P2, PT, R15, R17, PT, P2 ;  /* 0x000000110f00720c */ /* 0x000fda0003f46120 */
[----:B------:R-:W-:Y:S05]  /*49030*/  @!P2 BRA `(.L_x_6025) ;  /* 0x0000002c00c4a947 */ /* 0x000fea0003800000 */
[----:B------:R-:W0:Y:S01]  /*49040*/  LDCU UR4, c[0x0][0x3c8] ;  /* 0x00007900ff0477ac */ /* 0x000e220008000800 */
[----:B------:R-:W-:-:S05]  /*49050*/  IADD3 R19, P0, PT, R19, 0x1, RZ ;  /* 0x0000000113137810 */ /* 0x000fca0007f1e0ff */
[----:B------:R-:W-:Y:S01]  /*49060*/  IMAD.X R28, RZ, RZ, R28, P0 ;  /* 0x000000ffff1c7224 */ /* 0x000fe200000e061c */
[----:B------:R-:W-:-:S04]  /*49070*/  ISETP.GT.U32.AND P0, PT, R14, R16, PT ;  /* 0x000000100e00720c */ /* 0x000fc80003f04070 */
[----:B------:R-:W-:Y:S02]  /*49080*/  ISETP.GT.U32.AND.EX P0, PT, R15, R17, PT, P0 ;  /* 0x000000110f00720c */ /* 0x000fe40003f04100 */
[----:B0-----:R-:W-:-:S04]  /*49090*/  ISETP.GE.U32.AND P1, PT, R19, UR4, PT ;  /* 0x0000000413007c0c */ /* 0x001fc8000bf26070 */
[----:B------:R-:W-:-:S13]  /*490a0*/  ISETP.GE.U32.AND.EX P1, PT, R28, R21, PT, P1 ;  /* 0x000000151c00720c */ /* 0x000fda0003f26110 */
[----:B------:R-:W-:Y:S05]  /*490b0*/  @!P1 BRA !P0, `(.L_x_6040) ;  /* 0xfffffffc00ac9947 */ /* 0x000fea000403ffff */
.L_x_6039:
[----:B------:R-:W0:Y:S01]  /*490c0*/  LDC.64 R14, c[0x0][0x3c0] ;  /* 0x0000f000ff0e7b82 */ /* 0x000e220000000a00 */
[----:B------:R-:W-:Y:S01]  /*490d0*/  IMAD.MOV.U32 R16, RZ, RZ, -0x7bdddcdb ;  /* 0x84222325ff107424 */ /* 0x000fe200078e00ff */
[----:B------:R-:W-:Y:S02]  /*490e0*/  MOV R17, 0xcbf29ce4 ;  /* 0xcbf29ce400117802 */ /* 0x000fe40000000f00 */
        /* <DEDUP_REMOVED lines=11> */
[----:B------:R-:W-:Y:S01]  /*491a0*/  BSSY.RECONVERGENT B1, `(.L_x_6042) ;  /* 0x000006e000017945 */ /* 0x000fe20003800200 */
[----:B------:R-:W-:Y:S01]  /*491b0*/  LOP3.LUT R33, R14, 0xfffffffe, RZ, 0xc0, !PT ;  /* 0xfffffffe0e217812 */ /* 0x000fe200078ec0ff */
[----:B------:R-:W-:Y:S01]  /*491c0*/  IMAD.MOV.U32 R16, RZ, RZ, -0x7bdddcdb ;  /* 0x84222325ff107424 */ /* 0x000fe200078e00ff */
[----:B------:R-:W-:Y:S01]  /*491d0*/  IADD3.X R21, PT, PT, RZ, R25, RZ, P1, !PT ;  /* 0x00000019ff157210 */ /* 0x000fe20000ffe4ff */
[----:B------:R-:W-:Y:S01]  /*491e0*/  IMAD.MOV.U32 R17, RZ, RZ, -0x340d631c ;  /* 0xcbf29ce4ff117424 */ /* 0x000fe200078e00ff */
[----:B------:R-:W-:Y:S01]  /*491f0*/  MOV R34, R33 ;  /* 0x0000002100227202 */ /* 0x000fe20000000f00 */
[----:B0-----:R-:W-:-:S07]  /*49200*/  IMAD.MOV.U32 R19, RZ, RZ, R32 ;  /* 0x000000ffff137224 */ /* 0x001fce00078e0020 */
.L_x_6043:
        /* <DEDUP_REMOVED lines=103> */
[----:B------:R-:W-:Y:S05]  /*49880*/  BSYNC.RECONVERGENT B1 ;  /* 0x0000000000017941 */ /* 0x000fea0003800200 */
.L_x_6042:
        /* <DEDUP_REMOVED lines=53> */
.L_x_6041:
[----:B------:R-:W-:Y:S02]  /*49be0*/  HFMA2 R36, -RZ, RZ, -15.890625, -0.0047760009765625 ;  /* 0xcbf29ce4ff247431 */ /* 0x000fe400000001ff */
[----:B------:R-:W-:Y:S01]  /*49bf0*/  IMAD.MOV.U32 R35, RZ, RZ, -0x7bdddcdb ;  /* 0x84222325ff237424 */ /* 0x000fe200078e00ff */
        /* <DEDUP_REMOVED lines=9> */
[----:B------:R-:W-:Y:S01]  /*49c90*/  BSSY.RECONVERGENT B1, `(.L_x_6045) ;  /* 0x000006f000017945 */ /* 0x000fe20003800200 */
[----:B------:R-:W-:Y:S01]  /*49ca0*/  LOP3.LUT R33, R14, 0xfffffffe, RZ, 0xc0, !PT ;  /* 0xfffffffe0e217812 */ /* 0x000fe200078ec0ff */
[----:B------:R-:W-:Y:S01]  /*49cb0*/  IMAD.MOV.U32 R35, RZ, RZ, -0x7bdddcdb ;  /* 0x84222325ff237424 */ /* 0x000fe200078e00ff */
[----:B------:R-:W-:Y:S01]  /*49cc0*/  IADD3.X R21, PT, PT, RZ, R13, RZ, P1, !PT ;  /* 0x0000000dff157210 */ /* 0x000fe20000ffe4ff */
[----:B------:R-:W-:Y:S01]  /*49cd0*/  IMAD.MOV.U32 R36, RZ, RZ, -0x340d631c ;  /* 0xcbf29ce4ff247424 */ /* 0x000fe200078e00ff */
[----:B------:R-:W-:Y:S01]  /*49ce0*/  MOV R34, R33 ;  /* 0x0000002100227202 */ /* 0x000fe20000000f00 */
[----:B0-----:R-:W-:-:S07]  /*49cf0*/  IMAD.MOV.U32 R19, RZ, RZ, R32 ;  /* 0x000000ffff137224 */ /* 0x001fce00078e0020 */
.L_x_6046:
        /* <DEDUP_REMOVED lines=104> */
[----:B------:R-:W-:Y:S05]  /*4a380*/  BSYNC.RECONVERGENT B1 ;  /* 0x0000000000017941 */ /* 0x000fea0003800200 */
.L_x_6045:
        /* <DEDUP_REMOVED lines=54> */
.L_x_6044:
        /* <DEDUP_REMOVED lines=13> */
[----:B-1----:R-:W-:Y:S01]  /*4a7c0*/  IADD3 R26, P1, PT, R24, 0x8, RZ ;  /* 0x00000008181a7810 */ /* 0x002fe20007f3e0ff */
[----:B------:R-:W-:Y:S01]  /*4a7d0*/  BSSY.RECONVERGENT B1, `(.L_x_6049) ;  /* 0x000006e000017945 */ /* 0x000fe20003800200 */
[----:B------:R-:W-:Y:S01]  /*4a7e0*/  LOP3.LUT R31, R14, 0xfffffffe, RZ, 0xc0, !PT ;  /* 0xfffffffe0e1f7812 */ /* 0x000fe200078ec0ff */
[----:B------:R-:W-:Y:S01]  /*4a7f0*/  IMAD.MOV.U32 R33, RZ, RZ, -0x340d631c ;  /* 0xcbf29ce4ff217424 */ /* 0x000fe200078e00ff */
[----:B------:R-:W-:Y:S01]  /*4a800*/  MOV R34, 0x84222325 ;  /* 0x8422232500227802 */ /* 0x000fe20000000f00 */
[----:B------:R-:W-:Y:S02]  /*4a810*/  IMAD.X R21, RZ, RZ, R25, P1 ;  /* 0x000000ffff157224 */ /* 0x000fe400008e0619 */
[----:B------:R-:W-:Y:S01]  /*4a820*/  IMAD.MOV.U32 R32, RZ, RZ, R31 ;  /* 0x000000ffff207224 */ /* 0x000fe200078e001f */
[----:B0-----:R-:W-:-:S07]  /*4a830*/  MOV R19, R30 ;  /* 0x0000001e00137202 */ /* 0x001fce0000000f00 */
.L_x_6050:
[----:B------:R-:W-:Y:S01]  /*4a840*/  IMAD.MOV.U32 R36, RZ, RZ, R26 ;  /* 0x000000ffff247224 */ /* 0x000fe200078e001a */
[----:B------:R-:W-:Y:S01]  /*4a850*/  IADD3 R32, P1, PT, R32, -0x2, RZ ;  /* 0xfffffffe20207810 */ /* 0x000fe20007f3e0ff */
[----:B------:R-:W-:Y:S02]  /*4a860*/  IMAD.MOV.U32 R37, RZ, RZ, R21 ;  /* 0x000000ffff257224 */ /* 0x000fe400078e0015 */
[----:B------:R-:W-:Y:S01]  /*4a870*/  IMAD R33, R33, 0x1b3, RZ ;  /* 0x000001b321217824 */ /* 0x000fe200078e02ff */
[----:B------:R-:W-:Y:S02]  /*4a880*/  IADD3.X R19, PT, PT, R19, -0x1, RZ, P1, !PT ;  /* 0xffffffff13137810 */ /* 0x000fe40000ffe4ff */
[----:B------:R-:W3:Y:S01]  /*4a890*/  LD.E.64 R16, desc[UR8][R36.64+-0x8] ;  /* 0xfffff80824107980 */ /* 0x000ee2000c101b00 */
[----:B------:R-:W-:-:S03]  /*4a8a0*/  IADD3 R26, P1, PT, R36, 0x10, RZ ;  /* 0x00000010241a7810 */ /* 0x000fc60007f3e0ff */
[----:B------:R0:W4:Y:S01]  /*4a8b0*/  LD.E.64 R28, desc[UR8][R36.64] ;  /* 0x00000008241c7980 */ /* 0x000122000c101b00 */
[----:B------:R-:W-:Y:S02]  /*4a8c0*/  IADD3.X R21, PT, PT, RZ, R37, RZ, P1, !PT ;  /* 0x00000025ff157210 */ /* 0x000fe40000ffe4ff */
        /* <DEDUP_REMOVED lines=94> */
[----:B------:R-:W-:Y:S05]  /*4aeb0*/  BSYNC.RECONVERGENT B1 ;  /* 0x0000000000017941 */ /* 0x000fea0003800200 */
.L_x_6049:
        /* <DEDUP_REMOVED lines=53> */
.L_x_6048:
        /* <DEDUP_REMOVED lines=12> */
[----:B------:R-:W-:Y:S01]  /*4b2d0*/  BSSY.RECONVERGENT B1, `(.L_x_6052) ;  /* 0x000006f000017945 */ /* 0x000fe20003800200 */
[----:B--2---:R-:W-:Y:S01]  /*4b2e0*/  IADD3 R28, P0, PT, R12, 0x8, RZ ;  /* 0x000000080c1c7810 */ /* 0x004fe20007f1e0ff */
[----:B------:R-:W-:Y:S02]  /*4b2f0*/  IMAD.MOV.U32 R35, RZ, RZ, -0x7bdddcdb ;  /* 0x84222325ff237424 */ /* 0x000fe400078e00ff */
[----:B------:R-:W-:Y:S01]  /*4b300*/  IMAD.MOV.U32 R36, RZ, RZ, -0x340d631c ;  /* 0xcbf29ce4ff247424 */ /* 0x000fe200078e00ff */
[----:B------:R-:W-:Y:S01]  /*4b310*/  IADD3.X R31, PT, PT, RZ, R13, RZ, P0, !PT ;  /* 0x0000000dff1f7210 */ /* 0x000fe200007fe4ff */
[----:B------:R-:W-:Y:S02]  /*4b320*/  IMAD.MOV.U32 R15, RZ, RZ, R21 ;  /* 0x000000ffff0f7224 */ /* 0x000fe400078e0015 */
[----:B0-----:R-:W-:-:S07]  /*4b330*/  IMAD.MOV.U32 R26, RZ, RZ, R19 ;  /* 0x000000ffff1a7224 */ /* 0x001fce00078e0013 */
.L_x_6053:
[----:B------:R-:W-:Y:S01]  /*4b340*/  MOV R16, R28 ;  /* 0x0000001c00107202 */ /* 0x000fe20000000f00 */
[----:B------:R-:W-:-:S05]  /*4b350*/  IMAD.MOV.U32 R17, RZ, RZ, R31 ;  /* 0x000000ffff117224 */ /* 0x000fca00078e001f */
[----:B------:R-:W2:Y:S04]  /*4b360*/  LD.E.64 R30, desc[UR8][R16.64+-0x8] ;  /* 0xfffff808101e7980 */ /* 0x000ea8000c101b00 */
[----:B------:R-:W3:Y:S01]  /*4b370*/  LD.E.64 R28, desc[UR8][R16.64] ;  /* 0x00000008101c7980 */ /* 0x000ee2000c101b00 */
[----:B------:R-:W-:-:S04]  /*4b380*/  IADD3 R15, P0, PT, R15, -0x2, RZ ;  /* 0xfffffffe0f0f7810 */ /* 0x000fc80007f1e0ff */
[----:B------:R-:W-:Y:S02]  /*4b390*/  IADD3.X R26, PT, PT, R26, -0x1, RZ, P0, !PT ;  /* 0xffffffff1a1a7810 */ /* 0x000fe400007fe4ff */
[----:B--2---:R-:W-:Y:S01]  /*4b3a0*/  LOP3.LUT R32, R35, 0xff, R30, 0x78, !PT ;  /* 0x000000ff23207812 */ /* 0x004fe200078e781e */
        /* <DEDUP_REMOVED lines=97> */
[----:B------:R-:W-:Y:S05]  /*4b9c0*/  BSYNC.RECONVERGENT B1 ;  /* 0x0000000000017941 */ /* 0x000fea0003800200 */
.L_x_6052:
        /* <DEDUP_REMOVED lines=54> */
.L_x_6051:
[----:B------:R-:W-:Y:S02]  /*4bd30*/  ISETP.GE.U32.AND P1, PT, R34, R35, PT ;  /* 0x000000232200720c */ /* 0x000fe40003f26070 */
[----:B------:R-:W-:Y:S02]  /*4bd40*/  PLOP3.LUT P0, PT, PT, PT, PT, 0x8, 0x80 ;  /* 0x000000000080781c */ /* 0x000fe40003f0e170 */
[----:B------:R-:W-:-:S04]  /*4bd50*/  ISETP.GE.U32.AND.EX P1, PT, R33, R36, PT, P1 ;  /* 0x000000242100720c */ /* 0x000fc80003f26110 */
[----:B------:R-:W-:Y:S01]  /*4bd60*/  PLOP3.LUT P1, PT, P1, PT, PT, 0x8, 0x80 ;  /* 0x000000000080781c */ /* 0x000fe20000f2e170 */
[----:B------:R-:W-:-:S12]  /*4bd70*/  BRA `(.L_x_6025) ;  /* 0x0000000000747947 */ /* 0x000fd80003800000 */
.L_x_6047:
        /* <DEDUP_REMOVED lines=8> */
.L_x_6054:
        /* <DEDUP_REMOVED lines=21> */
.L_x_6025:
[----:B------:R-:W-:Y:S05]  /*4bf50*/  BSYNC.RECONVERGENT B0 ;  /* 0x0000000000007941 */ /* 0x000fea0003800200 */
.L_x_6024:
[----:B------:R-:W0:Y:S01]  /*4bf60*/  @!P1 S2R R15, SR_CgaCtaId ;  /* 0x00000000000f9919 */ /* 0x000e220000008800 */
[----:B------:R-:W-:Y:S01]  /*4bf70*/  @!P1 MOV R14, 0x400 ;  /* 0x00000400000e9802 */ /* 0x000fe20000000f00 */
[----:B------:R-:W-:Y:S01]  /*4bf80*/  IMAD.MOV.U32 R26, RZ, RZ, R0 ;  /* 0x000000ffff1a7224 */ /* 0x000fe200078e0000 */
[----:B------:R-:W-:Y:S01]  /*4bf90*/  @!P1 IADD3 R26, PT, PT, R0, 0x1, RZ ;  /* 0x00000001001a9810 */ /* 0x000fe20007ffe0ff */
[----:B------:R-:W3:Y:S01]  /*4bfa0*/  @!P0 S2R R28, SR_CgaCtaId ;  /* 0x00000000001c8919 */ /* 0x000ee20000008800 */
[----:B------:R-:W-:Y:S02]  /*4bfb0*/  BSSY.RECONVERGENT B0, `(.L_x_6055) ;  /* 0x00005e4000007945 */ /* 0x000fe40003800200 */
[----:B------:R-:W-:Y:S02]  /*4bfc0*/  ISETP.GE.AND P2, PT, R26, R27, PT ;  /* 0x0000001b1a00720c */ /* 0x000fe40003f46270 */
[----:B0-----:R-:W-:Y:S01]  /*4bfd0*/  @!P1 LEA R17, R15, R14, 0x18 ;  /* 0x0000000e0f119211 */ /* 0x001fe200078ec0ff */
[----:B--2---:R-:W-:Y:S01]  /*4bfe0*/  IMAD.MOV.U32 R15, RZ, RZ, R13 ;  /* 0x000000ffff0f7224 */ /* 0x004fe200078e000d */
[----:B------:R-:W-:-:S03]  /*4bff0*/  MOV R14, R12 ;  /* 0x0000000c000e7202 */ /* 0x000fc60000000f00 */
[----:B------:R-:W-:Y:S01]  /*4c000*/  @!P1 IMAD R16, R0, 0x8, R17 ;  /* 0x0000000800109824 */ /* 0x000fe200078e0211 */
[----:B------:R-:W-:-:S04]  /*4c010*/  @!P0 MOV R17, 0x400 ;  /* 0x0000040000118802 */ /* 0x000fc80000000f00 */
[----:B---3--:R-:W-:Y:S01]  /*4c020*/  @!P0 LEA R17, R28, R17, 0x18 ;  /* 0x000000111c118211 */ /* 0x008fe200078ec0ff */
[----:B------:R-:W-:Y:S01]  /*4c030*/  IMAD.MOV.U32 R28, RZ, RZ, R18 ;  /* 0x000000ffff1c7224 */ /* 0x000fe200078e0012 */
[C---:B------:R-:W-:Y:S01]  /*4c040*/  @!P0 IADD3 R28, PT, PT, R18.reuse, 0x1, RZ ;  /* 0x00000001121c8810 */ /* 0x040fe20007ffe0ff */
[----:B------:R0:W2:Y:S02]  /*4c050*/  @!P1 LDS.64 R14, [R16+0x808] ;  /* 0x00080800100e9984 */ /* 0x0000a40000000a00 */
[----:B------:R-:W-:Y:S01]  /*4c060*/  @!P0 IMAD R17, R18, 0x8, R17 ;  /* 0x0000000812118824 */ /* 0x000fe200078e0211 */
[----:B------:R-:W-:-:S04]  /*4c070*/  ISETP.GE.AND P5, PT, R28, R23, PT ;  /* 0x000000171c00720c */ /* 0x000fc80003fa6270 */
[----:B-1----:R0:W1:Y:S01]  /*4c080*/  @!P0 LDS.64 R24, [R17+0x808] ;  /* 0x0008080011188984 */ /* 0x0020620000000a00 */
[CC--:B------:R-:W-:Y:S02]  /*4c090*/  ISETP.LT.AND P1, PT, R26.reuse, R27.reuse, P5 ;  /* 0x0000001b1a00720c */ /* 0x0c0fe40002f21270 */
[----:B------:R-:W-:-:S13]  /*4c0a0*/  ISETP.GE.OR P5, PT, R26, R27, P5 ;  /* 0x0000001b1a00720c */ /* 0x000fda0002fa6670 */
[----:B0-----:R-:W-:Y:S05]  /*4c0b0*/  @P5 BRA `(.L_x_6056) ;  /* 0x0000005c004c5947 */ /* 0x001fea0003800000 */
[----:B------:R-:W0:Y:S01]  /*4c0c0*/  LDC.64 R16, c[0x0][0x3c0] ;  /* 0x0000f000ff107b82 */ /* 0x000e220000000a00 */
[----:B------:R-:W-:Y:S02]  /*4c0d0*/  IMAD.MOV.U32 R34, RZ, RZ, -0x7bdddcdb ;  /* 0x84222325ff227424 */ /* 0x000fe400078e00ff */
[----:B------:R-:W-:Y:S01]  /*4c0e0*/  IMAD.MOV.U32 R19, RZ, RZ, -0x340d631c ;  /* 0xcbf29ce4ff137424 */ /* 0x000fe200078e00ff */
[----:B0-----:R-:W-:-:S04]  /*4c0f0*/  ISETP.NE.U32.AND P1, PT, R16, RZ, PT ;  /* 0x000000ff1000720c */ /* 0x001fc80003f25070 */
[----:B------:R-:W-:-:S13]  /*4c100*/  ISETP.NE.AND.EX P1, PT, R17, RZ, PT, P1 ;  /* 0x000000ff1100720c */ /* 0x000fda0003f25310 */
[----:B------:R-:W-:Y:S05]  /*4c110*/  @!P1 BRA `(.L_x_6057) ;  /* 0x0000000800b09947 */ /* 0x000fea0003800000 */
        /* <DEDUP_REMOVED lines=13> */
[----:B------:R-:W-:Y:S02]  /*4c1f0*/  IMAD.MOV.U32 R40, RZ, RZ, R35 ;  /* 0x000000ffff287224 */ /* 0x000fe400078e0023 */
[----:B0-----:R-:W-:-:S07]  /*4c200*/  IMAD.MOV.U32 R21, RZ, RZ, R29 ;  /* 0x000000ffff157224 */ /* 0x001fce00078e001d */
.L_x_6059:
[----:B------:R-:W-:Y:S01]  /*4c210*/  MOV R42, R36 ;  /* 0x00000024002a7202 */ /* 0x000fe20000000f00 */
[----:B------:R-:W-:Y:S01]  /*4c220*/  IMAD.MOV.U32 R43, RZ, RZ, R37 ;  /* 0x000000ffff2b7224 */ /* 0x000fe200078e0025 */
[----:B------:R-:W-:-:S04]  /*4c230*/  IADD3 R40, P2, PT, R40, -0x2, RZ ;  /* 0xfffffffe28287810 */ /* 0x000fc80007f5e0ff */
        /* <DEDUP_REMOVED lines=19> */
[----:B0-----:R-:W-:Y:S01]  /*4c370*/  LOP3.LUT R42, R44, 0xff, R19, 0x78, !PT ;  /* 0x000000ff2c2a7812 */ /* 0x001fe200078e7813 */
        /* <DEDUP_REMOVED lines=21> */
[----:B------:R-:W-:-:S04]  /*4c4d0*/  SHF.R.U32.HI R19, RZ, 0x10, R33 ;  /* 0x00000010ff137819 */ /* 0x000fc80000011621 */
[----:B------:R-:W-:Y:S01]  /*4c4e0*/  LOP3.LUT R42, R42, 0xff, R19, 0x78, !PT ;  /* 0x000000ff2a2a7812 */ /* 0x000fe200078e7813 */
[----:B------:R-:W-:Y:S01]  /*4c4f0*/  IMAD R19, R32, 0x1b3, RZ ;  /* 0x000001b320137824 */ /* 0x000fe200078e02ff */
[----:B------:R-:W-:-:S04]  /*4c500*/  SHF.R.U32.HI R33, RZ, 0x18, R33 ;  /* 0x00000018ff217819 */ /* 0x000fc80000011621 */
        /* <DEDUP_REMOVED lines=56> */
.L_x_6058:
        /* <DEDUP_REMOVED lines=53> */
.L_x_6057:
[----:B------:R-:W-:Y:S02]  /*4cbe0*/  IMAD.MOV.U32 R41, RZ, RZ, -0x7bdddcdb ;  /* 0x84222325ff297424 */ /* 0x000fe400078e00ff */
[----:B------:R-:W-:Y:S01]  /*4cbf0*/  IMAD.MOV.U32 R42, RZ, RZ, -0x340d631c ;  /* 0xcbf29ce4ff2a7424 */ /* 0x000fe200078e00ff */
[----:B------:R-:W-:Y:S06]  /*4cc00*/  @!P1 BRA `(.L_x_6060) ;  /* 0x0000000800b49947 */ /* 0x000fec0003800000 */
        /* <DEDUP_REMOVED lines=8> */
[----:B-1----:R-:W-:Y:S01]  /*4cc90*/  IADD3 R29, P2, PT, R24, 0x8, RZ ;  /* 0x00000008181d7810 */ /* 0x002fe20007f5e0ff */
[----:B------:R-:W-:Y:S01]  /*4cca0*/  IMAD.MOV.U32 R41, RZ, RZ, -0x7bdddcdb ;  /* 0x84222325ff297424 */ /* 0x000fe200078e00ff */
[----:B------:R-:W-:Y:S02]  /*4ccb0*/  LOP3.LUT R37, R16, 0xfffffffe, RZ, 0xc0, !PT ;  /* 0xfffffffe10257812 */ /* 0x000fe400078ec0ff */
[----:B------:R-:W-:Y:S01]  /*4ccc0*/  MOV R42, 0xcbf29ce4 ;  /* 0xcbf29ce4002a7802 */ /* 0x000fe20000000f00 */
[----:B------:R-:W-:Y:S02]  /*4ccd0*/  IMAD.X R36, RZ, RZ, R25, P2 ;  /* 0x000000ffff247224 */ /* 0x000fe400010e0619 */
[----:B------:R-:W-:Y:S02]  /*4cce0*/  IMAD.MOV.U32 R40, RZ, RZ, R37 ;  /* 0x000000ffff287224 */ /* 0x000fe400078e0025 */
[----:B0-----:R-:W-:-:S07]  /*4ccf0*/  IMAD.MOV.U32 R21, RZ, RZ, R35 ;  /* 0x000000ffff157224 */ /* 0x001fce00078e0023 */
.L_x_6062:
[----:B------:R-:W-:Y:S01]  /*4cd00*/  MOV R32, R29 ;  /* 0x0000001d00207202 */ /* 0x000fe20000000f00 */
[----:B------:R-:W-:Y:S01]  /*4cd10*/  IMAD.MOV.U32 R33, RZ, RZ, R36 ;  /* 0x000000ffff217224 */ /* 0x000fe200078e0024 */
[----:B------:R-:W-:-:S04]  /*4cd20*/  IADD3 R40, P2, PT, R40, -0x2, RZ ;  /* 0xfffffffe28287810 */ /* 0x000fc80007f5e0ff */
[----:B------:R-:W3:Y:S01]  /*4cd30*/  LD.E.64 R30, desc[UR8][R32.64+-0x8] ;  /* 0xfffff808201e7980 */ /* 0x000ee2000c101b00 */
[----:B------:R-:W-:Y:S02]  /*4cd40*/  IADD3.X R21, PT, PT, R21, -0x1, RZ, P2, !PT ;  /* 0xffffffff15157810 */ /* 0x000fe400017fe4ff */
[----:B------:R-:W-:-:S05]  /*4cd50*/  IADD3 R29, P2, PT, R32, 0x10, RZ ;  /* 0x00000010201d7810 */ /* 0x000fca0007f5e0ff */
[----:B------:R-:W-:Y:S02]  /*4cd60*/  IMAD.X R36, RZ, RZ, R33, P2 ;  /* 0x000000ffff247224 */ /* 0x000fe400010e0621 */
[----:B------:R-:W4:Y:S01]  /*4cd70*/  LD.E.64 R32, desc[UR8][R32.64] ;  /* 0x0000000820207980 */ /* 0x000f22000c101b00 */
[----:B------:R-:W-:Y:S01]  /*4cd80*/  IMAD R43, R42, 0x1b3, RZ ;  /* 0x000001b32a2b7824 */ /* 0x000fe200078e02ff */
        /* <DEDUP_REMOVED lines=32> */
[C---:B------:R-:W-:Y:S01]  /*4cf90*/  IMAD R45, R42.reuse, 0x100, R41 ;  /* 0x000001002a2d7824 */ /* 0x040fe200078e0229 */
[----:B------:R-:W-:Y:S01]  /*4cfa0*/  SHF.R.U32.HI R41, RZ, 0x10, R31 ;  /* 0x00000010ff297819 */ /* 0x000fe2000001161f */
[----:B------:R-:W-:-:S03]  /*4cfb0*/  IMAD.WIDE.U32 R42, R42, 0x1b3, RZ ;  /* 0x000001b32a2a7825 */ /* 0x000fc600078e00ff */
[----:B------:R-:W-:Y:S01]  /*4cfc0*/  LOP3.LUT R30, R42, 0xff, R41, 0x78, !PT ;  /* 0x000000ff2a1e7812 */ /* 0x000fe200078e7829 */
[----:B------:R-:W-:-:S04]  /*4cfd0*/  IMAD.IADD R42, R43, 0x1, R45 ;  /* 0x000000012b2a7824 */ /* 0x000fc800078e022d */
[----:B------:R-:W-:Y:S01]  /*4cfe0*/  IMAD R43, R42, 0x1b3, RZ ;  /* 0x000001b32a2b7824 */ /* 0x000fe200078e02ff */
[----:B------:R-:W-:-:S04]  /*4cff0*/  SHF.R.U32.HI R41, RZ, 0x18, R31 ;  /* 0x00000018ff297819 */ /* 0x000fc8000001161f */
        /* <DEDUP_REMOVED lines=46> */
[----:B------:R-:W-:Y:S01]  /*4d2e0*/  IMAD.WIDE.U32 R30, R30, 0x1b3, RZ ;  /* 0x000001b31e1e7825 */ /* 0x000fe200078e00ff */
        /* <DEDUP_REMOVED lines=9> */
.L_x_6061:
        /* <DEDUP_REMOVED lines=54> */
.L_x_6060:
[----:B------:R-:W-:-:S04]  /*4d6e0*/  ISETP.NE.U32.AND P2, PT, R34, R41, PT ;  /* 0x000000292200720c */ /* 0x000fc80003f45070 */
[----:B------:R-:W-:-:S13]  /*4d6f0*/  ISETP.NE.AND.EX P2, PT, R19, R42, PT, P2 ;  /* 0x0000002a1300720c */ /* 0x000fda0003f45320 */
[----:B------:R-:W-:Y:S05]  /*4d700*/  @!P2 BRA `(.L_x_6063) ;  /* 0x000000140094a947 */ /* 0x000fea0003800000 */
        /* <DEDUP_REMOVED lines=11> */
[----:B--2---:R-:W-:Y:S01]  /*4d7c0*/  IADD3 R36, P2, PT, R14, 0x8, RZ ;  /* 0x000000080e247810 */ /* 0x004fe20007f5e0ff */
[----:B------:R-:W-:Y:S01]  /*4d7d0*/  HFMA2 R32, -RZ, RZ, -6.306171417236328125e-05, 0.01395416259765625 ;  /* 0x84222325ff207431 */ /* 0x000fe200000001ff */
[----:B------:R-:W-:Y:S01]  /*4d7e0*/  LOP3.LUT R33, R16, 0xfffffffe, RZ, 0xc0, !PT ;  /* 0xfffffffe10217812 */ /* 0x000fe200078ec0ff */
[----:B------:R-:W-:Y:S02]  /*4d7f0*/  IMAD.MOV.U32 R19, RZ, RZ, -0x340d631c ;  /* 0xcbf29ce4ff137424 */ /* 0x000fe400078e00ff */
[----:B------:R-:W-:Y:S02]  /*4d800*/  IMAD.X R37, RZ, RZ, R15, P2 ;  /* 0x000000ffff257224 */ /* 0x000fe400010e060f */
[----:B------:R-:W-:Y:S01]  /*4d810*/  IMAD.MOV.U32 R40, RZ, RZ, R33 ;  /* 0x000000ffff287224 */ /* 0x000fe200078e0021 */
[----:B0-----:R-:W-:-:S07]  /*4d820*/  MOV R21, R29 ;  /* 0x0000001d00157202 */ /* 0x001fce0000000f00 */
.L_x_6066:
        /* <DEDUP_REMOVED lines=22> */
[----:B0-----:R-:W-:Y:S01]  /*4d990*/  LOP3.LUT R42, R44, 0xff, R19, 0x78, !PT ;  /* 0x000000ff2c2a7812 */ /* 0x001fe200078e7813 */
        /* <DEDUP_REMOVED lines=79> */
[----:B------:R-:W-:Y:S01]  /*4de90*/  IADD3 R19, PT, PT, R31, R19, RZ ;  /* 0x000000131f137210 */ /* 0x000fe20007ffe0ff */
[----:B------:R-:W-:Y:S06]  /*4dea0*/  @P2 BRA `(.L_x_6066) ;  /* 0xfffffff800602947 */ /* 0x000fec000383ffff */
.L_x_6065:
        /* <DEDUP_REMOVED lines=53> */
.L_x_6064:
[----:B------:R-:W-:Y:S01]  /*4e200*/  IMAD.MOV.U32 R41, RZ, RZ, -0x7bdddcdb ;  /* 0x84222325ff297424 */ /* 0x000fe200078e00ff */
[----:B------:R-:W-:Y:S01]  /*4e210*/  MOV R40, 0xcbf29ce4 ;  /* 0xcbf29ce400287802 */ /* 0x000fe20000000f00 */
[----:B------:R-:W-:Y:S06]  /*4e220*/  @!P1 BRA `(.L_x_6067) ;  /* 0x0000000800b49947 */ /* 0x000fec0003800000 */
[----:B------:R-:W-:Y:S01]  /*4e230*/  ISETP.NE.U32.AND P1, PT, R16, 0x1, PT ;  /* 0x000000011000780c */ /* 0x000fe20003f25070 */
[----:B------:R-:W-:Y:S02]  /*4e240*/  HFMA2 R33, -RZ, RZ, 0, 0 ;  /* 0x00000000ff217431 */ /* 0x000fe400000001ff */
[----:B------:R-:W-:Y:S01]  /*4e250*/  IMAD.MOV.U32 R41, RZ, RZ, -0x7bdddcdb ;  /* 0x84222325ff297424 */ /* 0x000fe200078e00ff */
[----:B------:R-:W-:Y:S01]  /*4e260*/  ISETP.NE.AND.EX P1, PT, R17, RZ, PT, P1 ;  /* 0x000000ff1100720c */ /* 0x000fe20003f25310 */
[----:B------:R-:W-:Y:S02]  /*4e270*/  IMAD.MOV.U32 R40, RZ, RZ, -0x340d631c ;  /* 0xcbf29ce4ff287424 */ /* 0x000fe400078e00ff */
[----:B------:R-:W-:-:S10]  /*4e280*/  IMAD.MOV.U32 R29, RZ, RZ, RZ ;  /* 0x000000ffff1d7224 */ /* 0x000fd400078e00ff */
[----:B------:R-:W-:Y:S05]  /*4e290*/  @!P1 BRA `(.L_x_6068) ;  /* 0x0000000400c09947 */ /* 0x000fea0003800000 */
        /* <DEDUP_REMOVED lines=8> */
.L_x_6069:
[----:B------:R-:W-:Y:S01]  /*4e320*/  IMAD.MOV.U32 R34, RZ, RZ, R21 ;  /* 0x000000ffff227224 */ /* 0x000fe200078e0015 */
[----:B------:R-:W-:Y:S01]  /*4e330*/  IADD3 R37, P1, PT, R37, -0x2, RZ ;  /* 0xfffffffe25257810 */ /* 0x000fe20007f3e0ff */
[----:B------:R-:W-:-:S03]  /*4e340*/  IMAD.MOV.U32 R35, RZ, RZ, R36 ;  /* 0x000000ffff237224 */ /* 0x000fc600078e0024 */
[----:B------:R-:W-:Y:S02]  /*4e350*/  IADD3.X R17, PT, PT, R17, -0x1, RZ, P1, !PT ;  /* 0xffffffff11117810 */ /* 0x000fe40000ffe4ff */
[----:B------:R-:W3:Y:S01]  /*4e360*/  LD.E.64 R30, desc[UR8][R34.64+-0x8] ;  /* 0xfffff808221e7980 */ /* 0x000ee2000c101b00 */
[----:B------:R-:W-:-:S04]  /*4e370*/  IADD3 R21, P1, PT, R34, 0x10, RZ ;  /* 0x0000001022157810 */ /* 0x000fc80007f3e0ff */
[----:B------:R-:W-:Y:S02]  /*4e380*/  IADD3.X R36, PT, PT, RZ, R35, RZ, P1, !PT ;  /* 0x00000023ff247210 */ /* 0x000fe40000ffe4ff */
[----:B------:R-:W4:Y:S01]  /*4e390*/  LD.E.64 R34, desc[UR8][R34.64] ;  /* 0x0000000822227980 */ /* 0x000f22000c101b00 */
[----:B------:R-:W-:Y:S01]  /*4e3a0*/  IMAD R43, R40, 0x1b3, RZ ;  /* 0x000001b3282b7824 */ /* 0x000fe200078e02ff */
[----:B------:R-:W-:-:S04]  /*4e3b0*/  ISETP.NE.U32.AND P1, PT, R37, RZ, PT ;  /* 0x000000ff2500720c */ /* 0x000fc80003f25070 */
[----:B------:R-:W-:Y:S02]  /*4e3c0*/  ISETP.NE.AND.EX P1, PT, R17, RZ, PT, P1 ;  /* 0x000000ff1100720c */ /* 0x000fe40003f25310 */
        /* <DEDUP_REMOVED lines=31> */
[----:B------:R-:W-:Y:S01]  /*4e5c0*/  IMAD.WIDE.U32 R40, R40, 0x1b3, RZ ;  /* 0x000001b328287825 */ /* 0x000fe200078e00ff */
[----:B------:R-:W-:-:S04]  /*4e5d0*/  SHF.R.U32.HI R43, RZ, 0x10, R31 ;  /* 0x00000010ff2b7819 */ /* 0x000fc8000001161f */
[----:B------:R-:W-:Y:S02]  /*4e5e0*/  IADD3 R41, PT, PT, R41, R45, RZ ;  /* 0x0000002d29297210 */ /* 0x000fe40007ffe0ff */
        /* <DEDUP_REMOVED lines=59> */
.L_x_6068:
        /* <DEDUP_REMOVED lines=50> */
[----:B------:R-:W-:-:S03]  /*4ecc0*/  IMAD.WIDE.U32 R16, R30, 0x1b3, RZ ;  /* 0x000001b31e107825 */ /* 0x000fc600078e00ff */
[----:B------:R-:W-:Y:S01]  /*4ecd0*/  LEA R21, R30, R21, 0x8 ;  /* 0x000000151e157211 */ /* 0x000fe200078e40ff */
[----:B------:R-:W-:-:S04]  /*4ece0*/  IMAD.MOV.U32 R41, RZ, RZ, R16 ;  /* 0x000000ffff297224 */ /* 0x000fc800078e0010 */
[----:B------:R-:W-:-:S07]  /*4ecf0*/  IMAD.IADD R40, R17, 0x1, R21 ;  /* 0x0000000111287824 */ /* 0x000fce00078e0215 */
.L_x_6067:
[----:B------:R-:W-:Y:S02]  /*4ed00*/  ISETP.GE.U32.AND P5, PT, R32, R41, PT ;  /* 0x000000292000720c */ /* 0x000fe40003fa6070 */
[----:B------:R-:W-:Y:S02]  /*4ed10*/  PLOP3.LUT P1, PT, PT, PT, PT, 0x80, 0x8 ;  /* 0x000000000008781c */ /* 0x000fe40003f2f070 */
[----:B------:R-:W-:Y:S02]  /*4ed20*/  ISETP.GE.U32.AND.EX P5, PT, R19, R40, PT, P5 ;  /* 0x000000281300720c */ /* 0x000fe40003fa6150 */
[----:B------:R-:W-:-:S11]  /*4ed30*/  PLOP3.LUT P2, PT, PT, PT, PT, 0x8, 0x80 ;  /* 0x000000000080781c */ /* 0x000fd60003f4e170 */
[----:B------:R-:W-:Y:S05]  /*4ed40*/  @!P5 BRA `(.L_x_6056) ;  /* 0x000000300028d947 */ /* 0x000fea0003800000 */
[----:B------:R-:W-:Y:S05]  /*4ed50*/  BRA `(.L_x_6070) ;  /* 0x00000000006c7947 */ /* 0x000fea0003800000 */
.L_x_6063:
[----:B------:R-:W0:Y:S02]  /*4ed60*/  LDC R16, c[0x0][0x3c8] ;  /* 0x0000f200ff107b82 */ /* 0x000e240000000800 */
[----:B0-----:R-:W-:-:S13]  /*4ed70*/  ISETP.NE.AND P1, PT, R16, RZ, PT ;  /* 0x000000ff1000720c */ /* 0x001fda0003f25270 */
[----:B------:R-:W-:Y:S05]  /*4ed80*/  @!P1 BRA `(.L_x_6070) ;  /* 0x0000000000609947 */ /* 0x000fea0003800000 */
[----:B------:R-:W-:Y:S01]  /*4ed90*/  HFMA2 R19, -RZ, RZ, 0, 0 ;  /* 0x00000000ff137431 */ /* 0x000fe200000001ff */
[----:B------:R-:W-:Y:S01]  /*4eda0*/  SHF.R.S32.HI R21, RZ, 0x1f, R16 ;  /* 0x0000001fff157819 */ /* 0x000fe20000011410 */
[----:B------:R-:W-:-:S07]  /*4edb0*/  IMAD.MOV.U32 R34, RZ, RZ, RZ ;  /* 0x000000ffff227224 */ /* 0x000fce00078e00ff */
.L_x_6071:
[C---:B------:R-:W-:Y:S01]  /*4edc0*/  IMAD.SHL.U32 R31, R19.reuse, 0x8, RZ ;  /* 0x00000008131f7824 */ /* 0x040fe200078e00ff */
[----:B------:R-:W-:-:S04]  /*4edd0*/  SHF.L.U64.HI R32, R19, 0x3, R34 ;  /* 0x0000000313207819 */ /* 0x000fc80000010222 */
[----:B--2---:R-:W-:-:S04]  /*4ede0*/  IADD3 R16, P1, PT, R14, R31, RZ ;  /* 0x0000001f0e107210 */ /* 0x004fc80007f3e0ff */
[----:B------:R-:W-:Y:S02]  /*4edf0*/  IADD3.X R17, PT, PT, R15, R32, RZ, P1, !PT ;  /* 0x000000200f117210 */ /* 0x000fe40000ffe4ff */
[----:B-1----:R-:W-:-:S04]  /*4ee00*/  IADD3 R30, P1, PT, R31, R24, RZ ;  /* 0x000000181f1e7210 */ /* 0x002fc80007f3e0ff */
[----:B------:R-:W2:Y:S01]  /*4ee10*/  LD.E.64 R16, desc[UR8][R16.64] ;  /* 0x0000000810107980 */ /* 0x000ea2000c101b00 */
[----:B------:R-:W-:-:S06]  /*4ee20*/  IMAD.X R31, R32, 0x1, R25, P1 ;  /* 0x00000001201f7824 */ /* 0x000fcc00008e0619 */
        /* <DEDUP_REMOVED lines=14> */
.L_x_6070:
[----:B------:R-:W0:Y:S01]  /*4ef10*/  LDC.64 R16, c[0x0][0x3c0] ;  /* 0x0000f000ff107b82 */ /* 0x000e220000000a00 */
[----:B------:R-:W-:Y:S01]  /*4ef20*/  MOV R34, 0x84222325 ;  /* 0x8422232500227802 */ /* 0x000fe20000000f00 */
[----:B------:R-:W-:Y:S01]  /*4ef30*/  IMAD.MOV.U32 R19, RZ, RZ, -0x340d631c ;  /* 0xcbf29ce4ff137424 */ /* 0x000fe200078e00ff */
[----:B0-----:R-:W-:-:S04]  /*4ef40*/  ISETP.NE.U32.AND P1, PT, R16, RZ, PT ;  /* 0x000000ff1000720c */ /* 0x001fc80003f25070 */
[----:B------:R-:W-:-:S13]  /*4ef50*/  ISETP.NE.AND.EX P1, PT, R17, RZ, PT, P1 ;  /* 0x000000ff1100720c */ /* 0x000fda0003f25310 */
[----:B------:R-:W-:Y:S05]  /*4ef60*/  @!P1 BRA `(.L_x_6072) ;  /* 0x0000000800b89947 */ /* 0x000fea0003800000 */
        /* <DEDUP_REMOVED lines=16> */
.L_x_6074:
        /* <DEDUP_REMOVED lines=105> */
.L_x_6073:
        /* <DEDUP_REMOVED lines=53> */
.L_x_6072:
        /* <DEDUP_REMOVED lines=19> */
.L_x_6077:
[----:B------:R-:W-:Y:S01]  /*4fb80*/  IMAD.MOV.U32 R32, RZ, RZ, R29 ;  /* 0x000000ffff207224 */ /* 0x000fe200078e001d */
[----:B------:R-:W-:Y:S02]  /*4fb90*/  MOV R33, R36 ;  /* 0x0000002400217202 */ /* 0x000fe40000000f00 */
[----:B------:R-:W-:-:S03]  /*4fba0*/  IADD3 R40, P2, PT, R40, -0x2, RZ ;  /* 0xfffffffe28287810 */ /* 0x000fc60007f5e0ff */
[----:B------:R-:W2:Y:S01]  /*4fbb0*/  LD.E.64 R30, desc[UR8][R32.64+-0x8] ;  /* 0xfffff808201e7980 */ /* 0x000ea2000c101b00 */
[----:B------:R-:W-:Y:S02]  /*4fbc0*/  IADD3.X R21, PT, PT, R21, -0x1, RZ, P2, !PT ;  /* 0xffffffff15157810 */ /* 0x000fe400017fe4ff */
[----:B------:R-:W-:-:S05]  /*4fbd0*/  IADD3 R29, P2, PT, R32, 0x10, RZ ;  /* 0x00000010201d7810 */ /* 0x000fca0007f5e0ff */
[----:B------:R-:W-:Y:S02]  /*4fbe0*/  IMAD.X R36, RZ, RZ, R33, P2 ;  /* 0x000000ffff247224 */ /* 0x000fe400010e0621 */
[----:B------:R-:W3:Y:S01]  /*4fbf0*/  LD.E.64 R32, desc[UR8][R32.64] ;  /* 0x0000000820207980 */ /* 0x000ee2000c101b00 */
[----:B------:R-:W-:Y:S01]  /*4fc00*/  IMAD R43, R42, 0x1b3, RZ ;  /* 0x000001b32a2b7824 */ /* 0x000fe200078e02ff */
        /* <DEDUP_REMOVED lines=33> */
[----:B------:R-:W-:Y:S01]  /*4fe20*/  IMAD.WIDE.U32 R42, R42, 0x1b3, RZ ;  /* 0x000001b32a2a7825 */ /* 0x000fe200078e00ff */
[----:B------:R-:W-:-:S04]  /*4fe30*/  SHF.R.U32.HI R41, RZ, 0x10, R31 ;  /* 0x00000010ff297819 */ /* 0x000fc8000001161f */
[----:B------:R-:W-:Y:S01]  /*4fe40*/  LOP3.LUT R30, R42, 0xff, R41, 0x78, !PT ;  /* 0x000000ff2a1e7812 */ /* 0x000fe200078e7829 */
[----:B------:R-:W-:-:S04]  /*4fe50*/  IMAD.IADD R42, R43, 0x1, R45 ;  /* 0x000000012b2a7824 */ /* 0x000fc800078e022d */
[----:B------:R-:W-:Y:S01]  /*4fe60*/  IMAD R43, R42, 0x1b3, RZ ;  /* 0x000001b32a2b7824 */ /* 0x000fe200078e02ff */
        /* <DEDUP_REMOVED lines=58> */
.L_x_6076:
        /* <DEDUP_REMOVED lines=54> */
.L_x_6075:
        /* <DEDUP_REMOVED lines=20> */
[----:B------:R-:W-:Y:S02]  /*506b0*/  IMAD.MOV.U32 R40, RZ, RZ, R33 ;  /* 0x000000ffff287224 */ /* 0x000fe400078e0021 */
[----:B0-----:R-:W-:-:S07]  /*506c0*/  IMAD.MOV.U32 R21, RZ, RZ, R29 ;  /* 0x000000ffff157224 */ /* 0x001fce00078e001d */
.L_x_6081:
[----:B------:R-:W-:Y:S01]  /*506d0*/  MOV R42, R36 ;  /* 0x00000024002a7202 */ /* 0x000fe20000000f00 */
[----:B------:R-:W-:Y:S01]  /*506e0*/  IMAD.MOV.U32 R43, RZ, RZ, R37 ;  /* 0x000000ffff2b7224 */ /* 0x000fe200078e0025 */
[----:B------:R-:W-:-:S04]  /*506f0*/  IADD3 R40, P2, PT, R40, -0x2, RZ ;  /* 0xfffffffe28287810 */ /* 0x000fc80007f5e0ff */
        /* <DEDUP_REMOVED lines=101> */
[----:B------:R-:W-:Y:S05]  /*50d50*/  BSYNC.RECONVERGENT B1 ;  /* 0x0000000000017941 */ /* 0x000fea0003800200 */
.L_x_6080:
        /* <DEDUP_REMOVED lines=53> */
.L_x_6079:
        /* <DEDUP_REMOVED lines=12> */
[----:B------:R-:W-:Y:S01]  /*51170*/  BSSY.RECONVERGENT B1, `(.L_x_6083) ;  /* 0x000006f000017945 */ /* 0x000fe20003800200 */
[----:B------:R-:W-:Y:S01]  /*51180*/  LOP3.LUT R33, R16, 0xfffffffe, RZ, 0xc0, !PT ;  /* 0xfffffffe10217812 */ /* 0x000fe200078ec0ff */
[----:B------:R-:W-:Y:S01]  /*51190*/  IMAD.MOV.U32 R41, RZ, RZ, -0x7bdddcdb ;  /* 0x84222325ff297424 */ /* 0x000fe200078e00ff */
[----:B------:R-:W-:Y:S01]  /*511a0*/  MOV R40, 0xcbf29ce4 ;  /* 0xcbf29ce400287802 */ /* 0x000fe20000000f00 */
[----:B------:R-:W-:Y:S02]  /*511b0*/  IMAD.X R36, RZ, RZ, R15, P1 ;  /* 0x000000ffff247224 */ /* 0x000fe400008e060f */
[----:B------:R-:W-:Y:S02]  /*511c0*/  IMAD.MOV.U32 R37, RZ, RZ, R33 ;  /* 0x000000ffff257224 */ /* 0x000fe400078e0021 */
[----:B0-----:R-:W-:-:S07]  /*511d0*/  IMAD.MOV.U32 R17, RZ, RZ, R29 ;  /* 0x000000ffff117224 */ /* 0x001fce00078e001d */
.L_x_6084:
[----:B------:R-:W-:Y:S01]  /*511e0*/  MOV R34, R21 ;  /* 0x0000001500227202 */ /* 0x000fe20000000f00 */
[----:B------:R-:W-:Y:S01]  /*511f0*/  IMAD.MOV.U32 R35, RZ, RZ, R36 ;  /* 0x000000ffff237224 */ /* 0x000fe200078e0024 */
[----:B------:R-:W-:-:S04]  /*51200*/  IADD3 R37, P1, PT, R37, -0x2, RZ ;  /* 0xfffffffe25257810 */ /* 0x000fc80007f3e0ff */
        /* <DEDUP_REMOVED lines=42> */
[----:B------:R-:W-:-:S03]  /*514b0*/  LOP3.LUT R40, R40, 0xff, R43, 0x78, !PT ;  /* 0x000000ff28287812 */ /* 0x000fc600078e782b */
        /* <DEDUP_REMOVED lines=59> */
.L_x_6083:
        /* <DEDUP_REMOVED lines=54> */
.L_x_6082:
[----:B------:R-:W-:-:S04]  /*51bd0*/  ISETP.GE.U32.AND P1, PT, R32, R41, PT ;  /* 0x000000292000720c */ /* 0x000fc80003f26070 */
[----:B------:R-:W-:-:S04]  /*51be0*/  ISETP.GE.U32.AND.EX P1, PT, R19, R40, PT, P1 ;  /* 0x000000281300720c */ /* 0x000fc80003f26110 */
[----:B------:R-:W-:Y:S02]  /*51bf0*/  PLOP3.LUT P2, PT, P1, PT, PT, 0x8, 0x80 ;  /* 0x000000000080781c */ /* 0x000fe40000f4e170 */
[----:B------:R-:W-:Y:S01]  /*51c00*/  PLOP3.LUT P1, PT, PT, PT, PT, 0x8, 0x80 ;  /* 0x000000000080781c */ /* 0x000fe20003f2e170 */
[----:B------:R-:W-:-:S12]  /*51c10*/  BRA `(.L_x_6056) ;  /* 0x0000000000747947 */ /* 0x000fd80003800000 */
.L_x_6078:
        /* <DEDUP_REMOVED lines=8> */
.L_x_6085:
        /* <DEDUP_REMOVED lines=21> */
.L_x_6056:
[----:B------:R-:W-:Y:S05]  /*51df0*/  BSYNC.RECONVERGENT B0 ;  /* 0x0000000000007941 */ /* 0x000fea0003800200 */
.L_x_6055:
[----:B------:R-:W0:Y:S01]  /*51e00*/  @!P2 S2R R17, SR_CgaCtaId ;  /* 0x000000000011a919 */ /* 0x000e220000008800 */
[----:B------:R-:W-:Y:S01]  /*51e10*/  @!P2 MOV R16, 0x400 ;  /* 0x000004000010a802 */ /* 0x000fe20000000f00 */
[----:B------:R-:W-:Y:S01]  /*51e20*/  @!P2 VIADD R21, R26, 0x1 ;  /* 0x000000011a15a836 */ /* 0x000fe20000000000 */
[----:B------:R-:W-:Y:S01]  /*51e30*/  SEL R29, RZ, 0x40, !P0 ;  /* 0x00000040ff1d7807 */ /* 0x000fe20004000000 */
[----:B------:R-:W-:Y:S01]  /*51e40*/  BSSY.RECONVERGENT B0, `(.L_x_6086) ;  /* 0x00005fd000007945 */ /* 0x000fe20003800200 */
[C---:B------:R-:W-:Y:S02]  /*51e50*/  LOP3.LUT P6, RZ, R22.reuse, 0x4, RZ, 0xc0, !PT ;  /* 0x0000000416ff7812 */ /* 0x040fe400078cc0ff */
[----:B------:R-:W-:Y:S02]  /*51e60*/  LOP3.LUT P5, RZ, R22, 0x1, RZ, 0xc0, !PT ;  /* 0x0000000116ff7812 */ /* 0x000fe400078ac0ff */
[----:B0-----:R-:W-:Y:S01]  /*51e70*/  @!P2 LEA R19, R17, R16, 0x18 ;  /* 0x000000101113a211 */ /* 0x001fe200078ec0ff */
[----:B--2---:R-:W-:Y:S01]  /*51e80*/  IMAD.MOV.U32 R17, RZ, RZ, R15 ;  /* 0x000000ffff117224 */ /* 0x004fe200078e000f */
[----:B------:R-:W-:-:S03]  /*51e90*/  MOV R16, R14 ;  /* 0x0000000e00107202 */ /* 0x000fc60000000f00 */
[C---:B------:R-:W-:Y:S01]  /*51ea0*/  @!P2 IMAD R30, R26.reuse, 0x8, R19 ;  /* 0x000000081a1ea824 */ /* 0x040fe200078e0213 */
[----:B------:R-:W-:Y:S01]  /*51eb0*/  IADD3 R19, PT, PT, R26, R28, RZ ;  /* 0x0000001c1a137210 */ /* 0x000fe20007ffe0ff */
[----:B------:R-:W-:Y:S01]  /*51ec0*/  @!P2 IMAD.MOV.U32 R26, RZ, RZ, R21 ;  /* 0x000000ffff1aa224 */ /* 0x000fe200078e0015 */
[----:B------:R-:W-:Y:S02]  /*51ed0*/  SEL R21, RZ, 0x80, !P1 ;  /* 0x00000080ff157807 */ /* 0x000fe40004800000 */
[-C--:B------:R-:W-:Y:S01]  /*51ee0*/  ISETP.GE.AND P0, PT, R19, R20.reuse, PT ;  /* 0x000000141300720c */ /* 0x080fe20003f06270 */
[----:B------:R-:W-:Y:S01]  /*51ef0*/  IMAD.IADD R19, R18, 0x1, R0 ;  /* 0x0000000112137824 */ /* 0x000fe200078e0200 */
[----:B------:R-:W-:Y:S01]  /*51f00*/  @!P1 MOV R18, 0x400 ;  /* 0x0000040000129802 */ /* 0x000fe20000000f00 */
[----:B------:R0:W2:Y:S01]  /*51f10*/  @!P2 LDS.64 R16, [R30+0x808] ;  /* 0x000808001e10a984 */ /* 0x0000a20000000a00 */
[----:B------:R-:W-:Y:S02]  /*51f20*/  SEL R21, R21, RZ, !P0 ;  /* 0x000000ff15157207 */ /* 0x000fe40004000000 */
[----:B------:R-:W-:-:S02]  /*51f30*/  ISETP.GE.AND P0, PT, R19, R20, PT ;  /* 0x000000141300720c */ /* 0x000fc40003f06270 */
[----:B------:R-:W3:Y:S01]  /*51f40*/  @!P1 S2R R19, SR_CgaCtaId ;  /* 0x0000000000139919 */ /* 0x000ee20000008800 */
[----:B------:R-:W-:Y:S02]  /*51f50*/  LOP3.LUT P2, RZ, R22, 0x2, RZ, 0xc0, !PT ;  /* 0x0000000216ff7812 */ /* 0x000fe4000784c0ff */
[----:B------:R-:W-:Y:S01]  /*51f60*/  SEL R0, R29, RZ, !P0 ;  /* 0x000000ff1d007207 */ /* 0x000fe20004000000 */
[----:B0-----:R-:W-:Y:S01]  /*51f70*/  @!P1 VIADD R30, R28, 0x1 ;  /* 0x000000011c1e9836 */ /* 0x001fe20000000000 */
[----:B------:R-:W-:Y:S02]  /*51f80*/  LOP3.LUT P0, RZ, R22, 0x8, RZ, 0xc0, !PT ;  /* 0x0000000816ff7812 */ /* 0x000fe4000780c0ff */
[----:B------:R-:W-:Y:S02]  /*51f90*/  SEL R29, RZ, 0x4, !P4 ;  /* 0x00000004ff1d7807 */ /* 0x000fe40006000000 */
[----:B---3--:R-:W-:Y:S02]  /*51fa0*/  @!P1 LEA R19, R19, R18, 0x18 ;  /* 0x0000001213139211 */ /* 0x008fe400078ec0ff */
[----:B------:R-:W-:-:S02]  /*51fb0*/  SEL R18, RZ, 0x1, !P0 ;  /* 0x00000001ff127807 */ /* 0x000fc40004000000 */
[----:B------:R-:W-:Y:S01]  /*51fc0*/  @!P1 LEA R31, R28, R19, 0x3 ;  /* 0x000000131c1f9211 */ /* 0x000fe200078e18ff */
[----:B------:R-:W-:Y:S01]  /*51fd0*/  @!P1 IMAD.MOV.U32 R28, RZ, RZ, R30 ;  /* 0x000000ffff1c9224 */ /* 0x000fe200078e001e */
[----:B------:R-:W-:-:S03]  /*51fe0*/  SEL R19, RZ, 0x2, !P3 ;  /* 0x00000002ff137807 */ /* 0x000fc60005800000 */
[----:B-1----:R0:W1:Y:S01]  /*51ff0*/  @!P1 LDS.64 R24, [R31+0x808] ;  /* 0x000808001f189984 */ /* 0x0020620000000a00 */
[----:B------:R-:W-:Y:S02]  /*52000*/  IADD3 R29, PT, PT, R29, R19, R18 ;  /* 0x000000131d1d7210 */ /* 0x000fe40007ffe012 */
[----:B------:R-:W-:Y:S02]  /*52010*/  SEL R18, RZ, 0x10, !P2 ;  /* 0x00000010ff127807 */ /* 0x000fe40005000000 */
[----:B------:R-:W-:Y:S02]  /*52020*/  ISETP.GE.AND P2, PT, R28, R23, PT ;  /* 0x000000171c00720c */ /* 0x000fe40003f46270 */
[----:B------:R-:W-:Y:S02]  /*52030*/  SEL R19, RZ, 0x8, !P6 ;  /* 0x00000008ff137807 */ /* 0x000fe40007000000 */
[CC--:B------:R-:W-:Y:S02]  /*52040*/  ISETP.LT.AND P0, PT, R26.reuse, R27.reuse, P2 ;  /* 0x0000001b1a00720c */ /* 0x0c0fe40001701270 */
[----:B------:R-:W-:-:S02]  /*52050*/  ISETP.GE.OR P2, PT, R26, R27, P2 ;  /* 0x0000001b1a00720c */ /* 0x000fc40001746670 */
[----:B------:R-:W-:Y:S02]  /*52060*/  IADD3 R18, PT, PT, R18, R29, R19 ;  /* 0x0000001d12127210 */ /* 0x000fe40007ffe013 */
[----:B------:R-:W-:Y:S02]  /*52070*/  SEL R19, RZ, 0x20, !P5 ;  /* 0x00000020ff137807 */ /* 0x000fe40006800000 */
[----:B------:R-:W-:Y:S02]  /*52080*/  ISETP.GE.AND P1, PT, R26, R27, PT ;  /* 0x0000001b1a00720c */ /* 0x000fe40003f26270 */
[----:B------:R-:W-:-:S04]  /*52090*/  IADD3 R18, PT, PT, R18, R19, RZ ;  /* 0x0000001312127210 */ /* 0x000fc80007ffe0ff */
[----:B------:R-:W-:Y:S01]  /*520a0*/  IADD3 R21, PT, PT, R18, R0, R21 ;  /* 0x0000000012157210 */ /* 0x000fe20007ffe015 */
[----:B0-2---:R-:W-:Y:S06]  /*520b0*/  @P2 BRA `(.L_x_6087) ;  /* 0x0000005c00542947 */ /* 0x005fec0003800000 */
        /* <DEDUP_REMOVED lines=14> */
[----:B------:R-:W-:Y:S01]  /*521a0*/  IADD3 R35, P1, PT, R16, 0x8, RZ ;  /* 0x0000000810237810 */ /* 0x000fe20007f3e0ff */
[----:B------:R-:W-:Y:S01]  /*521b0*/  IMAD.MOV.U32 R0, RZ, RZ, -0x7bdddcdb ;  /* 0x84222325ff007424 */ /* 0x000fe200078e00ff */
[----:B------:R-:W-:Y:S02]  /*521c0*/  LOP3.LUT R40, R18, 0xfffffffe, RZ, 0xc0, !PT ;  /* 0xfffffffe12287812 */ /* 0x000fe400078ec0ff */
[----:B------:R-:W-:Y:S01]  /*521d0*/  MOV R29, 0xcbf29ce4 ;  /* 0xcbf29ce4001d7802 */ /* 0x000fe20000000f00 */
[----:B------:R-:W-:Y:S02]  /*521e0*/  IMAD.X R36, RZ, RZ, R17, P1 ;  /* 0x000000ffff247224 */ /* 0x000fe400008e0611 */
[----:B------:R-:W-:Y:S02]  /*521f0*/  IMAD.MOV.U32 R41, RZ, RZ, R40 ;  /* 0x000000ffff297224 */ /* 0x000fe400078e0028 */
[----:B0-----:R-:W-:-:S07]  /*52200*/  IMAD.MOV.U32 R34, RZ, RZ, R37 ;  /* 0x000000ffff227224 */ /* 0x001fce00078e0025 */
.L_x_6090:
        /* <DEDUP_REMOVED lines=104> */
.L_x_6089:
        /* <DEDUP_REMOVED lines=54> */
.L_x_6088:
        /* <DEDUP_REMOVED lines=12> */
[----:B------:R-:W-:Y:S01]  /*52cb0*/  HFMA2 R43, -RZ, RZ, -6.306171417236328125e-05, 0.01395416259765625 ;  /* 0x84222325ff2b7431 */ /* 0x000fe200000001ff */
[----:B------:R-:W-:Y:S01]  /*52cc0*/  LOP3.LUT R36, R18, 0xfffffffe, RZ, 0xc0, !PT ;  /* 0xfffffffe12247812 */ /* 0x000fe200078ec0ff */
[----:B------:R-:W-:Y:S02]  /*52cd0*/  IMAD.MOV.U32 R40, RZ, RZ, -0x340d631c ;  /* 0xcbf29ce4ff287424 */ /* 0x000fe400078e00ff */
[----:B------:R-:W-:Y:S02]  /*52ce0*/  IMAD.X R41, RZ, RZ, R25, P1 ;  /* 0x000000ffff297224 */ /* 0x000fe400008e0619 */
[----:B------:R-:W-:Y:S01]  /*52cf0*/  IMAD.MOV.U32 R37, RZ, RZ, R36 ;  /* 0x000000ffff257224 */ /* 0x000fe200078e0024 */
[----:B0-----:R-:W-:-:S07]  /*52d00*/  MOV R32, R33 ;  /* 0x0000002100207202 */ /* 0x001fce0000000f00 */
.L_x_6093:
[----:B------:R-:W-:Y:S01]  /*52d10*/  IMAD.MOV.U32 R30, RZ, RZ, R34 ;  /* 0x000000ffff1e7224 */ /* 0x000fe200078e0022 */
[----:B------:R-:W-:Y:S01]  /*52d20*/  IADD3 R37, P1, PT, R37, -0x2, RZ ;  /* 0xfffffffe25257810 */ /* 0x000fe20007f3e0ff */
[----:B------:R-:W-:-:S03]  /*52d30*/  IMAD.MOV.U32 R31, RZ, RZ, R41 ;  /* 0x000000ffff1f7224 */ /* 0x000fc600078e0029 */
[----:B------:R-:W-:Y:S02]  /*52d40*/  IADD3.X R32, PT, PT, R32, -0x1, RZ, P1, !PT ;  /* 0xffffffff20207810 */ /* 0x000fe40000ffe4ff */
[----:B------:R-:W2:Y:S01]  /*52d50*/  LD.E.64 R34, desc[UR8][R30.64+-0x8] ;  /* 0xfffff8081e227980 */ /* 0x000ea2000c101b00 */
        /* <DEDUP_REMOVED lines=32> */
[----:B------:R-:W-:Y:S02]  /*52f60*/  IADD3 R34, P1, PT, R30, 0x10, RZ ;  /* 0x000000101e227810 */ /* 0x000fe40007f3e0ff */
[----:B------:R-:W-:Y:S01]  /*52f70*/  SHF.R.U32.HI R35, RZ, 0x18, R35 ;  /* 0x00000018ff237819 */ /* 0x000fe20000011623 */
[----:B------:R-:W-:-:S02]  /*52f80*/  IMAD R45, R40, 0x100, R41 ;  /* 0x00000100282d7824 */ /* 0x000fc400078e0229 */
[----:B------:R-:W-:-:S03]  /*52f90*/  IMAD.WIDE.U32 R40, R40, 0x1b3, RZ ;  /* 0x000001b328287825 */ /* 0x000fc600078e00ff */
[----:B------:R-:W-:Y:S01]  /*52fa0*/  LOP3.LUT R42, R40, 0xff, R43, 0x78, !PT ;  /* 0x000000ff282a7812 */ /* 0x000fe200078e782b */
[----:B------:R-:W-:Y:S01]  /*52fb0*/  IMAD.IADD R40, R41, 0x1, R45 ;  /* 0x0000000129287824 */ /* 0x000fe200078e022d */
[----:B------:R-:W-:Y:S02]  /*52fc0*/  IADD3.X R41, PT, PT, RZ, R31, RZ, P1, !PT ;  /* 0x0000001fff297210 */ /* 0x000fe40000ffe4ff */
[----:B------:R-:W2:Y:S01]  /*52fd0*/  LD.E.64 R30, desc[UR8][R30.64] ;  /* 0x000000081e1e7980 */ /* 0x000ea2000c101b00 */
        /* <DEDUP_REMOVED lines=53> */
[----:B------:R-:W-:-:S04]  /*53330*/  IMAD R35, R35, 0x1b3, RZ ;  /* 0x000001b323237824 */ /* 0x000fc800078e02ff */
[C---:B------:R-:W-:Y:S02]  /*53340*/  IMAD R35, R30.reuse, 0x100, R35 ;  /* 0x000001001e237824 */ /* 0x040fe400078e0223 */
[----:B------:R-:W-:-:S04]  /*53350*/  IMAD.WIDE.U32 R30, R30, 0x1b3, RZ ;  /* 0x000001b31e1e7825 */ /* 0x000fc800078e00ff */
[----:B------:R-:W-:Y:S01]  /*53360*/  IMAD.IADD R40, R31, 0x1, R35 ;  /* 0x000000011f287824 */ /* 0x000fe200078e0223 */
[----:B------:R-:W-:Y:S01]  /*53370*/  MOV R43, R30 ;  /* 0x0000001e002b7202 */ /* 0x000fe20000000f00 */
[----:B------:R-:W-:Y:S06]  /*53380*/  @P1 BRA `(.L_x_6093) ;  /* 0xfffffff800601947 */ /* 0x000fec000383ffff */
.L_x_6092:
[----:B------:R-:W-:-:S04]  /*53390*/  LOP3.LUT R30, R18, 0x1, RZ, 0xc0, !PT ;  /* 0x00000001121e7812 */ /* 0x000fc800078ec0ff */
[----:B------:R-:W-:-:S04]  /*533a0*/  ISETP.NE.U32.AND P1, PT, R30, 0x1, PT ;  /* 0x000000011e00780c */ /* 0x000fc80003f25070 */
[----:B------:R-:W-:-:S13]  /*533b0*/  ISETP.NE.U32.AND.EX P1, PT, RZ, RZ, PT, P1 ;  /* 0x000000ffff00720c */ /* 0x000fda0003f25110 */
        /* <DEDUP_REMOVED lines=51> */
.L_x_6091:
[----:B------:R-:W-:-:S04]  /*536f0*/  ISETP.NE.U32.AND P1, PT, R0, R43, PT ;  /* 0x0000002b0000720c */ /* 0x000fc80003f25070 */
        /* <DEDUP_REMOVED lines=13> */
[----:B------:R-:W-:Y:S01]  /*537d0*/  IADD3 R35, P1, PT, R16, 0x8, RZ ;  /* 0x0000000810237810 */ /* 0x000fe20007f3e0ff */
[----:B------:R-:W-:Y:S01]  /*537e0*/  IMAD.MOV.U32 R0, RZ, RZ, -0x7bdddcdb ;  /* 0x84222325ff007424 */ /* 0x000fe200078e00ff */
[----:B------:R-:W-:Y:S01]  /*537f0*/  LOP3.LUT R40, R18, 0xfffffffe, RZ, 0xc0, !PT ;  /* 0xfffffffe12287812 */ /* 0x000fe200078ec0ff */
[----:B------:R-:W-:Y:S01]  /*53800*/  IMAD.MOV.U32 R29, RZ, RZ, -0x340d631c ;  /* 0xcbf29ce4ff1d7424 */ /* 0x000fe200078e00ff */
[----:B------:R-:W-:Y:S02]  /*53810*/  IADD3.X R36, PT, PT, RZ, R17, RZ, P1, !PT ;  /* 0x00000011ff247210 */ /* 0x000fe40000ffe4ff */
[----:B------:R-:W-:Y:S01]  /*53820*/  MOV R41, R40 ;  /* 0x0000002800297202 */ /* 0x000fe20000000f00 */
[----:B0-----:R-:W-:-:S07]  /*53830*/  IMAD.MOV.U32 R34, RZ, RZ, R37 ;  /* 0x000000ffff227224 */ /* 0x001fce00078e0025 */
.L_x_6097:
        /* <DEDUP_REMOVED lines=104> */
.L_x_6096:
        /* <DEDUP_REMOVED lines=54> */
.L_x_6095:
        /* <DEDUP_REMOVED lines=17> */
.L_x_6100:
[----:B------:R-:W-:Y:S02]  /*54330*/  IMAD.MOV.U32 R30, RZ, RZ, R34 ;  /* 0x000000ffff1e7224 */ /* 0x000fe400078e0022 */
[----:B------:R-:W-:-:S05]  /*54340*/  IMAD.MOV.U32 R31, RZ, RZ, R33 ;  /* 0x000000ffff1f7224 */ /* 0x000fca00078e0021 */
[----:B------:R-:W2:Y:S04]  /*54350*/  LD.E.64 R34, desc[UR8][R30.64+-0x8] ;  /* 0xfffff8081e227980 */ /* 0x000ea8000c101b00 */
[----:B------:R-:W3:Y:S01]  /*54360*/  LD.E.64 R32, desc[UR8][R30.64] ;  /* 0x000000081e207980 */ /* 0x000ee2000c101b00 */
[----:B------:R-:W-:Y:S01]  /*54370*/  IMAD R43, R42, 0x1b3, RZ ;  /* 0x000001b32a2b7824 */ /* 0x000fe200078e02ff */
[----:B------:R-:W-:-:S04]  /*54380*/  IADD3 R19, P0, PT, R19, -0x2, RZ ;  /* 0xfffffffe13137810 */ /* 0x000fc80007f1e0ff */
[----:B------:R-:W-:Y:S02]  /*54390*/  IADD3.X R40, PT, PT, R40, -0x1, RZ, P0, !PT ;  /* 0xffffffff28287810 */ /* 0x000fe400007fe4ff */
        /* <DEDUP_REMOVED lines=87> */
[----:B------:R-:W-:Y:S02]  /*54910*/  IADD3.X R33, PT, PT, RZ, R31, RZ, P0, !PT ;  /* 0x0000001fff217210 */ /* 0x000fe400007fe4ff */
[----:B------:R-:W-:Y:S02]  /*54920*/  ISETP.NE.U32.AND P0, PT, R19, RZ, PT ;  /* 0x000000ff1300720c */ /* 0x000fe40003f05070 */
[----:B------:R-:W-:Y:S01]  /*54930*/  LOP3.LUT R32, R35, R32, RZ, 0x3c, !PT ;  /* 0x0000002023207212 */ /* 0x000fe200078e3cff */
[----:B------:R-:W-:Y:S01]  /*54940*/  IMAD R35, R30, 0x1b3, RZ ;  /* 0x000001b31e237824 */ /* 0x000fe200078e02ff */
[----:B------:R-:W-:-:S03]  /*54950*/  ISETP.NE.AND.EX P0, PT, R40, RZ, PT, P0 ;  /* 0x000000ff2800720c */ /* 0x000fc60003f05300 */
[----:B------:R-:W-:-:S04]  /*54960*/  IMAD.WIDE.U32 R30, R32, 0x1b3, RZ ;  /* 0x000001b3201e7825 */ /* 0x000fc800078e00ff */
[----:B------:R-:W-:Y:S02]  /*54970*/  IMAD R35, R32, 0x100, R35 ;  /* 0x0000010020237824 */ /* 0x000fe400078e0223 */
[----:B------:R-:W-:-:S03]  /*54980*/  IMAD.MOV.U32 R41, RZ, RZ, R30 ;  /* 0x000000ffff297224 */ /* 0x000fc600078e001e */
[----:B------:R-:W-:Y:S01]  /*54990*/  IADD3 R42, PT, PT, R31, R35, RZ ;  /* 0x000000231f2a7210 */ /* 0x000fe20007ffe0ff */
[----:B------:R-:W-:Y:S06]  /*549a0*/  @P0 BRA `(.L_x_6100) ;  /* 0xfffffff800600947 */ /* 0x000fec000383ffff */
.L_x_6099:
        /* <DEDUP_REMOVED lines=54> */
.L_x_6098:
[----:B------:R-:W-:Y:S02]  /*54d10*/  ISETP.GE.U32.AND P2, PT, R0, R41, PT ;  /* 0x000000290000720c */ /* 0x000fe40003f46070 */
[----:B------:R-:W-:Y:S02]  /*54d20*/  PLOP3.LUT P0, PT, PT, PT, PT, 0x80, 0x8 ;  /* 0x000000000008781c */ /* 0x000fe40003f0f070 */
[----:B------:R-:W-:Y:S02]  /*54d30*/  ISETP.GE.U32.AND.EX P2, PT, R29, R42, PT, P2 ;  /* 0x0000002a1d00720c */ /* 0x000fe40003f46120 */
[----:B------:R-:W-:-:S11]  /*54d40*/  PLOP3.LUT P1, PT, PT, PT, PT, 0x8, 0x80 ;  /* 0x000000000080781c */ /* 0x000fd60003f2e170 */
[----:B------:R-:W-:Y:S05]  /*54d50*/  @!P2 BRA `(.L_x_6087) ;  /* 0x00000030002ca947 */ /* 0x000fea0003800000 */
[----:B------:R-:W-:Y:S05]  /*54d60*/  BRA `(.L_x_6101) ;  /* 0x00000000006c7947 */ /* 0x000fea0003800000 */
.L_x_6094:
[----:B------:R-:W0:Y:S02]  /*54d70*/  LDC R0, c[0x0][0x3c8] ;  /* 0x0000f200ff007b82 */ /* 0x000e240000000800 */
[----:B0-----:R-:W-:-:S13]  /*54d80*/  ISETP.NE.AND P0, PT, R0, RZ, PT ;  /* 0x000000ff0000720c */ /* 0x001fda0003f05270 */
[----:B------:R-:W-:Y:S05]  /*54d90*/  @!P0 BRA `(.L_x_6101) ;  /* 0x0000000000608947 */ /* 0x000fea0003800000 */
[----:B------:R-:W-:Y:S01]  /*54da0*/  HFMA2 R29, -RZ, RZ, 0, 0 ;  /* 0x00000000ff1d7431 */ /* 0x000fe200000001ff */
[----:B------:R-:W-:Y:S01]  /*54db0*/  SHF.R.S32.HI R33, RZ, 0x1f, R0 ;  /* 0x0000001fff217819 */ /* 0x000fe20000011400 */
[----:B------:R-:W-:-:S07]  /*54dc0*/  IMAD.MOV.U32 R32, RZ, RZ, RZ ;  /* 0x000000ffff207224 */ /* 0x000fce00078e00ff */
.L_x_6102:
[C---:B------:R-:W-:Y:S01]  /*54dd0*/  IMAD.SHL.U32 R31, R29.reuse, 0x8, RZ ;  /* 0x000000081d1f7824 */ /* 0x040fe200078e00ff */
[----:B------:R-:W-:-:S04]  /*54de0*/  SHF.L.U64.HI R0, R29, 0x3, R32 ;  /* 0x000000031d007819 */ /* 0x000fc80000010220 */
[----:B------:R-:W-:-:S04]  /*54df0*/  IADD3 R18, P0, PT, R16, R31, RZ ;  /* 0x0000001f10127210 */ /* 0x000fc80007f1e0ff */
        /* <DEDUP_REMOVED lines=18> */
.L_x_6101:
        /* <DEDUP_REMOVED lines=22> */
.L_x_6105:
        /* <DEDUP_REMOVED lines=105> */
.L_x_6104:
        /* <DEDUP_REMOVED lines=54> */
.L_x_6103:
        /* <DEDUP_REMOVED lines=12> */
[----:B------:R-:W-:Y:S01]  /*55b30*/  BSSY.RECONVERGENT B1, `(.L_x_6107) ;  /* 0x000006f000017945 */ /* 0x000fe20003800200 */
[----:B------:R-:W-:Y:S01]  /*55b40*/  LOP3.LUT R36, R18, 0xfffffffe, RZ, 0xc0, !PT ;  /* 0xfffffffe12247812 */ /* 0x000fe200078ec0ff */
[----:B------:R-:W-:Y:S01]  /*55b50*/  IMAD.MOV.U32 R43, RZ, RZ, -0x7bdddcdb ;  /* 0x84222325ff2b7424 */ /* 0x000fe200078e00ff */
[----:B------:R-:W-:Y:S01]  /*55b60*/  MOV R40, 0xcbf29ce4 ;  /* 0xcbf29ce400287802 */ /* 0x000fe20000000f00 */
[----:B------:R-:W-:Y:S02]  /*55b70*/  IMAD.X R41, RZ, RZ, R17, P1 ;  /* 0x000000ffff297224 */ /* 0x000fe400008e0611 */
[----:B------:R-:W-:Y:S02]  /*55b80*/  IMAD.MOV.U32 R37, RZ, RZ, R36 ;  /* 0x000000ffff257224 */ /* 0x000fe400078e0024 */
[----:B0-----:R-:W-:-:S07]  /*55b90*/  IMAD.MOV.U32 R32, RZ, RZ, R33 ;  /* 0x000000ffff207224 */ /* 0x001fce00078e0021 */
.L_x_6108:
[----:B------:R-:W-:Y:S01]  /*55ba0*/  MOV R30, R34 ;  /* 0x00000022001e7202 */ /* 0x000fe20000000f00 */
[----:B------:R-:W-:Y:S01]  /*55bb0*/  IMAD.MOV.U32 R31, RZ, RZ, R41 ;  /* 0x000000ffff1f7224 */ /* 0x000fe200078e0029 */
[----:B------:R-:W-:-:S04]  /*55bc0*/  IADD3 R37, P1, PT, R37, -0x2, RZ ;  /* 0xfffffffe25257810 */ /* 0x000fc80007f3e0ff */
[----:B------:R-:W2:Y:S01]  /*55bd0*/  LD.E.64 R34, desc[UR8][R30.64+-0x8] ;  /* 0xfffff8081e227980 */ /* 0x000ea2000c101b00 */
[----:B------:R-:W-:Y:S01]  /*55be0*/  IMAD R41, R40, 0x1b3, RZ ;  /* 0x000001b328297824 */ /* 0x000fe200078e02ff */
[----:B------:R-:W-:Y:S02]  /*55bf0*/  IADD3.X R32, PT, PT, R32, -0x1, RZ, P1, !PT ;  /* 0xffffffff20207810 */ /* 0x000fe40000ffe4ff */
        /* <DEDUP_REMOVED lines=32> */
[----:B------:R-:W-:Y:S01]  /*55e00*/  IMAD.WIDE.U32 R40, R40, 0x1b3, RZ ;  /* 0x000001b328287825 */ /* 0x000fe200078e00ff */
[----:B------:R-:W-:Y:S02]  /*55e10*/  IADD3 R34, P1, PT, R30, 0x10, RZ ;  /* 0x000000101e227810 */ /* 0x000fe40007f3e0ff */
[----:B------:R-:W-:Y:S01]  /*55e20*/  LOP3.LUT R42, R40, 0xff, R43, 0x78, !PT ;  /* 0x000000ff282a7812 */ /* 0x000fe200078e782b */
[----:B------:R-:W-:Y:S02]  /*55e30*/  IMAD.IADD R40, R41, 0x1, R45 ;  /* 0x0000000129287824 */ /* 0x000fe400078e022d */
[----:B------:R-:W-:Y:S02]  /*55e40*/  IMAD.X R41, RZ, RZ, R31, P1 ;  /* 0x000000ffff297224 */ /* 0x000fe400008e061f */
[----:B------:R-:W2:Y:S01]  /*55e50*/  LD.E.64 R30, desc[UR8][R30.64] ;  /* 0x000000081e1e7980 */ /* 0x000ea2000c101b00 */
        /* <DEDUP_REMOVED lines=9> */
[----:B------:R-:W-:-:S05]  /*55ef0*/  IADD3 R35, PT, PT, R43, R35, RZ ;  /* 0x000000232b237210 */ /* 0x000fca0007ffe0ff */
[----:B------:R-:W-:Y:S01]  /*55f00*/  IMAD R35, R35, 0x1b3, RZ ;  /* 0x000001b323237824 */ /* 0x000fe200078e02ff */
        /* <DEDUP_REMOVED lines=49> */
[----:B------:R-:W-:Y:S05]  /*56220*/  BSYNC.RECONVERGENT B1 ;  /* 0x0000000000017941 */ /* 0x000fea0003800200 */
.L_x_6107:
        /* <DEDUP_REMOVED lines=54> */
.L_x_6106:
        /* <DEDUP_REMOVED lines=17> */
[----:B------:R-:W-:Y:S01]  /*566a0*/  BSSY.RECONVERGENT B1, `(.L_x_6111) ;  /* 0x000006d000017945 */ /* 0x000fe20003800200 */
[----:B------:R-:W-:Y:S02]  /*566b0*/  IMAD.MOV.U32 R29, RZ, RZ, -0x340d631c ;  /* 0xcbf29ce4ff1d7424 */ /* 0x000fe400078e00ff */
[----:B------:R-:W-:Y:S02]  /*566c0*/  IMAD.X R36, RZ, RZ, R25, P1 ;  /* 0x000000ffff247224 */ /* 0x000fe400008e0619 */
[----:B------:R-:W-:Y:S01]  /*566d0*/  IMAD.MOV.U32 R41, RZ, RZ, R40 ;  /* 0x000000ffff297224 */ /* 0x000fe200078e0028 */
[----:B0-----:R-:W-:-:S07]  /*566e0*/  MOV R34, R37 ;  /* 0x0000002500227202 */ /* 0x001fce0000000f00 */
.L_x_6112:
[----:B------:R-:W-:Y:S01]  /*566f0*/  IMAD.MOV.U32 R32, RZ, RZ, R35 ;  /* 0x000000ffff207224 */ /* 0x000fe200078e0023 */
[----:B------:R-:W-:Y:S01]  /*56700*/  IADD3 R41, P1, PT, R41, -0x2, RZ ;  /* 0xfffffffe29297810 */ /* 0x000fe20007f3e0ff */
[----:B------:R-:W-:-:S03]  /*56710*/  IMAD.MOV.U32 R33, RZ, RZ, R36 ;  /* 0x000000ffff217224 */ /* 0x000fc600078e0024 */
[----:B------:R-:W-:Y:S02]  /*56720*/  IADD3.X R34, PT, PT, R34, -0x1, RZ, P1, !PT ;  /* 0xffffffff22227810 */ /* 0x000fe40000ffe4ff */
[----:B------:R-:W2:Y:S01]  /*56730*/  LD.E.64 R30, desc[UR8][R32.64+-0x8] ;  /* 0xfffff808201e7980 */ /* 0x000ea2000c101b00 */
[----:B------:R-:W-:-:S04]  /*56740*/  IADD3 R35, P1, PT, R32, 0x10, RZ ;  /* 0x0000001020237810 */ /* 0x000fc80007f3e0ff */
[----:B------:R-:W-:Y:S02]  /*56750*/  IADD3.X R36, PT, PT, RZ, R33, RZ, P1, !PT ;  /* 0x00000021ff247210 */ /* 0x000fe40000ffe4ff */
[----:B------:R-:W3:Y:S01]  /*56760*/  LD.E.64 R32, desc[UR8][R32.64] ;  /* 0x0000000820207980 */ /* 0x000ee2000c101b00 */
        /* <DEDUP_REMOVED lines=96> */
[----:B------:R-:W-:Y:S05]  /*56d70*/  BSYNC.RECONVERGENT B1 ;  /* 0x0000000000017941 */ /* 0x000fea0003800200 */
.L_x_6111:
        /* <DEDUP_REMOVED lines=54> */
.L_x_6110:
[----:B------:R-:W-:Y:S01]  /*570e0*/  MOV R41, 0x84222325 ;  /* 0x8422232500297802 */ /* 0x000fe20000000f00 */
[----:B------:R-:W-:Y:S01]  /*570f0*/  IMAD.MOV.U32 R42, RZ, RZ, -0x340d631c ;  /* 0xcbf29ce4ff2a7424 */ /* 0x000fe200078e00ff */
[----:B------:R-:W-:Y:S06]  /*57100*/  @!P0 BRA `(.L_x_6113) ;  /* 0x0000000800b88947 */ /* 0x000fec0003800000 */
[----:B------:R-:W-:Y:S01]  /*57110*/  ISETP.NE.U32.AND P0, PT, R18, 0x1, PT ;  /* 0x000000011200780c */ /* 0x000fe20003f05070 */
[----:B------:R-:W-:Y:S02]  /*57120*/  HFMA2 R42, -RZ, RZ, -15.890625, -0.0047760009765625 ;  /* 0xcbf29ce4ff2a7431 */ /* 0x000fe400000001ff */
[----:B------:R-:W-:Y:S01]  /*57130*/  IMAD.MOV.U32 R41, RZ, RZ, -0x7bdddcdb ;  /* 0x84222325ff297424 */ /* 0x000fe200078e00ff */
[----:B------:R-:W-:Y:S02]  /*57140*/  CS2R R36, SRZ ;  /* 0x0000000000247805 */ /* 0x000fe4000001ff00 */
[----:B------:R-:W-:-:S13]  /*57150*/  ISETP.NE.AND.EX P0, PT, R19, RZ, PT, P0 ;  /* 0x000000ff1300720c */ /* 0x000fda0003f05300 */
[----:B------:R-:W-:Y:S05]  /*57160*/  @!P0 BRA `(.L_x_6114) ;  /* 0x0000000400c88947 */ /* 0x000fea0003800000 */
[----:B------:R-:W0:Y:S01]  /*57170*/  LDC R36, c[0x0][0x3c4] ;  /* 0x0000f100ff247b82 */ /* 0x000e220000000800 */
[----:B------:R-:W-:Y:S01]  /*57180*/  LOP3.LUT R37, R18, 0xfffffffe, RZ, 0xc0, !PT ;  /* 0xfffffffe12257812 */ /* 0x000fe200078ec0ff */
[----:B------:R-:W-:Y:S01]  /*57190*/  BSSY.RECONVERGENT B1, `(.L_x_6114) ;  /* 0x000006f000017945 */ /* 0x000fe20003800200 */
[----:B------:R-:W-:Y:S01]  /*571a0*/  IADD3 R34, P0, PT, R16, 0x8, RZ ;  /* 0x0000000810227810 */ /* 0x000fe20007f1e0ff */
[----:B------:R-:W-:Y:S02]  /*571b0*/  IMAD.MOV.U32 R41, RZ, RZ, -0x7bdddcdb ;  /* 0x84222325ff297424 */ /* 0x000fe400078e00ff */
[----:B------:R-:W-:Y:S01]  /*571c0*/  IMAD.MOV.U32 R42, RZ, RZ, -0x340d631c ;  /* 0xcbf29ce4ff2a7424 */ /* 0x000fe200078e00ff */
[----:B------:R-:W-:Y:S01]  /*571d0*/  IADD3.X R33, PT, PT, RZ, R17, RZ, P0, !PT ;  /* 0x00000011ff217210 */ /* 0x000fe200007fe4ff */
[----:B------:R-:W-:Y:S02]  /*571e0*/  IMAD.MOV.U32 R19, RZ, RZ, R37 ;  /* 0x000000ffff137224 */ /* 0x000fe400078e0025 */
[----:B0-----:R-:W-:-:S07]  /*571f0*/  IMAD.MOV.U32 R40, RZ, RZ, R36 ;  /* 0x000000ffff287224 */ /* 0x001fce00078e0024 */
.L_x_6115:
[----:B------:R-:W-:Y:S01]  /*57200*/  MOV R30, R34 ;  /* 0x00000022001e7202 */ /* 0x000fe20000000f00 */
[----:B------:R-:W-:-:S05]  /*57210*/  IMAD.MOV.U32 R31, RZ, RZ, R33 ;  /* 0x000000ffff1f7224 */ /* 0x000fca00078e0021 */
[----:B------:R-:W2:Y:S04]  /*57220*/  LD.E.64 R34, desc[UR8][R30.64+-0x8] ;  /* 0xfffff8081e227980 */ /* 0x000ea8000c101b00 */
[----:B------:R-:W3:Y:S01]  /*57230*/  LD.E.64 R32, desc[UR8][R30.64] ;  /* 0x000000081e207980 */ /* 0x000ee2000c101b00 */
[----:B------:R-:W-:Y:S01]  /*57240*/  IMAD R43, R42, 0x1b3, RZ ;  /* 0x000001b32a2b7824 */ /* 0x000fe200078e02ff */
[----:B------:R-:W-:-:S04]  /*57250*/  IADD3 R19, P0, PT, R19, -0x2, RZ ;  /* 0xfffffffe13137810 */ /* 0x000fc80007f1e0ff */
[----:B------:R-:W-:Y:S02]  /*57260*/  IADD3.X R40, PT, PT, R40, -0x1, RZ, P0, !PT ;  /* 0xffffffff28287810 */ /* 0x000fe400007fe4ff */
        /* <DEDUP_REMOVED lines=87> */
[----:B------:R-:W-:Y:S01]  /*577e0*/  LOP3.LUT R32, R35, R32, RZ, 0x3c, !PT ;  /* 0x0000002023207212 */ /* 0x000fe200078e3cff */
[----:B------:R-:W-:Y:S01]  /*577f0*/  IMAD.X R33, RZ, RZ, R31, P0 ;  /* 0x000000ffff217224 */ /* 0x000fe200000e061f */
[----:B------:R-:W-:Y:S01]  /*57800*/  ISETP.NE.U32.AND P0, PT, R19, RZ, PT ;  /* 0x000000ff1300720c */ /* 0x000fe20003f05070 */
[----:B------:R-:W-:Y:S02]  /*57810*/  IMAD R35, R30, 0x1b3, RZ ;  /* 0x000001b31e237824 */ /* 0x000fe400078e02ff */
[----:B------:R-:W-:Y:S01]  /*57820*/  IMAD.WIDE.U32 R30, R32, 0x1b3, RZ ;  /* 0x000001b3201e7825 */ /* 0x000fe200078e00ff */
[----:B------:R-:W-:Y:S02]  /*57830*/  ISETP.NE.AND.EX P0, PT, R40, RZ, PT, P0 ;  /* 0x000000ff2800720c */ /* 0x000fe40003f05300 */
[----:B------:R-:W-:Y:S01]  /*57840*/  LEA R35, R32, R35, 0x8 ;  /* 0x0000002320237211 */ /* 0x000fe200078e40ff */
[----:B------:R-:W-:-:S04]  /*57850*/  IMAD.MOV.U32 R41, RZ, RZ, R30 ;  /* 0x000000ffff297224 */ /* 0x000fc800078e001e */
[----:B------:R-:W-:-:S06]  /*57860*/  IMAD.IADD R42, R31, 0x1, R35 ;  /* 0x000000011f2a7824 */ /* 0x000fcc00078e0223 */
[----:B------:R-:W-:Y:S05]  /*57870*/  @P0 BRA `(.L_x_6115) ;  /* 0xfffffff800600947 */ /* 0x000fea000383ffff */
[----:B------:R-:W-:Y:S05]  /*57880*/  BSYNC.RECONVERGENT B1 ;  /* 0x0000000000017941 */ /* 0x000fea0003800200 */
.L_x_6114:
        /* <DEDUP_REMOVED lines=54> */
.L_x_6113:
[----:B------:R-:W-:Y:S02]  /*57bf0*/  ISETP.GE.U32.AND P1, PT, R0, R41, PT ;  /* 0x000000290000720c */ /* 0x000fe40003f26070 */
[----:B------:R-:W-:Y:S02]  /*57c00*/  PLOP3.LUT P0, PT, PT, PT, PT, 0x8, 0x80 ;  /* 0x000000000080781c */ /* 0x000fe40003f0e170 */
[----:B------:R-:W-:-:S04]  /*57c10*/  ISETP.GE.U32.AND.EX P1, PT, R29, R42, PT, P1 ;  /* 0x0000002a1d00720c */ /* 0x000fc80003f26110 */
[----:B------:R-:W-:Y:S01]  /*57c20*/  PLOP3.LUT P1, PT, P1, PT, PT, 0x8, 0x80 ;  /* 0x000000000080781c */ /* 0x000fe20000f2e170 */
[----:B------:R-:W-:-:S12]  /*57c30*/  BRA `(.L_x_6087) ;  /* 0x0000000000747947 */ /* 0x000fd80003800000 */
.L_x_6109:
        /* <DEDUP_REMOVED lines=8> */
.L_x_6116:
[C---:B------:R-:W-:Y:S01]  /*57cc0*/  IMAD.SHL.U32 R31, R29.reuse, 0x8, RZ ;  /* 0x000000081d1f7824 */ /* 0x040fe200078e00ff */
[----:B------:R-:W-:-:S04]  /*57cd0*/  SHF.L.U64.HI R0, R29, 0x3, R32 ;  /* 0x000000031d007819 */ /* 0x000fc80000010220 */
[----:B-1----:R-:W-:-:S05]  /*57ce0*/  IADD3 R18, P1, PT, R31, R24, RZ ;  /* 0x000000181f127210 */ /* 0x002fca0007f3e0ff */
[----:B------:R-:W-:Y:S01]  /*57cf0*/  IMAD.X R19, R0, 0x1, R25, P1 ;  /* 0x0000000100137824 */ /* 0x000fe200008e0619 */
[----:B------:R-:W-:-:S04]  /*57d00*/  IADD3 R30, P1, PT, R16, R31, RZ ;  /* 0x0000001f101e7210 */ /* 0x000fc80007f3e0ff */
        /* <DEDUP_REMOVED lines=16> */
.L_x_6087:
[----:B------:R-:W-:Y:S05]  /*57e10*/  BSYNC.RECONVERGENT B0 ;  /* 0x0000000000007941 */ /* 0x000fea0003800200 */
.L_x_6086:
[----:B------:R-:W0:Y:S01]  /*57e20*/  @!P1 S2R R19, SR_CgaCtaId ;  /* 0x0000000000139919 */ /* 0x000e220000008800 */
[----:B------:R-:W-:Y:S01]  /*57e30*/  @!P1 MOV R0, 0x400 ;  /* 0x0000040000009802 */ /* 0x000fe20000000f00 */
[----:B------:R-:W-:Y:S01]  /*57e40*/  IMAD.MOV.U32 R30, RZ, RZ, R26 ;  /* 0x000000ffff1e7224 */ /* 0x000fe200078e001a */
[----:B------:R-:W-:Y:S01]  /*57e50*/  MOV R18, R16 ;  /* 0x0000001000127202 */ /* 0x000fe20000000f00 */
[----:B------:R-:W2:Y:S01]  /*57e60*/  @!P0 S2R R31, SR_CgaCtaId ;  /* 0x00000000001f8919 */ /* 0x000ea20000008800 */
[----:B------:R-:W-:Y:S01]  /*57e70*/  @!P1 IADD3 R30, PT, PT, R26, 0x1, RZ ;  /* 0x000000011a1e9810 */ /* 0x000fe20007ffe0ff */
[----:B------:R-:W-:Y:S01]  /*57e80*/  BSSY.RECONVERGENT B0, `(.L_x_6117) ;  /* 0x00002f6000007945 */ /* 0x000fe20003800200 */
[----:B0-----:R-:W-:Y:S01]  /*57e90*/  @!P1 LEA R29, R19, R0, 0x18 ;  /* 0x00000000131d9211 */ /* 0x001fe200078ec0ff */
[----:B------:R-:W-:Y:S01]  /*57ea0*/  IMAD.MOV.U32 R19, RZ, RZ, R17 ;  /* 0x000000ffff137224 */ /* 0x000fe200078e0011 */
[----:B------:R-:W-:-:S03]  /*57eb0*/  @!P0 MOV R0, 0x400 ;  /* 0x0000040000008802 */ /* 0x000fc60000000f00 */
[----:B------:R-:W-:Y:S01]  /*57ec0*/  @!P1 IMAD R29, R26, 0x8, R29 ;  /* 0x000000081a1d9824 */ /* 0x000fe200078e021d */
[----:B--2---:R-:W-:Y:S01]  /*57ed0*/  @!P0 LEA R31, R31, R0, 0x18 ;  /* 0x000000001f1f8211 */ /* 0x004fe200078ec0ff */
[----:B------:R-:W-:Y:S01]  /*57ee0*/  IMAD.MOV.U32 R0, RZ, RZ, R28 ;  /* 0x000000ffff007224 */ /* 0x000fe200078e001c */
[C---:B------:R-:W-:Y:S02]  /*57ef0*/  @!P0 IADD3 R0, PT, PT, R28.reuse, 0x1, RZ ;  /* 0x000000011c008810 */ /* 0x040fe40007ffe0ff */
[----:B------:R0:W2:Y:S01]  /*57f00*/  @!P1 LDS.64 R18, [R29+0x808] ;  /* 0x000808001d129984 */ /* 0x0000a20000000a00 */
        /* <DEDUP_REMOVED lines=27> */
.L_x_6121:
        /* <DEDUP_REMOVED lines=36> */
[----:B------:R-:W-:-:S04]  /*58300*/  IADD3 R36, P2, PT, R34, 0x10, RZ ;  /* 0x0000001022247810 */ /* 0x000fc80007f5e0ff */
[C---:B------:R-:W-:Y:S01]  /*58310*/  LEA R45, R40.reuse, R23, 0x8 ;  /* 0x00000017282d7211 */ /* 0x040fe200078e40ff */
[----:B------:R-:W-:Y:S01]  /*58320*/  IMAD.WIDE.U32 R40, R40, 0x1b3, RZ ;  /* 0x000001b328287825 */ /* 0x000fe200078e00ff */
[----:B------:R-:W-:-:S04]  /*58330*/  SHF.R.U32.HI R23, RZ, 0x10, R37 ;  /* 0x00000010ff177819 */ /* 0x000fc80000011625 */
        /* <DEDUP_REMOVED lines=64> */
.L_x_6120:
        /* <DEDUP_REMOVED lines=53> */
.L_x_6119:
        /* <DEDUP_REMOVED lines=18> */
.L_x_6124:
[----:B------:R-:W3:Y:S01]  /*58bb0*/  LD.E.64 R34, desc[UR8][R36.64+-0x8] ;  /* 0xfffff80824227980 */ /* 0x000ee2000c101b00 */
        /* <DEDUP_REMOVED lines=36> */
[----:B------:R0:W3:Y:S01]  /*58e00*/  LD.E.64 R40, desc[UR8][R36.64] ;  /* 0x0000000824287980 */ /* 0x0000e2000c101b00 */
[----:B------:R-:W-:Y:S01]  /*58e10*/  SHF.R.U32.HI R45, RZ, 0x18, R35 ;  /* 0x00000018ff2d7819 */ /* 0x000fe20000011623 */
[----:B------:R-:W-:-:S05]  /*58e20*/  IMAD R35, R44, 0x1b3, RZ ;  /* 0x000001b32c237824 */ /* 0x000fca00078e02ff */
[C---:B------:R-:W-:Y:S01]  /*58e30*/  LEA R47, R34.reuse, R35, 0x8 ;  /* 0x00000023222f7211 */ /* 0x040fe200078e40ff */
[----:B------:R-:W-:Y:S01]  /*58e40*/  IMAD.WIDE.U32 R34, R34, 0x1b3, RZ ;  /* 0x000001b322227825 */ /* 0x000fe200078e00ff */
[----:B0-----:R-:W-:-:S03]  /*58e50*/  IADD3 R36, P2, PT, R36, 0x10, RZ ;  /* 0x0000001024247810 */ /* 0x001fc60007f5e0ff */
[----:B------:R-:W-:Y:S01]  /*58e60*/  IMAD.IADD R35, R35, 0x1, R47 ;  /* 0x0000000123237824 */ /* 0x000fe200078e022f */
[----:B------:R-:W-:Y:S01]  /*58e70*/  LOP3.LUT R34, R45, R34, RZ, 0x3c, !PT ;  /* 0x000000222d227212 */ /* 0x000fe200078e3cff */
[----:B------:R-:W-:Y:S01]  /*58e80*/  IMAD.X R37, RZ, RZ, R37, P2 ;  /* 0x000000ffff257224 */ /* 0x000fe200010e0625 */
[----:B------:R-:W-:Y:S01]  /*58e90*/  IADD3 R27, P2, PT, R27, -0x2, RZ ;  /* 0xfffffffe1b1b7810 */ /* 0x000fe20007f5e0ff */
[----:B------:R-:W-:-:S03]  /*58ea0*/  IMAD R35, R35, 0x1b3, RZ ;  /* 0x000001b323237824 */ /* 0x000fc600078e02ff */
[----:B------:R-:W-:Y:S01]  /*58eb0*/  IADD3.X R33, PT, PT, R33, -0x1, RZ, P2, !PT ;  /* 0xffffffff21217810 */ /* 0x000fe200017fe4ff */
[C---:B------:R-:W-:Y:S01]  /*58ec0*/  IMAD R45, R34.reuse, 0x100, R35 ;  /* 0x00000100222d7824 */ /* 0x040fe200078e0223 */
[----:B------:R-:W-:Y:S01]  /*58ed0*/  ISETP.NE.U32.AND P2, PT, R27, RZ, PT ;  /* 0x000000ff1b00720c */ /* 0x000fe20003f45070 */
[----:B------:R-:W-:-:S03]  /*58ee0*/  IMAD.WIDE.U32 R34, R34, 0x1b3, RZ ;  /* 0x000001b322227825 */ /* 0x000fc600078e00ff */
[----:B------:R-:W-:Y:S02]  /*58ef0*/  ISETP.NE.AND.EX P2, PT, R33, RZ, PT, P2 ;  /* 0x000000ff2100720c */ /* 0x000fe40003f45320 */
[----:B------:R-:W-:-:S05]  /*58f00*/  IADD3 R35, PT, PT, R35, R45, RZ ;  /* 0x0000002d23237210 */ /* 0x000fca0007ffe0ff */
[----:B------:R-:W-:Y:S01]  /*58f10*/  IMAD R35, R35, 0x1b3, RZ ;  /* 0x000001b323237824 */ /* 0x000fe200078e02ff */
        /* <DEDUP_REMOVED lines=47> */
.L_x_6123:
        /* <DEDUP_REMOVED lines=54> */
.L_x_6122:
        /* <DEDUP_REMOVED lines=21> */
.L_x_6128:
[----:B------:R-:W-:Y:S01]  /*596c0*/  IMAD.MOV.U32 R34, RZ, RZ, R36 ;  /* 0x000000ffff227224 */ /* 0x000fe200078e0024 */
[----:B------:R-:W-:Y:S02]  /*596d0*/  MOV R35, R41 ;  /* 0x0000002900237202 */ /* 0x000fe40000000f00 */
[----:B------:R-:W-:-:S03]  /*596e0*/  IADD3 R33, P2, PT, R33, -0x2, RZ ;  /* 0xfffffffe21217810 */ /* 0x000fc60007f5e0ff */
[----:B------:R-:W2:Y:S01]  /*596f0*/  LD.E.64 R36, desc[UR8][R34.64+-0x8] ;  /* 0xfffff80822247980 */ /* 0x000ea2000c101b00 */
[----:B------:R-:W-:Y:S01]  /*59700*/  IMAD R23, R23, 0x1b3, RZ ;  /* 0x000001b317177824 */ /* 0x000fe200078e02ff */
[----:B------:R-:W-:Y:S02]  /*59710*/  IADD3.X R27, PT, PT, R27, -0x1, RZ, P2, !PT ;  /* 0xffffffff1b1b7810 */ /* 0x000fe400017fe4ff */
        /* <DEDUP_REMOVED lines=29> */
[----:B------:R-:W-:Y:S01]  /*598f0*/  IMAD R23, R32, 0x1b3, RZ ;  /* 0x000001b320177824 */ /* 0x000fe200078e02ff */
[----:B------:R-:W-:-:S03]  /*59900*/  IADD3 R36, P2, PT, R34, 0x10, RZ ;  /* 0x0000001022247810 */ /* 0x000fc60007f5e0ff */
[C---:B------:R-:W-:Y:S01]  /*59910*/  IMAD R45, R40.reuse, 0x100, R23 ;  /* 0x00000100282d7824 */ /* 0x040fe200078e0217 */
[----:B------:R-:W-:Y:S01]  /*59920*/  SHF.R.U32.HI R23, RZ, 0x10, R37 ;  /* 0x00000010ff177819 */ /* 0x000fe20000011625 */
[----:B------:R-:W-:-:S03]  /*59930*/  IMAD.WIDE.U32 R40, R40, 0x1b3, RZ ;  /* 0x000001b328287825 */ /* 0x000fc600078e00ff */
[----:B------:R-:W-:Y:S02]  /*59940*/  LOP3.LUT R44, R40, 0xff, R23, 0x78, !PT ;  /* 0x000000ff282c7812 */ /* 0x000fe400078e7817 */
[----:B------:R-:W-:Y:S01]  /*59950*/  IADD3 R40, PT, PT, R41, R45, RZ ;  /* 0x0000002d29287210 */ /* 0x000fe20007ffe0ff */
[----:B------:R-:W-:Y:S02]  /*59960*/  IMAD.X R41, RZ, RZ, R35, P2 ;  /* 0x000000ffff297224 */ /* 0x000fe400010e0623 */
[----:B------:R-:W2:Y:S02]  /*59970*/  LD.E.64 R34, desc[UR8][R34.64] ;  /* 0x0000000822227980 */ /* 0x000ea4000c101b00 */
        /* <DEDUP_REMOVED lines=9> */
[----:B------:R-:W-:-:S04]  /*59a10*/  IMAD.IADD R23, R45, 0x1, R23 ;  /* 0x000000012d177824 */ /* 0x000fc800078e0217 */
        /* <DEDUP_REMOVED lines=46> */
[----:B------:R-:W-:-:S04]  /*59d00*/  IMAD.WIDE.U32 R34, R34, 0x1b3, RZ ;  /* 0x000001b322227825 */ /* 0x000fc800078e00ff */
[----:B------:R-:W-:Y:S01]  /*59d10*/  IMAD.MOV.U32 R32, RZ, RZ, R34 ;  /* 0x000000ffff207224 */ /* 0x000fe200078e0022 */
[----:B------:R-:W-:Y:S01]  /*59d20*/  IADD3 R23, PT, PT, R35, R23, RZ ;  /* 0x0000001723177210 */ /* 0x000fe20007ffe0ff */
[----:B------:R-:W-:Y:S06]  /*59d30*/  @P2 BRA `(.L_x_6128) ;  /* 0xfffffff800602947 */ /* 0x000fec000383ffff */
.L_x_6127:
        /* <DEDUP_REMOVED lines=53> */
.L_x_6126:
        /* <DEDUP_REMOVED lines=18> */
.L_x_6131:
        /* <DEDUP_REMOVED lines=39> */
[----:B------:R-:W-:-:S04]  /*5a420*/  IMAD R35, R44, 0x1b3, RZ ;  /* 0x000001b32c237824 */ /* 0x000fc800078e02ff */
[C---:B------:R-:W-:Y:S02]  /*5a430*/  IMAD R47, R34.reuse, 0x100, R35 ;  /* 0x00000100222f7824 */ /* 0x040fe400078e0223 */
[----:B------:R-:W-:Y:S01]  /*5a440*/  IMAD.WIDE.U32 R34, R34, 0x1b3, RZ ;  /* 0x000001b322227825 */ /* 0x000fe200078e00ff */
[----:B0-----:R-:W-:-:S04]  /*5a450*/  IADD3 R36, P1, PT, R36, 0x10, RZ ;  /* 0x0000001024247810 */ /* 0x001fc80007f3e0ff */
[----:B------:R-:W-:Y:S02]  /*5a460*/  IADD3 R35, PT, PT, R35, R47, RZ ;  /* 0x0000002f23237210 */ /* 0x000fe40007ffe0ff */
[----:B------:R-:W-:Y:S02]  /*5a470*/  LOP3.LUT R34, R45, R34, RZ, 0x3c, !PT ;  /* 0x000000222d227212 */ /* 0x000fe400078e3cff */
[----:B------:R-:W-:Y:S01]  /*5a480*/  IADD3.X R37, PT, PT, RZ, R37, RZ, P1, !PT ;  /* 0x00000025ff257210 */ /* 0x000fe20000ffe4ff */
[----:B------:R-:W-:Y:S01]  /*5a490*/  IMAD R35, R35, 0x1b3, RZ ;  /* 0x000001b323237824 */ /* 0x000fe200078e02ff */
[----:B------:R-:W-:-:S03]  /*5a4a0*/  IADD3 R27, P1, PT, R27, -0x2, RZ ;  /* 0xfffffffe1b1b7810 */ /* 0x000fc60007f3e0ff */
[C---:B------:R-:W-:Y:S01]  /*5a4b0*/  IMAD R45, R34.reuse, 0x100, R35 ;  /* 0x00000100222d7824 */ /* 0x040fe200078e0223 */
[----:B------:R-:W-:Y:S01]  /*5a4c0*/  IADD3.X R33, PT, PT, R33, -0x1, RZ, P1, !PT ;  /* 0xffffffff21217810 */ /* 0x000fe20000ffe4ff */
[----:B------:R-:W-:Y:S01]  /*5a4d0*/  IMAD.WIDE.U32 R34, R34, 0x1b3, RZ ;  /* 0x000001b322227825 */ /* 0x000fe200078e00ff */
[----:B------:R-:W-:-:S03]  /*5a4e0*/  ISETP.NE.U32.AND P1, PT, R27, RZ, PT ;  /* 0x000000ff1b00720c */ /* 0x000fc60003f25070 */
[----:B------:R-:W-:Y:S01]  /*5a4f0*/  IMAD.IADD R35, R35, 0x1, R45 ;  /* 0x0000000123237824 */ /* 0x000fe200078e022d */
[----:B------:R-:W-:-:S03]  /*5a500*/  ISETP.NE.AND.EX P1, PT, R33, RZ, PT, P1 ;  /* 0x000000ff2100720c */ /* 0x000fc60003f25310 */
        /* <DEDUP_REMOVED lines=48> */
.L_x_6130:
        /* <DEDUP_REMOVED lines=54> */
.L_x_6129:
[----:B------:R-:W-:Y:S02]  /*5ab70*/  ISETP.GE.U32.AND P1, PT, R32, R41, PT ;  /* 0x000000292000720c */ /* 0x000fe40003f26070 */
[----:B------:R-:W-:Y:S02]  /*5ab80*/  ISETP.EQ.U32.AND P2, PT, R42, RZ, PT ;  /* 0x000000ff2a00720c */ /* 0x000fe40003f42070 */
[----:B------:R-:W-:-:S04]  /*5ab90*/  ISETP.GE.U32.AND.EX P1, PT, R23, R40, PT, P1 ;  /* 0x000000281700720c */ /* 0x000fc80003f26110 */
[----:B------:R-:W-:Y:S02]  /*5aba0*/  ISETP.EQ.OR.EX P2, PT, R43, RZ, !P1, P2 ;  /* 0x000000ff2b00720c */ /* 0x000fe40004f42720 */
[----:B------:R-:W-:-:S11]  /*5abb0*/  PLOP3.LUT P1, PT, P1, PT, PT, 0x8, 0x80 ;  /* 0x000000000080781c */ /* 0x000fd60000f2e170 */
[----:B------:R-:W-:Y:S05]  /*5abc0*/  @P2 BRA `(.L_x_6118) ;  /* 0x0000000000842947 */ /* 0x000fea0003800000 */
[----:B------:R-:W-:Y:S05]  /*5abd0*/  BRA `(.L_x_6132) ;  /* 0x00000000007c7947 */ /* 0x000fea0003800000 */
.L_x_6125:
[----:B------:R-:W0:Y:S02]  /*5abe0*/  LDC R23, c[0x0][0x3c8] ;  /* 0x0000f200ff177b82 */ /* 0x000e240000000800 */
[----:B0-----:R-:W-:-:S13]  /*5abf0*/  ISETP.NE.AND P1, PT, R23, RZ, PT ;  /* 0x000000ff1700720c */ /* 0x001fda0003f25270 */
[----:B------:R-:W-:Y:S05]  /*5ac00*/  @!P1 BRA `(.L_x_6133) ;  /* 0x00000000005c9947 */ /* 0x000fea0003800000 */
[----:B------:R-:W-:Y:S01]  /*5ac10*/  HFMA2 R40, -RZ, RZ, 0, 0 ;  /* 0x00000000ff287431 */ /* 0x000fe200000001ff */
[----:B------:R-:W-:Y:S01]  /*5ac20*/  SHF.R.S32.HI R27, RZ, 0x1f, R23 ;  /* 0x0000001fff1b7819 */ /* 0x000fe20000011417 */
[----:B------:R-:W-:-:S07]  /*5ac30*/  IMAD.MOV.U32 R23, RZ, RZ, RZ ;  /* 0x000000ffff177224 */ /* 0x000fce00078e00ff */
.L_x_6134:
        /* <DEDUP_REMOVED lines=20> */
.L_x_6133:
[----:B------:R-:W0:Y:S01]  /*5ad80*/  LDCU.64 UR4, c[0x0][0x3c0] ;  /* 0x00007800ff0477ac */ /* 0x000e220008000a00 */
[----:B------:R-:W-:Y:S01]  /*5ad90*/  PLOP3.LUT P1, PT, PT, PT, PT, 0x8, 0x80 ;  /* 0x000000000080781c */ /* 0x000fe20003f2e170 */
[----:B0-----:R-:W-:-:S04]  /*5ada0*/  UISETP.NE.U32.AND UP0, UPT, UR4, URZ, UPT ;  /* 0x000000ff0400728c */ /* 0x001fc8000bf05070 */
[----:B------:R-:W-:-:S09]  /*5adb0*/  UISETP.NE.AND.EX UP0, UPT, UR5, URZ, UPT, UP0 ;  /* 0x000000ff0500728c */ /* 0x000fd2000bf05300 */
[----:B------:R-:W-:Y:S05]  /*5adc0*/  BRA.U !UP0, `(.L_x_6118) ;  /* 0x0000000108047547 */ /* 0x000fea000b800000 */
.L_x_6132:
[----:B------:R-:W-:-:S13]  /*5add0*/  PLOP3.LUT P1, PT, PT, PT, PT, 0x8, 0x80 ;  /* 0x000000000080781c */ /* 0x000fda0003f2e170 */
.L_x_6118:
[----:B------:R-:W-:Y:S05]  /*5ade0*/  BSYNC.RECONVERGENT B0 ;  /* 0x0000000000007941 */ /* 0x000fea0003800200 */
.L_x_6117:
[----:B------:R-:W0:Y:S01]  /*5adf0*/  S2R R37, SR_CTAID.X ;  /* 0x0000000000257919 */ /* 0x000e220000002500 */
[----:B------:R-:W-:Y:S01]  /*5ae00*/  IMAD.IADD R23, R0, 0x1, R30 ;  /* 0x0000000100177824 */ /* 0x000fe200078e021e */
[----:B-1----:R-:W-:Y:S01]  /*5ae10*/  SEL R24, RZ, 0x200, !P1 ;  /* 0x00000200ff187807 */ /* 0x002fe20004800000 */
[----:B------:R-:W-:Y:S01]  /*5ae20*/  BSSY.RECONVERGENT B0, `(.L_x_6135) ;  /* 0x00001c2000007945 */ /* 0x000fe20003800200 */
[----:B------:R-:W-:Y:S01]  /*5ae30*/  SEL R25, RZ, 0x100, !P0 ;  /* 0x00000100ff197807 */ /* 0x000fe20004000000 */
[----:B------:R-:W1:Y:S01]  /*5ae40*/  S2R R0, SR_TID.X ;  /* 0x0000000000007919 */ /* 0x000e620000002100 */
[----:B------:R-:W-:Y:S01]  /*5ae50*/  BAR.SYNC.DEFER_BLOCKING 0x0 ;  /* 0x0000000000007b1d */ /* 0x000fe20000010000 */
[----:B------:R-:W-:Y:S02]  /*5ae60*/  ISETP.GE.AND P1, PT, R23, R20, PT ;  /* 0x000000141700720c */ /* 0x000fe40003f26270 */
[----:B------:R-:W-:Y:S02]  /*5ae70*/  IADD3 R23, PT, PT, R28, R26, RZ ;  /* 0x0000001a1c177210 */ /* 0x000fe40007ffe0ff */
[----:B------:R-:W-:-:S02]  /*5ae80*/  SEL R24, R24, RZ, !P1 ;  /* 0x000000ff18187207 */ /* 0x000fc40004800000 */
[----:B------:R-:W-:-:S04]  /*5ae90*/  ISETP.GE.AND P0, PT, R23, R20, PT ;  /* 0x000000141700720c */ /* 0x000fc80003f06270 */
[----:B------:R-:W-:-:S04]  /*5aea0*/  SEL R20, R25, RZ, !P0 ;  /* 0x000000ff19147207 */ /* 0x000fc80004000000 */
[----:B------:R-:W-:-:S04]  /*5aeb0*/  IADD3 R20, PT, PT, R21, R20, R24 ;  /* 0x0000001415147210 */ /* 0x000fc80007ffe018 */
[----:B------:R3:W4:Y:S01]  /*5aec0*/  POPC R23, R20 ;  /* 0x0000001400177309 */ /* 0x0007220000000000 */
[----:B0-----:R-:W-:-:S13]  /*5aed0*/  ISETP.NE.AND P0, PT, R37, RZ, PT ;  /* 0x000000ff2500720c */ /* 0x001fda0003f05270 */
[----:B-1-34-:R-:W-:Y:S05]  /*5aee0*/  @P0 BRA `(.L_x_6136) ;  /* 0x0000000400cc0947 */ /* 0x01afea0003800000 */
[----:B------:R-:W0:Y:S01]  /*5aef0*/  S2R R42, SR_LANEID ;  /* 0x00000000002a7919 */ /* 0x000e220000000000 */
[----:B------:R-:W1:Y:S01]  /*5af00*/  S2UR UR5, SR_CgaCtaId ;  /* 0x00000000000579c3 */ /* 0x000e620000008800 */
[----:B------:R-:W-:Y:S01]  /*5af10*/  UMOV UR4, 0x400 ;  /* 0x0000040000047882 */ /* 0x000fe20000000000 */
[----:B------:R-:W-:Y:S01]  /*5af20*/  SHF.R.U32.HI R40, RZ, 0x5, R0 ;  /* 0x00000005ff287819 */ /* 0x000fe20000011600 */
[----:B------:R-:W3:Y:S01]  /*5af30*/  SHFL.UP PT, R24, R23, 0x1, RZ ;  /* 0x0420000017187989 */ /* 0x000ee200000e00ff */
[----:B-1----:R-:W-:Y:S01]  /*5af40*/  ULEA UR4, UR5, UR4, 0x18 ;  /* 0x0000000405047291 */ /* 0x002fe2000f8ec0ff */
[----:B0-----:R-:W-:-:S04]  /*5af50*/  ISETP.GE.AND P0, PT, R42, 0x1, PT ;  /* 0x000000012a00780c */ /* 0x001fc80003f06270 */
[----:B---3--:R-:W-:-:S04]  /*5af60*/  SEL R24, R24, RZ, P0 ;  /* 0x000000ff18187207 */ /* 0x008fc80000000000 */
[----:B------:R-:W-:-:S05]  /*5af70*/  IADD3 R29, P0, PT, R23, R24, RZ ;  /* 0x00000018171d7210 */ /* 0x000fca0007f1e0ff */
[----:B------:R-:W-:Y:S01]  /*5af80*/  IMAD.X R28, RZ, RZ, RZ, P0 ;  /* 0x000000ffff1c7224 */ /* 0x000fe200000e06ff */
[----:B------:R-:W0:Y:S01]  /*5af90*/  SHFL.UP PT, R24, R29, 0x2, RZ ;  /* 0x044000001d187989 */ /* 0x000e2200000e00ff */
[----:B------:R-:W-:-:S03]  /*5afa0*/  ISETP.GE.AND P0, PT, R42, 0x2, PT ;  /* 0x000000022a00780c */ /* 0x000fc60003f06270 */
[----:B------:R-:W1:Y:S01]  /*5afb0*/  SHFL.UP PT, R25, R28, 0x2, RZ ;  /* 0x044000001c197989 */ /* 0x000e6200000e00ff */
[----:B0-----:R-:W-:Y:S02]  /*5afc0*/  SEL R24, R24, RZ, P0 ;  /* 0x000000ff18187207 */ /* 0x001fe40000000000 */
[----:B-1----:R-:W-:Y:S02]  /*5afd0*/  SEL R25, R25, RZ, P0 ;  /* 0x000000ff19197207 */ /* 0x002fe40000000000 */
[----:B------:R-:W-:-:S05]  /*5afe0*/  IADD3 R27, P0, PT, R24, R29, RZ ;  /* 0x0000001d181b7210 */ /* 0x000fca0007f1e0ff */
[----:B------:R-:W-:Y:S01]  /*5aff0*/  IMAD.X R26, R25, 0x1, R28, P0 ;  /* 0x00000001191a7824 */ /* 0x000fe200000e061c */
[----:B------:R-:W0:Y:S01]  /*5b000*/  SHFL.UP PT, R24, R27, 0x4, RZ ;  /* 0x048000001b187989 */ /* 0x000e2200000e00ff */
[----:B------:R-:W-:-:S03]  /*5b010*/  ISETP.GE.AND P0, PT, R42, 0x4, PT ;  /* 0x000000042a00780c */ /* 0x000fc60003f06270 */
[----:B------:R-:W1:Y:S01]  /*5b020*/  SHFL.UP PT, R25, R26, 0x4, RZ ;  /* 0x048000001a197989 */ /* 0x000e6200000e00ff */
[----:B0-----:R-:W-:Y:S02]  /*5b030*/  SEL R24, R24, RZ, P0 ;  /* 0x000000ff18187207 */ /* 0x001fe40000000000 */
[----:B-1----:R-:W-:Y:S02]  /*5b040*/  SEL R25, R25, RZ, P0 ;  /* 0x000000ff19197207 */ /* 0x002fe40000000000 */
[----:B------:R-:W-:-:S04]  /*5b050*/  IADD3 R29, P0, PT, R24, R27, RZ ;  /* 0x0000001b181d7210 */ /* 0x000fc80007f1e0ff */
[----:B------:R-:W-:Y:S01]  /*5b060*/  IADD3.X R28, PT, PT, R25, R26, RZ, P0, !PT ;  /* 0x0000001a191c7210 */ /* 0x000fe200007fe4ff */
        /* <DEDUP_REMOVED lines=12> */
[----:B------:R-:W-:-:S05]  /*5b130*/  IADD3 R36, P0, PT, R24, R27, RZ ;  /* 0x0000001b18247210 */ /* 0x000fca0007f1e0ff */
[----:B------:R-:W-:Y:S01]  /*5b140*/  IMAD.X R37, R25, 0x1, R26, P0 ;  /* 0x0000000119257824 */ /* 0x000fe200000e061a */
[----:B------:R-:W-:-:S13]  /*5b150*/  ISETP.NE.AND P0, PT, R42, 0x1f, PT ;  /* 0x0000001f2a00780c */ /* 0x000fda0003f05270 */
[----:B------:R-:W-:-:S05]  /*5b160*/  @!P0 LEA R47, R40, UR4, 0x3 ;  /* 0x00000004282f8c11 */ /* 0x000fca000f8e18ff */
[----:B------:R0:W-:Y:S01]  /*5b170*/  @!P0 STS.64 [R47], R36 ;  /* 0x000000242f008388 */ /* 0x0001e20000000a00 */
[----:B------:R-:W-:Y:S01]  /*5b180*/  BAR.SYNC.DEFER_BLOCKING 0x0 ;  /* 0x0000000000007b1d */ /* 0x000fe20000010000 */
[----:B0-----:R-:W-:-:S05]  /*5b190*/  IADD3 R36, PT, PT, -R23, R36, RZ ;  /* 0x0000002417247210 */ /* 0x001fca0007ffe1ff */
[----:B------:R-:W0:Y:S04]  /*5b1a0*/  LDS.128 R28, [UR4] ;  /* 0x00000004ff1c7984 */ /* 0x000e280008000c00 */
[----:B------:R-:W1:Y:S04]  /*5b1b0*/  LDS.128 R24, [UR4+0x10] ;  /* 0x00001004ff187984 */ /* 0x000e680008000c00 */
[----:B------:R-:W3:Y:S01]  /*5b1c0*/  LDS.128 R32, [UR4+0x20] ;  /* 0x00002004ff207984 */ /* 0x000ee20008000c00 */
[----:B0-----:R-:W-:-:S04]  /*5b1d0*/  IADD3 R49, P0, PT, R28, R30, RZ ;  /* 0x0000001e1c317210 */ /* 0x001fc80007f1e0ff */
[----:B-1----:R-:W-:-:S04]  /*5b1e0*/  IADD3 R41, P1, PT, R24, R49, RZ ;  /* 0x0000003118297210 */ /* 0x002fc80007f3e0ff */
[----:B------:R-:W-:Y:S02]  /*5b1f0*/  IADD3.X R57, PT, PT, R25, R29, R31, P1, P0 ;  /* 0x0000001d19397210 */ /* 0x000fe40000fe041f */
[----:B------:R-:W-:-:S04]  /*5b200*/  IADD3 R43, P0, PT, R26, R41, RZ ;  /* 0x000000291a2b7210 */ /* 0x000fc80007f1e0ff */
[----:B---3--:R-:W-:-:S04]  /*5b210*/  IADD3 R45, P1, PT, R32, R43, RZ ;  /* 0x0000002b202d7210 */ /* 0x008fc80007f3e0ff */
[----:B------:R-:W-:Y:S02]  /*5b220*/  IADD3.X R57, PT, PT, R33, R27, R57, P1, P0 ;  /* 0x0000001b21397210 */ /* 0x000fe40000fe0439 */
[----:B------:R-:W0:Y:S01]  /*5b230*/  LDS.128 R24, [UR4+0x30] ;  /* 0x00003004ff187984 */ /* 0x000e220008000c00 */
[----:B------:R-:W-:-:S04]  /*5b240*/  IADD3 R47, P0, PT, R34, R45, RZ ;  /* 0x0000002d222f7210 */ /* 0x000fc80007f1e0ff */
[----:B0-----:R-:W-:-:S04]  /*5b250*/  IADD3 R37, P1, PT, R24, R47, RZ ;  /* 0x0000002f18257210 */ /* 0x001fc80007f3e0ff */
        /* <DEDUP_REMOVED lines=9> */
[----:B------:R-:W-:-:S04]  /*5b2f0*/  ISETP.NE.AND P0, PT, R40, 0x2, PT ;  /* 0x000000022800780c */ /* 0x000fc80003f05270 */
[----:B------:R-:W-:Y:S02]  /*5b300*/  SEL R32, R49, R28, !P0 ;  /* 0x0000001c31207207 */ /* 0x000fe40004000000 */
[----:B------:R-:W0:Y:S01]  /*5b310*/  LDS.128 R28, [UR4+0x60] ;  /* 0x00006004ff1c7984 */ /* 0x000e220008000c00 */
[----:B------:R-:W-:-:S04]  /*5b320*/  IADD3 R49, P0, PT, R26, R33, RZ ;  /* 0x000000211a317210 */ /* 0x000fc80007f1e0ff */
[----:B0-----:R-:W-:-:S04]  /*5b330*/  IADD3 R35, P1, PT, R28, R49, RZ ;  /* 0x000000311c237210 */ /* 0x001fc80007f3e0ff */
[----:B------:R-:W-:Y:S02]  /*5b340*/  IADD3.X R57, PT, PT, R29, R27, R57, P1, P0 ;  /* 0x0000001b1d397210 */ /* 0x000fe40000fe0439 */
[----:B------:R-:W0:Y:S01]  /*5b350*/  LDS.128 R24, [UR4+0x70] ;  /* 0x00007004ff187984 */ /* 0x000e220008000c00 */
[----:B------:R-:W-:Y:S02]  /*5b360*/  IADD3 R29, P1, PT, R30, R35, RZ ;  /* 0x000000231e1d7210 */ /* 0x000fe40007f3e0ff */
[----:B------:R-:W-:Y:S02]  /*5b370*/  ISETP.NE.AND P0, PT, R42, RZ, PT ;  /* 0x000000ff2a00720c */ /* 0x000fe40003f05270 */
[----:B0-----:R-:W-:Y:S02]  /*5b380*/  IADD3 R23, P2, PT, R24, R29, RZ ;  /* 0x0000001d18177210 */ /* 0x001fe40007f5e0ff */
[----:B------:R-:W-:Y:S02]  /*5b390*/  SEL R24, R36, RZ, P0 ;  /* 0x000000ff24187207 */ /* 0x000fe40000000000 */
[----:B------:R-:W-:-:S02]  /*5b3a0*/  ISETP.NE.AND P0, PT, R40, 0x3, PT ;  /* 0x000000032800780c */ /* 0x000fc40003f05270 */
[----:B------:R-:W-:Y:S02]  /*5b3b0*/  IADD3.X R25, PT, PT, R25, R31, R57, P2, P1 ;  /* 0x0000001f19197210 */ /* 0x000fe400017e2439 */
[----:B------:R-:W-:Y:S02]  /*5b3c0*/  SEL R28, R41, R32, !P0 ;  /* 0x00000020291c7207 */ /* 0x000fe40004000000 */
[----:B------:R-:W-:-:S04]  /*5b3d0*/  ISETP.NE.AND P0, PT, R40, 0x4, PT ;  /* 0x000000042800780c */ /* 0x000fc80003f05270 */
        /* <DEDUP_REMOVED lines=23> */
[----:B------:R-:W-:Y:S02]  /*5b550*/  CS2R R28, SRZ ;  /* 0x00000000001c7805 */ /* 0x000fe4000001ff00 */
[----:B------:R-:W-:-:S04]  /*5b560*/  ISETP.GE.U32.AND P0, PT, R0, 0x20, PT ;  /* 0x000000200000780c */ /* 0x000fc80003f06070 */
[----:B------:R-:W-:Y:S02]  /*5b570*/  SEL R33, R33, RZ, P0 ;  /* 0x000000ff21217207 */ /* 0x000fe40000000000 */
[----:B------:R-:W-:-:S03]  /*5b580*/  IADD3 R26, P0, PT, R26, R23, RZ ;  /* 0x000000171a1a7210 */ /* 0x000fc60007f1e0ff */
[----:B------:R-:W-:Y:S02]  /*5b590*/  IMAD.IADD R33, R24, 0x1, R33 ;  /* 0x0000000118217824 */ /* 0x000fe400078e0221 */
[----:B------:R-:W-:Y:S01]  /*5b5a0*/  IMAD.X R27, R27, 0x1, R25, P0 ;  /* 0x000000011b1b7824 */ /* 0x000fe200000e0619 */
[----:B------:R-:W-:-:S13]  /*5b5b0*/  ISETP.NE.AND P0, PT, R0, RZ, PT ;  /* 0x000000ff0000720c */ /* 0x000fda0003f05270 */
[----:B------:R-:W-:Y:S05]  /*5b5c0*/  @P0 BRA `(.L_x_6137) ;  /* 0x00000014001c0947 */ /* 0x000fea0003800000 */
[----:B------:R-:W0:Y:S01]  /*5b5d0*/  LDC.64 R30, c[0x0][0x3e8] ;  /* 0x0000fa00ff1e7b82 */ /* 0x000e220000000a00 */
[----:B------:R-:W-:Y:S02]  /*5b5e0*/  HFMA2 R24, -RZ, RZ, 0, 6.020069122314453125e-06 ;  /* 0x00000065ff187431 */ /* 0x000fe400000001ff */
[----:B------:R-:W-:-:S05]  /*5b5f0*/  IMAD.MOV.U32 R25, RZ, RZ, 0x0 ;  /* 0x00000000ff197424 */ /* 0x000fca00078e00ff */
[----:B0-----:R0:W-:Y:S01]  /*5b600*/  ST.E.128.STRONG.GPU desc[UR8][R30.64+0x200], R24 ;  /* 0x000200181e007985 */ /* 0x0011e2000c10fd08 */
[----:B------:R-:W-:Y:S05]  /*5b610*/  BRA `(.L_x_6137) ;  /* 0x0000001400087947 */ /* 0x000fea0003800000 */
.L_x_6136:
        /* <DEDUP_REMOVED lines=37> */
[----:B------:R-:W-:Y:S02]  /*5b870*/  IADD3.X R43, PT, PT, R25, R26, RZ, P0, !PT ;  /* 0x0000001a192b7210 */ /* 0x000fe400007fe4ff */
[----:B------:R-:W-:-:S13]  /*5b880*/  ISETP.NE.AND P0, PT, R36, 0x1f, PT ;  /* 0x0000001f2400780c */ /* 0x000fda0003f05270 */
[----:B------:R-:W-:-:S05]  /*5b890*/  @!P0 LEA R41, R40, UR6, 0x3 ;  /* 0x0000000628298c11 */ /* 0x000fca000f8e18ff */
[----:B------:R-:W-:Y:S01]  /*5b8a0*/  @!P0 STS.64 [R41], R42 ;  /* 0x0000002a29008388 */ /* 0x000fe20000000a00 */
[----:B------:R-:W-:Y:S06]  /*5b8b0*/  BAR.SYNC.DEFER_BLOCKING 0x0 ;  /* 0x0000000000007b1d */ /* 0x000fec0000010000 */
        /* <DEDUP_REMOVED lines=14> */
[----:B------:R-:W-:Y:S01]  /*5b9a0*/  IADD3 R33, P0, PT, R34, R41, RZ ;  /* 0x0000002922217210 */ /* 0x000fe20007f1e0ff */
[----:B------:R-:W-:-:S03]  /*5b9b0*/  IMAD.IADD R34, R42, 0x1, -R23 ;  /* 0x000000012a227824 */ /* 0x000fc600078e0a17 */
        /* <DEDUP_REMOVED lines=17> */
[----:B------:R-:W-:-:S04]  /*5bad0*/  ISETP.NE.AND P0, PT, R40, 0x5, PT ;  /* 0x000000052800780c */ /* 0x000fc80003f05270 */
[----:B------:R-:W-:Y:S02]  /*5bae0*/  SEL R24, R45, R24, !P0 ;  /* 0x000000182d187207 */ /* 0x000fe40004000000 */
[----:B------:R-:W-:-:S04]  /*5baf0*/  IADD3 R45, P0, PT, R26, R49, RZ ;  /* 0x000000311a2d7210 */ /* 0x000fc80007f1e0ff */
[----:B0-----:R-:W-:-:S04]  /*5bb00*/  IADD3 R25, P1, PT, R28, R45, RZ ;  /* 0x0000002d1c197210 */ /* 0x001fc80007f3e0ff */
[----:B------:R-:W-:Y:S02]  /*5bb10*/  IADD3.X R27, PT, PT, R29, R27, R57, P1, P0 ;  /* 0x0000001b1d1b7210 */ /* 0x000fe40000fe0439 */
        /* <DEDUP_REMOVED lines=20> */
[----:B------:R-:W-:-:S05]  /*5bc60*/  IADD3 R35, P0, PT, R30, R25, RZ ;  /* 0x000000191e237210 */ /* 0x000fca0007f1e0ff */
[----:B------:R-:W-:Y:S01]  /*5bc70*/  IMAD.X R42, R31, 0x1, R27, P0 ;  /* 0x000000011f2a7824 */ /* 0x000fe200000e061b */
[----:B------:R-:W-:-:S04]  /*5bc80*/  ISETP.NE.AND P0, PT, R36, RZ, PT ;  /* 0x000000ff2400720c */ /* 0x000fc80003f05270 */
[----:B------:R-:W-:Y:S02]  /*5bc90*/  SEL R23, R34, RZ, P0 ;  /* 0x000000ff22177207 */ /* 0x000fe40000000000 */
[----:B------:R-:W-:Y:S02]  /*5bca0*/  ISETP.GE.U32.AND P0, PT, R0, 0x20, PT ;  /* 0x000000200000780c */ /* 0x000fe40003f06070 */
[----:B------:R-:W-:-:S04]  /*5bcb0*/  IADD3 R33, PT, PT, R23, R24, RZ ;  /* 0x0000001817217210 */ /* 0x000fc80007ffe0ff */
[----:B------:R-:W-:Y:S02]  /*5bcc0*/  SEL R34, R34, R33, !P0 ;  /* 0x0000002122227207 */ /* 0x000fe40004000000 */
[----:B------:R-:W-:-:S13]  /*5bcd0*/  ISETP.GT.U32.AND P0, PT, R0, 0x1f, PT ;  /* 0x0000001f0000780c */ /* 0x000fda0003f04070 */
[----:B------:R-:W-:Y:S05]  /*5bce0*/  @P0 BRA `(.L_x_6138) ;  /* 0x0000000c002c0947 */ /* 0x000fea0003800000 */
[----:B------:R-:W0:Y:S01]  /*5bcf0*/  LDC.64 R32, c[0x0][0x3e8] ;  /* 0x0000fa00ff207b82 */ /* 0x000e220000000a00 */
[----:B------:R-:W-:-:S07]  /*5bd00*/  ISETP.NE.AND P0, PT, R0, RZ, PT ;  /* 0x000000ff0000720c */ /* 0x000fce0003f05270 */
[----:B------:R-:W1:Y:S06]  /*5bd10*/  LDC R23, c[0x0][0x370] ;  /* 0x0000dc00ff177b82 */ /* 0x000e6c0000000800 */
[----:B------:R-:W-:Y:S01]  /*5bd20*/  @!P0 MOV R26, R35 ;  /* 0x00000023001a8202 */ /* 0x000fe20000000f00 */
[----:B------:R-:W-:Y:S02]  /*5bd30*/  @!P0 IMAD.MOV.U32 R27, RZ, RZ, R42 ;  /* 0x000000ffff1b8224 */ /* 0x000fe400078e002a */
[----:B------:R-:W-:Y:S02]  /*5bd40*/  @!P0 IMAD.MOV.U32 R24, RZ, RZ, 0x64 ;  /* 0x00000064ff188424 */ /* 0x000fe400078e00ff */
[----:B------:R-:W-:Y:S01]  /*5bd50*/  @!P0 IMAD.MOV.U32 R25, RZ, RZ, 0x0 ;  /* 0x00000000ff198424 */ /* 0x000fe200078e00ff */
[----:B------:R3:W-:Y:S01]  /*5bd60*/  @!P0 STS.64 [UR6+0xb8], R26 ;  /* 0x0000b81aff008988 */ /* 0x0007e20008000a06 */
[----:B0-----:R-:W-:-:S05]  /*5bd70*/  IMAD.WIDE.U32 R32, R37, 0x10, R32 ;  /* 0x0000001025207825 */ /* 0x001fca00078e0020 */
[----:B------:R3:W-:Y:S01]  /*5bd80*/  @!P0 ST.E.128.STRONG.GPU desc[UR8][R32.64+0x200], R24 ;  /* 0x0002001820008985 */ /* 0x0007e2000c10fd08 */
[----:B-1----:R-:W-:-:S13]  /*5bd90*/  ISETP.GT.U32.AND P1, PT, R23, 0x1f3, PT ;  /* 0x000001f31700780c */ /* 0x002fda0003f24070 */
[----:B------:R-:W-:Y:S05]  /*5bda0*/  @P1 BRA `(.L_x_6139) ;  /* 0x0000000000081947 */ /* 0x000fea0003800000 */
[----:B------:R0:W-:Y:S06]  /*5bdb0*/  MEMBAR.SC.CTA ;  /* 0x0000000000007992 */ /* 0x0001ec0000000000 */
[----:B0-----:R-:W-:Y:S05]  /*5bdc0*/  BRA `(.L_x_6140) ;  /* 0x0000000000087947 */ /* 0x001fea0003800000 */
.L_x_6139:
[----:B------:R-:W-:Y:S05]  /*5bdd0*/  NANOSLEEP 0x1c2 ;  /* 0x000001c20000795d */ /* 0x000fea0003800000 */
[----:B------:R-:W-:Y:S01]  /*5bde0*/  NOP ;  /* 0x0000000000007918 */ /* 0x000fe20000000000 */
.L_x_6140:
[----:B---3--:R-:W-:-:S03]  /*5bdf0*/  IMAD.WIDE.U32 R24, R0, 0x10, RZ ;  /* 0x0000001000187825 */ /* 0x008fc600078e00ff */
[----:B------:R-:W-:Y:S02]  /*5be00*/  LOP3.LUT R29, R24, 0xfffffff0, RZ, 0x3c, !PT ;  /* 0xfffffff0181d7812 */ /* 0x000fe400078e3cff */
[----:B------:R-:W-:Y:S02]  /*5be10*/  LOP3.LUT R25, RZ, R25, RZ, 0x33, !PT ;  /* 0x00000019ff197212 */ /* 0x000fe400078e33ff */
[----:B------:R-:W-:-:S05]  /*5be20*/  IADD3 R28, P0, PT, R32, R29, RZ ;  /* 0x0000001d201c7210 */ /* 0x000fca0007f1e0ff */
[----:B------:R-:W-:-:S05]  /*5be30*/  IMAD.X R29, R33, 0x1, R25, P0 ;  /* 0x00000001211d7824 */ /* 0x000fca00000e0619 */
[----:B------:R-:W3:Y:S01]  /*5be40*/  LD.E.128.STRONG.GPU R24, desc[UR8][R28.64+0x200] ;  /* 0x000200081c187980 */ /* 0x000ee2000c10fd00 */
[----:B------:R-:W-:Y:S01]  /*5be50*/  UMOV UR4, 0xffffffff ;  /* 0xffffffff00047882 */ /* 0x000fe20000000000 */
[----:B---3--:R-:W-:-:S04]  /*5be60*/  ISETP.NE.U32.AND P0, PT, R24, 0x63, PT ;  /* 0x000000631800780c */ /* 0x008fc80003f05070 */
[----:B------:R-:W-:Y:S01]  /*5be70*/  ISETP.NE.AND.EX P0, PT, R25, RZ, PT, P0 ;  /* 0x000000ff1900720c */ /* 0x000fe20003f05300 */
[----:B------:R-:W-:-:S12]  /*5be80*/  BRA.DIV UR4, `(.L_x_6141) ;  /* 0x000005e204147947 */ /* 0x000fd8000b800000 */
[----:B------:R-:W-:-:S13]  /*5be90*/  VOTE.ANY P0, !P0 ;  /* 0x0000000000ff7806 */ /* 0x000fda0004000100 */
.L_x_6736:
[----:B------:R-:W-:Y:S05]  /*5bea0*/  @!P0 BRA `(.L_x_6142) ;  /* 0x0000000000348947 */ /* 0x000fea0003800000 */
.L_x_6146:
[----:B------:R-:W-:Y:S05]  /*5beb0*/  YIELD ;  /* 0x0000000000007946 */ /* 0x000fea0003800000 */
[----:B------:R-:W-:Y:S05]  /*5bec0*/  @P1 BRA `(.L_x_6143) ;  /* 0x0000000000081947 */ /* 0x000fea0003800000 */
[----:B------:R0:W-:Y:S06]  /*5bed0*/  MEMBAR.SC.CTA ;  /* 0x0000000000007992 */ /* 0x0001ec0000000000 */
[----:B0-----:R-:W-:Y:S05]  /*5bee0*/  BRA `(.L_x_6144) ;  /* 0x0000000000087947 */ /* 0x001fea0003800000 */
.L_x_6143:
[----:B------:R-:W-:Y:S05]  /*5bef0*/  NANOSLEEP 0x15e ;  /* 0x0000015e0000795d */ /* 0x000fea0003800000 */
[----:B------:R-:W-:Y:S01]  /*5bf00*/  NOP ;  /* 0x0000000000007918 */ /* 0x000fe20000000000 */
.L_x_6144:
[----:B------:R-:W3:Y:S01]  /*5bf10*/  LD.E.128.STRONG.GPU R24, desc[UR8][R28.64+0x200] ;  /* 0x000200081c187980 */ /* 0x000ee2000c10fd00 */
[----:B------:R-:W-:Y:S01]  /*5bf20*/  UMOV UR4, 0xffffffff ;  /* 0xffffffff00047882 */ /* 0x000fe20000000000 */
[----:B---3--:R-:W-:-:S04]  /*5bf30*/  ISETP.NE.U32.AND P0, PT, R24, 0x63, PT ;  /* 0x000000631800780c */ /* 0x008fc80003f05070 */
[----:B------:R-:W-:Y:S01]  /*5bf40*/  ISETP.NE.AND.EX P0, PT, R25, RZ, PT, P0 ;  /* 0x000000ff1900720c */ /* 0x000fe20003f05300 */
[----:B------:R-:W-:-:S12]  /*5bf50*/  BRA.DIV UR4, `(.L_x_6145) ;  /* 0x000005e204007947 */ /* 0x000fd8000b800000 */
[----:B------:R-:W-:-:S13]  /*5bf60*/  VOTE.ANY P0, !P0 ;  /* 0x0000000000ff7806 */ /* 0x000fda0004000100 */
.L_x_6739:
[----:B------:R-:W-:Y:S05]  /*5bf70*/  @P0 BRA `(.L_x_6146) ;  /* 0xfffffffc00cc0947 */ /* 0x000fea000383ffff */
.L_x_6142:
[----:B------:R-:W-:Y:S01]  /*5bf80*/  UMOV UR4, 0xffffffff ;  /* 0xffffffff00047882 */ /* 0x000fe20000000000 */
[----:B------:R-:W-:-:S04]  /*5bf90*/  ISETP.NE.U32.AND P0, PT, R24, 0x65, PT ;  /* 0x000000651800780c */ /* 0x000fc80003f05070 */
[----:B------:R-:W-:Y:S01]  /*5bfa0*/  ISETP.NE.AND.EX P0, PT, R25, RZ, PT, P0 ;  /* 0x000000ff1900720c */ /* 0x000fe20003f05300 */
[----:B------:R-:W-:-:S12]  /*5bfb0*/  BRA.DIV UR4, `(.L_x_6147) ;  /* 0x000005e204087947 */ /* 0x000fd8000b800000 */
[----:B------:R-:W0:Y:S01]  /*5bfc0*/  S2R R0, SR_GEMASK ;  /* 0x0000000000007919 */ /* 0x000e220000003c00 */
[----:B------:R-:W-:Y:S01]  /*5bfd0*/  VOTE.ANY R23, PT, !P0 ;  /* 0x0000000000177806 */ /* 0x000fe200040e0100 */
[----:B------:R-:W1:Y:S01]  /*5bfe0*/  LDCU.64 UR4, c[0x0][0x3e8] ;  /* 0x00007d00ff0477ac */ /* 0x000e620008000a00 */
[----:B------:R-:W3:Y:S01]  /*5bff0*/  S2UR UR7, SR_CTAID.X ;  /* 0x00000000000779c3 */ /* 0x000ee20000002500 */
[----:B------:R-:W4:Y:S01]  /*5c000*/  S2R R29, SR_TID.X ;  /* 0x00000000001d7919 */ /* 0x000f220000002100 */
[----:B-1----:R-:W-:-:S04]  /*5c010*/  UIADD3 UR4, UP0, UPT, UR4, 0x200, URZ ;  /* 0x0000020004047890 */ /* 0x002fc8000ff1e0ff */
[----:B------:R-:W-:Y:S01]  /*5c020*/  UIADD3.X UR5, UPT, UPT, URZ, UR5, URZ, UP0, !UPT ;  /* 0x00000005ff057290 */ /* 0x000fe200087fe4ff */
[----:B0-----:R-:W-:-:S04]  /*5c030*/  LOP3.LUT R23, R23, 0x80000000, R0, 0xec, !PT ;  /* 0x8000000017177812 */ /* 0x001fc800078eec00 */
[----:B------:R-:W-:-:S04]  /*5c040*/  IADD3 R28, PT, PT, R23, -0x1, RZ ;  /* 0xffffffff171c7810 */ /* 0x000fc80007ffe0ff */
[----:B------:R-:W-:Y:S01]  /*5c050*/  LOP3.LUT R28, R23, R28, RZ, 0xc, !PT ;  /* 0x0000001c171c7212 */ /* 0x000fe200078e0cff */
[----:B------:R-:W-:-:S05]  /*5c060*/  VIADD R23, R36, 0x2 ;  /* 0x0000000224177836 */ /* 0x000fca0000000000 */
        /* <DEDUP_REMOVED lines=8> */
[----:B------:R-:W-:Y:S01]  /*5c0f0*/  ISETP.GT.AND P0, PT, R23, R28, PT ;  /* 0x0000001c1700720c */ /* 0x000fe20003f04270 */
[----:B------:R-:W0:Y:S01]  /*5c100*/  SHFL.DOWN PT, R31, R40, 0x2, R28 ;  /* 0x08400000281f7989 */ /* 0x000e2200000e001c */
[----:B------:R-:W-:-:S03]  /*5c110*/  VIADD R23, R36, 0x4 ;  /* 0x0000000424177836 */ /* 0x000fc60000000000 */
[----:B------:R-:W1:Y:S01]  /*5c120*/  SHFL.DOWN PT, R37, R41, 0x2, R28 ;  /* 0x0840000029257989 */ /* 0x000e6200000e001c */
[----:B0-----:R-:W-:Y:S02]  /*5c130*/  SEL R31, R31, RZ, !P0 ;  /* 0x000000ff1f1f7207 */ /* 0x001fe40004000000 */
[----:B-1----:R-:W-:Y:S02]  /*5c140*/  SEL R37, R37, RZ, !P0 ;  /* 0x000000ff25257207 */ /* 0x002fe40004000000 */
[----:B------:R-:W-:-:S04]  /*5c150*/  IADD3 R27, P0, PT, R31, R40, RZ ;  /* 0x000000281f1b7210 */ /* 0x000fc80007f1e0ff */
[----:B------:R-:W-:Y:S01]  /*5c160*/  IADD3.X R43, PT, PT, R37, R41, RZ, P0, !PT ;  /* 0x00000029252b7210 */ /* 0x000fe200007fe4ff */
[----:B------:R-:W0:Y:S01]  /*5c170*/  SHFL.DOWN PT, R31, R27, 0x4, R28 ;  /* 0x088000001b1f7989 */ /* 0x000e2200000e001c */
[----:B------:R-:W-:Y:S02]  /*5c180*/  ISETP.GT.AND P0, PT, R23, R28, PT ;  /* 0x0000001c1700720c */ /* 0x000fe40003f04270 */
[----:B------:R-:W-:Y:S01]  /*5c190*/  IADD3 R23, PT, PT, R36, 0x8, RZ ;  /* 0x0000000824177810 */ /* 0x000fe20007ffe0ff */
[----:B------:R-:W1:Y:S01]  /*5c1a0*/  SHFL.DOWN PT, R26, R43, 0x4, R28 ;  /* 0x088000002b1a7989 */ /* 0x000e6200000e001c */
[----:B0-----:R-:W-:Y:S02]  /*5c1b0*/  SEL R31, R31, RZ, !P0 ;  /* 0x000000ff1f1f7207 */ /* 0x001fe40004000000 */
[----:B-1----:R-:W-:Y:S02]  /*5c1c0*/  SEL R26, R26, RZ, !P0 ;  /* 0x000000ff1a1a7207 */ /* 0x002fe40004000000 */
[----:B------:R-:W-:-:S05]  /*5c1d0*/  IADD3 R37, P0, PT, R31, R27, RZ ;  /* 0x0000001b1f257210 */ /* 0x000fca0007f1e0ff */
[----:B------:R-:W-:Y:S01]  /*5c1e0*/  IMAD.X R41, R26, 0x1, R43, P0 ;  /* 0x000000011a297824 */ /* 0x000fe200000e062b */
[----:B------:R-:W0:Y:S01]  /*5c1f0*/  SHFL.DOWN PT, R31, R37, 0x8, R28 ;  /* 0x09000000251f7989 */ /* 0x000e2200000e001c */
[----:B------:R-:W-:Y:S01]  /*5c200*/  ISETP.GT.AND P0, PT, R23, R28, PT ;  /* 0x0000001c1700720c */ /* 0x000fe20003f04270 */
[----:B------:R-:W-:Y:S02]  /*5c210*/  VIADD R23, R36, 0x10 ;  /* 0x0000001024177836 */ /* 0x000fe40000000000 */
[----:B------:R-:W1:Y:S01]  /*5c220*/  SHFL.DOWN PT, R26, R41, 0x8, R28 ;  /* 0x09000000291a7989 */ /* 0x000e6200000e001c */
[----:B0-----:R-:W-:Y:S02]  /*5c230*/  SEL R27, R31, RZ, !P0 ;  /* 0x000000ff1f1b7207 */ /* 0x001fe40004000000 */
[----:B-1----:R-:W-:Y:S02]  /*5c240*/  SEL R26, R26, RZ, !P0 ;  /* 0x000000ff1a1a7207 */ /* 0x002fe40004000000 */
[----:B------:R-:W-:-:S05]  /*5c250*/  IADD3 R27, P0, PT, R27, R37, RZ ;  /* 0x000000251b1b7210 */ /* 0x000fca0007f1e0ff */
[----:B------:R-:W-:Y:S01]  /*5c260*/  IMAD.X R40, R26, 0x1, R41, P0 ;  /* 0x000000011a287824 */ /* 0x000fe200000e0629 */
[----:B------:R-:W-:Y:S01]  /*5c270*/  ISETP.GT.AND P0, PT, R23, R28, PT ;  /* 0x0000001c1700720c */ /* 0x000fe20003f04270 */
[----:B------:R-:W0:Y:S01]  /*5c280*/  SHFL.DOWN PT, R26, R27, 0x10, R28 ;  /* 0x0a0000001b1a7989 */ /* 0x000e2200000e001c */
[----:B----4-:R-:W-:Y:S02]  /*5c290*/  LOP3.LUT R23, RZ, R29, RZ, 0x33, !PT ;  /* 0x0000001dff177212 */ /* 0x010fe400078e33ff */
[----:B------:R-:W-:Y:S01]  /*5c2a0*/  MOV R41, UR5 ;  /* 0x0000000500297c02 */ /* 0x000fe20008000f00 */
[----:B------:R-:W1:Y:S02]  /*5c2b0*/  SHFL.DOWN PT, R31, R40, 0x10, R28 ;  /* 0x0a000000281f7989 */ /* 0x000e6400000e001c */
[----:B---3--:R-:W-:Y:S01]  /*5c2c0*/  VIADD R43, R23, UR7 ;  /* 0x00000007172b7c36 */ /* 0x008fe20008000000 */
[----:B0-----:R-:W-:Y:S02]  /*5c2d0*/  SEL R26, R26, RZ, !P0 ;  /* 0x000000ff1a1a7207 */ /* 0x001fe40004000000 */
[----:B-1----:R-:W-:-:S02]  /*5c2e0*/  SEL R31, R31, RZ, !P0 ;  /* 0x000000ff1f1f7207 */ /* 0x002fc40004000000 */
[----:B------:R-:W-:-:S04]  /*5c2f0*/  IADD3 R44, P0, PT, R26, R27, RZ ;  /* 0x0000001b1a2c7210 */ /* 0x000fc80007f1e0ff */
[----:B------:R-:W-:Y:S01]  /*5c300*/  IADD3.X R37, PT, PT, R31, R40, RZ, P0, !PT ;  /* 0x000000281f257210 */ /* 0x000fe200007fe4ff */
[----:B------:R-:W-:Y:S01]  /*5c310*/  IMAD.U32 R40, RZ, RZ, UR4 ;  /* 0x00000004ff287e24 */ /* 0x000fe2000f8e00ff */
[----:B------:R-:W-:-:S04]  /*5c320*/  ISETP.NE.U32.AND P0, PT, R24, 0x65, PT ;  /* 0x000000651800780c */ /* 0x000fc80003f05070 */
[----:B------:R-:W-:-:S13]  /*5c330*/  ISETP.NE.AND.EX P0, PT, R25, RZ, PT, P0 ;  /* 0x000000ff1900720c */ /* 0x000fda0003f05300 */
[----:B------:R-:W-:-:S13]  /*5c340*/  VOTE.ALL P0, P0 ;  /* 0x0000000000ff7806 */ /* 0x000fda0000000000 */
.L_x_6753:
[----:B------:R-:W-:Y:S05]  /*5c350*/  @!P0 BRA `(.L_x_6148) ;  /* 0x0000000400348947 */ /* 0x000fea0003800000 */
.L_x_6156:
[----:B------:R-:W-:-:S05]  /*5c360*/  IMAD.WIDE R28, R43, 0x10, R40 ;  /* 0x000000102b1c7825 */ /* 0x000fca00078e0228 */
[----:B------:R-:W3:Y:S01]  /*5c370*/  LD.E.128.STRONG.GPU R24, desc[UR8][R28.64+-0x200] ;  /* 0xfffe00081c187980 */ /* 0x000ee2000c10fd00 */
[----:B------:R-:W-:Y:S05]  /*5c380*/  YIELD ;  /* 0x0000000000007946 */ /* 0x000fea0003800000 */
[----:B------:R-:W-:Y:S01]  /*5c390*/  UMOV UR4, 0xffffffff ;  /* 0xffffffff00047882 */ /* 0x000fe20000000000 */
[----:B---3--:R-:W-:-:S04]  /*5c3a0*/  ISETP.NE.U32.AND P0, PT, R24, 0x63, PT ;  /* 0x000000631800780c */ /* 0x008fc80003f05070 */
[----:B------:R-:W-:Y:S01]  /*5c3b0*/  ISETP.NE.AND.EX P0, PT, R25, RZ, PT, P0 ;  /* 0x000000ff1900720c */ /* 0x000fe20003f05300 */
[----:B------:R-:W-:-:S12]  /*5c3c0*/  BRA.DIV UR4, `(.L_x_6149) ;  /* 0x000005e204b07947 */ /* 0x000fd8000b800000 */
[----:B------:R-:W-:-:S13]  /*5c3d0*/  VOTE.ANY P0, !P0 ;  /* 0x0000000000ff7806 */ /* 0x000fda0004000100 */
.L_x_6756:
[----:B------:R-:W-:Y:S05]  /*5c3e0*/  @!P0 BRA `(.L_x_6150) ;  /* 0x00000000003c8947 */ /* 0x000fea0003800000 */
.L_x_6154:
[----:B------:R-:W-:Y:S05]  /*5c3f0*/  YIELD ;  /* 0x0000000000007946 */ /* 0x000fea0003800000 */
[----:B------:R-:W0:Y:S02]  /*5c400*/  LDCU UR4, c[0x0][0x370] ;  /* 0x00006e00ff0477ac */ /* 0x000e240008000800 */
[----:B0-----:R-:W-:-:S09]  /*5c410*/  UISETP.GT.U32.AND UP0, UPT, UR4, 0x1f3, UPT ;  /* 0x000001f30400788c */ /* 0x001fd2000bf04070 */
[----:B------:R-:W-:Y:S05]  /*5c420*/  BRA.U UP0, `(.L_x_6151) ;  /* 0x0000000100087547 */ /* 0x000fea000b800000 */
[----:B------:R0:W-:Y:S06]  /*5c430*/  MEMBAR.SC.CTA ;  /* 0x0000000000007992 */ /* 0x0001ec0000000000 */
[----:B0-----:R-:W-:Y:S05]  /*5c440*/  BRA `(.L_x_6152) ;  /* 0x0000000000087947 */ /* 0x001fea0003800000 */
.L_x_6151:
[----:B------:R-:W-:Y:S05]  /*5c450*/  NANOSLEEP 0x15e ;  /* 0x0000015e0000795d */ /* 0x000fea0003800000 */
[----:B------:R-:W-:Y:S01]  /*5c460*/  NOP ;  /* 0x0000000000007918 */ /* 0x000fe20000000000 */
.L_x_6152:
[----:B------:R-:W3:Y:S01]  /*5c470*/  LD.E.128.STRONG.GPU R24, desc[UR8][R28.64+-0x200] ;  /* 0xfffe00081c187980 */ /* 0x000ee2000c10fd00 */
[----:B------:R-:W-:Y:S01]  /*5c480*/  UMOV UR4, 0xffffffff ;  /* 0xffffffff00047882 */ /* 0x000fe20000000000 */
[----:B---3--:R-:W-:-:S04]  /*5c490*/  ISETP.NE.U32.AND P0, PT, R24, 0x63, PT ;  /* 0x000000631800780c */ /* 0x008fc80003f05070 */
[----:B------:R-:W-:Y:S01]  /*5c4a0*/  ISETP.NE.AND.EX P0, PT, R25, RZ, PT, P0 ;  /* 0x000000ff1900720c */ /* 0x000fe20003f05300 */
[----:B------:R-:W-:-:S12]  /*5c4b0*/  BRA.DIV UR4, `(.L_x_6153) ;  /* 0x000005e204947947 */ /* 0x000fd8000b800000 */
[----:B------:R-:W-:-:S13]  /*5c4c0*/  VOTE.ANY P0, !P0 ;  /* 0x0000000000ff7806 */ /* 0x000fda0004000100 */
.L_x_6759:
[----:B------:R-:W-:Y:S05]  /*5c4d0*/  @P0 BRA `(.L_x_6154) ;  /* 0xfffffffc00c40947 */ /* 0x000fea000383ffff */
.L_x_6150:
        /* <DEDUP_REMOVED lines=8> */
[----:B------:R-:W-:Y:S02]  /*5c560*/  LOP3.LUT R28, R23, R28, RZ, 0xc, !PT ;  /* 0x0000001c171c7212 */ /* 0x000fe400078e0cff */
[----:B------:R-:W-:-:S04]  /*5c570*/  IADD3 R23, PT, PT, R36, 0x2, RZ ;  /* 0x0000000224177810 */ /* 0x000fc80007ffe0ff */
        /* <DEDUP_REMOVED lines=32> */
[----:B------:R-:W-:Y:S01]  /*5c780*/  ISETP.GT.AND P0, PT, R23, R28, PT ;  /* 0x0000001c1700720c */ /* 0x000fe20003f04270 */
[----:B------:R-:W0:Y:S04]  /*5c790*/  SHFL.DOWN PT, R26, R27, 0x10, R28 ;  /* 0x0a0000001b1a7989 */ /* 0x000e2800000e001c */
[----:B------:R-:W1:Y:S01]  /*5c7a0*/  SHFL.DOWN PT, R31, R45, 0x10, R28 ;  /* 0x0a0000002d1f7989 */ /* 0x000e6200000e001c */
[----:B0-----:R-:W-:Y:S02]  /*5c7b0*/  SEL R23, R26, RZ, !P0 ;  /* 0x000000ff1a177207 */ /* 0x001fe40004000000 */
[----:B-1----:R-:W-:Y:S02]  /*5c7c0*/  SEL R26, R31, RZ, !P0 ;  /* 0x000000ff1f1a7207 */ /* 0x002fe40004000000 */
[----:B------:R-:W-:-:S04]  /*5c7d0*/  IADD3 R44, P0, P1, R23, R27, R44 ;  /* 0x0000001b172c7210 */ /* 0x000fc8000791e02c */
[----:B------:R-:W-:Y:S02]  /*5c7e0*/  IADD3.X R37, PT, PT, R26, R45, R37, P0, P1 ;  /* 0x0000002d1a257210 */ /* 0x000fe400007e2425 */
[----:B------:R-:W-:-:S04]  /*5c7f0*/  ISETP.NE.U32.AND P1, PT, R24, 0x65, PT ;  /* 0x000000651800780c */ /* 0x000fc80003f25070 */
[----:B------:R-:W-:-:S13]  /*5c800*/  ISETP.NE.AND.EX P1, PT, R25, RZ, PT, P1 ;  /* 0x000000ff1900720c */ /* 0x000fda0003f25310 */
[----:B------:R-:W-:-:S13]  /*5c810*/  VOTE.ALL P0, P1 ;  /* 0x0000000000ff7806 */ /* 0x000fda0000800000 */
.L_x_6773:
[----:B------:R-:W-:Y:S05]  /*5c820*/  @P0 BRA `(.L_x_6156) ;  /* 0xfffffff800cc0947 */ /* 0x000fea000383ffff */
.L_x_6148:
[----:B------:R-:W0:Y:S01]  /*5c830*/  S2R R0, SR_TID.X ;  /* 0x0000000000007919 */ /* 0x000e220000002100 */
[----:B------:R-:W-:Y:S01]  /*5c840*/  BSSY.RECONVERGENT B1, `(.L_x_6157) ;  /* 0x000000e000017945 */ /* 0x000fe20003800200 */
[----:B------:R-:W-:Y:S01]  /*5c850*/  IMAD.MOV.U32 R45, RZ, RZ, R37 ;  /* 0x000000ffff2d7224 */ /* 0x000fe200078e0025 */
[----:B0-----:R-:W-:-:S13]  /*5c860*/  ISETP.NE.AND P0, PT, R0, RZ, PT ;  /* 0x000000ff0000720c */ /* 0x001fda0003f05270 */
[----:B------:R-:W-:Y:S05]  /*5c870*/  @P0 BRA `(.L_x_6158) ;  /* 0x0000000000280947 */ /* 0x000fea0003800000 */
[----:B------:R-:W0:Y:S01]  /*5c880*/  S2UR UR5, SR_CgaCtaId ;  /* 0x00000000000579c3 */ /* 0x000e220000008800 */
[----:B------:R-:W-:Y:S01]  /*5c890*/  UMOV UR4, 0x400 ;  /* 0x0000040000047882 */ /* 0x000fe20000000000 */
[----:B------:R-:W-:Y:S01]  /*5c8a0*/  IADD3 R26, P0, PT, R44, R35, RZ ;  /* 0x000000232c1a7210 */ /* 0x000fe20007f1e0ff */
[----:B------:R-:W-:Y:S02]  /*5c8b0*/  IMAD.MOV.U32 R24, RZ, RZ, 0x65 ;  /* 0x00000065ff187424 */ /* 0x000fe400078e00ff */
[----:B------:R-:W-:Y:S01]  /*5c8c0*/  IMAD.MOV.U32 R25, RZ, RZ, 0x0 ;  /* 0x00000000ff197424 */ /* 0x000fe200078e00ff */
[----:B------:R-:W-:-:S05]  /*5c8d0*/  IADD3.X R27, PT, PT, R45, R42, RZ, P0, !PT ;  /* 0x0000002a2d1b7210 */ /* 0x000fca00007fe4ff */
[----:B------:R1:W-:Y:S01]  /*5c8e0*/  ST.E.128.STRONG.GPU desc[UR8][R32.64+0x200], R24 ;  /* 0x0002001820007985 */ /* 0x0003e2000c10fd08 */
[----:B0-----:R-:W-:-:S09]  /*5c8f0*/  ULEA UR4, UR5, UR4, 0x18 ;  /* 0x0000000405047291 */ /* 0x001fd2000f8ec0ff */
[----:B------:R1:W-:Y:S04]  /*5c900*/  STS.64 [UR4+0xb0], R26 ;  /* 0x0000b01aff007988 */ /* 0x0003e80008000a04 */
[----:B------:R1:W-:Y:S02]  /*5c910*/  STS.64 [UR4+0xa8], R44 ;  /* 0x0000a82cff007988 */ /* 0x0003e40008000a04 */
.L_x_6158:
[----:B------:R-:W-:Y:S05]  /*5c920*/  BSYNC.RECONVERGENT B1 ;  /* 0x0000000000017941 */ /* 0x000fea0003800200 */
.L_x_6157:
[----:B------:R-:W-:Y:S02]  /*5c930*/  ISETP.NE.AND P0, PT, R36, RZ, PT ;  /* 0x000000ff2400720c */ /* 0x000fe40003f05270 */
[----:B-1----:R-:W-:-:S11]  /*5c940*/  MOV R33, R34 ;  /* 0x0000002200217202 */ /* 0x002fd60000000f00 */
[----:B------:R-:W0:Y:S01]  /*5c950*/  @!P0 S2R R24, SR_CgaCtaId ;  /* 0x0000000000188919 */ /* 0x000e220000008800 */
[----:B------:R-:W-:Y:S01]  /*5c960*/  @!P0 MOV R23, 0x400 ;  /* 0x0000040000178802 */ /* 0x000fe20000000f00 */
[----:B------:R-:W-:-:S03]  /*5c970*/  @!P0 IMAD.MOV.U32 R33, RZ, RZ, R44 ;  /* 0x000000ffff218224 */ /* 0x000fc600078e002c */
[----:B0-----:R-:W-:-:S05]  /*5c980*/  @!P0 LEA R23, R24, R23, 0x18 ;  /* 0x0000001718178211 */ /* 0x001fca00078ec0ff */
[----:B------:R0:W-:Y:S02]  /*5c990*/  @!P0 STS.64 [R23+0x90], R44 ;  /* 0x0000902c17008388 */ /* 0x0001e40000000a00 */
.L_x_6138:
[----:B------:R-:W-:Y:S05]  /*5c9a0*/  WARPSYNC.ALL ;  /* 0x0000000000007948 */ /* 0x000fea0003800000 */
[----:B------:R-:W-:Y:S01]  /*5c9b0*/  ISETP.NE.AND P0, PT, R0, RZ, PT ;  /* 0x000000ff0000720c */ /* 0x000fe20003f05270 */
[----:B------:R-:W1:Y:S08]  /*5c9c0*/  S2UR UR5, SR_CgaCtaId ;  /* 0x00000000000579c3 */ /* 0x000e700000008800 */
[----:B------:R-:W-:Y:S06]  /*5c9d0*/  BAR.SYNC.DEFER_BLOCKING 0x0 ;  /* 0x0000000000007b1d */ /* 0x000fec0000010000 */
[----:B------:R-:W-:-:S02]  /*5c9e0*/  UMOV UR4, 0x400 ;  /* 0x0000040000047882 */ /* 0x000fc40000000000 */
[----:B-1----:R-:W-:-:S09]  /*5c9f0*/  ULEA UR4, UR5, UR4, 0x18 ;  /* 0x0000000405047291 */ /* 0x002fd2000f8ec0ff */
[----:B0-----:R-:W0:Y:S04]  /*5ca00*/  @P0 LDS R23, [UR4+0x90] ;  /* 0x00009004ff170984 */ /* 0x001e280008000800 */
[----:B------:R-:W1:Y:S04]  /*5ca10*/  LDS.64 R28, [UR4+0xa8] ;  /* 0x0000a804ff1c7984 */ /* 0x000e680008000a00 */
[----:B------:R-:W3:Y:S01]  /*5ca20*/  LDS.64 R26, [UR4+0xb8] ;  /* 0x0000b804ff1a7984 */ /* 0x000ee20008000a00 */
[----:B0-----:R-:W-:-:S07]  /*5ca30*/  @P0 IMAD.IADD R33, R23, 0x1, R33 ;  /* 0x0000000117210824 */ /* 0x001fce00078e0221 */
.L_x_6137:
[----:B------:R-:W-:Y:S05]  /*5ca40*/  BSYNC.RECONVERGENT B0 ;  /* 0x0000000000007941 */ /* 0x000fea0003800200 */
.L_x_6135:
[----:B------:R-:W-:Y:S01]  /*5ca50*/  BAR.SYNC.DEFER_BLOCKING 0x0 ;  /* 0x0000000000007b1d */ /* 0x000fe20000010000 */
[C---:B------:R-:W-:Y:S02]  /*5ca60*/  LOP3.LUT P0, RZ, R22.reuse, 0x8, RZ, 0xc0, !PT ;  /* 0x0000000816ff7812 */ /* 0x040fe4000780c0ff */
[----:B-1----:R-:W-:Y:S02]  /*5ca70*/  IADD3 R23, PT, PT, R33, -R28, RZ ;  /* 0x8000001c21177210 */ /* 0x002fe40007ffe0ff */
[C---:B------:R-:W-:Y:S02]  /*5ca80*/  LOP3.LUT P2, RZ, R22.reuse, 0x4, RZ, 0xc0, !PT ;  /* 0x0000000416ff7812 */ /* 0x040fe4000784c0ff */
[C---:B------:R-:W-:Y:S02]  /*5ca90*/  LOP3.LUT P1, RZ, R22.reuse, 0x2, RZ, 0xc0, !PT ;  /* 0x0000000216ff7812 */ /* 0x040fe4000782c0ff */
[----:B------:R-:W-:Y:S02]  /*5caa0*/  LOP3.LUT P6, RZ, R22, 0x1, RZ, 0xc0, !PT ;  /* 0x0000000116ff7812 */ /* 0x000fe400078cc0ff */
[----:B------:R-:W-:-:S03]  /*5cab0*/  LOP3.LUT P5, RZ, R21, 0x80, RZ, 0xc0, !PT ;  /* 0x0000008015ff7812 */ /* 0x000fc600078ac0ff */
[C---:B0-----:R-:W-:Y:S01]  /*5cac0*/  @P0 VIADD R24, R23.reuse, 0x1 ;  /* 0x0000000117180836 */ /* 0x041fe20000000000 */
[----:B------:R-:W-:-:S03]  /*5cad0*/  @P0 LEA R25, R23, UR4, 0x3 ;  /* 0x0000000417190c11 */ /* 0x000fc6000f8e18ff */
[----:B------:R-:W-:-:S05]  /*5cae0*/  @P0 IMAD.MOV.U32 R23, RZ, RZ, R24 ;  /* 0x000000ffff170224 */ /* 0x000fca00078e0018 */
[C---:B------:R-:W-:Y:S01]  /*5caf0*/  @P3 IADD3 R24, PT, PT, R23.reuse, 0x1, RZ ;  /* 0x0000000117183810 */ /* 0x040fe20007ffe0ff */
[----:B------:R0:W-:Y:S01]  /*5cb00*/  @P0 STS.64 [R25+0x800], R38 ;  /* 0x0008002619000388 */ /* 0x0001e20000000a00 */
[----:B------:R-:W-:-:S03]  /*5cb10*/  @P3 LEA R31, R23, UR4, 0x3 ;  /* 0x00000004171f3c11 */ /* 0x000fc6000f8e18ff */
[----:B------:R-:W-:Y:S02]  /*5cb20*/  @P3 IMAD.MOV.U32 R23, RZ, RZ, R24 ;  /* 0x000000ffff173224 */ /* 0x000fe400078e0018 */
[----:B------:R1:W-:Y:S01]  /*5cb30*/  @P3 STS.64 [R31+0x800], R2 ;  /* 0x000800021f003388 */ /* 0x0003e20000000a00 */
[----:B------:R-:W-:Y:S01]  /*5cb40*/  LOP3.LUT P3, RZ, R22, 0x2, RZ, 0xc0, !PT ;  /* 0x0000000216ff7812 */ /* 0x000fe2000786c0ff */
[C---:B------:R-:W-:Y:S01]  /*5cb50*/  @P4 VIADD R24, R23.reuse, 0x1 ;  /* 0x0000000117184836 */ /* 0x040fe20000000000 */
[----:B------:R-:W-:-:S04]  /*5cb60*/  @P4 LEA R33, R23, UR4, 0x3 ;  /* 0x0000000417214c11 */ /* 0x000fc8000f8e18ff */
[----:B------:R-:W-:Y:S01]  /*5cb70*/  @P4 MOV R23, R24 ;  /* 0x0000001800174202 */ /* 0x000fe20000000f00 */
[----:B------:R4:W-:Y:S01]  /*5cb80*/  @P4 STS.64 [R33+0x800], R4 ;  /* 0x0008000421004388 */ /* 0x0009e20000000a00 */
[----:B------:R-:W-:Y:S02]  /*5cb90*/  LOP3.LUT P4, RZ, R22, 0x4, RZ, 0xc0, !PT ;  /* 0x0000000416ff7812 */ /* 0x000fe4000788c0ff */
[C---:B------:R-:W-:Y:S01]  /*5cba0*/  @P2 LEA R35, R23.reuse, UR4, 0x3 ;  /* 0x0000000417232c11 */ /* 0x040fe2000f8e18ff */
[----:B------:R-:W-:-:S04]  /*5cbb0*/  @P2 VIADD R24, R23, 0x1 ;  /* 0x0000000117182836 */ /* 0x000fc80000000000 */
[----:B------:R-:W-:Y:S01]  /*5cbc0*/  @P2 IMAD.MOV.U32 R23, RZ, RZ, R24 ;  /* 0x000000ffff172224 */ /* 0x000fe200078e0018 */
[----:B------:R-:W-:-:S04]  /*5cbd0*/  LOP3.LUT P2, RZ, R21, 0x40, RZ, 0xc0, !PT ;  /* 0x0000004015ff7812 */ /* 0x000fc8000784c0ff */
[C---:B------:R-:W-:Y:S01]  /*5cbe0*/  @P1 IADD3 R24, PT, PT, R23.reuse, 0x1, RZ ;  /* 0x0000000117181810 */ /* 0x040fe20007ffe0ff */
[----:B------:R4:W-:Y:S01]  /*5cbf0*/  @P4 STS.64 [R35+0x800], R6 ;  /* 0x0008000623004388 */ /* 0x0009e20000000a00 */
[----:B------:R-:W-:-:S03]  /*5cc00*/  @P1 LEA R37, R23, UR4, 0x3 ;  /* 0x0000000417251c11 */ /* 0x000fc6000f8e18ff */
[----:B------:R-:W-:Y:S01]  /*5cc10*/  @P1 IMAD.MOV.U32 R23, RZ, RZ, R24 ;  /* 0x000000ffff171224 */ /* 0x000fe200078e0018 */
[----:B------:R-:W-:Y:S01]  /*5cc20*/  R2P PR, R20.B1, 0x3 ;  /* 0x0000000314007804 */ /* 0x000fe20000001000 */
[----:B------:R4:W-:Y:S02]  /*5cc30*/  @P3 STS.64 [R37+0x800], R8 ;  /* 0x0008000825003388 */ /* 0x0009e40000000a00 */
[C---:B------:R-:W-:Y:S01]  /*5cc40*/  @P6 VIADD R24, R23.reuse, 0x1 ;  /* 0x0000000117186836 */ /* 0x040fe20000000000 */
[----:B------:R-:W-:-:S04]  /*5cc50*/  @P6 LEA R21, R23, UR4, 0x3 ;  /* 0x0000000417156c11 */ /* 0x000fc8000f8e18ff */
[----:B------:R-:W-:Y:S01]  /*5cc60*/  @P6 MOV R23, R24 ;  /* 0x0000001800176202 */ /* 0x000fe20000000f00 */
[----:B------:R4:W-:Y:S03]  /*5cc70*/  @P6 STS.64 [R21+0x800], R10 ;  /* 0x0008000a15006388 */ /* 0x0009e60000000a00 */
[C---:B------:R-:W-:Y:S01]  /*5cc80*/  @P2 LEA R41, R23.reuse, UR4, 0x3 ;  /* 0x0000000417292c11 */ /* 0x040fe2000f8e18ff */
[----:B------:R-:W-:-:S04]  /*5cc90*/  @P2 VIADD R24, R23, 0x1 ;  /* 0x0000000117182836 */ /* 0x000fc80000000000 */
[----:B------:R-:W-:Y:S01]  /*5cca0*/  @P2 IMAD.MOV.U32 R23, RZ, RZ, R24 ;  /* 0x000000ffff172224 */ /* 0x000fe200078e0018 */
[----:B------:R4:W-:Y:S01]  /*5ccb0*/  @P2 STS.64 [R41+0x800], R12 ;  /* 0x0008000c29002388 */ /* 0x0009e20000000a00 */
[----:B---3--:R-:W-:-:S03]  /*5ccc0*/  ISETP.GE.AND P2, PT, R0, R26, PT ;  /* 0x0000001a0000720c */ /* 0x008fc60003f46270 */
[C---:B------:R-:W-:Y:S02]  /*5ccd0*/  @P5 IADD3 R20, PT, PT, R23.reuse, 0x1, RZ ;  /* 0x0000000117145810 */ /* 0x040fe40007ffe0ff */
[----:B0-----:R-:W-:-:S03]  /*5cce0*/  @P5 LEA R25, R23, UR4, 0x3 ;  /* 0x0000000417195c11 */ /* 0x001fc6000f8e18ff */
[----:B------:R-:W-:Y:S02]  /*5ccf0*/  @P5 IMAD.MOV.U32 R23, RZ, RZ, R20 ;  /* 0x000000ffff175224 */ /* 0x000fe400078e0014 */
[----:B------:R4:W-:Y:S02]  /*5cd00*/  @P5 STS.64 [R25+0x800], R14 ;  /* 0x0008000e19005388 */ /* 0x0009e40000000a00 */
[C---:B-1----:R-:W-:Y:S01]  /*5cd10*/  @P0 VIADD R2, R23.reuse, 0x1 ;  /* 0x0000000117020836 */ /* 0x042fe20000000000 */
[----:B------:R-:W-:-:S04]  /*5cd20*/  @P0 LEA R3, R23, UR4, 0x3 ;  /* 0x0000000417030c11 */ /* 0x000fc8000f8e18ff */
[----:B------:R-:W-:Y:S01]  /*5cd30*/  @P0 MOV R23, R2 ;  /* 0x0000000200170202 */ /* 0x000fe20000000f00 */
[----:B------:R4:W-:Y:S03]  /*5cd40*/  @P0 STS.64 [R3+0x800], R16 ;  /* 0x0008001003000388 */ /* 0x0009e60000000a00 */
[----:B------:R-:W-:-:S05]  /*5cd50*/  @P1 LEA R23, R23, UR4, 0x3 ;  /* 0x0000000417171c11 */ /* 0x000fca000f8e18ff */
[----:B--2---:R4:W-:Y:S01]  /*5cd60*/  @P1 STS.64 [R23+0x800], R18 ;  /* 0x0008001217001388 */ /* 0x0049e20000000a00 */
[----:B------:R-:W-:Y:S06]  /*5cd70*/  BAR.SYNC.DEFER_BLOCKING 0x0 ;  /* 0x0000000000007b1d */ /* 0x000fec0000010000 */
[----:B------:R-:W-:Y:S05]  /*5cd80*/  @P2 EXIT ;  /* 0x000000000000294d */ /* 0x000fea0003800000 */
[----:B----4-:R-:W-:Y:S01]  /*5cd90*/  LOP3.LUT R3, RZ, R0, RZ, 0x33, !PT ;  /* 0x00000000ff037212 */ /* 0x010fe200078e33ff */
[----:B------:R-:W-:Y:S04]  /*5cda0*/  BSSY.RECONVERGENT B0, `(.L_x_6159) ;  /* 0x000001d000007945 */ /* 0x000fe80003800200 */
[----:B------:R-:W-:-:S05]  /*5cdb0*/  IMAD.IADD R3, R3, 0x1, R26 ;  /* 0x0000000103037824 */ /* 0x000fca00078e021a */
[C---:B------:R-:W-:Y:S02]  /*5cdc0*/  LOP3.LUT R2, R3.reuse, 0x600, RZ, 0xc0, !PT ;  /* 0x0000060003027812 */ /* 0x040fe400078ec0ff */
[----:B------:R-:W-:Y:S02]  /*5cdd0*/  ISETP.GE.U32.AND P1, PT, R3, 0x600, PT ;  /* 0x000006000300780c */ /* 0x000fe40003f26070 */
[----:B------:R-:W-:-:S13]  /*5cde0*/  ISETP.NE.AND P0, PT, R2, 0x600, PT ;  /* 0x000006000200780c */ /* 0x000fda0003f05270 */
[----:B------:R-:W-:Y:S05]  /*5cdf0*/  @!P0 BRA `(.L_x_6160) ;  /* 0x00000000005c8947 */ /* 0x000fea0003800000 */
[----:B------:R-:W0:Y:S01]  /*5ce00*/  LDCU.64 UR6, c[0x0][0x3b0] ;  /* 0x00007600ff0677ac */ /* 0x000e220008000a00 */
[----:B------:R-:W-:Y:S02]  /*5ce10*/  LEA.HI R2, R3, 0x1, RZ, 0x17 ;  /* 0x0000000103027811 */ /* 0x000fe400078fb8ff */
[----:B------:R-:W-:-:S03]  /*5ce20*/  IADD3 R9, P0, PT, R0, R28, RZ ;  /* 0x0000001c00097210 */ /* 0x000fc60007f1e0ff */
[C---:B------:R-:W-:Y:S01]  /*5ce30*/  IMAD.SHL.U32 R3, R2.reuse, 0x200, RZ ;  /* 0x0000020002037824 */ /* 0x040fe200078e00ff */
[----:B------:R-:W-:Y:S02]  /*5ce40*/  IADD3.X R4, PT, PT, RZ, R29, RZ, P0, !PT ;  /* 0x0000001dff047210 */ /* 0x000fe400007fe4ff */
[----:B------:R-:W-:Y:S02]  /*5ce50*/  LOP3.LUT R2, R2, 0x3, RZ, 0xc0, !PT ;  /* 0x0000000302027812 */ /* 0x000fe400078ec0ff */
[----:B------:R-:W-:Y:S02]  /*5ce60*/  LOP3.LUT R5, R3, 0x600, RZ, 0xc0, !PT ;  /* 0x0000060003057812 */ /* 0x000fe400078ec0ff */
[----:B------:R-:W-:Y:S02]  /*5ce70*/  LEA R3, R0, UR4, 0x3 ;  /* 0x0000000400037c11 */ /* 0x000fe4000f8e18ff */
[----:B------:R-:W-:Y:S01]  /*5ce80*/  IADD3 R7, PT, PT, -R2, RZ, RZ ;  /* 0x000000ff02077210 */ /* 0x000fe20007ffe1ff */
[----:B------:R-:W-:Y:S01]  /*5ce90*/  IMAD.IADD R0, R0, 0x1, R5 ;  /* 0x0000000100007824 */ /* 0x000fe200078e0205 */
[----:B0-----:R-:W-:Y:S01]  /*5cea0*/  LEA R8, P0, R9, UR6, 0x3 ;  /* 0x0000000609087c11 */ /* 0x001fe2000f8018ff */
[----:B------:R-:W-:-:S03]  /*5ceb0*/  VIADD R6, R3, 0x800 ;  /* 0x0000080003067836 */ /* 0x000fc60000000000 */
[----:B------:R-:W-:-:S09]  /*5cec0*/  LEA.HI.X R9, R9, UR7, R4, 0x3, P0 ;  /* 0x0000000709097c11 */ /* 0x000fd200080f1c04 */
.L_x_6161:
[----:B0-----:R0:W1:Y:S01]  /*5ced0*/  LDS.64 R2, [R6] ;  /* 0x0000000006027984 */ /* 0x0010620000000a00 */
[----:B------:R-:W-:Y:S01]  /*5cee0*/  IMAD.MOV.U32 R4, RZ, RZ, R8 ;  /* 0x000000ffff047224 */ /* 0x000fe200078e0008 */
[----:B------:R-:W-:Y:S01]  /*5cef0*/  IADD3 R7, PT, PT, R7, 0x1, RZ ;  /* 0x0000000107077810 */ /* 0x000fe20007ffe0ff */
[--C-:B------:R-:W-:Y:S01]  /*5cf00*/  IMAD.MOV.U32 R5, RZ, RZ, R9.reuse ;  /* 0x000000ffff057224 */ /* 0x100fe200078e0009 */
[----:B------:R-:W-:Y:S02]  /*5cf10*/  IADD3 R8, P2, PT, R8, 0x1000, RZ ;  /* 0x0000100008087810 */ /* 0x000fe40007f5e0ff */
[----:B------:R-:W-:Y:S01]  /*5cf20*/  ISETP.NE.AND P0, PT, R7, RZ, PT ;  /* 0x000000ff0700720c */ /* 0x000fe20003f05270 */
[----:B0-----:R-:W-:Y:S02]  /*5cf30*/  VIADD R6, R6, 0x1000 ;  /* 0x0000100006067836 */ /* 0x001fe40000000000 */
[----:B------:R-:W-:Y:S01]  /*5cf40*/  IMAD.X R9, RZ, RZ, R9, P2 ;  /* 0x000000ffff097224 */ /* 0x000fe200010e0609 */
[----:B-1----:R0:W-:Y:S09]  /*5cf50*/  STG.E.64 desc[UR8][R4.64], R2 ;  /* 0x0000000204007986 */ /* 0x0021f2000c101b08 */
[----:B------:R-:W-:Y:S05]  /*5cf60*/  @P0 BRA `(.L_x_6161) ;  /* 0xfffffffc00d80947 */ /* 0x000fea000383ffff */
.L_x_6160:
[----:B------:R-:W-:Y:S05]  /*5cf70*/  BSYNC.RECONVERGENT B0 ;  /* 0x0000000000007941 */ /* 0x000fea0003800200 */
.L_x_6159:
[----:B------:R-:W-:Y:S05]  /*5cf80*/  @!P1 EXIT ;  /* 0x000000000000994d */ /* 0x000fea0003800000 */
[----:B------:R-:W1:Y:S01]  /*5cf90*/  LDCU.64 UR6, c[0x0][0x3b0] ;  /* 0x00007600ff0677ac */ /* 0x000e620008000a00 */
[----:B0-----:R-:W-:Y:S01]  /*5cfa0*/  IMAD.IADD R4, R26, 0x1, -R0 ;  /* 0x000000011a047824 */ /* 0x001fe200078e0a00 */
[----:B------:R-:W-:Y:S01]  /*5cfb0*/  IADD3 R2, P0, PT, R0, R28, RZ ;  /* 0x0000001c00027210 */ /* 0x000fe20007f1e0ff */
[----:B------:R-:W-:Y:S03]  /*5cfc0*/  BSSY.RECONVERGENT B0, `(.L_x_6162) ;  /* 0x0000035000007945 */ /* 0x000fe60003800200 */
[----:B------:R-:W-:Y:S02]  /*5cfd0*/  ISETP.GT.AND P1, PT, R4, 0x1800, PT ;  /* 0x000018000400780c */ /* 0x000fe40003f24270 */
[----:B------:R-:W-:Y:S02]  /*5cfe0*/  IADD3.X R29, PT, PT, RZ, R29, RZ, P0, !PT ;  /* 0x0000001dff1d7210 */ /* 0x000fe400007fe4ff */
[----:B------:R-:W-:-:S04]  /*5cff0*/  LEA R4, R0, UR4, 0x3 ;  /* 0x0000000400047c11 */ /* 0x000fc8000f8e18ff */
[----:B------:R-:W-:Y:S02]  /*5d000*/  IADD3 R4, PT, PT, R4, 0x2800, RZ ;  /* 0x0000280004047810 */ /* 0x000fe40007ffe0ff */
[----:B-1----:R-:W-:-:S04]  /*5d010*/  LEA R3, P0, R2, UR6, 0x3 ;  /* 0x0000000602037c11 */ /* 0x002fc8000f8018ff */
[----:B------:R-:W-:Y:S02]  /*5d020*/  LEA.HI.X R29, R2, UR7, R29, 0x3, P0 ;  /* 0x00000007021d7c11 */ /* 0x000fe400080f1c1d */
[----:B------:R-:W-:-:S05]  /*5d030*/  IADD3 R2, P0, PT, R3, 0x2000, RZ ;  /* 0x0000200003027810 */ /* 0x000fca0007f1e0ff */
[----:B------:R-:W-:Y:S01]  /*5d040*/  IMAD.X R3, RZ, RZ, R29, P0 ;  /* 0x000000ffff037224 */ /* 0x000fe200000e061d */
[----:B------:R-:W-:Y:S01]  /*5d050*/  PLOP3.LUT P0, PT, PT, PT, PT, 0x80, 0x8 ;  /* 0x000000000008781c */ /* 0x000fe20003f0f070 */
[----:B------:R-:W-:-:S12]  /*5d060*/  @!P1 BRA `(.L_x_6163) ;  /* 0x0000000000a89947 */ /* 0x000fd80003800000 */
[----:B------:R-:W-:Y:S01]  /*5d070*/  PLOP3.LUT P0, PT, PT, PT, PT, 0x8, 0x80 ;  /* 0x000000000080781c */ /* 0x000fe20003f0e170 */
[----:B------:R-:W-:-:S12]  /*5d080*/  VIADD R41, R26, 0xffffe800 ;  /* 0xffffe8001a297836 */ /* 0x000fd80000000000 */
.L_x_6164:
[----:B------:R-:W0:Y:S01]  /*5d090*/  LDS.64 R6, [R4+-0x2000] ;  /* 0xffe0000004067984 */ /* 0x000e220000000a00 */
[----:B------:R-:W-:Y:S01]  /*5d0a0*/  VIADD R0, R0, 0x2000 ;  /* 0x0000200000007836 */ /* 0x000fe20000000000 */
[----:B------:R-:W-:Y:S02]  /*5d0b0*/  IADD3 R5, P2, PT, R2, 0x10000, RZ ;  /* 0x0001000002057810 */ /* 0x000fe40007f5e0ff */
[----:B------:R-:W1:Y:S02]  /*5d0c0*/  LDS.64 R8, [R4+-0x1000] ;  /* 0xfff0000004087984 */ /* 0x000e640000000a00 */
[----:B------:R-:W-:Y:S02]  /*5d0d0*/  ISETP.GE.AND P1, PT, R0, R41, PT ;  /* 0x000000290000720c */ /* 0x000fe40003f26270 */
[----:B------:R-:W2:Y:S04]  /*5d0e0*/  LDS.64 R10, [R4] ;  /* 0x00000000040a7984 */ /* 0x000ea80000000a00 */
        /* <DEDUP_REMOVED lines=12> */
[----:B------:R2:W5:Y:S04]  /*5d1b0*/  LDS.64 R38, [R4+0xd000] ;  /* 0x00d0000004267984 */ /* 0x0005680000000a00 */
[----:B0-----:R0:W-:Y:S04]  /*5d1c0*/  STG.E.64 desc[UR8][R2.64+-0x2000], R6 ;  /* 0xffe0000602007986 */ /* 0x0011e8000c101b08 */
[----:B-1----:R-:W-:Y:S01]  /*5d1d0*/  STG.E.64 desc[UR8][R2.64+-0x1000], R8 ;  /* 0xfff0000802007986 */ /* 0x002fe2000c101b08 */
[----:B--2---:R-:W-:-:S03]  /*5d1e0*/  VIADD R4, R4, 0x10000 ;  /* 0x0001000004047836 */ /* 0x004fc60000000000 */
[----:B------:R-:W-:Y:S04]  /*5d1f0*/  STG.E.64 desc[UR8][R2.64], R10 ;  /* 0x0000000a02007986 */ /* 0x000fe8000c101b08 */
[----:B---3--:R-:W-:Y:S01]  /*5d200*/  STG.E.64 desc[UR8][R2.64+0x1000], R12 ;  /* 0x0010000c02007986 */ /* 0x008fe2000c101b08 */
[----:B0-----:R-:W-:-:S03]  /*5d210*/  IADD3.X R6, PT, PT, RZ, R3, RZ, P2, !PT ;  /* 0x00000003ff067210 */ /* 0x001fc600017fe4ff */
[----:B----4-:R-:W-:Y:S04]  /*5d220*/  STG.E.64 desc[UR8][R2.64+0x2000], R14 ;  /* 0x0020000e02007986 */ /* 0x010fe8000c101b08 */
[----:B-----5:R-:W-:Y:S04]  /*5d230*/  STG.E.64 desc[UR8][R2.64+0x3000], R16 ;  /* 0x0030001002007986 */ /* 0x020fe8000c101b08 */
[----:B------:R-:W-:Y:S04]  /*5d240*/  STG.E.64 desc[UR8][R2.64+0x4000], R18 ;  /* 0x0040001202007986 */ /* 0x000fe8000c101b08 */
        /* <DEDUP_REMOVED lines=8> */
[----:B------:R0:W-:Y:S02]  /*5d2d0*/  STG.E.64 desc[UR8][R2.64+0xd000], R38 ;  /* 0x00d0002602007986 */ /* 0x0001e4000c101b08 */
[----:B0-----:R-:W-:Y:S01]  /*5d2e0*/  IMAD.MOV.U32 R2, RZ, RZ, R5 ;  /* 0x000000ffff027224 */ /* 0x001fe200078e0005 */
[----:B------:R-:W-:Y:S01]  /*5d2f0*/  MOV R3, R6 ;  /* 0x0000000600037202 */ /* 0x000fe20000000f00 */
[----:B------:R-:W-:Y:S06]  /*5d300*/  @!P1 BRA `(.L_x_6164) ;  /* 0xfffffffc00609947 */ /* 0x000fec000383ffff */
.L_x_6163:
[----:B------:R-:W-:Y:S05]  /*5d310*/  BSYNC.RECONVERGENT B0 ;  /* 0x0000000000007941 */ /* 0x000fea0003800200 */
.L_x_6162:
[----:B------:R-:W-:Y:S01]  /*5d320*/  IMAD.IADD R5, R26, 0x1, -R0 ;  /* 0x000000011a057824 */ /* 0x000fe200078e0a00 */
[----:B------:R-:W-:Y:S04]  /*5d330*/  BSSY.RECONVERGENT B0, `(.L_x_6165) ;  /* 0x000001a000007945 */ /* 0x000fe80003800200 */
[----:B------:R-:W-:-:S13]  /*5d340*/  ISETP.GT.AND P1, PT, R5, 0x800, PT ;  /* 0x000008000500780c */ /* 0x000fda0003f24270 */
[----:B------:R-:W-:Y:S05]  /*5d350*/  @!P1 BRA `(.L_x_6166) ;  /* 0x00000000005c9947 */ /* 0x000fea0003800000 */
[----:B------:R-:W0:Y:S01]  /*5d360*/  LDS.64 R6, [R4+-0x2000] ;  /* 0xffe0000004067984 */ /* 0x000e220000000a00 */
[----:B------:R-:W-:Y:S02]  /*5d370*/  IADD3 R5, P1, PT, R2, 0x8000, RZ ;  /* 0x0000800002057810 */ /* 0x000fe40007f3e0ff */
[----:B------:R-:W-:Y:S01]  /*5d380*/  PLOP3.LUT P0, PT, PT, PT, PT, 0x8, 0x80 ;  /* 0x000000000080781c */ /* 0x000fe20003f0e170 */
[----:B------:R-:W1:Y:S01]  /*5d390*/  LDS.64 R8, [R4+-0x1000] ;  /* 0xfff0000004087984 */ /* 0x000e620000000a00 */
[----:B------:R-:W-:Y:S01]  /*5d3a0*/  IADD3 R0, PT, PT, R0, 0x1000, RZ ;  /* 0x0000100000007810 */ /* 0x000fe20007ffe0ff */
[----:B------:R-:W-:Y:S02]  /*5d3b0*/  IMAD.X R22, RZ, RZ, R3, P1 ;  /* 0x000000ffff167224 */ /* 0x000fe400008e0603 */
[----:B------:R-:W2:Y:S04]  /*5d3c0*/  LDS.64 R10, [R4] ;  /* 0x00000000040a7984 */ /* 0x000ea80000000a00 */
[----:B------:R-:W3:Y:S04]  /*5d3d0*/  LDS.64 R12, [R4+0x1000] ;  /* 0x00100000040c7984 */ /* 0x000ee80000000a00 */
[----:B------:R-:W4:Y:S04]  /*5d3e0*/  LDS.64 R14, [R4+0x2000] ;  /* 0x00200000040e7984 */ /* 0x000f280000000a00 */
[----:B------:R-:W5:Y:S04]  /*5d3f0*/  LDS.64 R16, [R4+0x3000] ;  /* 0x0030000004107984 */ /* 0x000f680000000a00 */
[----:B------:R-:W5:Y:S04]  /*5d400*/  LDS.64 R18, [R4+0x4000] ;  /* 0x0040000004127984 */ /* 0x000f680000000a00 */
[----:B------:R0:W5:Y:S02]  /*5d410*/  LDS.64 R20, [R4+0x5000] ;  /* 0x0050000004147984 */ /* 0x0001640000000a00 */
[----:B0-----:R-:W-:-:S02]  /*5d420*/  VIADD R4, R4, 0x8000 ;  /* 0x0000800004047836 */ /* 0x001fc40000000000 */
[----:B------:R-:W-:Y:S04]  /*5d430*/  STG.E.64 desc[UR8][R2.64+-0x2000], R6 ;  /* 0xffe0000602007986 */ /* 0x000fe8000c101b08 */
[----:B-1----:R-:W-:Y:S04]  /*5d440*/  STG.E.64 desc[UR8][R2.64+-0x1000], R8 ;  /* 0xfff0000802007986 */ /* 0x002fe8000c101b08 */
[----:B--2---:R-:W-:Y:S04]  /*5d450*/  STG.E.64 desc[UR8][R2.64], R10 ;  /* 0x0000000a02007986 */ /* 0x004fe8000c101b08 */
[----:B---3--:R-:W-:Y:S04]  /*5d460*/  STG.E.64 desc[UR8][R2.64+0x1000], R12 ;  /* 0x0010000c02007986 */ /* 0x008fe8000c101b08 */
[----:B----4-:R-:W-:Y:S04]  /*5d470*/  STG.E.64 desc[UR8][R2.64+0x2000], R14 ;  /* 0x0020000e02007986 */ /* 0x010fe8000c101b08 */
[----:B-----5:R-:W-:Y:S04]  /*5d480*/  STG.E.64 desc[UR8][R2.64+0x3000], R16 ;  /* 0x0030001002007986 */ /* 0x020fe8000c101b08 */
[----:B------:R-:W-:Y:S04]  /*5d490*/  STG.E.64 desc[UR8][R2.64+0x4000], R18 ;  /* 0x0040001202007986 */ /* 0x000fe8000c101b08 */
[----:B------:R0:W-:Y:S02]  /*5d4a0*/  STG.E.64 desc[UR8][R2.64+0x5000], R20 ;  /* 0x0050001402007986 */ /* 0x0001e4000c101b08 */
[----:B0-----:R-:W-:Y:S01]  /*5d4b0*/  IMAD.MOV.U32 R2, RZ, RZ, R5 ;  /* 0x000000ffff027224 */ /* 0x001fe200078e0005 */
[----:B------:R-:W-:-:S07]  /*5d4c0*/  MOV R3, R22 ;  /* 0x0000001600037202 */ /* 0x000fce0000000f00 */
.L_x_6166:
[----:B------:R-:W-:Y:S05]  /*5d4d0*/  BSYNC.RECONVERGENT B0 ;  /* 0x0000000000007941 */ /* 0x000fea0003800200 */
.L_x_6165:
[----:B------:R-:W-:-:S13]  /*5d4e0*/  ISETP.LT.OR P0, PT, R0, R26, P0 ;  /* 0x0000001a0000720c */ /* 0x000fda0000701670 */
[----:B------:R-:W-:Y:S05]  /*5d4f0*/  @!P0 EXIT ;  /* 0x000000000000894d */ /* 0x000fea0003800000 */
[----:B------:R-:W0:Y:S04]  /*5d500*/  LDS.64 R6, [R4+-0x2000] ;  /* 0xffe0000004067984 */ /* 0x000e280000000a00 */
[----:B------:R-:W1:Y:S04]  /*5d510*/  LDS.64 R8, [R4+-0x1000] ;  /* 0xfff0000004087984 */ /* 0x000e680000000a00 */
[----:B------:R-:W2:Y:S04]  /*5d520*/  LDS.64 R10, [R4] ;  /* 0x00000000040a7984 */ /* 0x000ea80000000a00 */
[----:B------:R-:W3:Y:S04]  /*5d530*/  LDS.64 R12, [R4+0x1000] ;  /* 0x00100000040c7984 */ /* 0x000ee80000000a00 */
[----:B0-----:R-:W-:Y:S04]  /*5d540*/  STG.E.64 desc[UR8][R2.64+-0x2000], R6 ;  /* 0xffe0000602007986 */ /* 0x001fe8000c101b08 */
[----:B-1----:R-:W-:Y:S04]  /*5d550*/  STG.E.64 desc[UR8][R2.64+-0x1000], R8 ;  /* 0xfff0000802007986 */ /* 0x002fe8000c101b08 */
[----:B--2---:R-:W-:Y:S04]  /*5d560*/  STG.E.64 desc[UR8][R2.64], R10 ;  /* 0x0000000a02007986 */ /* 0x004fe8000c101b08 */
[----:B---3--:R-:W-:Y:S01]  /*5d570*/  STG.E.64 desc[UR8][R2.64+0x1000], R12 ;  /* 0x0010000c02007986 */ /* 0x008fe2000c101b08 */
[----:B------:R-:W-:Y:S05]  /*5d580*/  EXIT ;  /* 0x000000000000794d */ /* 0x000fea0003800000 */
.L_x_5618:
[----:B------:R-:W0:Y:S01]  /*5d590*/  LDC.64 R2, c[0x0][0x3d8] ;  /* 0x0000f600ff027b82 */ /* 0x000e220000000a00 */
[----:B------:R-:W1:Y:S01]  /*5d5a0*/  S2R R9, SR_TID.X ;  /* 0x0000000000097919 */ /* 0x000e620000002100 */
[----:B------:R-:W2:Y:S01]  /*5d5b0*/  LDCU.128 UR4, c[0x0][0x380] ;  /* 0x00007000ff0477ac */ /* 0x000ea20008000c00 */
[----:B0-----:R-:W-:-:S05]  /*5d5c0*/  IMAD.WIDE.U32 R10, R11, 0x10, R2 ;  /* 0x000000100b0a7825 */ /* 0x001fca00078e0002 */
[----:B------:R-:W3:Y:S04]  /*5d5d0*/  LDG.E.64 R6, desc[UR8][R10.64+0x8] ;  /* 0x000008080a067981 */ /* 0x000ee8000c1e1b00 */
[----:B------:R-:W3:Y:S04]  /*5d5e0*/  LDG.E R13, desc[UR8][R10.64+0x18] ;  /* 0x000018080a0d7981 */ /* 0x000ee8000c1e1900 */
[----:B------:R-:W4:Y:S04]  /*5d5f0*/  LDG.E R3, desc[UR8][R10.64+0x10] ;  /* 0x000010080a037981 */ /* 0x000f28000c1e1900 */
[----:B------:R-:W4:Y:S01]  /*5d600*/  LDG.E.64 R4, desc[UR8][R10.64] ;  /* 0x000000080a047981 */ /* 0x000f22000c1e1b00 */
[----:B------:R-:W0:Y:S01]  /*5d610*/  S2R R16, SR_CgaCtaId ;  /* 0x0000000000107919 */ /* 0x000e220000008800 */
[----:B-1----:R-:W-:Y:S01]  /*5d620*/  LOP3.LUT R15, R9, 0x400, RZ, 0xfc, !PT ;  /* 0x00000400090f7812 */ /* 0x002fe200078efcff */
[----:B------:R-:W-:Y:S01]  /*5d630*/  BSSY.RECONVERGENT B0, `(.L_x_6167) ;  /* 0x0000016000007945 */ /* 0x000fe20003800200 */
[----:B---3--:R-:W-:Y:S01]  /*5d640*/  IADD3 R8, PT, PT, -R6, R13, RZ ;  /* 0x0000000d06087210 */ /* 0x008fe20007ffe1ff */
[----:B----4-:R-:W-:Y:S01]  /*5d650*/  IMAD.IADD R2, R3, 0x1, -R4 ;  /* 0x0000000103027824 */ /* 0x010fe200078e0a04 */
[----:B------:R-:W-:-:S03]  /*5d660*/  IADD3 R14, P0, PT, R4, R9, RZ ;  /* 0x00000009040e7210 */ /* 0x000fc60007f1e0ff */
[----:B------:R-:W-:Y:S02]  /*5d670*/  IMAD.IADD R0, R2, 0x1, R8 ;  /* 0x0000000102007824 */ /* 0x000fe400078e0208 */
[C---:B------:R-:W-:Y:S02]  /*5d680*/  IMAD.IADD R3, R9.reuse, 0x1, -R2 ;  /* 0x0000000109037824 */ /* 0x040fe400078e0a02 */
[----:B------:R-:W-:Y:S01]  /*5d690*/  IMAD.X R5, RZ, RZ, R5, P0 ;  /* 0x000000ffff057224 */ /* 0x000fe200000e0605 */
[----:B------:R-:W-:Y:S02]  /*5d6a0*/  ISETP.GE.AND P0, PT, R9, R0, PT ;  /* 0x000000000900720c */ /* 0x000fe40003f06270 */
[----:B------:R-:W-:Y:S02]  /*5d6b0*/  IADD3 R12, P1, PT, R6, R3, RZ ;  /* 0x00000003060c7210 */ /* 0x000fe40007f3e0ff */
[----:B--2---:R-:W-:Y:S02]  /*5d6c0*/  LEA R4, P3, R14, UR4, 0x3 ;  /* 0x000000040e047c11 */ /* 0x004fe4000f8618ff */
[----:B------:R-:W-:-:S02]  /*5d6d0*/  LEA.HI.X.SX32 R3, R3, R7, 0x1, P1 ;  /* 0x0000000703037211 */ /* 0x000fc400008f0eff */
[----:B------:R-:W-:Y:S02]  /*5d6e0*/  LEA R6, P4, R12, UR6, 0x3 ;  /* 0x000000060c067c11 */ /* 0x000fe4000f8818ff */
[----:B------:R-:W-:Y:S02]  /*5d6f0*/  IADD3 R13, PT, PT, R9, 0x200, RZ ;  /* 0x00000200090d7810 */ /* 0x000fe40007ffe0ff */
[----:B------:R-:W-:Y:S02]  /*5d700*/  LEA.HI.X R5, R14, UR5, R5, 0x3, P3 ;  /* 0x000000050e057c11 */ /* 0x000fe400098f1c05 */
[----:B------:R-:W-:Y:S02]  /*5d710*/  LEA.HI.X R7, R12, UR7, R3, 0x3, P4 ;  /* 0x000000070c077c11 */ /* 0x000fe4000a0f1c03 */
[-C--:B------:R-:W-:Y:S02]  /*5d720*/  ISETP.GE.AND P1, PT, R13, R0.reuse, PT ;  /* 0x000000000d00720c */ /* 0x080fe40003f26270 */
[----:B------:R-:W-:-:S02]  /*5d730*/  ISETP.GE.AND P2, PT, R15, R0, PT ;  /* 0x000000000f00720c */ /* 0x000fc40003f46270 */
[----:B------:R-:W-:Y:S01]  /*5d740*/  MOV R3, 0x400 ;  /* 0x0000040000037802 */ /* 0x000fe20000000f00 */
[----:B0-----:R-:W-:Y:S10]  /*5d750*/  @P0 BRA `(.L_x_6168) ;  /* 0x00000000000c0947 */ /* 0x001ff40003800000 */
[----:B------:R-:W-:-:S13]  /*5d760*/  ISETP.GE.AND P0, PT, R9, R2, PT ;  /* 0x000000020900720c */ /* 0x000fda0003f06270 */
[----:B------:R0:W5:Y:S04]  /*5d770*/  @!P0 LDG.E.64 R10, desc[UR8][R4.64] ;  /* 0x00000008040a8981 */ /* 0x000168000c1e1b00 */
[----:B------:R0:W5:Y:S02]  /*5d780*/  @P0 LDG.E.64 R10, desc[UR8][R6.64] ;  /* 0x00000008060a0981 */ /* 0x000164000c1e1b00 */
.L_x_6168:
[----:B------:R-:W-:Y:S05]  /*5d790*/  BSYNC.RECONVERGENT B0 ;  /* 0x0000000000007941 */ /* 0x000fea0003800200 */
.L_x_6167:
[----:B------:R-:W-:Y:S04]  /*5d7a0*/  BSSY.RECONVERGENT B0, `(.L_x_6169) ;  /* 0x0000005000007945 */ /* 0x000fe80003800200 */
[----:B------:R-:W-:Y:S05]  /*5d7b0*/  @P1 BRA `(.L_x_6170) ;  /* 0x00000000000c1947 */ /* 0x000fea0003800000 */
[----:B------:R-:W-:-:S13]  /*5d7c0*/  ISETP.GE.AND P0, PT, R13, R2, PT ;  /* 0x000000020d00720c */ /* 0x000fda0003f06270 */
[----:B------:R1:W5:Y:S04]  /*5d7d0*/  @P0 LDG.E.64 R12, desc[UR8][R6.64+0x1000] ;  /* 0x00100008060c0981 */ /* 0x000368000c1e1b00 */
[----:B------:R1:W5:Y:S02]  /*5d7e0*/  @!P0 LDG.E.64 R12, desc[UR8][R4.64+0x1000] ;  /* 0x00100008040c8981 */ /* 0x000364000c1e1b00 */
.L_x_6170:
[----:B------:R-:W-:Y:S05]  /*5d7f0*/  BSYNC.RECONVERGENT B0 ;  /* 0x0000000000007941 */ /* 0x000fea0003800200 */
.L_x_6169:
[----:B------:R-:W-:Y:S04]  /*5d800*/  BSSY.RECONVERGENT B0, `(.L_x_6171) ;  /* 0x0000005000007945 */ /* 0x000fe80003800200 */
[----:B------:R-:W-:Y:S05]  /*5d810*/  @P2 BRA `(.L_x_6172) ;  /* 0x00000000000c2947 */ /* 0x000fea0003800000 */
[----:B------:R-:W-:-:S13]  /*5d820*/  ISETP.GE.AND P0, PT, R15, R2, PT ;  /* 0x000000020f00720c */ /* 0x000fda0003f06270 */
[----:B------:R2:W5:Y:S04]  /*5d830*/  @P0 LDG.E.64 R14, desc[UR8][R6.64+0x2000] ;  /* 0x00200008060e0981 */ /* 0x000568000c1e1b00 */
[----:B------:R2:W5:Y:S02]  /*5d840*/  @!P0 LDG.E.64 R14, desc[UR8][R4.64+0x2000] ;  /* 0x00200008040e8981 */ /* 0x000564000c1e1b00 */
.L_x_6172:
[----:B------:R-:W-:Y:S05]  /*5d850*/  BSYNC.RECONVERGENT B0 ;  /* 0x0000000000007941 */ /* 0x000fea0003800200 */
.L_x_6171:
[C---:B------:R-:W-:Y:S01]  /*5d860*/  VIADD R17, R9.reuse, 0x600 ;  /* 0x0000060009117836 */ /* 0x040fe20000000000 */
[----:B------:R-:W-:Y:S01]  /*5d870*/  LEA R3, R16, R3, 0x18 ;  /* 0x0000000310037211 */ /* 0x000fe200078ec0ff */
[C---:B------:R-:W-:Y:S01]  /*5d880*/  VIADD R21, R9.reuse, 0xa00 ;  /* 0x00000a0009157836 */ /* 0x040fe20000000000 */
[C---:B------:R-:W-:Y:S01]  /*5d890*/  LOP3.LUT R19, R9.reuse, 0x800, RZ, 0xfc, !PT ;  /* 0x0000080009137812 */ /* 0x040fe200078efcff */
[----:B------:R-:W-:Y:S01]  /*5d8a0*/  VIADD R29, R9, 0x1200 ;  /* 0x00001200091d7836 */ /* 0x000fe20000000000 */
[----:B------:R-:W-:Y:S01]  /*5d8b0*/  ISETP.GE.AND P6, PT, R17, R0, PT ;  /* 0x000000001100720c */ /* 0x000fe20003fc6270 */
[----:B------:R-:W-:Y:S01]  /*5d8c0*/  BSSY.RECONVERGENT B0, `(.L_x_6173) ;  /* 0x000000f000007945 */ /* 0x000fe20003800200 */
[C---:B------:R-:W-:Y:S01]  /*5d8d0*/  LOP3.LUT R23, R9.reuse, 0xc00, RZ, 0xfc, !PT ;  /* 0x00000c0009177812 */ /* 0x040fe200078efcff */
[C---:B------:R-:W-:Y:S01]  /*5d8e0*/  IMAD R31, R9.reuse, 0x8, R3 ;  /* 0x00000008091f7824 */ /* 0x040fe200078e0203 */
[C---:B------:R-:W-:Y:S02]  /*5d8f0*/  IADD3 R25, PT, PT, R9.reuse, 0xe00, RZ ;  /* 0x00000e0009197810 */ /* 0x040fe40007ffe0ff */
[----:B------:R-:W-:-:S02]  /*5d900*/  LOP3.LUT R27, R9, 0x1000, RZ, 0xfc, !PT ;  /* 0x00001000091b7812 */ /* 0x000fc400078efcff */
[-C--:B------:R-:W-:Y:S02]  /*5d910*/  ISETP.GE.AND P0, PT, R19, R0.reuse, PT ;  /* 0x000000001300720c */ /* 0x080fe40003f06270 */
[-C--:B------:R-:W-:Y:S02]  /*5d920*/  ISETP.GE.AND P1, PT, R21, R0.reuse, PT ;  /* 0x000000001500720c */ /* 0x080fe40003f26270 */
        /* <DEDUP_REMOVED lines=8> */
.L_x_6174:
[----:B------:R-:W-:Y:S05]  /*5d9b0*/  BSYNC.RECONVERGENT B0 ;  /* 0x0000000000007941 */ /* 0x000fea0003800200 */
.L_x_6173:
[----:B------:R-:W-:Y:S04]  /*5d9c0*/  BSSY.RECONVERGENT B0, `(.L_x_6175) ;  /* 0x0000005000007945 */ /* 0x000fe80003800200 */
[----:B------:R-:W-:Y:S05]  /*5d9d0*/  @P0 BRA `(.L_x_6176) ;  /* 0x00000000000c0947 */ /* 0x000fea0003800000 */
[----:B------:R-:W-:-:S13]  /*5d9e0*/  ISETP.GE.AND P0, PT, R19, R2, PT ;  /* 0x000000021300720c */ /* 0x000fda0003f06270 */
[----:B------:R4:W5:Y:S04]  /*5d9f0*/  @P0 LDG.E.64 R18, desc[UR8][R6.64+0x4000] ;  /* 0x0040000806120981 */ /* 0x000968000c1e1b00 */
[----:B------:R4:W5:Y:S02]  /*5da00*/  @!P0 LDG.E.64 R18, desc[UR8][R4.64+0x4000] ;  /* 0x0040000804128981 */ /* 0x000964000c1e1b00 */
.L_x_6176:
[----:B------:R-:W-:Y:S05]  /*5da10*/  BSYNC.RECONVERGENT B0 ;  /* 0x0000000000007941 */ /* 0x000fea0003800200 */
.L_x_6175:
[----:B------:R-:W-:Y:S04]  /*5da20*/  BSSY.RECONVERGENT B0, `(.L_x_6177) ;  /* 0x0000005000007945 */ /* 0x000fe80003800200 */
[----:B------:R-:W-:Y:S05]  /*5da30*/  @P1 BRA `(.L_x_6178) ;  /* 0x00000000000c1947 */ /* 0x000fea0003800000 */
[----:B------:R-:W-:-:S13]  /*5da40*/  ISETP.GE.AND P0, PT, R21, R2, PT ;  /* 0x000000021500720c */ /* 0x000fda0003f06270 */
[----:B------:R0:W5:Y:S04]  /*5da50*/  @P0 LDG.E.64 R20, desc[UR8][R6.64+0x5000] ;  /* 0x0050000806140981 */ /* 0x000168000c1e1b00 */
[----:B------:R0:W5:Y:S02]  /*5da60*/  @!P0 LDG.E.64 R20, desc[UR8][R4.64+0x5000] ;  /* 0x0050000804148981 */ /* 0x000164000c1e1b00 */
.L_x_6178:
[----:B------:R-:W-:Y:S05]  /*5da70*/  BSYNC.RECONVERGENT B0 ;  /* 0x0000000000007941 */ /* 0x000fea0003800200 */
.L_x_6177:
[----:B------:R-:W-:Y:S04]  /*5da80*/  BSSY.RECONVERGENT B0, `(.L_x_6179) ;  /* 0x0000005000007945 */ /* 0x000fe80003800200 */
[----:B------:R-:W-:Y:S05]  /*5da90*/  @P2 BRA `(.L_x_6180) ;  /* 0x00000000000c2947 */ /* 0x000fea0003800000 */
[----:B------:R-:W-:-:S13]  /*5daa0*/  ISETP.GE.AND P0, PT, R23, R2, PT ;  /* 0x000000021700720c */ /* 0x000fda0003f06270 */
[----:B------:R0:W5:Y:S04]  /*5dab0*/  @P0 LDG.E.64 R22, desc[UR8][R6.64+0x6000] ;  /* 0x0060000806160981 */ /* 0x000168000c1e1b00 */
[----:B------:R0:W5:Y:S02]  /*5dac0*/  @!P0 LDG.E.64 R22, desc[UR8][R4.64+0x6000] ;  /* 0x0060000804168981 */ /* 0x000164000c1e1b00 */
.L_x_6180:
[----:B------:R-:W-:Y:S05]  /*5dad0*/  BSYNC.RECONVERGENT B0 ;  /* 0x0000000000007941 */ /* 0x000fea0003800200 */
.L_x_6179:
[----:B------:R-:W-:Y:S04]  /*5dae0*/  BSSY.RECONVERGENT B0, `(.L_x_6181) ;  /* 0x0000005000007945 */ /* 0x000fe80003800200 */
[----:B------:R-:W-:Y:S05]  /*5daf0*/  @P3 BRA `(.L_x_6182) ;  /* 0x00000000000c3947 */ /* 0x000fea0003800000 */
[----:B------:R-:W-:-:S13]  /*5db00*/  ISETP.GE.AND P0, PT, R25, R2, PT ;  /* 0x000000021900720c */ /* 0x000fda0003f06270 */
[----:B------:R0:W5:Y:S04]  /*5db10*/  @P0 LDG.E.64 R24, desc[UR8][R6.64+0x7000] ;  /* 0x0070000806180981 */ /* 0x000168000c1e1b00 */
[----:B------:R0:W5:Y:S02]  /*5db20*/  @!P0 LDG.E.64 R24, desc[UR8][R4.64+0x7000] ;  /* 0x0070000804188981 */ /* 0x000164000c1e1b00 */
.L_x_6182:
[----:B------:R-:W-:Y:S05]  /*5db30*/  BSYNC.RECONVERGENT B0 ;  /* 0x0000000000007941 */ /* 0x000fea0003800200 */
.L_x_6181:
[----:B------:R-:W-:Y:S04]  /*5db40*/  BSSY.RECONVERGENT B0, `(.L_x_6183) ;  /* 0x0000005000007945 */ /* 0x000fe80003800200 */
[----:B------:R-:W-:Y:S05]  /*5db50*/  @P4 BRA `(.L_x_6184) ;  /* 0x00000000000c4947 */ /* 0x000fea0003800000 */
[----:B------:R-:W-:-:S13]  /*5db60*/  ISETP.GE.AND P0, PT, R27, R2, PT ;  /* 0x000000021b00720c */ /* 0x000fda0003f06270 */
[----:B------:R0:W5:Y:S04]  /*5db70*/  @P0 LDG.E.64 R26, desc[UR8][R6.64+0x8000] ;  /* 0x00800008061a0981 */ /* 0x000168000c1e1b00 */
[----:B------:R0:W5:Y:S02]  /*5db80*/  @!P0 LDG.E.64 R26, desc[UR8][R4.64+0x8000] ;  /* 0x00800008041a8981 */ /* 0x000164000c1e1b00 */
.L_x_6184:
[----:B------:R-:W-:Y:S05]  /*5db90*/  BSYNC.RECONVERGENT B0 ;  /* 0x0000000000007941 */ /* 0x000fea0003800200 */
.L_x_6183:
[----:B------:R-:W-:Y:S04]  /*5dba0*/  BSSY.RECONVERGENT B0, `(.L_x_6185) ;  /* 0x0000005000007945 */ /* 0x000fe80003800200 */
[----:B------:R-:W-:Y:S05]  /*5dbb0*/  @P5 BRA `(.L_x_6186) ;  /* 0x00000000000c5947 */ /* 0x000fea0003800000 */
[----:B------:R-:W-:-:S13]  /*5dbc0*/  ISETP.GE.AND P0, PT, R29, R2, PT ;  /* 0x000000021d00720c */ /* 0x000fda0003f06270 */
[----:B------:R0:W5:Y:S04]  /*5dbd0*/  @P0 LDG.E.64 R28, desc[UR8][R6.64+0x9000] ;  /* 0x00900008061c0981 */ /* 0x000168000c1e1b00 */
[----:B------:R0:W5:Y:S02]  /*5dbe0*/  @!P0 LDG.E.64 R28, desc[UR8][R4.64+0x9000] ;  /* 0x00900008041c8981 */ /* 0x000164000c1e1b00 */
.L_x_6186:
[----:B------:R-:W-:Y:S05]  /*5dbf0*/  BSYNC.RECONVERGENT B0 ;  /* 0x0000000000007941 */ /* 0x000fea0003800200 */
.L_x_6185:
[----:B01234-:R-:W-:Y:S01]  /*5dc00*/  IMAD R7, R9, 0xa, RZ ;  /* 0x0000000a09077824 */ /* 0x01ffe200078e02ff */
        /* <DEDUP_REMOVED lines=8> */
[----:B0-----:R-:W-:-:S03]  /*5dc90*/  VIMNMX R16, PT, PT, R2, R7, PT ;  /* 0x0000000702107248 */ /* 0x001fc60003fe0100 */
        /* <DEDUP_REMOVED lines=10> */
[----:B-1----:R-:W0:Y:S01]  /*5dd40*/  LDC.64 R14, c[0x0][0x3c0] ;  /* 0x0000f000ff0e7b82 */ /* 0x002e220000000a00 */
[----:B------:R-:W-:Y:S01]  /*5dd50*/  MOV R5, 0xffffffff ;  /* 0xffffffff00057802 */ /* 0x000fe20000000f00 */
[----:B------:R-:W-:-:S04]  /*5dd60*/  IMAD.MOV.U32 R4, RZ, RZ, -0x1 ;  /* 0xffffffffff047424 */ /* 0x000fc800078e00ff */
[C---:B0-----:R-:W-:Y:S01]  /*5dd70*/  IMAD.WIDE.U32 R4, R14.reuse, 0x1, R4 ;  /* 0x000000010e047825 */ /* 0x041fe200078e0004 */
[C---:B------:R-:W-:Y:S02]  /*5dd80*/  LOP3.LUT R28, R14.reuse, 0x1, RZ, 0xc0, !PT ;  /* 0x000000010e1c7812 */ /* 0x040fe400078ec0ff */
[----:B------:R-:W-:Y:S01]  /*5dd90*/  LOP3.LUT R14, R14, 0xfffffffe, RZ, 0xc0, !PT ;  /* 0xfffffffe0e0e7812 */ /* 0x000fe200078ec0ff */
[----:B------:R-:W-:-:S07]  /*5dda0*/  IMAD.IADD R15, R5, 0x1, R15 ;  /* 0x00000001050f7824 */ /* 0x000fce00078e020f */
.L_x_6205:
[----:B------:R-:W-:Y:S01]  /*5ddb0*/  IMAD.IADD R17, R16, 0x1, R0 ;  /* 0x0000000110117824 */ /* 0x000fe200078e0200 */
[----:B0-----:R-:W0:Y:S01]  /*5ddc0*/  LDC.64 R26, c[0x0][0x3c0] ;  /* 0x0000f000ff1a7b82 */ /* 0x001e220000000a00 */
[----:B------:R-:W-:-:S03]  /*5ddd0*/  HFMA2 R24, -RZ, RZ, -6.306171417236328125e-05, 0.01395416259765625 ;  /* 0x84222325ff187431 */ /* 0x000fc600000001ff */
[----:B------:R-:W-:-:S04]  /*5dde0*/  SHF.R.S32.HI R17, RZ, 0x1, R17 ;  /* 0x00000001ff117819 */ /* 0x000fc80000011411 */
[----:B------:R-:W-:Y:S01]  /*5ddf0*/  LOP3.LUT R10, RZ, R17, RZ, 0x33, !PT ;  /* 0x00000011ff0a7212 */ /* 0x000fe200078e33ff */
[----:B------:R-:W-:-:S03]  /*5de00*/  IMAD R12, R17, 0x8, R3 ;  /* 0x00000008110c7824 */ /* 0x000fc600078e0203 */
[----:B------:R-:W-:-:S03]  /*5de10*/  IADD3 R11, PT, PT, R7, R10, RZ ;  /* 0x0000000a070b7210 */ /* 0x000fc60007ffe0ff */
[----:B-1----:R-:W1:Y:S02]  /*5de20*/  LDS.64 R12, [R12+0x800] ;  /* 0x000800000c0c7984 */ /* 0x002e640000000a00 */
[----:B------:R-:W-:-:S06]  /*5de30*/  IMAD R11, R11, 0x8, R6 ;  /* 0x000000080b0b7824 */ /* 0x000fcc00078e0206 */
[----:B------:R-:W2:Y:S01]  /*5de40*/  LDS.64 R10, [R11] ;  /* 0x000000000b0a7984 */ /* 0x000ea20000000a00 */
[----:B0-----:R-:W-:Y:S01]  /*5de50*/  ISETP.NE.U32.AND P0, PT, R26, RZ, PT ;  /* 0x000000ff1a00720c */ /* 0x001fe20003f05070 */
[----:B------:R-:W-:-:S03]  /*5de60*/  IMAD.MOV.U32 R26, RZ, RZ, -0x340d631c ;  /* 0xcbf29ce4ff1a7424 */ /* 0x000fc600078e00ff */
        /* <DEDUP_REMOVED lines=14> */
.L_x_6191:
        /* <DEDUP_REMOVED lines=103> */
.L_x_6190:
[----:B------:R-:W-:-:S04]  /*5e5c0*/  ISETP.NE.U32.AND P1, PT, R28, RZ, PT ;  /* 0x000000ff1c00720c */ /* 0x000fc80003f25070 */
        /* <DEDUP_REMOVED lines=51> */
.L_x_6189:
        /* <DEDUP_REMOVED lines=15> */
.L_x_6194:
        /* <DEDUP_REMOVED lines=103> */
.L_x_6193:
        /* <DEDUP_REMOVED lines=53> */
.L_x_6192:
[----:B------:R-:W-:Y:S01]  /*5f3b0*/  ISETP.NE.U32.AND P1, PT, R24, R29, PT ;  /* 0x0000001d1800720c */ /* 0x000fe20003f25070 */
[----:B------:R-:W-:Y:S03]  /*5f3c0*/  BSSY.RECONVERGENT B1, `(.L_x_6195) ;  /* 0x0000177000017945 */ /* 0x000fe60003800200 */
[----:B------:R-:W-:-:S13]  /*5f3d0*/  ISETP.NE.AND.EX P1, PT, R26, R33, PT, P1 ;  /* 0x000000211a00720c */ /* 0x000fda0003f25310 */
[----:B------:R-:W-:Y:S05]  /*5f3e0*/  @!P1 BRA `(.L_x_6196) ;  /* 0x0000001400609947 */ /* 0x000fea0003800000 */
[----:B------:R-:W-:Y:S02]  /*5f3f0*/  HFMA2 R24, -RZ, RZ, -6.306171417236328125e-05, 0.01395416259765625 ;  /* 0x84222325ff187431 */ /* 0x000fe400000001ff */
[----:B------:R-:W-:Y:S01]  /*5f400*/  IMAD.MOV.U32 R26, RZ, RZ, -0x340d631c ;  /* 0xcbf29ce4ff1a7424 */ /* 0x000fe200078e00ff */
[----:B------:R-:W-:Y:S06]  /*5f410*/  @!P0 BRA `(.L_x_6197) ;  /* 0x00000008009c8947 */ /* 0x000fec0003800000 */
[----:B------:R-:W-:Y:S01]  /*5f420*/  ISETP.NE.U32.AND P1, PT, R4, RZ, PT ;  /* 0x000000ff0400720c */ /* 0x000fe20003f25070 */
        /* <DEDUP_REMOVED lines=11> */
.L_x_6199:
        /* <DEDUP_REMOVED lines=103> */
.L_x_6198:
        /* <DEDUP_REMOVED lines=52> */
.L_x_6197:
        /* <DEDUP_REMOVED lines=10> */
[----:B------:R-:W1:Y:S01]  /*5ff30*/  LDC R19, c[0x0][0x3c4] ;  /* 0x0000f100ff137b82 */ /* 0x000e620000000800 */
[----:B------:R-:W-:Y:S01]  /*5ff40*/  IMAD.MOV.U32 R25, RZ, RZ, -0x7bdddcdb ;  /* 0x84222325ff197424 */ /* 0x000fe200078e00ff */
[----:B------:R-:W-:Y:S01]  /*5ff50*/  MOV R21, RZ ;  /* 0x000000ff00157202 */ /* 0x000fe20000000f00 */
[----:B------:R-:W-:Y:S02]  /*5ff60*/  IMAD.MOV.U32 R29, RZ, RZ, -0x340d631c ;  /* 0xcbf29ce4ff1d7424 */ /* 0x000fe400078e00ff */
[----:B------:R-:W-:-:S07]  /*5ff70*/  IMAD.MOV.U32 R18, RZ, RZ, RZ ;  /* 0x000000ffff127224 */ /* 0x000fce00078e00ff */
.L_x_6202:
        /* <DEDUP_REMOVED lines=103> */
.L_x_6201:
[----:B------:R-:W-:-:S04]  /*605f0*/  ISETP.NE.U32.AND P0, PT, R28, RZ, PT ;  /* 0x000000ff1c00720c */ /* 0x000fc80003f05070 */
        /* <DEDUP_REMOVED lines=52> */
.L_x_6200:
[----:B------:R-:W-:-:S04]  /*60940*/  ISETP.GE.U32.AND P0, PT, R24, R25, PT ;  /* 0x000000191800720c */ /* 0x000fc80003f06070 */
[----:B------:R-:W-:Y:S01]  /*60950*/  ISETP.GE.U32.AND.EX P0, PT, R26, R29, PT, P0 ;  /* 0x0000001d1a00720c */ /* 0x000fe20003f06100 */
[----:B------:R-:W-:-:S12]  /*60960*/  BRA `(.L_x_6203) ;  /* 0x0000000000707947 */ /* 0x000fd80003800000 */
.L_x_6196:
[----:B------:R-:W1:Y:S01]  /*60970*/  LDCU UR4, c[0x0][0x3c8] ;  /* 0x00007900ff0477ac */ /* 0x000e620008000800 */
[----:B------:R-:W-:Y:S01]  /*60980*/  PLOP3.LUT P0, PT, PT, PT, PT, 0x80, 0x8 ;  /* 0x000000000008781c */ /* 0x000fe20003f0f070 */
[----:B-1----:R-:W-:-:S09]  /*60990*/  UISETP.NE.AND UP0, UPT, UR4, URZ, UPT ;  /* 0x000000ff0400728c */ /* 0x002fd2000bf05270 */
[----:B------:R-:W-:Y:S05]  /*609a0*/  BRA.U !UP0, `(.L_x_6203) ;  /* 0x0000000108607547 */ /* 0x000fea000b800000 */
[----:B------:R-:W-:Y:S02]  /*609b0*/  HFMA2 R22, -RZ, RZ, 0, 0 ;  /* 0x00000000ff167431 */ /* 0x000fe400000001ff */
[----:B------:R-:W-:-:S07]  /*609c0*/  IMAD.MOV.U32 R25, RZ, RZ, RZ ;  /* 0x000000ffff197224 */ /* 0x000fce00078e00ff */
.L_x_6204:
        /* <DEDUP_REMOVED lines=22> */
.L_x_6203:
[----:B------:R-:W-:Y:S05]  /*60b30*/  BSYNC.RECONVERGENT B1 ;  /* 0x0000000000017941 */ /* 0x000fea0003800200 */
.L_x_6195:
[----:B------:R-:W-:Y:S02]  /*60b40*/  @P0 IADD3 R0, PT, PT, R17, 0x1, RZ ;  /* 0x0000000111000810 */ /* 0x000fe40007ffe0ff */
[----:B------:R-:W-:-:S04]  /*60b50*/  SEL R16, R16, R17, P0 ;  /* 0x0000001110107207 */ /* 0x000fc80000000000 */
[----:B------:R-:W-:-:S13]  /*60b60*/  ISETP.GE.AND P0, PT, R0, R16, PT ;  /* 0x000000100000720c */ /* 0x000fda0003f06270 */
[----:B------:R-:W-:Y:S05]  /*60b70*/  @!P0 BRA `(.L_x_6205) ;  /* 0xffffffd0008c8947 */ /* 0x000fea000383ffff */
.L_x_6188:
[----:B------:R-:W-:Y:S05]  /*60b80*/  BSYNC.RECONVERGENT B0 ;  /* 0x0000000000007941 */ /* 0x000fea0003800200 */
.L_x_6187:
[----:B-1----:R-:W-:Y:S01]  /*60b90*/  IMAD.IADD R13, R7, 0x1, -R0 ;  /* 0x00000001070d7824 */ /* 0x002fe200078e0a00 */
[----:B------:R-:W-:Y:S01]  /*60ba0*/  BSSY.RECONVERGENT B0, `(.L_x_6206) ;  /* 0x0001f87000007945 */ /* 0x000fe20003800200 */
[----:B------:R-:W-:-:S03]  /*60bb0*/  IMAD.MOV.U32 R4, RZ, RZ, RZ ;  /* 0x000000ffff047224 */ /* 0x000fc600078e00ff */
        /* <DEDUP_REMOVED lines=8> */
[----:B-1----:R-:W-:Y:S05]  /*60c40*/  @!P0 BRA `(.L_x_6209) ;  /* 0x0000002c003c8947 */ /* 0x002fea0003800000 */
[----:B------:R-:W-:Y:S01]  /*60c50*/  IMAD R12, R0, 0x1ff, RZ ;  /* 0x000001ff000c7824 */ /* 0x000fe200078e02ff */
[----:B------:R-:W1:Y:S01]  /*60c60*/  LDC.64 R14, c[0x0][0x3c0] ;  /* 0x0000f000ff0e7b82 */ /* 0x000e620000000a00 */
[----:B------:R-:W-:Y:S02]  /*60c70*/  IMAD.MOV.U32 R22, RZ, RZ, -0x7bdddcdb ;  /* 0x84222325ff167424 */ /* 0x000fe400078e00ff */
[----:B0-----:R-:W-:Y:S01]  /*60c80*/  IMAD.MOV.U32 R23, RZ, RZ, -0x340d631c ;  /* 0xcbf29ce4ff177424 */ /* 0x001fe200078e00ff */
[----:B------:R-:W-:-:S04]  /*60c90*/  SHF.R.S32.HI R12, RZ, 0x9, R12 ;  /* 0x00000009ff0c7819 */ /* 0x000fc8000001140c */
[----:B------:R-:W-:-:S06]  /*60ca0*/  LEA R16, R12, R3, 0x3 ;  /* 0x000000030c107211 */ /* 0x000fcc00078e18ff */
[----:B------:R-:W0:Y:S01]  /*60cb0*/  LDS.64 R16, [R16+0x800] ;  /* 0x0008000010107984 */ /* 0x000e220000000a00 */
[----:B-1----:R-:W-:-:S04]  /*60cc0*/  ISETP.NE.U32.AND P0, PT, R14, RZ, PT ;  /* 0x000000ff0e00720c */ /* 0x002fc80003f05070 */
[----:B------:R-:W-:-:S13]  /*60cd0*/  ISETP.NE.AND.EX P0, PT, R15, RZ, PT, P0 ;  /* 0x000000ff0f00720c */ /* 0x000fda0003f05300 */
[----:B0-----:R-:W-:Y:S05]  /*60ce0*/  @!P0 BRA `(.L_x_6210) ;  /* 0x0000000800948947 */ /* 0x001fea0003800000 */
[C---:B------:R-:W-:Y:S01]  /*60cf0*/  ISETP.NE.U32.AND P1, PT, R14.reuse, 0x1, PT ;  /* 0x000000010e00780c */ /* 0x040fe20003f25070 */
[----:B------:R-:W-:Y:S01]  /*60d00*/  HFMA2 R22, -RZ, RZ, -6.306171417236328125e-05, 0.01395416259765625 ;  /* 0x84222325ff167431 */ /* 0x000fe200000001ff */
[----:B------:R-:W-:Y:S01]  /*60d10*/  LOP3.LUT R18, R14, 0x1, RZ, 0xc0, !PT ;  /* 0x000000010e127812 */ /* 0x000fe200078ec0ff */
[----:B------:R-:W-:Y:S01]  /*60d20*/  IMAD.MOV.U32 R23, RZ, RZ, -0x340d631c ;  /* 0xcbf29ce4ff177424 */ /* 0x000fe200078e00ff */
[----:B------:R-:W-:Y:S02]  /*60d30*/  ISETP.NE.AND.EX P1, PT, R15, RZ, PT, P1 ;  /* 0x000000ff0f00720c */ /* 0x000fe40003f25310 */
[----:B------:R-:W-:Y:S02]  /*60d40*/  CS2R R20, SRZ ;  /* 0x0000000000147805 */ /* 0x000fe4000001ff00 */
[----:B------:R-:W-:-:S04]  /*60d50*/  ISETP.NE.U32.AND P2, PT, R18, 0x1, PT ;  /* 0x000000011200780c */ /* 0x000fc80003f45070 */
[----:B------:R-:W-:-:S05]  /*60d60*/  ISETP.NE.U32.AND.EX P2, PT, RZ, RZ, PT, P2 ;  /* 0x000000ffff00720c */ /* 0x000fca0003f45120 */
[----:B------:R-:W-:Y:S08]  /*60d70*/  @!P1 BRA `(.L_x_6211) ;  /* 0x0000000400a89947 */ /* 0x000ff00003800000 */
[----:B------:R-:W0:Y:S01]  /*60d80*/  LDC R20, c[0x0][0x3c4] ;  /* 0x0000f100ff147b82 */ /* 0x000e220000000800 */
[----:B------:R-:W-:Y:S01]  /*60d90*/  LOP3.LUT R21, R14, 0xfffffffe, RZ, 0xc0, !PT ;  /* 0xfffffffe0e157812 */ /* 0x000fe200078ec0ff */
[----:B------:R-:W-:Y:S01]  /*60da0*/  IMAD.MOV.U32 R22, RZ, RZ, -0x7bdddcdb ;  /* 0x84222325ff167424 */ /* 0x000fe200078e00ff */
[----:B------:R-:W-:Y:S02]  /*60db0*/  MOV R23, 0xcbf29ce4 ;  /* 0xcbf29ce400177802 */ /* 0x000fe40000000f00 */
[----:B------:R-:W-:-:S07]  /*60dc0*/  CS2R R24, SRZ ;  /* 0x0000000000187805 */ /* 0x000fce000001ff00 */
.L_x_6212:
        /* <DEDUP_REMOVED lines=101> */
.L_x_6211:
[----:B------:R-:W-:Y:S05]  /*61420*/  @P2 BRA `(.L_x_6210) ;  /* 0x0000000000c42947 */ /* 0x000fea0003800000 */
[----:B------:R-:W-:-:S04]  /*61430*/  LEA R18, P1, R21, R16, 0x3 ;  /* 0x0000001015127211 */ /* 0x000fc800078218ff */
        /* <DEDUP_REMOVED lines=48> */
.L_x_6210:
        /* <DEDUP_REMOVED lines=13> */
[----:B------:R-:W-:Y:S01]  /*61810*/  HFMA2 R31, -RZ, RZ, -6.306171417236328125e-05, 0.01395416259765625 ;  /* 0x84222325ff1f7431 */ /* 0x000fe200000001ff */
[----:B------:R-:W-:Y:S01]  /*61820*/  LOP3.LUT R21, R14, 0xfffffffe, RZ, 0xc0, !PT ;  /* 0xfffffffe0e157812 */ /* 0x000fe200078ec0ff */
[----:B------:R-:W-:Y:S01]  /*61830*/  IMAD.MOV.U32 R30, RZ, RZ, -0x340d631c ;  /* 0xcbf29ce4ff1e7424 */ /* 0x000fe200078e00ff */
[----:B------:R-:W-:-:S07]  /*61840*/  CS2R R24, SRZ ;  /* 0x0000000000187805 */ /* 0x000fce000001ff00 */
.L_x_6215:
        /* <DEDUP_REMOVED lines=102> */
.L_x_6214:
        /* <DEDUP_REMOVED lines=51> */
.L_x_6213:
        /* <DEDUP_REMOVED lines=20> */
.L_x_6219:
        /* <DEDUP_REMOVED lines=101> */
.L_x_6218:
        /* <DEDUP_REMOVED lines=50> */
.L_x_6217:
[----:B------:R-:W-:Y:S01]  /*62c90*/  MOV R27, 0x84222325 ;  /* 0x84222325001b7802 */ /* 0x000fe20000000f00 */
        /* <DEDUP_REMOVED lines=12> */
[----:B------:R-:W-:Y:S01]  /*62d60*/  LOP3.LUT R17, R14, 0xfffffffe, RZ, 0xc0, !PT ;  /* 0xfffffffe0e117812 */ /* 0x000fe200078ec0ff */
[----:B------:R-:W-:Y:S01]  /*62d70*/  IMAD.MOV.U32 R27, RZ, RZ, -0x7bdddcdb ;  /* 0x84222325ff1b7424 */ /* 0x000fe200078e00ff */
[----:B------:R-:W-:Y:S01]  /*62d80*/  CS2R R18, SRZ ;  /* 0x0000000000127805 */ /* 0x000fe2000001ff00 */
[----:B------:R-:W-:-:S07]  /*62d90*/  IMAD.MOV.U32 R26, RZ, RZ, -0x340d631c ;  /* 0xcbf29ce4ff1a7424 */ /* 0x000fce00078e00ff */
.L_x_6222:
        /* <DEDUP_REMOVED lines=102> */
.L_x_6221:
        /* <DEDUP_REMOVED lines=51> */
.L_x_6220:
[----:B------:R-:W-:-:S04]  /*63730*/  ISETP.GE.U32.AND P0, PT, R22, R27, PT ;  /* 0x0000001b1600720c */ /* 0x000fc80003f06070 */
[----:B------:R-:W-:-:S13]  /*63740*/  ISETP.GE.U32.AND.EX P0, PT, R23, R26, PT, P0 ;  /* 0x0000001a1700720c */ /* 0x000fda0003f06100 */
[----:B------:R-:W-:Y:S05]  /*63750*/  @P0 BRA `(.L_x_6209) ;  /* 0x0000000000780947 */ /* 0x000fea0003800000 */
[----:B------:R-:W-:Y:S05]  /*63760*/  BRA `(.L_x_6223) ;  /* 0x00000000006c7947 */ /* 0x000fea0003800000 */
.L_x_6216:
[----:B------:R-:W0:Y:S02]  /*63770*/  LDC R14, c[0x0][0x3c8] ;  /* 0x0000f200ff0e7b82 */ /* 0x000e240000000800 */
[----:B0-----:R-:W-:-:S13]  /*63780*/  ISETP.NE.AND P0, PT, R14, RZ, PT ;  /* 0x000000ff0e00720c */ /* 0x001fda0003f05270 */
[----:B------:R-:W-:Y:S05]  /*63790*/  @!P0 BRA `(.L_x_6209) ;  /* 0x0000000000688947 */ /* 0x000fea0003800000 */
[----:B------:R-:W-:Y:S01]  /*637a0*/  HFMA2 R20, -RZ, RZ, 0, 0 ;  /* 0x00000000ff147431 */ /* 0x000fe200000001ff */
[----:B------:R-:W-:Y:S01]  /*637b0*/  SHF.R.S32.HI R22, RZ, 0x1f, R14 ;  /* 0x0000001fff167819 */ /* 0x000fe2000001140e */
[----:B------:R-:W-:-:S07]  /*637c0*/  IMAD.MOV.U32 R23, RZ, RZ, RZ ;  /* 0x000000ffff177224 */ /* 0x000fce00078e00ff */
.L_x_6224:
        /* <DEDUP_REMOVED lines=21> */
.L_x_6223:
[----:B------:R-:W-:Y:S01]  /*63920*/  IADD3 R11, PT, PT, R12, 0x1, RZ ;  /* 0x000000010c0b7810 */ /* 0x000fe20007ffe0ff */
[----:B------:R-:W-:-:S07]  /*63930*/  IMAD.MOV.U32 R12, RZ, RZ, R0 ;  /* 0x000000ffff0c7224 */ /* 0x000fce00078e0000 */
.L_x_6209:
[----:B------:R-:W-:Y:S05]  /*63940*/  BSYNC.RECONVERGENT B1 ;  /* 0x0000000000017941 */ /* 0x000fea0003800200 */
.L_x_6208:
[----:B------:R-:W-:Y:S01]  /*63950*/  ISETP.GE.AND P0, PT, R11, R12, PT ;  /* 0x0000000c0b00720c */ /* 0x000fe20003f06270 */
[----:B------:R-:W-:Y:S01]  /*63960*/  BSSY.RECONVERGENT B1, `(.L_x_6225) ;  /* 0x00002d5000017945 */ /* 0x000fe20003800200 */
[----:B------:R-:W-:-:S11]  /*63970*/  IMAD.MOV.U32 R18, RZ, RZ, R12 ;  /* 0x000000ffff127224 */ /* 0x000fd600078e000c */
[----:B------:R-:W-:Y:S05]  /*63980*/  @P0 BRA `(.L_x_6226) ;  /* 0x0000002c00480947 */ /* 0x000fea0003800000 */
[----:B------:R-:W-:Y:S01]  /*63990*/  IMAD R18, R12, 0x7f, R11 ;  /* 0x0000007f0c127824 */ /* 0x000fe200078e020b */
[----:B------:R-:W1:Y:S01]  /*639a0*/  LDC.64 R14, c[0x0][0x3c0] ;  /* 0x0000f000ff0e7b82 */ /* 0x000e620000000a00 */
[----:B------:R-:W-:Y:S02]  /*639b0*/  IMAD.MOV.U32 R28, RZ, RZ, -0x7bdddcdb ;  /* 0x84222325ff1c7424 */ /* 0x000fe400078e00ff */
[----:B------:R-:W-:Y:S01]  /*639c0*/  IMAD.MOV.U32 R27, RZ, RZ, -0x340d631c ;  /* 0xcbf29ce4ff1b7424 */ /* 0x000fe200078e00ff */
[----:B------:R-:W-:-:S04]  /*639d0*/  SHF.R.S32.HI R18, RZ, 0x7, R18 ;  /* 0x00000007ff127819 */ /* 0x000fc80000011412 */
[----:B------:R-:W-:-:S06]  /*639e0*/  LEA R16, R18, R3, 0x3 ;  /* 0x0000000312107211 */ /* 0x000fcc00078e18ff */
[----:B------:R-:W3:Y:S01]  /*639f0*/  LDS.64 R16, [R16+0x800] ;  /* 0x0008000010107984 */ /* 0x000ee20000000a00 */
[----:B-1----:R-:W-:-:S04]  /*63a00*/  ISETP.NE.U32.AND P0, PT, R14, RZ, PT ;  /* 0x000000ff0e00720c */ /* 0x002fc80003f05070 */
[----:B------:R-:W-:-:S13]  /*63a10*/  ISETP.NE.AND.EX P0, PT, R15, RZ, PT, P0 ;  /* 0x000000ff0f00720c */ /* 0x000fda0003f05300 */
[----:B---3--:R-:W-:Y:S05]  /*63a20*/  @!P0 BRA `(.L_x_6227) ;  /* 0x0000000800988947 */ /* 0x008fea0003800000 */
[C---:B------:R-:W-:Y:S01]  /*63a30*/  ISETP.NE.U32.AND P1, PT, R14.reuse, 0x1, PT ;  /* 0x000000010e00780c */ /* 0x040fe20003f25070 */
[----:B------:R-:W-:Y:S01]  /*63a40*/  IMAD.MOV.U32 R27, RZ, RZ, -0x340d631c ;  /* 0xcbf29ce4ff1b7424 */ /* 0x000fe200078e00ff */
[----:B------:R-:W-:Y:S02]  /*63a50*/  LOP3.LUT R19, R14, 0x1, RZ, 0xc0, !PT ;  /* 0x000000010e137812 */ /* 0x000fe400078ec0ff */
[----:B------:R-:W-:Y:S02]  /*63a60*/  CS2R R24, SRZ ;  /* 0x0000000000187805 */ /* 0x000fe4000001ff00 */
[----:B------:R-:W-:Y:S02]  /*63a70*/  ISETP.NE.AND.EX P1, PT, R15, RZ, PT, P1 ;  /* 0x000000ff0f00720c */ /* 0x000fe40003f25310 */
[----:B------:R-:W-:Y:S02]  /*63a80*/  ISETP.NE.U32.AND P2, PT, R19, 0x1, PT ;  /* 0x000000011300780c */ /* 0x000fe40003f45070 */
[----:B------:R-:W-:-:S02]  /*63a90*/  MOV R28, 0x84222325 ;  /* 0x84222325001c7802 */ /* 0x000fc40000000f00 */
[----:B------:R-:W-:-:S07]  /*63aa0*/  ISETP.NE.U32.AND.EX P2, PT, RZ, RZ, PT, P2 ;  /* 0x000000ffff00720c */ /* 0x000fce0003f45120 */
[----:B------:R-:W-:Y:S06]  /*63ab0*/  @!P1 BRA `(.L_x_6228) ;  /* 0x0000000400ac9947 */ /* 0x000fec0003800000 */
[----:B------:R-:W1:Y:S01]  /*63ac0*/  LDC R24, c[0x0][0x3c4] ;  /* 0x0000f100ff187b82 */ /* 0x000e620000000800 */
[----:B------:R-:W-:Y:S01]  /*63ad0*/  HFMA2 R27, -RZ, RZ, -15.890625, -0.0047760009765625 ;  /* 0xcbf29ce4ff1b7431 */ /* 0x000fe200000001ff */
[----:B------:R-:W-:Y:S01]  /*63ae0*/  LOP3.LUT R25, R14, 0xfffffffe, RZ, 0xc0, !PT ;  /* 0xfffffffe0e197812 */ /* 0x000fe200078ec0ff */
[----:B------:R-:W-:Y:S02]  /*63af0*/  IMAD.MOV.U32 R28, RZ, RZ, -0x7bdddcdb ;  /* 0x84222325ff1c7424 */ /* 0x000fe400078e00ff */
[----:B------:R-:W-:Y:S02]  /*63b00*/  IMAD.MOV.U32 R26, RZ, RZ, RZ ;  /* 0x000000ffff1a7224 */ /* 0x000fe400078e00ff */
[----:B------:R-:W-:-:S07]  /*63b10*/  IMAD.MOV.U32 R19, RZ, RZ, RZ ;  /* 0x000000ffff137224 */ /* 0x000fce00078e00ff */
.L_x_6229:
[----:B------:R-:W-:-:S04]  /*63b20*/  LEA R30, P1, R26, R16, 0x3 ;  /* 0x000000101a1e7211 */ /* 0x000fc800078218ff */
[----:B------:R-:W-:-:S05]  /*63b30*/  LEA.HI.X R31, R26, R17, R19, 0x3, P1 ;  /* 0x000000111a1f7211 */ /* 0x000fca00008f1c13 */
[----:B------:R-:W3:Y:S04]  /*63b40*/  LD.E.64 R20, desc[UR8][R30.64] ;  /* 0x000000081e147980 */ /* 0x000ee8000c101b00 */
[----:B0-----:R0:W4:Y:S01]  /*63b50*/  LD.E.64 R22, desc[UR8][R30.64+0x8] ;  /* 0x000008081e167980 */ /* 0x001122000c101b00 */
[----:B------:R-:W-:Y:S01]  /*63b60*/  IMAD R27, R27, 0x1b3, RZ ;  /* 0x000001b31b1b7824 */ /* 0x000fe200078e02ff */
[----:B------:R-:W-:-:S04]  /*63b70*/  IADD3 R26, P1, PT, R26, 0x2, RZ ;  /* 0x000000021a1a7810 */ /* 0x000fc80007f3e0ff */
[----:B------:R-:W-:Y:S02]  /*63b80*/  IADD3.X R19, PT, PT, RZ, R19, RZ, P1, !PT ;  /* 0x00000013ff137210 */ /* 0x000fe40000ffe4ff */
[----:B------:R-:W-:-:S04]  /*63b90*/  ISETP.NE.U32.AND P1, PT, R26, R25, PT ;  /* 0x000000191a00720c */ /* 0x000fc80003f25070 */
[----:B-1----:R-:W-:Y:S02]  /*63ba0*/  ISETP.NE.AND.EX P1, PT, R19, R24, PT, P1 ;  /* 0x000000181300720c */ /* 0x002fe40003f25310 */
        /* <DEDUP_REMOVED lines=92> */
.L_x_6228:
        /* <DEDUP_REMOVED lines=8> */
[----:B0-----:R-:W-:-:S04]  /*641f0*/  IMAD.WIDE.U32 R22, R28, 0x1b3, RZ ;  /* 0x000001b31c167825 */ /* 0x001fc800078e00ff */
        /* <DEDUP_REMOVED lines=41> */
.L_x_6227:
[----:B------:R-:W-:Y:S02]  /*64490*/  IMAD.MOV.U32 R29, RZ, RZ, -0x7bdddcdb ;  /* 0x84222325ff1d7424 */ /* 0x000fe400078e00ff */
[----:B------:R-:W-:Y:S01]  /*644a0*/  IMAD.MOV.U32 R32, RZ, RZ, -0x340d631c ;  /* 0xcbf29ce4ff207424 */ /* 0x000fe200078e00ff */
[----:B------:R-:W-:Y:S06]  /*644b0*/  @!P0 BRA `(.L_x_6230) ;  /* 0x0000000800a08947 */ /* 0x000fec0003800000 */
        /* <DEDUP_REMOVED lines=15> */
.L_x_6232:
[----:B--2---:R-:W-:-:S04]  /*645b0*/  LEA R30, P1, R26, R4, 0x3 ;  /* 0x000000041a1e7211 */ /* 0x004fc800078218ff */
[----:B------:R-:W-:-:S05]  /*645c0*/  LEA.HI.X R31, R26, R5, R19, 0x3, P1 ;  /* 0x000000051a1f7211 */ /* 0x000fca00008f1c13 */
[----:B------:R-:W2:Y:S04]  /*645d0*/  LD.E.64 R20, desc[UR8][R30.64] ;  /* 0x000000081e147980 */ /* 0x000ea8000c101b00 */
[----:B0-----:R0:W3:Y:S01]  /*645e0*/  LD.E.64 R22, desc[UR8][R30.64+0x8] ;  /* 0x000008081e167980 */ /* 0x0010e2000c101b00 */
        /* <DEDUP_REMOVED lines=98> */
.L_x_6231:
[----:B------:R-:W-:Y:S05]  /*64c10*/  @P2 BRA `(.L_x_6230) ;  /* 0x0000000000c82947 */ /* 0x000fea0003800000 */
[----:B--2---:R-:W-:-:S04]  /*64c20*/  LEA R20, P1, R25, R4, 0x3 ;  /* 0x0000000419147211 */ /* 0x004fc800078218ff */
[----:B------:R-:W-:-:S06]  /*64c30*/  LEA.HI.X R21, R25, R5, R24, 0x3, P1 ;  /* 0x0000000519157211 */ /* 0x000fcc00008f1c18 */
[----:B------:R-:W2:Y:S01]  /*64c40*/  LD.E.64 R20, desc[UR8][R20.64] ;  /* 0x0000000814147980 */ /* 0x000ea2000c101b00 */
[----:B------:R-:W-:Y:S01]  /*64c50*/  IMAD R32, R32, 0x1b3, RZ ;  /* 0x000001b320207824 */ /* 0x000fe200078e02ff */
[----:B--2---:R-:W-:-:S05]  /*64c60*/  LOP3.LUT R19, R29, 0xff, R20, 0x78, !PT ;  /* 0x000000ff1d137812 */ /* 0x004fca00078e7814 */
        /* <DEDUP_REMOVED lines=45> */
.L_x_6230:
        /* <DEDUP_REMOVED lines=15> */
[----:B------:R-:W1:Y:S01]  /*65030*/  LDC R24, c[0x0][0x3c4] ;  /* 0x0000f100ff187b82 */ /* 0x000e620000000800 */
[----:B------:R-:W-:Y:S01]  /*65040*/  LOP3.LUT R25, R14, 0xfffffffe, RZ, 0xc0, !PT ;  /* 0xfffffffe0e197812 */ /* 0x000fe200078ec0ff */
[----:B------:R-:W-:Y:S01]  /*65050*/  IMAD.MOV.U32 R28, RZ, RZ, -0x7bdddcdb ;  /* 0x84222325ff1c7424 */ /* 0x000fe200078e00ff */
[----:B------:R-:W-:Y:S01]  /*65060*/  MOV R26, RZ ;  /* 0x000000ff001a7202 */ /* 0x000fe20000000f00 */
[----:B------:R-:W-:Y:S02]  /*65070*/  IMAD.MOV.U32 R27, RZ, RZ, -0x340d631c ;  /* 0xcbf29ce4ff1b7424 */ /* 0x000fe400078e00ff */
[----:B------:R-:W-:-:S07]  /*65080*/  IMAD.MOV.U32 R19, RZ, RZ, RZ ;  /* 0x000000ffff137224 */ /* 0x000fce00078e00ff */
.L_x_6236:
[----:B------:R-:W-:-:S04]  /*65090*/  LEA R30, P1, R26, R16, 0x3 ;  /* 0x000000101a1e7211 */ /* 0x000fc800078218ff */
[----:B------:R-:W-:-:S05]  /*650a0*/  LEA.HI.X R31, R26, R17, R19, 0x3, P1 ;  /* 0x000000111a1f7211 */ /* 0x000fca00008f1c13 */
[----:B------:R-:W3:Y:S04]  /*650b0*/  LD.E.64 R20, desc[UR8][R30.64] ;  /* 0x000000081e147980 */ /* 0x000ee8000c101b00 */
[----:B0-----:R0:W4:Y:S01]  /*650c0*/  LD.E.64 R22, desc[UR8][R30.64+0x8] ;  /* 0x000008081e167980 */ /* 0x001122000c101b00 */
[----:B------:R-:W-:Y:S01]  /*650d0*/  IMAD R27, R27, 0x1b3, RZ ;  /* 0x000001b31b1b7824 */ /* 0x000fe200078e02ff */
[----:B------:R-:W-:-:S05]  /*650e0*/  IADD3 R26, P1, PT, R26, 0x2, RZ ;  /* 0x000000021a1a7810 */ /* 0x000fca0007f3e0ff */
[----:B------:R-:W-:Y:S01]  /*650f0*/  IMAD.X R19, RZ, RZ, R19, P1 ;  /* 0x000000ffff137224 */ /* 0x000fe200008e0613 */
[----:B------:R-:W-:-:S04]  /*65100*/  ISETP.NE.U32.AND P1, PT, R26, R25, PT ;  /* 0x000000191a00720c */ /* 0x000fc80003f25070 */
[----:B-1----:R-:W-:Y:S02]  /*65110*/  ISETP.NE.AND.EX P1, PT, R19, R24, PT, P1 ;  /* 0x000000181300720c */ /* 0x002fe40003f25310 */
        /* <DEDUP_REMOVED lines=92> */
.L_x_6235:
        /* <DEDUP_REMOVED lines=13> */
[----:B0-----:R-:W-:Y:S01]  /*657b0*/  IMAD R23, R19, 0x100, R22 ;  /* 0x0000010013177824 */ /* 0x001fe200078e0216 */
        /* <DEDUP_REMOVED lines=36> */
.L_x_6234:
        /* <DEDUP_REMOVED lines=8> */
[----:B------:R-:W-:Y:S02]  /*65a80*/  ISETP.NE.U32.AND P1, PT, R16, 0x1, PT ;  /* 0x000000011000780c */ /* 0x000fe40003f25070 */
[----:B------:R-:W-:Y:S02]  /*65a90*/  CS2R R16, SRZ ;  /* 0x0000000000107805 */ /* 0x000fe4000001ff00 */
[----:B------:R-:W-:-:S07]  /*65aa0*/  ISETP.NE.U32.AND.EX P1, PT, RZ, RZ, PT, P1 ;  /* 0x000000ffff00720c */ /* 0x000fce0003f25110 */
[----:B------:R-:W-:Y:S06]  /*65ab0*/  @!P0 BRA `(.L_x_6238) ;  /* 0x0000000400b08947 */ /* 0x000fec0003800000 */
[----:B------:R-:W1:Y:S01]  /*65ac0*/  LDC R16, c[0x0][0x3c4] ;  /* 0x0000f100ff107b82 */ /* 0x000e620000000800 */
[----:B------:R-:W-:Y:S01]  /*65ad0*/  LOP3.LUT R17, R14, 0xfffffffe, RZ, 0xc0, !PT ;  /* 0xfffffffe0e117812 */ /* 0x000fe200078ec0ff */
[----:B------:R-:W-:Y:S01]  /*65ae0*/  IMAD.MOV.U32 R21, RZ, RZ, -0x7bdddcdb ;  /* 0x84222325ff157424 */ /* 0x000fe200078e00ff */
[----:B------:R-:W-:Y:S01]  /*65af0*/  MOV R20, RZ ;  /* 0x000000ff00147202 */ /* 0x000fe20000000f00 */
[----:B------:R-:W-:Y:S02]  /*65b00*/  IMAD.MOV.U32 R26, RZ, RZ, -0x340d631c ;  /* 0xcbf29ce4ff1a7424 */ /* 0x000fe400078e00ff */
[----:B------:R-:W-:-:S07]  /*65b10*/  IMAD.MOV.U32 R19, RZ, RZ, RZ ;  /* 0x000000ffff137224 */ /* 0x000fce00078e00ff */
.L_x_6239:
[----:B--2---:R-:W-:-:S04]  /*65b20*/  LEA R24, P0, R20, R4, 0x3 ;  /* 0x0000000414187211 */ /* 0x004fc800078018ff */
[----:B------:R-:W-:-:S05]  /*65b30*/  LEA.HI.X R25, R20, R5, R19, 0x3, P0 ;  /* 0x0000000514197211 */ /* 0x000fca00000f1c13 */
[----:B0-----:R-:W2:Y:S04]  /*65b40*/  LD.E.64 R22, desc[UR8][R24.64] ;  /* 0x0000000818167980 */ /* 0x001ea8000c101b00 */
[----:B------:R0:W3:Y:S01]  /*65b50*/  LD.E.64 R14, desc[UR8][R24.64+0x8] ;  /* 0x00000808180e7980 */ /* 0x0000e2000c101b00 */
        /* <DEDUP_REMOVED lines=98> */
.L_x_6238:
        /* <DEDUP_REMOVED lines=51> */
.L_x_6237:
[----:B------:R-:W-:-:S04]  /*664b0*/  ISETP.GE.U32.AND P0, PT, R28, R21, PT ;  /* 0x000000151c00720c */ /* 0x000fc80003f06070 */
[----:B------:R-:W-:-:S13]  /*664c0*/  ISETP.GE.U32.AND.EX P0, PT, R27, R26, PT, P0 ;  /* 0x0000001a1b00720c */ /* 0x000fda0003f06100 */
[----:B------:R-:W-:Y:S05]  /*664d0*/  @P0 BRA `(.L_x_6226) ;  /* 0x0000000000740947 */ /* 0x000fea0003800000 */
[----:B------:R-:W-:Y:S05]  /*664e0*/  BRA `(.L_x_6240) ;  /* 0x0000000000687947 */ /* 0x000fea0003800000 */
.L_x_6233:
[----:B------:R-:W1:Y:S02]  /*664f0*/  LDC R14, c[0x0][0x3c8] ;  /* 0x0000f200ff0e7b82 */ /* 0x000e640000000800 */
[----:B-1----:R-:W-:-:S13]  /*66500*/  ISETP.NE.AND P0, PT, R14, RZ, PT ;  /* 0x000000ff0e00720c */ /* 0x002fda0003f05270 */
[----:B------:R-:W-:Y:S05]  /*66510*/  @!P0 BRA `(.L_x_6226) ;  /* 0x0000000000648947 */ /* 0x000fea0003800000 */
[----:B------:R-:W-:Y:S02]  /*66520*/  SHF.R.S32.HI R24, RZ, 0x1f, R14 ;  /* 0x0000001fff187819 */ /* 0x000fe4000001140e */
[----:B0-----:R-:W-:-:S07]  /*66530*/  CS2R R22, SRZ ;  /* 0x0000000000167805 */ /* 0x001fce000001ff00 */
.L_x_6241:
        /* <DEDUP_REMOVED lines=21> */
.L_x_6240:
[----:B------:R-:W-:Y:S01]  /*66690*/  IADD3 R11, PT, PT, R18, 0x1, RZ ;  /* 0x00000001120b7810 */ /* 0x000fe20007ffe0ff */
[----:B------:R-:W-:-:S07]  /*666a0*/  IMAD.MOV.U32 R18, RZ, RZ, R12 ;  /* 0x000000ffff127224 */ /* 0x000fce00078e000c */
.L_x_6226:
[----:B------:R-:W-:Y:S05]  /*666b0*/  BSYNC.RECONVERGENT B1 ;  /* 0x0000000000017941 */ /* 0x000fea0003800200 */
.L_x_6225:
        /* <DEDUP_REMOVED lines=26> */
[----:B------:R-:W-:Y:S01]  /*66860*/  MOV R27, 0xcbf29ce4 ;  /* 0xcbf29ce4001b7802 */ /* 0x000fe20000000f00 */
[----:B------:R-:W-:Y:S02]  /*66870*/  IMAD.MOV.U32 R26, RZ, RZ, RZ ;  /* 0x000000ffff1a7224 */ /* 0x000fe400078e00ff */
[----:B------:R-:W-:-:S07]  /*66880*/  IMAD.MOV.U32 R19, RZ, RZ, RZ ;  /* 0x000000ffff137224 */ /* 0x000fce00078e00ff */
.L_x_6246:
        /* <DEDUP_REMOVED lines=101> */
.L_x_6245:
        /* <DEDUP_REMOVED lines=50> */
.L_x_6244:
        /* <DEDUP_REMOVED lines=18> */
.L_x_6249:
        /* <DEDUP_REMOVED lines=102> */
.L_x_6248:
        /* <DEDUP_REMOVED lines=51> */
.L_x_6247:
        /* <DEDUP_REMOVED lines=21> */
.L_x_6253:
        /* <DEDUP_REMOVED lines=101> */
.L_x_6252:
        /* <DEDUP_REMOVED lines=50> */
.L_x_6251:
        /* <DEDUP_REMOVED lines=18> */
.L_x_6256:
        /* <DEDUP_REMOVED lines=102> */
.L_x_6255:
        /* <DEDUP_REMOVED lines=51> */
.L_x_6254:
[----:B------:R-:W-:-:S04]  /*69220*/  ISETP.GE.U32.AND P0, PT, R28, R21, PT ;  /* 0x000000151c00720c */ /* 0x000fc80003f06070 */
[----:B------:R-:W-:-:S13]  /*69230*/  ISETP.GE.U32.AND.EX P0, PT, R27, R26, PT, P0 ;  /* 0x0000001a1b00720c */ /* 0x000fda0003f06100 */
[----:B------:R-:W-:Y:S05]  /*69240*/  @P0 BRA `(.L_x_6243) ;  /* 0x0000000000740947 */ /* 0x000fea0003800000 */
[----:B------:R-:W-:Y:S05]  /*69250*/  BRA `(.L_x_6257) ;  /* 0x0000000000687947 */ /* 0x000fea0003800000 */
.L_x_6250:
[----:B------:R-:W1:Y:S02]  /*69260*/  LDC R14, c[0x0][0x3c8] ;  /* 0x0000f200ff0e7b82 */ /* 0x000e640000000800 */
[----:B-1----:R-:W-:-:S13]  /*69270*/  ISETP.NE.AND P0, PT, R14, RZ, PT ;  /* 0x000000ff0e00720c */ /* 0x002fda0003f05270 */
[----:B------:R-:W-:Y:S05]  /*69280*/  @!P0 BRA `(.L_x_6243) ;  /* 0x0000000000648947 */ /* 0x000fea0003800000 */
[----:B------:R-:W-:Y:S02]  /*69290*/  SHF.R.S32.HI R24, RZ, 0x1f, R14 ;  /* 0x0000001fff187819 */ /* 0x000fe4000001140e */
[----:B0-----:R-:W-:-:S07]  /*692a0*/  CS2R R22, SRZ ;  /* 0x0000000000167805 */ /* 0x001fce000001ff00 */
.L_x_6258:
        /* <DEDUP_REMOVED lines=21> */
.L_x_6257:
[----:B------:R-:W-:Y:S01]  /*69400*/  IADD3 R11, PT, PT, R12, 0x1, RZ ;  /* 0x000000010c0b7810 */ /* 0x000fe20007ffe0ff */
[----:B------:R-:W-:-:S07]  /*69410*/  IMAD.MOV.U32 R12, RZ, RZ, R18 ;  /* 0x000000ffff0c7224 */ /* 0x000fce00078e0012 */
.L_x_6243:
[----:B------:R-:W-:Y:S05]  /*69420*/  BSYNC.RECONVERGENT B1 ;  /* 0x0000000000017941 */ /* 0x000fea0003800200 */
.L_x_6242:
        /* <DEDUP_REMOVED lines=29> */
.L_x_6263:
        /* <DEDUP_REMOVED lines=101> */
.L_x_6262:
        /* <DEDUP_REMOVED lines=50> */
.L_x_6261:
        /* <DEDUP_REMOVED lines=18> */
.L_x_6266:
        /* <DEDUP_REMOVED lines=102> */
.L_x_6265:
        /* <DEDUP_REMOVED lines=51> */
.L_x_6264:
        /* <DEDUP_REMOVED lines=21> */
.L_x_6270:
        /* <DEDUP_REMOVED lines=101> */
.L_x_6269:
        /* <DEDUP_REMOVED lines=50> */
.L_x_6268:
        /* <DEDUP_REMOVED lines=18> */
.L_x_6273:
        /* <DEDUP_REMOVED lines=102> */
.L_x_6272:
        /* <DEDUP_REMOVED lines=51> */
.L_x_6271:
[----:B------:R-:W-:-:S04]  /*6bf90*/  ISETP.GE.U32.AND P0, PT, R28, R21, PT ;  /* 0x000000151c00720c */ /* 0x000fc80003f06070 */
[----:B------:R-:W-:-:S13]  /*6bfa0*/  ISETP.GE.U32.AND.EX P0, PT, R27, R26, PT, P0 ;  /* 0x0000001a1b00720c */ /* 0x000fda0003f06100 */
[----:B------:R-:W-:Y:S05]  /*6bfb0*/  @P0 BRA `(.L_x_6260) ;  /* 0x0000000000740947 */ /* 0x000fea0003800000 */
[----:B------:R-:W-:Y:S05]  /*6bfc0*/  BRA `(.L_x_6274) ;  /* 0x0000000000687947 */ /* 0x000fea0003800000 */
.L_x_6267:
[----:B------:R-:W1:Y:S02]  /*6bfd0*/  LDC R14, c[0x0][0x3c8] ;  /* 0x0000f200ff0e7b82 */ /* 0x000e640000000800 */
[----:B-1----:R-:W-:-:S13]  /*6bfe0*/  ISETP.NE.AND P0, PT, R14, RZ, PT ;  /* 0x000000ff0e00720c */ /* 0x002fda0003f05270 */
[----:B------:R-:W-:Y:S05]  /*6bff0*/  @!P0 BRA `(.L_x_6260) ;  /* 0x0000000000648947 */ /* 0x000fea0003800000 */
[----:B------:R-:W-:Y:S02]  /*6c000*/  SHF.R.S32.HI R24, RZ, 0x1f, R14 ;  /* 0x0000001fff187819 */ /* 0x000fe4000001140e */
[----:B0-----:R-:W-:-:S07]  /*6c010*/  CS2R R22, SRZ ;  /* 0x0000000000167805 */ /* 0x001fce000001ff00 */
.L_x_6275:
        /* <DEDUP_REMOVED lines=21> */
.L_x_6274:
[----:B------:R-:W-:Y:S01]  /*6c170*/  IADD3 R11, PT, PT, R18, 0x1, RZ ;  /* 0x00000001120b7810 */ /* 0x000fe20007ffe0ff */
[----:B------:R-:W-:-:S07]  /*6c180*/  IMAD.MOV.U32 R18, RZ, RZ, R12 ;  /* 0x000000ffff127224 */ /* 0x000fce00078e000c */
.L_x_6260:
[----:B------:R-:W-:Y:S05]  /*6c190*/  BSYNC.RECONVERGENT B1 ;  /* 0x0000000000017941 */ /* 0x000fea0003800200 */
.L_x_6259:
[----:B------:R-:W-:Y:S01]  /*6c1a0*/  ISETP.GE.AND P0, PT, R11, R18, PT ;  /* 0x000000120b00720c */ /* 0x000fe20003f06270 */
[----:B------:R-:W-:-:S12]  /*6c1b0*/  BSSY.RECONVERGENT B1, `(.L_x_6276) ;  /* 0x00002e1000017945 */ /* 0x000fd80003800200 */
[----:B------:R-:W-:Y:S05]  /*6c1c0*/  @P0 BRA `(.L_x_6277) ;  /* 0x0000002c007c0947 */ /* 0x000fea0003800000 */
[----:B------:R-:W1:Y:S02]  /*6c1d0*/  LDC.64 R14, c[0x0][0x3c0] ;  /* 0x0000f000ff0e7b82 */ /* 0x000e640000000a00 */
[C---:B-1----:R-:W-:Y:S02]  /*6c1e0*/  IADD3 R30, P0, PT, R14.reuse, -0x1, RZ ;  /* 0xffffffff0e1e7810 */ /* 0x042fe40007f1e0ff */
[----:B------:R-:W-:Y:S02]  /*6c1f0*/  LOP3.LUT R12, R14, 0xfffffffe, RZ, 0xc0, !PT ;  /* 0xfffffffe0e0c7812 */ /* 0x000fe400078ec0ff */
[----:B------:R-:W-:-:S09]  /*6c200*/  IADD3.X R19, PT, PT, R15, -0x1, RZ, P0, !PT ;  /* 0xffffffff0f137810 */ /* 0x000fd200007fe4ff */
.L_x_6295:
[----:B------:R-:W-:Y:S01]  /*6c210*/  IMAD.IADD R14, R11, 0x1, R18 ;  /* 0x000000010b0e7824 */ /* 0x000fe200078e0212 */
[----:B------:R-:W-:Y:S01]  /*6c220*/  MOV R20, R18 ;  /* 0x0000001200147202 */ /* 0x000fe20000000f00 */
[----:B------:R-:W-:Y:S02]  /*6c230*/  HFMA2 R29, -RZ, RZ, -15.890625, -0.0047760009765625 ;  /* 0xcbf29ce4ff1d7431 */ /* 0x000fe400000001ff */
[----:B------:R-:W-:Y:S01]  /*6c240*/  IMAD.MOV.U32 R28, RZ, RZ, -0x7bdddcdb ;  /* 0x84222325ff1c7424 */ /* 0x000fe200078e00ff */
[----:B------:R-:W-:Y:S02]  /*6c250*/  SHF.R.S32.HI R18, RZ, 0x1, R14 ;  /* 0x00000001ff127819 */ /* 0x000fe4000001140e */
[----:B-1----:R-:W1:Y:S03]  /*6c260*/  LDC.64 R14, c[0x0][0x3c0] ;  /* 0x0000f000ff0e7b82 */ /* 0x002e660000000a00 */
[----:B------:R-:W-:-:S06]  /*6c270*/  IMAD R16, R18, 0x8, R3 ;  /* 0x0000000812107824 */ /* 0x000fcc00078e0203 */
[----:B---3--:R-:W3:Y:S01]  /*6c280*/  LDS.64 R16, [R16+0x800] ;  /* 0x0008000010107984 */ /* 0x008ee20000000a00 */
[----:B-1----:R-:W-:-:S04]  /*6c290*/  ISETP.NE.U32.AND P0, PT, R14, RZ, PT ;  /* 0x000000ff0e00720c */ /* 0x002fc80003f05070 */
        /* <DEDUP_REMOVED lines=10> */
[----:B------:R-:W-:Y:S02]  /*6c340*/  HFMA2 R29, -RZ, RZ, -15.890625, -0.0047760009765625 ;  /* 0xcbf29ce4ff1d7431 */ /* 0x000fe400000001ff */
[----:B------:R-:W-:Y:S02]  /*6c350*/  IMAD.MOV.U32 R28, RZ, RZ, -0x7bdddcdb ;  /* 0x84222325ff1c7424 */ /* 0x000fe400078e00ff */
[----:B------:R-:W-:Y:S02]  /*6c360*/  IMAD.MOV.U32 R27, RZ, RZ, RZ ;  /* 0x000000ffff1b7224 */ /* 0x000fe400078e00ff */
[----:B------:R-:W-:-:S07]  /*6c370*/  IMAD.MOV.U32 R21, RZ, RZ, RZ ;  /* 0x000000ffff157224 */ /* 0x000fce00078e00ff */
.L_x_6280:
[----:B------:R-:W-:-:S04]  /*6c380*/  LEA R32, P1, R27, R16, 0x3 ;  /* 0x000000101b207211 */ /* 0x000fc800078218ff */
[----:B------:R-:W-:-:S05]  /*6c390*/  LEA.HI.X R33, R27, R17, R21, 0x3, P1 ;  /* 0x000000111b217211 */ /* 0x000fca00008f1c15 */
[----:B0-----:R-:W3:Y:S04]  /*6c3a0*/  LD.E.64 R22, desc[UR8][R32.64] ;  /* 0x0000000820167980 */ /* 0x001ee8000c101b00 */
[----:B------:R0:W4:Y:S01]  /*6c3b0*/  LD.E.64 R24, desc[UR8][R32.64+0x8] ;  /* 0x0000080820187980 */ /* 0x000122000c101b00 */
        /* <DEDUP_REMOVED lines=98> */
.L_x_6279:
[----:B------:R-:W-:-:S04]  /*6c9e0*/  LOP3.LUT R22, R14, 0x1, RZ, 0xc0, !PT ;  /* 0x000000010e167812 */ /* 0x000fc800078ec0ff */
[----:B------:R-:W-:-:S04]  /*6c9f0*/  ISETP.NE.U32.AND P1, PT, R22, 0x1, PT ;  /* 0x000000011600780c */ /* 0x000fc80003f25070 */
[----:B------:R-:W-:-:S13]  /*6ca00*/  ISETP.NE.U32.AND.EX P1, PT, RZ, RZ, PT, P1 ;  /* 0x000000ffff00720c */ /* 0x000fda0003f25110 */
[----:B------:R-:W-:Y:S05]  /*6ca10*/  @P1 BRA `(.L_x_6278) ;  /* 0x0000000000c41947 */ /* 0x000fea0003800000 */
[----:B------:R-:W-:-:S04]  /*6ca20*/  LEA R22, P1, R21, R16, 0x3 ;  /* 0x0000001015167211 */ /* 0x000fc800078218ff */
[----:B01----:R-:W-:-:S06]  /*6ca30*/  LEA.HI.X R23, R21, R17, R26, 0x3, P1 ;  /* 0x0000001115177211 */ /* 0x003fcc00008f1c1a */
        /* <DEDUP_REMOVED lines=47> */
.L_x_6278:
        /* <DEDUP_REMOVED lines=8> */
[----:B-1----:R-:W-:-:S10]  /*6cdb0*/  IMAD.MOV.U32 R26, RZ, RZ, RZ ;  /* 0x000000ffff1a7224 */ /* 0x002fd400078e00ff */
[----:B------:R-:W-:Y:S05]  /*6cdc0*/  @!P1 BRA `(.L_x_6282) ;  /* 0x0000000400b09947 */ /* 0x000fea0003800000 */
[----:B------:R-:W1:Y:S01]  /*6cdd0*/  LDC R26, c[0x0][0x3c4] ;  /* 0x0000f100ff1a7b82 */ /* 0x000e620000000800 */
[----:B------:R-:W-:Y:S01]  /*6cde0*/  IMAD.MOV.U32 R31, RZ, RZ, -0x7bdddcdb ;  /* 0x84222325ff1f7424 */ /* 0x000fe200078e00ff */
[----:B------:R-:W-:Y:S01]  /*6cdf0*/  MOV R32, 0xcbf29ce4 ;  /* 0xcbf29ce400207802 */ /* 0x000fe20000000f00 */
[----:B------:R-:W-:Y:S02]  /*6ce00*/  IMAD.MOV.U32 R27, RZ, RZ, RZ ;  /* 0x000000ffff1b7224 */ /* 0x000fe400078e00ff */
[----:B------:R-:W-:-:S07]  /*6ce10*/  IMAD.MOV.U32 R21, RZ, RZ, RZ ;  /* 0x000000ffff157224 */ /* 0x000fce00078e00ff */
.L_x_6283:
        /* <DEDUP_REMOVED lines=103> */
.L_x_6282:
[----:B------:R-:W-:-:S04]  /*6d490*/  LOP3.LUT R22, R14, 0x1, RZ, 0xc0, !PT ;  /* 0x000000010e167812 */ /* 0x000fc800078ec0ff */
[----:B------:R-:W-:-:S04]  /*6d4a0*/  ISETP.NE.U32.AND P1, PT, R22, 0x1, PT ;  /* 0x000000011600780c */ /* 0x000fc80003f25070 */
[----:B------:R-:W-:-:S13]  /*6d4b0*/  ISETP.NE.U32.AND.EX P1, PT, RZ, RZ, PT, P1 ;  /* 0x000000ffff00720c */ /* 0x000fda0003f25110 */
[----:B------:R-:W-:Y:S05]  /*6d4c0*/  @P1 BRA `(.L_x_6281) ;  /* 0x0000000000c81947 */ /* 0x000fea0003800000 */
        /* <DEDUP_REMOVED lines=50> */
.L_x_6281:
        /* <DEDUP_REMOVED lines=17> */
[----:B------:R-:W-:Y:S02]  /*6d900*/  IMAD.MOV.U32 R29, RZ, RZ, -0x340d631c ;  /* 0xcbf29ce4ff1d7424 */ /* 0x000fe400078e00ff */
[----:B------:R-:W-:-:S07]  /*6d910*/  IMAD.MOV.U32 R21, RZ, RZ, RZ ;  /* 0x000000ffff157224 */ /* 0x000fce00078e00ff */
.L_x_6288:
[----:B------:R-:W-:-:S04]  /*6d920*/  LEA R32, P1, R27, R16, 0x3 ;  /* 0x000000101b207211 */ /* 0x000fc800078218ff */
[----:B------:R-:W-:-:S05]  /*6d930*/  LEA.HI.X R33, R27, R17, R21, 0x3, P1 ;  /* 0x000000111b217211 */ /* 0x000fca00008f1c15 */
[----:B0-----:R-:W3:Y:S04]  /*6d940*/  LD.E.64 R22, desc[UR8][R32.64] ;  /* 0x0000000820167980 */ /* 0x001ee8000c101b00 */
[----:B------:R0:W4:Y:S01]  /*6d950*/  LD.E.64 R24, desc[UR8][R32.64+0x8] ;  /* 0x0000080820187980 */ /* 0x000122000c101b00 */
        /* <DEDUP_REMOVED lines=98> */
.L_x_6287:
[----:B------:R-:W-:-:S04]  /*6df80*/  LOP3.LUT R22, R14, 0x1, RZ, 0xc0, !PT ;  /* 0x000000010e167812 */ /* 0x000fc800078ec0ff */
[----:B------:R-:W-:-:S04]  /*6df90*/  ISETP.NE.U32.AND P1, PT, R22, 0x1, PT ;  /* 0x000000011600780c */ /* 0x000fc80003f25070 */
[----:B------:R-:W-:-:S13]  /*6dfa0*/  ISETP.NE.U32.AND.EX P1, PT, RZ, RZ, PT, P1 ;  /* 0x000000ffff00720c */ /* 0x000fda0003f25110 */
[----:B------:R-:W-:Y:S05]  /*6dfb0*/  @P1 BRA `(.L_x_6286) ;  /* 0x0000000000c41947 */ /* 0x000fea0003800000 */
[----:B------:R-:W-:-:S04]  /*6dfc0*/  LEA R16, P1, R21, R16, 0x3 ;  /* 0x0000001015107211 */ /* 0x000fc800078218ff */
[----:B-1----:R-:W-:-:S06]  /*6dfd0*/  LEA.HI.X R17, R21, R17, R26, 0x3, P1 ;  /* 0x0000001115117211 */ /* 0x002fcc00008f1c1a */
        /* <DEDUP_REMOVED lines=47> */
.L_x_6286:
        /* <DEDUP_REMOVED lines=15> */
.L_x_6291:
[----:B-12---:R-:W-:-:S04]  /*6e3c0*/  LEA R26, P0, R25, R4, 0x3 ;  /* 0x00000004191a7211 */ /* 0x006fc800078018ff */
[----:B------:R-:W-:-:S05]  /*6e3d0*/  LEA.HI.X R27, R25, R5, R21, 0x3, P0 ;  /* 0x00000005191b7211 */ /* 0x000fca00000f1c15 */
[----:B------:R-:W2:Y:S04]  /*6e3e0*/  LD.E.64 R16, desc[UR8][R26.64] ;  /* 0x000000081a107980 */ /* 0x000ea8000c101b00 */
[----:B0-----:R0:W4:Y:S01]  /*6e3f0*/  LD.E.64 R22, desc[UR8][R26.64+0x8] ;  /* 0x000008081a167980 */ /* 0x001122000c101b00 */
        /* <DEDUP_REMOVED lines=99> */
.L_x_6290:
        /* <DEDUP_REMOVED lines=54> */
.L_x_6289:
[----:B------:R-:W-:-:S04]  /*6ed90*/  ISETP.GE.U32.AND P0, PT, R28, R31, PT ;  /* 0x0000001f1c00720c */ /* 0x000fc80003f06070 */
[----:B------:R-:W-:-:S13]  /*6eda0*/  ISETP.GE.U32.AND.EX P0, PT, R29, R32, PT, P0 ;  /* 0x000000201d00720c */ /* 0x000fda0003f06100 */
[----:B------:R-:W-:Y:S05]  /*6edb0*/  @P0 BRA `(.L_x_6292) ;  /* 0x0000000000740947 */ /* 0x000fea0003800000 */
[----:B------:R-:W-:Y:S05]  /*6edc0*/  BRA `(.L_x_6293) ;  /* 0x0000000000687947 */ /* 0x000fea0003800000 */
.L_x_6285:
[----:B------:R-:W3:Y:S02]  /*6edd0*/  LDCU UR4, c[0x0][0x3c8] ;  /* 0x00007900ff0477ac */ /* 0x000ee40008000800 */
[----:B---3--:R-:W-:-:S09]  /*6ede0*/  UISETP.NE.AND UP0, UPT, UR4, URZ, UPT ;  /* 0x000000ff0400728c */ /* 0x008fd2000bf05270 */
[----:B------:R-:W-:Y:S05]  /*6edf0*/  BRA.U !UP0, `(.L_x_6292) ;  /* 0x0000000108647547 */ /* 0x000fea000b800000 */
[----:B------:R-:W-:-:S07]  /*6ee00*/  CS2R R24, SRZ ;  /* 0x0000000000187805 */ /* 0x000fce000001ff00 */
.L_x_6294:
[C---:B0-----:R-:W-:Y:S02]  /*6ee10*/  SHF.L.U32 R23, R24.reuse, 0x3, RZ ;  /* 0x0000000318177819 */ /* 0x041fe400000006ff */
        /* <DEDUP_REMOVED lines=15> */
[----:B------:R-:W-:Y:S01]  /*6ef10*/  IADD3.X R25, PT, PT, RZ, R25, RZ, P0, !PT ;  /* 0x00000019ff197210 */ /* 0x000fe200007fe4ff */
[----:B0-----:R-:W-:Y:S02]  /*6ef20*/  USHF.R.S32.HI UR5, URZ, 0x1f, UR4 ;  /* 0x0000001fff057899 */ /* 0x001fe40008011404 */
[----:B------:R-:W-:-:S04]  /*6ef30*/  ISETP.GE.U32.AND P0, PT, R24, UR4, PT ;  /* 0x0000000418007c0c */ /* 0x000fc8000bf06070 */
[----:B------:R-:W-:-:S13]  /*6ef40*/  ISETP.GE.U32.AND.EX P0, PT, R25, UR5, PT, P0 ;  /* 0x0000000519007c0c */ /* 0x000fda000bf06100 */
[----:B------:R-:W-:Y:S05]  /*6ef50*/  @!P0 BRA `(.L_x_6294) ;  /* 0xfffffffc00ac8947 */ /* 0x000fea000383ffff */
[----:B------:R-:W-:Y:S05]  /*6ef60*/  BRA `(.L_x_6292) ;  /* 0x0000000000087947 */ /* 0x000fea0003800000 */
.L_x_6293:
[----:B------:R-:W-:Y:S02]  /*6ef70*/  VIADD R11, R18, 0x1 ;  /* 0x00000001120b7836 */ /* 0x000fe40000000000 */
[----:B------:R-:W-:-:S07]  /*6ef80*/  IMAD.MOV.U32 R18, RZ, RZ, R20 ;  /* 0x000000ffff127224 */ /* 0x000fce00078e0014 */
.L_x_6292:
[----:B------:R-:W-:Y:S05]  /*6ef90*/  BSYNC.RECONVERGENT B2 ;  /* 0x0000000000027941 */ /* 0x000fea0003800200 */
.L_x_6284:
[----:B------:R-:W-:-:S13]  /*6efa0*/  ISETP.GE.AND P0, PT, R11, R18, PT ;  /* 0x000000120b00720c */ /* 0x000fda0003f06270 */
[----:B------:R-:W-:Y:S05]  /*6efb0*/  @!P0 BRA `(.L_x_6295) ;  /* 0xffffffd000948947 */ /* 0x000fea000383ffff */
.L_x_6277:
[----:B------:R-:W-:Y:S05]  /*6efc0*/  BSYNC.RECONVERGENT B1 ;  /* 0x0000000000017941 */ /* 0x000fea0003800200 */
.L_x_6276:
[----:B------:R-:W-:Y:S01]  /*6efd0*/  ISETP.GE.AND P0, PT, R13, 0x1, PT ;  /* 0x000000010d00780c */ /* 0x000fe20003f06270 */
[----:B------:R-:W-:Y:S01]  /*6efe0*/  BSSY.RECONVERGENT B1, `(.L_x_6296) ;  /* 0x00002d9000017945 */ /* 0x000fe20003800200 */
[----:B------:R-:W-:Y:S02]  /*6eff0*/  HFMA2 R12, -RZ, RZ, 0, 0 ;  /* 0x00000000ff0c7431 */ /* 0x000fe400000001ff */
[----:B------:R-:W-:-:S09]  /*6f000*/  IMAD.MOV.U32 R19, RZ, RZ, R13 ;  /* 0x000000ffff137224 */ /* 0x000fd200078e000d */
[----:B------:R-:W-:Y:S05]  /*6f010*/  @!P0 BRA `(.L_x_6297) ;  /* 0x0000002c00548947 */ /* 0x000fea0003800000 */
[----:B------:R-:W-:Y:S01]  /*6f020*/  IMAD R19, R13, 0x1ff, RZ ;  /* 0x000001ff0d137824 */ /* 0x000fe200078e02ff */
[----:B------:R-:W4:Y:S01]  /*6f030*/  LDC.64 R14, c[0x0][0x3c0] ;  /* 0x0000f000ff0e7b82 */ /* 0x000f220000000a00 */
[----:B-1----:R-:W-:Y:S01]  /*6f040*/  MOV R26, 0x84222325 ;  /* 0x84222325001a7802 */ /* 0x002fe20000000f00 */
[----:B------:R-:W-:Y:S02]  /*6f050*/  IMAD.MOV.U32 R28, RZ, RZ, -0x340d631c ;  /* 0xcbf29ce4ff1c7424 */ /* 0x000fe400078e00ff */
[----:B------:R-:W-:-:S05]  /*6f060*/  SHF.R.S32.HI R19, RZ, 0x9, R19 ;  /* 0x00000009ff137819 */ /* 0x000fca0000011413 */
[----:B------:R-:W-:-:S06]  /*6f070*/  IMAD R16, R19, 0x8, R6 ;  /* 0x0000000813107824 */ /* 0x000fcc00078e0206 */
[----:B------:R-:W1:Y:S01]  /*6f080*/  LDS.64 R16, [R16] ;  /* 0x0000000010107984 */ /* 0x000e620000000a00 */
[----:B----4-:R-:W-:-:S04]  /*6f090*/  ISETP.NE.U32.AND P0, PT, R14, RZ, PT ;  /* 0x000000ff0e00720c */ /* 0x010fc80003f05070 */
[----:B------:R-:W-:-:S13]  /*6f0a0*/  ISETP.NE.AND.EX P0, PT, R15, RZ, PT, P0 ;  /* 0x000000ff0f00720c */ /* 0x000fda0003f05300 */
[----:B-1----:R-:W-:Y:S05]  /*6f0b0*/  @!P0 BRA `(.L_x_6298) ;  /* 0x00000008009c8947 */ /* 0x002fea0003800000 */
        /* <DEDUP_REMOVED lines=10> */
[----:B------:R-:W1:Y:S01]  /*6f160*/  LDC R18, c[0x0][0x3c4] ;  /* 0x0000f100ff127b82 */ /* 0x000e620000000800 */
[----:B------:R-:W-:Y:S01]  /*6f170*/  HFMA2 R26, -RZ, RZ, -6.306171417236328125e-05, 0.01395416259765625 ;  /* 0x84222325ff1a7431 */ /* 0x000fe200000001ff */
[----:B------:R-:W-:Y:S01]  /*6f180*/  LOP3.LUT R27, R14, 0xfffffffe, RZ, 0xc0, !PT ;  /* 0xfffffffe0e1b7812 */ /* 0x000fe200078ec0ff */
[----:B------:R-:W-:Y:S01]  /*6f190*/  IMAD.MOV.U32 R28, RZ, RZ, -0x340d631c ;  /* 0xcbf29ce4ff1c7424 */ /* 0x000fe200078e00ff */
[----:B---3--:R-:W-:-:S07]  /*6f1a0*/  CS2R R24, SRZ ;  /* 0x0000000000187805 */ /* 0x008fce000001ff00 */
.L_x_6300:
        /* <DEDUP_REMOVED lines=102> */
.L_x_6299:
[----:B------:R-:W-:Y:S05]  /*6f810*/  @P2 BRA `(.L_x_6298) ;  /* 0x0000000000c42947 */ /* 0x000fea0003800000 */
[----:B------:R-:W-:-:S04]  /*6f820*/  LEA R20, P1, R27, R16, 0x3 ;  /* 0x000000101b147211 */ /* 0x000fc800078218ff */
[----:B------:R-:W-:-:S06]  /*6f830*/  LEA.HI.X R21, R27, R17, R18, 0x3, P1 ;  /* 0x000000111b157211 */ /* 0x000fcc00008f1c12 */
[----:B------:R-:W4:Y:S01]  /*6f840*/  LD.E.64 R20, desc[UR8][R20.64] ;  /* 0x0000000814147980 */ /* 0x000f22000c101b00 */
[----:B------:R-:W-:Y:S01]  /*6f850*/  IMAD R25, R28, 0x1b3, RZ ;  /* 0x000001b31c197824 */ /* 0x000fe200078e02ff */
[----:B----4-:R-:W-:-:S04]  /*6f860*/  LOP3.LUT R26, R26, 0xff, R20, 0x78, !PT ;  /* 0x000000ff1a1a7812 */ /* 0x010fc800078e7814 */
        /* <DEDUP_REMOVED lines=44> */
.L_x_6298:
[----:B------:R-:W-:Y:S02]  /*6fb30*/  IMAD.MOV.U32 R29, RZ, RZ, -0x7bdddcdb ;  /* 0x84222325ff1d7424 */ /* 0x000fe400078e00ff */
        /* <DEDUP_REMOVED lines=8> */
[----:B------:R-:W-:Y:S01]  /*6fbc0*/  HFMA2 R18, -RZ, RZ, 0, 0 ;  /* 0x00000000ff127431 */ /* 0x000fe200000001ff */
[----:B------:R-:W-:Y:S02]  /*6fbd0*/  MOV R29, 0x84222325 ;  /* 0x84222325001d7802 */ /* 0x000fe40000000f00 */
[----:B------:R-:W-:-:S07]  /*6fbe0*/  ISETP.NE.U32.AND.EX P2, PT, RZ, RZ, PT, P2 ;  /* 0x000000ffff00720c */ /* 0x000fce0003f45120 */
[----:B------:R-:W-:Y:S06]  /*6fbf0*/  @!P1 BRA `(.L_x_6302) ;  /* 0x0000000400ac9947 */ /* 0x000fec0003800000 */
[----:B------:R-:W1:Y:S01]  /*6fc00*/  LDC R18, c[0x0][0x3c4] ;  /* 0x0000f100ff127b82 */ /* 0x000e620000000800 */
[----:B------:R-:W-:Y:S01]  /*6fc10*/  LOP3.LUT R27, R14, 0xfffffffe, RZ, 0xc0, !PT ;  /* 0xfffffffe0e1b7812 */ /* 0x000fe200078ec0ff */
[----:B------:R-:W-:Y:S01]  /*6fc20*/  IMAD.MOV.U32 R29, RZ, RZ, -0x7bdddcdb ;  /* 0x84222325ff1d7424 */ /* 0x000fe200078e00ff */
[----:B---3--:R-:W-:Y:S01]  /*6fc30*/  CS2R R24, SRZ ;  /* 0x0000000000187805 */ /* 0x008fe2000001ff00 */
[----:B------:R-:W-:-:S07]  /*6fc40*/  IMAD.MOV.U32 R33, RZ, RZ, -0x340d631c ;  /* 0xcbf29ce4ff217424 */ /* 0x000fce00078e00ff */
.L_x_6303:
        /* <DEDUP_REMOVED lines=102> */
.L_x_6302:
[----:B------:R-:W-:Y:S05]  /*702b0*/  @P2 BRA `(.L_x_6301) ;  /* 0x0000000000c82947 */ /* 0x000fea0003800000 */
[----:B--2---:R-:W-:-:S04]  /*702c0*/  LEA R20, P1, R27, R4, 0x3 ;  /* 0x000000041b147211 */ /* 0x004fc800078218ff */
[----:B------:R-:W-:-:S06]  /*702d0*/  LEA.HI.X R21, R27, R5, R18, 0x3, P1 ;  /* 0x000000051b157211 */ /* 0x000fcc00008f1c12 */
[----:B------:R-:W2:Y:S01]  /*702e0*/  LD.E.64 R20, desc[UR8][R20.64] ;  /* 0x0000000814147980 */ /* 0x000ea2000c101b00 */
[----:B------:R-:W-:Y:S01]  /*702f0*/  IMAD R33, R33, 0x1b3, RZ ;  /* 0x000001b321217824 */ /* 0x000fe200078e02ff */
[----:B--2---:R-:W-:Y:S02]  /*70300*/  LOP3.LUT R18, R29, 0xff, R20, 0x78, !PT ;  /* 0x000000ff1d127812 */ /* 0x004fe400078e7814 */
[----:B------:R-:W-:-:S03]  /*70310*/  SHF.R.U64 R25, R20, 0x8, R21 ;  /* 0x0000000814197819 */ /* 0x000fc60000001215 */
[----:B0-----:R-:W-:-:S04]  /*70320*/  IMAD.WIDE.U32 R22, R18, 0x1b3, RZ ;  /* 0x000001b312167825 */ /* 0x001fc800078e00ff */
        /* <DEDUP_REMOVED lines=43> */
.L_x_6301:
        /* <DEDUP_REMOVED lines=16> */
[----:B------:R-:W1:Y:S01]  /*706e0*/  LDC R18, c[0x0][0x3c4] ;  /* 0x0000f100ff127b82 */ /* 0x000e620000000800 */
[----:B------:R-:W-:Y:S01]  /*706f0*/  LOP3.LUT R27, R14, 0xfffffffe, RZ, 0xc0, !PT ;  /* 0xfffffffe0e1b7812 */ /* 0x000fe200078ec0ff */
[----:B------:R-:W-:Y:S01]  /*70700*/  IMAD.MOV.U32 R28, RZ, RZ, -0x340d631c ;  /* 0xcbf29ce4ff1c7424 */ /* 0x000fe200078e00ff */
[----:B------:R-:W-:Y:S02]  /*70710*/  MOV R26, 0x84222325 ;  /* 0x84222325001a7802 */ /* 0x000fe40000000f00 */
[----:B---3--:R-:W-:-:S07]  /*70720*/  CS2R R24, SRZ ;  /* 0x0000000000187805 */ /* 0x008fce000001ff00 */
.L_x_6307:
        /* <DEDUP_REMOVED lines=102> */
.L_x_6306:
[----:B------:R-:W-:Y:S05]  /*70d90*/  @P2 BRA `(.L_x_6305) ;  /* 0x0000000000c42947 */ /* 0x000fea0003800000 */
[----:B------:R-:W-:-:S04]  /*70da0*/  LEA R16, P1, R27, R16, 0x3 ;  /* 0x000000101b107211 */ /* 0x000fc800078218ff */
[----:B------:R-:W-:-:S06]  /*70db0*/  LEA.HI.X R17, R27, R17, R18, 0x3, P1 ;  /* 0x000000111b117211 */ /* 0x000fcc00008f1c12 */
[----:B------:R-:W4:Y:S01]  /*70dc0*/  LD.E.64 R16, desc[UR8][R16.64] ;  /* 0x0000000810107980 */ /* 0x000f22000c101b00 */
[----:B0-----:R-:W-:Y:S01]  /*70dd0*/  IMAD R23, R28, 0x1b3, RZ ;  /* 0x000001b31c177824 */ /* 0x001fe200078e02ff */
        /* <DEDUP_REMOVED lines=45> */
.L_x_6305:
        /* <DEDUP_REMOVED lines=12> */
[----:B------:R-:W1:Y:S01]  /*71170*/  LDC R16, c[0x0][0x3c4] ;  /* 0x0000f100ff107b82 */ /* 0x000e620000000800 */
[----:B------:R-:W-:Y:S01]  /*71180*/  HFMA2 R29, -RZ, RZ, -15.890625, -0.0047760009765625 ;  /* 0xcbf29ce4ff1d7431 */ /* 0x000fe200000001ff */
[----:B------:R-:W-:Y:S01]  /*71190*/  LOP3.LUT R17, R14, 0xfffffffe, RZ, 0xc0, !PT ;  /* 0xfffffffe0e117812 */ /* 0x000fe200078ec0ff */
[----:B------:R-:W-:Y:S02]  /*711a0*/  IMAD.MOV.U32 R27, RZ, RZ, -0x7bdddcdb ;  /* 0x84222325ff1b7424 */ /* 0x000fe400078e00ff */
[----:B------:R-:W-:Y:S02]  /*711b0*/  IMAD.MOV.U32 R18, RZ, RZ, RZ ;  /* 0x000000ffff127224 */ /* 0x000fe400078e00ff */
[----:B------:R-:W-:-:S07]  /*711c0*/  IMAD.MOV.U32 R21, RZ, RZ, RZ ;  /* 0x000000ffff157224 */ /* 0x000fce00078e00ff */
.L_x_6310:
[----:B--23--:R-:W-:-:S04]  /*711d0*/  LEA R24, P0, R18, R4, 0x3 ;  /* 0x0000000412187211 */ /* 0x00cfc800078018ff */
[----:B------:R-:W-:-:S05]  /*711e0*/  LEA.HI.X R25, R18, R5, R21, 0x3, P0 ;  /* 0x0000000512197211 */ /* 0x000fca00000f1c15 */
[----:B0-----:R-:W2:Y:S04]  /*711f0*/  LD.E.64 R22, desc[UR8][R24.64] ;  /* 0x0000000818167980 */ /* 0x001ea8000c101b00 */
[----:B------:R0:W3:Y:S01]  /*71200*/  LD.E.64 R14, desc[UR8][R24.64+0x8] ;  /* 0x00000808180e7980 */ /* 0x0000e2000c101b00 */
[----:B------:R-:W-:Y:S01]  /*71210*/  IMAD R29, R29, 0x1b3, RZ ;  /* 0x000001b31d1d7824 */ /* 0x000fe200078e02ff */
[----:B------:R-:W-:-:S04]  /*71220*/  IADD3 R18, P0, PT, R18, 0x2, RZ ;  /* 0x0000000212127810 */ /* 0x000fc80007f1e0ff */
[----:B------:R-:W-:Y:S02]  /*71230*/  IADD3.X R21, PT, PT, RZ, R21, RZ, P0, !PT ;  /* 0x00000015ff157210 */ /* 0x000fe400007fe4ff */
[----:B------:R-:W-:-:S04]  /*71240*/  ISETP.NE.U32.AND P0, PT, R18, R17, PT ;  /* 0x000000111200720c */ /* 0x000fc80003f05070 */
[----:B-1----:R-:W-:Y:S02]  /*71250*/  ISETP.NE.AND.EX P0, PT, R21, R16, PT, P0 ;  /* 0x000000101500720c */ /* 0x002fe40003f05300 */
        /* <DEDUP_REMOVED lines=93> */
.L_x_6309:
        /* <DEDUP_REMOVED lines=51> */
.L_x_6308:
[----:B------:R-:W-:-:S04]  /*71b60*/  ISETP.GE.U32.AND P0, PT, R26, R27, PT ;  /* 0x0000001b1a00720c */ /* 0x000fc80003f06070 */
[----:B------:R-:W-:-:S13]  /*71b70*/  ISETP.GE.U32.AND.EX P0, PT, R28, R29, PT, P0 ;  /* 0x0000001d1c00720c */ /* 0x000fda0003f06100 */
[----:B------:R-:W-:Y:S05]  /*71b80*/  @P0 BRA `(.L_x_6297) ;  /* 0x0000000000780947 */ /* 0x000fea0003800000 */
[----:B------:R-:W-:Y:S05]  /*71b90*/  BRA `(.L_x_6311) ;  /* 0x00000000006c7947 */ /* 0x000fea0003800000 */
.L_x_6304:
[----:B------:R-:W1:Y:S02]  /*71ba0*/  LDC R14, c[0x0][0x3c8] ;  /* 0x0000f200ff0e7b82 */ /* 0x000e640000000800 */
[----:B-1----:R-:W-:-:S13]  /*71bb0*/  ISETP.NE.AND P0, PT, R14, RZ, PT ;  /* 0x000000ff0e00720c */ /* 0x002fda0003f05270 */
[----:B------:R-:W-:Y:S05]  /*71bc0*/  @!P0 BRA `(.L_x_6297) ;  /* 0x0000000000688947 */ /* 0x000fea0003800000 */
[----:B------:R-:W-:Y:S01]  /*71bd0*/  SHF.R.S32.HI R22, RZ, 0x1f, R14 ;  /* 0x0000001fff167819 */ /* 0x000fe2000001140e */
[----:B------:R-:W-:Y:S01]  /*71be0*/  IMAD.MOV.U32 R25, RZ, RZ, RZ ;  /* 0x000000ffff197224 */ /* 0x000fe200078e00ff */
[----:B------:R-:W-:-:S07]  /*71bf0*/  MOV R18, RZ ;  /* 0x000000ff00127202 */ /* 0x000fce0000000f00 */
.L_x_6312:
[C---:B------:R-:W-:Y:S01]  /*71c00*/  IMAD.SHL.U32 R21, R18.reuse, 0x8, RZ ;  /* 0x0000000812157824 */ /* 0x040fe200078e00ff */
[----:B0-----:R-:W-:-:S04]  /*71c10*/  SHF.L.U64.HI R23, R18, 0x3, R25 ;  /* 0x0000000312177819 */ /* 0x001fc80000010219 */
        /* <DEDUP_REMOVED lines=19> */
.L_x_6311:
[----:B------:R-:W-:Y:S01]  /*71d50*/  IADD3 R12, PT, PT, R19, 0x1, RZ ;  /* 0x00000001130c7810 */ /* 0x000fe20007ffe0ff */
[----:B------:R-:W-:-:S07]  /*71d60*/  IMAD.MOV.U32 R19, RZ, RZ, R13 ;  /* 0x000000ffff137224 */ /* 0x000fce00078e000d */
.L_x_6297:
[----:B------:R-:W-:Y:S05]  /*71d70*/  BSYNC.RECONVERGENT B1 ;  /* 0x0000000000017941 */ /* 0x000fea0003800200 */
.L_x_6296:
[----:B------:R-:W-:Y:S01]  /*71d80*/  ISETP.GE.AND P0, PT, R12, R19, PT ;  /* 0x000000130c00720c */ /* 0x000fe20003f06270 */
[----:B------:R-:W-:Y:S01]  /*71d90*/  BSSY.RECONVERGENT B1, `(.L_x_6313) ;  /* 0x00002db000017945 */ /* 0x000fe20003800200 */
[----:B------:R-:W-:-:S11]  /*71da0*/  IMAD.MOV.U32 R21, RZ, RZ, R19 ;  /* 0x000000ffff157224 */ /* 0x000fd600078e0013 */
[----:B------:R-:W-:Y:S05]  /*71db0*/  @P0 BRA `(.L_x_6314) ;  /* 0x0000002c00600947 */ /* 0x000fea0003800000 */
[----:B------:R-:W-:Y:S01]  /*71dc0*/  IMAD R21, R19, 0x7f, R12 ;  /* 0x0000007f13157824 */ /* 0x000fe200078e020c */
[----:B------:R-:W4:Y:S01]  /*71dd0*/  LDC.64 R14, c[0x0][0x3c0] ;  /* 0x0000f000ff0e7b82 */ /* 0x000f220000000a00 */
[----:B-1----:R-:W-:Y:S02]  /*71de0*/  IMAD.MOV.U32 R26, RZ, RZ, -0x7bdddcdb ;  /* 0x84222325ff1a7424 */ /* 0x002fe400078e00ff */
[----:B------:R-:W-:Y:S01]  /*71df0*/  IMAD.MOV.U32 R28, RZ, RZ, -0x340d631c ;  /* 0xcbf29ce4ff1c7424 */ /* 0x000fe200078e00ff */
[----:B------:R-:W-:-:S04]  /*71e00*/  SHF.R.S32.HI R21, RZ, 0x7, R21 ;  /* 0x00000007ff157819 */ /* 0x000fc80000011415 */
[----:B------:R-:W-:-:S06]  /*71e10*/  LEA R16, R21, R6, 0x3 ;  /* 0x0000000615107211 */ /* 0x000fcc00078e18ff */
[----:B------:R-:W1:Y:S01]  /*71e20*/  LDS.64 R16, [R16] ;  /* 0x0000000010107984 */ /* 0x000e620000000a00 */
[----:B----4-:R-:W-:-:S04]  /*71e30*/  ISETP.NE.U32.AND P0, PT, R14, RZ, PT ;  /* 0x000000ff0e00720c */ /* 0x010fc80003f05070 */
[----:B------:R-:W-:-:S13]  /*71e40*/  ISETP.NE.AND.EX P0, PT, R15, RZ, PT, P0 ;  /* 0x000000ff0f00720c */ /* 0x000fda0003f05300 */
[----:B-1----:R-:W-:Y:S05]  /*71e50*/  @!P0 BRA `(.L_x_6315) ;  /* 0x0000000800a08947 */ /* 0x002fea0003800000 */
        /* <DEDUP_REMOVED lines=16> */
.L_x_6317:
[----:B------:R-:W-:-:S04]  /*71f60*/  LEA R30, P1, R20, R16, 0x3 ;  /* 0x00000010141e7211 */ /* 0x000fc800078218ff */
[----:B------:R-:W-:-:S05]  /*71f70*/  LEA.HI.X R31, R20, R17, R27, 0x3, P1 ;  /* 0x00000011141f7211 */ /* 0x000fca00008f1c1b */
[----:B0-----:R-:W4:Y:S04]  /*71f80*/  LD.E.64 R22, desc[UR8][R30.64] ;  /* 0x000000081e167980 */ /* 0x001f28000c101b00 */
[----:B---3--:R0:W3:Y:S01]  /*71f90*/  LD.E.64 R24, desc[UR8][R30.64+0x8] ;  /* 0x000008081e187980 */ /* 0x0080e2000c101b00 */
        /* <DEDUP_REMOVED lines=98> */
.L_x_6316:
[----:B------:R-:W-:Y:S05]  /*725c0*/  @P2 BRA `(.L_x_6315) ;  /* 0x0000000000c42947 */ /* 0x000fea0003800000 */
[----:B------:R-:W-:-:S04]  /*725d0*/  LEA R22, P1, R29, R16, 0x3 ;  /* 0x000000101d167211 */ /* 0x000fc800078218ff */
[----:B0-----:R-:W-:-:S06]  /*725e0*/  LEA.HI.X R23, R29, R17, R18, 0x3, P1 ;  /* 0x000000111d177211 */ /* 0x001fcc00008f1c12 */
        /* <DEDUP_REMOVED lines=47> */
.L_x_6315:
        /* <DEDUP_REMOVED lines=19> */
.L_x_6320:
[----:B--2---:R-:W-:-:S04]  /*72a10*/  LEA R30, P1, R20, R4, 0x3 ;  /* 0x00000004141e7211 */ /* 0x004fc800078218ff */
[----:B------:R-:W-:-:S05]  /*72a20*/  LEA.HI.X R31, R20, R5, R27, 0x3, P1 ;  /* 0x00000005141f7211 */ /* 0x000fca00008f1c1b */
[----:B0-----:R-:W2:Y:S04]  /*72a30*/  LD.E.64 R22, desc[UR8][R30.64] ;  /* 0x000000081e167980 */ /* 0x001ea8000c101b00 */
[----:B---3--:R0:W3:Y:S01]  /*72a40*/  LD.E.64 R24, desc[UR8][R30.64+0x8] ;  /* 0x000008081e187980 */ /* 0x0080e2000c101b00 */
        /* <DEDUP_REMOVED lines=98> */
.L_x_6319:
[----:B------:R-:W-:Y:S05]  /*73070*/  @P2 BRA `(.L_x_6318) ;  /* 0x0000000000c82947 */ /* 0x000fea0003800000 */
[----:B--2---:R-:W-:-:S04]  /*73080*/  LEA R22, P1, R29, R4, 0x3 ;  /* 0x000000041d167211 */ /* 0x004fc800078218ff */
[----:B0-----:R-:W-:-:S06]  /*73090*/  LEA.HI.X R23, R29, R5, R18, 0x3, P1 ;  /* 0x000000051d177211 */ /* 0x001fcc00008f1c12 */
[----:B------:R-:W2:Y:S01]  /*730a0*/  LD.E.64 R22, desc[UR8][R22.64] ;  /* 0x0000000816167980 */ /* 0x000ea2000c101b00 */
[----:B------:R-:W-:Y:S01]  /*730b0*/  IMAD R35, R35, 0x1b3, RZ ;  /* 0x000001b323237824 */ /* 0x000fe200078e02ff */
[----:B--2---:R-:W-:Y:S02]  /*730c0*/  LOP3.LUT R18, R33, 0xff, R22, 0x78, !PT ;  /* 0x000000ff21127812 */ /* 0x004fe400078e7816 */
[----:B------:R-:W-:Y:S02]  /*730d0*/  SHF.R.U64 R27, R22, 0x8, R23 ;  /* 0x00000008161b7819 */ /* 0x000fe40000001217 */
[C---:B------:R-:W-:Y:S01]  /*730e0*/  LEA R35, R18.reuse, R35, 0x8 ;  /* 0x0000002312237211 */ /* 0x040fe200078e40ff */
[----:B---3--:R-:W-:-:S04]  /*730f0*/  IMAD.WIDE.U32 R24, R18, 0x1b3, RZ ;  /* 0x000001b312187825 */ /* 0x008fc800078e00ff */
        /* <DEDUP_REMOVED lines=42> */
.L_x_6318:
        /* <DEDUP_REMOVED lines=22> */
.L_x_6324:
[----:B------:R-:W-:-:S04]  /*73500*/  LEA R30, P1, R20, R16, 0x3 ;  /* 0x00000010141e7211 */ /* 0x000fc800078218ff */
[----:B------:R-:W-:-:S05]  /*73510*/  LEA.HI.X R31, R20, R17, R27, 0x3, P1 ;  /* 0x00000011141f7211 */ /* 0x000fca00008f1c1b */
[----:B0-----:R-:W4:Y:S04]  /*73520*/  LD.E.64 R22, desc[UR8][R30.64] ;  /* 0x000000081e167980 */ /* 0x001f28000c101b00 */
[----:B---3--:R0:W3:Y:S01]  /*73530*/  LD.E.64 R24, desc[UR8][R30.64+0x8] ;  /* 0x000008081e187980 */ /* 0x0080e2000c101b00 */
[----:B------:R-:W-:Y:S01]  /*73540*/  IMAD R35, R28, 0x1b3, RZ ;  /* 0x000001b31c237824 */ /* 0x000fe200078e02ff */
[----:B------:R-:W-:-:S04]  /*73550*/  IADD3 R20, P1, PT, R20, 0x2, RZ ;  /* 0x0000000214147810 */ /* 0x000fc80007f3e0ff */
[----:B------:R-:W-:Y:S02]  /*73560*/  IADD3.X R27, PT, PT, RZ, R27, RZ, P1, !PT ;  /* 0x0000001bff1b7210 */ /* 0x000fe40000ffe4ff */
[----:B------:R-:W-:-:S04]  /*73570*/  ISETP.NE.U32.AND P1, PT, R20, R29, PT ;  /* 0x0000001d1400720c */ /* 0x000fc80003f25070 */
[----:B-1----:R-:W-:Y:S02]  /*73580*/  ISETP.NE.AND.EX P1, PT, R27, R18, PT, P1 ;  /* 0x000000121b00720c */ /* 0x002fe40003f25310 */
        /* <DEDUP_REMOVED lines=93> */
.L_x_6323:
[----:B------:R-:W-:Y:S05]  /*73b60*/  @P2 BRA `(.L_x_6322) ;  /* 0x0000000000c42947 */ /* 0x000fea0003800000 */
[----:B------:R-:W-:-:S04]  /*73b70*/  LEA R16, P1, R29, R16, 0x3 ;  /* 0x000000101d107211 */ /* 0x000fc800078218ff */
[----:B------:R-:W-:-:S06]  /*73b80*/  LEA.HI.X R17, R29, R17, R18, 0x3, P1 ;  /* 0x000000111d117211 */ /* 0x000fcc00008f1c12 */
[----:B------:R-:W4:Y:S01]  /*73b90*/  LD.E.64 R16, desc[UR8][R16.64] ;  /* 0x0000000810107980 */ /* 0x000f22000c101b00 */
[----:B------:R-:W-:Y:S01]  /*73ba0*/  IMAD R25, R28, 0x1b3, RZ ;  /* 0x000001b31c197824 */ /* 0x000fe200078e02ff */
[----:B----4-:R-:W-:-:S05]  /*73bb0*/  LOP3.LUT R26, R26, 0xff, R16, 0x78, !PT ;  /* 0x000000ff1a1a7812 */ /* 0x010fca00078e7810 */
        /* <DEDUP_REMOVED lines=44> */
.L_x_6322:
        /* <DEDUP_REMOVED lines=13> */
[----:B------:R-:W-:Y:S01]  /*73f50*/  HFMA2 R27, -RZ, RZ, -6.306171417236328125e-05, 0.01395416259765625 ;  /* 0x84222325ff1b7431 */ /* 0x000fe200000001ff */
[----:B------:R-:W-:Y:S01]  /*73f60*/  LOP3.LUT R17, R14, 0xfffffffe, RZ, 0xc0, !PT ;  /* 0xfffffffe0e117812 */ /* 0x000fe200078ec0ff */
[----:B------:R-:W-:Y:S01]  /*73f70*/  IMAD.MOV.U32 R29, RZ, RZ, -0x340d631c ;  /* 0xcbf29ce4ff1d7424 */ /* 0x000fe200078e00ff */
[----:B0-----:R-:W-:Y:S01]  /*73f80*/  MOV R23, RZ ;  /* 0x000000ff00177202 */ /* 0x001fe20000000f00 */
[----:B------:R-:W-:-:S07]  /*73f90*/  IMAD.MOV.U32 R18, RZ, RZ, RZ ;  /* 0x000000ffff127224 */ /* 0x000fce00078e00ff */
.L_x_6327:
[----:B--2---:R-:W-:-:S04]  /*73fa0*/  LEA R30, P0, R18, R4, 0x3 ;  /* 0x00000004121e7211 */ /* 0x004fc800078018ff */
[----:B------:R-:W-:-:S05]  /*73fb0*/  LEA.HI.X R31, R18, R5, R23, 0x3, P0 ;  /* 0x00000005121f7211 */ /* 0x000fca00000f1c17 */
[----:B---3--:R-:W2:Y:S04]  /*73fc0*/  LD.E.64 R24, desc[UR8][R30.64] ;  /* 0x000000081e187980 */ /* 0x008ea8000c101b00 */
[----:B------:R0:W3:Y:S01]  /*73fd0*/  LD.E.64 R14, desc[UR8][R30.64+0x8] ;  /* 0x000008081e0e7980 */ /* 0x0000e2000c101b00 */
[----:B------:R-:W-:Y:S01]  /*73fe0*/  IMAD R29, R29, 0x1b3, RZ ;  /* 0x000001b31d1d7824 */ /* 0x000fe200078e02ff */
[----:B------:R-:W-:-:S05]  /*73ff0*/  IADD3 R18, P0, PT, R18, 0x2, RZ ;  /* 0x0000000212127810 */ /* 0x000fca0007f1e0ff */
[----:B------:R-:W-:Y:S01]  /*74000*/  IMAD.X R23, RZ, RZ, R23, P0 ;  /* 0x000000ffff177224 */ /* 0x000fe200000e0617 */
[----:B------:R-:W-:-:S04]  /*74010*/  ISETP.NE.U32.AND P0, PT, R18, R17, PT ;  /* 0x000000111200720c */ /* 0x000fc80003f05070 */
[----:B-1----:R-:W-:Y:S02]  /*74020*/  ISETP.NE.AND.EX P0, PT, R23, R16, PT, P0 ;  /* 0x000000101700720c */ /* 0x002fe40003f05300 */
        /* <DEDUP_REMOVED lines=93> */
.L_x_6326:
[----:B------:R-:W-:Y:S05]  /*74600*/  @P1 BRA `(.L_x_6325) ;  /* 0x0000000000c81947 */ /* 0x000fea0003800000 */
[----:B--2---:R-:W-:-:S04]  /*74610*/  LEA R14, P0, R17, R4, 0x3 ;  /* 0x00000004110e7211 */ /* 0x004fc800078018ff */
[----:B------:R-:W-:-:S06]  /*74620*/  LEA.HI.X R15, R17, R5, R16, 0x3, P0 ;  /* 0x00000005110f7211 */ /* 0x000fcc00000f1c10 */
        /* <DEDUP_REMOVED lines=48> */
.L_x_6325:
[----:B------:R-:W-:-:S04]  /*74930*/  ISETP.GE.U32.AND P0, PT, R26, R27, PT ;  /* 0x0000001b1a00720c */ /* 0x000fc80003f06070 */
[----:B------:R-:W-:-:S13]  /*74940*/  ISETP.GE.U32.AND.EX P0, PT, R28, R29, PT, P0 ;  /* 0x0000001d1c00720c */ /* 0x000fda0003f06100 */
[----:B------:R-:W-:Y:S05]  /*74950*/  @P0 BRA `(.L_x_6314) ;  /* 0x0000000000780947 */ /* 0x000fea0003800000 */
[----:B------:R-:W-:Y:S05]  /*74960*/  BRA `(.L_x_6328) ;  /* 0x00000000006c7947 */ /* 0x000fea0003800000 */
.L_x_6321:
[----:B------:R-:W1:Y:S02]  /*74970*/  LDC R14, c[0x0][0x3c8] ;  /* 0x0000f200ff0e7b82 */ /* 0x000e640000000800 */
[----:B-1----:R-:W-:-:S13]  /*74980*/  ISETP.NE.AND P0, PT, R14, RZ, PT ;  /* 0x000000ff0e00720c */ /* 0x002fda0003f05270 */
[----:B------:R-:W-:Y:S05]  /*74990*/  @!P0 BRA `(.L_x_6314) ;  /* 0x0000000000688947 */ /* 0x000fea0003800000 */
[----:B------:R-:W-:Y:S01]  /*749a0*/  SHF.R.S32.HI R20, RZ, 0x1f, R14 ;  /* 0x0000001fff147819 */ /* 0x000fe2000001140e */
[----:B------:R-:W-:Y:S02]  /*749b0*/  IMAD.MOV.U32 R18, RZ, RZ, RZ ;  /* 0x000000ffff127224 */ /* 0x000fe400078e00ff */
[----:B------:R-:W-:-:S07]  /*749c0*/  IMAD.MOV.U32 R27, RZ, RZ, RZ ;  /* 0x000000ffff1b7224 */ /* 0x000fce00078e00ff */
.L_x_6329:
        /* <DEDUP_REMOVED lines=21> */
.L_x_6328:
[----:B------:R-:W-:Y:S02]  /*74b20*/  VIADD R12, R21, 0x1 ;  /* 0x00000001150c7836 */ /* 0x000fe40000000000 */
[----:B------:R-:W-:-:S07]  /*74b30*/  IMAD.MOV.U32 R21, RZ, RZ, R19 ;  /* 0x000000ffff157224 */ /* 0x000fce00078e0013 */
.L_x_6314:
[----:B------:R-:W-:Y:S05]  /*74b40*/  BSYNC.RECONVERGENT B1 ;  /* 0x0000000000017941 */ /* 0x000fea0003800200 */
.L_x_6313:
[-C--:B------:R-:W-:Y:S01]  /*74b50*/  ISETP.GE.AND P0, PT, R12, R21.reuse, PT ;  /* 0x000000150c00720c */ /* 0x080fe20003f06270 */
[----:B------:R-:W-:Y:S01]  /*74b60*/  BSSY.RECONVERGENT B1, `(.L_x_6330) ;  /* 0x00002db000017945 */ /* 0x000fe20003800200 */
[----:B------:R-:W-:-:S11]  /*74b70*/  MOV R19, R21 ;  /* 0x0000001500137202 */ /* 0x000fd60000000f00 */
[----:B------:R-:W-:Y:S05]  /*74b80*/  @P0 BRA `(.L_x_6331) ;  /* 0x0000002c00600947 */ /* 0x000fea0003800000 */
[----:B------:R-:W-:Y:S01]  /*74b90*/  IMAD R19, R21, 0x1f, R12 ;  /* 0x0000001f15137824 */ /* 0x000fe200078e020c */
[----:B------:R-:W4:Y:S01]  /*74ba0*/  LDC.64 R14, c[0x0][0x3c0] ;  /* 0x0000f000ff0e7b82 */ /* 0x000f220000000a00 */
[----:B------:R-:W-:Y:S02]  /*74bb0*/  HFMA2 R28, -RZ, RZ, -15.890625, -0.0047760009765625 ;  /* 0xcbf29ce4ff1c7431 */ /* 0x000fe400000001ff */
[----:B-1----:R-:W-:Y:S01]  /*74bc0*/  IMAD.MOV.U32 R26, RZ, RZ, -0x7bdddcdb ;  /* 0x84222325ff1a7424 */ /* 0x002fe200078e00ff */
        /* <DEDUP_REMOVED lines=22> */
.L_x_6334:
        /* <DEDUP_REMOVED lines=102> */
.L_x_6333:
[----:B------:R-:W-:Y:S05]  /*75390*/  @P2 BRA `(.L_x_6332) ;  /* 0x0000000000c42947 */ /* 0x000fea0003800000 */
[----:B------:R-:W-:-:S04]  /*753a0*/  LEA R22, P1, R29, R16, 0x3 ;  /* 0x000000101d167211 */ /* 0x000fc800078218ff */
[----:B0-----:R-:W-:-:S06]  /*753b0*/  LEA.HI.X R23, R29, R17, R18, 0x3, P1 ;  /* 0x000000111d177211 */ /* 0x001fcc00008f1c12 */
[----:B------:R-:W4:Y:S01]  /*753c0*/  LD.E.64 R22, desc[UR8][R22.64] ;  /* 0x0000000816167980 */ /* 0x000f22000c101b00 */
[----:B------:R-:W-:Y:S01]  /*753d0*/  IMAD R27, R28, 0x1b3, RZ ;  /* 0x000001b31c1b7824 */ /* 0x000fe200078e02ff */
[----:B----4-:R-:W-:-:S05]  /*753e0*/  LOP3.LUT R26, R26, 0xff, R22, 0x78, !PT ;  /* 0x000000ff1a1a7812 */ /* 0x010fca00078e7816 */
        /* <DEDUP_REMOVED lines=44> */
.L_x_6332:
        /* <DEDUP_REMOVED lines=19> */
.L_x_6337:
[----:B--2---:R-:W-:-:S04]  /*757e0*/  LEA R30, P1, R20, R4, 0x3 ;  /* 0x00000004141e7211 */ /* 0x004fc800078218ff */
[----:B------:R-:W-:-:S05]  /*757f0*/  LEA.HI.X R31, R20, R5, R27, 0x3, P1 ;  /* 0x00000005141f7211 */ /* 0x000fca00008f1c1b */
[----:B0-----:R-:W2:Y:S04]  /*75800*/  LD.E.64 R22, desc[UR8][R30.64] ;  /* 0x000000081e167980 */ /* 0x001ea8000c101b00 */
[----:B---3--:R0:W3:Y:S01]  /*75810*/  LD.E.64 R24, desc[UR8][R30.64+0x8] ;  /* 0x000008081e187980 */ /* 0x0080e2000c101b00 */
        /* <DEDUP_REMOVED lines=98> */
.L_x_6336:
[----:B------:R-:W-:Y:S05]  /*75e40*/  @P2 BRA `(.L_x_6335) ;  /* 0x0000000000c82947 */ /* 0x000fea0003800000 */
[----:B--2---:R-:W-:-:S04]  /*75e50*/  LEA R22, P1, R29, R4, 0x3 ;  /* 0x000000041d167211 */ /* 0x004fc800078218ff */
[----:B0-----:R-:W-:-:S06]  /*75e60*/  LEA.HI.X R23, R29, R5, R18, 0x3, P1 ;  /* 0x000000051d177211 */ /* 0x001fcc00008f1c12 */
[----:B------:R-:W2:Y:S01]  /*75e70*/  LD.E.64 R22, desc[UR8][R22.64] ;  /* 0x0000000816167980 */ /* 0x000ea2000c101b00 */
[----:B------:R-:W-:Y:S01]  /*75e80*/  IMAD R35, R35, 0x1b3, RZ ;  /* 0x000001b323237824 */ /* 0x000fe200078e02ff */
[----:B--2---:R-:W-:Y:S02]  /*75e90*/  LOP3.LUT R18, R33, 0xff, R22, 0x78, !PT ;  /* 0x000000ff21127812 */ /* 0x004fe400078e7816 */
        /* <DEDUP_REMOVED lines=45> */
.L_x_6335:
        /* <DEDUP_REMOVED lines=19> */
[----:B------:R-:W-:Y:S01]  /*762a0*/  MOV R26, 0x84222325 ;  /* 0x84222325001a7802 */ /* 0x000fe20000000f00 */
[----:B------:R-:W-:Y:S01]  /*762b0*/  IMAD.MOV.U32 R20, RZ, RZ, RZ ;  /* 0x000000ffff147224 */ /* 0x000fe200078e00ff */
[----:B------:R-:W-:-:S07]  /*762c0*/  MOV R27, RZ ;  /* 0x000000ff001b7202 */ /* 0x000fce0000000f00 */
.L_x_6341:
        /* <DEDUP_REMOVED lines=102> */
.L_x_6340:
        /* <DEDUP_REMOVED lines=50> */
.L_x_6339:
        /* <DEDUP_REMOVED lines=13> */
[----:B------:R-:W-:Y:S01]  /*76d20*/  HFMA2 R18, -RZ, RZ, 0, 0 ;  /* 0x00000000ff127431 */ /* 0x000fe200000001ff */
[----:B------:R-:W-:Y:S01]  /*76d30*/  LOP3.LUT R17, R14, 0xfffffffe, RZ, 0xc0, !PT ;  /* 0xfffffffe0e117812 */ /* 0x000fe200078ec0ff */
[----:B------:R-:W-:Y:S02]  /*76d40*/  IMAD.MOV.U32 R27, RZ, RZ, -0x7bdddcdb ;  /* 0x84222325ff1b7424 */ /* 0x000fe400078e00ff */
[----:B------:R-:W-:Y:S02]  /*76d50*/  IMAD.MOV.U32 R29, RZ, RZ, -0x340d631c ;  /* 0xcbf29ce4ff1d7424 */ /* 0x000fe400078e00ff */
[----:B0-----:R-:W-:-:S07]  /*76d60*/  IMAD.MOV.U32 R23, RZ, RZ, RZ ;  /* 0x000000ffff177224 */ /* 0x001fce00078e00ff */
.L_x_6344:
        /* <DEDUP_REMOVED lines=102> */
.L_x_6343:
[----:B------:R-:W-:Y:S05]  /*773d0*/  @P1 BRA `(.L_x_6342) ;  /* 0x0000000000c81947 */ /* 0x000fea0003800000 */
[----:B--2---:R-:W-:-:S04]  /*773e0*/  LEA R14, P0, R17, R4, 0x3 ;  /* 0x00000004110e7211 */ /* 0x004fc800078018ff */
[----:B------:R-:W-:-:S06]  /*773f0*/  LEA.HI.X R15, R17, R5, R16, 0x3, P0 ;  /* 0x00000005110f7211 */ /* 0x000fcc00000f1c10 */
        /* <DEDUP_REMOVED lines=48> */
.L_x_6342:
[----:B------:R-:W-:-:S04]  /*77700*/  ISETP.GE.U32.AND P0, PT, R26, R27, PT ;  /* 0x0000001b1a00720c */ /* 0x000fc80003f06070 */
[----:B------:R-:W-:-:S13]  /*77710*/  ISETP.GE.U32.AND.EX P0, PT, R28, R29, PT, P0 ;  /* 0x0000001d1c00720c */ /* 0x000fda0003f06100 */
[----:B------:R-:W-:Y:S05]  /*77720*/  @P0 BRA `(.L_x_6331) ;  /* 0x0000000000780947 */ /* 0x000fea0003800000 */
[----:B------:R-:W-:Y:S05]  /*77730*/  BRA `(.L_x_6345) ;  /* 0x00000000006c7947 */ /* 0x000fea0003800000 */
.L_x_6338:
[----:B------:R-:W1:Y:S02]  /*77740*/  LDC R14, c[0x0][0x3c8] ;  /* 0x0000f200ff0e7b82 */ /* 0x000e640000000800 */
[----:B-1----:R-:W-:-:S13]  /*77750*/  ISETP.NE.AND P0, PT, R14, RZ, PT ;  /* 0x000000ff0e00720c */ /* 0x002fda0003f05270 */
[----:B------:R-:W-:Y:S05]  /*77760*/  @!P0 BRA `(.L_x_6331) ;  /* 0x0000000000688947 */ /* 0x000fea0003800000 */
[----:B------:R-:W-:Y:S01]  /*77770*/  HFMA2 R27, -RZ, RZ, 0, 0 ;  /* 0x00000000ff1b7431 */ /* 0x000fe200000001ff */
[----:B------:R-:W-:Y:S01]  /*77780*/  SHF.R.S32.HI R20, RZ, 0x1f, R14 ;  /* 0x0000001fff147819 */ /* 0x000fe2000001140e */
[----:B------:R-:W-:-:S07]  /*77790*/  IMAD.MOV.U32 R18, RZ, RZ, RZ ;  /* 0x000000ffff127224 */ /* 0x000fce00078e00ff */
.L_x_6346:
[C---:B0-----:R-:W-:Y:S01]  /*777a0*/  IMAD.SHL.U32 R23, R18.reuse, 0x8, RZ ;  /* 0x0000000812177824 */ /* 0x041fe200078e00ff */
        /* <DEDUP_REMOVED lines=20> */
.L_x_6345:
[----:B------:R-:W-:Y:S01]  /*778f0*/  VIADD R12, R19, 0x1 ;  /* 0x00000001130c7836 */ /* 0x000fe20000000000 */
[----:B------:R-:W-:-:S07]  /*77900*/  MOV R19, R21 ;  /* 0x0000001500137202 */ /* 0x000fce0000000f00 */
.L_x_6331:
[----:B------:R-:W-:Y:S05]  /*77910*/  BSYNC.RECONVERGENT B1 ;  /* 0x0000000000017941 */ /* 0x000fea0003800200 */
.L_x_6330:
[----:B------:R-:W-:Y:S01]  /*77920*/  ISETP.GE.AND P0, PT, R12, R19, PT ;  /* 0x000000130c00720c */ /* 0x000fe20003f06270 */
[----:B------:R-:W-:Y:S01]  /*77930*/  BSSY.RECONVERGENT B1, `(.L_x_6347) ;  /* 0x00002db000017945 */ /* 0x000fe20003800200 */
[----:B------:R-:W-:-:S11]  /*77940*/  IMAD.MOV.U32 R21, RZ, RZ, R19 ;  /* 0x000000ffff157224 */ /* 0x000fd600078e0013 */
[----:B------:R-:W-:Y:S05]  /*77950*/  @P0 BRA `(.L_x_6348) ;  /* 0x0000002c00600947 */ /* 0x000fea0003800000 */
[----:B------:R-:W-:Y:S01]  /*77960*/  IMAD R21, R19, 0xf, R12 ;  /* 0x0000000f13157824 */ /* 0x000fe200078e020c */
[----:B------:R-:W4:Y:S01]  /*77970*/  LDC.64 R14, c[0x0][0x3c0] ;  /* 0x0000f000ff0e7b82 */ /* 0x000f220000000a00 */
[----:B-1----:R-:W-:Y:S02]  /*77980*/  HFMA2 R26, -RZ, RZ, -6.306171417236328125e-05, 0.01395416259765625 ;  /* 0x84222325ff1a7431 */ /* 0x002fe400000001ff */
[----:B------:R-:W-:Y:S01]  /*77990*/  IMAD.MOV.U32 R28, RZ, RZ, -0x340d631c ;  /* 0xcbf29ce4ff1c7424 */ /* 0x000fe200078e00ff */
        /* <DEDUP_REMOVED lines=20> */
[----:B------:R-:W-:Y:S01]  /*77ae0*/  MOV R27, RZ ;  /* 0x000000ff001b7202 */ /* 0x000fe20000000f00 */
[----:B------:R-:W-:-:S07]  /*77af0*/  IMAD.MOV.U32 R20, RZ, RZ, RZ ;  /* 0x000000ffff147224 */ /* 0x000fce00078e00ff */
.L_x_6351:
        /* <DEDUP_REMOVED lines=102> */
.L_x_6350:
        /* <DEDUP_REMOVED lines=50> */
.L_x_6349:
        /* <DEDUP_REMOVED lines=19> */
.L_x_6354:
        /* <DEDUP_REMOVED lines=102> */
.L_x_6353:
        /* <DEDUP_REMOVED lines=51> */
.L_x_6352:
        /* <DEDUP_REMOVED lines=22> */
.L_x_6358:
        /* <DEDUP_REMOVED lines=102> */
.L_x_6357:
        /* <DEDUP_REMOVED lines=50> */
.L_x_6356:
        /* <DEDUP_REMOVED lines=15> */
[----:B------:R-:W-:Y:S01]  /*79b10*/  MOV R29, 0xcbf29ce4 ;  /* 0xcbf29ce4001d7802 */ /* 0x000fe20000000f00 */
[----:B------:R-:W-:Y:S02]  /*79b20*/  IMAD.MOV.U32 R18, RZ, RZ, RZ ;  /* 0x000000ffff127224 */ /* 0x000fe400078e00ff */
[----:B0-----:R-:W-:-:S07]  /*79b30*/  IMAD.MOV.U32 R23, RZ, RZ, RZ ;  /* 0x000000ffff177224 */ /* 0x001fce00078e00ff */
.L_x_6361:
[----:B--2---:R-:W-:-:S04]  /*79b40*/  LEA R30, P0, R18, R4, 0x3 ;  /* 0x00000004121e7211 */ /* 0x004fc800078018ff */
[----:B------:R-:W-:-:S05]  /*79b50*/  LEA.HI.X R31, R18, R5, R23, 0x3, P0 ;  /* 0x00000005121f7211 */ /* 0x000fca00000f1c17 */
[----:B---3--:R-:W2:Y:S04]  /*79b60*/  LD.E.64 R24, desc[UR8][R30.64] ;  /* 0x000000081e187980 */ /* 0x008ea8000c101b00 */
[----:B------:R0:W3:Y:S01]  /*79b70*/  LD.E.64 R14, desc[UR8][R30.64+0x8] ;  /* 0x000008081e0e7980 */ /* 0x0000e2000c101b00 */
[----:B------:R-:W-:Y:S01]  /*79b80*/  IMAD R29, R29, 0x1b3, RZ ;  /* 0x000001b31d1d7824 */ /* 0x000fe200078e02ff */
[----:B------:R-:W-:-:S04]  /*79b90*/  IADD3 R18, P0, PT, R18, 0x2, RZ ;  /* 0x0000000212127810 */ /* 0x000fc80007f1e0ff */
[----:B------:R-:W-:Y:S02]  /*79ba0*/  IADD3.X R23, PT, PT, RZ, R23, RZ, P0, !PT ;  /* 0x00000017ff177210 */ /* 0x000fe400007fe4ff */
[----:B------:R-:W-:-:S04]  /*79bb0*/  ISETP.NE.U32.AND P0, PT, R18, R17, PT ;  /* 0x000000111200720c */ /* 0x000fc80003f05070 */
[----:B-1----:R-:W-:Y:S02]  /*79bc0*/  ISETP.NE.AND.EX P0, PT, R23, R16, PT, P0 ;  /* 0x000000101700720c */ /* 0x002fe40003f05300 */
        /* <DEDUP_REMOVED lines=93> */
.L_x_6360:
        /* <DEDUP_REMOVED lines=51> */
.L_x_6359:
[----:B------:R-:W-:-:S04]  /*7a4d0*/  ISETP.GE.U32.AND P0, PT, R26, R27, PT ;  /* 0x0000001b1a00720c */ /* 0x000fc80003f06070 */
[----:B------:R-:W-:-:S13]  /*7a4e0*/  ISETP.GE.U32.AND.EX P0, PT, R28, R29, PT, P0 ;  /* 0x0000001d1c00720c */ /* 0x000fda0003f06100 */
[----:B------:R-:W-:Y:S05]  /*7a4f0*/  @P0 BRA `(.L_x_6348) ;  /* 0x0000000000780947 */ /* 0x000fea0003800000 */
[----:B------:R-:W-:Y:S05]  /*7a500*/  BRA `(.L_x_6362) ;  /* 0x00000000006c7947 */ /* 0x000fea0003800000 */
.L_x_6355:
[----:B------:R-:W1:Y:S02]  /*7a510*/  LDC R14, c[0x0][0x3c8] ;  /* 0x0000f200ff0e7b82 */ /* 0x000e640000000800 */
[----:B-1----:R-:W-:-:S13]  /*7a520*/  ISETP.NE.AND P0, PT, R14, RZ, PT ;  /* 0x000000ff0e00720c */ /* 0x002fda0003f05270 */
[----:B------:R-:W-:Y:S05]  /*7a530*/  @!P0 BRA `(.L_x_6348) ;  /* 0x0000000000688947 */ /* 0x000fea0003800000 */
[----:B------:R-:W-:Y:S01]  /*7a540*/  SHF.R.S32.HI R20, RZ, 0x1f, R14 ;  /* 0x0000001fff147819 */ /* 0x000fe2000001140e */
[----:B------:R-:W-:Y:S01]  /*7a550*/  IMAD.MOV.U32 R27, RZ, RZ, RZ ;  /* 0x000000ffff1b7224 */ /* 0x000fe200078e00ff */
[----:B------:R-:W-:-:S07]  /*7a560*/  MOV R18, RZ ;  /* 0x000000ff00127202 */ /* 0x000fce0000000f00 */
.L_x_6363:
[C---:B0-----:R-:W-:Y:S01]  /*7a570*/  IMAD.SHL.U32 R23, R18.reuse, 0x8, RZ ;  /* 0x0000000812177824 */ /* 0x041fe200078e00ff */
        /* <DEDUP_REMOVED lines=20> */
.L_x_6362:
[----:B------:R-:W-:Y:S01]  /*7a6c0*/  IADD3 R12, PT, PT, R21, 0x1, RZ ;  /* 0x00000001150c7810 */ /* 0x000fe20007ffe0ff */
[----:B------:R-:W-:-:S07]  /*7a6d0*/  IMAD.MOV.U32 R21, RZ, RZ, R19 ;  /* 0x000000ffff157224 */ /* 0x000fce00078e0013 */
.L_x_6348:
[----:B------:R-:W-:Y:S05]  /*7a6e0*/  BSYNC.RECONVERGENT B1 ;  /* 0x0000000000017941 */ /* 0x000fea0003800200 */
.L_x_6347:
[----:B------:R-:W-:Y:S01]  /*7a6f0*/  ISETP.GE.AND P0, PT, R12, R21, PT ;  /* 0x000000150c00720c */ /* 0x000fe20003f06270 */
[----:B------:R-:W-:-:S12]  /*7a700*/  BSSY.RECONVERGENT B1, `(.L_x_6364) ;  /* 0x00002e0000017945 */ /* 0x000fd80003800200 */
[----:B------:R-:W-:Y:S05]  /*7a710*/  @P0 BRA `(.L_x_6365) ;  /* 0x0000002c00780947 */ /* 0x000fea0003800000 */
[----:B------:R-:W4:Y:S02]  /*7a720*/  LDC R18, c[0x0][0x3c0] ;  /* 0x0000f000ff127b82 */ /* 0x000f240000000800 */
[----:B----4-:R-:W-:-:S07]  /*7a730*/  LOP3.LUT R18, R18, 0xfffffffe, RZ, 0xc0, !PT ;  /* 0xfffffffe12127812 */ /* 0x010fce00078ec0ff */
.L_x_6383:
[----:B------:R-:W-:Y:S01]  /*7a740*/  IMAD.IADD R14, R12, 0x1, R21 ;  /* 0x000000010c0e7824 */ /* 0x000fe200078e0215 */
[----:B------:R-:W-:Y:S01]  /*7a750*/  MOV R19, R21 ;  /* 0x0000001500137202 */ /* 0x000fe20000000f00 */
[----:B------:R-:W-:Y:S02]  /*7a760*/  HFMA2 R29, -RZ, RZ, -15.890625, -0.0047760009765625 ;  /* 0xcbf29ce4ff1d7431 */ /* 0x000fe400000001ff */
        /* <DEDUP_REMOVED lines=10> */
[----:B------:R-:W-:Y:S01]  /*7a810*/  MOV R23, RZ ;  /* 0x000000ff00177202 */ /* 0x000fe20000000f00 */
[----:B------:R-:W-:Y:S01]  /*7a820*/  IMAD.MOV.U32 R29, RZ, RZ, -0x340d631c ;  /* 0xcbf29ce4ff1d7424 */ /* 0x000fe200078e00ff */
[----:B------:R-:W-:Y:S01]  /*7a830*/  ISETP.NE.AND.EX P1, PT, R15, RZ, PT, P1 ;  /* 0x000000ff0f00720c */ /* 0x000fe20003f25310 */
[----:B-1----:R-:W-:-:S12]  /*7a840*/  IMAD.MOV.U32 R26, RZ, RZ, RZ ;  /* 0x000000ffff1a7224 */ /* 0x002fd800078e00ff */
[----:B------:R-:W-:Y:S05]  /*7a850*/  @!P1 BRA `(.L_x_6367) ;  /* 0x0000000400ac9947 */ /* 0x000fea0003800000 */
[----:B------:R-:W0:Y:S01]  /*7a860*/  LDC R26, c[0x0][0x3c4] ;  /* 0x0000f100ff1a7b82 */ /* 0x000e220000000800 */
[----:B------:R-:W-:Y:S02]  /*7a870*/  HFMA2 R29, -RZ, RZ, -15.890625, -0.0047760009765625 ;  /* 0xcbf29ce4ff1d7431 */ /* 0x000fe400000001ff */
[----:B------:R-:W-:Y:S02]  /*7a880*/  IMAD.MOV.U32 R28, RZ, RZ, -0x7bdddcdb ;  /* 0x84222325ff1c7424 */ /* 0x000fe400078e00ff */
[----:B------:R-:W-:Y:S02]  /*7a890*/  IMAD.MOV.U32 R27, RZ, RZ, RZ ;  /* 0x000000ffff1b7224 */ /* 0x000fe400078e00ff */
[----:B------:R-:W-:-:S07]  /*7a8a0*/  IMAD.MOV.U32 R20, RZ, RZ, RZ ;  /* 0x000000ffff147224 */ /* 0x000fce00078e00ff */
.L_x_6368:
[----:B------:R-:W-:-:S04]  /*7a8b0*/  LEA R30, P1, R27, R16, 0x3 ;  /* 0x000000101b1e7211 */ /* 0x000fc800078218ff */
[----:B------:R-:W-:-:S05]  /*7a8c0*/  LEA.HI.X R31, R27, R17, R20, 0x3, P1 ;  /* 0x000000111b1f7211 */ /* 0x000fca00008f1c14 */
[----:B------:R-:W4:Y:S04]  /*7a8d0*/  LD.E.64 R22, desc[UR8][R30.64] ;  /* 0x000000081e167980 */ /* 0x000f28000c101b00 */
[----:B---3--:R1:W3:Y:S01]  /*7a8e0*/  LD.E.64 R24, desc[UR8][R30.64+0x8] ;  /* 0x000008081e187980 */ /* 0x0082e2000c101b00 */
[----:B------:R-:W-:Y:S01]  /*7a8f0*/  IMAD R33, R29, 0x1b3, RZ ;  /* 0x000001b31d217824 */ /* 0x000fe200078e02ff */
[----:B------:R-:W-:-:S04]  /*7a900*/  IADD3 R27, P1, PT, R27, 0x2, RZ ;  /* 0x000000021b1b7810 */ /* 0x000fc80007f3e0ff */
[----:B------:R-:W-:Y:S02]  /*7a910*/  IADD3.X R20, PT, PT, RZ, R20, RZ, P1, !PT ;  /* 0x00000014ff147210 */ /* 0x000fe40000ffe4ff */
[----:B------:R-:W-:-:S04]  /*7a920*/  ISETP.NE.U32.AND P1, PT, R27, R18, PT ;  /* 0x000000121b00720c */ /* 0x000fc80003f25070 */
        /* <DEDUP_REMOVED lines=94> */
.L_x_6367:
        /* <DEDUP_REMOVED lines=10> */
[----:B---3--:R-:W-:-:S04]  /*7afb0*/  IMAD.WIDE.U32 R24, R28, 0x1b3, RZ ;  /* 0x000001b31c187825 */ /* 0x008fc800078e00ff */
        /* <DEDUP_REMOVED lines=42> */
.L_x_6366:
        /* <DEDUP_REMOVED lines=8> */
[----:B01----:R-:W-:-:S10]  /*7b2e0*/  IMAD.MOV.U32 R26, RZ, RZ, RZ ;  /* 0x000000ffff1a7224 */ /* 0x003fd400078e00ff */
[----:B------:R-:W-:Y:S05]  /*7b2f0*/  @!P1 BRA `(.L_x_6370) ;  /* 0x0000000400b09947 */ /* 0x000fea0003800000 */
[----:B------:R-:W0:Y:S01]  /*7b300*/  LDC R26, c[0x0][0x3c4] ;  /* 0x0000f100ff1a7b82 */ /* 0x000e220000000800 */
[----:B------:R-:W-:Y:S01]  /*7b310*/  IMAD.MOV.U32 R33, RZ, RZ, -0x7bdddcdb ;  /* 0x84222325ff217424 */ /* 0x000fe200078e00ff */
[----:B------:R-:W-:Y:S01]  /*7b320*/  MOV R32, 0xcbf29ce4 ;  /* 0xcbf29ce400207802 */ /* 0x000fe20000000f00 */
[----:B------:R-:W-:Y:S02]  /*7b330*/  IMAD.MOV.U32 R27, RZ, RZ, RZ ;  /* 0x000000ffff1b7224 */ /* 0x000fe400078e00ff */
[----:B------:R-:W-:-:S07]  /*7b340*/  IMAD.MOV.U32 R20, RZ, RZ, RZ ;  /* 0x000000ffff147224 */ /* 0x000fce00078e00ff */
.L_x_6371:
[----:B--2---:R-:W-:-:S04]  /*7b350*/  LEA R30, P1, R27, R4, 0x3 ;  /* 0x000000041b1e7211 */ /* 0x004fc800078218ff */
[----:B------:R-:W-:-:S05]  /*7b360*/  LEA.HI.X R31, R27, R5, R20, 0x3, P1 ;  /* 0x000000051b1f7211 */ /* 0x000fca00008f1c14 */
[----:B------:R-:W2:Y:S04]  /*7b370*/  LD.E.64 R22, desc[UR8][R30.64] ;  /* 0x000000081e167980 */ /* 0x000ea8000c101b00 */
[----:B---3--:R1:W3:Y:S01]  /*7b380*/  LD.E.64 R24, desc[UR8][R30.64+0x8] ;  /* 0x000008081e187980 */ /* 0x0082e2000c101b00 */
[----:B------:R-:W-:Y:S01]  /*7b390*/  IMAD R35, R32, 0x1b3, RZ ;  /* 0x000001b320237824 */ /* 0x000fe200078e02ff */
[----:B------:R-:W-:-:S04]  /*7b3a0*/  IADD3 R27, P1, PT, R27, 0x2, RZ ;  /* 0x000000021b1b7810 */ /* 0x000fc80007f3e0ff */
[----:B------:R-:W-:Y:S02]  /*7b3b0*/  IADD3.X R20, PT, PT, RZ, R20, RZ, P1, !PT ;  /* 0x00000014ff147210 */ /* 0x000fe40000ffe4ff */
[----:B------:R-:W-:-:S04]  /*7b3c0*/  ISETP.NE.U32.AND P1, PT, R27, R18, PT ;  /* 0x000000121b00720c */ /* 0x000fc80003f25070 */
        /* <DEDUP_REMOVED lines=95> */
.L_x_6370:
        /* <DEDUP_REMOVED lines=54> */
.L_x_6369:
[----:B------:R-:W-:Y:S01]  /*7bd20*/  ISETP.NE.U32.AND P1, PT, R28, R33, PT ;  /* 0x000000211c00720c */ /* 0x000fe20003f25070 */
[----:B------:R-:W-:Y:S03]  /*7bd30*/  BSSY.RECONVERGENT B2, `(.L_x_6372) ;  /* 0x000017a000027945 */ /* 0x000fe60003800200 */
[----:B------:R-:W-:-:S13]  /*7bd40*/  ISETP.NE.AND.EX P1, PT, R29, R32, PT, P1 ;  /* 0x000000201d00720c */ /* 0x000fda0003f25310 */
[----:B------:R-:W-:Y:S05]  /*7bd50*/  @!P1 BRA `(.L_x_6373) ;  /* 0x0000001400689947 */ /* 0x000fea0003800000 */
[----:B------:R-:W-:Y:S02]  /*7bd60*/  IMAD.MOV.U32 R28, RZ, RZ, -0x7bdddcdb ;  /* 0x84222325ff1c7424 */ /* 0x000fe400078e00ff */
[----:B------:R-:W-:Y:S01]  /*7bd70*/  IMAD.MOV.U32 R29, RZ, RZ, -0x340d631c ;  /* 0xcbf29ce4ff1d7424 */ /* 0x000fe200078e00ff */
[----:B------:R-:W-:Y:S06]  /*7bd80*/  @!P0 BRA `(.L_x_6374) ;  /* 0x00000008009c8947 */ /* 0x000fec0003800000 */
[----:B------:R-:W-:Y:S01]  /*7bd90*/  ISETP.NE.U32.AND P1, PT, R14, 0x1, PT ;  /* 0x000000010e00780c */ /* 0x000fe20003f25070 */
[----:B01----:R-:W-:Y:S01]  /*7bda0*/  HFMA2 R26, -RZ, RZ, 0, 0 ;  /* 0x00000000ff1a7431 */ /* 0x003fe200000001ff */
        /* <DEDUP_REMOVED lines=10> */
.L_x_6376:
[----:B------:R-:W-:-:S04]  /*7be50*/  LEA R30, P1, R27, R16, 0x3 ;  /* 0x000000101b1e7211 */ /* 0x000fc800078218ff */
[----:B------:R-:W-:-:S05]  /*7be60*/  LEA.HI.X R31, R27, R17, R20, 0x3, P1 ;  /* 0x000000111b1f7211 */ /* 0x000fca00008f1c14 */
[----:B------:R-:W4:Y:S04]  /*7be70*/  LD.E.64 R22, desc[UR8][R30.64] ;  /* 0x000000081e167980 */ /* 0x000f28000c101b00 */
[----:B---3--:R1:W3:Y:S01]  /*7be80*/  LD.E.64 R24, desc[UR8][R30.64+0x8] ;  /* 0x000008081e187980 */ /* 0x0082e2000c101b00 */
        /* <DEDUP_REMOVED lines=98> */
.L_x_6375:
        /* <DEDUP_REMOVED lines=53> */
.L_x_6374:
[----:B------:R-:W-:Y:S02]  /*7c800*/  IMAD.MOV.U32 R31, RZ, RZ, -0x7bdddcdb ;  /* 0x84222325ff1f7424 */ /* 0x000fe400078e00ff */
[----:B------:R-:W-:Y:S01]  /*7c810*/  IMAD.MOV.U32 R30, RZ, RZ, -0x340d631c ;  /* 0xcbf29ce4ff1e7424 */ /* 0x000fe200078e00ff */
[----:B------:R-:W-:Y:S06]  /*7c820*/  @!P0 BRA `(.L_x_6377) ;  /* 0x0000000800a48947 */ /* 0x000fec0003800000 */
[----:B------:R-:W-:Y:S01]  /*7c830*/  ISETP.NE.U32.AND P0, PT, R14, 0x1, PT ;  /* 0x000000010e00780c */ /* 0x000fe20003f05070 */
[----:B---3--:R-:W-:Y:S01]  /*7c840*/  HFMA2 R24, -RZ, RZ, 0, 0 ;  /* 0x00000000ff187431 */ /* 0x008fe200000001ff */
        /* <DEDUP_REMOVED lines=10> */
.L_x_6379:
[----:B012---:R-:W-:-:S04]  /*7c8f0*/  LEA R26, P0, R25, R4, 0x3 ;  /* 0x00000004191a7211 */ /* 0x007fc800078018ff */
        /* <DEDUP_REMOVED lines=102> */
.L_x_6378:
        /* <DEDUP_REMOVED lines=54> */
.L_x_6377:
[----:B------:R-:W-:-:S04]  /*7d2c0*/  ISETP.GE.U32.AND P0, PT, R28, R31, PT ;  /* 0x0000001f1c00720c */ /* 0x000fc80003f06070 */
[----:B------:R-:W-:-:S13]  /*7d2d0*/  ISETP.GE.U32.AND.EX P0, PT, R29, R30, PT, P0 ;  /* 0x0000001e1d00720c */ /* 0x000fda0003f06100 */
[----:B------:R-:W-:Y:S05]  /*7d2e0*/  @P0 BRA `(.L_x_6380) ;  /* 0x0000000000780947 */ /* 0x000fea0003800000 */
[----:B------:R-:W-:Y:S05]  /*7d2f0*/  BRA `(.L_x_6381) ;  /* 0x00000000006c7947 */ /* 0x000fea0003800000 */
.L_x_6373:
[----:B------:R-:W4:Y:S02]  /*7d300*/  LDCU UR4, c[0x0][0x3c8] ;  /* 0x00007900ff0477ac */ /* 0x000f240008000800 */
[----:B----4-:R-:W-:-:S09]  /*7d310*/  UISETP.NE.AND UP0, UPT, UR4, URZ, UPT ;  /* 0x000000ff0400728c */ /* 0x010fd2000bf05270 */
[----:B------:R-:W-:Y:S05]  /*7d320*/  BRA.U !UP0, `(.L_x_6380) ;  /* 0x0000000108687547 */ /* 0x000fea000b800000 */
[----:B------:R-:W-:Y:S02]  /*7d330*/  HFMA2 R20, -RZ, RZ, 0, 0 ;  /* 0x00000000ff147431 */ /* 0x000fe400000001ff */
[----:B------:R-:W-:-:S07]  /*7d340*/  IMAD.MOV.U32 R27, RZ, RZ, RZ ;  /* 0x000000ffff1b7224 */ /* 0x000fce00078e00ff */
.L_x_6382:
        /* <DEDUP_REMOVED lines=14> */
[----:B------:R-:W2:Y:S01]  /*7d430*/  LDCU UR4, c[0x0][0x3c8] ;  /* 0x00007900ff0477ac */ /* 0x000ea20008000800 */
[----:B------:R-:W-:-:S05]  /*7d440*/  IADD3 R20, P0, PT, R20, 0x1, RZ ;  /* 0x0000000114147810 */ /* 0x000fca0007f1e0ff */
[----:B------:R-:W-:Y:S01]  /*7d450*/  IMAD.X R27, RZ, RZ, R27, P0 ;  /* 0x000000ffff1b7224 */ /* 0x000fe200000e061b */
[----:B--2---:R-:W-:Y:S02]  /*7d460*/  USHF.R.S32.HI UR5, URZ, 0x1f, UR4 ;  /* 0x0000001fff057899 */ /* 0x004fe40008011404 */
[----:B------:R-:W-:-:S04]  /*7d470*/  ISETP.GE.U32.AND P0, PT, R20, UR4, PT ;  /* 0x0000000414007c0c */ /* 0x000fc8000bf06070 */
[----:B------:R-:W-:-:S13]  /*7d480*/  ISETP.GE.U32.AND.EX P0, PT, R27, UR5, PT, P0 ;  /* 0x000000051b007c0c */ /* 0x000fda000bf06100 */
[----:B------:R-:W-:Y:S05]  /*7d490*/  @!P0 BRA `(.L_x_6382) ;  /* 0xfffffffc00ac8947 */ /* 0x000fea000383ffff */
[----:B------:R-:W-:Y:S05]  /*7d4a0*/  BRA `(.L_x_6380) ;  /* 0x0000000000087947 */ /* 0x000fea0003800000 */
.L_x_6381:
[----:B------:R-:W-:Y:S01]  /*7d4b0*/  IADD3 R12, PT, PT, R21, 0x1, RZ ;  /* 0x00000001150c7810 */ /* 0x000fe20007ffe0ff */
[----:B------:R-:W-:-:S07]  /*7d4c0*/  IMAD.MOV.U32 R21, RZ, RZ, R19 ;  /* 0x000000ffff157224 */ /* 0x000fce00078e0013 */
.L_x_6380:
[----:B------:R-:W-:Y:S05]  /*7d4d0*/  BSYNC.RECONVERGENT B2 ;  /* 0x0000000000027941 */ /* 0x000fea0003800200 */
.L_x_6372:
[----:B------:R-:W-:-:S13]  /*7d4e0*/  ISETP.GE.AND P0, PT, R12, R21, PT ;  /* 0x000000150c00720c */ /* 0x000fda0003f06270 */
[----:B------:R-:W-:Y:S05]  /*7d4f0*/  @!P0 BRA `(.L_x_6383) ;  /* 0xffffffd000908947 */ /* 0x000fea000383ffff */
.L_x_6365:
[----:B------:R-:W-:Y:S05]  /*7d500*/  BSYNC.RECONVERGENT B1 ;  /* 0x0000000000017941 */ /* 0x000fea0003800200 */
.L_x_6364:
        /* <DEDUP_REMOVED lines=14> */
.L_x_6403:
[----:B------:R-:W-:Y:S01]  /*7d5f0*/  IADD3 R12, PT, PT, R19, R16, RZ ;  /* 0x00000010130c7210 */ /* 0x000fe20007ffe0ff */
[----:B------:R-:W-:Y:S01]  /*7d600*/  IMAD.MOV.U32 R20, RZ, RZ, R16 ;  /* 0x000000ffff147224 */ /* 0x000fe200078e0010 */
[----:B------:R-:W-:Y:S01]  /*7d610*/  MOV R28, 0x84222325 ;  /* 0x84222325001c7802 */ /* 0x000fe20000000f00 */
        /* <DEDUP_REMOVED lines=9> */
[----:B------:R-:W-:Y:S02]  /*7d6b0*/  HFMA2 R29, -RZ, RZ, -15.890625, -0.0047760009765625 ;  /* 0xcbf29ce4ff1d7431 */ /* 0x000fe400000001ff */
[----:B------:R-:W-:Y:S01]  /*7d6c0*/  IMAD.MOV.U32 R28, RZ, RZ, -0x7bdddcdb ;  /* 0x84222325ff1c7424 */ /* 0x000fe200078e00ff */
[----:B------:R-:W-:Y:S01]  /*7d6d0*/  ISETP.NE.AND.EX P1, PT, R13, RZ, PT, P1 ;  /* 0x000000ff0d00720c */ /* 0x000fe20003f25310 */
[----:B------:R-:W-:Y:S02]  /*7d6e0*/  IMAD.MOV.U32 R21, RZ, RZ, RZ ;  /* 0x000000ffff157224 */ /* 0x000fe400078e00ff */
[----:B-1----:R-:W-:-:S10]  /*7d6f0*/  IMAD.MOV.U32 R26, RZ, RZ, RZ ;  /* 0x000000ffff1a7224 */ /* 0x002fd400078e00ff */
[----:B------:R-:W-:Y:S05]  /*7d700*/  @!P1 BRA `(.L_x_6387) ;  /* 0x0000000400ac9947 */ /* 0x000fea0003800000 */
[----:B------:R-:W0:Y:S01]  /*7d710*/  LDC R26, c[0x0][0x3c4] ;  /* 0x0000f100ff1a7b82 */ /* 0x000e220000000800 */
[----:B------:R-:W-:Y:S01]  /*7d720*/  MOV R28, 0x84222325 ;  /* 0x84222325001c7802 */ /* 0x000fe20000000f00 */
[----:B------:R-:W-:Y:S01]  /*7d730*/  IMAD.MOV.U32 R29, RZ, RZ, -0x340d631c ;  /* 0xcbf29ce4ff1d7424 */ /* 0x000fe200078e00ff */
[----:B------:R-:W-:Y:S01]  /*7d740*/  MOV R21, RZ ;  /* 0x000000ff00157202 */ /* 0x000fe20000000f00 */
[----:B------:R-:W-:-:S07]  /*7d750*/  IMAD.MOV.U32 R27, RZ, RZ, RZ ;  /* 0x000000ffff1b7224 */ /* 0x000fce00078e00ff */
.L_x_6388:
[----:B--2---:R-:W-:-:S04]  /*7d760*/  LEA R30, P1, R27, R4, 0x3 ;  /* 0x000000041b1e7211 */ /* 0x004fc800078218ff */
[----:B------:R-:W-:-:S05]  /*7d770*/  LEA.HI.X R31, R27, R5, R21, 0x3, P1 ;  /* 0x000000051b1f7211 */ /* 0x000fca00008f1c15 */
[----:B------:R-:W2:Y:S04]  /*7d780*/  LD.E.64 R22, desc[UR8][R30.64] ;  /* 0x000000081e167980 */ /* 0x000ea8000c101b00 */
[----:B---3--:R1:W3:Y:S01]  /*7d790*/  LD.E.64 R24, desc[UR8][R30.64+0x8] ;  /* 0x000008081e187980 */ /* 0x0082e2000c101b00 */
        /* <DEDUP_REMOVED lines=98> */
.L_x_6387:
        /* <DEDUP_REMOVED lines=53> */
.L_x_6386:
        /* <DEDUP_REMOVED lines=8> */
[----:B01----:R-:W-:-:S10]  /*7e190*/  IMAD.MOV.U32 R26, RZ, RZ, RZ ;  /* 0x000000ffff1a7224 */ /* 0x003fd400078e00ff */
[----:B------:R-:W-:Y:S05]  /*7e1a0*/  @!P1 BRA `(.L_x_6390) ;  /* 0x0000000400b09947 */ /* 0x000fea0003800000 */
[----:B------:R-:W0:Y:S01]  /*7e1b0*/  LDC R26, c[0x0][0x3c4] ;  /* 0x0000f100ff1a7b82 */ /* 0x000e220000000800 */
[----:B------:R-:W-:Y:S01]  /*7e1c0*/  MOV R33, 0x84222325 ;  /* 0x8422232500217802 */ /* 0x000fe20000000f00 */
[----:B------:R-:W-:Y:S01]  /*7e1d0*/  IMAD.MOV.U32 R32, RZ, RZ, -0x340d631c ;  /* 0xcbf29ce4ff207424 */ /* 0x000fe200078e00ff */
[----:B------:R-:W-:Y:S01]  /*7e1e0*/  MOV R21, RZ ;  /* 0x000000ff00157202 */ /* 0x000fe20000000f00 */
[----:B------:R-:W-:-:S07]  /*7e1f0*/  IMAD.MOV.U32 R27, RZ, RZ, RZ ;  /* 0x000000ffff1b7224 */ /* 0x000fce00078e00ff */
.L_x_6391:
        /* <DEDUP_REMOVED lines=103> */
.L_x_6390:
        /* <DEDUP_REMOVED lines=54> */
.L_x_6389:
[----:B------:R-:W-:Y:S01]  /*7ebd0*/  ISETP.NE.U32.AND P1, PT, R28, R33, PT ;  /* 0x000000211c00720c */ /* 0x000fe20003f25070 */
[----:B------:R-:W-:Y:S03]  /*7ebe0*/  BSSY.RECONVERGENT B2, `(.L_x_6392) ;  /* 0x0000177000027945 */ /* 0x000fe60003800200 */
        /* <DEDUP_REMOVED lines=10> */
[----:B01----:R-:W-:-:S12]  /*7ec90*/  IMAD.MOV.U32 R26, RZ, RZ, RZ ;  /* 0x000000ffff1a7224 */ /* 0x003fd800078e00ff */
[----:B------:R-:W-:Y:S05]  /*7eca0*/  @!P1 BRA `(.L_x_6395) ;  /* 0x0000000400ac9947 */ /* 0x000fea0003800000 */
[----:B------:R-:W0:Y:S01]  /*7ecb0*/  LDC R26, c[0x0][0x3c4] ;  /* 0x0000f100ff1a7b82 */ /* 0x000e220000000800 */
[----:B------:R-:W-:Y:S02]  /*7ecc0*/  HFMA2 R29, -RZ, RZ, -15.890625, -0.0047760009765625 ;  /* 0xcbf29ce4ff1d7431 */ /* 0x000fe400000001ff */
[----:B------:R-:W-:Y:S02]  /*7ecd0*/  IMAD.MOV.U32 R28, RZ, RZ, -0x7bdddcdb ;  /* 0x84222325ff1c7424 */ /* 0x000fe400078e00ff */
[----:B------:R-:W-:Y:S02]  /*7ece0*/  IMAD.MOV.U32 R27, RZ, RZ, RZ ;  /* 0x000000ffff1b7224 */ /* 0x000fe400078e00ff */
[----:B------:R-:W-:-:S07]  /*7ecf0*/  IMAD.MOV.U32 R21, RZ, RZ, RZ ;  /* 0x000000ffff157224 */ /* 0x000fce00078e00ff */
.L_x_6396:
        /* <DEDUP_REMOVED lines=102> */
.L_x_6395:
        /* <DEDUP_REMOVED lines=53> */
.L_x_6394:
        /* <DEDUP_REMOVED lines=15> */
.L_x_6399:
        /* <DEDUP_REMOVED lines=103> */
.L_x_6398:
        /* <DEDUP_REMOVED lines=54> */
.L_x_6397:
[----:B------:R-:W-:-:S04]  /*80170*/  ISETP.GE.U32.AND P0, PT, R28, R33, PT ;  /* 0x000000211c00720c */ /* 0x000fc80003f06070 */
[----:B------:R-:W-:-:S13]  /*80180*/  ISETP.GE.U32.AND.EX P0, PT, R29, R32, PT, P0 ;  /* 0x000000201d00720c */ /* 0x000fda0003f06100 */
[----:B------:R-:W-:Y:S05]  /*80190*/  @!P0 BRA `(.L_x_6400) ;  /* 0x00000000006c8947 */ /* 0x000fea0003800000 */
[----:B------:R-:W-:Y:S05]  /*801a0*/  BRA `(.L_x_6401) ;  /* 0x0000000000607947 */ /* 0x000fea0003800000 */
.L_x_6393:
[----:B------:R-:W4:Y:S02]  /*801b0*/  LDCU UR4, c[0x0][0x3c8] ;  /* 0x00007900ff0477ac */ /* 0x000f240008000800 */
[----:B----4-:R-:W-:-:S09]  /*801c0*/  UISETP.NE.AND UP0, UPT, UR4, URZ, UPT ;  /* 0x000000ff0400728c */ /* 0x010fd2000bf05270 */
[----:B------:R-:W-:Y:S05]  /*801d0*/  BRA.U !UP0, `(.L_x_6401) ;  /* 0x0000000108547547 */ /* 0x000fea000b800000 */
[----:B---3--:R-:W-:-:S07]  /*801e0*/  CS2R R24, SRZ ;  /* 0x0000000000187805 */ /* 0x008fce000001ff00 */
.L_x_6402:
        /* <DEDUP_REMOVED lines=11> */
[----:B------:R-:W2:Y:S01]  /*802a0*/  LDCU UR4, c[0x0][0x3c8] ;  /* 0x00007900ff0477ac */ /* 0x000ea20008000800 */
[----:B------:R-:W-:Y:S02]  /*802b0*/  IADD3 R24, P1, PT, R24, 0x1, RZ ;  /* 0x0000000118187810 */ /* 0x000fe40007f3e0ff */
[----:B------:R-:W-:-:S03]  /*802c0*/  ISETP.GT.U32.AND P0, PT, R12, R22, PT ;  /* 0x000000160c00720c */ /* 0x000fc60003f04070 */
[----:B------:R-:W-:Y:S01]  /*802d0*/  IMAD.X R25, RZ, RZ, R25, P1 ;  /* 0x000000ffff197224 */ /* 0x000fe200008e0619 */
[----:B------:R-:W-:Y:S01]  /*802e0*/  ISETP.GT.U32.AND.EX P2, PT, R13, R23, PT, P0 ;  /* 0x000000170d00720c */ /* 0x000fe20003f44100 */
[----:B--2---:R-:W-:Y:S02]  /*802f0*/  USHF.R.S32.HI UR5, URZ, 0x1f, UR4 ;  /* 0x0000001fff057899 */ /* 0x004fe40008011404 */
[----:B------:R-:W-:-:S04]  /*80300*/  ISETP.GE.U32.AND P1, PT, R24, UR4, PT ;  /* 0x0000000418007c0c */ /* 0x000fc8000bf26070 */
[----:B------:R-:W-:-:S13]  /*80310*/  ISETP.GE.U32.AND.EX P0, PT, R25, UR5, PT, P1 ;  /* 0x0000000519007c0c */ /* 0x000fda000bf06110 */
[----:B------:R-:W-:Y:S05]  /*80320*/  @!P0 BRA !P2, `(.L_x_6402) ;  /* 0xfffffffc00b08947 */ /* 0x000fea000503ffff */
.L_x_6401:
[----:B------:R-:W-:Y:S01]  /*80330*/  VIADD R19, R16, 0x1 ;  /* 0x0000000110137836 */ /* 0x000fe20000000000 */
[----:B------:R-:W-:-:S07]  /*80340*/  MOV R16, R20 ;  /* 0x0000001400107202 */ /* 0x000fce0000000f00 */
.L_x_6400:
[----:B------:R-:W-:Y:S05]  /*80350*/  BSYNC.RECONVERGENT B2 ;  /* 0x0000000000027941 */ /* 0x000fea0003800200 */
.L_x_6392:
[----:B------:R-:W-:-:S13]  /*80360*/  ISETP.GE.AND P0, PT, R19, R16, PT ;  /* 0x000000101300720c */ /* 0x000fda0003f06270 */
[----:B------:R-:W-:Y:S05]  /*80370*/  @!P0 BRA `(.L_x_6403) ;  /* 0xffffffd0009c8947 */ /* 0x000fea000383ffff */
.L_x_6385:
[----:B------:R-:W-:Y:S05]  /*80380*/  BSYNC.RECONVERGENT B1 ;  /* 0x0000000000017941 */ /* 0x000fea0003800200 */
.L_x_6384:
[----:B------:R-:W-:-:S05]  /*80390*/  IMAD.IADD R6, R6, 0x1, R19 ;  /* 0x0000000106067824 */ /* 0x000fca00078e0213 */
[CC--:B--2---:R-:W-:Y:S02]  /*803a0*/  VIMNMX R5, PT, PT, R17.reuse, R6.reuse, PT ;  /* 0x0000000611057248 */ /* 0x0c4fe40003fe0100 */
[----:B------:R-:W-:-:S03]  /*803b0*/  ISETP.GE.AND P0, PT, R17, R6, PT ;  /* 0x000000061100720c */ /* 0x000fc60003f06270 */
[----:B------:R-:W-:Y:S01]  /*803c0*/  IMAD.IADD R0, R0, 0x1, -R5 ;  /* 0x0000000100007824 */ /* 0x000fe200078e0a05 */
[----:B------:R-:W-:-:S04]  /*803d0*/  IADD3 R5, PT, PT, R5, 0x1, RZ ;  /* 0x0000000105057810 */ /* 0x000fc80007ffe0ff */
[C---:B------:R-:W-:Y:S01]  /*803e0*/  ISETP.EQ.AND P0, PT, R0.reuse, R5, !P0 ;  /* 0x000000050000720c */ /* 0x040fe20004702270 */
[----:B------:R-:W-:-:S03]  /*803f0*/  IMAD.IADD R0, R0, 0x1, R11 ;  /* 0x0000000100007824 */ /* 0x000fc600078e020b */
[----:B------:R-:W-:-:S09]  /*80400*/  SEL R4, RZ, 0x1, !P0 ;  /* 0x00000001ff047807 */ /* 0x000fd20004000000 */
.L_x_6207:
[----:B------:R-:W-:Y:S05]  /*80410*/  BSYNC.RECONVERGENT B0 ;  /* 0x0000000000007941 */ /* 0x000fea0003800200 */
.L_x_6206:
[C---:B------:R-:W-:Y:S01]  /*80420*/  ISETP.NE.AND P0, PT, R9.reuse, RZ, PT ;  /* 0x000000ff0900720c */ /* 0x040fe20003f05270 */
[----:B------:R-:W-:Y:S01]  /*80430*/  IMAD.U32 R5, R2, 0x10000, RZ ;  /* 0x0001000002057824 */ /* 0x000fe200078e00ff */
[----:B------:R-:W-:Y:S01]  /*80440*/  IADD3 R6, PT, PT, R9, -0x1, RZ ;  /* 0xffffffff09067810 */ /* 0x000fe20007ffe0ff */
[----:B------:R-:W-:Y:S01]  /*80450*/  IMAD R38, R0, 0x8, R3 ;  /* 0x0000000800267824 */ /* 0x000fe200078e0203 */
[----:B------:R-:W-:Y:S01]  /*80460*/  IADD3 R7, PT, PT, R4, R7, -R0 ;  /* 0x0000000704077210 */ /* 0x000fe20007ffe800 */
[----:B------:R-:W-:Y:S01]  /*80470*/  IMAD.U32 R4, R0, 0x10000, RZ ;  /* 0x0001000000047824 */ /* 0x000fe200078e00ff */
[----:B------:R-:W-:Y:S01]  /*80480*/  SEL R6, R6, 0x1ff, P0 ;  /* 0x000001ff06067807 */ /* 0x000fe20000000000 */
[----:B------:R-:W2:Y:S01]  /*80490*/  LDCU.64 UR4, c[0x0][0x3c0] ;  /* 0x00007800ff0477ac */ /* 0x000ea20008000a00 */
[----:B------:R-:W-:Y:S01]  /*804a0*/  LOP3.LUT R5, R5, R8, RZ, 0xfc, !PT ;  /* 0x0000000805057212 */ /* 0x000fe200078efcff */
[----:B------:R-:W-:Y:S01]  /*804b0*/  IMAD.IADD R21, R2, 0x1, R7 ;  /* 0x0000000102157824 */ /* 0x000fe200078e0207 */
[-C--:B------:R-:W-:Y:S01]  /*804c0*/  LEA R27, R9, R3.reuse, 0x2 ;  /* 0x00000003091b7211 */ /* 0x080fe200078e10ff */
[----:B------:R-:W-:Y:S01]  /*804d0*/  IMAD R6, R6, 0x4, R3 ;  /* 0x0000000406067824 */ /* 0x000fe200078e0203 */
[----:B------:R-:W4:Y:S01]  /*804e0*/  LDCU UR7, c[0x0][0x3c8] ;  /* 0x00007900ff0777ac */ /* 0x000f220008000800 */
[----:B------:R-:W-:Y:S01]  /*804f0*/  @P0 LOP3.LUT R5, R7, R4, RZ, 0xfc, !PT ;  /* 0x0000000407050212 */ /* 0x000fe200078efcff */
[----:B------:R-:W-:Y:S01]  /*80500*/  BSSY.RECONVERGENT B0, `(.L_x_6404) ;  /* 0x00005cc000007945 */ /* 0x000fe20003800200 */
[----:B---3--:R-:W-:-:S03]  /*80510*/  LEA R24, R21, R3, 0x3 ;  /* 0x0000000315187211 */ /* 0x008fc600078e18ff */
[----:B------:R3:W-:Y:S01]  /*80520*/  STS [R6], R5 ;  /* 0x0000000506007388 */ /* 0x0007e20000000800 */
[----:B------:R-:W-:Y:S01]  /*80530*/  BAR.SYNC.DEFER_BLOCKING 0x0 ;  /* 0x0000000000007b1d */ /* 0x000fe20000010000 */
[----:B--2---:R-:W-:Y:S01]  /*80540*/  UIADD3 UR6, UP0, UPT, UR4, -0x1, URZ ;  /* 0xffffffff04067890 */ /* 0x004fe2000ff1e0ff */
[----:B---3--:R-:W-:Y:S01]  /*80550*/  VIADD R6, R3, 0x800 ;  /* 0x0000080003067836 */ /* 0x008fe20000000000 */
[----:B----4-:R-:W-:Y:S02]  /*80560*/  MOV R8, UR7 ;  /* 0x0000000700087c02 */ /* 0x010fe40008000f00 */
[----:B------:R-:W-:Y:S01]  /*80570*/  UIADD3.X UR7, UPT, UPT, UR5, -0x1, URZ, UP0, !UPT ;  /* 0xffffffff05077890 */ /* 0x000fe200087fe4ff */
[----:B------:R-:W2:Y:S04]  /*80580*/  LDS R27, [R27] ;  /* 0x000000001b1b7984 */ /* 0x000ea80000000800 */
[----:B------:R-:W3:Y:S04]  /*80590*/  LDS.64 R38, [R38+0x800] ;  /* 0x0008000026267984 */ /* 0x000ee80000000a00 */
[----:B------:R-:W4:Y:S01]  /*805a0*/  LDS.64 R24, [R24+0x800] ;  /* 0x0008000018187984 */ /* 0x000f220000000a00 */
[----:B--2---:R-:W-:-:S02]  /*805b0*/  LOP3.LUT R7, R27, 0xffff, RZ, 0xc0, !PT ;  /* 0x0000ffff1b077812 */ /* 0x004fc400078ec0ff */
[----:B------:R-:W-:-:S03]  /*805c0*/  SHF.R.S32.HI R27, RZ, 0x10, R27 ;  /* 0x00000010ff1b7819 */ /* 0x000fc6000001141b */
[----:B01----:R-:W-:Y:S01]  /*805d0*/  IMAD.IADD R26, R2, 0x1, R7 ;  /* 0x00000001021a7824 */ /* 0x003fe200078e0207 */
[CC--:B------:R-:W-:Y:S01]  /*805e0*/  ISETP.GE.AND P1, PT, R0.reuse, R27.reuse, PT ;  /* 0x0000001b0000720c */ /* 0x0c0fe20003f26270 */
[C---:B------:R-:W-:Y:S01]  /*805f0*/  IMAD R7, R0.reuse, 0x8, R6 ;  /* 0x0000000800077824 */ /* 0x040fe200078e0206 */
[----:B------:R-:W-:Y:S01]  /*80600*/  SHF.R.S32.HI R2, RZ, 0x1f, R8 ;  /* 0x0000001fff027819 */ /* 0x000fe20000011408 */
[C---:B------:R-:W-:Y:S01]  /*80610*/  IMAD R6, R21.reuse, 0x8, R6 ;  /* 0x0000000815067824 */ /* 0x040fe200078e0206 */
[-C--:B------:R-:W-:Y:S02]  /*80620*/  ISETP.GE.AND P2, PT, R21, R26.reuse, PT ;  /* 0x0000001a1500720c */ /* 0x080fe40003f46270 */
[----:B------:R-:W-:Y:S02]  /*80630*/  IADD3 R23, PT, PT, R27, R26, RZ ;  /* 0x0000001a1b177210 */ /* 0x000fe40007ffe0ff */
[CC--:B------:R-:W-:Y:S02]  /*80640*/  ISETP.LT.AND P0, PT, R0.reuse, R27.reuse, P2 ;  /* 0x0000001b0000720c */ /* 0x0c0fe40001701270 */
[----:B------:R-:W-:-:S13]  /*80650*/  ISETP.GE.OR P2, PT, R0, R27, P2 ;  /* 0x0000001b0000720c */ /* 0x000fda0001746670 */
[----:B---34-:R-:W-:Y:S05]  /*80660*/  @P2 BRA `(.L_x_6405) ;  /* 0x0000005800d42947 */ /* 0x018fea0003800000 */
        /* <DEDUP_REMOVED lines=18> */
[----:B------:R-:W-:Y:S01]  /*80790*/  MOV R14, RZ ;  /* 0x000000ff000e7202 */ /* 0x000fe20000000f00 */
[----:B------:R-:W-:Y:S02]  /*807a0*/  IMAD.MOV.U32 R9, RZ, RZ, -0x340d631c ;  /* 0xcbf29ce4ff097424 */ /* 0x000fe400078e00ff */
[----:B------:R-:W-:Y:S02]  /*807b0*/  IMAD.MOV.U32 R13, RZ, RZ, RZ ;  /* 0x000000ffff0d7224 */ /* 0x000fe400078e00ff */
[----:B------:R-:W-:-:S07]  /*807c0*/  IMAD.U32 R11, RZ, RZ, UR10 ;  /* 0x0000000aff0b7e24 */ /* 0x000fce000f8e00ff */
.L_x_6408:
        /* <DEDUP_REMOVED lines=22> */
[----:B-1----:R-:W-:-:S04]  /*80930*/  IMAD.WIDE.U32 R18, R28, 0x1b3, RZ ;  /* 0x000001b31c127825 */ /* 0x002fc800078e00ff */
        /* <DEDUP_REMOVED lines=79> */
.L_x_6407:
        /* <DEDUP_REMOVED lines=50> */
.L_x_6406:
        /* <DEDUP_REMOVED lines=15> */
[----:B------:R-:W-:Y:S02]  /*81240*/  HFMA2 R20, -RZ, RZ, -15.890625, -0.0047760009765625 ;  /* 0xcbf29ce4ff147431 */ /* 0x000fe400000001ff */
[----:B------:R-:W-:Y:S02]  /*81250*/  IMAD.MOV.U32 R15, RZ, RZ, -0x7bdddcdb ;  /* 0x84222325ff0f7424 */ /* 0x000fe400078e00ff */
[----:B------:R-:W-:Y:S02]  /*81260*/  IMAD.MOV.U32 R14, RZ, RZ, RZ ;  /* 0x000000ffff0e7224 */ /* 0x000fe400078e00ff */
[----:B------:R-:W-:Y:S01]  /*81270*/  IMAD.MOV.U32 R13, RZ, RZ, RZ ;  /* 0x000000ffff0d7224 */ /* 0x000fe200078e00ff */
[----:B------:R-:W-:-:S07]  /*81280*/  MOV R11, UR10 ;  /* 0x0000000a000b7c02 */ /* 0x000fce0008000f00 */
.L_x_6411:
        /* <DEDUP_REMOVED lines=102> */
.L_x_6410:
        /* <DEDUP_REMOVED lines=51> */
.L_x_6409:
[----:B------:R-:W-:-:S04]  /*81c20*/  ISETP.NE.U32.AND P1, PT, R10, R15, PT ;  /* 0x0000000f0a00720c */ /* 0x000fc80003f25070 */
[----:B------:R-:W-:-:S13]  /*81c30*/  ISETP.NE.AND.EX P1, PT, R9, R20, PT, P1 ;  /* 0x000000140900720c */ /* 0x000fda0003f25310 */
[----:B------:R-:W-:Y:S05]  /*81c40*/  @!P1 BRA `(.L_x_6412) ;  /* 0x00000014007c9947 */ /* 0x000fea0003800000 */
        /* <DEDUP_REMOVED lines=20> */
.L_x_6415:
        /* <DEDUP_REMOVED lines=102> */
.L_x_6414:
        /* <DEDUP_REMOVED lines=50> */
.L_x_6413:
[----:B------:R-:W-:Y:S01]  /*82710*/  IMAD.MOV.U32 R15, RZ, RZ, -0x7bdddcdb ;  /* 0x84222325ff0f7424 */ /* 0x000fe200078e00ff */
[----:B------:R-:W-:Y:S01]  /*82720*/  MOV R20, 0xcbf29ce4 ;  /* 0xcbf29ce400147802 */ /* 0x000fe20000000f00 */
[----:B------:R-:W-:Y:S06]  /*82730*/  @!P0 BRA `(.L_x_6416) ;  /* 0x0000000800a88947 */ /* 0x000fec0003800000 */
[----:B------:R-:W-:Y:S01]  /*82740*/  UISETP.NE.U32.AND UP1, UPT, UR6, URZ, UPT ;  /* 0x000000ff0600728c */ /* 0x000fe2000bf25070 */
[----:B------:R-:W-:Y:S01]  /*82750*/  HFMA2 R11, -RZ, RZ, 0, 0 ;  /* 0x00000000ff0b7431 */ /* 0x000fe200000001ff */
[----:B------:R-:W-:Y:S01]  /*82760*/  ULOP3.LUT UR10, UR4, 0x1, URZ, 0xc0, !UPT ;  /* 0x00000001040a7892 */ /* 0x000fe2000f8ec0ff */
[----:B------:R-:W-:Y:S01]  /*82770*/  IMAD.MOV.U32 R15, RZ, RZ, -0x7bdddcdb ;  /* 0x84222325ff0f7424 */ /* 0x000fe200078e00ff */
        /* <DEDUP_REMOVED lines=9> */
[----:B------:R-:W-:Y:S01]  /*82810*/  MOV R20, 0xcbf29ce4 ;  /* 0xcbf29ce400147802 */ /* 0x000fe20000000f00 */
[----:B------:R-:W-:Y:S02]  /*82820*/  IMAD.MOV.U32 R14, RZ, RZ, RZ ;  /* 0x000000ffff0e7224 */ /* 0x000fe400078e00ff */
[----:B------:R-:W-:Y:S01]  /*82830*/  IMAD.MOV.U32 R13, RZ, RZ, RZ ;  /* 0x000000ffff0d7224 */ /* 0x000fe200078e00ff */
[----:B------:R-:W-:-:S07]  /*82840*/  MOV R11, UR10 ;  /* 0x0000000a000b7c02 */ /* 0x000fce0008000f00 */
.L_x_6418:
        /* <DEDUP_REMOVED lines=102> */
.L_x_6417:
        /* <DEDUP_REMOVED lines=51> */
.L_x_6416:
[----:B------:R-:W-:Y:S02]  /*831e0*/  ISETP.GE.U32.AND P2, PT, R10, R15, PT ;  /* 0x0000000f0a00720c */ /* 0x000fe40003f46070 */
[----:B------:R-:W-:Y:S02]  /*831f0*/  PLOP3.LUT P0, PT, PT, PT, PT, 0x80, 0x8 ;  /* 0x000000000008781c */ /* 0x000fe40003f0f070 */
[----:B------:R-:W-:Y:S02]  /*83200*/  ISETP.GE.U32.AND.EX P2, PT, R9, R20, PT, P2 ;  /* 0x000000140900720c */ /* 0x000fe40003f46120 */
[----:B------:R-:W-:-:S11]  /*83210*/  PLOP3.LUT P1, PT, PT, PT, PT, 0x8, 0x80 ;  /* 0x000000000080781c */ /* 0x000fd60003f2e170 */
[----:B------:R-:W-:Y:S05]  /*83220*/  @!P2 BRA `(.L_x_6405) ;  /* 0x0000002c00e4a947 */ /* 0x000fea0003800000 */
[----:B------:R-:W-:Y:S05]  /*83230*/  BRA `(.L_x_6419) ;  /* 0x0000000000647947 */ /* 0x000fea0003800000 */
.L_x_6412:
[----:B------:R-:W-:-:S13]  /*83240*/  ISETP.NE.AND P0, PT, R8, RZ, PT ;  /* 0x000000ff0800720c */ /* 0x000fda0003f05270 */
[----:B------:R-:W-:Y:S05]  /*83250*/  @!P0 BRA `(.L_x_6419) ;  /* 0x00000000005c8947 */ /* 0x000fea0003800000 */
[----:B------:R-:W-:-:S07]  /*83260*/  CS2R R12, SRZ ;  /* 0x00000000000c7805 */ /* 0x000fce000001ff00 */
.L_x_6420:
        /* <DEDUP_REMOVED lines=17> */
[----:B------:R-:W-:Y:S01]  /*83380*/  ISETP.GT.U32.AND.EX P2, PT, R5, R11, PT, P0 ;  /* 0x0000000b0500720c */ /* 0x000fe20003f44100 */
[----:B0-----:R-:W-:-:S05]  /*83390*/  IMAD.U32 R8, RZ, RZ, UR10 ;  /* 0x0000000aff087e24 */ /* 0x001fca000f8e00ff */
[----:B------:R-:W-:-:S04]  /*833a0*/  ISETP.GE.U32.AND P1, PT, R13, R8, PT ;  /* 0x000000080d00720c */ /* 0x000fc80003f26070 */
[----:B------:R-:W-:-:S13]  /*833b0*/  ISETP.GE.U32.AND.EX P0, PT, R12, R2, PT, P1 ;  /* 0x000000020c00720c */ /* 0x000fda0003f06110 */
[----:B------:R-:W-:Y:S05]  /*833c0*/  @!P0 BRA !P2, `(.L_x_6420) ;  /* 0xfffffffc00a88947 */ /* 0x000fea000503ffff */
.L_x_6419:
[----:B------:R-:W0:Y:S01]  /*833d0*/  LDC.64 R4, c[0x0][0x3c0] ;  /* 0x0000f000ff047b82 */ /* 0x000e220000000a00 */
        /* <DEDUP_REMOVED lines=15> */
[----:B------:R-:W0:Y:S01]  /*834d0*/  LDCU UR10, c[0x0][0x3c4] ;  /* 0x00007880ff0a77ac */ /* 0x000e220008000800 */
[----:B------:R-:W-:Y:S01]  /*834e0*/  HFMA2 R12, -RZ, RZ, -6.306171417236328125e-05, 0.01395416259765625 ;  /* 0x84222325ff0c7431 */ /* 0x000fe200000001ff */
[----:B------:R-:W-:Y:S01]  /*834f0*/  BSSY.RECONVERGENT B1, `(.L_x_6422) ;  /* 0x000006c000017945 */ /* 0x000fe20003800200 */
[----:B------:R-:W-:Y:S01]  /*83500*/  LOP3.LUT R9, R4, 0xfffffffe, RZ, 0xc0, !PT ;  /* 0xfffffffe04097812 */ /* 0x000fe200078ec0ff */
[----:B------:R-:W-:Y:S01]  /*83510*/  IMAD.MOV.U32 R5, RZ, RZ, -0x340d631c ;  /* 0xcbf29ce4ff057424 */ /* 0x000fe200078e00ff */
[----:B------:R-:W-:Y:S01]  /*83520*/  MOV R13, RZ ;  /* 0x000000ff000d7202 */ /* 0x000fe20000000f00 */
[----:B------:R-:W-:Y:S02]  /*83530*/  IMAD.MOV.U32 R16, RZ, RZ, RZ ;  /* 0x000000ffff107224 */ /* 0x000fe400078e00ff */
[----:B0-----:R-:W-:-:S07]  /*83540*/  IMAD.U32 R14, RZ, RZ, UR10 ;  /* 0x0000000aff0e7e24 */ /* 0x001fce000f8e00ff */
.L_x_6423:
        /* <DEDUP_REMOVED lines=102> */
[----:B------:R-:W-:Y:S05]  /*83bb0*/  BSYNC.RECONVERGENT B1 ;  /* 0x0000000000017941 */ /* 0x000fea0003800200 */
.L_x_6422:
        /* <DEDUP_REMOVED lines=50> */
.L_x_6421:
        /* <DEDUP_REMOVED lines=14> */
[----:B------:R-:W-:Y:S01]  /*83fc0*/  BSSY.RECONVERGENT B1, `(.L_x_6425) ;  /* 0x000006c000017945 */ /* 0x000fe20003800200 */
[----:B------:R-:W-:Y:S01]  /*83fd0*/  LOP3.LUT R9, R4, 0xfffffffe, RZ, 0xc0, !PT ;  /* 0xfffffffe04097812 */ /* 0x000fe200078ec0ff */
[----:B------:R-:W-:Y:S01]  /*83fe0*/  IMAD.MOV.U32 R29, RZ, RZ, -0x7bdddcdb ;  /* 0x84222325ff1d7424 */ /* 0x000fe200078e00ff */
[----:B------:R-:W-:Y:S01]  /*83ff0*/  CS2R R14, SRZ ;  /* 0x00000000000e7805 */ /* 0x000fe2000001ff00 */
[----:B------:R-:W-:Y:S01]  /*84000*/  IMAD.MOV.U32 R22, RZ, RZ, -0x340d631c ;  /* 0xcbf29ce4ff167424 */ /* 0x000fe200078e00ff */
[----:B0-----:R-:W-:-:S07]  /*84010*/  MOV R13, UR10 ;  /* 0x0000000a000d7c02 */ /* 0x001fce0008000f00 */
.L_x_6426:
        /* <DEDUP_REMOVED lines=103> */
.L_x_6425:
        /* <DEDUP_REMOVED lines=51> */
.L_x_6424:
        /* <DEDUP_REMOVED lines=17> */
[----:B------:R-:W-:Y:S01]  /*84ad0*/  BSSY.RECONVERGENT B1, `(.L_x_6429) ;  /* 0x000006d000017945 */ /* 0x000fe20003800200 */
[----:B------:R-:W-:Y:S01]  /*84ae0*/  LOP3.LUT R11, R4, 0xfffffffe, RZ, 0xc0, !PT ;  /* 0xfffffffe040b7812 */ /* 0x000fe200078ec0ff */
[----:B------:R-:W-:Y:S01]  /*84af0*/  IMAD.MOV.U32 R10, RZ, RZ, -0x7bdddcdb ;  /* 0x84222325ff0a7424 */ /* 0x000fe200078e00ff */
[----:B------:R-:W-:Y:S01]  /*84b00*/  MOV R14, RZ ;  /* 0x000000ff000e7202 */ /* 0x000fe20000000f00 */
[----:B------:R-:W-:Y:S02]  /*84b10*/  IMAD.MOV.U32 R5, RZ, RZ, -0x340d631c ;  /* 0xcbf29ce4ff057424 */ /* 0x000fe400078e00ff */
[----:B------:R-:W-:Y:S02]  /*84b20*/  IMAD.MOV.U32 R13, RZ, RZ, RZ ;  /* 0x000000ffff0d7224 */ /* 0x000fe400078e00ff */
[----:B0-----:R-:W-:-:S07]  /*84b30*/  IMAD.U32 R12, RZ, RZ, UR10 ;  /* 0x0000000aff0c7e24 */ /* 0x001fce000f8e00ff */
.L_x_6430:
        /* <DEDUP_REMOVED lines=102> */
[----:B------:R-:W-:Y:S05]  /*851a0*/  BSYNC.RECONVERGENT B1 ;  /* 0x0000000000017941 */ /* 0x000fea0003800200 */
.L_x_6429:
        /* <DEDUP_REMOVED lines=50> */
.L_x_6428:
        /* <DEDUP_REMOVED lines=14> */
[----:B------:R-:W-:Y:S01]  /*855b0*/  HFMA2 R18, -RZ, RZ, -15.890625, -0.0047760009765625 ;  /* 0xcbf29ce4ff127431 */ /* 0x000fe200000001ff */
[----:B------:R-:W-:Y:S01]  /*855c0*/  BSSY.RECONVERGENT B1, `(.L_x_6432) ;  /* 0x000006c000017945 */ /* 0x000fe20003800200 */
[----:B------:R-:W-:Y:S01]  /*855d0*/  LOP3.LUT R11, R4, 0xfffffffe, RZ, 0xc0, !PT ;  /* 0xfffffffe040b7812 */ /* 0x000fe200078ec0ff */
[----:B------:R-:W-:Y:S02]  /*855e0*/  IMAD.MOV.U32 R19, RZ, RZ, -0x7bdddcdb ;  /* 0x84222325ff137424 */ /* 0x000fe400078e00ff */
[----:B------:R-:W-:Y:S02]  /*855f0*/  IMAD.MOV.U32 R4, RZ, RZ, RZ ;  /* 0x000000ffff047224 */ /* 0x000fe400078e00ff */
[----:B------:R-:W-:Y:S01]  /*85600*/  IMAD.MOV.U32 R13, RZ, RZ, RZ ;  /* 0x000000ffff0d7224 */ /* 0x000fe200078e00ff */
[----:B0-----:R-:W-:-:S07]  /*85610*/  MOV R12, UR10 ;  /* 0x0000000a000c7c02 */ /* 0x001fce0008000f00 */
.L_x_6433:
        /* <DEDUP_REMOVED lines=103> */
.L_x_6432:
        /* <DEDUP_REMOVED lines=51> */
.L_x_6431:
[----:B------:R-:W-:Y:S02]  /*85fc0*/  ISETP.GE.U32.AND P1, PT, R10, R19, PT ;  /* 0x000000130a00720c */ /* 0x000fe40003f26070 */
[----:B------:R-:W-:Y:S02]  /*85fd0*/  PLOP3.LUT P0, PT, PT, PT, PT, 0x8, 0x80 ;  /* 0x000000000080781c */ /* 0x000fe40003f0e170 */
[----:B------:R-:W-:-:S04]  /*85fe0*/  ISETP.GE.U32.AND.EX P1, PT, R5, R18, PT, P1 ;  /* 0x000000120500720c */ /* 0x000fc80003f26110 */
[----:B------:R-:W-:Y:S01]  /*85ff0*/  PLOP3.LUT P1, PT, P1, PT, PT, 0x8, 0x80 ;  /* 0x000000000080781c */ /* 0x000fe20000f2e170 */
[----:B------:R-:W-:-:S12]  /*86000*/  BRA `(.L_x_6405) ;  /* 0x00000000006c7947 */ /* 0x000fd80003800000 */
.L_x_6427:
[----:B------:R-:W-:Y:S02]  /*86010*/  ISETP.NE.AND P2, PT, R8, RZ, PT ;  /* 0x000000ff0800720c */ /* 0x000fe40003f45270 */
[----:B------:R-:W-:Y:S02]  /*86020*/  PLOP3.LUT P0, PT, PT, PT, PT, 0x8, 0x80 ;  /* 0x000000000080781c */ /* 0x000fe40003f0e170 */
[----:B------:R-:W-:-:S09]  /*86030*/  PLOP3.LUT P1, PT, PT, PT, PT, 0x8, 0x80 ;  /* 0x000000000080781c */ /* 0x000fd20003f2e170 */
[----:B------:R-:W-:Y:S05]  /*86040*/  @!P2 BRA `(.L_x_6405) ;  /* 0x00000000005ca947 */ /* 0x000fea0003800000 */
[----:B------:R-:W-:Y:S02]  /*86050*/  IMAD.MOV.U32 R11, RZ, RZ, RZ ;  /* 0x000000ffff0b7224 */ /* 0x000fe400078e00ff */
[----:B------:R-:W-:-:S07]  /*86060*/  IMAD.MOV.U32 R12, RZ, RZ, RZ ;  /* 0x000000ffff0c7224 */ /* 0x000fce00078e00ff */
.L_x_6434:
        /* <DEDUP_REMOVED lines=21> */
.L_x_6405:
[----:B------:R-:W-:Y:S05]  /*861c0*/  BSYNC.RECONVERGENT B0 ;  /* 0x0000000000007941 */ /* 0x000fea0003800200 */
.L_x_6404:
[----:B------:R-:W-:Y:S01]  /*861d0*/  IMAD.MOV.U32 R4, RZ, RZ, R38 ;  /* 0x000000ffff047224 */ /* 0x000fe200078e0026 */
[----:B------:R-:W-:Y:S01]  /*861e0*/  IADD3 R8, PT, PT, R0, R21, RZ ;  /* 0x0000001500087210 */ /* 0x000fe20007ffe0ff */
[----:B------:R-:W-:Y:S01]  /*861f0*/  IMAD.MOV.U32 R5, RZ, RZ, R39 ;  /* 0x000000ffff057224 */ /* 0x000fe200078e0027 */
[----:B------:R-:W-:Y:S01]  /*86200*/  LOP3.LUT R22, R22, 0xfffffff7, RZ, 0xc0, !PT ;  /* 0xfffffff716167812 */ /* 0x000fe200078ec0ff */
[----:B------:R-:W-:Y:S01]  /*86210*/  @!P0 VIADD R21, R21, 0x1 ;  /* 0x0000000115158836 */ /* 0x000fe20000000000 */
[----:B------:R-:W-:Y:S01]  /*86220*/  ISETP.LT.AND P2, PT, R8, R23, P0 ;  /* 0x000000170800720c */ /* 0x000fe20000741270 */
[----:B------:R-:W-:Y:S01]  /*86230*/  @!P1 VIADD R0, R0, 0x1 ;  /* 0x0000000100009836 */ /* 0x000fe20000000000 */
[----:B------:R-:W-:Y:S01]  /*86240*/  BSSY.RECONVERGENT B0, `(.L_x_6435) ;  /* 0x00005be000007945 */ /* 0x000fe20003800200 */
[----:B------:R0:W1:Y:S01]  /*86250*/  @!P1 LDS.64 R4, [R7+0x8] ;  /* 0x0000080007049984 */ /* 0x0000620000000a00 */
[----:B------:R-:W-:-:S03]  /*86260*/  ISETP.GE.AND P1, PT, R21, R26, PT ;  /* 0x0000001a1500720c */ /* 0x000fc60003f26270 */
[----:B------:R0:W2:Y:S01]  /*86270*/  @!P0 LDS.64 R24, [R6+0x8] ;  /* 0x0000080006188984 */ /* 0x0000a20000000a00 */
[CC--:B------:R-:W-:Y:S02]  /*86280*/  ISETP.LT.AND P3, PT, R0.reuse, R27.reuse, P1 ;  /* 0x0000001b0000720c */ /* 0x0c0fe40000f61270 */
[CC--:B------:R-:W-:Y:S02]  /*86290*/  ISETP.GE.OR P1, PT, R0.reuse, R27.reuse, P1 ;  /* 0x0000001b0000720c */ /* 0x0c0fe40000f26670 */
[----:B------:R-:W-:Y:S02]  /*862a0*/  ISETP.GE.AND P0, PT, R0, R27, PT ;  /* 0x0000001b0000720c */ /* 0x000fe40003f06270 */
[----:B------:R-:W-:-:S09]  /*862b0*/  @P2 LOP3.LUT R22, R22, 0x8, RZ, 0xfc, !PT ;  /* 0x0000000816162812 */ /* 0x000fd200078efcff */
[----:B0-----:R-:W-:Y:S05]  /*862c0*/  @P1 BRA `(.L_x_6436) ;  /* 0x0000005800d41947 */ /* 0x001fea0003800000 */
        /* <DEDUP_REMOVED lines=22> */
.L_x_6439:
        /* <DEDUP_REMOVED lines=102> */
.L_x_6438:
        /* <DEDUP_REMOVED lines=50> */
.L_x_6437:
        /* <DEDUP_REMOVED lines=19> */
.L_x_6442:
        /* <DEDUP_REMOVED lines=19> */
[----:B---3--:R-:W-:Y:S01]  /*87010*/  IMAD.IADD R18, R29, 0x1, R31 ;  /* 0x000000011d127824 */ /* 0x008fe200078e021f */
        /* <DEDUP_REMOVED lines=82> */
.L_x_6441:
        /* <DEDUP_REMOVED lines=51> */
.L_x_6440:
        /* <DEDUP_REMOVED lines=22> */
.L_x_6446:
        /* <DEDUP_REMOVED lines=22> */
[----:B-1----:R-:W-:-:S03]  /*87b30*/  IMAD.WIDE.U32 R18, R28, 0x1b3, RZ ;  /* 0x000001b31c127825 */ /* 0x002fc600078e00ff */
        /* <DEDUP_REMOVED lines=79> */
.L_x_6445:
        /* <DEDUP_REMOVED lines=50> */
.L_x_6444:
        /* <DEDUP_REMOVED lines=19> */
.L_x_6449:
        /* <DEDUP_REMOVED lines=102> */
.L_x_6448:
        /* <DEDUP_REMOVED lines=51> */
.L_x_6447:
[----:B------:R-:W-:Y:S02]  /*88e10*/  ISETP.GE.U32.AND P1, PT, R10, R19, PT ;  /* 0x000000130a00720c */ /* 0x000fe40003f26070 */
[----:B------:R-:W-:Y:S02]  /*88e20*/  PLOP3.LUT P3, PT, PT, PT, PT, 0x80, 0x8 ;  /* 0x000000000008781c */ /* 0x000fe40003f6f070 */
[----:B------:R-:W-:Y:S02]  /*88e30*/  ISETP.GE.U32.AND.EX P1, PT, R7, R18, PT, P1 ;  /* 0x000000120700720c */ /* 0x000fe40003f26110 */
[----:B------:R-:W-:-:S11]  /*88e40*/  PLOP3.LUT P0, PT, PT, PT, PT, 0x8, 0x80 ;  /* 0x000000000080781c */ /* 0x000fd60003f0e170 */
[----:B------:R-:W-:Y:S05]  /*88e50*/  @!P1 BRA `(.L_x_6436) ;  /* 0x0000002c00f09947 */ /* 0x000fea0003800000 */
[----:B------:R-:W-:Y:S05]  /*88e60*/  BRA `(.L_x_6450) ;  /* 0x0000000000687947 */ /* 0x000fea0003800000 */
.L_x_6443:
[----:B------:R-:W0:Y:S02]  /*88e70*/  LDCU UR4, c[0x0][0x3c8] ;  /* 0x00007900ff0477ac */ /* 0x000e240008000800 */
[----:B0-----:R-:W-:-:S09]  /*88e80*/  UISETP.NE.AND UP0, UPT, UR4, URZ, UPT ;  /* 0x000000ff0400728c */ /* 0x001fd2000bf05270 */
[----:B------:R-:W-:Y:S05]  /*88e90*/  BRA.U !UP0, `(.L_x_6450) ;  /* 0x00000001085c7547 */ /* 0x000fea000b800000 */
[----:B------:R-:W-:Y:S02]  /*88ea0*/  HFMA2 R12, -RZ, RZ, 0, 0 ;  /* 0x00000000ff0c7431 */ /* 0x000fe400000001ff */
[----:B------:R-:W-:-:S07]  /*88eb0*/  IMAD.MOV.U32 R11, RZ, RZ, RZ ;  /* 0x000000ffff0b7224 */ /* 0x000fce00078e00ff */
.L_x_6451:
        /* <DEDUP_REMOVED lines=21> */
.L_x_6450:
        /* <DEDUP_REMOVED lines=17> */
[----:B------:R-:W-:Y:S01]  /*89120*/  BSSY.RECONVERGENT B1, `(.L_x_6453) ;  /* 0x000006d000017945 */ /* 0x000fe20003800200 */
[----:B------:R-:W-:Y:S01]  /*89130*/  LOP3.LUT R11, R6, 0xfffffffe, RZ, 0xc0, !PT ;  /* 0xfffffffe060b7812 */ /* 0x000fe200078ec0ff */
[----:B------:R-:W-:Y:S01]  /*89140*/  IMAD.MOV.U32 R10, RZ, RZ, -0x7bdddcdb ;  /* 0x84222325ff0a7424 */ /* 0x000fe200078e00ff */
[----:B------:R-:W-:Y:S01]  /*89150*/  MOV R7, 0xcbf29ce4 ;  /* 0xcbf29ce400077802 */ /* 0x000fe20000000f00 */
[----:B------:R-:W-:Y:S02]  /*89160*/  IMAD.MOV.U32 R14, RZ, RZ, RZ ;  /* 0x000000ffff0e7224 */ /* 0x000fe400078e00ff */
[----:B------:R-:W-:Y:S01]  /*89170*/  IMAD.MOV.U32 R13, RZ, RZ, RZ ;  /* 0x000000ffff0d7224 */ /* 0x000fe200078e00ff */
[----:B0-----:R-:W-:-:S07]  /*89180*/  MOV R12, UR4 ;  /* 0x00000004000c7c02 */ /* 0x001fce0008000f00 */
.L_x_6454:
        /* <DEDUP_REMOVED lines=103> */
.L_x_6453:
        /* <DEDUP_REMOVED lines=50> */
.L_x_6452:
        /* <DEDUP_REMOVED lines=21> */
.L_x_6457:
        /* <DEDUP_REMOVED lines=103> */
.L_x_6456:
        /* <DEDUP_REMOVED lines=51> */
.L_x_6455:
        /* <DEDUP_REMOVED lines=24> */
.L_x_6461:
        /* <DEDUP_REMOVED lines=103> */
.L_x_6460:
        /* <DEDUP_REMOVED lines=50> */
.L_x_6459:
        /* <DEDUP_REMOVED lines=21> */
.L_x_6464:
        /* <DEDUP_REMOVED lines=103> */
.L_x_6463:
        /* <DEDUP_REMOVED lines=51> */
.L_x_6462:
[----:B------:R-:W-:Y:S02]  /*8bc10*/  ISETP.GE.U32.AND P0, PT, R10, R19, PT ;  /* 0x000000130a00720c */ /* 0x000fe40003f06070 */
[----:B------:R-:W-:Y:S02]  /*8bc20*/  PLOP3.LUT P3, PT, PT, PT, PT, 0x8, 0x80 ;  /* 0x000000000080781c */ /* 0x000fe40003f6e170 */
[----:B------:R-:W-:-:S04]  /*8bc30*/  ISETP.GE.U32.AND.EX P0, PT, R7, R18, PT, P0 ;  /* 0x000000120700720c */ /* 0x000fc80003f06100 */
[----:B------:R-:W-:Y:S01]  /*8bc40*/  PLOP3.LUT P0, PT, P0, PT, PT, 0x8, 0x80 ;  /* 0x000000000080781c */ /* 0x000fe2000070e170 */
[----:B------:R-:W-:-:S12]  /*8bc50*/  BRA `(.L_x_6436) ;  /* 0x0000000000707947 */ /* 0x000fd80003800000 */
.L_x_6458:
[----:B------:R-:W0:Y:S01]  /*8bc60*/  LDCU UR4, c[0x0][0x3c8] ;  /* 0x00007900ff0477ac */ /* 0x000e220008000800 */
[----:B------:R-:W-:Y:S02]  /*8bc70*/  PLOP3.LUT P3, PT, PT, PT, PT, 0x8, 0x80 ;  /* 0x000000000080781c */ /* 0x000fe40003f6e170 */
[----:B------:R-:W-:Y:S01]  /*8bc80*/  PLOP3.LUT P0, PT, PT, PT, PT, 0x8, 0x80 ;  /* 0x000000000080781c */ /* 0x000fe20003f0e170 */
[----:B0-----:R-:W-:-:S09]  /*8bc90*/  UISETP.NE.AND UP0, UPT, UR4, URZ, UPT ;  /* 0x000000ff0400728c */ /* 0x001fd2000bf05270 */
[----:B------:R-:W-:Y:S05]  /*8bca0*/  BRA.U !UP0, `(.L_x_6436) ;  /* 0x00000001085c7547 */ /* 0x000fea000b800000 */
[----:B------:R-:W-:Y:S02]  /*8bcb0*/  HFMA2 R12, -RZ, RZ, 0, 0 ;  /* 0x00000000ff0c7431 */ /* 0x000fe400000001ff */
[----:B------:R-:W-:-:S07]  /*8bcc0*/  IMAD.MOV.U32 R11, RZ, RZ, RZ ;  /* 0x000000ffff0b7224 */ /* 0x000fce00078e00ff */
.L_x_6465:
        /* <DEDUP_REMOVED lines=21> */
.L_x_6436:
[----:B------:R-:W-:Y:S05]  /*8be20*/  BSYNC.RECONVERGENT B0 ;  /* 0x0000000000007941 */ /* 0x000fea0003800200 */
.L_x_6435:
[C---:B------:R-:W-:Y:S01]  /*8be30*/  @!P3 IADD3 R12, PT, PT, R21.reuse, 0x1, RZ ;  /* 0x00000001150cb810 */ /* 0x040fe20007ffe0ff */
[----:B------:R-:W-:Y:S01]  /*8be40*/  @!P3 IMAD R8, R21, 0x8, R3 ;  /* 0x000000081508b824 */ /* 0x000fe200078e0203 */
[----:B-1----:R-:W-:Y:S01]  /*8be50*/  MOV R6, R4 ;  /* 0x0000000400067202 */ /* 0x002fe20000000f00 */
[C---:B------:R-:W-:Y:S01]  /*8be60*/  IMAD.IADD R10, R0.reuse, 0x1, R21 ;  /* 0x00000001000a7824 */ /* 0x040fe200078e0215 */
[----:B------:R-:W-:Y:S01]  /*8be70*/  @!P3 MOV R21, R12 ;  /* 0x0000000c0015b202 */ /* 0x000fe20000000f00 */
[C---:B------:R-:W-:Y:S01]  /*8be80*/  @!P0 VIADD R9, R0.reuse, 0x1 ;  /* 0x0000000100098836 */ /* 0x040fe20000000000 */
[----:B------:R-:W-:Y:S01]  /*8be90*/  BSSY.RECONVERGENT B0, `(.L_x_6466) ;  /* 0x00005bf000007945 */ /* 0x000fe20003800200 */
[----:B------:R-:W-:Y:S01]  /*8bea0*/  @!P0 IMAD R11, R0, 0x8, R3 ;  /* 0x00000008000b8824 */ /* 0x000fe200078e0203 */
[----:B------:R-:W-:Y:S01]  /*8beb0*/  ISETP.GE.AND P1, PT, R21, R26, PT ;  /* 0x0000001a1500720c */ /* 0x000fe20003f26270 */
[----:B------:R-:W-:Y:S01]  /*8bec0*/  @!P0 IMAD.MOV.U32 R0, RZ, RZ, R9 ;  /* 0x000000ffff008224 */ /* 0x000fe200078e0009 */
[----:B--2---:R0:W1:Y:S01]  /*8bed0*/  @!P3 LDS.64 R24, [R8+0x808] ;  /* 0x000808000818b984 */ /* 0x0040620000000a00 */
[----:B------:R-:W-:Y:S01]  /*8bee0*/  IMAD.MOV.U32 R7, RZ, RZ, R5 ;  /* 0x000000ffff077224 */ /* 0x000fe200078e0005 */
[----:B------:R-:W-:-:S02]  /*8bef0*/  ISETP.LT.AND P3, PT, R10, R23, P3 ;  /* 0x000000170a00720c */ /* 0x000fc40001f61270 */
[CC--:B------:R-:W-:Y:S02]  /*8bf00*/  ISETP.LT.AND P4, PT, R0.reuse, R27.reuse, P1 ;  /* 0x0000001b0000720c */ /* 0x0c0fe40000f81270 */
[CC--:B------:R-:W-:Y:S01]  /*8bf10*/  ISETP.GE.OR P1, PT, R0.reuse, R27.reuse, P1 ;  /* 0x0000001b0000720c */ /* 0x0c0fe20000f26670 */
[----:B------:R0:W2:Y:S01]  /*8bf20*/  @!P0 LDS.64 R6, [R11+0x808] ;  /* 0x000808000b068984 */ /* 0x0000a20000000a00 */
[----:B------:R-:W-:-:S11]  /*8bf30*/  ISETP.GE.AND P0, PT, R0, R27, PT ;  /* 0x0000001b0000720c */ /* 0x000fd60003f06270 */
        /* <DEDUP_REMOVED lines=23> */
.L_x_6470:
        /* <DEDUP_REMOVED lines=102> */
.L_x_6469:
        /* <DEDUP_REMOVED lines=50> */
.L_x_6468:
        /* <DEDUP_REMOVED lines=19> */
.L_x_6473:
        /* <DEDUP_REMOVED lines=102> */
.L_x_6472:
        /* <DEDUP_REMOVED lines=51> */
.L_x_6471:
        /* <DEDUP_REMOVED lines=22> */
.L_x_6477:
        /* <DEDUP_REMOVED lines=102> */
.L_x_6476:
        /* <DEDUP_REMOVED lines=50> */
.L_x_6475:
        /* <DEDUP_REMOVED lines=18> */
.L_x_6480:
        /* <DEDUP_REMOVED lines=102> */
.L_x_6479:
        /* <DEDUP_REMOVED lines=51> */
.L_x_6478:
[----:B------:R-:W-:Y:S02]  /*8ea80*/  ISETP.GE.U32.AND P1, PT, R14, R29, PT ;  /* 0x0000001d0e00720c */ /* 0x000fe40003f26070 */
[----:B------:R-:W-:Y:S02]  /*8ea90*/  PLOP3.LUT P4, PT, PT, PT, PT, 0x80, 0x8 ;  /* 0x000000000008781c */ /* 0x000fe40003f8f070 */
[----:B------:R-:W-:Y:S02]  /*8eaa0*/  ISETP.GE.U32.AND.EX P1, PT, R13, R28, PT, P1 ;  /* 0x0000001c0d00720c */ /* 0x000fe40003f26110 */
[----:B------:R-:W-:-:S11]  /*8eab0*/  PLOP3.LUT P0, PT, PT, PT, PT, 0x8, 0x80 ;  /* 0x000000000080781c */ /* 0x000fd60003f0e170 */
[----:B------:R-:W-:Y:S05]  /*8eac0*/  @!P1 BRA `(.L_x_6467) ;  /* 0x0000002c00ec9947 */ /* 0x000fea0003800000 */
[----:B------:R-:W-:Y:S05]  /*8ead0*/  BRA `(.L_x_6481) ;  /* 0x0000000000687947 */ /* 0x000fea0003800000 */
.L_x_6474:
[----:B------:R-:W0:Y:S02]  /*8eae0*/  LDCU UR4, c[0x0][0x3c8] ;  /* 0x00007900ff0477ac */ /* 0x000e240008000800 */
[----:B0-----:R-:W-:-:S09]  /*8eaf0*/  UISETP.NE.AND UP0, UPT, UR4, URZ, UPT ;  /* 0x000000ff0400728c */ /* 0x001fd2000bf05270 */
[----:B------:R-:W-:Y:S05]  /*8eb00*/  BRA.U !UP0, `(.L_x_6481) ;  /* 0x00000001085c7547 */ /* 0x000fea000b800000 */
[----:B------:R-:W-:Y:S02]  /*8eb10*/  HFMA2 R14, -RZ, RZ, 0, 0 ;  /* 0x00000000ff0e7431 */ /* 0x000fe400000001ff */
[----:B------:R-:W-:-:S07]  /*8eb20*/  IMAD.MOV.U32 R13, RZ, RZ, RZ ;  /* 0x000000ffff0d7224 */ /* 0x000fce00078e00ff */
.L_x_6482:
        /* <DEDUP_REMOVED lines=21> */
.L_x_6481:
        /* <DEDUP_REMOVED lines=20> */
[----:B------:R-:W-:Y:S01]  /*8edc0*/  MOV R13, 0xcbf29ce4 ;  /* 0xcbf29ce4000d7802 */ /* 0x000fe20000000f00 */
[----:B------:R-:W-:Y:S01]  /*8edd0*/  IMAD.MOV.U32 R16, RZ, RZ, RZ ;  /* 0x000000ffff107224 */ /* 0x000fe200078e00ff */
[----:B------:R-:W-:Y:S01]  /*8ede0*/  MOV R15, RZ ;  /* 0x000000ff000f7202 */ /* 0x000fe20000000f00 */
[----:B0-----:R-:W-:-:S07]  /*8edf0*/  IMAD.U32 R12, RZ, RZ, UR4 ;  /* 0x00000004ff0c7e24 */ /* 0x001fce000f8e00ff */
.L_x_6485:
        /* <DEDUP_REMOVED lines=102> */
[----:B------:R-:W-:Y:S05]  /*8f460*/  BSYNC.RECONVERGENT B1 ;  /* 0x0000000000017941 */ /* 0x000fea0003800200 */
.L_x_6484:
        /* <DEDUP_REMOVED lines=50> */
.L_x_6483:
        /* <DEDUP_REMOVED lines=19> */
[----:B------:R-:W-:Y:S01]  /*8f8c0*/  IMAD.MOV.U32 R15, RZ, RZ, RZ ;  /* 0x000000ffff0f7224 */ /* 0x000fe200078e00ff */
[----:B0-----:R-:W-:-:S07]  /*8f8d0*/  MOV R12, UR4 ;  /* 0x00000004000c7c02 */ /* 0x001fce0008000f00 */
.L_x_6488:
        /* <DEDUP_REMOVED lines=102> */
[----:B------:R-:W-:Y:S05]  /*8ff40*/  BSYNC.RECONVERGENT B1 ;  /* 0x0000000000017941 */ /* 0x000fea0003800200 */
.L_x_6487:
        /* <DEDUP_REMOVED lines=51> */
.L_x_6486:
        /* <DEDUP_REMOVED lines=24> */
.L_x_6492:
        /* <DEDUP_REMOVED lines=103> */
.L_x_6491:
        /* <DEDUP_REMOVED lines=50> */
.L_x_6490:
        /* <DEDUP_REMOVED lines=20> */
.L_x_6495:
        /* <DEDUP_REMOVED lines=103> */
.L_x_6494:
        /* <DEDUP_REMOVED lines=51> */
.L_x_6493:
[----:B------:R-:W-:Y:S02]  /*91870*/  ISETP.GE.U32.AND P0, PT, R14, R29, PT ;  /* 0x0000001d0e00720c */ /* 0x000fe40003f06070 */
[----:B------:R-:W-:Y:S02]  /*91880*/  PLOP3.LUT P4, PT, PT, PT, PT, 0x8, 0x80 ;  /* 0x000000000080781c */ /* 0x000fe40003f8e170 */
[----:B------:R-:W-:-:S04]  /*91890*/  ISETP.GE.U32.AND.EX P0, PT, R13, R28, PT, P0 ;  /* 0x0000001c0d00720c */ /* 0x000fc80003f06100 */
[----:B------:R-:W-:Y:S01]  /*918a0*/  PLOP3.LUT P0, PT, P0, PT, PT, 0x8, 0x80 ;  /* 0x000000000080781c */ /* 0x000fe2000070e170 */
[----:B------:R-:W-:-:S12]  /*918b0*/  BRA `(.L_x_6467) ;  /* 0x0000000000707947 */ /* 0x000fd80003800000 */
.L_x_6489:
[----:B------:R-:W0:Y:S01]  /*918c0*/  LDCU UR4, c[0x0][0x3c8] ;  /* 0x00007900ff0477ac */ /* 0x000e220008000800 */
[----:B------:R-:W-:Y:S02]  /*918d0*/  PLOP3.LUT P4, PT, PT, PT, PT, 0x8, 0x80 ;  /* 0x000000000080781c */ /* 0x000fe40003f8e170 */
[----:B------:R-:W-:Y:S01]  /*918e0*/  PLOP3.LUT P0, PT, PT, PT, PT, 0x8, 0x80 ;  /* 0x000000000080781c */ /* 0x000fe20003f0e170 */
[----:B0-----:R-:W-:-:S09]  /*918f0*/  UISETP.NE.AND UP0, UPT, UR4, URZ, UPT ;  /* 0x000000ff0400728c */ /* 0x001fd2000bf05270 */
[----:B------:R-:W-:Y:S05]  /*91900*/  BRA.U !UP0, `(.L_x_6467) ;  /* 0x00000001085c7547 */ /* 0x000fea000b800000 */
[----:B------:R-:W-:Y:S02]  /*91910*/  HFMA2 R14, -RZ, RZ, 0, 0 ;  /* 0x00000000ff0e7431 */ /* 0x000fe400000001ff */
[----:B------:R-:W-:-:S07]  /*91920*/  IMAD.MOV.U32 R13, RZ, RZ, RZ ;  /* 0x000000ffff0d7224 */ /* 0x000fce00078e00ff */
.L_x_6496:
        /* <DEDUP_REMOVED lines=21> */
.L_x_6467:
[----:B------:R-:W-:Y:S05]  /*91a80*/  BSYNC.RECONVERGENT B0 ;  /* 0x0000000000007941 */ /* 0x000fea0003800200 */
.L_x_6466:
[C---:B------:R-:W-:Y:S01]  /*91a90*/  @!P4 VIADD R12, R21.reuse, 0x1 ;  /* 0x00000001150cc836 */ /* 0x040fe20000000000 */
[----:B------:R-:W-:Y:S01]  /*91aa0*/  @!P4 LEA R13, R21, R3, 0x3 ;  /* 0x00000003150dc211 */ /* 0x000fe200078e18ff */
[C---:B------:R-:W-:Y:S01]  /*91ab0*/  @!P0 IMAD R11, R0.reuse, 0x8, R3 ;  /* 0x00000008000b8824 */ /* 0x040fe200078e0203 */
[C---:B------:R-:W-:Y:S01]  /*91ac0*/  IADD3 R10, PT, PT, R0.reuse, R21, RZ ;  /* 0x00000015000a7210 */ /* 0x040fe20007ffe0ff */
[----:B------:R-:W-:Y:S01]  /*91ad0*/  @!P0 VIADD R3, R0, 0x1 ;  /* 0x0000000100038836 */ /* 0x000fe20000000000 */
[----:B------:R-:W-:Y:S01]  /*91ae0*/  @!P4 MOV R21, R12 ;  /* 0x0000000c0015c202 */ /* 0x000fe20000000f00 */
[----:B--2---:R-:W-:Y:S01]  /*91af0*/  IMAD.MOV.U32 R8, RZ, RZ, R6 ;  /* 0x000000ffff087224 */ /* 0x004fe200078e0006 */
[----:B------:R-:W-:Y:S01]  /*91b00*/  MOV R9, R7 ;  /* 0x0000000700097202 */ /* 0x000fe20000000f00 */
[----:B------:R-:W-:Y:S01]  /*91b10*/  @!P0 IMAD.MOV.U32 R0, RZ, RZ, R3 ;  /* 0x000000ffff008224 */ /* 0x000fe200078e0003 */
[----:B------:R-:W-:Y:S01]  /*91b20*/  ISETP.GE.AND P2, PT, R21, R26, PT ;  /* 0x0000001a1500720c */ /* 0x000fe20003f46270 */
[----:B------:R-:W-:Y:S01]  /*91b30*/  BSSY.RECONVERGENT B0, `(.L_x_6497) ;  /* 0x00005ba000007945 */ /* 0x000fe20003800200 */
[----:B-1----:R0:W1:Y:S01]  /*91b40*/  @!P4 LDS.64 R24, [R13+0x808] ;  /* 0x000808000d18c984 */ /* 0x0020620000000a00 */
[----:B------:R-:W-:-:S02]  /*91b50*/  ISETP.LT.AND P4, PT, R10, R23, P4 ;  /* 0x000000170a00720c */ /* 0x000fc40002781270 */
[CC--:B------:R-:W-:Y:S01]  /*91b60*/  ISETP.GE.AND P1, PT, R0.reuse, R27.reuse, PT ;  /* 0x0000001b0000720c */ /* 0x0c0fe20003f26270 */
[----:B------:R0:W2:Y:S01]  /*91b70*/  @!P0 LDS.64 R8, [R11+0x808] ;  /* 0x000808000b088984 */ /* 0x0000a20000000a00 */
[CC--:B------:R-:W-:Y:S02]  /*91b80*/  ISETP.LT.AND P0, PT, R0.reuse, R27.reuse, P2 ;  /* 0x0000001b0000720c */ /* 0x0c0fe40001701270 */
[----:B------:R-:W-:-:S13]  /*91b90*/  ISETP.GE.OR P2, PT, R0, R27, P2 ;  /* 0x0000001b0000720c */ /* 0x000fda0001746670 */
        /* <DEDUP_REMOVED lines=23> */
.L_x_6501:
        /* <DEDUP_REMOVED lines=92> */
[----:B------:R-:W-:-:S05]  /*922d0*/  IMAD R17, R17, 0x1b3, RZ ;  /* 0x000001b311117824 */ /* 0x000fca00078e02ff */
        /* <DEDUP_REMOVED lines=8> */
.L_x_6500:
        /* <DEDUP_REMOVED lines=50> */
.L_x_6499:
        /* <DEDUP_REMOVED lines=19> */
.L_x_6504:
        /* <DEDUP_REMOVED lines=21> */
[----:B------:R-:W-:Y:S01]  /*92900*/  SHF.R.U64 R17, R28, 0x18, R29 ;  /* 0x000000181c117819 */ /* 0x000fe2000000121d */
[----:B------:R-:W-:Y:S02]  /*92910*/  IMAD R19, R19, 0x1b3, RZ ;  /* 0x000001b313137824 */ /* 0x000fe400078e02ff */
[----:B-1----:R-:W-:-:S04]  /*92920*/  IMAD.WIDE.U32 R30, R32, 0x1b3, RZ ;  /* 0x000001b3201e7825 */ /* 0x002fc800078e00ff */
        /* <DEDUP_REMOVED lines=70> */
[----:B------:R-:W-:-:S05]  /*92d90*/  IMAD R19, R12, 0x100, R19 ;  /* 0x000001000c137824 */ /* 0x000fca00078e0213 */
[----:B------:R-:W-:-:S05]  /*92da0*/  IADD3 R12, PT, PT, R29, R19, RZ ;  /* 0x000000131d0c7210 */ /* 0x000fca0007ffe0ff */
[----:B------:R-:W-:Y:S02]  /*92db0*/  IMAD R17, R12, 0x1b3, RZ ;  /* 0x000001b30c117824 */ /* 0x000fe400078e02ff */
[----:B------:R-:W-:-:S03]  /*92dc0*/  IMAD.WIDE.U32 R12, R28, 0x1b3, RZ ;  /* 0x000001b31c0c7825 */ /* 0x000fc600078e00ff */
[----:B------:R-:W-:Y:S01]  /*92dd0*/  LEA R19, R28, R17, 0x8 ;  /* 0x000000111c137211 */ /* 0x000fe200078e40ff */
[----:B------:R-:W-:-:S03]  /*92de0*/  IMAD.MOV.U32 R17, RZ, RZ, R12 ;  /* 0x000000ffff117224 */ /* 0x000fc600078e000c */
[----:B------:R-:W-:Y:S01]  /*92df0*/  IADD3 R20, PT, PT, R13, R19, RZ ;  /* 0x000000130d147210 */ /* 0x000fe20007ffe0ff */
[----:B------:R-:W-:Y:S06]  /*92e00*/  @P2 BRA `(.L_x_6504) ;  /* 0xfffffff800682947 */ /* 0x000fec000383ffff */
.L_x_6503:
        /* <DEDUP_REMOVED lines=51> */
.L_x_6502:
        /* <DEDUP_REMOVED lines=22> */
.L_x_6508:
        /* <DEDUP_REMOVED lines=101> */
.L_x_6507:
        /* <DEDUP_REMOVED lines=50> */
.L_x_6506:
        /* <DEDUP_REMOVED lines=19> */
.L_x_6511:
        /* <DEDUP_REMOVED lines=102> */
.L_x_6510:
        /* <DEDUP_REMOVED lines=51> */
.L_x_6509:
[----:B------:R-:W-:Y:S02]  /*946d0*/  ISETP.GE.U32.AND P2, PT, R18, R19, PT ;  /* 0x000000131200720c */ /* 0x000fe40003f46070 */
[----:B------:R-:W-:Y:S02]  /*946e0*/  PLOP3.LUT P0, PT, PT, PT, PT, 0x80, 0x8 ;  /* 0x000000000008781c */ /* 0x000fe40003f0f070 */
[----:B------:R-:W-:Y:S02]  /*946f0*/  ISETP.GE.U32.AND.EX P2, PT, R15, R20, PT, P2 ;  /* 0x000000140f00720c */ /* 0x000fe40003f46120 */
[----:B------:R-:W-:-:S11]  /*94700*/  PLOP3.LUT P1, PT, PT, PT, PT, 0x8, 0x80 ;  /* 0x000000000080781c */ /* 0x000fd60003f2e170 */
[----:B------:R-:W-:Y:S05]  /*94710*/  @!P2 BRA `(.L_x_6498) ;  /* 0x0000002c00eca947 */ /* 0x000fea0003800000 */
[----:B------:R-:W-:Y:S05]  /*94720*/  BRA `(.L_x_6512) ;  /* 0x0000000000687947 */ /* 0x000fea0003800000 */
.L_x_6505:
[----:B------:R-:W0:Y:S02]  /*94730*/  LDCU UR4, c[0x0][0x3c8] ;  /* 0x00007900ff0477ac */ /* 0x000e240008000800 */
[----:B0-----:R-:W-:-:S09]  /*94740*/  UISETP.NE.AND UP0, UPT, UR4, URZ, UPT ;  /* 0x000000ff0400728c */ /* 0x001fd2000bf05270 */
[----:B------:R-:W-:Y:S05]  /*94750*/  BRA.U !UP0, `(.L_x_6512) ;  /* 0x00000001085c7547 */ /* 0x000fea000b800000 */
[----:B------:R-:W-:Y:S02]  /*94760*/  HFMA2 R3, -RZ, RZ, 0, 0 ;  /* 0x00000000ff037431 */ /* 0x000fe400000001ff */
[----:B------:R-:W-:-:S07]  /*94770*/  IMAD.MOV.U32 R15, RZ, RZ, RZ ;  /* 0x000000ffff0f7224 */ /* 0x000fce00078e00ff */
.L_x_6513:
[C---:B------:R-:W-:Y:S02]  /*94780*/  SHF.L.U32 R13, R3.reuse, 0x3, RZ ;  /* 0x00000003030d7819 */ /* 0x040fe400000006ff */
[----:B------:R-:W-:Y:S02]  /*94790*/  SHF.L.U64.HI R14, R3, 0x3, R15 ;  /* 0x00000003030e7819 */ /* 0x000fe4000001020f */
        /* <DEDUP_REMOVED lines=19> */
.L_x_6512:
[----:B------:R-:W0:Y:S01]  /*948d0*/  LDC.64 R10, c[0x0][0x3c0] ;  /* 0x0000f000ff0a7b82 */ /* 0x000e220000000a00 */
[----:B------:R-:W-:Y:S01]  /*948e0*/  MOV R18, 0x84222325 ;  /* 0x8422232500127802 */ /* 0x000fe20000000f00 */
[----:B------:R-:W-:Y:S01]  /*948f0*/  IMAD.MOV.U32 R15, RZ, RZ, -0x340d631c ;  /* 0xcbf29ce4ff0f7424 */ /* 0x000fe200078e00ff */
[----:B0-----:R-:W-:-:S04]  /*94900*/  ISETP.NE.U32.AND P0, PT, R10, RZ, PT ;  /* 0x000000ff0a00720c */ /* 0x001fc80003f05070 */
[----:B------:R-:W-:-:S13]  /*94910*/  ISETP.NE.AND.EX P0, PT, R11, RZ, PT, P0 ;  /* 0x000000ff0b00720c */ /* 0x000fda0003f05300 */
        /* <DEDUP_REMOVED lines=17> */
[----:B------:R-:W-:Y:S02]  /*94a30*/  MOV R11, RZ ;  /* 0x000000ff000b7202 */ /* 0x000fe40000000f00 */
[----:B0-----:R-:W-:-:S07]  /*94a40*/  MOV R16, UR4 ;  /* 0x0000000400107c02 */ /* 0x001fce0008000f00 */
.L_x_6516:
        /* <DEDUP_REMOVED lines=53> */
[----:B----4-:R-:W-:-:S04]  /*94da0*/  LOP3.LUT R15, R18, 0xff, R12, 0x78, !PT ;  /* 0x000000ff120f7812 */ /* 0x010fc800078e780c */
        /* <DEDUP_REMOVED lines=47> */
[----:B------:R-:W-:Y:S05]  /*950a0*/  BSYNC.RECONVERGENT B1 ;  /* 0x0000000000017941 */ /* 0x000fea0003800200 */
.L_x_6515:
        /* <DEDUP_REMOVED lines=50> */
.L_x_6514:
        /* <DEDUP_REMOVED lines=21> */
.L_x_6519:
        /* <DEDUP_REMOVED lines=23> */
[----:B0-----:R-:W-:-:S04]  /*95690*/  IMAD.WIDE.U32 R30, R32, 0x1b3, RZ ;  /* 0x000001b3201e7825 */ /* 0x001fc800078e00ff */
        /* <DEDUP_REMOVED lines=79> */
.L_x_6518:
        /* <DEDUP_REMOVED lines=51> */
.L_x_6517:
        /* <DEDUP_REMOVED lines=24> */
.L_x_6523:
        /* <DEDUP_REMOVED lines=103> */
.L_x_6522:
        /* <DEDUP_REMOVED lines=50> */
.L_x_6521:
        /* <DEDUP_REMOVED lines=21> */
.L_x_6526:
        /* <DEDUP_REMOVED lines=103> */
.L_x_6525:
        /* <DEDUP_REMOVED lines=51> */
.L_x_6524:
[----:B------:R-:W-:Y:S02]  /*974c0*/  ISETP.GE.U32.AND P1, PT, R14, R29, PT ;  /* 0x0000001d0e00720c */ /* 0x000fe40003f26070 */
[----:B------:R-:W-:Y:S02]  /*974d0*/  PLOP3.LUT P0, PT, PT, PT, PT, 0x8, 0x80 ;  /* 0x000000000080781c */ /* 0x000fe40003f0e170 */
[----:B------:R-:W-:-:S04]  /*974e0*/  ISETP.GE.U32.AND.EX P1, PT, R13, R28, PT, P1 ;  /* 0x0000001c0d00720c */ /* 0x000fc80003f26110 */
[----:B------:R-:W-:Y:S01]  /*974f0*/  PLOP3.LUT P1, PT, P1, PT, PT, 0x8, 0x80 ;  /* 0x000000000080781c */ /* 0x000fe20000f2e170 */
[----:B------:R-:W-:-:S12]  /*97500*/  BRA `(.L_x_6498) ;  /* 0x0000000000707947 */ /* 0x000fd80003800000 */
.L_x_6520:
[----:B------:R-:W0:Y:S01]  /*97510*/  LDCU UR4, c[0x0][0x3c8] ;  /* 0x00007900ff0477ac */ /* 0x000e220008000800 */
[----:B------:R-:W-:Y:S02]  /*97520*/  PLOP3.LUT P0, PT, PT, PT, PT, 0x8, 0x80 ;  /* 0x000000000080781c */ /* 0x000fe40003f0e170 */
[----:B------:R-:W-:Y:S01]  /*97530*/  PLOP3.LUT P1, PT, PT, PT, PT, 0x8, 0x80 ;  /* 0x000000000080781c */ /* 0x000fe20003f2e170 */
[----:B0-----:R-:W-:-:S09]  /*97540*/  UISETP.NE.AND UP0, UPT, UR4, URZ, UPT ;  /* 0x000000ff0400728c */ /* 0x001fd2000bf05270 */
[----:B------:R-:W-:Y:S05]  /*97550*/  BRA.U !UP0, `(.L_x_6498) ;  /* 0x00000001085c7547 */ /* 0x000fea000b800000 */
[----:B------:R-:W-:Y:S02]  /*97560*/  HFMA2 R15, -RZ, RZ, 0, 0 ;  /* 0x00000000ff0f7431 */ /* 0x000fe400000001ff */
[----:B------:R-:W-:-:S07]  /*97570*/  IMAD.MOV.U32 R3, RZ, RZ, RZ ;  /* 0x000000ffff037224 */ /* 0x000fce00078e00ff */
.L_x_6527:
        /* <DEDUP_REMOVED lines=21> */
.L_x_6498:
[----:B------:R-:W-:Y:S05]  /*976d0*/  BSYNC.RECONVERGENT B0 ;  /* 0x0000000000007941 */ /* 0x000fea0003800200 */
.L_x_6497:
[----:B------:R-:W0:Y:S01]  /*976e0*/  @!P0 S2R R11, SR_CgaCtaId ;  /* 0x00000000000b8919 */ /* 0x000e220000008800 */
[----:B------:R-:W-:Y:S01]  /*976f0*/  @!P0 MOV R10, 0x400 ;  /* 0x00000400000a8802 */ /* 0x000fe20000000f00 */
[----:B------:R-:W-:Y:S01]  /*97700*/  @!P0 VIADD R13, R21, 0x1 ;  /* 0x00000001150d8836 */ /* 0x000fe20000000000 */
[----:B------:R-:W-:Y:S01]  /*97710*/  @!P1 MOV R2, 0x400 ;  /* 0x0000040000029802 */ /* 0x000fe20000000f00 */
[----:B------:R-:W3:Y:S01]  /*97720*/  @!P1 S2R R3, SR_CgaCtaId ;  /* 0x0000000000039919 */ /* 0x000ee20000008800 */
[----:B------:R-:W-:Y:S01]  /*97730*/  LOP3.LUT R22, R22, 0xfffffffb, RZ, 0xc0, !PT ;  /* 0xfffffffb16167812 */ /* 0x000fe200078ec0ff */
[----:B------:R-:W-:Y:S01]  /*97740*/  BSSY.RECONVERGENT B0, `(.L_x_6528) ;  /* 0x00005c5000007945 */ /* 0x000fe20003800200 */
[----:B0-----:R-:W-:Y:S01]  /*97750*/  @!P0 LEA R12, R11, R10, 0x18 ;  /* 0x0000000a0b0c8211 */ /* 0x001fe200078ec0ff */
[----:B--2---:R-:W-:Y:S01]  /*97760*/  IMAD.MOV.U32 R10, RZ, RZ, R8 ;  /* 0x000000ffff0a7224 */ /* 0x004fe200078e0008 */
[----:B------:R-:W-:Y:S02]  /*97770*/  MOV R11, R9 ;  /* 0x00000009000b7202 */ /* 0x000fe40000000f00 */
[----:B---3--:R-:W-:Y:S01]  /*97780*/  @!P1 LEA R3, R3, R2, 0x18 ;  /* 0x0000000203039211 */ /* 0x008fe200078ec0ff */
[----:B------:R-:W-:Y:S01]  /*97790*/  @!P0 IMAD R14, R21, 0x8, R12 ;  /* 0x00000008150e8824 */ /* 0x000fe200078e020c */
[----:B------:R-:W-:-:S02]  /*977a0*/  IADD3 R2, PT, PT, R0, R21, RZ ;  /* 0x0000001500027210 */ /* 0x000fc40007ffe0ff */
[C---:B------:R-:W-:Y:S01]  /*977b0*/  @!P1 LEA R12, R0.reuse, R3, 0x3 ;  /* 0x00000003000c9211 */ /* 0x040fe200078e18ff */
[----:B------:R-:W-:Y:S01]  /*977c0*/  @!P1 VIADD R3, R0, 0x1 ;  /* 0x0000000100039836 */ /* 0x000fe20000000000 */
[----:B------:R-:W-:Y:S01]  /*977d0*/  @!P0 MOV R21, R13 ;  /* 0x0000000d00158202 */ /* 0x000fe20000000f00 */
[----:B-1----:R0:W1:Y:S01]  /*977e0*/  @!P0 LDS.64 R24, [R14+0x808] ;  /* 0x000808000e188984 */ /* 0x0020620000000a00 */
[----:B------:R-:W-:Y:S01]  /*977f0*/  ISETP.LT.AND P5, PT, R2, R23, P0 ;  /* 0x000000170200720c */ /* 0x000fe200007a1270 */
[----:B------:R-:W-:Y:S01]  /*97800*/  @!P1 IMAD.MOV.U32 R0, RZ, RZ, R3 ;  /* 0x000000ffff009224 */ /* 0x000fe200078e0003 */
[----:B------:R-:W-:Y:S01]  /*97810*/  ISETP.GE.AND P2, PT, R21, R26, PT ;  /* 0x0000001a1500720c */ /* 0x000fe20003f46270 */
[----:B------:R0:W2:Y:S03]  /*97820*/  @!P1 LDS.64 R10, [R12+0x808] ;  /* 0x000808000c0a9984 */ /* 0x0000a60000000a00 */
[----:B------:R-:W-:-:S02]  /*97830*/  ISETP.LT.AND P0, PT, R0, R27, P2 ;  /* 0x0000001b0000720c */ /* 0x000fc40001701270 */
[CC--:B------:R-:W-:Y:S02]  /*97840*/  ISETP.GE.OR P2, PT, R0.reuse, R27.reuse, P2 ;  /* 0x0000001b0000720c */ /* 0x0c0fe40001746670 */
[----:B------:R-:W-:-:S03]  /*97850*/  ISETP.GE.AND P1, PT, R0, R27, PT ;  /* 0x0000001b0000720c */ /* 0x000fc60003f26270 */
[----:B------:R-:W-:-:S08]  /*97860*/  @P5 LOP3.LUT R22, R22, 0x4, RZ, 0xfc, !PT ;  /* 0x0000000416165812 */ /* 0x000fd000078efcff */
        /* <DEDUP_REMOVED lines=17> */
[----:B------:R-:W-:Y:S01]  /*97980*/  HFMA2 R18, -RZ, RZ, -6.306171417236328125e-05, 0.01395416259765625 ;  /* 0x84222325ff127431 */ /* 0x000fe200000001ff */
[----:B------:R-:W-:Y:S01]  /*97990*/  LOP3.LUT R16, R2, 0xfffffffe, RZ, 0xc0, !PT ;  /* 0xfffffffe02107812 */ /* 0x000fe200078ec0ff */
[----:B------:R-:W-:Y:S01]  /*979a0*/  IMAD.MOV.U32 R19, RZ, RZ, -0x340d631c ;  /* 0xcbf29ce4ff137424 */ /* 0x000fe200078e00ff */
[----:B------:R-:W-:-:S07]  /*979b0*/  CS2R R14, SRZ ;  /* 0x00000000000e7805 */ /* 0x000fce000001ff00 */
.L_x_6532:
        /* <DEDUP_REMOVED lines=101> */
.L_x_6531:
        /* <DEDUP_REMOVED lines=50> */
.L_x_6530:
[----:B------:R-:W-:Y:S01]  /*98330*/  IMAD.MOV.U32 R33, RZ, RZ, -0x7bdddcdb ;  /* 0x84222325ff217424 */ /* 0x000fe200078e00ff */
[----:B------:R-:W-:Y:S01]  /*98340*/  MOV R32, 0xcbf29ce4 ;  /* 0xcbf29ce400207802 */ /* 0x000fe20000000f00 */
        /* <DEDUP_REMOVED lines=11> */
[----:B------:R-:W-:Y:S01]  /*98400*/  HFMA2 R32, -RZ, RZ, -15.890625, -0.0047760009765625 ;  /* 0xcbf29ce4ff207431 */ /* 0x000fe200000001ff */
[----:B------:R-:W-:Y:S01]  /*98410*/  LOP3.LUT R16, R2, 0xfffffffe, RZ, 0xc0, !PT ;  /* 0xfffffffe02107812 */ /* 0x000fe200078ec0ff */
[----:B------:R-:W-:Y:S01]  /*98420*/  IMAD.MOV.U32 R33, RZ, RZ, -0x7bdddcdb ;  /* 0x84222325ff217424 */ /* 0x000fe200078e00ff */
[----:B------:R-:W-:-:S07]  /*98430*/  CS2R R14, SRZ ;  /* 0x00000000000e7805 */ /* 0x000fce000001ff00 */
.L_x_6535:
        /* <DEDUP_REMOVED lines=102> */
.L_x_6534:
        /* <DEDUP_REMOVED lines=51> */
.L_x_6533:
[----:B------:R-:W-:-:S04]  /*98dd0*/  ISETP.NE.U32.AND P1, PT, R18, R33, PT ;  /* 0x000000211200720c */ /* 0x000fc80003f25070 */
[----:B------:R-:W-:-:S13]  /*98de0*/  ISETP.NE.AND.EX P1, PT, R19, R32, PT, P1 ;  /* 0x000000201300720c */ /* 0x000fda0003f25310 */
[----:B------:R-:W-:Y:S05]  /*98df0*/  @!P1 BRA `(.L_x_6536) ;  /* 0x0000001400789947 */ /* 0x000fea0003800000 */
[----:B------:R-:W-:Y:S01]  /*98e00*/  IADD3 R32, P1, PT, R2, -0x1, RZ ;  /* 0xffffffff02207810 */ /* 0x000fe20007f3e0ff */
[----:B------:R-:W-:Y:S02]  /*98e10*/  HFMA2 R20, -RZ, RZ, -6.306171417236328125e-05, 0.01395416259765625 ;  /* 0x84222325ff147431 */ /* 0x000fe400000001ff */
[----:B------:R-:W-:Y:S01]  /*98e20*/  IMAD.MOV.U32 R28, RZ, RZ, -0x340d631c ;  /* 0xcbf29ce4ff1c7424 */ /* 0x000fe200078e00ff */
[----:B------:R-:W-:Y:S01]  /*98e30*/  IADD3.X R3, PT, PT, R3, -0x1, RZ, P1, !PT ;  /* 0xffffffff03037810 */ /* 0x000fe20000ffe4ff */
[----:B------:R-:W-:Y:S08]  /*98e40*/  @!P0 BRA `(.L_x_6537) ;  /* 0x00000008009c8947 */ /* 0x000ff00003800000 */
[----:B------:R-:W-:Y:S01]  /*98e50*/  ISETP.NE.U32.AND P1, PT, R32, RZ, PT ;  /* 0x000000ff2000720c */ /* 0x000fe20003f25070 */
        /* <DEDUP_REMOVED lines=8> */
[----:B------:R-:W0:Y:S01]  /*98ee0*/  LDC R19, c[0x0][0x3c4] ;  /* 0x0000f100ff137b82 */ /* 0x000e220000000800 */
[----:B------:R-:W-:Y:S01]  /*98ef0*/  HFMA2 R20, -RZ, RZ, -6.306171417236328125e-05, 0.01395416259765625 ;  /* 0x84222325ff147431 */ /* 0x000fe200000001ff */
[----:B------:R-:W-:Y:S01]  /*98f00*/  LOP3.LUT R18, R2, 0xfffffffe, RZ, 0xc0, !PT ;  /* 0xfffffffe02127812 */ /* 0x000fe200078ec0ff */
[----:B------:R-:W-:Y:S01]  /*98f10*/  IMAD.MOV.U32 R28, RZ, RZ, -0x340d631c ;  /* 0xcbf29ce4ff1c7424 */ /* 0x000fe200078e00ff */
[----:B------:R-:W-:-:S07]  /*98f20*/  CS2R R16, SRZ ;  /* 0x0000000000107805 */ /* 0x000fce000001ff00 */
.L_x_6539:
        /* <DEDUP_REMOVED lines=102> */
.L_x_6538:
        /* <DEDUP_REMOVED lines=51> */
.L_x_6537:
[----:B------:R-:W-:Y:S01]  /*998c0*/  IMAD.MOV.U32 R29, RZ, RZ, -0x7bdddcdb ;  /* 0x84222325ff1d7424 */ /* 0x000fe200078e00ff */
[----:B------:R-:W-:Y:S01]  /*998d0*/  MOV R31, 0xcbf29ce4 ;  /* 0xcbf29ce4001f7802 */ /* 0x000fe20000000f00 */
[----:B------:R-:W-:Y:S06]  /*998e0*/  @!P0 BRA `(.L_x_6540) ;  /* 0x0000000800a48947 */ /* 0x000fec0003800000 */
[----:B------:R-:W-:Y:S01]  /*998f0*/  ISETP.NE.U32.AND P0, PT, R32, RZ, PT ;  /* 0x000000ff2000720c */ /* 0x000fe20003f05070 */
        /* <DEDUP_REMOVED lines=15> */
.L_x_6542:
        /* <DEDUP_REMOVED lines=102> */
.L_x_6541:
        /* <DEDUP_REMOVED lines=51> */
.L_x_6540:
[----:B------:R-:W-:Y:S02]  /*9a380*/  ISETP.GE.U32.AND P2, PT, R20, R29, PT ;  /* 0x0000001d1400720c */ /* 0x000fe40003f46070 */
[----:B------:R-:W-:Y:S02]  /*9a390*/  PLOP3.LUT P0, PT, PT, PT, PT, 0x80, 0x8 ;  /* 0x000000000008781c */ /* 0x000fe40003f0f070 */
[----:B------:R-:W-:Y:S02]  /*9a3a0*/  ISETP.GE.U32.AND.EX P2, PT, R28, R31, PT, P2 ;  /* 0x0000001f1c00720c */ /* 0x000fe40003f46120 */
[----:B------:R-:W-:-:S11]  /*9a3b0*/  PLOP3.LUT P1, PT, PT, PT, PT, 0x8, 0x80 ;  /* 0x000000000080781c */ /* 0x000fd60003f2e170 */
[----:B------:R-:W-:Y:S05]  /*9a3c0*/  @!P2 BRA `(.L_x_6529) ;  /* 0x0000002c00f0a947 */ /* 0x000fea0003800000 */
[----:B------:R-:W-:Y:S05]  /*9a3d0*/  BRA `(.L_x_6543) ;  /* 0x00000000006c7947 */ /* 0x000fea0003800000 */
.L_x_6536:
[----:B------:R-:W0:Y:S02]  /*9a3e0*/  LDC R2, c[0x0][0x3c8] ;  /* 0x0000f200ff027b82 */ /* 0x000e240000000800 */
[----:B0-----:R-:W-:-:S13]  /*9a3f0*/  ISETP.NE.AND P0, PT, R2, RZ, PT ;  /* 0x000000ff0200720c */ /* 0x001fda0003f05270 */
[----:B------:R-:W-:Y:S05]  /*9a400*/  @!P0 BRA `(.L_x_6543) ;  /* 0x0000000000608947 */ /* 0x000fea0003800000 */
[----:B------:R-:W-:Y:S01]  /*9a410*/  HFMA2 R15, -RZ, RZ, 0, 0 ;  /* 0x00000000ff0f7431 */ /* 0x000fe200000001ff */
[----:B------:R-:W-:Y:S01]  /*9a420*/  SHF.R.S32.HI R17, RZ, 0x1f, R2 ;  /* 0x0000001fff117819 */ /* 0x000fe20000011402 */
[----:B------:R-:W-:-:S07]  /*9a430*/  IMAD.MOV.U32 R16, RZ, RZ, RZ ;  /* 0x000000ffff107224 */ /* 0x000fce00078e00ff */
.L_x_6544:
        /* <DEDUP_REMOVED lines=21> */
.L_x_6543:
[----:B------:R-:W0:Y:S01]  /*9a590*/  LDC.64 R2, c[0x0][0x3c0] ;  /* 0x0000f000ff027b82 */ /* 0x000e220000000a00 */
[----:B------:R-:W-:Y:S01]  /*9a5a0*/  MOV R20, 0x84222325 ;  /* 0x8422232500147802 */ /* 0x000fe20000000f00 */
[----:B------:R-:W-:Y:S01]  /*9a5b0*/  IMAD.MOV.U32 R28, RZ, RZ, -0x340d631c ;  /* 0xcbf29ce4ff1c7424 */ /* 0x000fe200078e00ff */
[C---:B0-----:R-:W-:Y:S02]  /*9a5c0*/  ISETP.NE.U32.AND P0, PT, R2.reuse, RZ, PT ;  /* 0x000000ff0200720c */ /* 0x041fe40003f05070 */
[----:B------:R-:W-:Y:S02]  /*9a5d0*/  IADD3 R29, P1, PT, R2, -0x1, RZ ;  /* 0xffffffff021d7810 */ /* 0x000fe40007f3e0ff */
[C---:B------:R-:W-:Y:S02]  /*9a5e0*/  ISETP.NE.AND.EX P0, PT, R3.reuse, RZ, PT, P0 ;  /* 0x000000ff0300720c */ /* 0x040fe40003f05300 */
[----:B------:R-:W-:-:S11]  /*9a5f0*/  IADD3.X R3, PT, PT, R3, -0x1, RZ, P1, !PT ;  /* 0xffffffff03037810 */ /* 0x000fd60000ffe4ff */
[----:B------:R-:W-:Y:S05]  /*9a600*/  @!P0 BRA `(.L_x_6545) ;  /* 0x0000000800a88947 */ /* 0x000fea0003800000 */
[----:B------:R-:W-:Y:S01]  /*9a610*/  ISETP.NE.U32.AND P1, PT, R29, RZ, PT ;  /* 0x000000ff1d00720c */ /* 0x000fe20003f25070 */
        /* <DEDUP_REMOVED lines=9> */
[----:B------:R-:W-:Y:S01]  /*9a6b0*/  BSSY.RECONVERGENT B1, `(.L_x_6546) ;  /* 0x000006c000017945 */ /* 0x000fe20003800200 */
[----:B------:R-:W-:Y:S01]  /*9a6c0*/  LOP3.LUT R18, R2, 0xfffffffe, RZ, 0xc0, !PT ;  /* 0xfffffffe02127812 */ /* 0x000fe200078ec0ff */
[----:B------:R-:W-:Y:S01]  /*9a6d0*/  IMAD.MOV.U32 R28, RZ, RZ, -0x340d631c ;  /* 0xcbf29ce4ff1c7424 */ /* 0x000fe200078e00ff */
[----:B------:R-:W-:Y:S02]  /*9a6e0*/  MOV R20, 0x84222325 ;  /* 0x8422232500147802 */ /* 0x000fe40000000f00 */
[----:B------:R-:W-:Y:S02]  /*9a6f0*/  CS2R R16, SRZ ;  /* 0x0000000000107805 */ /* 0x000fe4000001ff00 */
[----:B0-----:R-:W-:-:S07]  /*9a700*/  MOV R19, UR4 ;  /* 0x0000000400137c02 */ /* 0x001fce0008000f00 */
.L_x_6547:
        /* <DEDUP_REMOVED lines=103> */
.L_x_6546:
        /* <DEDUP_REMOVED lines=51> */
.L_x_6545:
[----:B------:R-:W-:Y:S02]  /*9b0b0*/  HFMA2 R33, -RZ, RZ, -6.306171417236328125e-05, 0.01395416259765625 ;  /* 0x84222325ff217431 */ /* 0x000fe400000001ff */
[----:B------:R-:W-:Y:S01]  /*9b0c0*/  IMAD.MOV.U32 R35, RZ, RZ, -0x340d631c ;  /* 0xcbf29ce4ff237424 */ /* 0x000fe200078e00ff */
[----:B------:R-:W-:Y:S06]  /*9b0d0*/  @!P0 BRA `(.L_x_6548) ;  /* 0x0000000800a88947 */ /* 0x000fec0003800000 */
        /* <DEDUP_REMOVED lines=9> */
[----:B------:R-:W0:Y:S01]  /*9b170*/  LDCU UR4, c[0x0][0x3c4] ;  /* 0x00007880ff0477ac */ /* 0x000e220008000800 */
[----:B------:R-:W-:Y:S01]  /*9b180*/  HFMA2 R33, -RZ, RZ, -6.306171417236328125e-05, 0.01395416259765625 ;  /* 0x84222325ff217431 */ /* 0x000fe200000001ff */
[----:B------:R-:W-:Y:S01]  /*9b190*/  BSSY.RECONVERGENT B1, `(.L_x_6549) ;  /* 0x000006b000017945 */ /* 0x000fe20003800200 */
[----:B------:R-:W-:Y:S01]  /*9b1a0*/  LOP3.LUT R18, R2, 0xfffffffe, RZ, 0xc0, !PT ;  /* 0xfffffffe02127812 */ /* 0x000fe200078ec0ff */
[----:B------:R-:W-:Y:S01]  /*9b1b0*/  IMAD.MOV.U32 R35, RZ, RZ, -0x340d631c ;  /* 0xcbf29ce4ff237424 */ /* 0x000fe200078e00ff */
[----:B------:R-:W-:Y:S02]  /*9b1c0*/  CS2R R16, SRZ ;  /* 0x0000000000107805 */ /* 0x000fe4000001ff00 */
[----:B0-----:R-:W-:-:S07]  /*9b1d0*/  MOV R19, UR4 ;  /* 0x0000000400137c02 */ /* 0x001fce0008000f00 */
.L_x_6550:
        /* <DEDUP_REMOVED lines=103> */
.L_x_6549:
        /* <DEDUP_REMOVED lines=51> */
.L_x_6548:
[----:B------:R-:W-:-:S04]  /*9bb80*/  ISETP.NE.U32.AND P1, PT, R20, R33, PT ;  /* 0x000000211400720c */ /* 0x000fc80003f25070 */
[----:B------:R-:W-:-:S13]  /*9bb90*/  ISETP.NE.AND.EX P1, PT, R28, R35, PT, P1 ;  /* 0x000000231c00720c */ /* 0x000fda0003f25310 */
[----:B------:R-:W-:Y:S05]  /*9bba0*/  @!P1 BRA `(.L_x_6551) ;  /* 0x0000001400849947 */ /* 0x000fea0003800000 */
        /* <DEDUP_REMOVED lines=19> */
.L_x_6554:
        /* <DEDUP_REMOVED lines=103> */
.L_x_6553:
        /* <DEDUP_REMOVED lines=51> */
.L_x_6552:
[----:B------:R-:W-:Y:S01]  /*9c680*/  MOV R31, 0x84222325 ;  /* 0x84222325001f7802 */ /* 0x000fe20000000f00 */
        /* <DEDUP_REMOVED lines=20> */
.L_x_6557:
        /* <DEDUP_REMOVED lines=103> */
.L_x_6556:
        /* <DEDUP_REMOVED lines=51> */
.L_x_6555:
[----:B------:R-:W-:Y:S02]  /*9d170*/  ISETP.GE.U32.AND P1, PT, R20, R31, PT ;  /* 0x0000001f1400720c */ /* 0x000fe40003f26070 */
[----:B------:R-:W-:Y:S02]  /*9d180*/  PLOP3.LUT P0, PT, PT, PT, PT, 0x8, 0x80 ;  /* 0x000000000080781c */ /* 0x000fe40003f0e170 */
[----:B------:R-:W-:-:S04]  /*9d190*/  ISETP.GE.U32.AND.EX P1, PT, R28, R33, PT, P1 ;  /* 0x000000211c00720c */ /* 0x000fc80003f26110 */
[----:B------:R-:W-:Y:S01]  /*9d1a0*/  PLOP3.LUT P1, PT, P1, PT, PT, 0x8, 0x80 ;  /* 0x000000000080781c */ /* 0x000fe20000f2e170 */
[----:B------:R-:W-:-:S12]  /*9d1b0*/  BRA `(.L_x_6529) ;  /* 0x0000000000747947 */ /* 0x000fd80003800000 */
.L_x_6551:
        /* <DEDUP_REMOVED lines=8> */
.L_x_6558:
[C---:B------:R-:W-:Y:S02]  /*9d240*/  SHF.L.U32 R13, R15.reuse, 0x3, RZ ;  /* 0x000000030f0d7819 */ /* 0x040fe400000006ff */
[----:B------:R-:W-:Y:S02]  /*9d250*/  SHF.L.U64.HI R14, R15, 0x3, R16 ;  /* 0x000000030f0e7819 */ /* 0x000fe40000010210 */
        /* <DEDUP_REMOVED lines=19> */
.L_x_6529:
[----:B------:R-:W-:Y:S05]  /*9d390*/  BSYNC.RECONVERGENT B0 ;  /* 0x0000000000007941 */ /* 0x000fea0003800200 */
.L_x_6528:
[----:B------:R-:W0:Y:S01]  /*9d3a0*/  @!P0 S2R R13, SR_CgaCtaId ;  /* 0x00000000000d8919 */ /* 0x000e220000008800 */
[----:B------:R-:W-:Y:S01]  /*9d3b0*/  @!P0 MOV R12, 0x400 ;  /* 0x00000400000c8802 */ /* 0x000fe20000000f00 */
[----:B------:R-:W-:Y:S01]  /*9d3c0*/  BSSY.RECONVERGENT B0, `(.L_x_6559) ;  /* 0x00005c7000007945 */ /* 0x000fe20003800200 */
[----:B------:R-:W-:Y:S01]  /*9d3d0*/  @!P1 MOV R2, 0x400 ;  /* 0x0000040000029802 */ /* 0x000fe20000000f00 */
[----:B------:R-:W3:Y:S01]  /*9d3e0*/  @!P1 S2R R3, SR_CgaCtaId ;  /* 0x0000000000039919 */ /* 0x000ee20000008800 */
[----:B------:R-:W-:Y:S02]  /*9d3f0*/  @!P0 IADD3 R15, PT, PT, R21, 0x1, RZ ;  /* 0x00000001150f8810 */ /* 0x000fe40007ffe0ff */
[----:B------:R-:W-:Y:S02]  /*9d400*/  LOP3.LUT R22, R22, 0xfffffffd, RZ, 0xc0, !PT ;  /* 0xfffffffd16167812 */ /* 0x000fe400078ec0ff */
[----:B0-----:R-:W-:Y:S01]  /*9d410*/  @!P0 LEA R14, R13, R12, 0x18 ;  /* 0x0000000c0d0e8211 */ /* 0x001fe200078ec0ff */
[----:B--2---:R-:W-:Y:S01]  /*9d420*/  IMAD.MOV.U32 R13, RZ, RZ, R11 ;  /* 0x000000ffff0d7224 */ /* 0x004fe200078e000b */
[----:B------:R-:W-:-:S02]  /*9d430*/  MOV R12, R10 ;  /* 0x0000000a000c7202 */ /* 0x000fc40000000f00 */
[----:B---3--:R-:W-:Y:S01]  /*9d440*/  @!P1 LEA R3, R3, R2, 0x18 ;  /* 0x0000000203039211 */ /* 0x008fe200078ec0ff */
[C---:B------:R-:W-:Y:S01]  /*9d450*/  IMAD.IADD R2, R0.reuse, 0x1, R21 ;  /* 0x0000000100027824 */ /* 0x040fe200078e0215 */
[----:B------:R-:W-:Y:S01]  /*9d460*/  @!P0 LEA R16, R21, R14, 0x3 ;  /* 0x0000000e15108211 */ /* 0x000fe200078e18ff */
[----:B------:R-:W-:Y:S02]  /*9d470*/  @!P0 IMAD.MOV.U32 R21, RZ, RZ, R15 ;  /* 0x000000ffff158224 */ /* 0x000fe400078e000f */
[C---:B------:R-:W-:Y:S01]  /*9d480*/  @!P1 IMAD R14, R0.reuse, 0x8, R3 ;  /* 0x00000008000e9824 */ /* 0x040fe200078e0203 */
[----:B------:R-:W-:Y:S01]  /*9d490*/  @!P1 IADD3 R3, PT, PT, R0, 0x1, RZ ;  /* 0x0000000100039810 */ /* 0x000fe20007ffe0ff */
[----:B-1----:R0:W1:Y:S01]  /*9d4a0*/  @!P0 LDS.64 R24, [R16+0x808] ;  /* 0x0008080010188984 */ /* 0x0020620000000a00 */
[----:B------:R-:W-:Y:S02]  /*9d4b0*/  ISETP.LT.AND P5, PT, R2, R23, P0 ;  /* 0x000000170200720c */ /* 0x000fe400007a1270 */
[----:B------:R-:W-:Y:S01]  /*9d4c0*/  @!P1 MOV R0, R3 ;  /* 0x0000000300009202 */ /* 0x000fe20000000f00 */
[----:B------:R0:W2:Y:S01]  /*9d4d0*/  @!P1 LDS.64 R12, [R14+0x808] ;  /* 0x000808000e0c9984 */ /* 0x0000a20000000a00 */
[----:B------:R-:W-:-:S04]  /*9d4e0*/  ISETP.GE.AND P1, PT, R21, R26, PT ;  /* 0x0000001a1500720c */ /* 0x000fc80003f26270 */
[CC--:B------:R-:W-:Y:S02]  /*9d4f0*/  ISETP.GE.OR P2, PT, R0.reuse, R27.reuse, P1 ;  /* 0x0000001b0000720c */ /* 0x0c0fe40000f46670 */
[CC--:B------:R-:W-:Y:S02]  /*9d500*/  ISETP.LT.AND P0, PT, R0.reuse, R27.reuse, P1 ;  /* 0x0000001b0000720c */ /* 0x0c0fe40000f01270 */
[----:B------:R-:W-:Y:S02]  /*9d510*/  ISETP.GE.AND P1, PT, R0, R27, PT ;  /* 0x0000001b0000720c */ /* 0x000fe40003f26270 */
[----:B------:R-:W-:-:S07]  /*9d520*/  @P5 LOP3.LUT R22, R22, 0x2, RZ, 0xfc, !PT ;  /* 0x0000000216165812 */ /* 0x000fce00078efcff */
        /* <DEDUP_REMOVED lines=9> */
[----:B------:R-:W-:Y:S01]  /*9d5c0*/  MOV R29, 0xcbf29ce4 ;  /* 0xcbf29ce4001d7802 */ /* 0x000fe20000000f00 */
[----:B------:R-:W-:Y:S01]  /*9d5d0*/  IMAD.MOV.U32 R19, RZ, RZ, RZ ;  /* 0x000000ffff137224 */ /* 0x000fe200078e00ff */
[----:B------:R-:W-:Y:S02]  /*9d5e0*/  ISETP.NE.AND.EX P1, PT, R3, RZ, PT, P1 ;  /* 0x000000ff0300720c */ /* 0x000fe40003f25310 */
[----:B------:R-:W-:Y:S02]  /*9d5f0*/  LOP3.LUT R34, R2, 0x1, RZ, 0xc0, !PT ;  /* 0x0000000102227812 */ /* 0x000fe400078ec0ff */
[----:B------:R-:W-:-:S09]  /*9d600*/  MOV R20, RZ ;  /* 0x000000ff00147202 */ /* 0x000fd20000000f00 */
[----:B------:R-:W-:Y:S05]  /*9d610*/  @!P1 BRA `(.L_x_6562) ;  /* 0x0000000400ac9947 */ /* 0x000fea0003800000 */
[----:B------:R-:W0:Y:S01]  /*9d620*/  LDC R20, c[0x0][0x3c4] ;  /* 0x0000f100ff147b82 */ /* 0x000e220000000800 */
[----:B------:R-:W-:Y:S01]  /*9d630*/  HFMA2 R29, -RZ, RZ, -15.890625, -0.0047760009765625 ;  /* 0xcbf29ce4ff1d7431 */ /* 0x000fe200000001ff */
[----:B------:R-:W-:Y:S01]  /*9d640*/  LOP3.LUT R19, R2, 0xfffffffe, RZ, 0xc0, !PT ;  /* 0xfffffffe02137812 */ /* 0x000fe200078ec0ff */
[----:B------:R-:W-:Y:S01]  /*9d650*/  IMAD.MOV.U32 R30, RZ, RZ, -0x7bdddcdb ;  /* 0x84222325ff1e7424 */ /* 0x000fe200078e00ff */
[----:B------:R-:W-:Y:S01]  /*9d660*/  MOV R18, RZ ;  /* 0x000000ff00127202 */ /* 0x000fe20000000f00 */
[----:B------:R-:W-:-:S07]  /*9d670*/  IMAD.MOV.U32 R28, RZ, RZ, RZ ;  /* 0x000000ffff1c7224 */ /* 0x000fce00078e00ff */
.L_x_6563:
        /* <DEDUP_REMOVED lines=101> */
.L_x_6562:
        /* <DEDUP_REMOVED lines=52> */
.L_x_6561:
[----:B------:R-:W-:Y:S01]  /*9e010*/  MOV R35, 0x84222325 ;  /* 0x8422232500237802 */ /* 0x000fe20000000f00 */
[----:B------:R-:W-:Y:S01]  /*9e020*/  IMAD.MOV.U32 R34, RZ, RZ, -0x340d631c ;  /* 0xcbf29ce4ff227424 */ /* 0x000fe200078e00ff */
[----:B------:R-:W-:Y:S06]  /*9e030*/  @!P0 BRA `(.L_x_6564) ;  /* 0x0000000800a48947 */ /* 0x000fec0003800000 */
[C---:B------:R-:W-:Y:S01]  /*9e040*/  ISETP.NE.U32.AND P1, PT, R2.reuse, 0x1, PT ;  /* 0x000000010200780c */ /* 0x040fe20003f25070 */
[----:B------:R-:W-:Y:S02]  /*9e050*/  HFMA2 R35, -RZ, RZ, -6.306171417236328125e-05, 0.01395416259765625 ;  /* 0x84222325ff237431 */ /* 0x000fe400000001ff */
[----:B------:R-:W-:Y:S01]  /*9e060*/  IMAD.MOV.U32 R34, RZ, RZ, -0x340d631c ;  /* 0xcbf29ce4ff227424 */ /* 0x000fe200078e00ff */
[----:B------:R-:W-:Y:S01]  /*9e070*/  MOV R19, RZ ;  /* 0x000000ff00137202 */ /* 0x000fe20000000f00 */
[----:B------:R-:W-:Y:S01]  /*9e080*/  IMAD.MOV.U32 R20, RZ, RZ, RZ ;  /* 0x000000ffff147224 */ /* 0x000fe200078e00ff */
[----:B------:R-:W-:Y:S02]  /*9e090*/  ISETP.NE.AND.EX P1, PT, R3, RZ, PT, P1 ;  /* 0x000000ff0300720c */ /* 0x000fe40003f25310 */
[----:B------:R-:W-:-:S11]  /*9e0a0*/  LOP3.LUT R31, R2, 0x1, RZ, 0xc0, !PT ;  /* 0x00000001021f7812 */ /* 0x000fd600078ec0ff */
[----:B------:R-:W-:Y:S05]  /*9e0b0*/  @!P1 BRA `(.L_x_6565) ;  /* 0x0000000400b09947 */ /* 0x000fea0003800000 */
[----:B------:R-:W0:Y:S01]  /*9e0c0*/  LDC R20, c[0x0][0x3c4] ;  /* 0x0000f100ff147b82 */ /* 0x000e220000000800 */
[----:B------:R-:W-:Y:S01]  /*9e0d0*/  LOP3.LUT R19, R2, 0xfffffffe, RZ, 0xc0, !PT ;  /* 0xfffffffe02137812 */ /* 0x000fe200078ec0ff */
[----:B------:R-:W-:Y:S01]  /*9e0e0*/  IMAD.MOV.U32 R34, RZ, RZ, -0x340d631c ;  /* 0xcbf29ce4ff227424 */ /* 0x000fe200078e00ff */
[----:B------:R-:W-:Y:S01]  /*9e0f0*/  MOV R35, 0x84222325 ;  /* 0x8422232500237802 */ /* 0x000fe20000000f00 */
[----:B------:R-:W-:Y:S01]  /*9e100*/  IMAD.MOV.U32 R18, RZ, RZ, RZ ;  /* 0x000000ffff127224 */ /* 0x000fe200078e00ff */
[----:B------:R-:W-:-:S07]  /*9e110*/  MOV R28, RZ ;  /* 0x000000ff001c7202 */ /* 0x000fce0000000f00 */
.L_x_6566:
        /* <DEDUP_REMOVED lines=102> */
.L_x_6565:
        /* <DEDUP_REMOVED lines=53> */
.L_x_6564:
        /* <DEDUP_REMOVED lines=20> */
.L_x_6570:
        /* <DEDUP_REMOVED lines=101> */
.L_x_6569:
        /* <DEDUP_REMOVED lines=52> */
.L_x_6568:
[----:B------:R-:W-:Y:S01]  /*9f5a0*/  MOV R31, 0x84222325 ;  /* 0x84222325001f7802 */ /* 0x000fe20000000f00 */
[----:B------:R-:W-:Y:S01]  /*9f5b0*/  IMAD.MOV.U32 R28, RZ, RZ, -0x340d631c ;  /* 0xcbf29ce4ff1c7424 */ /* 0x000fe200078e00ff */
[----:B------:R-:W-:Y:S06]  /*9f5c0*/  @!P0 BRA `(.L_x_6571) ;  /* 0x00000008009c8947 */ /* 0x000fec0003800000 */
        /* <DEDUP_REMOVED lines=14> */
.L_x_6573:
[----:B-1----:R-:W-:-:S04]  /*9f6b0*/  LEA R32, P0, R15, R24, 0x3 ;  /* 0x000000180f207211 */ /* 0x002fc800078018ff */
[----:B------:R-:W-:-:S05]  /*9f6c0*/  LEA.HI.X R33, R15, R25, R14, 0x3, P0 ;  /* 0x000000190f217211 */ /* 0x000fca00000f1c0e */
[----:B------:R-:W3:Y:S04]  /*9f6d0*/  LD.E.64 R18, desc[UR8][R32.64] ;  /* 0x0000000820127980 */ /* 0x000ee8000c101b00 */
[----:B------:R1:W4:Y:S01]  /*9f6e0*/  LD.E.64 R2, desc[UR8][R32.64+0x8] ;  /* 0x0000080820027980 */ /* 0x000322000c101b00 */
[----:B------:R-:W-:-:S04]  /*9f6f0*/  IADD3 R15, P0, PT, R15, 0x2, RZ ;  /* 0x000000020f0f7810 */ /* 0x000fc80007f1e0ff */
[----:B------:R-:W-:Y:S02]  /*9f700*/  IADD3.X R14, PT, PT, RZ, R14, RZ, P0, !PT ;  /* 0x0000000eff0e7210 */ /* 0x000fe400007fe4ff */
[----:B------:R-:W-:-:S04]  /*9f710*/  ISETP.NE.U32.AND P0, PT, R15, R16, PT ;  /* 0x000000100f00720c */ /* 0x000fc80003f05070 */
[----:B0-----:R-:W-:Y:S02]  /*9f720*/  ISETP.NE.AND.EX P0, PT, R14, R17, PT, P0 ;  /* 0x000000110e00720c */ /* 0x001fe40003f05300 */
[----:B---3--:R-:W-:Y:S01]  /*9f730*/  LOP3.LUT R20, R31, 0xff, R18, 0x78, !PT ;  /* 0x000000ff1f147812 */ /* 0x008fe200078e7812 */
        /* <DEDUP_REMOVED lines=93> */
.L_x_6572:
        /* <DEDUP_REMOVED lines=51> */
.L_x_6571:
[----:B------:R-:W-:Y:S02]  /*a0040*/  ISETP.GE.U32.AND P2, PT, R30, R31, PT ;  /* 0x0000001f1e00720c */ /* 0x000fe40003f46070 */
[----:B------:R-:W-:Y:S02]  /*a0050*/  PLOP3.LUT P0, PT, PT, PT, PT, 0x80, 0x8 ;  /* 0x000000000008781c */ /* 0x000fe40003f0f070 */
[----:B------:R-:W-:Y:S02]  /*a0060*/  ISETP.GE.U32.AND.EX P2, PT, R29, R28, PT, P2 ;  /* 0x0000001c1d00720c */ /* 0x000fe40003f46120 */
[----:B------:R-:W-:-:S11]  /*a0070*/  PLOP3.LUT P1, PT, PT, PT, PT, 0x8, 0x80 ;  /* 0x000000000080781c */ /* 0x000fd60003f2e170 */
[----:B------:R-:W-:Y:S05]  /*a0080*/  @!P2 BRA `(.L_x_6560) ;  /* 0x0000002c00e8a947 */ /* 0x000fea0003800000 */
[----:B------:R-:W-:Y:S05]  /*a0090*/  BRA `(.L_x_6574) ;  /* 0x00000000006c7947 */ /* 0x000fea0003800000 */
.L_x_6567:
[----:B------:R-:W0:Y:S02]  /*a00a0*/  LDC R2, c[0x0][0x3c8] ;  /* 0x0000f200ff027b82 */ /* 0x000e240000000800 */
[----:B0-----:R-:W-:-:S13]  /*a00b0*/  ISETP.NE.AND P0, PT, R2, RZ, PT ;  /* 0x000000ff0200720c */ /* 0x001fda0003f05270 */
[----:B------:R-:W-:Y:S05]  /*a00c0*/  @!P0 BRA `(.L_x_6574) ;  /* 0x0000000000608947 */ /* 0x000fea0003800000 */
[----:B------:R-:W-:Y:S01]  /*a00d0*/  HFMA2 R18, -RZ, RZ, 0, 0 ;  /* 0x00000000ff127431 */ /* 0x000fe200000001ff */
[----:B------:R-:W-:Y:S01]  /*a00e0*/  SHF.R.S32.HI R19, RZ, 0x1f, R2 ;  /* 0x0000001fff137819 */ /* 0x000fe20000011402 */
[----:B------:R-:W-:-:S07]  /*a00f0*/  IMAD.MOV.U32 R17, RZ, RZ, RZ ;  /* 0x000000ffff117224 */ /* 0x000fce00078e00ff */
.L_x_6575:
        /* <DEDUP_REMOVED lines=21> */
.L_x_6574:
[----:B------:R-:W0:Y:S01]  /*a0250*/  LDC.64 R2, c[0x0][0x3c0] ;  /* 0x0000f000ff027b82 */ /* 0x000e220000000a00 */
[----:B------:R-:W-:Y:S01]  /*a0260*/  IMAD.MOV.U32 R30, RZ, RZ, -0x7bdddcdb ;  /* 0x84222325ff1e7424 */ /* 0x000fe200078e00ff */
[----:B------:R-:W-:Y:S02]  /*a0270*/  MOV R29, 0xcbf29ce4 ;  /* 0xcbf29ce4001d7802 */ /* 0x000fe40000000f00 */
[----:B0-----:R-:W-:-:S04]  /*a0280*/  ISETP.NE.U32.AND P0, PT, R2, RZ, PT ;  /* 0x000000ff0200720c */ /* 0x001fc80003f05070 */
[----:B------:R-:W-:-:S13]  /*a0290*/  ISETP.NE.AND.EX P0, PT, R3, RZ, PT, P0 ;  /* 0x000000ff0300720c */ /* 0x000fda0003f05300 */
[----:B------:R-:W-:Y:S05]  /*a02a0*/  @!P0 BRA `(.L_x_6576) ;  /* 0x0000000800a88947 */ /* 0x000fea0003800000 */
[C---:B------:R-:W-:Y:S01]  /*a02b0*/  ISETP.NE.U32.AND P1, PT, R2.reuse, 0x1, PT ;  /* 0x000000010200780c */ /* 0x040fe20003f25070 */
[----:B------:R-:W-:Y:S02]  /*a02c0*/  HFMA2 R29, -RZ, RZ, -15.890625, -0.0047760009765625 ;  /* 0xcbf29ce4ff1d7431 */ /* 0x000fe400000001ff */
[----:B------:R-:W-:Y:S01]  /*a02d0*/  IMAD.MOV.U32 R30, RZ, RZ, -0x7bdddcdb ;  /* 0x84222325ff1e7424 */ /* 0x000fe200078e00ff */
[----:B------:R-:W-:Y:S01]  /*a02e0*/  LOP3.LUT R34, R2, 0x1, RZ, 0xc0, !PT ;  /* 0x0000000102227812 */ /* 0x000fe200078ec0ff */
[----:B------:R-:W-:Y:S01]  /*a02f0*/  IMAD.MOV.U32 R19, RZ, RZ, RZ ;  /* 0x000000ffff137224 */ /* 0x000fe200078e00ff */
[----:B------:R-:W-:Y:S02]  /*a0300*/  ISETP.NE.AND.EX P1, PT, R3, RZ, PT, P1 ;  /* 0x000000ff0300720c */ /* 0x000fe40003f25310 */
[----:B------:R-:W-:-:S11]  /*a0310*/  MOV R20, RZ ;  /* 0x000000ff00147202 */ /* 0x000fd60000000f00 */
[----:B------:R-:W-:Y:S05]  /*a0320*/  @!P1 BRA `(.L_x_6577) ;  /* 0x0000000400b89947 */ /* 0x000fea0003800000 */
        /* <DEDUP_REMOVED lines=8> */
.L_x_6578:
        /* <DEDUP_REMOVED lines=101> */
[----:B------:R-:W-:Y:S05]  /*a0a00*/  BSYNC.RECONVERGENT B1 ;  /* 0x0000000000017941 */ /* 0x000fea0003800200 */
.L_x_6577:
        /* <DEDUP_REMOVED lines=52> */
.L_x_6576:
        /* <DEDUP_REMOVED lines=11> */
[----:B------:R-:W0:Y:S01]  /*a0e00*/  LDCU UR4, c[0x0][0x3c4] ;  /* 0x00007880ff0477ac */ /* 0x000e220008000800 */
[----:B------:R-:W-:Y:S01]  /*a0e10*/  HFMA2 R34, -RZ, RZ, -15.890625, -0.0047760009765625 ;  /* 0xcbf29ce4ff227431 */ /* 0x000fe200000001ff */
[----:B------:R-:W-:Y:S01]  /*a0e20*/  BSSY.RECONVERGENT B1, `(.L_x_6580) ;  /* 0x000006c000017945 */ /* 0x000fe20003800200 */
[----:B------:R-:W-:Y:S01]  /*a0e30*/  LOP3.LUT R19, R2, 0xfffffffe, RZ, 0xc0, !PT ;  /* 0xfffffffe02137812 */ /* 0x000fe200078ec0ff */
[----:B------:R-:W-:Y:S01]  /*a0e40*/  IMAD.MOV.U32 R35, RZ, RZ, -0x7bdddcdb ;  /* 0x84222325ff237424 */ /* 0x000fe200078e00ff */
[----:B------:R-:W-:Y:S01]  /*a0e50*/  MOV R18, RZ ;  /* 0x000000ff00127202 */ /* 0x000fe20000000f00 */
[----:B------:R-:W-:Y:S02]  /*a0e60*/  IMAD.MOV.U32 R28, RZ, RZ, RZ ;  /* 0x000000ffff1c7224 */ /* 0x000fe400078e00ff */
[----:B0-----:R-:W-:-:S07]  /*a0e70*/  IMAD.U32 R20, RZ, RZ, UR4 ;  /* 0x00000004ff147e24 */ /* 0x001fce000f8e00ff */
.L_x_6581:
        /* <DEDUP_REMOVED lines=103> */
.L_x_6580:
        /* <DEDUP_REMOVED lines=53> */
.L_x_6579:
        /* <DEDUP_REMOVED lines=22> */
.L_x_6585:
        /* <DEDUP_REMOVED lines=102> */
.L_x_6584:
        /* <DEDUP_REMOVED lines=52> */
.L_x_6583:
[----:B------:R-:W-:Y:S01]  /*a2340*/  IMAD.MOV.U32 R31, RZ, RZ, -0x7bdddcdb ;  /* 0x84222325ff1f7424 */ /* 0x000fe200078e00ff */
[----:B------:R-:W-:Y:S01]  /*a2350*/  MOV R28, 0xcbf29ce4 ;  /* 0xcbf29ce4001c7802 */ /* 0x000fe20000000f00 */
        /* <DEDUP_REMOVED lines=15> */
[----:B------:R-:W-:Y:S01]  /*a2450*/  CS2R R14, SRZ ;  /* 0x00000000000e7805 */ /* 0x000fe2000001ff00 */
[----:B0-----:R-:W-:-:S07]  /*a2460*/  IMAD.U32 R17, RZ, RZ, UR4 ;  /* 0x00000004ff117e24 */ /* 0x001fce000f8e00ff */
.L_x_6588:
[----:B--2---:R-:W-:-:S04]  /*a2470*/  LEA R32, P0, R15, R12, 0x3 ;  /* 0x0000000c0f207211 */ /* 0x004fc800078018ff */
[----:B------:R-:W-:-:S05]  /*a2480*/  LEA.HI.X R33, R15, R13, R14, 0x3, P0 ;  /* 0x0000000d0f217211 */ /* 0x000fca00000f1c0e */
[----:B------:R-:W2:Y:S04]  /*a2490*/  LD.E.64 R18, desc[UR8][R32.64] ;  /* 0x0000000820127980 */ /* 0x000ea8000c101b00 */
[----:B------:R0:W3:Y:S01]  /*a24a0*/  LD.E.64 R2, desc[UR8][R32.64+0x8] ;  /* 0x0000080820027980 */ /* 0x0000e2000c101b00 */
[----:B------:R-:W-:-:S04]  /*a24b0*/  IADD3 R15, P0, PT, R15, 0x2, RZ ;  /* 0x000000020f0f7810 */ /* 0x000fc80007f1e0ff */
[----:B------:R-:W-:Y:S02]  /*a24c0*/  IADD3.X R14, PT, PT, RZ, R14, RZ, P0, !PT ;  /* 0x0000000eff0e7210 */ /* 0x000fe400007fe4ff */
[----:B------:R-:W-:-:S04]  /*a24d0*/  ISETP.NE.U32.AND P0, PT, R15, R16, PT ;  /* 0x000000100f00720c */ /* 0x000fc80003f05070 */
[----:B------:R-:W-:Y:S02]  /*a24e0*/  ISETP.NE.AND.EX P0, PT, R14, R17, PT, P0 ;  /* 0x000000110e00720c */ /* 0x000fe40003f05300 */
        /* <DEDUP_REMOVED lines=95> */
.L_x_6587:
        /* <DEDUP_REMOVED lines=51> */
.L_x_6586:
[----:B------:R-:W-:Y:S02]  /*a2e10*/  ISETP.GE.U32.AND P1, PT, R30, R31, PT ;  /* 0x0000001f1e00720c */ /* 0x000fe40003f26070 */
[----:B------:R-:W-:Y:S02]  /*a2e20*/  PLOP3.LUT P0, PT, PT, PT, PT, 0x8, 0x80 ;  /* 0x000000000080781c */ /* 0x000fe40003f0e170 */
[----:B------:R-:W-:-:S04]  /*a2e30*/  ISETP.GE.U32.AND.EX P1, PT, R29, R28, PT, P1 ;  /* 0x0000001c1d00720c */ /* 0x000fc80003f26110 */
[----:B------:R-:W-:Y:S01]  /*a2e40*/  PLOP3.LUT P1, PT, P1, PT, PT, 0x8, 0x80 ;  /* 0x000000000080781c */ /* 0x000fe20000f2e170 */
[----:B------:R-:W-:-:S12]  /*a2e50*/  BRA `(.L_x_6560) ;  /* 0x0000000000747947 */ /* 0x000fd80003800000 */
.L_x_6582:
        /* <DEDUP_REMOVED lines=8> */
.L_x_6589:
[C---:B------:R-:W-:Y:S01]  /*a2ee0*/  IMAD.SHL.U32 R15, R17.reuse, 0x8, RZ ;  /* 0x00000008110f7824 */ /* 0x040fe200078e00ff */
[----:B------:R-:W-:-:S04]  /*a2ef0*/  SHF.L.U64.HI R16, R17, 0x3, R18 ;  /* 0x0000000311107819 */ /* 0x000fc80000010212 */
[----:B-1----:R-:W-:-:S04]  /*a2f00*/  IADD3 R2, P1, PT, R15, R24, RZ ;  /* 0x000000180f027210 */ /* 0x002fc80007f3e0ff */
[----:B------:R-:W-:Y:S02]  /*a2f10*/  IADD3.X R3, PT, PT, R16, R25, RZ, P1, !PT ;  /* 0x0000001910037210 */ /* 0x000fe40000ffe4ff */
[----:B--2---:R-:W-:-:S04]  /*a2f20*/  IADD3 R14, P1, PT, R12, R15, RZ ;  /* 0x0000000f0c0e7210 */ /* 0x004fc80007f3e0ff */
[----:B------:R-:W2:Y:S01]  /*a2f30*/  LD.E.64 R2, desc[UR8][R2.64] ;  /* 0x0000000802027980 */ /* 0x000ea2000c101b00 */
[----:B------:R-:W-:-:S06]  /*a2f40*/  IMAD.X R15, R13, 0x1, R16, P1 ;  /* 0x000000010d0f7824 */ /* 0x000fcc00008e0610 */
        /* <DEDUP_REMOVED lines=14> */
.L_x_6560:
[----:B------:R-:W-:Y:S05]  /*a3030*/  BSYNC.RECONVERGENT B0 ;  /* 0x0000000000007941 */ /* 0x000fea0003800200 */
.L_x_6559:
        /* <DEDUP_REMOVED lines=18> */
[----:B------:R-:W-:Y:S02]  /*a3160*/  @!P1 IMAD.MOV.U32 R0, RZ, RZ, R3 ;  /* 0x000000ffff009224 */ /* 0x000fe400078e0003 */
        /* <DEDUP_REMOVED lines=8> */
[----:B------:R-:W-:Y:S02]  /*a31f0*/  HFMA2 R30, -RZ, RZ, -6.306171417236328125e-05, 0.01395416259765625 ;  /* 0x84222325ff1e7431 */ /* 0x000fe400000001ff */
[----:B------:R-:W-:Y:S01]  /*a3200*/  IMAD.MOV.U32 R32, RZ, RZ, -0x340d631c ;  /* 0xcbf29ce4ff207424 */ /* 0x000fe200078e00ff */
[----:B0-----:R-:W-:-:S04]  /*a3210*/  ISETP.NE.U32.AND P0, PT, R2, RZ, PT ;  /* 0x000000ff0200720c */ /* 0x001fc80003f05070 */
[----:B------:R-:W-:-:S13]  /*a3220*/  ISETP.NE.AND.EX P0, PT, R3, RZ, PT, P0 ;  /* 0x000000ff0300720c */ /* 0x000fda0003f05300 */
[----:B------:R-:W-:Y:S05]  /*a3230*/  @!P0 BRA `(.L_x_6592) ;  /* 0x00000008009c8947 */ /* 0x000fea0003800000 */
[C---:B------:R-:W-:Y:S01]  /*a3240*/  ISETP.NE.U32.AND P1, PT, R2.reuse, 0x1, PT ;  /* 0x000000010200780c */ /* 0x040fe20003f25070 */
[----:B------:R-:W-:Y:S01]  /*a3250*/  IMAD.MOV.U32 R32, RZ, RZ, -0x340d631c ;  /* 0xcbf29ce4ff207424 */ /* 0x000fe200078e00ff */
[----:B------:R-:W-:Y:S02]  /*a3260*/  MOV R30, 0x84222325 ;  /* 0x84222325001e7802 */ /* 0x000fe40000000f00 */
[----:B------:R-:W-:Y:S02]  /*a3270*/  CS2R R28, SRZ ;  /* 0x00000000001c7805 */ /* 0x000fe4000001ff00 */
[----:B------:R-:W-:Y:S02]  /*a3280*/  ISETP.NE.AND.EX P1, PT, R3, RZ, PT, P1 ;  /* 0x000000ff0300720c */ /* 0x000fe40003f25310 */
[----:B------:R-:W-:-:S11]  /*a3290*/  LOP3.LUT R36, R2, 0x1, RZ, 0xc0, !PT ;  /* 0x0000000102247812 */ /* 0x000fd600078ec0ff */
[----:B------:R-:W-:Y:S05]  /*a32a0*/  @!P1 BRA `(.L_x_6593) ;  /* 0x0000000400b09947 */ /* 0x000fea0003800000 */
[----:B------:R-:W0:Y:S01]  /*a32b0*/  LDC R29, c[0x0][0x3c4] ;  /* 0x0000f100ff1d7b82 */ /* 0x000e220000000800 */
[----:B------:R-:W-:Y:S01]  /*a32c0*/  HFMA2 R30, -RZ, RZ, -6.306171417236328125e-05, 0.01395416259765625 ;  /* 0x84222325ff1e7431 */ /* 0x000fe200000001ff */
[----:B------:R-:W-:Y:S01]  /*a32d0*/  LOP3.LUT R28, R2, 0xfffffffe, RZ, 0xc0, !PT ;  /* 0xfffffffe021c7812 */ /* 0x000fe200078ec0ff */
[----:B------:R-:W-:Y:S01]  /*a32e0*/  IMAD.MOV.U32 R32, RZ, RZ, -0x340d631c ;  /* 0xcbf29ce4ff207424 */ /* 0x000fe200078e00ff */
[----:B------:R-:W-:Y:S01]  /*a32f0*/  MOV R31, RZ ;  /* 0x000000ff001f7202 */ /* 0x000fe20000000f00 */
[----:B------:R-:W-:-:S07]  /*a3300*/  IMAD.MOV.U32 R20, RZ, RZ, RZ ;  /* 0x000000ffff147224 */ /* 0x000fce00078e00ff */
.L_x_6594:
[----:B--2---:R-:W-:-:S04]  /*a3310*/  LEA R34, P1, R31, R14, 0x3 ;  /* 0x0000000e1f227211 */ /* 0x004fc800078218ff */
[C---:B------:R-:W-:Y:S01]  /*a3320*/  LEA.HI.X R35, R31.reuse, R15, R20, 0x3, P1 ;  /* 0x0000000f1f237211 */ /* 0x040fe200008f1c14 */
[----:B------:R-:W-:Y:S01]  /*a3330*/  IMAD R37, R32, 0x1b3, RZ ;  /* 0x000001b320257824 */ /* 0x000fe200078e02ff */
[----:B------:R-:W-:-:S03]  /*a3340*/  IADD3 R31, P1, PT, R31, 0x2, RZ ;  /* 0x000000021f1f7810 */ /* 0x000fc60007f3e0ff */
[----:B------:R-:W2:Y:S01]  /*a3350*/  LD.E.64 R16, desc[UR8][R34.64] ;  /* 0x0000000822107980 */ /* 0x000ea2000c101b00 */
[----:B------:R-:W-:-:S03]  /*a3360*/  IADD3.X R20, PT, PT, RZ, R20, RZ, P1, !PT ;  /* 0x00000014ff147210 */ /* 0x000fc60000ffe4ff */
[----:B------:R3:W4:Y:S01]  /*a3370*/  LD.E.64 R18, desc[UR8][R34.64+0x8] ;  /* 0x0000080822127980 */ /* 0x000722000c101b00 */
        /* <DEDUP_REMOVED lines=11> */
[----:B---3--:R-:W-:-:S04]  /*a3430*/  SHF.R.U64 R35, R16, 0x10, R17 ;  /* 0x0000001010237819 */ /* 0x008fc80000001211 */
        /* <DEDUP_REMOVED lines=83> */
.L_x_6593:
        /* <DEDUP_REMOVED lines=52> */
.L_x_6592:
[----:B------:R-:W-:Y:S01]  /*a3cb0*/  MOV R37, 0x84222325 ;  /* 0x8422232500257802 */ /* 0x000fe20000000f00 */
[----:B------:R-:W-:Y:S01]  /*a3cc0*/  IMAD.MOV.U32 R41, RZ, RZ, -0x340d631c ;  /* 0xcbf29ce4ff297424 */ /* 0x000fe200078e00ff */
[----:B------:R-:W-:Y:S06]  /*a3cd0*/  @!P0 BRA `(.L_x_6595) ;  /* 0x0000000800a08947 */ /* 0x000fec0003800000 */
[C---:B------:R-:W-:Y:S01]  /*a3ce0*/  ISETP.NE.U32.AND P1, PT, R2.reuse, 0x1, PT ;  /* 0x000000010200780c */ /* 0x040fe20003f25070 */
[----:B------:R-:W-:Y:S02]  /*a3cf0*/  HFMA2 R37, -RZ, RZ, -6.306171417236328125e-05, 0.01395416259765625 ;  /* 0x84222325ff257431 */ /* 0x000fe400000001ff */
[----:B------:R-:W-:Y:S01]  /*a3d00*/  IMAD.MOV.U32 R41, RZ, RZ, -0x340d631c ;  /* 0xcbf29ce4ff297424 */ /* 0x000fe200078e00ff */
[----:B------:R-:W-:Y:S02]  /*a3d10*/  CS2R R28, SRZ ;  /* 0x00000000001c7805 */ /* 0x000fe4000001ff00 */
        /* <DEDUP_REMOVED lines=9> */
.L_x_6597:
[----:B-1----:R-:W-:-:S04]  /*a3db0*/  LEA R34, P1, R31, R24, 0x3 ;  /* 0x000000181f227211 */ /* 0x002fc800078218ff */
[----:B------:R-:W-:Y:S01]  /*a3dc0*/  LEA.HI.X R35, R31, R25, R20, 0x3, P1 ;  /* 0x000000191f237211 */ /* 0x000fe200008f1c14 */
[----:B------:R-:W-:Y:S01]  /*a3dd0*/  IMAD R41, R41, 0x1b3, RZ ;  /* 0x000001b329297824 */ /* 0x000fe200078e02ff */
[----:B------:R-:W-:-:S03]  /*a3de0*/  IADD3 R31, P1, PT, R31, 0x2, RZ ;  /* 0x000000021f1f7810 */ /* 0x000fc60007f3e0ff */
[----:B------:R-:W3:Y:S01]  /*a3df0*/  LD.E.64 R16, desc[UR8][R34.64] ;  /* 0x0000000822107980 */ /* 0x000ee2000c101b00 */
[----:B------:R-:W-:-:S03]  /*a3e00*/  IADD3.X R20, PT, PT, RZ, R20, RZ, P1, !PT ;  /* 0x00000014ff147210 */ /* 0x000fc60000ffe4ff */
[----:B------:R1:W4:Y:S01]  /*a3e10*/  LD.E.64 R18, desc[UR8][R34.64+0x8] ;  /* 0x0000080822127980 */ /* 0x000322000c101b00 */
        /* <DEDUP_REMOVED lines=11> */
[----:B-1----:R-:W-:-:S04]  /*a3ed0*/  SHF.R.U64 R35, R16, 0x10, R17 ;  /* 0x0000001010237819 */ /* 0x002fc80000001211 */
        /* <DEDUP_REMOVED lines=83> */
.L_x_6596:
        /* <DEDUP_REMOVED lines=53> */
.L_x_6595:
        /* <DEDUP_REMOVED lines=14> */
[----:B------:R-:W-:Y:S01]  /*a4840*/  HFMA2 R32, -RZ, RZ, -15.890625, -0.0047760009765625 ;  /* 0xcbf29ce4ff207431 */ /* 0x000fe200000001ff */
[----:B------:R-:W-:Y:S01]  /*a4850*/  LOP3.LUT R28, R2, 0xfffffffe, RZ, 0xc0, !PT ;  /* 0xfffffffe021c7812 */ /* 0x000fe200078ec0ff */
[----:B------:R-:W-:Y:S01]  /*a4860*/  IMAD.MOV.U32 R30, RZ, RZ, -0x7bdddcdb ;  /* 0x84222325ff1e7424 */ /* 0x000fe200078e00ff */
[----:B------:R-:W-:Y:S01]  /*a4870*/  MOV R20, RZ ;  /* 0x000000ff00147202 */ /* 0x000fe20000000f00 */
[----:B------:R-:W-:-:S07]  /*a4880*/  IMAD.MOV.U32 R31, RZ, RZ, RZ ;  /* 0x000000ffff1f7224 */ /* 0x000fce00078e00ff */
.L_x_6601:
[----:B--2---:R-:W-:-:S04]  /*a4890*/  LEA R34, P1, R31, R14, 0x3 ;  /* 0x0000000e1f227211 */ /* 0x004fc800078218ff */
[C---:B------:R-:W-:Y:S01]  /*a48a0*/  LEA.HI.X R35, R31.reuse, R15, R20, 0x3, P1 ;  /* 0x0000000f1f237211 */ /* 0x040fe200008f1c14 */
[----:B------:R-:W-:Y:S01]  /*a48b0*/  IMAD R37, R32, 0x1b3, RZ ;  /* 0x000001b320257824 */ /* 0x000fe200078e02ff */
[----:B------:R-:W-:-:S03]  /*a48c0*/  IADD3 R31, P1, PT, R31, 0x2, RZ ;  /* 0x000000021f1f7810 */ /* 0x000fc60007f3e0ff */
[----:B------:R-:W2:Y:S02]  /*a48d0*/  LD.E.64 R16, desc[UR8][R34.64] ;  /* 0x0000000822107980 */ /* 0x000ea4000c101b00 */
[----:B------:R-:W-:Y:S02]  /*a48e0*/  IMAD.X R20, RZ, RZ, R20, P1 ;  /* 0x000000ffff147224 */ /* 0x000fe400008e0614 */
[----:B------:R3:W4:Y:S01]  /*a48f0*/  LD.E.64 R18, desc[UR8][R34.64+0x8] ;  /* 0x0000080822127980 */ /* 0x000722000c101b00 */
        /* <DEDUP_REMOVED lines=11> */
[----:B---3--:R-:W-:-:S03]  /*a49b0*/  SHF.R.U64 R35, R16, 0x10, R17 ;  /* 0x0000001010237819 */ /* 0x008fc60000001211 */
        /* <DEDUP_REMOVED lines=83> */
.L_x_6600:
        /* <DEDUP_REMOVED lines=52> */
.L_x_6599:
[----:B------:R-:W-:Y:S01]  /*a5230*/  IMAD.MOV.U32 R31, RZ, RZ, -0x7bdddcdb ;  /* 0x84222325ff1f7424 */ /* 0x000fe200078e00ff */
[----:B------:R-:W-:Y:S01]  /*a5240*/  MOV R33, 0xcbf29ce4 ;  /* 0xcbf29ce400217802 */ /* 0x000fe20000000f00 */
[----:B------:R-:W-:Y:S06]  /*a5250*/  @!P0 BRA `(.L_x_6602) ;  /* 0x0000000800a08947 */ /* 0x000fec0003800000 */
[C---:B------:R-:W-:Y:S01]  /*a5260*/  ISETP.NE.U32.AND P0, PT, R2.reuse, 0x1, PT ;  /* 0x000000010200780c */ /* 0x040fe20003f05070 */
[----:B------:R-:W-:Y:S02]  /*a5270*/  HFMA2 R33, -RZ, RZ, -15.890625, -0.0047760009765625 ;  /* 0xcbf29ce4ff217431 */ /* 0x000fe400000001ff */
        /* <DEDUP_REMOVED lines=11> */
.L_x_6604:
        /* <DEDUP_REMOVED lines=102> */
.L_x_6603:
        /* <DEDUP_REMOVED lines=53> */
.L_x_6602:
[----:B------:R-:W-:Y:S02]  /*a5ce0*/  ISETP.GE.U32.AND P2, PT, R30, R31, PT ;  /* 0x0000001f1e00720c */ /* 0x000fe40003f46070 */
[----:B------:R-:W-:Y:S02]  /*a5cf0*/  PLOP3.LUT P0, PT, PT, PT, PT, 0x80, 0x8 ;  /* 0x000000000008781c */ /* 0x000fe40003f0f070 */
[----:B------:R-:W-:Y:S02]  /*a5d00*/  ISETP.GE.U32.AND.EX P2, PT, R32, R33, PT, P2 ;  /* 0x000000212000720c */ /* 0x000fe40003f46120 */
[----:B------:R-:W-:-:S11]  /*a5d10*/  PLOP3.LUT P1, PT, PT, PT, PT, 0x8, 0x80 ;  /* 0x000000000080781c */ /* 0x000fd60003f2e170 */
[----:B------:R-:W-:Y:S05]  /*a5d20*/  @!P2 BRA `(.L_x_6591) ;  /* 0x0000002c00e8a947 */ /* 0x000fea0003800000 */
[----:B------:R-:W-:Y:S05]  /*a5d30*/  BRA `(.L_x_6605) ;  /* 0x00000000006c7947 */ /* 0x000fea0003800000 */
.L_x_6598:
[----:B------:R-:W0:Y:S02]  /*a5d40*/  LDC R2, c[0x0][0x3c8] ;  /* 0x0000f200ff027b82 */ /* 0x000e240000000800 */
[----:B0-----:R-:W-:-:S13]  /*a5d50*/  ISETP.NE.AND P0, PT, R2, RZ, PT ;  /* 0x000000ff0200720c */ /* 0x001fda0003f05270 */
[----:B------:R-:W-:Y:S05]  /*a5d60*/  @!P0 BRA `(.L_x_6605) ;  /* 0x0000000000608947 */ /* 0x000fea0003800000 */
[----:B------:R-:W-:Y:S01]  /*a5d70*/  HFMA2 R19, -RZ, RZ, 0, 0 ;  /* 0x00000000ff137431 */ /* 0x000fe200000001ff */
[----:B------:R-:W-:Y:S01]  /*a5d80*/  SHF.R.S32.HI R29, RZ, 0x1f, R2 ;  /* 0x0000001fff1d7819 */ /* 0x000fe20000011402 */
[----:B------:R-:W-:-:S07]  /*a5d90*/  IMAD.MOV.U32 R20, RZ, RZ, RZ ;  /* 0x000000ffff147224 */ /* 0x000fce00078e00ff */
.L_x_6606:
[C---:B------:R-:W-:Y:S02]  /*a5da0*/  SHF.L.U32 R17, R19.reuse, 0x3, RZ ;  /* 0x0000000313117819 */ /* 0x040fe400000006ff */
[----:B------:R-:W-:Y:S02]  /*a5db0*/  SHF.L.U64.HI R18, R19, 0x3, R20 ;  /* 0x0000000313127819 */ /* 0x000fe40000010214 */
        /* <DEDUP_REMOVED lines=19> */
.L_x_6605:
[----:B------:R-:W0:Y:S01]  /*a5ef0*/  LDC.64 R2, c[0x0][0x3c0] ;  /* 0x0000f000ff027b82 */ /* 0x000e220000000a00 */
[----:B------:R-:W-:Y:S01]  /*a5f00*/  MOV R30, 0x84222325 ;  /* 0x84222325001e7802 */ /* 0x000fe20000000f00 */
[----:B------:R-:W-:Y:S01]  /*a5f10*/  IMAD.MOV.U32 R32, RZ, RZ, -0x340d631c ;  /* 0xcbf29ce4ff207424 */ /* 0x000fe200078e00ff */
[----:B0-----:R-:W-:-:S04]  /*a5f20*/  ISETP.NE.U32.AND P0, PT, R2, RZ, PT ;  /* 0x000000ff0200720c */ /* 0x001fc80003f05070 */
[----:B------:R-:W-:-:S13]  /*a5f30*/  ISETP.NE.AND.EX P0, PT, R3, RZ, PT, P0 ;  /* 0x000000ff0300720c */ /* 0x000fda0003f05300 */
[----:B------:R-:W-:Y:S05]  /*a5f40*/  @!P0 BRA `(.L_x_6607) ;  /* 0x0000000800a88947 */ /* 0x000fea0003800000 */
[C---:B------:R-:W-:Y:S01]  /*a5f50*/  ISETP.NE.U32.AND P1, PT, R2.reuse, 0x1, PT ;  /* 0x000000010200780c */ /* 0x040fe20003f25070 */
[----:B------:R-:W-:Y:S02]  /*a5f60*/  HFMA2 R30, -RZ, RZ, -6.306171417236328125e-05, 0.01395416259765625 ;  /* 0x84222325ff1e7431 */ /* 0x000fe400000001ff */
[----:B------:R-:W-:Y:S01]  /*a5f70*/  IMAD.MOV.U32 R32, RZ, RZ, -0x340d631c ;  /* 0xcbf29ce4ff207424 */ /* 0x000fe200078e00ff */
[----:B------:R-:W-:Y:S02]  /*a5f80*/  CS2R R28, SRZ ;  /* 0x00000000001c7805 */ /* 0x000fe4000001ff00 */
[----:B------:R-:W-:Y:S02]  /*a5f90*/  ISETP.NE.AND.EX P1, PT, R3, RZ, PT, P1 ;  /* 0x000000ff0300720c */ /* 0x000fe40003f25310 */
[----:B------:R-:W-:-:S11]  /*a5fa0*/  LOP3.LUT R36, R2, 0x1, RZ, 0xc0, !PT ;  /* 0x0000000102247812 */ /* 0x000fd600078ec0ff */
[----:B------:R-:W-:Y:S05]  /*a5fb0*/  @!P1 BRA `(.L_x_6608) ;  /* 0x0000000400bc9947 */ /* 0x000fea0003800000 */
        /* <DEDUP_REMOVED lines=8> */
.L_x_6609:
[----:B-1----:R-:W-:-:S04]  /*a6040*/  LEA R34, P1, R31, R24, 0x3 ;  /* 0x000000181f227211 */ /* 0x002fc800078218ff */
[C---:B------:R-:W-:Y:S01]  /*a6050*/  LEA.HI.X R35, R31.reuse, R25, R20, 0x3, P1 ;  /* 0x000000191f237211 */ /* 0x040fe200008f1c14 */
[----:B------:R-:W-:Y:S01]  /*a6060*/  IMAD R37, R32, 0x1b3, RZ ;  /* 0x000001b320257824 */ /* 0x000fe200078e02ff */
[----:B------:R-:W-:-:S03]  /*a6070*/  IADD3 R31, P1, PT, R31, 0x2, RZ ;  /* 0x000000021f1f7810 */ /* 0x000fc60007f3e0ff */
[----:B------:R-:W3:Y:S02]  /*a6080*/  LD.E.64 R16, desc[UR8][R34.64] ;  /* 0x0000000822107980 */ /* 0x000ee4000c101b00 */
[----:B------:R-:W-:Y:S02]  /*a6090*/  IMAD.X R20, RZ, RZ, R20, P1 ;  /* 0x000000ffff147224 */ /* 0x000fe400008e0614 */
[----:B------:R0:W4:Y:S01]  /*a60a0*/  LD.E.64 R18, desc[UR8][R34.64+0x8] ;  /* 0x0000080822127980 */ /* 0x000122000c101b00 */
        /* <DEDUP_REMOVED lines=11> */
[----:B0-----:R-:W-:-:S03]  /*a6160*/  SHF.R.U64 R35, R16, 0x10, R17 ;  /* 0x0000001010237819 */ /* 0x001fc60000001211 */
        /* <DEDUP_REMOVED lines=83> */
[----:B------:R-:W-:Y:S05]  /*a66a0*/  BSYNC.RECONVERGENT B1 ;  /* 0x0000000000017941 */ /* 0x000fea0003800200 */
.L_x_6608:
        /* <DEDUP_REMOVED lines=52> */
.L_x_6607:
        /* <DEDUP_REMOVED lines=18> */
.L_x_6612:
[----:B--2---:R-:W-:-:S04]  /*a6b10*/  LEA R34, P1, R31, R14, 0x3 ;  /* 0x0000000e1f227211 */ /* 0x004fc800078218ff */
[----:B------:R-:W-:Y:S01]  /*a6b20*/  LEA.HI.X R35, R31, R15, R20, 0x3, P1 ;  /* 0x0000000f1f237211 */ /* 0x000fe200008f1c14 */
[----:B------:R-:W-:Y:S01]  /*a6b30*/  IMAD R41, R41, 0x1b3, RZ ;  /* 0x000001b329297824 */ /* 0x000fe200078e02ff */
[----:B------:R-:W-:-:S03]  /*a6b40*/  IADD3 R31, P1, PT, R31, 0x2, RZ ;  /* 0x000000021f1f7810 */ /* 0x000fc60007f3e0ff */
[----:B------:R-:W2:Y:S01]  /*a6b50*/  LD.E.64 R16, desc[UR8][R34.64] ;  /* 0x0000000822107980 */ /* 0x000ea2000c101b00 */
[----:B------:R-:W-:-:S03]  /*a6b60*/  IADD3.X R20, PT, PT, RZ, R20, RZ, P1, !PT ;  /* 0x00000014ff147210 */ /* 0x000fc60000ffe4ff */
[----:B------:R0:W3:Y:S01]  /*a6b70*/  LD.E.64 R18, desc[UR8][R34.64+0x8] ;  /* 0x0000080822127980 */ /* 0x0000e2000c101b00 */
        /* <DEDUP_REMOVED lines=11> */
[----:B0-----:R-:W-:-:S04]  /*a6c30*/  SHF.R.U64 R35, R16, 0x10, R17 ;  /* 0x0000001010237819 */ /* 0x001fc80000001211 */
        /* <DEDUP_REMOVED lines=84> */
.L_x_6611:
        /* <DEDUP_REMOVED lines=53> */
.L_x_6610:
        /* <DEDUP_REMOVED lines=21> */
.L_x_6616:
[----:B-1----:R-:W-:-:S04]  /*a7620*/  LEA R34, P1, R31, R24, 0x3 ;  /* 0x000000181f227211 */ /* 0x002fc800078218ff */
[C---:B------:R-:W-:Y:S01]  /*a7630*/  LEA.HI.X R35, R31.reuse, R25, R20, 0x3, P1 ;  /* 0x000000191f237211 */ /* 0x040fe200008f1c14 */
[----:B------:R-:W-:Y:S01]  /*a7640*/  IMAD R37, R32, 0x1b3, RZ ;  /* 0x000001b320257824 */ /* 0x000fe200078e02ff */
[----:B------:R-:W-:-:S03]  /*a7650*/  IADD3 R31, P1, PT, R31, 0x2, RZ ;  /* 0x000000021f1f7810 */ /* 0x000fc60007f3e0ff */
[----:B------:R-:W3:Y:S01]  /*a7660*/  LD.E.64 R16, desc[UR8][R34.64] ;  /* 0x0000000822107980 */ /* 0x000ee2000c101b00 */
[----:B------:R-:W-:-:S03]  /*a7670*/  IADD3.X R20, PT, PT, RZ, R20, RZ, P1, !PT ;  /* 0x00000014ff147210 */ /* 0x000fc60000ffe4ff */
[----:B------:R0:W4:Y:S01]  /*a7680*/  LD.E.64 R18, desc[UR8][R34.64+0x8] ;  /* 0x0000080822127980 */ /* 0x000122000c101b00 */
        /* <DEDUP_REMOVED lines=96> */
.L_x_6615:
        /* <DEDUP_REMOVED lines=52> */
.L_x_6614:
        /* <DEDUP_REMOVED lines=18> */
.L_x_6619:
        /* <DEDUP_REMOVED lines=103> */
.L_x_6618:
        /* <DEDUP_REMOVED lines=53> */
.L_x_6617:
[----:B------:R-:W-:Y:S02]  /*a8ab0*/  ISETP.GE.U32.AND P1, PT, R30, R31, PT ;  /* 0x0000001f1e00720c */ /* 0x000fe40003f26070 */
[----:B------:R-:W-:Y:S02]  /*a8ac0*/  PLOP3.LUT P0, PT, PT, PT, PT, 0x8, 0x80 ;  /* 0x000000000080781c */ /* 0x000fe40003f0e170 */
[----:B------:R-:W-:-:S04]  /*a8ad0*/  ISETP.GE.U32.AND.EX P1, PT, R32, R33, PT, P1 ;  /* 0x000000212000720c */ /* 0x000fc80003f26110 */
[----:B------:R-:W-:Y:S01]  /*a8ae0*/  PLOP3.LUT P1, PT, P1, PT, PT, 0x8, 0x80 ;  /* 0x000000000080781c */ /* 0x000fe20000f2e170 */
[----:B------:R-:W-:-:S12]  /*a8af0*/  BRA `(.L_x_6591) ;  /* 0x0000000000747947 */ /* 0x000fd80003800000 */
.L_x_6613:
        /* <DEDUP_REMOVED lines=8> */
.L_x_6620:
[C---:B------:R-:W-:Y:S02]  /*a8b80*/  SHF.L.U32 R17, R19.reuse, 0x3, RZ ;  /* 0x0000000313117819 */ /* 0x040fe400000006ff */
[----:B------:R-:W-:Y:S02]  /*a8b90*/  SHF.L.U64.HI R18, R19, 0x3, R20 ;  /* 0x0000000313127819 */ /* 0x000fe40000010214 */
        /* <DEDUP_REMOVED lines=19> */
.L_x_6591:
[----:B------:R-:W-:Y:S05]  /*a8cd0*/  BSYNC.RECONVERGENT B0 ;  /* 0x0000000000007941 */ /* 0x000fea0003800200 */
.L_x_6590:
[----:B------:R-:W0:Y:S01]  /*a8ce0*/  @!P1 S2R R3, SR_CgaCtaId ;  /* 0x0000000000039919 */ /* 0x000e220000008800 */
[----:B------:R-:W-:Y:S01]  /*a8cf0*/  @!P1 MOV R2, 0x400 ;  /* 0x0000040000029802 */ /* 0x000fe20000000f00 */
[----:B--2---:R-:W-:Y:S01]  /*a8d00*/  IMAD.MOV.U32 R16, RZ, RZ, R14 ;  /* 0x000000ffff107224 */ /* 0x004fe200078e000e */
[----:B------:R-:W-:Y:S01]  /*a8d10*/  MOV R29, R21 ;  /* 0x00000015001d7202 */ /* 0x000fe20000000f00 */
[----:B------:R-:W2:Y:S01]  /*a8d20*/  @!P0 S2R R18, SR_CgaCtaId ;  /* 0x0000000000128919 */ /* 0x000ea20000008800 */
[----:B------:R-:W-:Y:S01]  /*a8d30*/  @!P0 VIADD R29, R21, 0x1 ;  /* 0x00000001151d8836 */ /* 0x000fe20000000000 */
[----:B------:R-:W-:Y:S01]  /*a8d40*/  MOV R17, R15 ;  /* 0x0000000f00117202 */ /* 0x000fe20000000f00 */
[----:B------:R-:W-:Y:S01]  /*a8d50*/  BSSY.RECONVERGENT B0, `(.L_x_6621) ;  /* 0x00005be000007945 */ /* 0x000fe20003800200 */
[----:B------:R-:W-:Y:S02]  /*a8d60*/  MOV R28, R0 ;  /* 0x00000000001c7202 */ /* 0x000fe40000000f00 */
[----:B------:R-:W-:-:S02]  /*a8d70*/  @!P1 IADD3 R28, PT, PT, R0, 0x1, RZ ;  /* 0x00000001001c9810 */ /* 0x000fc40007ffe0ff */
[----:B------:R-:W-:Y:S02]  /*a8d80*/  ISETP.GE.AND P5, PT, R29, R26, PT ;  /* 0x0000001a1d00720c */ /* 0x000fe40003fa6270 */
[----:B------:R-:W-:Y:S02]  /*a8d90*/  ISETP.GE.AND P2, PT, R28, R27, PT ;  /* 0x0000001b1c00720c */ /* 0x000fe40003f46270 */
[----:B0-----:R-:W-:-:S05]  /*a8da0*/  @!P1 LEA R3, R3, R2, 0x18 ;  /* 0x0000000203039211 */ /* 0x001fca00078ec0ff */
[----:B------:R-:W-:Y:S01]  /*a8db0*/  @!P1 IMAD R2, R0, 0x8, R3 ;  /* 0x0000000800029824 */ /* 0x000fe200078e0203 */
[----:B------:R-:W-:-:S04]  /*a8dc0*/  @!P0 MOV R3, 0x400 ;  /* 0x0000040000038802 */ /* 0x000fc80000000f00 */
[----:B--2---:R-:W-:Y:S01]  /*a8dd0*/  @!P0 LEA R18, R18, R3, 0x18 ;  /* 0x0000000312128211 */ /* 0x004fe200078ec0ff */
[----:B------:R0:W2:Y:S01]  /*a8de0*/  @!P1 LDS.64 R16, [R2+0x808] ;  /* 0x0008080002109984 */ /* 0x0000a20000000a00 */
[CC--:B------:R-:W-:Y:S02]  /*a8df0*/  ISETP.LT.AND P1, PT, R28.reuse, R27.reuse, P5 ;  /* 0x0000001b1c00720c */ /* 0x0c0fe40002f21270 */
[----:B------:R-:W-:Y:S01]  /*a8e00*/  ISETP.GE.OR P5, PT, R28, R27, P5 ;  /* 0x0000001b1c00720c */ /* 0x000fe20002fa6670 */
[----:B------:R-:W-:-:S05]  /*a8e10*/  @!P0 IMAD R3, R21, 0x8, R18 ;  /* 0x0000000815038824 */ /* 0x000fca00078e0212 */
[----:B-1----:R0:W1:Y:S07]  /*a8e20*/  @!P0 LDS.64 R24, [R3+0x808] ;  /* 0x0008080003188984 */ /* 0x00206e0000000a00 */
[----:B------:R-:W-:Y:S05]  /*a8e30*/  @P5 BRA `(.L_x_6622) ;  /* 0x0000005800bc5947 */ /* 0x000fea0003800000 */
[----:B0-----:R-:W0:Y:S01]  /*a8e40*/  LDC.64 R2, c[0x0][0x3c0] ;  /* 0x0000f000ff027b82 */ /* 0x001e220000000a00 */
[----:B------:R-:W-:Y:S02]  /*a8e50*/  HFMA2 R20, -RZ, RZ, -6.306171417236328125e-05, 0.01395416259765625 ;  /* 0x84222325ff147431 */ /* 0x000fe400000001ff */
[----:B------:R-:W-:Y:S01]  /*a8e60*/  IMAD.MOV.U32 R30, RZ, RZ, -0x340d631c ;  /* 0xcbf29ce4ff1e7424 */ /* 0x000fe200078e00ff */
[----:B0-----:R-:W-:-:S04]  /*a8e70*/  ISETP.NE.U32.AND P1, PT, R2, RZ, PT ;  /* 0x000000ff0200720c */ /* 0x001fc80003f25070 */
[----:B------:R-:W-:-:S13]  /*a8e80*/  ISETP.NE.AND.EX P1, PT, R3, RZ, PT, P1 ;  /* 0x000000ff0300720c */ /* 0x000fda0003f25310 */
[----:B------:R-:W-:Y:S05]  /*a8e90*/  @!P1 BRA `(.L_x_6623) ;  /* 0x0000000800a09947 */ /* 0x000fea0003800000 */
[----:B------:R-:W-:Y:S01]  /*a8ea0*/  ISETP.NE.U32.AND P2, PT, R2, 0x1, PT ;  /* 0x000000010200780c */ /* 0x000fe20003f45070 */
[----:B------:R-:W-:Y:S01]  /*a8eb0*/  IMAD.MOV.U32 R30, RZ, RZ, -0x340d631c ;  /* 0xcbf29ce4ff1e7424 */ /* 0x000fe200078e00ff */
[----:B------:R-:W-:Y:S01]  /*a8ec0*/  MOV R20, 0x84222325 ;  /* 0x8422232500147802 */ /* 0x000fe20000000f00 */
[----:B------:R-:W-:Y:S01]  /*a8ed0*/  IMAD.MOV.U32 R36, RZ, RZ, RZ ;  /* 0x000000ffff247224 */ /* 0x000fe200078e00ff */
[----:B------:R-:W-:Y:S02]  /*a8ee0*/  ISETP.NE.AND.EX P2, PT, R3, RZ, PT, P2 ;  /* 0x000000ff0300720c */ /* 0x000fe40003f45320 */
[----:B------:R-:W-:-:S11]  /*a8ef0*/  MOV R31, RZ ;  /* 0x000000ff001f7202 */ /* 0x000fd60000000f00 */
[----:B------:R-:W-:Y:S05]  /*a8f00*/  @!P2 BRA `(.L_x_6624) ;  /* 0x0000000400aca947 */ /* 0x000fea0003800000 */
[----:B------:R-:W0:Y:S01]  /*a8f10*/  LDC R36, c[0x0][0x3c4] ;  /* 0x0000f100ff247b82 */ /* 0x000e220000000800 */
[----:B------:R-:W-:Y:S01]  /*a8f20*/  HFMA2 R20, -RZ, RZ, -6.306171417236328125e-05, 0.01395416259765625 ;  /* 0x84222325ff147431 */ /* 0x000fe200000001ff */
[----:B------:R-:W-:Y:S01]  /*a8f30*/  LOP3.LUT R31, R2, 0xfffffffe, RZ, 0xc0, !PT ;  /* 0xfffffffe021f7812 */ /* 0x000fe200078ec0ff */
[----:B------:R-:W-:Y:S01]  /*a8f40*/  IMAD.MOV.U32 R30, RZ, RZ, -0x340d631c ;  /* 0xcbf29ce4ff1e7424 */ /* 0x000fe200078e00ff */
[----:B------:R-:W-:-:S07]  /*a8f50*/  CS2R R34, SRZ ;  /* 0x0000000000227805 */ /* 0x000fce000001ff00 */
.L_x_6625:
        /* <DEDUP_REMOVED lines=102> */
.L_x_6624:
        /* <DEDUP_REMOVED lines=54> */
.L_x_6623:
[----:B------:R-:W-:Y:S01]  /*a9920*/  IMAD.MOV.U32 R37, RZ, RZ, -0x7bdddcdb ;  /* 0x84222325ff257424 */ /* 0x000fe200078e00ff */
[----:B------:R-:W-:Y:S01]  /*a9930*/  MOV R43, 0xcbf29ce4 ;  /* 0xcbf29ce4002b7802 */ /* 0x000fe20000000f00 */
[----:B------:R-:W-:Y:S06]  /*a9940*/  @!P1 BRA `(.L_x_6626) ;  /* 0x0000000800a09947 */ /* 0x000fec0003800000 */
[----:B------:R-:W-:Y:S01]  /*a9950*/  ISETP.NE.U32.AND P2, PT, R2, 0x1, PT ;  /* 0x000000010200780c */ /* 0x000fe20003f45070 */
[----:B------:R-:W-:Y:S02]  /*a9960*/  HFMA2 R36, -RZ, RZ, 0, 0 ;  /* 0x00000000ff247431 */ /* 0x000fe400000001ff */
[----:B------:R-:W-:Y:S01]  /*a9970*/  IMAD.MOV.U32 R37, RZ, RZ, -0x7bdddcdb ;  /* 0x84222325ff257424 */ /* 0x000fe200078e00ff */
[----:B------:R-:W-:Y:S01]  /*a9980*/  MOV R43, 0xcbf29ce4 ;  /* 0xcbf29ce4002b7802 */ /* 0x000fe20000000f00 */
[----:B------:R-:W-:Y:S01]  /*a9990*/  IMAD.MOV.U32 R31, RZ, RZ, RZ ;  /* 0x000000ffff1f7224 */ /* 0x000fe200078e00ff */
[----:B------:R-:W-:-:S13]  /*a99a0*/  ISETP.NE.AND.EX P2, PT, R3, RZ, PT, P2 ;  /* 0x000000ff0300720c */ /* 0x000fda0003f45320 */
[----:B------:R-:W-:Y:S05]  /*a99b0*/  @!P2 BRA `(.L_x_6627) ;  /* 0x0000000400aca947 */ /* 0x000fea0003800000 */
[----:B------:R-:W0:Y:S01]  /*a99c0*/  LDC R36, c[0x0][0x3c4] ;  /* 0x0000f100ff247b82 */ /* 0x000e220000000800 */
[----:B------:R-:W-:Y:S01]  /*a99d0*/  LOP3.LUT R31, R2, 0xfffffffe, RZ, 0xc0, !PT ;  /* 0xfffffffe021f7812 */ /* 0x000fe200078ec0ff */
[----:B------:R-:W-:Y:S01]  /*a99e0*/  IMAD.MOV.U32 R37, RZ, RZ, -0x7bdddcdb ;  /* 0x84222325ff257424 */ /* 0x000fe200078e00ff */
[----:B------:R-:W-:Y:S02]  /*a99f0*/  MOV R43, 0xcbf29ce4 ;  /* 0xcbf29ce4002b7802 */ /* 0x000fe40000000f00 */
[----:B------:R-:W-:-:S07]  /*a9a00*/  CS2R R34, SRZ ;  /* 0x0000000000227805 */ /* 0x000fce000001ff00 */
.L_x_6628:
[----:B-1----:R-:W-:-:S04]  /*a9a10*/  LEA R40, P2, R35, R24, 0x3 ;  /* 0x0000001823287211 */ /* 0x002fc800078418ff */
[----:B------:R-:W-:Y:S01]  /*a9a20*/  LEA.HI.X R41, R35, R25, R34, 0x3, P2 ;  /* 0x0000001923297211 */ /* 0x000fe200010f1c22 */
[----:B------:R-:W-:Y:S01]  /*a9a30*/  IMAD R43, R43, 0x1b3, RZ ;  /* 0x000001b32b2b7824 */ /* 0x000fe200078e02ff */
[----:B------:R-:W-:-:S03]  /*a9a40*/  IADD3 R35, P2, PT, R35, 0x2, RZ ;  /* 0x0000000223237810 */ /* 0x000fc60007f5e0ff */
[----:B------:R-:W3:Y:S02]  /*a9a50*/  LD.E.64 R32, desc[UR8][R40.64] ;  /* 0x0000000828207980 */ /* 0x000ee4000c101b00 */
[----:B------:R-:W-:Y:S02]  /*a9a60*/  IMAD.X R34, RZ, RZ, R34, P2 ;  /* 0x000000ffff227224 */ /* 0x000fe400010e0622 */
[----:B------:R1:W4:Y:S01]  /*a9a70*/  LD.E.64 R18, desc[UR8][R40.64+0x8] ;  /* 0x0000080828127980 */ /* 0x000322000c101b00 */
        /* <DEDUP_REMOVED lines=95> */
.L_x_6627:
        /* <DEDUP_REMOVED lines=54> */
.L_x_6626:
        /* <DEDUP_REMOVED lines=8> */
[----:B------:R-:W-:Y:S02]  /*aa450*/  MOV R18, 0x84222325 ;  /* 0x8422232500127802 */ /* 0x000fe40000000f00 */
[----:B------:R-:W-:Y:S02]  /*aa460*/  CS2R R34, SRZ ;  /* 0x0000000000227805 */ /* 0x000fe4000001ff00 */
[----:B------:R-:W-:-:S13]  /*aa470*/  ISETP.NE.AND.EX P2, PT, R3, RZ, PT, P2 ;  /* 0x000000ff0300720c */ /* 0x000fda0003f45320 */
[----:B------:R-:W-:Y:S05]  /*aa480*/  @!P2 BRA `(.L_x_6631) ;  /* 0x0000000400aca947 */ /* 0x000fea0003800000 */
[----:B------:R-:W0:Y:S01]  /*aa490*/  LDC R35, c[0x0][0x3c4] ;  /* 0x0000f100ff237b82 */ /* 0x000e220000000800 */
[----:B------:R-:W-:Y:S01]  /*aa4a0*/  HFMA2 R18, -RZ, RZ, -6.306171417236328125e-05, 0.01395416259765625 ;  /* 0x84222325ff127431 */ /* 0x000fe200000001ff */
[----:B------:R-:W-:Y:S01]  /*aa4b0*/  LOP3.LUT R34, R2, 0xfffffffe, RZ, 0xc0, !PT ;  /* 0xfffffffe02227812 */ /* 0x000fe200078ec0ff */
[----:B------:R-:W-:Y:S01]  /*aa4c0*/  IMAD.MOV.U32 R19, RZ, RZ, -0x340d631c ;  /* 0xcbf29ce4ff137424 */ /* 0x000fe200078e00ff */
[----:B------:R-:W-:Y:S01]  /*aa4d0*/  MOV R37, RZ ;  /* 0x000000ff00257202 */ /* 0x000fe20000000f00 */
[----:B------:R-:W-:-:S07]  /*aa4e0*/  IMAD.MOV.U32 R20, RZ, RZ, RZ ;  /* 0x000000ffff147224 */ /* 0x000fce00078e00ff */
.L_x_6632:
[----:B--2---:R-:W-:-:S04]  /*aa4f0*/  LEA R40, P2, R37, R16, 0x3 ;  /* 0x0000001025287211 */ /* 0x004fc800078418ff */
[----:B------:R-:W-:Y:S01]  /*aa500*/  LEA.HI.X R41, R37, R17, R20, 0x3, P2 ;  /* 0x0000001125297211 */ /* 0x000fe200010f1c14 */
        /* <DEDUP_REMOVED lines=99> */
.L_x_6631:
        /* <DEDUP_REMOVED lines=53> */
.L_x_6630:
[----:B------:R-:W-:Y:S01]  /*aae90*/  IMAD.MOV.U32 R41, RZ, RZ, -0x7bdddcdb ;  /* 0x84222325ff297424 */ /* 0x000fe200078e00ff */
[----:B------:R-:W-:Y:S01]  /*aaea0*/  MOV R40, 0xcbf29ce4 ;  /* 0xcbf29ce400287802 */ /* 0x000fe20000000f00 */
[----:B------:R-:W-:Y:S06]  /*aaeb0*/  @!P1 BRA `(.L_x_6633) ;  /* 0x0000000800a49947 */ /* 0x000fec0003800000 */
        /* <DEDUP_REMOVED lines=11> */
[----:B------:R-:W-:Y:S01]  /*aaf70*/  MOV R40, 0xcbf29ce4 ;  /* 0xcbf29ce400287802 */ /* 0x000fe20000000f00 */
[----:B------:R-:W-:Y:S01]  /*aaf80*/  IMAD.MOV.U32 R34, RZ, RZ, RZ ;  /* 0x000000ffff227224 */ /* 0x000fe200078e00ff */
[----:B------:R-:W-:-:S07]  /*aaf90*/  MOV R33, RZ ;  /* 0x000000ff00217202 */ /* 0x000fce0000000f00 */
.L_x_6635:
        /* <DEDUP_REMOVED lines=13> */
[----:B------:R-:W-:-:S04]  /*ab070*/  SHF.R.U64 R41, R30, 0x8, R31 ;  /* 0x000000081e297819 */ /* 0x000fc8000000121f */
[----:B------:R-:W-:Y:S01]  /*ab080*/  LOP3.LUT R40, R40, 0xff, R41, 0x78, !PT ;  /* 0x000000ff28287812 */ /* 0x000fe200078e7829 */
[----:B------:R-:W-:-:S05]  /*ab090*/  IMAD R41, R42, 0x1b3, RZ ;  /* 0x000001b32a297824 */ /* 0x000fca00078e02ff */
[C---:B------:R-:W-:Y:S01]  /*ab0a0*/  LEA R43, R40.reuse, R41, 0x8 ;  /* 0x00000029282b7211 */ /* 0x040fe200078e40ff */
[----:B------:R-:W-:Y:S01]  /*ab0b0*/  IMAD.WIDE.U32 R40, R40, 0x1b3, RZ ;  /* 0x000001b328287825 */ /* 0x000fe200078e00ff */
[----:B-1----:R-:W-:-:S03]  /*ab0c0*/  SHF.R.U64 R37, R30, 0x10, R31 ;  /* 0x000000101e257819 */ /* 0x002fc6000000121f */
        /* <DEDUP_REMOVED lines=83> */
.L_x_6634:
        /* <DEDUP_REMOVED lines=53> */
.L_x_6633:
[----:B------:R-:W-:Y:S02]  /*ab950*/  ISETP.GE.U32.AND P5, PT, R18, R41, PT ;  /* 0x000000291200720c */ /* 0x000fe40003fa6070 */
[----:B------:R-:W-:Y:S02]  /*ab960*/  PLOP3.LUT P1, PT, PT, PT, PT, 0x80, 0x8 ;  /* 0x000000000008781c */ /* 0x000fe40003f2f070 */
[----:B------:R-:W-:Y:S02]  /*ab970*/  ISETP.GE.U32.AND.EX P5, PT, R19, R40, PT, P5 ;  /* 0x000000281300720c */ /* 0x000fe40003fa6150 */
[----:B------:R-:W-:-:S11]  /*ab980*/  PLOP3.LUT P2, PT, PT, PT, PT, 0x8, 0x80 ;  /* 0x000000000080781c */ /* 0x000fd60003f4e170 */
[----:B------:R-:W-:Y:S05]  /*ab990*/  @!P5 BRA `(.L_x_6622) ;  /* 0x0000002c00e4d947 */ /* 0x000fea0003800000 */
[----:B------:R-:W-:Y:S05]  /*ab9a0*/  BRA `(.L_x_6636) ;  /* 0x0000000000687947 */ /* 0x000fea0003800000 */
.L_x_6629:
[----:B------:R-:W0:Y:S02]  /*ab9b0*/  LDC R2, c[0x0][0x3c8] ;  /* 0x0000f200ff027b82 */ /* 0x000e240000000800 */
[----:B0-----:R-:W-:-:S13]  /*ab9c0*/  ISETP.NE.AND P1, PT, R2, RZ, PT ;  /* 0x000000ff0200720c */ /* 0x001fda0003f25270 */
[----:B------:R-:W-:Y:S05]  /*ab9d0*/  @!P1 BRA `(.L_x_6636) ;  /* 0x00000000005c9947 */ /* 0x000fea0003800000 */
[----:B------:R-:W-:Y:S02]  /*ab9e0*/  SHF.R.S32.HI R32, RZ, 0x1f, R2 ;  /* 0x0000001fff207819 */ /* 0x000fe40000011402 */
[----:B------:R-:W-:-:S07]  /*ab9f0*/  CS2R R30, SRZ ;  /* 0x00000000001e7805 */ /* 0x000fce000001ff00 */
.L_x_6637:
        /* <DEDUP_REMOVED lines=21> */
.L_x_6636:
[----:B------:R-:W0:Y:S01]  /*abb50*/  LDC.64 R2, c[0x0][0x3c0] ;  /* 0x0000f000ff027b82 */ /* 0x000e220000000a00 */
        /* <DEDUP_REMOVED lines=12> */
[----:B------:R-:W0:Y:S01]  /*abc20*/  LDCU UR4, c[0x0][0x3c4] ;  /* 0x00007880ff0477ac */ /* 0x000e220008000800 */
[----:B------:R-:W-:Y:S01]  /*abc30*/  HFMA2 R20, -RZ, RZ, -6.306171417236328125e-05, 0.01395416259765625 ;  /* 0x84222325ff147431 */ /* 0x000fe200000001ff */
[----:B------:R-:W-:Y:S01]  /*abc40*/  BSSY.RECONVERGENT B1, `(.L_x_6639) ;  /* 0x000006b000017945 */ /* 0x000fe20003800200 */
[----:B------:R-:W-:Y:S01]  /*abc50*/  LOP3.LUT R31, R2, 0xfffffffe, RZ, 0xc0, !PT ;  /* 0xfffffffe021f7812 */ /* 0x000fe200078ec0ff */
[----:B------:R-:W-:Y:S01]  /*abc60*/  IMAD.MOV.U32 R30, RZ, RZ, -0x340d631c ;  /* 0xcbf29ce4ff1e7424 */ /* 0x000fe200078e00ff */
[----:B------:R-:W-:Y:S02]  /*abc70*/  CS2R R34, SRZ ;  /* 0x0000000000227805 */ /* 0x000fe4000001ff00 */
[----:B0-----:R-:W-:-:S07]  /*abc80*/  MOV R36, UR4 ;  /* 0x0000000400247c02 */ /* 0x001fce0008000f00 */
.L_x_6640:
        /* <DEDUP_REMOVED lines=103> */
.L_x_6639:
        /* <DEDUP_REMOVED lines=54> */
.L_x_6638:
[----:B------:R-:W-:Y:S01]  /*ac660*/  MOV R37, 0x84222325 ;  /* 0x8422232500257802 */ /* 0x000fe20000000f00 */
        /* <DEDUP_REMOVED lines=9> */
[----:B------:R-:W0:Y:S01]  /*ac700*/  LDCU UR4, c[0x0][0x3c4] ;  /* 0x00007880ff0477ac */ /* 0x000e220008000800 */
[----:B------:R-:W-:Y:S01]  /*ac710*/  BSSY.RECONVERGENT B1, `(.L_x_6642) ;  /* 0x000006c000017945 */ /* 0x000fe20003800200 */
[----:B------:R-:W-:Y:S01]  /*ac720*/  LOP3.LUT R31, R2, 0xfffffffe, RZ, 0xc0, !PT ;  /* 0xfffffffe021f7812 */ /* 0x000fe200078ec0ff */
[----:B------:R-:W-:Y:S01]  /*ac730*/  IMAD.MOV.U32 R43, RZ, RZ, -0x340d631c ;  /* 0xcbf29ce4ff2b7424 */ /* 0x000fe200078e00ff */
[----:B------:R-:W-:Y:S02]  /*ac740*/  MOV R37, 0x84222325 ;  /* 0x8422232500257802 */ /* 0x000fe40000000f00 */
[----:B------:R-:W-:Y:S02]  /*ac750*/  CS2R R34, SRZ ;  /* 0x0000000000227805 */ /* 0x000fe4000001ff00 */
[----:B0-----:R-:W-:-:S07]  /*ac760*/  MOV R36, UR4 ;  /* 0x0000000400247c02 */ /* 0x001fce0008000f00 */
.L_x_6643:
[----:B--2---:R-:W-:-:S04]  /*ac770*/  LEA R40, P2, R35, R16, 0x3 ;  /* 0x0000001023287211 */ /* 0x004fc800078418ff */
[----:B------:R-:W-:Y:S01]  /*ac780*/  LEA.HI.X R41, R35, R17, R34, 0x3, P2 ;  /* 0x0000001123297211 */ /* 0x000fe200010f1c22 */
[----:B------:R-:W-:Y:S01]  /*ac790*/  IMAD R43, R43, 0x1b3, RZ ;  /* 0x000001b32b2b7824 */ /* 0x000fe200078e02ff */
[----:B------:R-:W-:-:S03]  /*ac7a0*/  IADD3 R35, P2, PT, R35, 0x2, RZ ;  /* 0x0000000223237810 */ /* 0x000fc60007f5e0ff */
[----:B------:R-:W2:Y:S02]  /*ac7b0*/  LD.E.64 R32, desc[UR8][R40.64] ;  /* 0x0000000828207980 */ /* 0x000ea4000c101b00 */
[----:B------:R-:W-:Y:S02]  /*ac7c0*/  IMAD.X R34, RZ, RZ, R34, P2 ;  /* 0x000000ffff227224 */ /* 0x000fe400010e0622 */
[----:B------:R0:W3:Y:S01]  /*ac7d0*/  LD.E.64 R18, desc[UR8][R40.64+0x8] ;  /* 0x0000080828127980 */ /* 0x0000e2000c101b00 */
[----:B------:R-:W-:-:S04]  /*ac7e0*/  ISETP.NE.U32.AND P2, PT, R35, R31, PT ;  /* 0x0000001f2300720c */ /* 0x000fc80003f45070 */
[----:B------:R-:W-:Y:S02]  /*ac7f0*/  ISETP.NE.AND.EX P2, PT, R34, R36, PT, P2 ;  /* 0x000000242200720c */ /* 0x000fe40003f45320 */
        /* <DEDUP_REMOVED lines=9> */
[----:B0-----:R-:W-:Y:S01]  /*ac890*/  IMAD.IADD R41, R43, 0x1, R37 ;  /* 0x000000012b297824 */ /* 0x001fe200078e0225 */
        /* <DEDUP_REMOVED lines=84> */
.L_x_6642:
        /* <DEDUP_REMOVED lines=54> */
.L_x_6641:
        /* <DEDUP_REMOVED lines=20> */
.L_x_6647:
        /* <DEDUP_REMOVED lines=100> */
[----:B------:R-:W-:Y:S06]  /*ad8c0*/  @P2 BRA `(.L_x_6647) ;  /* 0xfffffff8006c2947 */ /* 0x000fec000383ffff */
[----:B------:R-:W-:Y:S05]  /*ad8d0*/  BSYNC.RECONVERGENT B1 ;  /* 0x0000000000017941 */ /* 0x000fea0003800200 */
.L_x_6646:
        /* <DEDUP_REMOVED lines=53> */
.L_x_6645:
        /* <DEDUP_REMOVED lines=19> */
.L_x_6650:
        /* <DEDUP_REMOVED lines=18> */
[----:B0-----:R-:W-:-:S03]  /*ade80*/  SHF.R.U64 R37, R30, 0x10, R31 ;  /* 0x000000101e257819 */ /* 0x001fc6000000121f */
        /* <DEDUP_REMOVED lines=84> */
.L_x_6649:
        /* <DEDUP_REMOVED lines=53> */
.L_x_6648:
[----:B------:R-:W-:-:S04]  /*ae720*/  ISETP.GE.U32.AND P1, PT, R18, R41, PT ;  /* 0x000000291200720c */ /* 0x000fc80003f26070 */
[----:B------:R-:W-:-:S04]  /*ae730*/  ISETP.GE.U32.AND.EX P1, PT, R19, R40, PT, P1 ;  /* 0x000000281300720c */ /* 0x000fc80003f26110 */
[----:B------:R-:W-:Y:S02]  /*ae740*/  PLOP3.LUT P2, PT, P1, PT, PT, 0x8, 0x80 ;  /* 0x000000000080781c */ /* 0x000fe40000f4e170 */
[----:B------:R-:W-:Y:S01]  /*ae750*/  PLOP3.LUT P1, PT, PT, PT, PT, 0x8, 0x80 ;  /* 0x000000000080781c */ /* 0x000fe20003f2e170 */
[----:B------:R-:W-:-:S12]  /*ae760*/  BRA `(.L_x_6622) ;  /* 0x0000000000707947 */ /* 0x000fd80003800000 */
.L_x_6644:
[----:B------:R-:W0:Y:S01]  /*ae770*/  LDC R2, c[0x0][0x3c8] ;  /* 0x0000f200ff027b82 */ /* 0x000e220000000800 */
[----:B------:R-:W-:Y:S02]  /*ae780*/  PLOP3.LUT P1, PT, PT, PT, PT, 0x8, 0x80 ;  /* 0x000000000080781c */ /* 0x000fe40003f2e170 */
[----:B------:R-:W-:Y:S02]  /*ae790*/  PLOP3.LUT P2, PT, PT, PT, PT, 0x8, 0x80 ;  /* 0x000000000080781c */ /* 0x000fe40003f4e170 */
[----:B0-----:R-:W-:-:S13]  /*ae7a0*/  ISETP.NE.AND P5, PT, R2, RZ, PT ;  /* 0x000000ff0200720c */ /* 0x001fda0003fa5270 */
[----:B------:R-:W-:Y:S05]  /*ae7b0*/  @!P5 BRA `(.L_x_6622) ;  /* 0x00000000005cd947 */ /* 0x000fea0003800000 */
[----:B------:R-:W-:Y:S02]  /*ae7c0*/  SHF.R.S32.HI R32, RZ, 0x1f, R2 ;  /* 0x0000001fff207819 */ /* 0x000fe40000011402 */
[----:B------:R-:W-:-:S07]  /*ae7d0*/  CS2R R30, SRZ ;  /* 0x00000000001e7805 */ /* 0x000fce000001ff00 */
.L_x_6651:
        /* <DEDUP_REMOVED lines=21> */
.L_x_6622:
[----:B------:R-:W-:Y:S05]  /*ae930*/  BSYNC.RECONVERGENT B0 ;  /* 0x0000000000007941 */ /* 0x000fea0003800200 */
.L_x_6621:
[----:B0-----:R-:W0:Y:S01]  /*ae940*/  @!P2 S2R R3, SR_CgaCtaId ;  /* 0x000000000003a919 */ /* 0x001e220000008800 */
[----:B------:R-:W-:Y:S01]  /*ae950*/  IADD3 R0, PT, PT, R21, R0, RZ ;  /* 0x0000000015007210 */ /* 0x000fe20007ffe0ff */
[----:B--2---:R-:W-:Y:S01]  /*ae960*/  IMAD.MOV.U32 R18, RZ, RZ, R16 ;  /* 0x000000ffff127224 */ /* 0x004fe200078e0010 */
[----:B------:R-:W-:Y:S01]  /*ae970*/  @!P2 MOV R2, 0x400 ;  /* 0x000004000002a802 */ /* 0x000fe20000000f00 */
[----:B------:R-:W2:Y:S01]  /*ae980*/  @!P1 S2R R21, SR_CgaCtaId ;  /* 0x0000000000159919 */ /* 0x000ea20000008800 */
[----:B------:R-:W-:Y:S01]  /*ae990*/  SEL R20, RZ, 0x40, !P0 ;  /* 0x00000040ff147807 */ /* 0x000fe20004000000 */
[----:B------:R-:W-:Y:S01]  /*ae9a0*/  BSSY.RECONVERGENT B0, `(.L_x_6652) ;  /* 0x00005dd000007945 */ /* 0x000fe20003800200 */
[----:B------:R-:W-:Y:S02]  /*ae9b0*/  MOV R19, R17 ;  /* 0x0000001100137202 */ /* 0x000fe40000000f00 */
[----:B------:R-:W-:Y:S02]  /*ae9c0*/  @!P2 IADD3 R31, PT, PT, R28, 0x1, RZ ;  /* 0x000000011c1fa810 */ /* 0x000fe40007ffe0ff */
[----:B------:R-:W-:-:S02]  /*ae9d0*/  LOP3.LUT P6, RZ, R22, 0x4, RZ, 0xc0, !PT ;  /* 0x0000000416ff7812 */ /* 0x000fc400078cc0ff */
[----:B------:R-:W-:Y:S02]  /*ae9e0*/  LOP3.LUT P5, RZ, R22, 0x1, RZ, 0xc0, !PT ;  /* 0x0000000116ff7812 */ /* 0x000fe400078ac0ff */
[----:B0-----:R-:W-:Y:S02]  /*ae9f0*/  @!P2 LEA R3, R3, R2, 0x18 ;  /* 0x000000020303a211 */ /* 0x001fe400078ec0ff */
[----:B------:R-:W-:-:S03]  /*aea00*/  IADD3 R2, PT, PT, R28, R29, RZ ;  /* 0x0000001d1c027210 */ /* 0x000fc60007ffe0ff */
[----:B------:R-:W-:Y:S01]  /*aea10*/  @!P2 IMAD R30, R28, 0x8, R3 ;  /* 0x000000081c1ea824 */ /* 0x000fe200078e0203 */
[----:B------:R-:W-:Y:S01]  /*aea20*/  SEL R3, RZ, 0x80, !P1 ;  /* 0x00000080ff037807 */ /* 0x000fe20004800000 */
[----:B------:R-:W-:Y:S01]  /*aea30*/  @!P2 IMAD.MOV.U32 R28, RZ, RZ, R31 ;  /* 0x000000ffff1ca224 */ /* 0x000fe200078e001f */
[-C--:B------:R-:W-:Y:S02]  /*aea40*/  ISETP.GE.AND P0, PT, R2, R23.reuse, PT ;  /* 0x000000170200720c */ /* 0x080fe40003f06270 */
[----:B------:R0:W3:Y:S01]  /*aea50*/  @!P2 LDS.64 R18, [R30+0x808] ;  /* 0x000808001e12a984 */ /* 0x0000e20000000a00 */
[----:B------:R-:W-:Y:S02]  /*aea60*/  LOP3.LUT P2, RZ, R22, 0x2, RZ, 0xc0, !PT ;  /* 0x0000000216ff7812 */ /* 0x000fe4000784c0ff */
[----:B------:R-:W-:Y:S02]  /*aea70*/  SEL R2, R3, RZ, !P0 ;  /* 0x000000ff03027207 */ /* 0x000fe40004000000 */
[----:B------:R-:W-:-:S02]  /*aea80*/  ISETP.GE.AND P0, PT, R0, R23, PT ;  /* 0x000000170000720c */ /* 0x000fc40003f06270 */
[----:B------:R-:W-:Y:S02]  /*aea90*/  @!P1 MOV R0, 0x400 ;  /* 0x0000040000009802 */ /* 0x000fe40000000f00 */
[----:B------:R-:W-:Y:S02]  /*aeaa0*/  SEL R3, R20, RZ, !P0 ;  /* 0x000000ff14037207 */ /* 0x000fe40004000000 */
[----:B--2---:R-:W-:Y:S02]  /*aeab0*/  @!P1 LEA R0, R21, R0, 0x18 ;  /* 0x0000000015009211 */ /* 0x004fe400078ec0ff */
[----:B------:R-:W-:Y:S02]  /*aeac0*/  LOP3.LUT P0, RZ, R22, 0x8, RZ, 0xc0, !PT ;  /* 0x0000000816ff7812 */ /* 0x000fe4000780c0ff */
[C---:B0-----:R-:W-:Y:S01]  /*aead0*/  @!P1 IADD3 R30, PT, PT, R29.reuse, 0x1, RZ ;  /* 0x000000011d1e9810 */ /* 0x041fe20007ffe0ff */
[----:B------:R-:W-:Y:S01]  /*aeae0*/  @!P1 IMAD R31, R29, 0x8, R0 ;  /* 0x000000081d1f9824 */ /* 0x000fe200078e0200 */
[----:B------:R-:W-:-:S02]  /*aeaf0*/  SEL R0, RZ, 0x1, !P0 ;  /* 0x00000001ff007807 */ /* 0x000fc40004000000 */
[----:B------:R-:W-:Y:S01]  /*aeb00*/  SEL R21, RZ, 0x2, !P3 ;  /* 0x00000002ff157807 */ /* 0x000fe20005800000 */
[----:B------:R-:W-:Y:S01]  /*aeb10*/  @!P1 IMAD.MOV.U32 R29, RZ, RZ, R30 ;  /* 0x000000ffff1d9224 */ /* 0x000fe200078e001e */
[----:B------:R-:W-:Y:S01]  /*aeb20*/  SEL R20, RZ, 0x4, !P4 ;  /* 0x00000004ff147807 */ /* 0x000fe20006000000 */
[----:B-1----:R0:W1:Y:S01]  /*aeb30*/  @!P1 LDS.64 R24, [R31+0x808] ;  /* 0x000808001f189984 */ /* 0x0020620000000a00 */
[----:B------:R-:W-:Y:S02]  /*aeb40*/  ISETP.GE.AND P1, PT, R28, R27, PT ;  /* 0x0000001b1c00720c */ /* 0x000fe40003f26270 */
[----:B------:R-:W-:Y:S02]  /*aeb50*/  IADD3 R20, PT, PT, R20, R21, R0 ;  /* 0x0000001514147210 */ /* 0x000fe40007ffe000 */
[----:B------:R-:W-:Y:S02]  /*aeb60*/  SEL R0, RZ, 0x10, !P2 ;  /* 0x00000010ff007807 */ /* 0x000fe40005000000 */
[----:B------:R-:W-:-:S02]  /*aeb70*/  ISETP.GE.AND P2, PT, R29, R26, PT ;  /* 0x0000001a1d00720c */ /* 0x000fc40003f46270 */
[----:B------:R-:W-:Y:S02]  /*aeb80*/  SEL R21, RZ, 0x8, !P6 ;  /* 0x00000008ff157807 */ /* 0x000fe40007000000 */
[CC--:B------:R-:W-:Y:S02]  /*aeb90*/  ISETP.LT.AND P0, PT, R28.reuse, R27.reuse, P2 ;  /* 0x0000001b1c00720c */ /* 0x0c0fe40001701270 */
[----:B------:R-:W-:Y:S02]  /*aeba0*/  ISETP.GE.OR P2, PT, R28, R27, P2 ;  /* 0x0000001b1c00720c */ /* 0x000fe40001746670 */
[----:B------:R-:W-:Y:S02]  /*aebb0*/  IADD3 R0, PT, PT, R0, R20, R21 ;  /* 0x0000001400007210 */ /* 0x000fe40007ffe015 */
[----:B------:R-:W-:-:S04]  /*aebc0*/  SEL R21, RZ, 0x20, !P5 ;  /* 0x00000020ff157807 */ /* 0x000fc80006800000 */
[----:B------:R-:W-:-:S04]  /*aebd0*/  IADD3 R0, PT, PT, R0, R21, RZ ;  /* 0x0000001500007210 */ /* 0x000fc80007ffe0ff */
[----:B------:R-:W-:Y:S01]  /*aebe0*/  IADD3 R2, PT, PT, R0, R3, R2 ;  /* 0x0000000300027210 */ /* 0x000fe20007ffe002 */
[----:B0--3--:R-:W-:Y:S06]  /*aebf0*/  @P2 BRA `(.L_x_6653) ;  /* 0x0000005800dc2947 */ /* 0x009fec0003800000 */
        /* <DEDUP_REMOVED lines=14> */
[----:B------:R-:W-:Y:S01]  /*aece0*/  HFMA2 R37, -RZ, RZ, -15.890625, -0.0047760009765625 ;  /* 0xcbf29ce4ff257431 */ /* 0x000fe200000001ff */
[----:B------:R-:W-:Y:S01]  /*aecf0*/  LOP3.LUT R3, R20, 0xfffffffe, RZ, 0xc0, !PT ;  /* 0xfffffffe14037812 */ /* 0x000fe200078ec0ff */
[----:B------:R-:W-:Y:S01]  /*aed00*/  IMAD.MOV.U32 R36, RZ, RZ, -0x7bdddcdb ;  /* 0x84222325ff247424 */ /* 0x000fe200078e00ff */
[----:B------:R-:W-:Y:S01]  /*aed10*/  MOV R0, RZ ;  /* 0x000000ff00007202 */ /* 0x000fe20000000f00 */
[----:B------:R-:W-:-:S07]  /*aed20*/  IMAD.MOV.U32 R35, RZ, RZ, RZ ;  /* 0x000000ffff237224 */ /* 0x000fce00078e00ff */
.L_x_6656:
[----:B------:R-:W-:-:S04]  /*aed30*/  LEA R40, P1, R35, R18, 0x3 ;  /* 0x0000001223287211 */ /* 0x000fc800078218ff */
[----:B------:R-:W-:Y:S01]  /*aed40*/  LEA.HI.X R41, R35, R19, R0, 0x3, P1 ;  /* 0x0000001323297211 */ /* 0x000fe200008f1c00 */
        /* <DEDUP_REMOVED lines=99> */
.L_x_6655:
        /* <DEDUP_REMOVED lines=53> */
.L_x_6654:
        /* <DEDUP_REMOVED lines=11> */
[----:B------:R-:W-:Y:S01]  /*af780*/  LOP3.LUT R3, R20, 0xfffffffe, RZ, 0xc0, !PT ;  /* 0xfffffffe14037812 */ /* 0x000fe200078ec0ff */
[----:B------:R-:W-:Y:S01]  /*af790*/  IMAD.MOV.U32 R42, RZ, RZ, -0x340d631c ;  /* 0xcbf29ce4ff2a7424 */ /* 0x000fe200078e00ff */
[----:B------:R-:W-:Y:S01]  /*af7a0*/  MOV R43, 0x84222325 ;  /* 0x84222325002b7802 */ /* 0x000fe20000000f00 */
[----:B------:R-:W-:Y:S01]  /*af7b0*/  IMAD.MOV.U32 R0, RZ, RZ, RZ ;  /* 0x000000ffff007224 */ /* 0x000fe200078e00ff */
[----:B------:R-:W-:-:S07]  /*af7c0*/  MOV R35, RZ ;  /* 0x000000ff00237202 */ /* 0x000fce0000000f00 */
.L_x_6659:
[----:B-1----:R-:W-:-:S04]  /*af7d0*/  LEA R40, P1, R35, R24, 0x3 ;  /* 0x0000001823287211 */ /* 0x002fc800078218ff */
[C---:B------:R-:W-:Y:S01]  /*af7e0*/  LEA.HI.X R41, R35.reuse, R25, R0, 0x3, P1 ;  /* 0x0000001923297211 */ /* 0x040fe200008f1c00 */
[----:B------:R-:W-:Y:S01]  /*af7f0*/  IMAD R45, R42, 0x1b3, RZ ;  /* 0x000001b32a2d7824 */ /* 0x000fe200078e02ff */
[----:B------:R-:W-:-:S03]  /*af800*/  IADD3 R35, P1, PT, R35, 0x2, RZ ;  /* 0x0000000223237810 */ /* 0x000fc60007f3e0ff */
[----:B------:R-:W2:Y:S01]  /*af810*/  LD.E.64 R30, desc[UR8][R40.64] ;  /* 0x00000008281e7980 */ /* 0x000ea2000c101b00 */
[----:B------:R-:W-:-:S03]  /*af820*/  IADD3.X R0, PT, PT, RZ, R0, RZ, P1, !PT ;  /* 0x00000000ff007210 */ /* 0x000fc60000ffe4ff */
[----:B------:R1:W3:Y:S01]  /*af830*/  LD.E.64 R32, desc[UR8][R40.64+0x8] ;  /* 0x0000080828207980 */ /* 0x0002e2000c101b00 */
        /* <DEDUP_REMOVED lines=10> */
[----:B------:R-:W-:Y:S01]  /*af8e0*/  IMAD.WIDE.U32 R42, R42, 0x1b3, RZ ;  /* 0x000001b32a2a7825 */ /* 0x000fe200078e00ff */
[----:B-1----:R-:W-:-:S04]  /*af8f0*/  SHF.R.U64 R41, R30, 0x10, R31 ;  /* 0x000000101e297819 */ /* 0x002fc8000000121f */
[----:B------:R-:W-:Y:S02]  /*af900*/  IADD3 R43, PT, PT, R43, R45, RZ ;  /* 0x0000002d2b2b7210 */ /* 0x000fe40007ffe0ff */
[----:B------:R-:W-:-:S03]  /*af910*/  LOP3.LUT R40, R42, 0xff, R41, 0x78, !PT ;  /* 0x000000ff2a287812 */ /* 0x000fc600078e7829 */
        /* <DEDUP_REMOVED lines=81> */
.L_x_6658:
        /* <DEDUP_REMOVED lines=54> */
.L_x_6657:
        /* <DEDUP_REMOVED lines=19> */
.L_x_6663:
        /* <DEDUP_REMOVED lines=20> */
[----:B---3--:R-:W-:Y:S01]  /*b0400*/  LOP3.LUT R40, R42, 0xff, R3, 0x78, !PT ;  /* 0x000000ff2a287812 */ /* 0x008fe200078e7803 */
        /* <DEDUP_REMOVED lines=81> */
.L_x_6662:
        /* <DEDUP_REMOVED lines=54> */
.L_x_6661:
        /* <DEDUP_REMOVED lines=17> */
.L_x_6666:
        /* <DEDUP_REMOVED lines=10> */
[----:B-1----:R-:W-:Y:S02]  /*b0e30*/  SHF.R.U64 R37, R30, 0x10, R31 ;  /* 0x000000101e257819 */ /* 0x002fe4000000121f */
        /* <DEDUP_REMOVED lines=91> */
.L_x_6665:
        /* <DEDUP_REMOVED lines=53> */
.L_x_6664:
[----:B------:R-:W-:Y:S02]  /*b1740*/  ISETP.GE.U32.AND P2, PT, R0, R41, PT ;  /* 0x000000290000720c */ /* 0x000fe40003f46070 */
[----:B------:R-:W-:Y:S02]  /*b1750*/  PLOP3.LUT P0, PT, PT, PT, PT, 0x80, 0x8 ;  /* 0x000000000008781c */ /* 0x000fe40003f0f070 */
[----:B------:R-:W-:Y:S02]  /*b1760*/  ISETP.GE.U32.AND.EX P2, PT, R3, R40, PT, P2 ;  /* 0x000000280300720c */ /* 0x000fe40003f46120 */
[----:B------:R-:W-:-:S11]  /*b1770*/  PLOP3.LUT P1, PT, PT, PT, PT, 0x8, 0x80 ;  /* 0x000000000080781c */ /* 0x000fd60003f2e170 */
[----:B------:R-:W-:Y:S05]  /*b1780*/  @!P2 BRA `(.L_x_6653) ;  /* 0x0000002c00f8a947 */ /* 0x000fea0003800000 */
[----:B------:R-:W-:Y:S05]  /*b1790*/  BRA `(.L_x_6667) ;  /* 0x00000000006c7947 */ /* 0x000fea0003800000 */
.L_x_6660:
[----:B------:R-:W0:Y:S02]  /*b17a0*/  LDC R0, c[0x0][0x3c8] ;  /* 0x0000f200ff007b82 */ /* 0x000e240000000800 */
[----:B0-----:R-:W-:-:S13]  /*b17b0*/  ISETP.NE.AND P0, PT, R0, RZ, PT ;  /* 0x000000ff0000720c */ /* 0x001fda0003f05270 */
[----:B------:R-:W-:Y:S05]  /*b17c0*/  @!P0 BRA `(.L_x_6667) ;  /* 0x0000000000608947 */ /* 0x000fea0003800000 */
[----:B------:R-:W-:Y:S01]  /*b17d0*/  HFMA2 R32, -RZ, RZ, 0, 0 ;  /* 0x00000000ff207431 */ /* 0x000fe200000001ff */
[----:B------:R-:W-:Y:S01]  /*b17e0*/  SHF.R.S32.HI R33, RZ, 0x1f, R0 ;  /* 0x0000001fff217819 */ /* 0x000fe20000011400 */
[----:B------:R-:W-:-:S07]  /*b17f0*/  IMAD.MOV.U32 R3, RZ, RZ, RZ ;  /* 0x000000ffff037224 */ /* 0x000fce00078e00ff */
.L_x_6668:
        /* <DEDUP_REMOVED lines=14> */
[----:B------:R-:W-:-:S04]  /*b18e0*/  IADD3 R3, P0, PT, R3, 0x1, RZ ;  /* 0x0000000103037810 */ /* 0x000fc80007f1e0ff */
[----:B------:R-:W-:Y:S02]  /*b18f0*/  IADD3.X R32, PT, PT, RZ, R32, RZ, P0, !PT ;  /* 0x00000020ff207210 */ /* 0x000fe400007fe4ff */
[----:B------:R-:W-:-:S04]  /*b1900*/  ISETP.GT.U32.AND P0, PT, R20, R30, PT ;  /* 0x0000001e1400720c */ /* 0x000fc80003f04070 */
[----:B------:R-:W-:Y:S02]  /*b1910*/  ISETP.GT.U32.AND.EX P0, PT, R21, R31, PT, P0 ;  /* 0x0000001f1500720c */ /* 0x000fe40003f04100 */
[----:B0-----:R-:W-:-:S04]  /*b1920*/  ISETP.GE.U32.AND P1, PT, R3, UR4, PT ;  /* 0x0000000403007c0c */ /* 0x001fc8000bf26070 */
[----:B------:R-:W-:-:S13]  /*b1930*/  ISETP.GE.U32.AND.EX P1, PT, R32, R33, PT, P1 ;  /* 0x000000212000720c */ /* 0x000fda0003f26110 */
[----:B------:R-:W-:Y:S05]  /*b1940*/  @!P1 BRA !P0, `(.L_x_6668) ;  /* 0xfffffffc00ac9947 */ /* 0x000fea000403ffff */
.L_x_6667:
[----:B------:R-:W0:Y:S01]  /*b1950*/  LDC.64 R20, c[0x0][0x3c0] ;  /* 0x0000f000ff147b82 */ /* 0x000e220000000a00 */
[----:B------:R-:W-:Y:S01]  /*b1960*/  IMAD.MOV.U32 R36, RZ, RZ, -0x7bdddcdb ;  /* 0x84222325ff247424 */ /* 0x000fe200078e00ff */
[----:B------:R-:W-:Y:S02]  /*b1970*/  MOV R37, 0xcbf29ce4 ;  /* 0xcbf29ce400257802 */ /* 0x000fe40000000f00 */
[----:B0-----:R-:W-:-:S04]  /*b1980*/  ISETP.NE.U32.AND P0, PT, R20, RZ, PT ;  /* 0x000000ff1400720c */ /* 0x001fc80003f05070 */
[----:B------:R-:W-:-:S13]  /*b1990*/  ISETP.NE.AND.EX P0, PT, R21, RZ, PT, P0 ;  /* 0x000000ff1500720c */ /* 0x000fda0003f05300 */
[----:B------:R-:W-:Y:S05]  /*b19a0*/  @!P0 BRA `(.L_x_6669) ;  /* 0x0000000800a88947 */ /* 0x000fea0003800000 */
[----:B------:R-:W-:Y:S01]  /*b19b0*/  ISETP.NE.U32.AND P1, PT, R20, 0x1, PT ;  /* 0x000000011400780c */ /* 0x000fe20003f25070 */
[----:B------:R-:W-:Y:S02]  /*b19c0*/  HFMA2 R37, -RZ, RZ, -15.890625, -0.0047760009765625 ;  /* 0xcbf29ce4ff257431 */ /* 0x000fe400000001ff */
        /* <DEDUP_REMOVED lines=13> */
.L_x_6671:
[----:B-1----:R-:W-:-:S04]  /*b1aa0*/  LEA R40, P1, R35, R24, 0x3 ;  /* 0x0000001823287211 */ /* 0x002fc800078218ff */
        /* <DEDUP_REMOVED lines=100> */
[----:B------:R-:W-:Y:S05]  /*b20f0*/  BSYNC.RECONVERGENT B1 ;  /* 0x0000000000017941 */ /* 0x000fea0003800200 */
.L_x_6670:
        /* <DEDUP_REMOVED lines=53> */
.L_x_6669:
        /* <DEDUP_REMOVED lines=18> */
.L_x_6674:
[----:B------:R-:W-:-:S04]  /*b2570*/  LEA R40, P1, R35, R18, 0x3 ;  /* 0x0000001223287211 */ /* 0x000fc800078218ff */
[C---:B------:R-:W-:Y:S01]  /*b2580*/  LEA.HI.X R41, R35.reuse, R19, R0, 0x3, P1 ;  /* 0x0000001323297211 */ /* 0x040fe200008f1c00 */
        /* <DEDUP_REMOVED lines=16> */
[----:B0-----:R-:W-:-:S04]  /*b2690*/  SHF.R.U64 R41, R30, 0x10, R31 ;  /* 0x000000101e297819 */ /* 0x001fc8000000121f */
        /* <DEDUP_REMOVED lines=84> */
.L_x_6673:
        /* <DEDUP_REMOVED lines=54> */
.L_x_6672:
        /* <DEDUP_REMOVED lines=21> */
.L_x_6678:
        /* <DEDUP_REMOVED lines=103> */
.L_x_6677:
        /* <DEDUP_REMOVED lines=54> */
.L_x_6676:
        /* <DEDUP_REMOVED lines=19> */
.L_x_6681:
        /* <DEDUP_REMOVED lines=10> */
[----:B0-----:R-:W-:Y:S02]  /*b3c30*/  SHF.R.U64 R37, R30, 0x10, R31 ;  /* 0x000000101e257819 */ /* 0x001fe4000000121f */
        /* <DEDUP_REMOVED lines=92> */
.L_x_6680:
        /* <DEDUP_REMOVED lines=53> */
.L_x_6679:
[----:B------:R-:W-:Y:S02]  /*b4550*/  ISETP.GE.U32.AND P1, PT, R0, R41, PT ;  /* 0x000000290000720c */ /* 0x000fe40003f26070 */
[----:B------:R-:W-:Y:S02]  /*b4560*/  PLOP3.LUT P0, PT, PT, PT, PT, 0x8, 0x80 ;  /* 0x000000000080781c */ /* 0x000fe40003f0e170 */
[----:B------:R-:W-:-:S04]  /*b4570*/  ISETP.GE.U32.AND.EX P1, PT, R3, R40, PT, P1 ;  /* 0x000000280300720c */ /* 0x000fc80003f26110 */
[----:B------:R-:W-:Y:S01]  /*b4580*/  PLOP3.LUT P1, PT, P1, PT, PT, 0x8, 0x80 ;  /* 0x000000000080781c */ /* 0x000fe20000f2e170 */
[----:B------:R-:W-:-:S12]  /*b4590*/  BRA `(.L_x_6653) ;  /* 0x0000000000747947 */ /* 0x000fd80003800000 */
.L_x_6675:
        /* <DEDUP_REMOVED lines=8> */
.L_x_6682:
[C---:B------:R-:W-:Y:S01]  /*b4620*/  IMAD.SHL.U32 R31, R3.reuse, 0x8, RZ ;  /* 0x00000008031f7824 */ /* 0x040fe200078e00ff */
[----:B------:R-:W-:-:S04]  /*b4630*/  SHF.L.U64.HI R0, R3, 0x3, R32 ;  /* 0x0000000303007819 */ /* 0x000fc80000010220 */
[----:B-1----:R-:W-:-:S04]  /*b4640*/  IADD3 R20, P1, PT, R31, R24, RZ ;  /* 0x000000181f147210 */ /* 0x002fc80007f3e0ff */
[----:B------:R-:W-:Y:S02]  /*b4650*/  IADD3.X R21, PT, PT, R0, R25, RZ, P1, !PT ;  /* 0x0000001900157210 */ /* 0x000fe40000ffe4ff */
[----:B------:R-:W-:-:S04]  /*b4660*/  IADD3 R30, P1, PT, R18, R31, RZ ;  /* 0x0000001f121e7210 */ /* 0x000fc80007f3e0ff */
        /* <DEDUP_REMOVED lines=16> */
.L_x_6653:
[----:B------:R-:W-:Y:S05]  /*b4770*/  BSYNC.RECONVERGENT B0 ;  /* 0x0000000000007941 */ /* 0x000fea0003800200 */
.L_x_6652:
[----:B------:R-:W0:Y:S01]  /*b4780*/  @!P1 S2R R3, SR_CgaCtaId ;  /* 0x0000000000039919 */ /* 0x000e220000008800 */
[----:B------:R-:W-:Y:S01]  /*b4790*/  @!P1 MOV R0, 0x400 ;  /* 0x0000040000009802 */ /* 0x000fe20000000f00 */
[----:B------:R-:W-:Y:S01]  /*b47a0*/  IMAD.MOV.U32 R21, RZ, RZ, R19 ;  /* 0x000000ffff157224 */ /* 0x000fe200078e0013 */
[----:B------:R-:W-:Y:S01]  /*b47b0*/  MOV R20, R18 ;  /* 0x0000001200147202 */ /* 0x000fe20000000f00 */
[----:B------:R-:W2:Y:S01]  /*b47c0*/  @!P0 S2R R32, SR_CgaCtaId ;  /* 0x0000000000208919 */ /* 0x000ea20000008800 */
[----:B------:R-:W-:Y:S01]  /*b47d0*/  BSSY.RECONVERGENT B0, `(.L_x_6683) ;  /* 0x00002e9000007945 */ /* 0x000fe20003800200 */
[----:B0-----:R-:W-:Y:S01]  /*b47e0*/  @!P1 LEA R3, R3, R0, 0x18 ;  /* 0x0000000003039211 */ /* 0x001fe200078ec0ff */
[----:B------:R-:W-:Y:S02]  /*b47f0*/  IMAD.MOV.U32 R0, RZ, RZ, R28 ;  /* 0x000000ffff007224 */ /* 0x000fe400078e001c */
[C---:B------:R-:W-:Y:S01]  /*b4800*/  @!P1 VIADD R0, R28.reuse, 0x1 ;  /* 0x000000011c009836 */ /* 0x040fe20000000000 */
[----:B------:R-:W-:-:S02]  /*b4810*/  @!P1 LEA R30, R28, R3, 0x3 ;  /* 0x000000031c1e9211 */ /* 0x000fc400078e18ff */
[----:B------:R-:W-:-:S03]  /*b4820*/  @!P0 MOV R3, 0x400 ;  /* 0x0000040000038802 */ /* 0x000fc60000000f00 */
[----:B------:R0:W3:Y:S01]  /*b4830*/  @!P1 LDS.64 R20, [R30+0x808] ;  /* 0x000808001e149984 */ /* 0x0000e20000000a00 */
[----:B--2---:R-:W-:Y:S01]  /*b4840*/  @!P0 LEA R32, R32, R3, 0x18 ;  /* 0x0000000320208211 */ /* 0x004fe200078ec0ff */
[----:B------:R-:W-:Y:S01]  /*b4850*/  IMAD.MOV.U32 R3, RZ, RZ, R29 ;  /* 0x000000ffff037224 */ /* 0x000fe200078e001d */
[C---:B------:R-:W-:Y:S02]  /*b4860*/  @!P0 IADD3 R3, PT, PT, R29.reuse, 0x1, RZ ;  /* 0x000000011d038810 */ /* 0x040fe40007ffe0ff */
[----:B------:R-:W-:Y:S02]  /*b4870*/  @!P0 LEA R31, R29, R32, 0x3 ;  /* 0x000000201d1f8211 */ /* 0x000fe400078e18ff */
[----:B------:R-:W-:-:S03]  /*b4880*/  ISETP.GE.AND P2, PT, R3, R26, PT ;  /* 0x0000001a0300720c */ /* 0x000fc60003f46270 */
[----:B-1----:R0:W1:Y:S01]  /*b4890*/  @!P0 LDS.64 R24, [R31+0x808] ;  /* 0x000808001f188984 */ /* 0x0020620000000a00 */
[CC--:B------:R-:W-:Y:S02]  /*b48a0*/  ISETP.LT.AND P1, PT, R0.reuse, R27.reuse, P2 ;  /* 0x0000001b0000720c */ /* 0x0c0fe40001721270 */
[----:B------:R-:W-:-:S13]  /*b48b0*/  ISETP.GE.OR P2, PT, R0, R27, P2 ;  /* 0x0000001b0000720c */ /* 0x000fda0001746670 */
        /* <DEDUP_REMOVED lines=20> */
.L_x_6687:
[----:B---3--:R-:W-:-:S04]  /*b4a00*/  LEA R42, P2, R41, R20, 0x3 ;  /* 0x00000014292a7211 */ /* 0x008fc800078418ff */
        /* <DEDUP_REMOVED lines=100> */
.L_x_6686:
[----:B------:R-:W-:-:S04]  /*b5050*/  LOP3.LUT R30, R36, 0x1, RZ, 0xc0, !PT ;  /* 0x00000001241e7812 */ /* 0x000fc800078ec0ff */
[----:B------:R-:W-:-:S04]  /*b5060*/  ISETP.NE.U32.AND P2, PT, R30, 0x1, PT ;  /* 0x000000011e00780c */ /* 0x000fc80003f45070 */
[----:B------:R-:W-:-:S13]  /*b5070*/  ISETP.NE.U32.AND.EX P2, PT, RZ, RZ, PT, P2 ;  /* 0x000000ffff00720c */ /* 0x000fda0003f45120 */
[----:B------:R-:W-:Y:S05]  /*b5080*/  @P2 BRA `(.L_x_6685) ;  /* 0x0000000000c42947 */ /* 0x000fea0003800000 */
        /* <DEDUP_REMOVED lines=49> */
.L_x_6685:
        /* <DEDUP_REMOVED lines=16> */
.L_x_6690:
[----:B-1----:R-:W-:-:S04]  /*b54a0*/  LEA R32, P2, R41, R24, 0x3 ;  /* 0x0000001829207211 */ /* 0x002fc800078418ff */
[----:B------:R-:W-:-:S05]  /*b54b0*/  LEA.HI.X R33, R41, R25, R34, 0x3, P2 ;  /* 0x0000001929217211 */ /* 0x000fca00010f1c22 */
[----:B------:R-:W2:Y:S01]  /*b54c0*/  LD.E.64 R30, desc[UR8][R32.64] ;  /* 0x00000008201e7980 */ /* 0x000ea2000c101b00 */
[----:B------:R-:W-:Y:S01]  /*b54d0*/  IMAD R45, R42, 0x1b3, RZ ;  /* 0x000001b32a2d7824 */ /* 0x000fe200078e02ff */
[----:B------:R-:W-:-:S04]  /*b54e0*/  IADD3 R41, P2, PT, R41, 0x2, RZ ;  /* 0x0000000229297810 */ /* 0x000fc80007f5e0ff */
[----:B------:R-:W-:Y:S01]  /*b54f0*/  IADD3.X R34, PT, PT, RZ, R34, RZ, P2, !PT ;  /* 0x00000022ff227210 */ /* 0x000fe200017fe4ff */
[----:B------:R-:W4:Y:S01]  /*b5500*/  LD.E.64 R32, desc[UR8][R32.64+0x8] ;  /* 0x0000080820207980 */ /* 0x000f22000c101b00 */
        /* <DEDUP_REMOVED lines=37> */
[----:B------:R-:W-:Y:S01]  /*b5760*/  SHF.R.U32.HI R43, RZ, 0x18, R31 ;  /* 0x00000018ff2b7819 */ /* 0x000fe2000001161f */
        /* <DEDUP_REMOVED lines=57> */
.L_x_6689:
        /* <DEDUP_REMOVED lines=54> */
.L_x_6688:
        /* <DEDUP_REMOVED lines=19> */
.L_x_6694:
        /* <DEDUP_REMOVED lines=101> */
.L_x_6693:
        /* <DEDUP_REMOVED lines=53> */
.L_x_6692:
        /* <DEDUP_REMOVED lines=16> */
.L_x_6697:
        /* <DEDUP_REMOVED lines=102> */
.L_x_6696:
        /* <DEDUP_REMOVED lines=54> */
.L_x_6695:
[----:B------:R-:W-:Y:S02]  /*b73f0*/  ISETP.GE.U32.AND P1, PT, R26, R43, PT ;  /* 0x0000002b1a00720c */ /* 0x000fe40003f26070 */
[----:B------:R-:W-:Y:S02]  /*b7400*/  ISETP.EQ.U32.AND P2, PT, R36, RZ, PT ;  /* 0x000000ff2400720c */ /* 0x000fe40003f42070 */
[----:B------:R-:W-:-:S04]  /*b7410*/  ISETP.GE.U32.AND.EX P1, PT, R27, R42, PT, P1 ;  /* 0x0000002a1b00720c */ /* 0x000fc80003f26110 */
[----:B------:R-:W-:Y:S02]  /*b7420*/  ISETP.EQ.OR.EX P2, PT, R37, RZ, !P1, P2 ;  /* 0x000000ff2500720c */ /* 0x000fe40004f42720 */
[----:B------:R-:W-:-:S11]  /*b7430*/  PLOP3.LUT P1, PT, P1, PT, PT, 0x8, 0x80 ;  /* 0x000000000080781c */ /* 0x000fd60000f2e170 */
[----:B------:R-:W-:Y:S05]  /*b7440*/  @P2 BRA `(.L_x_6684) ;  /* 0x0000000000842947 */ /* 0x000fea0003800000 */
[----:B------:R-:W-:Y:S05]  /*b7450*/  BRA `(.L_x_6698) ;  /* 0x00000000007c7947 */ /* 0x000fea0003800000 */
.L_x_6691:
[----:B------:R-:W0:Y:S02]  /*b7460*/  LDC R26, c[0x0][0x3c8] ;  /* 0x0000f200ff1a7b82 */ /* 0x000e240000000800 */
[----:B0-----:R-:W-:-:S13]  /*b7470*/  ISETP.NE.AND P1, PT, R26, RZ, PT ;  /* 0x000000ff1a00720c */ /* 0x001fda0003f25270 */
[----:B------:R-:W-:Y:S05]  /*b7480*/  @!P1 BRA `(.L_x_6699) ;  /* 0x00000000005c9947 */ /* 0x000fea0003800000 */
[----:B------:R-:W-:Y:S01]  /*b7490*/  HFMA2 R34, -RZ, RZ, 0, 0 ;  /* 0x00000000ff227431 */ /* 0x000fe200000001ff */
[----:B------:R-:W-:Y:S01]  /*b74a0*/  SHF.R.S32.HI R35, RZ, 0x1f, R26 ;  /* 0x0000001fff237819 */ /* 0x000fe2000001141a */
[----:B------:R-:W-:-:S07]  /*b74b0*/  IMAD.MOV.U32 R33, RZ, RZ, RZ ;  /* 0x000000ffff217224 */ /* 0x000fce00078e00ff */
.L_x_6700:
[C---:B------:R-:W-:Y:S01]  /*b74c0*/  IMAD.SHL.U32 R31, R33.reuse, 0x8, RZ ;  /* 0x00000008211f7824 */ /* 0x040fe200078e00ff */
[----:B------:R-:W-:-:S04]  /*b74d0*/  SHF.L.U64.HI R32, R33, 0x3, R34 ;  /* 0x0000000321207819 */ /* 0x000fc80000010222 */
[----:B---3--:R-:W-:-:S04]  /*b74e0*/  IADD3 R26, P1, PT, R20, R31, RZ ;  /* 0x0000001f141a7210 */ /* 0x008fc80007f3e0ff */
[----:B------:R-:W-:Y:S02]  /*b74f0*/  IADD3.X R27, PT, PT, R21, R32, RZ, P1, !PT ;  /* 0x00000020151b7210 */ /* 0x000fe40000ffe4ff */
[----:B-1----:R-:W-:-:S04]  /*b7500*/  IADD3 R30, P1, PT, R24, R31, RZ ;  /* 0x0000001f181e7210 */ /* 0x002fc80007f3e0ff */
        /* <DEDUP_REMOVED lines=15> */
.L_x_6699:
[----:B------:R-:W0:Y:S01]  /*b7600*/  LDCU.64 UR4, c[0x0][0x3c0] ;  /* 0x00007800ff0477ac */ /* 0x000e220008000a00 */
[----:B------:R-:W-:Y:S01]  /*b7610*/  PLOP3.LUT P1, PT, PT, PT, PT, 0x8, 0x80 ;  /* 0x000000000080781c */ /* 0x000fe20003f2e170 */
[----:B0-----:R-:W-:-:S04]  /*b7620*/  UISETP.NE.U32.AND UP0, UPT, UR4, URZ, UPT ;  /* 0x000000ff0400728c */ /* 0x001fc8000bf05070 */
[----:B------:R-:W-:-:S09]  /*b7630*/  UISETP.NE.AND.EX UP0, UPT, UR5, URZ, UPT, UP0 ;  /* 0x000000ff0500728c */ /* 0x000fd2000bf05300 */
[----:B------:R-:W-:Y:S05]  /*b7640*/  BRA.U !UP0, `(.L_x_6684) ;  /* 0x0000000108047547 */ /* 0x000fea000b800000 */
.L_x_6698:
[----:B------:R-:W-:-:S13]  /*b7650*/  PLOP3.LUT P1, PT, PT, PT, PT, 0x8, 0x80 ;  /* 0x000000000080781c */ /* 0x000fda0003f2e170 */
.L_x_6684:
[----:B------:R-:W-:Y:S05]  /*b7660*/  BSYNC.RECONVERGENT B0 ;  /* 0x0000000000007941 */ /* 0x000fea0003800200 */
.L_x_6683:
[----:B------:R-:W0:Y:S01]  /*b7670*/  S2R R37, SR_CTAID.X ;  /* 0x0000000000257919 */ /* 0x000e220000002500 */
[----:B------:R-:W-:Y:S01]  /*b7680*/  IMAD.IADD R0, R3, 0x1, R0 ;  /* 0x0000000103007824 */ /* 0x000fe200078e0200 */
[----:B------:R-:W-:Y:S02]  /*b7690*/  IADD3 R28, PT, PT, R29, R28, RZ ;  /* 0x0000001c1d1c7210 */ /* 0x000fe40007ffe0ff */
[----:B-1----:R-:W-:Y:S01]  /*b76a0*/  SEL R24, RZ, 0x200, !P1 ;  /* 0x00000200ff187807 */ /* 0x002fe20004800000 */
[----:B------:R-:W1:Y:S01]  /*b76b0*/  S2R R3, SR_TID.X ;  /* 0x0000000000037919 */ /* 0x000e620000002100 */
[----:B------:R-:W-:Y:S01]  /*b76c0*/  BAR.SYNC.DEFER_BLOCKING 0x0 ;  /* 0x0000000000007b1d */ /* 0x000fe20000010000 */
[-C--:B------:R-:W-:Y:S02]  /*b76d0*/  ISETP.GE.AND P1, PT, R0, R23.reuse, PT ;  /* 0x000000170000720c */ /* 0x080fe40003f26270 */
[----:B------:R-:W-:Y:S02]  /*b76e0*/  SEL R0, RZ, 0x100, !P0 ;  /* 0x00000100ff007807 */ /* 0x000fe40004000000 */
[----:B------:R-:W-:-:S02]  /*b76f0*/  ISETP.GE.AND P0, PT, R28, R23, PT ;  /* 0x000000171c00720c */ /* 0x000fc40003f06270 */
[----:B------:R-:W-:Y:S02]  /*b7700*/  SEL R25, R24, RZ, !P1 ;  /* 0x000000ff18197207 */ /* 0x000fe40004800000 */
        /* <DEDUP_REMOVED lines=9> */
[----:B------:R-:W2:Y:S01]  /*b77a0*/  SHFL.UP PT, R24, R23, 0x1, RZ ;  /* 0x0420000017187989 */ /* 0x000ea200000e00ff */
[----:B-1----:R-:W-:Y:S01]  /*b77b0*/  ULEA UR4, UR5, UR4, 0x18 ;  /* 0x0000000405047291 */ /* 0x002fe2000f8ec0ff */
[----:B0-----:R-:W-:-:S04]  /*b77c0*/  ISETP.GE.AND P0, PT, R42, 0x1, PT ;  /* 0x000000012a00780c */ /* 0x001fc80003f06270 */
[----:B--2---:R-:W-:-:S04]  /*b77d0*/  SEL R24, R24, RZ, P0 ;  /* 0x000000ff18187207 */ /* 0x004fc80000000000 */
        /* <DEDUP_REMOVED lines=32> */
[----:B------:R-:W-:Y:S01]  /*b79e0*/  @!P0 STS.64 [R47], R36 ;  /* 0x000000242f008388 */ /* 0x000fe20000000a00 */
[----:B------:R-:W-:Y:S06]  /*b79f0*/  BAR.SYNC.DEFER_BLOCKING 0x0 ;  /* 0x0000000000007b1d */ /* 0x000fec0000010000 */
[----:B------:R-:W0:Y:S04]  /*b7a00*/  LDS.128 R28, [UR4] ;  /* 0x00000004ff1c7984 */ /* 0x000e280008000c00 */
[----:B------:R-:W1:Y:S04]  /*b7a10*/  LDS.128 R24, [UR4+0x10] ;  /* 0x00001004ff187984 */ /* 0x000e680008000c00 */
[----:B------:R-:W2:Y:S01]  /*b7a20*/  LDS.128 R32, [UR4+0x20] ;  /* 0x00002004ff207984 */ /* 0x000ea20008000c00 */
[----:B0-----:R-:W-:-:S04]  /*b7a30*/  IADD3 R49, P0, PT, R28, R30, RZ ;  /* 0x0000001e1c317210 */ /* 0x001fc80007f1e0ff */
[----:B-1----:R-:W-:-:S04]  /*b7a40*/  IADD3 R41, P1, PT, R24, R49, RZ ;  /* 0x0000003118297210 */ /* 0x002fc80007f3e0ff */
[----:B------:R-:W-:Y:S02]  /*b7a50*/  IADD3.X R59, PT, PT, R25, R29, R31, P1, P0 ;  /* 0x0000001d193b7210 */ /* 0x000fe40000fe041f */
[----:B------:R-:W-:-:S04]  /*b7a60*/  IADD3 R43, P0, PT, R26, R41, RZ ;  /* 0x000000291a2b7210 */ /* 0x000fc80007f1e0ff */
[----:B--2---:R-:W-:-:S04]  /*b7a70*/  IADD3 R45, P1, PT, R32, R43, RZ ;  /* 0x0000002b202d7210 */ /* 0x004fc80007f3e0ff */
        /* <DEDUP_REMOVED lines=19> */
[----:B------:R-:W-:Y:S01]  /*b7bb0*/  ISETP.NE.AND P0, PT, R42, RZ, PT ;  /* 0x000000ff2a00720c */ /* 0x000fe20003f05270 */
[----:B------:R-:W0:Y:S01]  /*b7bc0*/  LDS.128 R24, [UR4+0x70] ;  /* 0x00007004ff187984 */ /* 0x000e220008000c00 */
[----:B------:R-:W-:Y:S02]  /*b7bd0*/  IADD3 R29, PT, PT, -R23, R36, RZ ;  /* 0x00000024171d7210 */ /* 0x000fe40007ffe1ff */
[----:B------:R-:W-:Y:S02]  /*b7be0*/  IADD3 R57, P1, PT, R30, R35, RZ ;  /* 0x000000231e397210 */ /* 0x000fe40007f3e0ff */
[----:B------:R-:W-:Y:S02]  /*b7bf0*/  SEL R29, R29, RZ, P0 ;  /* 0x000000ff1d1d7207 */ /* 0x000fe40000000000 */
        /* <DEDUP_REMOVED lines=10> */
[----:B------:R-:W-:Y:S02]  /*b7ca0*/  ISETP.NE.AND P0, PT, R40, 0x8, PT ;  /* 0x000000082800780c */ /* 0x000fe40003f05270 */
[----:B0-----:R-:W-:Y:S02]  /*b7cb0*/  IADD3 R23, P2, PT, R24, R57, RZ ;  /* 0x0000003918177210 */ /* 0x001fe40007f5e0ff */
[----:B------:R-:W-:Y:S02]  /*b7cc0*/  SEL R28, R53, R28, !P0 ;  /* 0x0000001c351c7207 */ /* 0x000fe40004000000 */
[----:B------:R-:W-:Y:S02]  /*b7cd0*/  ISETP.NE.AND P0, PT, R40, 0x9, PT ;  /* 0x000000092800780c */ /* 0x000fe40003f05270 */
[----:B------:R-:W-:-:S02]  /*b7ce0*/  IADD3.X R25, PT, PT, R25, R31, R59, P2, P1 ;  /* 0x0000001f19197210 */ /* 0x000fc400017e243b */
        /* <DEDUP_REMOVED lines=13> */
[----:B------:R-:W-:-:S04]  /*b7dc0*/  ISETP.GE.U32.AND P0, PT, R3, 0x20, PT ;  /* 0x000000200300780c */ /* 0x000fc80003f06070 */
[----:B------:R-:W-:Y:S02]  /*b7dd0*/  SEL R28, R28, RZ, P0 ;  /* 0x000000ff1c1c7207 */ /* 0x000fe40000000000 */
[----:B------:R-:W-:Y:S02]  /*b7de0*/  IADD3 R26, P0, PT, R26, R23, RZ ;  /* 0x000000171a1a7210 */ /* 0x000fe40007f1e0ff */
[----:B------:R-:W-:-:S03]  /*b7df0*/  IADD3 R29, PT, PT, R29, R28, RZ ;  /* 0x0000001c1d1d7210 */ /* 0x000fc60007ffe0ff */
[----:B------:R-:W-:Y:S01]  /*b7e00*/  IMAD.X R27, R27, 0x1, R25, P0 ;  /* 0x000000011b1b7824 */ /* 0x000fe200000e0619 */
[----:B------:R-:W-:Y:S01]  /*b7e10*/  CS2R R24, SRZ ;  /* 0x0000000000187805 */ /* 0x000fe2000001ff00 */
[----:B------:R-:W-:Y:S06]  /*b7e20*/  BRA `(.L_x_6702) ;  /* 0x0000001400087947 */ /* 0x000fec0003800000 */
.L_x_6701:
        /* <DEDUP_REMOVED lines=56> */
[----:B------:R-:W-:Y:S02]  /*b81b0*/  IADD3 R33, P0, PT, R34, R41, RZ ;  /* 0x0000002922217210 */ /* 0x000fe40007f1e0ff */
[----:B------:R-:W-:Y:S02]  /*b81c0*/  IADD3 R34, PT, PT, -R23, R42, RZ ;  /* 0x0000002a17227210 */ /* 0x000fe40007ffe1ff */
        /* <DEDUP_REMOVED lines=54> */
[----:B------:R-:W-:Y:S01]  /*b8530*/  @!P0 IMAD.MOV.U32 R26, RZ, RZ, R35 ;  /* 0x000000ffff1a8224 */ /* 0x000fe200078e0023 */
[----:B------:R-:W-:Y:S01]  /*b8540*/  @!P0 MOV R27, R42 ;  /* 0x0000002a001b8202 */ /* 0x000fe20000000f00 */
[----:B------:R-:W-:Y:S01]  /*b8550*/  @!P0 IMAD.MOV.U32 R24, RZ, RZ, 0x64 ;  /* 0x00000064ff188424 */ /* 0x000fe200078e00ff */
[----:B------:R-:W-:-:S03]  /*b8560*/  @!P0 MOV R25, 0x0 ;  /* 0x0000000000198802 */ /* 0x000fc60000000f00 */
[----:B------:R2:W-:Y:S01]  /*b8570*/  @!P0 STS.64 [UR4+0xb8], R26 ;  /* 0x0000b81aff008988 */ /* 0x0005e20008000a04 */
[----:B0-----:R-:W-:-:S05]  /*b8580*/  IMAD.WIDE.U32 R32, R37, 0x10, R32 ;  /* 0x0000001025207825 */ /* 0x001fca00078e0020 */
[----:B------:R2:W-:Y:S01]  /*b8590*/  @!P0 ST.E.128.STRONG.GPU desc[UR8][R32.64+0x200], R24 ;  /* 0x0002001820008985 */ /* 0x0005e2000c10fd08 */
[----:B-1----:R-:W-:-:S13]  /*b85a0*/  ISETP.GT.U32.AND P1, PT, R23, 0x1f3, PT ;  /* 0x000001f31700780c */ /* 0x002fda0003f24070 */
[----:B------:R-:W-:Y:S05]  /*b85b0*/  @P1 BRA `(.L_x_6704) ;  /* 0x0000000000081947 */ /* 0x000fea0003800000 */
[----:B------:R0:W-:Y:S06]  /*b85c0*/  MEMBAR.SC.CTA ;  /* 0x0000000000007992 */ /* 0x0001ec0000000000 */
[----:B0-----:R-:W-:Y:S05]  /*b85d0*/  BRA `(.L_x_6705) ;  /* 0x0000000000087947 */ /* 0x001fea0003800000 */
.L_x_6704:
[----:B------:R-:W-:Y:S05]  /*b85e0*/  NANOSLEEP 0x1c2 ;  /* 0x000001c20000795d */ /* 0x000fea0003800000 */
[----:B------:R-:W-:Y:S01]  /*b85f0*/  NOP ;  /* 0x0000000000007918 */ /* 0x000fe20000000000 */
.L_x_6705:
[----:B--2---:R-:W-:-:S03]  /*b8600*/  IMAD.WIDE.U32 R24, R3, 0x10, RZ ;  /* 0x0000001003187825 */ /* 0x004fc600078e00ff */
[----:B------:R-:W-:Y:S02]  /*b8610*/  LOP3.LUT R29, R24, 0xfffffff0, RZ, 0x3c, !PT ;  /* 0xfffffff0181d7812 */ /* 0x000fe400078e3cff */
[----:B------:R-:W-:Y:S02]  /*b8620*/  LOP3.LUT R25, RZ, R25, RZ, 0x33, !PT ;  /* 0x00000019ff197212 */ /* 0x000fe400078e33ff */
[----:B------:R-:W-:-:S05]  /*b8630*/  IADD3 R28, P0, PT, R32, R29, RZ ;  /* 0x0000001d201c7210 */ /* 0x000fca0007f1e0ff */
[----:B------:R-:W-:-:S05]  /*b8640*/  IMAD.X R29, R33, 0x1, R25, P0 ;  /* 0x00000001211d7824 */ /* 0x000fca00000e0619 */
[----:B------:R-:W2:Y:S01]  /*b8650*/  LD.E.128.STRONG.GPU R24, desc[UR8][R28.64+0x200] ;  /* 0x000200081c187980 */ /* 0x000ea2000c10fd00 */
[----:B------:R-:W-:Y:S01]  /*b8660*/  UMOV UR5, 0xffffffff ;  /* 0xffffffff00057882 */ /* 0x000fe20000000000 */
[----:B--2---:R-:W-:-:S04]  /*b8670*/  ISETP.NE.U32.AND P0, PT, R24, 0x63, PT ;  /* 0x000000631800780c */ /* 0x004fc80003f05070 */
[----:B------:R-:W-:Y:S01]  /*b8680*/  ISETP.NE.AND.EX P0, PT, R25, RZ, PT, P0 ;  /* 0x000000ff1900720c */ /* 0x000fe20003f05300 */
[----:B------:R-:W-:-:S12]  /*b8690*/  BRA.DIV UR5, `(.L_x_6706) ;  /* 0x0000002605c87947 */ /* 0x000fd8000b800000 */
[----:B------:R-:W-:-:S13]  /*b86a0*/  VOTE.ANY P0, !P0 ;  /* 0x0000000000ff7806 */ /* 0x000fda0004000100 */
.L_x_6776:
[----:B------:R-:W-:Y:S05]  /*b86b0*/  @!P0 BRA `(.L_x_6707) ;  /* 0x0000000000348947 */ /* 0x000fea0003800000 */
.L_x_6711:
[----:B------:R-:W-:Y:S05]  /*b86c0*/  YIELD ;  /* 0x0000000000007946 */ /* 0x000fea0003800000 */
[----:B------:R-:W-:Y:S05]  /*b86d0*/  @P1 BRA `(.L_x_6708) ;  /* 0x0000000000081947 */ /* 0x000fea0003800000 */
[----:B------:R0:W-:Y:S06]  /*b86e0*/  MEMBAR.SC.CTA ;  /* 0x0000000000007992 */ /* 0x0001ec0000000000 */
[----:B0-----:R-:W-:Y:S05]  /*b86f0*/  BRA `(.L_x_6709) ;  /* 0x0000000000087947 */ /* 0x001fea0003800000 */
.L_x_6708:
[----:B------:R-:W-:Y:S05]  /*b8700*/  NANOSLEEP 0x15e ;  /* 0x0000015e0000795d */ /* 0x000fea0003800000 */
[----:B------:R-:W-:Y:S01]  /*b8710*/  NOP ;  /* 0x0000000000007918 */ /* 0x000fe20000000000 */
.L_x_6709:
[----:B------:R-:W2:Y:S01]  /*b8720*/  LD.E.128.STRONG.GPU R24, desc[UR8][R28.64+0x200] ;  /* 0x000200081c187980 */ /* 0x000ea2000c10fd00 */
[----:B------:R-:W-:Y:S01]  /*b8730*/  UMOV UR5, 0xffffffff ;  /* 0xffffffff00057882 */ /* 0x000fe20000000000 */
[----:B--2---:R-:W-:-:S04]  /*b8740*/  ISETP.NE.U32.AND P0, PT, R24, 0x63, PT ;  /* 0x000000631800780c */ /* 0x004fc80003f05070 */
[----:B------:R-:W-:Y:S01]  /*b8750*/  ISETP.NE.AND.EX P0, PT, R25, RZ, PT, P0 ;  /* 0x000000ff1900720c */ /* 0x000fe20003f05300 */
[----:B------:R-:W-:-:S12]  /*b8760*/  BRA.DIV UR5, `(.L_x_6710) ;  /* 0x0000002605b47947 */ /* 0x000fd8000b800000 */
[----:B------:R-:W-:-:S13]  /*b8770*/  VOTE.ANY P0, !P0 ;  /* 0x0000000000ff7806 */ /* 0x000fda0004000100 */
.L_x_6779:
[----:B------:R-:W-:Y:S05]  /*b8780*/  @P0 BRA `(.L_x_6711) ;  /* 0xfffffffc00cc0947 */ /* 0x000fea000383ffff */
.L_x_6707:
[----:B------:R-:W-:Y:S01]  /*b8790*/  UMOV UR5, 0xffffffff ;  /* 0xffffffff00057882 */ /* 0x000fe20000000000 */
[----:B------:R-:W-:-:S04]  /*b87a0*/  ISETP.NE.U32.AND P0, PT, R24, 0x65, PT ;  /* 0x000000651800780c */ /* 0x000fc80003f05070 */
[----:B------:R-:W-:Y:S01]  /*b87b0*/  ISETP.NE.AND.EX P0, PT, R25, RZ, PT, P0 ;  /* 0x000000ff1900720c */ /* 0x000fe20003f05300 */
[----:B------:R-:W-:-:S12]  /*b87c0*/  BRA.DIV UR5, `(.L_x_6712) ;  /* 0x0000002605bc7947 */ /* 0x000fd8000b800000 */
[----:B------:R-:W0:Y:S01]  /*b87d0*/  S2R R3, SR_GEMASK ;  /* 0x0000000000037919 */ /* 0x000e220000003c00 */
[----:B------:R-:W-:Y:S01]  /*b87e0*/  VOTE.ANY R23, PT, !P0 ;  /* 0x0000000000177806 */ /* 0x000fe200040e0100 */
[----:B------:R-:W1:Y:S01]  /*b87f0*/  LDCU.64 UR6, c[0x0][0x3e8] ;  /* 0x00007d00ff0677ac */ /* 0x000e620008000a00 */
[----:B------:R-:W2:Y:S01]  /*b8800*/  S2UR UR5, SR_CTAID.X ;  /* 0x00000000000579c3 */ /* 0x000ea20000002500 */
[----:B------:R-:W4:Y:S01]  /*b8810*/  S2R R29, SR_TID.X ;  /* 0x00000000001d7919 */ /* 0x000f220000002100 */
[----:B-1----:R-:W-:-:S04]  /*b8820*/  UIADD3 UR6, UP0, UPT, UR6, 0x200, URZ ;  /* 0x0000020006067890 */ /* 0x002fc8000ff1e0ff */
[----:B------:R-:W-:Y:S01]  /*b8830*/  UIADD3.X UR7, UPT, UPT, URZ, UR7, URZ, UP0, !UPT ;  /* 0x00000007ff077290 */ /* 0x000fe200087fe4ff */
[----:B0-----:R-:W-:-:S04]  /*b8840*/  LOP3.LUT R23, R23, 0x80000000, R3, 0xec, !PT ;  /* 0x8000000017177812 */ /* 0x001fc800078eec03 */
[C---:B------:R-:W-:Y:S02]  /*b8850*/  IADD3 R28, PT, PT, R23.reuse, -0x1, RZ ;  /* 0xffffffff171c7810 */ /* 0x040fe40007ffe0ff */
[----:B----4-:R-:W-:Y:S02]  /*b8860*/  LOP3.LUT R29, RZ, R29, RZ, 0x33, !PT ;  /* 0x0000001dff1d7212 */ /* 0x010fe400078e33ff */
        /* <DEDUP_REMOVED lines=12> */
[----:B------:R-:W-:-:S03]  /*b8930*/  IADD3 R23, PT, PT, R36, 0x4, RZ ;  /* 0x0000000424177810 */ /* 0x000fc60007ffe0ff */
[----:B------:R-:W1:Y:S01]  /*b8940*/  SHFL.DOWN PT, R37, R41, 0x2, R28 ;  /* 0x0840000029257989 */ /* 0x000e6200000e001c */
[----:B0-----:R-:W-:Y:S02]  /*b8950*/  SEL R31, R31, RZ, !P0 ;  /* 0x000000ff1f1f7207 */ /* 0x001fe40004000000 */
[----:B-1----:R-:W-:Y:S02]  /*b8960*/  SEL R37, R37, RZ, !P0 ;  /* 0x000000ff25257207 */ /* 0x002fe40004000000 */
[----:B------:R-:W-:-:S05]  /*b8970*/  IADD3 R27, P0, PT, R31, R40, RZ ;  /* 0x000000281f1b7210 */ /* 0x000fca0007f1e0ff */
[----:B------:R-:W-:Y:S01]  /*b8980*/  IMAD.X R43, R37, 0x1, R41, P0 ;  /* 0x00000001252b7824 */ /* 0x000fe200000e0629 */
        /* <DEDUP_REMOVED lines=12> */
[----:B--2---:R-:W-:Y:S02]  /*b8a50*/  IADD3 R43, PT, PT, R29, UR5, RZ ;  /* 0x000000051d2b7c10 */ /* 0x004fe4000fffe0ff */
[----:B0-----:R-:W-:Y:S02]  /*b8a60*/  SEL R27, R31, RZ, !P0 ;  /* 0x000000ff1f1b7207 */ /* 0x001fe40004000000 */
[----:B-1----:R-:W-:-:S02]  /*b8a70*/  SEL R26, R26, RZ, !P0 ;  /* 0x000000ff1a1a7207 */ /* 0x002fc40004000000 */
[----:B------:R-:W-:-:S05]  /*b8a80*/  IADD3 R27, P0, PT, R27, R37, RZ ;  /* 0x000000251b1b7210 */ /* 0x000fca0007f1e0ff */
[----:B------:R-:W-:Y:S01]  /*b8a90*/  IMAD.X R40, R26, 0x1, R41, P0 ;  /* 0x000000011a287824 */ /* 0x000fe200000e0629 */
[----:B------:R-:W-:Y:S01]  /*b8aa0*/  ISETP.GT.AND P0, PT, R23, R28, PT ;  /* 0x0000001c1700720c */ /* 0x000fe20003f04270 */
[----:B------:R-:W0:Y:S01]  /*b8ab0*/  SHFL.DOWN PT, R26, R27, 0x10, R28 ;  /* 0x0a0000001b1a7989 */ /* 0x000e2200000e001c */
[----:B------:R-:W-:-:S03]  /*b8ac0*/  MOV R41, UR7 ;  /* 0x0000000700297c02 */ /* 0x000fc60008000f00 */
[----:B------:R-:W1:Y:S01]  /*b8ad0*/  SHFL.DOWN PT, R31, R40, 0x10, R28 ;  /* 0x0a000000281f7989 */ /* 0x000e6200000e001c */
[----:B0-----:R-:W-:Y:S02]  /*b8ae0*/  SEL R26, R26, RZ, !P0 ;  /* 0x000000ff1a1a7207 */ /* 0x001fe40004000000 */
[----:B-1----:R-:W-:Y:S02]  /*b8af0*/  SEL R31, R31, RZ, !P0 ;  /* 0x000000ff1f1f7207 */ /* 0x002fe40004000000 */
[----:B------:R-:W-:-:S05]  /*b8b00*/  IADD3 R44, P0, PT, R26, R27, RZ ;  /* 0x0000001b1a2c7210 */ /* 0x000fca0007f1e0ff */
[----:B------:R-:W-:Y:S01]  /*b8b10*/  IMAD.X R37, R31, 0x1, R40, P0 ;  /* 0x000000011f257824 */ /* 0x000fe200000e0628 */
[----:B------:R-:W-:Y:S01]  /*b8b20*/  ISETP.NE.U32.AND P0, PT, R24, 0x65, PT ;  /* 0x000000651800780c */ /* 0x000fe20003f05070 */
[----:B------:R-:W-:-:S03]  /*b8b30*/  IMAD.U32 R40, RZ, RZ, UR6 ;  /* 0x00000006ff287e24 */ /* 0x000fc6000f8e00ff */
[----:B------:R-:W-:-:S13]  /*b8b40*/  ISETP.NE.AND.EX P0, PT, R25, RZ, PT, P0 ;  /* 0x000000ff1900720c */ /* 0x000fda0003f05300 */
[----:B------:R-:W-:-:S13]  /*b8b50*/  VOTE.ALL P0, P0 ;  /* 0x0000000000ff7806 */ /* 0x000fda0000000000 */
.L_x_6793:
[----:B------:R-:W-:Y:S05]  /*b8b60*/  @!P0 BRA `(.L_x_6713) ;  /* 0x0000000400348947 */ /* 0x000fea0003800000 */
.L_x_6721:
        /* <DEDUP_REMOVED lines=8> */
.L_x_6796:
[----:B------:R-:W-:Y:S05]  /*b8bf0*/  @!P0 BRA `(.L_x_6715) ;  /* 0x00000000003c8947 */ /* 0x000fea0003800000 */
.L_x_6719:
[----:B------:R-:W-:Y:S05]  /*b8c00*/  YIELD ;  /* 0x0000000000007946 */ /* 0x000fea0003800000 */
[----:B------:R-:W0:Y:S02]  /*b8c10*/  LDCU UR5, c[0x0][0x370] ;  /* 0x00006e00ff0577ac */ /* 0x000e240008000800 */
[----:B0-----:R-:W-:-:S09]  /*b8c20*/  UISETP.GT.U32.AND UP0, UPT, UR5, 0x1f3, UPT ;  /* 0x000001f30500788c */ /* 0x001fd2000bf04070 */
[----:B------:R-:W-:Y:S05]  /*b8c30*/  BRA.U UP0, `(.L_x_6716) ;  /* 0x0000000100087547 */ /* 0x000fea000b800000 */
[----:B------:R0:W-:Y:S06]  /*b8c40*/  MEMBAR.SC.CTA ;  /* 0x0000000000007992 */ /* 0x0001ec0000000000 */
[----:B0-----:R-:W-:Y:S05]  /*b8c50*/  BRA `(.L_x_6717) ;  /* 0x0000000000087947 */ /* 0x001fea0003800000 */
.L_x_6716:
[----:B------:R-:W-:Y:S05]  /*b8c60*/  NANOSLEEP 0x15e ;  /* 0x0000015e0000795d */ /* 0x000fea0003800000 */
[----:B------:R-:W-:Y:S01]  /*b8c70*/  NOP ;  /* 0x0000000000007918 */ /* 0x000fe20000000000 */
.L_x_6717:
[----:B------:R-:W2:Y:S01]  /*b8c80*/  LD.E.128.STRONG.GPU R24, desc[UR8][R28.64+-0x200] ;  /* 0xfffe00081c187980 */ /* 0x000ea2000c10fd00 */
[----:B------:R-:W-:Y:S01]  /*b8c90*/  UMOV UR5, 0xffffffff ;  /* 0xffffffff00057882 */ /* 0x000fe20000000000 */
[----:B--2---:R-:W-:-:S04]  /*b8ca0*/  ISETP.NE.U32.AND P0, PT, R24, 0x63, PT ;  /* 0x000000631800780c */ /* 0x004fc80003f05070 */
[----:B------:R-:W-:Y:S01]  /*b8cb0*/  ISETP.NE.AND.EX P0, PT, R25, RZ, PT, P0 ;  /* 0x000000ff1900720c */ /* 0x000fe20003f05300 */
[----:B------:R-:W-:-:S12]  /*b8cc0*/  BRA.DIV UR5, `(.L_x_6718) ;  /* 0x0000002a05487947 */ /* 0x000fd8000b800000 */
[----:B------:R-:W-:-:S13]  /*b8cd0*/  VOTE.ANY P0, !P0 ;  /* 0x0000000000ff7806 */ /* 0x000fda0004000100 */
.L_x_6799:
[----:B------:R-:W-:Y:S05]  /*b8ce0*/  @P0 BRA `(.L_x_6719) ;  /* 0xfffffffc00c40947 */ /* 0x000fea000383ffff */
.L_x_6715:
[----:B------:R-:W-:Y:S01]  /*b8cf0*/  UMOV UR5, 0xffffffff ;  /* 0xffffffff00057882 */ /* 0x000fe20000000000 */
[----:B------:R-:W-:-:S04]  /*b8d00*/  ISETP.NE.U32.AND P0, PT, R24, 0x65, PT ;  /* 0x000000651800780c */ /* 0x000fc80003f05070 */
[----:B------:R-:W-:Y:S01]  /*b8d10*/  ISETP.NE.AND.EX P0, PT, R25, RZ, PT, P0 ;  /* 0x000000ff1900720c */ /* 0x000fe20003f05300 */
[----:B------:R-:W-:-:S12]  /*b8d20*/  BRA.DIV UR5, `(.L_x_6720) ;  /* 0x0000002a05507947 */ /* 0x000fd8000b800000 */
[----:B------:R-:W-:Y:S02]  /*b8d30*/  VOTE.ANY R23, PT, !P0 ;  /* 0x0000000000177806 */ /* 0x000fe400040e0100 */
[----:B------:R-:W-:Y:S02]  /*b8d40*/  IADD3 R43, PT, PT, R43, -0x20, RZ ;  /* 0xffffffe02b2b7810 */ /* 0x000fe40007ffe0ff */
        /* <DEDUP_REMOVED lines=10> */
[----:B------:R-:W-:-:S04]  /*b8df0*/  IADD3 R46, P0, PT, R26, R45, RZ ;  /* 0x0000002d1a2e7210 */ /* 0x000fc80007f1e0ff */
[----:B------:R-:W-:Y:S02]  /*b8e00*/  IADD3.X R47, PT, PT, R27, R31, RZ, P0, !PT ;  /* 0x0000001f1b2f7210 */ /* 0x000fe400007fe4ff */
        /* <DEDUP_REMOVED lines=23> */
[----:B------:R-:W-:Y:S02]  /*b8f80*/  IADD3.X R45, PT, PT, R26, R47, RZ, P0, !PT ;  /* 0x0000002f1a2d7210 */ /* 0x000fe400007fe4ff */
[----:B------:R-:W0:Y:S01]  /*b8f90*/  SHFL.DOWN PT, R26, R27, 0x10, R28 ;  /* 0x0a0000001b1a7989 */ /* 0x000e2200000e001c */
[----:B------:R-:W-:-:S03]  /*b8fa0*/  ISETP.GT.AND P0, PT, R23, R28, PT ;  /* 0x0000001c1700720c */ /* 0x000fc60003f04270 */
        /* <DEDUP_REMOVED lines=8> */
.L_x_6813:
[----:B------:R-:W-:Y:S05]  /*b9030*/  @P0 BRA `(.L_x_6721) ;  /* 0xfffffff800cc0947 */ /* 0x000fea000383ffff */
.L_x_6713:
        /* <DEDUP_REMOVED lines=8> */
[----:B------:R-:W-:Y:S02]  /*b90c0*/  HFMA2 R25, -RZ, RZ, 0, 0 ;  /* 0x00000000ff197431 */ /* 0x000fe400000001ff */
[----:B------:R-:W-:Y:S01]  /*b90d0*/  IMAD.MOV.U32 R24, RZ, RZ, 0x65 ;  /* 0x00000065ff187424 */ /* 0x000fe200078e00ff */
[----:B------:R-:W-:-:S05]  /*b90e0*/  IADD3.X R27, PT, PT, R45, R42, RZ, P0, !PT ;  /* 0x0000002a2d1b7210 */ /* 0x000fca00007fe4ff */
[----:B------:R1:W-:Y:S01]  /*b90f0*/  ST.E.128.STRONG.GPU desc[UR8][R32.64+0x200], R24 ;  /* 0x0002001820007985 */ /* 0x0003e2000c10fd08 */
[----:B0-----:R-:W-:-:S09]  /*b9100*/  ULEA UR5, UR6, UR5, 0x18 ;  /* 0x0000000506057291 */ /* 0x001fd2000f8ec0ff */
[----:B------:R1:W-:Y:S04]  /*b9110*/  STS.64 [UR5+0xb0], R26 ;  /* 0x0000b01aff007988 */ /* 0x0003e80008000a05 */
[----:B------:R1:W-:Y:S02]  /*b9120*/  STS.64 [UR5+0xa8], R44 ;  /* 0x0000a82cff007988 */ /* 0x0003e40008000a05 */
.L_x_6723:
[----:B------:R-:W-:Y:S05]  /*b9130*/  BSYNC.RECONVERGENT B0 ;  /* 0x0000000000007941 */ /* 0x000fea0003800200 */
.L_x_6722:
[----:B------:R-:W-:Y:S01]  /*b9140*/  ISETP.NE.AND P0, PT, R36, RZ, PT ;  /* 0x000000ff2400720c */ /* 0x000fe20003f05270 */
[----:B------:R-:W-:-:S12]  /*b9150*/  IMAD.MOV.U32 R29, RZ, RZ, R34 ;  /* 0x000000ffff1d7224 */ /* 0x000fd800078e0022 */
[----:B-1----:R-:W0:Y:S01]  /*b9160*/  @!P0 S2R R24, SR_CgaCtaId ;  /* 0x0000000000188919 */ /* 0x002e220000008800 */
[----:B------:R-:W-:Y:S02]  /*b9170*/  @!P0 MOV R23, 0x400 ;  /* 0x0000040000178802 */ /* 0x000fe40000000f00 */
[----:B------:R-:W-:Y:S02]  /*b9180*/  @!P0 MOV R29, R44 ;  /* 0x0000002c001d8202 */ /* 0x000fe40000000f00 */
[----:B0-----:R-:W-:-:S05]  /*b9190*/  @!P0 LEA R23, R24, R23, 0x18 ;  /* 0x0000001718178211 */ /* 0x001fca00078ec0ff */
[----:B------:R0:W-:Y:S02]  /*b91a0*/  @!P0 STS.64 [R23+0x90], R44 ;  /* 0x0000902c17008388 */ /* 0x0001e40000000a00 */
.L_x_6703:
        /* <DEDUP_REMOVED lines=8> */
[----:B------:R-:W2:Y:S01]  /*b9230*/  LDS.64 R26, [UR4+0xb8] ;  /* 0x0000b804ff1a7984 */ /* 0x000ea20008000a00 */
[----:B0-----:R-:W-:-:S07]  /*b9240*/  @P0 IMAD.IADD R29, R23, 0x1, R29 ;  /* 0x00000001171d0824 */ /* 0x001fce00078e021d */
.L_x_6702:
[C---:B------:R-:W-:Y:S01]  /*b9250*/  LOP3.LUT P0, RZ, R22.reuse, 0x8, RZ, 0xc0, !PT ;  /* 0x0000000816ff7812 */ /* 0x040fe2000780c0ff */
[----:B------:R-:W-:Y:S01]  /*b9260*/  BAR.SYNC.DEFER_BLOCKING 0x0 ;  /* 0x0000000000007b1d */ /* 0x000fe20000010000 */
[----:B-1----:R-:W-:Y:S02]  /*b9270*/  IADD3 R23, PT, PT, R29, -R24, RZ ;  /* 0x800000181d177210 */ /* 0x002fe40007ffe0ff */
[C---:B------:R-:W-:Y:S02]  /*b9280*/  LOP3.LUT P2, RZ, R22.reuse, 0x4, RZ, 0xc0, !PT ;  /* 0x0000000416ff7812 */ /* 0x040fe4000784c0ff */
[C---:B------:R-:W-:Y:S01]  /*b9290*/  LOP3.LUT P1, RZ, R22.reuse, 0x2, RZ, 0xc0, !PT ;  /* 0x0000000216ff7812 */ /* 0x040fe2000782c0ff */
[----:B------:R-:W0:Y:S01]  /*b92a0*/  LDCU.64 UR10, c[0x0][0x3b0] ;  /* 0x00007600ff0a77ac */ /* 0x000e220008000a00 */
[----:B------:R-:W-:Y:S01]  /*b92b0*/  LOP3.LUT P6, RZ, R22, 0x1, RZ, 0xc0, !PT ;  /* 0x0000000116ff7812 */ /* 0x000fe200078cc0ff */
[----:B------:R-:W-:Y:S01]  /*b92c0*/  BSSY.RECONVERGENT B0, `(.L_x_6724) ;  /* 0x00000ba000007945 */ /* 0x000fe20003800200 */
[----:B------:R-:W-:Y:S01]  /*b92d0*/  LOP3.LUT P5, RZ, R2, 0x80, RZ, 0xc0, !PT ;  /* 0x0000008002ff7812 */ /* 0x000fe200078ac0ff */
[----:B------:R-:W1:Y:S02]  /*b92e0*/  LDCU.64 UR6, c[0x0][0x3b0] ;  /* 0x00007600ff0677ac */ /* 0x000e640008000a00 */
[C---:B------:R-:W-:Y:S01]  /*b92f0*/  @P0 VIADD R28, R23.reuse, 0x1 ;  /* 0x00000001171c0836 */ /* 0x040fe20000000000 */
[----:B------:R-:W-:-:S04]  /*b9300*/  @P0 LEA R29, R23, UR4, 0x3 ;  /* 0x00000004171d0c11 */ /* 0x000fc8000f8e18ff */
[----:B------:R-:W-:-:S04]  /*b9310*/  @P0 MOV R23, R28 ;  /* 0x0000001c00170202 */ /* 0x000fc80000000f00 */
[C---:B------:R-:W-:Y:S01]  /*b9320*/  @P3 LEA R31, R23.reuse, UR4, 0x3 ;  /* 0x00000004171f3c11 */ /* 0x040fe2000f8e18ff */
[----:B------:R-:W-:Y:S01]  /*b9330*/  @P3 VIADD R28, R23, 0x1 ;  /* 0x00000001171c3836 */ /* 0x000fe20000000000 */
[----:B------:R4:W-:Y:S04]  /*b9340*/  @P0 STS.64 [R29+0x800], R38 ;  /* 0x000800261d000388 */ /* 0x0009e80000000a00 */
[----:B------:R-:W-:Y:S01]  /*b9350*/  @P3 MOV R23, R28 ;  /* 0x0000001c00173202 */ /* 0x000fe20000000f00 */
[----:B------:R5:W-:Y:S01]  /*b9360*/  @P3 STS.64 [R31+0x800], R4 ;  /* 0x000800041f003388 */ /* 0x000be20000000a00 */
[----:B------:R-:W-:Y:S02]  /*b9370*/  LOP3.LUT P3, RZ, R22, 0x2, RZ, 0xc0, !PT ;  /* 0x0000000216ff7812 */ /* 0x000fe4000786c0ff */
[C---:B------:R-:W-:Y:S01]  /*b9380*/  @P4 LEA R33, R23.reuse, UR4, 0x3 ;  /* 0x0000000417214c11 */ /* 0x040fe2000f8e18ff */
[----:B------:R-:W-:-:S04]  /*b9390*/  @P4 VIADD R28, R23, 0x1 ;  /* 0x00000001171c4836 */ /* 0x000fc80000000000 */
[----:B------:R0:W-:Y:S01]  /*b93a0*/  @P4 STS.64 [R33+0x800], R6 ;  /* 0x0008000621004388 */ /* 0x0001e20000000a00 */
[----:B------:R-:W-:Y:S02]  /*b93b0*/  @P4 MOV R23, R28 ;  /* 0x0000001c00174202 */ /* 0x000fe40000000f00 */
[----:B------:R-:W-:Y:S02]  /*b93c0*/  LOP3.LUT P4, RZ, R22, 0x4, RZ, 0xc0, !PT ;  /* 0x0000000416ff7812 */ /* 0x000fe4000788c0ff */
[C---:B------:R-:W-:Y:S01]  /*b93d0*/  @P2 LEA R35, R23.reuse, UR4, 0x3 ;  /* 0x0000000417232c11 */ /* 0x040fe2000f8e18ff */
[----:B------:R-:W-:-:S05]  /*b93e0*/  @P2 VIADD R28, R23, 0x1 ;  /* 0x00000001171c2836 */ /* 0x000fca0000000000 */
[----:B------:R-:W-:Y:S02]  /*b93f0*/  @P2 MOV R23, R28 ;  /* 0x0000001c00172202 */ /* 0x000fe40000000f00 */
[----:B------:R-:W-:Y:S02]  /*b9400*/  LOP3.LUT P2, RZ, R2, 0x40, RZ, 0xc0, !PT ;  /* 0x0000004002ff7812 */ /* 0x000fe4000784c0ff */
[C---:B------:R-:W-:Y:S01]  /*b9410*/  @P1 LEA R37, R23.reuse, UR4, 0x3 ;  /* 0x0000000417251c11 */ /* 0x040fe2000f8e18ff */
[----:B------:R-:W-:Y:S01]  /*b9420*/  @P1 VIADD R28, R23, 0x1 ;  /* 0x00000001171c1836 */ /* 0x000fe20000000000 */
[----:B------:R0:W-:Y:S04]  /*b9430*/  @P4 STS.64 [R35+0x800], R8 ;  /* 0x0008000823004388 */ /* 0x0001e80000000a00 */
[----:B------:R-:W-:Y:S01]  /*b9440*/  @P1 MOV R23, R28 ;  /* 0x0000001c00171202 */ /* 0x000fe20000000f00 */
[----:B------:R0:W-:Y:S01]  /*b9450*/  @P3 STS.64 [R37+0x800], R10 ;  /* 0x0008000a25003388 */ /* 0x0001e20000000a00 */
[----:B------:R-:W-:-:S02]  /*b9460*/  R2P PR, R0.B1, 0x3 ;  /* 0x0000000300007804 */ /* 0x000fc40000001000 */
[C---:B------:R-:W-:Y:S01]  /*b9470*/  @P6 LEA R41, R23.reuse, UR4, 0x3 ;  /* 0x0000000417296c11 */ /* 0x040fe2000f8e18ff */
[----:B------:R-:W-:-:S04]  /*b9480*/  @P6 VIADD R28, R23, 0x1 ;  /* 0x00000001171c6836 */ /* 0x000fc80000000000 */
[----:B------:R0:W-:Y:S01]  /*b9490*/  @P6 STS.64 [R41+0x800], R12 ;  /* 0x0008000c29006388 */ /* 0x0001e20000000a00 */
[----:B------:R-:W-:-:S04]  /*b94a0*/  @P6 MOV R23, R28 ;  /* 0x0000001c00176202 */ /* 0x000fc80000000f00 */
[C---:B------:R-:W-:Y:S01]  /*b94b0*/  @P2 LEA R43, R23.reuse, UR4, 0x3 ;  /* 0x00000004172b2c11 */ /* 0x040fe2000f8e18ff */
[----:B------:R-:W-:-:S04]  /*b94c0*/  @P2 VIADD R2, R23, 0x1 ;  /* 0x0000000117022836 */ /* 0x000fc80000000000 */
[----:B------:R0:W-:Y:S01]  /*b94d0*/  @P2 STS.64 [R43+0x800], R14 ;  /* 0x0008000e2b002388 */ /* 0x0001e20000000a00 */
[----:B------:R-:W-:-:S04]  /*b94e0*/  @P2 MOV R23, R2 ;  /* 0x0000000200172202 */ /* 0x000fc80000000f00 */
[C---:B----4-:R-:W-:Y:S01]  /*b94f0*/  @P5 LEA R29, R23.reuse, UR4, 0x3 ;  /* 0x00000004171d5c11 */ /* 0x050fe2000f8e18ff */
[----:B------:R-:W-:-:S04]  /*b9500*/  @P5 VIADD R0, R23, 0x1 ;  /* 0x0000000117005836 */ /* 0x000fc80000000000 */
[----:B------:R4:W-:Y:S01]  /*b9510*/  @P5 STS.64 [R29+0x800], R16 ;  /* 0x000800101d005388 */ /* 0x0009e20000000a00 */
[----:B------:R-:W-:-:S04]  /*b9520*/  @P5 MOV R23, R0 ;  /* 0x0000000000175202 */ /* 0x000fc80000000f00 */
[C---:B-----5:R-:W-:Y:S01]  /*b9530*/  @P0 LEA R5, R23.reuse, UR4, 0x3 ;  /* 0x0000000417050c11 */ /* 0x060fe2000f8e18ff */
[----:B------:R-:W-:-:S04]  /*b9540*/  @P0 VIADD R0, R23, 0x1 ;  /* 0x0000000117000836 */ /* 0x000fc80000000000 */
[----:B------:R4:W-:Y:S01]  /*b9550*/  @P0 STS.64 [R5+0x800], R18 ;  /* 0x0008001205000388 */ /* 0x0009e20000000a00 */
[----:B------:R-:W-:Y:S02]  /*b9560*/  @P0 MOV R23, R0 ;  /* 0x0000000000170202 */ /* 0x000fe40000000f00 */
[----:B--2---:R-:W-:Y:S02]  /*b9570*/  ISETP.GE.AND P0, PT, R3, R26, PT ;  /* 0x0000001a0300720c */ /* 0x004fe40003f06270 */
[----:B------:R-:W-:-:S05]  /*b9580*/  @P1 LEA R23, R23, UR4, 0x3 ;  /* 0x0000000417171c11 */ /* 0x000fca000f8e18ff */
[----:B---3--:R4:W-:Y:S01]  /*b9590*/  @P1 STS.64 [R23+0x800], R20 ;  /* 0x0008001417001388 */ /* 0x0089e20000000a00 */
[----:B------:R-:W-:Y:S06]  /*b95a0*/  BAR.SYNC.DEFER_BLOCKING 0x0 ;  /* 0x0000000000007b1d */ /* 0x000fec0000010000 */
[----:B01----:R-:W-:Y:S05]  /*b95b0*/  @P0 BRA `(.L_x_6725) ;  /* 0x0000000800280947 */ /* 0x003fea0003800000 */
[-C--:B----4-:R-:W-:Y:S01]  /*b95c0*/  LOP3.LUT R5, RZ, R3.reuse, RZ, 0x33, !PT ;  /* 0x00000003ff057212 */ /* 0x090fe200078e33ff */
[----:B------:R-:W-:Y:S04]  /*b95d0*/  BSSY.RECONVERGENT B1, `(.L_x_6726) ;  /* 0x0000016000017945 */ /* 0x000fe80003800200 */
[----:B------:R-:W-:Y:S01]  /*b95e0*/  IMAD.IADD R0, R5, 0x1, R26 ;  /* 0x0000000105007824 */ /* 0x000fe200078e021a */
[----:B------:R-:W-:-:S04]  /*b95f0*/  MOV R5, R3 ;  /* 0x0000000300057202 */ /* 0x000fc80000000f00 */
[C---:B------:R-:W-:Y:S02]  /*b9600*/  LOP3.LUT R2, R0.reuse, 0x600, RZ, 0xc0, !PT ;  /* 0x0000060000027812 */ /* 0x040fe400078ec0ff */
[----:B------:R-:W-:Y:S02]  /*b9610*/  ISETP.GE.U32.AND P1, PT, R0, 0x600, PT ;  /* 0x000006000000780c */ /* 0x000fe40003f26070 */
[----:B------:R-:W-:-:S13]  /*b9620*/  ISETP.NE.AND P0, PT, R2, 0x600, PT ;  /* 0x000006000200780c */ /* 0x000fda0003f05270 */
[----:B------:R-:W-:Y:S05]  /*b9630*/  @!P0 BRA `(.L_x_6727) ;  /* 0x00000000003c8947 */ /* 0x000fea0003800000 */
[----:B------:R-:W-:Y:S01]  /*b9640*/  LEA.HI R0, R0, 0x1, RZ, 0x17 ;  /* 0x0000000100007811 */ /* 0x000fe200078fb8ff */
[----:B------:R-:W-:Y:S01]  /*b9650*/  IMAD.MOV.U32 R2, RZ, RZ, RZ ;  /* 0x000000ffff027224 */ /* 0x000fe200078e00ff */
[----:B------:R-:W-:Y:S02]  /*b9660*/  MOV R5, R3 ;  /* 0x0000000300057202 */ /* 0x000fe40000000f00 */
[----:B------:R-:W-:-:S07]  /*b9670*/  LOP3.LUT R11, R0, 0x3, RZ, 0xc0, !PT ;  /* 0x00000003000b7812 */ /* 0x000fce00078ec0ff */
.L_x_6728:
[C---:B0-----:R-:W-:Y:S02]  /*b9680*/  LEA R6, R5.reuse, UR4, 0x3 ;  /* 0x0000000405067c11 */ /* 0x041fe4000f8e18ff */
[C---:B------:R-:W-:Y:S01]  /*b9690*/  IADD3 R0, P0, PT, R5.reuse, R24, RZ ;  /* 0x0000001805007210 */ /* 0x040fe20007f1e0ff */
[----:B------:R-:W-:Y:S01]  /*b96a0*/  VIADD R5, R5, 0x200 ;  /* 0x0000020005057836 */ /* 0x000fe20000000000 */
[----:B------:R-:W-:Y:S02]  /*b96b0*/  IADD3 R2, PT, PT, R2, 0x1, RZ ;  /* 0x0000000102027810 */ /* 0x000fe40007ffe0ff */
[----:B------:R-:W0:Y:S01]  /*b96c0*/  LDS.64 R6, [R6+0x800] ;  /* 0x0008000006067984 */ /* 0x000e220000000a00 */
[----:B------:R-:W-:Y:S01]  /*b96d0*/  IMAD.X R9, RZ, RZ, R25, P0 ;  /* 0x000000ffff097224 */ /* 0x000fe200000e0619 */
[----:B------:R-:W-:-:S04]  /*b96e0*/  LEA R8, P0, R0, UR6, 0x3 ;  /* 0x0000000600087c11 */ /* 0x000fc8000f8018ff */
[----:B------:R-:W-:Y:S02]  /*b96f0*/  LEA.HI.X R9, R0, UR7, R9, 0x3, P0 ;  /* 0x0000000700097c11 */ /* 0x000fe400080f1c09 */
[----:B------:R-:W-:-:S03]  /*b9700*/  ISETP.NE.AND P0, PT, R2, R11, PT ;  /* 0x0000000b0200720c */ /* 0x000fc60003f05270 */
[----:B0-----:R0:W-:Y:S10]  /*b9710*/  STG.E.64 desc[UR8][R8.64], R6 ;  /* 0x0000000608007986 */ /* 0x0011f4000c101b08 */
[----:B------:R-:W-:Y:S05]  /*b9720*/  @P0 BRA `(.L_x_6728) ;  /* 0xfffffffc00d40947 */ /* 0x000fea000383ffff */
.L_x_6727:
[----:B------:R-:W-:Y:S05]  /*b9730*/  BSYNC.RECONVERGENT B1 ;  /* 0x0000000000017941 */ /* 0x000fea0003800200 */
.L_x_6726:
[----:B------:R-:W-:Y:S05]  /*b9740*/  @!P1 BRA `(.L_x_6725) ;  /* 0x0000000400c49947 */ /* 0x000fea0003800000 */
[----:B------:R-:W-:Y:S01]  /*b9750*/  IADD3 R0, PT, PT, -R5, R26, RZ ;  /* 0x0000001a05007210 */ /* 0x000fe20007ffe1ff */
[----:B------:R-:W-:Y:S01]  /*b9760*/  BSSY.RECONVERGENT B1, `(.L_x_6729) ;  /* 0x000003d000017945 */ /* 0x000fe20003800200 */
[----:B------:R-:W-:Y:S02]  /*b9770*/  PLOP3.LUT P0, PT, PT, PT, PT, 0x80, 0x8 ;  /* 0x000000000008781c */ /* 0x000fe40003f0f070 */
[----:B------:R-:W-:-:S13]  /*b9780*/  ISETP.GT.AND P1, PT, R0, 0x1800, PT ;  /* 0x000018000000780c */ /* 0x000fda0003f24270 */
[----:B------:R-:W-:Y:S05]  /*b9790*/  @!P1 BRA `(.L_x_6730) ;  /* 0x0000000000e49947 */ /* 0x000fea0003800000 */
[----:B------:R-:W-:Y:S01]  /*b97a0*/  PLOP3.LUT P0, PT, PT, PT, PT, 0x8, 0x80 ;  /* 0x000000000080781c */ /* 0x000fe20003f0e170 */
[----:B------:R-:W-:-:S12]  /*b97b0*/  VIADD R4, R26, 0xffffe800 ;  /* 0xffffe8001a047836 */ /* 0x000fd80000000000 */
.L_x_6731:
[C---:B------:R-:W-:Y:S01]  /*b97c0*/  LEA R2, R5.reuse, UR4, 0x3 ;  /* 0x0000000405027c11 */ /* 0x040fe2000f8e18ff */
[C---:B------:R-:W-:Y:S01]  /*b97d0*/  VIADD R45, R5.reuse, 0x800 ;  /* 0x00000800052d7836 */ /* 0x040fe20000000000 */
[CC--:B------:R-:W-:Y:S02]  /*b97e0*/  IADD3 R0, P1, PT, R5.reuse, R24.reuse, RZ ;  /* 0x0000001805007210 */ /* 0x0c0fe40007f3e0ff */
[----:B------:R-:W-:Y:S01]  /*b97f0*/  IADD3 R47, PT, PT, R5, 0x1800, RZ ;  /* 0x00001800052f7810 */ /* 0x000fe20007ffe0ff */
[----:B---3--:R-:W1:Y:S01]  /*b9800*/  LDS.64 R38, [R2+0x800] ;  /* 0x0008000002267984 */ /* 0x008e620000000a00 */
[----:B0-----:R-:W-:Y:S02]  /*b9810*/  IADD3.X R7, PT, PT, RZ, R25, RZ, P1, !PT ;  /* 0x00000019ff077210 */ /* 0x001fe40000ffe4ff */
[----:B------:R-:W-:Y:S01]  /*b9820*/  LEA R36, P1, R0, UR10, 0x3 ;  /* 0x0000000a00247c11 */ /* 0x000fe2000f8218ff */
[----:B------:R-:W0:Y:S01]  /*b9830*/  LDS.64 R40, [R2+0x1800] ;  /* 0x0018000002287984 */ /* 0x000e220000000a00 */
[----:B------:R-:W-:-:S02]  /*b9840*/  IADD3 R47, P3, PT, R47, R24, RZ ;  /* 0x000000182f2f7210 */ /* 0x000fc40007f7e0ff */
[----:B------:R-:W-:Y:S01]  /*b9850*/  LEA.HI.X R37, R0, UR11, R7, 0x3, P1 ;  /* 0x0000000b00257c11 */ /* 0x000fe200088f1c07 */
[----:B------:R-:W2:Y:S01]  /*b9860*/  LDS.64 R42, [R2+0x2800] ;  /* 0x00280000022a7984 */ /* 0x000ea20000000a00 */
[-C--:B------:R-:W-:Y:S02]  /*b9870*/  IADD3 R0, P1, PT, R45, R24.reuse, RZ ;  /* 0x000000182d007210 */ /* 0x080fe40007f3e0ff */
[C---:B------:R-:W-:Y:S01]  /*b9880*/  IADD3 R45, PT, PT, R5.reuse, 0x1000, RZ ;  /* 0x00001000052d7810 */ /* 0x040fe20007ffe0ff */
[----:B------:R-:W3:Y:S01]  /*b9890*/  LDS.64 R34, [R2+0x3800] ;  /* 0x0038000002227984 */ /* 0x000ee20000000a00 */
[----:B------:R-:W-:Y:S02]  /*b98a0*/  VIADD R5, R5, 0x2000 ;  /* 0x0000200005057836 */ /* 0x000fe40000000000 */
[----:B------:R-:W-:Y:S01]  /*b98b0*/  IMAD.X R49, RZ, RZ, R25, P1 ;  /* 0x000000ffff317224 */ /* 0x000fe200008e0619 */
[----:B------:R-:W4:Y:S01]  /*b98c0*/  LDS.64 R20, [R2+0x4800] ;  /* 0x0048000002147984 */ /* 0x000f220000000a00 */
[----:B------:R-:W-:-:S03]  /*b98d0*/  IADD3 R45, P2, PT, R45, R24, RZ ;  /* 0x000000182d2d7210 */ /* 0x000fc60007f5e0ff */
        /* <DEDUP_REMOVED lines=11> */
[----:B-1----:R1:W-:Y:S04]  /*b9990*/  STG.E.64 desc[UR8][R36.64], R38 ;  /* 0x0000002624007986 */ /* 0x0023e8000c101b08 */
[----:B0-----:R0:W-:Y:S01]  /*b99a0*/  STG.E.64 desc[UR8][R36.64+0x1000], R40 ;  /* 0x0010002824007986 */ /* 0x0011e2000c101b08 */
[----:B--2---:R-:W-:-:S03]  /*b99b0*/  IMAD.X R2, RZ, RZ, R25, P2 ;  /* 0x000000ffff027224 */ /* 0x004fc600010e0619 */
[----:B------:R2:W-:Y:S04]  /*b99c0*/  STG.E.64 desc[UR8][R36.64+0x2000], R42 ;  /* 0x0020002a24007986 */ /* 0x0005e8000c101b08 */
[----:B---3--:R3:W-:Y:S01]  /*b99d0*/  STG.E.64 desc[UR8][R36.64+0x3000], R34 ;  /* 0x0030002224007986 */ /* 0x0087e2000c101b08 */
[----:B-1----:R-:W-:-:S04]  /*b99e0*/  LEA R38, P1, R0, UR10, 0x3 ;  /* 0x0000000a00267c11 */ /* 0x002fc8000f8218ff */
[----:B------:R-:W-:Y:S02]  /*b99f0*/  LEA.HI.X R39, R0, UR11, R49, 0x3, P1 ;  /* 0x0000000b00277c11 */ /* 0x000fe400088f1c31 */
[----:B0-----:R-:W-:Y:S02]  /*b9a00*/  LEA R40, P1, R45, UR10, 0x3 ;  /* 0x0000000a2d287c11 */ /* 0x001fe4000f8218ff */
[----:B------:R-:W-:Y:S01]  /*b9a10*/  IADD3.X R0, PT, PT, RZ, R25, RZ, P3, !PT ;  /* 0x00000019ff007210 */ /* 0x000fe20001ffe4ff */
[----:B----4-:R3:W-:Y:S01]  /*b9a20*/  STG.E.64 desc[UR8][R38.64], R20 ;  /* 0x0000001426007986 */ /* 0x0107e2000c101b08 */
[----:B--2---:R-:W-:Y:S02]  /*b9a30*/  LEA R42, P2, R47, UR10, 0x3 ;  /* 0x0000000a2f2a7c11 */ /* 0x004fe4000f8418ff */
[----:B------:R-:W-:Y:S01]  /*b9a40*/  LEA.HI.X R41, R45, UR11, R2, 0x3, P1 ;  /* 0x0000000b2d297c11 */ /* 0x000fe200088f1c02 */
[----:B-----5:R3:W-:Y:S01]  /*b9a50*/  STG.E.64 desc[UR8][R38.64+0x1000], R18 ;  /* 0x0010001226007986 */ /* 0x0207e2000c101b08 */
[----:B------:R-:W-:-:S02]  /*b9a60*/  LEA.HI.X R43, R47, UR11, R0, 0x3, P2 ;  /* 0x0000000b2f2b7c11 */ /* 0x000fc400090f1c00 */
[----:B------:R-:W-:Y:S01]  /*b9a70*/  ISETP.GE.AND P1, PT, R5, R4, PT ;  /* 0x000000040500720c */ /* 0x000fe20003f26270 */
[----:B------:R3:W-:Y:S04]  /*b9a80*/  STG.E.64 desc[UR8][R38.64+0x2000], R16 ;  /* 0x0020001026007986 */ /* 0x0007e8000c101b08 */
        /* <DEDUP_REMOVED lines=8> */
[----:B------:R3:W-:Y:S01]  /*b9b10*/  STG.E.64 desc[UR8][R42.64+0x3000], R22 ;  /* 0x003000162a007986 */ /* 0x0007e2000c101b08 */
[----:B------:R-:W-:Y:S05]  /*b9b20*/  @!P1 BRA `(.L_x_6731) ;  /* 0xfffffffc00249947 */ /* 0x000fea000383ffff */
.L_x_6730:
[----:B------:R-:W-:Y:S05]  /*b9b30*/  BSYNC.RECONVERGENT B1 ;  /* 0x0000000000017941 */ /* 0x000fea0003800200 */
.L_x_6729:
[----:B------:R-:W-:Y:S01]  /*b9b40*/  IADD3 R0, PT, PT, -R5, R26, RZ ;  /* 0x0000001a05007210 */ /* 0x000fe20007ffe1ff */
[----:B------:R-:W-:Y:S03]  /*b9b50*/  BSSY.RECONVERGENT B1, `(.L_x_6732) ;  /* 0x0000020000017945 */ /* 0x000fe60003800200 */
[----:B------:R-:W-:-:S13]  /*b9b60*/  ISETP.GT.AND P1, PT, R0, 0x800, PT ;  /* 0x000008000000780c */ /* 0x000fda0003f24270 */
[----:B------:R-:W-:Y:S05]  /*b9b70*/  @!P1 BRA `(.L_x_6733) ;  /* 0x0000000000749947 */ /* 0x000fea0003800000 */
[C---:B------:R-:W-:Y:S01]  /*b9b80*/  LEA R0, R5.reuse, UR4, 0x3 ;  /* 0x0000000405007c11 */ /* 0x040fe2000f8e18ff */
[----:B------:R-:W1:Y:S01]  /*b9b90*/  LDCU.64 UR12, c[0x0][0x3b0] ;  /* 0x00007600ff0c77ac */ /* 0x000e620008000a00 */
[CC--:B------:R-:W-:Y:S01]  /*b9ba0*/  IADD3 R4, P0, PT, R5.reuse, R24.reuse, RZ ;  /* 0x0000001805047210 */ /* 0x0c0fe20007f1e0ff */
[C---:B0--3--:R-:W-:Y:S01]  /*b9bb0*/  VIADD R9, R5.reuse, 0x800 ;  /* 0x0000080005097836 */ /* 0x049fe20000000000 */
[----:B------:R-:W-:Y:S01]  /*b9bc0*/  IADD3 R5, PT, PT, R5, 0x1000, RZ ;  /* 0x0000100005057810 */ /* 0x000fe20007ffe0ff */
[----:B------:R-:W0:Y:S01]  /*b9bd0*/  LDS.64 R6, [R0+0x800] ;  /* 0x0008000000067984 */ /* 0x000e220000000a00 */
[----:B------:R-:W-:Y:S02]  /*b9be0*/  IADD3.X R19, PT, PT, RZ, R25, RZ, P0, !PT ;  /* 0x00000019ff137210 */ /* 0x000fe400007fe4ff */
[----:B------:R-:W-:Y:S01]  /*b9bf0*/  IADD3 R2, P1, PT, R9, R24, RZ ;  /* 0x0000001809027210 */ /* 0x000fe20007f3e0ff */
[----:B------:R-:W2:Y:S04]  /*b9c00*/  LDS.64 R10, [R0+0x1800] ;  /* 0x00180000000a7984 */ /* 0x000ea80000000a00 */
[----:B------:R-:W3:Y:S04]  /*b9c10*/  LDS.64 R12, [R0+0x2800] ;  /* 0x00280000000c7984 */ /* 0x000ee80000000a00 */
[----:B------:R-:W4:Y:S01]  /*b9c20*/  LDS.64 R14, [R0+0x3800] ;  /* 0x00380000000e7984 */ /* 0x000f220000000a00 */
[----:B-1----:R-:W-:-:S03]  /*b9c30*/  LEA R8, P0, R4, UR12, 0x3 ;  /* 0x0000000c04087c11 */ /* 0x002fc6000f8018ff */
[----:B------:R-:W1:Y:S01]  /*b9c40*/  LDS.64 R16, [R0+0x4800] ;  /* 0x0048000000107984 */ /* 0x000e620000000a00 */
[----:B------:R-:W-:Y:S01]  /*b9c50*/  LEA.HI.X R9, R4, UR13, R19, 0x3, P0 ;  /* 0x0000000d04097c11 */ /* 0x000fe200080f1c13 */
[----:B------:R-:W-:Y:S02]  /*b9c60*/  IMAD.X R19, RZ, RZ, R25, P1 ;  /* 0x000000ffff137224 */ /* 0x000fe400008e0619 */
[----:B------:R-:W5:Y:S01]  /*b9c70*/  LDS.64 R20, [R0+0x5800] ;  /* 0x0058000000147984 */ /* 0x000f620000000a00 */
[----:B------:R-:W-:-:S03]  /*b9c80*/  LEA R18, P0, R2, UR12, 0x3 ;  /* 0x0000000c02127c11 */ /* 0x000fc6000f8018ff */
[----:B------:R-:W5:Y:S01]  /*b9c90*/  LDS.64 R22, [R0+0x6800] ;  /* 0x0068000000167984 */ /* 0x000f620000000a00 */
[----:B------:R-:W-:Y:S02]  /*b9ca0*/  LEA.HI.X R19, R2, UR13, R19, 0x3, P0 ;  /* 0x0000000d02137c11 */ /* 0x000fe400080f1c13 */
[----:B------:R-:W-:Y:S01]  /*b9cb0*/  PLOP3.LUT P0, PT, PT, PT, PT, 0x8, 0x80 ;  /* 0x000000000080781c */ /* 0x000fe20003f0e170 */
[----:B------:R-:W5:Y:S04]  /*b9cc0*/  LDS.64 R28, [R0+0x7800] ;  /* 0x00780000001c7984 */ /* 0x000f680000000a00 */
[----:B0-----:R0:W-:Y:S04]  /*b9cd0*/  STG.E.64 desc[UR8][R8.64], R6 ;  /* 0x0000000608007986 */ /* 0x0011e8000c101b08 */
[----:B--2---:R0:W-:Y:S04]  /*b9ce0*/  STG.E.64 desc[UR8][R8.64+0x1000], R10 ;  /* 0x0010000a08007986 */ /* 0x0041e8000c101b08 */
[----:B---3--:R0:W-:Y:S04]  /*b9cf0*/  STG.E.64 desc[UR8][R8.64+0x2000], R12 ;  /* 0x0020000c08007986 */ /* 0x0081e8000c101b08 */
[----:B----4-:R0:W-:Y:S04]  /*b9d00*/  STG.E.64 desc[UR8][R8.64+0x3000], R14 ;  /* 0x0030000e08007986 */ /* 0x0101e8000c101b08 */
[----:B-1----:R0:W-:Y:S04]  /*b9d10*/  STG.E.64 desc[UR8][R18.64], R16 ;  /* 0x0000001012007986 */ /* 0x0021e8000c101b08 */
[----:B-----5:R0:W-:Y:S04]  /*b9d20*/  STG.E.64 desc[UR8][R18.64+0x1000], R20 ;  /* 0x0010001412007986 */ /* 0x0201e8000c101b08 */
[----:B------:R0:W-:Y:S04]  /*b9d30*/  STG.E.64 desc[UR8][R18.64+0x2000], R22 ;  /* 0x0020001612007986 */ /* 0x0001e8000c101b08 */
[----:B------:R0:W-:Y:S02]  /*b9d40*/  STG.E.64 desc[UR8][R18.64+0x3000], R28 ;  /* 0x0030001c12007986 */ /* 0x0001e4000c101b08 */
.L_x_6733:
[----:B------:R-:W-:Y:S05]  /*b9d50*/  BSYNC.RECONVERGENT B1 ;  /* 0x0000000000017941 */ /* 0x000fea0003800200 */
.L_x_6732:
[----:B------:R-:W-:-:S13]  /*b9d60*/  ISETP.LT.OR P0, PT, R5, R26, P0 ;  /* 0x0000001a0500720c */ /* 0x000fda0000701670 */
[----:B------:R-:W-:Y:S05]  /*b9d70*/  @!P0 BRA `(.L_x_6725) ;  /* 0x0000000000388947 */ /* 0x000fea0003800000 */
[C---:B------:R-:W-:Y:S01]  /*b9d80*/  LEA R0, R5.reuse, UR4, 0x3 ;  /* 0x0000000405007c11 */ /* 0x040fe2000f8e18ff */
[----:B------:R-:W1:Y:S01]  /*b9d90*/  LDCU.64 UR12, c[0x0][0x3b0] ;  /* 0x00007600ff0c77ac */ /* 0x000e620008000a00 */
[----:B------:R-:W-:-:S03]  /*b9da0*/  IADD3 R2, P0, PT, R5, R24, RZ ;  /* 0x0000001805027210 */ /* 0x000fc60007f1e0ff */
[----:B0--3--:R-:W0:Y:S02]  /*b9db0*/  LDS.64 R6, [R0+0x800] ;  /* 0x0008000000067984 */ /* 0x009e240000000a00 */
[----:B------:R-:W-:Y:S02]  /*b9dc0*/  IMAD.X R5, RZ, RZ, R25, P0 ;  /* 0x000000ffff057224 */ /* 0x000fe400000e0619 */
[----:B------:R-:W2:Y:S04]  /*b9dd0*/  LDS.64 R8, [R0+0x1800] ;  /* 0x0018000000087984 */ /* 0x000ea80000000a00 */
[----:B------:R-:W3:Y:S04]  /*b9de0*/  LDS.64 R10, [R0+0x2800] ;  /* 0x00280000000a7984 */ /* 0x000ee80000000a00 */
[----:B------:R-:W4:Y:S01]  /*b9df0*/  LDS.64 R12, [R0+0x3800] ;  /* 0x00380000000c7984 */ /* 0x000f220000000a00 */
[----:B-1----:R-:W-:-:S04]  /*b9e00*/  LEA R4, P0, R2, UR12, 0x3 ;  /* 0x0000000c02047c11 */ /* 0x002fc8000f8018ff */
[----:B------:R-:W-:-:S05]  /*b9e10*/  LEA.HI.X R5, R2, UR13, R5, 0x3, P0 ;  /* 0x0000000d02057c11 */ /* 0x000fca00080f1c05 */
[----:B0-----:R1:W-:Y:S04]  /*b9e20*/  STG.E.64 desc[UR8][R4.64], R6 ;  /* 0x0000000604007986 */ /* 0x0013e8000c101b08 */
[----:B--2---:R1:W-:Y:S04]  /*b9e30*/  STG.E.64 desc[UR8][R4.64+0x1000], R8 ;  /* 0x0010000804007986 */ /* 0x0043e8000c101b08 */
[----:B---3--:R1:W-:Y:S04]  /*b9e40*/  STG.E.64 desc[UR8][R4.64+0x2000], R10 ;  /* 0x0020000a04007986 */ /* 0x0083e8000c101b08 */
[----:B----4-:R1:W-:Y:S02]  /*b9e50*/  STG.E.64 desc[UR8][R4.64+0x3000], R12 ;  /* 0x0030000c04007986 */ /* 0x0103e4000c101b08 */
.L_x_6725:
[----:B------:R-:W-:Y:S05]  /*b9e60*/  BSYNC.RECONVERGENT B0 ;  /* 0x0000000000007941 */ /* 0x000fea0003800200 */
.L_x_6724:
[----:B------:R-:W-:-:S13]  /*b9e70*/  ISETP.NE.AND P0, PT, R3, RZ, PT ;  /* 0x000000ff0300720c */ /* 0x000fda0003f05270 */
[----:B------:R-:W-:Y:S05]  /*b9e80*/  @P0 EXIT ;  /* 0x000000000000094d */ /* 0x000fea0003800000 */
[----:B------:R-:W2:Y:S01]  /*b9e90*/  LDC.64 R2, c[0x0][0x3e0] ;  /* 0x0000f800ff027b82 */ /* 0x000ea20000000a00 */
[----:B------:R-:W-:-:S04]  /*b9ea0*/  IADD3 R26, P0, PT, R26, R24, RZ ;  /* 0x000000181a1a7210 */ /* 0x000fc80007f1e0ff */
[----:B------:R-:W-:-:S05]  /*b9eb0*/  IADD3.X R27, PT, PT, R27, R25, RZ, P0, !PT ;  /* 0x000000191b1b7210 */ /* 0x000fca00007fe4ff */
[----:B--2---:R-:W-:Y:S01]  /*b9ec0*/  STG.E.64 desc[UR8][R2.64], R26 ;  /* 0x0000001a02007986 */ /* 0x004fe2000c101b08 */
[----:B------:R-:W-:Y:S05]  /*b9ed0*/  EXIT ;  /* 0x000000000000794d */ /* 0x000fea0003800000 */
.L_x_6141:
[----:B------:R-:W-:Y:S01]  /*b9ee0*/  BSSY B1, `(.L_x_6734) ;  /* 0x0000006000017945 */ /* 0x000fe20003800000 */
[----:B------:R-:W-:Y:S01]  /*b9ef0*/  PLOP3.LUT P0, PT, P0, PT, PT, 0x8, 0x80 ;  /* 0x000000000080781c */ /* 0x000fe2000070e170 */
[----:B------:R-:W-:-:S12]  /*b9f00*/  IMAD.MOV.U32 R23, RZ, RZ, -0x1 ;  /* 0xffffffffff177424 */ /* 0x000fd800078e00ff */
[----:B--2---:R-:W-:Y:S05]  /*b9f10*/  WARPSYNC.COLLECTIVE R23, `(.L_x_6735) ;  /* 0x0000000017087348 */ /* 0x004fea0003c00000 */
[----:B------:R-:W-:Y:S01]  /*b9f20*/  VOTE.ANY P0, P0 ;  /* 0x0000000000ff7806 */ /* 0x000fe20000000100 */
[----:B--2---:R-:W-:-:S12]  /*b9f30*/  ENDCOLLECTIVE ;  /* 0x000000000000791b */ /* 0x004fd80003800000 */
.L_x_6735:
[----:B------:R-:W-:Y:S05]  /*b9f40*/  BSYNC B1 ;  /* 0x0000000000017941 */ /* 0x000fea0003800000 */
.L_x_6734:
[----:B------:R-:W-:Y:S05]  /*b9f50*/  BRA `(.L_x_6736) ;  /* 0xfffffa1c00d07947 */ /* 0x000fea000383ffff */
.L_x_6145:
[----:B------:R-:W-:Y:S01]  /*b9f60*/  BSSY B1, `(.L_x_6737) ;  /* 0x0000006000017945 */ /* 0x000fe20003800000 */
[----:B------:R-:W-:Y:S02]  /*b9f70*/  PLOP3.LUT P0, PT, P0, PT, PT, 0x8, 0x80 ;  /* 0x000000000080781c */ /* 0x000fe4000070e170 */
[----:B------:R-:W-:-:S11]  /*b9f80*/  MOV R23, 0xffffffff ;  /* 0xffffffff00177802 */ /* 0x000fd60000000f00 */
[----:B--2---:R-:W-:Y:S05]  /*b9f90*/  WARPSYNC.COLLECTIVE R23, `(.L_x_6738) ;  /* 0x0000000017087348 */ /* 0x004fea0003c00000 */
[----:B------:R-:W-:Y:S01]  /*b9fa0*/  VOTE.ANY P0, P0 ;  /* 0x0000000000ff7806 */ /* 0x000fe20000000100 */
[----:B--2---:R-:W-:-:S12]  /*b9fb0*/  ENDCOLLECTIVE ;  /* 0x000000000000791b */ /* 0x004fd80003800000 */
.L_x_6738:
[----:B------:R-:W-:Y:S05]  /*b9fc0*/  BSYNC B1 ;  /* 0x0000000000017941 */ /* 0x000fea0003800000 */
.L_x_6737:
[----:B------:R-:W-:Y:S05]  /*b9fd0*/  BRA `(.L_x_6739) ;  /* 0xfffffa1c00e47947 */ /* 0x000fea000383ffff */
.L_x_6147:
[----:B------:R-:W0:Y:S01]  /*b9fe0*/  S2R R0, SR_GEMASK ;  /* 0x0000000000007919 */ /* 0x000e220000003c00 */
[----:B------:R-:W-:Y:S01]  /*b9ff0*/  BSSY B1, `(.L_x_6740) ;  /* 0x0000006000017945 */ /* 0x000fe20003800000 */
[----:B------:R-:W-:Y:S01]  /*ba000*/  PLOP3.LUT P0, PT, P0, PT, PT, 0x8, 0x80 ;  /* 0x000000000080781c */ /* 0x000fe2000070e170 */
[----:B------:R-:W-:-:S12]  /*ba010*/  IMAD.MOV.U32 R23, RZ, RZ, -0x1 ;  /* 0xffffffffff177424 */ /* 0x000fd800078e00ff */
[----:B0-2---:R-:W-:Y:S05]  /*ba020*/  WARPSYNC.COLLECTIVE R23, `(.L_x_6741) ;  /* 0x0000000017087348 */ /* 0x005fea0003c00000 */
[----:B------:R-:W-:Y:S01]  /*ba030*/  VOTE.ANY R23, PT, P0 ;  /* 0x0000000000177806 */ /* 0x000fe200000e0100 */
[----:B0-2---:R-:W-:Y:S06]  /*ba040*/  ENDCOLLECTIVE ;  /* 0x000000000000791b */ /* 0x005fec0003800000 */
.L_x_6741:
[----:B------:R-:W-:Y:S05]  /*ba050*/  BSYNC B1 ;  /* 0x0000000000017941 */ /* 0x000fea0003800000 */
.L_x_6740:
[----:B------:R-:W-:Y:S01]  /*ba060*/  LOP3.LUT R23, R23, 0x80000000, R0, 0xec, !PT ;  /* 0x8000000017177812 */ /* 0x000fe200078eec00 */
[----:B------:R-:W-:Y:S02]  /*ba070*/  HFMA2 R29, -RZ, RZ, 0, 5.9604644775390625e-08 ;  /* 0x00000001ff1d7431 */ /* 0x000fe400000001ff */
[----:B------:R-:W-:Y:S01]  /*ba080*/  IMAD.MOV.U32 R30, RZ, RZ, R26 ;  /* 0x000000ffff1e7224 */ /* 0x000fe200078e001a */
[----:B------:R-:W-:-:S04]  /*ba090*/  IADD3 R28, PT, PT, R23, -0x1, RZ ;  /* 0xffffffff171c7810 */ /* 0x000fc80007ffe0ff */
[----:B------:R-:W-:Y:S01]  /*ba0a0*/  LOP3.LUT R40, R23, R28, RZ, 0xc, !PT ;  /* 0x0000001c17287212 */ /* 0x000fe200078e0cff */
[----:B------:R-:W-:-:S03]  /*ba0b0*/  IMAD.MOV.U32 R23, RZ, RZ, -0x1 ;  /* 0xffffffffff177424 */ /* 0x000fc600078e00ff */
[----:B------:R0:W1:Y:S04]  /*ba0c0*/  POPC R28, R40 ;  /* 0x00000028001c7309 */ /* 0x0000680000000000 */
[----:B01----:R-:W-:Y:S05]  /*ba0d0*/  WARPSYNC.COLLECTIVE R23, `(.L_x_6742) ;  /* 0x0000000017087348 */ /* 0x003fea0003c00000 */
[----:B-1----:R1:W2:Y:S02]  /*ba0e0*/  SHFL.DOWN P0, R31, R30, R29, R28 ;  /* 0x0800001d1e1f7389 */ /* 0x0022a4000000001c */
[----:B012---:R-:W-:Y:S05]  /*ba0f0*/  ENDCOLLECTIVE ;  /* 0x000000000000791b */ /* 0x007fea0003800000 */
.L_x_6742:
[----:B------:R-:W-:Y:S01]  /*ba100*/  IMAD.MOV.U32 R30, RZ, RZ, R27 ;  /* 0x000000ffff1e7224 */ /* 0x000fe200078e001b */
[----:B------:R-:W-:-:S07]  /*ba110*/  MOV R37, R31 ;  /* 0x0000001f00257202 */ /* 0x000fce0000000f00 */
[----:B------:R-:W-:Y:S05]  /*ba120*/  WARPSYNC.COLLECTIVE R23, `(.L_x_6743) ;  /* 0x0000000017087348 */ /* 0x000fea0003c00000 */
[----:B------:R0:W1:Y:S02]  /*ba130*/  SHFL.DOWN P0, R31, R30, R29, R28 ;  /* 0x0800001d1e1f7389 */ /* 0x000064000000001c */
[----:B01----:R-:W-:Y:S05]  /*ba140*/  ENDCOLLECTIVE ;  /* 0x000000000000791b */ /* 0x003fea0003800000 */
.L_x_6743:
[----:B------:R-:W-:Y:S01]  /*ba150*/  IMAD.MOV.U32 R29, RZ, RZ, 0x2 ;  /* 0x00000002ff1d7424 */ /* 0x000fe200078e00ff */
[----:B------:R-:W-:-:S04]  /*ba160*/  ISETP.GE.AND P0, PT, R36, R28, PT ;  /* 0x0000001c2400720c */ /* 0x000fc80003f06270 */
[----:B------:R-:W-:Y:S02]  /*ba170*/  SEL R37, R37, RZ, !P0 ;  /* 0x000000ff25257207 */ /* 0x000fe40004000000 */
[----:B------:R-:W-:Y:S02]  /*ba180*/  SEL R31, R31, RZ, !P0 ;  /* 0x000000ff1f1f7207 */ /* 0x000fe40004000000 */
[----:B------:R-:W-:-:S04]  /*ba190*/  IADD3 R40, P0, PT, R26, R37, RZ ;  /* 0x000000251a287210 */ /* 0x000fc80007f1e0ff */
[----:B------:R-:W-:Y:S02]  /*ba1a0*/  MOV R30, R40 ;  /* 0x00000028001e7202 */ /* 0x000fe40000000f00 */
[----:B------:R-:W-:Y:S01]  /*ba1b0*/  IADD3.X R41, PT, PT, R27, R31, RZ, P0, !PT ;  /* 0x0000001f1b297210 */ /* 0x000fe200007fe4ff */
[----:B------:R-:W-:-:S07]  /*ba1c0*/  VIADD R27, R36, 0x2 ;  /* 0x00000002241b7836 */ /* 0x000fce0000000000 */
[----:B------:R-:W-:Y:S05]  /*ba1d0*/  WARPSYNC.COLLECTIVE R23, `(.L_x_6744) ;  /* 0x0000000017087348 */ /* 0x000fea0003c00000 */
[----:B------:R0:W1:Y:S02]  /*ba1e0*/  SHFL.DOWN P0, R31, R30, R29, R28 ;  /* 0x0800001d1e1f7389 */ /* 0x000064000000001c */
[----:B01----:R-:W-:Y:S05]  /*ba1f0*/  ENDCOLLECTIVE ;  /* 0x000000000000791b */ /* 0x003fea0003800000 */
.L_x_6744:
[----:B------:R-:W-:Y:S02]  /*ba200*/  ISETP.GT.AND P1, PT, R27, R28, PT ;  /* 0x0000001c1b00720c */ /* 0x000fe40003f24270 */
[----:B------:R-:W-:Y:S02]  /*ba210*/  MOV R30, R41 ;  /* 0x00000029001e7202 */ /* 0x000fe40000000f00 */
[----:B------:R-:W-:-:S09]  /*ba220*/  SEL R27, R31, RZ, !P1 ;  /* 0x000000ff1f1b7207 */ /* 0x000fd20004800000 */
[----:B------:R-:W-:Y:S05]  /*ba230*/  WARPSYNC.COLLECTIVE R23, `(.L_x_6745) ;  /* 0x0000000017087348 */ /* 0x000fea0003c00000 */
[----:B------:R0:W1:Y:S02]  /*ba240*/  SHFL.DOWN P0, R31, R30, R29, R28 ;  /* 0x0800001d1e1f7389 */ /* 0x000064000000001c */
[----:B01----:R-:W-:Y:S05]  /*ba250*/  ENDCOLLECTIVE ;  /* 0x000000000000791b */ /* 0x003fea0003800000 */
.L_x_6745:
[----:B------:R-:W-:-:S04]  /*ba260*/  IADD3 R27, P2, PT, R27, R40, RZ ;  /* 0x000000281b1b7210 */ /* 0x000fc80007f5e0ff */
[----:B------:R-:W-:Y:S01]  /*ba270*/  MOV R30, R27 ;  /* 0x0000001b001e7202 */ /* 0x000fe20000000f00 */
        /* <DEDUP_REMOVED lines=8> */
.L_x_6746:
[----:B------:R-:W-:-:S04]  /*ba300*/  IADD3.X R43, PT, PT, R26, R41, RZ, P2, !PT ;  /* 0x000000291a2b7210 */ /* 0x000fc800017fe4ff */
[----:B------:R-:W-:Y:S02]  /*ba310*/  MOV R30, R43 ;  /* 0x0000002b001e7202 */ /* 0x000fe40000000f00 */
[----:B------:R-:W-:-:S07]  /*ba320*/  SEL R26, R31, RZ, !P1 ;  /* 0x000000ff1f1a7207 */ /* 0x000fce0004800000 */
[----:B------:R-:W-:Y:S05]  /*ba330*/  WARPSYNC.COLLECTIVE R23, `(.L_x_6747) ;  /* 0x0000000017087348 */ /* 0x000fea0003c00000 */
[----:B------:R0:W1:Y:S02]  /*ba340*/  SHFL.DOWN P0, R31, R30, R29, R28 ;  /* 0x0800001d1e1f7389 */ /* 0x000064000000001c */
[----:B01----:R-:W-:Y:S05]  /*ba350*/  ENDCOLLECTIVE ;  /* 0x000000000000791b */ /* 0x003fea0003800000 */
.L_x_6747:
[----:B------:R-:W-:Y:S01]  /*ba360*/  IADD3 R37, P2, PT, R26, R27, RZ ;  /* 0x0000001b1a257210 */ /* 0x000fe20007f5e0ff */
[----:B------:R-:W-:-:S03]  /*ba370*/  VIADD R27, R36, 0x8 ;  /* 0x00000008241b7836 */ /* 0x000fc60000000000 */
[----:B------:R-:W-:Y:S01]  /*ba380*/  MOV R30, R37 ;  /* 0x00000025001e7202 */ /* 0x000fe20000000f00 */
[----:B------:R-:W-:Y:S02]  /*ba390*/  IMAD.MOV.U32 R29, RZ, RZ, 0x8 ;  /* 0x00000008ff1d7424 */ /* 0x000fe400078e00ff */
[----:B------:R-:W-:-:S07]  /*ba3a0*/  IMAD.MOV.U32 R26, RZ, RZ, R31 ;  /* 0x000000ffff1a7224 */ /* 0x000fce00078e001f */
[----:B------:R-:W-:Y:S05]  /*ba3b0*/  WARPSYNC.COLLECTIVE R23, `(.L_x_6748) ;  /* 0x0000000017087348 */ /* 0x000fea0003c00000 */
[----:B------:R0:W1:Y:S02]  /*ba3c0*/  SHFL.DOWN P0, R31, R30, R29, R28 ;  /* 0x0800001d1e1f7389 */ /* 0x000064000000001c */
[----:B01----:R-:W-:Y:S05]  /*ba3d0*/  ENDCOLLECTIVE ;  /* 0x000000000000791b */ /* 0x003fea0003800000 */
.L_x_6748:
[----:B------:R-:W-:Y:S02]  /*ba3e0*/  SEL R26, R26, RZ, !P1 ;  /* 0x000000ff1a1a7207 */ /* 0x000fe40004800000 */
[----:B------:R-:W-:Y:S02]  /*ba3f0*/  ISETP.GT.AND P1, PT, R27, R28, PT ;  /* 0x0000001c1b00720c */ /* 0x000fe40003f24270 */
[----:B------:R-:W-:-:S04]  /*ba400*/  IADD3.X R41, PT, PT, R26, R43, RZ, P2, !PT ;  /* 0x0000002b1a297210 */ /* 0x000fc800017fe4ff */
[----:B------:R-:W-:Y:S02]  /*ba410*/  MOV R30, R41 ;  /* 0x00000029001e7202 */ /* 0x000fe40000000f00 */
[----:B------:R-:W-:-:S07]  /*ba420*/  SEL R26, R31, RZ, !P1 ;  /* 0x000000ff1f1a7207 */ /* 0x000fce0004800000 */
[----:B------:R-:W-:Y:S05]  /*ba430*/  WARPSYNC.COLLECTIVE R23, `(.L_x_6749) ;  /* 0x0000000017087348 */ /* 0x000fea0003c00000 */
[----:B------:R0:W1:Y:S02]  /*ba440*/  SHFL.DOWN P0, R31, R30, R29, R28 ;  /* 0x0800001d1e1f7389 */ /* 0x000064000000001c */
[----:B01----:R-:W-:Y:S05]  /*ba450*/  ENDCOLLECTIVE ;  /* 0x000000000000791b */ /* 0x003fea0003800000 */
.L_x_6749:
[----:B------:R-:W-:Y:S01]  /*ba460*/  IADD3 R27, P2, PT, R26, R37, RZ ;  /* 0x000000251a1b7210 */ /* 0x000fe20007f5e0ff */
[----:B------:R-:W-:Y:S02]  /*ba470*/  VIADD R37, R36, 0x10 ;  /* 0x0000001024257836 */ /* 0x000fe40000000000 */
[----:B------:R-:W-:Y:S02]  /*ba480*/  HFMA2 R29, -RZ, RZ, 0, 9.5367431640625e-07 ;  /* 0x00000010ff1d7431 */ /* 0x000fe400000001ff */
[----:B------:R-:W-:Y:S02]  /*ba490*/  IMAD.MOV.U32 R30, RZ, RZ, R27 ;  /* 0x000000ffff1e7224 */ /* 0x000fe400078e001b */
[----:B------:R-:W-:-:S07]  /*ba4a0*/  IMAD.MOV.U32 R26, RZ, RZ, R31 ;  /* 0x000000ffff1a7224 */ /* 0x000fce00078e001f */
[----:B------:R-:W-:Y:S05]  /*ba4b0*/  WARPSYNC.COLLECTIVE R23, `(.L_x_6750) ;  /* 0x0000000017087348 */ /* 0x000fea0003c00000 */
[----:B------:R0:W1:Y:S02]  /*ba4c0*/  SHFL.DOWN P0, R31, R30, R29, R28 ;  /* 0x0800001d1e1f7389 */ /* 0x000064000000001c */
[----:B01----:R-:W-:Y:S05]  /*ba4d0*/  ENDCOLLECTIVE ;  /* 0x000000000000791b */ /* 0x003fea0003800000 */
.L_x_6750:
[----:B------:R-:W-:-:S04]  /*ba4e0*/  SEL R26, R26, RZ, !P1 ;  /* 0x000000ff1a1a7207 */ /* 0x000fc80004800000 */
[----:B------:R-:W-:-:S04]  /*ba4f0*/  IADD3.X R40, PT, PT, R26, R41, RZ, P2, !PT ;  /* 0x000000291a287210 */ /* 0x000fc800017fe4ff */
[----:B------:R-:W-:Y:S01]  /*ba500*/  MOV R30, R40 ;  /* 0x00000028001e7202 */ /* 0x000fe20000000f00 */
[----:B------:R-:W-:-:S07]  /*ba510*/  IMAD.MOV.U32 R26, RZ, RZ, R31 ;  /* 0x000000ffff1a7224 */ /* 0x000fce00078e001f */
[----:B------:R-:W-:Y:S05]  /*ba520*/  WARPSYNC.COLLECTIVE R23, `(.L_x_6751) ;  /* 0x0000000017087348 */ /* 0x000fea0003c00000 */
[----:B------:R0:W1:Y:S02]  /*ba530*/  SHFL.DOWN P0, R31, R30, R29, R28 ;  /* 0x0800001d1e1f7389 */ /* 0x000064000000001c */
[----:B01----:R-:W-:Y:S05]  /*ba540*/  ENDCOLLECTIVE ;  /* 0x000000000000791b */ /* 0x003fea0003800000 */
.L_x_6751:
[----:B------:R-:W0:Y:S01]  /*ba550*/  LDCU.64 UR4, c[0x0][0x3e8] ;  /* 0x00007d00ff0477ac */ /* 0x000e220008000a00 */
[----:B------:R-:W1:Y:S01]  /*ba560*/  S2UR UR7, SR_CTAID.X ;  /* 0x00000000000779c3 */ /* 0x000e620000002500 */
[----:B0-----:R-:W-:-:S04]  /*ba570*/  UIADD3 UR4, UP0, UPT, UR4, 0x200, URZ ;  /* 0x0000020004047890 */ /* 0x001fc8000ff1e0ff */
[----:B------:R-:W-:Y:S01]  /*ba580*/  UIADD3.X UR5, UPT, UPT, URZ, UR5, URZ, UP0, !UPT ;  /* 0x00000005ff057290 */ /* 0x000fe200087fe4ff */
[----:B------:R-:W-:-:S04]  /*ba590*/  ISETP.GT.AND P0, PT, R37, R28, PT ;  /* 0x0000001c2500720c */ /* 0x000fc80003f04270 */
[----:B------:R-:W-:Y:S01]  /*ba5a0*/  SEL R26, R26, RZ, !P0 ;  /* 0x000000ff1a1a7207 */ /* 0x000fe20004000000 */
[----:B------:R-:W-:Y:S01]  /*ba5b0*/  IMAD.U32 R41, RZ, RZ, UR5 ;  /* 0x00000005ff297e24 */ /* 0x000fe2000f8e00ff */
[----:B------:R-:W-:Y:S02]  /*ba5c0*/  SEL R31, R31, RZ, !P0 ;  /* 0x000000ff1f1f7207 */ /* 0x000fe40004000000 */
[----:B------:R-:W-:-:S04]  /*ba5d0*/  IADD3 R44, P0, PT, R26, R27, RZ ;  /* 0x0000001b1a2c7210 */ /* 0x000fc80007f1e0ff */
[----:B------:R-:W-:Y:S02]  /*ba5e0*/  IADD3.X R37, PT, PT, R31, R40, RZ, P0, !PT ;  /* 0x000000281f257210 */ /* 0x000fe400007fe4ff */
[----:B------:R-:W-:Y:S02]  /*ba5f0*/  ISETP.NE.U32.AND P0, PT, R24, 0x65, PT ;  /* 0x000000651800780c */ /* 0x000fe40003f05070 */
[----:B------:R-:W0:Y:S01]  /*ba600*/  S2R R24, SR_TID.X ;  /* 0x0000000000187919 */ /* 0x000e220000002100 */
[----:B------:R-:W-:Y:S02]  /*ba610*/  MOV R40, UR4 ;  /* 0x0000000400287c02 */ /* 0x000fe40008000f00 */
[----:B------:R-:W-:Y:S02]  /*ba620*/  ISETP.NE.AND.EX P0, PT, R25, RZ, PT, P0 ;  /* 0x000000ff1900720c */ /* 0x000fe40003f05300 */
[----:B0-----:R-:W-:-:S05]  /*ba630*/  LOP3.LUT R24, RZ, R24, RZ, 0x33, !PT ;  /* 0x00000018ff187212 */ /* 0x001fca00078e33ff */
[----:B-1----:R-:W-:-:S07]  /*ba640*/  VIADD R43, R24, UR7 ;  /* 0x00000007182b7c36 */ /* 0x002fce0008000000 */
[----:B------:R-:W-:Y:S05]  /*ba650*/  WARPSYNC.COLLECTIVE R23, `(.L_x_6752) ;  /* 0x0000000017087348 */ /* 0x000fea0003c00000 */
[----:B------:R-:W-:Y:S01]  /*ba660*/  VOTE.ALL P0, P0 ;  /* 0x0000000000ff7806 */ /* 0x000fe20000000000 */
[----:B------:R-:W-:-:S12]  /*ba670*/  ENDCOLLECTIVE ;  /* 0x000000000000791b */ /* 0x000fd80003800000 */
.L_x_6752:
[----:B------:R-:W-:Y:S05]  /*ba680*/  BRA `(.L_x_6753) ;  /* 0xfffffa1c00307947 */ /* 0x000fea000383ffff */
.L_x_6149:
[----:B------:R-:W-:Y:S01]  /*ba690*/  BSSY B1, `(.L_x_6754) ;  /* 0x0000006000017945 */ /* 0x000fe20003800000 */
[----:B------:R-:W-:Y:S02]  /*ba6a0*/  PLOP3.LUT P0, PT, P0, PT, PT, 0x8, 0x80 ;  /* 0x000000000080781c */ /* 0x000fe4000070e170 */
[----:B------:R-:W-:-:S11]  /*ba6b0*/  MOV R23, 0xffffffff ;  /* 0xffffffff00177802 */ /* 0x000fd60000000f00 */
[----:B--2---:R-:W-:Y:S05]  /*ba6c0*/  WARPSYNC.COLLECTIVE R23, `(.L_x_6755) ;  /* 0x0000000017087348 */ /* 0x004fea0003c00000 */
[----:B------:R-:W-:Y:S01]  /*ba6d0*/  VOTE.ANY P0, P0 ;  /* 0x0000000000ff7806 */ /* 0x000fe20000000100 */
[----:B--2---:R-:W-:-:S12]  /*ba6e0*/  ENDCOLLECTIVE ;  /* 0x000000000000791b */ /* 0x004fd80003800000 */
.L_x_6755:
[----:B------:R-:W-:Y:S05]  /*ba6f0*/  BSYNC B1 ;  /* 0x0000000000017941 */ /* 0x000fea0003800000 */
.L_x_6754:
[----:B------:R-:W-:Y:S05]  /*ba700*/  BRA `(.L_x_6756) ;  /* 0xfffffa1c00347947 */ /* 0x000fea000383ffff */
.L_x_6153:
[----:B------:R-:W-:Y:S01]  /*ba710*/  BSSY B1, `(.L_x_6757) ;  /* 0x0000006000017945 */ /* 0x000fe20003800000 */
[----:B------:R-:W-:Y:S01]  /*ba720*/  PLOP3.LUT P0, PT, P0, PT, PT, 0x8, 0x80 ;  /* 0x000000000080781c */ /* 0x000fe2000070e170 */
[----:B------:R-:W-:-:S12]  /*ba730*/  IMAD.MOV.U32 R23, RZ, RZ, -0x1 ;  /* 0xffffffffff177424 */ /* 0x000fd800078e00ff */
[----:B--2---:R-:W-:Y:S05]  /*ba740*/  WARPSYNC.COLLECTIVE R23, `(.L_x_6758) ;  /* 0x0000000017087348 */ /* 0x004fea0003c00000 */
[----:B------:R-:W-:Y:S01]  /*ba750*/  VOTE.ANY P0, P0 ;  /* 0x0000000000ff7806 */ /* 0x000fe20000000100 */
[----:B--2---:R-:W-:-:S12]  /*ba760*/  ENDCOLLECTIVE ;  /* 0x000000000000791b */ /* 0x004fd80003800000 */
.L_x_6758:
[----:B------:R-:W-:Y:S05]  /*ba770*/  BSYNC B1 ;  /* 0x0000000000017941 */ /* 0x000fea0003800000 */
.L_x_6757:
[----:B------:R-:W-:Y:S05]  /*ba780*/  BRA `(.L_x_6759) ;  /* 0xfffffa1c00507947 */ /* 0x000fea000383ffff */
.L_x_6155:
[----:B------:R-:W-:Y:S01]  /*ba790*/  ISETP.NE.U32.AND P1, PT, R24, 0x65, PT ;  /* 0x000000651800780c */ /* 0x000fe20003f25070 */
[----:B------:R-:W-:Y:S01]  /*ba7a0*/  BSSY B1, `(.L_x_6760) ;  /* 0x0000007000017945 */ /* 0x000fe20003800000 */
[----:B------:R-:W-:Y:S02]  /*ba7b0*/  PLOP3.LUT P0, PT, P0, PT, PT, 0x8, 0x80 ;  /* 0x000000000080781c */ /* 0x000fe4000070e170 */
[----:B------:R-:W-:Y:S02]  /*ba7c0*/  ISETP.NE.AND.EX P1, PT, R25, RZ, PT, P1 ;  /* 0x000000ff1900720c */ /* 0x000fe40003f25310 */
[----:B------:R-:W-:-:S11]  /*ba7d0*/  MOV R23, 0xffffffff ;  /* 0xffffffff00177802 */ /* 0x000fd60000000f00 */
[----:B--2---:R-:W-:Y:S05]  /*ba7e0*/  WARPSYNC.COLLECTIVE R23, `(.L_x_6761) ;  /* 0x0000000017087348 */ /* 0x004fea0003c00000 */
[----:B------:R-:W-:Y:S01]  /*ba7f0*/  VOTE.ANY R23, PT, P0 ;  /* 0x0000000000177806 */ /* 0x000fe200000e0100 */
[----:B--2---:R-:W-:Y:S06]  /*ba800*/  ENDCOLLECTIVE ;  /* 0x000000000000791b */ /* 0x004fec0003800000 */
.L_x_6761:
[----:B------:R-:W-:Y:S05]  /*ba810*/  BSYNC B1 ;  /* 0x0000000000017941 */ /* 0x000fea0003800000 */
.L_x_6760:
[----:B------:R-:W-:Y:S01]  /*ba820*/  LOP3.LUT R23, R23, 0x80000000, R0, 0xec, !PT ;  /* 0x8000000017177812 */ /* 0x000fe200078eec00 */
[----:B------:R-:W-:Y:S01]  /*ba830*/  IMAD.MOV.U32 R29, RZ, RZ, 0x1 ;  /* 0x00000001ff1d7424 */ /* 0x000fe200078e00ff */
[----:B------:R-:W-:Y:S01]  /*ba840*/  MOV R30, R26 ;  /* 0x0000001a001e7202 */ /* 0x000fe20000000f00 */
[----:B------:R-:W-:Y:S01]  /*ba850*/  VIADD R43, R43, 0xffffffe0 ;  /* 0xffffffe02b2b7836 */ /* 0x000fe20000000000 */
[----:B------:R-:W-:Y:S01]  /*ba860*/  IADD3 R25, PT, PT, R36, 0x2, RZ ;  /* 0x0000000224197810 */ /* 0x000fe20007ffe0ff */
[----:B------:R-:W-:-:S05]  /*ba870*/  VIADD R24, R23, 0xffffffff ;  /* 0xffffffff17187836 */ /* 0x000fca0000000000 */
[----:B------:R-:W-:Y:S02]  /*ba880*/  LOP3.LUT R24, R23, R24, RZ, 0xc, !PT ;  /* 0x0000001817187212 */ /* 0x000fe400078e0cff */
[----:B------:R-:W-:Y:S02]  /*ba890*/  MOV R23, 0xffffffff ;  /* 0xffffffff00177802 */ /* 0x000fe40000000f00 */
[----:B------:R0:W1:Y:S05]  /*ba8a0*/  POPC R28, R24 ;  /* 0x00000018001c7309 */ /* 0x00006a0000000000 */
[----:B01----:R-:W-:Y:S05]  /*ba8b0*/  WARPSYNC.COLLECTIVE R23, `(.L_x_6762) ;  /* 0x0000000017087348 */ /* 0x003fea0003c00000 */
[----:B-1----:R1:W2:Y:S02]  /*ba8c0*/  SHFL.DOWN P0, R31, R30, R29, R28 ;  /* 0x0800001d1e1f7389 */ /* 0x0022a4000000001c */
[----:B012---:R-:W-:Y:S05]  /*ba8d0*/  ENDCOLLECTIVE ;  /* 0x000000000000791b */ /* 0x007fea0003800000 */
.L_x_6762:
[----:B------:R-:W-:Y:S02]  /*ba8e0*/  ISETP.GT.AND P2, PT, R25, R28, PT ;  /* 0x0000001c1900720c */ /* 0x000fe40003f44270 */
[----:B------:R-:W-:Y:S02]  /*ba8f0*/  IADD3 R25, PT, PT, R36, 0x4, RZ ;  /* 0x0000000424197810 */ /* 0x000fe40007ffe0ff */
[----:B------:R-:W-:Y:S01]  /*ba900*/  MOV R30, R27 ;  /* 0x0000001b001e7202 */ /* 0x000fe20000000f00 */
[----:B------:R-:W-:-:S08]  /*ba910*/  IMAD.MOV.U32 R45, RZ, RZ, R31 ;  /* 0x000000ffff2d7224 */ /* 0x000fd000078e001f */
[----:B------:R-:W-:Y:S05]  /*ba920*/  WARPSYNC.COLLECTIVE R23, `(.L_x_6763) ;  /* 0x0000000017087348 */ /* 0x000fea0003c00000 */
[----:B------:R0:W1:Y:S02]  /*ba930*/  SHFL.DOWN P0, R31, R30, R29, R28 ;  /* 0x0800001d1e1f7389 */ /* 0x000064000000001c */
[----:B01----:R-:W-:Y:S05]  /*ba940*/  ENDCOLLECTIVE ;  /* 0x000000000000791b */ /* 0x003fea0003800000 */
.L_x_6763:
[----:B------:R-:W-:Y:S01]  /*ba950*/  HFMA2 R29, -RZ, RZ, 0, 1.1920928955078125e-07 ;  /* 0x00000002ff1d7431 */ /* 0x000fe200000001ff */
        /* <DEDUP_REMOVED lines=9> */
.L_x_6764:
[----:B------:R-:W-:Y:S01]  /*ba9f0*/  IMAD.MOV.U32 R30, RZ, RZ, R47 ;  /* 0x000000ffff1e7224 */ /* 0x000fe200078e002f */
[----:B------:R-:W-:-:S07]  /*baa00*/  SEL R27, R31, RZ, !P2 ;  /* 0x000000ff1f1b7207 */ /* 0x000fce0005000000 */
[----:B------:R-:W-:Y:S05]  /*baa10*/  WARPSYNC.COLLECTIVE R23, `(.L_x_6765) ;  /* 0x0000000017087348 */ /* 0x000fea0003c00000 */
[----:B------:R0:W1:Y:S02]  /*baa20*/  SHFL.DOWN P0, R31, R30, R29, R28 ;  /* 0x0800001d1e1f7389 */ /* 0x000064000000001c */
[----:B01----:R-:W-:Y:S05]  /*baa30*/  ENDCOLLECTIVE ;  /* 0x000000000000791b */ /* 0x003fea0003800000 */
.L_x_6765:
[----:B------:R-:W-:Y:S01]  /*baa40*/  IADD3 R27, P5, PT, R27, R46, RZ ;  /* 0x0000002e1b1b7210 */ /* 0x000fe20007fbe0ff */
[----:B------:R-:W-:-:S04]  /*baa50*/  HFMA2 R29, -RZ, RZ, 0, 2.384185791015625e-07 ;  /* 0x00000004ff1d7431 */ /* 0x000fc800000001ff */
[----:B------:R-:W-:Y:S01]  /*baa60*/  IMAD.MOV.U32 R30, RZ, RZ, R27 ;  /* 0x000000ffff1e7224 */ /* 0x000fe200078e001b */
[----:B------:R-:W-:-:S07]  /*baa70*/  MOV R45, R31 ;  /* 0x0000001f002d7202 */ /* 0x000fce0000000f00 */
[----:B------:R-:W-:Y:S05]  /*baa80*/  WARPSYNC.COLLECTIVE R23, `(.L_x_6766) ;  /* 0x0000000017087348 */ /* 0x000fea0003c00000 */
[----:B------:R0:W1:Y:S02]  /*baa90*/  SHFL.DOWN P0, R31, R30, R29, R28 ;  /* 0x0800001d1e1f7389 */ /* 0x000064000000001c */
[----:B01----:R-:W-:Y:S05]  /*baaa0*/  ENDCOLLECTIVE ;  /* 0x000000000000791b */ /* 0x003fea0003800000 */
.L_x_6766:
[----:B------:R-:W-:Y:S02]  /*baab0*/  SEL R24, R45, RZ, !P2 ;  /* 0x000000ff2d187207 */ /* 0x000fe40005000000 */
[----:B------:R-:W-:Y:S02]  /*baac0*/  ISETP.GT.AND P2, PT, R25, R28, PT ;  /* 0x0000001c1900720c */ /* 0x000fe40003f44270 */
[----:B------:R-:W-:Y:S01]  /*baad0*/  IADD3 R25, PT, PT, R36, 0x8, RZ ;  /* 0x0000000824197810 */ /* 0x000fe20007ffe0ff */
[----:B------:R-:W-:-:S04]  /*baae0*/  IMAD.X R45, R24, 0x1, R47, P5 ;  /* 0x00000001182d7824 */ /* 0x000fc800028e062f */
[----:B------:R-:W-:Y:S01]  /*baaf0*/  IMAD.MOV.U32 R30, RZ, RZ, R45 ;  /* 0x000000ffff1e7224 */ /* 0x000fe200078e002d */
[----:B------:R-:W-:-:S07]  /*bab00*/  SEL R46, R31, RZ, !P2 ;  /* 0x000000ff1f2e7207 */ /* 0x000fce0005000000 */
[----:B------:R-:W-:Y:S05]  /*bab10*/  WARPSYNC.COLLECTIVE R23, `(.L_x_6767) ;  /* 0x0000000017087348 */ /* 0x000fea0003c00000 */
[----:B------:R0:W1:Y:S02]  /*bab20*/  SHFL.DOWN P0, R31, R30, R29, R28 ;  /* 0x0800001d1e1f7389 */ /* 0x000064000000001c */
[----:B01----:R-:W-:Y:S05]  /*bab30*/  ENDCOLLECTIVE ;  /* 0x000000000000791b */ /* 0x003fea0003800000 */
.L_x_6767:
[----:B------:R-:W-:Y:S01]  /*bab40*/  IADD3 R46, P5, PT, R46, R27, RZ ;  /* 0x0000001b2e2e7210 */ /* 0x000fe20007fbe0ff */
[----:B------:R-:W-:-:S04]  /*bab50*/  HFMA2 R29, -RZ, RZ, 0, 4.76837158203125e-07 ;  /* 0x00000008ff1d7431 */ /* 0x000fc800000001ff */
[----:B------:R-:W-:Y:S01]  /*bab60*/  IMAD.MOV.U32 R30, RZ, RZ, R46 ;  /* 0x000000ffff1e7224 */ /* 0x000fe200078e002e */
[----:B------:R-:W-:-:S07]  /*bab70*/  MOV R26, R31 ;  /* 0x0000001f001a7202 */ /* 0x000fce0000000f00 */
[----:B------:R-:W-:Y:S05]  /*bab80*/  WARPSYNC.COLLECTIVE R23, `(.L_x_6768) ;  /* 0x0000000017087348 */ /* 0x000fea0003c00000 */
[----:B------:R0:W1:Y:S02]  /*bab90*/  SHFL.DOWN P0, R31, R30, R29, R28 ;  /* 0x0800001d1e1f7389 */ /* 0x000064000000001c */
[----:B01----:R-:W-:Y:S05]  /*baba0*/  ENDCOLLECTIVE ;  /* 0x000000000000791b */ /* 0x003fea0003800000 */
.L_x_6768:
        /* <DEDUP_REMOVED lines=9> */
.L_x_6769:
[----:B------:R-:W-:-:S04]  /*bac40*/  IADD3 R27, P5, PT, R27, R46, RZ ;  /* 0x0000002e1b1b7210 */ /* 0x000fc80007fbe0ff */
[----:B------:R-:W-:Y:S01]  /*bac50*/  MOV R30, R27 ;  /* 0x0000001b001e7202 */ /* 0x000fe20000000f00 */
[----:B------:R-:W-:Y:S01]  /*bac60*/  IMAD.MOV.U32 R29, RZ, RZ, 0x10 ;  /* 0x00000010ff1d7424 */ /* 0x000fe200078e00ff */
[----:B------:R-:W-:-:S07]  /*bac70*/  MOV R26, R31 ;  /* 0x0000001f001a7202 */ /* 0x000fce0000000f00 */
[----:B------:R-:W-:Y:S05]  /*bac80*/  WARPSYNC.COLLECTIVE R23, `(.L_x_6770) ;  /* 0x0000000017087348 */ /* 0x000fea0003c00000 */
[----:B------:R0:W1:Y:S02]  /*bac90*/  SHFL.DOWN P0, R31, R30, R29, R28 ;  /* 0x0800001d1e1f7389 */ /* 0x000064000000001c */
[----:B01----:R-:W-:Y:S05]  /*baca0*/  ENDCOLLECTIVE ;  /* 0x000000000000791b */ /* 0x003fea0003800000 */
.L_x_6770:
[----:B------:R-:W-:-:S05]  /*bacb0*/  SEL R26, R26, RZ, !P2 ;  /* 0x000000ff1a1a7207 */ /* 0x000fca0005000000 */
[----:B------:R-:W-:-:S04]  /*bacc0*/  IMAD.X R45, R26, 0x1, R47, P5 ;  /* 0x000000011a2d7824 */ /* 0x000fc800028e062f */
[----:B------:R-:W-:Y:S01]  /*bacd0*/  IMAD.MOV.U32 R30, RZ, RZ, R45 ;  /* 0x000000ffff1e7224 */ /* 0x000fe200078e002d */
[----:B------:R-:W-:-:S07]  /*bace0*/  MOV R26, R31 ;  /* 0x0000001f001a7202 */ /* 0x000fce0000000f00 */
[----:B------:R-:W-:Y:S05]  /*bacf0*/  WARPSYNC.COLLECTIVE R23, `(.L_x_6771) ;  /* 0x0000000017087348 */ /* 0x000fea0003c00000 */
[----:B------:R0:W1:Y:S02]  /*bad00*/  SHFL.DOWN P0, R31, R30, R29, R28 ;  /* 0x0800001d1e1f7389 */ /* 0x000064000000001c */
[----:B01----:R-:W-:Y:S05]  /*bad10*/  ENDCOLLECTIVE ;  /* 0x000000000000791b */ /* 0x003fea0003800000 */
.L_x_6771:
[----:B------:R-:W-:-:S04]  /*bad20*/  ISETP.GT.AND P0, PT, R25, R28, PT ;  /* 0x0000001c1900720c */ /* 0x000fc80003f04270 */
[----:B------:R-:W-:Y:S02]  /*bad30*/  SEL R26, R26, RZ, !P0 ;  /* 0x000000ff1a1a7207 */ /* 0x000fe40004000000 */
[----:B------:R-:W-:Y:S02]  /*bad40*/  SEL R24, R31, RZ, !P0 ;  /* 0x000000ff1f187207 */ /* 0x000fe40004000000 */
[----:B------:R-:W-:-:S04]  /*bad50*/  IADD3 R44, P0, P2, R26, R27, R44 ;  /* 0x0000001b1a2c7210 */ /* 0x000fc80007a1e02c */
[----:B------:R-:W-:Y:S02]  /*bad60*/  IADD3.X R37, PT, PT, R24, R45, R37, P0, P2 ;  /* 0x0000002d18257210 */ /* 0x000fe400007e4425 */
[----:B------:R-:W-:-:S13]  /*bad70*/  PLOP3.LUT P0, PT, P1, PT, PT, 0x80, 0x8 ;  /* 0x000000000008781c */ /* 0x000fda0000f0f070 */
[----:B------:R-:W-:Y:S05]  /*bad80*/  WARPSYNC.COLLECTIVE R23, `(.L_x_6772) ;  /* 0x0000000017087348 */ /* 0x000fea0003c00000 */
[----:B------:R-:W-:Y:S01]  /*bad90*/  VOTE.ALL P0, P0 ;  /* 0x0000000000ff7806 */ /* 0x000fe20000000000 */
[----:B------:R-:W-:-:S12]  /*bada0*/  ENDCOLLECTIVE ;  /* 0x000000000000791b */ /* 0x000fd80003800000 */
.L_x_6772:
[----:B------:R-:W-:Y:S05]  /*badb0*/  BRA `(.L_x_6773) ;  /* 0xfffffa1800987947 */ /* 0x000fea000383ffff */
.L_x_6706:
[----:B------:R-:W-:Y:S01]  /*badc0*/  BSSY B0, `(.L_x_6774) ;  /* 0x0000006000007945 */ /* 0x000fe20003800000 */
[----:B------:R-:W-:Y:S02]  /*badd0*/  PLOP3.LUT P0, PT, P0, PT, PT, 0x8, 0x80 ;  /* 0x000000000080781c */ /* 0x000fe4000070e170 */
[----:B------:R-:W-:-:S11]  /*bade0*/  MOV R23, 0xffffffff ;  /* 0xffffffff00177802 */ /* 0x000fd60000000f00 */
[----:B---3--:R-:W-:Y:S05]  /*badf0*/  WARPSYNC.COLLECTIVE R23, `(.L_x_6775) ;  /* 0x0000000017087348 */ /* 0x008fea0003c00000 */
[----:B------:R-:W-:Y:S01]  /*bae00*/  VOTE.ANY P0, P0 ;  /* 0x0000000000ff7806 */ /* 0x000fe20000000100 */
[----:B---3--:R-:W-:-:S12]  /*bae10*/  ENDCOLLECTIVE ;  /* 0x000000000000791b */ /* 0x008fd80003800000 */
.L_x_6775:
[----:B------:R-:W-:Y:S05]  /*bae20*/  BSYNC B0 ;  /* 0x0000000000007941 */ /* 0x000fea0003800000 */
.L_x_6774:
[----:B------:R-:W-:Y:S05]  /*bae30*/  BRA `(.L_x_6776) ;  /* 0xffffffd8001c7947 */ /* 0x000fea000383ffff */
.L_x_6710:
[----:B------:R-:W-:Y:S01]  /*bae40*/  BSSY B0, `(.L_x_6777) ;  /* 0x0000006000007945 */ /* 0x000fe20003800000 */
[----:B------:R-:W-:Y:S01]  /*bae50*/  PLOP3.LUT P0, PT, P0, PT, PT, 0x8, 0x80 ;  /* 0x000000000080781c */ /* 0x000fe2000070e170 */
[----:B------:R-:W-:-:S12]  /*bae60*/  IMAD.MOV.U32 R23, RZ, RZ, -0x1 ;  /* 0xffffffffff177424 */ /* 0x000fd800078e00ff */
[----:B---3--:R-:W-:Y:S05]  /*bae70*/  WARPSYNC.COLLECTIVE R23, `(.L_x_6778) ;  /* 0x0000000017087348 */ /* 0x008fea0003c00000 */
[----:B------:R-:W-:Y:S01]  /*bae80*/  VOTE.ANY P0, P0 ;  /* 0x0000000000ff7806 */ /* 0x000fe20000000100 */
[----:B---3--:R-:W-:-:S12]  /*bae90*/  ENDCOLLECTIVE ;  /* 0x000000000000791b */ /* 0x008fd80003800000 */
.L_x_6778:
[----:B------:R-:W-:Y:S05]  /*baea0*/  BSYNC B0 ;  /* 0x0000000000007941 */ /* 0x000fea0003800000 */
.L_x_6777:
[----:B------:R-:W-:Y:S05]  /*baeb0*/  BRA `(.L_x_6779) ;  /* 0xffffffd800307947 */ /* 0x000fea000383ffff */
.L_x_6712:
[----:B------:R-:W0:Y:S01]  /*baec0*/  S2R R3, SR_GEMASK ;  /* 0x0000000000037919 */ /* 0x000e220000003c00 */
[----:B------:R-:W-:Y:S01]  /*baed0*/  BSSY B0, `(.L_x_6780) ;  /* 0x0000006000007945 */ /* 0x000fe20003800000 */
[----:B------:R-:W-:Y:S02]  /*baee0*/  PLOP3.LUT P0, PT, P0, PT, PT, 0x8, 0x80 ;  /* 0x000000000080781c */ /* 0x000fe4000070e170 */
[----:B------:R-:W-:-:S11]  /*baef0*/  MOV R23, 0xffffffff ;  /* 0xffffffff00177802 */ /* 0x000fd60000000f00 */
[----:B0--3--:R-:W-:Y:S05]  /*baf00*/  WARPSYNC.COLLECTIVE R23, `(.L_x_6781) ;  /* 0x0000000017087348 */ /* 0x009fea0003c00000 */
[----:B------:R-:W-:Y:S01]  /*baf10*/  VOTE.ANY R23, PT, P0 ;  /* 0x0000000000177806 */ /* 0x000fe200000e0100 */
[----:B0--3--:R-:W-:Y:S06]  /*baf20*/  ENDCOLLECTIVE ;  /* 0x000000000000791b */ /* 0x009fec0003800000 */
.L_x_6781:
[----:B------:R-:W-:Y:S05]  /*baf30*/  BSYNC B0 ;  /* 0x0000000000007941 */ /* 0x000fea0003800000 */
.L_x_6780:
[----:B------:R-:W-:Y:S01]  /*baf40*/  LOP3.LUT R23, R23, 0x80000000, R3, 0xec, !PT ;  /* 0x8000000017177812 */ /* 0x000fe200078eec03 */
[----:B------:R-:W-:Y:S01]  /*baf50*/  IMAD.MOV.U32 R29, RZ, RZ, 0x1 ;  /* 0x00000001ff1d7424 */ /* 0x000fe200078e00ff */
[----:B------:R-:W-:-:S03]  /*baf60*/  MOV R30, R26 ;  /* 0x0000001a001e7202 */ /* 0x000fc60000000f00 */
[----:B------:R-:W-:-:S05]  /*baf70*/  VIADD R28, R23, 0xffffffff ;  /* 0xffffffff171c7836 */ /* 0x000fca0000000000 */
[----:B------:R-:W-:Y:S02]  /*baf80*/  LOP3.LUT R40, R23, R28, RZ, 0xc, !PT ;  /* 0x0000001c17287212 */ /* 0x000fe400078e0cff */
[----:B------:R-:W-:Y:S02]  /*baf90*/  MOV R23, 0xffffffff ;  /* 0xffffffff00177802 */ /* 0x000fe40000000f00 */
[----:B------:R0:W1:Y:S05]  /*bafa0*/  POPC R28, R40 ;  /* 0x00000028001c7309 */ /* 0x00006a0000000000 */
[----:B01----:R-:W-:Y:S05]  /*bafb0*/  WARPSYNC.COLLECTIVE R23, `(.L_x_6782) ;  /* 0x0000000017087348 */ /* 0x003fea0003c00000 */
[----:B-1----:R1:W2:Y:S02]  /*bafc0*/  SHFL.DOWN P0, R31, R30, R29, R28 ;  /* 0x0800001d1e1f7389 */ /* 0x0022a4000000001c */
[----:B012---:R-:W-:Y:S05]  /*bafd0*/  ENDCOLLECTIVE ;  /* 0x000000000000791b */ /* 0x007fea0003800000 */
.L_x_6782:
[----:B------:R-:W-:Y:S01]  /*bafe0*/  MOV R30, R27 ;  /* 0x0000001b001e7202 */ /* 0x000fe20000000f00 */
[----:B------:R-:W-:-:S07]  /*baff0*/  IMAD.MOV.U32 R37, RZ, RZ, R31 ;  /* 0x000000ffff257224 */ /* 0x000fce00078e001f */
[----:B------:R-:W-:Y:S05]  /*bb000*/  WARPSYNC.COLLECTIVE R23, `(.L_x_6783) ;  /* 0x0000000017087348 */ /* 0x000fea0003c00000 */
[----:B------:R0:W1:Y:S02]  /*bb010*/  SHFL.DOWN P0, R31, R30, R29, R28 ;  /* 0x0800001d1e1f7389 */ /* 0x000064000000001c */
[----:B01----:R-:W-:Y:S05]  /*bb020*/  ENDCOLLECTIVE ;  /* 0x000000000000791b */ /* 0x003fea0003800000 */
.L_x_6783:
[----:B------:R-:W-:Y:S01]  /*bb030*/  HFMA2 R29, -RZ, RZ, 0, 1.1920928955078125e-07 ;  /* 0x00000002ff1d7431 */ /* 0x000fe200000001ff */
[----:B------:R-:W-:-:S04]  /*bb040*/  ISETP.GE.AND P0, PT, R36, R28, PT ;  /* 0x0000001c2400720c */ /* 0x000fc80003f06270 */
[----:B------:R-:W-:Y:S02]  /*bb050*/  SEL R37, R37, RZ, !P0 ;  /* 0x000000ff25257207 */ /* 0x000fe40004000000 */
[----:B------:R-:W-:Y:S02]  /*bb060*/  SEL R31, R31, RZ, !P0 ;  /* 0x000000ff1f1f7207 */ /* 0x000fe40004000000 */
[----:B------:R-:W-:-:S05]  /*bb070*/  IADD3 R40, P0, PT, R26, R37, RZ ;  /* 0x000000251a287210 */ /* 0x000fca0007f1e0ff */
[----:B------:R-:W-:Y:S02]  /*bb080*/  IMAD.MOV.U32 R30, RZ, RZ, R40 ;  /* 0x000000ffff1e7224 */ /* 0x000fe400078e0028 */
[----:B------:R-:W-:Y:S01]  /*bb090*/  IMAD.X R41, R27, 0x1, R31, P0 ;  /* 0x000000011b297824 */ /* 0x000fe200000e061f */
[----:B------:R-:W-:-:S07]  /*bb0a0*/  IADD3 R27, PT, PT, R36, 0x2, RZ ;  /* 0x00000002241b7810 */ /* 0x000fce0007ffe0ff */
[----:B------:R-:W-:Y:S05]  /*bb0b0*/  WARPSYNC.COLLECTIVE R23, `(.L_x_6784) ;  /* 0x0000000017087348 */ /* 0x000fea0003c00000 */
[----:B------:R0:W1:Y:S02]  /*bb0c0*/  SHFL.DOWN P0, R31, R30, R29, R28 ;  /* 0x0800001d1e1f7389 */ /* 0x000064000000001c */
[----:B01----:R-:W-:Y:S05]  /*bb0d0*/  ENDCOLLECTIVE ;  /* 0x000000000000791b */ /* 0x003fea0003800000 */
.L_x_6784:
[----:B------:R-:W-:Y:S01]  /*bb0e0*/  ISETP.GT.AND P1, PT, R27, R28, PT ;  /* 0x0000001c1b00720c */ /* 0x000fe20003f24270 */
[----:B------:R-:W-:-:S03]  /*bb0f0*/  IMAD.MOV.U32 R30, RZ, RZ, R41 ;  /* 0x000000ffff1e7224 */ /* 0x000fc600078e0029 */
[----:B------:R-:W-:-:S09]  /*bb100*/  SEL R27, R31, RZ, !P1 ;  /* 0x000000ff1f1b7207 */ /* 0x000fd20004800000 */
[----:B------:R-:W-:Y:S05]  /*bb110*/  WARPSYNC.COLLECTIVE R23, `(.L_x_6785) ;  /* 0x0000000017087348 */ /* 0x000fea0003c00000 */
[----:B------:R0:W1:Y:S02]  /*bb120*/  SHFL.DOWN P0, R31, R30, R29, R28 ;  /* 0x0800001d1e1f7389 */ /* 0x000064000000001c */
[----:B01----:R-:W-:Y:S05]  /*bb130*/  ENDCOLLECTIVE ;  /* 0x000000000000791b */ /* 0x003fea0003800000 */
.L_x_6785:
[----:B------:R-:W-:Y:S01]  /*bb140*/  IADD3 R27, P2, PT, R27, R40, RZ ;  /* 0x000000281b1b7210 */ /* 0x000fe20007f5e0ff */
[----:B------:R-:W-:-:S04]  /*bb150*/  HFMA2 R29, -RZ, RZ, 0, 2.384185791015625e-07 ;  /* 0x00000004ff1d7431 */ /* 0x000fc800000001ff */
[----:B------:R-:W-:Y:S01]  /*bb160*/  IMAD.MOV.U32 R30, RZ, RZ, R27 ;  /* 0x000000ffff1e7224 */ /* 0x000fe200078e001b */
[----:B------:R-:W-:Y:S02]  /*bb170*/  MOV R37, R31 ;  /* 0x0000001f00257202 */ /* 0x000fe40000000f00 */
[----:B------:R-:W-:Y:S02]  /*bb180*/  IADD3 R31, PT, PT, R36, 0x4, RZ ;  /* 0x00000004241f7810 */ /* 0x000fe40007ffe0ff */
[----:B------:R-:W-:Y:S02]  /*bb190*/  SEL R26, R37, RZ, !P1 ;  /* 0x000000ff251a7207 */ /* 0x000fe40004800000 */
[----:B------:R-:W-:-:S13]  /*bb1a0*/  ISETP.GT.AND P1, PT, R31, R28, PT ;  /* 0x0000001c1f00720c */ /* 0x000fda0003f24270 */
[----:B------:R-:W-:Y:S05]  /*bb1b0*/  WARPSYNC.COLLECTIVE R23, `(.L_x_6786) ;  /* 0x0000000017087348 */ /* 0x000fea0003c00000 */
[----:B------:R0:W1:Y:S02]  /*bb1c0*/  SHFL.DOWN P0, R31, R30, R29, R28 ;  /* 0x0800001d1e1f7389 */ /* 0x000064000000001c */
[----:B01----:R-:W-:Y:S05]  /*bb1d0*/  ENDCOLLECTIVE ;  /* 0x000000000000791b */ /* 0x003fea0003800000 */
.L_x_6786:
[----:B------:R-:W-:-:S04]  /*bb1e0*/  IMAD.X R43, R26, 0x1, R41, P2 ;  /* 0x000000011a2b7824 */ /* 0x000fc800010e0629 */
[----:B------:R-:W-:Y:S01]  /*bb1f0*/  IMAD.MOV.U32 R30, RZ, RZ, R43 ;  /* 0x000000ffff1e7224 */ /* 0x000fe200078e002b */
[----:B------:R-:W-:-:S07]  /*bb200*/  SEL R26, R31, RZ, !P1 ;  /* 0x000000ff1f1a7207 */ /* 0x000fce0004800000 */
[----:B------:R-:W-:Y:S05]  /*bb210*/  WARPSYNC.COLLECTIVE R23, `(.L_x_6787) ;  /* 0x0000000017087348 */ /* 0x000fea0003c00000 */
[----:B------:R0:W1:Y:S02]  /*bb220*/  SHFL.DOWN P0, R31, R30, R29, R28 ;  /* 0x0800001d1e1f7389 */ /* 0x000064000000001c */
[----:B01----:R-:W-:Y:S05]  /*bb230*/  ENDCOLLECTIVE ;  /* 0x000000000000791b */ /* 0x003fea0003800000 */
.L_x_6787:
[----:B------:R-:W-:Y:S02]  /*bb240*/  IADD3 R37, P2, PT, R26, R27, RZ ;  /* 0x0000001b1a257210 */ /* 0x000fe40007f5e0ff */
[----:B------:R-:W-:Y:S01]  /*bb250*/  IADD3 R27, PT, PT, R36, 0x8, RZ ;  /* 0x00000008241b7810 */ /* 0x000fe20007ffe0ff */
[----:B------:R-:W-:Y:S02]  /*bb260*/  HFMA2 R29, -RZ, RZ, 0, 4.76837158203125e-07 ;  /* 0x00000008ff1d7431 */ /* 0x000fe400000001ff */
[----:B------:R-:W-:Y:S01]  /*bb270*/  IMAD.MOV.U32 R30, RZ, RZ, R37 ;  /* 0x000000ffff1e7224 */ /* 0x000fe200078e0025 */
[----:B------:R-:W-:-:S07]  /*bb280*/  MOV R26, R31 ;  /* 0x0000001f001a7202 */ /* 0x000fce0000000f00 */
[----:B------:R-:W-:Y:S05]  /*bb290*/  WARPSYNC.COLLECTIVE R23, `(.L_x_6788) ;  /* 0x0000000017087348 */ /* 0x000fea0003c00000 */
[----:B------:R0:W1:Y:S02]  /*bb2a0*/  SHFL.DOWN P0, R31, R30, R29, R28 ;  /* 0x0800001d1e1f7389 */ /* 0x000064000000001c */
[----:B01----:R-:W-:Y:S05]  /*bb2b0*/  ENDCOLLECTIVE ;  /* 0x000000000000791b */ /* 0x003fea0003800000 */
.L_x_6788:
[----:B------:R-:W-:Y:S02]  /*bb2c0*/  SEL R26, R26, RZ, !P1 ;  /* 0x000000ff1a1a7207 */ /* 0x000fe40004800000 */
[----:B------:R-:W-:-:S03]  /*bb2d0*/  ISETP.GT.AND P1, PT, R27, R28, PT ;  /* 0x0000001c1b00720c */ /* 0x000fc60003f24270 */
[----:B------:R-:W-:-:S04]  /*bb2e0*/  IMAD.X R41, R26, 0x1, R43, P2 ;  /* 0x000000011a297824 */ /* 0x000fc800010e062b */
[----:B------:R-:W-:Y:S01]  /*bb2f0*/  IMAD.MOV.U32 R30, RZ, RZ, R41 ;  /* 0x000000ffff1e7224 */ /* 0x000fe200078e0029 */
[----:B------:R-:W-:-:S07]  /*bb300*/  SEL R26, R31, RZ, !P1 ;  /* 0x000000ff1f1a7207 */ /* 0x000fce0004800000 */
[----:B------:R-:W-:Y:S05]  /*bb310*/  WARPSYNC.COLLECTIVE R23, `(.L_x_6789) ;  /* 0x0000000017087348 */ /* 0x000fea0003c00000 */
[----:B------:R0:W1:Y:S02]  /*bb320*/  SHFL.DOWN P0, R31, R30, R29, R28 ;  /* 0x0800001d1e1f7389 */ /* 0x000064000000001c */
[----:B01----:R-:W-:Y:S05]  /*bb330*/  ENDCOLLECTIVE ;  /* 0x000000000000791b */ /* 0x003fea0003800000 */
.L_x_6789:
[----:B------:R-:W-:Y:S02]  /*bb340*/  IADD3 R27, P2, PT, R26, R37, RZ ;  /* 0x000000251a1b7210 */ /* 0x000fe40007f5e0ff */
[----:B------:R-:W-:Y:S02]  /*bb350*/  IADD3 R37, PT, PT, R36, 0x10, RZ ;  /* 0x0000001024257810 */ /* 0x000fe40007ffe0ff */
[----:B------:R-:W-:Y:S01]  /*bb360*/  MOV R30, R27 ;  /* 0x0000001b001e7202 */ /* 0x000fe20000000f00 */
[----:B------:R-:W-:Y:S01]  /*bb370*/  IMAD.MOV.U32 R29, RZ, RZ, 0x10 ;  /* 0x00000010ff1d7424 */ /* 0x000fe200078e00ff */
[----:B------:R-:W-:-:S07]  /*bb380*/  MOV R26, R31 ;  /* 0x0000001f001a7202 */ /* 0x000fce0000000f00 */
[----:B------:R-:W-:Y:S05]  /*bb390*/  WARPSYNC.COLLECTIVE R23, `(.L_x_6790) ;  /* 0x0000000017087348 */ /* 0x000fea0003c00000 */
[----:B------:R0:W1:Y:S02]  /*bb3a0*/  SHFL.DOWN P0, R31, R30, R29, R28 ;  /* 0x0800001d1e1f7389 */ /* 0x000064000000001c */
[----:B01----:R-:W-:Y:S05]  /*bb3b0*/  ENDCOLLECTIVE ;  /* 0x000000000000791b */ /* 0x003fea0003800000 */
.L_x_6790:
[----:B------:R-:W-:-:S05]  /*bb3c0*/  SEL R26, R26, RZ, !P1 ;  /* 0x000000ff1a1a7207 */ /* 0x000fca0004800000 */
[----:B------:R-:W-:-:S04]  /*bb3d0*/  IMAD.X R40, R26, 0x1, R41, P2 ;  /* 0x000000011a287824 */ /* 0x000fc800010e0629 */
[----:B------:R-:W-:Y:S01]  /*bb3e0*/  IMAD.MOV.U32 R30, RZ, RZ, R40 ;  /* 0x000000ffff1e7224 */ /* 0x000fe200078e0028 */
[----:B------:R-:W-:-:S07]  /*bb3f0*/  MOV R26, R31 ;  /* 0x0000001f001a7202 */ /* 0x000fce0000000f00 */
[----:B------:R-:W-:Y:S05]  /*bb400*/  WARPSYNC.COLLECTIVE R23, `(.L_x_6791) ;  /* 0x0000000017087348 */ /* 0x000fea0003c00000 */
[----:B------:R0:W1:Y:S02]  /*bb410*/  SHFL.DOWN P0, R31, R30, R29, R28 ;  /* 0x0800001d1e1f7389 */ /* 0x000064000000001c */
[----:B01----:R-:W-:Y:S05]  /*bb420*/  ENDCOLLECTIVE ;  /* 0x000000000000791b */ /* 0x003fea0003800000 */
.L_x_6791:
[----:B------:R-:W0:Y:S01]  /*bb430*/  LDCU.64 UR6, c[0x0][0x3e8] ;  /* 0x00007d00ff0677ac */ /* 0x000e220008000a00 */
[----:B------:R-:W1:Y:S01]  /*bb440*/  S2UR UR5, SR_CTAID.X ;  /* 0x00000000000579c3 */ /* 0x000e620000002500 */
[----:B0-----:R-:W-:-:S04]  /*bb450*/  UIADD3 UR6, UP0, UPT, UR6, 0x200, URZ ;  /* 0x0000020006067890 */ /* 0x001fc8000ff1e0ff */
[----:B------:R-:W-:Y:S01]  /*bb460*/  UIADD3.X UR7, UPT, UPT, URZ, UR7, URZ, UP0, !UPT ;  /* 0x00000007ff077290 */ /* 0x000fe200087fe4ff */
[----:B------:R-:W-:-:S04]  /*bb470*/  ISETP.GT.AND P0, PT, R37, R28, PT ;  /* 0x0000001c2500720c */ /* 0x000fc80003f04270 */
[----:B------:R-:W-:Y:S02]  /*bb480*/  SEL R26, R26, RZ, !P0 ;  /* 0x000000ff1a1a7207 */ /* 0x000fe40004000000 */
[----:B------:R-:W-:Y:S02]  /*bb490*/  SEL R31, R31, RZ, !P0 ;  /* 0x000000ff1f1f7207 */ /* 0x000fe40004000000 */
[----:B------:R-:W-:Y:S02]  /*bb4a0*/  IADD3 R44, P0, PT, R26, R27, RZ ;  /* 0x0000001b1a2c7210 */ /* 0x000fe40007f1e0ff */
[----:B------:R-:W-:-:S03]  /*bb4b0*/  MOV R41, UR7 ;  /* 0x0000000700297c02 */ /* 0x000fc60008000f00 */
[----:B------:R-:W-:Y:S01]  /*bb4c0*/  IMAD.X R37, R31, 0x1, R40, P0 ;  /* 0x000000011f257824 */ /* 0x000fe200000e0628 */
[----:B------:R-:W-:Y:S01]  /*bb4d0*/  ISETP.NE.U32.AND P0, PT, R24, 0x65, PT ;  /* 0x000000651800780c */ /* 0x000fe20003f05070 */
[----:B------:R-:W-:Y:S01]  /*bb4e0*/  IMAD.U32 R40, RZ, RZ, UR6 ;  /* 0x00000006ff287e24 */ /* 0x000fe2000f8e00ff */
[----:B------:R-:W0:Y:S02]  /*bb4f0*/  S2R R24, SR_TID.X ;  /* 0x0000000000187919 */ /* 0x000e240000002100 */
[----:B------:R-:W-:Y:S02]  /*bb500*/  ISETP.NE.AND.EX P0, PT, R25, RZ, PT, P0 ;  /* 0x000000ff1900720c */ /* 0x000fe40003f05300 */
[----:B0-----:R-:W-:-:S04]  /*bb510*/  LOP3.LUT R24, RZ, R24, RZ, 0x33, !PT ;  /* 0x00000018ff187212 */ /* 0x001fc800078e33ff */
[----:B-1----:R-:W-:-:S07]  /*bb520*/  IADD3 R43, PT, PT, R24, UR5, RZ ;  /* 0x00000005182b7c10 */ /* 0x002fce000fffe0ff */
[----:B------:R-:W-:Y:S05]  /*bb530*/  WARPSYNC.COLLECTIVE R23, `(.L_x_6792) ;  /* 0x0000000017087348 */ /* 0x000fea0003c00000 */
[----:B------:R-:W-:Y:S01]  /*bb540*/  VOTE.ALL P0, P0 ;  /* 0x0000000000ff7806 */ /* 0x000fe20000000000 */
[----:B------:R-:W-:-:S12]  /*bb550*/  ENDCOLLECTIVE ;  /* 0x000000000000791b */ /* 0x000fd80003800000 */
.L_x_6792:
[----:B------:R-:W-:Y:S05]  /*bb560*/  BRA `(.L_x_6793) ;  /* 0xffffffd4007c7947 */ /* 0x000fea000383ffff */
.L_x_6714:
[----:B------:R-:W-:Y:S01]  /*bb570*/  BSSY B0, `(.L_x_6794) ;  /* 0x0000006000007945 */ /* 0x000fe20003800000 */
[----:B------:R-:W-:Y:S01]  /*bb580*/  PLOP3.LUT P0, PT, P0, PT, PT, 0x8, 0x80 ;  /* 0x000000000080781c */ /* 0x000fe2000070e170 */
[----:B------:R-:W-:-:S12]  /*bb590*/  IMAD.MOV.U32 R23, RZ, RZ, -0x1 ;  /* 0xffffffffff177424 */ /* 0x000fd800078e00ff */
[----:B---3--:R-:W-:Y:S05]  /*bb5a0*/  WARPSYNC.COLLECTIVE R23, `(.L_x_6795) ;  /* 0x0000000017087348 */ /* 0x008fea0003c00000 */
[----:B------:R-:W-:Y:S01]  /*bb5b0*/  VOTE.ANY P0, P0 ;  /* 0x0000000000ff7806 */ /* 0x000fe20000000100 */
[----:B---3--:R-:W-:-:S12]  /*bb5c0*/  ENDCOLLECTIVE ;  /* 0x000000000000791b */ /* 0x008fd80003800000 */
.L_x_6795:
[----:B------:R-:W-:Y:S05]  /*bb5d0*/  BSYNC B0 ;  /* 0x0000000000007941 */ /* 0x000fea0003800000 */
.L_x_6794:
[----:B------:R-:W-:Y:S05]  /*bb5e0*/  BRA `(.L_x_6796) ;  /* 0xffffffd400807947 */ /* 0x000fea000383ffff */
.L_x_6718:
[----:B------:R-:W-:Y:S01]  /*bb5f0*/  BSSY B0, `(.L_x_6797) ;  /* 0x0000006000007945 */ /* 0x000fe20003800000 */
[----:B------:R-:W-:Y:S02]  /*bb600*/  PLOP3.LUT P0, PT, P0, PT, PT, 0x8, 0x80 ;  /* 0x000000000080781c */ /* 0x000fe4000070e170 */
[----:B------:R-:W-:-:S11]  /*bb610*/  MOV R23, 0xffffffff ;  /* 0xffffffff00177802 */ /* 0x000fd60000000f00 */
[----:B---3--:R-:W-:Y:S05]  /*bb620*/  WARPSYNC.COLLECTIVE R23, `(.L_x_6798) ;  /* 0x0000000017087348 */ /* 0x008fea0003c00000 */
[----:B------:R-:W-:Y:S01]  /*bb630*/  VOTE.ANY P0, P0 ;  /* 0x0000000000ff7806 */ /* 0x000fe20000000100 */
[----:B---3--:R-:W-:-:S12]  /*bb640*/  ENDCOLLECTIVE ;  /* 0x000000000000791b */ /* 0x008fd80003800000 */
.L_x_6798:
[----:B------:R-:W-:Y:S05]  /*bb650*/  BSYNC B0 ;  /* 0x0000000000007941 */ /* 0x000fea0003800000 */
.L_x_6797:
[----:B------:R-:W-:Y:S05]  /*bb660*/  BRA `(.L_x_6799) ;  /* 0xffffffd4009c7947 */ /* 0x000fea000383ffff */
.L_x_6720:
[----:B------:R-:W-:Y:S01]  /*bb670*/  ISETP.NE.U32.AND P1, PT, R24, 0x65, PT ;  /* 0x000000651800780c */ /* 0x000fe20003f25070 */
[----:B------:R-:W-:Y:S01]  /*bb680*/  BSSY B0, `(.L_x_6800) ;  /* 0x0000007000007945 */ /* 0x000fe20003800000 */
[----:B------:R-:W-:Y:S01]  /*bb690*/  PLOP3.LUT P0, PT, P0, PT, PT, 0x8, 0x80 ;  /* 0x000000000080781c */ /* 0x000fe2000070e170 */
[----:B------:R-:W-:Y:S01]  /*bb6a0*/  IMAD.MOV.U32 R23, RZ, RZ, -0x1 ;  /* 0xffffffffff177424 */ /* 0x000fe200078e00ff */
[----:B------:R-:W-:-:S13]  /*bb6b0*/  ISETP.NE.AND.EX P1, PT, R25, RZ, PT, P1 ;  /* 0x000000ff1900720c */ /* 0x000fda0003f25310 */
[----:B---3--:R-:W-:Y:S05]  /*bb6c0*/  WARPSYNC.COLLECTIVE R23, `(.L_x_6801) ;  /* 0x0000000017087348 */ /* 0x008fea0003c00000 */
[----:B------:R-:W-:Y:S01]  /*bb6d0*/  VOTE.ANY R23, PT, P0 ;  /* 0x0000000000177806 */ /* 0x000fe200000e0100 */
[----:B---3--:R-:W-:Y:S06]  /*bb6e0*/  ENDCOLLECTIVE ;  /* 0x000000000000791b */ /* 0x008fec0003800000 */
.L_x_6801:
[----:B------:R-:W-:Y:S05]  /*bb6f0*/  BSYNC B0 ;  /* 0x0000000000007941 */ /* 0x000fea0003800000 */
.L_x_6800:
[----:B------:R-:W-:Y:S01]  /*bb700*/  LOP3.LUT R23, R23, 0x80000000, R3, 0xec, !PT ;  /* 0x8000000017177812 */ /* 0x000fe200078eec03 */
[----:B------:R-:W-:Y:S02]  /*bb710*/  HFMA2 R29, -RZ, RZ, 0, 5.9604644775390625e-08 ;  /* 0x00000001ff1d7431 */ /* 0x000fe400000001ff */
[----:B------:R-:W-:Y:S01]  /*bb720*/  IMAD.MOV.U32 R30, RZ, RZ, R26 ;  /* 0x000000ffff1e7224 */ /* 0x000fe200078e001a */
[----:B------:R-:W-:Y:S01]  /*bb730*/  IADD3 R43, PT, PT, R43, -0x20, RZ ;  /* 0xffffffe02b2b7810 */ /* 0x000fe20007ffe0ff */
[----:B------:R-:W-:Y:S01]  /*bb740*/  VIADD R25, R36, 0x2 ;  /* 0x0000000224197836 */ /* 0x000fe20000000000 */
[----:B------:R-:W-:-:S04]  /*bb750*/  IADD3 R24, PT, PT, R23, -0x1, RZ ;  /* 0xffffffff17187810 */ /* 0x000fc80007ffe0ff */
[----:B------:R-:W-:Y:S01]  /*bb760*/  LOP3.LUT R24, R23, R24, RZ, 0xc, !PT ;  /* 0x0000001817187212 */ /* 0x000fe200078e0cff */
[----:B------:R-:W-:-:S03]  /*bb770*/  IMAD.MOV.U32 R23, RZ, RZ, -0x1 ;  /* 0xffffffffff177424 */ /* 0x000fc600078e00ff */
[----:B------:R0:W1:Y:S04]  /*bb780*/  POPC R28, R24 ;  /* 0x00000018001c7309 */ /* 0x0000680000000000 */
[----:B01----:R-:W-:Y:S05]  /*bb790*/  WARPSYNC.COLLECTIVE R23, `(.L_x_6802) ;  /* 0x0000000017087348 */ /* 0x003fea0003c00000 */
[----:B-1----:R1:W2:Y:S02]  /*bb7a0*/  SHFL.DOWN P0, R31, R30, R29, R28 ;  /* 0x0800001d1e1f7389 */ /* 0x0022a4000000001c */
[----:B012---:R-:W-:Y:S05]  /*bb7b0*/  ENDCOLLECTIVE ;  /* 0x000000000000791b */ /* 0x007fea0003800000 */
.L_x_6802:
[----:B------:R-:W-:Y:S01]  /*bb7c0*/  ISETP.GT.AND P2, PT, R25, R28, PT ;  /* 0x0000001c1900720c */ /* 0x000fe20003f44270 */
[----:B------:R-:W-:Y:S02]  /*bb7d0*/  VIADD R25, R36, 0x4 ;  /* 0x0000000424197836 */ /* 0x000fe40000000000 */
[----:B------:R-:W-:Y:S01]  /*bb7e0*/  IMAD.MOV.U32 R30, RZ, RZ, R27 ;  /* 0x000000ffff1e7224 */ /* 0x000fe200078e001b */
[----:B------:R-:W-:-:S09]  /*bb7f0*/  MOV R45, R31 ;  /* 0x0000001f002d7202 */ /* 0x000fd20000000f00 */
[----:B------:R-:W-:Y:S05]  /*bb800*/  WARPSYNC.COLLECTIVE R23, `(.L_x_6803) ;  /* 0x0000000017087348 */ /* 0x000fea0003c00000 */
[----:B------:R0:W1:Y:S02]  /*bb810*/  SHFL.DOWN P0, R31, R30, R29, R28 ;  /* 0x0800001d1e1f7389 */ /* 0x000064000000001c */
[----:B01----:R-:W-:Y:S05]  /*bb820*/  ENDCOLLECTIVE ;  /* 0x000000000000791b */ /* 0x003fea0003800000 */
.L_x_6803:
[----:B------:R-:W-:Y:S01]  /*bb830*/  IMAD.MOV.U32 R29, RZ, RZ, 0x2 ;  /* 0x00000002ff1d7424 */ /* 0x000fe200078e00ff */
[----:B------:R-:W-:-:S04]  /*bb840*/  ISETP.GE.AND P0, PT, R36, R28, PT ;  /* 0x0000001c2400720c */ /* 0x000fc80003f06270 */
[----:B------:R-:W-:Y:S02]  /*bb850*/  SEL R45, R45, RZ, !P0 ;  /* 0x000000ff2d2d7207 */ /* 0x000fe40004000000 */
[----:B------:R-:W-:Y:S02]  /*bb860*/  SEL R31, R31, RZ, !P0 ;  /* 0x000000ff1f1f7207 */ /* 0x000fe40004000000 */
[----:B------:R-:W-:-:S04]  /*bb870*/  IADD3 R46, P0, PT, R26, R45, RZ ;  /* 0x0000002d1a2e7210 */ /* 0x000fc80007f1e0ff */
[----:B------:R-:W-:Y:S02]  /*bb880*/  MOV R30, R46 ;  /* 0x0000002e001e7202 */ /* 0x000fe40000000f00 */
[----:B------:R-:W-:-:S07]  /*bb890*/  IADD3.X R47, PT, PT, R27, R31, RZ, P0, !PT ;  /* 0x0000001f1b2f7210 */ /* 0x000fce00007fe4ff */
[----:B------:R-:W-:Y:S05]  /*bb8a0*/  WARPSYNC.COLLECTIVE R23, `(.L_x_6804) ;  /* 0x0000000017087348 */ /* 0x000fea0003c00000 */
[----:B------:R0:W1:Y:S02]  /*bb8b0*/  SHFL.DOWN P0, R31, R30, R29, R28 ;  /* 0x0800001d1e1f7389 */ /* 0x000064000000001c */
[----:B01----:R-:W-:Y:S05]  /*bb8c0*/  ENDCOLLECTIVE ;  /* 0x000000000000791b */ /* 0x003fea0003800000 */
.L_x_6804:
[----:B------:R-:W-:Y:S02]  /*bb8d0*/  MOV R30, R47 ;  /* 0x0000002f001e7202 */ /* 0x000fe40000000f00 */
[----:B------:R-:W-:-:S07]  /*bb8e0*/  SEL R27, R31, RZ, !P2 ;  /* 0x000000ff1f1b7207 */ /* 0x000fce0005000000 */
[----:B------:R-:W-:Y:S05]  /*bb8f0*/  WARPSYNC.COLLECTIVE R23, `(.L_x_6805) ;  /* 0x0000000017087348 */ /* 0x000fea0003c00000 */
[----:B------:R0:W1:Y:S02]  /*bb900*/  SHFL.DOWN P0, R31, R30, R29, R28 ;  /* 0x0800001d1e1f7389 */ /* 0x000064000000001c */
[----:B01----:R-:W-:Y:S05]  /*bb910*/  ENDCOLLECTIVE ;  /* 0x000000000000791b */ /* 0x003fea0003800000 */
.L_x_6805:
[----:B------:R-:W-:-:S04]  /*bb920*/  IADD3 R27, P5, PT, R27, R46, RZ ;  /* 0x0000002e1b1b7210 */ /* 0x000fc80007fbe0ff */
[----:B------:R-:W-:Y:S01]  /*bb930*/  MOV R30, R27 ;  /* 0x0000001b001e7202 */ /* 0x000fe20000000f00 */
[----:B------:R-:W-:Y:S02]  /*bb940*/  IMAD.MOV.U32 R29, RZ, RZ, 0x4 ;  /* 0x00000004ff1d7424 */ /* 0x000fe400078e00ff */
[----:B------:R-:W-:-:S07]  /*bb950*/  IMAD.MOV.U32 R45, RZ, RZ, R31 ;  /* 0x000000ffff2d7224 */ /* 0x000fce00078e001f */
[----:B------:R-:W-:Y:S05]  /*bb960*/  WARPSYNC.COLLECTIVE R23, `(.L_x_6806) ;  /* 0x0000000017087348 */ /* 0x000fea0003c00000 */
[----:B------:R0:W1:Y:S02]  /*bb970*/  SHFL.DOWN P0, R31, R30, R29, R28 ;  /* 0x0800001d1e1f7389 */ /* 0x000064000000001c */
[----:B01----:R-:W-:Y:S05]  /*bb980*/  ENDCOLLECTIVE ;  /* 0x000000000000791b */ /* 0x003fea0003800000 */
.L_x_6806:
[----:B------:R-:W-:Y:S02]  /*bb990*/  SEL R24, R45, RZ, !P2 ;  /* 0x000000ff2d187207 */ /* 0x000fe40005000000 */
[----:B------:R-:W-:Y:S01]  /*bb9a0*/  ISETP.GT.AND P2, PT, R25, R28, PT ;  /* 0x0000001c1900720c */ /* 0x000fe20003f44270 */
[----:B------:R-:W-:Y:S01]  /*bb9b0*/  VIADD R25, R36, 0x8 ;  /* 0x0000000824197836 */ /* 0x000fe20000000000 */
[----:B------:R-:W-:-:S04]  /*bb9c0*/  IADD3.X R45, PT, PT, R24, R47, RZ, P5, !PT ;  /* 0x0000002f182d7210 */ /* 0x000fc80002ffe4ff */
[----:B------:R-:W-:Y:S02]  /*bb9d0*/  MOV R30, R45 ;  /* 0x0000002d001e7202 */ /* 0x000fe40000000f00 */
[----:B------:R-:W-:-:S07]  /*bb9e0*/  SEL R46, R31, RZ, !P2 ;  /* 0x000000ff1f2e7207 */ /* 0x000fce0005000000 */
[----:B------:R-:W-:Y:S05]  /*bb9f0*/  WARPSYNC.COLLECTIVE R23, `(.L_x_6807) ;  /* 0x0000000017087348 */ /* 0x000fea0003c00000 */
[----:B------:R0:W1:Y:S02]  /*bba00*/  SHFL.DOWN P0, R31, R30, R29, R28 ;  /* 0x0800001d1e1f7389 */ /* 0x000064000000001c */
[----:B01----:R-:W-:Y:S05]  /*bba10*/  ENDCOLLECTIVE ;  /* 0x000000000000791b */ /* 0x003fea0003800000 */
.L_x_6807:
[----:B------:R-:W-:-:S04]  /*bba20*/  IADD3 R46, P5, PT, R46, R27, RZ ;  /* 0x0000001b2e2e7210 */ /* 0x000fc80007fbe0ff */
[----:B------:R-:W-:Y:S01]  /*bba30*/  MOV R30, R46 ;  /* 0x0000002e001e7202 */ /* 0x000fe20000000f00 */
[----:B------:R-:W-:Y:S02]  /*bba40*/  IMAD.MOV.U32 R29, RZ, RZ, 0x8 ;  /* 0x00000008ff1d7424 */ /* 0x000fe400078e00ff */
[----:B------:R-:W-:-:S07]  /*bba50*/  IMAD.MOV.U32 R26, RZ, RZ, R31 ;  /* 0x000000ffff1a7224 */ /* 0x000fce00078e001f */
[----:B------:R-:W-:Y:S05]  /*bba60*/  WARPSYNC.COLLECTIVE R23, `(.L_x_6808) ;  /* 0x0000000017087348 */ /* 0x000fea0003c00000 */
[----:B------:R0:W1:Y:S02]  /*bba70*/  SHFL.DOWN P0, R31, R30, R29, R28 ;  /* 0x0800001d1e1f7389 */ /* 0x000064000000001c */
[----:B01----:R-:W-:Y:S05]  /*bba80*/  ENDCOLLECTIVE ;  /* 0x000000000000791b */ /* 0x003fea0003800000 */
.L_x_6808:
        /* <DEDUP_REMOVED lines=9> */
.L_x_6809:
[----:B------:R-:W-:Y:S01]  /*bbb20*/  IADD3 R27, P5, PT, R27, R46, RZ ;  /* 0x0000002e1b1b7210 */ /* 0x000fe20007fbe0ff */
[----:B------:R-:W-:-:S04]  /*bbb30*/  HFMA2 R29, -RZ, RZ, 0, 9.5367431640625e-07 ;  /* 0x00000010ff1d7431 */ /* 0x000fc800000001ff */
[----:B------:R-:W-:Y:S02]  /*bbb40*/  IMAD.MOV.U32 R30, RZ, RZ, R27 ;  /* 0x000000ffff1e7224 */ /* 0x000fe400078e001b */
[----:B------:R-:W-:-:S07]  /*bbb50*/  IMAD.MOV.U32 R26, RZ, RZ, R31 ;  /* 0x000000ffff1a7224 */ /* 0x000fce00078e001f */
[----:B------:R-:W-:Y:S05]  /*bbb60*/  WARPSYNC.COLLECTIVE R23, `(.L_x_6810) ;  /* 0x0000000017087348 */ /* 0x000fea0003c00000 */
[----:B------:R0:W1:Y:S02]  /*bbb70*/  SHFL.DOWN P0, R31, R30, R29, R28 ;  /* 0x0800001d1e1f7389 */ /* 0x000064000000001c */
[----:B01----:R-:W-:Y:S05]  /*bbb80*/  ENDCOLLECTIVE ;  /* 0x000000000000791b */ /* 0x003fea0003800000 */
.L_x_6810:
[----:B------:R-:W-:-:S04]  /*bbb90*/  SEL R26, R26, RZ, !P2 ;  /* 0x000000ff1a1a7207 */ /* 0x000fc80005000000 */
[----:B------:R-:W-:-:S04]  /*bbba0*/  IADD3.X R45, PT, PT, R26, R47, RZ, P5, !PT ;  /* 0x0000002f1a2d7210 */ /* 0x000fc80002ffe4ff */
[----:B------:R-:W-:Y:S01]  /*bbbb0*/  MOV R30, R45 ;  /* 0x0000002d001e7202 */ /* 0x000fe20000000f00 */
[----:B------:R-:W-:-:S07]  /*bbbc0*/  IMAD.MOV.U32 R26, RZ, RZ, R31 ;  /* 0x000000ffff1a7224 */ /* 0x000fce00078e001f */
[----:B------:R-:W-:Y:S05]  /*bbbd0*/  WARPSYNC.COLLECTIVE R23, `(.L_x_6811) ;  /* 0x0000000017087348 */ /* 0x000fea0003c00000 */
[----:B------:R0:W1:Y:S02]  /*bbbe0*/  SHFL.DOWN P0, R31, R30, R29, R28 ;  /* 0x0800001d1e1f7389 */ /* 0x000064000000001c */
[----:B01----:R-:W-:Y:S05]  /*bbbf0*/  ENDCOLLECTIVE ;  /* 0x000000000000791b */ /* 0x003fea0003800000 */
.L_x_6811:
        /* <DEDUP_REMOVED lines=9> */
.L_x_6812:
[----:B------:R-:W-:Y:S05]  /*bbc90*/  BRA `(.L_x_6813) ;  /* 0xffffffd000e47947 */ /* 0x000fea000383ffff */
.L_x_6814:
        /* <DEDUP_REMOVED lines=14> */
.L_x_8797:


//--------------------- .text._ZN6thrust24THRUST_300001_SM_1000_NS8cuda_cub4core6detail13_kernel_agentINS1_16__set_operations14PartitionAgentIPPyS8_l18tuple_indexed_lessEEJS8_S8_lllPN4cuda3std3__44pairIllEES9_iEEEvDpT0_ --------------------------
	.section	.text._ZN6thrust24THRUST_300001_SM_1000_NS8cuda_cub4core6detail13_kernel_agentINS1_16__set_operations14PartitionAgentIPPyS8_l18tuple_indexed_lessEEJS8_S8_lllPN4cuda3std3__44pairIllEES9_iEEEvDpT0_,"ax",@progbits
	.align	128
        .global         _ZN6thrust24THRUST_300001_SM_1000_NS8cuda_cub4core6detail13_kernel_agentINS1_16__set_operations14PartitionAgentIPPyS8_l18tuple_indexed_lessEEJS8_S8_lllPN4cuda3std3__44pairIllEES9_iEEEvDpT0_
        .type           _ZN6thrust24THRUST_300001_SM_1000_NS8cuda_cub4core6detail13_kernel_agentINS1_16__set_operations14PartitionAgentIPPyS8_l18tuple_indexed_lessEEJS8_S8_lllPN4cuda3std3__44pairIllEES9_iEEEvDpT0_,@function
        .size           _ZN6thrust24THRUST_300001_SM_1000_NS8cuda_cub4core6detail13_kernel_agentINS1_16__set_operations14PartitionAgentIPPyS8_l18tuple_indexed_lessEEJS8_S8_lllPN4cuda3std3__44pairIllEES9_iEEEvDpT0_,(.L_x_8798 - _ZN6thrust24THRUST_300001_SM_1000_NS8cuda_cub4core6detail13_kernel_agentINS1_16__set_operations14PartitionAgentIPPyS8_l18tuple_indexed_lessEEJS8_S8_lllPN4cuda3std3__44pairIllEES9_iEEEvDpT0_)
        .other          _ZN6thrust24THRUST_300001_SM_1000_NS8cuda_cub4core6detail13_kernel_agentINS1_16__set_operations14PartitionAgentIPPyS8_l18tuple_indexed_lessEEJS8_S8_lllPN4cuda3std3__44pairIllEES9_iEEEvDpT0_,@"STO_CUDA_ENTRY STV_DEFAULT"
_ZN6thrust24THRUST_300001_SM_1000_NS8cuda_cub4core6detail13_kernel_agentINS1_16__set_operations14PartitionAgentIPPyS8_l18tuple_indexed_lessEEJS8_S8_lllPN4cuda3std3__44pairIllEES9_iEEEvDpT0_:
.text._ZN6thrust24THRUST_300001_SM_1000_NS8cuda_cub4core6detail13_kernel_agentINS1_16__set_operations14PartitionAgentIPPyS8_l18tuple_indexed_lessEEJS8_S8_lllPN4cuda3std3__44pairIllEES9_iEEEvDpT0_:
        /* <DEDUP_REMOVED lines=10> */
[----:B------:R-:W1:Y:S01]  /*00a0*/  LDCU UR5, c[0x0][0x3c0] ;  /* 0x00007800ff0577ac */ /* 0x000e620008000800 */
[----:B------:R-:W-:Y:S01]  /*00b0*/  BSSY.RECONVERGENT B0, `(.L_x_6815) ;  /* 0x000030b000007945 */ /* 0x000fe20003800200 */
[----:B------:R-:W2:Y:S05]  /*00c0*/  LDCU.64 UR6, c[0x0][0x358] ;  /* 0x00006b00ff0677ac */ /* 0x000eaa0008000a00 */
[----:B------:R-:W0:Y:S01]  /*00d0*/  LDC.64 R8, c[0x0][0x398] ;  /* 0x0000e600ff087b82 */ /* 0x000e220000000a00 */
[----:B-1----:R-:W-:Y:S02]  /*00e0*/  USHF.R.S32.HI UR4, URZ, 0x1f, UR5 ;  /* 0x0000001fff047899 */ /* 0x002fe40008011405 */
[----:B------:R-:W-:-:S04]  /*00f0*/  IMAD.WIDE.U32 R2, R0, UR5, RZ ;  /* 0x0000000500027c25 */ /* 0x000fc8000f8e00ff */
[----:B------:R-:W-:-:S04]  /*0100*/  IMAD R5, R0, UR4, RZ ;  /* 0x0000000400057c24 */ /* 0x000fc8000f8e02ff */
[----:B------:R-:W-:Y:S01]  /*0110*/  IMAD.IADD R3, R3, 0x1, R5 ;  /* 0x0000000103037824 */ /* 0x000fe200078e0205 */
[----:B0-----:R-:W-:-:S04]  /*0120*/  IADD3 R27, P1, PT, R8, R10, RZ ;  /* 0x0000000a081b7210 */ /* 0x001fc80007f3e0ff */
[----:B------:R-:W-:Y:S01]  /*0130*/  ISETP.LT.U32.AND P0, PT, R27, R2, PT ;  /* 0x000000021b00720c */ /* 0x000fe20003f01070 */
[----:B------:R-:W-:-:S05]  /*0140*/  IMAD.X R4, R9, 0x1, R11, P1 ;  /* 0x0000000109047824 */ /* 0x000fca00008e060b */
[----:B------:R-:W-:-:S04]  /*0150*/  ISETP.LT.AND.EX P0, PT, R4, R3, PT, P0 ;  /* 0x000000030400720c */ /* 0x000fc80003f01300 */
[----:B------:R-:W-:Y:S02]  /*0160*/  SEL R27, R27, R2, P0 ;  /* 0x000000021b1b7207 */ /* 0x000fe40000000000 */
[----:B------:R-:W-:Y:S02]  /*0170*/  SEL R4, R4, R3, P0 ;  /* 0x0000000304047207 */ /* 0x000fe40000000000 */
[C---:B------:R-:W-:Y:S02]  /*0180*/  IADD3 R8, P0, PT, R27.reuse, -R8, RZ ;  /* 0x800000081b087210 */ /* 0x040fe40007f1e0ff */
[----:B------:R-:W-:Y:S02]  /*0190*/  ISETP.LT.U32.AND P1, PT, R27, R10, PT ;  /* 0x0000000a1b00720c */ /* 0x000fe40003f21070 */
[----:B------:R-:W-:Y:S02]  /*01a0*/  IADD3.X R9, PT, PT, R4, ~R9, RZ, P0, !PT ;  /* 0x8000000904097210 */ /* 0x000fe400007fe4ff */
[----:B------:R-:W-:-:S02]  /*01b0*/  ISETP.GT.U32.AND P0, PT, R8, RZ, PT ;  /* 0x000000ff0800720c */ /* 0x000fc40003f04070 */
[-C--:B------:R-:W-:Y:S02]  /*01c0*/  ISETP.LT.AND.EX P1, PT, R4, R11.reuse, PT, P1 ;  /* 0x0000000b0400720c */ /* 0x080fe40003f21310 */
[----:B------:R-:W-:Y:S02]  /*01d0*/  ISETP.GT.AND.EX P0, PT, R9, RZ, PT, P0 ;  /* 0x000000ff0900720c */ /* 0x000fe40003f04300 */
[----:B------:R-:W-:Y:S02]  /*01e0*/  SEL R7, R27, R10, P1 ;  /* 0x0000000a1b077207 */ /* 0x000fe40000800000 */
[----:B------:R-:W-:Y:S02]  /*01f0*/  SEL R8, R8, RZ, P0 ;  /* 0x000000ff08087207 */ /* 0x000fe40000000000 */
[----:B------:R-:W-:Y:S02]  /*0200*/  SEL R9, R9, RZ, P0 ;  /* 0x000000ff09097207 */ /* 0x000fe40000000000 */
[----:B------:R-:W-:-:S02]  /*0210*/  SEL R6, R4, R11, P1 ;  /* 0x0000000b04067207 */ /* 0x000fc40000800000 */
[----:B------:R-:W-:-:S04]  /*0220*/  ISETP.GE.U32.AND P0, PT, R8, R7, PT ;  /* 0x000000070800720c */ /* 0x000fc80003f06070 */
[----:B------:R-:W-:-:S13]  /*0230*/  ISETP.GE.AND.EX P0, PT, R9, R6, PT, P0 ;  /* 0x000000060900720c */ /* 0x000fda0003f06300 */
[----:B--2---:R-:W-:Y:S05]  /*0240*/  @P0 BRA `(.L_x_6816) ;  /* 0x0000002c00c40947 */ /* 0x004fea0003800000 */
[----:B------:R-:W0:Y:S01]  /*0250*/  LDC.64 R2, c[0x0][0x3b0] ;  /* 0x0000ec00ff027b82 */ /* 0x000e220000000a00 */
[----:B------:R-:W-:Y:S02]  /*0260*/  IMAD.MOV.U32 R12, RZ, RZ, -0x1 ;  /* 0xffffffffff0c7424 */ /* 0x000fe400078e00ff */
[----:B------:R-:W-:-:S05]  /*0270*/  IMAD.MOV.U32 R13, RZ, RZ, -0x1 ;  /* 0xffffffffff0d7424 */ /* 0x000fca00078e00ff */
[----:B------:R-:W1:Y:S01]  /*0280*/  LDC R5, c[0x0][0x3b8] ;  /* 0x0000ee00ff057b82 */ /* 0x000e620000000800 */
[C---:B0-----:R-:W-:Y:S01]  /*0290*/  IMAD.WIDE.U32 R12, R2.reuse, 0x1, R12 ;  /* 0x00000001020c7825 */ /* 0x041fe200078e000c */
[C---:B------:R-:W-:Y:S02]  /*02a0*/  LOP3.LUT R26, R2.reuse, 0x1, RZ, 0xc0, !PT ;  /* 0x00000001021a7812 */ /* 0x040fe400078ec0ff */
[----:B------:R-:W-:Y:S02]  /*02b0*/  LOP3.LUT R11, R2, 0xfffffffe, RZ, 0xc0, !PT ;  /* 0xfffffffe020b7812 */ /* 0x000fe400078ec0ff */
[----:B------:R-:W-:Y:S02]  /*02c0*/  IADD3 R10, PT, PT, R13, R3, RZ ;  /* 0x000000030d0a7210 */ /* 0x000fe40007ffe0ff */
[----:B-1----:R-:W-:-:S07]  /*02d0*/  SHF.R.S32.HI R5, RZ, 0x1f, R5 ;  /* 0x0000001fff057819 */ /* 0x002fce0000011405 */
.L_x_6833:
[----:B------:R-:W-:Y:S01]  /*02e0*/  IADD3 R3, P0, PT, R8, R7, RZ ;  /* 0x0000000708037210 */ /* 0x000fe20007f1e0ff */
[----:B0-----:R-:W0:Y:S04]  /*02f0*/  LDCU.128 UR8, c[0x0][0x380] ;  /* 0x00007000ff0877ac */ /* 0x001e280008000c00 */
[----:B------:R-:W-:-:S05]  /*0300*/  IMAD.X R2, R9, 0x1, R6, P0 ;  /* 0x0000000109027824 */ /* 0x000fca00000e0606 */
[--C-:B------:R-:W-:Y:S02]  /*0310*/  SHF.R.U64 R3, R3, 0x1, R2.reuse ;  /* 0x0000000103037819 */ /* 0x100fe40000001202 */
[----:B------:R-:W-:Y:S02]  /*0320*/  SHF.R.U32.HI R2, RZ, 0x1, R2 ;  /* 0x00000001ff027819 */ /* 0x000fe40000011602 */
[----:B------:R-:W-:Y:S02]  /*0330*/  LOP3.LUT R14, RZ, R3, RZ, 0x33, !PT ;  /* 0x00000003ff0e7212 */ /* 0x000fe400078e33ff */
[----:B------:R-:W-:Y:S02]  /*0340*/  LOP3.LUT R15, RZ, R2, RZ, 0x33, !PT ;  /* 0x00000002ff0f7212 */ /* 0x000fe400078e33ff */
[----:B------:R-:W-:Y:S02]  /*0350*/  IADD3 R17, P1, PT, R14, R27, RZ ;  /* 0x0000001b0e117210 */ /* 0x000fe40007f3e0ff */
[----:B0-----:R-:W-:-:S02]  /*0360*/  LEA R14, P0, R3, UR8, 0x3 ;  /* 0x00000008030e7c11 */ /* 0x001fc4000f8018ff */
[----:B------:R-:W-:Y:S01]  /*0370*/  LEA R16, P2, R17, UR10, 0x3 ;  /* 0x0000000a11107c11 */ /* 0x000fe2000f8418ff */
[----:B------:R-:W-:Y:S01]  /*0380*/  IMAD.X R18, R15, 0x1, R4, P1 ;  /* 0x000000010f127824 */ /* 0x000fe200008e0604 */
[----:B------:R-:W-:-:S04]  /*0390*/  LEA.HI.X R15, R3, UR9, R2, 0x3, P0 ;  /* 0x00000009030f7c11 */ /* 0x000fc800080f1c02 */
[----:B------:R-:W-:Y:S02]  /*03a0*/  LEA.HI.X R17, R17, UR11, R18, 0x3, P2 ;  /* 0x0000000b11117c11 */ /* 0x000fe400090f1c12 */
[----:B------:R-:W5:Y:S01]  /*03b0*/  LDG.E.64 R14, desc[UR6][R14.64] ;  /* 0x000000060e0e7981 */ /* 0x000f62000c1e1b00 */
[----:B------:R-:W0:Y:S03]  /*03c0*/  LDC.64 R18, c[0x0][0x3b0] ;  /* 0x0000ec00ff127b82 */ /* 0x000e260000000a00 */
[----:B------:R-:W5:Y:S01]  /*03d0*/  LDG.E.64 R16, desc[UR6][R16.64] ;  /* 0x0000000610107981 */ /* 0x000f62000c1e1b00 */
[----:B--2---:R-:W-:Y:S01]  /*03e0*/  IMAD.MOV.U32 R28, RZ, RZ, -0x340d631c ;  /* 0xcbf29ce4ff1c7424 */ /* 0x004fe200078e00ff */
[----:B0-----:R-:W-:Y:S01]  /*03f0*/  ISETP.NE.U32.AND P0, PT, R18, RZ, PT ;  /* 0x000000ff1200720c */ /* 0x001fe20003f05070 */
[----:B------:R-:W-:-:S03]  /*0400*/  HFMA2 R18, -RZ, RZ, -6.306171417236328125e-05, 0.01395416259765625 ;  /* 0x84222325ff127431 */ /* 0x000fc600000001ff */
        /* <DEDUP_REMOVED lines=14> */
.L_x_6819:
        /* <DEDUP_REMOVED lines=102> */
[----:B------:R-:W-:-:S07]  /*0b50*/  IMAD.MOV.U32 R21, RZ, RZ, R11 ;  /* 0x000000ffff157224 */ /* 0x000fce00078e000b */
.L_x_6818:
[----:B------:R-:W-:-:S04]  /*0b60*/  ISETP.NE.U32.AND P1, PT, R26, RZ, PT ;  /* 0x000000ff1a00720c */ /* 0x000fc80003f25070 */
[----:B------:R-:W-:-:S13]  /*0b70*/  ISETP.NE.AND.EX P1, PT, RZ, RZ, PT, P1 ;  /* 0x000000ffff00720c */ /* 0x000fda0003f25310 */
[----:B------:R-:W-:Y:S05]  /*0b80*/  @!P1 BRA `(.L_x_6817) ;  /* 0x0000000000c89947 */ /* 0x000fea0003800000 */
[----:B-----5:R-:W-:-:S04]  /*0b90*/  LEA R20, P1, R21, R16, 0x3 ;  /* 0x0000001015147211 */ /* 0x020fc800078218ff */
[----:B0-----:R-:W-:-:S06]  /*0ba0*/  LEA.HI.X R21, R21, R17, R30, 0x3, P1 ;  /* 0x0000001115157211 */ /* 0x001fcc00008f1c1e */
        /* <DEDUP_REMOVED lines=48> */
.L_x_6817:
        /* <DEDUP_REMOVED lines=15> */
.L_x_6822:
[----:B-----5:R-:W-:-:S04]  /*0fa0*/  LEA R32, P1, R31, R14, 0x3 ;  /* 0x0000000e1f207211 */ /* 0x020fc800078218ff */
[----:B------:R-:W-:-:S05]  /*0fb0*/  LEA.HI.X R33, R31, R15, R29, 0x3, P1 ;  /* 0x0000000f1f217211 */ /* 0x000fca00008f1c1d */
[----:B------:R-:W2:Y:S04]  /*0fc0*/  LDG.E.64 R20, desc[UR6][R32.64] ;  /* 0x0000000620147981 */ /* 0x000ea8000c1e1b00 */
[----:B------:R1:W3:Y:S01]  /*0fd0*/  LDG.E.64 R22, desc[UR6][R32.64+0x8] ;  /* 0x0000080620167981 */ /* 0x0002e2000c1e1b00 */
        /* <DEDUP_REMOVED lines=99> */
.L_x_6821:
[----:B------:R-:W-:-:S04]  /*1610*/  ISETP.NE.U32.AND P1, PT, R26, RZ, PT ;  /* 0x000000ff1a00720c */ /* 0x000fc80003f25070 */
[----:B------:R-:W-:-:S13]  /*1620*/  ISETP.NE.AND.EX P1, PT, RZ, RZ, PT, P1 ;  /* 0x000000ffff00720c */ /* 0x000fda0003f25310 */
        /* <DEDUP_REMOVED lines=51> */
.L_x_6820:
        /* <DEDUP_REMOVED lines=18> */
[----:B0-----:R-:W-:-:S07]  /*1a80*/  IMAD.MOV.U32 R30, RZ, RZ, RZ ;  /* 0x000000ffff1e7224 */ /* 0x001fce00078e00ff */
.L_x_6827:
        /* <DEDUP_REMOVED lines=102> */
.L_x_6826:
[----:B------:R-:W-:-:S04]  /*20f0*/  ISETP.NE.U32.AND P1, PT, R26, RZ, PT ;  /* 0x000000ff1a00720c */ /* 0x000fc80003f25070 */
[----:B------:R-:W-:-:S13]  /*2100*/  ISETP.NE.AND.EX P1, PT, RZ, RZ, PT, P1 ;  /* 0x000000ffff00720c */ /* 0x000fda0003f25310 */
[----:B------:R-:W-:Y:S05]  /*2110*/  @!P1 BRA `(.L_x_6825) ;  /* 0x0000000000c49947 */ /* 0x000fea0003800000 */
[----:B-----5:R-:W-:-:S04]  /*2120*/  LEA R16, P1, R21, R16, 0x3 ;  /* 0x0000001015107211 */ /* 0x020fc800078218ff */
[----:B-1----:R-:W-:-:S06]  /*2130*/  LEA.HI.X R17, R21, R17, R31, 0x3, P1 ;  /* 0x0000001115117211 */ /* 0x002fcc00008f1c1f */
        /* <DEDUP_REMOVED lines=47> */
.L_x_6825:
        /* <DEDUP_REMOVED lines=8> */
[----:B-----5:R-:W-:-:S12]  /*24b0*/  IMAD.MOV.U32 R17, RZ, RZ, RZ ;  /* 0x000000ffff117224 */ /* 0x020fd800078e00ff */
[----:B------:R-:W-:Y:S05]  /*24c0*/  @!P0 BRA `(.L_x_6829) ;  /* 0x0000000400b08947 */ /* 0x000fea0003800000 */
[----:B------:R-:W2:Y:S01]  /*24d0*/  LDC R28, c[0x0][0x3b4] ;  /* 0x0000ed00ff1c7b82 */ /* 0x000ea20000000800 */
[----:B------:R-:W-:Y:S01]  /*24e0*/  IMAD.MOV.U32 R21, RZ, RZ, -0x7bdddcdb ;  /* 0x84222325ff157424 */ /* 0x000fe200078e00ff */
[----:B------:R-:W-:Y:S01]  /*24f0*/  MOV R29, RZ ;  /* 0x000000ff001d7202 */ /* 0x000fe20000000f00 */
[----:B------:R-:W-:Y:S02]  /*2500*/  IMAD.MOV.U32 R33, RZ, RZ, -0x340d631c ;  /* 0xcbf29ce4ff217424 */ /* 0x000fe400078e00ff */
[----:B------:R-:W-:-:S07]  /*2510*/  IMAD.MOV.U32 R25, RZ, RZ, RZ ;  /* 0x000000ffff197224 */ /* 0x000fce00078e00ff */
.L_x_6830:
[----:B0-----:R-:W-:-:S04]  /*2520*/  LEA R30, P0, R29, R14, 0x3 ;  /* 0x0000000e1d1e7211 */ /* 0x001fc800078018ff */
[----:B-1----:R-:W-:-:S05]  /*2530*/  LEA.HI.X R31, R29, R15, R25, 0x3, P0 ;  /* 0x0000000f1d1f7211 */ /* 0x002fca00000f1c19 */
[----:B------:R-:W3:Y:S04]  /*2540*/  LDG.E.64 R22, desc[UR6][R30.64] ;  /* 0x000000061e167981 */ /* 0x000ee8000c1e1b00 */
[----:B------:R0:W4:Y:S01]  /*2550*/  LDG.E.64 R16, desc[UR6][R30.64+0x8] ;  /* 0x000008061e107981 */ /* 0x000122000c1e1b00 */
        /* <DEDUP_REMOVED lines=99> */
.L_x_6829:
[----:B------:R-:W-:-:S04]  /*2b90*/  ISETP.NE.U32.AND P0, PT, R26, RZ, PT ;  /* 0x000000ff1a00720c */ /* 0x000fc80003f05070 */
[----:B------:R-:W-:-:S13]  /*2ba0*/  ISETP.NE.AND.EX P0, PT, RZ, RZ, PT, P0 ;  /* 0x000000ffff00720c */ /* 0x000fda0003f05300 */
[----:B------:R-:W-:Y:S05]  /*2bb0*/  @!P0 BRA `(.L_x_6828) ;  /* 0x0000000000c88947 */ /* 0x000fea0003800000 */
[----:B------:R-:W-:-:S04]  /*2bc0*/  LEA R14, P0, R17, R14, 0x3 ;  /* 0x0000000e110e7211 */ /* 0x000fc800078018ff */
[----:B--2---:R-:W-:-:S06]  /*2bd0*/  LEA.HI.X R15, R17, R15, R28, 0x3, P0 ;  /* 0x0000000f110f7211 */ /* 0x004fcc00000f1c1c */
        /* <DEDUP_REMOVED lines=48> */
.L_x_6828:
[----:B------:R-:W-:-:S04]  /*2ee0*/  ISETP.GE.U32.AND P0, PT, R24, R21, PT ;  /* 0x000000151800720c */ /* 0x000fc80003f06070 */
[----:B------:R-:W-:Y:S01]  /*2ef0*/  ISETP.GE.U32.AND.EX P0, PT, R18, R33, PT, P0 ;  /* 0x000000211200720c */ /* 0x000fe20003f06100 */
[----:B------:R-:W-:-:S12]  /*2f00*/  BRA `(.L_x_6831) ;  /* 0x00000000006c7947 */ /* 0x000fd80003800000 */
.L_x_6824:
[----:B------:R-:W1:Y:S01]  /*2f10*/  LDCU UR4, c[0x0][0x3b8] ;  /* 0x00007700ff0477ac */ /* 0x000e620008000800 */
[----:B------:R-:W-:Y:S01]  /*2f20*/  PLOP3.LUT P0, PT, PT, PT, PT, 0x80, 0x8 ;  /* 0x000000000008781c */ /* 0x000fe20003f0f070 */
[----:B-1----:R-:W-:-:S09]  /*2f30*/  UISETP.NE.AND UP0, UPT, UR4, URZ, UPT ;  /* 0x000000ff0400728c */ /* 0x002fd2000bf05270 */
[----:B------:R-:W-:Y:S05]  /*2f40*/  BRA.U !UP0, `(.L_x_6831) ;  /* 0x00000001085c7547 */ /* 0x000fea000b800000 */
[----:B------:R-:W-:Y:S02]  /*2f50*/  HFMA2 R22, -RZ, RZ, 0, 0 ;  /* 0x00000000ff167431 */ /* 0x000fe400000001ff */
[----:B------:R-:W-:-:S07]  /*2f60*/  IMAD.MOV.U32 R24, RZ, RZ, RZ ;  /* 0x000000ffff187224 */ /* 0x000fce00078e00ff */
.L_x_6832:
        /* <DEDUP_REMOVED lines=21> */
.L_x_6831:
[----:B------:R-:W-:Y:S05]  /*30c0*/  BSYNC.RECONVERGENT B1 ;  /* 0x0000000000017941 */ /* 0x000fea0003800200 */
.L_x_6823:
[----:B-----5:R-:W-:Y:S02]  /*30d0*/  IADD3 R15, P1, PT, R3, 0x1, RZ ;  /* 0x00000001030f7810 */ /* 0x020fe40007f3e0ff */
[----:B------:R-:W-:Y:S02]  /*30e0*/  SEL R7, R7, R3, P0 ;  /* 0x0000000307077207 */ /* 0x000fe40000000000 */
[----:B------:R-:W-:Y:S02]  /*30f0*/  IADD3.X R14, PT, PT, RZ, R2, RZ, P1, !PT ;  /* 0x00000002ff0e7210 */ /* 0x000fe40000ffe4ff */
[----:B------:R-:W-:Y:S02]  /*3100*/  SEL R8, R15, R8, P0 ;  /* 0x000000080f087207 */ /* 0x000fe40000000000 */
[----:B------:R-:W-:Y:S02]  /*3110*/  SEL R6, R6, R2, P0 ;  /* 0x0000000206067207 */ /* 0x000fe40000000000 */
[----:B------:R-:W-:-:S02]  /*3120*/  SEL R9, R14, R9, P0 ;  /* 0x000000090e097207 */ /* 0x000fc40000000000 */
[----:B------:R-:W-:-:S04]  /*3130*/  ISETP.GE.U32.AND P0, PT, R8, R7, PT ;  /* 0x000000070800720c */ /* 0x000fc80003f06070 */
[----:B------:R-:W-:-:S13]  /*3140*/  ISETP.GE.AND.EX P0, PT, R9, R6, PT, P0 ;  /* 0x000000060900720c */ /* 0x000fda0003f06300 */
[----:B------:R-:W-:Y:S05]  /*3150*/  @!P0 BRA `(.L_x_6833) ;  /* 0xffffffd000608947 */ /* 0x000fea000383ffff */
.L_x_6816:
[----:B------:R-:W-:Y:S05]  /*3160*/  BSYNC.RECONVERGENT B0 ;  /* 0x0000000000007941 */ /* 0x000fea0003800200 */
.L_x_6815:
[----:B------:R-:W3:Y:S01]  /*3170*/  LDCU.64 UR4, c[0x0][0x398] ;  /* 0x00007300ff0477ac */ /* 0x000ee20008000a00 */
[----:B------:R-:W-:Y:S01]  /*3180*/  IADD3 R2, P0, PT, -R8, R27, RZ ;  /* 0x0000001b08027210 */ /* 0x000fe20007f1e1ff */
[----:B------:R-:W-:Y:S01]  /*3190*/  BSSY.RECONVERGENT B1, `(.L_x_6834) ;  /* 0x0002025000017945 */ /* 0x000fe20003800200 */
[----:B------:R-:W-:-:S03]  /*31a0*/  IMAD.MOV.U32 R5, RZ, RZ, RZ ;  /* 0x000000ffff057224 */ /* 0x000fc600078e00ff */
[----:B------:R-:W-:Y:S01]  /*31b0*/  IMAD.X R3, R4, 0x1, ~R9, P0 ;  /* 0x0000000104037824 */ /* 0x000fe200000e0e09 */
[----:B---3--:R-:W-:-:S04]  /*31c0*/  ISETP.GE.U32.AND P0, PT, R2, UR4, PT ;  /* 0x0000000402007c0c */ /* 0x008fc8000bf06070 */
[----:B------:R-:W-:-:S13]  /*31d0*/  ISETP.GE.AND.EX P0, PT, R3, UR5, PT, P0 ;  /* 0x0000000503007c0c */ /* 0x000fda000bf06300 */
[----:B------:R-:W-:Y:S05]  /*31e0*/  @P0 BRA `(.L_x_6835) ;  /* 0x00000200007c0947 */ /* 0x000fea0003800000 */
[----:B------:R-:W3:Y:S02]  /*31f0*/  LDCU.64 UR4, c[0x0][0x388] ;  /* 0x00007100ff0477ac */ /* 0x000ee40008000a00 */
[----:B---3--:R-:W-:-:S04]  /*3200*/  LEA R14, P0, R2, UR4, 0x3 ;  /* 0x00000004020e7c11 */ /* 0x008fc8000f8018ff */
[----:B------:R-:W-:-:S06]  /*3210*/  LEA.HI.X R15, R2, UR5, R3, 0x3, P0 ;  /* 0x00000005020f7c11 */ /* 0x000fcc00080f1c03 */
[----:B------:R-:W5:Y:S01]  /*3220*/  LDG.E.64 R14, desc[UR6][R14.64] ;  /* 0x000000060e0e7981 */ /* 0x000f62000c1e1b00 */
[----:B------:R-:W-:Y:S01]  /*3230*/  ISETP.GE.U32.AND P0, PT, R8, 0x1, PT ;  /* 0x000000010800780c */ /* 0x000fe20003f06070 */
[----:B------:R-:W-:Y:S01]  /*3240*/  BSSY.RECONVERGENT B0, `(.L_x_6836) ;  /* 0x0000b8f000007945 */ /* 0x000fe20003800200 */
[----:B------:R-:W-:Y:S02]  /*3250*/  CS2R R6, SRZ ;  /* 0x0000000000067805 */ /* 0x000fe4000001ff00 */
[----:B------:R-:W-:Y:S02]  /*3260*/  CS2R R4, SRZ ;  /* 0x0000000000047805 */ /* 0x000fe4000001ff00 */
[----:B------:R-:W-:-:S13]  /*3270*/  ISETP.GE.AND.EX P0, PT, R9, RZ, PT, P0 ;  /* 0x000000ff0900720c */ /* 0x000fda0003f06300 */
[----:B------:R-:W-:Y:S05]  /*3280*/  @!P0 BRA `(.L_x_6837) ;  /* 0x000000b800288947 */ /* 0x000fea0003800000 */
[----:B------:R-:W3:Y:S01]  /*3290*/  LDCU.64 UR4, c[0x0][0x380] ;  /* 0x00007000ff0477ac */ /* 0x000ee20008000a00 */
[----:B------:R-:W-:Y:S02]  /*32a0*/  IMAD R7, R9, 0x1ff, RZ ;  /* 0x000001ff09077824 */ /* 0x000fe400078e02ff */
[----:B------:R-:W-:-:S05]  /*32b0*/  IMAD.WIDE.U32 R4, R8, 0x1ff, RZ ;  /* 0x000001ff08047825 */ /* 0x000fca00078e00ff */
[----:B------:R-:W-:-:S04]  /*32c0*/  IADD3 R5, PT, PT, R5, R7, RZ ;  /* 0x0000000705057210 */ /* 0x000fc80007ffe0ff */
[--C-:B------:R-:W-:Y:S02]  /*32d0*/  SHF.R.U64 R11, R4, 0x9, R5.reuse ;  /* 0x00000009040b7819 */ /* 0x100fe40000001205 */
[----:B------:R-:W-:Y:S02]  /*32e0*/  SHF.R.U32.HI R10, RZ, 0x9, R5 ;  /* 0x00000009ff0a7819 */ /* 0x000fe40000011605 */
[----:B------:R-:W4:Y:S01]  /*32f0*/  LDC.64 R4, c[0x0][0x3b0] ;  /* 0x0000ec00ff047b82 */ /* 0x000f220000000a00 */
[----:B---3--:R-:W-:-:S04]  /*3300*/  LEA R6, P0, R11, UR4, 0x3 ;  /* 0x000000040b067c11 */ /* 0x008fc8000f8018ff */
[----:B------:R-:W-:-:S06]  /*3310*/  LEA.HI.X R7, R11, UR5, R10, 0x3, P0 ;  /* 0x000000050b077c11 */ /* 0x000fcc00080f1c0a */
[----:B------:R-:W5:Y:S01]  /*3320*/  LDG.E.64 R6, desc[UR6][R6.64] ;  /* 0x0000000606067981 */ /* 0x000f62000c1e1b00 */
[----:B------:R-:W-:Y:S02]  /*3330*/  IMAD.MOV.U32 R22, RZ, RZ, -0x7bdddcdb ;  /* 0x84222325ff167424 */ /* 0x000fe400078e00ff */
[----:B------:R-:W-:Y:S01]  /*3340*/  IMAD.MOV.U32 R20, RZ, RZ, -0x340d631c ;  /* 0xcbf29ce4ff147424 */ /* 0x000fe200078e00ff */
[----:B----4-:R-:W-:-:S04]  /*3350*/  ISETP.NE.U32.AND P0, PT, R4, RZ, PT ;  /* 0x000000ff0400720c */ /* 0x010fc80003f05070 */
[----:B------:R-:W-:-:S13]  /*3360*/  ISETP.NE.AND.EX P0, PT, R5, RZ, PT, P0 ;  /* 0x000000ff0500720c */ /* 0x000fda0003f05300 */
[----:B------:R-:W-:Y:S05]  /*3370*/  @!P0 BRA `(.L_x_6838) ;  /* 0x0000000800a08947 */ /* 0x000fea0003800000 */
        /* <DEDUP_REMOVED lines=10> */
[----:B------:R-:W3:Y:S01]  /*3420*/  LDC R18, c[0x0][0x3b4] ;  /* 0x0000ed00ff127b82 */ /* 0x000ee20000000800 */
[----:B------:R-:W-:Y:S01]  /*3430*/  LOP3.LUT R21, R4, 0xfffffffe, RZ, 0xc0, !PT ;  /* 0xfffffffe04157812 */ /* 0x000fe200078ec0ff */
[----:B------:R-:W-:Y:S01]  /*3440*/  IMAD.MOV.U32 R22, RZ, RZ, -0x7bdddcdb ;  /* 0x84222325ff167424 */ /* 0x000fe200078e00ff */
[----:B------:R-:W-:Y:S01]  /*3450*/  MOV R23, RZ ;  /* 0x000000ff00177202 */ /* 0x000fe20000000f00 */
[----:B------:R-:W-:Y:S02]  /*3460*/  IMAD.MOV.U32 R20, RZ, RZ, -0x340d631c ;  /* 0xcbf29ce4ff147424 */ /* 0x000fe400078e00ff */
[----:B------:R-:W-:-:S07]  /*3470*/  IMAD.MOV.U32 R19, RZ, RZ, RZ ;  /* 0x000000ffff137224 */ /* 0x000fce00078e00ff */
.L_x_6840:
[----:B-----5:R-:W-:-:S04]  /*3480*/  LEA R26, P2, R23, R6, 0x3 ;  /* 0x00000006171a7211 */ /* 0x020fc800078418ff */
[----:B------:R-:W-:-:S05]  /*3490*/  LEA.HI.X R27, R23, R7, R19, 0x3, P2 ;  /* 0x00000007171b7211 */ /* 0x000fca00010f1c13 */
[----:B------:R-:W4:Y:S04]  /*34a0*/  LDG.E.64 R16, desc[UR6][R26.64] ;  /* 0x000000061a107981 */ /* 0x000f28000c1e1b00 */
[----:B------:R0:W2:Y:S01]  /*34b0*/  LDG.E.64 R12, desc[UR6][R26.64+0x8] ;  /* 0x000008061a0c7981 */ /* 0x0000a2000c1e1b00 */
        /* <DEDUP_REMOVED lines=98> */
.L_x_6839:
[----:B------:R-:W-:Y:S05]  /*3ae0*/  @P1 BRA `(.L_x_6838) ;  /* 0x0000000000c41947 */ /* 0x000fea0003800000 */
[----:B-----5:R-:W-:-:S04]  /*3af0*/  LEA R12, P1, R21, R6, 0x3 ;  /* 0x00000006150c7211 */ /* 0x020fc800078218ff */
[----:B------:R-:W-:-:S06]  /*3b00*/  LEA.HI.X R13, R21, R7, R18, 0x3, P1 ;  /* 0x00000007150d7211 */ /* 0x000fcc00008f1c12 */
[----:B------:R-:W3:Y:S01]  /*3b10*/  LDG.E.64 R12, desc[UR6][R12.64] ;  /* 0x000000060c0c7981 */ /* 0x000ee2000c1e1b00 */
        /* <DEDUP_REMOVED lines=46> */
.L_x_6838:
        /* <DEDUP_REMOVED lines=12> */
[----:B------:R-:W3:Y:S01]  /*3ec0*/  LDC R24, c[0x0][0x3b4] ;  /* 0x0000ed00ff187b82 */ /* 0x000ee20000000800 */
[----:B------:R-:W-:Y:S01]  /*3ed0*/  LOP3.LUT R25, R4, 0xfffffffe, RZ, 0xc0, !PT ;  /* 0xfffffffe04197812 */ /* 0x000fe200078ec0ff */
[----:B------:R-:W-:Y:S01]  /*3ee0*/  IMAD.MOV.U32 R19, RZ, RZ, -0x7bdddcdb ;  /* 0x84222325ff137424 */ /* 0x000fe200078e00ff */
[----:B------:R-:W-:Y:S01]  /*3ef0*/  MOV R29, 0xcbf29ce4 ;  /* 0xcbf29ce4001d7802 */ /* 0x000fe20000000f00 */
[----:B------:R-:W-:Y:S02]  /*3f00*/  IMAD.MOV.U32 R23, RZ, RZ, RZ ;  /* 0x000000ffff177224 */ /* 0x000fe400078e00ff */
[----:B------:R-:W-:-:S07]  /*3f10*/  IMAD.MOV.U32 R21, RZ, RZ, RZ ;  /* 0x000000ffff157224 */ /* 0x000fce00078e00ff */
.L_x_6843:
[----:B-----5:R-:W-:-:S04]  /*3f20*/  LEA R26, P2, R23, R14, 0x3 ;  /* 0x0000000e171a7211 */ /* 0x020fc800078418ff */
[----:B------:R-:W-:-:S05]  /*3f30*/  LEA.HI.X R27, R23, R15, R21, 0x3, P2 ;  /* 0x0000000f171b7211 */ /* 0x000fca00010f1c15 */
[----:B------:R-:W2:Y:S04]  /*3f40*/  LDG.E.64 R16, desc[UR6][R26.64] ;  /* 0x000000061a107981 */ /* 0x000ea8000c1e1b00 */
[----:B------:R4:W4:Y:S01]  /*3f50*/  LDG.E.64 R12, desc[UR6][R26.64+0x8] ;  /* 0x000008061a0c7981 */ /* 0x000922000c1e1b00 */
[----:B------:R-:W-:Y:S01]  /*3f60*/  IMAD R29, R29, 0x1b3, RZ ;  /* 0x000001b31d1d7824 */ /* 0x000fe200078e02ff */
[----:B------:R-:W-:-:S04]  /*3f70*/  IADD3 R23, P2, PT, R23, 0x2, RZ ;  /* 0x0000000217177810 */ /* 0x000fc80007f5e0ff */
[----:B------:R-:W-:Y:S02]  /*3f80*/  IADD3.X R21, PT, PT, RZ, R21, RZ, P2, !PT ;  /* 0x00000015ff157210 */ /* 0x000fe400017fe4ff */
[----:B------:R-:W-:-:S04]  /*3f90*/  ISETP.NE.U32.AND P2, PT, R23, R25, PT ;  /* 0x000000191700720c */ /* 0x000fc80003f45070 */
[----:B---3--:R-:W-:Y:S02]  /*3fa0*/  ISETP.NE.AND.EX P2, PT, R21, R24, PT, P2 ;  /* 0x000000181500720c */ /* 0x008fe40003f45320 */
[----:B--2---:R-:W-:Y:S02]  /*3fb0*/  LOP3.LUT R28, R19, 0xff, R16, 0x78, !PT ;  /* 0x000000ff131c7812 */ /* 0x004fe400078e7810 */
[--C-:B----4-:R-:W-:Y:S02]  /*3fc0*/  SHF.R.U64 R27, R16, 0x10, R17.reuse ;  /* 0x00000010101b7819 */ /* 0x110fe40000001211 */
        /* <DEDUP_REMOVED lines=91> */
.L_x_6842:
[----:B------:R-:W-:Y:S05]  /*4580*/  @P1 BRA `(.L_x_6841) ;  /* 0x0000000000c81947 */ /* 0x000fea0003800000 */
[----:B-----5:R-:W-:-:S04]  /*4590*/  LEA R12, P1, R25, R14, 0x3 ;  /* 0x0000000e190c7211 */ /* 0x020fc800078218ff */
[----:B------:R-:W-:-:S06]  /*45a0*/  LEA.HI.X R13, R25, R15, R24, 0x3, P1 ;  /* 0x0000000f190d7211 */ /* 0x000fcc00008f1c18 */
[----:B------:R-:W3:Y:S01]  /*45b0*/  LDG.E.64 R12, desc[UR6][R12.64] ;  /* 0x000000060c0c7981 */ /* 0x000ee2000c1e1b00 */
        /* <DEDUP_REMOVED lines=47> */
.L_x_6841:
[----:B------:R-:W-:Y:S01]  /*48b0*/  ISETP.NE.U32.AND P1, PT, R22, R19, PT ;  /* 0x000000131600720c */ /* 0x000fe20003f25070 */
[----:B------:R-:W-:Y:S03]  /*48c0*/  BSSY.RECONVERGENT B2, `(.L_x_6844) ;  /* 0x000017c000027945 */ /* 0x000fe60003800200 */
        /* <DEDUP_REMOVED lines=8> */
[----:B------:R-:W-:Y:S01]  /*4950*/  IMAD.MOV.U32 R23, RZ, RZ, RZ ;  /* 0x000000ffff177224 */ /* 0x000fe200078e00ff */
[----:B------:R-:W-:Y:S01]  /*4960*/  ISETP.NE.AND.EX P2, PT, R5, RZ, PT, P1 ;  /* 0x000000ff0500720c */ /* 0x000fe20003f45310 */
[----:B------:R-:W-:Y:S01]  /*4970*/  IMAD.MOV.U32 R20, RZ, RZ, RZ ;  /* 0x000000ffff147224 */ /* 0x000fe200078e00ff */
[----:B------:R-:W-:Y:S01]  /*4980*/  ISETP.NE.U32.AND P3, PT, R12, 0x1, PT ;  /* 0x000000010c00780c */ /* 0x000fe20003f65070 */
[----:B------:R-:W-:-:S03]  /*4990*/  IMAD.MOV.U32 R12, RZ, RZ, -0x7bdddcdb ;  /* 0x84222325ff0c7424 */ /* 0x000fc600078e00ff */
[----:B------:R-:W-:-:S07]  /*49a0*/  ISETP.NE.U32.AND.EX P1, PT, RZ, RZ, PT, P3 ;  /* 0x000000ffff00720c */ /* 0x000fce0003f25130 */
[----:B------:R-:W-:Y:S06]  /*49b0*/  @!P2 BRA `(.L_x_6847) ;  /* 0x0000000400aca947 */ /* 0x000fec0003800000 */
[----:B------:R-:W3:Y:S01]  /*49c0*/  LDC R20, c[0x0][0x3b4] ;  /* 0x0000ed00ff147b82 */ /* 0x000ee20000000800 */
[----:B------:R-:W-:Y:S01]  /*49d0*/  LOP3.LUT R23, R4, 0xfffffffe, RZ, 0xc0, !PT ;  /* 0xfffffffe04177812 */ /* 0x000fe200078ec0ff */
[----:B------:R-:W-:Y:S01]  /*49e0*/  IMAD.MOV.U32 R13, RZ, RZ, -0x340d631c ;  /* 0xcbf29ce4ff0d7424 */ /* 0x000fe200078e00ff */
[----:B------:R-:W-:Y:S01]  /*49f0*/  MOV R12, 0x84222325 ;  /* 0x84222325000c7802 */ /* 0x000fe20000000f00 */
[----:B------:R-:W-:Y:S01]  /*4a00*/  IMAD.MOV.U32 R22, RZ, RZ, RZ ;  /* 0x000000ffff167224 */ /* 0x000fe200078e00ff */
[----:B------:R-:W-:-:S07]  /*4a10*/  MOV R21, RZ ;  /* 0x000000ff00157202 */ /* 0x000fce0000000f00 */
.L_x_6848:
        /* <DEDUP_REMOVED lines=101> */
.L_x_6847:
[----:B------:R-:W-:Y:S05]  /*5070*/  @P1 BRA `(.L_x_6846) ;  /* 0x0000000000c41947 */ /* 0x000fea0003800000 */
[----:B-----5:R-:W-:-:S04]  /*5080*/  LEA R6, P1, R23, R6, 0x3 ;  /* 0x0000000617067211 */ /* 0x020fc800078218ff */
[----:B------:R-:W-:-:S06]  /*5090*/  LEA.HI.X R7, R23, R7, R20, 0x3, P1 ;  /* 0x0000000717077211 */ /* 0x000fcc00008f1c14 */
[----:B------:R-:W3:Y:S01]  /*50a0*/  LDG.E.64 R6, desc[UR6][R6.64] ;  /* 0x0000000606067981 */ /* 0x000ee2000c1e1b00 */
        /* <DEDUP_REMOVED lines=46> */
.L_x_6846:
[----:B------:R-:W-:Y:S01]  /*5390*/  IMAD.MOV.U32 R21, RZ, RZ, -0x7bdddcdb ;  /* 0x84222325ff157424 */ /* 0x000fe200078e00ff */
[----:B------:R-:W-:Y:S01]  /*53a0*/  MOV R20, 0xcbf29ce4 ;  /* 0xcbf29ce400147802 */ /* 0x000fe20000000f00 */
[----:B------:R-:W-:Y:S06]  /*53b0*/  @!P0 BRA `(.L_x_6849) ;  /* 0x00000008009c8947 */ /* 0x000fec0003800000 */
[C---:B------:R-:W-:Y:S01]  /*53c0*/  ISETP.NE.U32.AND P0, PT, R4.reuse, 0x1, PT ;  /* 0x000000010400780c */ /* 0x040fe20003f05070 */
[----:B------:R-:W-:Y:S01]  /*53d0*/  IMAD.MOV.U32 R21, RZ, RZ, -0x7bdddcdb ;  /* 0x84222325ff157424 */ /* 0x000fe200078e00ff */
[----:B-----5:R-:W-:Y:S01]  /*53e0*/  LOP3.LUT R6, R4, 0x1, RZ, 0xc0, !PT ;  /* 0x0000000104067812 */ /* 0x020fe200078ec0ff */
[----:B------:R-:W-:Y:S01]  /*53f0*/  IMAD.MOV.U32 R20, RZ, RZ, -0x340d631c ;  /* 0xcbf29ce4ff147424 */ /* 0x000fe200078e00ff */
[----:B------:R-:W-:Y:S02]  /*5400*/  ISETP.NE.AND.EX P1, PT, R5, RZ, PT, P0 ;  /* 0x000000ff0500720c */ /* 0x000fe40003f25300 */
[----:B------:R-:W-:Y:S02]  /*5410*/  ISETP.NE.U32.AND P2, PT, R6, 0x1, PT ;  /* 0x000000010600780c */ /* 0x000fe40003f45070 */
[----:B------:R-:W-:Y:S02]  /*5420*/  CS2R R6, SRZ ;  /* 0x0000000000067805 */ /* 0x000fe4000001ff00 */
[----:B------:R-:W-:-:S07]  /*5430*/  ISETP.NE.U32.AND.EX P0, PT, RZ, RZ, PT, P2 ;  /* 0x000000ffff00720c */ /* 0x000fce0003f05120 */
[----:B------:R-:W-:Y:S06]  /*5440*/  @!P1 BRA `(.L_x_6850) ;  /* 0x0000000400ac9947 */ /* 0x000fec0003800000 */
[----:B------:R-:W3:Y:S01]  /*5450*/  LDC R6, c[0x0][0x3b4] ;  /* 0x0000ed00ff067b82 */ /* 0x000ee20000000800 */
[----:B------:R-:W-:Y:S01]  /*5460*/  HFMA2 R21, -RZ, RZ, -6.306171417236328125e-05, 0.01395416259765625 ;  /* 0x84222325ff157431 */ /* 0x000fe200000001ff */
[----:B------:R-:W-:Y:S01]  /*5470*/  LOP3.LUT R7, R4, 0xfffffffe, RZ, 0xc0, !PT ;  /* 0xfffffffe04077812 */ /* 0x000fe200078ec0ff */
[----:B------:R-:W-:Y:S01]  /*5480*/  IMAD.MOV.U32 R20, RZ, RZ, -0x340d631c ;  /* 0xcbf29ce4ff147424 */ /* 0x000fe200078e00ff */
[----:B------:R-:W-:-:S07]  /*5490*/  CS2R R18, SRZ ;  /* 0x0000000000127805 */ /* 0x000fce000001ff00 */
.L_x_6851:
[----:B------:R-:W-:-:S04]  /*54a0*/  LEA R22, P1, R18, R14, 0x3 ;  /* 0x0000000e12167211 */ /* 0x000fc800078218ff */
        /* <DEDUP_REMOVED lines=9> */
[----:B-----5:R-:W-:-:S03]  /*5540*/  SHF.R.U64 R23, R16, 0x10, R17 ;  /* 0x0000001010177819 */ /* 0x020fc60000001211 */
        /* <DEDUP_REMOVED lines=91> */
.L_x_6850:
[----:B------:R-:W-:Y:S05]  /*5b00*/  @P0 BRA `(.L_x_6849) ;  /* 0x0000000000c80947 */ /* 0x000fea0003800000 */
[----:B------:R-:W-:-:S04]  /*5b10*/  LEA R4, P0, R7, R14, 0x3 ;  /* 0x0000000e07047211 */ /* 0x000fc800078018ff */
        /* <DEDUP_REMOVED lines=49> */
.L_x_6849:
[----:B------:R-:W-:Y:S02]  /*5e30*/  ISETP.GE.U32.AND P0, PT, R12, R21, PT ;  /* 0x000000150c00720c */ /* 0x000fe40003f06070 */
[----:B------:R-:W-:Y:S02]  /*5e40*/  CS2R R4, SRZ ;  /* 0x0000000000047805 */ /* 0x000fe4000001ff00 */
[----:B------:R-:W-:-:S13]  /*5e50*/  ISETP.GE.U32.AND.EX P0, PT, R13, R20, PT, P0 ;  /* 0x000000140d00720c */ /* 0x000fda0003f06100 */
[----:B------:R-:W-:Y:S05]  /*5e60*/  @P0 BRA `(.L_x_6852) ;  /* 0x0000000000840947 */ /* 0x000fea0003800000 */
[----:B------:R-:W-:Y:S05]  /*5e70*/  BRA `(.L_x_6853) ;  /* 0x0000000000707947 */ /* 0x000fea0003800000 */
.L_x_6845:
[----:B------:R-:W3:Y:S01]  /*5e80*/  LDC R12, c[0x0][0x3b8] ;  /* 0x0000ee00ff0c7b82 */ /* 0x000ee20000000800 */
[----:B------:R-:W-:Y:S02]  /*5e90*/  CS2R R4, SRZ ;  /* 0x0000000000047805 */ /* 0x000fe4000001ff00 */
[----:B---3--:R-:W-:-:S13]  /*5ea0*/  ISETP.NE.AND P0, PT, R12, RZ, PT ;  /* 0x000000ff0c00720c */ /* 0x008fda0003f05270 */
[----:B------:R-:W-:Y:S05]  /*5eb0*/  @!P0 BRA `(.L_x_6852) ;  /* 0x0000000000708947 */ /* 0x000fea0003800000 */
[----:B------:R-:W-:Y:S01]  /*5ec0*/  HFMA2 R19, -RZ, RZ, 0, 0 ;  /* 0x00000000ff137431 */ /* 0x000fe200000001ff */
[----:B------:R-:W-:Y:S01]  /*5ed0*/  SHF.R.S32.HI R18, RZ, 0x1f, R12 ;  /* 0x0000001fff127819 */ /* 0x000fe2000001140c */
[----:B------:R-:W-:-:S07]  /*5ee0*/  IMAD.MOV.U32 R16, RZ, RZ, RZ ;  /* 0x000000ffff107224 */ /* 0x000fce00078e00ff */
.L_x_6854:
[C---:B------:R-:W-:Y:S01]  /*5ef0*/  IMAD.SHL.U32 R13, R16.reuse, 0x8, RZ ;  /* 0x00000008100d7824 */ /* 0x040fe200078e00ff */
[----:B------:R-:W-:-:S04]  /*5f00*/  SHF.L.U64.HI R17, R16, 0x3, R19 ;  /* 0x0000000310117819 */ /* 0x000fc80000010213 */
[-C--:B-----5:R-:W-:Y:S02]  /*5f10*/  IADD3 R4, P0, PT, R6, R13.reuse, RZ ;  /* 0x0000000d06047210 */ /* 0x0a0fe40007f1e0ff */
[----:B------:R-:W-:-:S03]  /*5f20*/  IADD3 R12, P1, PT, R14, R13, RZ ;  /* 0x0000000d0e0c7210 */ /* 0x000fc60007f3e0ff */
[----:B------:R-:W-:Y:S01]  /*5f30*/  IMAD.X R5, R7, 0x1, R17, P0 ;  /* 0x0000000107057824 */ /* 0x000fe200000e0611 */
[----:B------:R-:W-:-:S05]  /*5f40*/  IADD3.X R13, PT, PT, R15, R17, RZ, P1, !PT ;  /* 0x000000110f0d7210 */ /* 0x000fca0000ffe4ff */
[----:B------:R-:W3:Y:S04]  /*5f50*/  LDG.E.64 R4, desc[UR6][R4.64] ;  /* 0x0000000604047981 */ /* 0x000ee8000c1e1b00 */
[----:B------:R-:W3:Y:S02]  /*5f60*/  LDG.E.64 R12, desc[UR6][R12.64] ;  /* 0x000000060c0c7981 */ /* 0x000ee4000c1e1b00 */
[----:B---3--:R-:W-:-:S04]  /*5f70*/  ISETP.GE.U32.AND P0, PT, R4, R12, PT ;  /* 0x0000000c0400720c */ /* 0x008fc80003f06070 */
[----:B------:R-:W-:-:S13]  /*5f80*/  ISETP.GE.U32.AND.EX P0, PT, R5, R13, PT, P0 ;  /* 0x0000000d0500720c */ /* 0x000fda0003f06100 */
[----:B------:R-:W-:Y:S05]  /*5f90*/  @!P0 BRA `(.L_x_6853) ;  /* 0x0000000000288947 */ /* 0x000fea0003800000 */
[----:B------:R-:W3:Y:S01]  /*5fa0*/  LDCU UR4, c[0x0][0x3b8] ;  /* 0x00007700ff0477ac */ /* 0x000ee20008000800 */
[----:B------:R-:W-:Y:S02]  /*5fb0*/  IADD3 R16, P1, PT, R16, 0x1, RZ ;  /* 0x0000000110107810 */ /* 0x000fe40007f3e0ff */
[----:B------:R-:W-:-:S03]  /*5fc0*/  ISETP.GT.U32.AND P0, PT, R4, R12, PT ;  /* 0x0000000c0400720c */ /* 0x000fc60003f04070 */
[----:B------:R-:W-:Y:S01]  /*5fd0*/  IMAD.X R19, RZ, RZ, R19, P1 ;  /* 0x000000ffff137224 */ /* 0x000fe200008e0613 */
[----:B------:R-:W-:Y:S02]  /*5fe0*/  ISETP.GT.U32.AND.EX P2, PT, R5, R13, PT, P0 ;  /* 0x0000000d0500720c */ /* 0x000fe40003f44100 */
[----:B------:R-:W-:Y:S02]  /*5ff0*/  CS2R R4, SRZ ;  /* 0x0000000000047805 */ /* 0x000fe4000001ff00 */
[----:B---3--:R-:W-:-:S04]  /*6000*/  ISETP.GE.U32.AND P1, PT, R16, UR4, PT ;  /* 0x0000000410007c0c */ /* 0x008fc8000bf26070 */
[----:B------:R-:W-:-:S13]  /*6010*/  ISETP.GE.U32.AND.EX P0, PT, R19, R18, PT, P1 ;  /* 0x000000121300720c */ /* 0x000fda0003f06110 */
[----:B------:R-:W-:Y:S05]  /*6020*/  @!P0 BRA !P2, `(.L_x_6854) ;  /* 0xfffffffc00b08947 */ /* 0x000fea000503ffff */
[----:B------:R-:W-:Y:S05]  /*6030*/  BRA `(.L_x_6852) ;  /* 0x0000000000107947 */ /* 0x000fea0003800000 */
.L_x_6853:
[----:B------:R-:W-:Y:S02]  /*6040*/  IADD3 R4, P0, PT, R11, 0x1, RZ ;  /* 0x000000010b047810 */ /* 0x000fe40007f1e0ff */
[----:B------:R-:W-:-:S03]  /*6050*/  MOV R11, R8 ;  /* 0x00000008000b7202 */ /* 0x000fc60000000f00 */
[----:B------:R-:W-:Y:S02]  /*6060*/  IMAD.X R5, RZ, RZ, R10, P0 ;  /* 0x000000ffff057224 */ /* 0x000fe400000e060a */
[----:B------:R-:W-:-:S07]  /*6070*/  IMAD.MOV.U32 R10, RZ, RZ, R9 ;  /* 0x000000ffff0a7224 */ /* 0x000fce00078e0009 */
.L_x_6852:
[----:B------:R-:W-:Y:S05]  /*6080*/  BSYNC.RECONVERGENT B2 ;  /* 0x0000000000027941 */ /* 0x000fea0003800200 */
.L_x_6844:
[----:B------:R-:W-:Y:S01]  /*6090*/  ISETP.GE.U32.AND P0, PT, R4, R11, PT ;  /* 0x0000000b0400720c */ /* 0x000fe20003f06070 */
[----:B------:R-:W-:Y:S01]  /*60a0*/  BSSY.RECONVERGENT B2, `(.L_x_6855) ;  /* 0x00002e2000027945 */ /* 0x000fe20003800200 */
[----:B-----5:R-:W-:Y:S01]  /*60b0*/  IMAD.MOV.U32 R7, RZ, RZ, R11 ;  /* 0x000000ffff077224 */ /* 0x020fe200078e000b */
[-C--:B------:R-:W-:Y:S02]  /*60c0*/  MOV R6, R10.reuse ;  /* 0x0000000a00067202 */ /* 0x080fe40000000f00 */
[----:B------:R-:W-:-:S13]  /*60d0*/  ISETP.GE.AND.EX P0, PT, R5, R10, PT, P0 ;  /* 0x0000000a0500720c */ /* 0x000fda0003f06300 */
[----:B------:R-:W-:Y:S05]  /*60e0*/  @P0 BRA `(.L_x_6856) ;  /* 0x0000002c00740947 */ /* 0x000fea0003800000 */
[----:B------:R-:W3:Y:S01]  /*60f0*/  LDCU.64 UR4, c[0x0][0x380] ;  /* 0x00007000ff0477ac */ /* 0x000ee20008000a00 */
[----:B------:R-:W-:Y:S01]  /*6100*/  IMAD R13, R10, 0x7f, RZ ;  /* 0x0000007f0a0d7824 */ /* 0x000fe200078e02ff */
[----:B------:R-:W4:Y:S01]  /*6110*/  LDC.64 R18, c[0x0][0x3b0] ;  /* 0x0000ec00ff127b82 */ /* 0x000f220000000a00 */
[----:B------:R-:W-:-:S04]  /*6120*/  IMAD.WIDE.U32 R6, R11, 0x7f, R4 ;  /* 0x0000007f0b067825 */ /* 0x000fc800078e0004 */
[----:B------:R-:W-:-:S05]  /*6130*/  IMAD.IADD R13, R7, 0x1, R13 ;  /* 0x00000001070d7824 */ /* 0x000fca00078e020d */
[--C-:B------:R-:W-:Y:S02]  /*6140*/  SHF.R.U64 R7, R6, 0x7, R13.reuse ;  /* 0x0000000706077819 */ /* 0x100fe4000000120d */
[----:B------:R-:W-:Y:S02]  /*6150*/  SHF.R.U32.HI R6, RZ, 0x7, R13 ;  /* 0x00000007ff067819 */ /* 0x000fe4000001160d */
[----:B---3--:R-:W-:-:S04]  /*6160*/  LEA R16, P0, R7, UR4, 0x3 ;  /* 0x0000000407107c11 */ /* 0x008fc8000f8018ff */
[----:B------:R-:W-:-:S06]  /*6170*/  LEA.HI.X R17, R7, UR5, R6, 0x3, P0 ;  /* 0x0000000507117c11 */ /* 0x000fcc00080f1c06 */
[----:B------:R-:W5:Y:S01]  /*6180*/  LDG.E.64 R16, desc[UR6][R16.64] ;  /* 0x0000000610107981 */ /* 0x000f62000c1e1b00 */
[----:B----4-:R-:W-:Y:S01]  /*6190*/  ISETP.NE.U32.AND P0, PT, R18, RZ, PT ;  /* 0x000000ff1200720c */ /* 0x010fe20003f05070 */
[----:B------:R-:W-:Y:S02]  /*61a0*/  HFMA2 R13, -RZ, RZ, -15.890625, -0.0047760009765625 ;  /* 0xcbf29ce4ff0d7431 */ /* 0x000fe400000001ff */
[----:B------:R-:W-:Y:S01]  /*61b0*/  IMAD.MOV.U32 R12, RZ, RZ, -0x7bdddcdb ;  /* 0x84222325ff0c7424 */ /* 0x000fe200078e00ff */
[----:B------:R-:W-:-:S13]  /*61c0*/  ISETP.NE.AND.EX P0, PT, R19, RZ, PT, P0 ;  /* 0x000000ff1300720c */ /* 0x000fda0003f05300 */
[----:B------:R-:W-:Y:S05]  /*61d0*/  @!P0 BRA `(.L_x_6857) ;  /* 0x00000008009c8947 */ /* 0x000fea0003800000 */
[C---:B------:R-:W-:Y:S01]  /*61e0*/  ISETP.NE.U32.AND P1, PT, R18.reuse, 0x1, PT ;  /* 0x000000011200780c */ /* 0x040fe20003f25070 */
[----:B------:R-:W-:Y:S01]  /*61f0*/  IMAD.MOV.U32 R13, RZ, RZ, -0x340d631c ;  /* 0xcbf29ce4ff0d7424 */ /* 0x000fe200078e00ff */
[----:B------:R-:W-:Y:S01]  /*6200*/  LOP3.LUT R12, R18, 0x1, RZ, 0xc0, !PT ;  /* 0x00000001120c7812 */ /* 0x000fe200078ec0ff */
[----:B------:R-:W-:Y:S01]  /*6210*/  IMAD.MOV.U32 R26, RZ, RZ, RZ ;  /* 0x000000ffff1a7224 */ /* 0x000fe200078e00ff */
[----:B------:R-:W-:Y:S02]  /*6220*/  ISETP.NE.AND.EX P2, PT, R19, RZ, PT, P1 ;  /* 0x000000ff1300720c */ /* 0x000fe40003f45310 */
[----:B------:R-:W-:Y:S01]  /*6230*/  ISETP.NE.U32.AND P3, PT, R12, 0x1, PT ;  /* 0x000000010c00780c */ /* 0x000fe20003f65070 */
[----:B------:R-:W-:Y:S01]  /*6240*/  IMAD.MOV.U32 R12, RZ, RZ, -0x7bdddcdb ;  /* 0x84222325ff0c7424 */ /* 0x000fe200078e00ff */
[----:B------:R-:W-:Y:S02]  /*6250*/  MOV R29, RZ ;  /* 0x000000ff001d7202 */ /* 0x000fe40000000f00 */
[----:B------:R-:W-:-:S07]  /*6260*/  ISETP.NE.U32.AND.EX P1, PT, RZ, RZ, PT, P3 ;  /* 0x000000ffff00720c */ /* 0x000fce0003f25130 */
[----:B------:R-:W-:Y:S06]  /*6270*/  @!P2 BRA `(.L_x_6858) ;  /* 0x0000000400aca947 */ /* 0x000fec0003800000 */
[----:B------:R-:W3:Y:S01]  /*6280*/  LDC R26, c[0x0][0x3b4] ;  /* 0x0000ed00ff1a7b82 */ /* 0x000ee20000000800 */
[----:B------:R-:W-:Y:S01]  /*6290*/  HFMA2 R13, -RZ, RZ, -15.890625, -0.0047760009765625 ;  /* 0xcbf29ce4ff0d7431 */ /* 0x000fe200000001ff */
[----:B------:R-:W-:Y:S01]  /*62a0*/  LOP3.LUT R29, R18, 0xfffffffe, RZ, 0xc0, !PT ;  /* 0xfffffffe121d7812 */ /* 0x000fe200078ec0ff */
[----:B------:R-:W-:Y:S02]  /*62b0*/  IMAD.MOV.U32 R12, RZ, RZ, -0x7bdddcdb ;  /* 0x84222325ff0c7424 */ /* 0x000fe400078e00ff */
[----:B--2---:R-:W-:Y:S02]  /*62c0*/  IMAD.MOV.U32 R28, RZ, RZ, RZ ;  /* 0x000000ffff1c7224 */ /* 0x004fe400078e00ff */
[----:B------:R-:W-:-:S07]  /*62d0*/  IMAD.MOV.U32 R27, RZ, RZ, RZ ;  /* 0x000000ffff1b7224 */ /* 0x000fce00078e00ff */
.L_x_6859:
[----:B-----5:R-:W-:-:S04]  /*62e0*/  LEA R22, P2, R28, R16, 0x3 ;  /* 0x000000101c167211 */ /* 0x020fc800078418ff */
[----:B------:R-:W-:-:S05]  /*62f0*/  LEA.HI.X R23, R28, R17, R27, 0x3, P2 ;  /* 0x000000111c177211 */ /* 0x000fca00010f1c1b */
[----:B------:R-:W0:Y:S04]  /*6300*/  LDG.E.64 R20, desc[UR6][R22.64] ;  /* 0x0000000616147981 */ /* 0x000e28000c1e1b00 */
[----:B------:R2:W4:Y:S01]  /*6310*/  LDG.E.64 R24, desc[UR6][R22.64+0x8] ;  /* 0x0000080616187981 */ /* 0x000522000c1e1b00 */
[----:B-1----:R-:W-:Y:S01]  /*6320*/  IMAD R31, R13, 0x1b3, RZ ;  /* 0x000001b30d1f7824 */ /* 0x002fe200078e02ff */
[----:B------:R-:W-:-:S04]  /*6330*/  IADD3 R28, P2, PT, R28, 0x2, RZ ;  /* 0x000000021c1c7810 */ /* 0x000fc80007f5e0ff */
[----:B------:R-:W-:Y:S02]  /*6340*/  IADD3.X R27, PT, PT, RZ, R27, RZ, P2, !PT ;  /* 0x0000001bff1b7210 */ /* 0x000fe400017fe4ff */
[----:B------:R-:W-:-:S04]  /*6350*/  ISETP.NE.U32.AND P2, PT, R28, R29, PT ;  /* 0x0000001d1c00720c */ /* 0x000fc80003f45070 */
[----:B---3--:R-:W-:Y:S02]  /*6360*/  ISETP.NE.AND.EX P2, PT, R27, R26, PT, P2 ;  /* 0x0000001a1b00720c */ /* 0x008fe40003f45320 */
        /* <DEDUP_REMOVED lines=92> */
.L_x_6858:
        /* <DEDUP_REMOVED lines=50> */
.L_x_6857:
        /* <DEDUP_REMOVED lines=18> */
.L_x_6862:
[----:B0-----:R-:W-:-:S04]  /*6d70*/  LEA R30, P2, R28, R14, 0x3 ;  /* 0x0000000e1c1e7211 */ /* 0x001fc800078418ff */
[----:B-1----:R-:W-:-:S05]  /*6d80*/  LEA.HI.X R31, R28, R15, R19, 0x3, P2 ;  /* 0x0000000f1c1f7211 */ /* 0x002fca00010f1c13 */
[----:B------:R-:W2:Y:S04]  /*6d90*/  LDG.E.64 R22, desc[UR6][R30.64] ;  /* 0x000000061e167981 */ /* 0x000ea8000c1e1b00 */
[----:B------:R0:W4:Y:S01]  /*6da0*/  LDG.E.64 R20, desc[UR6][R30.64+0x8] ;  /* 0x000008061e147981 */ /* 0x000122000c1e1b00 */
        /* <DEDUP_REMOVED lines=98> */
.L_x_6861:
[----:B------:R-:W-:Y:S05]  /*73d0*/  @P1 BRA `(.L_x_6860) ;  /* 0x0000000000c81947 */ /* 0x000fea0003800000 */
[----:B------:R-:W-:-:S04]  /*73e0*/  LEA R20, P1, R27, R14, 0x3 ;  /* 0x0000000e1b147211 */ /* 0x000fc800078218ff */
        /* <DEDUP_REMOVED lines=49> */
.L_x_6860:
[----:B------:R-:W-:-:S04]  /*7700*/  ISETP.NE.U32.AND P1, PT, R12, R25, PT ;  /* 0x000000190c00720c */ /* 0x000fc80003f25070 */
[----:B------:R-:W-:-:S13]  /*7710*/  ISETP.NE.AND.EX P1, PT, R13, R24, PT, P1 ;  /* 0x000000180d00720c */ /* 0x000fda0003f25310 */
[----:B------:R-:W-:Y:S05]  /*7720*/  @!P1 BRA `(.L_x_6863) ;  /* 0x00000014006c9947 */ /* 0x000fea0003800000 */
[----:B------:R-:W3:Y:S01]  /*7730*/  LDCU UR4, c[0x0][0x3b4] ;  /* 0x00007680ff0477ac */ /* 0x000ee20008000800 */
[----:B------:R-:W-:Y:S01]  /*7740*/  MOV R24, 0x84222325 ;  /* 0x8422232500187802 */ /* 0x000fe20000000f00 */
[----:B------:R-:W-:Y:S01]  /*7750*/  IMAD.MOV.U32 R25, RZ, RZ, -0x340d631c ;  /* 0xcbf29ce4ff197424 */ /* 0x000fe200078e00ff */
[----:B------:R-:W-:Y:S06]  /*7760*/  @!P0 BRA `(.L_x_6864) ;  /* 0x00000008009c8947 */ /* 0x000fec0003800000 */
[C---:B------:R-:W-:Y:S01]  /*7770*/  ISETP.NE.U32.AND P1, PT, R18.reuse, 0x1, PT ;  /* 0x000000011200780c */ /* 0x040fe20003f25070 */
[----:B------:R-:W-:Y:S01]  /*7780*/  HFMA2 R25, -RZ, RZ, -15.890625, -0.0047760009765625 ;  /* 0xcbf29ce4ff197431 */ /* 0x000fe200000001ff */
[----:B------:R-:W-:Y:S01]  /*7790*/  LOP3.LUT R12, R18, 0x1, RZ, 0xc0, !PT ;  /* 0x00000001120c7812 */ /* 0x000fe200078ec0ff */
[----:B------:R-:W-:Y:S01]  /*77a0*/  IMAD.MOV.U32 R24, RZ, RZ, -0x7bdddcdb ;  /* 0x84222325ff187424 */ /* 0x000fe200078e00ff */
[----:B---3--:R-:W-:Y:S01]  /*77b0*/  ISETP.NE.AND.EX P2, PT, RZ, UR4, PT, P1 ;  /* 0x00000004ff007c0c */ /* 0x008fe2000bf45310 */
[----:B------:R-:W-:Y:S01]  /*77c0*/  IMAD.MOV.U32 R19, RZ, RZ, RZ ;  /* 0x000000ffff137224 */ /* 0x000fe200078e00ff */
[----:B------:R-:W-:Y:S01]  /*77d0*/  ISETP.NE.U32.AND P3, PT, R12, 0x1, PT ;  /* 0x000000010c00780c */ /* 0x000fe20003f65070 */
[----:B------:R-:W-:-:S03]  /*77e0*/  IMAD.MOV.U32 R12, RZ, RZ, RZ ;  /* 0x000000ffff0c7224 */ /* 0x000fc600078e00ff */
        /* <DEDUP_REMOVED lines=8> */
.L_x_6866:
[----:B--2--5:R-:W-:-:S04]  /*7870*/  LEA R28, P2, R26, R16, 0x3 ;  /* 0x000000101a1c7211 */ /* 0x024fc800078418ff */
[----:B------:R-:W-:-:S05]  /*7880*/  LEA.HI.X R29, R26, R17, R13, 0x3, P2 ;  /* 0x000000111a1d7211 */ /* 0x000fca00010f1c0d */
[----:B------:R-:W2:Y:S04]  /*7890*/  LDG.E.64 R22, desc[UR6][R28.64] ;  /* 0x000000061c167981 */ /* 0x000ea8000c1e1b00 */
[----:B------:R4:W4:Y:S01]  /*78a0*/  LDG.E.64 R20, desc[UR6][R28.64+0x8] ;  /* 0x000008061c147981 */ /* 0x000922000c1e1b00 */
[----:B0-----:R-:W-:Y:S01]  /*78b0*/  IMAD R30, R25, 0x1b3, RZ ;  /* 0x000001b3191e7824 */ /* 0x001fe200078e02ff */
[----:B------:R-:W-:-:S05]  /*78c0*/  IADD3 R26, P2, PT, R26, 0x2, RZ ;  /* 0x000000021a1a7810 */ /* 0x000fca0007f5e0ff */
[----:B------:R-:W-:Y:S01]  /*78d0*/  IMAD.X R13, RZ, RZ, R13, P2 ;  /* 0x000000ffff0d7224 */ /* 0x000fe200010e060d */
[----:B------:R-:W-:-:S04]  /*78e0*/  ISETP.NE.U32.AND P2, PT, R26, R19, PT ;  /* 0x000000131a00720c */ /* 0x000fc80003f45070 */
[----:B---3--:R-:W-:Y:S02]  /*78f0*/  ISETP.NE.AND.EX P2, PT, R13, R12, PT, P2 ;  /* 0x0000000c0d00720c */ /* 0x008fe40003f45320 */
        /* <DEDUP_REMOVED lines=92> */
.L_x_6865:
[----:B------:R-:W-:Y:S05]  /*7ec0*/  @P1 BRA `(.L_x_6864) ;  /* 0x0000000000c41947 */ /* 0x000fea0003800000 */
[----:B-----5:R-:W-:-:S04]  /*7ed0*/  LEA R20, P1, R19, R16, 0x3 ;  /* 0x0000001013147211 */ /* 0x020fc800078218ff */
[----:B------:R-:W-:-:S05]  /*7ee0*/  LEA.HI.X R21, R19, R17, R12, 0x3, P1 ;  /* 0x0000001113157211 */ /* 0x000fca00008f1c0c */
        /* <DEDUP_REMOVED lines=47> */
.L_x_6864:
[----:B------:R-:W-:Y:S01]  /*81e0*/  IMAD.MOV.U32 R21, RZ, RZ, -0x7bdddcdb ;  /* 0x84222325ff157424 */ /* 0x000fe200078e00ff */
[----:B------:R-:W-:Y:S01]  /*81f0*/  MOV R20, 0xcbf29ce4 ;  /* 0xcbf29ce400147802 */ /* 0x000fe20000000f00 */
[----:B------:R-:W-:Y:S06]  /*8200*/  @!P0 BRA `(.L_x_6867) ;  /* 0x0000000800a48947 */ /* 0x000fec0003800000 */
[C---:B------:R-:W-:Y:S01]  /*8210*/  ISETP.NE.U32.AND P0, PT, R18.reuse, 0x1, PT ;  /* 0x000000011200780c */ /* 0x040fe20003f05070 */
[----:B------:R-:W-:Y:S01]  /*8220*/  HFMA2 R23, -RZ, RZ, 0, 0 ;  /* 0x00000000ff177431 */ /* 0x000fe200000001ff */
[----:B------:R-:W-:Y:S01]  /*8230*/  LOP3.LUT R12, R18, 0x1, RZ, 0xc0, !PT ;  /* 0x00000001120c7812 */ /* 0x000fe200078ec0ff */
[----:B------:R-:W-:Y:S01]  /*8240*/  IMAD.MOV.U32 R21, RZ, RZ, -0x7bdddcdb ;  /* 0x84222325ff157424 */ /* 0x000fe200078e00ff */
[----:B---3--:R-:W-:Y:S01]  /*8250*/  ISETP.NE.AND.EX P1, PT, RZ, UR4, PT, P0 ;  /* 0x00000004ff007c0c */ /* 0x008fe2000bf25300 */
[----:B------:R-:W-:Y:S01]  /*8260*/  IMAD.MOV.U32 R20, RZ, RZ, -0x340d631c ;  /* 0xcbf29ce4ff147424 */ /* 0x000fe200078e00ff */
        /* <DEDUP_REMOVED lines=8> */
[----:B------:R-:W-:Y:S02]  /*82f0*/  IMAD.MOV.U32 R27, RZ, RZ, RZ ;  /* 0x000000ffff1b7224 */ /* 0x000fe400078e00ff */
[----:B------:R-:W-:-:S07]  /*8300*/  IMAD.MOV.U32 R12, RZ, RZ, RZ ;  /* 0x000000ffff0c7224 */ /* 0x000fce00078e00ff */
.L_x_6869:
[----:B--2---:R-:W-:-:S04]  /*8310*/  LEA R28, P1, R27, R14, 0x3 ;  /* 0x0000000e1b1c7211 */ /* 0x004fc800078218ff */
[----:B------:R-:W-:-:S05]  /*8320*/  LEA.HI.X R29, R27, R15, R12, 0x3, P1 ;  /* 0x0000000f1b1d7211 */ /* 0x000fca00008f1c0c */
[----:B------:R-:W2:Y:S04]  /*8330*/  LDG.E.64 R18, desc[UR6][R28.64] ;  /* 0x000000061c127981 */ /* 0x000ea8000c1e1b00 */
[----:B-----5:R4:W4:Y:S01]  /*8340*/  LDG.E.64 R16, desc[UR6][R28.64+0x8] ;  /* 0x000008061c107981 */ /* 0x020922000c1e1b00 */
[----:B-1----:R-:W-:Y:S01]  /*8350*/  IMAD R31, R20, 0x1b3, RZ ;  /* 0x000001b3141f7824 */ /* 0x002fe200078e02ff */
[----:B------:R-:W-:-:S04]  /*8360*/  IADD3 R27, P1, PT, R27, 0x2, RZ ;  /* 0x000000021b1b7810 */ /* 0x000fc80007f3e0ff */
[----:B------:R-:W-:Y:S02]  /*8370*/  IADD3.X R12, PT, PT, RZ, R12, RZ, P1, !PT ;  /* 0x0000000cff0c7210 */ /* 0x000fe40000ffe4ff */
[----:B------:R-:W-:-:S04]  /*8380*/  ISETP.NE.U32.AND P1, PT, R27, R23, PT ;  /* 0x000000171b00720c */ /* 0x000fc80003f25070 */
[----:B---3--:R-:W-:Y:S02]  /*8390*/  ISETP.NE.AND.EX P1, PT, R12, R13, PT, P1 ;  /* 0x0000000d0c00720c */ /* 0x008fe40003f25310 */
[----:B--2---:R-:W-:Y:S02]  /*83a0*/  LOP3.LUT R22, R21, 0xff, R18, 0x78, !PT ;  /* 0x000000ff15167812 */ /* 0x004fe400078e7812 */
[--C-:B----4-:R-:W-:Y:S02]  /*83b0*/  SHF.R.U64 R29, R18, 0x10, R19.reuse ;  /* 0x00000010121d7819 */ /* 0x110fe40000001213 */
        /* <DEDUP_REMOVED lines=91> */
.L_x_6868:
[----:B------:R-:W-:Y:S05]  /*8970*/  @P0 BRA `(.L_x_6867) ;  /* 0x0000000000c80947 */ /* 0x000fea0003800000 */
[----:B------:R-:W-:-:S04]  /*8980*/  LEA R12, P0, R23, R14, 0x3 ;  /* 0x0000000e170c7211 */ /* 0x000fc800078018ff */
[----:B------:R-:W-:-:S06]  /*8990*/  LEA.HI.X R13, R23, R15, R13, 0x3, P0 ;  /* 0x0000000f170d7211 */ /* 0x000fcc00000f1c0d */
[----:B------:R-:W3:Y:S01]  /*89a0*/  LDG.E.64 R12, desc[UR6][R12.64] ;  /* 0x000000060c0c7981 */ /* 0x000ee2000c1e1b00 */
[----:B------:R-:W-:Y:S01]  /*89b0*/  IMAD R20, R20, 0x1b3, RZ ;  /* 0x000001b314147824 */ /* 0x000fe200078e02ff */
[----:B---3--:R-:W-:Y:S02]  /*89c0*/  LOP3.LUT R21, R21, 0xff, R12, 0x78, !PT ;  /* 0x000000ff15157812 */ /* 0x008fe400078e780c */
[----:B------:R-:W-:-:S03]  /*89d0*/  SHF.R.U64 R19, R12, 0x8, R13 ;  /* 0x000000080c137819 */ /* 0x000fc6000000120d */
[----:B-----5:R-:W-:-:S04]  /*89e0*/  IMAD.WIDE.U32 R16, R21, 0x1b3, RZ ;  /* 0x000001b315107825 */ /* 0x020fc800078e00ff */
        /* <DEDUP_REMOVED lines=43> */
.L_x_6867:
[----:B------:R-:W-:-:S04]  /*8ca0*/  ISETP.GE.U32.AND P0, PT, R24, R21, PT ;  /* 0x000000151800720c */ /* 0x000fc80003f06070 */
[----:B------:R-:W-:-:S13]  /*8cb0*/  ISETP.GE.U32.AND.EX P0, PT, R25, R20, PT, P0 ;  /* 0x000000141900720c */ /* 0x000fda0003f06100 */
[----:B------:R-:W-:Y:S05]  /*8cc0*/  @P0 BRA `(.L_x_6856) ;  /* 0x00000000007c0947 */ /* 0x000fea0003800000 */
[----:B------:R-:W-:Y:S05]  /*8cd0*/  BRA `(.L_x_6870) ;  /* 0x0000000000687947 */ /* 0x000fea0003800000 */
.L_x_6863:
[----:B------:R-:W3:Y:S02]  /*8ce0*/  LDC R12, c[0x0][0x3b8] ;  /* 0x0000ee00ff0c7b82 */ /* 0x000ee40000000800 */
[----:B---3--:R-:W-:-:S13]  /*8cf0*/  ISETP.NE.AND P0, PT, R12, RZ, PT ;  /* 0x000000ff0c00720c */ /* 0x008fda0003f05270 */
[----:B------:R-:W-:Y:S05]  /*8d00*/  @!P0 BRA `(.L_x_6856) ;  /* 0x00000000006c8947 */ /* 0x000fea0003800000 */
[----:B------:R-:W-:Y:S01]  /*8d10*/  SHF.R.S32.HI R22, RZ, 0x1f, R12 ;  /* 0x0000001fff167819 */ /* 0x000fe2000001140c */
[----:B------:R-:W-:Y:S01]  /*8d20*/  IMAD.MOV.U32 R23, RZ, RZ, RZ ;  /* 0x000000ffff177224 */ /* 0x000fe200078e00ff */
[----:B------:R-:W-:-:S07]  /*8d30*/  MOV R20, RZ ;  /* 0x000000ff00147202 */ /* 0x000fce0000000f00 */
.L_x_6871:
[C---:B------:R-:W-:Y:S01]  /*8d40*/  IMAD.SHL.U32 R19, R20.reuse, 0x8, RZ ;  /* 0x0000000814137824 */ /* 0x040fe200078e00ff */
[----:B------:R-:W-:-:S04]  /*8d50*/  SHF.L.U64.HI R21, R20, 0x3, R23 ;  /* 0x0000000314157819 */ /* 0x000fc80000010217 */
[-C--:B------:R-:W-:Y:S02]  /*8d60*/  IADD3 R18, P1, PT, R14, R19.reuse, RZ ;  /* 0x000000130e127210 */ /* 0x080fe40007f3e0ff */
[----:B-----5:R-:W-:-:S03]  /*8d70*/  IADD3 R12, P0, PT, R16, R19, RZ ;  /* 0x00000013100c7210 */ /* 0x020fc60007f1e0ff */
        /* <DEDUP_REMOVED lines=12> */
[----:B---3--:R-:W-:-:S04]  /*8e40*/  ISETP.GE.U32.AND P1, PT, R20, UR4, PT ;  /* 0x0000000414007c0c */ /* 0x008fc8000bf26070 */
[----:B------:R-:W-:-:S13]  /*8e50*/  ISETP.GE.U32.AND.EX P0, PT, R23, R22, PT, P1 ;  /* 0x000000161700720c */ /* 0x000fda0003f06110 */
[----:B------:R-:W-:Y:S05]  /*8e60*/  @!P0 BRA !P2, `(.L_x_6871) ;  /* 0xfffffffc00b48947 */ /* 0x000fea000503ffff */
[----:B------:R-:W-:Y:S05]  /*8e70*/  BRA `(.L_x_6856) ;  /* 0x0000000000107947 */ /* 0x000fea0003800000 */
.L_x_6870:
[----:B------:R-:W-:Y:S01]  /*8e80*/  IADD3 R4, P0, PT, R7, 0x1, RZ ;  /* 0x0000000107047810 */ /* 0x000fe20007f1e0ff */
[----:B------:R-:W-:-:S03]  /*8e90*/  IMAD.MOV.U32 R7, RZ, RZ, R11 ;  /* 0x000000ffff077224 */ /* 0x000fc600078e000b */
[----:B------:R-:W-:Y:S01]  /*8ea0*/  IADD3.X R5, PT, PT, RZ, R6, RZ, P0, !PT ;  /* 0x00000006ff057210 */ /* 0x000fe200007fe4ff */
[----:B------:R-:W-:-:S08]  /*8eb0*/  IMAD.MOV.U32 R6, RZ, RZ, R10 ;  /* 0x000000ffff067224 */ /* 0x000fd000078e000a */
.L_x_6856:
[----:B---3--:R-:W-:Y:S05]  /*8ec0*/  BSYNC.RECONVERGENT B2 ;  /* 0x0000000000027941 */ /* 0x008fea0003800200 */
.L_x_6855:
[-C--:B------:R-:W-:Y:S01]  /*8ed0*/  ISETP.GE.U32.AND P0, PT, R4, R7.reuse, PT ;  /* 0x000000070400720c */ /* 0x080fe20003f06070 */
[----:B------:R-:W-:Y:S01]  /*8ee0*/  BSSY.RECONVERGENT B2, `(.L_x_6872) ;  /* 0x00002e2000027945 */ /* 0x000fe20003800200 */
[----:B------:R-:W-:Y:S01]  /*8ef0*/  MOV R11, R7 ;  /* 0x00000007000b7202 */ /* 0x000fe20000000f00 */
[----:B------:R-:W-:Y:S01]  /*8f00*/  IMAD.MOV.U32 R10, RZ, RZ, R6 ;  /* 0x000000ffff0a7224 */ /* 0x000fe200078e0006 */
        /* <DEDUP_REMOVED lines=9> */
[----:B---3-5:R-:W-:-:S04]  /*8fa0*/  LEA R16, P0, R11, UR4, 0x3 ;  /* 0x000000040b107c11 */ /* 0x028fc8000f8018ff */
[----:B------:R-:W-:-:S06]  /*8fb0*/  LEA.HI.X R17, R11, UR5, R10, 0x3, P0 ;  /* 0x000000050b117c11 */ /* 0x000fcc00080f1c0a */
[----:B------:R-:W5:Y:S01]  /*8fc0*/  LDG.E.64 R16, desc[UR6][R16.64] ;  /* 0x0000000610107981 */ /* 0x000f62000c1e1b00 */
[----:B----4-:R-:W-:Y:S01]  /*8fd0*/  ISETP.NE.U32.AND P0, PT, R18, RZ, PT ;  /* 0x000000ff1200720c */ /* 0x010fe20003f05070 */
[----:B------:R-:W-:Y:S02]  /*8fe0*/  HFMA2 R12, -RZ, RZ, -6.306171417236328125e-05, 0.01395416259765625 ;  /* 0x84222325ff0c7431 */ /* 0x000fe400000001ff */
[----:B------:R-:W-:Y:S01]  /*8ff0*/  IMAD.MOV.U32 R13, RZ, RZ, -0x340d631c ;  /* 0xcbf29ce4ff0d7424 */ /* 0x000fe200078e00ff */
[----:B------:R-:W-:-:S13]  /*9000*/  ISETP.NE.AND.EX P0, PT, R19, RZ, PT, P0 ;  /* 0x000000ff1300720c */ /* 0x000fda0003f05300 */
[----:B------:R-:W-:Y:S05]  /*9010*/  @!P0 BRA `(.L_x_6874) ;  /* 0x00000008009c8947 */ /* 0x000fea0003800000 */
[C---:B------:R-:W-:Y:S01]  /*9020*/  ISETP.NE.U32.AND P1, PT, R18.reuse, 0x1, PT ;  /* 0x000000011200780c */ /* 0x040fe20003f25070 */
[----:B------:R-:W-:Y:S01]  /*9030*/  IMAD.MOV.U32 R29, RZ, RZ, RZ ;  /* 0x000000ffff1d7224 */ /* 0x000fe200078e00ff */
[----:B------:R-:W-:Y:S01]  /*9040*/  LOP3.LUT R12, R18, 0x1, RZ, 0xc0, !PT ;  /* 0x00000001120c7812 */ /* 0x000fe200078ec0ff */
[----:B------:R-:W-:Y:S01]  /*9050*/  IMAD.MOV.U32 R26, RZ, RZ, RZ ;  /* 0x000000ffff1a7224 */ /* 0x000fe200078e00ff */
[----:B------:R-:W-:Y:S02]  /*9060*/  ISETP.NE.AND.EX P2, PT, R19, RZ, PT, P1 ;  /* 0x000000ff1300720c */ /* 0x000fe40003f45310 */
[----:B------:R-:W-:Y:S01]  /*9070*/  ISETP.NE.U32.AND P3, PT, R12, 0x1, PT ;  /* 0x000000010c00780c */ /* 0x000fe20003f65070 */
[----:B------:R-:W-:Y:S01]  /*9080*/  IMAD.MOV.U32 R12, RZ, RZ, -0x7bdddcdb ;  /* 0x84222325ff0c7424 */ /* 0x000fe200078e00ff */
[----:B------:R-:W-:Y:S02]  /*9090*/  MOV R13, 0xcbf29ce4 ;  /* 0xcbf29ce4000d7802 */ /* 0x000fe40000000f00 */
[----:B------:R-:W-:-:S07]  /*90a0*/  ISETP.NE.U32.AND.EX P1, PT, RZ, RZ, PT, P3 ;  /* 0x000000ffff00720c */ /* 0x000fce0003f25130 */
[----:B------:R-:W-:Y:S06]  /*90b0*/  @!P2 BRA `(.L_x_6875) ;  /* 0x0000000400aca947 */ /* 0x000fec0003800000 */
[----:B------:R-:W3:Y:S01]  /*90c0*/  LDC R26, c[0x0][0x3b4] ;  /* 0x0000ed00ff1a7b82 */ /* 0x000ee20000000800 */
[----:B------:R-:W-:Y:S01]  /*90d0*/  HFMA2 R12, -RZ, RZ, -6.306171417236328125e-05, 0.01395416259765625 ;  /* 0x84222325ff0c7431 */ /* 0x000fe200000001ff */
[----:B------:R-:W-:Y:S01]  /*90e0*/  LOP3.LUT R29, R18, 0xfffffffe, RZ, 0xc0, !PT ;  /* 0xfffffffe121d7812 */ /* 0x000fe200078ec0ff */
[----:B------:R-:W-:Y:S01]  /*90f0*/  IMAD.MOV.U32 R13, RZ, RZ, -0x340d631c ;  /* 0xcbf29ce4ff0d7424 */ /* 0x000fe200078e00ff */
[----:B------:R-:W-:Y:S01]  /*9100*/  MOV R27, RZ ;  /* 0x000000ff001b7202 */ /* 0x000fe20000000f00 */
[----:B--2---:R-:W-:-:S07]  /*9110*/  IMAD.MOV.U32 R28, RZ, RZ, RZ ;  /* 0x000000ffff1c7224 */ /* 0x004fce00078e00ff */
.L_x_6876:
[----:B-----5:R-:W-:-:S04]  /*9120*/  LEA R22, P2, R28, R16, 0x3 ;  /* 0x000000101c167211 */ /* 0x020fc800078418ff */
[----:B------:R-:W-:-:S05]  /*9130*/  LEA.HI.X R23, R28, R17, R27, 0x3, P2 ;  /* 0x000000111c177211 */ /* 0x000fca00010f1c1b */
[----:B------:R-:W0:Y:S04]  /*9140*/  LDG.E.64 R20, desc[UR6][R22.64] ;  /* 0x0000000616147981 */ /* 0x000e28000c1e1b00 */
[----:B------:R2:W4:Y:S01]  /*9150*/  LDG.E.64 R24, desc[UR6][R22.64+0x8] ;  /* 0x0000080616187981 */ /* 0x000522000c1e1b00 */
[----:B-1----:R-:W-:Y:S01]  /*9160*/  IMAD R31, R13, 0x1b3, RZ ;  /* 0x000001b30d1f7824 */ /* 0x002fe200078e02ff */
[----:B------:R-:W-:-:S05]  /*9170*/  IADD3 R28, P2, PT, R28, 0x2, RZ ;  /* 0x000000021c1c7810 */ /* 0x000fca0007f5e0ff */
[----:B------:R-:W-:Y:S01]  /*9180*/  IMAD.X R27, RZ, RZ, R27, P2 ;  /* 0x000000ffff1b7224 */ /* 0x000fe200010e061b */
[----:B------:R-:W-:-:S04]  /*9190*/  ISETP.NE.U32.AND P2, PT, R28, R29, PT ;  /* 0x0000001d1c00720c */ /* 0x000fc80003f45070 */
[----:B---3--:R-:W-:Y:S02]  /*91a0*/  ISETP.NE.AND.EX P2, PT, R27, R26, PT, P2 ;  /* 0x0000001a1b00720c */ /* 0x008fe40003f45320 */
[----:B0-----:R-:W-:Y:S02]  /*91b0*/  LOP3.LUT R30, R12, 0xff, R20, 0x78, !PT ;  /* 0x000000ff0c1e7812 */ /* 0x001fe400078e7814 */
[----:B--2---:R-:W-:-:S03]  /*91c0*/  SHF.R.U64 R23, R20, 0x10, R21 ;  /* 0x0000001014177819 */ /* 0x004fc60000001215 */
        /* <DEDUP_REMOVED lines=90> */
.L_x_6875:
        /* <DEDUP_REMOVED lines=50> */
.L_x_6874:
        /* <DEDUP_REMOVED lines=13> */
[----:B------:R-:W-:Y:S01]  /*9b60*/  HFMA2 R25, -RZ, RZ, -6.306171417236328125e-05, 0.01395416259765625 ;  /* 0x84222325ff197431 */ /* 0x000fe200000001ff */
[----:B------:R-:W-:Y:S01]  /*9b70*/  LOP3.LUT R27, R18, 0xfffffffe, RZ, 0xc0, !PT ;  /* 0xfffffffe121b7812 */ /* 0x000fe200078ec0ff */
[----:B------:R-:W-:Y:S01]  /*9b80*/  IMAD.MOV.U32 R24, RZ, RZ, -0x340d631c ;  /* 0xcbf29ce4ff187424 */ /* 0x000fe200078e00ff */
[----:B------:R-:W-:Y:S01]  /*9b90*/  MOV R19, RZ ;  /* 0x000000ff00137202 */ /* 0x000fe20000000f00 */
[----:B--2---:R-:W-:-:S07]  /*9ba0*/  IMAD.MOV.U32 R28, RZ, RZ, RZ ;  /* 0x000000ffff1c7224 */ /* 0x004fce00078e00ff */
.L_x_6879:
[----:B0-----:R-:W-:-:S04]  /*9bb0*/  LEA R30, P2, R28, R14, 0x3 ;  /* 0x0000000e1c1e7211 */ /* 0x001fc800078418ff */
[----:B-1----:R-:W-:-:S05]  /*9bc0*/  LEA.HI.X R31, R28, R15, R19, 0x3, P2 ;  /* 0x0000000f1c1f7211 */ /* 0x002fca00010f1c13 */
[----:B------:R-:W2:Y:S04]  /*9bd0*/  LDG.E.64 R22, desc[UR6][R30.64] ;  /* 0x000000061e167981 */ /* 0x000ea8000c1e1b00 */
[----:B------:R0:W4:Y:S01]  /*9be0*/  LDG.E.64 R20, desc[UR6][R30.64+0x8] ;  /* 0x000008061e147981 */ /* 0x000122000c1e1b00 */
        /* <DEDUP_REMOVED lines=98> */
.L_x_6878:
        /* <DEDUP_REMOVED lines=51> */
.L_x_6877:
[----:B------:R-:W-:-:S04]  /*a540*/  ISETP.NE.U32.AND P1, PT, R12, R25, PT ;  /* 0x000000190c00720c */ /* 0x000fc80003f25070 */
[----:B------:R-:W-:-:S13]  /*a550*/  ISETP.NE.AND.EX P1, PT, R13, R24, PT, P1 ;  /* 0x000000180d00720c */ /* 0x000fda0003f25310 */
[----:B------:R-:W-:Y:S05]  /*a560*/  @!P1 BRA `(.L_x_6880) ;  /* 0x00000014006c9947 */ /* 0x000fea0003800000 */
[----:B------:R-:W3:Y:S01]  /*a570*/  LDCU UR4, c[0x0][0x3b4] ;  /* 0x00007680ff0477ac */ /* 0x000ee20008000800 */
[----:B------:R-:W-:Y:S02]  /*a580*/  IMAD.MOV.U32 R24, RZ, RZ, -0x7bdddcdb ;  /* 0x84222325ff187424 */ /* 0x000fe400078e00ff */
[----:B------:R-:W-:Y:S01]  /*a590*/  IMAD.MOV.U32 R25, RZ, RZ, -0x340d631c ;  /* 0xcbf29ce4ff197424 */ /* 0x000fe200078e00ff */
[----:B------:R-:W-:Y:S06]  /*a5a0*/  @!P0 BRA `(.L_x_6881) ;  /* 0x00000008009c8947 */ /* 0x000fec0003800000 */
[C---:B------:R-:W-:Y:S01]  /*a5b0*/  ISETP.NE.U32.AND P1, PT, R18.reuse, 0x1, PT ;  /* 0x000000011200780c */ /* 0x040fe20003f25070 */
[----:B------:R-:W-:Y:S01]  /*a5c0*/  HFMA2 R24, -RZ, RZ, -6.306171417236328125e-05, 0.01395416259765625 ;  /* 0x84222325ff187431 */ /* 0x000fe200000001ff */
[----:B------:R-:W-:Y:S01]  /*a5d0*/  LOP3.LUT R12, R18, 0x1, RZ, 0xc0, !PT ;  /* 0x00000001120c7812 */ /* 0x000fe200078ec0ff */
[----:B------:R-:W-:Y:S01]  /*a5e0*/  IMAD.MOV.U32 R25, RZ, RZ, -0x340d631c ;  /* 0xcbf29ce4ff197424 */ /* 0x000fe200078e00ff */
[----:B---3--:R-:W-:Y:S01]  /*a5f0*/  ISETP.NE.AND.EX P2, PT, RZ, UR4, PT, P1 ;  /* 0x00000004ff007c0c */ /* 0x008fe2000bf45310 */
        /* <DEDUP_REMOVED lines=11> */
.L_x_6883:
        /* <DEDUP_REMOVED lines=21> */
[----:B----4-:R-:W-:Y:S02]  /*a800*/  IMAD R28, R25, 0x1b3, RZ ;  /* 0x000001b3191c7824 */ /* 0x010fe400078e02ff */
        /* <DEDUP_REMOVED lines=79> */
.L_x_6882:
        /* <DEDUP_REMOVED lines=50> */
.L_x_6881:
[----:B------:R-:W-:Y:S02]  /*b020*/  HFMA2 R21, -RZ, RZ, -6.306171417236328125e-05, 0.01395416259765625 ;  /* 0x84222325ff157431 */ /* 0x000fe400000001ff */
[----:B------:R-:W-:Y:S01]  /*b030*/  IMAD.MOV.U32 R20, RZ, RZ, -0x340d631c ;  /* 0xcbf29ce4ff147424 */ /* 0x000fe200078e00ff */
[----:B------:R-:W-:Y:S06]  /*b040*/  @!P0 BRA `(.L_x_6884) ;  /* 0x0000000800a48947 */ /* 0x000fec0003800000 */
[C---:B------:R-:W-:Y:S01]  /*b050*/  ISETP.NE.U32.AND P0, PT, R18.reuse, 0x1, PT ;  /* 0x000000011200780c */ /* 0x040fe20003f05070 */
[----:B------:R-:W-:Y:S01]  /*b060*/  IMAD.MOV.U32 R21, RZ, RZ, -0x7bdddcdb ;  /* 0x84222325ff157424 */ /* 0x000fe200078e00ff */
[----:B------:R-:W-:Y:S01]  /*b070*/  LOP3.LUT R12, R18, 0x1, RZ, 0xc0, !PT ;  /* 0x00000001120c7812 */ /* 0x000fe200078ec0ff */
[----:B------:R-:W-:Y:S01]  /*b080*/  IMAD.MOV.U32 R23, RZ, RZ, RZ ;  /* 0x000000ffff177224 */ /* 0x000fe200078e00ff */
[----:B---3--:R-:W-:Y:S01]  /*b090*/  ISETP.NE.AND.EX P1, PT, RZ, UR4, PT, P0 ;  /* 0x00000004ff007c0c */ /* 0x008fe2000bf25300 */
[----:B------:R-:W-:Y:S01]  /*b0a0*/  IMAD.MOV.U32 R13, RZ, RZ, RZ ;  /* 0x000000ffff0d7224 */ /* 0x000fe200078e00ff */
[----:B------:R-:W-:Y:S02]  /*b0b0*/  ISETP.NE.U32.AND P2, PT, R12, 0x1, PT ;  /* 0x000000010c00780c */ /* 0x000fe40003f45070 */
        /* <DEDUP_REMOVED lines=8> */
[----:B------:R-:W-:-:S07]  /*b140*/  IMAD.MOV.U32 R27, RZ, RZ, RZ ;  /* 0x000000ffff1b7224 */ /* 0x000fce00078e00ff */
.L_x_6886:
[----:B--2---:R-:W-:-:S04]  /*b150*/  LEA R28, P1, R27, R14, 0x3 ;  /* 0x0000000e1b1c7211 */ /* 0x004fc800078218ff */
[----:B------:R-:W-:-:S05]  /*b160*/  LEA.HI.X R29, R27, R15, R12, 0x3, P1 ;  /* 0x0000000f1b1d7211 */ /* 0x000fca00008f1c0c */
[----:B------:R-:W2:Y:S04]  /*b170*/  LDG.E.64 R18, desc[UR6][R28.64] ;  /* 0x000000061c127981 */ /* 0x000ea8000c1e1b00 */
[----:B-----5:R4:W4:Y:S01]  /*b180*/  LDG.E.64 R16, desc[UR6][R28.64+0x8] ;  /* 0x000008061c107981 */ /* 0x020922000c1e1b00 */
[----:B-1----:R-:W-:Y:S01]  /*b190*/  IMAD R31, R20, 0x1b3, RZ ;  /* 0x000001b3141f7824 */ /* 0x002fe200078e02ff */
[----:B------:R-:W-:-:S05]  /*b1a0*/  IADD3 R27, P1, PT, R27, 0x2, RZ ;  /* 0x000000021b1b7810 */ /* 0x000fca0007f3e0ff */
[----:B------:R-:W-:Y:S01]  /*b1b0*/  IMAD.X R12, RZ, RZ, R12, P1 ;  /* 0x000000ffff0c7224 */ /* 0x000fe200008e060c */
[----:B------:R-:W-:-:S04]  /*b1c0*/  ISETP.NE.U32.AND P1, PT, R27, R23, PT ;  /* 0x000000171b00720c */ /* 0x000fc80003f25070 */
[----:B---3--:R-:W-:Y:S02]  /*b1d0*/  ISETP.NE.AND.EX P1, PT, R12, R13, PT, P1 ;  /* 0x0000000d0c00720c */ /* 0x008fe40003f25310 */
[----:B--2---:R-:W-:Y:S02]  /*b1e0*/  LOP3.LUT R22, R21, 0xff, R18, 0x78, !PT ;  /* 0x000000ff15167812 */ /* 0x004fe400078e7812 */
[----:B----4-:R-:W-:-:S03]  /*b1f0*/  SHF.R.U64 R29, R18, 0x10, R19 ;  /* 0x00000010121d7819 */ /* 0x010fc60000001213 */
        /* <DEDUP_REMOVED lines=91> */
.L_x_6885:
        /* <DEDUP_REMOVED lines=51> */
.L_x_6884:
[----:B------:R-:W-:-:S04]  /*bae0*/  ISETP.GE.U32.AND P0, PT, R24, R21, PT ;  /* 0x000000151800720c */ /* 0x000fc80003f06070 */
[----:B------:R-:W-:-:S13]  /*baf0*/  ISETP.GE.U32.AND.EX P0, PT, R25, R20, PT, P0 ;  /* 0x000000141900720c */ /* 0x000fda0003f06100 */
[----:B------:R-:W-:Y:S05]  /*bb00*/  @P0 BRA `(.L_x_6873) ;  /* 0x00000000007c0947 */ /* 0x000fea0003800000 */
[----:B------:R-:W-:Y:S05]  /*bb10*/  BRA `(.L_x_6887) ;  /* 0x0000000000687947 */ /* 0x000fea0003800000 */
.L_x_6880:
[----:B------:R-:W3:Y:S02]  /*bb20*/  LDC R12, c[0x0][0x3b8] ;  /* 0x0000ee00ff0c7b82 */ /* 0x000ee40000000800 */
[----:B---3--:R-:W-:-:S13]  /*bb30*/  ISETP.NE.AND P0, PT, R12, RZ, PT ;  /* 0x000000ff0c00720c */ /* 0x008fda0003f05270 */
[----:B------:R-:W-:Y:S05]  /*bb40*/  @!P0 BRA `(.L_x_6873) ;  /* 0x00000000006c8947 */ /* 0x000fea0003800000 */
[----:B------:R-:W-:Y:S01]  /*bb50*/  SHF.R.S32.HI R22, RZ, 0x1f, R12 ;  /* 0x0000001fff167819 */ /* 0x000fe2000001140c */
[----:B------:R-:W-:Y:S02]  /*bb60*/  IMAD.MOV.U32 R20, RZ, RZ, RZ ;  /* 0x000000ffff147224 */ /* 0x000fe400078e00ff */
[----:B------:R-:W-:-:S07]  /*bb70*/  IMAD.MOV.U32 R23, RZ, RZ, RZ ;  /* 0x000000ffff177224 */ /* 0x000fce00078e00ff */
.L_x_6888:
[C---:B------:R-:W-:Y:S02]  /*bb80*/  SHF.L.U32 R19, R20.reuse, 0x3, RZ ;  /* 0x0000000314137819 */ /* 0x040fe400000006ff */
[----:B------:R-:W-:Y:S02]  /*bb90*/  SHF.L.U64.HI R21, R20, 0x3, R23 ;  /* 0x0000000314157819 */ /* 0x000fe40000010217 */
[-C--:B-----5:R-:W-:Y:S02]  /*bba0*/  IADD3 R12, P0, PT, R16, R19.reuse, RZ ;  /* 0x00000013100c7210 */ /* 0x0a0fe40007f1e0ff */
[----:B------:R-:W-:-:S03]  /*bbb0*/  IADD3 R18, P1, PT, R14, R19, RZ ;  /* 0x000000130e127210 */ /* 0x000fc60007f3e0ff */
[--C-:B------:R-:W-:Y:S02]  /*bbc0*/  IMAD.X R13, R17, 0x1, R21.reuse, P0 ;  /* 0x00000001110d7824 */ /* 0x100fe400000e0615 */
[----:B------:R-:W-:-:S04]  /*bbd0*/  IMAD.X R19, R15, 0x1, R21, P1 ;  /* 0x000000010f137824 */ /* 0x000fc800008e0615 */
[----:B------:R-:W3:Y:S04]  /*bbe0*/  LDG.E.64 R12, desc[UR6][R12.64] ;  /* 0x000000060c0c7981 */ /* 0x000ee8000c1e1b00 */
[----:B------:R-:W3:Y:S02]  /*bbf0*/  LDG.E.64 R18, desc[UR6][R18.64] ;  /* 0x0000000612127981 */ /* 0x000ee4000c1e1b00 */
[----:B---3--:R-:W-:-:S04]  /*bc00*/  ISETP.GE.U32.AND P0, PT, R12, R18, PT ;  /* 0x000000120c00720c */ /* 0x008fc80003f06070 */
[----:B------:R-:W-:-:S13]  /*bc10*/  ISETP.GE.U32.AND.EX P0, PT, R13, R19, PT, P0 ;  /* 0x000000130d00720c */ /* 0x000fda0003f06100 */
[----:B------:R-:W-:Y:S05]  /*bc20*/  @!P0 BRA `(.L_x_6887) ;  /* 0x0000000000248947 */ /* 0x000fea0003800000 */
[----:B------:R-:W3:Y:S01]  /*bc30*/  LDCU UR4, c[0x0][0x3b8] ;  /* 0x00007700ff0477ac */ /* 0x000ee20008000800 */
[----:B------:R-:W-:Y:S02]  /*bc40*/  IADD3 R20, P1, PT, R20, 0x1, RZ ;  /* 0x0000000114147810 */ /* 0x000fe40007f3e0ff */
[----:B------:R-:W-:Y:S02]  /*bc50*/  ISETP.GT.U32.AND P0, PT, R12, R18, PT ;  /* 0x000000120c00720c */ /* 0x000fe40003f04070 */
[----:B------:R-:W-:Y:S02]  /*bc60*/  IADD3.X R23, PT, PT, RZ, R23, RZ, P1, !PT ;  /* 0x00000017ff177210 */ /* 0x000fe40000ffe4ff */
[----:B------:R-:W-:Y:S02]  /*bc70*/  ISETP.GT.U32.AND.EX P2, PT, R13, R19, PT, P0 ;  /* 0x000000130d00720c */ /* 0x000fe40003f44100 */
[----:B---3--:R-:W-:-:S04]  /*bc80*/  ISETP.GE.U32.AND P1, PT, R20, UR4, PT ;  /* 0x0000000414007c0c */ /* 0x008fc8000bf26070 */
[----:B------:R-:W-:-:S13]  /*bc90*/  ISETP.GE.U32.AND.EX P0, PT, R23, R22, PT, P1 ;  /* 0x000000161700720c */ /* 0x000fda0003f06110 */
[----:B------:R-:W-:Y:S05]  /*bca0*/  @!P0 BRA !P2, `(.L_x_6888) ;  /* 0xfffffffc00b48947 */ /* 0x000fea000503ffff */
[----:B------:R-:W-:Y:S05]  /*bcb0*/  BRA `(.L_x_6873) ;  /* 0x0000000000107947 */ /* 0x000fea0003800000 */
.L_x_6887:
[----:B------:R-:W-:Y:S01]  /*bcc0*/  IADD3 R4, P0, PT, R11, 0x1, RZ ;  /* 0x000000010b047810 */ /* 0x000fe20007f1e0ff */
[----:B------:R-:W-:-:S04]  /*bcd0*/  IMAD.MOV.U32 R11, RZ, RZ, R7 ;  /* 0x000000ffff0b7224 */ /* 0x000fc800078e0007 */
[----:B------:R-:W-:Y:S01]  /*bce0*/  IMAD.X R5, RZ, RZ, R10, P0 ;  /* 0x000000ffff057224 */ /* 0x000fe200000e060a */
[----:B------:R-:W-:-:S07]  /*bcf0*/  MOV R10, R6 ;  /* 0x00000006000a7202 */ /* 0x000fce0000000f00 */
.L_x_6873:
[----:B---3--:R-:W-:Y:S05]  /*bd00*/  BSYNC.RECONVERGENT B2 ;  /* 0x0000000000027941 */ /* 0x008fea0003800200 */
.L_x_6872:
[----:B------:R-:W-:Y:S01]  /*bd10*/  ISETP.GE.U32.AND P0, PT, R4, R11, PT ;  /* 0x0000000b0400720c */ /* 0x000fe20003f06070 */
[----:B------:R-:W-:Y:S02]  /*bd20*/  IMAD.MOV.U32 R7, RZ, RZ, R11 ;  /* 0x000000ffff077224 */ /* 0x000fe400078e000b */
[----:B------:R-:W-:Y:S01]  /*bd30*/  IMAD.MOV.U32 R6, RZ, RZ, R10 ;  /* 0x000000ffff067224 */ /* 0x000fe200078e000a */
[----:B------:R-:W-:-:S13]  /*bd40*/  ISETP.GE.AND.EX P0, PT, R5, R10, PT, P0 ;  /* 0x0000000a0500720c */ /* 0x000fda0003f06300 */
[----:B------:R-:W-:Y:S05]  /*bd50*/  @P0 BRA `(.L_x_6837) ;  /* 0x0000002c00740947 */ /* 0x000fea0003800000 */
[----:B------:R-:W3:Y:S01]  /*bd60*/  LDCU.64 UR4, c[0x0][0x380] ;  /* 0x00007000ff0477ac */ /* 0x000ee20008000a00 */
[----:B------:R-:W-:Y:S01]  /*bd70*/  IMAD R13, R10, 0xf, RZ ;  /* 0x0000000f0a0d7824 */ /* 0x000fe200078e02ff */
[----:B------:R-:W4:Y:S01]  /*bd80*/  LDC.64 R18, c[0x0][0x3b0] ;  /* 0x0000ec00ff127b82 */ /* 0x000f220000000a00 */
[----:B------:R-:W-:-:S05]  /*bd90*/  IMAD.WIDE.U32 R6, R11, 0xf, R4 ;  /* 0x0000000f0b067825 */ /* 0x000fca00078e0004 */
[----:B------:R-:W-:-:S04]  /*bda0*/  IADD3 R13, PT, PT, R7, R13, RZ ;  /* 0x0000000d070d7210 */ /* 0x000fc80007ffe0ff */
[--C-:B------:R-:W-:Y:S02]  /*bdb0*/  SHF.R.S64 R7, R6, 0x4, R13.reuse ;  /* 0x0000000406077819 */ /* 0x100fe4000000100d */
[----:B------:R-:W-:Y:S02]  /*bdc0*/  SHF.R.S32.HI R6, RZ, 0x4, R13 ;  /* 0x00000004ff067819 */ /* 0x000fe4000001140d */
[----:B---3-5:R-:W-:-:S04]  /*bdd0*/  LEA R16, P0, R7, UR4, 0x3 ;  /* 0x0000000407107c11 */ /* 0x028fc8000f8018ff */
[----:B------:R-:W-:-:S06]  /*bde0*/  LEA.HI.X R17, R7, UR5, R6, 0x3, P0 ;  /* 0x0000000507117c11 */ /* 0x000fcc00080f1c06 */
[----:B------:R-:W5:Y:S01]  /*bdf0*/  LDG.E.64 R16, desc[UR6][R16.64] ;  /* 0x0000000610107981 */ /* 0x000f62000c1e1b00 */
[----:B----4-:R-:W-:Y:S01]  /*be00*/  ISETP.NE.U32.AND P0, PT, R18, RZ, PT ;  /* 0x000000ff1200720c */ /* 0x010fe20003f05070 */
[----:B------:R-:W-:Y:S02]  /*be10*/  IMAD.MOV.U32 R12, RZ, RZ, -0x7bdddcdb ;  /* 0x84222325ff0c7424 */ /* 0x000fe400078e00ff */
        /* <DEDUP_REMOVED lines=9> */
[----:B------:R-:W-:Y:S01]  /*beb0*/  HFMA2 R12, -RZ, RZ, -6.306171417236328125e-05, 0.01395416259765625 ;  /* 0x84222325ff0c7431 */ /* 0x000fe200000001ff */
[----:B------:R-:W-:Y:S02]  /*bec0*/  MOV R26, RZ ;  /* 0x000000ff001a7202 */ /* 0x000fe40000000f00 */
[----:B------:R-:W-:-:S07]  /*bed0*/  ISETP.NE.U32.AND.EX P1, PT, RZ, RZ, PT, P3 ;  /* 0x000000ffff00720c */ /* 0x000fce0003f25130 */
[----:B------:R-:W-:Y:S06]  /*bee0*/  @!P2 BRA `(.L_x_6890) ;  /* 0x0000000400aca947 */ /* 0x000fec0003800000 */
[----:B------:R-:W3:Y:S01]  /*bef0*/  LDC R26, c[0x0][0x3b4] ;  /* 0x0000ed00ff1a7b82 */ /* 0x000ee20000000800 */
[----:B------:R-:W-:Y:S01]  /*bf00*/  LOP3.LUT R29, R18, 0xfffffffe, RZ, 0xc0, !PT ;  /* 0xfffffffe121d7812 */ /* 0x000fe200078ec0ff */
[----:B------:R-:W-:Y:S01]  /*bf10*/  IMAD.MOV.U32 R12, RZ, RZ, -0x7bdddcdb ;  /* 0x84222325ff0c7424 */ /* 0x000fe200078e00ff */
[----:B--2---:R-:W-:Y:S01]  /*bf20*/  MOV R28, RZ ;  /* 0x000000ff001c7202 */ /* 0x004fe20000000f00 */
[----:B------:R-:W-:Y:S02]  /*bf30*/  IMAD.MOV.U32 R13, RZ, RZ, -0x340d631c ;  /* 0xcbf29ce4ff0d7424 */ /* 0x000fe400078e00ff */
[----:B------:R-:W-:-:S07]  /*bf40*/  IMAD.MOV.U32 R27, RZ, RZ, RZ ;  /* 0x000000ffff1b7224 */ /* 0x000fce00078e00ff */
.L_x_6891:
        /* <DEDUP_REMOVED lines=101> */
.L_x_6890:
        /* <DEDUP_REMOVED lines=50> */
.L_x_6889:
[----:B------:R-:W-:Y:S02]  /*c8c0*/  HFMA2 R25, -RZ, RZ, -6.306171417236328125e-05, 0.01395416259765625 ;  /* 0x84222325ff197431 */ /* 0x000fe400000001ff */
        /* <DEDUP_REMOVED lines=12> */
[----:B--2---:R-:W-:Y:S01]  /*c990*/  HFMA2 R28, -RZ, RZ, 0, 0 ;  /* 0x00000000ff1c7431 */ /* 0x004fe200000001ff */
[----:B------:R-:W-:Y:S01]  /*c9a0*/  LOP3.LUT R27, R18, 0xfffffffe, RZ, 0xc0, !PT ;  /* 0xfffffffe121b7812 */ /* 0x000fe200078ec0ff */
[----:B------:R-:W-:Y:S02]  /*c9b0*/  IMAD.MOV.U32 R25, RZ, RZ, -0x7bdddcdb ;  /* 0x84222325ff197424 */ /* 0x000fe400078e00ff */
[----:B------:R-:W-:Y:S02]  /*c9c0*/  IMAD.MOV.U32 R24, RZ, RZ, -0x340d631c ;  /* 0xcbf29ce4ff187424 */ /* 0x000fe400078e00ff */
[----:B------:R-:W-:-:S07]  /*c9d0*/  IMAD.MOV.U32 R19, RZ, RZ, RZ ;  /* 0x000000ffff137224 */ /* 0x000fce00078e00ff */
.L_x_6894:
        /* <DEDUP_REMOVED lines=102> */
.L_x_6893:
[----:B------:R-:W-:Y:S05]  /*d040*/  @P1 BRA `(.L_x_6892) ;  /* 0x0000000000c81947 */ /* 0x000fea0003800000 */
[----:B------:R-:W-:-:S04]  /*d050*/  LEA R20, P1, R27, R14, 0x3 ;  /* 0x0000000e1b147211 */ /* 0x000fc800078218ff */
[----:B------:R-:W-:-:S06]  /*d060*/  LEA.HI.X R21, R27, R15, R26, 0x3, P1 ;  /* 0x0000000f1b157211 */ /* 0x000fcc00008f1c1a */
[----:B------:R-:W3:Y:S01]  /*d070*/  LDG.E.64 R20, desc[UR6][R20.64] ;  /* 0x0000000614147981 */ /* 0x000ee2000c1e1b00 */
        /* <DEDUP_REMOVED lines=47> */
.L_x_6892:
[----:B------:R-:W-:-:S04]  /*d370*/  ISETP.NE.U32.AND P1, PT, R12, R25, PT ;  /* 0x000000190c00720c */ /* 0x000fc80003f25070 */
[----:B------:R-:W-:-:S13]  /*d380*/  ISETP.NE.AND.EX P1, PT, R13, R24, PT, P1 ;  /* 0x000000180d00720c */ /* 0x000fda0003f25310 */
[----:B------:R-:W-:Y:S05]  /*d390*/  @!P1 BRA `(.L_x_6895) ;  /* 0x00000014006c9947 */ /* 0x000fea0003800000 */
[----:B------:R-:W3:Y:S01]  /*d3a0*/  LDCU UR4, c[0x0][0x3b4] ;  /* 0x00007680ff0477ac */ /* 0x000ee20008000800 */
[----:B------:R-:W-:Y:S02]  /*d3b0*/  HFMA2 R25, -RZ, RZ, -15.890625, -0.0047760009765625 ;  /* 0xcbf29ce4ff197431 */ /* 0x000fe400000001ff */
[----:B------:R-:W-:Y:S01]  /*d3c0*/  IMAD.MOV.U32 R24, RZ, RZ, -0x7bdddcdb ;  /* 0x84222325ff187424 */ /* 0x000fe200078e00ff */
[----:B------:R-:W-:Y:S06]  /*d3d0*/  @!P0 BRA `(.L_x_6896) ;  /* 0x00000008009c8947 */ /* 0x000fec0003800000 */
[C---:B------:R-:W-:Y:S01]  /*d3e0*/  ISETP.NE.U32.AND P1, PT, R18.reuse, 0x1, PT ;  /* 0x000000011200780c */ /* 0x040fe20003f25070 */
[----:B------:R-:W-:Y:S01]  /*d3f0*/  IMAD.MOV.U32 R24, RZ, RZ, -0x7bdddcdb ;  /* 0x84222325ff187424 */ /* 0x000fe200078e00ff */
[----:B------:R-:W-:Y:S01]  /*d400*/  LOP3.LUT R12, R18, 0x1, RZ, 0xc0, !PT ;  /* 0x00000001120c7812 */ /* 0x000fe200078ec0ff */
[----:B------:R-:W-:Y:S01]  /*d410*/  IMAD.MOV.U32 R25, RZ, RZ, -0x340d631c ;  /* 0xcbf29ce4ff197424 */ /* 0x000fe200078e00ff */
[----:B---3--:R-:W-:Y:S02]  /*d420*/  ISETP.NE.AND.EX P2, PT, RZ, UR4, PT, P1 ;  /* 0x00000004ff007c0c */ /* 0x008fe4000bf45310 */
[----:B------:R-:W-:Y:S01]  /*d430*/  ISETP.NE.U32.AND P3, PT, R12, 0x1, PT ;  /* 0x000000010c00780c */ /* 0x000fe20003f65070 */
[----:B------:R-:W-:Y:S01]  /*d440*/  IMAD.MOV.U32 R12, RZ, RZ, RZ ;  /* 0x000000ffff0c7224 */ /* 0x000fe200078e00ff */
[----:B------:R-:W-:Y:S02]  /*d450*/  MOV R19, RZ ;  /* 0x000000ff00137202 */ /* 0x000fe40000000f00 */
[----:B------:R-:W-:-:S07]  /*d460*/  ISETP.NE.U32.AND.EX P1, PT, RZ, RZ, PT, P3 ;  /* 0x000000ffff00720c */ /* 0x000fce0003f25130 */
[----:B------:R-:W-:Y:S06]  /*d470*/  @!P2 BRA `(.L_x_6897) ;  /* 0x0000000400aca947 */ /* 0x000fec0003800000 */
[----:B------:R-:W3:Y:S01]  /*d480*/  LDC R12, c[0x0][0x3b4] ;  /* 0x0000ed00ff0c7b82 */ /* 0x000ee20000000800 */
[----:B------:R-:W-:Y:S01]  /*d490*/  HFMA2 R25, -RZ, RZ, -15.890625, -0.0047760009765625 ;  /* 0xcbf29ce4ff197431 */ /* 0x000fe200000001ff */
[----:B------:R-:W-:Y:S01]  /*d4a0*/  LOP3.LUT R19, R18, 0xfffffffe, RZ, 0xc0, !PT ;  /* 0xfffffffe12137812 */ /* 0x000fe200078ec0ff */
[----:B------:R-:W-:Y:S02]  /*d4b0*/  IMAD.MOV.U32 R24, RZ, RZ, -0x7bdddcdb ;  /* 0x84222325ff187424 */ /* 0x000fe400078e00ff */
[----:B------:R-:W-:Y:S02]  /*d4c0*/  IMAD.MOV.U32 R26, RZ, RZ, RZ ;  /* 0x000000ffff1a7224 */ /* 0x000fe400078e00ff */
[----:B------:R-:W-:-:S07]  /*d4d0*/  IMAD.MOV.U32 R13, RZ, RZ, RZ ;  /* 0x000000ffff0d7224 */ /* 0x000fce00078e00ff */
.L_x_6898:
[----:B--2--5:R-:W-:-:S04]  /*d4e0*/  LEA R28, P2, R26, R16, 0x3 ;  /* 0x000000101a1c7211 */ /* 0x024fc800078418ff */
[----:B------:R-:W-:-:S05]  /*d4f0*/  LEA.HI.X R29, R26, R17, R13, 0x3, P2 ;  /* 0x000000111a1d7211 */ /* 0x000fca00010f1c0d */
[----:B------:R-:W2:Y:S04]  /*d500*/  LDG.E.64 R22, desc[UR6][R28.64] ;  /* 0x000000061c167981 */ /* 0x000ea8000c1e1b00 */
[----:B------:R4:W4:Y:S01]  /*d510*/  LDG.E.64 R20, desc[UR6][R28.64+0x8] ;  /* 0x000008061c147981 */ /* 0x000922000c1e1b00 */
[----:B0-----:R-:W-:Y:S01]  /*d520*/  IMAD R30, R25, 0x1b3, RZ ;  /* 0x000001b3191e7824 */ /* 0x001fe200078e02ff */
[----:B------:R-:W-:-:S04]  /*d530*/  IADD3 R26, P2, PT, R26, 0x2, RZ ;  /* 0x000000021a1a7810 */ /* 0x000fc80007f5e0ff */
[----:B------:R-:W-:Y:S02]  /*d540*/  IADD3.X R13, PT, PT, RZ, R13, RZ, P2, !PT ;  /* 0x0000000dff0d7210 */ /* 0x000fe400017fe4ff */
[----:B------:R-:W-:-:S04]  /*d550*/  ISETP.NE.U32.AND P2, PT, R26, R19, PT ;  /* 0x000000131a00720c */ /* 0x000fc80003f45070 */
[----:B---3--:R-:W-:Y:S02]  /*d560*/  ISETP.NE.AND.EX P2, PT, R13, R12, PT, P2 ;  /* 0x0000000c0d00720c */ /* 0x008fe40003f45320 */
        /* <DEDUP_REMOVED lines=92> */
.L_x_6897:
[----:B------:R-:W-:Y:S05]  /*db30*/  @P1 BRA `(.L_x_6896) ;  /* 0x0000000000c41947 */ /* 0x000fea0003800000 */
[----:B-----5:R-:W-:-:S04]  /*db40*/  LEA R20, P1, R19, R16, 0x3 ;  /* 0x0000001013147211 */ /* 0x020fc800078218ff */
[----:B------:R-:W-:-:S05]  /*db50*/  LEA.HI.X R21, R19, R17, R12, 0x3, P1 ;  /* 0x0000001113157211 */ /* 0x000fca00008f1c0c */
[----:B------:R-:W3:Y:S01]  /*db60*/  LDG.E.64 R12, desc[UR6][R20.64] ;  /* 0x00000006140c7981 */ /* 0x000ee2000c1e1b00 */
        /* <DEDUP_REMOVED lines=46> */
.L_x_6896:
[----:B------:R-:W-:Y:S02]  /*de50*/  IMAD.MOV.U32 R21, RZ, RZ, -0x7bdddcdb ;  /* 0x84222325ff157424 */ /* 0x000fe400078e00ff */
[----:B------:R-:W-:Y:S01]  /*de60*/  IMAD.MOV.U32 R20, RZ, RZ, -0x340d631c ;  /* 0xcbf29ce4ff147424 */ /* 0x000fe200078e00ff */
[----:B------:R-:W-:Y:S06]  /*de70*/  @!P0 BRA `(.L_x_6899) ;  /* 0x0000000800a48947 */ /* 0x000fec0003800000 */
[C---:B------:R-:W-:Y:S01]  /*de80*/  ISETP.NE.U32.AND P0, PT, R18.reuse, 0x1, PT ;  /* 0x000000011200780c */ /* 0x040fe20003f05070 */
[----:B------:R-:W-:Y:S01]  /*de90*/  HFMA2 R13, -RZ, RZ, 0, 0 ;  /* 0x00000000ff0d7431 */ /* 0x000fe200000001ff */
[----:B------:R-:W-:Y:S01]  /*dea0*/  LOP3.LUT R12, R18, 0x1, RZ, 0xc0, !PT ;  /* 0x00000001120c7812 */ /* 0x000fe200078ec0ff */
[----:B------:R-:W-:Y:S01]  /*deb0*/  IMAD.MOV.U32 R20, RZ, RZ, -0x340d631c ;  /* 0xcbf29ce4ff147424 */ /* 0x000fe200078e00ff */
[----:B---3--:R-:W-:Y:S01]  /*dec0*/  ISETP.NE.AND.EX P1, PT, RZ, UR4, PT, P0 ;  /* 0x00000004ff007c0c */ /* 0x008fe2000bf25300 */
[----:B------:R-:W-:Y:S01]  /*ded0*/  IMAD.MOV.U32 R23, RZ, RZ, RZ ;  /* 0x000000ffff177224 */ /* 0x000fe200078e00ff */
[----:B------:R-:W-:Y:S02]  /*dee0*/  ISETP.NE.U32.AND P2, PT, R12, 0x1, PT ;  /* 0x000000010c00780c */ /* 0x000fe40003f45070 */
[----:B------:R-:W-:Y:S02]  /*def0*/  MOV R21, 0x84222325 ;  /* 0x8422232500157802 */ /* 0x000fe40000000f00 */
        /* <DEDUP_REMOVED lines=8> */
.L_x_6901:
        /* <DEDUP_REMOVED lines=102> */
.L_x_6900:
[----:B------:R-:W-:Y:S05]  /*e5e0*/  @P0 BRA `(.L_x_6899) ;  /* 0x0000000000c80947 */ /* 0x000fea0003800000 */
[----:B------:R-:W-:-:S04]  /*e5f0*/  LEA R12, P0, R23, R14, 0x3 ;  /* 0x0000000e170c7211 */ /* 0x000fc800078018ff */
[----:B------:R-:W-:-:S06]  /*e600*/  LEA.HI.X R13, R23, R15, R13, 0x3, P0 ;  /* 0x0000000f170d7211 */ /* 0x000fcc00000f1c0d */
[----:B------:R-:W3:Y:S01]  /*e610*/  LDG.E.64 R12, desc[UR6][R12.64] ;  /* 0x000000060c0c7981 */ /* 0x000ee2000c1e1b00 */
[----:B------:R-:W-:Y:S01]  /*e620*/  IMAD R20, R20, 0x1b3, RZ ;  /* 0x000001b314147824 */ /* 0x000fe200078e02ff */
[----:B---3--:R-:W-:Y:S02]  /*e630*/  LOP3.LUT R21, R21, 0xff, R12, 0x78, !PT ;  /* 0x000000ff15157812 */ /* 0x008fe400078e780c */
[----:B------:R-:W-:-:S03]  /*e640*/  SHF.R.U64 R19, R12, 0x8, R13 ;  /* 0x000000080c137819 */ /* 0x000fc6000000120d */
[C---:B-----5:R-:W-:Y:S01]  /*e650*/  IMAD.WIDE.U32 R16, R21.reuse, 0x1b3, RZ ;  /* 0x000001b315107825 */ /* 0x060fe200078e00ff */
        /* <DEDUP_REMOVED lines=43> */
.L_x_6899:
[----:B------:R-:W-:-:S04]  /*e910*/  ISETP.GE.U32.AND P0, PT, R24, R21, PT ;  /* 0x000000151800720c */ /* 0x000fc80003f06070 */
[----:B------:R-:W-:-:S13]  /*e920*/  ISETP.GE.U32.AND.EX P0, PT, R25, R20, PT, P0 ;  /* 0x000000141900720c */ /* 0x000fda0003f06100 */
[----:B------:R-:W-:Y:S05]  /*e930*/  @P0 BRA `(.L_x_6837) ;  /* 0x00000000007c0947 */ /* 0x000fea0003800000 */
[----:B------:R-:W-:Y:S05]  /*e940*/  BRA `(.L_x_6902) ;  /* 0x0000000000687947 */ /* 0x000fea0003800000 */
.L_x_6895:
[----:B------:R-:W3:Y:S02]  /*e950*/  LDC R12, c[0x0][0x3b8] ;  /* 0x0000ee00ff0c7b82 */ /* 0x000ee40000000800 */
[----:B---3--:R-:W-:-:S13]  /*e960*/  ISETP.NE.AND P0, PT, R12, RZ, PT ;  /* 0x000000ff0c00720c */ /* 0x008fda0003f05270 */
[----:B------:R-:W-:Y:S05]  /*e970*/  @!P0 BRA `(.L_x_6837) ;  /* 0x00000000006c8947 */ /* 0x000fea0003800000 */
[----:B------:R-:W-:Y:S01]  /*e980*/  HFMA2 R23, -RZ, RZ, 0, 0 ;  /* 0x00000000ff177431 */ /* 0x000fe200000001ff */
[----:B------:R-:W-:Y:S01]  /*e990*/  SHF.R.S32.HI R22, RZ, 0x1f, R12 ;  /* 0x0000001fff167819 */ /* 0x000fe2000001140c */
[----:B------:R-:W-:-:S07]  /*e9a0*/  IMAD.MOV.U32 R20, RZ, RZ, RZ ;  /* 0x000000ffff147224 */ /* 0x000fce00078e00ff */
.L_x_6903:
        /* <DEDUP_REMOVED lines=20> */
.L_x_6902:
[----:B------:R-:W-:Y:S02]  /*eaf0*/  IADD3 R4, P0, PT, R7, 0x1, RZ ;  /* 0x0000000107047810 */ /* 0x000fe40007f1e0ff */
[----:B------:R-:W-:-:S03]  /*eb00*/  MOV R7, R11 ;  /* 0x0000000b00077202 */ /* 0x000fc60000000f00 */
[----:B------:R-:W-:Y:S02]  /*eb10*/  IMAD.X R5, RZ, RZ, R6, P0 ;  /* 0x000000ffff057224 */ /* 0x000fe400000e0606 */
[----:B------:R-:W-:-:S07]  /*eb20*/  IMAD.MOV.U32 R6, RZ, RZ, R10 ;  /* 0x000000ffff067224 */ /* 0x000fce00078e000a */
.L_x_6837:
[----:B---3--:R-:W-:Y:S05]  /*eb30*/  BSYNC.RECONVERGENT B0 ;  /* 0x0000000000007941 */ /* 0x008fea0003800200 */
.L_x_6836:
[----:B------:R-:W-:Y:S01]  /*eb40*/  ISETP.GE.U32.AND P0, PT, R4, R7, PT ;  /* 0x000000070400720c */ /* 0x000fe20003f06070 */
[----:B------:R-:W-:Y:S03]  /*eb50*/  BSSY.RECONVERGENT B0, `(.L_x_6904) ;  /* 0x00002e8000007945 */ /* 0x000fe60003800200 */
[----:B------:R-:W-:-:S13]  /*eb60*/  ISETP.GE.AND.EX P0, PT, R5, R6, PT, P0 ;  /* 0x000000060500720c */ /* 0x000fda0003f06300 */
[----:B------:R-:W-:Y:S05]  /*eb70*/  @P0 BRA `(.L_x_6905) ;  /* 0x0000002c00940947 */ /* 0x000fea0003800000 */
[----:B------:R-:W3:Y:S02]  /*eb80*/  LDC R10, c[0x0][0x3b0] ;  /* 0x0000ec00ff0a7b82 */ /* 0x000ee40000000800 */
[----:B---3--:R-:W-:-:S07]  /*eb90*/  LOP3.LUT R10, R10, 0xfffffffe, RZ, 0xc0, !PT ;  /* 0xfffffffe0a0a7812 */ /* 0x008fce00078ec0ff */
.L_x_6923:
[----:B---3--:R-:W3:Y:S01]  /*eba0*/  LDCU.64 UR4, c[0x0][0x380] ;  /* 0x00007000ff0477ac */ /* 0x008ee20008000a00 */
[----:B------:R-:W-:Y:S01]  /*ebb0*/  IADD3 R12, P0, PT, R7, R4, RZ ;  /* 0x00000004070c7210 */ /* 0x000fe20007f1e0ff */
[----:B----4-:R-:W4:Y:S01]  /*ebc0*/  LDC.64 R18, c[0x0][0x3b0] ;  /* 0x0000ec00ff127b82 */ /* 0x010f220000000a00 */
[----:B------:R-:W-:-:S03]  /*ebd0*/  MOV R11, R7 ;  /* 0x00000007000b7202 */ /* 0x000fc60000000f00 */
[----:B------:R-:W-:-:S05]  /*ebe0*/  IMAD.X R13, R6, 0x1, R5, P0 ;  /* 0x00000001060d7824 */ /* 0x000fca00000e0605 */
[--C-:B------:R-:W-:Y:S01]  /*ebf0*/  SHF.R.S64 R7, R12, 0x1, R13.reuse ;  /* 0x000000010c077819 */ /* 0x100fe2000000100d */
[----:B------:R-:W-:Y:S01]  /*ec00*/  IMAD.MOV.U32 R12, RZ, RZ, R6 ;  /* 0x000000ffff0c7224 */ /* 0x000fe200078e0006 */
[----:B------:R-:W-:Y:S02]  /*ec10*/  SHF.R.S32.HI R6, RZ, 0x1, R13 ;  /* 0x00000001ff067819 */ /* 0x000fe4000001140d */
[----:B---3-5:R-:W-:-:S04]  /*ec20*/  LEA R20, P0, R7, UR4, 0x3 ;  /* 0x0000000407147c11 */ /* 0x028fc8000f8018ff */
[----:B------:R-:W-:-:S06]  /*ec30*/  LEA.HI.X R21, R7, UR5, R6, 0x3, P0 ;  /* 0x0000000507157c11 */ /* 0x000fcc00080f1c06 */
[----:B-----5:R-:W5:Y:S01]  /*ec40*/  LDG.E.64 R20, desc[UR6][R20.64] ;  /* 0x0000000614147981 */ /* 0x020f62000c1e1b00 */
[----:B----4-:R-:W-:Y:S01]  /*ec50*/  ISETP.NE.U32.AND P0, PT, R18, RZ, PT ;  /* 0x000000ff1200720c */ /* 0x010fe20003f05070 */
[----:B------:R-:W-:Y:S02]  /*ec60*/  HFMA2 R13, -RZ, RZ, -15.890625, -0.0047760009765625 ;  /* 0xcbf29ce4ff0d7431 */ /* 0x000fe400000001ff */
[----:B------:R-:W-:Y:S01]  /*ec70*/  IMAD.MOV.U32 R26, RZ, RZ, -0x7bdddcdb ;  /* 0x84222325ff1a7424 */ /* 0x000fe200078e00ff */
[----:B------:R-:W-:-:S13]  /*ec80*/  ISETP.NE.AND.EX P0, PT, R19, RZ, PT, P0 ;  /* 0x000000ff1300720c */ /* 0x000fda0003f05300 */
[----:B------:R-:W-:Y:S05]  /*ec90*/  @!P0 BRA `(.L_x_6906) ;  /* 0x0000000800a08947 */ /* 0x000fea0003800000 */
[----:B------:R-:W-:Y:S01]  /*eca0*/  ISETP.NE.U32.AND P1, PT, R18, 0x1, PT ;  /* 0x000000011200780c */ /* 0x000fe20003f25070 */
[----:B------:R-:W-:Y:S01]  /*ecb0*/  IMAD.MOV.U32 R26, RZ, RZ, -0x7bdddcdb ;  /* 0x84222325ff1a7424 */ /* 0x000fe200078e00ff */
[----:B------:R-:W-:Y:S01]  /*ecc0*/  MOV R17, RZ ;  /* 0x000000ff00117202 */ /* 0x000fe20000000f00 */
[----:B------:R-:W-:Y:S01]  /*ecd0*/  IMAD.MOV.U32 R13, RZ, RZ, -0x340d631c ;  /* 0xcbf29ce4ff0d7424 */ /* 0x000fe200078e00ff */
[----:B------:R-:W-:Y:S01]  /*ece0*/  ISETP.NE.AND.EX P1, PT, R19, RZ, PT, P1 ;  /* 0x000000ff1300720c */ /* 0x000fe20003f25310 */
[----:B--2---:R-:W-:-:S12]  /*ecf0*/  IMAD.MOV.U32 R28, RZ, RZ, RZ ;  /* 0x000000ffff1c7224 */ /* 0x004fd800078e00ff */
[----:B------:R-:W-:Y:S05]  /*ed00*/  @!P1 BRA `(.L_x_6907) ;  /* 0x0000000400b09947 */ /* 0x000fea0003800000 */
[----:B------:R-:W2:Y:S01]  /*ed10*/  LDC R28, c[0x0][0x3b4] ;  /* 0x0000ed00ff1c7b82 */ /* 0x000ea20000000800 */
[----:B------:R-:W-:Y:S02]  /*ed20*/  HFMA2 R13, -RZ, RZ, -15.890625, -0.0047760009765625 ;  /* 0xcbf29ce4ff0d7431 */ /* 0x000fe400000001ff */
[----:B------:R-:W-:Y:S02]  /*ed30*/  IMAD.MOV.U32 R26, RZ, RZ, -0x7bdddcdb ;  /* 0x84222325ff1a7424 */ /* 0x000fe400078e00ff */
[----:B------:R-:W-:Y:S02]  /*ed40*/  IMAD.MOV.U32 R29, RZ, RZ, RZ ;  /* 0x000000ffff1d7224 */ /* 0x000fe400078e00ff */
[----:B------:R-:W-:-:S07]  /*ed50*/  IMAD.MOV.U32 R27, RZ, RZ, RZ ;  /* 0x000000ffff1b7224 */ /* 0x000fce00078e00ff */
.L_x_6908:
[----:B-----5:R-:W-:-:S04]  /*ed60*/  LEA R24, P1, R29, R20, 0x3 ;  /* 0x000000141d187211 */ /* 0x020fc800078218ff */
[----:B------:R-:W-:-:S05]  /*ed70*/  LEA.HI.X R25, R29, R21, R27, 0x3, P1 ;  /* 0x000000151d197211 */ /* 0x000fca00008f1c1b */
[----:B------:R-:W3:Y:S04]  /*ed80*/  LDG.E.64 R22, desc[UR6][R24.64] ;  /* 0x0000000618167981 */ /* 0x000ee8000c1e1b00 */
[----:B------:R4:W2:Y:S01]  /*ed90*/  LDG.E.64 R16, desc[UR6][R24.64+0x8] ;  /* 0x0000080618107981 */ /* 0x0008a2000c1e1b00 */
[----:B------:R-:W-:Y:S01]  /*eda0*/  IMAD R13, R13, 0x1b3, RZ ;  /* 0x000001b30d0d7824 */ /* 0x000fe200078e02ff */
[----:B------:R-:W-:-:S04]  /*edb0*/  IADD3 R29, P1, PT, R29, 0x2, RZ ;  /* 0x000000021d1d7810 */ /* 0x000fc80007f3e0ff */
[----:B------:R-:W-:Y:S02]  /*edc0*/  IADD3.X R27, PT, PT, RZ, R27, RZ, P1, !PT ;  /* 0x0000001bff1b7210 */ /* 0x000fe40000ffe4ff */
[----:B------:R-:W-:-:S04]  /*edd0*/  ISETP.NE.U32.AND P1, PT, R29, R10, PT ;  /* 0x0000000a1d00720c */ /* 0x000fc80003f25070 */
[----:B------:R-:W-:Y:S02]  /*ede0*/  ISETP.NE.AND.EX P1, PT, R27, R19, PT, P1 ;  /* 0x000000131b00720c */ /* 0x000fe40003f25310 */
[----:B---3--:R-:W-:-:S04]  /*edf0*/  LOP3.LUT R26, R26, 0xff, R22, 0x78, !PT ;  /* 0x000000ff1a1a7812 */ /* 0x008fc800078e7816 */
[C---:B------:R-:W-:Y:S01]  /*ee00*/  LEA R33, R26.reuse, R13, 0x8 ;  /* 0x0000000d1a217211 */ /* 0x040fe200078e40ff */
[----:B01----:R-:W-:Y:S01]  /*ee10*/  IMAD.WIDE.U32 R30, R26, 0x1b3, RZ ;  /* 0x000001b31a1e7825 */ /* 0x003fe200078e00ff */
        /* <DEDUP_REMOVED lines=91> */
.L_x_6907:
[----:B------:R-:W-:-:S04]  /*f3d0*/  LOP3.LUT R16, R18, 0x1, RZ, 0xc0, !PT ;  /* 0x0000000112107812 */ /* 0x000fc800078ec0ff */
[----:B------:R-:W-:-:S04]  /*f3e0*/  ISETP.NE.U32.AND P1, PT, R16, 0x1, PT ;  /* 0x000000011000780c */ /* 0x000fc80003f25070 */
[----:B------:R-:W-:-:S13]  /*f3f0*/  ISETP.NE.U32.AND.EX P1, PT, RZ, RZ, PT, P1 ;  /* 0x000000ffff00720c */ /* 0x000fda0003f25110 */
[----:B------:R-:W-:Y:S05]  /*f400*/  @P1 BRA `(.L_x_6906) ;  /* 0x0000000000c41947 */ /* 0x000fea0003800000 */
[----:B-----5:R-:W-:-:S04]  /*f410*/  LEA R16, P1, R17, R20, 0x3 ;  /* 0x0000001411107211 */ /* 0x020fc800078218ff */
[----:B------:R-:W-:-:S06]  /*f420*/  LEA.HI.X R17, R17, R21, R28, 0x3, P1 ;  /* 0x0000001511117211 */ /* 0x000fcc00008f1c1c */
        /* <DEDUP_REMOVED lines=47> */
.L_x_6906:
[----:B------:R-:W-:Y:S01]  /*f720*/  MOV R25, 0x84222325 ;  /* 0x8422232500197802 */ /* 0x000fe20000000f00 */
        /* <DEDUP_REMOVED lines=8> */
[----:B------:R-:W-:Y:S02]  /*f7b0*/  HFMA2 R29, -RZ, RZ, 0, 0 ;  /* 0x00000000ff1d7431 */ /* 0x000fe400000001ff */
[----:B------:R-:W-:Y:S02]  /*f7c0*/  IMAD.MOV.U32 R25, RZ, RZ, -0x7bdddcdb ;  /* 0x84222325ff197424 */ /* 0x000fe400078e00ff */
[----:B------:R-:W-:Y:S02]  /*f7d0*/  IMAD.MOV.U32 R24, RZ, RZ, -0x340d631c ;  /* 0xcbf29ce4ff187424 */ /* 0x000fe400078e00ff */
[----:B------:R-:W-:-:S07]  /*f7e0*/  IMAD.MOV.U32 R27, RZ, RZ, RZ ;  /* 0x000000ffff1b7224 */ /* 0x000fce00078e00ff */
.L_x_6911:
[----:B0-----:R-:W-:-:S04]  /*f7f0*/  LEA R30, P1, R29, R14, 0x3 ;  /* 0x0000000e1d1e7211 */ /* 0x001fc800078218ff */
[----:B-1----:R-:W-:-:S05]  /*f800*/  LEA.HI.X R31, R29, R15, R27, 0x3, P1 ;  /* 0x0000000f1d1f7211 */ /* 0x002fca00008f1c1b */
        /* <DEDUP_REMOVED lines=100> */
[----:B------:R-:W0:Y:S01]  /*fe50*/  LDCU UR4, c[0x0][0x3b4] ;  /* 0x00007680ff0477ac */ /* 0x000e220008000800 */
[----:B------:R-:W-:Y:S01]  /*fe60*/  MOV R17, R10 ;  /* 0x0000000a00117202 */ /* 0x000fe20000000f00 */
[----:B0-----:R-:W-:-:S07]  /*fe70*/  IMAD.U32 R16, RZ, RZ, UR4 ;  /* 0x00000004ff107e24 */ /* 0x001fce000f8e00ff */
.L_x_6910:
[----:B------:R-:W-:-:S04]  /*fe80*/  LOP3.LUT R22, R18, 0x1, RZ, 0xc0, !PT ;  /* 0x0000000112167812 */ /* 0x000fc800078ec0ff */
[----:B------:R-:W-:-:S04]  /*fe90*/  ISETP.NE.U32.AND P1, PT, R22, 0x1, PT ;  /* 0x000000011600780c */ /* 0x000fc80003f25070 */
[----:B------:R-:W-:-:S13]  /*fea0*/  ISETP.NE.U32.AND.EX P1, PT, RZ, RZ, PT, P1 ;  /* 0x000000ffff00720c */ /* 0x000fda0003f25110 */
[----:B------:R-:W-:Y:S05]  /*feb0*/  @P1 BRA `(.L_x_6909) ;  /* 0x0000000000c81947 */ /* 0x000fea0003800000 */
[----:B------:R-:W-:-:S04]  /*fec0*/  LEA R22, P1, R17, R14, 0x3 ;  /* 0x0000000e11167211 */ /* 0x000fc800078218ff */
        /* <DEDUP_REMOVED lines=49> */
.L_x_6909:
        /* <DEDUP_REMOVED lines=14> */
[----:B------:R-:W3:Y:S01]  /*102c0*/  LDC R29, c[0x0][0x3b4] ;  /* 0x0000ed00ff1d7b82 */ /* 0x000ee20000000800 */
[----:B------:R-:W-:Y:S01]  /*102d0*/  IMAD.MOV.U32 R16, RZ, RZ, -0x7bdddcdb ;  /* 0x84222325ff107424 */ /* 0x000fe200078e00ff */
[----:B-1----:R-:W-:Y:S01]  /*102e0*/  MOV R31, RZ ;  /* 0x000000ff001f7202 */ /* 0x002fe20000000f00 */
[----:B------:R-:W-:Y:S02]  /*102f0*/  IMAD.MOV.U32 R13, RZ, RZ, -0x340d631c ;  /* 0xcbf29ce4ff0d7424 */ /* 0x000fe400078e00ff */
[----:B--2---:R-:W-:-:S07]  /*10300*/  IMAD.MOV.U32 R28, RZ, RZ, RZ ;  /* 0x000000ffff1c7224 */ /* 0x004fce00078e00ff */
.L_x_6916:
[----:B-----5:R-:W-:-:S04]  /*10310*/  LEA R26, P1, R31, R20, 0x3 ;  /* 0x000000141f1a7211 */ /* 0x020fc800078218ff */
[----:B------:R-:W-:-:S05]  /*10320*/  LEA.HI.X R27, R31, R21, R28, 0x3, P1 ;  /* 0x000000151f1b7211 */ /* 0x000fca00008f1c1c */
[----:B------:R-:W0:Y:S04]  /*10330*/  LDG.E.64 R24, desc[UR6][R26.64] ;  /* 0x000000061a187981 */ /* 0x000e28000c1e1b00 */
[----:B------:R1:W2:Y:S01]  /*10340*/  LDG.E.64 R22, desc[UR6][R26.64+0x8] ;  /* 0x000008061a167981 */ /* 0x0002a2000c1e1b00 */
[----:B------:R-:W-:Y:S01]  /*10350*/  IMAD R13, R13, 0x1b3, RZ ;  /* 0x000001b30d0d7824 */ /* 0x000fe200078e02ff */
[----:B------:R-:W-:-:S05]  /*10360*/  IADD3 R31, P1, PT, R31, 0x2, RZ ;  /* 0x000000021f1f7810 */ /* 0x000fca0007f3e0ff */
[----:B------:R-:W-:Y:S01]  /*10370*/  IMAD.X R28, RZ, RZ, R28, P1 ;  /* 0x000000ffff1c7224 */ /* 0x000fe200008e061c */
[----:B------:R-:W-:-:S04]  /*10380*/  ISETP.NE.U32.AND P1, PT, R31, R10, PT ;  /* 0x0000000a1f00720c */ /* 0x000fc80003f25070 */
        /* <DEDUP_REMOVED lines=93> */
[----:B------:R-:W-:-:S07]  /*10960*/  IMAD.MOV.U32 R17, RZ, RZ, R10 ;  /* 0x000000ffff117224 */ /* 0x000fce00078e000a */
.L_x_6915:
[----:B------:R-:W-:-:S04]  /*10970*/  LOP3.LUT R22, R18, 0x1, RZ, 0xc0, !PT ;  /* 0x0000000112167812 */ /* 0x000fc800078ec0ff */
[----:B------:R-:W-:-:S04]  /*10980*/  ISETP.NE.U32.AND P1, PT, R22, 0x1, PT ;  /* 0x000000011600780c */ /* 0x000fc80003f25070 */
[----:B------:R-:W-:-:S13]  /*10990*/  ISETP.NE.U32.AND.EX P1, PT, RZ, RZ, PT, P1 ;  /* 0x000000ffff00720c */ /* 0x000fda0003f25110 */
[----:B------:R-:W-:Y:S05]  /*109a0*/  @P1 BRA `(.L_x_6914) ;  /* 0x0000000000c41947 */ /* 0x000fea0003800000 */
[----:B-----5:R-:W-:-:S04]  /*109b0*/  LEA R20, P1, R17, R20, 0x3 ;  /* 0x0000001411147211 */ /* 0x020fc800078218ff */
[----:B---3--:R-:W-:-:S06]  /*109c0*/  LEA.HI.X R21, R17, R21, R29, 0x3, P1 ;  /* 0x0000001511157211 */ /* 0x008fcc00008f1c1d */
        /* <DEDUP_REMOVED lines=47> */
.L_x_6914:
        /* <DEDUP_REMOVED lines=10> */
[----:B------:R-:W4:Y:S01]  /*10d60*/  LDC R26, c[0x0][0x3b4] ;  /* 0x0000ed00ff1a7b82 */ /* 0x000f220000000800 */
[----:B------:R-:W-:Y:S01]  /*10d70*/  IMAD.MOV.U32 R25, RZ, RZ, -0x7bdddcdb ;  /* 0x84222325ff197424 */ /* 0x000fe200078e00ff */
[----:B------:R-:W-:Y:S01]  /*10d80*/  MOV R27, RZ ;  /* 0x000000ff001b7202 */ /* 0x000fe20000000f00 */
[----:B------:R-:W-:Y:S02]  /*10d90*/  IMAD.MOV.U32 R24, RZ, RZ, -0x340d631c ;  /* 0xcbf29ce4ff187424 */ /* 0x000fe400078e00ff */
[----:B------:R-:W-:-:S07]  /*10da0*/  IMAD.MOV.U32 R17, RZ, RZ, RZ ;  /* 0x000000ffff117224 */ /* 0x000fce00078e00ff */
.L_x_6919:
[----:B--2---:R-:W-:-:S04]  /*10db0*/  LEA R28, P0, R27, R14, 0x3 ;  /* 0x0000000e1b1c7211 */ /* 0x004fc800078018ff */
[----:B---3--:R-:W-:-:S05]  /*10dc0*/  LEA.HI.X R29, R27, R15, R17, 0x3, P0 ;  /* 0x0000000f1b1d7211 */ /* 0x008fca00000f1c11 */
[----:B------:R-:W0:Y:S04]  /*10dd0*/  LDG.E.64 R22, desc[UR6][R28.64] ;  /* 0x000000061c167981 */ /* 0x000e28000c1e1b00 */
[----:B-----5:R2:W3:Y:S01]  /*10de0*/  LDG.E.64 R20, desc[UR6][R28.64+0x8] ;  /* 0x000008061c147981 */ /* 0x0204e2000c1e1b00 */
[----:B-1----:R-:W-:Y:S01]  /*10df0*/  IMAD R31, R24, 0x1b3, RZ ;  /* 0x000001b3181f7824 */ /* 0x002fe200078e02ff */
[----:B------:R-:W-:-:S05]  /*10e00*/  IADD3 R27, P0, PT, R27, 0x2, RZ ;  /* 0x000000021b1b7810 */ /* 0x000fca0007f1e0ff */
[----:B------:R-:W-:Y:S01]  /*10e10*/  IMAD.X R17, RZ, RZ, R17, P0 ;  /* 0x000000ffff117224 */ /* 0x000fe200000e0611 */
[----:B------:R-:W-:-:S04]  /*10e20*/  ISETP.NE.U32.AND P0, PT, R27, R10, PT ;  /* 0x0000000a1b00720c */ /* 0x000fc80003f05070 */
[----:B------:R-:W-:Y:S02]  /*10e30*/  ISETP.NE.AND.EX P0, PT, R17, R19, PT, P0 ;  /* 0x000000131100720c */ /* 0x000fe40003f05300 */
        /* <DEDUP_REMOVED lines=94> */
.L_x_6918:
[----:B------:R-:W-:-:S04]  /*11420*/  LOP3.LUT R18, R18, 0x1, RZ, 0xc0, !PT ;  /* 0x0000000112127812 */ /* 0x000fc800078ec0ff */
[----:B------:R-:W-:-:S04]  /*11430*/  ISETP.NE.U32.AND P0, PT, R18, 0x1, PT ;  /* 0x000000011200780c */ /* 0x000fc80003f05070 */
[----:B------:R-:W-:-:S13]  /*11440*/  ISETP.NE.U32.AND.EX P0, PT, RZ, RZ, PT, P0 ;  /* 0x000000ffff00720c */ /* 0x000fda0003f05100 */
[----:B------:R-:W-:Y:S05]  /*11450*/  @P0 BRA `(.L_x_6917) ;  /* 0x0000000000c80947 */ /* 0x000fea0003800000 */
[----:B------:R-:W-:-:S04]  /*11460*/  LEA R18, P0, R17, R14, 0x3 ;  /* 0x0000000e11127211 */ /* 0x000fc800078018ff */
[----:B----4-:R-:W-:-:S06]  /*11470*/  LEA.HI.X R19, R17, R15, R26, 0x3, P0 ;  /* 0x0000000f11137211 */ /* 0x010fcc00000f1c1a */
[----:B------:R-:W4:Y:S01]  /*11480*/  LDG.E.64 R18, desc[UR6][R18.64] ;  /* 0x0000000612127981 */ /* 0x000f22000c1e1b00 */
[----:B------:R-:W-:Y:S01]  /*11490*/  IMAD R24, R24, 0x1b3, RZ ;  /* 0x000001b318187824 */ /* 0x000fe200078e02ff */
[----:B----4-:R-:W-:Y:S02]  /*114a0*/  LOP3.LUT R25, R25, 0xff, R18, 0x78, !PT ;  /* 0x000000ff19197812 */ /* 0x010fe400078e7812 */
        /* <DEDUP_REMOVED lines=45> */
.L_x_6917:
[----:B------:R-:W-:-:S04]  /*11780*/  ISETP.GE.U32.AND P0, PT, R16, R25, PT ;  /* 0x000000191000720c */ /* 0x000fc80003f06070 */
[----:B------:R-:W-:-:S13]  /*11790*/  ISETP.GE.U32.AND.EX P0, PT, R13, R24, PT, P0 ;  /* 0x000000180d00720c */ /* 0x000fda0003f06100 */
[----:B------:R-:W-:Y:S05]  /*117a0*/  @P0 BRA `(.L_x_6920) ;  /* 0x0000000000780947 */ /* 0x000fea0003800000 */
[----:B------:R-:W-:Y:S05]  /*117b0*/  BRA `(.L_x_6921) ;  /* 0x0000000000647947 */ /* 0x000fea0003800000 */
.L_x_6913:
[----:B------:R-:W3:Y:S02]  /*117c0*/  LDCU UR4, c[0x0][0x3b8] ;  /* 0x00007700ff0477ac */ /* 0x000ee40008000800 */
[----:B---3--:R-:W-:-:S09]  /*117d0*/  UISETP.NE.AND UP0, UPT, UR4, URZ, UPT ;  /* 0x000000ff0400728c */ /* 0x008fd2000bf05270 */
[----:B------:R-:W-:Y:S05]  /*117e0*/  BRA.U !UP0, `(.L_x_6920) ;  /* 0x0000000108687547 */ /* 0x000fea000b800000 */
[----:B------:R-:W-:-:S07]  /*117f0*/  CS2R R22, SRZ ;  /* 0x0000000000167805 */ /* 0x000fce000001ff00 */
.L_x_6922:
        /* <DEDUP_REMOVED lines=15> */
[----:B------:R-:W-:Y:S01]  /*118f0*/  ISETP.GT.U32.AND.EX P2, PT, R17, R19, PT, P0 ;  /* 0x000000131100720c */ /* 0x000fe20003f44100 */
[----:B---3--:R-:W-:Y:S02]  /*11900*/  USHF.R.S32.HI UR5, URZ, 0x1f, UR4 ;  /* 0x0000001fff057899 */ /* 0x008fe40008011404 */
[----:B------:R-:W-:-:S04]  /*11910*/  ISETP.GE.U32.AND P1, PT, R22, UR4, PT ;  /* 0x0000000416007c0c */ /* 0x000fc8000bf26070 */
[----:B------:R-:W-:-:S13]  /*11920*/  ISETP.GE.U32.AND.EX P0, PT, R23, UR5, PT, P1 ;  /* 0x0000000517007c0c */ /* 0x000fda000bf06110 */
[----:B------:R-:W-:Y:S05]  /*11930*/  @!P0 BRA !P2, `(.L_x_6922) ;  /* 0xfffffffc00b08947 */ /* 0x000fea000503ffff */
[----:B------:R-:W-:Y:S05]  /*11940*/  BRA `(.L_x_6920) ;  /* 0x0000000000107947 */ /* 0x000fea0003800000 */
.L_x_6921:
[----:B------:R-:W-:Y:S01]  /*11950*/  IADD3 R4, P0, PT, R7, 0x1, RZ ;  /* 0x0000000107047810 */ /* 0x000fe20007f1e0ff */
[----:B------:R-:W-:-:S04]  /*11960*/  IMAD.MOV.U32 R7, RZ, RZ, R11 ;  /* 0x000000ffff077224 */ /* 0x000fc800078e000b */
[----:B------:R-:W-:Y:S01]  /*11970*/  IMAD.X R5, RZ, RZ, R6, P0 ;  /* 0x000000ffff057224 */ /* 0x000fe200000e0606 */
[----:B------:R-:W-:-:S07]  /*11980*/  MOV R6, R12 ;  /* 0x0000000c00067202 */ /* 0x000fce0000000f00 */
.L_x_6920:
[----:B------:R-:W-:Y:S05]  /*11990*/  BSYNC.RECONVERGENT B2 ;  /* 0x0000000000027941 */ /* 0x000fea0003800200 */
.L_x_6912:
[----:B------:R-:W-:-:S04]  /*119a0*/  ISETP.GE.U32.AND P0, PT, R4, R7, PT ;  /* 0x000000070400720c */ /* 0x000fc80003f06070 */
[----:B------:R-:W-:-:S13]  /*119b0*/  ISETP.GE.AND.EX P0, PT, R5, R6, PT, P0 ;  /* 0x000000060500720c */ /* 0x000fda0003f06300 */
[----:B------:R-:W-:Y:S05]  /*119c0*/  @!P0 BRA `(.L_x_6923) ;  /* 0xffffffd000748947 */ /* 0x000fea000383ffff */
.L_x_6905:
[----:B------:R-:W-:Y:S05]  /*119d0*/  BSYNC.RECONVERGENT B0 ;  /* 0x0000000000007941 */ /* 0x000fea0003800200 */
.L_x_6904:
[----:B------:R-:W-:Y:S01]  /*119e0*/  ISETP.GE.U32.AND P0, PT, R2, 0x1, PT ;  /* 0x000000010200780c */ /* 0x000fe20003f06070 */
[----:B------:R-:W-:Y:S01]  /*119f0*/  BSSY.RECONVERGENT B0, `(.L_x_6924) ;  /* 0x00002e4000007945 */ /* 0x000fe20003800200 */
[----:B------:R-:W-:Y:S01]  /*11a00*/  CS2R R12, SRZ ;  /* 0x00000000000c7805 */ /* 0x000fe2000001ff00 */
[----:B------:R-:W-:Y:S01]  /*11a10*/  IMAD.MOV.U32 R11, RZ, RZ, R2 ;  /* 0x000000ffff0b7224 */ /* 0x000fe200078e0002 */
[----:B------:R-:W-:Y:S01]  /*11a20*/  ISETP.GE.AND.EX P0, PT, R3, RZ, PT, P0 ;  /* 0x000000ff0300720c */ /* 0x000fe20003f06300 */
[----:B------:R-:W-:-:S12]  /*11a30*/  IMAD.MOV.U32 R10, RZ, RZ, R3 ;  /* 0x000000ffff0a7224 */ /* 0x000fd800078e0003 */
[----:B------:R-:W-:Y:S05]  /*11a40*/  @!P0 BRA `(.L_x_6925) ;  /* 0x0000002c00788947 */ /* 0x000fea0003800000 */
[----:B------:R-:W0:Y:S01]  /*11a50*/  LDCU.64 UR4, c[0x0][0x388] ;  /* 0x00007100ff0477ac */ /* 0x000e220008000a00 */
[----:B------:R-:W-:Y:S01]  /*11a60*/  IMAD R11, R3, 0x1ff, RZ ;  /* 0x000001ff030b7824 */ /* 0x000fe200078e02ff */
[----:B------:R-:W1:Y:S01]  /*11a70*/  LDC.64 R18, c[0x0][0x3b0] ;  /* 0x0000ec00ff127b82 */ /* 0x000e620000000a00 */
[----:B------:R-:W-:-:S05]  /*11a80*/  IMAD.WIDE.U32 R6, R2, 0x1ff, RZ ;  /* 0x000001ff02067825 */ /* 0x000fca00078e00ff */
[----:B------:R-:W-:-:S04]  /*11a90*/  IADD3 R7, PT, PT, R7, R11, RZ ;  /* 0x0000000b07077210 */ /* 0x000fc80007ffe0ff */
[--C-:B------:R-:W-:Y:S02]  /*11aa0*/  SHF.R.U64 R11, R6, 0x9, R7.reuse ;  /* 0x00000009060b7819 */ /* 0x100fe40000001207 */
[----:B------:R-:W-:Y:S02]  /*11ab0*/  SHF.R.U32.HI R10, RZ, 0x9, R7 ;  /* 0x00000009ff0a7819 */ /* 0x000fe40000011607 */
[----:B0----5:R-:W-:-:S04]  /*11ac0*/  LEA R16, P0, R11, UR4, 0x3 ;  /* 0x000000040b107c11 */ /* 0x021fc8000f8018ff */
[----:B------:R-:W-:-:S06]  /*11ad0*/  LEA.HI.X R17, R11, UR5, R10, 0x3, P0 ;  /* 0x000000050b117c11 */ /* 0x000fcc00080f1c0a */
[----:B------:R-:W5:Y:S01]  /*11ae0*/  LDG.E.64 R16, desc[UR6][R16.64] ;  /* 0x0000000610107981 */ /* 0x000f62000c1e1b00 */
[----:B-1----:R-:W-:Y:S01]  /*11af0*/  ISETP.NE.U32.AND P0, PT, R18, RZ, PT ;  /* 0x000000ff1200720c */ /* 0x002fe20003f05070 */
[----:B------:R-:W-:Y:S02]  /*11b00*/  IMAD.MOV.U32 R6, RZ, RZ, -0x7bdddcdb ;  /* 0x84222325ff067424 */ /* 0x000fe400078e00ff */
[----:B------:R-:W-:Y:S01]  /*11b10*/  IMAD.MOV.U32 R7, RZ, RZ, -0x340d631c ;  /* 0xcbf29ce4ff077424 */ /* 0x000fe200078e00ff */
[----:B------:R-:W-:-:S13]  /*11b20*/  ISETP.NE.AND.EX P0, PT, R19, RZ, PT, P0 ;  /* 0x000000ff1300720c */ /* 0x000fda0003f05300 */
[----:B------:R-:W-:Y:S05]  /*11b30*/  @!P0 BRA `(.L_x_6926) ;  /* 0x00000008009c8947 */ /* 0x000fea0003800000 */
[C---:B------:R-:W-:Y:S01]  /*11b40*/  ISETP.NE.U32.AND P1, PT, R18.reuse, 0x1, PT ;  /* 0x000000011200780c */ /* 0x040fe20003f25070 */
[----:B------:R-:W-:Y:S01]  /*11b50*/  IMAD.MOV.U32 R7, RZ, RZ, -0x340d631c ;  /* 0xcbf29ce4ff077424 */ /* 0x000fe200078e00ff */
[----:B------:R-:W-:Y:S01]  /*11b60*/  LOP3.LUT R6, R18, 0x1, RZ, 0xc0, !PT ;  /* 0x0000000112067812 */ /* 0x000fe200078ec0ff */
[----:B---3--:R-:W-:Y:S01]  /*11b70*/  IMAD.MOV.U32 R29, RZ, RZ, RZ ;  /* 0x000000ffff1d7224 */ /* 0x008fe200078e00ff */
[----:B------:R-:W-:Y:S02]  /*11b80*/  ISETP.NE.AND.EX P2, PT, R19, RZ, PT, P1 ;  /* 0x000000ff1300720c */ /* 0x000fe40003f45310 */
[----:B------:R-:W-:Y:S01]  /*11b90*/  ISETP.NE.U32.AND P3, PT, R6, 0x1, PT ;  /* 0x000000010600780c */ /* 0x000fe20003f65070 */
[----:B------:R-:W-:Y:S01]  /*11ba0*/  HFMA2 R6, -RZ, RZ, -6.306171417236328125e-05, 0.01395416259765625 ;  /* 0x84222325ff067431 */ /* 0x000fe200000001ff */
[----:B----4-:R-:W-:Y:S02]  /*11bb0*/  MOV R26, RZ ;  /* 0x000000ff001a7202 */ /* 0x010fe40000000f00 */
[----:B------:R-:W-:-:S07]  /*11bc0*/  ISETP.NE.U32.AND.EX P1, PT, RZ, RZ, PT, P3 ;  /* 0x000000ffff00720c */ /* 0x000fce0003f25130 */
[----:B------:R-:W-:Y:S06]  /*11bd0*/  @!P2 BRA `(.L_x_6927) ;  /* 0x0000000400aca947 */ /* 0x000fec0003800000 */
[----:B------:R-:W0:Y:S01]  /*11be0*/  LDC R26, c[0x0][0x3b4] ;  /* 0x0000ed00ff1a7b82 */ /* 0x000e220000000800 */
[----:B------:R-:W-:Y:S01]  /*11bf0*/  LOP3.LUT R29, R18, 0xfffffffe, RZ, 0xc0, !PT ;  /* 0xfffffffe121d7812 */ /* 0x000fe200078ec0ff */
[----:B------:R-:W-:Y:S01]  /*11c00*/  IMAD.MOV.U32 R6, RZ, RZ, -0x7bdddcdb ;  /* 0x84222325ff067424 */ /* 0x000fe200078e00ff */
[----:B--2---:R-:W-:Y:S01]  /*11c10*/  MOV R28, RZ ;  /* 0x000000ff001c7202 */ /* 0x004fe20000000f00 */
[----:B------:R-:W-:Y:S02]  /*11c20*/  IMAD.MOV.U32 R7, RZ, RZ, -0x340d631c ;  /* 0xcbf29ce4ff077424 */ /* 0x000fe400078e00ff */
[----:B------:R-:W-:-:S07]  /*11c30*/  IMAD.MOV.U32 R27, RZ, RZ, RZ ;  /* 0x000000ffff1b7224 */ /* 0x000fce00078e00ff */
.L_x_6928:
        /* <DEDUP_REMOVED lines=101> */
.L_x_6927:
        /* <DEDUP_REMOVED lines=50> */
.L_x_6926:
[----:B------:R-:W-:Y:S02]  /*125b0*/  HFMA2 R25, -RZ, RZ, -6.306171417236328125e-05, 0.01395416259765625 ;  /* 0x84222325ff197431 */ /* 0x000fe400000001ff */
[----:B------:R-:W-:Y:S01]  /*125c0*/  IMAD.MOV.U32 R24, RZ, RZ, -0x340d631c ;  /* 0xcbf29ce4ff187424 */ /* 0x000fe200078e00ff */
[----:B------:R-:W-:Y:S06]  /*125d0*/  @!P0 BRA `(.L_x_6929) ;  /* 0x0000000800a08947 */ /* 0x000fec0003800000 */
[C---:B------:R-:W-:Y:S01]  /*125e0*/  ISETP.NE.U32.AND P1, PT, R18.reuse, 0x1, PT ;  /* 0x000000011200780c */ /* 0x040fe20003f25070 */
[----:B------:R-:W-:Y:S01]  /*125f0*/  IMAD.MOV.U32 R25, RZ, RZ, -0x7bdddcdb ;  /* 0x84222325ff197424 */ /* 0x000fe200078e00ff */
[----:B------:R-:W-:Y:S02]  /*12600*/  LOP3.LUT R20, R18, 0x1, RZ, 0xc0, !PT ;  /* 0x0000000112147812 */ /* 0x000fe400078ec0ff */
[----:B----4-:R-:W-:Y:S02]  /*12610*/  CS2R R26, SRZ ;  /* 0x00000000001a7805 */ /* 0x010fe4000001ff00 */
[----:B------:R-:W-:Y:S02]  /*12620*/  ISETP.NE.AND.EX P2, PT, R19, RZ, PT, P1 ;  /* 0x000000ff1300720c */ /* 0x000fe40003f45310 */
[----:B------:R-:W-:Y:S02]  /*12630*/  ISETP.NE.U32.AND P3, PT, R20, 0x1, PT ;  /* 0x000000011400780c */ /* 0x000fe40003f65070 */
[----:B------:R-:W-:-:S02]  /*12640*/  MOV R24, 0xcbf29ce4 ;  /* 0xcbf29ce400187802 */ /* 0x000fc40000000f00 */
[----:B------:R-:W-:-:S07]  /*12650*/  ISETP.NE.U32.AND.EX P1, PT, RZ, RZ, PT, P3 ;  /* 0x000000ffff00720c */ /* 0x000fce0003f25130 */
[----:B------:R-:W-:Y:S06]  /*12660*/  @!P2 BRA `(.L_x_6930) ;  /* 0x0000000400b0a947 */ /* 0x000fec0003800000 */
[----:B------:R-:W0:Y:S01]  /*12670*/  LDC R26, c[0x0][0x3b4] ;  /* 0x0000ed00ff1a7b82 */ /* 0x000e220000000800 */
[----:B--2---:R-:W-:Y:S01]  /*12680*/  HFMA2 R28, -RZ, RZ, 0, 0 ;  /* 0x00000000ff1c7431 */ /* 0x004fe200000001ff */
[----:B------:R-:W-:Y:S01]  /*12690*/  LOP3.LUT R27, R18, 0xfffffffe, RZ, 0xc0, !PT ;  /* 0xfffffffe121b7812 */ /* 0x000fe200078ec0ff */
[----:B------:R-:W-:Y:S02]  /*126a0*/  IMAD.MOV.U32 R25, RZ, RZ, -0x7bdddcdb ;  /* 0x84222325ff197424 */ /* 0x000fe400078e00ff */
[----:B------:R-:W-:Y:S02]  /*126b0*/  IMAD.MOV.U32 R24, RZ, RZ, -0x340d631c ;  /* 0xcbf29ce4ff187424 */ /* 0x000fe400078e00ff */
[----:B------:R-:W-:-:S07]  /*126c0*/  IMAD.MOV.U32 R19, RZ, RZ, RZ ;  /* 0x000000ffff137224 */ /* 0x000fce00078e00ff */
.L_x_6931:
[----:B------:R-:W-:-:S04]  /*126d0*/  LEA R30, P2, R28, R14, 0x3 ;  /* 0x0000000e1c1e7211 */ /* 0x000fc800078418ff */
[----:B------:R-:W-:-:S05]  /*126e0*/  LEA.HI.X R31, R28, R15, R19, 0x3, P2 ;  /* 0x0000000f1c1f7211 */ /* 0x000fca00010f1c13 */
[----:B------:R-:W3:Y:S04]  /*126f0*/  LDG.E.64 R22, desc[UR6][R30.64] ;  /* 0x000000061e167981 */ /* 0x000ee8000c1e1b00 */
[----:B------:R1:W2:Y:S01]  /*12700*/  LDG.E.64 R20, desc[UR6][R30.64+0x8] ;  /* 0x000008061e147981 */ /* 0x0002a2000c1e1b00 */
        /* <DEDUP_REMOVED lines=98> */
.L_x_6930:
[----:B------:R-:W-:Y:S05]  /*12d30*/  @P1 BRA `(.L_x_6929) ;  /* 0x0000000000c81947 */ /* 0x000fea0003800000 */
[----:B------:R-:W-:-:S04]  /*12d40*/  LEA R20, P1, R27, R14, 0x3 ;  /* 0x0000000e1b147211 */ /* 0x000fc800078218ff */
[----:B------:R-:W-:-:S06]  /*12d50*/  LEA.HI.X R21, R27, R15, R26, 0x3, P1 ;  /* 0x0000000f1b157211 */ /* 0x000fcc00008f1c1a */
[----:B------:R-:W4:Y:S01]  /*12d60*/  LDG.E.64 R20, desc[UR6][R20.64] ;  /* 0x0000000614147981 */ /* 0x000f22000c1e1b00 */
        /* <DEDUP_REMOVED lines=47> */
.L_x_6929:
[----:B------:R-:W-:-:S04]  /*13060*/  ISETP.NE.U32.AND P1, PT, R6, R25, PT ;  /* 0x000000190600720c */ /* 0x000fc80003f25070 */
[----:B------:R-:W-:-:S13]  /*13070*/  ISETP.NE.AND.EX P1, PT, R7, R24, PT, P1 ;  /* 0x000000180700720c */ /* 0x000fda0003f25310 */
[----:B------:R-:W-:Y:S05]  /*13080*/  @!P1 BRA `(.L_x_6932) ;  /* 0x00000014006c9947 */ /* 0x000fea0003800000 */
[----:B------:R-:W0:Y:S01]  /*13090*/  LDCU UR4, c[0x0][0x3b4] ;  /* 0x00007680ff0477ac */ /* 0x000e220008000800 */
[----:B------:R-:W-:Y:S02]  /*130a0*/  HFMA2 R25, -RZ, RZ, -15.890625, -0.0047760009765625 ;  /* 0xcbf29ce4ff197431 */ /* 0x000fe400000001ff */
[----:B------:R-:W-:Y:S01]  /*130b0*/  IMAD.MOV.U32 R24, RZ, RZ, -0x7bdddcdb ;  /* 0x84222325ff187424 */ /* 0x000fe200078e00ff */
[----:B------:R-:W-:Y:S06]  /*130c0*/  @!P0 BRA `(.L_x_6933) ;  /* 0x00000008009c8947 */ /* 0x000fec0003800000 */
[C---:B------:R-:W-:Y:S01]  /*130d0*/  ISETP.NE.U32.AND P1, PT, R18.reuse, 0x1, PT ;  /* 0x000000011200780c */ /* 0x040fe20003f25070 */
[----:B------:R-:W-:Y:S01]  /*130e0*/  IMAD.MOV.U32 R24, RZ, RZ, -0x7bdddcdb ;  /* 0x84222325ff187424 */ /* 0x000fe200078e00ff */
[----:B------:R-:W-:Y:S01]  /*130f0*/  LOP3.LUT R6, R18, 0x1, RZ, 0xc0, !PT ;  /* 0x0000000112067812 */ /* 0x000fe200078ec0ff */
[----:B------:R-:W-:Y:S01]  /*13100*/  IMAD.MOV.U32 R25, RZ, RZ, -0x340d631c ;  /* 0xcbf29ce4ff197424 */ /* 0x000fe200078e00ff */
[----:B0-----:R-:W-:Y:S02]  /*13110*/  ISETP.NE.AND.EX P2, PT, RZ, UR4, PT, P1 ;  /* 0x00000004ff007c0c */ /* 0x001fe4000bf45310 */
[----:B------:R-:W-:Y:S01]  /*13120*/  ISETP.NE.U32.AND P3, PT, R6, 0x1, PT ;  /* 0x000000010600780c */ /* 0x000fe20003f65070 */
[----:B------:R-:W-:Y:S01]  /*13130*/  IMAD.MOV.U32 R6, RZ, RZ, RZ ;  /* 0x000000ffff067224 */ /* 0x000fe200078e00ff */
[----:B------:R-:W-:Y:S02]  /*13140*/  MOV R19, RZ ;  /* 0x000000ff00137202 */ /* 0x000fe40000000f00 */
[----:B------:R-:W-:-:S07]  /*13150*/  ISETP.NE.U32.AND.EX P1, PT, RZ, RZ, PT, P3 ;  /* 0x000000ffff00720c */ /* 0x000fce0003f25130 */
[----:B------:R-:W-:Y:S06]  /*13160*/  @!P2 BRA `(.L_x_6934) ;  /* 0x0000000400aca947 */ /* 0x000fec0003800000 */
[----:B------:R-:W0:Y:S01]  /*13170*/  LDC R6, c[0x0][0x3b4] ;  /* 0x0000ed00ff067b82 */ /* 0x000e220000000800 */
[----:B------:R-:W-:Y:S01]  /*13180*/  HFMA2 R25, -RZ, RZ, -15.890625, -0.0047760009765625 ;  /* 0xcbf29ce4ff197431 */ /* 0x000fe200000001ff */
[----:B------:R-:W-:Y:S01]  /*13190*/  LOP3.LUT R19, R18, 0xfffffffe, RZ, 0xc0, !PT ;  /* 0xfffffffe12137812 */ /* 0x000fe200078ec0ff */
[----:B------:R-:W-:Y:S02]  /*131a0*/  IMAD.MOV.U32 R24, RZ, RZ, -0x7bdddcdb ;  /* 0x84222325ff187424 */ /* 0x000fe400078e00ff */
[----:B----4-:R-:W-:Y:S02]  /*131b0*/  IMAD.MOV.U32 R26, RZ, RZ, RZ ;  /* 0x000000ffff1a7224 */ /* 0x010fe400078e00ff */
[----:B------:R-:W-:-:S07]  /*131c0*/  IMAD.MOV.U32 R7, RZ, RZ, RZ ;  /* 0x000000ffff077224 */ /* 0x000fce00078e00ff */
.L_x_6935:
[----:B--2--5:R-:W-:-:S04]  /*131d0*/  LEA R28, P2, R26, R16, 0x3 ;  /* 0x000000101a1c7211 */ /* 0x024fc800078418ff */
[----:B---3--:R-:W-:-:S05]  /*131e0*/  LEA.HI.X R29, R26, R17, R7, 0x3, P2 ;  /* 0x000000111a1d7211 */ /* 0x008fca00010f1c07 */
[----:B------:R-:W2:Y:S04]  /*131f0*/  LDG.E.64 R22, desc[UR6][R28.64] ;  /* 0x000000061c167981 */ /* 0x000ea8000c1e1b00 */
[----:B------:R1:W3:Y:S01]  /*13200*/  LDG.E.64 R20, desc[UR6][R28.64+0x8] ;  /* 0x000008061c147981 */ /* 0x0002e2000c1e1b00 */
        /* <DEDUP_REMOVED lines=97> */
.L_x_6934:
[----:B------:R-:W-:Y:S05]  /*13820*/  @P1 BRA `(.L_x_6933) ;  /* 0x0000000000c41947 */ /* 0x000fea0003800000 */
[----:B-----5:R-:W-:-:S04]  /*13830*/  LEA R20, P1, R19, R16, 0x3 ;  /* 0x0000001013147211 */ /* 0x020fc800078218ff */
[----:B------:R-:W-:-:S05]  /*13840*/  LEA.HI.X R21, R19, R17, R6, 0x3, P1 ;  /* 0x0000001113157211 */ /* 0x000fca00008f1c06 */
        /* <DEDUP_REMOVED lines=47> */
.L_x_6933:
[----:B------:R-:W-:Y:S02]  /*13b40*/  IMAD.MOV.U32 R21, RZ, RZ, -0x7bdddcdb ;  /* 0x84222325ff157424 */ /* 0x000fe400078e00ff */
[----:B------:R-:W-:Y:S01]  /*13b50*/  IMAD.MOV.U32 R20, RZ, RZ, -0x340d631c ;  /* 0xcbf29ce4ff147424 */ /* 0x000fe200078e00ff */
[----:B------:R-:W-:Y:S06]  /*13b60*/  @!P0 BRA `(.L_x_6936) ;  /* 0x0000000800a48947 */ /* 0x000fec0003800000 */
[C---:B------:R-:W-:Y:S01]  /*13b70*/  ISETP.NE.U32.AND P0, PT, R18.reuse, 0x1, PT ;  /* 0x000000011200780c */ /* 0x040fe20003f05070 */
[----:B------:R-:W-:Y:S01]  /*13b80*/  HFMA2 R7, -RZ, RZ, 0, 0 ;  /* 0x00000000ff077431 */ /* 0x000fe200000001ff */
[----:B------:R-:W-:Y:S01]  /*13b90*/  LOP3.LUT R6, R18, 0x1, RZ, 0xc0, !PT ;  /* 0x0000000112067812 */ /* 0x000fe200078ec0ff */
[----:B------:R-:W-:Y:S01]  /*13ba0*/  IMAD.MOV.U32 R20, RZ, RZ, -0x340d631c ;  /* 0xcbf29ce4ff147424 */ /* 0x000fe200078e00ff */
[----:B0-----:R-:W-:Y:S01]  /*13bb0*/  ISETP.NE.AND.EX P1, PT, RZ, UR4, PT, P0 ;  /* 0x00000004ff007c0c */ /* 0x001fe2000bf25300 */
        /* <DEDUP_REMOVED lines=11> */
.L_x_6938:
[----:B--2---:R-:W-:-:S04]  /*13c70*/  LEA R28, P1, R27, R14, 0x3 ;  /* 0x0000000e1b1c7211 */ /* 0x004fc800078218ff */
[----:B---3--:R-:W-:-:S05]  /*13c80*/  LEA.HI.X R29, R27, R15, R6, 0x3, P1 ;  /* 0x0000000f1b1d7211 */ /* 0x008fca00008f1c06 */
[----:B------:R-:W2:Y:S04]  /*13c90*/  LDG.E.64 R18, desc[UR6][R28.64] ;  /* 0x000000061c127981 */ /* 0x000ea8000c1e1b00 */
[----:B-----5:R1:W3:Y:S01]  /*13ca0*/  LDG.E.64 R16, desc[UR6][R28.64+0x8] ;  /* 0x000008061c107981 */ /* 0x0202e2000c1e1b00 */
        /* <DEDUP_REMOVED lines=98> */
.L_x_6937:
[----:B------:R-:W-:Y:S05]  /*142d0*/  @P0 BRA `(.L_x_6936) ;  /* 0x0000000000c80947 */ /* 0x000fea0003800000 */
[----:B------:R-:W-:-:S04]  /*142e0*/  LEA R6, P0, R23, R14, 0x3 ;  /* 0x0000000e17067211 */ /* 0x000fc800078018ff */
[----:B------:R-:W-:-:S06]  /*142f0*/  LEA.HI.X R7, R23, R15, R7, 0x3, P0 ;  /* 0x0000000f17077211 */ /* 0x000fcc00000f1c07 */
[----:B------:R-:W2:Y:S01]  /*14300*/  LDG.E.64 R6, desc[UR6][R6.64] ;  /* 0x0000000606067981 */ /* 0x000ea2000c1e1b00 */
[----:B------:R-:W-:Y:S01]  /*14310*/  IMAD R20, R20, 0x1b3, RZ ;  /* 0x000001b314147824 */ /* 0x000fe200078e02ff */
[----:B--2---:R-:W-:Y:S02]  /*14320*/  LOP3.LUT R21, R21, 0xff, R6, 0x78, !PT ;  /* 0x000000ff15157812 */ /* 0x004fe400078e7806 */
        /* <DEDUP_REMOVED lines=45> */
.L_x_6936:
[----:B------:R-:W-:-:S04]  /*14600*/  ISETP.GE.U32.AND P0, PT, R24, R21, PT ;  /* 0x000000151800720c */ /* 0x000fc80003f06070 */
[----:B------:R-:W-:-:S13]  /*14610*/  ISETP.GE.U32.AND.EX P0, PT, R25, R20, PT, P0 ;  /* 0x000000141900720c */ /* 0x000fda0003f06100 */
[----:B------:R-:W-:Y:S05]  /*14620*/  @P0 BRA `(.L_x_6925) ;  /* 0x0000000000800947 */ /* 0x000fea0003800000 */
[----:B------:R-:W-:Y:S05]  /*14630*/  BRA `(.L_x_6939) ;  /* 0x00000000006c7947 */ /* 0x000fea0003800000 */
.L_x_6932:
[----:B------:R-:W0:Y:S02]  /*14640*/  LDC R6, c[0x0][0x3b8] ;  /* 0x0000ee00ff067b82 */ /* 0x000e240000000800 */
[----:B0-----:R-:W-:-:S13]  /*14650*/  ISETP.NE.AND P0, PT, R6, RZ, PT ;  /* 0x000000ff0600720c */ /* 0x001fda0003f05270 */
[----:B------:R-:W-:Y:S05]  /*14660*/  @!P0 BRA `(.L_x_6925) ;  /* 0x0000000000708947 */ /* 0x000fea0003800000 */
[----:B------:R-:W-:Y:S01]  /*14670*/  HFMA2 R21, -RZ, RZ, 0, 0 ;  /* 0x00000000ff157431 */ /* 0x000fe200000001ff */
[----:B------:R-:W-:Y:S01]  /*14680*/  SHF.R.S32.HI R20, RZ, 0x1f, R6 ;  /* 0x0000001fff147819 */ /* 0x000fe20000011406 */
[----:B------:R-:W-:-:S07]  /*14690*/  IMAD.MOV.U32 R18, RZ, RZ, RZ ;  /* 0x000000ffff127224 */ /* 0x000fce00078e00ff */
.L_x_6940:
[C---:B------:R-:W-:Y:S01]  /*146a0*/  IMAD.SHL.U32 R13, R18.reuse, 0x8, RZ ;  /* 0x00000008120d7824 */ /* 0x040fe200078e00ff */
[----:B------:R-:W-:-:S04]  /*146b0*/  SHF.L.U64.HI R19, R18, 0x3, R21 ;  /* 0x0000000312137819 */ /* 0x000fc80000010215 */
[-C--:B-----5:R-:W-:Y:S02]  /*146c0*/  IADD3 R6, P0, PT, R16, R13.reuse, RZ ;  /* 0x0000000d10067210 */ /* 0x0a0fe40007f1e0ff */
[----:B------:R-:W-:-:S03]  /*146d0*/  IADD3 R12, P1, PT, R14, R13, RZ ;  /* 0x0000000d0e0c7210 */ /* 0x000fc60007f3e0ff */
[----:B------:R-:W-:Y:S01]  /*146e0*/  IMAD.X R7, R17, 0x1, R19, P0 ;  /* 0x0000000111077824 */ /* 0x000fe200000e0613 */
[----:B------:R-:W-:-:S05]  /*146f0*/  IADD3.X R13, PT, PT, R15, R19, RZ, P1, !PT ;  /* 0x000000130f0d7210 */ /* 0x000fca0000ffe4ff */
[----:B------:R-:W2:Y:S04]  /*14700*/  LDG.E.64 R6, desc[UR6][R6.64] ;  /* 0x0000000606067981 */ /* 0x000ea8000c1e1b00 */
[----:B------:R-:W2:Y:S02]  /*14710*/  LDG.E.64 R12, desc[UR6][R12.64] ;  /* 0x000000060c0c7981 */ /* 0x000ea4000c1e1b00 */
        /* <DEDUP_REMOVED lines=8> */
[----:B------:R-:W-:Y:S02]  /*147a0*/  CS2R R12, SRZ ;  /* 0x00000000000c7805 */ /* 0x000fe4000001ff00 */
[----:B0-----:R-:W-:-:S04]  /*147b0*/  ISETP.GE.U32.AND P1, PT, R18, UR4, PT ;  /* 0x0000000412007c0c */ /* 0x001fc8000bf26070 */
[----:B------:R-:W-:-:S13]  /*147c0*/  ISETP.GE.U32.AND.EX P0, PT, R21, R20, PT, P1 ;  /* 0x000000141500720c */ /* 0x000fda0003f06110 */
[----:B------:R-:W-:Y:S05]  /*147d0*/  @!P0 BRA !P2, `(.L_x_6940) ;  /* 0xfffffffc00b08947 */ /* 0x000fea000503ffff */
[----:B------:R-:W-:Y:S05]  /*147e0*/  BRA `(.L_x_6925) ;  /* 0x0000000000107947 */ /* 0x000fea0003800000 */
.L_x_6939:
[----:B------:R-:W-:Y:S02]  /*147f0*/  IADD3 R12, P0, PT, R11, 0x1, RZ ;  /* 0x000000010b0c7810 */ /* 0x000fe40007f1e0ff */
[----:B------:R-:W-:-:S03]  /*14800*/  MOV R11, R2 ;  /* 0x00000002000b7202 */ /* 0x000fc60000000f00 */
[----:B------:R-:W-:Y:S02]  /*14810*/  IMAD.X R13, RZ, RZ, R10, P0 ;  /* 0x000000ffff0d7224 */ /* 0x000fe400000e060a */
[----:B------:R-:W-:-:S07]  /*14820*/  IMAD.MOV.U32 R10, RZ, RZ, R3 ;  /* 0x000000ffff0a7224 */ /* 0x000fce00078e0003 */
.L_x_6925:
[----:B0-----:R-:W-:Y:S05]  /*14830*/  BSYNC.RECONVERGENT B0 ;  /* 0x0000000000007941 */ /* 0x001fea0003800200 */
.L_x_6924:
[----:B------:R-:W-:Y:S01]  /*14840*/  ISETP.GE.U32.AND P0, PT, R12, R11, PT ;  /* 0x0000000b0c00720c */ /* 0x000fe20003f06070 */
[----:B------:R-:W-:Y:S01]  /*14850*/  BSSY.RECONVERGENT B0, `(.L_x_6941) ;  /* 0x00002e7000007945 */ /* 0x000fe20003800200 */
[----:B------:R-:W-:Y:S01]  /*14860*/  IMAD.MOV.U32 R7, RZ, RZ, R11 ;  /* 0x000000ffff077224 */ /* 0x000fe200078e000b */
[-C--:B------:R-:W-:Y:S02]  /*14870*/  MOV R6, R10.reuse ;  /* 0x0000000a00067202 */ /* 0x080fe40000000f00 */
[----:B------:R-:W-:-:S13]  /*14880*/  ISETP.GE.AND.EX P0, PT, R13, R10, PT, P0 ;  /* 0x0000000a0d00720c */ /* 0x000fda0003f06300 */
[----:B------:R-:W-:Y:S05]  /*14890*/  @P0 BRA `(.L_x_6942) ;  /* 0x0000002c00880947 */ /* 0x000fea0003800000 */
[----:B------:R-:W0:Y:S01]  /*148a0*/  LDCU.64 UR4, c[0x0][0x388] ;  /* 0x00007100ff0477ac */ /* 0x000e220008000a00 */
[----:B-----5:R-:W-:Y:S01]  /*148b0*/  IMAD R17, R10, 0x7f, RZ ;  /* 0x0000007f0a117824 */ /* 0x020fe200078e02ff */
[----:B------:R-:W1:Y:S01]  /*148c0*/  LDC.64 R18, c[0x0][0x3b0] ;  /* 0x0000ec00ff127b82 */ /* 0x000e620000000a00 */
[----:B------:R-:W-:-:S04]  /*148d0*/  IMAD.WIDE.U32 R6, R11, 0x7f, R12 ;  /* 0x0000007f0b067825 */ /* 0x000fc800078e000c */
[----:B------:R-:W-:-:S05]  /*148e0*/  IMAD.IADD R17, R7, 0x1, R17 ;  /* 0x0000000107117824 */ /* 0x000fca00078e0211 */
[--C-:B------:R-:W-:Y:S02]  /*148f0*/  SHF.R.U64 R7, R6, 0x7, R17.reuse ;  /* 0x0000000706077819 */ /* 0x100fe40000001211 */
[----:B------:R-:W-:Y:S02]  /*14900*/  SHF.R.U32.HI R6, RZ, 0x7, R17 ;  /* 0x00000007ff067819 */ /* 0x000fe40000011611 */
[----:B0-----:R-:W-:-:S04]  /*14910*/  LEA R16, P0, R7, UR4, 0x3 ;  /* 0x0000000407107c11 */ /* 0x001fc8000f8018ff */
[----:B------:R-:W-:-:S06]  /*14920*/  LEA.HI.X R17, R7, UR5, R6, 0x3, P0 ;  /* 0x0000000507117c11 */ /* 0x000fcc00080f1c06 */
[----:B------:R-:W5:Y:S01]  /*14930*/  LDG.E.64 R16, desc[UR6][R16.64] ;  /* 0x0000000610107981 */ /* 0x000f62000c1e1b00 */
[----:B-1----:R-:W-:Y:S01]  /*14940*/  ISETP.NE.U32.AND P0, PT, R18, RZ, PT ;  /* 0x000000ff1200720c */ /* 0x002fe20003f05070 */
[----:B------:R-:W-:Y:S02]  /*14950*/  HFMA2 R27, -RZ, RZ, -15.890625, -0.0047760009765625 ;  /* 0xcbf29ce4ff1b7431 */ /* 0x000fe400000001ff */
[----:B----4-:R-:W-:Y:S01]  /*14960*/  IMAD.MOV.U32 R26, RZ, RZ, -0x7bdddcdb ;  /* 0x84222325ff1a7424 */ /* 0x010fe200078e00ff */
[----:B------:R-:W-:-:S13]  /*14970*/  ISETP.NE.AND.EX P0, PT, R19, RZ, PT, P0 ;  /* 0x000000ff1300720c */ /* 0x000fda0003f05300 */
[----:B------:R-:W-:Y:S05]  /*14980*/  @!P0 BRA `(.L_x_6943) ;  /* 0x0000000800a48947 */ /* 0x000fea0003800000 */
[C---:B------:R-:W-:Y:S01]  /*14990*/  ISETP.NE.U32.AND P1, PT, R18.reuse, 0x1, PT ;  /* 0x000000011200780c */ /* 0x040fe20003f25070 */
[----:B------:R-:W-:Y:S01]  /*149a0*/  IMAD.MOV.U32 R26, RZ, RZ, -0x7bdddcdb ;  /* 0x84222325ff1a7424 */ /* 0x000fe200078e00ff */
[----:B------:R-:W-:Y:S01]  /*149b0*/  LOP3.LUT R20, R18, 0x1, RZ, 0xc0, !PT ;  /* 0x0000000112147812 */ /* 0x000fe200078ec0ff */
[----:B------:R-:W-:Y:S01]  /*149c0*/  IMAD.MOV.U32 R27, RZ, RZ, -0x340d631c ;  /* 0xcbf29ce4ff1b7424 */ /* 0x000fe200078e00ff */
[----:B------:R-:W-:Y:S01]  /*149d0*/  ISETP.NE.AND.EX P2, PT, R19, RZ, PT, P1 ;  /* 0x000000ff1300720c */ /* 0x000fe20003f45310 */
[----:B--2---:R-:W-:Y:S01]  /*149e0*/  IMAD.MOV.U32 R28, RZ, RZ, RZ ;  /* 0x000000ffff1c7224 */ /* 0x004fe200078e00ff */
        /* <DEDUP_REMOVED lines=9> */
[----:B---3--:R-:W-:-:S07]  /*14a80*/  IMAD.MOV.U32 R29, RZ, RZ, RZ ;  /* 0x000000ffff1d7224 */ /* 0x008fce00078e00ff */
.L_x_6945:
[----:B-----5:R-:W-:-:S04]  /*14a90*/  LEA R22, P2, R33, R16, 0x3 ;  /* 0x0000001021167211 */ /* 0x020fc800078418ff */
[----:B------:R-:W-:-:S06]  /*14aa0*/  LEA.HI.X R23, R33, R17, R29, 0x3, P2 ;  /* 0x0000001121177211 */ /* 0x000fcc00010f1c1d */
[----:B------:R-:W2:Y:S01]  /*14ab0*/  LDG.E.64 R22, desc[UR6][R22.64] ;  /* 0x0000000616167981 */ /* 0x000ea2000c1e1b00 */
[----:B------:R-:W-:-:S04]  /*14ac0*/  LEA R20, P2, R33, R16, 0x3 ;  /* 0x0000001021147211 */ /* 0x000fc800078418ff */
[----:B------:R-:W-:-:S06]  /*14ad0*/  LEA.HI.X R21, R33, R17, R29, 0x3, P2 ;  /* 0x0000001121157211 */ /* 0x000fcc00010f1c1d */
[----:B------:R-:W3:Y:S01]  /*14ae0*/  LDG.E.64 R20, desc[UR6][R20.64+0x8] ;  /* 0x0000080614147981 */ /* 0x000ee2000c1e1b00 */
        /* <DEDUP_REMOVED lines=97> */
.L_x_6944:
[----:B------:R-:W-:Y:S05]  /*15100*/  @P1 BRA `(.L_x_6943) ;  /* 0x0000000000c41947 */ /* 0x000fea0003800000 */
        /* <DEDUP_REMOVED lines=49> */
.L_x_6943:
[----:B------:R-:W-:Y:S02]  /*15420*/  IMAD.MOV.U32 R25, RZ, RZ, -0x7bdddcdb ;  /* 0x84222325ff197424 */ /* 0x000fe400078e00ff */
[----:B------:R-:W-:Y:S01]  /*15430*/  IMAD.MOV.U32 R24, RZ, RZ, -0x340d631c ;  /* 0xcbf29ce4ff187424 */ /* 0x000fe200078e00ff */
[----:B------:R-:W-:Y:S06]  /*15440*/  @!P0 BRA `(.L_x_6946) ;  /* 0x0000000800a08947 */ /* 0x000fec0003800000 */
[C---:B------:R-:W-:Y:S01]  /*15450*/  ISETP.NE.U32.AND P1, PT, R18.reuse, 0x1, PT ;  /* 0x000000011200780c */ /* 0x040fe20003f25070 */
[----:B------:R-:W-:Y:S01]  /*15460*/  IMAD.MOV.U32 R24, RZ, RZ, -0x340d631c ;  /* 0xcbf29ce4ff187424 */ /* 0x000fe200078e00ff */
[----:B------:R-:W-:Y:S02]  /*15470*/  LOP3.LUT R20, R18, 0x1, RZ, 0xc0, !PT ;  /* 0x0000000112147812 */ /* 0x000fe400078ec0ff */
[----:B--23--:R-:W-:Y:S02]  /*15480*/  CS2R R28, SRZ ;  /* 0x00000000001c7805 */ /* 0x00cfe4000001ff00 */
[----:B------:R-:W-:Y:S02]  /*15490*/  ISETP.NE.AND.EX P2, PT, R19, RZ, PT, P1 ;  /* 0x000000ff1300720c */ /* 0x000fe40003f45310 */
[----:B------:R-:W-:Y:S02]  /*154a0*/  ISETP.NE.U32.AND P3, PT, R20, 0x1, PT ;  /* 0x000000011400780c */ /* 0x000fe40003f65070 */
[----:B------:R-:W-:-:S02]  /*154b0*/  MOV R25, 0x84222325 ;  /* 0x8422232500197802 */ /* 0x000fc40000000f00 */
        /* <DEDUP_REMOVED lines=8> */
.L_x_6948:
[----:B------:R-:W-:-:S04]  /*15540*/  LEA R32, P2, R30, R14, 0x3 ;  /* 0x0000000e1e207211 */ /* 0x000fc800078418ff */
[----:B------:R-:W-:-:S05]  /*15550*/  LEA.HI.X R33, R30, R15, R19, 0x3, P2 ;  /* 0x0000000f1e217211 */ /* 0x000fca00010f1c13 */
[----:B------:R-:W2:Y:S04]  /*15560*/  LDG.E.64 R20, desc[UR6][R32.64] ;  /* 0x0000000620147981 */ /* 0x000ea8000c1e1b00 */
        /* <DEDUP_REMOVED lines=99> */
.L_x_6947:
[----:B------:R-:W-:Y:S05]  /*15ba0*/  @P1 BRA `(.L_x_6946) ;  /* 0x0000000000c81947 */ /* 0x000fea0003800000 */
[----:B------:R-:W-:-:S04]  /*15bb0*/  LEA R20, P1, R29, R14, 0x3 ;  /* 0x0000000e1d147211 */ /* 0x000fc800078218ff */
[----:B------:R-:W-:-:S06]  /*15bc0*/  LEA.HI.X R21, R29, R15, R28, 0x3, P1 ;  /* 0x0000000f1d157211 */ /* 0x000fcc00008f1c1c */
        /* <DEDUP_REMOVED lines=48> */
.L_x_6946:
[----:B------:R-:W-:-:S04]  /*15ed0*/  ISETP.NE.U32.AND P1, PT, R26, R25, PT ;  /* 0x000000191a00720c */ /* 0x000fc80003f25070 */
[----:B------:R-:W-:-:S13]  /*15ee0*/  ISETP.NE.AND.EX P1, PT, R27, R24, PT, P1 ;  /* 0x000000181b00720c */ /* 0x000fda0003f25310 */
[----:B------:R-:W-:Y:S05]  /*15ef0*/  @!P1 BRA `(.L_x_6949) ;  /* 0x0000001400789947 */ /* 0x000fea0003800000 */
[----:B------:R-:W-:Y:S01]  /*15f00*/  MOV R24, 0x84222325 ;  /* 0x8422232500187802 */ /* 0x000fe20000000f00 */
[----:B------:R-:W-:Y:S01]  /*15f10*/  IMAD.MOV.U32 R19, RZ, RZ, -0x340d631c ;  /* 0xcbf29ce4ff137424 */ /* 0x000fe200078e00ff */
[----:B------:R-:W-:Y:S06]  /*15f20*/  @!P0 BRA `(.L_x_6950) ;  /* 0x0000000800a88947 */ /* 0x000fec0003800000 */
[----:B------:R-:W0:Y:S01]  /*15f30*/  LDCU UR4, c[0x0][0x3b4] ;  /* 0x00007680ff0477ac */ /* 0x000e220008000800 */
[C---:B------:R-:W-:Y:S01]  /*15f40*/  ISETP.NE.U32.AND P1, PT, R18.reuse, 0x1, PT ;  /* 0x000000011200780c */ /* 0x040fe20003f25070 */
[----:B------:R-:W-:Y:S01]  /*15f50*/  IMAD.MOV.U32 R24, RZ, RZ, -0x7bdddcdb ;  /* 0x84222325ff187424 */ /* 0x000fe200078e00ff */
[----:B------:R-:W-:Y:S01]  /*15f60*/  LOP3.LUT R19, R18, 0x1, RZ, 0xc0, !PT ;  /* 0x0000000112137812 */ /* 0x000fe200078ec0ff */
[----:B---3--:R-:W-:Y:S02]  /*15f70*/  IMAD.MOV.U32 R29, RZ, RZ, RZ ;  /* 0x000000ffff1d7224 */ /* 0x008fe400078e00ff */
[----:B------:R-:W-:Y:S01]  /*15f80*/  IMAD.MOV.U32 R26, RZ, RZ, RZ ;  /* 0x000000ffff1a7224 */ /* 0x000fe200078e00ff */
[----:B------:R-:W-:Y:S01]  /*15f90*/  ISETP.NE.U32.AND P3, PT, R19, 0x1, PT ;  /* 0x000000011300780c */ /* 0x000fe20003f65070 */
[----:B------:R-:W-:Y:S01]  /*15fa0*/  HFMA2 R19, -RZ, RZ, -15.890625, -0.0047760009765625 ;  /* 0xcbf29ce4ff137431 */ /* 0x000fe200000001ff */
[----:B0-----:R-:W-:Y:S02]  /*15fb0*/  ISETP.NE.AND.EX P2, PT, RZ, UR4, PT, P1 ;  /* 0x00000004ff007c0c */ /* 0x001fe4000bf45310 */
[----:B------:R-:W-:-:S11]  /*15fc0*/  ISETP.NE.U32.AND.EX P1, PT, RZ, RZ, PT, P3 ;  /* 0x000000ffff00720c */ /* 0x000fd60003f25130 */
[----:B------:R-:W-:Y:S05]  /*15fd0*/  @!P2 BRA `(.L_x_6951) ;  /* 0x0000000400b4a947 */ /* 0x000fea0003800000 */
[----:B------:R-:W0:Y:S01]  /*15fe0*/  LDC R26, c[0x0][0x3b4] ;  /* 0x0000ed00ff1a7b82 */ /* 0x000e220000000800 */
[----:B------:R-:W-:Y:S01]  /*15ff0*/  LOP3.LUT R29, R18, 0xfffffffe, RZ, 0xc0, !PT ;  /* 0xfffffffe121d7812 */ /* 0x000fe200078ec0ff */
[----:B------:R-:W-:Y:S01]  /*16000*/  IMAD.MOV.U32 R19, RZ, RZ, -0x340d631c ;  /* 0xcbf29ce4ff137424 */ /* 0x000fe200078e00ff */
[----:B------:R-:W-:Y:S01]  /*16010*/  MOV R24, 0x84222325 ;  /* 0x8422232500187802 */ /* 0x000fe20000000f00 */
[----:B------:R-:W-:Y:S01]  /*16020*/  IMAD.MOV.U32 R31, RZ, RZ, RZ ;  /* 0x000000ffff1f7224 */ /* 0x000fe200078e00ff */
[----:B------:R-:W-:-:S07]  /*16030*/  MOV R27, RZ ;  /* 0x000000ff001b7202 */ /* 0x000fce0000000f00 */
.L_x_6952:
[----:B-----5:R-:W-:-:S04]  /*16040*/  LEA R22, P2, R31, R16, 0x3 ;  /* 0x000000101f167211 */ /* 0x020fc800078418ff */
[----:B------:R-:W-:-:S06]  /*16050*/  LEA.HI.X R23, R31, R17, R27, 0x3, P2 ;  /* 0x000000111f177211 */ /* 0x000fcc00010f1c1b */
[----:B------:R-:W2:Y:S01]  /*16060*/  LDG.E.64 R22, desc[UR6][R22.64] ;  /* 0x0000000616167981 */ /* 0x000ea2000c1e1b00 */
[----:B------:R-:W-:-:S04]  /*16070*/  LEA R20, P2, R31, R16, 0x3 ;  /* 0x000000101f147211 */ /* 0x000fc800078418ff */
[----:B------:R-:W-:-:S06]  /*16080*/  LEA.HI.X R21, R31, R17, R27, 0x3, P2 ;  /* 0x000000111f157211 */ /* 0x000fcc00010f1c1b */
[----:B------:R-:W3:Y:S01]  /*16090*/  LDG.E.64 R20, desc[UR6][R20.64+0x8] ;  /* 0x0000080614147981 */ /* 0x000ee2000c1e1b00 */
        /* <DEDUP_REMOVED lines=97> */
.L_x_6951:
        /* <DEDUP_REMOVED lines=50> */
.L_x_6950:
[----:B------:R-:W-:Y:S01]  /*169d0*/  IMAD.MOV.U32 R23, RZ, RZ, -0x7bdddcdb ;  /* 0x84222325ff177424 */ /* 0x000fe200078e00ff */
[----:B------:R-:W-:Y:S01]  /*169e0*/  MOV R22, 0xcbf29ce4 ;  /* 0xcbf29ce400167802 */ /* 0x000fe20000000f00 */
[----:B------:R-:W-:Y:S06]  /*169f0*/  @!P0 BRA `(.L_x_6953) ;  /* 0x0000000800a88947 */ /* 0x000fec0003800000 */
[----:B------:R-:W0:Y:S01]  /*16a00*/  LDCU UR4, c[0x0][0x3b4] ;  /* 0x00007680ff0477ac */ /* 0x000e220008000800 */
[C---:B------:R-:W-:Y:S01]  /*16a10*/  ISETP.NE.U32.AND P0, PT, R18.reuse, 0x1, PT ;  /* 0x000000011200780c */ /* 0x040fe20003f05070 */
[----:B------:R-:W-:Y:S01]  /*16a20*/  HFMA2 R27, -RZ, RZ, 0, 0 ;  /* 0x00000000ff1b7431 */ /* 0x000fe200000001ff */
[----:B-----5:R-:W-:Y:S01]  /*16a30*/  LOP3.LUT R16, R18, 0x1, RZ, 0xc0, !PT ;  /* 0x0000000112107812 */ /* 0x020fe200078ec0ff */
[----:B------:R-:W-:Y:S02]  /*16a40*/  IMAD.MOV.U32 R23, RZ, RZ, -0x7bdddcdb ;  /* 0x84222325ff177424 */ /* 0x000fe400078e00ff */
[----:B------:R-:W-:Y:S01]  /*16a50*/  IMAD.MOV.U32 R22, RZ, RZ, -0x340d631c ;  /* 0xcbf29ce4ff167424 */ /* 0x000fe200078e00ff */
[----:B------:R-:W-:Y:S01]  /*16a60*/  ISETP.NE.U32.AND P2, PT, R16, 0x1, PT ;  /* 0x000000011000780c */ /* 0x000fe20003f45070 */
[----:B------:R-:W-:Y:S01]  /*16a70*/  IMAD.MOV.U32 R25, RZ, RZ, RZ ;  /* 0x000000ffff197224 */ /* 0x000fe200078e00ff */
[----:B0-----:R-:W-:Y:S02]  /*16a80*/  ISETP.NE.AND.EX P1, PT, RZ, UR4, PT, P0 ;  /* 0x00000004ff007c0c */ /* 0x001fe4000bf25300 */
[----:B------:R-:W-:-:S11]  /*16a90*/  ISETP.NE.U32.AND.EX P0, PT, RZ, RZ, PT, P2 ;  /* 0x000000ffff00720c */ /* 0x000fd60003f05120 */
[----:B------:R-:W-:Y:S05]  /*16aa0*/  @!P1 BRA `(.L_x_6954) ;  /* 0x0000000400b09947 */ /* 0x000fea0003800000 */
[----:B------:R-:W0:Y:S01]  /*16ab0*/  LDC R25, c[0x0][0x3b4] ;  /* 0x0000ed00ff197b82 */ /* 0x000e220000000800 */
[----:B------:R-:W-:Y:S01]  /*16ac0*/  LOP3.LUT R27, R18, 0xfffffffe, RZ, 0xc0, !PT ;  /* 0xfffffffe121b7812 */ /* 0x000fe200078ec0ff */
[----:B------:R-:W-:Y:S01]  /*16ad0*/  IMAD.MOV.U32 R23, RZ, RZ, -0x7bdddcdb ;  /* 0x84222325ff177424 */ /* 0x000fe200078e00ff */
[----:B------:R-:W-:Y:S01]  /*16ae0*/  MOV R22, 0xcbf29ce4 ;  /* 0xcbf29ce400167802 */ /* 0x000fe20000000f00 */
[----:B---3--:R-:W-:Y:S02]  /*16af0*/  IMAD.MOV.U32 R29, RZ, RZ, RZ ;  /* 0x000000ffff1d7224 */ /* 0x008fe400078e00ff */
[----:B------:R-:W-:-:S07]  /*16b00*/  IMAD.MOV.U32 R18, RZ, RZ, RZ ;  /* 0x000000ffff127224 */ /* 0x000fce00078e00ff */
.L_x_6955:
[----:B------:R-:W-:-:S04]  /*16b10*/  LEA R30, P1, R29, R14, 0x3 ;  /* 0x0000000e1d1e7211 */ /* 0x000fc800078218ff */
[----:B------:R-:W-:-:S05]  /*16b20*/  LEA.HI.X R31, R29, R15, R18, 0x3, P1 ;  /* 0x0000000f1d1f7211 */ /* 0x000fca00008f1c12 */
[----:B------:R-:W3:Y:S04]  /*16b30*/  LDG.E.64 R20, desc[UR6][R30.64] ;  /* 0x000000061e147981 */ /* 0x000ee8000c1e1b00 */
[----:B------:R1:W4:Y:S01]  /*16b40*/  LDG.E.64 R16, desc[UR6][R30.64+0x8] ;  /* 0x000008061e107981 */ /* 0x000322000c1e1b00 */
        /* <DEDUP_REMOVED lines=98> */
.L_x_6954:
[----:B------:R-:W-:Y:S05]  /*17170*/  @P0 BRA `(.L_x_6953) ;  /* 0x0000000000c80947 */ /* 0x000fea0003800000 */
[----:B------:R-:W-:-:S04]  /*17180*/  LEA R16, P0, R27, R14, 0x3 ;  /* 0x0000000e1b107211 */ /* 0x000fc800078018ff */
[----:B------:R-:W-:-:S06]  /*17190*/  LEA.HI.X R17, R27, R15, R25, 0x3, P0 ;  /* 0x0000000f1b117211 */ /* 0x000fcc00000f1c19 */
[----:B------:R-:W4:Y:S01]  /*171a0*/  LDG.E.64 R16, desc[UR6][R16.64] ;  /* 0x0000000610107981 */ /* 0x000f22000c1e1b00 */
        /* <DEDUP_REMOVED lines=47> */
.L_x_6953:
[----:B------:R-:W-:-:S04]  /*174a0*/  ISETP.GE.U32.AND P0, PT, R24, R23, PT ;  /* 0x000000171800720c */ /* 0x000fc80003f06070 */
[----:B------:R-:W-:-:S13]  /*174b0*/  ISETP.GE.U32.AND.EX P0, PT, R19, R22, PT, P0 ;  /* 0x000000161300720c */ /* 0x000fda0003f06100 */
[----:B------:R-:W-:Y:S05]  /*174c0*/  @P0 BRA `(.L_x_6942) ;  /* 0x00000000007c0947 */ /* 0x000fea0003800000 */
[----:B------:R-:W-:Y:S05]  /*174d0*/  BRA `(.L_x_6956) ;  /* 0x0000000000687947 */ /* 0x000fea0003800000 */
.L_x_6949:
[----:B------:R-:W0:Y:S02]  /*174e0*/  LDC R18, c[0x0][0x3b8] ;  /* 0x0000ee00ff127b82 */ /* 0x000e240000000800 */
[----:B0-----:R-:W-:-:S13]  /*174f0*/  ISETP.NE.AND P0, PT, R18, RZ, PT ;  /* 0x000000ff1200720c */ /* 0x001fda0003f05270 */
[----:B------:R-:W-:Y:S05]  /*17500*/  @!P0 BRA `(.L_x_6942) ;  /* 0x00000000006c8947 */ /* 0x000fea0003800000 */
[----:B------:R-:W-:Y:S01]  /*17510*/  SHF.R.S32.HI R24, RZ, 0x1f, R18 ;  /* 0x0000001fff187819 */ /* 0x000fe20000011412 */
[----:B------:R-:W-:Y:S01]  /*17520*/  IMAD.MOV.U32 R25, RZ, RZ, RZ ;  /* 0x000000ffff197224 */ /* 0x000fe200078e00ff */
[----:B------:R-:W-:-:S07]  /*17530*/  MOV R22, RZ ;  /* 0x000000ff00167202 */ /* 0x000fce0000000f00 */
.L_x_6957:
[C---:B------:R-:W-:Y:S01]  /*17540*/  IMAD.SHL.U32 R21, R22.reuse, 0x8, RZ ;  /* 0x0000000816157824 */ /* 0x040fe200078e00ff */
[----:B------:R-:W-:-:S04]  /*17550*/  SHF.L.U64.HI R23, R22, 0x3, R25 ;  /* 0x0000000316177819 */ /* 0x000fc80000010219 */
[-C--:B------:R-:W-:Y:S02]  /*17560*/  IADD3 R20, P1, PT, R14, R21.reuse, RZ ;  /* 0x000000150e147210 */ /* 0x080fe40007f3e0ff */
[----:B-----5:R-:W-:-:S03]  /*17570*/  IADD3 R18, P0, PT, R16, R21, RZ ;  /* 0x0000001510127210 */ /* 0x020fc60007f1e0ff */
[----:B------:R-:W-:Y:S01]  /*17580*/  IMAD.X R21, R15, 0x1, R23, P1 ;  /* 0x000000010f157824 */ /* 0x000fe200008e0617 */
[----:B------:R-:W-:-:S05]  /*17590*/  IADD3.X R19, PT, PT, R17, R23, RZ, P0, !PT ;  /* 0x0000001711137210 */ /* 0x000fca00007fe4ff */
[----:B------:R-:W4:Y:S04]  /*175a0*/  LDG.E.64 R20, desc[UR6][R20.64] ;  /* 0x0000000614147981 */ /* 0x000f28000c1e1b00 */
[----:B------:R-:W4:Y:S02]  /*175b0*/  LDG.E.64 R18, desc[UR6][R18.64] ;  /* 0x0000000612127981 */ /* 0x000f24000c1e1b00 */
[----:B----4-:R-:W-:-:S04]  /*175c0*/  ISETP.GE.U32.AND P0, PT, R18, R20, PT ;  /* 0x000000141200720c */ /* 0x010fc80003f06070 */
        /* <DEDUP_REMOVED lines=10> */
[----:B------:R-:W-:Y:S05]  /*17670*/  BRA `(.L_x_6942) ;  /* 0x0000000000107947 */ /* 0x000fea0003800000 */
.L_x_6956:
[----:B------:R-:W-:Y:S01]  /*17680*/  IADD3 R12, P0, PT, R7, 0x1, RZ ;  /* 0x00000001070c7810 */ /* 0x000fe20007f1e0ff */
[----:B------:R-:W-:-:S03]  /*17690*/  IMAD.MOV.U32 R7, RZ, RZ, R11 ;  /* 0x000000ffff077224 */ /* 0x000fc600078e000b */
[----:B------:R-:W-:Y:S01]  /*176a0*/  IADD3.X R13, PT, PT, RZ, R6, RZ, P0, !PT ;  /* 0x00000006ff0d7210 */ /* 0x000fe200007fe4ff */
[----:B------:R-:W-:-:S08]  /*176b0*/  IMAD.MOV.U32 R6, RZ, RZ, R10 ;  /* 0x000000ffff067224 */ /* 0x000fd000078e000a */
.L_x_6942:
[----:B------:R-:W-:Y:S05]  /*176c0*/  BSYNC.RECONVERGENT B0 ;  /* 0x0000000000007941 */ /* 0x000fea0003800200 */
.L_x_6941:
[-C--:B------:R-:W-:Y:S01]  /*176d0*/  ISETP.GE.U32.AND P0, PT, R12, R7.reuse, PT ;  /* 0x000000070c00720c */ /* 0x080fe20003f06070 */
[----:B------:R-:W-:Y:S01]  /*176e0*/  BSSY.RECONVERGENT B0, `(.L_x_6958) ;  /* 0x00002e7000007945 */ /* 0x000fe20003800200 */
[----:B------:R-:W-:Y:S01]  /*176f0*/  MOV R11, R7 ;  /* 0x00000007000b7202 */ /* 0x000fe20000000f00 */
[----:B------:R-:W-:Y:S01]  /*17700*/  IMAD.MOV.U32 R10, RZ, RZ, R6 ;  /* 0x000000ffff0a7224 */ /* 0x000fe200078e0006 */
        /* <DEDUP_REMOVED lines=13> */
[----:B----4-:R-:W-:Y:S02]  /*177e0*/  HFMA2 R26, -RZ, RZ, -6.306171417236328125e-05, 0.01395416259765625 ;  /* 0x84222325ff1a7431 */ /* 0x010fe400000001ff */
[----:B------:R-:W-:Y:S01]  /*177f0*/  IMAD.MOV.U32 R27, RZ, RZ, -0x340d631c ;  /* 0xcbf29ce4ff1b7424 */ /* 0x000fe200078e00ff */
[----:B------:R-:W-:-:S13]  /*17800*/  ISETP.NE.AND.EX P0, PT, R19, RZ, PT, P0 ;  /* 0x000000ff1300720c */ /* 0x000fda0003f05300 */
[----:B------:R-:W-:Y:S05]  /*17810*/  @!P0 BRA `(.L_x_6960) ;  /* 0x0000000800a48947 */ /* 0x000fea0003800000 */
[C---:B------:R-:W-:Y:S01]  /*17820*/  ISETP.NE.U32.AND P1, PT, R18.reuse, 0x1, PT ;  /* 0x000000011200780c */ /* 0x040fe20003f25070 */
[----:B------:R-:W-:Y:S01]  /*17830*/  IMAD.MOV.U32 R26, RZ, RZ, -0x7bdddcdb ;  /* 0x84222325ff1a7424 */ /* 0x000fe200078e00ff */
[----:B------:R-:W-:Y:S01]  /*17840*/  LOP3.LUT R20, R18, 0x1, RZ, 0xc0, !PT ;  /* 0x0000000112147812 */ /* 0x000fe200078ec0ff */
[----:B------:R-:W-:Y:S01]  /*17850*/  IMAD.MOV.U32 R31, RZ, RZ, RZ ;  /* 0x000000ffff1f7224 */ /* 0x000fe200078e00ff */
[----:B------:R-:W-:Y:S01]  /*17860*/  ISETP.NE.AND.EX P2, PT, R19, RZ, PT, P1 ;  /* 0x000000ff1300720c */ /* 0x000fe20003f45310 */
[----:B--2---:R-:W-:Y:S01]  /*17870*/  IMAD.MOV.U32 R28, RZ, RZ, RZ ;  /* 0x000000ffff1c7224 */ /* 0x004fe200078e00ff */
        /* <DEDUP_REMOVED lines=8> */
[----:B---3--:R-:W-:Y:S01]  /*17900*/  MOV R29, RZ ;  /* 0x000000ff001d7202 */ /* 0x008fe20000000f00 */
[----:B------:R-:W-:-:S07]  /*17910*/  IMAD.MOV.U32 R33, RZ, RZ, RZ ;  /* 0x000000ffff217224 */ /* 0x000fce00078e00ff */
.L_x_6962:
        /* <DEDUP_REMOVED lines=103> */
.L_x_6961:
[----:B------:R-:W-:Y:S05]  /*17f90*/  @P1 BRA `(.L_x_6960) ;  /* 0x0000000000c41947 */ /* 0x000fea0003800000 */
[----:B-----5:R-:W-:-:S04]  /*17fa0*/  LEA R20, P1, R31, R16, 0x3 ;  /* 0x000000101f147211 */ /* 0x020fc800078218ff */
        /* <DEDUP_REMOVED lines=48> */
.L_x_6960:
        /* <DEDUP_REMOVED lines=8> */
[----:B--23--:R-:W-:Y:S02]  /*18330*/  CS2R R28, SRZ ;  /* 0x00000000001c7805 */ /* 0x00cfe4000001ff00 */
        /* <DEDUP_REMOVED lines=9> */
.L_x_6965:
[----:B------:R-:W-:-:S04]  /*183d0*/  LEA R32, P2, R30, R14, 0x3 ;  /* 0x0000000e1e207211 */ /* 0x000fc800078418ff */
[----:B------:R-:W-:-:S05]  /*183e0*/  LEA.HI.X R33, R30, R15, R19, 0x3, P2 ;  /* 0x0000000f1e217211 */ /* 0x000fca00010f1c13 */
[----:B------:R-:W2:Y:S04]  /*183f0*/  LDG.E.64 R20, desc[UR6][R32.64] ;  /* 0x0000000620147981 */ /* 0x000ea8000c1e1b00 */
[----:B------:R-:W3:Y:S01]  /*18400*/  LDG.E.64 R22, desc[UR6][R32.64+0x8] ;  /* 0x0000080620167981 */ /* 0x000ee2000c1e1b00 */
        /* <DEDUP_REMOVED lines=98> */
.L_x_6964:
        /* <DEDUP_REMOVED lines=51> */
.L_x_6963:
[----:B------:R-:W-:-:S04]  /*18d60*/  ISETP.NE.U32.AND P1, PT, R26, R25, PT ;  /* 0x000000191a00720c */ /* 0x000fc80003f25070 */
[----:B------:R-:W-:-:S13]  /*18d70*/  ISETP.NE.AND.EX P1, PT, R27, R24, PT, P1 ;  /* 0x000000181b00720c */ /* 0x000fda0003f25310 */
[----:B------:R-:W-:Y:S05]  /*18d80*/  @!P1 BRA `(.L_x_6966) ;  /* 0x0000001400789947 */ /* 0x000fea0003800000 */
[----:B------:R-:W-:Y:S02]  /*18d90*/  IMAD.MOV.U32 R24, RZ, RZ, -0x7bdddcdb ;  /* 0x84222325ff187424 */ /* 0x000fe400078e00ff */
[----:B------:R-:W-:Y:S01]  /*18da0*/  IMAD.MOV.U32 R19, RZ, RZ, -0x340d631c ;  /* 0xcbf29ce4ff137424 */ /* 0x000fe200078e00ff */
[----:B------:R-:W-:Y:S06]  /*18db0*/  @!P0 BRA `(.L_x_6967) ;  /* 0x0000000800a88947 */ /* 0x000fec0003800000 */
[----:B------:R-:W0:Y:S01]  /*18dc0*/  LDCU UR4, c[0x0][0x3b4] ;  /* 0x00007680ff0477ac */ /* 0x000e220008000800 */
[C---:B------:R-:W-:Y:S01]  /*18dd0*/  ISETP.NE.U32.AND P1, PT, R18.reuse, 0x1, PT ;  /* 0x000000011200780c */ /* 0x040fe20003f25070 */
[----:B------:R-:W-:Y:S01]  /*18de0*/  HFMA2 R24, -RZ, RZ, -6.306171417236328125e-05, 0.01395416259765625 ;  /* 0x84222325ff187431 */ /* 0x000fe200000001ff */
[----:B------:R-:W-:Y:S01]  /*18df0*/  LOP3.LUT R19, R18, 0x1, RZ, 0xc0, !PT ;  /* 0x0000000112137812 */ /* 0x000fe200078ec0ff */
[----:B---3--:R-:W-:Y:S01]  /*18e00*/  IMAD.MOV.U32 R29, RZ, RZ, RZ ;  /* 0x000000ffff1d7224 */ /* 0x008fe200078e00ff */
[----:B------:R-:W-:Y:S02]  /*18e10*/  MOV R26, RZ ;  /* 0x000000ff001a7202 */ /* 0x000fe40000000f00 */
[----:B------:R-:W-:Y:S01]  /*18e20*/  ISETP.NE.U32.AND P3, PT, R19, 0x1, PT ;  /* 0x000000011300780c */ /* 0x000fe20003f65070 */
[----:B------:R-:W-:Y:S01]  /*18e30*/  IMAD.MOV.U32 R19, RZ, RZ, -0x340d631c ;  /* 0xcbf29ce4ff137424 */ /* 0x000fe200078e00ff */
[----:B0-----:R-:W-:Y:S02]  /*18e40*/  ISETP.NE.AND.EX P2, PT, RZ, UR4, PT, P1 ;  /* 0x00000004ff007c0c */ /* 0x001fe4000bf45310 */
[----:B------:R-:W-:-:S11]  /*18e50*/  ISETP.NE.U32.AND.EX P1, PT, RZ, RZ, PT, P3 ;  /* 0x000000ffff00720c */ /* 0x000fd60003f25130 */
[----:B------:R-:W-:Y:S05]  /*18e60*/  @!P2 BRA `(.L_x_6968) ;  /* 0x0000000400b4a947 */ /* 0x000fea0003800000 */
[----:B------:R-:W0:Y:S01]  /*18e70*/  LDC R26, c[0x0][0x3b4] ;  /* 0x0000ed00ff1a7b82 */ /* 0x000e220000000800 */
[----:B------:R-:W-:Y:S01]  /*18e80*/  LOP3.LUT R29, R18, 0xfffffffe, RZ, 0xc0, !PT ;  /* 0xfffffffe121d7812 */ /* 0x000fe200078ec0ff */
[----:B------:R-:W-:Y:S01]  /*18e90*/  IMAD.MOV.U32 R24, RZ, RZ, -0x7bdddcdb ;  /* 0x84222325ff187424 */ /* 0x000fe200078e00ff */
[----:B------:R-:W-:Y:S01]  /*18ea0*/  MOV R31, RZ ;  /* 0x000000ff001f7202 */ /* 0x000fe20000000f00 */
[----:B------:R-:W-:Y:S02]  /*18eb0*/  IMAD.MOV.U32 R19, RZ, RZ, -0x340d631c ;  /* 0xcbf29ce4ff137424 */ /* 0x000fe400078e00ff */
[----:B------:R-:W-:-:S07]  /*18ec0*/  IMAD.MOV.U32 R27, RZ, RZ, RZ ;  /* 0x000000ffff1b7224 */ /* 0x000fce00078e00ff */
.L_x_6969:
        /* <DEDUP_REMOVED lines=103> */
.L_x_6968:
        /* <DEDUP_REMOVED lines=50> */
.L_x_6967:
[----:B------:R-:W-:Y:S02]  /*19860*/  HFMA2 R22, -RZ, RZ, -15.890625, -0.0047760009765625 ;  /* 0xcbf29ce4ff167431 */ /* 0x000fe400000001ff */
[----:B------:R-:W-:Y:S01]  /*19870*/  IMAD.MOV.U32 R23, RZ, RZ, -0x7bdddcdb ;  /* 0x84222325ff177424 */ /* 0x000fe200078e00ff */
[----:B------:R-:W-:Y:S06]  /*19880*/  @!P0 BRA `(.L_x_6970) ;  /* 0x0000000800a88947 */ /* 0x000fec0003800000 */
[----:B------:R-:W0:Y:S01]  /*19890*/  LDCU UR4, c[0x0][0x3b4] ;  /* 0x00007680ff0477ac */ /* 0x000e220008000800 */
[C---:B------:R-:W-:Y:S01]  /*198a0*/  ISETP.NE.U32.AND P0, PT, R18.reuse, 0x1, PT ;  /* 0x000000011200780c */ /* 0x040fe20003f05070 */
[----:B------:R-:W-:Y:S01]  /*198b0*/  IMAD.MOV.U32 R23, RZ, RZ, -0x7bdddcdb ;  /* 0x84222325ff177424 */ /* 0x000fe200078e00ff */
[----:B-----5:R-:W-:Y:S01]  /*198c0*/  LOP3.LUT R16, R18, 0x1, RZ, 0xc0, !PT ;  /* 0x0000000112107812 */ /* 0x020fe200078ec0ff */
[----:B------:R-:W-:Y:S01]  /*198d0*/  IMAD.MOV.U32 R27, RZ, RZ, RZ ;  /* 0x000000ffff1b7224 */ /* 0x000fe200078e00ff */
[----:B------:R-:W-:Y:S02]  /*198e0*/  MOV R22, 0xcbf29ce4 ;  /* 0xcbf29ce400167802 */ /* 0x000fe40000000f00 */
[----:B------:R-:W-:Y:S02]  /*198f0*/  ISETP.NE.U32.AND P2, PT, R16, 0x1, PT ;  /* 0x000000011000780c */ /* 0x000fe40003f45070 */
[----:B------:R-:W-:Y:S02]  /*19900*/  MOV R25, RZ ;  /* 0x000000ff00197202 */ /* 0x000fe40000000f00 */
[----:B0-----:R-:W-:-:S02]  /*19910*/  ISETP.NE.AND.EX P1, PT, RZ, UR4, PT, P0 ;  /* 0x00000004ff007c0c */ /* 0x001fc4000bf25300 */
[----:B------:R-:W-:-:S11]  /*19920*/  ISETP.NE.U32.AND.EX P0, PT, RZ, RZ, PT, P2 ;  /* 0x000000ffff00720c */ /* 0x000fd60003f05120 */
[----:B------:R-:W-:Y:S05]  /*19930*/  @!P1 BRA `(.L_x_6971) ;  /* 0x0000000400b09947 */ /* 0x000fea0003800000 */
[----:B------:R-:W0:Y:S01]  /*19940*/  LDC R25, c[0x0][0x3b4] ;  /* 0x0000ed00ff197b82 */ /* 0x000e220000000800 */
[----:B------:R-:W-:Y:S01]  /*19950*/  HFMA2 R22, -RZ, RZ, -15.890625, -0.0047760009765625 ;  /* 0xcbf29ce4ff167431 */ /* 0x000fe200000001ff */
[----:B------:R-:W-:Y:S01]  /*19960*/  LOP3.LUT R27, R18, 0xfffffffe, RZ, 0xc0, !PT ;  /* 0xfffffffe121b7812 */ /* 0x000fe200078ec0ff */
[----:B------:R-:W-:Y:S01]  /*19970*/  IMAD.MOV.U32 R23, RZ, RZ, -0x7bdddcdb ;  /* 0x84222325ff177424 */ /* 0x000fe200078e00ff */
[----:B------:R-:W-:Y:S01]  /*19980*/  MOV R18, RZ ;  /* 0x000000ff00127202 */ /* 0x000fe20000000f00 */
[----:B---3--:R-:W-:-:S07]  /*19990*/  IMAD.MOV.U32 R29, RZ, RZ, RZ ;  /* 0x000000ffff1d7224 */ /* 0x008fce00078e00ff */
.L_x_6972:
[----:B------:R-:W-:-:S04]  /*199a0*/  LEA R30, P1, R29, R14, 0x3 ;  /* 0x0000000e1d1e7211 */ /* 0x000fc800078218ff */
[----:B------:R-:W-:-:S05]  /*199b0*/  LEA.HI.X R31, R29, R15, R18, 0x3, P1 ;  /* 0x0000000f1d1f7211 */ /* 0x000fca00008f1c12 */
[----:B------:R-:W3:Y:S04]  /*199c0*/  LDG.E.64 R20, desc[UR6][R30.64] ;  /* 0x000000061e147981 */ /* 0x000ee8000c1e1b00 */
[----:B------:R1:W4:Y:S01]  /*199d0*/  LDG.E.64 R16, desc[UR6][R30.64+0x8] ;  /* 0x000008061e107981 */ /* 0x000322000c1e1b00 */
        /* <DEDUP_REMOVED lines=98> */
.L_x_6971:
        /* <DEDUP_REMOVED lines=51> */
.L_x_6970:
[----:B------:R-:W-:-:S04]  /*1a330*/  ISETP.GE.U32.AND P0, PT, R24, R23, PT ;  /* 0x000000171800720c */ /* 0x000fc80003f06070 */
[----:B------:R-:W-:-:S13]  /*1a340*/  ISETP.GE.U32.AND.EX P0, PT, R19, R22, PT, P0 ;  /* 0x000000161300720c */ /* 0x000fda0003f06100 */
[----:B------:R-:W-:Y:S05]  /*1a350*/  @P0 BRA `(.L_x_6959) ;  /* 0x00000000007c0947 */ /* 0x000fea0003800000 */
[----:B------:R-:W-:Y:S05]  /*1a360*/  BRA `(.L_x_6973) ;  /* 0x0000000000687947 */ /* 0x000fea0003800000 */
.L_x_6966:
[----:B------:R-:W0:Y:S02]  /*1a370*/  LDC R18, c[0x0][0x3b8] ;  /* 0x0000ee00ff127b82 */ /* 0x000e240000000800 */
[----:B0-----:R-:W-:-:S13]  /*1a380*/  ISETP.NE.AND P0, PT, R18, RZ, PT ;  /* 0x000000ff1200720c */ /* 0x001fda0003f05270 */
[----:B------:R-:W-:Y:S05]  /*1a390*/  @!P0 BRA `(.L_x_6959) ;  /* 0x00000000006c8947 */ /* 0x000fea0003800000 */
[----:B------:R-:W-:Y:S01]  /*1a3a0*/  HFMA2 R22, -RZ, RZ, 0, 0 ;  /* 0x00000000ff167431 */ /* 0x000fe200000001ff */
[----:B------:R-:W-:Y:S01]  /*1a3b0*/  SHF.R.S32.HI R24, RZ, 0x1f, R18 ;  /* 0x0000001fff187819 */ /* 0x000fe20000011412 */
[----:B------:R-:W-:-:S07]  /*1a3c0*/  IMAD.MOV.U32 R25, RZ, RZ, RZ ;  /* 0x000000ffff197224 */ /* 0x000fce00078e00ff */
.L_x_6974:
[C---:B------:R-:W-:Y:S02]  /*1a3d0*/  SHF.L.U32 R21, R22.reuse, 0x3, RZ ;  /* 0x0000000316157819 */ /* 0x040fe400000006ff */
[----:B------:R-:W-:Y:S02]  /*1a3e0*/  SHF.L.U64.HI R23, R22, 0x3, R25 ;  /* 0x0000000316177819 */ /* 0x000fe40000010219 */
[-C--:B-----5:R-:W-:Y:S02]  /*1a3f0*/  IADD3 R18, P0, PT, R16, R21.reuse, RZ ;  /* 0x0000001510127210 */ /* 0x0a0fe40007f1e0ff */
[----:B------:R-:W-:-:S03]  /*1a400*/  IADD3 R20, P1, PT, R14, R21, RZ ;  /* 0x000000150e147210 */ /* 0x000fc60007f3e0ff */
        /* <DEDUP_REMOVED lines=16> */
.L_x_6973:
[----:B------:R-:W-:Y:S01]  /*1a510*/  IADD3 R12, P0, PT, R11, 0x1, RZ ;  /* 0x000000010b0c7810 */ /* 0x000fe20007f1e0ff */
[----:B------:R-:W-:-:S03]  /*1a520*/  IMAD.MOV.U32 R11, RZ, RZ, R7 ;  /* 0x000000ffff0b7224 */ /* 0x000fc600078e0007 */
[----:B------:R-:W-:Y:S02]  /*1a530*/  IADD3.X R13, PT, PT, RZ, R10, RZ, P0, !PT ;  /* 0x0000000aff0d7210 */ /* 0x000fe400007fe4ff */
[----:B------:R-:W-:-:S07]  /*1a540*/  MOV R10, R6 ;  /* 0x00000006000a7202 */ /* 0x000fce0000000f00 */
.L_x_6959:
[----:B------:R-:W-:Y:S05]  /*1a550*/  BSYNC.RECONVERGENT B0 ;  /* 0x0000000000007941 */ /* 0x000fea0003800200 */
.L_x_6958:
        /* <DEDUP_REMOVED lines=11> */
[--C-:B------:R-:W-:Y:S02]  /*1a610*/  SHF.R.S64 R7, R6, 0x4, R17.reuse ;  /* 0x0000000406077819 */ /* 0x100fe40000001011 */
[----:B------:R-:W-:Y:S02]  /*1a620*/  SHF.R.S32.HI R6, RZ, 0x4, R17 ;  /* 0x00000004ff067819 */ /* 0x000fe40000011411 */
        /* <DEDUP_REMOVED lines=11> */
[----:B--2---:R-:W-:Y:S01]  /*1a6e0*/  IMAD.MOV.U32 R28, RZ, RZ, RZ ;  /* 0x000000ffff1c7224 */ /* 0x004fe200078e00ff */
[----:B------:R-:W-:Y:S02]  /*1a6f0*/  ISETP.NE.AND.EX P2, PT, R19, RZ, PT, P1 ;  /* 0x000000ff1300720c */ /* 0x000fe40003f45310 */
[----:B------:R-:W-:Y:S02]  /*1a700*/  ISETP.NE.U32.AND P3, PT, R20, 0x1, PT ;  /* 0x000000011400780c */ /* 0x000fe40003f65070 */
[----:B------:R-:W-:Y:S02]  /*1a710*/  MOV R26, 0x84222325 ;  /* 0x84222325001a7802 */ /* 0x000fe40000000f00 */
[----:B------:R-:W-:-:S02]  /*1a720*/  ISETP.NE.U32.AND.EX P1, PT, RZ, RZ, PT, P3 ;  /* 0x000000ffff00720c */ /* 0x000fc40003f25130 */
[----:B------:R-:W-:-:S05]  /*1a730*/  MOV R31, RZ ;  /* 0x000000ff001f7202 */ /* 0x000fca0000000f00 */
[----:B------:R-:W-:Y:S06]  /*1a740*/  @!P2 BRA `(.L_x_6978) ;  /* 0x0000000400b4a947 */ /* 0x000fec0003800000 */
[----:B------:R-:W0:Y:S01]  /*1a750*/  LDC R28, c[0x0][0x3b4] ;  /* 0x0000ed00ff1c7b82 */ /* 0x000e220000000800 */
[----:B------:R-:W-:Y:S01]  /*1a760*/  HFMA2 R26, -RZ, RZ, -6.306171417236328125e-05, 0.01395416259765625 ;  /* 0x84222325ff1a7431 */ /* 0x000fe200000001ff */
[----:B------:R-:W-:Y:S01]  /*1a770*/  LOP3.LUT R31, R18, 0xfffffffe, RZ, 0xc0, !PT ;  /* 0xfffffffe121f7812 */ /* 0x000fe200078ec0ff */
[----:B------:R-:W-:Y:S01]  /*1a780*/  IMAD.MOV.U32 R27, RZ, RZ, -0x340d631c ;  /* 0xcbf29ce4ff1b7424 */ /* 0x000fe200078e00ff */
[----:B------:R-:W-:Y:S01]  /*1a790*/  MOV R33, RZ ;  /* 0x000000ff00217202 */ /* 0x000fe20000000f00 */
[----:B---3--:R-:W-:-:S07]  /*1a7a0*/  IMAD.MOV.U32 R29, RZ, RZ, RZ ;  /* 0x000000ffff1d7224 */ /* 0x008fce00078e00ff */
.L_x_6979:
        /* <DEDUP_REMOVED lines=103> */
.L_x_6978:
        /* <DEDUP_REMOVED lines=50> */
.L_x_6977:
        /* <DEDUP_REMOVED lines=13> */
[----:B------:R-:W-:Y:S01]  /*1b210*/  LOP3.LUT R29, R18, 0xfffffffe, RZ, 0xc0, !PT ;  /* 0xfffffffe121d7812 */ /* 0x000fe200078ec0ff */
[----:B------:R-:W-:Y:S01]  /*1b220*/  IMAD.MOV.U32 R25, RZ, RZ, -0x7bdddcdb ;  /* 0x84222325ff197424 */ /* 0x000fe200078e00ff */
[----:B------:R-:W-:Y:S01]  /*1b230*/  MOV R24, 0xcbf29ce4 ;  /* 0xcbf29ce400187802 */ /* 0x000fe20000000f00 */
[----:B------:R-:W-:Y:S01]  /*1b240*/  IMAD.MOV.U32 R30, RZ, RZ, RZ ;  /* 0x000000ffff1e7224 */ /* 0x000fe200078e00ff */
[----:B------:R-:W-:-:S07]  /*1b250*/  MOV R19, RZ ;  /* 0x000000ff00137202 */ /* 0x000fce0000000f00 */
.L_x_6982:
        /* <DEDUP_REMOVED lines=102> */
.L_x_6981:
        /* <DEDUP_REMOVED lines=51> */
.L_x_6980:
[----:B------:R-:W-:-:S04]  /*1bbf0*/  ISETP.NE.U32.AND P1, PT, R26, R25, PT ;  /* 0x000000191a00720c */ /* 0x000fc80003f25070 */
[----:B------:R-:W-:-:S13]  /*1bc00*/  ISETP.NE.AND.EX P1, PT, R27, R24, PT, P1 ;  /* 0x000000181b00720c */ /* 0x000fda0003f25310 */
[----:B------:R-:W-:Y:S05]  /*1bc10*/  @!P1 BRA `(.L_x_6983) ;  /* 0x0000001400789947 */ /* 0x000fea0003800000 */
[----:B------:R-:W-:Y:S02]  /*1bc20*/  HFMA2 R24, -RZ, RZ, -6.306171417236328125e-05, 0.01395416259765625 ;  /* 0x84222325ff187431 */ /* 0x000fe400000001ff */
[----:B------:R-:W-:Y:S01]  /*1bc30*/  IMAD.MOV.U32 R19, RZ, RZ, -0x340d631c ;  /* 0xcbf29ce4ff137424 */ /* 0x000fe200078e00ff */
[----:B------:R-:W-:Y:S06]  /*1bc40*/  @!P0 BRA `(.L_x_6984) ;  /* 0x0000000800a88947 */ /* 0x000fec0003800000 */
[----:B------:R-:W0:Y:S01]  /*1bc50*/  LDCU UR4, c[0x0][0x3b4] ;  /* 0x00007680ff0477ac */ /* 0x000e220008000800 */
[C---:B------:R-:W-:Y:S01]  /*1bc60*/  ISETP.NE.U32.AND P1, PT, R18.reuse, 0x1, PT ;  /* 0x000000011200780c */ /* 0x040fe20003f25070 */
[----:B------:R-:W-:Y:S01]  /*1bc70*/  IMAD.MOV.U32 R26, RZ, RZ, RZ ;  /* 0x000000ffff1a7224 */ /* 0x000fe200078e00ff */
[----:B------:R-:W-:Y:S02]  /*1bc80*/  LOP3.LUT R19, R18, 0x1, RZ, 0xc0, !PT ;  /* 0x0000000112137812 */ /* 0x000fe400078ec0ff */
[----:B------:R-:W-:Y:S02]  /*1bc90*/  MOV R24, 0x84222325 ;  /* 0x8422232500187802 */ /* 0x000fe40000000f00 */
[----:B------:R-:W-:Y:S01]  /*1bca0*/  ISETP.NE.U32.AND P3, PT, R19, 0x1, PT ;  /* 0x000000011300780c */ /* 0x000fe20003f65070 */
[----:B------:R-:W-:Y:S01]  /*1bcb0*/  IMAD.MOV.U32 R19, RZ, RZ, -0x340d631c ;  /* 0xcbf29ce4ff137424 */ /* 0x000fe200078e00ff */
[----:B---3--:R-:W-:Y:S02]  /*1bcc0*/  MOV R29, RZ ;  /* 0x000000ff001d7202 */ /* 0x008fe40000000f00 */
[----:B0-----:R-:W-:-:S02]  /*1bcd0*/  ISETP.NE.AND.EX P2, PT, RZ, UR4, PT, P1 ;  /* 0x00000004ff007c0c */ /* 0x001fc4000bf45310 */
[----:B------:R-:W-:-:S11]  /*1bce0*/  ISETP.NE.U32.AND.EX P1, PT, RZ, RZ, PT, P3 ;  /* 0x000000ffff00720c */ /* 0x000fd60003f25130 */
[----:B------:R-:W-:Y:S05]  /*1bcf0*/  @!P2 BRA `(.L_x_6985) ;  /* 0x0000000400b4a947 */ /* 0x000fea0003800000 */
[----:B------:R-:W0:Y:S01]  /*1bd00*/  LDC R26, c[0x0][0x3b4] ;  /* 0x0000ed00ff1a7b82 */ /* 0x000e220000000800 */
[----:B------:R-:W-:Y:S01]  /*1bd10*/  HFMA2 R24, -RZ, RZ, -6.306171417236328125e-05, 0.01395416259765625 ;  /* 0x84222325ff187431 */ /* 0x000fe200000001ff */
[----:B------:R-:W-:Y:S01]  /*1bd20*/  LOP3.LUT R29, R18, 0xfffffffe, RZ, 0xc0, !PT ;  /* 0xfffffffe121d7812 */ /* 0x000fe200078ec0ff */
[----:B------:R-:W-:Y:S01]  /*1bd30*/  IMAD.MOV.U32 R19, RZ, RZ, -0x340d631c ;  /* 0xcbf29ce4ff137424 */ /* 0x000fe200078e00ff */
[----:B------:R-:W-:Y:S01]  /*1bd40*/  MOV R31, RZ ;  /* 0x000000ff001f7202 */ /* 0x000fe20000000f00 */
[----:B------:R-:W-:-:S07]  /*1bd50*/  IMAD.MOV.U32 R27, RZ, RZ, RZ ;  /* 0x000000ffff1b7224 */ /* 0x000fce00078e00ff */
.L_x_6986:
        /* <DEDUP_REMOVED lines=103> */
.L_x_6985:
        /* <DEDUP_REMOVED lines=50> */
.L_x_6984:
[----:B------:R-:W-:Y:S01]  /*1c6f0*/  IMAD.MOV.U32 R23, RZ, RZ, -0x7bdddcdb ;  /* 0x84222325ff177424 */ /* 0x000fe200078e00ff */
[----:B------:R-:W-:Y:S01]  /*1c700*/  MOV R22, 0xcbf29ce4 ;  /* 0xcbf29ce400167802 */ /* 0x000fe20000000f00 */
[----:B------:R-:W-:Y:S06]  /*1c710*/  @!P0 BRA `(.L_x_6987) ;  /* 0x0000000800a88947 */ /* 0x000fec0003800000 */
[----:B------:R-:W0:Y:S01]  /*1c720*/  LDCU UR4, c[0x0][0x3b4] ;  /* 0x00007680ff0477ac */ /* 0x000e220008000800 */
[C---:B------:R-:W-:Y:S01]  /*1c730*/  ISETP.NE.U32.AND P0, PT, R18.reuse, 0x1, PT ;  /* 0x000000011200780c */ /* 0x040fe20003f05070 */
[----:B------:R-:W-:Y:S01]  /*1c740*/  HFMA2 R22, -RZ, RZ, -15.890625, -0.0047760009765625 ;  /* 0xcbf29ce4ff167431 */ /* 0x000fe200000001ff */
[----:B-----5:R-:W-:Y:S01]  /*1c750*/  LOP3.LUT R16, R18, 0x1, RZ, 0xc0, !PT ;  /* 0x0000000112107812 */ /* 0x020fe200078ec0ff */
[----:B------:R-:W-:Y:S01]  /*1c760*/  IMAD.MOV.U32 R23, RZ, RZ, -0x7bdddcdb ;  /* 0x84222325ff177424 */ /* 0x000fe200078e00ff */
[----:B------:R-:W-:Y:S01]  /*1c770*/  MOV R25, RZ ;  /* 0x000000ff00197202 */ /* 0x000fe20000000f00 */
[----:B------:R-:W-:Y:S01]  /*1c780*/  IMAD.MOV.U32 R27, RZ, RZ, RZ ;  /* 0x000000ffff1b7224 */ /* 0x000fe200078e00ff */
[----:B------:R-:W-:Y:S02]  /*1c790*/  ISETP.NE.U32.AND P2, PT, R16, 0x1, PT ;  /* 0x000000011000780c */ /* 0x000fe40003f45070 */
[----:B0-----:R-:W-:Y:S02]  /*1c7a0*/  ISETP.NE.AND.EX P1, PT, RZ, UR4, PT, P0 ;  /* 0x00000004ff007c0c */ /* 0x001fe4000bf25300 */
[----:B------:R-:W-:-:S11]  /*1c7b0*/  ISETP.NE.U32.AND.EX P0, PT, RZ, RZ, PT, P2 ;  /* 0x000000ffff00720c */ /* 0x000fd60003f05120 */
[----:B------:R-:W-:Y:S05]  /*1c7c0*/  @!P1 BRA `(.L_x_6988) ;  /* 0x0000000400b09947 */ /* 0x000fea0003800000 */
[----:B------:R-:W0:Y:S01]  /*1c7d0*/  LDC R25, c[0x0][0x3b4] ;  /* 0x0000ed00ff197b82 */ /* 0x000e220000000800 */
[----:B------:R-:W-:Y:S01]  /*1c7e0*/  LOP3.LUT R27, R18, 0xfffffffe, RZ, 0xc0, !PT ;  /* 0xfffffffe121b7812 */ /* 0x000fe200078ec0ff */
[----:B------:R-:W-:Y:S01]  /*1c7f0*/  IMAD.MOV.U32 R23, RZ, RZ, -0x7bdddcdb ;  /* 0x84222325ff177424 */ /* 0x000fe200078e00ff */
[----:B------:R-:W-:Y:S01]  /*1c800*/  MOV R22, 0xcbf29ce4 ;  /* 0xcbf29ce400167802 */ /* 0x000fe20000000f00 */
[----:B---3--:R-:W-:Y:S01]  /*1c810*/  IMAD.MOV.U32 R29, RZ, RZ, RZ ;  /* 0x000000ffff1d7224 */ /* 0x008fe200078e00ff */
[----:B------:R-:W-:-:S07]  /*1c820*/  MOV R18, RZ ;  /* 0x000000ff00127202 */ /* 0x000fce0000000f00 */
.L_x_6989:
        /* <DEDUP_REMOVED lines=102> */
.L_x_6988:
        /* <DEDUP_REMOVED lines=51> */
.L_x_6987:
[----:B------:R-:W-:-:S04]  /*1d1c0*/  ISETP.GE.U32.AND P0, PT, R24, R23, PT ;  /* 0x000000171800720c */ /* 0x000fc80003f06070 */
[----:B------:R-:W-:-:S13]  /*1d1d0*/  ISETP.GE.U32.AND.EX P0, PT, R19, R22, PT, P0 ;  /* 0x000000161300720c */ /* 0x000fda0003f06100 */
[----:B------:R-:W-:Y:S05]  /*1d1e0*/  @P0 BRA `(.L_x_6976) ;  /* 0x00000000007c0947 */ /* 0x000fea0003800000 */
[----:B------:R-:W-:Y:S05]  /*1d1f0*/  BRA `(.L_x_6990) ;  /* 0x0000000000687947 */ /* 0x000fea0003800000 */
.L_x_6983:
[----:B------:R-:W0:Y:S02]  /*1d200*/  LDC R18, c[0x0][0x3b8] ;  /* 0x0000ee00ff127b82 */ /* 0x000e240000000800 */
[----:B0-----:R-:W-:-:S13]  /*1d210*/  ISETP.NE.AND P0, PT, R18, RZ, PT ;  /* 0x000000ff1200720c */ /* 0x001fda0003f05270 */
[----:B------:R-:W-:Y:S05]  /*1d220*/  @!P0 BRA `(.L_x_6976) ;  /* 0x00000000006c8947 */ /* 0x000fea0003800000 */
[----:B------:R-:W-:Y:S01]  /*1d230*/  HFMA2 R22, -RZ, RZ, 0, 0 ;  /* 0x00000000ff167431 */ /* 0x000fe200000001ff */
[----:B------:R-:W-:Y:S01]  /*1d240*/  SHF.R.S32.HI R24, RZ, 0x1f, R18 ;  /* 0x0000001fff187819 */ /* 0x000fe20000011412 */
[----:B------:R-:W-:-:S07]  /*1d250*/  IMAD.MOV.U32 R25, RZ, RZ, RZ ;  /* 0x000000ffff197224 */ /* 0x000fce00078e00ff */
.L_x_6991:
        /* <DEDUP_REMOVED lines=20> */
.L_x_6990:
[----:B------:R-:W-:Y:S01]  /*1d3a0*/  IADD3 R12, P0, PT, R7, 0x1, RZ ;  /* 0x00000001070c7810 */ /* 0x000fe20007f1e0ff */
[----:B------:R-:W-:-:S03]  /*1d3b0*/  IMAD.MOV.U32 R7, RZ, RZ, R11 ;  /* 0x000000ffff077224 */ /* 0x000fc600078e000b */
[----:B------:R-:W-:Y:S02]  /*1d3c0*/  IADD3.X R13, PT, PT, RZ, R6, RZ, P0, !PT ;  /* 0x00000006ff0d7210 */ /* 0x000fe400007fe4ff */
[----:B------:R-:W-:-:S07]  /*1d3d0*/  MOV R6, R10 ;  /* 0x0000000a00067202 */ /* 0x000fce0000000f00 */
.L_x_6976:
[----:B------:R-:W-:Y:S05]  /*1d3e0*/  BSYNC.RECONVERGENT B0 ;  /* 0x0000000000007941 */ /* 0x000fea0003800200 */
.L_x_6975:
[----:B------:R-:W-:Y:S01]  /*1d3f0*/  ISETP.GE.U32.AND P0, PT, R12, R7, PT ;  /* 0x000000070c00720c */ /* 0x000fe20003f06070 */
[----:B------:R-:W-:Y:S03]  /*1d400*/  BSSY.RECONVERGENT B0, `(.L_x_6992) ;  /* 0x00002e2000007945 */ /* 0x000fe60003800200 */
[----:B------:R-:W-:-:S13]  /*1d410*/  ISETP.GE.AND.EX P0, PT, R13, R6, PT, P0 ;  /* 0x000000060d00720c */ /* 0x000fda0003f06300 */
[----:B------:R-:W-:Y:S05]  /*1d420*/  @P0 BRA `(.L_x_6993) ;  /* 0x0000002c007c0947 */ /* 0x000fea0003800000 */
[----:B------:R-:W0:Y:S02]  /*1d430*/  LDC R11, c[0x0][0x3b0] ;  /* 0x0000ec00ff0b7b82 */ /* 0x000e240000000800 */
[C---:B0-----:R-:W-:Y:S02]  /*1d440*/  LOP3.LUT R10, R11.reuse, 0x1, RZ, 0xc0, !PT ;  /* 0x000000010b0a7812 */ /* 0x041fe400078ec0ff */
[----:B------:R-:W-:-:S07]  /*1d450*/  LOP3.LUT R11, R11, 0xfffffffe, RZ, 0xc0, !PT ;  /* 0xfffffffe0b0b7812 */ /* 0x000fce00078ec0ff */
.L_x_7011:
[----:B0-----:R-:W0:Y:S01]  /*1d460*/  LDCU.64 UR4, c[0x0][0x388] ;  /* 0x00007100ff0477ac */ /* 0x001e220008000a00 */
[----:B-----5:R-:W-:Y:S01]  /*1d470*/  IADD3 R16, P0, PT, R7, R12, RZ ;  /* 0x0000000c07107210 */ /* 0x020fe20007f1e0ff */
[----:B------:R-:W-:Y:S01]  /*1d480*/  IMAD.MOV.U32 R27, RZ, RZ, R6 ;  /* 0x000000ffff1b7224 */ /* 0x000fe200078e0006 */
[----:B----4-:R-:W-:Y:S01]  /*1d490*/  MOV R26, R7 ;  /* 0x00000007001a7202 */ /* 0x010fe20000000f00 */
[----:B------:R-:W4:Y:S02]  /*1d4a0*/  LDC.64 R18, c[0x0][0x3b0] ;  /* 0x0000ec00ff127b82 */ /* 0x000f240000000a00 */
[----:B------:R-:W-:-:S05]  /*1d4b0*/  IMAD.X R17, R6, 0x1, R13, P0 ;  /* 0x0000000106117824 */ /* 0x000fca00000e060d */
[--C-:B------:R-:W-:Y:S02]  /*1d4c0*/  SHF.R.S64 R7, R16, 0x1, R17.reuse ;  /* 0x0000000110077819 */ /* 0x100fe40000001011 */
[----:B------:R-:W-:Y:S02]  /*1d4d0*/  SHF.R.S32.HI R6, RZ, 0x1, R17 ;  /* 0x00000001ff067819 */ /* 0x000fe40000011411 */
[----:B0-----:R-:W-:-:S04]  /*1d4e0*/  LEA R16, P0, R7, UR4, 0x3 ;  /* 0x0000000407107c11 */ /* 0x001fc8000f8018ff */
[----:B------:R-:W-:-:S06]  /*1d4f0*/  LEA.HI.X R17, R7, UR5, R6, 0x3, P0 ;  /* 0x0000000507117c11 */ /* 0x000fcc00080f1c06 */
[----:B------:R-:W5:Y:S01]  /*1d500*/  LDG.E.64 R16, desc[UR6][R16.64] ;  /* 0x0000000610107981 */ /* 0x000f62000c1e1b00 */
[----:B----4-:R-:W-:Y:S01]  /*1d510*/  ISETP.NE.U32.AND P0, PT, R18, RZ, PT ;  /* 0x000000ff1200720c */ /* 0x010fe20003f05070 */
[----:B--2---:R-:W-:Y:S02]  /*1d520*/  HFMA2 R28, -RZ, RZ, -6.306171417236328125e-05, 0.01395416259765625 ;  /* 0x84222325ff1c7431 */ /* 0x004fe400000001ff */
[----:B---3--:R-:W-:Y:S01]  /*1d530*/  IMAD.MOV.U32 R29, RZ, RZ, -0x340d631c ;  /* 0xcbf29ce4ff1d7424 */ /* 0x008fe200078e00ff */
        /* <DEDUP_REMOVED lines=9> */
[----:B------:R-:W-:Y:S01]  /*1d5d0*/  MOV R28, 0x84222325 ;  /* 0x84222325001c7802 */ /* 0x000fe20000000f00 */
[----:B------:R-:W-:Y:S01]  /*1d5e0*/  IMAD.MOV.U32 R29, RZ, RZ, -0x340d631c ;  /* 0xcbf29ce4ff1d7424 */ /* 0x000fe200078e00ff */
[----:B-1----:R-:W-:-:S07]  /*1d5f0*/  CS2R R30, SRZ ;  /* 0x00000000001e7805 */ /* 0x002fce000001ff00 */
.L_x_6996:
        /* <DEDUP_REMOVED lines=101> */
[----:B------:R-:W0:Y:S01]  /*1dc50*/  LDCU UR4, c[0x0][0x3b4] ;  /* 0x00007680ff0477ac */ /* 0x000e220008000800 */
[----:B------:R-:W-:Y:S01]  /*1dc60*/  IMAD.MOV.U32 R21, RZ, RZ, R11 ;  /* 0x000000ffff157224 */ /* 0x000fe200078e000b */
[----:B0-----:R-:W-:-:S07]  /*1dc70*/  MOV R22, UR4 ;  /* 0x0000000400167c02 */ /* 0x001fce0008000f00 */
.L_x_6995:
[----:B------:R-:W-:-:S04]  /*1dc80*/  ISETP.NE.U32.AND P1, PT, R10, RZ, PT ;  /* 0x000000ff0a00720c */ /* 0x000fc80003f25070 */
[----:B------:R-:W-:-:S13]  /*1dc90*/  ISETP.NE.AND.EX P1, PT, RZ, RZ, PT, P1 ;  /* 0x000000ffff00720c */ /* 0x000fda0003f25310 */
[----:B------:R-:W-:Y:S05]  /*1dca0*/  @!P1 BRA `(.L_x_6994) ;  /* 0x0000000000c49947 */ /* 0x000fea0003800000 */
        /* <DEDUP_REMOVED lines=49> */
.L_x_6994:
[----:B------:R-:W-:Y:S01]  /*1dfc0*/  IMAD.MOV.U32 R25, RZ, RZ, -0x7bdddcdb ;  /* 0x84222325ff197424 */ /* 0x000fe200078e00ff */
[----:B------:R-:W-:Y:S01]  /*1dfd0*/  MOV R24, 0xcbf29ce4 ;  /* 0xcbf29ce400187802 */ /* 0x000fe20000000f00 */
[----:B------:R-:W-:Y:S06]  /*1dfe0*/  @!P0 BRA `(.L_x_6997) ;  /* 0x0000000800a08947 */ /* 0x000fec0003800000 */
[----:B------:R-:W-:Y:S01]  /*1dff0*/  ISETP.NE.U32.AND P1, PT, R18, 0x1, PT ;  /* 0x000000011200780c */ /* 0x000fe20003f25070 */
[----:B------:R-:W-:Y:S02]  /*1e000*/  HFMA2 R24, -RZ, RZ, -15.890625, -0.0047760009765625 ;  /* 0xcbf29ce4ff187431 */ /* 0x000fe400000001ff */
[----:B------:R-:W-:Y:S01]  /*1e010*/  IMAD.MOV.U32 R25, RZ, RZ, -0x7bdddcdb ;  /* 0x84222325ff197424 */ /* 0x000fe200078e00ff */
[----:B------:R-:W-:Y:S01]  /*1e020*/  MOV R22, RZ ;  /* 0x000000ff00167202 */ /* 0x000fe20000000f00 */
[----:B------:R-:W-:Y:S01]  /*1e030*/  IMAD.MOV.U32 R21, RZ, RZ, RZ ;  /* 0x000000ffff157224 */ /* 0x000fe200078e00ff */
[----:B------:R-:W-:-:S13]  /*1e040*/  ISETP.NE.AND.EX P1, PT, R19, RZ, PT, P1 ;  /* 0x000000ff1300720c */ /* 0x000fda0003f25310 */
[----:B------:R-:W-:Y:S05]  /*1e050*/  @!P1 BRA `(.L_x_6998) ;  /* 0x0000000400b09947 */ /* 0x000fea0003800000 */
[----:B------:R-:W-:Y:S01]  /*1e060*/  IMAD.MOV.U32 R25, RZ, RZ, -0x7bdddcdb ;  /* 0x84222325ff197424 */ /* 0x000fe200078e00ff */
[----:B------:R-:W-:Y:S02]  /*1e070*/  MOV R24, 0xcbf29ce4 ;  /* 0xcbf29ce400187802 */ /* 0x000fe40000000f00 */
[----:B-1----:R-:W-:-:S07]  /*1e080*/  CS2R R30, SRZ ;  /* 0x00000000001e7805 */ /* 0x002fce000001ff00 */
.L_x_6999:
[----:B------:R-:W-:-:S04]  /*1e090*/  LEA R32, P1, R31, R14, 0x3 ;  /* 0x0000000e1f207211 */ /* 0x000fc800078218ff */
        /* <DEDUP_REMOVED lines=101> */
[----:B------:R-:W0:Y:S01]  /*1e6f0*/  LDCU UR4, c[0x0][0x3b4] ;  /* 0x00007680ff0477ac */ /* 0x000e220008000800 */
[----:B------:R-:W-:Y:S01]  /*1e700*/  IMAD.MOV.U32 R21, RZ, RZ, R11 ;  /* 0x000000ffff157224 */ /* 0x000fe200078e000b */
[----:B0-----:R-:W-:-:S07]  /*1e710*/  MOV R22, UR4 ;  /* 0x0000000400167c02 */ /* 0x001fce0008000f00 */
.L_x_6998:
[----:B------:R-:W-:-:S04]  /*1e720*/  ISETP.NE.U32.AND P1, PT, R10, RZ, PT ;  /* 0x000000ff0a00720c */ /* 0x000fc80003f25070 */
[----:B------:R-:W-:-:S13]  /*1e730*/  ISETP.NE.AND.EX P1, PT, RZ, RZ, PT, P1 ;  /* 0x000000ffff00720c */ /* 0x000fda0003f25310 */
[----:B------:R-:W-:Y:S05]  /*1e740*/  @!P1 BRA `(.L_x_6997) ;  /* 0x0000000000c89947 */ /* 0x000fea0003800000 */
[----:B------:R-:W-:-:S04]  /*1e750*/  LEA R20, P1, R21, R14, 0x3 ;  /* 0x0000000e15147211 */ /* 0x000fc800078218ff */
[----:B------:R-:W-:-:S06]  /*1e760*/  LEA.HI.X R21, R21, R15, R22, 0x3, P1 ;  /* 0x0000000f15157211 */ /* 0x000fcc00008f1c16 */
[----:B------:R-:W2:Y:S01]  /*1e770*/  LDG.E.64 R20, desc[UR6][R20.64] ;  /* 0x0000000614147981 */ /* 0x000ea2000c1e1b00 */
[----:B------:R-:W-:Y:S01]  /*1e780*/  IMAD R24, R24, 0x1b3, RZ ;  /* 0x000001b318187824 */ /* 0x000fe200078e02ff */
        /* <DEDUP_REMOVED lines=46> */
.L_x_6997:
        /* <DEDUP_REMOVED lines=13> */
[----:B------:R-:W-:Y:S01]  /*1eb40*/  HFMA2 R32, -RZ, RZ, 0, 0 ;  /* 0x00000000ff207431 */ /* 0x000fe200000001ff */
[----:B------:R-:W-:Y:S01]  /*1eb50*/  MOV R28, 0x84222325 ;  /* 0x84222325001c7802 */ /* 0x000fe20000000f00 */
[----:B------:R-:W-:Y:S02]  /*1eb60*/  IMAD.MOV.U32 R24, RZ, RZ, -0x340d631c ;  /* 0xcbf29ce4ff187424 */ /* 0x000fe400078e00ff */
[----:B------:R-:W-:-:S07]  /*1eb70*/  IMAD.MOV.U32 R29, RZ, RZ, RZ ;  /* 0x000000ffff1d7224 */ /* 0x000fce00078e00ff */
.L_x_7004:
[----:B-----5:R-:W-:-:S04]  /*1eb80*/  LEA R30, P1, R32, R16, 0x3 ;  /* 0x00000010201e7211 */ /* 0x020fc800078218ff */
[----:B-1----:R-:W-:-:S05]  /*1eb90*/  LEA.HI.X R31, R32, R17, R29, 0x3, P1 ;  /* 0x00000011201f7211 */ /* 0x002fca00008f1c1d */
        /* <DEDUP_REMOVED lines=102> */
.L_x_7003:
        /* <DEDUP_REMOVED lines=52> */
.L_x_7002:
[----:B-----5:R-:W-:Y:S01]  /*1f540*/  IMAD.MOV.U32 R16, RZ, RZ, -0x7bdddcdb ;  /* 0x84222325ff107424 */ /* 0x020fe200078e00ff */
[----:B------:R-:W-:Y:S01]  /*1f550*/  MOV R17, 0xcbf29ce4 ;  /* 0xcbf29ce400117802 */ /* 0x000fe20000000f00 */
[----:B------:R-:W-:Y:S06]  /*1f560*/  @!P0 BRA `(.L_x_7005) ;  /* 0x0000000800948947 */ /* 0x000fec0003800000 */
[----:B------:R-:W-:Y:S01]  /*1f570*/  ISETP.NE.U32.AND P0, PT, R18, 0x1, PT ;  /* 0x000000011200780c */ /* 0x000fe20003f05070 */
[----:B------:R-:W-:Y:S02]  /*1f580*/  HFMA2 R17, -RZ, RZ, -15.890625, -0.0047760009765625 ;  /* 0xcbf29ce4ff117431 */ /* 0x000fe400000001ff */
[----:B------:R-:W-:Y:S01]  /*1f590*/  IMAD.MOV.U32 R16, RZ, RZ, -0x7bdddcdb ;  /* 0x84222325ff107424 */ /* 0x000fe200078e00ff */
[----:B0-----:R-:W-:Y:S02]  /*1f5a0*/  CS2R R20, SRZ ;  /* 0x0000000000147805 */ /* 0x001fe4000001ff00 */
[----:B------:R-:W-:-:S13]  /*1f5b0*/  ISETP.NE.AND.EX P0, PT, R19, RZ, PT, P0 ;  /* 0x000000ff1300720c */ /* 0x000fda0003f05300 */
[----:B------:R-:W-:Y:S05]  /*1f5c0*/  @!P0 BRA `(.L_x_7006) ;  /* 0x0000000400ac8947 */ /* 0x000fea0003800000 */
[----:B------:R-:W-:Y:S01]  /*1f5d0*/  IMAD.MOV.U32 R16, RZ, RZ, -0x7bdddcdb ;  /* 0x84222325ff107424 */ /* 0x000fe200078e00ff */
[----:B------:R-:W-:Y:S01]  /*1f5e0*/  MOV R17, 0xcbf29ce4 ;  /* 0xcbf29ce400117802 */ /* 0x000fe20000000f00 */
[----:B------:R-:W-:Y:S01]  /*1f5f0*/  IMAD.MOV.U32 R25, RZ, RZ, RZ ;  /* 0x000000ffff197224 */ /* 0x000fe200078e00ff */
[----:B------:R-:W-:-:S07]  /*1f600*/  MOV R18, RZ ;  /* 0x000000ff00127202 */ /* 0x000fce0000000f00 */
.L_x_7007:
[----:B------:R-:W-:-:S04]  /*1f610*/  LEA R30, P0, R25, R14, 0x3 ;  /* 0x0000000e191e7211 */ /* 0x000fc800078018ff */
        /* <DEDUP_REMOVED lines=100> */
[----:B------:R-:W0:Y:S01]  /*1fc60*/  LDC R20, c[0x0][0x3b4] ;  /* 0x0000ed00ff147b82 */ /* 0x000e220000000800 */
[----:B------:R-:W-:-:S07]  /*1fc70*/  MOV R21, R11 ;  /* 0x0000000b00157202 */ /* 0x000fce0000000f00 */
.L_x_7006:
[----:B------:R-:W-:-:S04]  /*1fc80*/  ISETP.NE.U32.AND P0, PT, R10, RZ, PT ;  /* 0x000000ff0a00720c */ /* 0x000fc80003f05070 */
[----:B------:R-:W-:-:S13]  /*1fc90*/  ISETP.NE.AND.EX P0, PT, RZ, RZ, PT, P0 ;  /* 0x000000ffff00720c */ /* 0x000fda0003f05300 */
[----:B------:R-:W-:Y:S05]  /*1fca0*/  @!P0 BRA `(.L_x_7005) ;  /* 0x0000000000c48947 */ /* 0x000fea0003800000 */
[----:B------:R-:W-:-:S04]  /*1fcb0*/  LEA R18, P0, R21, R14, 0x3 ;  /* 0x0000000e15127211 */ /* 0x000fc800078018ff */
        /* <DEDUP_REMOVED lines=48> */
.L_x_7005:
[----:B------:R-:W-:-:S04]  /*1ffc0*/  ISETP.GE.U32.AND P0, PT, R28, R16, PT ;  /* 0x000000101c00720c */ /* 0x000fc80003f06070 */
[----:B------:R-:W-:-:S13]  /*1ffd0*/  ISETP.GE.U32.AND.EX P0, PT, R24, R17, PT, P0 ;  /* 0x000000111800720c */ /* 0x000fda0003f06100 */
[----:B------:R-:W-:Y:S05]  /*1ffe0*/  @P0 BRA `(.L_x_7008) ;  /* 0x00000000007c0947 */ /* 0x000fea0003800000 */
[----:B------:R-:W-:Y:S05]  /*1fff0*/  BRA `(.L_x_7009) ;  /* 0x0000000000687947 */ /* 0x000fea0003800000 */
.L_x_7001:
[----:B------:R-:W0:Y:S02]  /*20000*/  LDCU UR4, c[0x0][0x3b8] ;  /* 0x00007700ff0477ac */ /* 0x000e240008000800 */
[----:B0-----:R-:W-:-:S09]  /*20010*/  UISETP.NE.AND UP0, UPT, UR4, URZ, UPT ;  /* 0x000000ff0400728c */ /* 0x001fd2000bf05270 */
[----:B------:R-:W-:Y:S05]  /*20020*/  BRA.U !UP0, `(.L_x_7008) ;  /* 0x00000001086c7547 */ /* 0x000fea000b800000 */
[----:B------:R-:W-:Y:S02]  /*20030*/  HFMA2 R25, -RZ, RZ, 0, 0 ;  /* 0x00000000ff197431 */ /* 0x000fe400000001ff */
[----:B------:R-:W-:-:S07]  /*20040*/  IMAD.MOV.U32 R22, RZ, RZ, RZ ;  /* 0x000000ffff167224 */ /* 0x000fce00078e00ff */
.L_x_7010:
[C---:B------:R-:W-:Y:S01]  /*20050*/  IMAD.SHL.U32 R19, R22.reuse, 0x8, RZ ;  /* 0x0000000816137824 */ /* 0x040fe200078e00ff */
[----:B------:R-:W-:-:S04]  /*20060*/  SHF.L.U64.HI R23, R22, 0x3, R25 ;  /* 0x0000000316177819 */ /* 0x000fc80000010219 */
[-C--:B------:R-:W-:Y:S02]  /*20070*/  IADD3 R18, P1, PT, R14, R19.reuse, RZ ;  /* 0x000000130e127210 */ /* 0x080fe40007f3e0ff */
[----:B-----5:R-:W-:-:S03]  /*20080*/  IADD3 R20, P0, PT, R16, R19, RZ ;  /* 0x0000001310147210 */ /* 0x020fc60007f1e0ff */
        /* <DEDUP_REMOVED lines=9> */
[----:B------:R-:W-:Y:S02]  /*20120*/  ISETP.GT.U32.AND P0, PT, R20, R18, PT ;  /* 0x000000121400720c */ /* 0x000fe40003f04070 */
[----:B------:R-:W-:Y:S02]  /*20130*/  IADD3.X R25, PT, PT, RZ, R25, RZ, P1, !PT ;  /* 0x00000019ff197210 */ /* 0x000fe40000ffe4ff */
[----:B------:R-:W-:Y:S01]  /*20140*/  ISETP.GT.U32.AND.EX P2, PT, R21, R19, PT, P0 ;  /* 0x000000131500720c */ /* 0x000fe20003f44100 */
[----:B0-----:R-:W-:Y:S02]  /*20150*/  USHF.R.S32.HI UR5, URZ, 0x1f, UR4 ;  /* 0x0000001fff057899 */ /* 0x001fe40008011404 */
[----:B------:R-:W-:-:S04]  /*20160*/  ISETP.GE.U32.AND P1, PT, R22, UR4, PT ;  /* 0x0000000416007c0c */ /* 0x000fc8000bf26070 */
[----:B------:R-:W-:-:S13]  /*20170*/  ISETP.GE.U32.AND.EX P0, PT, R25, UR5, PT, P1 ;  /* 0x0000000519007c0c */ /* 0x000fda000bf06110 */
[----:B------:R-:W-:Y:S05]  /*20180*/  @!P0 BRA !P2, `(.L_x_7010) ;  /* 0xfffffffc00b08947 */ /* 0x000fea000503ffff */
[----:B------:R-:W-:Y:S05]  /*20190*/  BRA `(.L_x_7008) ;  /* 0x0000000000107947 */ /* 0x000fea0003800000 */
.L_x_7009:
[----:B------:R-:W-:Y:S02]  /*201a0*/  IADD3 R12, P0, PT, R7, 0x1, RZ ;  /* 0x00000001070c7810 */ /* 0x000fe40007f1e0ff */
[----:B------:R-:W-:-:S03]  /*201b0*/  MOV R7, R26 ;  /* 0x0000001a00077202 */ /* 0x000fc60000000f00 */
[----:B------:R-:W-:Y:S02]  /*201c0*/  IMAD.X R13, RZ, RZ, R6, P0 ;  /* 0x000000ffff0d7224 */ /* 0x000fe400000e0606 */
[----:B------:R-:W-:-:S07]  /*201d0*/  IMAD.MOV.U32 R6, RZ, RZ, R27 ;  /* 0x000000ffff067224 */ /* 0x000fce00078e001b */
.L_x_7008:
[----:B------:R-:W-:Y:S05]  /*201e0*/  BSYNC.RECONVERGENT B2 ;  /* 0x0000000000027941 */ /* 0x000fea0003800200 */
.L_x_7000:
[----:B------:R-:W-:-:S04]  /*201f0*/  ISETP.GE.U32.AND P0, PT, R12, R7, PT ;  /* 0x000000070c00720c */ /* 0x000fc80003f06070 */
[----:B------:R-:W-:-:S13]  /*20200*/  ISETP.GE.AND.EX P0, PT, R13, R6, PT, P0 ;  /* 0x000000060d00720c */ /* 0x000fda0003f06300 */
[----:B------:R-:W-:Y:S05]  /*20210*/  @!P0 BRA `(.L_x_7011) ;  /* 0xffffffd000908947 */ /* 0x000fea000383ffff */
.L_x_6993:
[----:B------:R-:W-:Y:S05]  /*20220*/  BSYNC.RECONVERGENT B0 ;  /* 0x0000000000007941 */ /* 0x000fea0003800200 */
.L_x_6992:
[----:B------:R-:W-:Y:S01]  /*20230*/  IADD3 R7, P0, PT, -R12, R2, RZ ;  /* 0x000000020c077210 */ /* 0x000fe20007f1e1ff */
[----:B------:R-:W0:Y:S01]  /*20240*/  LDCU.64 UR4, c[0x0][0x398] ;  /* 0x00007300ff0477ac */ /* 0x000e220008000a00 */
[----:B------:R-:W-:Y:S02]  /*20250*/  BSSY.RECONVERGENT B0, `(.L_x_7012) ;  /* 0x0000307000007945 */ /* 0x000fe40003800200 */
[----:B------:R-:W-:Y:S02]  /*20260*/  IADD3 R6, P1, P2, R7, R8, -R4 ;  /* 0x0000000807067210 */ /* 0x000fe40007a3e804 */
[----:B------:R-:W-:-:S04]  /*20270*/  IADD3.X R8, PT, PT, ~R13, R3, RZ, P0, !PT ;  /* 0x000000030d087210 */ /* 0x000fc800007fe5ff */
[----:B------:R-:W-:-:S04]  /*20280*/  IADD3.X R9, PT, PT, R8, R9, ~R5, P1, P2 ;  /* 0x0000000908097210 */ /* 0x000fc80000fe4c05 */
[--C-:B------:R-:W-:Y:S02]  /*20290*/  SHF.R.S64 R10, R6, 0x1, R9.reuse ;  /* 0x00000001060a7819 */ /* 0x100fe40000001009 */
[----:B------:R-:W-:Y:S02]  /*202a0*/  SHF.R.S32.HI R11, RZ, 0x1, R9 ;  /* 0x00000001ff0b7819 */ /* 0x000fe40000011409 */
[----:B------:R-:W-:-:S04]  /*202b0*/  ISETP.GT.U32.AND P0, PT, R10, R7, PT ;  /* 0x000000070a00720c */ /* 0x000fc80003f04070 */
[----:B------:R-:W-:-:S04]  /*202c0*/  ISETP.GT.AND.EX P0, PT, R11, R8, PT, P0 ;  /* 0x000000080b00720c */ /* 0x000fc80003f04300 */
[----:B------:R-:W-:Y:S02]  /*202d0*/  SEL R10, R10, R7, P0 ;  /* 0x000000070a0a7207 */ /* 0x000fe40000000000 */
[----:B------:R-:W-:Y:S02]  /*202e0*/  SEL R11, R11, R8, P0 ;  /* 0x000000080b0b7207 */ /* 0x000fe40000000000 */
[----:B------:R-:W-:-:S04]  /*202f0*/  IADD3 R12, P0, P1, R12, 0x1, R10 ;  /* 0x000000010c0c7810 */ /* 0x000fc8000791e00a */
[----:B------:R-:W-:Y:S02]  /*20300*/  IADD3.X R13, PT, PT, R13, RZ, R11, P0, P1 ;  /* 0x000000ff0d0d7210 */ /* 0x000fe400007e240b */
[----:B0-----:R-:W-:-:S04]  /*20310*/  ISETP.LT.U32.AND P0, PT, R12, UR4, PT ;  /* 0x000000040c007c0c */ /* 0x001fc8000bf01070 */
[----:B------:R-:W-:-:S04]  /*20320*/  ISETP.LT.AND.EX P0, PT, R13, UR5, PT, P0 ;  /* 0x000000050d007c0c */ /* 0x000fc8000bf01300 */
[----:B------:R-:W-:Y:S02]  /*20330*/  SEL R27, R12, UR4, P0 ;  /* 0x000000040c1b7c07 */ /* 0x000fe40008000000 */
[----:B----4-:R-:W-:Y:S02]  /*20340*/  SEL R26, R13, UR5, P0 ;  /* 0x000000050d1a7c07 */ /* 0x010fe40008000000 */
[----:B------:R-:W-:Y:S02]  /*20350*/  CS2R R12, SRZ ;  /* 0x00000000000c7805 */ /* 0x000fe4000001ff00 */
[----:B------:R-:W-:-:S05]  /*20360*/  IADD3 R27, P0, PT, R27, -R2, RZ ;  /* 0x800000021b1b7210 */ /* 0x000fca0007f1e0ff */
[----:B------:R-:W-:Y:S01]  /*20370*/  IMAD.X R26, R26, 0x1, ~R3, P0 ;  /* 0x000000011a1a7824 */ /* 0x000fe200000e0e03 */
[----:B------:R-:W-:-:S04]  /*20380*/  ISETP.GE.U32.AND P0, PT, R27, 0x1, PT ;  /* 0x000000011b00780c */ /* 0x000fc80003f06070 */
[----:B------:R-:W-:-:S13]  /*20390*/  ISETP.GE.AND.EX P0, PT, R26, RZ, PT, P0 ;  /* 0x000000ff1a00720c */ /* 0x000fda0003f06300 */
[----:B------:R-:W-:Y:S05]  /*203a0*/  @!P0 BRA `(.L_x_7013) ;  /* 0x0000002c00c48947 */ /* 0x000fea0003800000 */
[----:B--2---:R-:W0:Y:S01]  /*203b0*/  LDC R28, c[0x0][0x3b0] ;  /* 0x0000ec00ff1c7b82 */ /* 0x004e220000000800 */
[----:B------:R-:W-:Y:S02]  /*203c0*/  CS2R R12, SRZ ;  /* 0x00000000000c7805 */ /* 0x000fe4000001ff00 */
[----:B0-----:R-:W-:-:S07]  /*203d0*/  LOP3.LUT R28, R28, 0xfffffffe, RZ, 0xc0, !PT ;  /* 0xfffffffe1c1c7812 */ /* 0x001fce00078ec0ff */
.L_x_7031:
[----:B0-----:R-:W0:Y:S01]  /*203e0*/  LDCU.64 UR4, c[0x0][0x388] ;  /* 0x00007100ff0477ac */ /* 0x001e220008000a00 */
[----:B-----5:R-:W-:Y:S01]  /*203f0*/  IADD3 R16, P0, PT, R27, R12, RZ ;  /* 0x0000000c1b107210 */ /* 0x020fe20007f1e0ff */
[----:B---3--:R-:W-:Y:S01]  /*20400*/  IMAD.MOV.U32 R29, RZ, RZ, R27 ;  /* 0x000000ffff1d7224 */ /* 0x008fe200078e001b */
[----:B------:R-:W-:Y:S02]  /*20410*/  MOV R30, R26 ;  /* 0x0000001a001e7202 */ /* 0x000fe40000000f00 */
[----:B------:R-:W-:-:S04]  /*20420*/  IADD3.X R17, PT, PT, R26, R13, RZ, P0, !PT ;  /* 0x0000000d1a117210 */ /* 0x000fc800007fe4ff */
[--C-:B------:R-:W-:Y:S02]  /*20430*/  SHF.R.U64 R27, R16, 0x1, R17.reuse ;  /* 0x00000001101b7819 */ /* 0x100fe40000001211 */
[----:B------:R-:W-:Y:S02]  /*20440*/  SHF.R.U32.HI R26, RZ, 0x1, R17 ;  /* 0x00000001ff1a7819 */ /* 0x000fe40000011611 */
[----:B0-----:R-:W-:-:S04]  /*20450*/  LEA R18, P0, R2, UR4, 0x3 ;  /* 0x0000000402127c11 */ /* 0x001fc8000f8018ff */
[----:B------:R-:W-:Y:S02]  /*20460*/  LEA.HI.X R19, R2, UR5, R3, 0x3, P0 ;  /* 0x0000000502137c11 */ /* 0x000fe400080f1c03 */
[----:B------:R-:W-:-:S04]  /*20470*/  LEA R16, P0, R27, R18, 0x3 ;  /* 0x000000121b107211 */ /* 0x000fc800078018ff */
[----:B------:R-:W-:Y:S02]  /*20480*/  LEA.HI.X R17, R27, R19, R26, 0x3, P0 ;  /* 0x000000131b117211 */ /* 0x000fe400000f1c1a */
[----:B------:R-:W0:Y:S04]  /*20490*/  LDC.64 R18, c[0x0][0x3b0] ;  /* 0x0000ec00ff127b82 */ /* 0x000e280000000a00 */
[----:B------:R-:W5:Y:S01]  /*204a0*/  LDG.E.64 R16, desc[UR6][R16.64] ;  /* 0x0000000610107981 */ /* 0x000f62000c1e1b00 */
[----:B-1----:R-:W-:Y:S02]  /*204b0*/  HFMA2 R31, -RZ, RZ, -15.890625, -0.0047760009765625 ;  /* 0xcbf29ce4ff1f7431 */ /* 0x002fe400000001ff */
[----:B------:R-:W-:Y:S01]  /*204c0*/  IMAD.MOV.U32 R32, RZ, RZ, -0x7bdddcdb ;  /* 0x84222325ff207424 */ /* 0x000fe200078e00ff */
[----:B0-----:R-:W-:-:S02]  /*204d0*/  ISETP.NE.U32.AND P0, PT, R18, RZ, PT ;  /* 0x000000ff1200720c */ /* 0x001fc40003f05070 */
[----:B------:R-:W-:Y:S02]  /*204e0*/  IADD3 R20, P1, PT, R18, -0x1, RZ ;  /* 0xffffffff12147810 */ /* 0x000fe40007f3e0ff */
[C---:B------:R-:W-:Y:S02]  /*204f0*/  ISETP.NE.AND.EX P0, PT, R19.reuse, RZ, PT, P0 ;  /* 0x000000ff1300720c */ /* 0x040fe40003f05300 */
[----:B------:R-:W-:-:S11]  /*20500*/  IADD3.X R34, PT, PT, R19, -0x1, RZ, P1, !PT ;  /* 0xffffffff13227810 */ /* 0x000fd60000ffe4ff */
[----:B------:R-:W-:Y:S05]  /*20510*/  @!P0 BRA `(.L_x_7014) ;  /* 0x0000000800ac8947 */ /* 0x000fea0003800000 */
[----:B------:R-:W-:Y:S01]  /*20520*/  ISETP.NE.U32.AND P1, PT, R20, RZ, PT ;  /* 0x000000ff1400720c */ /* 0x000fe20003f25070 */
[----:B------:R-:W-:Y:S01]  /*20530*/  IMAD.MOV.U32 R32, RZ, RZ, -0x7bdddcdb ;  /* 0x84222325ff207424 */ /* 0x000fe200078e00ff */
[----:B------:R-:W-:Y:S01]  /*20540*/  MOV R31, 0xcbf29ce4 ;  /* 0xcbf29ce4001f7802 */ /* 0x000fe20000000f00 */
[----:B------:R-:W-:Y:S01]  /*20550*/  IMAD.MOV.U32 R21, RZ, RZ, RZ ;  /* 0x000000ffff157224 */ /* 0x000fe200078e00ff */
[----:B------:R-:W-:Y:S02]  /*20560*/  ISETP.NE.AND.EX P1, PT, R34, RZ, PT, P1 ;  /* 0x000000ff2200720c */ /* 0x000fe40003f25310 */
[----:B------:R-:W-:-:S11]  /*20570*/  MOV R22, RZ ;  /* 0x000000ff00167202 */ /* 0x000fd60000000f00 */
[----:B------:R-:W-:Y:S05]  /*20580*/  @!P1 BRA `(.L_x_7015) ;  /* 0x0000000400bc9947 */ /* 0x000fea0003800000 */
[----:B------:R-:W0:Y:S01]  /*20590*/  LDCU UR4, c[0x0][0x3b4] ;  /* 0x00007680ff0477ac */ /* 0x000e220008000800 */
[----:B------:R-:W-:Y:S01]  /*205a0*/  IADD3 R20, P1, PT, R14, 0x8, RZ ;  /* 0x000000080e147810 */ /* 0x000fe20007f3e0ff */
[----:B------:R-:W-:Y:S02]  /*205b0*/  HFMA2 R31, -RZ, RZ, -15.890625, -0.0047760009765625 ;  /* 0xcbf29ce4ff1f7431 */ /* 0x000fe400000001ff */
[----:B------:R-:W-:Y:S02]  /*205c0*/  IMAD.MOV.U32 R32, RZ, RZ, -0x7bdddcdb ;  /* 0x84222325ff207424 */ /* 0x000fe400078e00ff */
[----:B------:R-:W-:Y:S01]  /*205d0*/  IMAD.MOV.U32 R35, RZ, RZ, R28 ;  /* 0x000000ffff237224 */ /* 0x000fe200078e001c */
[----:B------:R-:W-:Y:S01]  /*205e0*/  IADD3.X R21, PT, PT, RZ, R15, RZ, P1, !PT ;  /* 0x0000000fff157210 */ /* 0x000fe20000ffe4ff */
[----:B0-----:R-:W-:-:S07]  /*205f0*/  IMAD.U32 R36, RZ, RZ, UR4 ;  /* 0x00000004ff247e24 */ /* 0x001fce000f8e00ff */
.L_x_7016:
[----:B------:R-:W2:Y:S01]  /*20600*/  LDG.E.64 R22, desc[UR6][R20.64+-0x8] ;  /* 0xfffff80614167981 */ /* 0x000ea2000c1e1b00 */
[----:B------:R-:W-:Y:S01]  /*20610*/  IMAD R31, R31, 0x1b3, RZ ;  /* 0x000001b31f1f7824 */ /* 0x000fe200078e02ff */
        /* <DEDUP_REMOVED lines=35> */
[----:B------:R0:W2:Y:S01]  /*20850*/  LDG.E.64 R24, desc[UR6][R20.64] ;  /* 0x0000000614187981 */ /* 0x0000a2000c1e1b00 */
        /* <DEDUP_REMOVED lines=48> */
[----:B------:R-:W-:-:S04]  /*20b60*/  SHF.R.U32.HI R25, RZ, 0x18, R25 ;  /* 0x00000018ff197819 */ /* 0x000fc80000011619 */
[C---:B------:R-:W-:Y:S01]  /*20b70*/  LEA R33, R22.reuse, R23, 0x8 ;  /* 0x0000001716217211 */ /* 0x040fe200078e40ff */
        /* <DEDUP_REMOVED lines=9> */
[----:B------:R-:W-:-:S03]  /*20c10*/  IMAD.WIDE.U32 R32, R25, 0x1b3, RZ ;  /* 0x000001b319207825 */ /* 0x000fc600078e00ff */
[----:B------:R-:W-:-:S05]  /*20c20*/  LEA R31, R25, R22, 0x8 ;  /* 0x00000016191f7211 */ /* 0x000fca00078e40ff */
[----:B------:R-:W-:Y:S01]  /*20c30*/  IMAD.IADD R31, R33, 0x1, R31 ;  /* 0x00000001211f7824 */ /* 0x000fe200078e021f */
[----:B------:R-:W-:Y:S06]  /*20c40*/  @P1 BRA `(.L_x_7016) ;  /* 0xfffffff8006c1947 */ /* 0x000fec000383ffff */
[----:B------:R-:W0:Y:S01]  /*20c50*/  LDCU UR4, c[0x0][0x3b4] ;  /* 0x00007680ff0477ac */ /* 0x000e220008000800 */
[----:B------:R-:W-:Y:S01]  /*20c60*/  IMAD.MOV.U32 R21, RZ, RZ, R28 ;  /* 0x000000ffff157224 */ /* 0x000fe200078e001c */
[----:B0-----:R-:W-:-:S07]  /*20c70*/  MOV R22, UR4 ;  /* 0x0000000400167c02 */ /* 0x001fce0008000f00 */
.L_x_7015:
[----:B------:R-:W-:-:S04]  /*20c80*/  LOP3.LUT R20, R18, 0x1, RZ, 0xc0, !PT ;  /* 0x0000000112147812 */ /* 0x000fc800078ec0ff */
[----:B------:R-:W-:-:S04]  /*20c90*/  ISETP.NE.U32.AND P1, PT, R20, 0x1, PT ;  /* 0x000000011400780c */ /* 0x000fc80003f25070 */
[----:B------:R-:W-:-:S13]  /*20ca0*/  ISETP.NE.U32.AND.EX P1, PT, RZ, RZ, PT, P1 ;  /* 0x000000ffff00720c */ /* 0x000fda0003f25110 */
        /* <DEDUP_REMOVED lines=50> */
.L_x_7014:
[----:B------:R-:W-:Y:S01]  /*20fd0*/  IMAD.MOV.U32 R20, RZ, RZ, -0x7bdddcdb ;  /* 0x84222325ff147424 */ /* 0x000fe200078e00ff */
[----:B------:R-:W-:Y:S01]  /*20fe0*/  MOV R21, 0xcbf29ce4 ;  /* 0xcbf29ce400157802 */ /* 0x000fe20000000f00 */
[----:B------:R-:W-:Y:S06]  /*20ff0*/  @!P0 BRA `(.L_x_7017) ;  /* 0x0000000800a48947 */ /* 0x000fec0003800000 */
[----:B------:R-:W-:Y:S01]  /*21000*/  VIADD R20, R18, 0xffffffff ;  /* 0xffffffff12147836 */ /* 0x000fe20000000000 */
[----:B------:R-:W-:Y:S01]  /*21010*/  MOV R23, RZ ;  /* 0x000000ff00177202 */ /* 0x000fe20000000f00 */
[----:B------:R-:W-:Y:S02]  /*21020*/  IMAD.MOV.U32 R21, RZ, RZ, -0x340d631c ;  /* 0xcbf29ce4ff157424 */ /* 0x000fe400078e00ff */
[----:B------:R-:W-:Y:S01]  /*21030*/  IMAD.MOV.U32 R24, RZ, RZ, RZ ;  /* 0x000000ffff187224 */ /* 0x000fe200078e00ff */
[----:B------:R-:W-:Y:S01]  /*21040*/  ISETP.NE.U32.AND P1, PT, R20, RZ, PT ;  /* 0x000000ff1400720c */ /* 0x000fe20003f25070 */
[----:B------:R-:W-:-:S03]  /*21050*/  HFMA2 R20, -RZ, RZ, -6.306171417236328125e-05, 0.01395416259765625 ;  /* 0x84222325ff147431 */ /* 0x000fc600000001ff */
[----:B------:R-:W-:-:S13]  /*21060*/  ISETP.NE.AND.EX P1, PT, R34, RZ, PT, P1 ;  /* 0x000000ff2200720c */ /* 0x000fda0003f25310 */
[----:B------:R-:W-:Y:S05]  /*21070*/  @!P1 BRA `(.L_x_7018) ;  /* 0x0000000400b09947 */ /* 0x000fea0003800000 */
[----:B------:R-:W-:Y:S01]  /*21080*/  MOV R20, 0x84222325 ;  /* 0x8422232500147802 */ /* 0x000fe20000000f00 */
[----:B------:R-:W-:Y:S01]  /*21090*/  IMAD.MOV.U32 R21, RZ, RZ, -0x340d631c ;  /* 0xcbf29ce4ff157424 */ /* 0x000fe200078e00ff */
[----:B------:R-:W-:Y:S01]  /*210a0*/  MOV R33, RZ ;  /* 0x000000ff00217202 */ /* 0x000fe20000000f00 */
[----:B------:R-:W-:-:S07]  /*210b0*/  IMAD.MOV.U32 R34, RZ, RZ, RZ ;  /* 0x000000ffff227224 */ /* 0x000fce00078e00ff */
.L_x_7019:
        /* <DEDUP_REMOVED lines=41> */
[C---:B0-----:R-:W-:Y:S01]  /*21350*/  LEA R37, R20.reuse, R21, 0x8 ;  /* 0x0000001514257211 */ /* 0x041fe200078e40ff */
        /* <DEDUP_REMOVED lines=57> */
[----:B------:R-:W-:Y:S01]  /*216f0*/  IADD3 R21, PT, PT, R21, R23, RZ ;  /* 0x0000001715157210 */ /* 0x000fe20007ffe0ff */
[----:B------:R-:W-:Y:S06]  /*21700*/  @P1 BRA `(.L_x_7019) ;  /* 0xfffffff8006c1947 */ /* 0x000fec000383ffff */
[----:B------:R-:W0:Y:S01]  /*21710*/  LDCU UR4, c[0x0][0x3b4] ;  /* 0x00007680ff0477ac */ /* 0x000e220008000800 */
[----:B------:R-:W-:Y:S01]  /*21720*/  IMAD.MOV.U32 R23, RZ, RZ, R28 ;  /* 0x000000ffff177224 */ /* 0x000fe200078e001c */
[----:B0-----:R-:W-:-:S07]  /*21730*/  MOV R24, UR4 ;  /* 0x0000000400187c02 */ /* 0x001fce0008000f00 */
.L_x_7018:
        /* <DEDUP_REMOVED lines=52> */
[----:B------:R-:W-:-:S07]  /*21a80*/  IADD3 R21, PT, PT, R21, R23, RZ ;  /* 0x0000001715157210 */ /* 0x000fce0007ffe0ff */
.L_x_7017:
[----:B------:R-:W-:Y:S01]  /*21a90*/  ISETP.NE.U32.AND P1, PT, R32, R20, PT ;  /* 0x000000142000720c */ /* 0x000fe20003f25070 */
[----:B------:R-:W-:Y:S03]  /*21aa0*/  BSSY.RECONVERGENT B2, `(.L_x_7020) ;  /* 0x000017e000027945 */ /* 0x000fe60003800200 */
[----:B------:R-:W-:-:S13]  /*21ab0*/  ISETP.NE.AND.EX P1, PT, R31, R21, PT, P1 ;  /* 0x000000151f00720c */ /* 0x000fda0003f25310 */
[----:B------:R-:W-:Y:S05]  /*21ac0*/  @!P1 BRA `(.L_x_7021) ;  /* 0x0000001400789947 */ /* 0x000fea0003800000 */
[----:B------:R-:W-:Y:S02]  /*21ad0*/  HFMA2 R31, -RZ, RZ, -15.890625, -0.0047760009765625 ;  /* 0xcbf29ce4ff1f7431 */ /* 0x000fe400000001ff */
[----:B------:R-:W-:Y:S01]  /*21ae0*/  IMAD.MOV.U32 R32, RZ, RZ, -0x7bdddcdb ;  /* 0x84222325ff207424 */ /* 0x000fe200078e00ff */
[----:B------:R-:W-:Y:S06]  /*21af0*/  @!P0 BRA `(.L_x_7022) ;  /* 0x0000000800a88947 */ /* 0x000fec0003800000 */
[----:B------:R-:W-:Y:S01]  /*21b00*/  IADD3 R20, P2, PT, R18, -0x1, RZ ;  /* 0xffffffff12147810 */ /* 0x000fe20007f5e0ff */
[----:B------:R-:W-:Y:S01]  /*21b10*/  IMAD.MOV.U32 R32, RZ, RZ, -0x7bdddcdb ;  /* 0x84222325ff207424 */ /* 0x000fe200078e00ff */
[----:B------:R-:W-:Y:S01]  /*21b20*/  MOV R31, 0xcbf29ce4 ;  /* 0xcbf29ce4001f7802 */ /* 0x000fe20000000f00 */
[----:B------:R-:W-:Y:S01]  /*21b30*/  IMAD.MOV.U32 R21, RZ, RZ, RZ ;  /* 0x000000ffff157224 */ /* 0x000fe200078e00ff */
[----:B------:R-:W-:Y:S02]  /*21b40*/  ISETP.NE.U32.AND P1, PT, R20, RZ, PT ;  /* 0x000000ff1400720c */ /* 0x000fe40003f25070 */
[----:B------:R-:W-:Y:S02]  /*21b50*/  IADD3.X R20, PT, PT, R19, -0x1, RZ, P2, !PT ;  /* 0xffffffff13147810 */ /* 0x000fe400017fe4ff */
[----:B------:R-:W-:Y:S02]  /*21b60*/  MOV R22, RZ ;  /* 0x000000ff00167202 */ /* 0x000fe40000000f00 */
[----:B------:R-:W-:-:S13]  /*21b70*/  ISETP.NE.AND.EX P1, PT, R20, RZ, PT, P1 ;  /* 0x000000ff1400720c */ /* 0x000fda0003f25310 */
[----:B------:R-:W-:Y:S05]  /*21b80*/  @!P1 BRA `(.L_x_7023) ;  /* 0x0000000400b09947 */ /* 0x000fea0003800000 */
[----:B------:R-:W-:Y:S02]  /*21b90*/  HFMA2 R33, -RZ, RZ, 0, 0 ;  /* 0x00000000ff217431 */ /* 0x000fe400000001ff */
[----:B------:R-:W-:Y:S01]  /*21ba0*/  IMAD.MOV.U32 R32, RZ, RZ, -0x7bdddcdb ;  /* 0x84222325ff207424 */ /* 0x000fe200078e00ff */
[----:B------:R-:W-:Y:S01]  /*21bb0*/  MOV R31, 0xcbf29ce4 ;  /* 0xcbf29ce4001f7802 */ /* 0x000fe20000000f00 */
[----:B------:R-:W-:-:S07]  /*21bc0*/  IMAD.MOV.U32 R35, RZ, RZ, RZ ;  /* 0x000000ffff237224 */ /* 0x000fce00078e00ff */
.L_x_7024:
        /* <DEDUP_REMOVED lines=104> */
.L_x_7023:
[----:B------:R-:W-:-:S04]  /*22250*/  LOP3.LUT R20, R18, 0x1, RZ, 0xc0, !PT ;  /* 0x0000000112147812 */ /* 0x000fc800078ec0ff */
[----:B------:R-:W-:-:S04]  /*22260*/  ISETP.NE.U32.AND P1, PT, R20, 0x1, PT ;  /* 0x000000011400780c */ /* 0x000fc80003f25070 */
[----:B------:R-:W-:-:S13]  /*22270*/  ISETP.NE.U32.AND.EX P1, PT, RZ, RZ, PT, P1 ;  /* 0x000000ffff00720c */ /* 0x000fda0003f25110 */
[----:B------:R-:W-:Y:S05]  /*22280*/  @P1 BRA `(.L_x_7022) ;  /* 0x0000000000c41947 */ /* 0x000fea0003800000 */
[----:B------:R-:W-:-:S04]  /*22290*/  LEA R20, P1, R21, R14, 0x3 ;  /* 0x0000000e15147211 */ /* 0x000fc800078218ff */
        /* <DEDUP_REMOVED lines=48> */
.L_x_7022:
[----:B------:R-:W-:Y:S01]  /*225a0*/  MOV R25, 0x84222325 ;  /* 0x8422232500197802 */ /* 0x000fe20000000f00 */
[----:B------:R-:W-:Y:S01]  /*225b0*/  IMAD.MOV.U32 R24, RZ, RZ, -0x340d631c ;  /* 0xcbf29ce4ff187424 */ /* 0x000fe200078e00ff */
[----:B------:R-:W-:Y:S06]  /*225c0*/  @!P0 BRA `(.L_x_7025) ;  /* 0x0000000800a88947 */ /* 0x000fec0003800000 */
[----:B------:R-:W-:Y:S01]  /*225d0*/  IADD3 R20, P1, PT, R18, -0x1, RZ ;  /* 0xffffffff12147810 */ /* 0x000fe20007f3e0ff */
[----:B------:R-:W-:Y:S02]  /*225e0*/  HFMA2 R25, -RZ, RZ, -6.306171417236328125e-05, 0.01395416259765625 ;  /* 0x84222325ff197431 */ /* 0x000fe400000001ff */
[----:B------:R-:W-:Y:S01]  /*225f0*/  IMAD.MOV.U32 R24, RZ, RZ, -0x340d631c ;  /* 0xcbf29ce4ff187424 */ /* 0x000fe200078e00ff */
[----:B------:R-:W-:Y:S02]  /*22600*/  ISETP.NE.U32.AND P0, PT, R20, RZ, PT ;  /* 0x000000ff1400720c */ /* 0x000fe40003f05070 */
[----:B------:R-:W-:-:S04]  /*22610*/  IADD3.X R20, PT, PT, R19, -0x1, RZ, P1, !PT ;  /* 0xffffffff13147810 */ /* 0x000fc80000ffe4ff */
[----:B------:R-:W-:Y:S02]  /*22620*/  ISETP.NE.AND.EX P0, PT, R20, RZ, PT, P0 ;  /* 0x000000ff1400720c */ /* 0x000fe40003f05300 */
[----:B------:R-:W-:-:S11]  /*22630*/  CS2R R20, SRZ ;  /* 0x0000000000147805 */ /* 0x000fd6000001ff00 */
[----:B------:R-:W-:Y:S05]  /*22640*/  @!P0 BRA `(.L_x_7026) ;  /* 0x0000000400b08947 */ /* 0x000fea0003800000 */
[----:B------:R-:W-:Y:S01]  /*22650*/  MOV R25, 0x84222325 ;  /* 0x8422232500197802 */ /* 0x000fe20000000f00 */
[----:B------:R-:W-:Y:S01]  /*22660*/  IMAD.MOV.U32 R24, RZ, RZ, -0x340d631c ;  /* 0xcbf29ce4ff187424 */ /* 0x000fe200078e00ff */
[----:B------:R-:W-:Y:S01]  /*22670*/  MOV R33, RZ ;  /* 0x000000ff00217202 */ /* 0x000fe20000000f00 */
[----:B------:R-:W-:-:S07]  /*22680*/  IMAD.MOV.U32 R34, RZ, RZ, RZ ;  /* 0x000000ffff227224 */ /* 0x000fce00078e00ff */
.L_x_7027:
[----:B-----5:R-:W-:-:S04]  /*22690*/  LEA R36, P0, R33, R16, 0x3 ;  /* 0x0000001021247211 */ /* 0x020fc800078018ff */
[----:B------:R-:W-:-:S05]  /*226a0*/  LEA.HI.X R37, R33, R17, R34, 0x3, P0 ;  /* 0x0000001121257211 */ /* 0x000fca00000f1c22 */
[----:B------:R-:W2:Y:S04]  /*226b0*/  LDG.E.64 R20, desc[UR6][R36.64] ;  /* 0x0000000624147981 */ /* 0x000ea8000c1e1b00 */
[----:B0-----:R0:W3:Y:S01]  /*226c0*/  LDG.E.64 R22, desc[UR6][R36.64+0x8] ;  /* 0x0000080624167981 */ /* 0x0010e2000c1e1b00 */
        /* <DEDUP_REMOVED lines=33> */
[----:B0-----:R-:W-:Y:S01]  /*228e0*/  IMAD R37, R35, 0x1b3, RZ ;  /* 0x000001b323257824 */ /* 0x001fe200078e02ff */
        /* <DEDUP_REMOVED lines=64> */
[----:B------:R-:W1:Y:S01]  /*22cf0*/  LDC R20, c[0x0][0x3b4] ;  /* 0x0000ed00ff147b82 */ /* 0x000e620000000800 */
[----:B------:R-:W-:-:S07]  /*22d00*/  MOV R21, R28 ;  /* 0x0000001c00157202 */ /* 0x000fce0000000f00 */
.L_x_7026:
[----:B------:R-:W-:-:S04]  /*22d10*/  LOP3.LUT R18, R18, 0x1, RZ, 0xc0, !PT ;  /* 0x0000000112127812 */ /* 0x000fc800078ec0ff */
[----:B------:R-:W-:-:S04]  /*22d20*/  ISETP.NE.U32.AND P0, PT, R18, 0x1, PT ;  /* 0x000000011200780c */ /* 0x000fc80003f05070 */
[----:B------:R-:W-:-:S13]  /*22d30*/  ISETP.NE.U32.AND.EX P0, PT, RZ, RZ, PT, P0 ;  /* 0x000000ffff00720c */ /* 0x000fda0003f05100 */
[----:B------:R-:W-:Y:S05]  /*22d40*/  @P0 BRA `(.L_x_7025) ;  /* 0x0000000000c80947 */ /* 0x000fea0003800000 */
[----:B-----5:R-:W-:-:S04]  /*22d50*/  LEA R16, P0, R21, R16, 0x3 ;  /* 0x0000001015107211 */ /* 0x020fc800078018ff */
        /* <DEDUP_REMOVED lines=49> */
.L_x_7025:
[----:B------:R-:W-:-:S04]  /*23070*/  ISETP.GE.U32.AND P0, PT, R32, R25, PT ;  /* 0x000000192000720c */ /* 0x000fc80003f06070 */
[----:B------:R-:W-:-:S13]  /*23080*/  ISETP.GE.U32.AND.EX P0, PT, R31, R24, PT, P0 ;  /* 0x000000181f00720c */ /* 0x000fda0003f06100 */
[----:B------:R-:W-:Y:S05]  /*23090*/  @!P0 BRA `(.L_x_7028) ;  /* 0x0000000000788947 */ /* 0x000fea0003800000 */
[----:B------:R-:W-:Y:S05]  /*230a0*/  BRA `(.L_x_7029) ;  /* 0x0000000000647947 */ /* 0x000fea0003800000 */
.L_x_7021:
[----:B------:R-:W0:Y:S02]  /*230b0*/  LDCU UR4, c[0x0][0x3b8] ;  /* 0x00007700ff0477ac */ /* 0x000e240008000800 */
[----:B0-----:R-:W-:-:S09]  /*230c0*/  UISETP.NE.AND UP0, UPT, UR4, URZ, UPT ;  /* 0x000000ff0400728c */ /* 0x001fd2000bf05270 */
[----:B------:R-:W-:Y:S05]  /*230d0*/  BRA.U !UP0, `(.L_x_7029) ;  /* 0x0000000108587547 */ /* 0x000fea000b800000 */
[----:B------:R-:W-:Y:S02]  /*230e0*/  HFMA2 R22, -RZ, RZ, 0, 0 ;  /* 0x00000000ff167431 */ /* 0x000fe400000001ff */
[----:B------:R-:W-:-:S07]  /*230f0*/  IMAD.MOV.U32 R25, RZ, RZ, RZ ;  /* 0x000000ffff197224 */ /* 0x000fce00078e00ff */
.L_x_7030:
[C---:B------:R-:W-:Y:S02]  /*23100*/  SHF.L.U32 R19, R22.reuse, 0x3, RZ ;  /* 0x0000000316137819 */ /* 0x040fe400000006ff */
[----:B------:R-:W-:Y:S02]  /*23110*/  SHF.L.U64.HI R23, R22, 0x3, R25 ;  /* 0x0000000316177819 */ /* 0x000fe40000010219 */
        /* <DEDUP_REMOVED lines=14> */
[----:B0-----:R-:W-:Y:S02]  /*23200*/  USHF.R.S32.HI UR5, URZ, 0x1f, UR4 ;  /* 0x0000001fff057899 */ /* 0x001fe40008011404 */
[----:B------:R-:W-:-:S04]  /*23210*/  ISETP.GE.U32.AND P1, PT, R22, UR4, PT ;  /* 0x0000000416007c0c */ /* 0x000fc8000bf26070 */
[----:B------:R-:W-:-:S13]  /*23220*/  ISETP.GE.U32.AND.EX P0, PT, R25, UR5, PT, P1 ;  /* 0x0000000519007c0c */ /* 0x000fda000bf06110 */
[----:B------:R-:W-:Y:S05]  /*23230*/  @!P0 BRA !P2, `(.L_x_7030) ;  /* 0xfffffffc00b08947 */ /* 0x000fea000503ffff */
.L_x_7029:
[----:B------:R-:W-:Y:S01]  /*23240*/  IADD3 R12, P0, PT, R27, 0x1, RZ ;  /* 0x000000011b0c7810 */ /* 0x000fe20007f1e0ff */
[----:B------:R-:W-:-:S03]  /*23250*/  IMAD.MOV.U32 R27, RZ, RZ, R29 ;  /* 0x000000ffff1b7224 */ /* 0x000fc600078e001d */
[----:B------:R-:W-:Y:S02]  /*23260*/  IADD3.X R13, PT, PT, RZ, R26, RZ, P0, !PT ;  /* 0x0000001aff0d7210 */ /* 0x000fe400007fe4ff */
[----:B------:R-:W-:-:S07]  /*23270*/  MOV R26, R30 ;  /* 0x0000001e001a7202 */ /* 0x000fce0000000f00 */
.L_x_7028:
[----:B------:R-:W-:Y:S05]  /*23280*/  BSYNC.RECONVERGENT B2 ;  /* 0x0000000000027941 */ /* 0x000fea0003800200 */
.L_x_7020:
[----:B------:R-:W-:-:S04]  /*23290*/  ISETP.GE.U32.AND P0, PT, R12, R27, PT ;  /* 0x0000001b0c00720c */ /* 0x000fc80003f06070 */
[----:B------:R-:W-:-:S13]  /*232a0*/  ISETP.GE.AND.EX P0, PT, R13, R26, PT, P0 ;  /* 0x0000001a0d00720c */ /* 0x000fda0003f06300 */
[----:B------:R-:W-:Y:S05]  /*232b0*/  @!P0 BRA `(.L_x_7031) ;  /* 0xffffffd000488947 */ /* 0x000fea000383ffff */
.L_x_7013:
[----:B------:R-:W-:Y:S05]  /*232c0*/  BSYNC.RECONVERGENT B0 ;  /* 0x0000000000007941 */ /* 0x000fea0003800200 */
.L_x_7012:
[----:B------:R-:W-:-:S04]  /*232d0*/  IADD3 R3, P0, PT, R12, R7, RZ ;  /* 0x000000070c037210 */ /* 0x000fc80007f1e0ff */
[----:B------:R-:W-:Y:S01]  /*232e0*/  ISETP.GE.U32.AND P1, PT, R10, R3, PT ;  /* 0x000000030a00720c */ /* 0x000fe20003f26070 */
[----:B------:R-:W-:Y:S01]  /*232f0*/  IMAD.X R8, R13, 0x1, R8, P0 ;  /* 0x000000010d087824 */ /* 0x000fe200000e0608 */
[----:B------:R-:W-:-:S04]  /*23300*/  ISETP.LT.U32.AND P0, PT, R3, R10, PT ;  /* 0x0000000a0300720c */ /* 0x000fc80003f01070 */
[----:B------:R-:W-:-:S04]  /*23310*/  ISETP.LT.AND.EX P0, PT, R8, R11, PT, P0 ;  /* 0x0000000b0800720c */ /* 0x000fc80003f01300 */
[----:B------:R-:W-:-:S04]  /*23320*/  SEL R7, R3, R10, P0 ;  /* 0x0000000a03077207 */ /* 0x000fc80000000000 */
[C---:B------:R-:W-:Y:S02]  /*23330*/  IADD3 R3, P2, PT, -R7.reuse, R6, RZ ;  /* 0x0000000607037210 */ /* 0x040fe40007f5e1ff */
[----:B------:R-:W-:Y:S02]  /*23340*/  IADD3 R2, P3, PT, R7, 0x1, RZ ;  /* 0x0000000107027810 */ /* 0x000fe40007f7e0ff */
[----:B------:R-:W-:Y:S02]  /*23350*/  SEL R6, R8, R11, P0 ;  /* 0x0000000b08067207 */ /* 0x000fe40000000000 */
[----:B------:R-:W-:Y:S02]  /*23360*/  ISETP.GE.AND.EX P0, PT, R11, R8, PT, P1 ;  /* 0x000000080b00720c */ /* 0x000fe40003f06310 */
[----:B------:R-:W-:Y:S01]  /*23370*/  ISETP.EQ.U32.AND P1, PT, R3, R2, PT ;  /* 0x000000020300720c */ /* 0x000fe20003f22070 */
[----:B------:R-:W-:Y:S01]  /*23380*/  IMAD.X R2, RZ, RZ, R6, P3 ;  /* 0x000000ffff027224 */ /* 0x000fe200018e0606 */
[----:B------:R-:W-:-:S02]  /*23390*/  IADD3.X R9, PT, PT, ~R6, R9, RZ, P2, !PT ;  /* 0x0000000906097210 */ /* 0x000fc400017fe5ff */
[----:B------:R-:W-:Y:S02]  /*233a0*/  IADD3 R8, P2, PT, R4, R3, RZ ;  /* 0x0000000304087210 */ /* 0x000fe40007f5e0ff */
[----:B------:R-:W-:Y:S02]  /*233b0*/  ISETP.EQ.AND.EX P0, PT, R9, R2, !P0, P1 ;  /* 0x000000020900720c */ /* 0x000fe40004702310 */
[----:B------:R-:W-:Y:S02]  /*233c0*/  IADD3.X R9, PT, PT, R5, R9, RZ, P2, !PT ;  /* 0x0000000905097210 */ /* 0x000fe400017fe4ff */
[----:B------:R-:W-:-:S09]  /*233d0*/  SEL R5, RZ, 0x1, !P0 ;  /* 0x00000001ff057807 */ /* 0x000fd20004000000 */
.L_x_6835:
[----:B------:R-:W-:Y:S05]  /*233e0*/  BSYNC.RECONVERGENT B1 ;  /* 0x0000000000017941 */ /* 0x000fea0003800200 */
.L_x_6834:
[----:B------:R-:W4:Y:S01]  /*233f0*/  LDC.64 R12, c[0x0][0x390] ;  /* 0x0000e400ff0c7b82 */ /* 0x000f220000000a00 */
[----:B------:R-:W0:Y:S01]  /*23400*/  LDCU UR8, c[0x0][0x3c0] ;  /* 0x00007800ff0877ac */ /* 0x000e220008000800 */
[----:B------:R-:W1:Y:S06]  /*23410*/  LDCU.64 UR4, c[0x0][0x3a8] ;  /* 0x00007500ff0477ac */ /* 0x000e6c0008000a00 */
[----:B------:R-:W4:Y:S01]  /*23420*/  LDC.64 R10, c[0x0][0x398] ;  /* 0x0000e600ff0a7b82 */ /* 0x000f220000000a00 */
[----:B0-----:R-:W-:Y:S02]  /*23430*/  USHF.R.S32.HI UR9, URZ, 0x1f, UR8 ;  /* 0x0000001fff097899 */ /* 0x001fe40008011408 */
[----:B------:R-:W-:-:S04]  /*23440*/  IMAD.WIDE.U32 R2, R0, UR8, RZ ;  /* 0x0000000800027c25 */ /* 0x000fc8000f8e00ff */
[----:B------:R-:W-:-:S05]  /*23450*/  IMAD R7, R0, UR9, RZ ;  /* 0x0000000900077c24 */ /* 0x000fca000f8e02ff */
[----:B------:R-:W-:Y:S02]  /*23460*/  IADD3 R7, PT, PT, R3, R7, RZ ;  /* 0x0000000703077210 */ /* 0x000fe40007ffe0ff */
[----:B----45:R-:W-:-:S05]  /*23470*/  IADD3 R15, P0, PT, R10, R12, RZ ;  /* 0x0000000c0a0f7210 */ /* 0x030fca0007f1e0ff */
[----:B------:R-:W-:Y:S01]  /*23480*/  IMAD.X R4, R11, 0x1, R13, P0 ;  /* 0x000000010b047824 */ /* 0x000fe200000e060d */
[----:B------:R-:W-:-:S04]  /*23490*/  ISETP.LT.U32.AND P0, PT, R15, R2, PT ;  /* 0x000000020f00720c */ /* 0x000fc80003f01070 */
[----:B------:R-:W-:-:S04]  /*234a0*/  ISETP.LT.AND.EX P0, PT, R4, R7, PT, P0 ;  /* 0x000000070400720c */ /* 0x000fc80003f01300 */
[----:B------:R-:W-:Y:S02]  /*234b0*/  SEL R3, R15, R2, P0 ;  /* 0x000000020f037207 */ /* 0x000fe40000000000 */
[----:B------:R-:W-:Y:S02]  /*234c0*/  SEL R6, R4, R7, P0 ;  /* 0x0000000704067207 */ /* 0x000fe40000000000 */
[C---:B-1----:R-:W-:Y:S01]  /*234d0*/  LEA R2, P2, R0.reuse, UR4, 0x4 ;  /* 0x0000000400027c11 */ /* 0x042fe2000f8420ff */
[----:B------:R-:W-:Y:S01]  /*234e0*/  UMOV UR4, URZ ;  /* 0x000000ff00047c82 */ /* 0x000fe20008000000 */
[----:B------:R-:W-:Y:S02]  /*234f0*/  IADD3 R4, P0, P1, R5, R3, -R8 ;  /* 0x0000000305047210 */ /* 0x000fe4000791e808 */
[----:B------:R-:W-:Y:S02]  /*23500*/  LEA.HI.X R3, R0, UR5, RZ, 0x4, P2 ;  /* 0x0000000500037c11 */ /* 0x000fe400090f24ff */
[----:B------:R-:W-:-:S03]  /*23510*/  IADD3.X R5, PT, PT, R6, UR4, ~R9, P0, P1 ;  /* 0x0000000406057c10 */ /* 0x000fc600087e2c09 */
[----:B------:R-:W-:Y:S04]  /*23520*/  STG.E.64 desc[UR6][R2.64], R8 ;  /* 0x0000000802007986 */ /* 0x000fe8000c101b06 */
[----:B------:R-:W-:Y:S01]  /*23530*/  STG.E.64 desc[UR6][R2.64+0x8], R4 ;  /* 0x0000080402007986 */ /* 0x000fe2000c101b06 */
[----:B------:R-:W-:Y:S05]  /*23540*/  EXIT ;  /* 0x000000000000794d */ /* 0x000fea0003800000 */
.L_x_7032:
        /* <DEDUP_REMOVED lines=11> */
.L_x_8798:


//--------------------- .text._ZN6thrust24THRUST_300001_SM_1000_NS8cuda_cub4core6detail13_kernel_agentINS1_16__set_operations9InitAgentIN3cub18CUB_300001_SM_100013ScanTileStateIlLb1EEElEEJSA_lEEEvDpT0_ --------------------------
	.section	.text._ZN6thrust24THRUST_300001_SM_1000_NS8cuda_cub4core6detail13_kernel_agentINS1_16__set_operations9InitAgentIN3cub18CUB_300001_SM_100013ScanTileStateIlLb1EEElEEJSA_lEEEvDpT0_,"ax",@progbits
	.align	128
        .global         _ZN6thrust24THRUST_300001_SM_1000_NS8cuda_cub4core6detail13_kernel_agentINS1_16__set_operations9InitAgentIN3cub18CUB_300001_SM_100013ScanTileStateIlLb1EEElEEJSA_lEEEvDpT0_
        .type           _ZN6thrust24THRUST_300001_SM_1000_NS8cuda_cub4core6detail13_kernel_agentINS1_16__set_operations9InitAgentIN3cub18CUB_300001_SM_100013ScanTileStateIlLb1EEElEEJSA_lEEEvDpT0_,@function
        .size           _ZN6thrust24THRUST_300001_SM_1000_NS8cuda_cub4core6detail13_kernel_agentINS1_16__set_operations9InitAgentIN3cub18CUB_300001_SM_100013ScanTileStateIlLb1EEElEEJSA_lEEEvDpT0_,(.L_x_8799 - _ZN6thrust24THRUST_300001_SM_1000_NS8cuda_cub4core6detail13_kernel_agentINS1_16__set_operations9InitAgentIN3cub18CUB_300001_SM_100013ScanTileStateIlLb1EEElEEJSA_lEEEvDpT0_)
        .other          _ZN6thrust24THRUST_300001_SM_1000_NS8cuda_cub4core6detail13_kernel_agentINS1_16__set_operations9InitAgentIN3cub18CUB_300001_SM_100013ScanTileStateIlLb1EEElEEJSA_lEEEvDpT0_,@"STO_CUDA_ENTRY STV_DEFAULT"
_ZN6thrust24THRUST_300001_SM_1000_NS8cuda_cub4core6detail13_kernel_agentINS1_16__set_operations9InitAgentIN3cub18CUB_300001_SM_100013ScanTileStateIlLb1EEElEEJSA_lEEEvDpT0_:
.text._ZN6thrust24THRUST_300001_SM_1000_NS8cuda_cub4core6detail13_kernel_agentINS1_16__set_operations9InitAgentIN3cub18CUB_300001_SM_100013ScanTileStateIlLb1EEElEEJSA_lEEEvDpT0_:
        /* <DEDUP_REMOVED lines=21> */
.L_x_7033:
        /* <DEDUP_REMOVED lines=11> */
.L_x_8799:


//--------------------- .text._ZN6thrust24THRUST_300001_SM_1000_NS8cuda_cub4core6detail13_kernel_agentINS1_16__set_operations10SetOpAgentIPPyS8_S8_S8_S8_S8_i18tuple_indexed_lessNS5_21serial_set_differenceEN4cuda3std3__417integral_constantIbLb0EEEEEJS8_S8_S8_S8_iiS8_S8_S9_SA_PNSD_4pairIiiEEPmN3cub18CUB_300001_SM_100013ScanTileStateIiLb1EEEEEEvDpT0_ --------------------------
	.section	.text._ZN6thrust24THRUST_300001_SM_1000_NS8cuda_cub4core6detail13_kernel_agentINS1_16__set_operations10SetOpAgentIPPyS8_S8_S8_S8_S8_i18tuple_indexed_lessNS5_21serial_set_differenceEN4cuda3std3__417integral_constantIbLb0EEEEEJS8_S8_S8_S8_iiS8_S8_S9_SA_PNSD_4pairIiiEEPmN3cub18CUB_300001_SM_100013ScanTileStateIiLb1EEEEEEvDpT0_,"ax",@progbits
	.align	128
        .global         _ZN6thrust24THRUST_300001_SM_1000_NS8cuda_cub4core6detail13_kernel_agentINS1_16__set_operations10SetOpAgentIPPyS8_S8_S8_S8_S8_i18tuple_indexed_lessNS5_21serial_set_differenceEN4cuda3std3__417integral_constantIbLb0EEEEEJS8_S8_S8_S8_iiS8_S8_S9_SA_PNSD_4pairIiiEEPmN3cub18CUB_300001_SM_100013ScanTileStateIiLb1EEEEEEvDpT0_
        .type           _ZN6thrust24THRUST_300001_SM_1000_NS8cuda_cub4core6detail13_kernel_agentINS1_16__set_operations10SetOpAgentIPPyS8_S8_S8_S8_S8_i18tuple_indexed_lessNS5_21serial_set_differenceEN4cuda3std3__417integral_constantIbLb0EEEEEJS8_S8_S8_S8_iiS8_S8_S9_SA_PNSD_4pairIiiEEPmN3cub18CUB_300001_SM_100013ScanTileStateIiLb1EEEEEEvDpT0_,@function
        .size           _ZN6thrust24THRUST_300001_SM_1000_NS8cuda_cub4core6detail13_kernel_agentINS1_16__set_operations10SetOpAgentIPPyS8_S8_S8_S8_S8_i18tuple_indexed_lessNS5_21serial_set_differenceEN4cuda3std3__417integral_constantIbLb0EEEEEJS8_S8_S8_S8_iiS8_S8_S9_SA_PNSD_4pairIiiEEPmN3cub18CUB_300001_SM_100013ScanTileStateIiLb1EEEEEEvDpT0_,(.L_x_8800 - _ZN6thrust24THRUST_300001_SM_1000_NS8cuda_cub4core6detail13_kernel_agentINS1_16__set_operations10SetOpAgentIPPyS8_S8_S8_S8_S8_i18tuple_indexed_lessNS5_21serial_set_differenceEN4cuda3std3__417integral_constantIbLb0EEEEEJS8_S8_S8_S8_iiS8_S8_S9_SA_PNSD_4pairIiiEEPmN3cub18CUB_300001_SM_100013ScanTileStateIiLb1EEEEEEvDpT0_)
        .other          _ZN6thrust24THRUST_300001_SM_1000_NS8cuda_cub4core6detail13_kernel_agentINS1_16__set_operations10SetOpAgentIPPyS8_S8_S8_S8_S8_i18tuple_indexed_lessNS5_21serial_set_differenceEN4cuda3std3__417integral_constantIbLb0EEEEEJS8_S8_S8_S8_iiS8_S8_S9_SA_PNSD_4pairIiiEEPmN3cub18CUB_300001_SM_100013ScanTileStateIiLb1EEEEEEvDpT0_,@"STO_CUDA_ENTRY STV_DEFAULT"
_ZN6thrust24THRUST_300001_SM_1000_NS8cuda_cub4core6detail13_kernel_agentINS1_16__set_operations10SetOpAgentIPPyS8_S8_S8_S8_S8_i18tuple_indexed_lessNS5_21serial_set_differenceEN4cuda3std3__417integral_constantIbLb0EEEEEJS8_S8_S8_S8_iiS8_S8_S9_SA_PNSD_4pairIiiEEPmN3cub18CUB_300001_SM_100013ScanTileStateIiLb1EEEEEEvDpT0_:
.text._ZN6thrust24THRUST_300001_SM_1000_NS8cuda_cub4core6detail13_kernel_agentINS1_16__set_operations10SetOpAgentIPPyS8_S8_S8_S8_S8_i18tuple_indexed_lessNS5_21serial_set_differenceEN4cuda3std3__417integral_constantIbLb0EEEEEJS8_S8_S8_S8_iiS8_S8_S9_SA_PNSD_4pairIiiEEPmN3cub18CUB_300001_SM_100013ScanTileStateIiLb1EEEEEEvDpT0_:
        /* <DEDUP_REMOVED lines=9> */
[----:B------:R-:W2:Y:S06]  /*0090*/  LDCU.64 UR4, c[0x0][0x380] ;  /* 0x00007000ff0477ac */ /* 0x000eac0008000a00 */
[----:B------:R-:W3:Y:S01]  /*00a0*/  LDC.64 R14, c[0x0][0x388] ;  /* 0x0000e200ff0e7b82 */ /* 0x000ee20000000a00 */
[----:B0-----:R-:W-:-:S05]  /*00b0*/  IMAD.WIDE.U32 R4, R7, 0x8, R4 ;  /* 0x0000000807047825 */ /* 0x001fca00078e0004 */
[----:B------:R-:W1:Y:S04]  /*00c0*/  LDG.E R2, desc[UR8][R4.64] ;  /* 0x0000000804027981 */ /* 0x000e68000c1e1900 */
[----:B------:R-:W4:Y:S04]  /*00d0*/  LDG.E R3, desc[UR8][R4.64+0x8] ;  /* 0x0000080804037981 */ /* 0x000f28000c1e1900 */
[----:B------:R-:W3:Y:S01]  /*00e0*/  LDG.E R31, desc[UR8][R4.64+0x4] ;  /* 0x00000408041f7981 */ /* 0x000ee2000c1e1900 */
[----:B-1----:R-:W-:Y:S01]  /*00f0*/  IADD3 R8, P1, PT, R2, R9, RZ ;  /* 0x0000000902087210 */ /* 0x002fe20007f3e0ff */
[----:B----4-:R-:W-:-:S02]  /*0100*/  IMAD.IADD R0, R3, 0x1, -R2 ;  /* 0x0000000103007824 */ /* 0x010fc400078e0a02 */
[----:B------:R-:W-:Y:S02]  /*0110*/  VIADD R3, R9, 0x200 ;  /* 0x0000020009037836 */ /* 0x000fe40000000000 */
[----:B---3--:R-:W-:Y:S01]  /*0120*/  IMAD.WIDE R14, R31, 0x8, R14 ;  /* 0x000000081f0e7825 */ /* 0x008fe200078e020e */
[-C--:B------:R-:W-:Y:S02]  /*0130*/  ISETP.GE.AND P6, PT, R9, R0.reuse, PT ;  /* 0x000000000900720c */ /* 0x080fe40003fc6270 */
[----:B------:R-:W-:Y:S02]  /*0140*/  ISETP.GE.AND P0, PT, R3, R0, PT ;  /* 0x000000000300720c */ /* 0x000fe40003f06270 */
[----:B------:R-:W-:Y:S02]  /*0150*/  SHF.R.S32.HI R6, RZ, 0x1f, R0 ;  /* 0x0000001fff067819 */ /* 0x000fe40000011400 */
[----:B------:R-:W-:Y:S02]  /*0160*/  IADD3 R7, P2, PT, -R0, R9, RZ ;  /* 0x0000000900077210 */ /* 0x000fe40007f5e1ff */
[----:B------:R-:W-:-:S02]  /*0170*/  LEA.HI.X.SX32 R3, R2, RZ, 0x1, P1 ;  /* 0x000000ff02037211 */ /* 0x000fc400008f0eff */
[C---:B--2---:R-:W-:Y:S02]  /*0180*/  LEA R12, P1, R8.reuse, UR4, 0x3 ;  /* 0x00000004080c7c11 */ /* 0x044fe4000f8218ff */
[----:B------:R-:W-:Y:S02]  /*0190*/  IADD3.X R6, PT, PT, RZ, ~R6, RZ, P2, !PT ;  /* 0x80000006ff067210 */ /* 0x000fe400017fe4ff */
[C---:B------:R-:W-:Y:S02]  /*01a0*/  LEA R10, P2, R7.reuse, R14, 0x3 ;  /* 0x0000000e070a7211 */ /* 0x040fe400078418ff */
[----:B------:R-:W-:Y:S02]  /*01b0*/  LEA.HI.X R13, R8, UR5, R3, 0x3, P1 ;  /* 0x00000005080d7c11 */ /* 0x000fe400088f1c03 */
[----:B------:R-:W-:Y:S01]  /*01c0*/  LEA.HI.X R11, R7, R15, R6, 0x3, P2 ;  /* 0x0000000f070b7211 */ /* 0x000fe200010f1c06 */
[C---:B------:R-:W-:Y:S01]  /*01d0*/  VIADD R19, R9.reuse, 0x600 ;  /* 0x0000060009137836 */ /* 0x040fe20000000000 */
[----:B------:R-:W-:Y:S01]  /*01e0*/  LOP3.LUT R17, R9, 0x400, RZ, 0xfc, !PT ;  /* 0x0000040009117812 */ /* 0x000fe200078efcff */
[----:B------:R-:W5:Y:S04]  /*01f0*/  @!P6 LDG.E.64 R6, desc[UR8][R12.64] ;  /* 0x000000080c06e981 */ /* 0x000f68000c1e1b00 */
[----:B------:R-:W5:Y:S01]  /*0200*/  @P0 LDG.E.64 R2, desc[UR8][R10.64+0x1000] ;  /* 0x001000080a020981 */ /* 0x000f62000c1e1b00 */
[-C--:B------:R-:W-:Y:S01]  /*0210*/  ISETP.GE.AND P1, PT, R17, R0.reuse, PT ;  /* 0x000000001100720c */ /* 0x080fe20003f26270 */
[C---:B------:R-:W-:Y:S01]  /*0220*/  @P6 IMAD.IADD R17, R9.reuse, 0x1, -R0 ;  /* 0x0000000109116824 */ /* 0x040fe200078e0a00 */
[----:B------:R-:W-:Y:S01]  /*0230*/  LOP3.LUT R21, R9, 0x800, RZ, 0xfc, !PT ;  /* 0x0000080009157812 */ /* 0x000fe200078efcff */
[----:B------:R-:W2:Y:S01]  /*0240*/  LDG.E R8, desc[UR8][R4.64+0xc] ;  /* 0x00000c0804087981 */ /* 0x000ea2000c1e1900 */
[-C--:B------:R-:W-:Y:S01]  /*0250*/  ISETP.GE.AND P2, PT, R19, R0.reuse, PT ;  /* 0x000000001300720c */ /* 0x080fe20003f46270 */
[----:B------:R-:W-:Y:S01]  /*0260*/  @P6 IMAD.WIDE R14, R17, 0x8, R14 ;  /* 0x00000008110e6825 */ /* 0x000fe200078e020e */
[----:B------:R-:W-:-:S02]  /*0270*/  ISETP.GE.AND P3, PT, R21, R0, PT ;  /* 0x000000001500720c */ /* 0x000fc40003f66270 */
[C---:B------:R-:W-:Y:S01]  /*0280*/  IADD3 R19, PT, PT, R9.reuse, 0xa00, RZ ;  /* 0x00000a0009137810 */ /* 0x040fe20007ffe0ff */
[C---:B------:R-:W-:Y:S01]  /*0290*/  VIADD R17, R9.reuse, 0xe00 ;  /* 0x00000e0009117836 */ /* 0x040fe20000000000 */
[----:B------:R-:W-:Y:S02]  /*02a0*/  LOP3.LUT R21, R9, 0xc00, RZ, 0xfc, !PT ;  /* 0x00000c0009157812 */ /* 0x000fe400078efcff */
[-C--:B------:R-:W-:Y:S02]  /*02b0*/  ISETP.GE.AND P4, PT, R19, R0.reuse, PT ;  /* 0x000000001300720c */ /* 0x080fe40003f86270 */
[----:B------:R-:W-:Y:S02]  /*02c0*/  ISETP.GE.AND P5, PT, R21, R0, PT ;  /* 0x000000001500720c */ /* 0x000fe40003fa6270 */
[----:B------:R-:W-:-:S03]  /*02d0*/  LOP3.LUT R19, R9, 0x1000, RZ, 0xfc, !PT ;  /* 0x0000100009137812 */ /* 0x000fc600078efcff */
[----:B------:R-:W5:Y:S06]  /*02e0*/  @P3 LDG.E.64 R20, desc[UR8][R10.64+0x4000] ;  /* 0x004000080a143981 */ /* 0x000f6c000c1e1b00 */
[----:B------:R-:W5:Y:S04]  /*02f0*/  @P4 LDG.E.64 R22, desc[UR8][R10.64+0x5000] ;  /* 0x005000080a164981 */ /* 0x000f68000c1e1b00 */
[----:B------:R-:W5:Y:S04]  /*0300*/  @P5 LDG.E.64 R24, desc[UR8][R10.64+0x6000] ;  /* 0x006000080a185981 */ /* 0x000f68000c1e1b00 */
[----:B------:R0:W5:Y:S01]  /*0310*/  @P6 LDG.E.64 R6, desc[UR8][R14.64] ;  /* 0x000000080e066981 */ /* 0x000162000c1e1b00 */
[----:B------:R-:W-:-:S03]  /*0320*/  ISETP.GE.AND P6, PT, R17, R0, PT ;  /* 0x000000001100720c */ /* 0x000fc60003fc6270 */
[----:B------:R1:W5:Y:S01]  /*0330*/  @!P0 LDG.E.64 R2, desc[UR8][R12.64+0x1000] ;  /* 0x001000080c028981 */ /* 0x000362000c1e1b00 */
[----:B------:R-:W-:-:S03]  /*0340*/  ISETP.GE.AND P0, PT, R19, R0, PT ;  /* 0x000000001300720c */ /* 0x000fc60003f06270 */
[----:B------:R1:W5:Y:S04]  /*0350*/  @P1 LDG.E.64 R16, desc[UR8][R10.64+0x2000] ;  /* 0x002000080a101981 */ /* 0x000368000c1e1b00 */
[----:B------:R1:W5:Y:S04]  /*0360*/  @P2 LDG.E.64 R18, desc[UR8][R10.64+0x3000] ;  /* 0x003000080a122981 */ /* 0x000368000c1e1b00 */
[----:B------:R1:W5:Y:S04]  /*0370*/  @P6 LDG.E.64 R26, desc[UR8][R10.64+0x7000] ;  /* 0x007000080a1a6981 */ /* 0x000368000c1e1b00 */
[----:B------:R1:W5:Y:S04]  /*0380*/  @P0 LDG.E.64 R28, desc[UR8][R10.64+0x8000] ;  /* 0x008000080a1c0981 */ /* 0x000368000c1e1b00 */
[----:B------:R1:W5:Y:S04]  /*0390*/  @!P3 LDG.E.64 R20, desc[UR8][R12.64+0x4000] ;  /* 0x004000080c14b981 */ /* 0x000368000c1e1b00 */
[----:B------:R1:W5:Y:S04]  /*03a0*/  @!P4 LDG.E.64 R22, desc[UR8][R12.64+0x5000] ;  /* 0x005000080c16c981 */ /* 0x000368000c1e1b00 */
[----:B------:R1:W5:Y:S01]  /*03b0*/  @!P5 LDG.E.64 R24, desc[UR8][R12.64+0x6000] ;  /* 0x006000080c18d981 */ /* 0x000362000c1e1b00 */
[----:B0-----:R-:W0:Y:S03]  /*03c0*/  S2R R14, SR_CgaCtaId ;  /* 0x00000000000e7919 */ /* 0x001e260000008800 */
[----:B------:R1:W5:Y:S04]  /*03d0*/  @!P1 LDG.E.64 R16, desc[UR8][R12.64+0x2000] ;  /* 0x002000080c109981 */ /* 0x000368000c1e1b00 */
[----:B------:R1:W5:Y:S04]  /*03e0*/  @!P2 LDG.E.64 R18, desc[UR8][R12.64+0x3000] ;  /* 0x003000080c12a981 */ /* 0x000368000c1e1b00 */
[----:B------:R1:W5:Y:S01]  /*03f0*/  @!P6 LDG.E.64 R26, desc[UR8][R12.64+0x7000] ;  /* 0x007000080c1ae981 */ /* 0x000362000c1e1b00 */
[----:B--2---:R-:W-:Y:S01]  /*0400*/  IMAD.IADD R8, R8, 0x1, -R31 ;  /* 0x0000000108087824 */ /* 0x004fe200078e0a1f */
[----:B------:R-:W-:-:S02]  /*0410*/  IADD3 R15, PT, PT, R9, 0x1200, RZ ;  /* 0x00001200090f7810 */ /* 0x000fc40007ffe0ff */
[----:B------:R1:W5:Y:S01]  /*0420*/  @!P0 LDG.E.64 R28, desc[UR8][R12.64+0x8000] ;  /* 0x008000080c1c8981 */ /* 0x000362000c1e1b00 */
[----:B------:R-:W-:-:S05]  /*0430*/  IMAD.IADD R4, R0, 0x1, R8 ;  /* 0x0000000100047824 */ /* 0x000fca00078e0208 */
[----:B------:R-:W-:Y:S02]  /*0440*/  ISETP.GE.AND P0, PT, R15, R4, PT ;  /* 0x000000040f00720c */ /* 0x000fe40003f06270 */
[----:B------:R-:W-:Y:S01]  /*0450*/  MOV R5, 0x400 ;  /* 0x0000040000057802 */ /* 0x000fe20000000f00 */
[----:B------:R-:W-:Y:S03]  /*0460*/  BSSY.RECONVERGENT B0, `(.L_x_7035) ;  /* 0x0000007000007945 */ /* 0x000fe60003800200 */
[----:B0-----:R-:W-:-:S05]  /*0470*/  LEA R5, R14, R5, 0x18 ;  /* 0x000000050e057211 */ /* 0x001fca00078ec0ff */
[----:B------:R-:W-:Y:S02]  /*0480*/  IMAD R31, R9, 0x8, R5 ;  /* 0x00000008091f7824 */ /* 0x000fe400078e0205 */
[----:B-1----:R-:W-:Y:S05]  /*0490*/  @P0 BRA `(.L_x_7036) ;  /* 0x00000000000c0947 */ /* 0x002fea0003800000 */
[----:B------:R-:W-:-:S13]  /*04a0*/  ISETP.GE.AND P0, PT, R15, R0, PT ;  /* 0x000000000f00720c */ /* 0x000fda0003f06270 */
[----:B------:R0:W5:Y:S04]  /*04b0*/  @!P0 LDG.E.64 R14, desc[UR8][R12.64+0x9000] ;  /* 0x009000080c0e8981 */ /* 0x000168000c1e1b00 */
[----:B------:R0:W5:Y:S02]  /*04c0*/  @P0 LDG.E.64 R14, desc[UR8][R10.64+0x9000] ;  /* 0x009000080a0e0981 */ /* 0x000164000c1e1b00 */
.L_x_7036:
[----:B------:R-:W-:Y:S05]  /*04d0*/  BSYNC.RECONVERGENT B0 ;  /* 0x0000000000007941 */ /* 0x000fea0003800200 */
.L_x_7035:
[----:B0-----:R-:W-:Y:S01]  /*04e0*/  IMAD R11, R9, 0xa, RZ ;  /* 0x0000000a090b7824 */ /* 0x001fe200078e02ff */
[----:B-----5:R0:W-:Y:S01]  /*04f0*/  STS.64 [R31+0x800], R6 ;  /* 0x000800061f007388 */ /* 0x0201e20000000a00 */
[----:B------:R-:W-:Y:S03]  /*0500*/  BSSY.RECONVERGENT B0, `(.L_x_7037) ;  /* 0x00002f6000007945 */ /* 0x000fe60003800200 */
[----:B------:R1:W-:Y:S04]  /*0510*/  STS.64 [R31+0x2800], R16 ;  /* 0x002800101f007388 */ /* 0x0003e80000000a00 */
[----:B------:R2:W-:Y:S01]  /*0520*/  STS.64 [R31+0x1800], R2 ;  /* 0x001800021f007388 */ /* 0x0005e20000000a00 */
[----:B0-----:R-:W-:-:S03]  /*0530*/  VIMNMX R7, PT, PT, R4, R11, PT ;  /* 0x0000000b04077248 */ /* 0x001fc60003fe0100 */
[----:B------:R0:W-:Y:S01]  /*0540*/  STS.64 [R31+0x9800], R14 ;  /* 0x0098000e1f007388 */ /* 0x0001e20000000a00 */
[----:B------:R-:W-:-:S03]  /*0550*/  VIADDMNMX R4, R7, -R8, RZ, !PT ;  /* 0x8000000807047246 */ /* 0x000fc600078001ff */
[----:B------:R0:W-:Y:S01]  /*0560*/  STS.64 [R31+0x3800], R18 ;  /* 0x003800121f007388 */ /* 0x0001e20000000a00 */
[----:B-1----:R-:W-:Y:S02]  /*0570*/  VIMNMX R16, PT, PT, R0, R7, PT ;  /* 0x0000000700107248 */ /* 0x002fe40003fe0100 */
[----:B--2---:R-:W-:Y:S01]  /*0580*/  IADD3 R3, PT, PT, R5, 0x800, RZ ;  /* 0x0000080005037810 */ /* 0x004fe20007ffe0ff */
[----:B------:R0:W-:Y:S01]  /*0590*/  STS.64 [R31+0x4800], R20 ;  /* 0x004800141f007388 */ /* 0x0001e20000000a00 */
[----:B------:R-:W-:-:S03]  /*05a0*/  ISETP.GE.AND P0, PT, R4, R16, PT ;  /* 0x000000100400720c */ /* 0x000fc60003f06270 */
[----:B------:R0:W-:Y:S01]  /*05b0*/  STS.64 [R31+0x5800], R22 ;  /* 0x005800161f007388 */ /* 0x0001e20000000a00 */
[----:B------:R-:W-:-:S03]  /*05c0*/  IMAD R6, R0, 0x8, R3 ;  /* 0x0000000800067824 */ /* 0x000fc600078e0203 */
[----:B------:R0:W-:Y:S04]  /*05d0*/  STS.64 [R31+0x6800], R24 ;  /* 0x006800181f007388 */ /* 0x0001e80000000a00 */
[----:B------:R0:W-:Y:S04]  /*05e0*/  STS.64 [R31+0x7800], R26 ;  /* 0x0078001a1f007388 */ /* 0x0001e80000000a00 */
[----:B------:R0:W-:Y:S01]  /*05f0*/  STS.64 [R31+0x8800], R28 ;  /* 0x0088001c1f007388 */ /* 0x0001e20000000a00 */
[----:B------:R-:W-:Y:S06]  /*0600*/  BAR.SYNC.DEFER_BLOCKING 0x0 ;  /* 0x0000000000007b1d */ /* 0x000fec0000010000 */
[----:B------:R-:W-:Y:S05]  /*0610*/  @P0 BRA `(.L_x_7038) ;  /* 0x0000002c00900947 */ /* 0x000fea0003800000 */
[----:B0-----:R-:W0:Y:S01]  /*0620*/  LDC.64 R14, c[0x0][0x3b8] ;  /* 0x0000ee00ff0e7b82 */ /* 0x001e220000000a00 */
[----:B------:R-:W-:Y:S01]  /*0630*/  MOV R3, 0xffffffff ;  /* 0xffffffff00037802 */ /* 0x000fe20000000f00 */
[----:B------:R-:W-:-:S04]  /*0640*/  IMAD.MOV.U32 R2, RZ, RZ, -0x1 ;  /* 0xffffffffff027424 */ /* 0x000fc800078e00ff */
[C---:B0-----:R-:W-:Y:S01]  /*0650*/  IMAD.WIDE.U32 R2, R14.reuse, 0x1, R2 ;  /* 0x000000010e027825 */ /* 0x041fe200078e0002 */
[C---:B------:R-:W-:Y:S02]  /*0660*/  LOP3.LUT R28, R14.reuse, 0x1, RZ, 0xc0, !PT ;  /* 0x000000010e1c7812 */ /* 0x040fe400078ec0ff */
[----:B------:R-:W-:Y:S01]  /*0670*/  LOP3.LUT R14, R14, 0xfffffffe, RZ, 0xc0, !PT ;  /* 0xfffffffe0e0e7812 */ /* 0x000fe200078ec0ff */
[----:B------:R-:W-:-:S07]  /*0680*/  IMAD.IADD R15, R3, 0x1, R15 ;  /* 0x00000001030f7824 */ /* 0x000fce00078e020f */
.L_x_7055:
        /* <DEDUP_REMOVED lines=26> */
.L_x_7041:
        /* <DEDUP_REMOVED lines=103> */
.L_x_7040:
        /* <DEDUP_REMOVED lines=52> */
.L_x_7039:
        /* <DEDUP_REMOVED lines=15> */
.L_x_7044:
        /* <DEDUP_REMOVED lines=103> */
.L_x_7043:
        /* <DEDUP_REMOVED lines=53> */
.L_x_7042:
        /* <DEDUP_REMOVED lines=19> */
.L_x_7049:
        /* <DEDUP_REMOVED lines=103> */
.L_x_7048:
        /* <DEDUP_REMOVED lines=52> */
.L_x_7047:
        /* <DEDUP_REMOVED lines=15> */
.L_x_7052:
        /* <DEDUP_REMOVED lines=103> */
.L_x_7051:
        /* <DEDUP_REMOVED lines=53> */
.L_x_7050:
[----:B------:R-:W-:-:S04]  /*3220*/  ISETP.GE.U32.AND P0, PT, R24, R25, PT ;  /* 0x000000191800720c */ /* 0x000fc80003f06070 */
[----:B------:R-:W-:Y:S01]  /*3230*/  ISETP.GE.U32.AND.EX P0, PT, R26, R29, PT, P0 ;  /* 0x0000001d1a00720c */ /* 0x000fe20003f06100 */
[----:B------:R-:W-:-:S12]  /*3240*/  BRA `(.L_x_7053) ;  /* 0x0000000000707947 */ /* 0x000fd80003800000 */
.L_x_7046:
[----:B------:R-:W1:Y:S01]  /*3250*/  LDCU UR4, c[0x0][0x3c0] ;  /* 0x00007800ff0477ac */ /* 0x000e620008000800 */
[----:B------:R-:W-:Y:S01]  /*3260*/  PLOP3.LUT P0, PT, PT, PT, PT, 0x80, 0x8 ;  /* 0x000000000008781c */ /* 0x000fe20003f0f070 */
[----:B-1----:R-:W-:-:S09]  /*3270*/  UISETP.NE.AND UP0, UPT, UR4, URZ, UPT ;  /* 0x000000ff0400728c */ /* 0x002fd2000bf05270 */
[----:B------:R-:W-:Y:S05]  /*3280*/  BRA.U !UP0, `(.L_x_7053) ;  /* 0x0000000108607547 */ /* 0x000fea000b800000 */
[----:B------:R-:W-:Y:S02]  /*3290*/  HFMA2 R22, -RZ, RZ, 0, 0 ;  /* 0x00000000ff167431 */ /* 0x000fe400000001ff */
[----:B------:R-:W-:-:S07]  /*32a0*/  IMAD.MOV.U32 R25, RZ, RZ, RZ ;  /* 0x000000ffff197224 */ /* 0x000fce00078e00ff */
.L_x_7054:
        /* <DEDUP_REMOVED lines=22> */
.L_x_7053:
[----:B------:R-:W-:Y:S05]  /*3410*/  BSYNC.RECONVERGENT B1 ;  /* 0x0000000000017941 */ /* 0x000fea0003800200 */
.L_x_7045:
[----:B------:R-:W-:Y:S02]  /*3420*/  @P0 IADD3 R4, PT, PT, R17, 0x1, RZ ;  /* 0x0000000111040810 */ /* 0x000fe40007ffe0ff */
[----:B------:R-:W-:-:S04]  /*3430*/  SEL R16, R16, R17, P0 ;  /* 0x0000001110107207 */ /* 0x000fc80000000000 */
[----:B------:R-:W-:-:S13]  /*3440*/  ISETP.GE.AND P0, PT, R4, R16, PT ;  /* 0x000000100400720c */ /* 0x000fda0003f06270 */
[----:B------:R-:W-:Y:S05]  /*3450*/  @!P0 BRA `(.L_x_7055) ;  /* 0xffffffd0008c8947 */ /* 0x000fea000383ffff */
.L_x_7038:
[----:B------:R-:W-:Y:S05]  /*3460*/  BSYNC.RECONVERGENT B0 ;  /* 0x0000000000007941 */ /* 0x000fea0003800200 */
.L_x_7037:
[----:B------:R-:W-:Y:S01]  /*3470*/  IMAD.IADD R13, R7, 0x1, -R4 ;  /* 0x00000001070d7824 */ /* 0x000fe200078e0a04 */
        /* <DEDUP_REMOVED lines=8> */
[----:B------:R2:W3:Y:S01]  /*3500*/  LDS.64 R2, [R10] ;  /* 0x000000000a027984 */ /* 0x0004e20000000a00 */
[----:B------:R-:W-:-:S09]  /*3510*/  IMAD.MOV.U32 R12, RZ, RZ, R4 ;  /* 0x000000ffff0c7224 */ /* 0x000fd200078e0004 */
[----:B--2---:R-:W-:Y:S05]  /*3520*/  @!P0 BRA `(.L_x_7059) ;  /* 0x0000002c003c8947 */ /* 0x004fea0003800000 */
[----:B------:R-:W-:Y:S01]  /*3530*/  IMAD R12, R4, 0x1ff, RZ ;  /* 0x000001ff040c7824 */ /* 0x000fe200078e02ff */
[----:B0-----:R-:W0:Y:S01]  /*3540*/  LDC.64 R14, c[0x0][0x3b8] ;  /* 0x0000ee00ff0e7b82 */ /* 0x001e220000000a00 */
[----:B------:R-:W-:Y:S02]  /*3550*/  IMAD.MOV.U32 R22, RZ, RZ, -0x7bdddcdb ;  /* 0x84222325ff167424 */ /* 0x000fe400078e00ff */
[----:B------:R-:W-:Y:S01]  /*3560*/  IMAD.MOV.U32 R23, RZ, RZ, -0x340d631c ;  /* 0xcbf29ce4ff177424 */ /* 0x000fe200078e00ff */
[----:B------:R-:W-:-:S04]  /*3570*/  SHF.R.S32.HI R12, RZ, 0x9, R12 ;  /* 0x00000009ff0c7819 */ /* 0x000fc8000001140c */
[----:B------:R-:W-:-:S06]  /*3580*/  LEA R16, R12, R5, 0x3 ;  /* 0x000000050c107211 */ /* 0x000fcc00078e18ff */
[----:B------:R-:W2:Y:S01]  /*3590*/  LDS.64 R16, [R16+0x800] ;  /* 0x0008000010107984 */ /* 0x000ea20000000a00 */
[----:B0-----:R-:W-:-:S04]  /*35a0*/  ISETP.NE.U32.AND P0, PT, R14, RZ, PT ;  /* 0x000000ff0e00720c */ /* 0x001fc80003f05070 */
[----:B------:R-:W-:-:S13]  /*35b0*/  ISETP.NE.AND.EX P0, PT, R15, RZ, PT, P0 ;  /* 0x000000ff0f00720c */ /* 0x000fda0003f05300 */
[----:B--2---:R-:W-:Y:S05]  /*35c0*/  @!P0 BRA `(.L_x_7060) ;  /* 0x0000000800948947 */ /* 0x004fea0003800000 */
        /* <DEDUP_REMOVED lines=14> */
.L_x_7062:
[----:B------:R-:W-:-:S04]  /*36b0*/  LEA R28, P1, R24, R16, 0x3 ;  /* 0x00000010181c7211 */ /* 0x000fc800078218ff */
[----:B------:R-:W-:-:S05]  /*36c0*/  LEA.HI.X R29, R24, R17, R25, 0x3, P1 ;  /* 0x00000011181d7211 */ /* 0x000fca00008f1c19 */
[----:B------:R-:W2:Y:S04]  /*36d0*/  LD.E.64 R26, desc[UR8][R28.64] ;  /* 0x000000081c1a7980 */ /* 0x000ea8000c101b00 */
[----:B-1----:R1:W4:Y:S01]  /*36e0*/  LD.E.64 R18, desc[UR8][R28.64+0x8] ;  /* 0x000008081c127980 */ /* 0x002322000c101b00 */
        /* <DEDUP_REMOVED lines=97> */
.L_x_7061:
[----:B------:R-:W-:Y:S05]  /*3d00*/  @P2 BRA `(.L_x_7060) ;  /* 0x0000000000c42947 */ /* 0x000fea0003800000 */
        /* <DEDUP_REMOVED lines=49> */
.L_x_7060:
        /* <DEDUP_REMOVED lines=17> */
.L_x_7065:
[----:B---3--:R-:W-:-:S04]  /*4130*/  LEA R28, P1, R24, R2, 0x3 ;  /* 0x00000002181c7211 */ /* 0x008fc800078218ff */
        /* <DEDUP_REMOVED lines=101> */
.L_x_7064:
[----:B------:R-:W-:Y:S05]  /*4790*/  @P2 BRA `(.L_x_7063) ;  /* 0x0000000000c82947 */ /* 0x000fea0003800000 */
        /* <DEDUP_REMOVED lines=50> */
.L_x_7063:
        /* <DEDUP_REMOVED lines=20> */
.L_x_7069:
        /* <DEDUP_REMOVED lines=101> */
.L_x_7068:
[----:B------:R-:W-:Y:S05]  /*5250*/  @P2 BRA `(.L_x_7067) ;  /* 0x0000000000c42947 */ /* 0x000fea0003800000 */
[----:B------:R-:W-:-:S04]  /*5260*/  LEA R16, P1, R21, R16, 0x3 ;  /* 0x0000001015107211 */ /* 0x000fc800078218ff */
[----:B------:R-:W-:-:S06]  /*5270*/  LEA.HI.X R17, R21, R17, R20, 0x3, P1 ;  /* 0x0000001115117211 */ /* 0x000fcc00008f1c14 */
        /* <DEDUP_REMOVED lines=47> */
.L_x_7067:
        /* <DEDUP_REMOVED lines=15> */
[----:B-1----:R-:W-:Y:S01]  /*5660*/  CS2R R18, SRZ ;  /* 0x0000000000127805 */ /* 0x002fe2000001ff00 */
[----:B------:R-:W-:-:S07]  /*5670*/  IMAD.MOV.U32 R26, RZ, RZ, -0x340d631c ;  /* 0xcbf29ce4ff1a7424 */ /* 0x000fce00078e00ff */
.L_x_7072:
[----:B---3--:R-:W-:-:S04]  /*5680*/  LEA R24, P0, R18, R2, 0x3 ;  /* 0x0000000212187211 */ /* 0x008fc800078018ff */
        /* <DEDUP_REMOVED lines=101> */
.L_x_7071:
[----:B------:R-:W-:Y:S05]  /*5ce0*/  @P1 BRA `(.L_x_7070) ;  /* 0x0000000000c81947 */ /* 0x000fea0003800000 */
[----:B---3--:R-:W-:-:S04]  /*5cf0*/  LEA R14, P0, R17, R2, 0x3 ;  /* 0x00000002110e7211 */ /* 0x008fc800078018ff */
[----:B------:R-:W-:-:S06]  /*5d00*/  LEA.HI.X R15, R17, R3, R16, 0x3, P0 ;  /* 0x00000003110f7211 */ /* 0x000fcc00000f1c10 */
[----:B------:R-:W2:Y:S01]  /*5d10*/  LD.E.64 R14, desc[UR8][R14.64] ;  /* 0x000000080e0e7980 */ /* 0x000ea2000c101b00 */
[----:B-1----:R-:W-:Y:S01]  /*5d20*/  IMAD R19, R26, 0x1b3, RZ ;  /* 0x000001b31a137824 */ /* 0x002fe200078e02ff */
        /* <DEDUP_REMOVED lines=46> */
.L_x_7070:
[----:B------:R-:W-:-:S04]  /*6010*/  ISETP.GE.U32.AND P0, PT, R22, R27, PT ;  /* 0x0000001b1600720c */ /* 0x000fc80003f06070 */
[----:B------:R-:W-:-:S13]  /*6020*/  ISETP.GE.U32.AND.EX P0, PT, R23, R26, PT, P0 ;  /* 0x0000001a1700720c */ /* 0x000fda0003f06100 */
[----:B------:R-:W-:Y:S05]  /*6030*/  @P0 BRA `(.L_x_7059) ;  /* 0x0000000000780947 */ /* 0x000fea0003800000 */
[----:B------:R-:W-:Y:S05]  /*6040*/  BRA `(.L_x_7073) ;  /* 0x00000000006c7947 */ /* 0x000fea0003800000 */
.L_x_7066:
[----:B------:R-:W0:Y:S02]  /*6050*/  LDC R14, c[0x0][0x3c0] ;  /* 0x0000f000ff0e7b82 */ /* 0x000e240000000800 */
[----:B0-----:R-:W-:-:S13]  /*6060*/  ISETP.NE.AND P0, PT, R14, RZ, PT ;  /* 0x000000ff0e00720c */ /* 0x001fda0003f05270 */
[----:B------:R-:W-:Y:S05]  /*6070*/  @!P0 BRA `(.L_x_7059) ;  /* 0x0000000000688947 */ /* 0x000fea0003800000 */
[----:B------:R-:W-:Y:S01]  /*6080*/  HFMA2 R20, -RZ, RZ, 0, 0 ;  /* 0x00000000ff147431 */ /* 0x000fe200000001ff */
[----:B------:R-:W-:Y:S01]  /*6090*/  SHF.R.S32.HI R22, RZ, 0x1f, R14 ;  /* 0x0000001fff167819 */ /* 0x000fe2000001140e */
[----:B------:R-:W-:-:S07]  /*60a0*/  IMAD.MOV.U32 R23, RZ, RZ, RZ ;  /* 0x000000ffff177224 */ /* 0x000fce00078e00ff */
.L_x_7074:
[C---:B-1----:R-:W-:Y:S01]  /*60b0*/  IMAD.SHL.U32 R19, R20.reuse, 0x8, RZ ;  /* 0x0000000814137824 */ /* 0x042fe200078e00ff */
[----:B------:R-:W-:-:S04]  /*60c0*/  SHF.L.U64.HI R21, R20, 0x3, R23 ;  /* 0x0000000314157819 */ /* 0x000fc80000010217 */
[-C--:B---3--:R-:W-:Y:S02]  /*60d0*/  IADD3 R18, P1, PT, R2, R19.reuse, RZ ;  /* 0x0000001302127210 */ /* 0x088fe40007f3e0ff */
        /* <DEDUP_REMOVED lines=18> */
.L_x_7073:
[----:B------:R-:W-:Y:S01]  /*6200*/  IADD3 R11, PT, PT, R12, 0x1, RZ ;  /* 0x000000010c0b7810 */ /* 0x000fe20007ffe0ff */
[----:B------:R-:W-:-:S07]  /*6210*/  IMAD.MOV.U32 R12, RZ, RZ, R4 ;  /* 0x000000ffff0c7224 */ /* 0x000fce00078e0004 */
.L_x_7059:
[----:B------:R-:W-:Y:S05]  /*6220*/  BSYNC.RECONVERGENT B1 ;  /* 0x0000000000017941 */ /* 0x000fea0003800200 */
.L_x_7058:
[----:B------:R-:W-:Y:S01]  /*6230*/  ISETP.GE.AND P0, PT, R11, R12, PT ;  /* 0x0000000c0b00720c */ /* 0x000fe20003f06270 */
[----:B------:R-:W-:Y:S01]  /*6240*/  BSSY.RECONVERGENT B1, `(.L_x_7075) ;  /* 0x00002d5000017945 */ /* 0x000fe20003800200 */
[----:B0-----:R-:W-:-:S11]  /*6250*/  IMAD.MOV.U32 R18, RZ, RZ, R12 ;  /* 0x000000ffff127224 */ /* 0x001fd600078e000c */
[----:B------:R-:W-:Y:S05]  /*6260*/  @P0 BRA `(.L_x_7076) ;  /* 0x0000002c00480947 */ /* 0x000fea0003800000 */
[----:B------:R-:W-:Y:S01]  /*6270*/  IMAD R18, R12, 0x7f, R11 ;  /* 0x0000007f0c127824 */ /* 0x000fe200078e020b */
[----:B------:R-:W0:Y:S01]  /*6280*/  LDC.64 R14, c[0x0][0x3b8] ;  /* 0x0000ee00ff0e7b82 */ /* 0x000e220000000a00 */
        /* <DEDUP_REMOVED lines=9> */
[----:B------:R-:W-:Y:S01]  /*6320*/  IMAD.MOV.U32 R27, RZ, RZ, -0x340d631c ;  /* 0xcbf29ce4ff1b7424 */ /* 0x000fe200078e00ff */
[----:B-1----:R-:W-:Y:S02]  /*6330*/  LOP3.LUT R19, R14, 0x1, RZ, 0xc0, !PT ;  /* 0x000000010e137812 */ /* 0x002fe400078ec0ff */
[----:B------:R-:W-:Y:S02]  /*6340*/  CS2R R24, SRZ ;  /* 0x0000000000187805 */ /* 0x000fe4000001ff00 */
        /* <DEDUP_REMOVED lines=11> */
.L_x_7079:
[----:B------:R-:W-:-:S04]  /*6400*/  LEA R30, P1, R26, R16, 0x3 ;  /* 0x000000101a1e7211 */ /* 0x000fc800078218ff */
        /* <DEDUP_REMOVED lines=100> */
.L_x_7078:
        /* <DEDUP_REMOVED lines=50> */
.L_x_7077:
[----:B------:R-:W-:Y:S02]  /*6d70*/  IMAD.MOV.U32 R29, RZ, RZ, -0x7bdddcdb ;  /* 0x84222325ff1d7424 */ /* 0x000fe400078e00ff */
[----:B------:R-:W-:Y:S01]  /*6d80*/  IMAD.MOV.U32 R32, RZ, RZ, -0x340d631c ;  /* 0xcbf29ce4ff207424 */ /* 0x000fe200078e00ff */
[----:B------:R-:W-:Y:S06]  /*6d90*/  @!P0 BRA `(.L_x_7080) ;  /* 0x0000000800a08947 */ /* 0x000fec0003800000 */
        /* <DEDUP_REMOVED lines=15> */
.L_x_7082:
        /* <DEDUP_REMOVED lines=102> */
.L_x_7081:
[----:B------:R-:W-:Y:S05]  /*74f0*/  @P2 BRA `(.L_x_7080) ;  /* 0x0000000000c82947 */ /* 0x000fea0003800000 */
        /* <DEDUP_REMOVED lines=50> */
.L_x_7080:
        /* <DEDUP_REMOVED lines=8> */
[----:B-1----:R-:W-:Y:S01]  /*78a0*/  LOP3.LUT R19, R14, 0x1, RZ, 0xc0, !PT ;  /* 0x000000010e137812 */ /* 0x002fe200078ec0ff */
        /* <DEDUP_REMOVED lines=12> */
.L_x_7086:
        /* <DEDUP_REMOVED lines=101> */
.L_x_7085:
        /* <DEDUP_REMOVED lines=50> */
.L_x_7084:
        /* <DEDUP_REMOVED lines=13> */
[----:B------:R-:W-:Y:S01]  /*83b0*/  LOP3.LUT R17, R14, 0xfffffffe, RZ, 0xc0, !PT ;  /* 0xfffffffe0e117812 */ /* 0x000fe200078ec0ff */
[----:B------:R-:W-:Y:S01]  /*83c0*/  IMAD.MOV.U32 R21, RZ, RZ, -0x7bdddcdb ;  /* 0x84222325ff157424 */ /* 0x000fe200078e00ff */
[----:B------:R-:W-:Y:S01]  /*83d0*/  MOV R20, RZ ;  /* 0x000000ff00147202 */ /* 0x000fe20000000f00 */
[----:B------:R-:W-:Y:S02]  /*83e0*/  IMAD.MOV.U32 R26, RZ, RZ, -0x340d631c ;  /* 0xcbf29ce4ff1a7424 */ /* 0x000fe400078e00ff */
[----:B-1----:R-:W-:-:S07]  /*83f0*/  IMAD.MOV.U32 R19, RZ, RZ, RZ ;  /* 0x000000ffff137224 */ /* 0x002fce00078e00ff */
.L_x_7089:
[----:B---3--:R-:W-:-:S04]  /*8400*/  LEA R24, P0, R20, R2, 0x3 ;  /* 0x0000000214187211 */ /* 0x008fc800078018ff */
        /* <DEDUP_REMOVED lines=101> */
.L_x_7088:
[----:B------:R-:W-:Y:S05]  /*8a60*/  @P1 BRA `(.L_x_7087) ;  /* 0x0000000000c81947 */ /* 0x000fea0003800000 */
[----:B---3--:R-:W-:-:S04]  /*8a70*/  LEA R14, P0, R17, R2, 0x3 ;  /* 0x00000002110e7211 */ /* 0x008fc800078018ff */
[----:B------:R-:W-:-:S06]  /*8a80*/  LEA.HI.X R15, R17, R3, R16, 0x3, P0 ;  /* 0x00000003110f7211 */ /* 0x000fcc00000f1c10 */
[----:B------:R-:W1:Y:S01]  /*8a90*/  LD.E.64 R14, desc[UR8][R14.64] ;  /* 0x000000080e0e7980 */ /* 0x000e62000c101b00 */
[----:B------:R-:W-:Y:S01]  /*8aa0*/  IMAD R26, R26, 0x1b3, RZ ;  /* 0x000001b31a1a7824 */ /* 0x000fe200078e02ff */
        /* <DEDUP_REMOVED lines=46> */
.L_x_7087:
[----:B------:R-:W-:-:S04]  /*8d90*/  ISETP.GE.U32.AND P0, PT, R28, R21, PT ;  /* 0x000000151c00720c */ /* 0x000fc80003f06070 */
[----:B------:R-:W-:-:S13]  /*8da0*/  ISETP.GE.U32.AND.EX P0, PT, R27, R26, PT, P0 ;  /* 0x0000001a1b00720c */ /* 0x000fda0003f06100 */
[----:B------:R-:W-:Y:S05]  /*8db0*/  @P0 BRA `(.L_x_7076) ;  /* 0x0000000000740947 */ /* 0x000fea0003800000 */
[----:B------:R-:W-:Y:S05]  /*8dc0*/  BRA `(.L_x_7090) ;  /* 0x0000000000687947 */ /* 0x000fea0003800000 */
.L_x_7083:
[----:B------:R-:W0:Y:S02]  /*8dd0*/  LDC R14, c[0x0][0x3c0] ;  /* 0x0000f000ff0e7b82 */ /* 0x000e240000000800 */
[----:B0-----:R-:W-:-:S13]  /*8de0*/  ISETP.NE.AND P0, PT, R14, RZ, PT ;  /* 0x000000ff0e00720c */ /* 0x001fda0003f05270 */
[----:B------:R-:W-:Y:S05]  /*8df0*/  @!P0 BRA `(.L_x_7076) ;  /* 0x0000000000648947 */ /* 0x000fea0003800000 */
[----:B------:R-:W-:Y:S02]  /*8e00*/  SHF.R.S32.HI R24, RZ, 0x1f, R14 ;  /* 0x0000001fff187819 */ /* 0x000fe4000001140e */
[----:B------:R-:W-:-:S07]  /*8e10*/  CS2R R22, SRZ ;  /* 0x0000000000167805 */ /* 0x000fce000001ff00 */
.L_x_7091:
[C---:B------:R-:W-:Y:S01]  /*8e20*/  IMAD.SHL.U32 R21, R22.reuse, 0x8, RZ ;  /* 0x0000000816157824 */ /* 0x040fe200078e00ff */
[----:B-1----:R-:W-:-:S04]  /*8e30*/  SHF.L.U64.HI R19, R22, 0x3, R23 ;  /* 0x0000000316137819 */ /* 0x002fc80000010217 */
        /* <DEDUP_REMOVED lines=19> */
.L_x_7090:
[----:B------:R-:W-:Y:S01]  /*8f70*/  IADD3 R11, PT, PT, R18, 0x1, RZ ;  /* 0x00000001120b7810 */ /* 0x000fe20007ffe0ff */
[----:B------:R-:W-:-:S07]  /*8f80*/  IMAD.MOV.U32 R18, RZ, RZ, R12 ;  /* 0x000000ffff127224 */ /* 0x000fce00078e000c */
.L_x_7076:
[----:B------:R-:W-:Y:S05]  /*8f90*/  BSYNC.RECONVERGENT B1 ;  /* 0x0000000000017941 */ /* 0x000fea0003800200 */
.L_x_7075:
[----:B------:R-:W-:Y:S01]  /*8fa0*/  ISETP.GE.AND P0, PT, R11, R18, PT ;  /* 0x000000120b00720c */ /* 0x000fe20003f06270 */
[----:B------:R-:W-:Y:S01]  /*8fb0*/  BSSY.RECONVERGENT B1, `(.L_x_7092) ;  /* 0x00002d5000017945 */ /* 0x000fe20003800200 */
[----:B------:R-:W-:-:S11]  /*8fc0*/  IMAD.MOV.U32 R12, RZ, RZ, R18 ;  /* 0x000000ffff0c7224 */ /* 0x000fd600078e0012 */
        /* <DEDUP_REMOVED lines=23> */
[----:B------:R-:W-:Y:S01]  /*9140*/  MOV R27, 0xcbf29ce4 ;  /* 0xcbf29ce4001b7802 */ /* 0x000fe20000000f00 */
[----:B------:R-:W-:Y:S02]  /*9150*/  IMAD.MOV.U32 R26, RZ, RZ, RZ ;  /* 0x000000ffff1a7224 */ /* 0x000fe400078e00ff */
[----:B------:R-:W-:-:S07]  /*9160*/  IMAD.MOV.U32 R19, RZ, RZ, RZ ;  /* 0x000000ffff137224 */ /* 0x000fce00078e00ff */
.L_x_7096:
        /* <DEDUP_REMOVED lines=101> */
.L_x_7095:
        /* <DEDUP_REMOVED lines=50> */
.L_x_7094:
        /* <DEDUP_REMOVED lines=18> */
.L_x_7099:
        /* <DEDUP_REMOVED lines=102> */
.L_x_7098:
        /* <DEDUP_REMOVED lines=51> */
.L_x_7097:
        /* <DEDUP_REMOVED lines=21> */
.L_x_7103:
        /* <DEDUP_REMOVED lines=101> */
.L_x_7102:
        /* <DEDUP_REMOVED lines=50> */
.L_x_7101:
        /* <DEDUP_REMOVED lines=18> */
.L_x_7106:
        /* <DEDUP_REMOVED lines=102> */
.L_x_7105:
        /* <DEDUP_REMOVED lines=51> */
.L_x_7104:
[----:B------:R-:W-:-:S04]  /*bb00*/  ISETP.GE.U32.AND P0, PT, R28, R21, PT ;  /* 0x000000151c00720c */ /* 0x000fc80003f06070 */
[----:B------:R-:W-:-:S13]  /*bb10*/  ISETP.GE.U32.AND.EX P0, PT, R27, R26, PT, P0 ;  /* 0x0000001a1b00720c */ /* 0x000fda0003f06100 */
[----:B------:R-:W-:Y:S05]  /*bb20*/  @P0 BRA `(.L_x_7093) ;  /* 0x0000000000740947 */ /* 0x000fea0003800000 */
[----:B------:R-:W-:Y:S05]  /*bb30*/  BRA `(.L_x_7107) ;  /* 0x0000000000687947 */ /* 0x000fea0003800000 */
.L_x_7100:
[----:B------:R-:W0:Y:S02]  /*bb40*/  LDC R14, c[0x0][0x3c0] ;  /* 0x0000f000ff0e7b82 */ /* 0x000e240000000800 */
[----:B0-----:R-:W-:-:S13]  /*bb50*/  ISETP.NE.AND P0, PT, R14, RZ, PT ;  /* 0x000000ff0e00720c */ /* 0x001fda0003f05270 */
[----:B------:R-:W-:Y:S05]  /*bb60*/  @!P0 BRA `(.L_x_7093) ;  /* 0x0000000000648947 */ /* 0x000fea0003800000 */
[----:B------:R-:W-:Y:S02]  /*bb70*/  SHF.R.S32.HI R24, RZ, 0x1f, R14 ;  /* 0x0000001fff187819 */ /* 0x000fe4000001140e */
[----:B------:R-:W-:-:S07]  /*bb80*/  CS2R R22, SRZ ;  /* 0x0000000000167805 */ /* 0x000fce000001ff00 */
.L_x_7108:
        /* <DEDUP_REMOVED lines=21> */
.L_x_7107:
[----:B------:R-:W-:Y:S01]  /*bce0*/  IADD3 R11, PT, PT, R12, 0x1, RZ ;  /* 0x000000010c0b7810 */ /* 0x000fe20007ffe0ff */
[----:B------:R-:W-:-:S07]  /*bcf0*/  IMAD.MOV.U32 R12, RZ, RZ, R18 ;  /* 0x000000ffff0c7224 */ /* 0x000fce00078e0012 */
.L_x_7093:
[----:B------:R-:W-:Y:S05]  /*bd00*/  BSYNC.RECONVERGENT B1 ;  /* 0x0000000000017941 */ /* 0x000fea0003800200 */
.L_x_7092:
        /* <DEDUP_REMOVED lines=29> */
.L_x_7113:
        /* <DEDUP_REMOVED lines=101> */
.L_x_7112:
        /* <DEDUP_REMOVED lines=50> */
.L_x_7111:
        /* <DEDUP_REMOVED lines=18> */
.L_x_7116:
        /* <DEDUP_REMOVED lines=102> */
.L_x_7115:
        /* <DEDUP_REMOVED lines=51> */
.L_x_7114:
        /* <DEDUP_REMOVED lines=21> */
.L_x_7120:
        /* <DEDUP_REMOVED lines=101> */
.L_x_7119:
        /* <DEDUP_REMOVED lines=50> */
.L_x_7118:
        /* <DEDUP_REMOVED lines=18> */
.L_x_7123:
        /* <DEDUP_REMOVED lines=102> */
.L_x_7122:
        /* <DEDUP_REMOVED lines=51> */
.L_x_7121:
[----:B------:R-:W-:-:S04]  /*e870*/  ISETP.GE.U32.AND P0, PT, R28, R21, PT ;  /* 0x000000151c00720c */ /* 0x000fc80003f06070 */
[----:B------:R-:W-:-:S13]  /*e880*/  ISETP.GE.U32.AND.EX P0, PT, R27, R26, PT, P0 ;  /* 0x0000001a1b00720c */ /* 0x000fda0003f06100 */
[----:B------:R-:W-:Y:S05]  /*e890*/  @P0 BRA `(.L_x_7110) ;  /* 0x0000000000740947 */ /* 0x000fea0003800000 */
[----:B------:R-:W-:Y:S05]  /*e8a0*/  BRA `(.L_x_7124) ;  /* 0x0000000000687947 */ /* 0x000fea0003800000 */
.L_x_7117:
[----:B------:R-:W0:Y:S02]  /*e8b0*/  LDC R14, c[0x0][0x3c0] ;  /* 0x0000f000ff0e7b82 */ /* 0x000e240000000800 */
[----:B0-----:R-:W-:-:S13]  /*e8c0*/  ISETP.NE.AND P0, PT, R14, RZ, PT ;  /* 0x000000ff0e00720c */ /* 0x001fda0003f05270 */
[----:B------:R-:W-:Y:S05]  /*e8d0*/  @!P0 BRA `(.L_x_7110) ;  /* 0x0000000000648947 */ /* 0x000fea0003800000 */
[----:B------:R-:W-:Y:S02]  /*e8e0*/  SHF.R.S32.HI R24, RZ, 0x1f, R14 ;  /* 0x0000001fff187819 */ /* 0x000fe4000001140e */
[----:B------:R-:W-:-:S07]  /*e8f0*/  CS2R R22, SRZ ;  /* 0x0000000000167805 */ /* 0x000fce000001ff00 */
.L_x_7125:
        /* <DEDUP_REMOVED lines=21> */
.L_x_7124:
[----:B------:R-:W-:Y:S01]  /*ea50*/  IADD3 R11, PT, PT, R18, 0x1, RZ ;  /* 0x00000001120b7810 */ /* 0x000fe20007ffe0ff */
[----:B------:R-:W-:-:S07]  /*ea60*/  IMAD.MOV.U32 R18, RZ, RZ, R12 ;  /* 0x000000ffff127224 */ /* 0x000fce00078e000c */
.L_x_7110:
[----:B------:R-:W-:Y:S05]  /*ea70*/  BSYNC.RECONVERGENT B1 ;  /* 0x0000000000017941 */ /* 0x000fea0003800200 */
.L_x_7109:
[----:B------:R-:W-:Y:S01]  /*ea80*/  ISETP.GE.AND P0, PT, R11, R18, PT ;  /* 0x000000120b00720c */ /* 0x000fe20003f06270 */
[----:B------:R-:W-:-:S12]  /*ea90*/  BSSY.RECONVERGENT B1, `(.L_x_7126) ;  /* 0x00002e1000017945 */ /* 0x000fd80003800200 */
[----:B------:R-:W-:Y:S05]  /*eaa0*/  @P0 BRA `(.L_x_7127) ;  /* 0x0000002c007c0947 */ /* 0x000fea0003800000 */
[----:B------:R-:W0:Y:S02]  /*eab0*/  LDC R12, c[0x0][0x3b8] ;  /* 0x0000ee00ff0c7b82 */ /* 0x000e240000000800 */
[----:B0-----:R-:W-:-:S07]  /*eac0*/  LOP3.LUT R12, R12, 0xfffffffe, RZ, 0xc0, !PT ;  /* 0xfffffffe0c0c7812 */ /* 0x001fce00078ec0ff */
.L_x_7145:
[----:B------:R-:W-:Y:S01]  /*ead0*/  IMAD.IADD R14, R11, 0x1, R18 ;  /* 0x000000010b0e7824 */ /* 0x000fe200078e0212 */
[----:B------:R-:W-:Y:S01]  /*eae0*/  MOV R16, R18 ;  /* 0x0000001200107202 */ /* 0x000fe20000000f00 */
[----:B0-----:R-:W0:Y:S01]  /*eaf0*/  LDC.64 R28, c[0x0][0x3b8] ;  /* 0x0000ee00ff1c7b82 */ /* 0x001e220000000a00 */
[----:B------:R-:W-:Y:S02]  /*eb00*/  HFMA2 R26, -RZ, RZ, -15.890625, -0.0047760009765625 ;  /* 0xcbf29ce4ff1a7431 */ /* 0x000fe400000001ff */
[----:B------:R-:W-:Y:S01]  /*eb10*/  IMAD.MOV.U32 R24, RZ, RZ, -0x7bdddcdb ;  /* 0x84222325ff187424 */ /* 0x000fe200078e00ff */
[----:B------:R-:W-:-:S05]  /*eb20*/  SHF.R.S32.HI R18, RZ, 0x1, R14 ;  /* 0x00000001ff127819 */ /* 0x000fca000001140e */
[----:B------:R-:W-:-:S06]  /*eb30*/  IMAD R14, R18, 0x8, R5 ;  /* 0x00000008120e7824 */ /* 0x000fcc00078e0205 */
[----:B------:R-:W2:Y:S01]  /*eb40*/  LDS.64 R14, [R14+0x800] ;  /* 0x000800000e0e7984 */ /* 0x000ea20000000a00 */
[----:B0-----:R-:W-:-:S04]  /*eb50*/  ISETP.NE.U32.AND P0, PT, R28, RZ, PT ;  /* 0x000000ff1c00720c */ /* 0x001fc80003f05070 */
[----:B------:R-:W-:-:S13]  /*eb60*/  ISETP.NE.AND.EX P0, PT, R29, RZ, PT, P0 ;  /* 0x000000ff1d00720c */ /* 0x000fda0003f05300 */
[----:B--2---:R-:W-:Y:S05]  /*eb70*/  @!P0 BRA `(.L_x_7128) ;  /* 0x0000000800a08947 */ /* 0x004fea0003800000 */
        /* <DEDUP_REMOVED lines=12> */
.L_x_7130:
        /* <DEDUP_REMOVED lines=103> */
.L_x_7129:
        /* <DEDUP_REMOVED lines=53> */
.L_x_7128:
[----:B------:R-:W-:Y:S01]  /*f600*/  MOV R27, 0x84222325 ;  /* 0x84222325001b7802 */ /* 0x000fe20000000f00 */
[----:B------:R-:W-:Y:S01]  /*f610*/  IMAD.MOV.U32 R33, RZ, RZ, -0x340d631c ;  /* 0xcbf29ce4ff217424 */ /* 0x000fe200078e00ff */
[----:B------:R-:W-:Y:S06]  /*f620*/  @!P0 BRA `(.L_x_7131) ;  /* 0x0000000800a48947 */ /* 0x000fec0003800000 */
[----:B------:R-:W-:Y:S01]  /*f630*/  ISETP.NE.U32.AND P1, PT, R28, 0x1, PT ;  /* 0x000000011c00780c */ /* 0x000fe20003f25070 */
[----:B------:R-:W-:Y:S01]  /*f640*/  IMAD.MOV.U32 R27, RZ, RZ, -0x7bdddcdb ;  /* 0x84222325ff1b7424 */ /* 0x000fe200078e00ff */
[----:B------:R-:W-:Y:S01]  /*f650*/  MOV R33, 0xcbf29ce4 ;  /* 0xcbf29ce400217802 */ /* 0x000fe20000000f00 */
[----:B------:R-:W-:Y:S01]  /*f660*/  IMAD.MOV.U32 R17, RZ, RZ, RZ ;  /* 0x000000ffff117224 */ /* 0x000fe200078e00ff */
[----:B------:R-:W-:Y:S01]  /*f670*/  ISETP.NE.AND.EX P1, PT, R29, RZ, PT, P1 ;  /* 0x000000ff1d00720c */ /* 0x000fe20003f25310 */
[----:B01----:R-:W-:-:S12]  /*f680*/  IMAD.MOV.U32 R19, RZ, RZ, RZ ;  /* 0x000000ffff137224 */ /* 0x003fd800078e00ff */
[----:B------:R-:W-:Y:S05]  /*f690*/  @!P1 BRA `(.L_x_7132) ;  /* 0x0000000400b09947 */ /* 0x000fea0003800000 */
[----:B------:R-:W0:Y:S01]  /*f6a0*/  LDC R19, c[0x0][0x3bc] ;  /* 0x0000ef00ff137b82 */ /* 0x000e220000000800 */
[----:B------:R-:W-:Y:S02]  /*f6b0*/  HFMA2 R27, -RZ, RZ, -6.306171417236328125e-05, 0.01395416259765625 ;  /* 0x84222325ff1b7431 */ /* 0x000fe400000001ff */
[----:B------:R-:W-:Y:S01]  /*f6c0*/  IMAD.MOV.U32 R33, RZ, RZ, -0x340d631c ;  /* 0xcbf29ce4ff217424 */ /* 0x000fe200078e00ff */
[----:B------:R-:W-:Y:S01]  /*f6d0*/  MOV R17, RZ ;  /* 0x000000ff00117202 */ /* 0x000fe20000000f00 */
[----:B------:R-:W-:-:S07]  /*f6e0*/  IMAD.MOV.U32 R25, RZ, RZ, RZ ;  /* 0x000000ffff197224 */ /* 0x000fce00078e00ff */
.L_x_7133:
        /* <DEDUP_REMOVED lines=103> */
.L_x_7132:
[----:B------:R-:W-:-:S04]  /*fd60*/  LOP3.LUT R20, R28, 0x1, RZ, 0xc0, !PT ;  /* 0x000000011c147812 */ /* 0x000fc800078ec0ff */
[----:B------:R-:W-:-:S04]  /*fd70*/  ISETP.NE.U32.AND P1, PT, R20, 0x1, PT ;  /* 0x000000011400780c */ /* 0x000fc80003f25070 */
[----:B------:R-:W-:-:S13]  /*fd80*/  ISETP.NE.U32.AND.EX P1, PT, RZ, RZ, PT, P1 ;  /* 0x000000ffff00720c */ /* 0x000fda0003f25110 */
[----:B------:R-:W-:Y:S05]  /*fd90*/  @P1 BRA `(.L_x_7131) ;  /* 0x0000000000c81947 */ /* 0x000fea0003800000 */
[----:B---3--:R-:W-:-:S04]  /*fda0*/  LEA R20, P1, R17, R2, 0x3 ;  /* 0x0000000211147211 */ /* 0x008fc800078218ff */
        /* <DEDUP_REMOVED lines=49> */
.L_x_7131:
[----:B------:R-:W-:Y:S01]  /*100c0*/  ISETP.NE.U32.AND P1, PT, R24, R27, PT ;  /* 0x0000001b1800720c */ /* 0x000fe20003f25070 */
[----:B------:R-:W-:Y:S03]  /*100d0*/  BSSY.RECONVERGENT B2, `(.L_x_7134) ;  /* 0x000017a000027945 */ /* 0x000fe60003800200 */
[----:B------:R-:W-:-:S13]  /*100e0*/  ISETP.NE.AND.EX P1, PT, R26, R33, PT, P1 ;  /* 0x000000211a00720c */ /* 0x000fda0003f25310 */
[----:B------:R-:W-:Y:S05]  /*100f0*/  @!P1 BRA `(.L_x_7135) ;  /* 0x0000001400689947 */ /* 0x000fea0003800000 */
[----:B------:R-:W-:Y:S01]  /*10100*/  HFMA2 R26, -RZ, RZ, -15.890625, -0.0047760009765625 ;  /* 0xcbf29ce4ff1a7431 */ /* 0x000fe200000001ff */
[----:B------:R-:W-:Y:S01]  /*10110*/  LOP3.LUT R32, R28, 0x1, RZ, 0xc0, !PT ;  /* 0x000000011c207812 */ /* 0x000fe200078ec0ff */
        /* <DEDUP_REMOVED lines=14> */
.L_x_7138:
        /* <DEDUP_REMOVED lines=103> */
.L_x_7137:
[----:B------:R-:W-:-:S04]  /*10870*/  ISETP.NE.U32.AND P1, PT, R32, RZ, PT ;  /* 0x000000ff2000720c */ /* 0x000fc80003f25070 */
        /* <DEDUP_REMOVED lines=51> */
.L_x_7136:
        /* <DEDUP_REMOVED lines=15> */
.L_x_7141:
        /* <DEDUP_REMOVED lines=17> */
[----:B------:R-:W-:Y:S01]  /*10db0*/  IMAD R27, R27, 0x1b3, RZ ;  /* 0x000001b31b1b7824 */ /* 0x000fe200078e02ff */
[----:B------:R-:W-:-:S04]  /*10dc0*/  LOP3.LUT R34, R34, 0xff, R25, 0x78, !PT ;  /* 0x000000ff22227812 */ /* 0x000fc800078e7819 */
[----:B------:R-:W-:Y:S01]  /*10dd0*/  LEA R27, R22, R27, 0x8 ;  /* 0x0000001b161b7211 */ /* 0x000fe200078e40ff */
[----:B-1----:R-:W-:-:S04]  /*10de0*/  IMAD.WIDE.U32 R30, R34, 0x1b3, RZ ;  /* 0x000001b3221e7825 */ /* 0x002fc800078e00ff */
[----:B------:R-:W-:-:S04]  /*10df0*/  IMAD.IADD R22, R35, 0x1, R27 ;  /* 0x0000000123167824 */ /* 0x000fc800078e021b */
        /* <DEDUP_REMOVED lines=81> */
.L_x_7140:
[----:B------:R-:W-:-:S04]  /*11310*/  ISETP.NE.U32.AND P0, PT, R32, RZ, PT ;  /* 0x000000ff2000720c */ /* 0x000fc80003f05070 */
[----:B------:R-:W-:-:S13]  /*11320*/  ISETP.NE.AND.EX P0, PT, RZ, RZ, PT, P0 ;  /* 0x000000ffff00720c */ /* 0x000fda0003f05300 */
[----:B------:R-:W-:Y:S05]  /*11330*/  @!P0 BRA `(.L_x_7139) ;  /* 0x0000000000c88947 */ /* 0x000fea0003800000 */
        /* <DEDUP_REMOVED lines=50> */
.L_x_7139:
[----:B------:R-:W-:-:S04]  /*11660*/  ISETP.GE.U32.AND P0, PT, R24, R25, PT ;  /* 0x000000191800720c */ /* 0x000fc80003f06070 */
[----:B------:R-:W-:-:S13]  /*11670*/  ISETP.GE.U32.AND.EX P0, PT, R26, R27, PT, P0 ;  /* 0x0000001b1a00720c */ /* 0x000fda0003f06100 */
[----:B------:R-:W-:Y:S05]  /*11680*/  @P0 BRA `(.L_x_7142) ;  /* 0x0000000000780947 */ /* 0x000fea0003800000 */
[----:B------:R-:W-:Y:S05]  /*11690*/  BRA `(.L_x_7143) ;  /* 0x00000000006c7947 */ /* 0x000fea0003800000 */
.L_x_7135:
[----:B------:R-:W2:Y:S02]  /*116a0*/  LDCU UR4, c[0x0][0x3c0] ;  /* 0x00007800ff0477ac */ /* 0x000ea40008000800 */
[----:B--2---:R-:W-:-:S09]  /*116b0*/  UISETP.NE.AND UP0, UPT, UR4, URZ, UPT ;  /* 0x000000ff0400728c */ /* 0x004fd2000bf05270 */
[----:B------:R-:W-:Y:S05]  /*116c0*/  BRA.U !UP0, `(.L_x_7142) ;  /* 0x0000000108687547 */ /* 0x000fea000b800000 */
[----:B------:R-:W-:Y:S02]  /*116d0*/  HFMA2 R24, -RZ, RZ, 0, 0 ;  /* 0x00000000ff187431 */ /* 0x000fe400000001ff */
[----:B01----:R-:W-:-:S07]  /*116e0*/  IMAD.MOV.U32 R19, RZ, RZ, RZ ;  /* 0x000000ffff137224 */ /* 0x003fce00078e00ff */
.L_x_7144:
[C---:B------:R-:W-:Y:S01]  /*116f0*/  IMAD.SHL.U32 R23, R19.reuse, 0x8, RZ ;  /* 0x0000000813177824 */ /* 0x040fe200078e00ff */
[----:B------:R-:W-:-:S04]  /*11700*/  SHF.L.U64.HI R17, R19, 0x3, R24 ;  /* 0x0000000313117819 */ /* 0x000fc80000010218 */
[-C--:B------:R-:W-:Y:S02]  /*11710*/  IADD3 R20, P0, PT, R14, R23.reuse, RZ ;  /* 0x000000170e147210 */ /* 0x080fe40007f1e0ff */
[----:B---3--:R-:W-:-:S03]  /*11720*/  IADD3 R22, P1, PT, R2, R23, RZ ;  /* 0x0000001702167210 */ /* 0x008fc60007f3e0ff */
        /* <DEDUP_REMOVED lines=13> */
[----:B0-----:R-:W-:Y:S02]  /*11800*/  USHF.R.S32.HI UR5, URZ, 0x1f, UR4 ;  /* 0x0000001fff057899 */ /* 0x001fe40008011404 */
[----:B------:R-:W-:-:S04]  /*11810*/  ISETP.GE.U32.AND P0, PT, R19, UR4, PT ;  /* 0x0000000413007c0c */ /* 0x000fc8000bf06070 */
[----:B------:R-:W-:-:S13]  /*11820*/  ISETP.GE.U32.AND.EX P0, PT, R24, UR5, PT, P0 ;  /* 0x0000000518007c0c */ /* 0x000fda000bf06100 */
[----:B------:R-:W-:Y:S05]  /*11830*/  @!P0 BRA `(.L_x_7144) ;  /* 0xfffffffc00ac8947 */ /* 0x000fea000383ffff */
[----:B------:R-:W-:Y:S05]  /*11840*/  BRA `(.L_x_7142) ;  /* 0x0000000000087947 */ /* 0x000fea0003800000 */
.L_x_7143:
[----:B------:R-:W-:Y:S01]  /*11850*/  VIADD R11, R18, 0x1 ;  /* 0x00000001120b7836 */ /* 0x000fe20000000000 */
[----:B------:R-:W-:-:S07]  /*11860*/  MOV R18, R16 ;  /* 0x0000001000127202 */ /* 0x000fce0000000f00 */
.L_x_7142:
[----:B------:R-:W-:Y:S05]  /*11870*/  BSYNC.RECONVERGENT B2 ;  /* 0x0000000000027941 */ /* 0x000fea0003800200 */
.L_x_7134:
[----:B------:R-:W-:-:S13]  /*11880*/  ISETP.GE.AND P0, PT, R11, R18, PT ;  /* 0x000000120b00720c */ /* 0x000fda0003f06270 */
[----:B------:R-:W-:Y:S05]  /*11890*/  @!P0 BRA `(.L_x_7145) ;  /* 0xffffffd0008c8947 */ /* 0x000fea000383ffff */
.L_x_7127:
[----:B------:R-:W-:Y:S05]  /*118a0*/  BSYNC.RECONVERGENT B1 ;  /* 0x0000000000017941 */ /* 0x000fea0003800200 */
.L_x_7126:
[----:B------:R-:W-:Y:S01]  /*118b0*/  ISETP.GE.AND P0, PT, R13, 0x1, PT ;  /* 0x000000010d00780c */ /* 0x000fe20003f06270 */
[----:B------:R-:W-:Y:S01]  /*118c0*/  BSSY.RECONVERGENT B1, `(.L_x_7146) ;  /* 0x00002d9000017945 */ /* 0x000fe20003800200 */
[----:B------:R-:W-:Y:S02]  /*118d0*/  IMAD.MOV.U32 R12, RZ, RZ, RZ ;  /* 0x000000ffff0c7224 */ /* 0x000fe400078e00ff */
[----:B01----:R-:W-:-:S09]  /*118e0*/  IMAD.MOV.U32 R19, RZ, RZ, R13 ;  /* 0x000000ffff137224 */ /* 0x003fd200078e000d */
[----:B------:R-:W-:Y:S05]  /*118f0*/  @!P0 BRA `(.L_x_7147) ;  /* 0x0000002c00548947 */ /* 0x000fea0003800000 */
[----:B------:R-:W-:Y:S01]  /*11900*/  IMAD R19, R13, 0x1ff, RZ ;  /* 0x000001ff0d137824 */ /* 0x000fe200078e02ff */
[----:B------:R-:W0:Y:S01]  /*11910*/  LDC.64 R14, c[0x0][0x3b8] ;  /* 0x0000ee00ff0e7b82 */ /* 0x000e220000000a00 */
[----:B------:R-:W-:Y:S02]  /*11920*/  IMAD.MOV.U32 R26, RZ, RZ, -0x7bdddcdb ;  /* 0x84222325ff1a7424 */ /* 0x000fe400078e00ff */
[----:B------:R-:W-:Y:S01]  /*11930*/  IMAD.MOV.U32 R28, RZ, RZ, -0x340d631c ;  /* 0xcbf29ce4ff1c7424 */ /* 0x000fe200078e00ff */
[----:B------:R-:W-:-:S04]  /*11940*/  SHF.R.S32.HI R19, RZ, 0x9, R19 ;  /* 0x00000009ff137819 */ /* 0x000fc80000011413 */
[----:B------:R-:W-:-:S06]  /*11950*/  LEA R16, R19, R6, 0x3 ;  /* 0x0000000613107211 */ /* 0x000fcc00078e18ff */
[----:B------:R-:W1:Y:S01]  /*11960*/  LDS.64 R16, [R16] ;  /* 0x0000000010107984 */ /* 0x000e620000000a00 */
[----:B0-----:R-:W-:-:S04]  /*11970*/  ISETP.NE.U32.AND P0, PT, R14, RZ, PT ;  /* 0x000000ff0e00720c */ /* 0x001fc80003f05070 */
        /* <DEDUP_REMOVED lines=15> */
[----:B------:R-:W-:Y:S01]  /*11a70*/  CS2R R24, SRZ ;  /* 0x0000000000187805 */ /* 0x000fe2000001ff00 */
[----:B------:R-:W-:-:S07]  /*11a80*/  IMAD.MOV.U32 R28, RZ, RZ, -0x340d631c ;  /* 0xcbf29ce4ff1c7424 */ /* 0x000fce00078e00ff */
.L_x_7150:
        /* <DEDUP_REMOVED lines=102> */
.L_x_7149:
        /* <DEDUP_REMOVED lines=50> */
.L_x_7148:
        /* <DEDUP_REMOVED lines=16> */
[----:B------:R-:W-:Y:S01]  /*12510*/  IMAD.MOV.U32 R29, RZ, RZ, -0x7bdddcdb ;  /* 0x84222325ff1d7424 */ /* 0x000fe200078e00ff */
[----:B------:R-:W-:-:S07]  /*12520*/  CS2R R24, SRZ ;  /* 0x0000000000187805 */ /* 0x000fce000001ff00 */
.L_x_7153:
        /* <DEDUP_REMOVED lines=102> */
.L_x_7152:
        /* <DEDUP_REMOVED lines=51> */
.L_x_7151:
[----:B------:R-:W-:-:S04]  /*12ec0*/  ISETP.NE.U32.AND P1, PT, R26, R29, PT ;  /* 0x0000001d1a00720c */ /* 0x000fc80003f25070 */
[----:B------:R-:W-:-:S13]  /*12ed0*/  ISETP.NE.AND.EX P1, PT, R28, R33, PT, P1 ;  /* 0x000000211c00720c */ /* 0x000fda0003f25310 */
[----:B------:R-:W-:Y:S05]  /*12ee0*/  @!P1 BRA `(.L_x_7154) ;  /* 0x0000001400649947 */ /* 0x000fea0003800000 */
        /* <DEDUP_REMOVED lines=13> */
[----:B------:R-:W0:Y:S01]  /*12fc0*/  LDC R18, c[0x0][0x3bc] ;  /* 0x0000ef00ff127b82 */ /* 0x000e220000000800 */
[----:B------:R-:W-:Y:S01]  /*12fd0*/  LOP3.LUT R27, R14, 0xfffffffe, RZ, 0xc0, !PT ;  /* 0xfffffffe0e1b7812 */ /* 0x000fe200078ec0ff */
[----:B------:R-:W-:Y:S01]  /*12fe0*/  IMAD.MOV.U32 R26, RZ, RZ, -0x7bdddcdb ;  /* 0x84222325ff1a7424 */ /* 0x000fe200078e00ff */
[----:B------:R-:W-:Y:S01]  /*12ff0*/  CS2R R24, SRZ ;  /* 0x0000000000187805 */ /* 0x000fe2000001ff00 */
[----:B------:R-:W-:-:S07]  /*13000*/  IMAD.MOV.U32 R28, RZ, RZ, -0x340d631c ;  /* 0xcbf29ce4ff1c7424 */ /* 0x000fce00078e00ff */
.L_x_7157:
        /* <DEDUP_REMOVED lines=102> */
.L_x_7156:
        /* <DEDUP_REMOVED lines=50> */
.L_x_7155:
        /* <DEDUP_REMOVED lines=18> */
.L_x_7160:
        /* <DEDUP_REMOVED lines=10> */
[C-C-:B------:R-:W-:Y:S02]  /*13b50*/  SHF.R.U64 R27, R22.reuse, 0x8, R23.reuse ;  /* 0x00000008161b7819 */ /* 0x140fe40000001217 */
[----:B-1----:R-:W-:Y:S01]  /*13b60*/  SHF.R.U64 R25, R22, 0x10, R23 ;  /* 0x0000001016197819 */ /* 0x002fe20000001217 */
[----:B------:R-:W-:-:S04]  /*13b70*/  IMAD.WIDE.U32 R30, R20, 0x1b3, RZ ;  /* 0x000001b3141e7825 */ /* 0x000fc800078e00ff */
[----:B------:R-:W-:Y:S01]  /*13b80*/  IMAD R29, R20, 0x100, R29 ;  /* 0x00000100141d7824 */ /* 0x000fe200078e021d */
        /* <DEDUP_REMOVED lines=88> */
.L_x_7159:
        /* <DEDUP_REMOVED lines=51> */
.L_x_7158:
[----:B------:R-:W-:-:S04]  /*14440*/  ISETP.GE.U32.AND P0, PT, R26, R27, PT ;  /* 0x0000001b1a00720c */ /* 0x000fc80003f06070 */
[----:B------:R-:W-:-:S13]  /*14450*/  ISETP.GE.U32.AND.EX P0, PT, R28, R29, PT, P0 ;  /* 0x0000001d1c00720c */ /* 0x000fda0003f06100 */
[----:B------:R-:W-:Y:S05]  /*14460*/  @P0 BRA `(.L_x_7147) ;  /* 0x0000000000780947 */ /* 0x000fea0003800000 */
[----:B------:R-:W-:Y:S05]  /*14470*/  BRA `(.L_x_7161) ;  /* 0x00000000006c7947 */ /* 0x000fea0003800000 */
.L_x_7154:
[----:B------:R-:W0:Y:S02]  /*14480*/  LDC R14, c[0x0][0x3c0] ;  /* 0x0000f000ff0e7b82 */ /* 0x000e240000000800 */
[----:B0-----:R-:W-:-:S13]  /*14490*/  ISETP.NE.AND P0, PT, R14, RZ, PT ;  /* 0x000000ff0e00720c */ /* 0x001fda0003f05270 */
[----:B------:R-:W-:Y:S05]  /*144a0*/  @!P0 BRA `(.L_x_7147) ;  /* 0x0000000000688947 */ /* 0x000fea0003800000 */
[----:B------:R-:W-:Y:S01]  /*144b0*/  SHF.R.S32.HI R22, RZ, 0x1f, R14 ;  /* 0x0000001fff167819 */ /* 0x000fe2000001140e */
[----:B------:R-:W-:Y:S02]  /*144c0*/  IMAD.MOV.U32 R18, RZ, RZ, RZ ;  /* 0x000000ffff127224 */ /* 0x000fe400078e00ff */
[----:B------:R-:W-:-:S07]  /*144d0*/  IMAD.MOV.U32 R25, RZ, RZ, RZ ;  /* 0x000000ffff197224 */ /* 0x000fce00078e00ff */
.L_x_7162:
[C---:B------:R-:W-:Y:S02]  /*144e0*/  SHF.L.U32 R21, R18.reuse, 0x3, RZ ;  /* 0x0000000312157819 */ /* 0x040fe400000006ff */
[----:B------:R-:W-:Y:S02]  /*144f0*/  SHF.L.U64.HI R23, R18, 0x3, R25 ;  /* 0x0000000312177819 */ /* 0x000fe40000010219 */
[-C--:B------:R-:W-:Y:S02]  /*14500*/  IADD3 R14, P0, PT, R16, R21.reuse, RZ ;  /* 0x00000015100e7210 */ /* 0x080fe40007f1e0ff */
[----:B---3--:R-:W-:-:S03]  /*14510*/  IADD3 R20, P1, PT, R2, R21, RZ ;  /* 0x0000001502147210 */ /* 0x008fc60007f3e0ff */
        /* <DEDUP_REMOVED lines=17> */
.L_x_7161:
[----:B------:R-:W-:Y:S02]  /*14630*/  VIADD R12, R19, 0x1 ;  /* 0x00000001130c7836 */ /* 0x000fe40000000000 */
[----:B------:R-:W-:-:S07]  /*14640*/  IMAD.MOV.U32 R19, RZ, RZ, R13 ;  /* 0x000000ffff137224 */ /* 0x000fce00078e000d */
.L_x_7147:
[----:B------:R-:W-:Y:S05]  /*14650*/  BSYNC.RECONVERGENT B1 ;  /* 0x0000000000017941 */ /* 0x000fea0003800200 */
.L_x_7146:
        /* <DEDUP_REMOVED lines=10> */
[----:B------:R-:W1:Y:S01]  /*14700*/  LDS.64 R16, [R16] ;  /* 0x0000000010107984 */ /* 0x000e620000000a00 */
[----:B0-----:R-:W-:-:S04]  /*14710*/  ISETP.NE.U32.AND P0, PT, R14, RZ, PT ;  /* 0x000000ff0e00720c */ /* 0x001fc80003f05070 */
        /* <DEDUP_REMOVED lines=18> */
.L_x_7167:
        /* <DEDUP_REMOVED lines=102> */
.L_x_7166:
        /* <DEDUP_REMOVED lines=50> */
.L_x_7165:
        /* <DEDUP_REMOVED lines=19> */
.L_x_7170:
        /* <DEDUP_REMOVED lines=102> */
.L_x_7169:
        /* <DEDUP_REMOVED lines=51> */
.L_x_7168:
        /* <DEDUP_REMOVED lines=22> */
.L_x_7174:
        /* <DEDUP_REMOVED lines=102> */
.L_x_7173:
        /* <DEDUP_REMOVED lines=50> */
.L_x_7172:
        /* <DEDUP_REMOVED lines=18> */
.L_x_7177:
        /* <DEDUP_REMOVED lines=102> */
.L_x_7176:
[----:B------:R-:W-:Y:S05]  /*16ee0*/  @P1 BRA `(.L_x_7175) ;  /* 0x0000000000c81947 */ /* 0x000fea0003800000 */
[----:B---3--:R-:W-:-:S04]  /*16ef0*/  LEA R14, P0, R17, R2, 0x3 ;  /* 0x00000002110e7211 */ /* 0x008fc800078018ff */
        /* <DEDUP_REMOVED lines=49> */
.L_x_7175:
[----:B------:R-:W-:-:S04]  /*17210*/  ISETP.GE.U32.AND P0, PT, R26, R27, PT ;  /* 0x0000001b1a00720c */ /* 0x000fc80003f06070 */
[----:B------:R-:W-:-:S13]  /*17220*/  ISETP.GE.U32.AND.EX P0, PT, R28, R29, PT, P0 ;  /* 0x0000001d1c00720c */ /* 0x000fda0003f06100 */
[----:B------:R-:W-:Y:S05]  /*17230*/  @P0 BRA `(.L_x_7164) ;  /* 0x0000000000780947 */ /* 0x000fea0003800000 */
[----:B------:R-:W-:Y:S05]  /*17240*/  BRA `(.L_x_7178) ;  /* 0x00000000006c7947 */ /* 0x000fea0003800000 */
.L_x_7171:
[----:B------:R-:W0:Y:S02]  /*17250*/  LDC R14, c[0x0][0x3c0] ;  /* 0x0000f000ff0e7b82 */ /* 0x000e240000000800 */
[----:B0-----:R-:W-:-:S13]  /*17260*/  ISETP.NE.AND P0, PT, R14, RZ, PT ;  /* 0x000000ff0e00720c */ /* 0x001fda0003f05270 */
[----:B------:R-:W-:Y:S05]  /*17270*/  @!P0 BRA `(.L_x_7164) ;  /* 0x0000000000688947 */ /* 0x000fea0003800000 */
[----:B------:R-:W-:Y:S01]  /*17280*/  HFMA2 R27, -RZ, RZ, 0, 0 ;  /* 0x00000000ff1b7431 */ /* 0x000fe200000001ff */
[----:B------:R-:W-:Y:S01]  /*17290*/  SHF.R.S32.HI R20, RZ, 0x1f, R14 ;  /* 0x0000001fff147819 */ /* 0x000fe2000001140e */
[----:B------:R-:W-:-:S07]  /*172a0*/  IMAD.MOV.U32 R18, RZ, RZ, RZ ;  /* 0x000000ffff127224 */ /* 0x000fce00078e00ff */
.L_x_7179:
        /* <DEDUP_REMOVED lines=21> */
.L_x_7178:
[----:B------:R-:W-:Y:S01]  /*17400*/  VIADD R12, R21, 0x1 ;  /* 0x00000001150c7836 */ /* 0x000fe20000000000 */
[----:B------:R-:W-:-:S07]  /*17410*/  MOV R21, R19 ;  /* 0x0000001300157202 */ /* 0x000fce0000000f00 */
.L_x_7164:
[----:B------:R-:W-:Y:S05]  /*17420*/  BSYNC.RECONVERGENT B1 ;  /* 0x0000000000017941 */ /* 0x000fea0003800200 */
.L_x_7163:
        /* <DEDUP_REMOVED lines=30> */
.L_x_7184:
        /* <DEDUP_REMOVED lines=102> */
.L_x_7183:
        /* <DEDUP_REMOVED lines=50> */
.L_x_7182:
        /* <DEDUP_REMOVED lines=19> */
.L_x_7187:
        /* <DEDUP_REMOVED lines=102> */
.L_x_7186:
        /* <DEDUP_REMOVED lines=51> */
.L_x_7185:
        /* <DEDUP_REMOVED lines=22> */
.L_x_7191:
        /* <DEDUP_REMOVED lines=102> */
.L_x_7190:
        /* <DEDUP_REMOVED lines=50> */
.L_x_7189:
        /* <DEDUP_REMOVED lines=18> */
.L_x_7194:
        /* <DEDUP_REMOVED lines=102> */
.L_x_7193:
        /* <DEDUP_REMOVED lines=51> */
.L_x_7192:
[----:B------:R-:W-:-:S04]  /*19fe0*/  ISETP.GE.U32.AND P0, PT, R26, R27, PT ;  /* 0x0000001b1a00720c */ /* 0x000fc80003f06070 */
[----:B------:R-:W-:-:S13]  /*19ff0*/  ISETP.GE.U32.AND.EX P0, PT, R28, R29, PT, P0 ;  /* 0x0000001d1c00720c */ /* 0x000fda0003f06100 */
[----:B------:R-:W-:Y:S05]  /*1a000*/  @P0 BRA `(.L_x_7181) ;  /* 0x0000000000780947 */ /* 0x000fea0003800000 */
[----:B------:R-:W-:Y:S05]  /*1a010*/  BRA `(.L_x_7195) ;  /* 0x00000000006c7947 */ /* 0x000fea0003800000 */
.L_x_7188:
[----:B------:R-:W0:Y:S02]  /*1a020*/  LDC R14, c[0x0][0x3c0] ;  /* 0x0000f000ff0e7b82 */ /* 0x000e240000000800 */
[----:B0-----:R-:W-:-:S13]  /*1a030*/  ISETP.NE.AND P0, PT, R14, RZ, PT ;  /* 0x000000ff0e00720c */ /* 0x001fda0003f05270 */
[----:B------:R-:W-:Y:S05]  /*1a040*/  @!P0 BRA `(.L_x_7181) ;  /* 0x0000000000688947 */ /* 0x000fea0003800000 */
[----:B------:R-:W-:Y:S01]  /*1a050*/  SHF.R.S32.HI R20, RZ, 0x1f, R14 ;  /* 0x0000001fff147819 */ /* 0x000fe2000001140e */
[----:B------:R-:W-:Y:S01]  /*1a060*/  IMAD.MOV.U32 R27, RZ, RZ, RZ ;  /* 0x000000ffff1b7224 */ /* 0x000fe200078e00ff */
[----:B------:R-:W-:-:S07]  /*1a070*/  MOV R18, RZ ;  /* 0x000000ff00127202 */ /* 0x000fce0000000f00 */
.L_x_7196:
[C---:B------:R-:W-:Y:S01]  /*1a080*/  IMAD.SHL.U32 R23, R18.reuse, 0x8, RZ ;  /* 0x0000000812177824 */ /* 0x040fe200078e00ff */
        /* <DEDUP_REMOVED lines=20> */
.L_x_7195:
[----:B------:R-:W-:Y:S01]  /*1a1d0*/  IADD3 R12, PT, PT, R19, 0x1, RZ ;  /* 0x00000001130c7810 */ /* 0x000fe20007ffe0ff */
[----:B------:R-:W-:-:S07]  /*1a1e0*/  IMAD.MOV.U32 R19, RZ, RZ, R21 ;  /* 0x000000ffff137224 */ /* 0x000fce00078e0015 */
.L_x_7181:
[----:B------:R-:W-:Y:S05]  /*1a1f0*/  BSYNC.RECONVERGENT B1 ;  /* 0x0000000000017941 */ /* 0x000fea0003800200 */
.L_x_7180:
        /* <DEDUP_REMOVED lines=30> */
.L_x_7201:
        /* <DEDUP_REMOVED lines=102> */
.L_x_7200:
        /* <DEDUP_REMOVED lines=50> */
.L_x_7199:
        /* <DEDUP_REMOVED lines=19> */
.L_x_7204:
        /* <DEDUP_REMOVED lines=102> */
.L_x_7203:
        /* <DEDUP_REMOVED lines=51> */
.L_x_7202:
        /* <DEDUP_REMOVED lines=22> */
.L_x_7208:
        /* <DEDUP_REMOVED lines=102> */
.L_x_7207:
        /* <DEDUP_REMOVED lines=50> */
.L_x_7206:
        /* <DEDUP_REMOVED lines=18> */
.L_x_7211:
        /* <DEDUP_REMOVED lines=102> */
.L_x_7210:
        /* <DEDUP_REMOVED lines=51> */
.L_x_7209:
[----:B------:R-:W-:-:S04]  /*1cdb0*/  ISETP.GE.U32.AND P0, PT, R26, R27, PT ;  /* 0x0000001b1a00720c */ /* 0x000fc80003f06070 */
[----:B------:R-:W-:-:S13]  /*1cdc0*/  ISETP.GE.U32.AND.EX P0, PT, R28, R29, PT, P0 ;  /* 0x0000001d1c00720c */ /* 0x000fda0003f06100 */
[----:B------:R-:W-:Y:S05]  /*1cdd0*/  @P0 BRA `(.L_x_7198) ;  /* 0x0000000000780947 */ /* 0x000fea0003800000 */
[----:B------:R-:W-:Y:S05]  /*1cde0*/  BRA `(.L_x_7212) ;  /* 0x00000000006c7947 */ /* 0x000fea0003800000 */
.L_x_7205:
[----:B------:R-:W0:Y:S02]  /*1cdf0*/  LDC R14, c[0x0][0x3c0] ;  /* 0x0000f000ff0e7b82 */ /* 0x000e240000000800 */
[----:B0-----:R-:W-:-:S13]  /*1ce00*/  ISETP.NE.AND P0, PT, R14, RZ, PT ;  /* 0x000000ff0e00720c */ /* 0x001fda0003f05270 */
[----:B------:R-:W-:Y:S05]  /*1ce10*/  @!P0 BRA `(.L_x_7198) ;  /* 0x0000000000688947 */ /* 0x000fea0003800000 */
[----:B------:R-:W-:Y:S01]  /*1ce20*/  SHF.R.S32.HI R20, RZ, 0x1f, R14 ;  /* 0x0000001fff147819 */ /* 0x000fe2000001140e */
[----:B------:R-:W-:Y:S02]  /*1ce30*/  IMAD.MOV.U32 R18, RZ, RZ, RZ ;  /* 0x000000ffff127224 */ /* 0x000fe400078e00ff */
[----:B------:R-:W-:-:S07]  /*1ce40*/  IMAD.MOV.U32 R27, RZ, RZ, RZ ;  /* 0x000000ffff1b7224 */ /* 0x000fce00078e00ff */
.L_x_7213:
        /* <DEDUP_REMOVED lines=21> */
.L_x_7212:
[----:B------:R-:W-:Y:S02]  /*1cfa0*/  VIADD R12, R21, 0x1 ;  /* 0x00000001150c7836 */ /* 0x000fe40000000000 */
[----:B------:R-:W-:-:S07]  /*1cfb0*/  IMAD.MOV.U32 R21, RZ, RZ, R19 ;  /* 0x000000ffff157224 */ /* 0x000fce00078e0013 */
.L_x_7198:
[----:B------:R-:W-:Y:S05]  /*1cfc0*/  BSYNC.RECONVERGENT B1 ;  /* 0x0000000000017941 */ /* 0x000fea0003800200 */
.L_x_7197:
[----:B------:R-:W-:Y:S01]  /*1cfd0*/  ISETP.GE.AND P0, PT, R12, R21, PT ;  /* 0x000000150c00720c */ /* 0x000fe20003f06270 */
[----:B------:R-:W-:-:S12]  /*1cfe0*/  BSSY.RECONVERGENT B1, `(.L_x_7214) ;  /* 0x00002e1000017945 */ /* 0x000fd80003800200 */
[----:B------:R-:W-:Y:S05]  /*1cff0*/  @P0 BRA `(.L_x_7215) ;  /* 0x0000002c007c0947 */ /* 0x000fea0003800000 */
.L_x_7233:
[----:B------:R-:W-:Y:S01]  /*1d000*/  IADD3 R14, PT, PT, R12, R21, RZ ;  /* 0x000000150c0e7210 */ /* 0x000fe20007ffe0ff */
[----:B------:R-:W-:Y:S02]  /*1d010*/  IMAD.MOV.U32 R18, RZ, RZ, R21 ;  /* 0x000000ffff127224 */ /* 0x000fe400078e0015 */
[----:B------:R-:W-:Y:S02]  /*1d020*/  HFMA2 R20, -RZ, RZ, -6.306171417236328125e-05, 0.01395416259765625 ;  /* 0x84222325ff147431 */ /* 0x000fe400000001ff */
[----:B------:R-:W-:Y:S01]  /*1d030*/  IMAD.MOV.U32 R19, RZ, RZ, -0x340d631c ;  /* 0xcbf29ce4ff137424 */ /* 0x000fe200078e00ff */
[----:B------:R-:W-:Y:S02]  /*1d040*/  SHF.R.S32.HI R21, RZ, 0x1, R14 ;  /* 0x00000001ff157819 */ /* 0x000fe4000001140e */
[----:B0-----:R-:W0:Y:S03]  /*1d050*/  LDC.64 R14, c[0x0][0x3b8] ;  /* 0x0000ee00ff0e7b82 */ /* 0x001e260000000a00 */
[----:B------:R-:W-:-:S06]  /*1d060*/  IMAD R16, R21, 0x8, R6 ;  /* 0x0000000815107824 */ /* 0x000fcc00078e0206 */
[----:B-1----:R-:W1:Y:S01]  /*1d070*/  LDS.64 R16, [R16] ;  /* 0x0000000010107984 */ /* 0x002e620000000a00 */
[----:B0-----:R-:W-:-:S04]  /*1d080*/  ISETP.NE.U32.AND P0, PT, R14, RZ, PT ;  /* 0x000000ff0e00720c */ /* 0x001fc80003f05070 */
[----:B------:R-:W-:-:S13]  /*1d090*/  ISETP.NE.AND.EX P0, PT, R15, RZ, PT, P0 ;  /* 0x000000ff0f00720c */ /* 0x000fda0003f05300 */
[----:B-1----:R-:W-:Y:S05]  /*1d0a0*/  @!P0 BRA `(.L_x_7216) ;  /* 0x0000000800a48947 */ /* 0x002fea0003800000 */
[----:B------:R-:W-:Y:S01]  /*1d0b0*/  ISETP.NE.U32.AND P1, PT, R14, 0x1, PT ;  /* 0x000000010e00780c */ /* 0x000fe20003f25070 */
[----:B------:R-:W-:Y:S01]  /*1d0c0*/  IMAD.MOV.U32 R20, RZ, RZ, -0x7bdddcdb ;  /* 0x84222325ff147424 */ /* 0x000fe200078e00ff */
[----:B------:R-:W-:Y:S01]  /*1d0d0*/  MOV R19, 0xcbf29ce4 ;  /* 0xcbf29ce400137802 */ /* 0x000fe20000000f00 */
[----:B------:R-:W-:Y:S01]  /*1d0e0*/  IMAD.MOV.U32 R23, RZ, RZ, RZ ;  /* 0x000000ffff177224 */ /* 0x000fe200078e00ff */
[----:B------:R-:W-:Y:S01]  /*1d0f0*/  ISETP.NE.AND.EX P1, PT, R15, RZ, PT, P1 ;  /* 0x000000ff0f00720c */ /* 0x000fe20003f25310 */
[----:B------:R-:W-:-:S12]  /*1d100*/  IMAD.MOV.U32 R24, RZ, RZ, RZ ;  /* 0x000000ffff187224 */ /* 0x000fd800078e00ff */
[----:B------:R-:W-:Y:S05]  /*1d110*/  @!P1 BRA `(.L_x_7217) ;  /* 0x0000000400b09947 */ /* 0x000fea0003800000 */
[----:B------:R-:W-:Y:S01]  /*1d120*/  MOV R20, 0x84222325 ;  /* 0x8422232500147802 */ /* 0x000fe20000000f00 */
[----:B------:R-:W-:Y:S01]  /*1d130*/  IMAD.MOV.U32 R19, RZ, RZ, -0x340d631c ;  /* 0xcbf29ce4ff137424 */ /* 0x000fe200078e00ff */
[----:B------:R-:W-:-:S07]  /*1d140*/  CS2R R24, SRZ ;  /* 0x0000000000187805 */ /* 0x000fce000001ff00 */
.L_x_7218:
        /* <DEDUP_REMOVED lines=51> */
[----:B------:R-:W-:-:S03]  /*1d480*/  LOP3.LUT R28, R14, 0xfffffffe, RZ, 0xc0, !PT ;  /* 0xfffffffe0e1c7812 */ /* 0x000fc600078ec0ff */
[----:B------:R-:W-:Y:S01]  /*1d490*/  IMAD.IADD R20, R27, 0x1, R19 ;  /* 0x000000011b147824 */ /* 0x000fe200078e0213 */
[----:B----4-:R-:W-:Y:S02]  /*1d4a0*/  LOP3.LUT R19, R26, 0xff, R22, 0x78, !PT ;  /* 0x000000ff1a137812 */ /* 0x010fe400078e7816 */
[----:B------:R-:W-:Y:S01]  /*1d4b0*/  ISETP.NE.U32.AND P1, PT, R25, R28, PT ;  /* 0x0000001c1900720c */ /* 0x000fe20003f25070 */
[----:B------:R-:W-:Y:S02]  /*1d4c0*/  IMAD R20, R20, 0x1b3, RZ ;  /* 0x000001b314147824 */ /* 0x000fe400078e02ff */
[C---:B------:R-:W-:Y:S01]  /*1d4d0*/  IMAD.WIDE.U32 R26, R19.reuse, 0x1b3, RZ ;  /* 0x000001b3131a7825 */ /* 0x040fe200078e00ff */
[----:B------:R-:W-:Y:S02]  /*1d4e0*/  ISETP.NE.AND.EX P1, PT, R24, R15, PT, P1 ;  /* 0x0000000f1800720c */ /* 0x000fe40003f25310 */
        /* <DEDUP_REMOVED lines=45> */
[----:B------:R-:W0:Y:S01]  /*1d7c0*/  LDC R24, c[0x0][0x3bc] ;  /* 0x0000ef00ff187b82 */ /* 0x000e220000000800 */
[----:B------:R-:W-:-:S07]  /*1d7d0*/  MOV R23, R28 ;  /* 0x0000001c00177202 */ /* 0x000fce0000000f00 */
.L_x_7217:
        /* <DEDUP_REMOVED lines=54> */
.L_x_7216:
        /* <DEDUP_REMOVED lines=10> */
[----:B------:R-:W-:Y:S01]  /*1dbe0*/  MOV R31, 0x84222325 ;  /* 0x84222325001f7802 */ /* 0x000fe20000000f00 */
[----:B------:R-:W-:Y:S01]  /*1dbf0*/  IMAD.MOV.U32 R30, RZ, RZ, -0x340d631c ;  /* 0xcbf29ce4ff1e7424 */ /* 0x000fe200078e00ff */
[----:B------:R-:W-:-:S07]  /*1dc00*/  CS2R R24, SRZ ;  /* 0x0000000000187805 */ /* 0x000fce000001ff00 */
.L_x_7221:
[----:B---3--:R-:W-:-:S04]  /*1dc10*/  LEA R28, P1, R25, R2, 0x3 ;  /* 0x00000002191c7211 */ /* 0x008fc800078218ff */
        /* <DEDUP_REMOVED lines=103> */
[----:B------:R-:W-:-:S07]  /*1e290*/  MOV R23, R28 ;  /* 0x0000001c00177202 */ /* 0x000fce0000000f00 */
.L_x_7220:
        /* <DEDUP_REMOVED lines=54> */
.L_x_7219:
        /* <DEDUP_REMOVED lines=20> */
.L_x_7226:
[----:B------:R-:W-:-:S04]  /*1e740*/  LEA R30, P1, R27, R16, 0x3 ;  /* 0x000000101b1e7211 */ /* 0x000fc800078218ff */
        /* <DEDUP_REMOVED lines=101> */
.L_x_7225:
[----:B------:R-:W-:-:S04]  /*1eda0*/  LOP3.LUT R20, R14, 0x1, RZ, 0xc0, !PT ;  /* 0x000000010e147812 */ /* 0x000fc800078ec0ff */
[----:B------:R-:W-:-:S04]  /*1edb0*/  ISETP.NE.U32.AND P1, PT, R20, 0x1, PT ;  /* 0x000000011400780c */ /* 0x000fc80003f25070 */
[----:B------:R-:W-:-:S13]  /*1edc0*/  ISETP.NE.U32.AND.EX P1, PT, RZ, RZ, PT, P1 ;  /* 0x000000ffff00720c */ /* 0x000fda0003f25110 */
[----:B------:R-:W-:Y:S05]  /*1edd0*/  @P1 BRA `(.L_x_7224) ;  /* 0x0000000000c41947 */ /* 0x000fea0003800000 */
        /* <DEDUP_REMOVED lines=49> */
.L_x_7224:
        /* <DEDUP_REMOVED lines=15> */
.L_x_7229:
[----:B-1-3--:R-:W-:-:S04]  /*1f1e0*/  LEA R26, P0, R25, R2, 0x3 ;  /* 0x00000002191a7211 */ /* 0x00afc800078018ff */
        /* <DEDUP_REMOVED lines=102> */
.L_x_7228:
        /* <DEDUP_REMOVED lines=54> */
.L_x_7227:
[----:B------:R-:W-:-:S04]  /*1fbb0*/  ISETP.GE.U32.AND P0, PT, R28, R31, PT ;  /* 0x0000001f1c00720c */ /* 0x000fc80003f06070 */
[----:B------:R-:W-:-:S13]  /*1fbc0*/  ISETP.GE.U32.AND.EX P0, PT, R29, R30, PT, P0 ;  /* 0x0000001e1d00720c */ /* 0x000fda0003f06100 */
[----:B------:R-:W-:Y:S05]  /*1fbd0*/  @P0 BRA `(.L_x_7230) ;  /* 0x0000000000780947 */ /* 0x000fea0003800000 */
[----:B------:R-:W-:Y:S05]  /*1fbe0*/  BRA `(.L_x_7231) ;  /* 0x00000000006c7947 */ /* 0x000fea0003800000 */
.L_x_7223:
[----:B------:R-:W1:Y:S02]  /*1fbf0*/  LDCU UR4, c[0x0][0x3c0] ;  /* 0x00007800ff0477ac */ /* 0x000e640008000800 */
[----:B-1----:R-:W-:-:S09]  /*1fc00*/  UISETP.NE.AND UP0, UPT, UR4, URZ, UPT ;  /* 0x000000ff0400728c */ /* 0x002fd2000bf05270 */
[----:B------:R-:W-:Y:S05]  /*1fc10*/  BRA.U !UP0, `(.L_x_7230) ;  /* 0x0000000108687547 */ /* 0x000fea000b800000 */
[----:B------:R-:W-:Y:S02]  /*1fc20*/  HFMA2 R25, -RZ, RZ, 0, 0 ;  /* 0x00000000ff197431 */ /* 0x000fe400000001ff */
[----:B------:R-:W-:-:S07]  /*1fc30*/  IMAD.MOV.U32 R20, RZ, RZ, RZ ;  /* 0x000000ffff147224 */ /* 0x000fce00078e00ff */
.L_x_7232:
        /* <DEDUP_REMOVED lines=22> */
.L_x_7231:
[----:B------:R-:W-:Y:S01]  /*1fda0*/  VIADD R12, R21, 0x1 ;  /* 0x00000001150c7836 */ /* 0x000fe20000000000 */
[----:B------:R-:W-:-:S07]  /*1fdb0*/  MOV R21, R18 ;  /* 0x0000001200157202 */ /* 0x000fce0000000f00 */
.L_x_7230:
[----:B------:R-:W-:Y:S05]  /*1fdc0*/  BSYNC.RECONVERGENT B2 ;  /* 0x0000000000027941 */ /* 0x000fea0003800200 */
.L_x_7222:
[----:B------:R-:W-:-:S13]  /*1fdd0*/  ISETP.GE.AND P0, PT, R12, R21, PT ;  /* 0x000000150c00720c */ /* 0x000fda0003f06270 */
[----:B------:R-:W-:Y:S05]  /*1fde0*/  @!P0 BRA `(.L_x_7233) ;  /* 0xffffffd000848947 */ /* 0x000fea000383ffff */
.L_x_7215:
[----:B------:R-:W-:Y:S05]  /*1fdf0*/  BSYNC.RECONVERGENT B1 ;  /* 0x0000000000017941 */ /* 0x000fea0003800200 */
.L_x_7214:
[----:B------:R-:W-:Y:S01]  /*1fe00*/  IMAD.IADD R16, R13, 0x1, -R12 ;  /* 0x000000010d107824 */ /* 0x000fe200078e0a0c */
[----:B------:R-:W-:Y:S01]  /*1fe10*/  BSSY.RECONVERGENT B1, `(.L_x_7234) ;  /* 0x00002ea000017945 */ /* 0x000fe20003800200 */
[----:B------:R-:W-:-:S03]  /*1fe20*/  HFMA2 R19, -RZ, RZ, 0, 0 ;  /* 0x00000000ff137431 */ /* 0x000fc600000001ff */
[----:B------:R-:W-:-:S04]  /*1fe30*/  IADD3 R4, PT, PT, R16, R4, -R11 ;  /* 0x0000000410047210 */ /* 0x000fc80007ffe80b */
[----:B------:R-:W-:-:S04]  /*1fe40*/  SHF.R.S32.HI R17, RZ, 0x1, R4 ;  /* 0x00000001ff117819 */ /* 0x000fc80000011404 */
[----:B------:R-:W-:-:S04]  /*1fe50*/  VIMNMX R17, PT, PT, R16, R17, !PT ;  /* 0x0000001110117248 */ /* 0x000fc80007fe0100 */
[----:B------:R-:W-:-:S04]  /*1fe60*/  IADD3 R15, PT, PT, R12, 0x1, R17 ;  /* 0x000000010c0f7810 */ /* 0x000fc80007ffe011 */
[----:B------:R-:W-:-:S05]  /*1fe70*/  VIMNMX R12, PT, PT, R8, R15, PT ;  /* 0x0000000f080c7248 */ /* 0x000fca0003fe0100 */
[----:B------:R-:W-:-:S05]  /*1fe80*/  IMAD.IADD R18, R12, 0x1, -R13 ;  /* 0x000000010c127824 */ /* 0x000fca00078e0a0d */
[----:B------:R-:W-:-:S13]  /*1fe90*/  ISETP.GE.AND P0, PT, R18, 0x1, PT ;  /* 0x000000011200780c */ /* 0x000fda0003f06270 */
[----:B------:R-:W-:Y:S05]  /*1fea0*/  @!P0 BRA `(.L_x_7235) ;  /* 0x0000002c00808947 */ /* 0x000fea0003800000 */
[----:B------:R-:W-:-:S07]  /*1feb0*/  IMAD.MOV.U32 R19, RZ, RZ, RZ ;  /* 0x000000ffff137224 */ /* 0x000fce00078e00ff */
.L_x_7253:
[----:B------:R-:W-:Y:S01]  /*1fec0*/  IMAD.IADD R12, R19, 0x1, R18 ;  /* 0x00000001130c7824 */ /* 0x000fe200078e0212 */
[----:B------:R-:W-:Y:S01]  /*1fed0*/  MOV R20, R18 ;  /* 0x0000001200147202 */ /* 0x000fe20000000f00 */
[----:B------:R-:W-:Y:S02]  /*1fee0*/  HFMA2 R31, -RZ, RZ, -15.890625, -0.0047760009765625 ;  /* 0xcbf29ce4ff1f7431 */ /* 0x000fe400000001ff */
[----:B------:R-:W-:Y:S01]  /*1fef0*/  IMAD.MOV.U32 R30, RZ, RZ, -0x7bdddcdb ;  /* 0x84222325ff1e7424 */ /* 0x000fe200078e00ff */
[----:B------:R-:W-:Y:S02]  /*1ff00*/  SHF.R.S32.HI R18, RZ, 0x1, R12 ;  /* 0x00000001ff127819 */ /* 0x000fe4000001140c */
[----:B--2---:R-:W2:Y:S03]  /*1ff10*/  LDC.64 R12, c[0x0][0x3b8] ;  /* 0x0000ee00ff0c7b82 */ /* 0x004ea60000000a00 */
[----:B------:R-:W-:-:S06]  /*1ff20*/  IMAD R14, R18, 0x8, R10 ;  /* 0x00000008120e7824 */ /* 0x000fcc00078e020a */
[----:B----4-:R-:W4:Y:S01]  /*1ff30*/  LDS.64 R14, [R14] ;  /* 0x000000000e0e7984 */ /* 0x010f220000000a00 */
[----:B--2---:R-:W-:-:S04]  /*1ff40*/  ISETP.NE.U32.AND P0, PT, R12, RZ, PT ;  /* 0x000000ff0c00720c */ /* 0x004fc80003f05070 */
[----:B------:R-:W-:-:S13]  /*1ff50*/  ISETP.NE.AND.EX P0, PT, R13, RZ, PT, P0 ;  /* 0x000000ff0d00720c */ /* 0x000fda0003f05300 */
[----:B----4-:R-:W-:Y:S05]  /*1ff60*/  @!P0 BRA `(.L_x_7236) ;  /* 0x0000000800a48947 */ /* 0x010fea0003800000 */
        /* <DEDUP_REMOVED lines=9> */
[----:B------:R-:W2:Y:S01]  /*20000*/  LDCU UR4, c[0x0][0x3bc] ;  /* 0x00007780ff0477ac */ /* 0x000ea20008000800 */
[----:B---3--:R-:W-:Y:S01]  /*20010*/  IADD3 R22, P2, PT, R2, 0x8, RZ ;  /* 0x0000000802167810 */ /* 0x008fe20007f5e0ff */
[----:B------:R-:W-:Y:S01]  /*20020*/  HFMA2 R30, -RZ, RZ, -6.306171417236328125e-05, 0.01395416259765625 ;  /* 0x84222325ff1e7431 */ /* 0x000fe200000001ff */
[----:B------:R-:W-:Y:S01]  /*20030*/  LOP3.LUT R29, R12, 0xfffffffe, RZ, 0xc0, !PT ;  /* 0xfffffffe0c1d7812 */ /* 0x000fe200078ec0ff */
[----:B------:R-:W-:Y:S02]  /*20040*/  IMAD.MOV.U32 R31, RZ, RZ, -0x340d631c ;  /* 0xcbf29ce4ff1f7424 */ /* 0x000fe400078e00ff */
[----:B------:R-:W-:Y:S02]  /*20050*/  IMAD.X R23, RZ, RZ, R3, P2 ;  /* 0x000000ffff177224 */ /* 0x000fe400010e0603 */
[----:B------:R-:W-:Y:S01]  /*20060*/  IMAD.MOV.U32 R21, RZ, RZ, R29 ;  /* 0x000000ffff157224 */ /* 0x000fe200078e001d */
[----:B--2---:R-:W-:Y:S01]  /*20070*/  MOV R28, UR4 ;  /* 0x00000004001c7c02 */ /* 0x004fe20008000f00 */
[----:B------:R-:W-:-:S07]  /*20080*/  IMAD.U32 R32, RZ, RZ, UR4 ;  /* 0x00000004ff207e24 */ /* 0x000fce000f8e00ff */
.L_x_7238:
[----:B-1----:R-:W2:Y:S04]  /*20090*/  LD.E.64 R26, desc[UR8][R22.64+-0x8] ;  /* 0xfffff808161a7980 */ /* 0x002ea8000c101b00 */
[----:B0-----:R0:W3:Y:S01]  /*200a0*/  LD.E.64 R24, desc[UR8][R22.64] ;  /* 0x0000000816187980 */ /* 0x0010e2000c101b00 */
        /* <DEDUP_REMOVED lines=99> */
.L_x_7237:
        /* <DEDUP_REMOVED lines=50> */
.L_x_7236:
        /* <DEDUP_REMOVED lines=10> */
[----:B------:R-:W-:Y:S01]  /*20aa0*/  IMAD.MOV.U32 R27, RZ, RZ, -0x7bdddcdb ;  /* 0x84222325ff1b7424 */ /* 0x000fe200078e00ff */
[----:B------:R-:W-:Y:S01]  /*20ab0*/  MOV R21, RZ ;  /* 0x000000ff00157202 */ /* 0x000fe20000000f00 */
[----:B------:R-:W-:Y:S02]  /*20ac0*/  IMAD.MOV.U32 R32, RZ, RZ, -0x340d631c ;  /* 0xcbf29ce4ff207424 */ /* 0x000fe400078e00ff */
[----:B-1----:R-:W-:-:S07]  /*20ad0*/  IMAD.MOV.U32 R26, RZ, RZ, RZ ;  /* 0x000000ffff1a7224 */ /* 0x002fce00078e00ff */
.L_x_7241:
[----:B------:R-:W-:-:S04]  /*20ae0*/  LEA R28, P1, R21, R14, 0x3 ;  /* 0x0000000e151c7211 */ /* 0x000fc800078218ff */
[----:B------:R-:W-:-:S05]  /*20af0*/  LEA.HI.X R29, R21, R15, R26, 0x3, P1 ;  /* 0x0000000f151d7211 */ /* 0x000fca00008f1c1a */
[----:B------:R-:W2:Y:S04]  /*20b00*/  LD.E.64 R22, desc[UR8][R28.64] ;  /* 0x000000081c167980 */ /* 0x000ea8000c101b00 */
[----:B0-----:R0:W4:Y:S01]  /*20b10*/  LD.E.64 R24, desc[UR8][R28.64+0x8] ;  /* 0x000008081c187980 */ /* 0x001122000c101b00 */
        /* <DEDUP_REMOVED lines=102> */
.L_x_7240:
        /* <DEDUP_REMOVED lines=54> */
.L_x_7239:
        /* <DEDUP_REMOVED lines=14> */
[----:B------:R-:W-:Y:S01]  /*215c0*/  IMAD.MOV.U32 R28, RZ, RZ, -0x7bdddcdb ;  /* 0x84222325ff1c7424 */ /* 0x000fe200078e00ff */
[----:B------:R-:W-:Y:S01]  /*215d0*/  MOV R21, RZ ;  /* 0x000000ff00157202 */ /* 0x000fe20000000f00 */
[----:B------:R-:W-:Y:S02]  /*215e0*/  IMAD.MOV.U32 R27, RZ, RZ, -0x340d631c ;  /* 0xcbf29ce4ff1b7424 */ /* 0x000fe400078e00ff */
[----:B-1----:R-:W-:-:S07]  /*215f0*/  IMAD.MOV.U32 R26, RZ, RZ, RZ ;  /* 0x000000ffff1a7224 */ /* 0x002fce00078e00ff */
.L_x_7246:
[----:B---3--:R-:W-:-:S04]  /*21600*/  LEA R30, P1, R21, R2, 0x3 ;  /* 0x00000002151e7211 */ /* 0x008fc800078218ff */
        /* <DEDUP_REMOVED lines=97> */
[----:B------:R-:W-:-:S03]  /*21c20*/  IMAD.WIDE.U32 R28, R22, 0x1b3, RZ ;  /* 0x000001b3161c7825 */ /* 0x000fc600078e00ff */
[----:B------:R-:W-:-:S05]  /*21c30*/  LEA R23, R22, R23, 0x8 ;  /* 0x0000001716177211 */ /* 0x000fca00078e40ff */
[----:B------:R-:W-:-:S04]  /*21c40*/  IMAD.IADD R27, R29, 0x1, R23 ;  /* 0x000000011d1b7824 */ /* 0x000fc800078e0217 */
[----:B------:R-:W-:Y:S05]  /*21c50*/  @P1 BRA `(.L_x_7246) ;  /* 0xfffffff800681947 */ /* 0x000fea000383ffff */
[----:B------:R-:W2:Y:S01]  /*21c60*/  LDC R23, c[0x0][0x3bc] ;  /* 0x0000ef00ff177b82 */ /* 0x000ea20000000800 */
[----:B------:R-:W-:-:S07]  /*21c70*/  IMAD.MOV.U32 R21, RZ, RZ, R24 ;  /* 0x000000ffff157224 */ /* 0x000fce00078e0018 */
.L_x_7245:
[----:B------:R-:W-:-:S04]  /*21c80*/  LOP3.LUT R22, R12, 0x1, RZ, 0xc0, !PT ;  /* 0x000000010c167812 */ /* 0x000fc800078ec0ff */
[----:B------:R-:W-:-:S04]  /*21c90*/  ISETP.NE.U32.AND P1, PT, R22, 0x1, PT ;  /* 0x000000011600780c */ /* 0x000fc80003f25070 */
[----:B------:R-:W-:-:S13]  /*21ca0*/  ISETP.NE.U32.AND.EX P1, PT, RZ, RZ, PT, P1 ;  /* 0x000000ffff00720c */ /* 0x000fda0003f25110 */
[----:B------:R-:W-:Y:S05]  /*21cb0*/  @P1 BRA `(.L_x_7244) ;  /* 0x0000000000c41947 */ /* 0x000fea0003800000 */
[----:B---3--:R-:W-:-:S04]  /*21cc0*/  LEA R22, P1, R21, R2, 0x3 ;  /* 0x0000000215167211 */ /* 0x008fc800078218ff */
[----:B--2---:R-:W-:-:S06]  /*21cd0*/  LEA.HI.X R23, R21, R3, R23, 0x3, P1 ;  /* 0x0000000315177211 */ /* 0x004fcc00008f1c17 */
        /* <DEDUP_REMOVED lines=47> */
.L_x_7244:
        /* <DEDUP_REMOVED lines=14> */
.L_x_7249:
[----:B------:R-:W-:-:S04]  /*220b0*/  LEA R30, P0, R21, R14, 0x3 ;  /* 0x0000000e151e7211 */ /* 0x000fc800078018ff */
[----:B------:R-:W-:-:S05]  /*220c0*/  LEA.HI.X R31, R21, R15, R26, 0x3, P0 ;  /* 0x0000000f151f7211 */ /* 0x000fca00000f1c1a */
[----:B--2---:R-:W2:Y:S04]  /*220d0*/  LD.E.64 R22, desc[UR8][R30.64] ;  /* 0x000000081e167980 */ /* 0x004ea8000c101b00 */
        /* <DEDUP_REMOVED lines=100> */
[----:B------:R-:W4:Y:S01]  /*22720*/  LDC R22, c[0x0][0x3bc] ;  /* 0x0000ef00ff167b82 */ /* 0x000f220000000800 */
[----:B------:R-:W-:-:S07]  /*22730*/  MOV R21, R30 ;  /* 0x0000001e00157202 */ /* 0x000fce0000000f00 */
.L_x_7248:
[----:B------:R-:W-:-:S04]  /*22740*/  LOP3.LUT R12, R12, 0x1, RZ, 0xc0, !PT ;  /* 0x000000010c0c7812 */ /* 0x000fc800078ec0ff */
[----:B------:R-:W-:-:S04]  /*22750*/  ISETP.NE.U32.AND P0, PT, R12, 0x1, PT ;  /* 0x000000010c00780c */ /* 0x000fc80003f05070 */
[----:B------:R-:W-:-:S13]  /*22760*/  ISETP.NE.U32.AND.EX P0, PT, RZ, RZ, PT, P0 ;  /* 0x000000ffff00720c */ /* 0x000fda0003f05100 */
[----:B------:R-:W-:Y:S05]  /*22770*/  @P0 BRA `(.L_x_7247) ;  /* 0x0000000000c80947 */ /* 0x000fea0003800000 */
[----:B------:R-:W-:-:S04]  /*22780*/  LEA R12, P0, R21, R14, 0x3 ;  /* 0x0000000e150c7211 */ /* 0x000fc800078018ff */
[----:B----4-:R-:W-:-:S06]  /*22790*/  LEA.HI.X R13, R21, R15, R22, 0x3, P0 ;  /* 0x0000000f150d7211 */ /* 0x010fcc00000f1c16 */
[----:B------:R-:W4:Y:S01]  /*227a0*/  LD.E.64 R12, desc[UR8][R12.64] ;  /* 0x000000080c0c7980 */ /* 0x000f22000c101b00 */
[----:B------:R-:W-:Y:S01]  /*227b0*/  IMAD R32, R32, 0x1b3, RZ ;  /* 0x000001b320207824 */ /* 0x000fe200078e02ff */
[----:B----4-:R-:W-:-:S05]  /*227c0*/  LOP3.LUT R21, R29, 0xff, R12, 0x78, !PT ;  /* 0x000000ff1d157812 */ /* 0x010fca00078e780c */
[----:B------:R-:W-:-:S04]  /*227d0*/  IMAD.WIDE.U32 R14, R21, 0x1b3, RZ ;  /* 0x000001b3150e7825 */ /* 0x000fc800078e00ff */
[----:B--2---:R-:W-:Y:S01]  /*227e0*/  IMAD R23, R21, 0x100, R32 ;  /* 0x0000010015177824 */ /* 0x004fe200078e0220 */
        /* <DEDUP_REMOVED lines=43> */
.L_x_7247:
[----:B------:R-:W-:-:S04]  /*22aa0*/  ISETP.GE.U32.AND P0, PT, R28, R29, PT ;  /* 0x0000001d1c00720c */ /* 0x000fc80003f06070 */
[----:B------:R-:W-:-:S13]  /*22ab0*/  ISETP.GE.U32.AND.EX P0, PT, R27, R32, PT, P0 ;  /* 0x000000201b00720c */ /* 0x000fda0003f06100 */
[----:B------:R-:W-:Y:S05]  /*22ac0*/  @!P0 BRA `(.L_x_7250) ;  /* 0x00000000006c8947 */ /* 0x000fea0003800000 */
[----:B------:R-:W-:Y:S05]  /*22ad0*/  BRA `(.L_x_7251) ;  /* 0x0000000000607947 */ /* 0x000fea0003800000 */
.L_x_7243:
[----:B------:R-:W2:Y:S02]  /*22ae0*/  LDCU UR4, c[0x0][0x3c0] ;  /* 0x00007800ff0477ac */ /* 0x000ea40008000800 */
[----:B--2---:R-:W-:-:S09]  /*22af0*/  UISETP.NE.AND UP0, UPT, UR4, URZ, UPT ;  /* 0x000000ff0400728c */ /* 0x004fd2000bf05270 */
[----:B------:R-:W-:Y:S05]  /*22b00*/  BRA.U !UP0, `(.L_x_7251) ;  /* 0x0000000108547547 */ /* 0x000fea000b800000 */
[----:B0-----:R-:W-:-:S07]  /*22b10*/  CS2R R24, SRZ ;  /* 0x0000000000187805 */ /* 0x001fce000001ff00 */
.L_x_7252:
[C---:B------:R-:W-:Y:S02]  /*22b20*/  SHF.L.U32 R23, R24.reuse, 0x3, RZ ;  /* 0x0000000318177819 */ /* 0x040fe400000006ff */
[----:B------:R-:W-:Y:S02]  /*22b30*/  SHF.L.U64.HI R21, R24, 0x3, R25 ;  /* 0x0000000318157819 */ /* 0x000fe40000010219 */
[-C--:B---3--:R-:W-:Y:S02]  /*22b40*/  IADD3 R12, P0, PT, R2, R23.reuse, RZ ;  /* 0x00000017020c7210 */ /* 0x088fe40007f1e0ff */
[----:B------:R-:W-:-:S03]  /*22b50*/  IADD3 R22, P1, PT, R14, R23, RZ ;  /* 0x000000170e167210 */ /* 0x000fc60007f3e0ff */
[--C-:B------:R-:W-:Y:S02]  /*22b60*/  IMAD.X R13, R3, 0x1, R21.reuse, P0 ;  /* 0x00000001030d7824 */ /* 0x100fe400000e0615 */
[----:B------:R-:W-:-:S04]  /*22b70*/  IMAD.X R23, R15, 0x1, R21, P1 ;  /* 0x000000010f177824 */ /* 0x000fc800008e0615 */
[----:B------:R-:W2:Y:S04]  /*22b80*/  LD.E.64 R12, desc[UR8][R12.64] ;  /* 0x000000080c0c7980 */ /* 0x000ea8000c101b00 */
[----:B------:R-:W2:Y:S02]  /*22b90*/  LD.E.64 R22, desc[UR8][R22.64] ;  /* 0x0000000816167980 */ /* 0x000ea4000c101b00 */
        /* <DEDUP_REMOVED lines=12> */
.L_x_7251:
[----:B------:R-:W-:Y:S02]  /*22c60*/  VIADD R19, R18, 0x1 ;  /* 0x0000000112137836 */ /* 0x000fe40000000000 */
[----:B------:R-:W-:-:S07]  /*22c70*/  IMAD.MOV.U32 R18, RZ, RZ, R20 ;  /* 0x000000ffff127224 */ /* 0x000fce00078e0014 */
.L_x_7250:
[----:B------:R-:W-:Y:S05]  /*22c80*/  BSYNC.RECONVERGENT B2 ;  /* 0x0000000000027941 */ /* 0x000fea0003800200 */
.L_x_7242:
[----:B------:R-:W-:-:S13]  /*22c90*/  ISETP.GE.AND P0, PT, R19, R18, PT ;  /* 0x000000121300720c */ /* 0x000fda0003f06270 */
[----:B------:R-:W-:Y:S05]  /*22ca0*/  @!P0 BRA `(.L_x_7253) ;  /* 0xffffffd000848947 */ /* 0x000fea000383ffff */
.L_x_7235:
[----:B------:R-:W-:Y:S05]  /*22cb0*/  BSYNC.RECONVERGENT B1 ;  /* 0x0000000000017941 */ /* 0x000fea0003800200 */
.L_x_7234:
[----:B------:R-:W-:-:S04]  /*22cc0*/  IADD3 R16, PT, PT, R16, R19, RZ ;  /* 0x0000001310107210 */ /* 0x000fc80007ffe0ff */
[CC--:B---3--:R-:W-:Y:S02]  /*22cd0*/  VIMNMX R3, PT, PT, R17.reuse, R16.reuse, PT ;  /* 0x0000001011037248 */ /* 0x0c8fe40003fe0100 */
[----:B------:R-:W-:-:S03]  /*22ce0*/  ISETP.GE.AND P0, PT, R17, R16, PT ;  /* 0x000000101100720c */ /* 0x000fc60003f06270 */
[----:B------:R-:W-:Y:S02]  /*22cf0*/  IMAD.IADD R4, R4, 0x1, -R3 ;  /* 0x0000000104047824 */ /* 0x000fe400078e0a03 */
[----:B------:R-:W-:-:S05]  /*22d00*/  VIADD R3, R3, 0x1 ;  /* 0x0000000103037836 */ /* 0x000fca0000000000 */
[C---:B------:R-:W-:Y:S02]  /*22d10*/  ISETP.EQ.AND P0, PT, R4.reuse, R3, !P0 ;  /* 0x000000030400720c */ /* 0x040fe40004702270 */
[----:B------:R-:W-:Y:S02]  /*22d20*/  IADD3 R4, PT, PT, R4, R11, RZ ;  /* 0x0000000b04047210 */ /* 0x000fe40007ffe0ff */
[----:B------:R-:W-:-:S09]  /*22d30*/  SEL R2, RZ, 0x1, !P0 ;  /* 0x00000001ff027807 */ /* 0x000fd20004000000 */
.L_x_7057:
[----:B------:R-:W-:Y:S05]  /*22d40*/  BSYNC.RECONVERGENT B0 ;  /* 0x0000000000007941 */ /* 0x000fea0003800200 */
.L_x_7056:
[C---:B------:R-:W-:Y:S01]  /*22d50*/  ISETP.NE.AND P0, PT, R9.reuse, RZ, PT ;  /* 0x000000ff0900720c */ /* 0x040fe20003f05270 */
[C---:B------:R-:W-:Y:S01]  /*22d60*/  VIADD R10, R9.reuse, 0xffffffff ;  /* 0xffffffff090a7836 */ /* 0x040fe20000000000 */
[----:B------:R-:W-:Y:S01]  /*22d70*/  IADD3 R11, PT, PT, R2, R7, -R4 ;  /* 0x00000007020b7210 */ /* 0x000fe20007ffe804 */
[----:B------:R-:W-:Y:S01]  /*22d80*/  IMAD.U32 R3, R0, 0x10000, RZ ;  /* 0x0001000000037824 */ /* 0x000fe200078e00ff */
[----:B------:R-:W-:Y:S01]  /*22d90*/  SHF.L.U32 R2, R4, 0x10, RZ ;  /* 0x0000001004027819 */ /* 0x000fe200000006ff */
[--C-:B------:R-:W-:Y:S01]  /*22da0*/  IMAD R12, R9, 0x4, R5.reuse ;  /* 0x00000004090c7824 */ /* 0x100fe200078e0205 */
[----:B------:R-:W-:Y:S01]  /*22db0*/  SEL R10, R10, 0x1ff, P0 ;  /* 0x000001ff0a0a7807 */ /* 0x000fe20000000000 */
[----:B0-----:R-:W-:Y:S01]  /*22dc0*/  IMAD R14, R11, 0x8, R6 ;  /* 0x000000080b0e7824 */ /* 0x001fe200078e0206 */
[----:B------:R-:W-:Y:S01]  /*22dd0*/  LOP3.LUT R8, R3, R8, RZ, 0xfc, !PT ;  /* 0x0000000803087212 */ /* 0x000fe200078efcff */
[----:B------:R-:W0:Y:S01]  /*22de0*/  LDCU.64 UR6, c[0x0][0x3b8] ;  /* 0x00007700ff0677ac */ /* 0x000e220008000a00 */
[----:B------:R-:W-:Y:S01]  /*22df0*/  LEA R13, R4, R5, 0x3 ;  /* 0x00000005040d7211 */ /* 0x000fe200078e18ff */
[----:B------:R-:W-:Y:S01]  /*22e00*/  IMAD R15, R10, 0x4, R5 ;  /* 0x000000040a0f7824 */ /* 0x000fe200078e0205 */
[----:B------:R-:W-:Y:S01]  /*22e10*/  BSSY.RECONVERGENT B0, `(.L_x_7254) ;  /* 0x00005de000007945 */ /* 0x000fe20003800200 */
[----:B------:R-:W-:Y:S01]  /*22e20*/  @P0 LOP3.LUT R8, R11, R2, RZ, 0xfc, !PT ;  /* 0x000000020b080212 */ /* 0x000fe200078efcff */
[----:B------:R-:W-:Y:S01]  /*22e30*/  IMAD.IADD R10, R0, 0x1, R11 ;  /* 0x00000001000a7824 */ /* 0x000fe200078e020b */
[----:B------:R-:W3:Y:S03]  /*22e40*/  LDCU UR5, c[0x0][0x3c0] ;  /* 0x00007800ff0577ac */ /* 0x000ee60008000800 */
[----:B------:R-:W-:Y:S01]  /*22e50*/  STS [R15], R8 ;  /* 0x000000080f007388 */ /* 0x000fe20000000800 */
[----:B------:R-:W-:Y:S01]  /*22e60*/  BAR.SYNC.DEFER_BLOCKING 0x0 ;  /* 0x0000000000007b1d */ /* 0x000fe20000010000 */
[----:B0-----:R-:W-:-:S05]  /*22e70*/  UIADD3 UR4, UP0, UPT, UR6, -0x1, URZ ;  /* 0xffffffff06047890 */ /* 0x001fca000ff1e0ff */
[----:B------:R-:W0:Y:S04]  /*22e80*/  LDS R12, [R12] ;  /* 0x000000000c0c7984 */ /* 0x000e280000000800 */
[----:B------:R0:W1:Y:S04]  /*22e90*/  LDS.64 R2, [R13+0x800] ;  /* 0x000800000d027984 */ /* 0x0000680000000a00 */
[----:B------:R0:W1:Y:S02]  /*22ea0*/  LDS.64 R6, [R14] ;  /* 0x000000000e067984 */ /* 0x0000640000000a00 */
[----:B0-----:R-:W-:-:S02]  /*22eb0*/  LOP3.LUT R9, R12, 0xffff, RZ, 0xc0, !PT ;  /* 0x0000ffff0c097812 */ /* 0x001fc400078ec0ff */
[----:B------:R-:W-:Y:S02]  /*22ec0*/  SHF.R.S32.HI R11, RZ, 0x10, R12 ;  /* 0x00000010ff0b7819 */ /* 0x000fe4000001140c */
[----:B------:R-:W-:Y:S01]  /*22ed0*/  IADD3 R9, PT, PT, R0, R9, RZ ;  /* 0x0000000900097210 */ /* 0x000fe20007ffe0ff */
[----:B---3--:R-:W-:Y:S01]  /*22ee0*/  IMAD.U32 R0, RZ, RZ, UR5 ;  /* 0x00000005ff007e24 */ /* 0x008fe2000f8e00ff */
[----:B------:R-:W-:Y:S01]  /*22ef0*/  UIADD3.X UR5, UPT, UPT, UR7, -0x1, URZ, UP0, !UPT ;  /* 0xffffffff07057890 */ /* 0x000fe200087fe4ff */
[----:B------:R-:W-:Y:S02]  /*22f00*/  ISETP.GE.AND P1, PT, R4, R11, PT ;  /* 0x0000000b0400720c */ /* 0x000fe40003f26270 */
[----:B------:R-:W-:Y:S01]  /*22f10*/  ISETP.GE.AND P2, PT, R10, R9, PT ;  /* 0x000000090a00720c */ /* 0x000fe20003f46270 */
[----:B------:R-:W-:Y:S01]  /*22f20*/  IMAD.IADD R8, R11, 0x1, R9 ;  /* 0x000000010b087824 */ /* 0x000fe200078e0209 */
[----:B------:R-:W-:Y:S02]  /*22f30*/  SHF.R.S32.HI R12, RZ, 0x1f, R0 ;  /* 0x0000001fff0c7819 */ /* 0x000fe40000011400 */
[----:B------:R-:W-:-:S02]  /*22f40*/  ISETP.LT.AND P0, PT, R4, R11, P2 ;  /* 0x0000000b0400720c */ /* 0x000fc40001701270 */
[----:B------:R-:W-:-:S13]  /*22f50*/  ISETP.GE.OR P2, PT, R4, R11, P2 ;  /* 0x0000000b0400720c */ /* 0x000fda0001746670 */
[----:B-1----:R-:W-:Y:S05]  /*22f60*/  @P2 BRA `(.L_x_7255) ;  /* 0x0000005c00202947 */ /* 0x002fea0003800000 */
[----:B------:R-:W-:Y:S01]  /*22f70*/  ISETP.NE.U32.AND P0, PT, RZ, UR6, PT ;  /* 0x00000006ff007c0c */ /* 0x000fe2000bf05070 */
[----:B------:R-:W-:Y:S02]  /*22f80*/  HFMA2 R20, -RZ, RZ, -6.306171417236328125e-05, 0.01395416259765625 ;  /* 0x84222325ff147431 */ /* 0x000fe400000001ff */
        /* <DEDUP_REMOVED lines=10> */
[----:B----4-:R-:W-:-:S03]  /*23030*/  IMAD.MOV.U32 R22, RZ, RZ, RZ ;  /* 0x000000ffff167224 */ /* 0x010fc600078e00ff */
[----:B------:R-:W-:-:S03]  /*23040*/  UISETP.NE.U32.AND.EX UP0, UPT, URZ, URZ, UPT, UP0 ;  /* 0x000000ffff00728c */ /* 0x000fc6000bf05100 */
[----:B------:R-:W-:Y:S08]  /*23050*/  BRA.U !UP1, `(.L_x_7257) ;  /* 0x0000000509bc7547 */ /* 0x000ff0000b800000 */
[----:B------:R-:W2:Y:S01]  /*23060*/  LDC R22, c[0x0][0x3bc] ;  /* 0x0000ef00ff167b82 */ /* 0x000ea20000000800 */
[----:B------:R-:W-:Y:S01]  /*23070*/  ULOP3.LUT UR10, UR6, 0xfffffffe, URZ, 0xc0, !UPT ;  /* 0xfffffffe060a7892 */ /* 0x000fe2000f8ec0ff */
[----:B------:R-:W-:Y:S01]  /*23080*/  IADD3 R16, P1, PT, R2, 0x8, RZ ;  /* 0x0000000802107810 */ /* 0x000fe20007f3e0ff */
[----:B------:R-:W-:Y:S02]  /*23090*/  HFMA2 R20, -RZ, RZ, -6.306171417236328125e-05, 0.01395416259765625 ;  /* 0x84222325ff147431 */ /* 0x000fe400000001ff */
[----:B------:R-:W-:Y:S02]  /*230a0*/  IMAD.MOV.U32 R15, RZ, RZ, -0x340d631c ;  /* 0xcbf29ce4ff0f7424 */ /* 0x000fe400078e00ff */
[----:B------:R-:W-:Y:S01]  /*230b0*/  IMAD.X R17, RZ, RZ, R3, P1 ;  /* 0x000000ffff117224 */ /* 0x000fe200008e0603 */
[----:B------:R-:W-:Y:S01]  /*230c0*/  MOV R21, UR10 ;  /* 0x0000000a00157c02 */ /* 0x000fe20008000f00 */
[----:B------:R-:W-:Y:S02]  /*230d0*/  IMAD.U32 R28, RZ, RZ, UR10 ;  /* 0x0000000aff1c7e24 */ /* 0x000fe4000f8e00ff */
[----:B--2---:R-:W-:-:S07]  /*230e0*/  IMAD.MOV.U32 R23, RZ, RZ, R22 ;  /* 0x000000ffff177224 */ /* 0x004fce00078e0016 */
.L_x_7258:
        /* <DEDUP_REMOVED lines=102> */
.L_x_7257:
[----:B------:R-:W-:Y:S05]  /*23750*/  BRA.U UP0, `(.L_x_7256) ;  /* 0x0000000100c47547 */ /* 0x000fea000b800000 */
        /* <DEDUP_REMOVED lines=49> */
.L_x_7256:
[----:B------:R-:W-:Y:S01]  /*23a70*/  IMAD.MOV.U32 R29, RZ, RZ, -0x7bdddcdb ;  /* 0x84222325ff1d7424 */ /* 0x000fe200078e00ff */
[----:B------:R-:W-:Y:S01]  /*23a80*/  MOV R26, 0xcbf29ce4 ;  /* 0xcbf29ce4001a7802 */ /* 0x000fe20000000f00 */
        /* <DEDUP_REMOVED lines=8> */
[----:B----4-:R-:W-:-:S03]  /*23b10*/  IMAD.MOV.U32 R22, RZ, RZ, RZ ;  /* 0x000000ffff167224 */ /* 0x010fc600078e00ff */
[----:B------:R-:W-:-:S03]  /*23b20*/  UISETP.NE.U32.AND.EX UP0, UPT, URZ, URZ, UPT, UP0 ;  /* 0x000000ffff00728c */ /* 0x000fc6000bf05100 */
[----:B------:R-:W-:Y:S08]  /*23b30*/  BRA.U !UP1, `(.L_x_7260) ;  /* 0x0000000509bc7547 */ /* 0x000ff0000b800000 */
[----:B------:R-:W2:Y:S01]  /*23b40*/  LDC R22, c[0x0][0x3bc] ;  /* 0x0000ef00ff167b82 */ /* 0x000ea20000000800 */
[----:B------:R-:W-:Y:S01]  /*23b50*/  ULOP3.LUT UR10, UR6, 0xfffffffe, URZ, 0xc0, !UPT ;  /* 0xfffffffe060a7892 */ /* 0x000fe2000f8ec0ff */
[----:B------:R-:W-:Y:S01]  /*23b60*/  IADD3 R16, P1, PT, R6, 0x8, RZ ;  /* 0x0000000806107810 */ /* 0x000fe20007f3e0ff */
[----:B------:R-:W-:Y:S02]  /*23b70*/  HFMA2 R26, -RZ, RZ, -15.890625, -0.0047760009765625 ;  /* 0xcbf29ce4ff1a7431 */ /* 0x000fe400000001ff */
[----:B------:R-:W-:Y:S02]  /*23b80*/  IMAD.MOV.U32 R29, RZ, RZ, -0x7bdddcdb ;  /* 0x84222325ff1d7424 */ /* 0x000fe400078e00ff */
[----:B------:R-:W-:Y:S01]  /*23b90*/  IMAD.X R17, RZ, RZ, R7, P1 ;  /* 0x000000ffff117224 */ /* 0x000fe200008e0607 */
[----:B------:R-:W-:Y:S01]  /*23ba0*/  MOV R28, UR10 ;  /* 0x0000000a001c7c02 */ /* 0x000fe20008000f00 */
[----:B------:R-:W-:Y:S02]  /*23bb0*/  IMAD.U32 R21, RZ, RZ, UR10 ;  /* 0x0000000aff157e24 */ /* 0x000fe4000f8e00ff */
[----:B--2---:R-:W-:-:S07]  /*23bc0*/  IMAD.MOV.U32 R23, RZ, RZ, R22 ;  /* 0x000000ffff177224 */ /* 0x004fce00078e0016 */
.L_x_7261:
        /* <DEDUP_REMOVED lines=102> */
.L_x_7260:
[----:B------:R-:W-:Y:S05]  /*24230*/  BRA.U UP0, `(.L_x_7259) ;  /* 0x0000000100c87547 */ /* 0x000fea000b800000 */
[----:B------:R-:W-:-:S04]  /*24240*/  LEA R16, P1, R21, R6, 0x3 ;  /* 0x0000000615107211 */ /* 0x000fc800078218ff */
[----:B------:R-:W-:-:S06]  /*24250*/  LEA.HI.X R17, R21, R7, R22, 0x3, P1 ;  /* 0x0000000715117211 */ /* 0x000fcc00008f1c16 */
[----:B------:R-:W3:Y:S01]  /*24260*/  LD.E.64 R16, desc[UR8][R16.64] ;  /* 0x0000000810107980 */ /* 0x000ee2000c101b00 */
[----:B------:R-:W-:Y:S01]  /*24270*/  IMAD R26, R26, 0x1b3, RZ ;  /* 0x000001b31a1a7824 */ /* 0x000fe200078e02ff */
[----:B---3--:R-:W-:-:S04]  /*24280*/  LOP3.LUT R21, R29, 0xff, R16, 0x78, !PT ;  /* 0x000000ff1d157812 */ /* 0x008fc800078e7810 */
        /* <DEDUP_REMOVED lines=45> */
.L_x_7259:
        /* <DEDUP_REMOVED lines=25> */
.L_x_7265:
        /* <DEDUP_REMOVED lines=102> */
.L_x_7264:
[----:B------:R-:W-:Y:S05]  /*24d50*/  BRA.U UP0, `(.L_x_7263) ;  /* 0x0000000100c47547 */ /* 0x000fea000b800000 */
        /* <DEDUP_REMOVED lines=49> */
.L_x_7263:
[----:B------:R-:W-:Y:S02]  /*25070*/  IMAD.MOV.U32 R29, RZ, RZ, -0x7bdddcdb ;  /* 0x84222325ff1d7424 */ /* 0x000fe400078e00ff */
[----:B------:R-:W-:Y:S01]  /*25080*/  IMAD.MOV.U32 R26, RZ, RZ, -0x340d631c ;  /* 0xcbf29ce4ff1a7424 */ /* 0x000fe200078e00ff */
[----:B------:R-:W-:Y:S06]  /*25090*/  @!P0 BRA `(.L_x_7266) ;  /* 0x0000000800b08947 */ /* 0x000fec0003800000 */
[----:B------:R-:W-:Y:S01]  /*250a0*/  UISETP.NE.U32.AND UP1, UPT, UR4, URZ, UPT ;  /* 0x000000ff0400728c */ /* 0x000fe2000bf25070 */
[----:B----4-:R-:W-:Y:S01]  /*250b0*/  HFMA2 R22, -RZ, RZ, 0, 0 ;  /* 0x00000000ff167431 */ /* 0x010fe200000001ff */
        /* <DEDUP_REMOVED lines=10> */
[----:B------:R-:W-:Y:S01]  /*25160*/  IADD3 R16, P0, PT, R6, 0x8, RZ ;  /* 0x0000000806107810 */ /* 0x000fe20007f1e0ff */
[----:B------:R-:W-:Y:S02]  /*25170*/  IMAD.MOV.U32 R29, RZ, RZ, -0x7bdddcdb ;  /* 0x84222325ff1d7424 */ /* 0x000fe400078e00ff */
[----:B------:R-:W-:Y:S01]  /*25180*/  IMAD.MOV.U32 R26, RZ, RZ, -0x340d631c ;  /* 0xcbf29ce4ff1a7424 */ /* 0x000fe200078e00ff */
[----:B------:R-:W-:Y:S01]  /*25190*/  IADD3.X R17, PT, PT, RZ, R7, RZ, P0, !PT ;  /* 0x00000007ff117210 */ /* 0x000fe200007fe4ff */
[----:B------:R-:W-:Y:S02]  /*251a0*/  IMAD.U32 R21, RZ, RZ, UR10 ;  /* 0x0000000aff157e24 */ /* 0x000fe4000f8e00ff */
[----:B------:R-:W-:Y:S01]  /*251b0*/  IMAD.U32 R28, RZ, RZ, UR10 ;  /* 0x0000000aff1c7e24 */ /* 0x000fe2000f8e00ff */
[----:B--2---:R-:W-:-:S07]  /*251c0*/  MOV R23, R22 ;  /* 0x0000001600177202 */ /* 0x004fce0000000f00 */
.L_x_7268:
        /* <DEDUP_REMOVED lines=102> */
.L_x_7267:
[----:B------:R-:W-:Y:S05]  /*25830*/  BRA.U UP0, `(.L_x_7266) ;  /* 0x0000000100c87547 */ /* 0x000fea000b800000 */
[----:B------:R-:W-:-:S04]  /*25840*/  LEA R16, P0, R21, R6, 0x3 ;  /* 0x0000000615107211 */ /* 0x000fc800078018ff */
[----:B------:R-:W-:-:S06]  /*25850*/  LEA.HI.X R17, R21, R7, R22, 0x3, P0 ;  /* 0x0000000715117211 */ /* 0x000fcc00000f1c16 */
[----:B------:R-:W3:Y:S01]  /*25860*/  LD.E.64 R16, desc[UR8][R16.64] ;  /* 0x0000000810107980 */ /* 0x000ee2000c101b00 */
[----:B------:R-:W-:Y:S01]  /*25870*/  IMAD R26, R26, 0x1b3, RZ ;  /* 0x000001b31a1a7824 */ /* 0x000fe200078e02ff */
[----:B---3--:R-:W-:-:S05]  /*25880*/  LOP3.LUT R21, R29, 0xff, R16, 0x78, !PT ;  /* 0x000000ff1d157812 */ /* 0x008fca00078e7810 */
        /* <DEDUP_REMOVED lines=45> */
.L_x_7266:
[----:B------:R-:W-:Y:S02]  /*25b60*/  ISETP.GE.U32.AND P2, PT, R20, R29, PT ;  /* 0x0000001d1400720c */ /* 0x000fe40003f46070 */
[----:B------:R-:W-:Y:S02]  /*25b70*/  PLOP3.LUT P0, PT, PT, PT, PT, 0x80, 0x8 ;  /* 0x000000000008781c */ /* 0x000fe40003f0f070 */
[----:B------:R-:W-:Y:S02]  /*25b80*/  ISETP.GE.U32.AND.EX P2, PT, R15, R26, PT, P2 ;  /* 0x0000001a0f00720c */ /* 0x000fe40003f46120 */
[----:B------:R-:W-:-:S11]  /*25b90*/  PLOP3.LUT P1, PT, PT, PT, PT, 0x8, 0x80 ;  /* 0x000000000080781c */ /* 0x000fd60003f2e170 */
[----:B------:R-:W-:Y:S05]  /*25ba0*/  @!P2 BRA `(.L_x_7255) ;  /* 0x000000300010a947 */ /* 0x000fea0003800000 */
[----:B------:R-:W-:Y:S05]  /*25bb0*/  BRA `(.L_x_7269) ;  /* 0x0000000000687947 */ /* 0x000fea0003800000 */
.L_x_7262:
[----:B------:R-:W-:-:S13]  /*25bc0*/  ISETP.NE.AND P0, PT, R0, RZ, PT ;  /* 0x000000ff0000720c */ /* 0x000fda0003f05270 */
[----:B------:R-:W-:Y:S05]  /*25bd0*/  @!P0 BRA `(.L_x_7269) ;  /* 0x0000000000608947 */ /* 0x000fea0003800000 */
[----:B------:R-:W-:Y:S02]  /*25be0*/  IMAD.MOV.U32 R15, RZ, RZ, RZ ;  /* 0x000000ffff0f7224 */ /* 0x000fe400078e00ff */
[----:B------:R-:W-:-:S07]  /*25bf0*/  IMAD.MOV.U32 R20, RZ, RZ, RZ ;  /* 0x000000ffff147224 */ /* 0x000fce00078e00ff */
.L_x_7270:
[C---:B------:R-:W-:Y:S02]  /*25c00*/  SHF.L.U32 R19, R15.reuse, 0x3, RZ ;  /* 0x000000030f137819 */ /* 0x040fe400000006ff */
[----:B------:R-:W-:Y:S02]  /*25c10*/  SHF.L.U64.HI R0, R15, 0x3, R20 ;  /* 0x000000030f007819 */ /* 0x000fe40000010214 */
[----:B------:R-:W-:Y:S02]  /*25c20*/  IADD3 R16, P0, PT, R2, R19, RZ ;  /* 0x0000001302107210 */ /* 0x000fe40007f1e0ff */
[----:B------:R-:W-:-:S03]  /*25c30*/  IADD3 R18, P1, PT, R19, R6, RZ ;  /* 0x0000000613127210 */ /* 0x000fc60007f3e0ff */
[----:B------:R-:W-:Y:S02]  /*25c40*/  IMAD.X R17, R3, 0x1, R0, P0 ;  /* 0x0000000103117824 */ /* 0x000fe400000e0600 */
[----:B------:R-:W-:-:S04]  /*25c50*/  IMAD.X R19, R0, 0x1, R7, P1 ;  /* 0x0000000100137824 */ /* 0x000fc800008e0607 */
[----:B------:R-:W3:Y:S04]  /*25c60*/  LD.E.64 R16, desc[UR8][R16.64] ;  /* 0x0000000810107980 */ /* 0x000ee8000c101b00 */
[----:B------:R-:W3:Y:S01]  /*25c70*/  LD.E.64 R18, desc[UR8][R18.64] ;  /* 0x0000000812127980 */ /* 0x000ee2000c101b00 */
[----:B------:R-:W-:Y:S02]  /*25c80*/  PLOP3.LUT P0, PT, PT, PT, PT, 0x80, 0x8 ;  /* 0x000000000008781c */ /* 0x000fe40003f0f070 */
        /* <DEDUP_REMOVED lines=13> */
.L_x_7269:
[----:B------:R-:W0:Y:S01]  /*25d60*/  LDC.64 R16, c[0x0][0x3b8] ;  /* 0x0000ee00ff107b82 */ /* 0x000e220000000a00 */
[----:B------:R-:W-:Y:S02]  /*25d70*/  HFMA2 R15, -RZ, RZ, -15.890625, -0.0047760009765625 ;  /* 0xcbf29ce4ff0f7431 */ /* 0x000fe400000001ff */
[----:B----4-:R-:W-:Y:S01]  /*25d80*/  IMAD.MOV.U32 R22, RZ, RZ, -0x7bdddcdb ;  /* 0x84222325ff167424 */ /* 0x010fe200078e00ff */
        /* <DEDUP_REMOVED lines=20> */
[----:B--2---:R-:W-:Y:S01]  /*25ed0*/  MOV R23, R17 ;  /* 0x0000001100177202 */ /* 0x004fe20000000f00 */
[----:B0-----:R-:W-:Y:S02]  /*25ee0*/  IMAD.U32 R24, RZ, RZ, UR10 ;  /* 0x0000000aff187e24 */ /* 0x001fe4000f8e00ff */
[----:B------:R-:W-:-:S07]  /*25ef0*/  IMAD.U32 R25, RZ, RZ, UR10 ;  /* 0x0000000aff197e24 */ /* 0x000fce000f8e00ff */
.L_x_7273:
        /* <DEDUP_REMOVED lines=103> */
.L_x_7272:
        /* <DEDUP_REMOVED lines=46> */
[----:B--2---:R-:W-:-:S04]  /*26850*/  IMAD.WIDE.U32 R22, R20, 0x1b3, RZ ;  /* 0x000001b314167825 */ /* 0x004fc800078e00ff */
[----:B------:R-:W-:-:S04]  /*26860*/  IMAD R15, R15, 0x1b3, RZ ;  /* 0x000001b30f0f7824 */ /* 0x000fc800078e02ff */
[----:B------:R-:W-:-:S05]  /*26870*/  IMAD R15, R20, 0x100, R15 ;  /* 0x00000100140f7824 */ /* 0x000fca00078e020f */
[----:B------:R-:W-:-:S07]  /*26880*/  IADD3 R15, PT, PT, R23, R15, RZ ;  /* 0x0000000f170f7210 */ /* 0x000fce0007ffe0ff */
.L_x_7271:
        /* <DEDUP_REMOVED lines=10> */
[----:B--2---:R-:W-:Y:S02]  /*26930*/  MOV R23, RZ ;  /* 0x000000ff00177202 */ /* 0x004fe40000000f00 */
        /* <DEDUP_REMOVED lines=12> */
.L_x_7276:
        /* <DEDUP_REMOVED lines=103> */
.L_x_7275:
        /* <DEDUP_REMOVED lines=51> */
.L_x_7274:
        /* <DEDUP_REMOVED lines=23> */
[----:B--2---:R-:W-:Y:S02]  /*27510*/  IMAD.MOV.U32 R23, RZ, RZ, R17 ;  /* 0x000000ffff177224 */ /* 0x004fe400078e0011 */
[----:B0-----:R-:W-:Y:S01]  /*27520*/  IMAD.U32 R22, RZ, RZ, UR10 ;  /* 0x0000000aff167e24 */ /* 0x001fe2000f8e00ff */
[----:B------:R-:W-:-:S07]  /*27530*/  MOV R28, UR10 ;  /* 0x0000000a001c7c02 */ /* 0x000fce0008000f00 */
.L_x_7280:
        /* <DEDUP_REMOVED lines=103> */
.L_x_7279:
        /* <DEDUP_REMOVED lines=51> */
.L_x_7278:
        /* <DEDUP_REMOVED lines=12> */
[----:B------:R-:W0:Y:S01]  /*27fa0*/  LDCU UR10, c[0x0][0x3bc] ;  /* 0x00007780ff0a77ac */ /* 0x000e220008000800 */
[----:B------:R-:W-:Y:S01]  /*27fb0*/  IADD3 R25, P0, PT, R2, 0x8, RZ ;  /* 0x0000000802197810 */ /* 0x000fe20007f1e0ff */
[----:B------:R-:W-:Y:S01]  /*27fc0*/  BSSY.RECONVERGENT B1, `(.L_x_7282) ;  /* 0x000006f000017945 */ /* 0x000fe20003800200 */
[----:B------:R-:W-:Y:S01]  /*27fd0*/  LOP3.LUT R21, R16, 0xfffffffe, RZ, 0xc0, !PT ;  /* 0xfffffffe10157812 */ /* 0x000fe200078ec0ff */
[----:B------:R-:W-:Y:S01]  /*27fe0*/  IMAD.MOV.U32 R27, RZ, RZ, -0x7bdddcdb ;  /* 0x84222325ff1b7424 */ /* 0x000fe200078e00ff */
[----:B------:R-:W-:Y:S01]  /*27ff0*/  MOV R26, 0xcbf29ce4 ;  /* 0xcbf29ce4001a7802 */ /* 0x000fe20000000f00 */
[----:B------:R-:W-:Y:S01]  /*28000*/  IMAD.X R17, RZ, RZ, R3, P0 ;  /* 0x000000ffff117224 */ /* 0x000fe200000e0603 */
[----:B------:R-:W-:Y:S01]  /*28010*/  MOV R22, R21 ;  /* 0x0000001500167202 */ /* 0x000fe20000000f00 */
[----:B0-----:R-:W-:Y:S02]  /*28020*/  IMAD.U32 R20, RZ, RZ, UR10 ;  /* 0x0000000aff147e24 */ /* 0x001fe4000f8e00ff */
[----:B--2---:R-:W-:-:S07]  /*28030*/  IMAD.U32 R23, RZ, RZ, UR10 ;  /* 0x0000000aff177e24 */ /* 0x004fce000f8e00ff */
.L_x_7283:
        /* <DEDUP_REMOVED lines=103> */
[----:B------:R-:W-:Y:S05]  /*286b0*/  BSYNC.RECONVERGENT B1 ;  /* 0x0000000000017941 */ /* 0x000fea0003800200 */
.L_x_7282:
[----:B------:R-:W-:Y:S05]  /*286c0*/  @P1 BRA `(.L_x_7281) ;  /* 0x0000000000c81947 */ /* 0x000fea0003800000 */
[----:B------:R-:W-:-:S04]  /*286d0*/  LEA R16, P0, R21, R2, 0x3 ;  /* 0x0000000215107211 */ /* 0x000fc800078018ff */
[----:B------:R-:W-:-:S06]  /*286e0*/  LEA.HI.X R17, R21, R3, R20, 0x3, P0 ;  /* 0x0000000315117211 */ /* 0x000fcc00000f1c14 */
[----:B------:R-:W3:Y:S01]  /*286f0*/  LD.E.64 R16, desc[UR8][R16.64] ;  /* 0x0000000810107980 */ /* 0x000ee2000c101b00 */
[----:B------:R-:W-:Y:S01]  /*28700*/  IMAD R21, R26, 0x1b3, RZ ;  /* 0x000001b31a157824 */ /* 0x000fe200078e02ff */
[----:B---3--:R-:W-:-:S05]  /*28710*/  LOP3.LUT R20, R27, 0xff, R16, 0x78, !PT ;  /* 0x000000ff1b147812 */ /* 0x008fca00078e7810 */
        /* <DEDUP_REMOVED lines=45> */
.L_x_7281:
[----:B------:R-:W-:Y:S02]  /*289f0*/  ISETP.GE.U32.AND P1, PT, R0, R27, PT ;  /* 0x0000001b0000720c */ /* 0x000fe40003f26070 */
[----:B------:R-:W-:Y:S02]  /*28a00*/  PLOP3.LUT P0, PT, PT, PT, PT, 0x8, 0x80 ;  /* 0x000000000080781c */ /* 0x000fe40003f0e170 */
[----:B------:R-:W-:-:S04]  /*28a10*/  ISETP.GE.U32.AND.EX P1, PT, R15, R26, PT, P1 ;  /* 0x0000001a0f00720c */ /* 0x000fc80003f26110 */
[----:B------:R-:W-:Y:S01]  /*28a20*/  PLOP3.LUT P1, PT, P1, PT, PT, 0x8, 0x80 ;  /* 0x000000000080781c */ /* 0x000fe20000f2e170 */
[----:B------:R-:W-:-:S12]  /*28a30*/  BRA `(.L_x_7255) ;  /* 0x00000000006c7947 */ /* 0x000fd80003800000 */
.L_x_7277:
[----:B------:R-:W-:Y:S02]  /*28a40*/  ISETP.NE.AND P2, PT, R0, RZ, PT ;  /* 0x000000ff0000720c */ /* 0x000fe40003f45270 */
[----:B------:R-:W-:Y:S02]  /*28a50*/  PLOP3.LUT P0, PT, PT, PT, PT, 0x8, 0x80 ;  /* 0x000000000080781c */ /* 0x000fe40003f0e170 */
[----:B------:R-:W-:-:S09]  /*28a60*/  PLOP3.LUT P1, PT, PT, PT, PT, 0x8, 0x80 ;  /* 0x000000000080781c */ /* 0x000fd20003f2e170 */
[----:B------:R-:W-:Y:S05]  /*28a70*/  @!P2 BRA `(.L_x_7255) ;  /* 0x00000000005ca947 */ /* 0x000fea0003800000 */
[----:B------:R-:W-:Y:S02]  /*28a80*/  HFMA2 R15, -RZ, RZ, 0, 0 ;  /* 0x00000000ff0f7431 */ /* 0x000fe400000001ff */
[----:B------:R-:W-:-:S07]  /*28a90*/  IMAD.MOV.U32 R20, RZ, RZ, RZ ;  /* 0x000000ffff147224 */ /* 0x000fce00078e00ff */
.L_x_7284:
[C---:B------:R-:W-:Y:S01]  /*28aa0*/  IMAD.SHL.U32 R19, R15.reuse, 0x8, RZ ;  /* 0x000000080f137824 */ /* 0x040fe200078e00ff */
[----:B------:R-:W-:-:S04]  /*28ab0*/  SHF.L.U64.HI R0, R15, 0x3, R20 ;  /* 0x000000030f007819 */ /* 0x000fc80000010214 */
[----:B------:R-:W-:Y:S02]  /*28ac0*/  IADD3 R18, P2, PT, R2, R19, RZ ;  /* 0x0000001302127210 */ /* 0x000fe40007f5e0ff */
[----:B------:R-:W-:-:S03]  /*28ad0*/  IADD3 R16, P1, PT, R19, R6, RZ ;  /* 0x0000000613107210 */ /* 0x000fc60007f3e0ff */
        /* <DEDUP_REMOVED lines=17> */
.L_x_7255:
[----:B------:R-:W-:Y:S05]  /*28bf0*/  BSYNC.RECONVERGENT B0 ;  /* 0x0000000000007941 */ /* 0x000fea0003800200 */
.L_x_7254:
        /* <DEDUP_REMOVED lines=10> */
[----:B------:R0:W3:Y:S01]  /*28ca0*/  @!P0 LDS.64 R6, [R14+0x8] ;  /* 0x000008000e068984 */ /* 0x0000e20000000a00 */
[----:B------:R-:W-:-:S02]  /*28cb0*/  ISETP.LT.AND P3, PT, R4, R11, P1 ;  /* 0x0000000b0400720c */ /* 0x000fc40000f61270 */
[CC--:B------:R-:W-:Y:S02]  /*28cc0*/  ISETP.GE.OR P1, PT, R4.reuse, R11.reuse, P1 ;  /* 0x0000000b0400720c */ /* 0x0c0fe40000f26670 */
[----:B------:R-:W-:-:S07]  /*28cd0*/  ISETP.GE.AND P0, PT, R4, R11, PT ;  /* 0x0000000b0400720c */ /* 0x000fce0003f06270 */
[----:B------:R-:W-:-:S04]  /*28ce0*/  @P2 LOP3.LUT R0, R0, 0x8, RZ, 0xfc, !PT ;  /* 0x0000000800002812 */ /* 0x000fc800078efcff */
[----:B0-----:R-:W-:Y:S05]  /*28cf0*/  @P1 BRA `(.L_x_7286) ;  /* 0x0000005c00141947 */ /* 0x001fea0003800000 */
        /* <DEDUP_REMOVED lines=16> */
[----:B------:R-:W2:Y:S01]  /*28e00*/  LDC R24, c[0x0][0x3bc] ;  /* 0x0000ef00ff187b82 */ /* 0x000ea20000000800 */
[----:B-1----:R-:W-:Y:S01]  /*28e10*/  IADD3 R18, P2, PT, R16, 0x8, RZ ;  /* 0x0000000810127810 */ /* 0x002fe20007f5e0ff */
[----:B------:R-:W-:Y:S01]  /*28e20*/  HFMA2 R13, -RZ, RZ, -15.890625, -0.0047760009765625 ;  /* 0xcbf29ce4ff0d7431 */ /* 0x000fe200000001ff */
[----:B------:R-:W-:Y:S01]  /*28e30*/  LOP3.LUT R15, R14, 0xfffffffe, RZ, 0xc0, !PT ;  /* 0xfffffffe0e0f7812 */ /* 0x000fe200078ec0ff */
[----:B------:R-:W-:Y:S02]  /*28e40*/  IMAD.MOV.U32 R22, RZ, RZ, -0x7bdddcdb ;  /* 0x84222325ff167424 */ /* 0x000fe400078e00ff */
[----:B------:R-:W-:Y:S02]  /*28e50*/  IMAD.X R19, RZ, RZ, R17, P2 ;  /* 0x000000ffff137224 */ /* 0x000fe400010e0611 */
[----:B------:R-:W-:Y:S01]  /*28e60*/  IMAD.MOV.U32 R25, RZ, RZ, R15 ;  /* 0x000000ffff197224 */ /* 0x000fe200078e000f */
[----:B--2---:R-:W-:-:S07]  /*28e70*/  MOV R23, R24 ;  /* 0x0000001800177202 */ /* 0x004fce0000000f00 */
.L_x_7289:
        /* <DEDUP_REMOVED lines=102> */
.L_x_7288:
[----:B------:R-:W-:Y:S05]  /*294e0*/  @P1 BRA `(.L_x_7287) ;  /* 0x0000000000c41947 */ /* 0x000fea0003800000 */
[----:B-1----:R-:W-:-:S04]  /*294f0*/  LEA R18, P1, R15, R16, 0x3 ;  /* 0x000000100f127211 */ /* 0x002fc800078218ff */
        /* <DEDUP_REMOVED lines=44> */
[----:B--2---:R-:W-:-:S04]  /*297c0*/  IMAD.WIDE.U32 R22, R20, 0x1b3, RZ ;  /* 0x000001b314167825 */ /* 0x004fc800078e00ff */
[----:B------:R-:W-:-:S04]  /*297d0*/  IMAD R13, R13, 0x1b3, RZ ;  /* 0x000001b30d0d7824 */ /* 0x000fc800078e02ff */
[----:B------:R-:W-:-:S04]  /*297e0*/  IMAD R13, R20, 0x100, R13 ;  /* 0x00000100140d7824 */ /* 0x000fc800078e020d */
[----:B------:R-:W-:-:S07]  /*297f0*/  IMAD.IADD R13, R23, 0x1, R13 ;  /* 0x00000001170d7824 */ /* 0x000fce00078e020d */
.L_x_7287:
        /* <DEDUP_REMOVED lines=13> */
[----:B------:R-:W2:Y:S01]  /*298d0*/  LDC R24, c[0x0][0x3bc] ;  /* 0x0000ef00ff187b82 */ /* 0x000ea20000000800 */
[----:B---3--:R-:W-:Y:S01]  /*298e0*/  IADD3 R18, P2, PT, R6, 0x8, RZ ;  /* 0x0000000806127810 */ /* 0x008fe20007f5e0ff */
[----:B------:R-:W-:Y:S01]  /*298f0*/  IMAD.MOV.U32 R28, RZ, RZ, -0x340d631c ;  /* 0xcbf29ce4ff1c7424 */ /* 0x000fe200078e00ff */
[----:B------:R-:W-:Y:S02]  /*29900*/  LOP3.LUT R15, R14, 0xfffffffe, RZ, 0xc0, !PT ;  /* 0xfffffffe0e0f7812 */ /* 0x000fe400078ec0ff */
[----:B------:R-:W-:Y:S01]  /*29910*/  MOV R29, 0x84222325 ;  /* 0x84222325001d7802 */ /* 0x000fe20000000f00 */
[----:B------:R-:W-:Y:S01]  /*29920*/  IMAD.X R19, RZ, RZ, R7, P2 ;  /* 0x000000ffff137224 */ /* 0x000fe200010e0607 */
[----:B------:R-:W-:Y:S01]  /*29930*/  MOV R25, R15 ;  /* 0x0000000f00197202 */ /* 0x000fe20000000f00 */
[----:B--2---:R-:W-:-:S07]  /*29940*/  IMAD.MOV.U32 R23, RZ, RZ, R24 ;  /* 0x000000ffff177224 */ /* 0x004fce00078e0018 */
.L_x_7292:
        /* <DEDUP_REMOVED lines=102> */
.L_x_7291:
[----:B------:R-:W-:Y:S05]  /*29fb0*/  @P1 BRA `(.L_x_7290) ;  /* 0x0000000000c81947 */ /* 0x000fea0003800000 */
[----:B---3--:R-:W-:-:S04]  /*29fc0*/  LEA R18, P1, R15, R6, 0x3 ;  /* 0x000000060f127211 */ /* 0x008fc800078218ff */
        /* <DEDUP_REMOVED lines=49> */
.L_x_7290:
        /* <DEDUP_REMOVED lines=24> */
.L_x_7296:
        /* <DEDUP_REMOVED lines=102> */
.L_x_7295:
        /* <DEDUP_REMOVED lines=50> */
.L_x_7294:
        /* <DEDUP_REMOVED lines=12> */
[----:B------:R-:W2:Y:S01]  /*2aea0*/  LDC R21, c[0x0][0x3bc] ;  /* 0x0000ef00ff157b82 */ /* 0x000ea20000000800 */
[----:B------:R-:W-:Y:S01]  /*2aeb0*/  LOP3.LUT R20, R14, 0xfffffffe, RZ, 0xc0, !PT ;  /* 0xfffffffe0e147812 */ /* 0x000fe200078ec0ff */
[----:B------:R-:W-:Y:S01]  /*2aec0*/  IMAD.MOV.U32 R29, RZ, RZ, -0x7bdddcdb ;  /* 0x84222325ff1d7424 */ /* 0x000fe200078e00ff */
[----:B---3--:R-:W-:Y:S01]  /*2aed0*/  IADD3 R25, P0, PT, R6, 0x8, RZ ;  /* 0x0000000806197810 */ /* 0x008fe20007f1e0ff */
[----:B------:R-:W-:Y:S02]  /*2aee0*/  IMAD.MOV.U32 R28, RZ, RZ, -0x340d631c ;  /* 0xcbf29ce4ff1c7424 */ /* 0x000fe400078e00ff */
[----:B------:R-:W-:Y:S01]  /*2aef0*/  IMAD.MOV.U32 R24, RZ, RZ, R20 ;  /* 0x000000ffff187224 */ /* 0x000fe200078e0014 */
[----:B------:R-:W-:Y:S01]  /*2af00*/  IADD3.X R15, PT, PT, RZ, R7, RZ, P0, !PT ;  /* 0x00000007ff0f7210 */ /* 0x000fe200007fe4ff */
[----:B--2---:R-:W-:-:S08]  /*2af10*/  IMAD.MOV.U32 R23, RZ, RZ, R21 ;  /* 0x000000ffff177224 */ /* 0x004fd000078e0015 */
.L_x_7299:
[----:B------:R-:W-:-:S05]  /*2af20*/  MOV R14, R25 ;  /* 0x00000019000e7202 */ /* 0x000fca0000000f00 */
        /* <DEDUP_REMOVED lines=102> */
.L_x_7298:
[----:B------:R-:W-:Y:S05]  /*2b590*/  @P1 BRA `(.L_x_7297) ;  /* 0x0000000000c81947 */ /* 0x000fea0003800000 */
[----:B---3--:R-:W-:-:S04]  /*2b5a0*/  LEA R14, P0, R20, R6, 0x3 ;  /* 0x00000006140e7211 */ /* 0x008fc800078018ff */
        /* <DEDUP_REMOVED lines=49> */
.L_x_7297:
[----:B------:R-:W-:Y:S02]  /*2b8c0*/  ISETP.GE.U32.AND P1, PT, R22, R29, PT ;  /* 0x0000001d1600720c */ /* 0x000fe40003f26070 */
[----:B------:R-:W-:Y:S02]  /*2b8d0*/  PLOP3.LUT P3, PT, PT, PT, PT, 0x80, 0x8 ;  /* 0x000000000008781c */ /* 0x000fe40003f6f070 */
[----:B------:R-:W-:Y:S02]  /*2b8e0*/  ISETP.GE.U32.AND.EX P1, PT, R13, R28, PT, P1 ;  /* 0x0000001c0d00720c */ /* 0x000fe40003f26110 */
[----:B------:R-:W-:-:S11]  /*2b8f0*/  PLOP3.LUT P0, PT, PT, PT, PT, 0x8, 0x80 ;  /* 0x000000000080781c */ /* 0x000fd60003f0e170 */
[----:B------:R-:W-:Y:S05]  /*2b900*/  @!P1 BRA `(.L_x_7286) ;  /* 0x0000003000109947 */ /* 0x000fea0003800000 */
[----:B------:R-:W-:Y:S05]  /*2b910*/  BRA `(.L_x_7300) ;  /* 0x0000000000687947 */ /* 0x000fea0003800000 */
.L_x_7293:
[----:B------:R-:W0:Y:S02]  /*2b920*/  LDCU UR6, c[0x0][0x3c0] ;  /* 0x00007800ff0677ac */ /* 0x000e240008000800 */
[----:B0-----:R-:W-:-:S09]  /*2b930*/  UISETP.NE.AND UP0, UPT, UR6, URZ, UPT ;  /* 0x000000ff0600728c */ /* 0x001fd2000bf05270 */
[----:B------:R-:W-:Y:S05]  /*2b940*/  BRA.U !UP0, `(.L_x_7300) ;  /* 0x00000001085c7547 */ /* 0x000fea000b800000 */
[----:B------:R-:W-:Y:S02]  /*2b950*/  IMAD.MOV.U32 R13, RZ, RZ, RZ ;  /* 0x000000ffff0d7224 */ /* 0x000fe400078e00ff */
[----:B------:R-:W-:-:S07]  /*2b960*/  IMAD.MOV.U32 R21, RZ, RZ, RZ ;  /* 0x000000ffff157224 */ /* 0x000fce00078e00ff */
.L_x_7301:
[C---:B------:R-:W-:Y:S02]  /*2b970*/  SHF.L.U32 R19, R13.reuse, 0x3, RZ ;  /* 0x000000030d137819 */ /* 0x040fe400000006ff */
[----:B------:R-:W-:Y:S02]  /*2b980*/  SHF.L.U64.HI R20, R13, 0x3, R21 ;  /* 0x000000030d147819 */ /* 0x000fe40000010215 */
[----:B-1----:R-:W-:Y:S02]  /*2b990*/  IADD3 R14, P0, PT, R16, R19, RZ ;  /* 0x00000013100e7210 */ /* 0x002fe40007f1e0ff */
[----:B---3--:R-:W-:-:S03]  /*2b9a0*/  IADD3 R18, P1, PT, R19, R6, RZ ;  /* 0x0000000613127210 */ /* 0x008fc60007f3e0ff */
        /* <DEDUP_REMOVED lines=17> */
.L_x_7300:
        /* <DEDUP_REMOVED lines=23> */
[----:B--2---:R-:W-:Y:S02]  /*2bc30*/  IMAD.MOV.U32 R23, RZ, RZ, R15 ;  /* 0x000000ffff177224 */ /* 0x004fe400078e000f */
[----:B0-----:R-:W-:Y:S01]  /*2bc40*/  IMAD.U32 R24, RZ, RZ, UR6 ;  /* 0x00000006ff187e24 */ /* 0x001fe2000f8e00ff */
[----:B------:R-:W-:-:S07]  /*2bc50*/  MOV R25, UR6 ;  /* 0x0000000600197c02 */ /* 0x000fce0008000f00 */
.L_x_7304:
        /* <DEDUP_REMOVED lines=103> */
.L_x_7303:
        /* <DEDUP_REMOVED lines=50> */
.L_x_7302:
        /* <DEDUP_REMOVED lines=20> */
[----:B--2---:R-:W-:Y:S01]  /*2c730*/  IMAD.MOV.U32 R23, RZ, RZ, R15 ;  /* 0x000000ffff177224 */ /* 0x004fe200078e000f */
[----:B0-----:R-:W-:Y:S01]  /*2c740*/  MOV R24, UR6 ;  /* 0x0000000600187c02 */ /* 0x001fe20008000f00 */
[----:B------:R-:W-:-:S07]  /*2c750*/  IMAD.U32 R25, RZ, RZ, UR6 ;  /* 0x00000006ff197e24 */ /* 0x000fce000f8e00ff */
.L_x_7307:
        /* <DEDUP_REMOVED lines=103> */
.L_x_7306:
[----:B------:R-:W-:Y:S05]  /*2cdd0*/  @P1 BRA `(.L_x_7305) ;  /* 0x0000000000c81947 */ /* 0x000fea0003800000 */
[----:B-1----:R-:W-:-:S04]  /*2cde0*/  LEA R18, P1, R15, R16, 0x3 ;  /* 0x000000100f127211 */ /* 0x002fc800078218ff */
[----:B------:R-:W-:-:S06]  /*2cdf0*/  LEA.HI.X R19, R15, R17, R24, 0x3, P1 ;  /* 0x000000110f137211 */ /* 0x000fcc00008f1c18 */
        /* <DEDUP_REMOVED lines=48> */
.L_x_7305:
        /* <DEDUP_REMOVED lines=16> */
[----:B------:R-:W0:Y:S01]  /*2d200*/  LDCU UR6, c[0x0][0x3bc] ;  /* 0x00007780ff0677ac */ /* 0x000e220008000800 */
[----:B---3--:R-:W-:Y:S01]  /*2d210*/  IADD3 R18, P2, PT, R6, 0x8, RZ ;  /* 0x0000000806127810 */ /* 0x008fe20007f5e0ff */
[----:B------:R-:W-:Y:S01]  /*2d220*/  BSSY.RECONVERGENT B1, `(.L_x_7310) ;  /* 0x000006e000017945 */ /* 0x000fe20003800200 */
[----:B------:R-:W-:Y:S01]  /*2d230*/  LOP3.LUT R15, R14, 0xfffffffe, RZ, 0xc0, !PT ;  /* 0xfffffffe0e0f7812 */ /* 0x000fe200078ec0ff */
[----:B------:R-:W-:Y:S01]  /*2d240*/  IMAD.MOV.U32 R13, RZ, RZ, -0x340d631c ;  /* 0xcbf29ce4ff0d7424 */ /* 0x000fe200078e00ff */
[----:B------:R-:W-:Y:S01]  /*2d250*/  MOV R22, 0x84222325 ;  /* 0x8422232500167802 */ /* 0x000fe20000000f00 */
[----:B------:R-:W-:Y:S02]  /*2d260*/  IMAD.X R19, RZ, RZ, R7, P2 ;  /* 0x000000ffff137224 */ /* 0x000fe400010e0607 */
[----:B--2---:R-:W-:Y:S01]  /*2d270*/  IMAD.MOV.U32 R23, RZ, RZ, R15 ;  /* 0x000000ffff177224 */ /* 0x004fe200078e000f */
[----:B0-----:R-:W-:Y:S01]  /*2d280*/  MOV R24, UR6 ;  /* 0x0000000600187c02 */ /* 0x001fe20008000f00 */
[----:B------:R-:W-:-:S07]  /*2d290*/  IMAD.U32 R25, RZ, RZ, UR6 ;  /* 0x00000006ff197e24 */ /* 0x000fce000f8e00ff */
.L_x_7311:
        /* <DEDUP_REMOVED lines=103> */
.L_x_7310:
        /* <DEDUP_REMOVED lines=46> */
[----:B--2---:R-:W-:-:S04]  /*2dbf0*/  IMAD.WIDE.U32 R22, R20, 0x1b3, RZ ;  /* 0x000001b314167825 */ /* 0x004fc800078e00ff */
[----:B------:R-:W-:-:S05]  /*2dc00*/  IMAD R13, R13, 0x1b3, RZ ;  /* 0x000001b30d0d7824 */ /* 0x000fca00078e02ff */
[----:B------:R-:W-:-:S05]  /*2dc10*/  LEA R13, R20, R13, 0x8 ;  /* 0x0000000d140d7211 */ /* 0x000fca00078e40ff */
[----:B------:R-:W-:-:S07]  /*2dc20*/  IMAD.IADD R13, R23, 0x1, R13 ;  /* 0x00000001170d7824 */ /* 0x000fce00078e020d */
.L_x_7309:
        /* <DEDUP_REMOVED lines=22> */
.L_x_7314:
        /* <DEDUP_REMOVED lines=103> */
[----:B------:R-:W-:Y:S05]  /*2e400*/  BSYNC.RECONVERGENT B1 ;  /* 0x0000000000017941 */ /* 0x000fea0003800200 */
.L_x_7313:
        /* <DEDUP_REMOVED lines=51> */
.L_x_7312:
[----:B------:R-:W-:Y:S02]  /*2e740*/  ISETP.GE.U32.AND P0, PT, R22, R29, PT ;  /* 0x0000001d1600720c */ /* 0x000fe40003f06070 */
[----:B------:R-:W-:Y:S02]  /*2e750*/  PLOP3.LUT P3, PT, PT, PT, PT, 0x8, 0x80 ;  /* 0x000000000080781c */ /* 0x000fe40003f6e170 */
[----:B------:R-:W-:-:S04]  /*2e760*/  ISETP.GE.U32.AND.EX P0, PT, R13, R26, PT, P0 ;  /* 0x0000001a0d00720c */ /* 0x000fc80003f06100 */
[----:B------:R-:W-:Y:S01]  /*2e770*/  PLOP3.LUT P0, PT, P0, PT, PT, 0x8, 0x80 ;  /* 0x000000000080781c */ /* 0x000fe2000070e170 */
[----:B------:R-:W-:-:S12]  /*2e780*/  BRA `(.L_x_7286) ;  /* 0x0000000000707947 */ /* 0x000fd80003800000 */
.L_x_7308:
[----:B------:R-:W0:Y:S01]  /*2e790*/  LDCU UR6, c[0x0][0x3c0] ;  /* 0x00007800ff0677ac */ /* 0x000e220008000800 */
[----:B------:R-:W-:Y:S02]  /*2e7a0*/  PLOP3.LUT P3, PT, PT, PT, PT, 0x8, 0x80 ;  /* 0x000000000080781c */ /* 0x000fe40003f6e170 */
[----:B------:R-:W-:Y:S01]  /*2e7b0*/  PLOP3.LUT P0, PT, PT, PT, PT, 0x8, 0x80 ;  /* 0x000000000080781c */ /* 0x000fe20003f0e170 */
[----:B0-----:R-:W-:-:S09]  /*2e7c0*/  UISETP.NE.AND UP0, UPT, UR6, URZ, UPT ;  /* 0x000000ff0600728c */ /* 0x001fd2000bf05270 */
[----:B------:R-:W-:Y:S05]  /*2e7d0*/  BRA.U !UP0, `(.L_x_7286) ;  /* 0x00000001085c7547 */ /* 0x000fea000b800000 */
[----:B------:R-:W-:Y:S02]  /*2e7e0*/  IMAD.MOV.U32 R13, RZ, RZ, RZ ;  /* 0x000000ffff0d7224 */ /* 0x000fe400078e00ff */
[----:B------:R-:W-:-:S07]  /*2e7f0*/  IMAD.MOV.U32 R21, RZ, RZ, RZ ;  /* 0x000000ffff157224 */ /* 0x000fce00078e00ff */
.L_x_7315:
[C---:B------:R-:W-:Y:S02]  /*2e800*/  SHF.L.U32 R19, R13.reuse, 0x3, RZ ;  /* 0x000000030d137819 */ /* 0x040fe400000006ff */
[----:B------:R-:W-:Y:S02]  /*2e810*/  SHF.L.U64.HI R20, R13, 0x3, R21 ;  /* 0x000000030d147819 */ /* 0x000fe40000010215 */
[----:B---3--:R-:W-:Y:S02]  /*2e820*/  IADD3 R14, P0, PT, R19, R6, RZ ;  /* 0x00000006130e7210 */ /* 0x008fe40007f1e0ff */
[----:B-1----:R-:W-:-:S03]  /*2e830*/  IADD3 R18, P1, PT, R16, R19, RZ ;  /* 0x0000001310127210 */ /* 0x002fc60007f3e0ff */
[----:B------:R-:W-:Y:S02]  /*2e840*/  IMAD.X R15, R20, 0x1, R7, P0 ;  /* 0x00000001140f7824 */ /* 0x000fe400000e0607 */
        /* <DEDUP_REMOVED lines=16> */
.L_x_7286:
[----:B------:R-:W-:Y:S05]  /*2e950*/  BSYNC.RECONVERGENT B0 ;  /* 0x0000000000007941 */ /* 0x000fea0003800200 */
.L_x_7285:
[----:B------:R-:W-:Y:S01]  /*2e960*/  @!P3 VIADD R21, R10, 0x1 ;  /* 0x000000010a15b836 */ /* 0x000fe20000000000 */
[----:B------:R-:W-:Y:S01]  /*2e970*/  IADD3 R15, PT, PT, R4, R10, RZ ;  /* 0x0000000a040f7210 */ /* 0x000fe20007ffe0ff */
[----:B------:R-:W-:Y:S01]  /*2e980*/  @!P3 IMAD R13, R10, 0x8, R5 ;  /* 0x000000080a0db824 */ /* 0x000fe200078e0205 */
[----:B-1----:R-:W-:Y:S01]  /*2e990*/  MOV R19, R17 ;  /* 0x0000001100137202 */ /* 0x002fe20000000f00 */
[C---:B------:R-:W-:Y:S01]  /*2e9a0*/  @!P0 VIADD R14, R4.reuse, 0x1 ;  /* 0x00000001040e8836 */ /* 0x040fe20000000000 */
[----:B------:R-:W-:Y:S01]  /*2e9b0*/  BSSY.RECONVERGENT B0, `(.L_x_7316) ;  /* 0x00005d1000007945 */ /* 0x000fe20003800200 */
[----:B------:R-:W-:Y:S01]  /*2e9c0*/  @!P3 IMAD.MOV.U32 R10, RZ, RZ, R21 ;  /* 0x000000ffff0ab224 */ /* 0x000fe200078e0015 */
[----:B---3--:R0:W1:Y:S01]  /*2e9d0*/  @!P3 LDS.64 R6, [R13+0x808] ;  /* 0x000808000d06b984 */ /* 0x0080620000000a00 */
[----:B------:R-:W-:Y:S01]  /*2e9e0*/  @!P0 IMAD R20, R4, 0x8, R5 ;  /* 0x0000000804148824 */ /* 0x000fe200078e0205 */
[----:B------:R-:W-:Y:S01]  /*2e9f0*/  @!P0 MOV R4, R14 ;  /* 0x0000000e00048202 */ /* 0x000fe20000000f00 */
[----:B------:R-:W-:Y:S01]  /*2ea00*/  IMAD.MOV.U32 R18, RZ, RZ, R16 ;  /* 0x000000ffff127224 */ /* 0x000fe200078e0010 */
[----:B------:R-:W-:-:S02]  /*2ea10*/  ISETP.GE.AND P1, PT, R10, R9, PT ;  /* 0x000000090a00720c */ /* 0x000fc40003f26270 */
[----:B------:R-:W-:Y:S02]  /*2ea20*/  ISETP.LT.AND P3, PT, R15, R8, P3 ;  /* 0x000000080f00720c */ /* 0x000fe40001f61270 */
[CC--:B------:R-:W-:Y:S01]  /*2ea30*/  ISETP.LT.AND P4, PT, R4.reuse, R11.reuse, P1 ;  /* 0x0000000b0400720c */ /* 0x0c0fe20000f81270 */
[----:B------:R0:W3:Y:S01]  /*2ea40*/  @!P0 LDS.64 R18, [R20+0x808] ;  /* 0x0008080014128984 */ /* 0x0000e20000000a00 */
[CC--:B------:R-:W-:Y:S02]  /*2ea50*/  ISETP.GE.OR P1, PT, R4.reuse, R11.reuse, P1 ;  /* 0x0000000b0400720c */ /* 0x0c0fe40000f26670 */
[----:B------:R-:W-:-:S11]  /*2ea60*/  ISETP.GE.AND P0, PT, R4, R11, PT ;  /* 0x0000000b0400720c */ /* 0x000fd60003f06270 */
[----:B0-----:R-:W-:Y:S05]  /*2ea70*/  @P1 BRA `(.L_x_7317) ;  /* 0x0000005c00101947 */ /* 0x001fea0003800000 */
        /* <DEDUP_REMOVED lines=24> */
.L_x_7320:
[----:B------:R-:W3:Y:S04]  /*2ec00*/  LD.E.64 R28, desc[UR8][R20.64+-0x8] ;  /* 0xfffff808141c7980 */ /* 0x000ee8000c101b00 */
[----:B--2-4-:R0:W2:Y:S01]  /*2ec10*/  LD.E.64 R22, desc[UR8][R20.64] ;  /* 0x0000000814167980 */ /* 0x0140a2000c101b00 */
        /* <DEDUP_REMOVED lines=100> */
.L_x_7319:
[----:B------:R-:W-:Y:S05]  /*2f260*/  @P1 BRA `(.L_x_7318) ;  /* 0x0000000000c41947 */ /* 0x000fea0003800000 */
[----:B---3--:R-:W-:-:S04]  /*2f270*/  LEA R20, P1, R13, R18, 0x3 ;  /* 0x000000120d147211 */ /* 0x008fc800078218ff */
[----:B------:R-:W-:-:S06]  /*2f280*/  LEA.HI.X R21, R13, R19, R24, 0x3, P1 ;  /* 0x000000130d157211 */ /* 0x000fcc00008f1c18 */
[----:B------:R-:W3:Y:S01]  /*2f290*/  LD.E.64 R20, desc[UR8][R20.64] ;  /* 0x0000000814147980 */ /* 0x000ee2000c101b00 */
[----:B------:R-:W-:Y:S01]  /*2f2a0*/  IMAD R15, R15, 0x1b3, RZ ;  /* 0x000001b30f0f7824 */ /* 0x000fe200078e02ff */
[----:B---3--:R-:W-:Y:S02]  /*2f2b0*/  LOP3.LUT R26, R26, 0xff, R20, 0x78, !PT ;  /* 0x000000ff1a1a7812 */ /* 0x008fe400078e7814 */
[----:B------:R-:W-:-:S03]  /*2f2c0*/  SHF.R.U64 R13, R20, 0x8, R21 ;  /* 0x00000008140d7819 */ /* 0x000fc60000001215 */
[----:B--2-4-:R-:W-:-:S04]  /*2f2d0*/  IMAD.WIDE.U32 R22, R26, 0x1b3, RZ ;  /* 0x000001b31a167825 */ /* 0x014fc800078e00ff */
        /* <DEDUP_REMOVED lines=42> */
.L_x_7318:
        /* <DEDUP_REMOVED lines=21> */
.L_x_7323:
[----:B------:R-:W5:Y:S04]  /*2f6d0*/  LD.E.64 R28, desc[UR8][R20.64+-0x8] ;  /* 0xfffff808141c7980 */ /* 0x000f68000c101b00 */
        /* <DEDUP_REMOVED lines=8> */
[----:B-----5:R-:W-:-:S05]  /*2f760*/  LOP3.LUT R32, R31, 0xff, R28, 0x78, !PT ;  /* 0x000000ff1f207812 */ /* 0x020fca00078e781c */
        /* <DEDUP_REMOVED lines=92> */
.L_x_7322:
[----:B------:R-:W-:Y:S05]  /*2fd30*/  @P1 BRA `(.L_x_7321) ;  /* 0x0000000000c81947 */ /* 0x000fea0003800000 */
[----:B-1----:R-:W-:-:S04]  /*2fd40*/  LEA R20, P1, R13, R6, 0x3 ;  /* 0x000000060d147211 */ /* 0x002fc800078218ff */
[----:B------:R-:W-:-:S06]  /*2fd50*/  LEA.HI.X R21, R13, R7, R24, 0x3, P1 ;  /* 0x000000070d157211 */ /* 0x000fcc00008f1c18 */
[----:B------:R-:W5:Y:S01]  /*2fd60*/  LD.E.64 R20, desc[UR8][R20.64] ;  /* 0x0000000814147980 */ /* 0x000f62000c101b00 */
[----:B------:R-:W-:Y:S01]  /*2fd70*/  IMAD R30, R30, 0x1b3, RZ ;  /* 0x000001b31e1e7824 */ /* 0x000fe200078e02ff */
[----:B-----5:R-:W-:-:S05]  /*2fd80*/  LOP3.LUT R13, R31, 0xff, R20, 0x78, !PT ;  /* 0x000000ff1f0d7812 */ /* 0x020fca00078e7814 */
[----:B--2-4-:R-:W-:-:S04]  /*2fd90*/  IMAD.WIDE.U32 R22, R13, 0x1b3, RZ ;  /* 0x000001b30d167825 */ /* 0x014fc800078e00ff */
        /* <DEDUP_REMOVED lines=44> */
.L_x_7321:
        /* <DEDUP_REMOVED lines=24> */
.L_x_7327:
        /* <DEDUP_REMOVED lines=102> */
.L_x_7326:
        /* <DEDUP_REMOVED lines=50> */
.L_x_7325:
        /* <DEDUP_REMOVED lines=21> */
.L_x_7330:
        /* <DEDUP_REMOVED lines=102> */
.L_x_7329:
        /* <DEDUP_REMOVED lines=51> */
.L_x_7328:
[----:B------:R-:W-:Y:S02]  /*31640*/  ISETP.GE.U32.AND P1, PT, R26, R27, PT ;  /* 0x0000001b1a00720c */ /* 0x000fe40003f26070 */
[----:B------:R-:W-:Y:S02]  /*31650*/  PLOP3.LUT P4, PT, PT, PT, PT, 0x80, 0x8 ;  /* 0x000000000008781c */ /* 0x000fe40003f8f070 */
[----:B------:R-:W-:Y:S02]  /*31660*/  ISETP.GE.U32.AND.EX P1, PT, R15, R30, PT, P1 ;  /* 0x0000001e0f00720c */ /* 0x000fe40003f26110 */
[----:B------:R-:W-:-:S11]  /*31670*/  PLOP3.LUT P0, PT, PT, PT, PT, 0x8, 0x80 ;  /* 0x000000000080781c */ /* 0x000fd60003f0e170 */
[----:B------:R-:W-:Y:S05]  /*31680*/  @!P1 BRA `(.L_x_7317) ;  /* 0x00000030000c9947 */ /* 0x000fea0003800000 */
[----:B------:R-:W-:Y:S05]  /*31690*/  BRA `(.L_x_7331) ;  /* 0x0000000000687947 */ /* 0x000fea0003800000 */
.L_x_7324:
[----:B------:R-:W0:Y:S02]  /*316a0*/  LDCU UR6, c[0x0][0x3c0] ;  /* 0x00007800ff0677ac */ /* 0x000e240008000800 */
[----:B0-----:R-:W-:-:S09]  /*316b0*/  UISETP.NE.AND UP0, UPT, UR6, URZ, UPT ;  /* 0x000000ff0600728c */ /* 0x001fd2000bf05270 */
[----:B------:R-:W-:Y:S05]  /*316c0*/  BRA.U !UP0, `(.L_x_7331) ;  /* 0x00000001085c7547 */ /* 0x000fea000b800000 */
[----:B------:R-:W-:Y:S02]  /*316d0*/  IMAD.MOV.U32 R13, RZ, RZ, RZ ;  /* 0x000000ffff0d7224 */ /* 0x000fe400078e00ff */
[----:B--2---:R-:W-:-:S07]  /*316e0*/  IMAD.MOV.U32 R23, RZ, RZ, RZ ;  /* 0x000000ffff177224 */ /* 0x004fce00078e00ff */
.L_x_7332:
[C---:B------:R-:W-:Y:S02]  /*316f0*/  SHF.L.U32 R21, R13.reuse, 0x3, RZ ;  /* 0x000000030d157819 */ /* 0x040fe400000006ff */
[----:B----4-:R-:W-:Y:S02]  /*31700*/  SHF.L.U64.HI R22, R13, 0x3, R23 ;  /* 0x000000030d167819 */ /* 0x010fe40000010217 */
[----:B---3--:R-:W-:Y:S02]  /*31710*/  IADD3 R14, P0, PT, R18, R21, RZ ;  /* 0x00000015120e7210 */ /* 0x008fe40007f1e0ff */
        /* <DEDUP_REMOVED lines=18> */
.L_x_7331:
        /* <DEDUP_REMOVED lines=26> */
.L_x_7335:
        /* <DEDUP_REMOVED lines=9> */
[----:B-----5:R-:W-:Y:S02]  /*31a70*/  LOP3.LUT R31, R26, 0xff, R28, 0x78, !PT ;  /* 0x000000ff1a1f7812 */ /* 0x020fe400078e781c */
        /* <DEDUP_REMOVED lines=92> */
.L_x_7334:
[----:B------:R-:W-:Y:S05]  /*32040*/  @P1 BRA `(.L_x_7333) ;  /* 0x0000000000c41947 */ /* 0x000fea0003800000 */
[----:B-1----:R-:W-:-:S04]  /*32050*/  LEA R20, P1, R13, R6, 0x3 ;  /* 0x000000060d147211 */ /* 0x002fc800078218ff */
[----:B------:R-:W-:-:S06]  /*32060*/  LEA.HI.X R21, R13, R7, R24, 0x3, P1 ;  /* 0x000000070d157211 */ /* 0x000fcc00008f1c18 */
[----:B------:R-:W5:Y:S01]  /*32070*/  LD.E.64 R20, desc[UR8][R20.64] ;  /* 0x0000000814147980 */ /* 0x000f62000c101b00 */
[----:B------:R-:W-:Y:S01]  /*32080*/  IMAD R15, R15, 0x1b3, RZ ;  /* 0x000001b30f0f7824 */ /* 0x000fe200078e02ff */
[----:B-----5:R-:W-:Y:S02]  /*32090*/  LOP3.LUT R26, R26, 0xff, R20, 0x78, !PT ;  /* 0x000000ff1a1a7812 */ /* 0x020fe400078e7814 */
        /* <DEDUP_REMOVED lines=44> */
.L_x_7333:
        /* <DEDUP_REMOVED lines=13> */
[----:B------:R-:W0:Y:S01]  /*32430*/  LDCU UR6, c[0x0][0x3bc] ;  /* 0x00007780ff0677ac */ /* 0x000e220008000800 */
[----:B---3--:R-:W-:Y:S01]  /*32440*/  IADD3 R20, P2, PT, R18, 0x8, RZ ;  /* 0x0000000812147810 */ /* 0x008fe20007f5e0ff */
        /* <DEDUP_REMOVED lines=8> */
.L_x_7338:
[----:B------:R-:W3:Y:S04]  /*324d0*/  LD.E.64 R28, desc[UR8][R20.64+-0x8] ;  /* 0xfffff808141c7980 */ /* 0x000ee8000c101b00 */
[----:B--2-4-:R0:W2:Y:S01]  /*324e0*/  LD.E.64 R22, desc[UR8][R20.64] ;  /* 0x0000000814167980 */ /* 0x0140a2000c101b00 */
        /* <DEDUP_REMOVED lines=101> */
.L_x_7337:
[----:B------:R-:W-:Y:S05]  /*32b40*/  @P1 BRA `(.L_x_7336) ;  /* 0x0000000000c81947 */ /* 0x000fea0003800000 */
[----:B---3--:R-:W-:-:S04]  /*32b50*/  LEA R20, P1, R13, R18, 0x3 ;  /* 0x000000120d147211 */ /* 0x008fc800078218ff */
[----:B------:R-:W-:-:S06]  /*32b60*/  LEA.HI.X R21, R13, R19, R24, 0x3, P1 ;  /* 0x000000130d157211 */ /* 0x000fcc00008f1c18 */
[----:B------:R-:W3:Y:S01]  /*32b70*/  LD.E.64 R20, desc[UR8][R20.64] ;  /* 0x0000000814147980 */ /* 0x000ee2000c101b00 */
[----:B------:R-:W-:Y:S01]  /*32b80*/  IMAD R30, R30, 0x1b3, RZ ;  /* 0x000001b31e1e7824 */ /* 0x000fe200078e02ff */
[----:B---3--:R-:W-:-:S04]  /*32b90*/  LOP3.LUT R13, R31, 0xff, R20, 0x78, !PT ;  /* 0x000000ff1f0d7812 */ /* 0x008fc800078e7814 */
[C---:B------:R-:W-:Y:S01]  /*32ba0*/  LEA R25, R13.reuse, R30, 0x8 ;  /* 0x0000001e0d197211 */ /* 0x040fe200078e40ff */
[----:B--2-4-:R-:W-:Y:S01]  /*32bb0*/  IMAD.WIDE.U32 R22, R13, 0x1b3, RZ ;  /* 0x000001b30d167825 */ /* 0x014fe200078e00ff */
        /* <DEDUP_REMOVED lines=43> */
.L_x_7336:
[----:B------:R-:W-:-:S04]  /*32e70*/  ISETP.NE.U32.AND P1, PT, R26, R31, PT ;  /* 0x0000001f1a00720c */ /* 0x000fc80003f25070 */
[----:B------:R-:W-:-:S13]  /*32e80*/  ISETP.NE.AND.EX P1, PT, R15, R30, PT, P1 ;  /* 0x0000001e0f00720c */ /* 0x000fda0003f25310 */
[----:B------:R-:W-:Y:S05]  /*32e90*/  @!P1 BRA `(.L_x_7339) ;  /* 0x0000001400989947 */ /* 0x000fea0003800000 */
[----:B------:R-:W-:Y:S02]  /*32ea0*/  HFMA2 R15, -RZ, RZ, -15.890625, -0.0047760009765625 ;  /* 0xcbf29ce4ff0f7431 */ /* 0x000fe400000001ff */
[----:B----4-:R-:W-:Y:S01]  /*32eb0*/  IMAD.MOV.U32 R22, RZ, RZ, -0x7bdddcdb ;  /* 0x84222325ff167424 */ /* 0x010fe200078e00ff */
[----:B------:R-:W-:Y:S06]  /*32ec0*/  @!P0 BRA `(.L_x_7340) ;  /* 0x0000000800b48947 */ /* 0x000fec0003800000 */
        /* <DEDUP_REMOVED lines=20> */
.L_x_7342:
        /* <DEDUP_REMOVED lines=103> */
.L_x_7341:
        /* <DEDUP_REMOVED lines=50> */
.L_x_7340:
        /* <DEDUP_REMOVED lines=9> */
[----:B--2---:R-:W-:Y:S01]  /*33a30*/  IMAD.MOV.U32 R23, RZ, RZ, RZ ;  /* 0x000000ffff177224 */ /* 0x004fe200078e00ff */
        /* <DEDUP_REMOVED lines=13> */
.L_x_7345:
        /* <DEDUP_REMOVED lines=103> */
.L_x_7344:
        /* <DEDUP_REMOVED lines=51> */
.L_x_7343:
[----:B------:R-:W-:Y:S02]  /*344b0*/  ISETP.GE.U32.AND P0, PT, R22, R29, PT ;  /* 0x0000001d1600720c */ /* 0x000fe40003f06070 */
[----:B------:R-:W-:Y:S02]  /*344c0*/  PLOP3.LUT P4, PT, PT, PT, PT, 0x8, 0x80 ;  /* 0x000000000080781c */ /* 0x000fe40003f8e170 */
[----:B------:R-:W-:-:S04]  /*344d0*/  ISETP.GE.U32.AND.EX P0, PT, R15, R28, PT, P0 ;  /* 0x0000001c0f00720c */ /* 0x000fc80003f06100 */
[----:B------:R-:W-:Y:S01]  /*344e0*/  PLOP3.LUT P0, PT, P0, PT, PT, 0x8, 0x80 ;  /* 0x000000000080781c */ /* 0x000fe2000070e170 */
[----:B------:R-:W-:-:S12]  /*344f0*/  BRA `(.L_x_7317) ;  /* 0x0000000000707947 */ /* 0x000fd80003800000 */
.L_x_7339:
[----:B------:R-:W0:Y:S01]  /*34500*/  LDCU UR6, c[0x0][0x3c0] ;  /* 0x00007800ff0677ac */ /* 0x000e220008000800 */
[----:B------:R-:W-:Y:S02]  /*34510*/  PLOP3.LUT P4, PT, PT, PT, PT, 0x8, 0x80 ;  /* 0x000000000080781c */ /* 0x000fe40003f8e170 */
[----:B------:R-:W-:Y:S01]  /*34520*/  PLOP3.LUT P0, PT, PT, PT, PT, 0x8, 0x80 ;  /* 0x000000000080781c */ /* 0x000fe20003f0e170 */
[----:B0-----:R-:W-:-:S09]  /*34530*/  UISETP.NE.AND UP0, UPT, UR6, URZ, UPT ;  /* 0x000000ff0600728c */ /* 0x001fd2000bf05270 */
[----:B------:R-:W-:Y:S05]  /*34540*/  BRA.U !UP0, `(.L_x_7317) ;  /* 0x00000001085c7547 */ /* 0x000fea000b800000 */
[----:B------:R-:W-:Y:S02]  /*34550*/  IMAD.MOV.U32 R13, RZ, RZ, RZ ;  /* 0x000000ffff0d7224 */ /* 0x000fe400078e00ff */
[----:B--2---:R-:W-:-:S07]  /*34560*/  IMAD.MOV.U32 R23, RZ, RZ, RZ ;  /* 0x000000ffff177224 */ /* 0x004fce00078e00ff */
.L_x_7346:
[C---:B------:R-:W-:Y:S02]  /*34570*/  SHF.L.U32 R21, R13.reuse, 0x3, RZ ;  /* 0x000000030d157819 */ /* 0x040fe400000006ff */
[----:B----4-:R-:W-:Y:S02]  /*34580*/  SHF.L.U64.HI R22, R13, 0x3, R23 ;  /* 0x000000030d167819 */ /* 0x010fe40000010217 */
[----:B-1----:R-:W-:Y:S02]  /*34590*/  IADD3 R14, P0, PT, R21, R6, RZ ;  /* 0x00000006150e7210 */ /* 0x002fe40007f1e0ff */
[----:B---3--:R-:W-:-:S03]  /*345a0*/  IADD3 R20, P1, PT, R18, R21, RZ ;  /* 0x0000001512147210 */ /* 0x008fc60007f3e0ff */
        /* <DEDUP_REMOVED lines=17> */
.L_x_7317:
[----:B------:R-:W-:Y:S05]  /*346c0*/  BSYNC.RECONVERGENT B0 ;  /* 0x0000000000007941 */ /* 0x000fea0003800200 */
.L_x_7316:
[----:B------:R-:W-:Y:S01]  /*346d0*/  @!P4 VIADD R14, R10, 0x1 ;  /* 0x000000010a0ec836 */ /* 0x000fe20000000000 */
[----:B---3--:R-:W-:Y:S01]  /*346e0*/  MOV R30, R18 ;  /* 0x00000012001e7202 */ /* 0x008fe20000000f00 */
[--C-:B------:R-:W-:Y:S01]  /*346f0*/  @!P0 IMAD R13, R4, 0x8, R5.reuse ;  /* 0x00000008040d8824 */ /* 0x100fe200078e0205 */
[----:B------:R-:W-:Y:S01]  /*34700*/  BSSY.RECONVERGENT B0, `(.L_x_7347) ;  /* 0x00005d4000007945 */ /* 0x000fe20003800200 */
[----:B------:R-:W-:Y:S01]  /*34710*/  @!P4 IMAD R15, R10, 0x8, R5 ;  /* 0x000000080a0fc824 */ /* 0x000fe200078e0205 */
[C---:B------:R-:W-:Y:S01]  /*34720*/  IADD3 R5, PT, PT, R4.reuse, R10, RZ ;  /* 0x0000000a04057210 */ /* 0x040fe20007ffe0ff */
[----:B------:R-:W-:Y:S02]  /*34730*/  @!P0 VIADD R12, R4, 0x1 ;  /* 0x00000001040c8836 */ /* 0x000fe40000000000 */
[----:B------:R-:W-:Y:S01]  /*34740*/  @!P4 IMAD.MOV.U32 R10, RZ, RZ, R14 ;  /* 0x000000ffff0ac224 */ /* 0x000fe200078e000e */
[----:B-1----:R0:W1:Y:S01]  /*34750*/  @!P4 LDS.64 R6, [R15+0x808] ;  /* 0x000808000f06c984 */ /* 0x0020620000000a00 */
[----:B------:R-:W-:Y:S01]  /*34760*/  IMAD.MOV.U32 R31, RZ, RZ, R19 ;  /* 0x000000ffff1f7224 */ /* 0x000fe200078e0013 */
[----:B------:R-:W-:-:S02]  /*34770*/  @!P0 MOV R4, R12 ;  /* 0x0000000c00048202 */ /* 0x000fc40000000f00 */
[----:B------:R-:W-:Y:S02]  /*34780*/  ISETP.GE.AND P2, PT, R10, R9, PT ;  /* 0x000000090a00720c */ /* 0x000fe40003f46270 */
[----:B------:R-:W-:Y:S01]  /*34790*/  ISETP.LT.AND P4, PT, R5, R8, P4 ;  /* 0x000000080500720c */ /* 0x000fe20002781270 */
[----:B------:R0:W3:Y:S01]  /*347a0*/  @!P0 LDS.64 R30, [R13+0x808] ;  /* 0x000808000d1e8984 */ /* 0x0000e20000000a00 */
[CC--:B------:R-:W-:Y:S02]  /*347b0*/  ISETP.LT.AND P0, PT, R4.reuse, R11.reuse, P2 ;  /* 0x0000000b0400720c */ /* 0x0c0fe40001701270 */
        /* <DEDUP_REMOVED lines=16> */
[----:B----4-:R-:W-:Y:S02]  /*348c0*/  MOV R22, RZ ;  /* 0x000000ff00167202 */ /* 0x010fe40000000f00 */
        /* <DEDUP_REMOVED lines=10> */
.L_x_7351:
        /* <DEDUP_REMOVED lines=102> */
.L_x_7350:
        /* <DEDUP_REMOVED lines=50> */
.L_x_7349:
        /* <DEDUP_REMOVED lines=10> */
[----:B----4-:R-:W-:Y:S01]  /*35390*/  IMAD.MOV.U32 R22, RZ, RZ, RZ ;  /* 0x000000ffff167224 */ /* 0x010fe200078e00ff */
        /* <DEDUP_REMOVED lines=10> */
.L_x_7354:
        /* <DEDUP_REMOVED lines=102> */
.L_x_7353:
        /* <DEDUP_REMOVED lines=51> */
.L_x_7352:
        /* <DEDUP_REMOVED lines=24> */
.L_x_7358:
        /* <DEDUP_REMOVED lines=102> */
.L_x_7357:
        /* <DEDUP_REMOVED lines=50> */
.L_x_7356:
        /* <DEDUP_REMOVED lines=19> */
[----:B--2---:R-:W-:Y:S01]  /*36a00*/  IMAD.MOV.U32 R23, RZ, RZ, R5 ;  /* 0x000000ffff177224 */ /* 0x004fe200078e0005 */
[----:B0-----:R-:W-:-:S07]  /*36a10*/  MOV R12, R22 ;  /* 0x00000016000c7202 */ /* 0x001fce0000000f00 */
.L_x_7361:
        /* <DEDUP_REMOVED lines=102> */
.L_x_7360:
        /* <DEDUP_REMOVED lines=51> */
.L_x_7359:
[----:B------:R-:W-:Y:S02]  /*373b0*/  ISETP.GE.U32.AND P2, PT, R24, R25, PT ;  /* 0x000000191800720c */ /* 0x000fe40003f46070 */
[----:B------:R-:W-:Y:S02]  /*373c0*/  PLOP3.LUT P0, PT, PT, PT, PT, 0x80, 0x8 ;  /* 0x000000000008781c */ /* 0x000fe40003f0f070 */
[----:B------:R-:W-:Y:S02]  /*373d0*/  ISETP.GE.U32.AND.EX P2, PT, R13, R28, PT, P2 ;  /* 0x0000001c0d00720c */ /* 0x000fe40003f46120 */
[----:B------:R-:W-:-:S11]  /*373e0*/  PLOP3.LUT P1, PT, PT, PT, PT, 0x8, 0x80 ;  /* 0x000000000080781c */ /* 0x000fd60003f2e170 */
[----:B------:R-:W-:Y:S05]  /*373f0*/  @!P2 BRA `(.L_x_7348) ;  /* 0x000000300010a947 */ /* 0x000fea0003800000 */
[----:B------:R-:W-:Y:S05]  /*37400*/  BRA `(.L_x_7362) ;  /* 0x00000000006c7947 */ /* 0x000fea0003800000 */
.L_x_7355:
[----:B------:R-:W0:Y:S02]  /*37410*/  LDC R5, c[0x0][0x3c0] ;  /* 0x0000f000ff057b82 */ /* 0x000e240000000800 */
[----:B0-----:R-:W-:-:S13]  /*37420*/  ISETP.NE.AND P0, PT, R5, RZ, PT ;  /* 0x000000ff0500720c */ /* 0x001fda0003f05270 */
[----:B------:R-:W-:Y:S05]  /*37430*/  @!P0 BRA `(.L_x_7362) ;  /* 0x0000000000608947 */ /* 0x000fea0003800000 */
[----:B------:R-:W-:Y:S01]  /*37440*/  SHF.R.S32.HI R21, RZ, 0x1f, R5 ;  /* 0x0000001fff157819 */ /* 0x000fe20000011405 */
[----:B------:R-:W-:Y:S02]  /*37450*/  IMAD.MOV.U32 R5, RZ, RZ, RZ ;  /* 0x000000ffff057224 */ /* 0x000fe400078e00ff */
[----:B----4-:R-:W-:-:S07]  /*37460*/  IMAD.MOV.U32 R22, RZ, RZ, RZ ;  /* 0x000000ffff167224 */ /* 0x010fce00078e00ff */
.L_x_7363:
        /* <DEDUP_REMOVED lines=21> */
.L_x_7362:
        /* <DEDUP_REMOVED lines=23> */
[----:B--2---:R-:W-:Y:S02]  /*37730*/  IMAD.MOV.U32 R23, RZ, RZ, R5 ;  /* 0x000000ffff177224 */ /* 0x004fe400078e0005 */
[----:B0-----:R-:W-:Y:S01]  /*37740*/  IMAD.U32 R22, RZ, RZ, UR6 ;  /* 0x00000006ff167e24 */ /* 0x001fe2000f8e00ff */
[----:B------:R-:W-:-:S07]  /*37750*/  MOV R28, UR6 ;  /* 0x00000006001c7c02 */ /* 0x000fce0008000f00 */
.L_x_7366:
        /* <DEDUP_REMOVED lines=102> */
.L_x_7365:
[----:B------:R-:W-:Y:S05]  /*37dc0*/  @P1 BRA `(.L_x_7364) ;  /* 0x0000000000c41947 */ /* 0x000fea0003800000 */
[----:B-1----:R-:W-:-:S04]  /*37dd0*/  LEA R14, P1, R5, R6, 0x3 ;  /* 0x00000006050e7211 */ /* 0x002fc800078218ff */
        /* <DEDUP_REMOVED lines=48> */
.L_x_7364:
        /* <DEDUP_REMOVED lines=23> */
.L_x_7369:
        /* <DEDUP_REMOVED lines=103> */
.L_x_7368:
        /* <DEDUP_REMOVED lines=51> */
.L_x_7367:
        /* <DEDUP_REMOVED lines=26> */
.L_x_7373:
        /* <DEDUP_REMOVED lines=9> */
[----:B--2---:R-:W-:-:S02]  /*38e20*/  LOP3.LUT R29, R24, 0xff, R26, 0x78, !PT ;  /* 0x000000ff181d7812 */ /* 0x004fc400078e781a */
        /* <DEDUP_REMOVED lines=91> */
[----:B------:R-:W-:Y:S05]  /*393e0*/  BSYNC.RECONVERGENT B1 ;  /* 0x0000000000017941 */ /* 0x000fea0003800200 */
.L_x_7372:
        /* <DEDUP_REMOVED lines=50> */
.L_x_7371:
        /* <DEDUP_REMOVED lines=10> */
[----:B----4-:R-:W-:Y:S01]  /*397b0*/  IMAD.MOV.U32 R22, RZ, RZ, RZ ;  /* 0x000000ffff167224 */ /* 0x010fe200078e00ff */
[----:B------:R-:W-:-:S04]  /*397c0*/  ISETP.NE.U32.AND.EX P0, PT, RZ, RZ, PT, P0 ;  /* 0x000000ffff00720c */ /* 0x000fc80003f05100 */
        /* <DEDUP_REMOVED lines=8> */
[----:B------:R-:W-:Y:S01]  /*39850*/  IMAD.MOV.U32 R12, RZ, RZ, R5 ;  /* 0x000000ffff0c7224 */ /* 0x000fe200078e0005 */
[----:B0-----:R-:W-:Y:S01]  /*39860*/  MOV R22, UR6 ;  /* 0x0000000600167c02 */ /* 0x001fe20008000f00 */
[----:B--2---:R-:W-:-:S07]  /*39870*/  IMAD.U32 R23, RZ, RZ, UR6 ;  /* 0x00000006ff177e24 */ /* 0x004fce000f8e00ff */
.L_x_7376:
        /* <DEDUP_REMOVED lines=103> */
.L_x_7375:
        /* <DEDUP_REMOVED lines=51> */
.L_x_7374:
[----:B------:R-:W-:Y:S02]  /*3a220*/  ISETP.GE.U32.AND P1, PT, R24, R25, PT ;  /* 0x000000191800720c */ /* 0x000fe40003f26070 */
[----:B------:R-:W-:Y:S02]  /*3a230*/  PLOP3.LUT P0, PT, PT, PT, PT, 0x8, 0x80 ;  /* 0x000000000080781c */ /* 0x000fe40003f0e170 */
[----:B------:R-:W-:-:S04]  /*3a240*/  ISETP.GE.U32.AND.EX P1, PT, R13, R28, PT, P1 ;  /* 0x0000001c0d00720c */ /* 0x000fc80003f26110 */
[----:B------:R-:W-:Y:S01]  /*3a250*/  PLOP3.LUT P1, PT, P1, PT, PT, 0x8, 0x80 ;  /* 0x000000000080781c */ /* 0x000fe20000f2e170 */
[----:B------:R-:W-:-:S12]  /*3a260*/  BRA `(.L_x_7348) ;  /* 0x0000000000747947 */ /* 0x000fd80003800000 */
.L_x_7370:
[----:B------:R-:W0:Y:S01]  /*3a270*/  LDC R5, c[0x0][0x3c0] ;  /* 0x0000f000ff057b82 */ /* 0x000e220000000800 */
[----:B------:R-:W-:Y:S02]  /*3a280*/  PLOP3.LUT P0, PT, PT, PT, PT, 0x8, 0x80 ;  /* 0x000000000080781c */ /* 0x000fe40003f0e170 */
[----:B------:R-:W-:Y:S02]  /*3a290*/  PLOP3.LUT P1, PT, PT, PT, PT, 0x8, 0x80 ;  /* 0x000000000080781c */ /* 0x000fe40003f2e170 */
[----:B0-----:R-:W-:-:S13]  /*3a2a0*/  ISETP.NE.AND P2, PT, R5, RZ, PT ;  /* 0x000000ff0500720c */ /* 0x001fda0003f45270 */
[----:B------:R-:W-:Y:S05]  /*3a2b0*/  @!P2 BRA `(.L_x_7348) ;  /* 0x000000000060a947 */ /* 0x000fea0003800000 */
[----:B------:R-:W-:Y:S01]  /*3a2c0*/  SHF.R.S32.HI R21, RZ, 0x1f, R5 ;  /* 0x0000001fff157819 */ /* 0x000fe20000011405 */
[----:B------:R-:W-:Y:S02]  /*3a2d0*/  HFMA2 R5, -RZ, RZ, 0, 0 ;  /* 0x00000000ff057431 */ /* 0x000fe400000001ff */
[----:B----4-:R-:W-:-:S07]  /*3a2e0*/  IMAD.MOV.U32 R22, RZ, RZ, RZ ;  /* 0x000000ffff167224 */ /* 0x010fce00078e00ff */
.L_x_7377:
[C---:B------:R-:W-:Y:S01]  /*3a2f0*/  IMAD.SHL.U32 R15, R5.reuse, 0x8, RZ ;  /* 0x00000008050f7824 */ /* 0x040fe200078e00ff */
[----:B------:R-:W-:-:S04]  /*3a300*/  SHF.L.U64.HI R20, R5, 0x3, R22 ;  /* 0x0000000305147819 */ /* 0x000fc80000010216 */
[----:B---3--:R-:W-:Y:S02]  /*3a310*/  IADD3 R14, P2, PT, R30, R15, RZ ;  /* 0x0000000f1e0e7210 */ /* 0x008fe40007f5e0ff */
[----:B-1----:R-:W-:-:S03]  /*3a320*/  IADD3 R12, P1, PT, R15, R6, RZ ;  /* 0x000000060f0c7210 */ /* 0x002fc60007f3e0ff */
        /* <DEDUP_REMOVED lines=17> */
.L_x_7348:
[----:B------:R-:W-:Y:S05]  /*3a440*/  BSYNC.RECONVERGENT B0 ;  /* 0x0000000000007941 */ /* 0x000fea0003800200 */
.L_x_7347:
[----:B------:R-:W0:Y:S01]  /*3a450*/  @!P0 S2R R14, SR_CgaCtaId ;  /* 0x00000000000e8919 */ /* 0x000e220000008800 */
[----:B------:R-:W-:Y:S01]  /*3a460*/  @!P0 MOV R13, 0x400 ;  /* 0x00000400000d8802 */ /* 0x000fe20000000f00 */
[----:B---3--:R-:W-:Y:S01]  /*3a470*/  IMAD.MOV.U32 R29, RZ, RZ, R31 ;  /* 0x000000ffff1d7224 */ /* 0x008fe200078e001f */
[----:B------:R-:W-:Y:S01]  /*3a480*/  @!P1 MOV R5, 0x400 ;  /* 0x0000040000059802 */ /* 0x000fe20000000f00 */
[----:B------:R-:W3:Y:S01]  /*3a490*/  @!P1 S2R R12, SR_CgaCtaId ;  /* 0x00000000000c9919 */ /* 0x000ee20000008800 */
[----:B------:R-:W-:Y:S01]  /*3a4a0*/  MOV R28, R30 ;  /* 0x0000001e001c7202 */ /* 0x000fe20000000f00 */
[----:B------:R-:W-:Y:S01]  /*3a4b0*/  BSSY.RECONVERGENT B0, `(.L_x_7378) ;  /* 0x00005dc000007945 */ /* 0x000fe20003800200 */
[----:B------:R-:W-:Y:S02]  /*3a4c0*/  LOP3.LUT R0, R0, 0xfffffffb, RZ, 0xc0, !PT ;  /* 0xfffffffb00007812 */ /* 0x000fe400078ec0ff */
[----:B0-----:R-:W-:Y:S01]  /*3a4d0*/  @!P0 LEA R13, R14, R13, 0x18 ;  /* 0x0000000d0e0d8211 */ /* 0x001fe200078ec0ff */
[----:B------:R-:W-:Y:S01]  /*3a4e0*/  @!P0 VIADD R14, R10, 0x1 ;  /* 0x000000010a0e8836 */ /* 0x000fe20000000000 */
[----:B---3--:R-:W-:-:S03]  /*3a4f0*/  @!P1 LEA R5, R12, R5, 0x18 ;  /* 0x000000050c059211 */ /* 0x008fc600078ec0ff */
[----:B------:R-:W-:Y:S01]  /*3a500*/  @!P0 IMAD R15, R10, 0x8, R13 ;  /* 0x000000080a0f8824 */ /* 0x000fe200078e020d */
[C---:B------:R-:W-:Y:S02]  /*3a510*/  @!P1 IADD3 R12, PT, PT, R4.reuse, 0x1, RZ ;  /* 0x00000001040c9810 */ /* 0x040fe40007ffe0ff */
[C---:B------:R-:W-:Y:S01]  /*3a520*/  @!P1 LEA R13, R4.reuse, R5, 0x3 ;  /* 0x00000005040d9211 */ /* 0x040fe200078e18ff */
[----:B------:R-:W-:Y:S01]  /*3a530*/  IMAD.IADD R5, R4, 0x1, R10 ;  /* 0x0000000104057824 */ /* 0x000fe200078e020a */
[----:B-1----:R0:W1:Y:S01]  /*3a540*/  @!P0 LDS.64 R6, [R15+0x808] ;  /* 0x000808000f068984 */ /* 0x0020620000000a00 */
[----:B------:R-:W-:Y:S02]  /*3a550*/  @!P0 IMAD.MOV.U32 R10, RZ, RZ, R14 ;  /* 0x000000ffff0a8224 */ /* 0x000fe400078e000e */
[----:B------:R-:W-:Y:S01]  /*3a560*/  @!P1 IMAD.MOV.U32 R4, RZ, RZ, R12 ;  /* 0x000000ffff049224 */ /* 0x000fe200078e000c */
[----:B------:R-:W-:Y:S01]  /*3a570*/  ISETP.LT.AND P5, PT, R5, R8, P0 ;  /* 0x000000080500720c */ /* 0x000fe200007a1270 */
[----:B------:R0:W3:Y:S01]  /*3a580*/  @!P1 LDS.64 R28, [R13+0x808] ;  /* 0x000808000d1c9984 */ /* 0x0000e20000000a00 */
[----:B------:R-:W-:-:S02]  /*3a590*/  ISETP.GE.AND P2, PT, R10, R9, PT ;  /* 0x000000090a00720c */ /* 0x000fc40003f46270 */
[CC--:B------:R-:W-:Y:S02]  /*3a5a0*/  ISETP.GE.AND P1, PT, R4.reuse, R11.reuse, PT ;  /* 0x0000000b0400720c */ /* 0x0c0fe40003f26270 */
[CC--:B------:R-:W-:Y:S02]  /*3a5b0*/  ISETP.LT.AND P0, PT, R4.reuse, R11.reuse, P2 ;  /* 0x0000000b0400720c */ /* 0x0c0fe40001701270 */
[----:B------:R-:W-:-:S05]  /*3a5c0*/  ISETP.GE.OR P2, PT, R4, R11, P2 ;  /* 0x0000000b0400720c */ /* 0x000fca0001746670 */
        /* <DEDUP_REMOVED lines=11> */
[----:B--2---:R-:W-:Y:S01]  /*3a680*/  IMAD.MOV.U32 R23, RZ, RZ, RZ ;  /* 0x000000ffff177224 */ /* 0x004fe200078e00ff */
[----:B------:R-:W-:Y:S01]  /*3a690*/  UISETP.NE.AND.EX UP0, UPT, UR5, URZ, UPT, UP0 ;  /* 0x000000ff0500728c */ /* 0x000fe2000bf05300 */
[----:B------:R-:W-:Y:S01]  /*3a6a0*/  LOP3.LUT R34, R12, 0x1, RZ, 0xc0, !PT ;  /* 0x000000010c227812 */ /* 0x000fe200078ec0ff */
[----:B------:R-:W-:-:S07]  /*3a6b0*/  IMAD.MOV.U32 R24, RZ, RZ, RZ ;  /* 0x000000ffff187224 */ /* 0x000fce00078e00ff */
[----:B------:R-:W-:Y:S05]  /*3a6c0*/  BRA.U !UP0, `(.L_x_7381) ;  /* 0x0000000508b47547 */ /* 0x000fea000b800000 */
[----:B------:R-:W0:Y:S01]  /*3a6d0*/  LDC R24, c[0x0][0x3bc] ;  /* 0x0000ef00ff187b82 */ /* 0x000e220000000800 */
[----:B---3--:R-:W-:Y:S01]  /*3a6e0*/  IADD3 R14, P1, PT, R28, 0x8, RZ ;  /* 0x000000081c0e7810 */ /* 0x008fe20007f3e0ff */
[----:B------:R-:W-:Y:S01]  /*3a6f0*/  HFMA2 R26, -RZ, RZ, -6.306171417236328125e-05, 0.01395416259765625 ;  /* 0x84222325ff1a7431 */ /* 0x000fe200000001ff */
[----:B------:R-:W-:Y:S01]  /*3a700*/  LOP3.LUT R23, R12, 0xfffffffe, RZ, 0xc0, !PT ;  /* 0xfffffffe0c177812 */ /* 0x000fe200078ec0ff */
[----:B------:R-:W-:Y:S02]  /*3a710*/  IMAD.MOV.U32 R25, RZ, RZ, -0x340d631c ;  /* 0xcbf29ce4ff197424 */ /* 0x000fe400078e00ff */
[----:B------:R-:W-:Y:S01]  /*3a720*/  IMAD.X R15, RZ, RZ, R29, P1 ;  /* 0x000000ffff0f7224 */ /* 0x000fe200008e061d */
[----:B----4-:R-:W-:Y:S01]  /*3a730*/  MOV R22, R23 ;  /* 0x0000001700167202 */ /* 0x010fe20000000f00 */
[----:B0-----:R-:W-:-:S07]  /*3a740*/  IMAD.MOV.U32 R5, RZ, RZ, R24 ;  /* 0x000000ffff057224 */ /* 0x001fce00078e0018 */
.L_x_7382:
        /* <DEDUP_REMOVED lines=101> */
.L_x_7381:
[----:B------:R-:W-:-:S04]  /*3ada0*/  ISETP.NE.U32.AND P1, PT, R34, 0x1, PT ;  /* 0x000000012200780c */ /* 0x000fc80003f25070 */
[----:B------:R-:W-:-:S13]  /*3adb0*/  ISETP.NE.U32.AND.EX P1, PT, RZ, RZ, PT, P1 ;  /* 0x000000ffff00720c */ /* 0x000fda0003f25110 */
        /* <DEDUP_REMOVED lines=50> */
.L_x_7380:
[----:B------:R-:W-:Y:S01]  /*3b0e0*/  MOV R35, 0x84222325 ;  /* 0x8422232500237802 */ /* 0x000fe20000000f00 */
[----:B------:R-:W-:Y:S01]  /*3b0f0*/  IMAD.MOV.U32 R34, RZ, RZ, -0x340d631c ;  /* 0xcbf29ce4ff227424 */ /* 0x000fe200078e00ff */
[----:B------:R-:W-:Y:S06]  /*3b100*/  @!P0 BRA `(.L_x_7383) ;  /* 0x0000000800ac8947 */ /* 0x000fec0003800000 */
[----:B------:R-:W-:Y:S01]  /*3b110*/  UISETP.NE.U32.AND UP0, UPT, UR4, URZ, UPT ;  /* 0x000000ff0400728c */ /* 0x000fe2000bf05070 */
[----:B------:R-:W-:Y:S02]  /*3b120*/  HFMA2 R34, -RZ, RZ, -15.890625, -0.0047760009765625 ;  /* 0xcbf29ce4ff227431 */ /* 0x000fe400000001ff */
[----:B------:R-:W-:Y:S01]  /*3b130*/  IMAD.MOV.U32 R35, RZ, RZ, -0x7bdddcdb ;  /* 0x84222325ff237424 */ /* 0x000fe200078e00ff */
[----:B------:R-:W-:Y:S01]  /*3b140*/  LOP3.LUT R27, R12, 0x1, RZ, 0xc0, !PT ;  /* 0x000000010c1b7812 */ /* 0x000fe200078ec0ff */
[----:B------:R-:W-:Y:S01]  /*3b150*/  UISETP.NE.AND.EX UP0, UPT, UR5, URZ, UPT, UP0 ;  /* 0x000000ff0500728c */ /* 0x000fe2000bf05300 */
[----:B--2---:R-:W-:Y:S02]  /*3b160*/  IMAD.MOV.U32 R23, RZ, RZ, RZ ;  /* 0x000000ffff177224 */ /* 0x004fe400078e00ff */
[----:B------:R-:W-:-:S06]  /*3b170*/  IMAD.MOV.U32 R24, RZ, RZ, RZ ;  /* 0x000000ffff187224 */ /* 0x000fcc00078e00ff */
[----:B------:R-:W-:Y:S05]  /*3b180*/  BRA.U !UP0, `(.L_x_7384) ;  /* 0x0000000508b87547 */ /* 0x000fea000b800000 */
[----:B------:R-:W0:Y:S01]  /*3b190*/  LDC R24, c[0x0][0x3bc] ;  /* 0x0000ef00ff187b82 */ /* 0x000e220000000800 */
[----:B-1----:R-:W-:Y:S01]  /*3b1a0*/  IADD3 R14, P1, PT, R6, 0x8, RZ ;  /* 0x00000008060e7810 */ /* 0x002fe20007f3e0ff */
[----:B------:R-:W-:Y:S01]  /*3b1b0*/  IMAD.MOV.U32 R34, RZ, RZ, -0x340d631c ;  /* 0xcbf29ce4ff227424 */ /* 0x000fe200078e00ff */
[----:B------:R-:W-:Y:S02]  /*3b1c0*/  LOP3.LUT R23, R12, 0xfffffffe, RZ, 0xc0, !PT ;  /* 0xfffffffe0c177812 */ /* 0x000fe400078ec0ff */
[----:B------:R-:W-:Y:S01]  /*3b1d0*/  MOV R35, 0x84222325 ;  /* 0x8422232500237802 */ /* 0x000fe20000000f00 */
[----:B------:R-:W-:Y:S01]  /*3b1e0*/  IMAD.X R15, RZ, RZ, R7, P1 ;  /* 0x000000ffff0f7224 */ /* 0x000fe200008e0607 */
[----:B----4-:R-:W-:Y:S01]  /*3b1f0*/  MOV R22, R23 ;  /* 0x0000001700167202 */ /* 0x010fe20000000f00 */
[----:B0-----:R-:W-:-:S07]  /*3b200*/  IMAD.MOV.U32 R5, RZ, RZ, R24 ;  /* 0x000000ffff057224 */ /* 0x001fce00078e0018 */
.L_x_7385:
        /* <DEDUP_REMOVED lines=102> */
.L_x_7384:
        /* <DEDUP_REMOVED lines=53> */
.L_x_7383:
[----:B------:R-:W-:-:S04]  /*3bbc0*/  ISETP.NE.U32.AND P1, PT, R26, R35, PT ;  /* 0x000000231a00720c */ /* 0x000fc80003f25070 */
[----:B------:R-:W-:-:S13]  /*3bbd0*/  ISETP.NE.AND.EX P1, PT, R25, R34, PT, P1 ;  /* 0x000000221900720c */ /* 0x000fda0003f25310 */
[----:B------:R-:W-:Y:S05]  /*3bbe0*/  @!P1 BRA `(.L_x_7386) ;  /* 0x0000001400889947 */ /* 0x000fea0003800000 */
[----:B------:R-:W-:Y:S01]  /*3bbf0*/  IADD3 R34, P1, PT, R12, -0x1, RZ ;  /* 0xffffffff0c227810 */ /* 0x000fe20007f3e0ff */
[----:B------:R-:W-:Y:S02]  /*3bc00*/  HFMA2 R27, -RZ, RZ, -15.890625, -0.0047760009765625 ;  /* 0xcbf29ce4ff1b7431 */ /* 0x000fe400000001ff */
[----:B------:R-:W-:Y:S01]  /*3bc10*/  IMAD.MOV.U32 R32, RZ, RZ, -0x7bdddcdb ;  /* 0x84222325ff207424 */ /* 0x000fe200078e00ff */
[----:B------:R-:W-:Y:S01]  /*3bc20*/  IADD3.X R13, PT, PT, R13, -0x1, RZ, P1, !PT ;  /* 0xffffffff0d0d7810 */ /* 0x000fe20000ffe4ff */
[----:B------:R-:W-:Y:S08]  /*3bc30*/  @!P0 BRA `(.L_x_7387) ;  /* 0x0000000800a48947 */ /* 0x000ff00003800000 */
        /* <DEDUP_REMOVED lines=16> */
.L_x_7389:
[----:B--2-4-:R-:W2:Y:S04]  /*3bd40*/  LD.E.64 R22, desc[UR8][R14.64+-0x8] ;  /* 0xfffff8080e167980 */ /* 0x014ea8000c101b00 */
        /* <DEDUP_REMOVED lines=100> */
.L_x_7388:
[----:B------:R-:W-:-:S04]  /*3c390*/  ISETP.NE.U32.AND P1, PT, R35, 0x1, PT ;  /* 0x000000012300780c */ /* 0x000fc80003f25070 */
[----:B------:R-:W-:-:S13]  /*3c3a0*/  ISETP.NE.U32.AND.EX P1, PT, RZ, RZ, PT, P1 ;  /* 0x000000ffff00720c */ /* 0x000fda0003f25110 */
        /* <DEDUP_REMOVED lines=11> */
[----:B----4-:R-:W-:Y:S02]  /*3c460*/  IMAD R22, R21, 0x1b3, RZ ;  /* 0x000001b315167824 */ /* 0x010fe400078e02ff */
[----:B------:R-:W-:-:S03]  /*3c470*/  IMAD.WIDE.U32 R20, R5, 0x1b3, RZ ;  /* 0x000001b305147825 */ /* 0x000fc600078e00ff */
[----:B--2---:R-:W-:Y:S02]  /*3c480*/  LEA R23, R5, R22, 0x8 ;  /* 0x0000001605177211 */ /* 0x004fe400078e40ff */
        /* <DEDUP_REMOVED lines=36> */
.L_x_7387:
[----:B------:R-:W-:Y:S01]  /*3c6d0*/  IMAD.MOV.U32 R33, RZ, RZ, -0x7bdddcdb ;  /* 0x84222325ff217424 */ /* 0x000fe200078e00ff */
[----:B------:R-:W-:Y:S01]  /*3c6e0*/  MOV R26, 0xcbf29ce4 ;  /* 0xcbf29ce4001a7802 */ /* 0x000fe20000000f00 */
[----:B------:R-:W-:Y:S06]  /*3c6f0*/  @!P0 BRA `(.L_x_7390) ;  /* 0x0000000800ac8947 */ /* 0x000fec0003800000 */
[----:B------:R-:W-:Y:S01]  /*3c700*/  ISETP.NE.U32.AND P0, PT, R34, RZ, PT ;  /* 0x000000ff2200720c */ /* 0x000fe20003f05070 */
        /* <DEDUP_REMOVED lines=9> */
[----:B-12---:R-:W-:Y:S01]  /*3c7a0*/  IADD3 R23, P1, PT, R6, 0x8, RZ ;  /* 0x0000000806177810 */ /* 0x006fe20007f3e0ff */
[----:B------:R-:W-:Y:S01]  /*3c7b0*/  HFMA2 R33, -RZ, RZ, -6.306171417236328125e-05, 0.01395416259765625 ;  /* 0x84222325ff217431 */ /* 0x000fe200000001ff */
[----:B------:R-:W-:Y:S01]  /*3c7c0*/  LOP3.LUT R20, R12, 0xfffffffe, RZ, 0xc0, !PT ;  /* 0xfffffffe0c147812 */ /* 0x000fe200078ec0ff */
[----:B------:R-:W-:Y:S02]  /*3c7d0*/  IMAD.MOV.U32 R26, RZ, RZ, -0x340d631c ;  /* 0xcbf29ce4ff1a7424 */ /* 0x000fe400078e00ff */
[----:B------:R-:W-:Y:S01]  /*3c7e0*/  IMAD.X R13, RZ, RZ, R7, P1 ;  /* 0x000000ffff0d7224 */ /* 0x000fe200008e0607 */
[----:B----4-:R-:W-:Y:S01]  /*3c7f0*/  MOV R22, R20 ;  /* 0x0000001400167202 */ /* 0x010fe20000000f00 */
[----:B0-----:R-:W-:-:S07]  /*3c800*/  IMAD.MOV.U32 R5, RZ, RZ, R21 ;  /* 0x000000ffff057224 */ /* 0x001fce00078e0015 */
.L_x_7392:
[----:B------:R-:W-:-:S05]  /*3c810*/  IMAD.MOV.U32 R12, RZ, RZ, R23 ;  /* 0x000000ffff0c7224 */ /* 0x000fca00078e0017 */
[----:B------:R-:W2:Y:S04]  /*3c820*/  LD.E.64 R24, desc[UR8][R12.64+-0x8] ;  /* 0xfffff8080c187980 */ /* 0x000ea8000c101b00 */
[----:B------:R-:W4:Y:S01]  /*3c830*/  LD.E.64 R14, desc[UR8][R12.64] ;  /* 0x000000080c0e7980 */ /* 0x000f22000c101b00 */
        /* <DEDUP_REMOVED lines=100> */
.L_x_7391:
        /* <DEDUP_REMOVED lines=51> */
.L_x_7390:
[----:B------:R-:W-:Y:S02]  /*3d1b0*/  ISETP.GE.U32.AND P2, PT, R32, R33, PT ;  /* 0x000000212000720c */ /* 0x000fe40003f46070 */
[----:B------:R-:W-:Y:S02]  /*3d1c0*/  PLOP3.LUT P0, PT, PT, PT, PT, 0x80, 0x8 ;  /* 0x000000000008781c */ /* 0x000fe40003f0f070 */
[----:B------:R-:W-:Y:S02]  /*3d1d0*/  ISETP.GE.U32.AND.EX P2, PT, R27, R26, PT, P2 ;  /* 0x0000001a1b00720c */ /* 0x000fe40003f46120 */
[----:B------:R-:W-:-:S11]  /*3d1e0*/  PLOP3.LUT P1, PT, PT, PT, PT, 0x8, 0x80 ;  /* 0x000000000080781c */ /* 0x000fd60003f2e170 */
[----:B------:R-:W-:Y:S05]  /*3d1f0*/  @!P2 BRA `(.L_x_7379) ;  /* 0x00000030001ca947 */ /* 0x000fea0003800000 */
[----:B------:R-:W-:Y:S05]  /*3d200*/  BRA `(.L_x_7393) ;  /* 0x00000000006c7947 */ /* 0x000fea0003800000 */
.L_x_7386:
[----:B------:R-:W0:Y:S02]  /*3d210*/  LDC R5, c[0x0][0x3c0] ;  /* 0x0000f000ff057b82 */ /* 0x000e240000000800 */
[----:B0-----:R-:W-:-:S13]  /*3d220*/  ISETP.NE.AND P0, PT, R5, RZ, PT ;  /* 0x000000ff0500720c */ /* 0x001fda0003f05270 */
[----:B------:R-:W-:Y:S05]  /*3d230*/  @!P0 BRA `(.L_x_7393) ;  /* 0x0000000000608947 */ /* 0x000fea0003800000 */
[----:B------:R-:W-:Y:S01]  /*3d240*/  SHF.R.S32.HI R21, RZ, 0x1f, R5 ;  /* 0x0000001fff157819 */ /* 0x000fe20000011405 */
[----:B------:R-:W-:Y:S02]  /*3d250*/  HFMA2 R5, -RZ, RZ, 0, 0 ;  /* 0x00000000ff057431 */ /* 0x000fe400000001ff */
[----:B----4-:R-:W-:-:S07]  /*3d260*/  IMAD.MOV.U32 R22, RZ, RZ, RZ ;  /* 0x000000ffff167224 */ /* 0x010fce00078e00ff */
.L_x_7394:
[C---:B------:R-:W-:Y:S01]  /*3d270*/  IMAD.SHL.U32 R15, R5.reuse, 0x8, RZ ;  /* 0x00000008050f7824 */ /* 0x040fe200078e00ff */
[----:B------:R-:W-:-:S04]  /*3d280*/  SHF.L.U64.HI R20, R5, 0x3, R22 ;  /* 0x0000000305147819 */ /* 0x000fc80000010216 */
[----:B-1----:R-:W-:Y:S02]  /*3d290*/  IADD3 R14, P1, PT, R15, R6, RZ ;  /* 0x000000060f0e7210 */ /* 0x002fe40007f3e0ff */
[----:B---3--:R-:W-:-:S03]  /*3d2a0*/  IADD3 R12, P0, PT, R28, R15, RZ ;  /* 0x0000000f1c0c7210 */ /* 0x008fc60007f1e0ff */
[----:B------:R-:W-:Y:S01]  /*3d2b0*/  IMAD.X R15, R20, 0x1, R7, P1 ;  /* 0x00000001140f7824 */ /* 0x000fe200008e0607 */
[----:B------:R-:W-:-:S05]  /*3d2c0*/  IADD3.X R13, PT, PT, R29, R20, RZ, P0, !PT ;  /* 0x000000141d0d7210 */ /* 0x000fca00007fe4ff */
        /* <DEDUP_REMOVED lines=15> */
.L_x_7393:
        /* <DEDUP_REMOVED lines=9> */
[----:B------:R-:W-:Y:S02]  /*3d450*/  HFMA2 R27, -RZ, RZ, -15.890625, -0.0047760009765625 ;  /* 0xcbf29ce4ff1b7431 */ /* 0x000fe400000001ff */
[----:B------:R-:W-:Y:S01]  /*3d460*/  IMAD.MOV.U32 R26, RZ, RZ, -0x7bdddcdb ;  /* 0x84222325ff1a7424 */ /* 0x000fe200078e00ff */
[----:B------:R-:W-:Y:S01]  /*3d470*/  LOP3.LUT R32, R12, 0x1, RZ, 0xc0, !PT ;  /* 0x000000010c207812 */ /* 0x000fe200078ec0ff */
[----:B------:R-:W-:Y:S01]  /*3d480*/  IMAD.MOV.U32 R5, RZ, RZ, RZ ;  /* 0x000000ffff057224 */ /* 0x000fe200078e00ff */
[----:B------:R-:W-:Y:S01]  /*3d490*/  ISETP.NE.AND.EX P1, PT, R13, RZ, PT, P1 ;  /* 0x000000ff0d00720c */ /* 0x000fe20003f25310 */
[----:B------:R-:W-:-:S12]  /*3d4a0*/  IMAD.MOV.U32 R24, RZ, RZ, RZ ;  /* 0x000000ffff187224 */ /* 0x000fd800078e00ff */
[----:B------:R-:W-:Y:S05]  /*3d4b0*/  @!P1 BRA `(.L_x_7396) ;  /* 0x0000000400c09947 */ /* 0x000fea0003800000 */
[----:B------:R-:W0:Y:S01]  /*3d4c0*/  LDCU UR6, c[0x0][0x3bc] ;  /* 0x00007780ff0677ac */ /* 0x000e220008000800 */
[----:B-1----:R-:W-:Y:S01]  /*3d4d0*/  IADD3 R14, P1, PT, R6, 0x8, RZ ;  /* 0x00000008060e7810 */ /* 0x002fe20007f3e0ff */
[----:B------:R-:W-:Y:S01]  /*3d4e0*/  BSSY.RECONVERGENT B1, `(.L_x_7396) ;  /* 0x000006d000017945 */ /* 0x000fe20003800200 */
[----:B------:R-:W-:Y:S01]  /*3d4f0*/  LOP3.LUT R5, R12, 0xfffffffe, RZ, 0xc0, !PT ;  /* 0xfffffffe0c057812 */ /* 0x000fe200078ec0ff */
[----:B------:R-:W-:Y:S01]  /*3d500*/  IMAD.MOV.U32 R27, RZ, RZ, -0x340d631c ;  /* 0xcbf29ce4ff1b7424 */ /* 0x000fe200078e00ff */
[----:B------:R-:W-:Y:S01]  /*3d510*/  MOV R26, 0x84222325 ;  /* 0x84222325001a7802 */ /* 0x000fe20000000f00 */
[----:B------:R-:W-:Y:S02]  /*3d520*/  IMAD.X R15, RZ, RZ, R7, P1 ;  /* 0x000000ffff0f7224 */ /* 0x000fe400008e0607 */
[----:B------:R-:W-:Y:S01]  /*3d530*/  IMAD.MOV.U32 R25, RZ, RZ, R5 ;  /* 0x000000ffff197224 */ /* 0x000fe200078e0005 */
[----:B0-----:R-:W-:Y:S01]  /*3d540*/  MOV R24, UR6 ;  /* 0x0000000600187c02 */ /* 0x001fe20008000f00 */
[----:B------:R-:W-:-:S07]  /*3d550*/  IMAD.U32 R33, RZ, RZ, UR6 ;  /* 0x00000006ff217e24 */ /* 0x000fce000f8e00ff */
.L_x_7397:
[----:B--2-4-:R-:W2:Y:S04]  /*3d560*/  LD.E.64 R22, desc[UR8][R14.64+-0x8] ;  /* 0xfffff8080e167980 */ /* 0x014ea8000c101b00 */
        /* <DEDUP_REMOVED lines=100> */
[----:B------:R-:W-:Y:S05]  /*3dbb0*/  BSYNC.RECONVERGENT B1 ;  /* 0x0000000000017941 */ /* 0x000fea0003800200 */
.L_x_7396:
[----:B------:R-:W-:-:S04]  /*3dbc0*/  ISETP.NE.U32.AND P1, PT, R32, 0x1, PT ;  /* 0x000000012000780c */ /* 0x000fc80003f25070 */
[----:B------:R-:W-:-:S13]  /*3dbd0*/  ISETP.NE.U32.AND.EX P1, PT, RZ, RZ, PT, P1 ;  /* 0x000000ffff00720c */ /* 0x000fda0003f25110 */
[----:B------:R-:W-:Y:S05]  /*3dbe0*/  @P1 BRA `(.L_x_7395) ;  /* 0x0000000000c41947 */ /* 0x000fea0003800000 */
[----:B-1----:R-:W-:-:S04]  /*3dbf0*/  LEA R14, P1, R5, R6, 0x3 ;  /* 0x00000006050e7211 */ /* 0x002fc800078218ff */
[----:B------:R-:W-:-:S06]  /*3dc00*/  LEA.HI.X R15, R5, R7, R24, 0x3, P1 ;  /* 0x00000007050f7211 */ /* 0x000fcc00008f1c18 */
[----:B------:R-:W5:Y:S01]  /*3dc10*/  LD.E.64 R14, desc[UR8][R14.64] ;  /* 0x000000080e0e7980 */ /* 0x000f62000c101b00 */
[----:B------:R-:W-:Y:S01]  /*3dc20*/  IMAD R27, R27, 0x1b3, RZ ;  /* 0x000001b31b1b7824 */ /* 0x000fe200078e02ff */
[----:B-----5:R-:W-:Y:S02]  /*3dc30*/  LOP3.LUT R26, R26, 0xff, R14, 0x78, !PT ;  /* 0x000000ff1a1a7812 */ /* 0x020fe400078e780e */
[----:B------:R-:W-:Y:S02]  /*3dc40*/  SHF.R.U64 R5, R14, 0x8, R15 ;  /* 0x000000080e057819 */ /* 0x000fe4000000120f */
[C---:B------:R-:W-:Y:S01]  /*3dc50*/  LEA R27, R26.reuse, R27, 0x8 ;  /* 0x0000001b1a1b7211 */ /* 0x040fe200078e40ff */
[----:B------:R-:W-:-:S04]  /*3dc60*/  IMAD.WIDE.U32 R20, R26, 0x1b3, RZ ;  /* 0x000001b31a147825 */ /* 0x000fc800078e00ff */
[----:B------:R-:W-:Y:S01]  /*3dc70*/  IMAD.IADD R21, R21, 0x1, R27 ;  /* 0x0000000115157824 */ /* 0x000fe200078e021b */
[----:B------:R-:W-:-:S03]  /*3dc80*/  LOP3.LUT R5, R20, 0xff, R5, 0x78, !PT ;  /* 0x000000ff14057812 */ /* 0x000fc600078e7805 */
[----:B----4-:R-:W-:Y:S02]  /*3dc90*/  IMAD R22, R21, 0x1b3, RZ ;  /* 0x000001b315167824 */ /* 0x010fe400078e02ff */
        /* <DEDUP_REMOVED lines=38> */
.L_x_7395:
        /* <DEDUP_REMOVED lines=8> */
[----:B------:R-:W-:Y:S01]  /*3df80*/  IMAD.MOV.U32 R5, RZ, RZ, RZ ;  /* 0x000000ffff057224 */ /* 0x000fe200078e00ff */
[----:B------:R-:W-:-:S11]  /*3df90*/  LOP3.LUT R35, R12, 0x1, RZ, 0xc0, !PT ;  /* 0x000000010c237812 */ /* 0x000fd600078ec0ff */
[----:B------:R-:W-:Y:S05]  /*3dfa0*/  @!P1 BRA `(.L_x_7399) ;  /* 0x0000000400c49947 */ /* 0x000fea0003800000 */
        /* <DEDUP_REMOVED lines=10> */
.L_x_7400:
        /* <DEDUP_REMOVED lines=103> */
.L_x_7399:
[----:B------:R-:W-:-:S04]  /*3e6c0*/  ISETP.NE.U32.AND P1, PT, R35, 0x1, PT ;  /* 0x000000012300780c */ /* 0x000fc80003f25070 */
[----:B------:R-:W-:-:S13]  /*3e6d0*/  ISETP.NE.U32.AND.EX P1, PT, RZ, RZ, PT, P1 ;  /* 0x000000ffff00720c */ /* 0x000fda0003f25110 */
        /* <DEDUP_REMOVED lines=51> */
.L_x_7398:
[----:B------:R-:W-:-:S04]  /*3ea10*/  ISETP.NE.U32.AND P1, PT, R26, R37, PT ;  /* 0x000000251a00720c */ /* 0x000fc80003f25070 */
        /* <DEDUP_REMOVED lines=23> */
.L_x_7404:
        /* <DEDUP_REMOVED lines=102> */
.L_x_7403:
        /* <DEDUP_REMOVED lines=52> */
.L_x_7402:
[----:B------:R-:W-:Y:S02]  /*3f530*/  HFMA2 R24, -RZ, RZ, -15.890625, -0.0047760009765625 ;  /* 0xcbf29ce4ff187431 */ /* 0x000fe400000001ff */
[----:B------:R-:W-:Y:S01]  /*3f540*/  IMAD.MOV.U32 R33, RZ, RZ, -0x7bdddcdb ;  /* 0x84222325ff217424 */ /* 0x000fe200078e00ff */
[----:B------:R-:W-:Y:S06]  /*3f550*/  @!P0 BRA `(.L_x_7405) ;  /* 0x0000000800bc8947 */ /* 0x000fec0003800000 */
[----:B------:R-:W-:Y:S01]  /*3f560*/  ISETP.NE.U32.AND P0, PT, R34, RZ, PT ;  /* 0x000000ff2200720c */ /* 0x000fe20003f05070 */
        /* <DEDUP_REMOVED lines=10> */
[----:B--23--:R-:W-:Y:S01]  /*3f610*/  IADD3 R23, P1, PT, R28, 0x8, RZ ;  /* 0x000000081c177810 */ /* 0x00cfe20007f3e0ff */
        /* <DEDUP_REMOVED lines=8> */
.L_x_7407:
[----:B------:R-:W-:-:S05]  /*3f6a0*/  IMAD.MOV.U32 R12, RZ, RZ, R23 ;  /* 0x000000ffff0c7224 */ /* 0x000fca00078e0017 */
[----:B----4-:R-:W2:Y:S04]  /*3f6b0*/  LD.E.64 R22, desc[UR8][R12.64+-0x8] ;  /* 0xfffff8080c167980 */ /* 0x010ea8000c101b00 */
        /* <DEDUP_REMOVED lines=102> */
.L_x_7406:
        /* <DEDUP_REMOVED lines=51> */
.L_x_7405:
[----:B------:R-:W-:Y:S02]  /*40050*/  ISETP.GE.U32.AND P1, PT, R26, R33, PT ;  /* 0x000000211a00720c */ /* 0x000fe40003f26070 */
[----:B------:R-:W-:Y:S02]  /*40060*/  PLOP3.LUT P0, PT, PT, PT, PT, 0x8, 0x80 ;  /* 0x000000000080781c */ /* 0x000fe40003f0e170 */
[----:B------:R-:W-:-:S04]  /*40070*/  ISETP.GE.U32.AND.EX P1, PT, R27, R24, PT, P1 ;  /* 0x000000181b00720c */ /* 0x000fc80003f26110 */
[----:B------:R-:W-:Y:S01]  /*40080*/  PLOP3.LUT P1, PT, P1, PT, PT, 0x8, 0x80 ;  /* 0x000000000080781c */ /* 0x000fe20000f2e170 */
[----:B------:R-:W-:-:S12]  /*40090*/  BRA `(.L_x_7379) ;  /* 0x0000000000747947 */ /* 0x000fd80003800000 */
.L_x_7401:
        /* <DEDUP_REMOVED lines=8> */
.L_x_7408:
        /* <DEDUP_REMOVED lines=21> */
.L_x_7379:
[----:B------:R-:W-:Y:S05]  /*40270*/  BSYNC.RECONVERGENT B0 ;  /* 0x0000000000007941 */ /* 0x000fea0003800200 */
.L_x_7378:
        /* <DEDUP_REMOVED lines=18> */
[----:B------:R0:W3:Y:S01]  /*403a0*/  @!P1 LDS.64 R26, [R13+0x808] ;  /* 0x000808000d1a9984 */ /* 0x0000e20000000a00 */
[----:B------:R-:W-:-:S02]  /*403b0*/  ISETP.LT.AND P5, PT, R5, R8, P0 ;  /* 0x000000080500720c */ /* 0x000fc400007a1270 */
[----:B------:R-:W-:-:S04]  /*403c0*/  ISETP.GE.AND P1, PT, R10, R9, PT ;  /* 0x000000090a00720c */ /* 0x000fc80003f26270 */
[CC--:B------:R-:W-:Y:S02]  /*403d0*/  ISETP.GE.OR P2, PT, R4.reuse, R11.reuse, P1 ;  /* 0x0000000b0400720c */ /* 0x0c0fe40000f46670 */
[CC--:B------:R-:W-:Y:S02]  /*403e0*/  ISETP.LT.AND P0, PT, R4.reuse, R11.reuse, P1 ;  /* 0x0000000b0400720c */ /* 0x0c0fe40000f01270 */
[----:B------:R-:W-:-:S03]  /*403f0*/  ISETP.GE.AND P1, PT, R4, R11, PT ;  /* 0x0000000b0400720c */ /* 0x000fc60003f26270 */
[----:B------:R-:W-:-:S06]  /*40400*/  @P5 LOP3.LUT R0, R0, 0x2, RZ, 0xfc, !PT ;  /* 0x0000000200005812 */ /* 0x000fcc00078efcff */
        /* <DEDUP_REMOVED lines=22> */
.L_x_7413:
[----:B------:R-:W-:-:S05]  /*40570*/  MOV R14, R20 ;  /* 0x00000014000e7202 */ /* 0x000fca0000000f00 */
[----:B--2-4-:R-:W2:Y:S04]  /*40580*/  LD.E.64 R22, desc[UR8][R14.64+-0x8] ;  /* 0xfffff8080e167980 */ /* 0x014ea8000c101b00 */
        /* <DEDUP_REMOVED lines=100> */
.L_x_7412:
        /* <DEDUP_REMOVED lines=52> */
.L_x_7411:
[----:B------:R-:W-:Y:S01]  /*40f10*/  IMAD.MOV.U32 R35, RZ, RZ, -0x7bdddcdb ;  /* 0x84222325ff237424 */ /* 0x000fe200078e00ff */
[----:B------:R-:W-:Y:S01]  /*40f20*/  MOV R32, 0xcbf29ce4 ;  /* 0xcbf29ce400207802 */ /* 0x000fe20000000f00 */
[----:B------:R-:W-:Y:S06]  /*40f30*/  @!P0 BRA `(.L_x_7414) ;  /* 0x0000000800b08947 */ /* 0x000fec0003800000 */
[----:B------:R-:W-:Y:S01]  /*40f40*/  ISETP.NE.U32.AND P1, PT, R12, 0x1, PT ;  /* 0x000000010c00780c */ /* 0x000fe20003f25070 */
[----:B------:R-:W-:Y:S01]  /*40f50*/  IMAD.MOV.U32 R35, RZ, RZ, -0x7bdddcdb ;  /* 0x84222325ff237424 */ /* 0x000fe200078e00ff */
[----:B--2-4-:R-:W-:Y:S01]  /*40f60*/  CS2R R22, SRZ ;  /* 0x0000000000167805 */ /* 0x014fe2000001ff00 */
[----:B------:R-:W-:Y:S01]  /*40f70*/  IMAD.MOV.U32 R32, RZ, RZ, -0x340d631c ;  /* 0xcbf29ce4ff207424 */ /* 0x000fe200078e00ff */
[----:B------:R-:W-:-:S13]  /*40f80*/  ISETP.NE.AND.EX P1, PT, R13, RZ, PT, P1 ;  /* 0x000000ff0d00720c */ /* 0x000fda0003f25310 */
[----:B------:R-:W-:Y:S05]  /*40f90*/  @!P1 BRA `(.L_x_7415) ;  /* 0x0000000400c09947 */ /* 0x000fea0003800000 */
        /* <DEDUP_REMOVED lines=8> */
.L_x_7416:
[----:B------:R-:W-:Y:S01]  /*41020*/  IMAD.MOV.U32 R14, RZ, RZ, R20 ;  /* 0x000000ffff0e7224 */ /* 0x000fe200078e0014 */
[----:B------:R-:W-:-:S05]  /*41030*/  MOV R15, R25 ;  /* 0x00000019000f7202 */ /* 0x000fca0000000f00 */
[----:B------:R-:W2:Y:S04]  /*41040*/  LD.E.64 R36, desc[UR8][R14.64+-0x8] ;  /* 0xfffff8080e247980 */ /* 0x000ea8000c101b00 */
[----:B------:R-:W4:Y:S01]  /*41050*/  LD.E.64 R20, desc[UR8][R14.64] ;  /* 0x000000080e147980 */ /* 0x000f22000c101b00 */
        /* <DEDUP_REMOVED lines=100> */
.L_x_7415:
        /* <DEDUP_REMOVED lines=54> */
.L_x_7414:
        /* <DEDUP_REMOVED lines=21> */
.L_x_7420:
[----:B------:R-:W-:-:S05]  /*41b50*/  IMAD.MOV.U32 R14, RZ, RZ, R20 ;  /* 0x000000ffff0e7224 */ /* 0x000fca00078e0014 */
        /* <DEDUP_REMOVED lines=101> */
.L_x_7419:
        /* <DEDUP_REMOVED lines=13> */
[----:B----4-:R-:W-:Y:S02]  /*42280*/  IMAD R22, R21, 0x1b3, RZ ;  /* 0x000001b315167824 */ /* 0x010fe400078e02ff */
        /* <DEDUP_REMOVED lines=38> */
.L_x_7418:
[----:B------:R-:W-:Y:S01]  /*424f0*/  MOV R35, 0x84222325 ;  /* 0x8422232500237802 */ /* 0x000fe20000000f00 */
[----:B------:R-:W-:Y:S01]  /*42500*/  IMAD.MOV.U32 R36, RZ, RZ, -0x340d631c ;  /* 0xcbf29ce4ff247424 */ /* 0x000fe200078e00ff */
[----:B------:R-:W-:Y:S06]  /*42510*/  @!P0 BRA `(.L_x_7421) ;  /* 0x0000000800a88947 */ /* 0x000fec0003800000 */
[----:B------:R-:W-:Y:S01]  /*42520*/  ISETP.NE.U32.AND P0, PT, R12, 0x1, PT ;  /* 0x000000010c00780c */ /* 0x000fe20003f05070 */
[----:B------:R-:W-:Y:S02]  /*42530*/  HFMA2 R36, -RZ, RZ, -15.890625, -0.0047760009765625 ;  /* 0xcbf29ce4ff247431 */ /* 0x000fe400000001ff */
[----:B------:R-:W-:Y:S01]  /*42540*/  IMAD.MOV.U32 R35, RZ, RZ, -0x7bdddcdb ;  /* 0x84222325ff237424 */ /* 0x000fe200078e00ff */
[----:B--2-4-:R-:W-:Y:S02]  /*42550*/  CS2R R22, SRZ ;  /* 0x0000000000167805 */ /* 0x014fe4000001ff00 */
[----:B------:R-:W-:-:S13]  /*42560*/  ISETP.NE.AND.EX P0, PT, R13, RZ, PT, P0 ;  /* 0x000000ff0d00720c */ /* 0x000fda0003f05300 */
        /* <DEDUP_REMOVED lines=9> */
.L_x_7423:
[----:B------:R-:W2:Y:S04]  /*42600*/  LD.E.64 R24, desc[UR8][R14.64+-0x8] ;  /* 0xfffff8080e187980 */ /* 0x000ea8000c101b00 */
[----:B------:R0:W4:Y:S01]  /*42610*/  LD.E.64 R20, desc[UR8][R14.64] ;  /* 0x000000080e147980 */ /* 0x000122000c101b00 */
[----:B------:R-:W-:-:S04]  /*42620*/  IADD3 R13, P0, PT, R13, -0x2, RZ ;  /* 0xfffffffe0d0d7810 */ /* 0x000fc80007f1e0ff */
[----:B------:R-:W-:Y:S02]  /*42630*/  IADD3.X R5, PT, PT, R5, -0x1, RZ, P0, !PT ;  /* 0xffffffff05057810 */ /* 0x000fe400007fe4ff */
[----:B------:R-:W-:Y:S02]  /*42640*/  ISETP.NE.U32.AND P0, PT, R13, RZ, PT ;  /* 0x000000ff0d00720c */ /* 0x000fe40003f05070 */
[----:B0-----:R-:W-:Y:S02]  /*42650*/  IADD3 R14, P1, PT, R14, 0x10, RZ ;  /* 0x000000100e0e7810 */ /* 0x001fe40007f3e0ff */
[----:B------:R-:W-:-:S03]  /*42660*/  ISETP.NE.AND.EX P0, PT, R5, RZ, PT, P0 ;  /* 0x000000ff0500720c */ /* 0x000fc60003f05300 */
[----:B------:R-:W-:Y:S01]  /*42670*/  IMAD.X R15, RZ, RZ, R15, P1 ;  /* 0x000000ffff0f7224 */ /* 0x000fe200008e060f */
        /* <DEDUP_REMOVED lines=94> */
.L_x_7422:
        /* <DEDUP_REMOVED lines=54> */
.L_x_7421:
[----:B------:R-:W-:Y:S02]  /*42fc0*/  ISETP.GE.U32.AND P2, PT, R34, R35, PT ;  /* 0x000000232200720c */ /* 0x000fe40003f46070 */
[----:B------:R-:W-:Y:S02]  /*42fd0*/  PLOP3.LUT P0, PT, PT, PT, PT, 0x80, 0x8 ;  /* 0x000000000008781c */ /* 0x000fe40003f0f070 */
[----:B------:R-:W-:Y:S02]  /*42fe0*/  ISETP.GE.U32.AND.EX P2, PT, R33, R36, PT, P2 ;  /* 0x000000242100720c */ /* 0x000fe40003f46120 */
[----:B------:R-:W-:-:S11]  /*42ff0*/  PLOP3.LUT P1, PT, PT, PT, PT, 0x8, 0x80 ;  /* 0x000000000080781c */ /* 0x000fd60003f2e170 */
[----:B------:R-:W-:Y:S05]  /*43000*/  @!P2 BRA `(.L_x_7410) ;  /* 0x000000300008a947 */ /* 0x000fea0003800000 */
[----:B------:R-:W-:Y:S05]  /*43010*/  BRA `(.L_x_7424) ;  /* 0x00000000006c7947 */ /* 0x000fea0003800000 */
.L_x_7417:
[----:B------:R-:W0:Y:S02]  /*43020*/  LDC R5, c[0x0][0x3c0] ;  /* 0x0000f000ff057b82 */ /* 0x000e240000000800 */
[----:B0-----:R-:W-:-:S13]  /*43030*/  ISETP.NE.AND P0, PT, R5, RZ, PT ;  /* 0x000000ff0500720c */ /* 0x001fda0003f05270 */
[----:B------:R-:W-:Y:S05]  /*43040*/  @!P0 BRA `(.L_x_7424) ;  /* 0x0000000000608947 */ /* 0x000fea0003800000 */
[----:B------:R-:W-:Y:S01]  /*43050*/  SHF.R.S32.HI R21, RZ, 0x1f, R5 ;  /* 0x0000001fff157819 */ /* 0x000fe20000011405 */
[----:B------:R-:W-:Y:S02]  /*43060*/  HFMA2 R5, -RZ, RZ, 0, 0 ;  /* 0x00000000ff057431 */ /* 0x000fe400000001ff */
[----:B----4-:R-:W-:-:S07]  /*43070*/  IMAD.MOV.U32 R22, RZ, RZ, RZ ;  /* 0x000000ffff167224 */ /* 0x010fce00078e00ff */
.L_x_7425:
        /* <DEDUP_REMOVED lines=21> */
.L_x_7424:
[----:B------:R-:W0:Y:S01]  /*431d0*/  LDC.64 R12, c[0x0][0x3b8] ;  /* 0x0000ee00ff0c7b82 */ /* 0x000e220000000a00 */
[----:B------:R-:W-:Y:S01]  /*431e0*/  MOV R32, 0x84222325 ;  /* 0x8422232500207802 */ /* 0x000fe20000000f00 */
[----:B------:R-:W-:Y:S01]  /*431f0*/  IMAD.MOV.U32 R33, RZ, RZ, -0x340d631c ;  /* 0xcbf29ce4ff217424 */ /* 0x000fe200078e00ff */
[----:B0-----:R-:W-:-:S04]  /*43200*/  ISETP.NE.U32.AND P0, PT, R12, RZ, PT ;  /* 0x000000ff0c00720c */ /* 0x001fc80003f05070 */
[----:B------:R-:W-:-:S13]  /*43210*/  ISETP.NE.AND.EX P0, PT, R13, RZ, PT, P0 ;  /* 0x000000ff0d00720c */ /* 0x000fda0003f05300 */
[----:B------:R-:W-:Y:S05]  /*43220*/  @!P0 BRA `(.L_x_7426) ;  /* 0x0000000800b08947 */ /* 0x000fea0003800000 */
        /* <DEDUP_REMOVED lines=17> */
.L_x_7428:
[----:B------:R-:W-:-:S05]  /*43340*/  IMAD.MOV.U32 R14, RZ, RZ, R20 ;  /* 0x000000ffff0e7224 */ /* 0x000fca00078e0014 */
[----:B--2-4-:R-:W2:Y:S04]  /*43350*/  LD.E.64 R22, desc[UR8][R14.64+-0x8] ;  /* 0xfffff8080e167980 */ /* 0x014ea8000c101b00 */
[----:B------:R-:W4:Y:S01]  /*43360*/  LD.E.64 R20, desc[UR8][R14.64] ;  /* 0x000000080e147980 */ /* 0x000f22000c101b00 */
[----:B------:R-:W-:Y:S01]  /*43370*/  IMAD R37, R33, 0x1b3, RZ ;  /* 0x000001b321257824 */ /* 0x000fe200078e02ff */
[----:B------:R-:W-:-:S04]  /*43380*/  IADD3 R5, P1, PT, R5, -0x2, RZ ;  /* 0xfffffffe05057810 */ /* 0x000fc80007f3e0ff */
[----:B------:R-:W-:Y:S02]  /*43390*/  IADD3.X R35, PT, PT, R35, -0x1, RZ, P1, !PT ;  /* 0xffffffff23237810 */ /* 0x000fe40000ffe4ff */
        /* <DEDUP_REMOVED lines=97> */
.L_x_7427:
        /* <DEDUP_REMOVED lines=52> */
.L_x_7426:
        /* <DEDUP_REMOVED lines=11> */
[----:B------:R-:W-:Y:S01]  /*43da0*/  BSSY.RECONVERGENT B1, `(.L_x_7430) ;  /* 0x000006f000017945 */ /* 0x000fe20003800200 */
[----:B---3--:R-:W-:Y:S01]  /*43db0*/  IADD3 R20, P1, PT, R26, 0x8, RZ ;  /* 0x000000081a147810 */ /* 0x008fe20007f3e0ff */
[----:B------:R-:W-:Y:S02]  /*43dc0*/  IMAD.MOV.U32 R37, RZ, RZ, -0x7bdddcdb ;  /* 0x84222325ff257424 */ /* 0x000fe400078e00ff */
[----:B------:R-:W-:Y:S01]  /*43dd0*/  IMAD.MOV.U32 R36, RZ, RZ, -0x340d631c ;  /* 0xcbf29ce4ff247424 */ /* 0x000fe200078e00ff */
[----:B------:R-:W-:Y:S01]  /*43de0*/  IADD3.X R25, PT, PT, RZ, R27, RZ, P1, !PT ;  /* 0x0000001bff197210 */ /* 0x000fe20000ffe4ff */
[----:B------:R-:W-:Y:S02]  /*43df0*/  IMAD.MOV.U32 R5, RZ, RZ, R23 ;  /* 0x000000ffff057224 */ /* 0x000fe400078e0017 */
[----:B0-----:R-:W-:-:S07]  /*43e00*/  IMAD.MOV.U32 R24, RZ, RZ, R22 ;  /* 0x000000ffff187224 */ /* 0x001fce00078e0016 */
.L_x_7431:
        /* <DEDUP_REMOVED lines=105> */
.L_x_7430:
        /* <DEDUP_REMOVED lines=54> */
.L_x_7429:
        /* <DEDUP_REMOVED lines=8> */
[----:B------:R-:W-:Y:S01]  /*44880*/  CS2R R24, SRZ ;  /* 0x0000000000187805 */ /* 0x000fe2000001ff00 */
[----:B------:R-:W-:Y:S01]  /*44890*/  IMAD.MOV.U32 R33, RZ, RZ, -0x340d631c ;  /* 0xcbf29ce4ff217424 */ /* 0x000fe200078e00ff */
[----:B------:R-:W-:Y:S02]  /*448a0*/  ISETP.NE.AND.EX P1, PT, R13, RZ, PT, P1 ;  /* 0x000000ff0d00720c */ /* 0x000fe40003f25310 */
[----:B------:R-:W-:-:S11]  /*448b0*/  LOP3.LUT R34, R12, 0x1, RZ, 0xc0, !PT ;  /* 0x000000010c227812 */ /* 0x000fd600078ec0ff */
[----:B------:R-:W-:Y:S05]  /*448c0*/  @!P1 BRA `(.L_x_7434) ;  /* 0x0000000400c49947 */ /* 0x000fea0003800000 */
        /* <DEDUP_REMOVED lines=10> */
.L_x_7435:
[----:B------:R-:W-:-:S05]  /*44970*/  MOV R14, R20 ;  /* 0x00000014000e7202 */ /* 0x000fca0000000f00 */
        /* <DEDUP_REMOVED lines=101> */
[----:B------:R-:W-:Y:S05]  /*44fd0*/  BSYNC.RECONVERGENT B1 ;  /* 0x0000000000017941 */ /* 0x000fea0003800200 */
.L_x_7434:
        /* <DEDUP_REMOVED lines=52> */
.L_x_7433:
        /* <DEDUP_REMOVED lines=10> */
[----:B---3--:R-:W-:Y:S01]  /*453c0*/  IADD3 R14, P0, PT, R26, 0x8, RZ ;  /* 0x000000081a0e7810 */ /* 0x008fe20007f1e0ff */
[----:B------:R-:W-:Y:S01]  /*453d0*/  HFMA2 R35, -RZ, RZ, -6.306171417236328125e-05, 0.01395416259765625 ;  /* 0x84222325ff237431 */ /* 0x000fe200000001ff */
[----:B------:R-:W-:Y:S01]  /*453e0*/  LOP3.LUT R23, R12, 0xfffffffe, RZ, 0xc0, !PT ;  /* 0xfffffffe0c177812 */ /* 0x000fe200078ec0ff */
[----:B------:R-:W-:Y:S01]  /*453f0*/  BSSY.RECONVERGENT B1, `(.L_x_7437) ;  /* 0x000006b000017945 */ /* 0x000fe20003800200 */
[----:B------:R-:W-:Y:S02]  /*45400*/  IMAD.MOV.U32 R34, RZ, RZ, -0x340d631c ;  /* 0xcbf29ce4ff227424 */ /* 0x000fe400078e00ff */
[----:B------:R-:W-:Y:S01]  /*45410*/  IMAD.X R15, RZ, RZ, R27, P0 ;  /* 0x000000ffff0f7224 */ /* 0x000fe200000e061b */
[----:B------:R-:W-:Y:S01]  /*45420*/  MOV R13, R23 ;  /* 0x00000017000d7202 */ /* 0x000fe20000000f00 */
[----:B0-----:R-:W-:-:S07]  /*45430*/  IMAD.MOV.U32 R5, RZ, RZ, R22 ;  /* 0x000000ffff057224 */ /* 0x001fce00078e0016 */
.L_x_7438:
        /* <DEDUP_REMOVED lines=103> */
.L_x_7437:
        /* <DEDUP_REMOVED lines=54> */
.L_x_7436:
[----:B------:R-:W-:Y:S02]  /*45e10*/  ISETP.GE.U32.AND P1, PT, R32, R35, PT ;  /* 0x000000232000720c */ /* 0x000fe40003f26070 */
[----:B------:R-:W-:Y:S02]  /*45e20*/  PLOP3.LUT P0, PT, PT, PT, PT, 0x8, 0x80 ;  /* 0x000000000080781c */ /* 0x000fe40003f0e170 */
[----:B------:R-:W-:-:S04]  /*45e30*/  ISETP.GE.U32.AND.EX P1, PT, R33, R34, PT, P1 ;  /* 0x000000222100720c */ /* 0x000fc80003f26110 */
[----:B------:R-:W-:Y:S01]  /*45e40*/  PLOP3.LUT P1, PT, P1, PT, PT, 0x8, 0x80 ;  /* 0x000000000080781c */ /* 0x000fe20000f2e170 */
[----:B------:R-:W-:-:S12]  /*45e50*/  BRA `(.L_x_7410) ;  /* 0x0000000000747947 */ /* 0x000fd80003800000 */
.L_x_7432:
[----:B------:R-:W0:Y:S01]  /*45e60*/  LDC R5, c[0x0][0x3c0] ;  /* 0x0000f000ff057b82 */ /* 0x000e220000000800 */
[----:B------:R-:W-:Y:S02]  /*45e70*/  PLOP3.LUT P0, PT, PT, PT, PT, 0x8, 0x80 ;  /* 0x000000000080781c */ /* 0x000fe40003f0e170 */
[----:B------:R-:W-:Y:S02]  /*45e80*/  PLOP3.LUT P1, PT, PT, PT, PT, 0x8, 0x80 ;  /* 0x000000000080781c */ /* 0x000fe40003f2e170 */
[----:B0-----:R-:W-:-:S13]  /*45e90*/  ISETP.NE.AND P2, PT, R5, RZ, PT ;  /* 0x000000ff0500720c */ /* 0x001fda0003f45270 */
[----:B------:R-:W-:Y:S05]  /*45ea0*/  @!P2 BRA `(.L_x_7410) ;  /* 0x000000000060a947 */ /* 0x000fea0003800000 */
[----:B----4-:R-:W-:Y:S01]  /*45eb0*/  HFMA2 R22, -RZ, RZ, 0, 0 ;  /* 0x00000000ff167431 */ /* 0x010fe200000001ff */
[----:B------:R-:W-:Y:S01]  /*45ec0*/  SHF.R.S32.HI R21, RZ, 0x1f, R5 ;  /* 0x0000001fff157819 */ /* 0x000fe20000011405 */
[----:B------:R-:W-:-:S07]  /*45ed0*/  IMAD.MOV.U32 R5, RZ, RZ, RZ ;  /* 0x000000ffff057224 */ /* 0x000fce00078e00ff */
.L_x_7439:
[C---:B------:R-:W-:Y:S01]  /*45ee0*/  IMAD.SHL.U32 R15, R5.reuse, 0x8, RZ ;  /* 0x00000008050f7824 */ /* 0x040fe200078e00ff */
[----:B------:R-:W-:-:S04]  /*45ef0*/  SHF.L.U64.HI R20, R5, 0x3, R22 ;  /* 0x0000000305147819 */ /* 0x000fc80000010216 */
[----:B-1----:R-:W-:-:S05]  /*45f00*/  IADD3 R12, P1, PT, R15, R6, RZ ;  /* 0x000000060f0c7210 */ /* 0x002fca0007f3e0ff */
[----:B------:R-:W-:Y:S01]  /*45f10*/  IMAD.X R13, R20, 0x1, R7, P1 ;  /* 0x00000001140d7824 */ /* 0x000fe200008e0607 */
[----:B---3--:R-:W-:-:S04]  /*45f20*/  IADD3 R14, P1, PT, R26, R15, RZ ;  /* 0x0000000f1a0e7210 */ /* 0x008fc80007f3e0ff */
[----:B------:R-:W-:Y:S01]  /*45f30*/  IADD3.X R15, PT, PT, R27, R20, RZ, P1, !PT ;  /* 0x000000141b0f7210 */ /* 0x000fe20000ffe4ff */
[----:B------:R-:W3:Y:S05]  /*45f40*/  LD.E.64 R12, desc[UR8][R12.64] ;  /* 0x000000080c0c7980 */ /* 0x000eea000c101b00 */
        /* <DEDUP_REMOVED lines=14> */
.L_x_7410:
[----:B------:R-:W-:Y:S05]  /*46030*/  BSYNC.RECONVERGENT B0 ;  /* 0x0000000000007941 */ /* 0x000fea0003800200 */
.L_x_7409:
        /* <DEDUP_REMOVED lines=8> */
[----:B0-----:R-:W-:Y:S02]  /*460c0*/  @!P0 LEA R13, R14, R13, 0x18 ;  /* 0x0000000d0e0d8211 */ /* 0x001fe400078ec0ff */
[----:B------:R-:W-:-:S02]  /*460d0*/  @!P0 IADD3 R14, PT, PT, R10, 0x1, RZ ;  /* 0x000000010a0e8810 */ /* 0x000fc40007ffe0ff */
[----:B---3--:R-:W-:Y:S01]  /*460e0*/  @!P1 LEA R5, R12, R5, 0x18 ;  /* 0x000000050c059211 */ /* 0x008fe200078ec0ff */
[----:B------:R-:W-:Y:S02]  /*460f0*/  @!P0 IMAD R15, R10, 0x8, R13 ;  /* 0x000000080a0f8824 */ /* 0x000fe400078e020d */
[C---:B------:R-:W-:Y:S02]  /*46100*/  @!P1 VIADD R12, R4.reuse, 0x1 ;  /* 0x00000001040c9836 */ /* 0x040fe40000000000 */
[C---:B------:R-:W-:Y:S01]  /*46110*/  @!P1 IMAD R13, R4.reuse, 0x8, R5 ;  /* 0x00000008040d9824 */ /* 0x040fe200078e0205 */
[----:B-1----:R0:W1:Y:S01]  /*46120*/  @!P0 LDS.64 R6, [R15+0x808] ;  /* 0x000808000f068984 */ /* 0x0020620000000a00 */
[----:B------:R-:W-:Y:S01]  /*46130*/  IMAD.IADD R5, R4, 0x1, R10 ;  /* 0x0000000104057824 */ /* 0x000fe200078e020a */
[----:B------:R-:W-:Y:S01]  /*46140*/  @!P0 MOV R10, R14 ;  /* 0x0000000e000a8202 */ /* 0x000fe20000000f00 */
[----:B------:R-:W-:Y:S01]  /*46150*/  @!P1 IMAD.MOV.U32 R4, RZ, RZ, R12 ;  /* 0x000000ffff049224 */ /* 0x000fe200078e000c */
[----:B------:R0:W3:Y:S02]  /*46160*/  @!P1 LDS.64 R24, [R13+0x808] ;  /* 0x000808000d189984 */ /* 0x0000e40000000a00 */
        /* <DEDUP_REMOVED lines=20> */
[----:B---3--:R-:W-:Y:S01]  /*462b0*/  IADD3 R32, P0, PT, R24, 0x8, RZ ;  /* 0x0000000818207810 */ /* 0x008fe20007f1e0ff */
[----:B------:R-:W-:Y:S01]  /*462c0*/  IMAD.MOV.U32 R14, RZ, RZ, -0x7bdddcdb ;  /* 0x84222325ff0e7424 */ /* 0x000fe200078e00ff */
[----:B------:R-:W-:Y:S01]  /*462d0*/  LOP3.LUT R35, R12, 0xfffffffe, RZ, 0xc0, !PT ;  /* 0xfffffffe0c237812 */ /* 0x000fe200078ec0ff */
[----:B------:R-:W-:Y:S01]  /*462e0*/  IMAD.MOV.U32 R5, RZ, RZ, -0x340d631c ;  /* 0xcbf29ce4ff057424 */ /* 0x000fe200078e00ff */
[----:B------:R-:W-:Y:S02]  /*462f0*/  IADD3.X R33, PT, PT, RZ, R25, RZ, P0, !PT ;  /* 0x00000019ff217210 */ /* 0x000fe400007fe4ff */
[----:B------:R-:W-:Y:S01]  /*46300*/  MOV R36, R35 ;  /* 0x0000002300247202 */ /* 0x000fe20000000f00 */
[----:B0-----:R-:W-:-:S07]  /*46310*/  IMAD.MOV.U32 R15, RZ, RZ, R34 ;  /* 0x000000ffff0f7224 */ /* 0x001fce00078e0022 */
.L_x_7444:
[----:B------:R-:W-:Y:S01]  /*46320*/  IMAD.MOV.U32 R38, RZ, RZ, R32 ;  /* 0x000000ffff267224 */ /* 0x000fe200078e0020 */
[----:B------:R-:W-:Y:S02]  /*46330*/  MOV R39, R33 ;  /* 0x0000002100277202 */ /* 0x000fe40000000f00 */
[----:B------:R-:W-:-:S03]  /*46340*/  IADD3 R36, P0, PT, R36, -0x2, RZ ;  /* 0xfffffffe24247810 */ /* 0x000fc60007f1e0ff */
[----:B------:R-:W3:Y:S01]  /*46350*/  LD.E.64 R20, desc[UR8][R38.64+-0x8] ;  /* 0xfffff80826147980 */ /* 0x000ee2000c101b00 */
[----:B------:R-:W-:Y:S01]  /*46360*/  IMAD R5, R5, 0x1b3, RZ ;  /* 0x000001b305057824 */ /* 0x000fe200078e02ff */
[----:B------:R-:W-:Y:S02]  /*46370*/  IADD3.X R15, PT, PT, R15, -0x1, RZ, P0, !PT ;  /* 0xffffffff0f0f7810 */ /* 0x000fe400007fe4ff */
[----:B--2-4-:R0:W2:Y:S01]  /*46380*/  LD.E.64 R22, desc[UR8][R38.64] ;  /* 0x0000000826167980 */ /* 0x0140a2000c101b00 */
        /* <DEDUP_REMOVED lines=97> */
.L_x_7443:
[----:B------:R-:W-:-:S04]  /*469a0*/  LOP3.LUT R15, R12, 0x1, RZ, 0xc0, !PT ;  /* 0x000000010c0f7812 */ /* 0x000fc800078ec0ff */
[----:B------:R-:W-:-:S04]  /*469b0*/  ISETP.NE.U32.AND P0, PT, R15, 0x1, PT ;  /* 0x000000010f00780c */ /* 0x000fc80003f05070 */
[----:B------:R-:W-:-:S13]  /*469c0*/  ISETP.NE.U32.AND.EX P0, PT, RZ, RZ, PT, P0 ;  /* 0x000000ffff00720c */ /* 0x000fda0003f05100 */
[----:B------:R-:W-:Y:S05]  /*469d0*/  @P0 BRA `(.L_x_7442) ;  /* 0x0000000000c40947 */ /* 0x000fea0003800000 */
[----:B---3--:R-:W-:-:S04]  /*469e0*/  LEA R20, P0, R35, R24, 0x3 ;  /* 0x0000001823147211 */ /* 0x008fc800078018ff */
        /* <DEDUP_REMOVED lines=48> */
.L_x_7442:
        /* <DEDUP_REMOVED lines=17> */
.L_x_7447:
[----:B------:R-:W-:Y:S01]  /*46e00*/  MOV R40, R32 ;  /* 0x0000002000287202 */ /* 0x000fe20000000f00 */
[----:B------:R-:W-:Y:S01]  /*46e10*/  IMAD.MOV.U32 R41, RZ, RZ, R33 ;  /* 0x000000ffff297224 */ /* 0x000fe200078e0021 */
[----:B------:R-:W-:-:S04]  /*46e20*/  IADD3 R36, P0, PT, R36, -0x2, RZ ;  /* 0xfffffffe24247810 */ /* 0x000fc80007f1e0ff */
[----:B--2-4-:R-:W2:Y:S01]  /*46e30*/  LD.E.64 R22, desc[UR8][R40.64+-0x8] ;  /* 0xfffff80828167980 */ /* 0x014ea2000c101b00 */
[----:B------:R-:W-:Y:S01]  /*46e40*/  IMAD R42, R38, 0x1b3, RZ ;  /* 0x000001b3262a7824 */ /* 0x000fe200078e02ff */
[----:B------:R-:W-:Y:S02]  /*46e50*/  IADD3.X R15, PT, PT, R15, -0x1, RZ, P0, !PT ;  /* 0xffffffff0f0f7810 */ /* 0x000fe400007fe4ff */
[----:B------:R0:W4:Y:S01]  /*46e60*/  LD.E.64 R20, desc[UR8][R40.64] ;  /* 0x0000000828147980 */ /* 0x000122000c101b00 */
[----:B------:R-:W-:-:S05]  /*46e70*/  IADD3 R32, P0, PT, R40, 0x10, RZ ;  /* 0x0000001028207810 */ /* 0x000fca0007f1e0ff */
[----:B------:R-:W-:Y:S01]  /*46e80*/  IMAD.X R33, RZ, RZ, R41, P0 ;  /* 0x000000ffff217224 */ /* 0x000fe200000e0629 */
        /* <DEDUP_REMOVED lines=95> */
.L_x_7446:
[----:B------:R-:W-:-:S04]  /*47480*/  LOP3.LUT R15, R12, 0x1, RZ, 0xc0, !PT ;  /* 0x000000010c0f7812 */ /* 0x000fc800078ec0ff */
[----:B------:R-:W-:-:S04]  /*47490*/  ISETP.NE.U32.AND P0, PT, R15, 0x1, PT ;  /* 0x000000010f00780c */ /* 0x000fc80003f05070 */
[----:B------:R-:W-:-:S13]  /*474a0*/  ISETP.NE.U32.AND.EX P0, PT, RZ, RZ, PT, P0 ;  /* 0x000000ffff00720c */ /* 0x000fda0003f05100 */
[----:B------:R-:W-:Y:S05]  /*474b0*/  @P0 BRA `(.L_x_7445) ;  /* 0x0000000000c80947 */ /* 0x000fea0003800000 */
[----:B-1----:R-:W-:-:S04]  /*474c0*/  LEA R20, P0, R35, R6, 0x3 ;  /* 0x0000000623147211 */ /* 0x002fc800078018ff */
[----:B------:R-:W-:-:S06]  /*474d0*/  LEA.HI.X R21, R35, R7, R34, 0x3, P0 ;  /* 0x0000000723157211 */ /* 0x000fcc00000f1c22 */
[----:B------:R-:W5:Y:S01]  /*474e0*/  LD.E.64 R20, desc[UR8][R20.64] ;  /* 0x0000000814147980 */ /* 0x000f62000c101b00 */
[----:B------:R-:W-:Y:S01]  /*474f0*/  IMAD R38, R38, 0x1b3, RZ ;  /* 0x000001b326267824 */ /* 0x000fe200078e02ff */
[----:B-----5:R-:W-:-:S04]  /*47500*/  LOP3.LUT R15, R37, 0xff, R20, 0x78, !PT ;  /* 0x000000ff250f7812 */ /* 0x020fc800078e7814 */
        /* <DEDUP_REMOVED lines=45> */
.L_x_7445:
        /* <DEDUP_REMOVED lines=13> */
[----:B---34-:R-:W-:Y:S01]  /*478b0*/  IADD3 R22, P0, PT, R24, 0x8, RZ ;  /* 0x0000000818167810 */ /* 0x018fe20007f1e0ff */
[----:B------:R-:W-:Y:S01]  /*478c0*/  IMAD.MOV.U32 R36, RZ, RZ, -0x7bdddcdb ;  /* 0x84222325ff247424 */ /* 0x000fe200078e00ff */
[----:B------:R-:W-:Y:S01]  /*478d0*/  LOP3.LUT R33, R12, 0xfffffffe, RZ, 0xc0, !PT ;  /* 0xfffffffe0c217812 */ /* 0x000fe200078ec0ff */
[----:B------:R-:W-:Y:S01]  /*478e0*/  IMAD.MOV.U32 R35, RZ, RZ, -0x340d631c ;  /* 0xcbf29ce4ff237424 */ /* 0x000fe200078e00ff */
[----:B--2---:R-:W-:Y:S02]  /*478f0*/  IADD3.X R23, PT, PT, RZ, R25, RZ, P0, !PT ;  /* 0x00000019ff177210 */ /* 0x004fe400007fe4ff */
[----:B------:R-:W-:Y:S01]  /*47900*/  MOV R34, R33 ;  /* 0x0000002100227202 */ /* 0x000fe20000000f00 */
[----:B0-----:R-:W-:-:S07]  /*47910*/  IMAD.MOV.U32 R5, RZ, RZ, R32 ;  /* 0x000000ffff057224 */ /* 0x001fce00078e0020 */
.L_x_7451:
        /* <DEDUP_REMOVED lines=103> */
.L_x_7450:
        /* <DEDUP_REMOVED lines=53> */
.L_x_7449:
        /* <DEDUP_REMOVED lines=15> */
[----:B--2---:R-:W-:Y:S02]  /*483d0*/  IMAD.X R23, RZ, RZ, R7, P0 ;  /* 0x000000ffff177224 */ /* 0x004fe400000e0607 */
[----:B------:R-:W-:Y:S01]  /*483e0*/  IMAD.MOV.U32 R5, RZ, RZ, R32 ;  /* 0x000000ffff057224 */ /* 0x000fe200078e0020 */
[----:B0-----:R-:W-:-:S07]  /*483f0*/  MOV R33, R13 ;  /* 0x0000000d00217202 */ /* 0x001fce0000000f00 */
.L_x_7454:
[----:B------:R-:W-:Y:S02]  /*48400*/  IMAD.MOV.U32 R14, RZ, RZ, R20 ;  /* 0x000000ffff0e7224 */ /* 0x000fe400078e0014 */
[----:B------:R-:W-:-:S05]  /*48410*/  IMAD.MOV.U32 R15, RZ, RZ, R23 ;  /* 0x000000ffff0f7224 */ /* 0x000fca00078e0017 */
[----:B----4-:R-:W2:Y:S04]  /*48420*/  LD.E.64 R22, desc[UR8][R14.64+-0x8] ;  /* 0xfffff8080e167980 */ /* 0x010ea8000c101b00 */
[----:B------:R-:W4:Y:S01]  /*48430*/  LD.E.64 R20, desc[UR8][R14.64] ;  /* 0x000000080e147980 */ /* 0x000f22000c101b00 */
[----:B------:R-:W-:-:S04]  /*48440*/  IADD3 R5, P0, PT, R5, -0x2, RZ ;  /* 0xfffffffe05057810 */ /* 0x000fc80007f1e0ff */
[----:B------:R-:W-:Y:S02]  /*48450*/  IADD3.X R33, PT, PT, R33, -0x1, RZ, P0, !PT ;  /* 0xffffffff21217810 */ /* 0x000fe400007fe4ff */
        /* <DEDUP_REMOVED lines=86> */
[----:B------:R-:W-:Y:S02]  /*489c0*/  IADD3 R20, P0, PT, R14, 0x10, RZ ;  /* 0x000000100e147810 */ /* 0x000fe40007f1e0ff */
[----:B------:R-:W-:Y:S01]  /*489d0*/  LOP3.LUT R22, R21, R22, RZ, 0x3c, !PT ;  /* 0x0000001615167212 */ /* 0x000fe200078e3cff */
[----:B------:R-:W-:Y:S01]  /*489e0*/  IMAD.IADD R14, R23, 0x1, R37 ;  /* 0x00000001170e7824 */ /* 0x000fe200078e0225 */
[----:B------:R-:W-:Y:S02]  /*489f0*/  IADD3.X R23, PT, PT, RZ, R15, RZ, P0, !PT ;  /* 0x0000000fff177210 */ /* 0x000fe400007fe4ff */
[----:B------:R-:W-:Y:S01]  /*48a00*/  ISETP.NE.U32.AND P0, PT, R5, RZ, PT ;  /* 0x000000ff0500720c */ /* 0x000fe20003f05070 */
[----:B------:R-:W-:Y:S02]  /*48a10*/  IMAD R21, R14, 0x1b3, RZ ;  /* 0x000001b30e157824 */ /* 0x000fe400078e02ff */
[----:B------:R-:W-:Y:S01]  /*48a20*/  IMAD.WIDE.U32 R14, R22, 0x1b3, RZ ;  /* 0x000001b3160e7825 */ /* 0x000fe200078e00ff */
[----:B------:R-:W-:-:S03]  /*48a30*/  ISETP.NE.AND.EX P0, PT, R33, RZ, PT, P0 ;  /* 0x000000ff2100720c */ /* 0x000fc60003f05300 */
[----:B------:R-:W-:Y:S02]  /*48a40*/  IMAD R21, R22, 0x100, R21 ;  /* 0x0000010016157824 */ /* 0x000fe400078e0215 */
[----:B------:R-:W-:-:S03]  /*48a50*/  IMAD.MOV.U32 R37, RZ, RZ, R14 ;  /* 0x000000ffff257224 */ /* 0x000fc600078e000e */
[----:B------:R-:W-:-:S05]  /*48a60*/  IADD3 R38, PT, PT, R15, R21, RZ ;  /* 0x000000150f267210 */ /* 0x000fca0007ffe0ff */
[----:B------:R-:W-:Y:S05]  /*48a70*/  @P0 BRA `(.L_x_7454) ;  /* 0xfffffff800600947 */ /* 0x000fea000383ffff */
.L_x_7453:
        /* <DEDUP_REMOVED lines=54> */
.L_x_7452:
[----:B------:R-:W-:Y:S02]  /*48de0*/  ISETP.GE.U32.AND P2, PT, R36, R37, PT ;  /* 0x000000252400720c */ /* 0x000fe40003f46070 */
[----:B------:R-:W-:Y:S02]  /*48df0*/  PLOP3.LUT P0, PT, PT, PT, PT, 0x80, 0x8 ;  /* 0x000000000008781c */ /* 0x000fe40003f0f070 */
[----:B------:R-:W-:Y:S02]  /*48e00*/  ISETP.GE.U32.AND.EX P2, PT, R35, R38, PT, P2 ;  /* 0x000000262300720c */ /* 0x000fe40003f46120 */
[----:B------:R-:W-:-:S11]  /*48e10*/  PLOP3.LUT P1, PT, PT, PT, PT, 0x8, 0x80 ;  /* 0x000000000080781c */ /* 0x000fd60003f2e170 */
[----:B------:R-:W-:Y:S05]  /*48e20*/  @!P2 BRA `(.L_x_7441) ;  /* 0x000000300018a947 */ /* 0x000fea0003800000 */
[----:B------:R-:W-:Y:S05]  /*48e30*/  BRA `(.L_x_7455) ;  /* 0x00000000006c7947 */ /* 0x000fea0003800000 */
.L_x_7448:
[----:B------:R-:W0:Y:S02]  /*48e40*/  LDC R5, c[0x0][0x3c0] ;  /* 0x0000f000ff057b82 */ /* 0x000e240000000800 */
[----:B0-----:R-:W-:-:S13]  /*48e50*/  ISETP.NE.AND P0, PT, R5, RZ, PT ;  /* 0x000000ff0500720c */ /* 0x001fda0003f05270 */
[----:B------:R-:W-:Y:S05]  /*48e60*/  @!P0 BRA `(.L_x_7455) ;  /* 0x0000000000608947 */ /* 0x000fea0003800000 */
[----:B------:R-:W-:Y:S01]  /*48e70*/  SHF.R.S32.HI R21, RZ, 0x1f, R5 ;  /* 0x0000001fff157819 */ /* 0x000fe20000011405 */
[----:B------:R-:W-:Y:S02]  /*48e80*/  HFMA2 R5, -RZ, RZ, 0, 0 ;  /* 0x00000000ff057431 */ /* 0x000fe400000001ff */
[----:B----4-:R-:W-:-:S07]  /*48e90*/  IMAD.MOV.U32 R22, RZ, RZ, RZ ;  /* 0x000000ffff167224 */ /* 0x010fce00078e00ff */
.L_x_7456:
[C---:B------:R-:W-:Y:S01]  /*48ea0*/  IMAD.SHL.U32 R15, R5.reuse, 0x8, RZ ;  /* 0x00000008050f7824 */ /* 0x040fe200078e00ff */
[----:B------:R-:W-:-:S04]  /*48eb0*/  SHF.L.U64.HI R20, R5, 0x3, R22 ;  /* 0x0000000305147819 */ /* 0x000fc80000010216 */
[----:B---3--:R-:W-:-:S04]  /*48ec0*/  IADD3 R12, P0, PT, R24, R15, RZ ;  /* 0x0000000f180c7210 */ /* 0x008fc80007f1e0ff */
[----:B------:R-:W-:Y:S02]  /*48ed0*/  IADD3.X R13, PT, PT, R25, R20, RZ, P0, !PT ;  /* 0x00000014190d7210 */ /* 0x000fe400007fe4ff */
[----:B-1----:R-:W-:-:S04]  /*48ee0*/  IADD3 R14, P0, PT, R15, R6, RZ ;  /* 0x000000060f0e7210 */ /* 0x002fc80007f1e0ff */
[----:B------:R-:W3:Y:S01]  /*48ef0*/  LD.E.64 R12, desc[UR8][R12.64] ;  /* 0x000000080c0c7980 */ /* 0x000ee2000c101b00 */
[----:B------:R-:W-:-:S06]  /*48f00*/  IMAD.X R15, R20, 0x1, R7, P0 ;  /* 0x00000001140f7824 */ /* 0x000fcc00000e0607 */
        /* <DEDUP_REMOVED lines=14> */
.L_x_7455:
        /* <DEDUP_REMOVED lines=21> */
.L_x_7459:
[----:B------:R-:W-:Y:S01]  /*49140*/  MOV R38, R32 ;  /* 0x0000002000267202 */ /* 0x000fe20000000f00 */
[----:B------:R-:W-:Y:S01]  /*49150*/  IMAD.MOV.U32 R39, RZ, RZ, R33 ;  /* 0x000000ffff277224 */ /* 0x000fe200078e0021 */
[----:B------:R-:W-:-:S04]  /*49160*/  IADD3 R36, P0, PT, R36, -0x2, RZ ;  /* 0xfffffffe24247810 */ /* 0x000fc80007f1e0ff */
[----:B------:R-:W5:Y:S01]  /*49170*/  LD.E.64 R20, desc[UR8][R38.64+-0x8] ;  /* 0xfffff80826147980 */ /* 0x000f62000c101b00 */
[----:B------:R-:W-:Y:S01]  /*49180*/  IMAD R5, R5, 0x1b3, RZ ;  /* 0x000001b305057824 */ /* 0x000fe200078e02ff */
[----:B------:R-:W-:Y:S02]  /*49190*/  IADD3.X R15, PT, PT, R15, -0x1, RZ, P0, !PT ;  /* 0xffffffff0f0f7810 */ /* 0x000fe400007fe4ff */
[----:B--2-4-:R0:W2:Y:S01]  /*491a0*/  LD.E.64 R22, desc[UR8][R38.64] ;  /* 0x0000000826167980 */ /* 0x0140a2000c101b00 */
[----:B------:R-:W-:-:S05]  /*491b0*/  IADD3 R32, P0, PT, R38, 0x10, RZ ;  /* 0x0000001026207810 */ /* 0x000fca0007f1e0ff */
[----:B------:R-:W-:Y:S01]  /*491c0*/  IMAD.X R33, RZ, RZ, R39, P0 ;  /* 0x000000ffff217224 */ /* 0x000fe200000e0627 */
[----:B------:R-:W-:-:S04]  /*491d0*/  ISETP.NE.U32.AND P0, PT, R36, RZ, PT ;  /* 0x000000ff2400720c */ /* 0x000fc80003f05070 */
[----:B------:R-:W-:Y:S02]  /*491e0*/  ISETP.NE.AND.EX P0, PT, R15, RZ, PT, P0 ;  /* 0x000000ff0f00720c */ /* 0x000fe40003f05300 */
[----:B-----5:R-:W-:-:S04]  /*491f0*/  LOP3.LUT R14, R14, 0xff, R20, 0x78, !PT ;  /* 0x000000ff0e0e7812 */ /* 0x020fc800078e7814 */
        /* <DEDUP_REMOVED lines=93> */
.L_x_7458:
[----:B------:R-:W-:-:S04]  /*497d0*/  LOP3.LUT R15, R12, 0x1, RZ, 0xc0, !PT ;  /* 0x000000010c0f7812 */ /* 0x000fc800078ec0ff */
[----:B------:R-:W-:-:S04]  /*497e0*/  ISETP.NE.U32.AND P0, PT, R15, 0x1, PT ;  /* 0x000000010f00780c */ /* 0x000fc80003f05070 */
[----:B------:R-:W-:-:S13]  /*497f0*/  ISETP.NE.U32.AND.EX P0, PT, RZ, RZ, PT, P0 ;  /* 0x000000ffff00720c */ /* 0x000fda0003f05100 */
[----:B------:R-:W-:Y:S05]  /*49800*/  @P0 BRA `(.L_x_7457) ;  /* 0x0000000000c40947 */ /* 0x000fea0003800000 */
[----:B-1----:R-:W-:-:S04]  /*49810*/  LEA R20, P0, R35, R6, 0x3 ;  /* 0x0000000623147211 */ /* 0x002fc800078018ff */
        /* <DEDUP_REMOVED lines=48> */
.L_x_7457:
        /* <DEDUP_REMOVED lines=10> */
[----:B---3--:R-:W-:Y:S01]  /*49bc0*/  IADD3 R32, P0, PT, R24, 0x8, RZ ;  /* 0x0000000818207810 */ /* 0x008fe20007f1e0ff */
[----:B------:R-:W-:Y:S01]  /*49bd0*/  BSSY.RECONVERGENT B1, `(.L_x_7461) ;  /* 0x000006f000017945 */ /* 0x000fe20003800200 */
[----:B------:R-:W-:Y:S01]  /*49be0*/  LOP3.LUT R35, R12, 0xfffffffe, RZ, 0xc0, !PT ;  /* 0xfffffffe0c237812 */ /* 0x000fe200078ec0ff */
[----:B------:R-:W-:Y:S01]  /*49bf0*/  IMAD.MOV.U32 R38, RZ, RZ, -0x340d631c ;  /* 0xcbf29ce4ff267424 */ /* 0x000fe200078e00ff */
[----:B------:R-:W-:Y:S01]  /*49c00*/  MOV R37, 0x84222325 ;  /* 0x8422232500257802 */ /* 0x000fe20000000f00 */
[----:B------:R-:W-:Y:S02]  /*49c10*/  IMAD.X R33, RZ, RZ, R25, P0 ;  /* 0x000000ffff217224 */ /* 0x000fe400000e0619 */
[----:B------:R-:W-:Y:S01]  /*49c20*/  IMAD.MOV.U32 R36, RZ, RZ, R35 ;  /* 0x000000ffff247224 */ /* 0x000fe200078e0023 */
[----:B0-----:R-:W-:-:S07]  /*49c30*/  MOV R15, R34 ;  /* 0x00000022000f7202 */ /* 0x001fce0000000f00 */
.L_x_7462:
[----:B------:R-:W-:Y:S01]  /*49c40*/  IMAD.MOV.U32 R40, RZ, RZ, R32 ;  /* 0x000000ffff287224 */ /* 0x000fe200078e0020 */
[----:B------:R-:W-:Y:S01]  /*49c50*/  IADD3 R36, P0, PT, R36, -0x2, RZ ;  /* 0xfffffffe24247810 */ /* 0x000fe20007f1e0ff */
[----:B------:R-:W-:Y:S02]  /*49c60*/  IMAD.MOV.U32 R41, RZ, RZ, R33 ;  /* 0x000000ffff297224 */ /* 0x000fe400078e0021 */
[----:B------:R-:W-:Y:S01]  /*49c70*/  IMAD R42, R38, 0x1b3, RZ ;  /* 0x000001b3262a7824 */ /* 0x000fe200078e02ff */
[----:B------:R-:W-:Y:S02]  /*49c80*/  IADD3.X R15, PT, PT, R15, -0x1, RZ, P0, !PT ;  /* 0xffffffff0f0f7810 */ /* 0x000fe400007fe4ff */
[----:B--2-4-:R-:W2:Y:S01]  /*49c90*/  LD.E.64 R22, desc[UR8][R40.64+-0x8] ;  /* 0xfffff80828167980 */ /* 0x014ea2000c101b00 */
        /* <DEDUP_REMOVED lines=99> */
.L_x_7461:
        /* <DEDUP_REMOVED lines=9> */
[----:B--2-4-:R-:W-:-:S04]  /*4a360*/  IMAD.WIDE.U32 R22, R15, 0x1b3, RZ ;  /* 0x000001b30f167825 */ /* 0x014fc800078e00ff */
        /* <DEDUP_REMOVED lines=44> */
.L_x_7460:
[----:B------:R-:W-:-:S04]  /*4a630*/  ISETP.NE.U32.AND P0, PT, R14, R37, PT ;  /* 0x000000250e00720c */ /* 0x000fc80003f05070 */
[----:B------:R-:W-:-:S13]  /*4a640*/  ISETP.NE.AND.EX P0, PT, R5, R38, PT, P0 ;  /* 0x000000260500720c */ /* 0x000fda0003f05300 */
[----:B------:R-:W-:Y:S05]  /*4a650*/  @!P0 BRA `(.L_x_7463) ;  /* 0x0000001400988947 */ /* 0x000fea0003800000 */
        /* <DEDUP_REMOVED lines=10> */
[----:B-1--4-:R-:W-:Y:S01]  /*4a700*/  IADD3 R22, P0, PT, R6, 0x8, RZ ;  /* 0x0000000806167810 */ /* 0x012fe20007f1e0ff */
[----:B------:R-:W-:Y:S01]  /*4a710*/  BSSY.RECONVERGENT B1, `(.L_x_7465) ;  /* 0x000006e000017945 */ /* 0x000fe20003800200 */
[----:B------:R-:W-:Y:S01]  /*4a720*/  LOP3.LUT R33, R12, 0xfffffffe, RZ, 0xc0, !PT ;  /* 0xfffffffe0c217812 */ /* 0x000fe200078ec0ff */
[----:B------:R-:W-:Y:S01]  /*4a730*/  IMAD.MOV.U32 R36, RZ, RZ, -0x7bdddcdb ;  /* 0x84222325ff247424 */ /* 0x000fe200078e00ff */
[----:B------:R-:W-:Y:S01]  /*4a740*/  MOV R35, 0xcbf29ce4 ;  /* 0xcbf29ce400237802 */ /* 0x000fe20000000f00 */
[----:B--2---:R-:W-:Y:S02]  /*4a750*/  IMAD.X R23, RZ, RZ, R7, P0 ;  /* 0x000000ffff177224 */ /* 0x004fe400000e0607 */
[----:B------:R-:W-:Y:S02]  /*4a760*/  IMAD.MOV.U32 R34, RZ, RZ, R33 ;  /* 0x000000ffff227224 */ /* 0x000fe400078e0021 */
[----:B0-----:R-:W-:-:S07]  /*4a770*/  IMAD.MOV.U32 R5, RZ, RZ, R32 ;  /* 0x000000ffff057224 */ /* 0x001fce00078e0020 */
.L_x_7466:
[----:B------:R-:W-:Y:S01]  /*4a780*/  MOV R38, R22 ;  /* 0x0000001600267202 */ /* 0x000fe20000000f00 */
[----:B------:R-:W-:Y:S01]  /*4a790*/  IMAD.MOV.U32 R39, RZ, RZ, R23 ;  /* 0x000000ffff277224 */ /* 0x000fe200078e0017 */
[----:B------:R-:W-:-:S04]  /*4a7a0*/  IADD3 R34, P0, PT, R34, -0x2, RZ ;  /* 0xfffffffe22227810 */ /* 0x000fc80007f1e0ff */
[----:B------:R-:W2:Y:S01]  /*4a7b0*/  LD.E.64 R14, desc[UR8][R38.64+-0x8] ;  /* 0xfffff808260e7980 */ /* 0x000ea2000c101b00 */
        /* <DEDUP_REMOVED lines=100> */
.L_x_7465:
        /* <DEDUP_REMOVED lines=53> */
.L_x_7464:
        /* <DEDUP_REMOVED lines=11> */
[----:B---3--:R-:W-:Y:S01]  /*4b200*/  IADD3 R20, P0, PT, R24, 0x8, RZ ;  /* 0x0000000818147810 */ /* 0x008fe20007f1e0ff */
[----:B------:R-:W-:Y:S01]  /*4b210*/  HFMA2 R37, -RZ, RZ, -6.306171417236328125e-05, 0.01395416259765625 ;  /* 0x84222325ff257431 */ /* 0x000fe200000001ff */
[----:B------:R-:W-:Y:S01]  /*4b220*/  LOP3.LUT R32, R12, 0xfffffffe, RZ, 0xc0, !PT ;  /* 0xfffffffe0c207812 */ /* 0x000fe200078ec0ff */
[----:B------:R-:W-:Y:S01]  /*4b230*/  BSSY.RECONVERGENT B1, `(.L_x_7468) ;  /* 0x000006d000017945 */ /* 0x000fe20003800200 */
[----:B------:R-:W-:Y:S02]  /*4b240*/  IMAD.MOV.U32 R38, RZ, RZ, -0x340d631c ;  /* 0xcbf29ce4ff267424 */ /* 0x000fe400078e00ff */
[----:B--2---:R-:W-:Y:S01]  /*4b250*/  IMAD.X R23, RZ, RZ, R25, P0 ;  /* 0x000000ffff177224 */ /* 0x004fe200000e0619 */
[----:B------:R-:W-:Y:S01]  /*4b260*/  MOV R5, R32 ;  /* 0x0000002000057202 */ /* 0x000fe20000000f00 */
[----:B0-----:R-:W-:-:S07]  /*4b270*/  IMAD.MOV.U32 R33, RZ, RZ, R13 ;  /* 0x000000ffff217224 */ /* 0x001fce00078e000d */
.L_x_7469:
[----:B------:R-:W-:Y:S01]  /*4b280*/  IMAD.MOV.U32 R14, RZ, RZ, R20 ;  /* 0x000000ffff0e7224 */ /* 0x000fe200078e0014 */
[----:B------:R-:W-:-:S05]  /*4b290*/  MOV R15, R23 ;  /* 0x00000017000f7202 */ /* 0x000fca0000000f00 */
[----:B----4-:R-:W2:Y:S04]  /*4b2a0*/  LD.E.64 R22, desc[UR8][R14.64+-0x8] ;  /* 0xfffff8080e167980 */ /* 0x010ea8000c101b00 */
[----:B------:R-:W3:Y:S01]  /*4b2b0*/  LD.E.64 R20, desc[UR8][R14.64] ;  /* 0x000000080e147980 */ /* 0x000ee2000c101b00 */
[----:B------:R-:W-:-:S04]  /*4b2c0*/  IADD3 R5, P0, PT, R5, -0x2, RZ ;  /* 0xfffffffe05057810 */ /* 0x000fc80007f1e0ff */
[----:B------:R-:W-:Y:S02]  /*4b2d0*/  IADD3.X R33, PT, PT, R33, -0x1, RZ, P0, !PT ;  /* 0xffffffff21217810 */ /* 0x000fe400007fe4ff */
[----:B--2---:R-:W-:Y:S01]  /*4b2e0*/  LOP3.LUT R34, R37, 0xff, R22, 0x78, !PT ;  /* 0x000000ff25227812 */ /* 0x004fe200078e7816 */
        /* <DEDUP_REMOVED lines=98> */
.L_x_7468:
        /* <DEDUP_REMOVED lines=54> */
.L_x_7467:
[----:B------:R-:W-:Y:S02]  /*4bc70*/  ISETP.GE.U32.AND P1, PT, R36, R37, PT ;  /* 0x000000252400720c */ /* 0x000fe40003f26070 */
[----:B------:R-:W-:Y:S02]  /*4bc80*/  PLOP3.LUT P0, PT, PT, PT, PT, 0x8, 0x80 ;  /* 0x000000000080781c */ /* 0x000fe40003f0e170 */
[----:B------:R-:W-:-:S04]  /*4bc90*/  ISETP.GE.U32.AND.EX P1, PT, R35, R38, PT, P1 ;  /* 0x000000262300720c */ /* 0x000fc80003f26110 */
[----:B------:R-:W-:Y:S01]  /*4bca0*/  PLOP3.LUT P1, PT, P1, PT, PT, 0x8, 0x80 ;  /* 0x000000000080781c */ /* 0x000fe20000f2e170 */
[----:B------:R-:W-:-:S12]  /*4bcb0*/  BRA `(.L_x_7441) ;  /* 0x0000000000747947 */ /* 0x000fd80003800000 */
.L_x_7463:
[----:B------:R-:W0:Y:S01]  /*4bcc0*/  LDC R5, c[0x0][0x3c0] ;  /* 0x0000f000ff057b82 */ /* 0x000e220000000800 */
[----:B------:R-:W-:Y:S02]  /*4bcd0*/  PLOP3.LUT P0, PT, PT, PT, PT, 0x8, 0x80 ;  /* 0x000000000080781c */ /* 0x000fe40003f0e170 */
[----:B------:R-:W-:Y:S02]  /*4bce0*/  PLOP3.LUT P1, PT, PT, PT, PT, 0x8, 0x80 ;  /* 0x000000000080781c */ /* 0x000fe40003f2e170 */
[----:B0-----:R-:W-:-:S13]  /*4bcf0*/  ISETP.NE.AND P2, PT, R5, RZ, PT ;  /* 0x000000ff0500720c */ /* 0x001fda0003f45270 */
[----:B------:R-:W-:Y:S05]  /*4bd00*/  @!P2 BRA `(.L_x_7441) ;  /* 0x000000000060a947 */ /* 0x000fea0003800000 */
[----:B------:R-:W-:Y:S01]  /*4bd10*/  SHF.R.S32.HI R21, RZ, 0x1f, R5 ;  /* 0x0000001fff157819 */ /* 0x000fe20000011405 */
[----:B------:R-:W-:Y:S02]  /*4bd20*/  IMAD.MOV.U32 R5, RZ, RZ, RZ ;  /* 0x000000ffff057224 */ /* 0x000fe400078e00ff */
[----:B----4-:R-:W-:-:S07]  /*4bd30*/  IMAD.MOV.U32 R22, RZ, RZ, RZ ;  /* 0x000000ffff167224 */ /* 0x010fce00078e00ff */
.L_x_7470:
[C---:B------:R-:W-:Y:S02]  /*4bd40*/  SHF.L.U32 R15, R5.reuse, 0x3, RZ ;  /* 0x00000003050f7819 */ /* 0x040fe400000006ff */
[----:B------:R-:W-:Y:S02]  /*4bd50*/  SHF.L.U64.HI R20, R5, 0x3, R22 ;  /* 0x0000000305147819 */ /* 0x000fe40000010216 */
[----:B-1----:R-:W-:-:S05]  /*4bd60*/  IADD3 R12, P1, PT, R15, R6, RZ ;  /* 0x000000060f0c7210 */ /* 0x002fca0007f3e0ff */
[----:B------:R-:W-:Y:S01]  /*4bd70*/  IMAD.X R13, R20, 0x1, R7, P1 ;  /* 0x00000001140d7824 */ /* 0x000fe200008e0607 */
[----:B---3--:R-:W-:-:S05]  /*4bd80*/  IADD3 R14, P1, PT, R24, R15, RZ ;  /* 0x0000000f180e7210 */ /* 0x008fca0007f3e0ff */
[----:B------:R-:W-:Y:S01]  /*4bd90*/  IMAD.X R15, R25, 0x1, R20, P1 ;  /* 0x00000001190f7824 */ /* 0x000fe200008e0614 */
        /* <DEDUP_REMOVED lines=15> */
.L_x_7441:
[----:B------:R-:W-:Y:S05]  /*4be90*/  BSYNC.RECONVERGENT B0 ;  /* 0x0000000000007941 */ /* 0x000fea0003800200 */
.L_x_7440:
[----:B------:R-:W0:Y:S01]  /*4bea0*/  @!P1 S2R R12, SR_CgaCtaId ;  /* 0x00000000000c9919 */ /* 0x000e220000008800 */
[----:B------:R-:W-:Y:S01]  /*4beb0*/  @!P1 MOV R5, 0x400 ;  /* 0x0000040000059802 */ /* 0x000fe20000000f00 */
[----:B---34-:R-:W-:Y:S01]  /*4bec0*/  IMAD.MOV.U32 R22, RZ, RZ, R24 ;  /* 0x000000ffff167224 */ /* 0x018fe200078e0018 */
[----:B--2---:R-:W-:Y:S01]  /*4bed0*/  MOV R23, R25 ;  /* 0x0000001900177202 */ /* 0x004fe20000000f00 */
[----:B------:R-:W2:Y:S01]  /*4bee0*/  @!P0 S2R R14, SR_CgaCtaId ;  /* 0x00000000000e8919 */ /* 0x000ea20000008800 */
[----:B------:R-:W-:Y:S01]  /*4bef0*/  BSSY.RECONVERGENT B0, `(.L_x_7471) ;  /* 0x00005de000007945 */ /* 0x000fe20003800200 */
[----:B0-----:R-:W-:Y:S01]  /*4bf00*/  @!P1 LEA R5, R12, R5, 0x18 ;  /* 0x000000050c059211 */ /* 0x001fe200078ec0ff */
[----:B------:R-:W-:Y:S02]  /*4bf10*/  IMAD.MOV.U32 R12, RZ, RZ, R4 ;  /* 0x000000ffff0c7224 */ /* 0x000fe400078e0004 */
[C---:B------:R-:W-:Y:S02]  /*4bf20*/  @!P1 VIADD R12, R4.reuse, 0x1 ;  /* 0x00000001040c9836 */ /* 0x040fe40000000000 */
[----:B------:R-:W-:Y:S01]  /*4bf30*/  @!P1 IMAD R13, R4, 0x8, R5 ;  /* 0x00000008040d9824 */ /* 0x000fe200078e0205 */
[----:B------:R-:W-:-:S02]  /*4bf40*/  @!P0 MOV R5, 0x400 ;  /* 0x0000040000058802 */ /* 0x000fc40000000f00 */
[----:B------:R-:W-:Y:S02]  /*4bf50*/  ISETP.GE.AND P2, PT, R12, R11, PT ;  /* 0x0000000b0c00720c */ /* 0x000fe40003f46270 */
[----:B--2---:R-:W-:Y:S01]  /*4bf60*/  @!P0 LEA R5, R14, R5, 0x18 ;  /* 0x000000050e058211 */ /* 0x004fe200078ec0ff */
[----:B------:R0:W2:Y:S03]  /*4bf70*/  @!P1 LDS.64 R22, [R13+0x808] ;  /* 0x000808000d169984 */ /* 0x0000a60000000a00 */
[C---:B------:R-:W-:Y:S01]  /*4bf80*/  @!P0 LEA R14, R10.reuse, R5, 0x3 ;  /* 0x000000050a0e8211 */ /* 0x040fe200078e18ff */
[----:B------:R-:W-:Y:S02]  /*4bf90*/  IMAD.MOV.U32 R5, RZ, RZ, R10 ;  /* 0x000000ffff057224 */ /* 0x000fe400078e000a */
[----:B------:R-:W-:Y:S02]  /*4bfa0*/  @!P0 VIADD R5, R10, 0x1 ;  /* 0x000000010a058836 */ /* 0x000fe40000000000 */
[----:B-1----:R0:W1:Y:S03]  /*4bfb0*/  @!P0 LDS.64 R6, [R14+0x808] ;  /* 0x000808000e068984 */ /* 0x0020660000000a00 */
[----:B------:R-:W-:-:S04]  /*4bfc0*/  ISETP.GE.AND P5, PT, R5, R9, PT ;  /* 0x000000090500720c */ /* 0x000fc80003fa6270 */
        /* <DEDUP_REMOVED lines=11> */
[----:B------:R-:W-:Y:S02]  /*4c080*/  MOV R13, 0xcbf29ce4 ;  /* 0xcbf29ce4000d7802 */ /* 0x000fe40000000f00 */
[----:B------:R-:W-:Y:S02]  /*4c090*/  CS2R R38, SRZ ;  /* 0x0000000000267805 */ /* 0x000fe4000001ff00 */
[----:B------:R-:W-:-:S13]  /*4c0a0*/  ISETP.NE.AND.EX P2, PT, R15, RZ, PT, P2 ;  /* 0x000000ff0f00720c */ /* 0x000fda0003f45320 */
[----:B------:R-:W-:Y:S05]  /*4c0b0*/  @!P2 BRA `(.L_x_7474) ;  /* 0x0000000400c0a947 */ /* 0x000fea0003800000 */
[----:B------:R-:W0:Y:S01]  /*4c0c0*/  LDC R38, c[0x0][0x3bc] ;  /* 0x0000ef00ff267b82 */ /* 0x000e220000000800 */
[----:B--2---:R-:W-:Y:S01]  /*4c0d0*/  IADD3 R36, P2, PT, R22, 0x8, RZ ;  /* 0x0000000816247810 */ /* 0x004fe20007f5e0ff */
[----:B------:R-:W-:Y:S01]  /*4c0e0*/  HFMA2 R13, -RZ, RZ, -15.890625, -0.0047760009765625 ;  /* 0xcbf29ce4ff0d7431 */ /* 0x000fe200000001ff */
[----:B------:R-:W-:Y:S01]  /*4c0f0*/  LOP3.LUT R39, R14, 0xfffffffe, RZ, 0xc0, !PT ;  /* 0xfffffffe0e277812 */ /* 0x000fe200078ec0ff */
[----:B------:R-:W-:Y:S02]  /*4c100*/  IMAD.MOV.U32 R34, RZ, RZ, -0x7bdddcdb ;  /* 0x84222325ff227424 */ /* 0x000fe400078e00ff */
[----:B------:R-:W-:Y:S02]  /*4c110*/  IMAD.X R37, RZ, RZ, R23, P2 ;  /* 0x000000ffff257224 */ /* 0x000fe400010e0617 */
[----:B------:R-:W-:Y:S02]  /*4c120*/  IMAD.MOV.U32 R40, RZ, RZ, R39 ;  /* 0x000000ffff287224 */ /* 0x000fe400078e0027 */
[----:B0-----:R-:W-:-:S07]  /*4c130*/  IMAD.MOV.U32 R35, RZ, RZ, R38 ;  /* 0x000000ffff237224 */ /* 0x001fce00078e0026 */
.L_x_7475:
        /* <DEDUP_REMOVED lines=104> */
.L_x_7474:
        /* <DEDUP_REMOVED lines=53> */
.L_x_7473:
[----:B------:R-:W-:Y:S02]  /*4cb10*/  IMAD.MOV.U32 R41, RZ, RZ, -0x7bdddcdb ;  /* 0x84222325ff297424 */ /* 0x000fe400078e00ff */
        /* <DEDUP_REMOVED lines=16> */
.L_x_7478:
        /* <DEDUP_REMOVED lines=41> */
[C---:B------:R-:W-:Y:S01]  /*4ceb0*/  IMAD R45, R42.reuse, 0x100, R41 ;  /* 0x000001002a2d7824 */ /* 0x040fe200078e0229 */
[----:B------:R-:W-:Y:S01]  /*4cec0*/  SHF.R.U32.HI R41, RZ, 0x10, R21 ;  /* 0x00000010ff297819 */ /* 0x000fe20000011615 */
[----:B------:R-:W-:-:S03]  /*4ced0*/  IMAD.WIDE.U32 R42, R42, 0x1b3, RZ ;  /* 0x000001b32a2a7825 */ /* 0x000fc600078e00ff */
[----:B------:R-:W-:Y:S02]  /*4cee0*/  LOP3.LUT R20, R42, 0xff, R41, 0x78, !PT ;  /* 0x000000ff2a147812 */ /* 0x000fe400078e7829 */
[----:B------:R-:W-:-:S05]  /*4cef0*/  IADD3 R42, PT, PT, R43, R45, RZ ;  /* 0x0000002d2b2a7210 */ /* 0x000fca0007ffe0ff */
[----:B------:R-:W-:Y:S01]  /*4cf00*/  IMAD R43, R42, 0x1b3, RZ ;  /* 0x000001b32a2b7824 */ /* 0x000fe200078e02ff */
        /* <DEDUP_REMOVED lines=57> */
.L_x_7477:
        /* <DEDUP_REMOVED lines=54> */
.L_x_7476:
        /* <DEDUP_REMOVED lines=20> */
.L_x_7482:
        /* <DEDUP_REMOVED lines=104> */
.L_x_7481:
        /* <DEDUP_REMOVED lines=53> */
.L_x_7480:
        /* <DEDUP_REMOVED lines=18> */
.L_x_7485:
        /* <DEDUP_REMOVED lines=104> */
.L_x_7484:
        /* <DEDUP_REMOVED lines=54> */
.L_x_7483:
[----:B------:R-:W-:Y:S02]  /*4ec10*/  ISETP.GE.U32.AND P5, PT, R32, R41, PT ;  /* 0x000000292000720c */ /* 0x000fe40003fa6070 */
[----:B------:R-:W-:Y:S02]  /*4ec20*/  PLOP3.LUT P1, PT, PT, PT, PT, 0x80, 0x8 ;  /* 0x000000000008781c */ /* 0x000fe40003f2f070 */
[----:B------:R-:W-:Y:S02]  /*4ec30*/  ISETP.GE.U32.AND.EX P5, PT, R13, R40, PT, P5 ;  /* 0x000000280d00720c */ /* 0x000fe40003fa6150 */
[----:B------:R-:W-:-:S11]  /*4ec40*/  PLOP3.LUT P2, PT, PT, PT, PT, 0x8, 0x80 ;  /* 0x000000000080781c */ /* 0x000fd60003f4e170 */
[----:B------:R-:W-:Y:S05]  /*4ec50*/  @!P5 BRA `(.L_x_7472) ;  /* 0x00000030001cd947 */ /* 0x000fea0003800000 */
[----:B------:R-:W-:Y:S05]  /*4ec60*/  BRA `(.L_x_7486) ;  /* 0x00000000006c7947 */ /* 0x000fea0003800000 */
.L_x_7479:
[----:B------:R-:W0:Y:S02]  /*4ec70*/  LDC R13, c[0x0][0x3c0] ;  /* 0x0000f000ff0d7b82 */ /* 0x000e240000000800 */
[----:B0-----:R-:W-:-:S13]  /*4ec80*/  ISETP.NE.AND P1, PT, R13, RZ, PT ;  /* 0x000000ff0d00720c */ /* 0x001fda0003f25270 */
[----:B------:R-:W-:Y:S05]  /*4ec90*/  @!P1 BRA `(.L_x_7486) ;  /* 0x0000000000609947 */ /* 0x000fea0003800000 */
[----:B------:R-:W-:Y:S01]  /*4eca0*/  HFMA2 R34, -RZ, RZ, 0, 0 ;  /* 0x00000000ff227431 */ /* 0x000fe200000001ff */
[----:B------:R-:W-:Y:S01]  /*4ecb0*/  SHF.R.S32.HI R33, RZ, 0x1f, R13 ;  /* 0x0000001fff217819 */ /* 0x000fe2000001140d */
[----:B------:R-:W-:-:S07]  /*4ecc0*/  IMAD.MOV.U32 R13, RZ, RZ, RZ ;  /* 0x000000ffff0d7224 */ /* 0x000fce00078e00ff */
.L_x_7487:
        /* <DEDUP_REMOVED lines=21> */
.L_x_7486:
        /* <DEDUP_REMOVED lines=21> */
.L_x_7490:
        /* <DEDUP_REMOVED lines=105> */
.L_x_7489:
        /* <DEDUP_REMOVED lines=53> */
.L_x_7488:
        /* <DEDUP_REMOVED lines=13> */
[----:B------:R-:W-:Y:S01]  /*4fa20*/  BSSY.RECONVERGENT B1, `(.L_x_7492) ;  /* 0x000006d000017945 */ /* 0x000fe20003800200 */
[----:B------:R-:W-:Y:S02]  /*4fa30*/  IMAD.MOV.U32 R41, RZ, RZ, -0x7bdddcdb ;  /* 0x84222325ff297424 */ /* 0x000fe400078e00ff */
[----:B------:R-:W-:Y:S02]  /*4fa40*/  IMAD.X R37, RZ, RZ, R23, P2 ;  /* 0x000000ffff257224 */ /* 0x000fe400010e0617 */
[----:B------:R-:W-:Y:S02]  /*4fa50*/  IMAD.MOV.U32 R40, RZ, RZ, R39 ;  /* 0x000000ffff287224 */ /* 0x000fe400078e0027 */
[----:B0-----:R-:W-:-:S07]  /*4fa60*/  IMAD.MOV.U32 R35, RZ, RZ, R38 ;  /* 0x000000ffff237224 */ /* 0x001fce00078e0026 */
.L_x_7493:
        /* <DEDUP_REMOVED lines=105> */
.L_x_7492:
        /* <DEDUP_REMOVED lines=54> */
.L_x_7491:
        /* <DEDUP_REMOVED lines=21> */
.L_x_7497:
        /* <DEDUP_REMOVED lines=105> */
.L_x_7496:
        /* <DEDUP_REMOVED lines=53> */
.L_x_7495:
        /* <DEDUP_REMOVED lines=19> */
.L_x_7500:
        /* <DEDUP_REMOVED lines=105> */
.L_x_7499:
        /* <DEDUP_REMOVED lines=54> */
.L_x_7498:
[----:B------:R-:W-:-:S04]  /*51ab0*/  ISETP.GE.U32.AND P1, PT, R32, R41, PT ;  /* 0x000000292000720c */ /* 0x000fc80003f26070 */
[----:B------:R-:W-:-:S04]  /*51ac0*/  ISETP.GE.U32.AND.EX P1, PT, R13, R40, PT, P1 ;  /* 0x000000280d00720c */ /* 0x000fc80003f26110 */
[----:B------:R-:W-:Y:S02]  /*51ad0*/  PLOP3.LUT P2, PT, P1, PT, PT, 0x8, 0x80 ;  /* 0x000000000080781c */ /* 0x000fe40000f4e170 */
[----:B------:R-:W-:Y:S01]  /*51ae0*/  PLOP3.LUT P1, PT, PT, PT, PT, 0x8, 0x80 ;  /* 0x000000000080781c */ /* 0x000fe20003f2e170 */
[----:B------:R-:W-:-:S12]  /*51af0*/  BRA `(.L_x_7472) ;  /* 0x0000000000747947 */ /* 0x000fd80003800000 */
.L_x_7494:
[----:B------:R-:W0:Y:S01]  /*51b00*/  LDC R13, c[0x0][0x3c0] ;  /* 0x0000f000ff0d7b82 */ /* 0x000e220000000800 */
[----:B------:R-:W-:Y:S02]  /*51b10*/  PLOP3.LUT P1, PT, PT, PT, PT, 0x8, 0x80 ;  /* 0x000000000080781c */ /* 0x000fe40003f2e170 */
[----:B------:R-:W-:Y:S02]  /*51b20*/  PLOP3.LUT P2, PT, PT, PT, PT, 0x8, 0x80 ;  /* 0x000000000080781c */ /* 0x000fe40003f4e170 */
[----:B0-----:R-:W-:-:S13]  /*51b30*/  ISETP.NE.AND P5, PT, R13, RZ, PT ;  /* 0x000000ff0d00720c */ /* 0x001fda0003fa5270 */
[----:B------:R-:W-:Y:S05]  /*51b40*/  @!P5 BRA `(.L_x_7472) ;  /* 0x000000000060d947 */ /* 0x000fea0003800000 */
[----:B------:R-:W-:Y:S01]  /*51b50*/  SHF.R.S32.HI R33, RZ, 0x1f, R13 ;  /* 0x0000001fff217819 */ /* 0x000fe2000001140d */
[----:B------:R-:W-:Y:S02]  /*51b60*/  IMAD.MOV.U32 R13, RZ, RZ, RZ ;  /* 0x000000ffff0d7224 */ /* 0x000fe400078e00ff */
[----:B------:R-:W-:-:S07]  /*51b70*/  IMAD.MOV.U32 R34, RZ, RZ, RZ ;  /* 0x000000ffff227224 */ /* 0x000fce00078e00ff */
.L_x_7501:
[C---:B------:R-:W-:Y:S02]  /*51b80*/  SHF.L.U32 R21, R13.reuse, 0x3, RZ ;  /* 0x000000030d157819 */ /* 0x040fe400000006ff */
[----:B------:R-:W-:Y:S02]  /*51b90*/  SHF.L.U64.HI R32, R13, 0x3, R34 ;  /* 0x000000030d207819 */ /* 0x000fe40000010222 */
[----:B-1----:R-:W-:-:S05]  /*51ba0*/  IADD3 R14, P2, PT, R21, R6, RZ ;  /* 0x00000006150e7210 */ /* 0x002fca0007f5e0ff */
[----:B------:R-:W-:Y:S01]  /*51bb0*/  IMAD.X R15, R32, 0x1, R7, P2 ;  /* 0x00000001200f7824 */ /* 0x000fe200010e0607 */
[----:B--2---:R-:W-:-:S05]  /*51bc0*/  IADD3 R20, P2, PT, R22, R21, RZ ;  /* 0x0000001516147210 */ /* 0x004fca0007f5e0ff */
[----:B------:R-:W-:Y:S01]  /*51bd0*/  IMAD.X R21, R23, 0x1, R32, P2 ;  /* 0x0000000117157824 */ /* 0x000fe200010e0620 */
        /* <DEDUP_REMOVED lines=15> */
.L_x_7472:
[----:B------:R-:W-:Y:S05]  /*51cd0*/  BSYNC.RECONVERGENT B0 ;  /* 0x0000000000007941 */ /* 0x000fea0003800200 */
.L_x_7471:
[----:B------:R-:W0:Y:S01]  /*51ce0*/  @!P2 S2R R14, SR_CgaCtaId ;  /* 0x00000000000ea919 */ /* 0x000e220000008800 */
[----:B------:R-:W-:Y:S01]  /*51cf0*/  @!P2 MOV R13, 0x400 ;  /* 0x00000400000da802 */ /* 0x000fe20000000f00 */
[----:B--2---:R-:W-:Y:S01]  /*51d00*/  IMAD.MOV.U32 R20, RZ, RZ, R22 ;  /* 0x000000ffff147224 */ /* 0x004fe200078e0016 */
[----:B------:R-:W-:Y:S01]  /*51d10*/  SEL R15, RZ, 0x40, !P0 ;  /* 0x00000040ff0f7807 */ /* 0x000fe20004000000 */
[----:B------:R-:W-:Y:S01]  /*51d20*/  BSSY.RECONVERGENT B0, `(.L_x_7502) ;  /* 0x00005ff000007945 */ /* 0x000fe20003800200 */
[----:B------:R-:W-:Y:S02]  /*51d30*/  MOV R21, R23 ;  /* 0x0000001700157202 */ /* 0x000fe40000000f00 */
[C---:B------:R-:W-:Y:S02]  /*51d40*/  LOP3.LUT P6, RZ, R0.reuse, 0x4, RZ, 0xc0, !PT ;  /* 0x0000000400ff7812 */ /* 0x040fe400078cc0ff */
[----:B------:R-:W-:Y:S02]  /*51d50*/  LOP3.LUT P5, RZ, R0, 0x1, RZ, 0xc0, !PT ;  /* 0x0000000100ff7812 */ /* 0x000fe400078ac0ff */
[----:B0-----:R-:W-:Y:S01]  /*51d60*/  @!P2 LEA R13, R14, R13, 0x18 ;  /* 0x0000000d0e0da211 */ /* 0x001fe200078ec0ff */
[----:B------:R-:W-:-:S04]  /*51d70*/  @!P2 VIADD R14, R12, 0x1 ;  /* 0x000000010c0ea836 */ /* 0x000fc80000000000 */
[C---:B------:R-:W-:Y:S02]  /*51d80*/  @!P2 IMAD R32, R12.reuse, 0x8, R13 ;  /* 0x000000080c20a824 */ /* 0x040fe400078e020d */
[----:B------:R-:W-:Y:S01]  /*51d90*/  IMAD.IADD R13, R12, 0x1, R5 ;  /* 0x000000010c0d7824 */ /* 0x000fe200078e0205 */
[----:B------:R-:W-:Y:S02]  /*51da0*/  @!P2 MOV R12, R14 ;  /* 0x0000000e000ca202 */ /* 0x000fe40000000f00 */
[----:B------:R-:W-:Y:S01]  /*51db0*/  SEL R14, RZ, 0x80, !P1 ;  /* 0x00000080ff0e7807 */ /* 0x000fe20004800000 */
[----:B------:R0:W2:Y:S01]  /*51dc0*/  @!P2 LDS.64 R20, [R32+0x808] ;  /* 0x000808002014a984 */ /* 0x0000a20000000a00 */
[----:B------:R-:W-:Y:S01]  /*51dd0*/  ISETP.GE.AND P0, PT, R13, R8, PT ;  /* 0x000000080d00720c */ /* 0x000fe20003f06270 */
[----:B------:R-:W-:Y:S01]  /*51de0*/  IMAD.IADD R13, R10, 0x1, R4 ;  /* 0x000000010a0d7824 */ /* 0x000fe200078e0204 */
[----:B------:R-:W-:Y:S02]  /*51df0*/  @!P1 MOV R4, 0x400 ;  /* 0x0000040000049802 */ /* 0x000fe40000000f00 */
[----:B------:R-:W-:-:S02]  /*51e00*/  SEL R14, R14, RZ, !P0 ;  /* 0x000000ff0e0e7207 */ /* 0x000fc40004000000 */
[----:B------:R-:W-:Y:S02]  /*51e10*/  ISETP.GE.AND P0, PT, R13, R8, PT ;  /* 0x000000080d00720c */ /* 0x000fe40003f06270 */
[----:B------:R-:W3:Y:S01]  /*51e20*/  @!P1 S2R R13, SR_CgaCtaId ;  /* 0x00000000000d9919 */ /* 0x000ee20000008800 */
[----:B0-----:R-:W-:Y:S02]  /*51e30*/  @!P1 IADD3 R32, PT, PT, R5, 0x1, RZ ;  /* 0x0000000105209810 */ /* 0x001fe40007ffe0ff */
[----:B------:R-:W-:Y:S02]  /*51e40*/  SEL R15, R15, RZ, !P0 ;  /* 0x000000ff0f0f7207 */ /* 0x000fe40004000000 */
[C---:B------:R-:W-:Y:S02]  /*51e50*/  LOP3.LUT P0, RZ, R0.reuse, 0x8, RZ, 0xc0, !PT ;  /* 0x0000000800ff7812 */ /* 0x040fe4000780c0ff */
[----:B------:R-:W-:Y:S02]  /*51e60*/  SEL R10, RZ, 0x4, !P4 ;  /* 0x00000004ff0a7807 */ /* 0x000fe40006000000 */
[----:B------:R-:W-:-:S02]  /*51e70*/  LOP3.LUT P2, RZ, R0, 0x2, RZ, 0xc0, !PT ;  /* 0x0000000200ff7812 */ /* 0x000fc4000784c0ff */
[----:B---3--:R-:W-:Y:S02]  /*51e80*/  @!P1 LEA R4, R13, R4, 0x18 ;  /* 0x000000040d049211 */ /* 0x008fe400078ec0ff */
[----:B------:R-:W-:-:S03]  /*51e90*/  SEL R13, RZ, 0x2, !P3 ;  /* 0x00000002ff0d7807 */ /* 0x000fc60005800000 */
[----:B------:R-:W-:Y:S01]  /*51ea0*/  @!P1 IMAD R33, R5, 0x8, R4 ;  /* 0x0000000805219824 */ /* 0x000fe200078e0204 */
[----:B------:R-:W-:Y:S01]  /*51eb0*/  SEL R4, RZ, 0x1, !P0 ;  /* 0x00000001ff047807 */ /* 0x000fe20004000000 */
[----:B------:R-:W-:-:S03]  /*51ec0*/  @!P1 IMAD.MOV.U32 R5, RZ, RZ, R32 ;  /* 0x000000ffff059224 */ /* 0x000fc600078e0020 */
[----:B------:R-:W-:Y:S01]  /*51ed0*/  IADD3 R10, PT, PT, R10, R13, R4 ;  /* 0x0000000d0a0a7210 */ /* 0x000fe20007ffe004 */
[----:B-1----:R0:W1:Y:S01]  /*51ee0*/  @!P1 LDS.64 R6, [R33+0x808] ;  /* 0x0008080021069984 */ /* 0x0020620000000a00 */
[----:B------:R-:W-:Y:S02]  /*51ef0*/  SEL R4, RZ, 0x10, !P2 ;  /* 0x00000010ff047807 */ /* 0x000fe40005000000 */
[----:B------:R-:W-:Y:S02]  /*51f00*/  ISETP.GE.AND P2, PT, R5, R9, PT ;  /* 0x000000090500720c */ /* 0x000fe40003f46270 */
[----:B------:R-:W-:Y:S02]  /*51f10*/  SEL R13, RZ, 0x8, !P6 ;  /* 0x00000008ff0d7807 */ /* 0x000fe40007000000 */
[CC--:B------:R-:W-:Y:S02]  /*51f20*/  ISETP.LT.AND P0, PT, R12.reuse, R11.reuse, P2 ;  /* 0x0000000b0c00720c */ /* 0x0c0fe40001701270 */
[----:B------:R-:W-:-:S02]  /*51f30*/  ISETP.GE.OR P2, PT, R12, R11, P2 ;  /* 0x0000000b0c00720c */ /* 0x000fc40001746670 */
[----:B------:R-:W-:Y:S02]  /*51f40*/  IADD3 R4, PT, PT, R4, R10, R13 ;  /* 0x0000000a04047210 */ /* 0x000fe40007ffe00d */
[----:B------:R-:W-:Y:S02]  /*51f50*/  SEL R13, RZ, 0x20, !P5 ;  /* 0x00000020ff0d7807 */ /* 0x000fe40006800000 */
[----:B------:R-:W-:-:S03]  /*51f60*/  ISETP.GE.AND P1, PT, R12, R11, PT ;  /* 0x0000000b0c00720c */ /* 0x000fc60003f26270 */
[----:B------:R-:W-:-:S05]  /*51f70*/  IMAD.IADD R4, R4, 0x1, R13 ;  /* 0x0000000104047824 */ /* 0x000fca00078e020d */
[----:B------:R-:W-:Y:S01]  /*51f80*/  IADD3 R34, PT, PT, R4, R15, R14 ;  /* 0x0000000f04227210 */ /* 0x000fe20007ffe00e */
[----:B0-2---:R-:W-:Y:S06]  /*51f90*/  @P2 BRA `(.L_x_7503) ;  /* 0x0000005c005c2947 */ /* 0x005fec0003800000 */
        /* <DEDUP_REMOVED lines=21> */
.L_x_7506:
        /* <DEDUP_REMOVED lines=104> */
.L_x_7505:
        /* <DEDUP_REMOVED lines=54> */
.L_x_7504:
        /* <DEDUP_REMOVED lines=18> */
.L_x_7509:
        /* <DEDUP_REMOVED lines=104> */
.L_x_7508:
        /* <DEDUP_REMOVED lines=54> */
.L_x_7507:
        /* <DEDUP_REMOVED lines=14> */
[----:B------:R-:W-:Y:S01]  /*536b0*/  IADD3 R35, P0, PT, R20, 0x8, RZ ;  /* 0x0000000814237810 */ /* 0x000fe20007f1e0ff */
[----:B------:R-:W-:Y:S01]  /*536c0*/  HFMA2 R4, -RZ, RZ, -6.306171417236328125e-05, 0.01395416259765625 ;  /* 0x84222325ff047431 */ /* 0x000fe200000001ff */
[----:B------:R-:W-:Y:S01]  /*536d0*/  LOP3.LUT R40, R14, 0xfffffffe, RZ, 0xc0, !PT ;  /* 0xfffffffe0e287812 */ /* 0x000fe200078ec0ff */
[----:B------:R-:W-:Y:S02]  /*536e0*/  IMAD.MOV.U32 R10, RZ, RZ, -0x340d631c ;  /* 0xcbf29ce4ff0a7424 */ /* 0x000fe400078e00ff */
[----:B------:R-:W-:Y:S02]  /*536f0*/  IMAD.X R38, RZ, RZ, R21, P0 ;  /* 0x000000ffff267224 */ /* 0x000fe400000e0615 */
[----:B------:R-:W-:Y:S01]  /*53700*/  IMAD.MOV.U32 R41, RZ, RZ, R40 ;  /* 0x000000ffff297224 */ /* 0x000fe200078e0028 */
[----:B0-----:R-:W-:-:S07]  /*53710*/  MOV R13, R39 ;  /* 0x00000027000d7202 */ /* 0x001fce0000000f00 */
.L_x_7513:
        /* <DEDUP_REMOVED lines=104> */
.L_x_7512:
        /* <DEDUP_REMOVED lines=54> */
.L_x_7511:
        /* <DEDUP_REMOVED lines=18> */
.L_x_7516:
        /* <DEDUP_REMOVED lines=92> */
[----:B------:R-:W-:-:S05]  /*547e0*/  IMAD.WIDE.U32 R36, R36, 0x1b3, RZ ;  /* 0x000001b324247825 */ /* 0x000fca00078e00ff */
[----:B------:R-:W-:Y:S01]  /*547f0*/  IADD3 R32, PT, PT, R37, R41, RZ ;  /* 0x0000002925207210 */ /* 0x000fe20007ffe0ff */
[----:B------:R-:W-:Y:S01]  /*54800*/  IMAD.X R37, RZ, RZ, R33, P0 ;  /* 0x000000ffff257224 */ /* 0x000fe200000e0621 */
[----:B------:R-:W-:Y:S02]  /*54810*/  ISETP.NE.U32.AND P0, PT, R13, RZ, PT ;  /* 0x000000ff0d00720c */ /* 0x000fe40003f05070 */
[----:B------:R-:W-:Y:S01]  /*54820*/  LOP3.LUT R36, R39, R36, RZ, 0x3c, !PT ;  /* 0x0000002427247212 */ /* 0x000fe200078e3cff */
[----:B------:R-:W-:Y:S01]  /*54830*/  IMAD R39, R32, 0x1b3, RZ ;  /* 0x000001b320277824 */ /* 0x000fe200078e02ff */
[----:B------:R-:W-:-:S03]  /*54840*/  ISETP.NE.AND.EX P0, PT, R40, RZ, PT, P0 ;  /* 0x000000ff2800720c */ /* 0x000fc60003f05300 */
[----:B------:R-:W-:-:S04]  /*54850*/  IMAD.WIDE.U32 R32, R36, 0x1b3, RZ ;  /* 0x000001b324207825 */ /* 0x000fc800078e00ff */
[----:B------:R-:W-:Y:S01]  /*54860*/  IMAD R39, R36, 0x100, R39 ;  /* 0x0000010024277824 */ /* 0x000fe200078e0227 */
[----:B------:R-:W-:-:S03]  /*54870*/  MOV R41, R32 ;  /* 0x0000002000297202 */ /* 0x000fc60000000f00 */
[----:B------:R-:W-:Y:S02]  /*54880*/  IMAD.IADD R43, R33, 0x1, R39 ;  /* 0x00000001212b7824 */ /* 0x000fe400078e0227 */
[----:B------:R-:W-:Y:S05]  /*54890*/  @P0 BRA `(.L_x_7516) ;  /* 0xfffffff800600947 */ /* 0x000fea000383ffff */
.L_x_7515:
        /* <DEDUP_REMOVED lines=54> */
.L_x_7514:
[----:B------:R-:W-:Y:S02]  /*54c00*/  ISETP.GE.U32.AND P2, PT, R4, R41, PT ;  /* 0x000000290400720c */ /* 0x000fe40003f46070 */
[----:B------:R-:W-:Y:S02]  /*54c10*/  PLOP3.LUT P0, PT, PT, PT, PT, 0x80, 0x8 ;  /* 0x000000000008781c */ /* 0x000fe40003f0f070 */
[----:B------:R-:W-:Y:S02]  /*54c20*/  ISETP.GE.U32.AND.EX P2, PT, R10, R43, PT, P2 ;  /* 0x0000002b0a00720c */ /* 0x000fe40003f46120 */
[----:B------:R-:W-:-:S11]  /*54c30*/  PLOP3.LUT P1, PT, PT, PT, PT, 0x8, 0x80 ;  /* 0x000000000080781c */ /* 0x000fd60003f2e170 */
[----:B------:R-:W-:Y:S05]  /*54c40*/  @!P2 BRA `(.L_x_7503) ;  /* 0x000000300030a947 */ /* 0x000fea0003800000 */
[----:B------:R-:W-:Y:S05]  /*54c50*/  BRA `(.L_x_7517) ;  /* 0x00000000006c7947 */ /* 0x000fea0003800000 */
.L_x_7510:
[----:B------:R-:W0:Y:S02]  /*54c60*/  LDC R4, c[0x0][0x3c0] ;  /* 0x0000f000ff047b82 */ /* 0x000e240000000800 */
[----:B0-----:R-:W-:-:S13]  /*54c70*/  ISETP.NE.AND P0, PT, R4, RZ, PT ;  /* 0x000000ff0400720c */ /* 0x001fda0003f05270 */
[----:B------:R-:W-:Y:S05]  /*54c80*/  @!P0 BRA `(.L_x_7517) ;  /* 0x0000000000608947 */ /* 0x000fea0003800000 */
[----:B------:R-:W-:Y:S01]  /*54c90*/  SHF.R.S32.HI R36, RZ, 0x1f, R4 ;  /* 0x0000001fff247819 */ /* 0x000fe20000011404 */
[----:B------:R-:W-:Y:S02]  /*54ca0*/  IMAD.MOV.U32 R10, RZ, RZ, RZ ;  /* 0x000000ffff0a7224 */ /* 0x000fe400078e00ff */
[----:B------:R-:W-:-:S07]  /*54cb0*/  IMAD.MOV.U32 R13, RZ, RZ, RZ ;  /* 0x000000ffff0d7224 */ /* 0x000fce00078e00ff */
.L_x_7518:
[C---:B------:R-:W-:Y:S02]  /*54cc0*/  SHF.L.U32 R33, R10.reuse, 0x3, RZ ;  /* 0x000000030a217819 */ /* 0x040fe400000006ff */
[----:B------:R-:W-:Y:S02]  /*54cd0*/  SHF.L.U64.HI R4, R10, 0x3, R13 ;  /* 0x000000030a047819 */ /* 0x000fe4000001020d */
[----:B------:R-:W-:-:S05]  /*54ce0*/  IADD3 R14, P0, PT, R20, R33, RZ ;  /* 0x00000021140e7210 */ /* 0x000fca0007f1e0ff */
[----:B------:R-:W-:Y:S01]  /*54cf0*/  IMAD.X R15, R21, 0x1, R4, P0 ;  /* 0x00000001150f7824 */ /* 0x000fe200000e0604 */
[----:B-1----:R-:W-:-:S05]  /*54d00*/  IADD3 R32, P0, PT, R33, R6, RZ ;  /* 0x0000000621207210 */ /* 0x002fca0007f1e0ff */
[----:B------:R-:W-:Y:S01]  /*54d10*/  IMAD.X R33, R4, 0x1, R7, P0 ;  /* 0x0000000104217824 */ /* 0x000fe200000e0607 */
        /* <DEDUP_REMOVED lines=15> */
.L_x_7517:
        /* <DEDUP_REMOVED lines=22> */
.L_x_7521:
        /* <DEDUP_REMOVED lines=105> */
.L_x_7520:
        /* <DEDUP_REMOVED lines=54> */
.L_x_7519:
        /* <DEDUP_REMOVED lines=14> */
[----:B------:R-:W-:Y:S01]  /*55a40*/  BSSY.RECONVERGENT B1, `(.L_x_7523) ;  /* 0x000006d000017945 */ /* 0x000fe20003800200 */
[----:B------:R-:W-:Y:S02]  /*55a50*/  IMAD.MOV.U32 R45, RZ, RZ, -0x340d631c ;  /* 0xcbf29ce4ff2d7424 */ /* 0x000fe400078e00ff */
[----:B------:R-:W-:Y:S02]  /*55a60*/  IMAD.X R41, RZ, RZ, R21, P0 ;  /* 0x000000ffff297224 */ /* 0x000fe400000e0615 */
[----:B------:R-:W-:Y:S01]  /*55a70*/  IMAD.MOV.U32 R39, RZ, RZ, R38 ;  /* 0x000000ffff277224 */ /* 0x000fe200078e0026 */
[----:B0-----:R-:W-:-:S07]  /*55a80*/  MOV R13, R35 ;  /* 0x00000023000d7202 */ /* 0x001fce0000000f00 */
.L_x_7524:
[----:B------:R-:W-:Y:S01]  /*55a90*/  IMAD.MOV.U32 R32, RZ, RZ, R36 ;  /* 0x000000ffff207224 */ /* 0x000fe200078e0024 */
[----:B------:R-:W-:Y:S01]  /*55aa0*/  IADD3 R39, P0, PT, R39, -0x2, RZ ;  /* 0xfffffffe27277810 */ /* 0x000fe20007f1e0ff */
[----:B------:R-:W-:Y:S02]  /*55ab0*/  IMAD.MOV.U32 R33, RZ, RZ, R41 ;  /* 0x000000ffff217224 */ /* 0x000fe400078e0029 */
[----:B------:R-:W-:Y:S01]  /*55ac0*/  IMAD R45, R45, 0x1b3, RZ ;  /* 0x000001b32d2d7824 */ /* 0x000fe200078e02ff */
[----:B------:R-:W-:Y:S02]  /*55ad0*/  IADD3.X R13, PT, PT, R13, -0x1, RZ, P0, !PT ;  /* 0xffffffff0d0d7810 */ /* 0x000fe400007fe4ff */
[----:B------:R-:W2:Y:S02]  /*55ae0*/  LD.E.64 R36, desc[UR8][R32.64+-0x8] ;  /* 0xfffff80820247980 */ /* 0x000ea4000c101b00 */
        /* <DEDUP_REMOVED lines=98> */
[----:B------:R-:W-:Y:S05]  /*56110*/  BSYNC.RECONVERGENT B1 ;  /* 0x0000000000017941 */ /* 0x000fea0003800200 */
.L_x_7523:
        /* <DEDUP_REMOVED lines=54> */
.L_x_7522:
        /* <DEDUP_REMOVED lines=22> */
.L_x_7528:
        /* <DEDUP_REMOVED lines=105> */
.L_x_7527:
        /* <DEDUP_REMOVED lines=54> */
.L_x_7526:
[----:B------:R-:W-:Y:S02]  /*56fd0*/  IMAD.MOV.U32 R41, RZ, RZ, -0x7bdddcdb ;  /* 0x84222325ff297424 */ /* 0x000fe400078e00ff */
[----:B------:R-:W-:Y:S01]  /*56fe0*/  IMAD.MOV.U32 R43, RZ, RZ, -0x340d631c ;  /* 0xcbf29ce4ff2b7424 */ /* 0x000fe200078e00ff */
[----:B------:R-:W-:Y:S06]  /*56ff0*/  @!P1 BRA `(.L_x_7529) ;  /* 0x0000000800bc9947 */ /* 0x000fec0003800000 */
[----:B------:R-:W-:Y:S01]  /*57000*/  ISETP.NE.U32.AND P0, PT, R14, 0x1, PT ;  /* 0x000000010e00780c */ /* 0x000fe20003f05070 */
[----:B------:R-:W-:Y:S02]  /*57010*/  HFMA2 R41, -RZ, RZ, -6.306171417236328125e-05, 0.01395416259765625 ;  /* 0x84222325ff297431 */ /* 0x000fe400000001ff */
[----:B------:R-:W-:Y:S01]  /*57020*/  IMAD.MOV.U32 R43, RZ, RZ, -0x340d631c ;  /* 0xcbf29ce4ff2b7424 */ /* 0x000fe200078e00ff */
[----:B------:R-:W-:Y:S01]  /*57030*/  ISETP.NE.AND.EX P0, PT, R15, RZ, PT, P0 ;  /* 0x000000ff0f00720c */ /* 0x000fe20003f05300 */
[----:B------:R-:W-:Y:S01]  /*57040*/  IMAD.MOV.U32 R35, RZ, RZ, RZ ;  /* 0x000000ffff237224 */ /* 0x000fe200078e00ff */
[----:B------:R-:W-:-:S11]  /*57050*/  MOV R15, RZ ;  /* 0x000000ff000f7202 */ /* 0x000fd60000000f00 */
        /* <DEDUP_REMOVED lines=10> */
.L_x_7531:
        /* <DEDUP_REMOVED lines=105> */
.L_x_7530:
        /* <DEDUP_REMOVED lines=54> */
.L_x_7529:
[----:B------:R-:W-:Y:S02]  /*57af0*/  ISETP.GE.U32.AND P1, PT, R4, R41, PT ;  /* 0x000000290400720c */ /* 0x000fe40003f26070 */
[----:B------:R-:W-:Y:S02]  /*57b00*/  PLOP3.LUT P0, PT, PT, PT, PT, 0x8, 0x80 ;  /* 0x000000000080781c */ /* 0x000fe40003f0e170 */
[----:B------:R-:W-:-:S04]  /*57b10*/  ISETP.GE.U32.AND.EX P1, PT, R10, R43, PT, P1 ;  /* 0x0000002b0a00720c */ /* 0x000fc80003f26110 */
[----:B------:R-:W-:Y:S01]  /*57b20*/  PLOP3.LUT P1, PT, P1, PT, PT, 0x8, 0x80 ;  /* 0x000000000080781c */ /* 0x000fe20000f2e170 */
[----:B------:R-:W-:-:S12]  /*57b30*/  BRA `(.L_x_7503) ;  /* 0x0000000000747947 */ /* 0x000fd80003800000 */
.L_x_7525:
        /* <DEDUP_REMOVED lines=8> */
.L_x_7532:
        /* <DEDUP_REMOVED lines=21> */
.L_x_7503:
[----:B------:R-:W-:Y:S05]  /*57d10*/  BSYNC.RECONVERGENT B0 ;  /* 0x0000000000007941 */ /* 0x000fea0003800200 */
.L_x_7502:
[----:B------:R-:W0:Y:S01]  /*57d20*/  @!P1 S2R R13, SR_CgaCtaId ;  /* 0x00000000000d9919 */ /* 0x000e220000008800 */
[----:B------:R-:W-:Y:S01]  /*57d30*/  @!P1 MOV R4, 0x400 ;  /* 0x0000040000049802 */ /* 0x000fe20000000f00 */
[----:B------:R-:W-:Y:S01]  /*57d40*/  IMAD.MOV.U32 R33, RZ, RZ, R21 ;  /* 0x000000ffff217224 */ /* 0x000fe200078e0015 */
[----:B------:R-:W-:Y:S01]  /*57d50*/  MOV R32, R20 ;  /* 0x0000001400207202 */ /* 0x000fe20000000f00 */
[----:B------:R-:W2:Y:S01]  /*57d60*/  @!P0 S2R R15, SR_CgaCtaId ;  /* 0x00000000000f8919 */ /* 0x000ea20000008800 */
[----:B------:R-:W-:Y:S01]  /*57d70*/  IMAD.MOV.U32 R10, RZ, RZ, R12 ;  /* 0x000000ffff0a7224 */ /* 0x000fe200078e000c */
[----:B------:R-:W-:Y:S01]  /*57d80*/  @!P1 IADD3 R10, PT, PT, R12, 0x1, RZ ;  /* 0x000000010c0a9810 */ /* 0x000fe20007ffe0ff */
[----:B------:R-:W-:Y:S01]  /*57d90*/  BSSY.RECONVERGENT B0, `(.L_x_7533) ;  /* 0x00002f5000007945 */ /* 0x000fe20003800200 */
[----:B0-----:R-:W-:Y:S02]  /*57da0*/  @!P1 LEA R13, R13, R4, 0x18 ;  /* 0x000000040d0d9211 */ /* 0x001fe400078ec0ff */
[----:B------:R-:W-:-:S03]  /*57db0*/  @!P0 MOV R4, 0x400 ;  /* 0x0000040000048802 */ /* 0x000fc60000000f00 */
[----:B------:R-:W-:Y:S01]  /*57dc0*/  @!P1 IMAD R13, R12, 0x8, R13 ;  /* 0x000000080c0d9824 */ /* 0x000fe200078e020d */
[----:B--2---:R-:W-:-:S04]  /*57dd0*/  @!P0 LEA R4, R15, R4, 0x18 ;  /* 0x000000040f048211 */ /* 0x004fc800078ec0ff */
[----:B------:R0:W2:Y:S01]  /*57de0*/  @!P1 LDS.64 R32, [R13+0x808] ;  /* 0x000808000d209984 */ /* 0x0000a20000000a00 */
[C---:B------:R-:W-:Y:S02]  /*57df0*/  @!P0 IMAD R14, R5.reuse, 0x8, R4 ;  /* 0x00000008050e8824 */ /* 0x040fe400078e0204 */
[----:B------:R-:W-:Y:S01]  /*57e00*/  IMAD.MOV.U32 R4, RZ, RZ, R5 ;  /* 0x000000ffff047224 */ /* 0x000fe200078e0005 */
[----:B------:R-:W-:Y:S02]  /*57e10*/  @!P0 IADD3 R4, PT, PT, R5, 0x1, RZ ;  /* 0x0000000105048810 */ /* 0x000fe40007ffe0ff */
[----:B-1----:R0:W1:Y:S02]  /*57e20*/  @!P0 LDS.64 R6, [R14+0x808] ;  /* 0x000808000e068984 */ /* 0x0020640000000a00 */
[----:B------:R-:W-:-:S04]  /*57e30*/  ISETP.GE.AND P2, PT, R4, R9, PT ;  /* 0x000000090400720c */ /* 0x000fc80003f46270 */
        /* <DEDUP_REMOVED lines=24> */
.L_x_7537:
        /* <DEDUP_REMOVED lines=104> */
.L_x_7536:
        /* <DEDUP_REMOVED lines=53> */
.L_x_7535:
        /* <DEDUP_REMOVED lines=18> */
.L_x_7540:
        /* <DEDUP_REMOVED lines=102> */
.L_x_7539:
        /* <DEDUP_REMOVED lines=54> */
.L_x_7538:
        /* <DEDUP_REMOVED lines=21> */
.L_x_7544:
        /* <DEDUP_REMOVED lines=104> */
.L_x_7543:
        /* <DEDUP_REMOVED lines=53> */
.L_x_7542:
        /* <DEDUP_REMOVED lines=18> */
.L_x_7547:
        /* <DEDUP_REMOVED lines=102> */
.L_x_7546:
        /* <DEDUP_REMOVED lines=54> */
.L_x_7545:
[----:B------:R-:W-:Y:S02]  /*5aa70*/  ISETP.GE.U32.AND P1, PT, R14, R41, PT ;  /* 0x000000290e00720c */ /* 0x000fe40003f26070 */
[----:B------:R-:W-:Y:S02]  /*5aa80*/  ISETP.EQ.U32.AND P2, PT, R42, RZ, PT ;  /* 0x000000ff2a00720c */ /* 0x000fe40003f42070 */
[----:B------:R-:W-:-:S04]  /*5aa90*/  ISETP.GE.U32.AND.EX P1, PT, R9, R40, PT, P1 ;  /* 0x000000280900720c */ /* 0x000fc80003f26110 */
[----:B------:R-:W-:Y:S02]  /*5aaa0*/  ISETP.EQ.OR.EX P2, PT, R43, RZ, !P1, P2 ;  /* 0x000000ff2b00720c */ /* 0x000fe40004f42720 */
[----:B------:R-:W-:-:S11]  /*5aab0*/  PLOP3.LUT P1, PT, P1, PT, PT, 0x8, 0x80 ;  /* 0x000000000080781c */ /* 0x000fd60000f2e170 */
[----:B------:R-:W-:Y:S05]  /*5aac0*/  @P2 BRA `(.L_x_7534) ;  /* 0x0000000000842947 */ /* 0x000fea0003800000 */
[----:B------:R-:W-:Y:S05]  /*5aad0*/  BRA `(.L_x_7548) ;  /* 0x00000000007c7947 */ /* 0x000fea0003800000 */
.L_x_7541:
[----:B------:R-:W0:Y:S02]  /*5aae0*/  LDC R9, c[0x0][0x3c0] ;  /* 0x0000f000ff097b82 */ /* 0x000e240000000800 */
[----:B0-----:R-:W-:-:S13]  /*5aaf0*/  ISETP.NE.AND P1, PT, R9, RZ, PT ;  /* 0x000000ff0900720c */ /* 0x001fda0003f25270 */
[----:B------:R-:W-:Y:S05]  /*5ab00*/  @!P1 BRA `(.L_x_7549) ;  /* 0x00000000005c9947 */ /* 0x000fea0003800000 */
[----:B------:R-:W-:Y:S01]  /*5ab10*/  HFMA2 R40, -RZ, RZ, 0, 0 ;  /* 0x00000000ff287431 */ /* 0x000fe200000001ff */
[----:B------:R-:W-:Y:S01]  /*5ab20*/  SHF.R.S32.HI R11, RZ, 0x1f, R9 ;  /* 0x0000001fff0b7819 */ /* 0x000fe20000011409 */
[----:B------:R-:W-:-:S07]  /*5ab30*/  IMAD.MOV.U32 R9, RZ, RZ, RZ ;  /* 0x000000ffff097224 */ /* 0x000fce00078e00ff */
.L_x_7550:
        /* <DEDUP_REMOVED lines=20> */
.L_x_7549:
[----:B------:R-:W0:Y:S01]  /*5ac80*/  LDCU.64 UR4, c[0x0][0x3b8] ;  /* 0x00007700ff0477ac */ /* 0x000e220008000a00 */
[----:B------:R-:W-:Y:S01]  /*5ac90*/  PLOP3.LUT P1, PT, PT, PT, PT, 0x8, 0x80 ;  /* 0x000000000080781c */ /* 0x000fe20003f2e170 */
[----:B0-----:R-:W-:-:S04]  /*5aca0*/  UISETP.NE.U32.AND UP0, UPT, UR4, URZ, UPT ;  /* 0x000000ff0400728c */ /* 0x001fc8000bf05070 */
[----:B------:R-:W-:-:S09]  /*5acb0*/  UISETP.NE.AND.EX UP0, UPT, UR5, URZ, UPT, UP0 ;  /* 0x000000ff0500728c */ /* 0x000fd2000bf05300 */
[----:B------:R-:W-:Y:S05]  /*5acc0*/  BRA.U !UP0, `(.L_x_7534) ;  /* 0x0000000108047547 */ /* 0x000fea000b800000 */
.L_x_7548:
[----:B------:R-:W-:-:S13]  /*5acd0*/  PLOP3.LUT P1, PT, PT, PT, PT, 0x8, 0x80 ;  /* 0x000000000080781c */ /* 0x000fda0003f2e170 */
.L_x_7534:
[----:B------:R-:W-:Y:S05]  /*5ace0*/  BSYNC.RECONVERGENT B0 ;  /* 0x0000000000007941 */ /* 0x000fea0003800200 */
.L_x_7533:
[----:B------:R-:W0:Y:S01]  /*5acf0*/  S2R R39, SR_CTAID.X ;  /* 0x0000000000277919 */ /* 0x000e220000002500 */
[----:B-1----:R-:W-:Y:S01]  /*5ad00*/  IMAD.IADD R7, R4, 0x1, R10 ;  /* 0x0000000104077824 */ /* 0x002fe200078e020a */
[----:B------:R-:W-:Y:S01]  /*5ad10*/  IADD3 R5, PT, PT, R5, R12, RZ ;  /* 0x0000000c05057210 */ /* 0x000fe20007ffe0ff */
[----:B------:R-:W-:Y:S01]  /*5ad20*/  BSSY.RECONVERGENT B0, `(.L_x_7551) ;  /* 0x000014a000007945 */ /* 0x000fe20003800200 */
[----:B------:R-:W-:Y:S01]  /*5ad30*/  SEL R6, RZ, 0x200, !P1 ;  /* 0x00000200ff067807 */ /* 0x000fe20004800000 */
[----:B------:R-:W1:Y:S01]  /*5ad40*/  S2R R36, SR_TID.X ;  /* 0x0000000000247919 */ /* 0x000e620000002100 */
[----:B------:R-:W-:Y:S01]  /*5ad50*/  SEL R4, RZ, 0x100, !P0 ;  /* 0x00000100ff047807 */ /* 0x000fe20004000000 */
[----:B------:R-:W-:Y:S01]  /*5ad60*/  BAR.SYNC.DEFER_BLOCKING 0x0 ;  /* 0x0000000000007b1d */ /* 0x000fe20000010000 */
[-C--:B------:R-:W-:Y:S02]  /*5ad70*/  ISETP.GE.AND P1, PT, R7, R8.reuse, PT ;  /* 0x000000080700720c */ /* 0x080fe40003f26270 */
[----:B------:R-:W-:-:S02]  /*5ad80*/  ISETP.GE.AND P0, PT, R5, R8, PT ;  /* 0x000000080500720c */ /* 0x000fc40003f06270 */
[----:B------:R-:W-:Y:S02]  /*5ad90*/  SEL R35, R6, RZ, !P1 ;  /* 0x000000ff06237207 */ /* 0x000fe40004800000 */
[----:B------:R-:W-:-:S04]  /*5ada0*/  SEL R4, R4, RZ, !P0 ;  /* 0x000000ff04047207 */ /* 0x000fc80004000000 */
[----:B------:R-:W-:-:S04]  /*5adb0*/  IADD3 R35, PT, PT, R34, R4, R35 ;  /* 0x0000000422237210 */ /* 0x000fc80007ffe023 */
[----:B------:R3:W4:Y:S01]  /*5adc0*/  POPC R38, R35 ;  /* 0x0000002300267309 */ /* 0x0007220000000000 */
[----:B0-----:R-:W-:-:S13]  /*5add0*/  ISETP.NE.AND P0, PT, R39, RZ, PT ;  /* 0x000000ff2700720c */ /* 0x001fda0003f05270 */
[----:B-1-34-:R-:W-:Y:S05]  /*5ade0*/  @P0 BRA `(.L_x_7552) ;  /* 0x00000004003c0947 */ /* 0x01afea0003800000 */
[----:B------:R-:W0:Y:S01]  /*5adf0*/  SHFL.UP P0, R5, R38, 0x1, RZ ;  /* 0x0420000026057989 */ /* 0x000e2200000000ff */
[----:B------:R-:W1:Y:S01]  /*5ae00*/  S2UR UR5, SR_CgaCtaId ;  /* 0x00000000000579c3 */ /* 0x000e620000008800 */
[----:B------:R-:W-:Y:S01]  /*5ae10*/  UMOV UR4, 0x400 ;  /* 0x0000040000047882 */ /* 0x000fe20000000000 */
[----:B------:R-:W-:Y:S01]  /*5ae20*/  SHF.R.U32.HI R37, RZ, 0x5, R36 ;  /* 0x00000005ff257819 */ /* 0x000fe20000011624 */
[----:B------:R-:W3:Y:S01]  /*5ae30*/  S2R R8, SR_LANEID ;  /* 0x0000000000087919 */ /* 0x000ee20000000000 */
[----:B0-----:R-:W-:Y:S01]  /*5ae40*/  @P0 IMAD.IADD R5, R38, 0x1, R5 ;  /* 0x0000000126050824 */ /* 0x001fe200078e0205 */
[----:B-1----:R-:W-:-:S04]  /*5ae50*/  ULEA UR6, UR5, UR4, 0x18 ;  /* 0x0000000405067291 */ /* 0x002fc8000f8ec0ff */
[----:B------:R-:W0:Y:S02]  /*5ae60*/  SHFL.UP P0, R4, R5, 0x2, RZ ;  /* 0x0440000005047989 */ /* 0x000e2400000000ff */
[----:B0-----:R-:W-:-:S05]  /*5ae70*/  @P0 IMAD.IADD R4, R5, 0x1, R4 ;  /* 0x0000000105040824 */ /* 0x001fca00078e0204 */
[----:B------:R-:W0:Y:S02]  /*5ae80*/  SHFL.UP P0, R7, R4, 0x4, RZ ;  /* 0x0480000004077989 */ /* 0x000e2400000000ff */
[----:B0-----:R-:W-:-:S05]  /*5ae90*/  @P0 IADD3 R7, PT, PT, R4, R7, RZ ;  /* 0x0000000704070210 */ /* 0x001fca0007ffe0ff */
[----:B------:R-:W0:Y:S02]  /*5aea0*/  SHFL.UP P0, R6, R7, 0x8, RZ ;  /* 0x0500000007067989 */ /* 0x000e2400000000ff */
[----:B0-----:R-:W-:-:S05]  /*5aeb0*/  @P0 IMAD.IADD R6, R7, 0x1, R6 ;  /* 0x0000000107060824 */ /* 0x001fca00078e0206 */
[----:B------:R-:W0:Y:S02]  /*5aec0*/  SHFL.UP P0, R39, R6, 0x10, RZ ;  /* 0x0600000006277989 */ /* 0x000e2400000000ff */
[----:B0-----:R-:W-:Y:S01]  /*5aed0*/  @P0 IMAD.IADD R39, R6, 0x1, R39 ;  /* 0x0000000106270824 */ /* 0x001fe200078e0227 */
[----:B---3--:R-:W-:-:S04]  /*5aee0*/  ISETP.NE.AND P0, PT, R8, 0x1f, PT ;  /* 0x0000001f0800780c */ /* 0x008fc80003f05270 */
[----:B------:R-:W-:-:S09]  /*5aef0*/  IADD3 R38, PT, PT, -R38, R39, RZ ;  /* 0x0000002726267210 */ /* 0x000fd20007ffe1ff */
[----:B------:R-:W-:-:S05]  /*5af00*/  @!P0 LEA R40, R37, UR6, 0x2 ;  /* 0x0000000625288c11 */ /* 0x000fca000f8e10ff */
[----:B------:R-:W-:Y:S01]  /*5af10*/  @!P0 STS [R40], R39 ;  /* 0x0000002728008388 */ /* 0x000fe20000000800 */
[----:B------:R-:W-:Y:S01]  /*5af20*/  BAR.SYNC.DEFER_BLOCKING 0x0 ;  /* 0x0000000000007b1d */ /* 0x000fe20000010000 */
[----:B------:R-:W-:-:S04]  /*5af30*/  ISETP.NE.AND P0, PT, R8, RZ, PT ;  /* 0x000000ff0800720c */ /* 0x000fc80003f05270 */
[----:B------:R-:W-:Y:S02]  /*5af40*/  SEL R38, R38, RZ, P0 ;  /* 0x000000ff26267207 */ /* 0x000fe40000000000 */
[----:B------:R-:W-:Y:S01]  /*5af50*/  ISETP.NE.AND P0, PT, R37, 0x2, PT ;  /* 0x000000022500780c */ /* 0x000fe20003f05270 */
[----:B------:R-:W0:Y:S04]  /*5af60*/  LDS.128 R12, [UR6] ;  /* 0x00000006ff0c7984 */ /* 0x000e280008000c00 */
[----:B------:R-:W1:Y:S04]  /*5af70*/  LDS.128 R4, [UR6+0x10] ;  /* 0x00001006ff047984 */ /* 0x000e680008000c00 */
[----:B------:R-:W3:Y:S01]  /*5af80*/  LDS.128 R8, [UR6+0x20] ;  /* 0x00002006ff087984 */ /* 0x000ee20008000c00 */
[----:B0-----:R-:W-:-:S04]  /*5af90*/  IMAD.IADD R13, R12, 0x1, R13 ;  /* 0x000000010c0d7824 */ /* 0x001fc800078e020d */
[----:B------:R-:W-:Y:S01]  /*5afa0*/  IMAD.IADD R14, R14, 0x1, R13 ;  /* 0x000000010e0e7824 */ /* 0x000fe200078e020d */
[----:B------:R-:W-:Y:S02]  /*5afb0*/  SEL R12, R13, R12, !P0 ;  /* 0x0000000c0d0c7207 */ /* 0x000fe40004000000 */
[----:B------:R-:W-:Y:S02]  /*5afc0*/  ISETP.NE.AND P0, PT, R37, 0x3, PT ;  /* 0x000000032500780c */ /* 0x000fe40003f05270 */
[----:B------:R-:W-:Y:S02]  /*5afd0*/  IADD3 R15, PT, PT, R15, R14, RZ ;  /* 0x0000000e0f0f7210 */ /* 0x000fe40007ffe0ff */
[----:B------:R-:W-:Y:S02]  /*5afe0*/  SEL R12, R14, R12, !P0 ;  /* 0x0000000c0e0c7207 */ /* 0x000fe40004000000 */
[----:B------:R-:W-:Y:S01]  /*5aff0*/  ISETP.NE.AND P0, PT, R37, 0x4, PT ;  /* 0x000000042500780c */ /* 0x000fe20003f05270 */
[----:B-1----:R-:W-:-:S03]  /*5b000*/  IMAD.IADD R4, R15, 0x1, R4 ;  /* 0x000000010f047824 */ /* 0x002fc600078e0204 */
[----:B------:R-:W-:Y:S01]  /*5b010*/  SEL R12, R15, R12, !P0 ;  /* 0x0000000c0f0c7207 */ /* 0x000fe20004000000 */
[----:B------:R-:W-:Y:S01]  /*5b020*/  IMAD.IADD R5, R5, 0x1, R4 ;  /* 0x0000000105057824 */ /* 0x000fe200078e0204 */
[----:B------:R-:W-:-:S04]  /*5b030*/  ISETP.NE.AND P0, PT, R37, 0x5, PT ;  /* 0x000000052500780c */ /* 0x000fc80003f05270 */
[----:B------:R-:W-:Y:S02]  /*5b040*/  SEL R39, R4, R12, !P0 ;  /* 0x0000000c04277207 */ /* 0x000fe40004000000 */
[----:B------:R-:W0:Y:S01]  /*5b050*/  LDS.128 R12, [UR6+0x30] ;  /* 0x00003006ff0c7984 */ /* 0x000e220008000c00 */
[----:B------:R-:W-:Y:S02]  /*5b060*/  ISETP.NE.AND P0, PT, R37, 0x6, PT ;  /* 0x000000062500780c */ /* 0x000fe40003f05270 */
[----:B------:R-:W-:Y:S02]  /*5b070*/  IADD3 R6, PT, PT, R6, R5, RZ ;  /* 0x0000000506067210 */ /* 0x000fe40007ffe0ff */
[----:B------:R-:W-:Y:S01]  /*5b080*/  SEL R39, R5, R39, !P0 ;  /* 0x0000002705277207 */ /* 0x000fe20004000000 */
[----:B------:R-:W-:Y:S01]  /*5b090*/  IMAD.MOV.U32 R5, RZ, RZ, RZ ;  /* 0x000000ffff057224 */ /* 0x000fe200078e00ff */
[----:B------:R-:W-:Y:S01]  /*5b0a0*/  ISETP.NE.AND P0, PT, R37, 0x7, PT ;  /* 0x000000072500780c */ /* 0x000fe20003f05270 */
[----:B------:R-:W-:-:S03]  /*5b0b0*/  IMAD.IADD R7, R7, 0x1, R6 ;  /* 0x0000000107077824 */ /* 0x000fc600078e0206 */
[----:B------:R-:W-:Y:S01]  /*5b0c0*/  SEL R39, R6, R39, !P0 ;  /* 0x0000002706277207 */ /* 0x000fe20004000000 */
[----:B---3--:R-:W-:Y:S01]  /*5b0d0*/  IMAD.IADD R8, R7, 0x1, R8 ;  /* 0x0000000107087824 */ /* 0x008fe200078e0208 */
[----:B------:R-:W-:-:S04]  /*5b0e0*/  ISETP.NE.AND P0, PT, R37, 0x8, PT ;  /* 0x000000082500780c */ /* 0x000fc80003f05270 */
[----:B------:R-:W-:Y:S02]  /*5b0f0*/  SEL R39, R7, R39, !P0 ;  /* 0x0000002707277207 */ /* 0x000fe40004000000 */
[----:B------:R-:W-:Y:S02]  /*5b100*/  ISETP.NE.AND P0, PT, R37, 0x9, PT ;  /* 0x000000092500780c */ /* 0x000fe40003f05270 */
[----:B------:R-:W-:Y:S02]  /*5b110*/  IADD3 R9, PT, PT, R9, R8, RZ ;  /* 0x0000000809097210 */ /* 0x000fe40007ffe0ff */
[----:B------:R-:W-:Y:S02]  /*5b120*/  SEL R39, R8, R39, !P0 ;  /* 0x0000002708277207 */ /* 0x000fe40004000000 */
[----:B------:R-:W-:Y:S01]  /*5b130*/  ISETP.NE.AND P0, PT, R37, 0xa, PT ;  /* 0x0000000a2500780c */ /* 0x000fe20003f05270 */
[----:B------:R-:W-:-:S03]  /*5b140*/  IMAD.IADD R10, R10, 0x1, R9 ;  /* 0x000000010a0a7824 */ /* 0x000fc600078e0209 */
[----:B------:R-:W-:Y:S01]  /*5b150*/  SEL R39, R9, R39, !P0 ;  /* 0x0000002709277207 */ /* 0x000fe20004000000 */
[----:B------:R-:W-:Y:S01]  /*5b160*/  IMAD.IADD R11, R11, 0x1, R10 ;  /* 0x000000010b0b7824 */ /* 0x000fe200078e020a */
[----:B------:R-:W-:-:S04]  /*5b170*/  ISETP.NE.AND P0, PT, R37, 0xb, PT ;  /* 0x0000000b2500780c */ /* 0x000fc80003f05270 */
[----:B------:R-:W-:Y:S02]  /*5b180*/  SEL R39, R10, R39, !P0 ;  /* 0x000000270a277207 */ /* 0x000fe40004000000 */
[----:B------:R-:W-:Y:S02]  /*5b190*/  ISETP.NE.AND P0, PT, R37, 0xc, PT ;  /* 0x0000000c2500780c */ /* 0x000fe40003f05270 */
[C---:B0-----:R-:W-:Y:S02]  /*5b1a0*/  IADD3 R12, PT, PT, R11.reuse, R12, RZ ;  /* 0x0000000c0b0c7210 */ /* 0x041fe40007ffe0ff */
        /* <DEDUP_REMOVED lines=8> */
[----:B------:R-:W-:Y:S02]  /*5b230*/  IADD3 R15, PT, PT, R15, R14, RZ ;  /* 0x0000000e0f0f7210 */ /* 0x000fe40007ffe0ff */
[----:B------:R-:W-:Y:S02]  /*5b240*/  SEL R39, R14, R39, !P0 ;  /* 0x000000270e277207 */ /* 0x000fe40004000000 */
[----:B------:R-:W-:-:S04]  /*5b250*/  ISETP.GE.U32.AND P0, PT, R36, 0x20, PT ;  /* 0x000000202400780c */ /* 0x000fc80003f06070 */
[----:B------:R-:W-:Y:S02]  /*5b260*/  SEL R39, R39, RZ, P0 ;  /* 0x000000ff27277207 */ /* 0x000fe40000000000 */
[----:B------:R-:W-:-:S03]  /*5b270*/  ISETP.NE.AND P0, PT, R36, RZ, PT ;  /* 0x000000ff2400720c */ /* 0x000fc60003f05270 */
[----:B------:R-:W-:-:S10]  /*5b280*/  IMAD.IADD R38, R39, 0x1, R38 ;  /* 0x0000000127267824 */ /* 0x000fd400078e0226 */
[----:B------:R-:W-:Y:S05]  /*5b290*/  @P0 BRA `(.L_x_7553) ;  /* 0x0000000c00c80947 */ /* 0x000fea0003800000 */
[----:B------:R-:W0:Y:S01]  /*5b2a0*/  LDC.64 R6, c[0x0][0x3e0] ;  /* 0x0000f800ff067b82 */ /* 0x000e220000000a00 */
[----:B------:R-:W-:-:S05]  /*5b2b0*/  HFMA2 R14, -RZ, RZ, 0, 6.020069122314453125e-06 ;  /* 0x00000065ff0e7431 */ /* 0x000fca00000001ff */
[----:B0-----:R0:W-:Y:S01]  /*5b2c0*/  ST.E.64.STRONG.GPU desc[UR8][R6.64+0x100], R14 ;  /* 0x0001000e06007985 */ /* 0x0011e2000c10fb08 */
[----:B------:R-:W-:Y:S05]  /*5b2d0*/  BRA `(.L_x_7553) ;  /* 0x0000000c00b87947 */ /* 0x000fea0003800000 */
.L_x_7552:
        /* <DEDUP_REMOVED lines=15> */
[----:B---3--:R-:W-:-:S13]  /*5b3d0*/  ISETP.NE.AND P0, PT, R37, 0x1f, PT ;  /* 0x0000001f2500780c */ /* 0x008fda0003f05270 */
[----:B------:R-:W-:-:S05]  /*5b3e0*/  @!P0 LEA R42, R40, UR4, 0x2 ;  /* 0x00000004282a8c11 */ /* 0x000fca000f8e10ff */
[----:B------:R-:W-:Y:S01]  /*5b3f0*/  @!P0 STS [R42], R41 ;  /* 0x000000292a008388 */ /* 0x000fe20000000800 */
[----:B------:R-:W-:Y:S01]  /*5b400*/  BAR.SYNC.DEFER_BLOCKING 0x0 ;  /* 0x0000000000007b1d */ /* 0x000fe20000010000 */
[----:B------:R-:W-:-:S05]  /*5b410*/  ISETP.NE.AND P0, PT, R40, 0x2, PT ;  /* 0x000000022800780c */ /* 0x000fca0003f05270 */
[----:B------:R-:W0:Y:S04]  /*5b420*/  LDS.128 R12, [UR4] ;  /* 0x00000004ff0c7984 */ /* 0x000e280008000c00 */
[----:B------:R-:W1:Y:S04]  /*5b430*/  LDS.128 R4, [UR4+0x10] ;  /* 0x00001004ff047984 */ /* 0x000e680008000c00 */
[----:B------:R-:W3:Y:S01]  /*5b440*/  LDS.128 R8, [UR4+0x20] ;  /* 0x00002004ff087984 */ /* 0x000ee20008000c00 */
[----:B0-----:R-:W-:-:S04]  /*5b450*/  IADD3 R13, PT, PT, R12, R13, RZ ;  /* 0x0000000d0c0d7210 */ /* 0x001fc80007ffe0ff */
[----:B------:R-:W-:Y:S01]  /*5b460*/  SEL R12, R13, R12, !P0 ;  /* 0x0000000c0d0c7207 */ /* 0x000fe20004000000 */
[----:B------:R-:W-:Y:S01]  /*5b470*/  IMAD.IADD R14, R14, 0x1, R13 ;  /* 0x000000010e0e7824 */ /* 0x000fe200078e020d */
[----:B------:R-:W-:-:S03]  /*5b480*/  ISETP.NE.AND P0, PT, R40, 0x3, PT ;  /* 0x000000032800780c */ /* 0x000fc60003f05270 */
[----:B------:R-:W-:Y:S01]  /*5b490*/  IMAD.IADD R15, R15, 0x1, R14 ;  /* 0x000000010f0f7824 */ /* 0x000fe200078e020e */
[----:B------:R-:W-:Y:S02]  /*5b4a0*/  SEL R12, R14, R12, !P0 ;  /* 0x0000000c0e0c7207 */ /* 0x000fe40004000000 */
[C---:B------:R-:W-:Y:S02]  /*5b4b0*/  ISETP.NE.AND P0, PT, R40.reuse, 0x4, PT ;  /* 0x000000042800780c */ /* 0x040fe40003f05270 */
[C---:B-1----:R-:W-:Y:S02]  /*5b4c0*/  IADD3 R4, PT, PT, R15.reuse, R4, RZ ;  /* 0x000000040f047210 */ /* 0x042fe40007ffe0ff */
[----:B------:R-:W-:Y:S02]  /*5b4d0*/  SEL R12, R15, R12, !P0 ;  /* 0x0000000c0f0c7207 */ /* 0x000fe40004000000 */
[----:B------:R-:W-:Y:S01]  /*5b4e0*/  ISETP.NE.AND P0, PT, R40, 0x5, PT ;  /* 0x000000052800780c */ /* 0x000fe20003f05270 */
[----:B------:R-:W-:-:S03]  /*5b4f0*/  IMAD.IADD R5, R5, 0x1, R4 ;  /* 0x0000000105057824 */ /* 0x000fc600078e0204 */
[----:B------:R-:W-:Y:S01]  /*5b500*/  SEL R42, R4, R12, !P0 ;  /* 0x0000000c042a7207 */ /* 0x000fe20004000000 */
[----:B------:R-:W-:Y:S01]  /*5b510*/  IMAD.IADD R6, R6, 0x1, R5 ;  /* 0x0000000106067824 */ /* 0x000fe200078e0205 */
[----:B------:R-:W0:Y:S01]  /*5b520*/  LDS.128 R12, [UR4+0x30] ;  /* 0x00003004ff0c7984 */ /* 0x000e220008000c00 */
[----:B------:R-:W-:-:S03]  /*5b530*/  ISETP.NE.AND P0, PT, R40, 0x6, PT ;  /* 0x000000062800780c */ /* 0x000fc60003f05270 */
[----:B------:R-:W-:Y:S02]  /*5b540*/  IADD3 R7, PT, PT, R7, R6, RZ ;  /* 0x0000000607077210 */ /* 0x000fe40007ffe0ff */
[----:B------:R-:W-:Y:S02]  /*5b550*/  SEL R42, R5, R42, !P0 ;  /* 0x0000002a052a7207 */ /* 0x000fe40004000000 */
[----:B------:R-:W-:Y:S01]  /*5b560*/  ISETP.NE.AND P0, PT, R40, 0x7, PT ;  /* 0x000000072800780c */ /* 0x000fe20003f05270 */
[----:B---3--:R-:W-:-:S03]  /*5b570*/  IMAD.IADD R8, R7, 0x1, R8 ;  /* 0x0000000107087824 */ /* 0x008fc600078e0208 */
[----:B------:R-:W-:Y:S01]  /*5b580*/  SEL R42, R6, R42, !P0 ;  /* 0x0000002a062a7207 */ /* 0x000fe20004000000 */
[----:B------:R-:W-:Y:S01]  /*5b590*/  IMAD.IADD R9, R9, 0x1, R8 ;  /* 0x0000000109097824 */ /* 0x000fe200078e0208 */
        /* <DEDUP_REMOVED lines=8> */
[----:B------:R-:W-:Y:S01]  /*5b620*/  IMAD.IADD R9, R41, 0x1, -R38 ;  /* 0x0000000129097824 */ /* 0x000fe200078e0a26 */
[----:B------:R-:W-:-:S04]  /*5b630*/  ISETP.NE.AND P0, PT, R40, 0xb, PT ;  /* 0x0000000b2800780c */ /* 0x000fc80003f05270 */
[----:B------:R-:W-:Y:S02]  /*5b640*/  SEL R42, R10, R42, !P0 ;  /* 0x0000002a0a2a7207 */ /* 0x000fe40004000000 */
[----:B------:R-:W-:Y:S01]  /*5b650*/  ISETP.NE.AND P0, PT, R40, 0xc, PT ;  /* 0x0000000c2800780c */ /* 0x000fe20003f05270 */
[----:B0-----:R-:W-:-:S03]  /*5b660*/  IMAD.IADD R12, R11, 0x1, R12 ;  /* 0x000000010b0c7824 */ /* 0x001fc600078e020c */
        /* <DEDUP_REMOVED lines=20> */
[----:B------:R-:W-:Y:S01]  /*5b7b0*/  @!P0 IMAD.MOV.U32 R14, RZ, RZ, 0x64 ;  /* 0x00000064ff0e8424 */ /* 0x000fe200078e00ff */
[----:B------:R3:W-:Y:S01]  /*5b7c0*/  @!P0 STS [UR4+0x6c], R15 ;  /* 0x00006c0fff008988 */ /* 0x0007e20008000804 */
[----:B0-----:R-:W-:-:S05]  /*5b7d0*/  IMAD.WIDE.U32 R10, R39, 0x8, R10 ;  /* 0x00000008270a7825 */ /* 0x001fca00078e000a */
[----:B------:R3:W-:Y:S01]  /*5b7e0*/  @!P0 ST.E.64.STRONG.GPU desc[UR8][R10.64+0x100], R14 ;  /* 0x0001000e0a008985 */ /* 0x0007e2000c10fb08 */
[----:B-1----:R-:W-:-:S13]  /*5b7f0*/  ISETP.GT.U32.AND P1, PT, R4, 0x1f3, PT ;  /* 0x000001f30400780c */ /* 0x002fda0003f24070 */
[----:B---3--:R-:W-:Y:S05]  /*5b800*/  @P1 BRA `(.L_x_7555) ;  /* 0x0000000000081947 */ /* 0x008fea0003800000 */
[----:B------:R0:W-:Y:S06]  /*5b810*/  MEMBAR.SC.CTA ;  /* 0x0000000000007992 */ /* 0x0001ec0000000000 */
[----:B0-----:R-:W-:Y:S05]  /*5b820*/  BRA `(.L_x_7556) ;  /* 0x0000000000087947 */ /* 0x001fea0003800000 */
.L_x_7555:
[----:B------:R-:W-:Y:S05]  /*5b830*/  NANOSLEEP 0x1c2 ;  /* 0x000001c20000795d */ /* 0x000fea0003800000 */
[----:B------:R-:W-:Y:S01]  /*5b840*/  NOP ;  /* 0x0000000000007918 */ /* 0x000fe20000000000 */
.L_x_7556:
[----:B------:R-:W-:-:S03]  /*5b850*/  IMAD.WIDE.U32 R4, R36, 0x8, RZ ;  /* 0x0000000824047825 */ /* 0x000fc600078e00ff */
[----:B------:R-:W-:Y:S02]  /*5b860*/  LOP3.LUT R7, R4, 0xfffffff8, RZ, 0x3c, !PT ;  /* 0xfffffff804077812 */ /* 0x000fe400078e3cff */
[----:B------:R-:W-:Y:S02]  /*5b870*/  LOP3.LUT R5, RZ, R5, RZ, 0x33, !PT ;  /* 0x00000005ff057212 */ /* 0x000fe400078e33ff */
[----:B------:R-:W-:-:S04]  /*5b880*/  IADD3 R4, P0, PT, R10, R7, RZ ;  /* 0x000000070a047210 */ /* 0x000fc80007f1e0ff */
[----:B------:R-:W-:-:S05]  /*5b890*/  IADD3.X R5, PT, PT, R11, R5, RZ, P0, !PT ;  /* 0x000000050b057210 */ /* 0x000fca00007fe4ff */
[----:B------:R-:W3:Y:S01]  /*5b8a0*/  LD.E.64.STRONG.GPU R12, desc[UR8][R4.64+0x100] ;  /* 0x00010008040c7980 */ /* 0x000ee2000c10fb00 */
[----:B------:R-:W-:Y:S01]  /*5b8b0*/  UMOV UR5, 0xffffffff ;  /* 0xffffffff00057882 */ /* 0x000fe20000000000 */
[----:B---3--:R-:W-:Y:S02]  /*5b8c0*/  ISETP.NE.AND P0, PT, R12, 0x63, PT ;  /* 0x000000630c00780c */ /* 0x008fe40003f05270 */
[----:B------:R-:W-:Y:S11]  /*5b8d0*/  BRA.DIV UR5, `(.L_x_7557) ;  /* 0x000005d605647947 */ /* 0x000ff6000b800000 */
[----:B------:R-:W-:-:S13]  /*5b8e0*/  VOTE.ANY P0, !P0 ;  /* 0x0000000000ff7806 */ /* 0x000fda0004000100 */
.L_x_8148:
[----:B------:R-:W-:Y:S05]  /*5b8f0*/  @!P0 BRA `(.L_x_7558) ;  /* 0x0000000000308947 */ /* 0x000fea0003800000 */
.L_x_7562:
[----:B------:R-:W-:Y:S05]  /*5b900*/  YIELD ;  /* 0x0000000000007946 */ /* 0x000fea0003800000 */
[----:B------:R-:W-:Y:S05]  /*5b910*/  @P1 BRA `(.L_x_7559) ;  /* 0x0000000000081947 */ /* 0x000fea0003800000 */
[----:B------:R0:W-:Y:S06]  /*5b920*/  MEMBAR.SC.CTA ;  /* 0x0000000000007992 */ /* 0x0001ec0000000000 */
[----:B0-----:R-:W-:Y:S05]  /*5b930*/  BRA `(.L_x_7560) ;  /* 0x0000000000087947 */ /* 0x001fea0003800000 */
.L_x_7559:
[----:B------:R-:W-:Y:S05]  /*5b940*/  NANOSLEEP 0x15e ;  /* 0x0000015e0000795d */ /* 0x000fea0003800000 */
[----:B------:R-:W-:Y:S01]  /*5b950*/  NOP ;  /* 0x0000000000007918 */ /* 0x000fe20000000000 */
.L_x_7560:
[----:B------:R-:W3:Y:S01]  /*5b960*/  LD.E.64.STRONG.GPU R12, desc[UR8][R4.64+0x100] ;  /* 0x00010008040c7980 */ /* 0x000ee2000c10fb00 */
[----:B------:R-:W-:Y:S01]  /*5b970*/  UMOV UR5, 0xffffffff ;  /* 0xffffffff00057882 */ /* 0x000fe20000000000 */
[----:B---3--:R-:W-:Y:S02]  /*5b980*/  ISETP.NE.AND P0, PT, R12, 0x63, PT ;  /* 0x000000630c00780c */ /* 0x008fe40003f05270 */
[----:B------:R-:W-:Y:S11]  /*5b990*/  BRA.DIV UR5, `(.L_x_7561) ;  /* 0x000005d605547947 */ /* 0x000ff6000b800000 */
[----:B------:R-:W-:-:S13]  /*5b9a0*/  VOTE.ANY P0, !P0 ;  /* 0x0000000000ff7806 */ /* 0x000fda0004000100 */
.L_x_8151:
[----:B------:R-:W-:Y:S05]  /*5b9b0*/  @P0 BRA `(.L_x_7562) ;  /* 0xfffffffc00d00947 */ /* 0x000fea000383ffff */
.L_x_7558:
[----:B------:R-:W-:Y:S01]  /*5b9c0*/  UMOV UR5, 0xffffffff ;  /* 0xffffffff00057882 */ /* 0x000fe20000000000 */
[----:B------:R-:W-:Y:S02]  /*5b9d0*/  ISETP.NE.AND P0, PT, R12, 0x65, PT ;  /* 0x000000650c00780c */ /* 0x000fe40003f05270 */
[----:B------:R-:W-:Y:S11]  /*5b9e0*/  BRA.DIV UR5, `(.L_x_7563) ;  /* 0x000005d605607947 */ /* 0x000ff6000b800000 */
[----:B------:R-:W0:Y:S01]  /*5b9f0*/  S2R R14, SR_GEMASK ;  /* 0x00000000000e7919 */ /* 0x000e220000003c00 */
[----:B------:R-:W-:Y:S01]  /*5ba00*/  VOTE.ANY R6, PT, !P0 ;  /* 0x0000000000067806 */ /* 0x000fe200040e0100 */
[----:B------:R-:W1:Y:S01]  /*5ba10*/  S2UR UR5, SR_CTAID.X ;  /* 0x00000000000579c3 */ /* 0x000e620000002500 */
[----:B------:R-:W-:Y:S02]  /*5ba20*/  IADD3 R7, PT, PT, R37, 0x2, RZ ;  /* 0x0000000225077810 */ /* 0x000fe40007ffe0ff */
[----:B0-----:R-:W-:-:S05]  /*5ba30*/  LOP3.LUT R6, R6, 0x80000000, R14, 0xec, !PT ;  /* 0x8000000006067812 */ /* 0x001fca00078eec0e */
[----:B------:R-:W-:-:S05]  /*5ba40*/  VIADD R5, R6, 0xffffffff ;  /* 0xffffffff06057836 */ /* 0x000fca0000000000 */
[----:B------:R-:W-:Y:S02]  /*5ba50*/  LOP3.LUT R5, R6, R5, RZ, 0xc, !PT ;  /* 0x0000000506057212 */ /* 0x000fe400078e0cff */
[----:B------:R-:W0:Y:S02]  /*5ba60*/  S2R R6, SR_TID.X ;  /* 0x0000000000067919 */ /* 0x000e240000002100 */
[----:B------:R3:W4:Y:S02]  /*5ba70*/  POPC R4, R5 ;  /* 0x0000000500047309 */ /* 0x0007240000000000 */
[C---:B---3--:R-:W-:Y:S01]  /*5ba80*/  VIADD R5, R37.reuse, 0x4 ;  /* 0x0000000425057836 */ /* 0x048fe20000000000 */
[----:B----4-:R-:W3:Y:S01]  /*5ba90*/  SHFL.DOWN PT, R8, R13, 0x1, R4 ;  /* 0x082000000d087989 */ /* 0x010ee200000e0004 */
[----:B------:R-:W-:-:S04]  /*5baa0*/  ISETP.GE.AND P0, PT, R37, R4, PT ;  /* 0x000000042500720c */ /* 0x000fc80003f06270 */
[----:B---3--:R-:W-:Y:S02]  /*5bab0*/  SEL R8, R8, RZ, !P0 ;  /* 0x000000ff08087207 */ /* 0x008fe40004000000 */
[----:B------:R-:W-:-:S03]  /*5bac0*/  ISETP.GT.AND P0, PT, R7, R4, PT ;  /* 0x000000040700720c */ /* 0x000fc60003f04270 */
[----:B------:R-:W-:-:S05]  /*5bad0*/  IMAD.IADD R39, R8, 0x1, R13 ;  /* 0x0000000108277824 */ /* 0x000fca00078e020d */
[----:B------:R-:W3:Y:S02]  /*5bae0*/  SHFL.DOWN PT, R8, R39, 0x2, R4 ;  /* 0x0840000027087989 */ /* 0x000ee400000e0004 */
[----:B---3--:R-:W-:Y:S02]  /*5baf0*/  SEL R8, R8, RZ, !P0 ;  /* 0x000000ff08087207 */ /* 0x008fe40004000000 */
[----:B------:R-:W-:Y:S01]  /*5bb00*/  ISETP.GT.AND P0, PT, R5, R4, PT ;  /* 0x000000040500720c */ /* 0x000fe20003f04270 */
[----:B------:R-:W-:Y:S02]  /*5bb10*/  VIADD R5, R37, 0x8 ;  /* 0x0000000825057836 */ /* 0x000fe40000000000 */
[----:B------:R-:W-:Y:S02]  /*5bb20*/  IMAD.IADD R41, R39, 0x1, R8 ;  /* 0x0000000127297824 */ /* 0x000fe400078e0208 */
[----:B------:R-:W3:Y:S03]  /*5bb30*/  LDC.64 R38, c[0x0][0x3e0] ;  /* 0x0000f800ff267b82 */ /* 0x000ee60000000a00 */
[----:B------:R-:W4:Y:S02]  /*5bb40*/  SHFL.DOWN PT, R8, R41, 0x4, R4 ;  /* 0x0880000029087989 */ /* 0x000f2400000e0004 */
[----:B----4-:R-:W-:-:S02]  /*5bb50*/  SEL R8, R8, RZ, !P0 ;  /* 0x000000ff08087207 */ /* 0x010fc40004000000 */
[----:B------:R-:W-:Y:S02]  /*5bb60*/  ISETP.GT.AND P0, PT, R5, R4, PT ;  /* 0x000000040500720c */ /* 0x000fe40003f04270 */
[----:B------:R-:W-:Y:S02]  /*5bb70*/  IADD3 R13, PT, PT, R41, R8, RZ ;  /* 0x00000008290d7210 */ /* 0x000fe40007ffe0ff */
[----:B------:R-:W-:-:S03]  /*5bb80*/  IADD3 R5, PT, PT, R37, 0x10, RZ ;  /* 0x0000001025057810 */ /* 0x000fc60007ffe0ff */
[----:B------:R-:W4:Y:S02]  /*5bb90*/  SHFL.DOWN PT, R8, R13, 0x8, R4 ;  /* 0x090000000d087989 */ /* 0x000f2400000e0004 */
[----:B----4-:R-:W-:Y:S02]  /*5bba0*/  SEL R8, R8, RZ, !P0 ;  /* 0x000000ff08087207 */ /* 0x010fe40004000000 */
[----:B------:R-:W-:-:S03]  /*5bbb0*/  ISETP.GT.AND P0, PT, R5, R4, PT ;  /* 0x000000040500720c */ /* 0x000fc60003f04270 */
[----:B------:R-:W-:-:S05]  /*5bbc0*/  IMAD.IADD R43, R13, 0x1, R8 ;  /* 0x000000010d2b7824 */ /* 0x000fca00078e0208 */
[----:B------:R0:W4:Y:S02]  /*5bbd0*/  SHFL.DOWN PT, R8, R43, 0x10, R4 ;  /* 0x0a0000002b087989 */ /* 0x00012400000e0004 */
[----:B0-----:R-:W-:-:S04]  /*5bbe0*/  LOP3.LUT R4, RZ, R6, RZ, 0x33, !PT ;  /* 0x00000006ff047212 */ /* 0x001fc800078e33ff */
[----:B-1----:R-:W-:Y:S02]  /*5bbf0*/  IADD3 R36, PT, PT, R4, UR5, RZ ;  /* 0x0000000504247c10 */ /* 0x002fe4000fffe0ff */
[----:B----4-:R-:W-:Y:S02]  /*5bc00*/  SEL R8, R8, RZ, !P0 ;  /* 0x000000ff08087207 */ /* 0x010fe40004000000 */
[----:B---3--:R-:W-:-:S03]  /*5bc10*/  IADD3 R38, P0, PT, R38, 0x100, RZ ;  /* 0x0000010026267810 */ /* 0x008fc60007f1e0ff */
[----:B------:R-:W-:Y:S02]  /*5bc20*/  IMAD.IADD R40, R43, 0x1, R8 ;  /* 0x000000012b287824 */ /* 0x000fe400078e0208 */
[----:B------:R-:W-:Y:S01]  /*5bc30*/  IMAD.X R39, RZ, RZ, R39, P0 ;  /* 0x000000ffff277224 */ /* 0x000fe200000e0627 */
[----:B------:R-:W-:-:S13]  /*5bc40*/  ISETP.NE.AND P0, PT, R12, 0x65, PT ;  /* 0x000000650c00780c */ /* 0x000fda0003f05270 */
[----:B------:R-:W-:-:S13]  /*5bc50*/  VOTE.ALL P0, P0 ;  /* 0x0000000000ff7806 */ /* 0x000fda0000000000 */
.L_x_8160:
[----:B------:R-:W-:Y:S05]  /*5bc60*/  @!P0 BRA `(.L_x_7564) ;  /* 0x0000000000e88947 */ /* 0x000fea0003800000 */
.L_x_7572:
[----:B------:R-:W-:-:S05]  /*5bc70*/  IMAD.WIDE R4, R36, 0x8, R38 ;  /* 0x0000000824047825 */ /* 0x000fca00078e0226 */
[----:B------:R-:W3:Y:S01]  /*5bc80*/  LD.E.64.STRONG.GPU R12, desc[UR8][R4.64+-0x100] ;  /* 0xffff0008040c7980 */ /* 0x000ee2000c10fb00 */
[----:B------:R-:W-:Y:S05]  /*5bc90*/  YIELD ;  /* 0x0000000000007946 */ /* 0x000fea0003800000 */
[----:B------:R-:W-:Y:S01]  /*5bca0*/  UMOV UR5, 0xffffffff ;  /* 0xffffffff00057882 */ /* 0x000fe20000000000 */
[----:B---3--:R-:W-:Y:S02]  /*5bcb0*/  ISETP.NE.AND P0, PT, R12, 0x63, PT ;  /* 0x000000630c00780c */ /* 0x008fe40003f05270 */
[----:B------:R-:W-:Y:S11]  /*5bcc0*/  BRA.DIV UR5, `(.L_x_7565) ;  /* 0x000005d605bc7947 */ /* 0x000ff6000b800000 */
[----:B------:R-:W-:-:S13]  /*5bcd0*/  VOTE.ANY P0, !P0 ;  /* 0x0000000000ff7806 */ /* 0x000fda0004000100 */
.L_x_8163:
[----:B------:R-:W-:Y:S05]  /*5bce0*/  @!P0 BRA `(.L_x_7566) ;  /* 0x0000000000388947 */ /* 0x000fea0003800000 */
.L_x_7570:
[----:B------:R-:W-:Y:S05]  /*5bcf0*/  YIELD ;  /* 0x0000000000007946 */ /* 0x000fea0003800000 */
[----:B------:R-:W0:Y:S02]  /*5bd00*/  LDCU UR5, c[0x0][0x370] ;  /* 0x00006e00ff0577ac */ /* 0x000e240008000800 */
[----:B0-----:R-:W-:-:S09]  /*5bd10*/  UISETP.GT.U32.AND UP0, UPT, UR5, 0x1f3, UPT ;  /* 0x000001f30500788c */ /* 0x001fd2000bf04070 */
[----:B------:R-:W-:Y:S05]  /*5bd20*/  BRA.U UP0, `(.L_x_7567) ;  /* 0x0000000100087547 */ /* 0x000fea000b800000 */
[----:B------:R0:W-:Y:S06]  /*5bd30*/  MEMBAR.SC.CTA ;  /* 0x0000000000007992 */ /* 0x0001ec0000000000 */
[----:B0-----:R-:W-:Y:S05]  /*5bd40*/  BRA `(.L_x_7568) ;  /* 0x0000000000087947 */ /* 0x001fea0003800000 */
.L_x_7567:
[----:B------:R-:W-:Y:S05]  /*5bd50*/  NANOSLEEP 0x15e ;  /* 0x0000015e0000795d */ /* 0x000fea0003800000 */
[----:B------:R-:W-:Y:S01]  /*5bd60*/  NOP ;  /* 0x0000000000007918 */ /* 0x000fe20000000000 */
.L_x_7568:
[----:B------:R-:W3:Y:S01]  /*5bd70*/  LD.E.64.STRONG.GPU R12, desc[UR8][R4.64+-0x100] ;  /* 0xffff0008040c7980 */ /* 0x000ee2000c10fb00 */
[----:B------:R-:W-:Y:S01]  /*5bd80*/  UMOV UR5, 0xffffffff ;  /* 0xffffffff00057882 */ /* 0x000fe20000000000 */
[----:B---3--:R-:W-:Y:S02]  /*5bd90*/  ISETP.NE.AND P0, PT, R12, 0x63, PT ;  /* 0x000000630c00780c */ /* 0x008fe40003f05270 */
[----:B------:R-:W-:Y:S11]  /*5bda0*/  BRA.DIV UR5, `(.L_x_7569) ;  /* 0x000005d605a47947 */ /* 0x000ff6000b800000 */
[----:B------:R-:W-:-:S13]  /*5bdb0*/  VOTE.ANY P0, !P0 ;  /* 0x0000000000ff7806 */ /* 0x000fda0004000100 */
.L_x_8166:
[----:B------:R-:W-:Y:S05]  /*5bdc0*/  @P0 BRA `(.L_x_7570) ;  /* 0xfffffffc00c80947 */ /* 0x000fea000383ffff */
.L_x_7566:
[----:B------:R-:W-:Y:S01]  /*5bdd0*/  UMOV UR5, 0xffffffff ;  /* 0xffffffff00057882 */ /* 0x000fe20000000000 */
[----:B------:R-:W-:Y:S02]  /*5bde0*/  ISETP.NE.AND P0, PT, R12, 0x65, PT ;  /* 0x000000650c00780c */ /* 0x000fe40003f05270 */
[----:B------:R-:W-:Y:S11]  /*5bdf0*/  BRA.DIV UR5, `(.L_x_7571) ;  /* 0x000005d605b07947 */ /* 0x000ff6000b800000 */
[----:B------:R-:W-:Y:S01]  /*5be00*/  VOTE.ANY R6, PT, !P0 ;  /* 0x0000000000067806 */ /* 0x000fe200040e0100 */
[----:B------:R-:W-:Y:S01]  /*5be10*/  VIADD R36, R36, 0xffffffe0 ;  /* 0xffffffe024247836 */ /* 0x000fe20000000000 */
[----:B------:R-:W-:Y:S02]  /*5be20*/  IADD3 R7, PT, PT, R37, 0x2, RZ ;  /* 0x0000000225077810 */ /* 0x000fe40007ffe0ff */
[----:B------:R-:W-:-:S05]  /*5be30*/  LOP3.LUT R6, R6, 0x80000000, R14, 0xec, !PT ;  /* 0x8000000006067812 */ /* 0x000fca00078eec0e */
[----:B------:R-:W-:-:S05]  /*5be40*/  VIADD R5, R6, 0xffffffff ;  /* 0xffffffff06057836 */ /* 0x000fca0000000000 */
[----:B------:R-:W-:-:S04]  /*5be50*/  LOP3.LUT R5, R6, R5, RZ, 0xc, !PT ;  /* 0x0000000506057212 */ /* 0x000fc800078e0cff */
[----:B------:R0:W1:Y:S02]  /*5be60*/  POPC R4, R5 ;  /* 0x0000000500047309 */ /* 0x0000640000000000 */
[C---:B0-----:R-:W-:Y:S01]  /*5be70*/  VIADD R5, R37.reuse, 0x4 ;  /* 0x0000000425057836 */ /* 0x041fe20000000000 */
[----:B-1----:R-:W0:Y:S01]  /*5be80*/  SHFL.DOWN PT, R8, R13, 0x1, R4 ;  /* 0x082000000d087989 */ /* 0x002e2200000e0004 */
[----:B------:R-:W-:-:S04]  /*5be90*/  ISETP.GE.AND P0, PT, R37, R4, PT ;  /* 0x000000042500720c */ /* 0x000fc80003f06270 */
[----:B0-----:R-:W-:Y:S02]  /*5bea0*/  SEL R8, R8, RZ, !P0 ;  /* 0x000000ff08087207 */ /* 0x001fe40004000000 */
[----:B------:R-:W-:-:S03]  /*5beb0*/  ISETP.GT.AND P0, PT, R7, R4, PT ;  /* 0x000000040700720c */ /* 0x000fc60003f04270 */
[----:B------:R-:W-:-:S05]  /*5bec0*/  IMAD.IADD R41, R8, 0x1, R13 ;  /* 0x0000000108297824 */ /* 0x000fca00078e020d */
[----:B------:R-:W0:Y:S02]  /*5bed0*/  SHFL.DOWN PT, R8, R41, 0x2, R4 ;  /* 0x0840000029087989 */ /* 0x000e2400000e0004 */
[----:B0-----:R-:W-:Y:S02]  /*5bee0*/  SEL R8, R8, RZ, !P0 ;  /* 0x000000ff08087207 */ /* 0x001fe40004000000 */
[----:B------:R-:W-:Y:S01]  /*5bef0*/  ISETP.GT.AND P0, PT, R5, R4, PT ;  /* 0x000000040500720c */ /* 0x000fe20003f04270 */
[----:B------:R-:W-:Y:S02]  /*5bf00*/  VIADD R5, R37, 0x8 ;  /* 0x0000000825057836 */ /* 0x000fe40000000000 */
[----:B------:R-:W-:-:S05]  /*5bf10*/  IMAD.IADD R43, R41, 0x1, R8 ;  /* 0x00000001292b7824 */ /* 0x000fca00078e0208 */
[----:B------:R-:W0:Y:S02]  /*5bf20*/  SHFL.DOWN PT, R8, R43, 0x4, R4 ;  /* 0x088000002b087989 */ /* 0x000e2400000e0004 */
[----:B0-----:R-:W-:Y:S02]  /*5bf30*/  SEL R8, R8, RZ, !P0 ;  /* 0x000000ff08087207 */ /* 0x001fe40004000000 */
[----:B------:R-:W-:Y:S02]  /*5bf40*/  ISETP.GT.AND P0, PT, R5, R4, PT ;  /* 0x000000040500720c */ /* 0x000fe40003f04270 */
[----:B------:R-:W-:Y:S02]  /*5bf50*/  IADD3 R13, PT, PT, R43, R8, RZ ;  /* 0x000000082b0d7210 */ /* 0x000fe40007ffe0ff */
[----:B------:R-:W-:-:S03]  /*5bf60*/  IADD3 R5, PT, PT, R37, 0x10, RZ ;  /* 0x0000001025057810 */ /* 0x000fc60007ffe0ff */
[----:B------:R-:W0:Y:S02]  /*5bf70*/  SHFL.DOWN PT, R8, R13, 0x8, R4 ;  /* 0x090000000d087989 */ /* 0x000e2400000e0004 */
[----:B0-----:R-:W-:Y:S02]  /*5bf80*/  SEL R8, R8, RZ, !P0 ;  /* 0x000000ff08087207 */ /* 0x001fe40004000000 */
[----:B------:R-:W-:-:S03]  /*5bf90*/  ISETP.GT.AND P0, PT, R5, R4, PT ;  /* 0x000000040500720c */ /* 0x000fc60003f04270 */
[----:B------:R-:W-:-:S05]  /*5bfa0*/  IMAD.IADD R41, R13, 0x1, R8 ;  /* 0x000000010d297824 */ /* 0x000fca00078e0208 */
[----:B------:R-:W0:Y:S02]  /*5bfb0*/  SHFL.DOWN PT, R8, R41, 0x10, R4 ;  /* 0x0a00000029087989 */ /* 0x000e2400000e0004 */
[----:B0-----:R-:W-:Y:S02]  /*5bfc0*/  SEL R8, R8, RZ, !P0 ;  /* 0x000000ff08087207 */ /* 0x001fe40004000000 */
[----:B------:R-:W-:Y:S02]  /*5bfd0*/  ISETP.NE.AND P0, PT, R12, 0x65, PT ;  /* 0x000000650c00780c */ /* 0x000fe40003f05270 */
[----:B------:R-:W-:-:S11]  /*5bfe0*/  IADD3 R40, PT, PT, R41, R8, R40 ;  /* 0x0000000829287210 */ /* 0x000fd60007ffe028 */
[----:B------:R-:W-:-:S13]  /*5bff0*/  VOTE.ALL P0, P0 ;  /* 0x0000000000ff7806 */ /* 0x000fda0000000000 */
.L_x_8175:
[----:B------:R-:W-:Y:S05]  /*5c000*/  @P0 BRA `(.L_x_7572) ;  /* 0xfffffffc00180947 */ /* 0x000fea000383ffff */
.L_x_7564:
[----:B------:R-:W0:Y:S01]  /*5c010*/  S2R R36, SR_TID.X ;  /* 0x0000000000247919 */ /* 0x000e220000002100 */
[----:B------:R-:W-:Y:S01]  /*5c020*/  IMAD.MOV.U32 R38, RZ, RZ, R9 ;  /* 0x000000ffff267224 */ /* 0x000fe200078e0009 */
[----:B0-----:R-:W-:-:S13]  /*5c030*/  ISETP.NE.AND P0, PT, R36, RZ, PT ;  /* 0x000000ff2400720c */ /* 0x001fda0003f05270 */
[----:B------:R-:W0:Y:S01]  /*5c040*/  @!P0 S2R R5, SR_CgaCtaId ;  /* 0x0000000000058919 */ /* 0x000e220000008800 */
[----:B------:R-:W-:Y:S01]  /*5c050*/  @!P0 MOV R4, 0x400 ;  /* 0x0000040000048802 */ /* 0x000fe20000000f00 */
[----:B------:R-:W-:Y:S01]  /*5c060*/  @!P0 IMAD.IADD R15, R15, 0x1, R40 ;  /* 0x000000010f0f8824 */ /* 0x000fe200078e0228 */
[----:B------:R-:W-:-:S05]  /*5c070*/  @!P0 MOV R14, 0x65 ;  /* 0x00000065000e8802 */ /* 0x000fca0000000f00 */
[----:B------:R1:W-:Y:S01]  /*5c080*/  @!P0 ST.E.64.STRONG.GPU desc[UR8][R10.64+0x100], R14 ;  /* 0x0001000e0a008985 */ /* 0x0003e2000c10fb08 */
[----:B0-----:R-:W-:-:S05]  /*5c090*/  @!P0 LEA R4, R5, R4, 0x18 ;  /* 0x0000000405048211 */ /* 0x001fca00078ec0ff */
[----:B------:R1:W-:Y:S04]  /*5c0a0*/  @!P0 STS [R4+0x64], R40 ;  /* 0x0000642804008388 */ /* 0x0003e80000000800 */
[----:B------:R1:W-:Y:S01]  /*5c0b0*/  @!P0 STS [R4+0x68], R15 ;  /* 0x0000680f04008388 */ /* 0x0003e20000000800 */
[----:B------:R-:W-:-:S13]  /*5c0c0*/  ISETP.NE.AND P0, PT, R37, RZ, PT ;  /* 0x000000ff2500720c */ /* 0x000fda0003f05270 */
[----:B------:R-:W0:Y:S01]  /*5c0d0*/  @!P0 S2R R6, SR_CgaCtaId ;  /* 0x0000000000068919 */ /* 0x000e220000008800 */
[----:B------:R-:W-:Y:S01]  /*5c0e0*/  @!P0 MOV R5, 0x400 ;  /* 0x0000040000058802 */ /* 0x000fe20000000f00 */
[----:B------:R-:W-:-:S03]  /*5c0f0*/  @!P0 IMAD.MOV.U32 R38, RZ, RZ, R40 ;  /* 0x000000ffff268224 */ /* 0x000fc600078e0028 */
[----:B0-----:R-:W-:-:S05]  /*5c100*/  @!P0 LEA R5, R6, R5, 0x18 ;  /* 0x0000000506058211 */ /* 0x001fca00078ec0ff */
[----:B------:R1:W-:Y:S02]  /*5c110*/  @!P0 STS [R5+0x50], R40 ;  /* 0x0000502805008388 */ /* 0x0003e40000000800 */
.L_x_7554:
[----:B------:R-:W-:Y:S05]  /*5c120*/  WARPSYNC.ALL ;  /* 0x0000000000007948 */ /* 0x000fea0003800000 */
[----:B------:R-:W-:Y:S01]  /*5c130*/  ISETP.NE.AND P0, PT, R36, RZ, PT ;  /* 0x000000ff2400720c */ /* 0x000fe20003f05270 */
[----:B------:R-:W0:Y:S08]  /*5c140*/  S2UR UR4, SR_CgaCtaId ;  /* 0x00000000000479c3 */ /* 0x000e300000008800 */
[----:B------:R-:W-:Y:S06]  /*5c150*/  BAR.SYNC.DEFER_BLOCKING 0x0 ;  /* 0x0000000000007b1d */ /* 0x000fec0000010000 */
[----:B------:R-:W-:-:S02]  /*5c160*/  UMOV UR6, 0x400 ;  /* 0x0000040000067882 */ /* 0x000fc40000000000 */
[----:B0-----:R-:W-:-:S09]  /*5c170*/  ULEA UR6, UR4, UR6, 0x18 ;  /* 0x0000000604067291 */ /* 0x001fd2000f8ec0ff */
[----:B------:R-:W0:Y:S04]  /*5c180*/  @P0 LDS R7, [UR6+0x50] ;  /* 0x00005006ff070984 */ /* 0x000e280008000800 */
[----:B-1----:R-:W1:Y:S04]  /*5c190*/  LDS R5, [UR6+0x64] ;  /* 0x00006406ff057984 */ /* 0x002e680008000800 */
[----:B------:R-:W3:Y:S01]  /*5c1a0*/  LDS R15, [UR6+0x6c] ;  /* 0x00006c06ff0f7984 */ /* 0x000ee20008000800 */
[----:B0-----:R-:W-:-:S07]  /*5c1b0*/  @P0 IADD3 R38, PT, PT, R38, R7, RZ ;  /* 0x0000000726260210 */ /* 0x001fce0007ffe0ff */
.L_x_7553:
[----:B------:R-:W-:Y:S05]  /*5c1c0*/  BSYNC.RECONVERGENT B0 ;  /* 0x0000000000007941 */ /* 0x000fea0003800200 */
.L_x_7551:
[----:B------:R-:W-:Y:S01]  /*5c1d0*/  BAR.SYNC.DEFER_BLOCKING 0x0 ;  /* 0x0000000000007b1d */ /* 0x000fe20000010000 */
[----:B------:R-:W-:Y:S01]  /*5c1e0*/  LOP3.LUT P0, RZ, R0, 0x8, RZ, 0xc0, !PT ;  /* 0x0000000800ff7812 */ /* 0x000fe2000780c0ff */
[----:B-1----:R-:W-:Y:S01]  /*5c1f0*/  IMAD.IADD R38, R38, 0x1, -R5 ;  /* 0x0000000126267824 */ /* 0x002fe200078e0a05 */
[C---:B------:R-:W-:Y:S02]  /*5c200*/  LOP3.LUT P2, RZ, R0.reuse, 0x4, RZ, 0xc0, !PT ;  /* 0x0000000400ff7812 */ /* 0x040fe4000784c0ff */
[C---:B------:R-:W-:Y:S02]  /*5c210*/  LOP3.LUT P1, RZ, R0.reuse, 0x2, RZ, 0xc0, !PT ;  /* 0x0000000200ff7812 */ /* 0x040fe4000782c0ff */
[----:B------:R-:W-:Y:S02]  /*5c220*/  LOP3.LUT P6, RZ, R0, 0x1, RZ, 0xc0, !PT ;  /* 0x0000000100ff7812 */ /* 0x000fe400078cc0ff */
[----:B------:R-:W-:-:S05]  /*5c230*/  LOP3.LUT P5, RZ, R34, 0x80, RZ, 0xc0, !PT ;  /* 0x0000008022ff7812 */ /* 0x000fca00078ac0ff */
[C---:B------:R-:W-:Y:S01]  /*5c240*/  @P0 VIADD R4, R38.reuse, 0x1 ;  /* 0x0000000126040836 */ /* 0x040fe20000000000 */
[----:B0-----:R-:W-:-:S04]  /*5c250*/  @P0 LEA R7, R38, UR6, 0x3 ;  /* 0x0000000626070c11 */ /* 0x001fc8000f8e18ff */
[----:B------:R-:W-:-:S04]  /*5c260*/  @P0 MOV R38, R4 ;  /* 0x0000000400260202 */ /* 0x000fc80000000f00 */
[C---:B------:R-:W-:Y:S01]  /*5c270*/  @P3 LEA R9, R38.reuse, UR6, 0x3 ;  /* 0x0000000626093c11 */ /* 0x040fe2000f8e18ff */
[----:B------:R-:W-:Y:S01]  /*5c280*/  @P3 VIADD R4, R38, 0x1 ;  /* 0x0000000126043836 */ /* 0x000fe20000000000 */
[----:B------:R0:W-:Y:S03]  /*5c290*/  @P0 STS.64 [R7+0x800], R2 ;  /* 0x0008000207000388 */ /* 0x0001e60000000a00 */
[----:B------:R-:W-:Y:S01]  /*5c2a0*/  @P3 IMAD.MOV.U32 R38, RZ, RZ, R4 ;  /* 0x000000ffff263224 */ /* 0x000fe200078e0004 */
[----:B------:R1:W-:Y:S01]  /*5c2b0*/  @P3 STS.64 [R9+0x800], R16 ;  /* 0x0008001009003388 */ /* 0x0003e20000000a00 */
[----:B------:R-:W-:-:S03]  /*5c2c0*/  LOP3.LUT P3, RZ, R0, 0x2, RZ, 0xc0, !PT ;  /* 0x0000000200ff7812 */ /* 0x000fc6000786c0ff */
[C---:B------:R-:W-:Y:S02]  /*5c2d0*/  @P4 IADD3 R4, PT, PT, R38.reuse, 0x1, RZ ;  /* 0x0000000126044810 */ /* 0x040fe40007ffe0ff */
[----:B------:R-:W-:-:S03]  /*5c2e0*/  @P4 LEA R11, R38, UR6, 0x3 ;  /* 0x00000006260b4c11 */ /* 0x000fc6000f8e18ff */
[----:B------:R-:W-:Y:S02]  /*5c2f0*/  @P4 IMAD.MOV.U32 R38, RZ, RZ, R4 ;  /* 0x000000ffff264224 */ /* 0x000fe400078e0004 */
[----:B------:R4:W-:Y:S01]  /*5c300*/  @P4 STS.64 [R11+0x800], R18 ;  /* 0x000800120b004388 */ /* 0x0009e20000000a00 */
[----:B------:R-:W-:Y:S01]  /*5c310*/  LOP3.LUT P4, RZ, R0, 0x4, RZ, 0xc0, !PT ;  /* 0x0000000400ff7812 */ /* 0x000fe2000788c0ff */
[C---:B------:R-:W-:Y:S01]  /*5c320*/  @P2 VIADD R4, R38.reuse, 0x1 ;  /* 0x0000000126042836 */ /* 0x040fe20000000000 */
[----:B------:R-:W-:-:S04]  /*5c330*/  @P2 LEA R13, R38, UR6, 0x3 ;  /* 0x00000006260d2c11 */ /* 0x000fc8000f8e18ff */
[----:B------:R-:W-:Y:S02]  /*5c340*/  @P2 MOV R38, R4 ;  /* 0x0000000400262202 */ /* 0x000fe40000000f00 */
[----:B------:R-:W-:Y:S02]  /*5c350*/  LOP3.LUT P2, RZ, R34, 0x40, RZ, 0xc0, !PT ;  /* 0x0000004022ff7812 */ /* 0x000fe4000784c0ff */
[C---:B------:R-:W-:Y:S01]  /*5c360*/  @P1 LEA R37, R38.reuse, UR6, 0x3 ;  /* 0x0000000626251c11 */ /* 0x040fe2000f8e18ff */
[----:B------:R-:W-:Y:S02]  /*5c370*/  @P1 VIADD R4, R38, 0x1 ;  /* 0x0000000126041836 */ /* 0x000fe40000000000 */
[----:B------:R4:W-:Y:S02]  /*5c380*/  @P4 STS.64 [R13+0x800], R30 ;  /* 0x0008001e0d004388 */ /* 0x0009e40000000a00 */
[----:B------:R-:W-:Y:S01]  /*5c390*/  @P1 IMAD.MOV.U32 R38, RZ, RZ, R4 ;  /* 0x000000ffff261224 */ /* 0x000fe200078e0004 */
[----:B------:R-:W-:Y:S01]  /*5c3a0*/  R2P PR, R35.B1, 0x3 ;  /* 0x0000000323007804 */ /* 0x000fe20000001000 */
[----:B------:R4:W-:Y:S03]  /*5c3b0*/  @P3 STS.64 [R37+0x800], R28 ;  /* 0x0008001c25003388 */ /* 0x0009e60000000a00 */
[----:B------:R-:W-:-:S02]  /*5c3c0*/  @P6 IADD3 R4, PT, PT, R38, 0x1, RZ ;  /* 0x0000000126046810 */ /* 0x000fc40007ffe0ff */
[----:B------:R-:W-:-:S03]  /*5c3d0*/  @P6 LEA R39, R38, UR6, 0x3 ;  /* 0x0000000626276c11 */ /* 0x000fc6000f8e18ff */
[----:B------:R-:W-:Y:S02]  /*5c3e0*/  @P6 IMAD.MOV.U32 R38, RZ, RZ, R4 ;  /* 0x000000ffff266224 */ /* 0x000fe400078e0004 */
[----:B------:R4:W-:Y:S02]  /*5c3f0*/  @P6 STS.64 [R39+0x800], R26 ;  /* 0x0008001a27006388 */ /* 0x0009e40000000a00 */
[C---:B------:R-:W-:Y:S01]  /*5c400*/  @P2 VIADD R4, R38.reuse, 0x1 ;  /* 0x0000000126042836 */ /* 0x040fe20000000000 */
[----:B------:R-:W-:-:S04]  /*5c410*/  @P2 LEA R35, R38, UR6, 0x3 ;  /* 0x0000000626232c11 */ /* 0x000fc8000f8e18ff */
[----:B------:R-:W-:Y:S01]  /*5c420*/  @P2 MOV R38, R4 ;  /* 0x0000000400262202 */ /* 0x000fe20000000f00 */
[----:B------:R4:W-:Y:S01]  /*5c430*/  @P2 STS.64 [R35+0x800], R24 ;  /* 0x0008001823002388 */ /* 0x0009e20000000a00 */
[----:B---3--:R-:W-:Y:S02]  /*5c440*/  ISETP.GE.AND P2, PT, R36, R15, PT ;  /* 0x0000000f2400720c */ /* 0x008fe40003f46270 */
[C---:B0-----:R-:W-:Y:S01]  /*5c450*/  @P5 LEA R7, R38.reuse, UR6, 0x3 ;  /* 0x0000000626075c11 */ /* 0x041fe2000f8e18ff */
[----:B------:R-:W-:-:S04]  /*5c460*/  @P5 VIADD R0, R38, 0x1 ;  /* 0x0000000126005836 */ /* 0x000fc80000000000 */
[----:B------:R-:W-:Y:S01]  /*5c470*/  @P5 IMAD.MOV.U32 R38, RZ, RZ, R0 ;  /* 0x000000ffff265224 */ /* 0x000fe200078e0000 */
[----:B------:R4:W-:Y:S04]  /*5c480*/  @P5 STS.64 [R7+0x800], R22 ;  /* 0x0008001607005388 */ /* 0x0009e80000000a00 */
[C---:B------:R-:W-:Y:S02]  /*5c490*/  @P0 IADD3 R0, PT, PT, R38.reuse, 0x1, RZ ;  /* 0x0000000126000810 */ /* 0x040fe40007ffe0ff */
[----:B-1----:R-:W-:-:S03]  /*5c4a0*/  @P0 LEA R9, R38, UR6, 0x3 ;  /* 0x0000000626090c11 */ /* 0x002fc6000f8e18ff */
[----:B------:R-:W-:Y:S02]  /*5c4b0*/  @P0 IMAD.MOV.U32 R38, RZ, RZ, R0 ;  /* 0x000000ffff260224 */ /* 0x000fe400078e0000 */
[----:B------:R4:W-:Y:S03]  /*5c4c0*/  @P0 STS.64 [R9+0x800], R20 ;  /* 0x0008001409000388 */ /* 0x0009e60000000a00 */
[----:B------:R-:W-:-:S05]  /*5c4d0*/  @P1 LEA R3, R38, UR6, 0x3 ;  /* 0x0000000626031c11 */ /* 0x000fca000f8e18ff */
[----:B--2---:R4:W-:Y:S01]  /*5c4e0*/  @P1 STS.64 [R3+0x800], R32 ;  /* 0x0008002003001388 */ /* 0x0049e20000000a00 */
[----:B------:R-:W-:Y:S06]  /*5c4f0*/  BAR.SYNC.DEFER_BLOCKING 0x0 ;  /* 0x0000000000007b1d */ /* 0x000fec0000010000 */
[----:B------:R-:W-:Y:S05]  /*5c500*/  @P2 EXIT ;  /* 0x000000000000294d */ /* 0x000fea0003800000 */
[----:B------:R-:W-:Y:S01]  /*5c510*/  LOP3.LUT R0, RZ, R36, RZ, 0x33, !PT ;  /* 0x00000024ff007212 */ /* 0x000fe200078e33ff */
[----:B------:R-:W-:Y:S04]  /*5c520*/  BSSY.RECONVERGENT B0, `(.L_x_7573) ;  /* 0x0000018000007945 */ /* 0x000fe80003800200 */
[----:B------:R-:W-:-:S05]  /*5c530*/  IMAD.IADD R0, R0, 0x1, R15 ;  /* 0x0000000100007824 */ /* 0x000fca00078e020f */
[C---:B------:R-:W-:Y:S02]  /*5c540*/  LOP3.LUT R2, R0.reuse, 0x600, RZ, 0xc0, !PT ;  /* 0x0000060000027812 */ /* 0x040fe400078ec0ff */
[----:B------:R-:W-:Y:S02]  /*5c550*/  ISETP.GE.U32.AND P1, PT, R0, 0x600, PT ;  /* 0x000006000000780c */ /* 0x000fe40003f26070 */
[----:B------:R-:W-:-:S13]  /*5c560*/  ISETP.NE.AND P0, PT, R2, 0x600, PT ;  /* 0x000006000200780c */ /* 0x000fda0003f05270 */
[----:B------:R-:W-:Y:S05]  /*5c570*/  @!P0 BRA `(.L_x_7574) ;  /* 0x0000000000488947 */ /* 0x000fea0003800000 */
[----:B----4-:R-:W0:Y:S01]  /*5c580*/  LDC.64 R8, c[0x0][0x3a8] ;  /* 0x0000ea00ff087b82 */ /* 0x010e220000000a00 */
[----:B------:R-:W-:Y:S01]  /*5c590*/  LEA.HI R0, R0, 0x1, RZ, 0x17 ;  /* 0x0000000100007811 */ /* 0x000fe200078fb8ff */
[----:B------:R-:W-:-:S03]  /*5c5a0*/  IMAD.IADD R11, R36, 0x1, R5 ;  /* 0x00000001240b7824 */ /* 0x000fc600078e0205 */
[C---:B------:R-:W-:Y:S02]  /*5c5b0*/  SHF.L.U32 R2, R0.reuse, 0x9, RZ ;  /* 0x0000000900027819 */ /* 0x040fe400000006ff */
[----:B------:R-:W-:Y:S02]  /*5c5c0*/  LOP3.LUT R0, R0, 0x3, RZ, 0xc0, !PT ;  /* 0x0000000300007812 */ /* 0x000fe400078ec0ff */
[----:B------:R-:W-:Y:S02]  /*5c5d0*/  LOP3.LUT R3, R2, 0x600, RZ, 0xc0, !PT ;  /* 0x0000060002037812 */ /* 0x000fe400078ec0ff */
[C---:B------:R-:W-:Y:S01]  /*5c5e0*/  LEA R2, R36.reuse, UR6, 0x3 ;  /* 0x0000000624027c11 */ /* 0x040fe2000f8e18ff */
[----:B------:R-:W-:Y:S02]  /*5c5f0*/  IMAD.MOV R0, RZ, RZ, -R0 ;  /* 0x000000ffff007224 */ /* 0x000fe400078e0a00 */
[----:B------:R-:W-:Y:S01]  /*5c600*/  IMAD.IADD R36, R36, 0x1, R3 ;  /* 0x0000000124247824 */ /* 0x000fe200078e0203 */
[----:B------:R-:W-:-:S07]  /*5c610*/  IADD3 R4, PT, PT, R2, 0x800, RZ ;  /* 0x0000080002047810 */ /* 0x000fce0007ffe0ff */
.L_x_7575:
[----:B-1----:R1:W2:Y:S01]  /*5c620*/  LDS.64 R6, [R4] ;  /* 0x0000000004067984 */ /* 0x0022a20000000a00 */
[C---:B0-----:R-:W-:Y:S01]  /*5c630*/  IMAD.WIDE R2, R11.reuse, 0x8, R8 ;  /* 0x000000080b027825 */ /* 0x041fe200078e0208 */
[----:B------:R-:W-:-:S03]  /*5c640*/  IADD3 R11, PT, PT, R11, 0x200, RZ ;  /* 0x000002000b0b7810 */ /* 0x000fc60007ffe0ff */
[----:B------:R-:W-:Y:S02]  /*5c650*/  VIADD R0, R0, 0x1 ;  /* 0x0000000100007836 */ /* 0x000fe40000000000 */
[----:B-1----:R-:W-:-:S03]  /*5c660*/  VIADD R4, R4, 0x1000 ;  /* 0x0000100004047836 */ /* 0x002fc60000000000 */
[----:B------:R-:W-:Y:S01]  /*5c670*/  ISETP.NE.AND P0, PT, R0, RZ, PT ;  /* 0x000000ff0000720c */ /* 0x000fe20003f05270 */
[----:B--2---:R1:W-:-:S12]  /*5c680*/  STG.E.64 desc[UR8][R2.64], R6 ;  /* 0x0000000602007986 */ /* 0x0043d8000c101b08 */
[----:B------:R-:W-:Y:S05]  /*5c690*/  @P0 BRA `(.L_x_7575) ;  /* 0xfffffffc00e00947 */ /* 0x000fea000383ffff */
.L_x_7574:
[----:B------:R-:W-:Y:S05]  /*5c6a0*/  BSYNC.RECONVERGENT B0 ;  /* 0x0000000000007941 */ /* 0x000fea0003800200 */
.L_x_7573:
[----:B------:R-:W-:Y:S05]  /*5c6b0*/  @!P1 EXIT ;  /* 0x000000000000994d */ /* 0x000fea0003800000 */
[----:B------:R-:W0:Y:S01]  /*5c6c0*/  LDCU.64 UR4, c[0x0][0x3a8] ;  /* 0x00007500ff0477ac */ /* 0x000e220008000a00 */
[----:B------:R-:W-:Y:S01]  /*5c6d0*/  IMAD.IADD R0, R15, 0x1, -R36 ;  /* 0x000000010f007824 */ /* 0x000fe200078e0a24 */
[----:B------:R-:W-:Y:S01]  /*5c6e0*/  BSSY.RECONVERGENT B0, `(.L_x_7576) ;  /* 0x0000039000007945 */ /* 0x000fe20003800200 */
[----:B------:R-:W-:Y:S01]  /*5c6f0*/  IMAD.IADD R5, R36, 0x1, R5 ;  /* 0x0000000124057824 */ /* 0x000fe200078e0205 */
[----:B------:R-:W-:Y:S02]  /*5c700*/  PLOP3.LUT P0, PT, PT, PT, PT, 0x80, 0x8 ;  /* 0x000000000008781c */ /* 0x000fe40003f0f070 */
[----:B------:R-:W-:Y:S02]  /*5c710*/  ISETP.GT.AND P1, PT, R0, 0x1800, PT ;  /* 0x000018000000780c */ /* 0x000fe40003f24270 */
[----:B------:R-:W-:-:S04]  /*5c720*/  LEA R0, R36, UR6, 0x3 ;  /* 0x0000000624007c11 */ /* 0x000fc8000f8e18ff */
[----:B------:R-:W-:Y:S01]  /*5c730*/  IADD3 R0, PT, PT, R0, 0x2800, RZ ;  /* 0x0000280000007810 */ /* 0x000fe20007ffe0ff */
[----:B0-----:R-:W-:-:S04]  /*5c740*/  UIADD3 UR4, UP0, UPT, UR4, 0x2000, URZ ;  /* 0x0000200004047890 */ /* 0x001fc8000ff1e0ff */
[----:B------:R-:W-:Y:S02]  /*5c750*/  UIADD3.X UR5, UPT, UPT, URZ, UR5, URZ, UP0, !UPT ;  /* 0x00000005ff057290 */ /* 0x000fe400087fe4ff */
[----:B-1----:R-:W-:-:S04]  /*5c760*/  MOV R2, UR4 ;  /* 0x0000000400027c02 */ /* 0x002fc80008000f00 */
[----:B----4-:R-:W-:Y:S01]  /*5c770*/  IMAD.U32 R3, RZ, RZ, UR5 ;  /* 0x00000005ff037e24 */ /* 0x010fe2000f8e00ff */
[----:B------:R-:W-:Y:S06]  /*5c780*/  @!P1 BRA `(.L_x_7577) ;  /* 0x0000000000b89947 */ /* 0x000fec0003800000 */
[----:B------:R-:W-:Y:S01]  /*5c790*/  PLOP3.LUT P0, PT, PT, PT, PT, 0x8, 0x80 ;  /* 0x000000000080781c */ /* 0x000fe20003f0e170 */
[----:B------:R-:W-:-:S12]  /*5c7a0*/  VIADD R49, R15, 0xffffe800 ;  /* 0xffffe8000f317836 */ /* 0x000fd80000000000 */
.L_x_7578:
[----:B-1----:R-:W0:Y:S01]  /*5c7b0*/  LDS.64 R8, [R0+-0x2000] ;  /* 0xffe0000000087984 */ /* 0x002e220000000a00 */
[C-C-:B------:R-:W-:Y:S01]  /*5c7c0*/  IMAD.WIDE R6, R5.reuse, 0x8, R2.reuse ;  /* 0x0000000805067825 */ /* 0x140fe200078e0202 */
[C---:B------:R-:W-:Y:S02]  /*5c7d0*/  IADD3 R29, PT, PT, R5.reuse, 0x1000, RZ ;  /* 0x00001000051d7810 */ /* 0x040fe40007ffe0ff */
[----:B------:R-:W1:Y:S01]  /*5c7e0*/  LDS.64 R10, [R0+-0x1000] ;  /* 0xfff00000000a7984 */ /* 0x000e620000000a00 */
[C---:B------:R-:W-:Y:S02]  /*5c7f0*/  VIADD R19, R5.reuse, 0x800 ;  /* 0x0000080005137836 */ /* 0x040fe40000000000 */
[----:B------:R-:W-:Y:S01]  /*5c800*/  VIADD R37, R5, 0x1800 ;  /* 0x0000180005257836 */ /* 0x000fe20000000000 */
[----:B------:R-:W2:Y:S01]  /*5c810*/  LDS.64 R12, [R0] ;  /* 0x00000000000c7984 */ /* 0x000ea20000000a00 */
[----:B------:R-:W-:Y:S01]  /*5c820*/  IMAD.WIDE R18, R19, 0x8, R2 ;  /* 0x0000000813127825 */ /* 0x000fe200078e0202 */
[----:B------:R-:W-:-:S02]  /*5c830*/  IADD3 R5, PT, PT, R5, 0x2000, RZ ;  /* 0x0000200005057810 */ /* 0x000fc40007ffe0ff */
[----:B------:R-:W3:Y:S01]  /*5c840*/  LDS.64 R16, [R0+0x1000] ;  /* 0x0010000000107984 */ /* 0x000ee20000000a00 */
[----:B------:R-:W-:-:S03]  /*5c850*/  IMAD.WIDE R28, R29, 0x8, R2 ;  /* 0x000000081d1c7825 */ /* 0x000fc600078e0202 */
[----:B------:R-:W4:Y:S01]  /*5c860*/  LDS.64 R20, [R0+0x2000] ;  /* 0x0020000000147984 */ /* 0x000f220000000a00 */
[----:B------:R-:W-:-:S03]  /*5c870*/  VIADD R36, R36, 0x2000 ;  /* 0x0000200024247836 */ /* 0x000fc60000000000 */
[----:B------:R-:W5:Y:S02]  /*5c880*/  LDS.64 R22, [R0+0x3000] ;  /* 0x0030000000167984 */ /* 0x000f640000000a00 */
[----:B------:R-:W-:Y:S02]  /*5c890*/  ISETP.GE.AND P1, PT, R36, R49, PT ;  /* 0x000000312400720c */ /* 0x000fe40003f26270 */
        /* <DEDUP_REMOVED lines=11> */
[----:B-1----:R1:W-:Y:S01]  /*5c950*/  STG.E.64 desc[UR8][R6.64+-0x1000], R10 ;  /* 0xfff0000a06007986 */ /* 0x0023e2000c101b08 */
[----:B--2---:R-:W-:-:S03]  /*5c960*/  VIADD R0, R0, 0x10000 ;  /* 0x0001000000007836 */ /* 0x004fc60000000000 */
[----:B------:R1:W-:Y:S04]  /*5c970*/  STG.E.64 desc[UR8][R6.64], R12 ;  /* 0x0000000c06007986 */ /* 0x0003e8000c101b08 */
[----:B---3--:R1:W-:Y:S01]  /*5c980*/  STG.E.64 desc[UR8][R6.64+0x1000], R16 ;  /* 0x0010001006007986 */ /* 0x0083e2000c101b08 */
[----:B0-----:R-:W-:-:S03]  /*5c990*/  IMAD.WIDE R8, R37, 0x8, R2 ;  /* 0x0000000825087825 */ /* 0x001fc600078e0202 */
[----:B----4-:R1:W-:Y:S04]  /*5c9a0*/  STG.E.64 desc[UR8][R18.64+-0x2000], R20 ;  /* 0xffe0001412007986 */ /* 0x0103e8000c101b08 */
[----:B-----5:R1:W-:Y:S04]  /*5c9b0*/  STG.E.64 desc[UR8][R18.64+-0x1000], R22 ;  /* 0xfff0001612007986 */ /* 0x0203e8000c101b08 */
        /* <DEDUP_REMOVED lines=11> */
.L_x_7577:
[----:B------:R-:W-:Y:S05]  /*5ca70*/  BSYNC.RECONVERGENT B0 ;  /* 0x0000000000007941 */ /* 0x000fea0003800200 */
.L_x_7576:
[----:B------:R-:W-:Y:S01]  /*5ca80*/  IMAD.IADD R4, R15, 0x1, -R36 ;  /* 0x000000010f047824 */ /* 0x000fe200078e0a24 */
[----:B------:R-:W-:Y:S04]  /*5ca90*/  BSSY.RECONVERGENT B0, `(.L_x_7579) ;  /* 0x000001a000007945 */ /* 0x000fe80003800200 */
[----:B------:R-:W-:-:S13]  /*5caa0*/  ISETP.GT.AND P1, PT, R4, 0x800, PT ;  /* 0x000008000400780c */ /* 0x000fda0003f24270 */
[----:B------:R-:W-:Y:S05]  /*5cab0*/  @!P1 BRA `(.L_x_7580) ;  /* 0x00000000005c9947 */ /* 0x000fea0003800000 */
[----:B-1----:R-:W0:Y:S01]  /*5cac0*/  LDS.64 R8, [R0+-0x2000] ;  /* 0xffe0000000087984 */ /* 0x002e220000000a00 */
[C---:B------:R-:W-:Y:S01]  /*5cad0*/  IADD3 R19, PT, PT, R5.reuse, 0x800, RZ ;  /* 0x0000080005137810 */ /* 0x040fe20007ffe0ff */
[--C-:B------:R-:W-:Y:S01]  /*5cae0*/  IMAD.WIDE R6, R5, 0x8, R2.reuse ;  /* 0x0000000805067825 */ /* 0x100fe200078e0202 */
[----:B------:R-:W-:Y:S01]  /*5caf0*/  PLOP3.LUT P0, PT, PT, PT, PT, 0x8, 0x80 ;  /* 0x000000000080781c */ /* 0x000fe20003f0e170 */
[----:B------:R-:W1:Y:S02]  /*5cb00*/  LDS.64 R10, [R0+-0x1000] ;  /* 0xfff00000000a7984 */ /* 0x000e640000000a00 */
[----:B------:R-:W-:Y:S02]  /*5cb10*/  IMAD.WIDE R18, R19, 0x8, R2 ;  /* 0x0000000813127825 */ /* 0x000fe400078e0202 */
[----:B------:R-:W2:Y:S02]  /*5cb20*/  LDS.64 R12, [R0] ;  /* 0x00000000000c7984 */ /* 0x000ea40000000a00 */
[----:B------:R-:W-:-:S02]  /*5cb30*/  VIADD R36, R36, 0x1000 ;  /* 0x0000100024247836 */ /* 0x000fc40000000000 */
[----:B------:R-:W3:Y:S01]  /*5cb40*/  LDS.64 R16, [R0+0x1000] ;  /* 0x0010000000107984 */ /* 0x000ee20000000a00 */
[----:B------:R-:W-:-:S03]  /*5cb50*/  VIADD R5, R5, 0x1000 ;  /* 0x0000100005057836 */ /* 0x000fc60000000000 */
[----:B------:R-:W4:Y:S04]  /*5cb60*/  LDS.64 R20, [R0+0x2000] ;  /* 0x0020000000147984 */ /* 0x000f280000000a00 */
[----:B------:R-:W5:Y:S04]  /*5cb70*/  LDS.64 R22, [R0+0x3000] ;  /* 0x0030000000167984 */ /* 0x000f680000000a00 */
[----:B------:R-:W5:Y:S04]  /*5cb80*/  LDS.64 R24, [R0+0x4000] ;  /* 0x0040000000187984 */ /* 0x000f680000000a00 */
[----:B------:R0:W5:Y:S02]  /*5cb90*/  LDS.64 R26, [R0+0x5000] ;  /* 0x00500000001a7984 */ /* 0x0001640000000a00 */
[----:B0-----:R-:W-:-:S02]  /*5cba0*/  IADD3 R0, PT, PT, R0, 0x8000, RZ ;  /* 0x0000800000007810 */ /* 0x001fc40007ffe0ff */
[----:B------:R0:W-:Y:S04]  /*5cbb0*/  STG.E.64 desc[UR8][R6.64+-0x2000], R8 ;  /* 0xffe0000806007986 */ /* 0x0001e8000c101b08 */
[----:B-1----:R0:W-:Y:S04]  /*5cbc0*/  STG.E.64 desc[UR8][R6.64+-0x1000], R10 ;  /* 0xfff0000a06007986 */ /* 0x0021e8000c101b08 */
[----:B--2---:R0:W-:Y:S04]  /*5cbd0*/  STG.E.64 desc[UR8][R6.64], R12 ;  /* 0x0000000c06007986 */ /* 0x0041e8000c101b08 */
[----:B---3--:R0:W-:Y:S04]  /*5cbe0*/  STG.E.64 desc[UR8][R6.64+0x1000], R16 ;  /* 0x0010001006007986 */ /* 0x0081e8000c101b08 */
[----:B----4-:R0:W-:Y:S04]  /*5cbf0*/  STG.E.64 desc[UR8][R18.64+-0x2000], R20 ;  /* 0xffe0001412007986 */ /* 0x0101e8000c101b08 */
[----:B-----5:R0:W-:Y:S04]  /*5cc00*/  STG.E.64 desc[UR8][R18.64+-0x1000], R22 ;  /* 0xfff0001612007986 */ /* 0x0201e8000c101b08 */
[----:B------:R0:W-:Y:S04]  /*5cc10*/  STG.E.64 desc[UR8][R18.64], R24 ;  /* 0x0000001812007986 */ /* 0x0001e8000c101b08 */
[----:B------:R0:W-:Y:S02]  /*5cc20*/  STG.E.64 desc[UR8][R18.64+0x1000], R26 ;  /* 0x0010001a12007986 */ /* 0x0001e4000c101b08 */
.L_x_7580:
[----:B------:R-:W-:Y:S05]  /*5cc30*/  BSYNC.RECONVERGENT B0 ;  /* 0x0000000000007941 */ /* 0x000fea0003800200 */
.L_x_7579:
[----:B------:R-:W-:-:S13]  /*5cc40*/  ISETP.LT.OR P0, PT, R36, R15, P0 ;  /* 0x0000000f2400720c */ /* 0x000fda0000701670 */
[----:B------:R-:W-:Y:S05]  /*5cc50*/  @!P0 EXIT ;  /* 0x000000000000894d */ /* 0x000fea0003800000 */
[----:B01----:R-:W0:Y:S01]  /*5cc60*/  LDS.64 R6, [R0+-0x2000] ;  /* 0xffe0000000067984 */ /* 0x003e220000000a00 */
[----:B------:R-:W-:-:S03]  /*5cc70*/  IMAD.WIDE R2, R5, 0x8, R2 ;  /* 0x0000000805027825 */ /* 0x000fc600078e0202 */
        /* <DEDUP_REMOVED lines=8> */
.L_x_7034:
[----:B------:R-:W0:Y:S01]  /*5cd00*/  LDC.64 R2, c[0x0][0x3d0] ;  /* 0x0000f400ff027b82 */ /* 0x000e220000000a00 */
[----:B------:R-:W1:Y:S01]  /*5cd10*/  S2R R9, SR_TID.X ;  /* 0x0000000000097919 */ /* 0x000e620000002100 */
[----:B------:R-:W2:Y:S01]  /*5cd20*/  LDCU.64 UR4, c[0x0][0x380] ;  /* 0x00007000ff0477ac */ /* 0x000ea20008000a00 */
[----:B0-----:R-:W-:-:S05]  /*5cd30*/  IMAD.WIDE.U32 R4, R7, 0x8, R2 ;  /* 0x0000000807047825 */ /* 0x001fca00078e0002 */
[----:B------:R-:W3:Y:S04]  /*5cd40*/  LDG.E R2, desc[UR8][R4.64] ;  /* 0x0000000804027981 */ /* 0x000ee8000c1e1900 */
[----:B------:R-:W4:Y:S04]  /*5cd50*/  LDG.E R10, desc[UR8][R4.64+0x4] ;  /* 0x00000408040a7981 */ /* 0x000f28000c1e1900 */
[----:B------:R-:W3:Y:S04]  /*5cd60*/  LDG.E R3, desc[UR8][R4.64+0x8] ;  /* 0x0000080804037981 */ /* 0x000ee8000c1e1900 */
[----:B------:R-:W5:Y:S01]  /*5cd70*/  LDG.E R7, desc[UR8][R4.64+0xc] ;  /* 0x00000c0804077981 */ /* 0x000f62000c1e1900 */
[----:B------:R-:W-:Y:S01]  /*5cd80*/  BSSY.RECONVERGENT B0, `(.L_x_7581) ;  /* 0x0000014000007945 */ /* 0x000fe20003800200 */
[----:B----4-:R-:W-:Y:S01]  /*5cd90*/  SHF.R.S32.HI R12, RZ, 0x1f, R10 ;  /* 0x0000001fff0c7819 */ /* 0x010fe2000001140a */
[----:B---3--:R-:W-:Y:S01]  /*5cda0*/  IMAD.IADD R0, R3, 0x1, -R2 ;  /* 0x0000000103007824 */ /* 0x008fe200078e0a02 */
[----:B-1----:R-:W-:Y:S01]  /*5cdb0*/  IADD3 R3, P0, PT, R2, R9, RZ ;  /* 0x0000000902037210 */ /* 0x002fe20007f1e0ff */
[----:B-----5:R-:W-:-:S03]  /*5cdc0*/  IMAD.IADD R8, R7, 0x1, -R10 ;  /* 0x0000000107087824 */ /* 0x020fc600078e0a0a */
[----:B------:R-:W-:Y:S02]  /*5cdd0*/  LEA.HI.X.SX32 R6, R2, RZ, 0x1, P0 ;  /* 0x000000ff02067211 */ /* 0x000fe400000f0eff */
[C---:B--2---:R-:W-:Y:S02]  /*5cde0*/  LEA R2, P1, R3.reuse, UR4, 0x3 ;  /* 0x0000000403027c11 */ /* 0x044fe4000f8218ff */
[----:B------:R-:W-:Y:S02]  /*5cdf0*/  IADD3 R30, PT, PT, R0, R8, RZ ;  /* 0x00000008001e7210 */ /* 0x000fe40007ffe0ff */
[----:B------:R-:W-:Y:S02]  /*5ce00*/  LEA.HI.X R3, R3, UR5, R6, 0x3, P1 ;  /* 0x0000000503037c11 */ /* 0x000fe400088f1c06 */
[----:B------:R-:W-:-:S13]  /*5ce10*/  ISETP.GE.AND P0, PT, R9, R30, PT ;  /* 0x0000001e0900720c */ /* 0x000fda0003f06270 */
[----:B------:R-:W-:Y:S05]  /*5ce20*/  @P0 BRA `(.L_x_7582) ;  /* 0x0000000000240947 */ /* 0x000fea0003800000 */
[----:B------:R-:W-:-:S13]  /*5ce30*/  ISETP.GE.AND P0, PT, R9, R0, PT ;  /* 0x000000000900720c */ /* 0x000fda0003f06270 */
[----:B------:R0:W5:Y:S01]  /*5ce40*/  @!P0 LDG.E.64 R6, desc[UR8][R2.64] ;  /* 0x0000000802068981 */ /* 0x000162000c1e1b00 */
[----:B------:R-:W1:Y:S01]  /*5ce50*/  @P0 LDC.64 R16, c[0x0][0x388] ;  /* 0x0000e200ff100b82 */ /* 0x000e620000000a00 */
[----:B------:R-:W-:-:S05]  /*5ce60*/  @P0 IMAD.IADD R5, R9, 0x1, -R0 ;  /* 0x0000000109050824 */ /* 0x000fca00078e0a00 */
[----:B------:R-:W-:-:S04]  /*5ce70*/  @P0 IADD3 R11, P1, PT, R10, R5, RZ ;  /* 0x000000050a0b0210 */ /* 0x000fc80007f3e0ff */
[----:B------:R-:W-:Y:S02]  /*5ce80*/  @P0 LEA.HI.X.SX32 R14, R5, R12, 0x1, P1 ;  /* 0x0000000c050e0211 */ /* 0x000fe400008f0eff */
[----:B-1----:R-:W-:-:S04]  /*5ce90*/  @P0 LEA R4, P1, R11, R16, 0x3 ;  /* 0x000000100b040211 */ /* 0x002fc800078218ff */
[----:B------:R-:W-:-:S05]  /*5cea0*/  @P0 LEA.HI.X R5, R11, R17, R14, 0x3, P1 ;  /* 0x000000110b050211 */ /* 0x000fca00008f1c0e */
[----:B------:R0:W5:Y:S04]  /*5ceb0*/  @P0 LDG.E.64 R6, desc[UR8][R4.64] ;  /* 0x0000000804060981 */ /* 0x000168000c1e1b00 */
.L_x_7582:
[----:B------:R-:W-:Y:S05]  /*5cec0*/  BSYNC.RECONVERGENT B0 ;  /* 0x0000000000007941 */ /* 0x000fea0003800200 */
.L_x_7581:
[----:B------:R-:W1:Y:S01]  /*5ced0*/  LDCU.64 UR4, c[0x0][0x388] ;  /* 0x00007100ff0477ac */ /* 0x000e620008000a00 */
[----:B------:R-:W2:Y:S01]  /*5cee0*/  S2R R16, SR_CgaCtaId ;  /* 0x0000000000107919 */ /* 0x000ea20000008800 */
[--C-:B0-----:R-:W-:Y:S01]  /*5cef0*/  IADD3 R4, P0, P1, R10, R9, -R0.reuse ;  /* 0x000000090a047210 */ /* 0x101fe2000791e800 */
[C---:B------:R-:W-:Y:S01]  /*5cf00*/  VIADD R13, R9.reuse, 0x200 ;  /* 0x00000200090d7836 */ /* 0x040fe20000000000 */
[----:B------:R-:W-:Y:S01]  /*5cf10*/  SHF.R.S32.HI R5, RZ, 0x1f, R0 ;  /* 0x0000001fff057819 */ /* 0x000fe20000011400 */
[----:B------:R-:W-:Y:S01]  /*5cf20*/  BSSY.RECONVERGENT B0, `(.L_x_7583) ;  /* 0x000000c000007945 */ /* 0x000fe20003800200 */
[----:B------:R-:W-:Y:S02]  /*5cf30*/  LOP3.LUT R15, R9, 0x400, RZ, 0xfc, !PT ;  /* 0x00000400090f7812 */ /* 0x000fe400078efcff */
[----:B------:R-:W-:Y:S02]  /*5cf40*/  IADD3.X R5, PT, PT, R12, RZ, ~R5, P0, P1 ;  /* 0x000000ff0c057210 */ /* 0x000fe400007e2c05 */
[----:B------:R-:W-:-:S02]  /*5cf50*/  ISETP.GE.AND P0, PT, R13, R30, PT ;  /* 0x0000001e0d00720c */ /* 0x000fc40003f06270 */
[----:B------:R-:W-:Y:S02]  /*5cf60*/  ISETP.GE.AND P1, PT, R15, R30, PT ;  /* 0x0000001e0f00720c */ /* 0x000fe40003f26270 */
[----:B-1----:R-:W-:-:S04]  /*5cf70*/  LEA R10, P2, R4, UR4, 0x3 ;  /* 0x00000004040a7c11 */ /* 0x002fc8000f8418ff */
[----:B------:R-:W-:Y:S02]  /*5cf80*/  LEA.HI.X R11, R4, UR5, R5, 0x3, P2 ;  /* 0x00000005040b7c11 */ /* 0x000fe400090f1c05 */
[----:B------:R-:W-:-:S03]  /*5cf90*/  MOV R5, 0x400 ;  /* 0x0000040000057802 */ /* 0x000fc60000000f00 */
[----:B------:R-:W-:Y:S05]  /*5cfa0*/  @P0 BRA `(.L_x_7584) ;  /* 0x00000000000c0947 */ /* 0x000fea0003800000 */
[----:B------:R-:W-:-:S13]  /*5cfb0*/  ISETP.GE.AND P0, PT, R13, R0, PT ;  /* 0x000000000d00720c */ /* 0x000fda0003f06270 */
[----:B------:R0:W5:Y:S04]  /*5cfc0*/  @P0 LDG.E.64 R12, desc[UR8][R10.64+0x1000] ;  /* 0x001000080a0c0981 */ /* 0x000168000c1e1b00 */
[----:B------:R0:W5:Y:S02]  /*5cfd0*/  @!P0 LDG.E.64 R12, desc[UR8][R2.64+0x1000] ;  /* 0x00100008020c8981 */ /* 0x000164000c1e1b00 */
.L_x_7584:
[----:B------:R-:W-:Y:S05]  /*5cfe0*/  BSYNC.RECONVERGENT B0 ;  /* 0x0000000000007941 */ /* 0x000fea0003800200 */
.L_x_7583:
[----:B------:R-:W-:Y:S04]  /*5cff0*/  BSSY.RECONVERGENT B0, `(.L_x_7585) ;  /* 0x0000005000007945 */ /* 0x000fe80003800200 */
[----:B------:R-:W-:Y:S05]  /*5d000*/  @P1 BRA `(.L_x_7586) ;  /* 0x00000000000c1947 */ /* 0x000fea0003800000 */
[----:B------:R-:W-:-:S13]  /*5d010*/  ISETP.GE.AND P0, PT, R15, R0, PT ;  /* 0x000000000f00720c */ /* 0x000fda0003f06270 */
[----:B------:R1:W5:Y:S04]  /*5d020*/  @P0 LDG.E.64 R14, desc[UR8][R10.64+0x2000] ;  /* 0x002000080a0e0981 */ /* 0x000368000c1e1b00 */
[----:B------:R1:W5:Y:S02]  /*5d030*/  @!P0 LDG.E.64 R14, desc[UR8][R2.64+0x2000] ;  /* 0x00200008020e8981 */ /* 0x000364000c1e1b00 */
.L_x_7586:
[----:B------:R-:W-:Y:S05]  /*5d040*/  BSYNC.RECONVERGENT B0 ;  /* 0x0000000000007941 */ /* 0x000fea0003800200 */
.L_x_7585:
[C---:B------:R-:W-:Y:S01]  /*5d050*/  IADD3 R17, PT, PT, R9.reuse, 0x600, RZ ;  /* 0x0000060009117810 */ /* 0x040fe20007ffe0ff */
[C---:B------:R-:W-:Y:S01]  /*5d060*/  VIADD R21, R9.reuse, 0xa00 ;  /* 0x00000a0009157836 */ /* 0x040fe20000000000 */
[----:B--2---:R-:W-:Y:S01]  /*5d070*/  LEA R5, R16, R5, 0x18 ;  /* 0x0000000510057211 */ /* 0x004fe200078ec0ff */
[----:B------:R-:W-:Y:S01]  /*5d080*/  VIADD R25, R9, 0xe00 ;  /* 0x00000e0009197836 */ /* 0x000fe20000000000 */
[----:B------:R-:W-:Y:S01]  /*5d090*/  ISETP.GE.AND P6, PT, R17, R30, PT ;  /* 0x0000001e1100720c */ /* 0x000fe20003fc6270 */
[----:B------:R-:W-:Y:S01]  /*5d0a0*/  BSSY.RECONVERGENT B0, `(.L_x_7587) ;  /* 0x0000010000007945 */ /* 0x000fe20003800200 */
[C---:B------:R-:W-:Y:S01]  /*5d0b0*/  LOP3.LUT R19, R9.reuse, 0x800, RZ, 0xfc, !PT ;  /* 0x0000080009137812 */ /* 0x040fe200078efcff */
[C---:B------:R-:W-:Y:S01]  /*5d0c0*/  IMAD R31, R9.reuse, 0x8, R5 ;  /* 0x00000008091f7824 */ /* 0x040fe200078e0205 */
[C---:B------:R-:W-:Y:S02]  /*5d0d0*/  LOP3.LUT R23, R9.reuse, 0xc00, RZ, 0xfc, !PT ;  /* 0x00000c0009177812 */ /* 0x040fe400078efcff */
[----:B------:R-:W-:-:S02]  /*5d0e0*/  LOP3.LUT R27, R9, 0x1000, RZ, 0xfc, !PT ;  /* 0x00001000091b7812 */ /* 0x000fc400078efcff */
[----:B------:R-:W-:Y:S02]  /*5d0f0*/  IADD3 R29, PT, PT, R9, 0x1200, RZ ;  /* 0x00001200091d7810 */ /* 0x000fe40007ffe0ff */
[-C--:B------:R-:W-:Y:S02]  /*5d100*/  ISETP.GE.AND P0, PT, R19, R30.reuse, PT ;  /* 0x0000001e1300720c */ /* 0x080fe40003f06270 */
[-C--:B------:R-:W-:Y:S02]  /*5d110*/  ISETP.GE.AND P1, PT, R21, R30.reuse, PT ;  /* 0x0000001e1500720c */ /* 0x080fe40003f26270 */
[-C--:B------:R-:W-:Y:S02]  /*5d120*/  ISETP.GE.AND P2, PT, R23, R30.reuse, PT ;  /* 0x0000001e1700720c */ /* 0x080fe40003f46270 */
[-C--:B------:R-:W-:Y:S02]  /*5d130*/  ISETP.GE.AND P3, PT, R25, R30.reuse, PT ;  /* 0x0000001e1900720c */ /* 0x080fe40003f66270 */
[----:B------:R-:W-:-:S02]  /*5d140*/  ISETP.GE.AND P4, PT, R27, R30, PT ;  /* 0x0000001e1b00720c */ /* 0x000fc40003f86270 */
[----:B------:R-:W-:Y:S01]  /*5d150*/  ISETP.GE.AND P5, PT, R29, R30, PT ;  /* 0x0000001e1d00720c */ /* 0x000fe20003fa6270 */
[----:B------:R-:W-:-:S12]  /*5d160*/  @P6 BRA `(.L_x_7588) ;  /* 0x00000000000c6947 */ /* 0x000fd80003800000 */
[----:B------:R-:W-:-:S13]  /*5d170*/  ISETP.GE.AND P6, PT, R17, R0, PT ;  /* 0x000000001100720c */ /* 0x000fda0003fc6270 */
[----:B------:R2:W5:Y:S04]  /*5d180*/  @P6 LDG.E.64 R16, desc[UR8][R10.64+0x3000] ;  /* 0x003000080a106981 */ /* 0x000568000c1e1b00 */
[----:B------:R2:W5:Y:S02]  /*5d190*/  @!P6 LDG.E.64 R16, desc[UR8][R2.64+0x3000] ;  /* 0x003000080210e981 */ /* 0x000564000c1e1b00 */
.L_x_7588:
[----:B------:R-:W-:Y:S05]  /*5d1a0*/  BSYNC.RECONVERGENT B0 ;  /* 0x0000000000007941 */ /* 0x000fea0003800200 */
.L_x_7587:
[----:B------:R-:W-:Y:S04]  /*5d1b0*/  BSSY.RECONVERGENT B0, `(.L_x_7589) ;  /* 0x0000005000007945 */ /* 0x000fe80003800200 */
[----:B------:R-:W-:Y:S05]  /*5d1c0*/  @P0 BRA `(.L_x_7590) ;  /* 0x00000000000c0947 */ /* 0x000fea0003800000 */
[----:B------:R-:W-:-:S13]  /*5d1d0*/  ISETP.GE.AND P0, PT, R19, R0, PT ;  /* 0x000000001300720c */ /* 0x000fda0003f06270 */
[----:B------:R3:W5:Y:S04]  /*5d1e0*/  @P0 LDG.E.64 R18, desc[UR8][R10.64+0x4000] ;  /* 0x004000080a120981 */ /* 0x000768000c1e1b00 */
[----:B------:R3:W5:Y:S02]  /*5d1f0*/  @!P0 LDG.E.64 R18, desc[UR8][R2.64+0x4000] ;  /* 0x0040000802128981 */ /* 0x000764000c1e1b00 */
.L_x_7590:
[----:B------:R-:W-:Y:S05]  /*5d200*/  BSYNC.RECONVERGENT B0 ;  /* 0x0000000000007941 */ /* 0x000fea0003800200 */
.L_x_7589:
[----:B------:R-:W-:Y:S04]  /*5d210*/  BSSY.RECONVERGENT B0, `(.L_x_7591) ;  /* 0x0000005000007945 */ /* 0x000fe80003800200 */
[----:B------:R-:W-:Y:S05]  /*5d220*/  @P1 BRA `(.L_x_7592) ;  /* 0x00000000000c1947 */ /* 0x000fea0003800000 */
[----:B------:R-:W-:-:S13]  /*5d230*/  ISETP.GE.AND P0, PT, R21, R0, PT ;  /* 0x000000001500720c */ /* 0x000fda0003f06270 */
[----:B------:R4:W5:Y:S04]  /*5d240*/  @P0 LDG.E.64 R20, desc[UR8][R10.64+0x5000] ;  /* 0x005000080a140981 */ /* 0x000968000c1e1b00 */
[----:B------:R4:W5:Y:S02]  /*5d250*/  @!P0 LDG.E.64 R20, desc[UR8][R2.64+0x5000] ;  /* 0x0050000802148981 */ /* 0x000964000c1e1b00 */
.L_x_7592:
[----:B------:R-:W-:Y:S05]  /*5d260*/  BSYNC.RECONVERGENT B0 ;  /* 0x0000000000007941 */ /* 0x000fea0003800200 */
.L_x_7591:
[----:B------:R-:W-:Y:S04]  /*5d270*/  BSSY.RECONVERGENT B0, `(.L_x_7593) ;  /* 0x0000005000007945 */ /* 0x000fe80003800200 */
[----:B------:R-:W-:Y:S05]  /*5d280*/  @P2 BRA `(.L_x_7594) ;  /* 0x00000000000c2947 */ /* 0x000fea0003800000 */
[----:B------:R-:W-:-:S13]  /*5d290*/  ISETP.GE.AND P0, PT, R23, R0, PT ;  /* 0x000000001700720c */ /* 0x000fda0003f06270 */
[----:B------:R0:W5:Y:S04]  /*5d2a0*/  @P0 LDG.E.64 R22, desc[UR8][R10.64+0x6000] ;  /* 0x006000080a160981 */ /* 0x000168000c1e1b00 */
[----:B------:R0:W5:Y:S02]  /*5d2b0*/  @!P0 LDG.E.64 R22, desc[UR8][R2.64+0x6000] ;  /* 0x0060000802168981 */ /* 0x000164000c1e1b00 */
.L_x_7594:
[----:B------:R-:W-:Y:S05]  /*5d2c0*/  BSYNC.RECONVERGENT B0 ;  /* 0x0000000000007941 */ /* 0x000fea0003800200 */
.L_x_7593:
[----:B------:R-:W-:Y:S04]  /*5d2d0*/  BSSY.RECONVERGENT B0, `(.L_x_7595) ;  /* 0x0000005000007945 */ /* 0x000fe80003800200 */
[----:B------:R-:W-:Y:S05]  /*5d2e0*/  @P3 BRA `(.L_x_7596) ;  /* 0x00000000000c3947 */ /* 0x000fea0003800000 */
[----:B------:R-:W-:-:S13]  /*5d2f0*/  ISETP.GE.AND P0, PT, R25, R0, PT ;  /* 0x000000001900720c */ /* 0x000fda0003f06270 */
[----:B------:R0:W5:Y:S04]  /*5d300*/  @P0 LDG.E.64 R24, desc[UR8][R10.64+0x7000] ;  /* 0x007000080a180981 */ /* 0x000168000c1e1b00 */
[----:B------:R0:W5:Y:S02]  /*5d310*/  @!P0 LDG.E.64 R24, desc[UR8][R2.64+0x7000] ;  /* 0x0070000802188981 */ /* 0x000164000c1e1b00 */
.L_x_7596:
[----:B------:R-:W-:Y:S05]  /*5d320*/  BSYNC.RECONVERGENT B0 ;  /* 0x0000000000007941 */ /* 0x000fea0003800200 */
.L_x_7595:
[----:B------:R-:W-:Y:S04]  /*5d330*/  BSSY.RECONVERGENT B0, `(.L_x_7597) ;  /* 0x0000005000007945 */ /* 0x000fe80003800200 */
[----:B------:R-:W-:Y:S05]  /*5d340*/  @P4 BRA `(.L_x_7598) ;  /* 0x00000000000c4947 */ /* 0x000fea0003800000 */
[----:B------:R-:W-:-:S13]  /*5d350*/  ISETP.GE.AND P0, PT, R27, R0, PT ;  /* 0x000000001b00720c */ /* 0x000fda0003f06270 */
[----:B------:R0:W5:Y:S04]  /*5d360*/  @P0 LDG.E.64 R26, desc[UR8][R10.64+0x8000] ;  /* 0x008000080a1a0981 */ /* 0x000168000c1e1b00 */
[----:B------:R0:W5:Y:S02]  /*5d370*/  @!P0 LDG.E.64 R26, desc[UR8][R2.64+0x8000] ;  /* 0x00800008021a8981 */ /* 0x000164000c1e1b00 */
.L_x_7598:
[----:B------:R-:W-:Y:S05]  /*5d380*/  BSYNC.RECONVERGENT B0 ;  /* 0x0000000000007941 */ /* 0x000fea0003800200 */
.L_x_7597:
[----:B------:R-:W-:Y:S04]  /*5d390*/  BSSY.RECONVERGENT B0, `(.L_x_7599) ;  /* 0x0000005000007945 */ /* 0x000fe80003800200 */
[----:B------:R-:W-:Y:S05]  /*5d3a0*/  @P5 BRA `(.L_x_7600) ;  /* 0x00000000000c5947 */ /* 0x000fea0003800000 */
[----:B------:R-:W-:-:S13]  /*5d3b0*/  ISETP.GE.AND P0, PT, R29, R0, PT ;  /* 0x000000001d00720c */ /* 0x000fda0003f06270 */
[----:B------:R0:W5:Y:S04]  /*5d3c0*/  @P0 LDG.E.64 R28, desc[UR8][R10.64+0x9000] ;  /* 0x009000080a1c0981 */ /* 0x000168000c1e1b00 */
[----:B------:R0:W5:Y:S02]  /*5d3d0*/  @!P0 LDG.E.64 R28, desc[UR8][R2.64+0x9000] ;  /* 0x00900008021c8981 */ /* 0x000164000c1e1b00 */
.L_x_7600:
[----:B------:R-:W-:Y:S05]  /*5d3e0*/  BSYNC.RECONVERGENT B0 ;  /* 0x0000000000007941 */ /* 0x000fea0003800200 */
.L_x_7599:
[----:B01234-:R-:W-:Y:S01]  /*5d3f0*/  IMAD R3, R9, 0xa, RZ ;  /* 0x0000000a09037824 */ /* 0x01ffe200078e02ff */
[----:B-----5:R0:W-:Y:S01]  /*5d400*/  STS.64 [R31+0x800], R6 ;  /* 0x000800061f007388 */ /* 0x0201e20000000a00 */
[----:B------:R-:W-:Y:S03]  /*5d410*/  BSSY.RECONVERGENT B0, `(.L_x_7601) ;  /* 0x00002f8000007945 */ /* 0x000fe60003800200 */
[----:B------:R1:W-:Y:S04]  /*5d420*/  STS.64 [R31+0x3800], R16 ;  /* 0x003800101f007388 */ /* 0x0003e80000000a00 */
[----:B------:R2:W-:Y:S01]  /*5d430*/  STS.64 [R31+0x1800], R12 ;  /* 0x0018000c1f007388 */ /* 0x0005e20000000a00 */
[----:B0-----:R-:W-:Y:S01]  /*5d440*/  VIMNMX R7, PT, PT, R3, R30, PT ;  /* 0x0000001e03077248 */ /* 0x001fe20003fe0100 */
[----:B------:R-:W-:-:S02]  /*5d450*/  VIADD R3, R5, 0x800 ;  /* 0x0000080005037836 */ /* 0x000fc40000000000 */
[----:B------:R2:W-:Y:S01]  /*5d460*/  STS.64 [R31+0x2800], R14 ;  /* 0x0028000e1f007388 */ /* 0x0005e20000000a00 */
[----:B------:R-:W-:Y:S02]  /*5d470*/  VIADDMNMX R4, R7, -R8, RZ, !PT ;  /* 0x8000000807047246 */ /* 0x000fe400078001ff */
[C---:B-1----:R-:W-:Y:S01]  /*5d480*/  VIMNMX R16, PT, PT, R0.reuse, R7, PT ;  /* 0x0000000700107248 */ /* 0x042fe20003fe0100 */
[----:B------:R2:W-:Y:S01]  /*5d490*/  STS.64 [R31+0x4800], R18 ;  /* 0x004800121f007388 */ /* 0x0005e20000000a00 */
[----:B------:R-:W-:Y:S02]  /*5d4a0*/  LEA R6, R0, R3, 0x3 ;  /* 0x0000000300067211 */ /* 0x000fe400078e18ff */
[----:B------:R-:W-:Y:S01]  /*5d4b0*/  ISETP.GE.AND P0, PT, R4, R16, PT ;  /* 0x000000100400720c */ /* 0x000fe20003f06270 */
[----:B------:R2:W-:Y:S04]  /*5d4c0*/  STS.64 [R31+0x5800], R20 ;  /* 0x005800141f007388 */ /* 0x0005e80000000a00 */
[----:B------:R2:W-:Y:S04]  /*5d4d0*/  STS.64 [R31+0x6800], R22 ;  /* 0x006800161f007388 */ /* 0x0005e80000000a00 */
[----:B------:R2:W-:Y:S04]  /*5d4e0*/  STS.64 [R31+0x7800], R24 ;  /* 0x007800181f007388 */ /* 0x0005e80000000a00 */
[----:B------:R2:W-:Y:S04]  /*5d4f0*/  STS.64 [R31+0x8800], R26 ;  /* 0x0088001a1f007388 */ /* 0x0005e80000000a00 */
[----:B------:R2:W-:Y:S01]  /*5d500*/  STS.64 [R31+0x9800], R28 ;  /* 0x0098001c1f007388 */ /* 0x0005e20000000a00 */
[----:B------:R-:W-:Y:S06]  /*5d510*/  BAR.SYNC.DEFER_BLOCKING 0x0 ;  /* 0x0000000000007b1d */ /* 0x000fec0000010000 */
[----:B------:R-:W-:Y:S05]  /*5d520*/  @P0 BRA `(.L_x_7602) ;  /* 0x0000002c00980947 */ /* 0x000fea0003800000 */
[----:B------:R-:W0:Y:S01]  /*5d530*/  LDC.64 R10, c[0x0][0x3b8] ;  /* 0x0000ee00ff0a7b82 */ /* 0x000e220000000a00 */
[----:B------:R-:W-:Y:S02]  /*5d540*/  IMAD.MOV.U32 R2, RZ, RZ, -0x1 ;  /* 0xffffffffff027424 */ /* 0x000fe400078e00ff */
[----:B------:R-:W-:Y:S02]  /*5d550*/  IMAD.MOV.U32 R3, RZ, RZ, -0x1 ;  /* 0xffffffffff037424 */ /* 0x000fe400078e00ff */
[C---:B0-----:R-:W-:Y:S01]  /*5d560*/  IMAD.WIDE.U32 R2, R10.reuse, 0x1, R2 ;  /* 0x000000010a027825 */ /* 0x041fe200078e0002 */
[----:B------:R-:W-:-:S04]  /*5d570*/  LOP3.LUT R17, R10, 0xfffffffe, RZ, 0xc0, !PT ;  /* 0xfffffffe0a117812 */ /* 0x000fc800078ec0ff */
[----:B--2---:R-:W-:-:S07]  /*5d580*/  IADD3 R18, PT, PT, R3, R11, RZ ;  /* 0x0000000b03127210 */ /* 0x004fce0007ffe0ff */
.L_x_7619:
[----:B------:R-:W-:Y:S01]  /*5d590*/  IMAD.IADD R19, R16, 0x1, R4 ;  /* 0x0000000110137824 */ /* 0x000fe200078e0204 */
[----:B0-----:R-:W0:Y:S01]  /*5d5a0*/  LDC.64 R14, c[0x0][0x3b8] ;  /* 0x0000ee00ff0e7b82 */ /* 0x001e220000000a00 */
[----:B------:R-:W-:Y:S02]  /*5d5b0*/  HFMA2 R26, -RZ, RZ, -15.890625, -0.0047760009765625 ;  /* 0xcbf29ce4ff1a7431 */ /* 0x000fe400000001ff */
[----:B------:R-:W-:Y:S01]  /*5d5c0*/  IMAD.MOV.U32 R24, RZ, RZ, -0x7bdddcdb ;  /* 0x84222325ff187424 */ /* 0x000fe200078e00ff */
[----:B------:R-:W-:-:S04]  /*5d5d0*/  SHF.R.S32.HI R19, RZ, 0x1, R19 ;  /* 0x00000001ff137819 */ /* 0x000fc80000011413 */
[----:B------:R-:W-:Y:S02]  /*5d5e0*/  LOP3.LUT R10, RZ, R19, RZ, 0x33, !PT ;  /* 0x00000013ff0a7212 */ /* 0x000fe400078e33ff */
[----:B------:R-:W-:-:S03]  /*5d5f0*/  LEA R12, R19, R5, 0x3 ;  /* 0x00000005130c7211 */ /* 0x000fc600078e18ff */
[----:B------:R-:W-:-:S03]  /*5d600*/  IMAD.IADD R11, R7, 0x1, R10 ;  /* 0x00000001070b7824 */ /* 0x000fc600078e020a */
[----:B-1----:R-:W1:Y:S01]  /*5d610*/  LDS.64 R12, [R12+0x800] ;  /* 0x000800000c0c7984 */ /* 0x002e620000000a00 */
[----:B------:R-:W-:-:S06]  /*5d620*/  IMAD R11, R11, 0x8, R6 ;  /* 0x000000080b0b7824 */ /* 0x000fcc00078e0206 */
[----:B--2---:R-:W2:Y:S01]  /*5d630*/  LDS.64 R10, [R11] ;  /* 0x000000000b0a7984 */ /* 0x004ea20000000a00 */
[----:B0-----:R-:W-:-:S04]  /*5d640*/  ISETP.NE.U32.AND P0, PT, R14, RZ, PT ;  /* 0x000000ff0e00720c */ /* 0x001fc80003f05070 */
[----:B------:R-:W-:-:S13]  /*5d650*/  ISETP.NE.AND.EX P0, PT, R15, RZ, PT, P0 ;  /* 0x000000ff0f00720c */ /* 0x000fda0003f05300 */
[----:B-12---:R-:W-:Y:S05]  /*5d660*/  @!P0 BRA `(.L_x_7603) ;  /* 0x0000000800a08947 */ /* 0x006fea0003800000 */
        /* <DEDUP_REMOVED lines=12> */
.L_x_7605:
        /* <DEDUP_REMOVED lines=103> */
.L_x_7604:
        /* <DEDUP_REMOVED lines=53> */
.L_x_7603:
[----:B------:R-:W-:Y:S01]  /*5e0f0*/  MOV R27, 0x84222325 ;  /* 0x84222325001b7802 */ /* 0x000fe20000000f00 */
        /* <DEDUP_REMOVED lines=14> */
.L_x_7608:
        /* <DEDUP_REMOVED lines=103> */
.L_x_7607:
        /* <DEDUP_REMOVED lines=54> */
.L_x_7606:
        /* <DEDUP_REMOVED lines=20> */
.L_x_7613:
[----:B------:R-:W-:-:S04]  /*5ecf0*/  LEA R30, P1, R27, R10, 0x3 ;  /* 0x0000000a1b1e7211 */ /* 0x000fc800078218ff */
        /* <DEDUP_REMOVED lines=102> */
.L_x_7612:
[----:B------:R-:W-:-:S04]  /*5f360*/  ISETP.NE.U32.AND P1, PT, R14, RZ, PT ;  /* 0x000000ff0e00720c */ /* 0x000fc80003f25070 */
[----:B------:R-:W-:-:S13]  /*5f370*/  ISETP.NE.AND.EX P1, PT, RZ, RZ, PT, P1 ;  /* 0x000000ffff00720c */ /* 0x000fda0003f25310 */
[----:B------:R-:W-:Y:S05]  /*5f380*/  @!P1 BRA `(.L_x_7611) ;  /* 0x0000000000c49947 */ /* 0x000fea0003800000 */
[----:B------:R-:W-:-:S04]  /*5f390*/  LEA R10, P1, R21, R10, 0x3 ;  /* 0x0000000a150a7211 */ /* 0x000fc800078218ff */
[----:B-1----:R-:W-:-:S06]  /*5f3a0*/  LEA.HI.X R11, R21, R11, R25, 0x3, P1 ;  /* 0x0000000b150b7211 */ /* 0x002fcc00008f1c19 */
[----:B------:R-:W2:Y:S01]  /*5f3b0*/  LD.E.64 R10, desc[UR8][R10.64] ;  /* 0x000000080a0a7980 */ /* 0x000ea2000c101b00 */
[----:B0-----:R-:W-:Y:S01]  /*5f3c0*/  IMAD R23, R28, 0x1b3, RZ ;  /* 0x000001b31c177824 */ /* 0x001fe200078e02ff */
        /* <DEDUP_REMOVED lines=45> */
.L_x_7611:
        /* <DEDUP_REMOVED lines=10> */
[----:B------:R-:W2:Y:S01]  /*5f740*/  LDC R21, c[0x0][0x3bc] ;  /* 0x0000ef00ff157b82 */ /* 0x000ea20000000800 */
[----:B------:R-:W-:Y:S02]  /*5f750*/  HFMA2 R27, -RZ, RZ, -6.306171417236328125e-05, 0.01395416259765625 ;  /* 0x84222325ff1b7431 */ /* 0x000fe400000001ff */
[----:B------:R-:W-:Y:S01]  /*5f760*/  IMAD.MOV.U32 R29, RZ, RZ, -0x340d631c ;  /* 0xcbf29ce4ff1d7424 */ /* 0x000fe200078e00ff */
[----:B------:R-:W-:Y:S01]  /*5f770*/  MOV R20, RZ ;  /* 0x000000ff00147202 */ /* 0x000fe20000000f00 */
[----:B0-----:R-:W-:-:S07]  /*5f780*/  IMAD.MOV.U32 R23, RZ, RZ, RZ ;  /* 0x000000ffff177224 */ /* 0x001fce00078e00ff */
.L_x_7616:
        /* <DEDUP_REMOVED lines=20> */
[----:B0-----:R-:W-:-:S04]  /*5f8d0*/  IMAD.WIDE.U32 R30, R32, 0x1b3, RZ ;  /* 0x000001b3201e7825 */ /* 0x001fc800078e00ff */
        /* <DEDUP_REMOVED lines=82> */
.L_x_7615:
        /* <DEDUP_REMOVED lines=53> */
.L_x_7614:
[----:B------:R-:W-:-:S04]  /*60150*/  ISETP.GE.U32.AND P0, PT, R26, R27, PT ;  /* 0x0000001b1a00720c */ /* 0x000fc80003f06070 */
[----:B------:R-:W-:Y:S01]  /*60160*/  ISETP.GE.U32.AND.EX P0, PT, R28, R29, PT, P0 ;  /* 0x0000001d1c00720c */ /* 0x000fe20003f06100 */
[----:B------:R-:W-:-:S12]  /*60170*/  BRA `(.L_x_7617) ;  /* 0x0000000000707947 */ /* 0x000fd80003800000 */
.L_x_7610:
[----:B------:R-:W1:Y:S01]  /*60180*/  LDCU UR4, c[0x0][0x3c0] ;  /* 0x00007800ff0477ac */ /* 0x000e620008000800 */
[----:B------:R-:W-:Y:S01]  /*60190*/  PLOP3.LUT P0, PT, PT, PT, PT, 0x80, 0x8 ;  /* 0x000000000008781c */ /* 0x000fe20003f0f070 */
[----:B-1----:R-:W-:-:S09]  /*601a0*/  UISETP.NE.AND UP0, UPT, UR4, URZ, UPT ;  /* 0x000000ff0400728c */ /* 0x002fd2000bf05270 */
[----:B------:R-:W-:Y:S05]  /*601b0*/  BRA.U !UP0, `(.L_x_7617) ;  /* 0x0000000108607547 */ /* 0x000fea000b800000 */
[----:B------:R-:W-:Y:S02]  /*601c0*/  HFMA2 R25, -RZ, RZ, 0, 0 ;  /* 0x00000000ff197431 */ /* 0x000fe400000001ff */
[----:B------:R-:W-:-:S07]  /*601d0*/  IMAD.MOV.U32 R22, RZ, RZ, RZ ;  /* 0x000000ffff167224 */ /* 0x000fce00078e00ff */
.L_x_7618:
        /* <DEDUP_REMOVED lines=22> */
.L_x_7617:
[----:B------:R-:W-:Y:S05]  /*60340*/  BSYNC.RECONVERGENT B1 ;  /* 0x0000000000017941 */ /* 0x000fea0003800200 */
.L_x_7609:
[----:B------:R-:W-:Y:S01]  /*60350*/  @P0 VIADD R4, R19, 0x1 ;  /* 0x0000000113040836 */ /* 0x000fe20000000000 */
[----:B------:R-:W-:-:S04]  /*60360*/  SEL R16, R16, R19, P0 ;  /* 0x0000001310107207 */ /* 0x000fc80000000000 */
[----:B------:R-:W-:-:S13]  /*60370*/  ISETP.GE.AND P0, PT, R4, R16, PT ;  /* 0x000000100400720c */ /* 0x000fda0003f06270 */
[----:B------:R-:W-:Y:S05]  /*60380*/  @!P0 BRA `(.L_x_7619) ;  /* 0xffffffd000808947 */ /* 0x000fea000383ffff */
.L_x_7602:
[----:B------:R-:W-:Y:S05]  /*60390*/  BSYNC.RECONVERGENT B0 ;  /* 0x0000000000007941 */ /* 0x000fea0003800200 */
.L_x_7601:
[----:B--2---:R-:W-:Y:S01]  /*603a0*/  IADD3 R13, PT, PT, R7, -R4, RZ ;  /* 0x80000004070d7210 */ /* 0x004fe20007ffe0ff */
[----:B------:R-:W-:Y:S01]  /*603b0*/  BSSY.RECONVERGENT B0, `(.L_x_7620) ;  /* 0x0001f8c000007945 */ /* 0x000fe20003800200 */
[----:B------:R-:W-:Y:S02]  /*603c0*/  IMAD.MOV.U32 R2, RZ, RZ, RZ ;  /* 0x000000ffff027224 */ /* 0x000fe400078e00ff */
[----:B------:R-:W-:-:S13]  /*603d0*/  ISETP.GE.AND P0, PT, R13, R8, PT ;  /* 0x000000080d00720c */ /* 0x000fda0003f06270 */
[----:B------:R-:W-:Y:S05]  /*603e0*/  @P0 BRA `(.L_x_7621) ;  /* 0x000001f800200947 */ /* 0x000fea0003800000 */
[----:B------:R-:W-:Y:S01]  /*603f0*/  IMAD R10, R13, 0x8, R6 ;  /* 0x000000080d0a7824 */ /* 0x000fe200078e0206 */
[----:B------:R-:W-:Y:S01]  /*60400*/  ISETP.GE.AND P0, PT, R4, 0x1, PT ;  /* 0x000000010400780c */ /* 0x000fe20003f06270 */
[----:B------:R-:W-:Y:S01]  /*60410*/  BSSY.RECONVERGENT B1, `(.L_x_7622) ;  /* 0x00002d4000017945 */ /* 0x000fe20003800200 */
[----:B------:R-:W-:Y:S02]  /*60420*/  HFMA2 R11, -RZ, RZ, 0, 0 ;  /* 0x00000000ff0b7431 */ /* 0x000fe400000001ff */
[----:B------:R-:W-:Y:S01]  /*60430*/  IMAD.MOV.U32 R12, RZ, RZ, R4 ;  /* 0x000000ffff0c7224 */ /* 0x000fe200078e0004 */
[----:B------:R2:W3:Y:S08]  /*60440*/  LDS.64 R2, [R10] ;  /* 0x000000000a027984 */ /* 0x0004f00000000a00 */
[----:B--2---:R-:W-:Y:S05]  /*60450*/  @!P0 BRA `(.L_x_7623) ;  /* 0x0000002c003c8947 */ /* 0x004fea0003800000 */
[----:B------:R-:W-:Y:S01]  /*60460*/  IMAD R12, R4, 0x1ff, RZ ;  /* 0x000001ff040c7824 */ /* 0x000fe200078e02ff */
[----:B------:R-:W2:Y:S01]  /*60470*/  LDC.64 R14, c[0x0][0x3b8] ;  /* 0x0000ee00ff0e7b82 */ /* 0x000ea20000000a00 */
[----:B------:R-:W-:Y:S01]  /*60480*/  MOV R22, 0x84222325 ;  /* 0x8422232500167802 */ /* 0x000fe20000000f00 */
[----:B0-----:R-:W-:Y:S02]  /*60490*/  IMAD.MOV.U32 R23, RZ, RZ, -0x340d631c ;  /* 0xcbf29ce4ff177424 */ /* 0x001fe400078e00ff */
[----:B------:R-:W-:-:S05]  /*604a0*/  SHF.R.S32.HI R12, RZ, 0x9, R12 ;  /* 0x00000009ff0c7819 */ /* 0x000fca000001140c */
[----:B------:R-:W-:-:S06]  /*604b0*/  IMAD R16, R12, 0x8, R5 ;  /* 0x000000080c107824 */ /* 0x000fcc00078e0205 */
[----:B------:R-:W0:Y:S01]  /*604c0*/  LDS.64 R16, [R16+0x800] ;  /* 0x0008000010107984 */ /* 0x000e220000000a00 */
[----:B--2---:R-:W-:-:S04]  /*604d0*/  ISETP.NE.U32.AND P0, PT, R14, RZ, PT ;  /* 0x000000ff0e00720c */ /* 0x004fc80003f05070 */
[----:B------:R-:W-:-:S13]  /*604e0*/  ISETP.NE.AND.EX P0, PT, R15, RZ, PT, P0 ;  /* 0x000000ff0f00720c */ /* 0x000fda0003f05300 */
[----:B0-----:R-:W-:Y:S05]  /*604f0*/  @!P0 BRA `(.L_x_7624) ;  /* 0x0000000800948947 */ /* 0x001fea0003800000 */
        /* <DEDUP_REMOVED lines=10> */
[----:B------:R-:W-:Y:S01]  /*605a0*/  LOP3.LUT R21, R14, 0xfffffffe, RZ, 0xc0, !PT ;  /* 0xfffffffe0e157812 */ /* 0x000fe200078ec0ff */
[----:B------:R-:W-:Y:S01]  /*605b0*/  IMAD.MOV.U32 R22, RZ, RZ, -0x7bdddcdb ;  /* 0x84222325ff167424 */ /* 0x000fe200078e00ff */
[----:B-1----:R-:W-:Y:S01]  /*605c0*/  CS2R R24, SRZ ;  /* 0x0000000000187805 */ /* 0x002fe2000001ff00 */
[----:B------:R-:W-:-:S07]  /*605d0*/  IMAD.MOV.U32 R23, RZ, RZ, -0x340d631c ;  /* 0xcbf29ce4ff177424 */ /* 0x000fce00078e00ff */
.L_x_7626:
        /* <DEDUP_REMOVED lines=101> */
.L_x_7625:
[----:B------:R-:W-:Y:S05]  /*60c30*/  @P2 BRA `(.L_x_7624) ;  /* 0x0000000000c42947 */ /* 0x000fea0003800000 */
[----:B------:R-:W-:-:S04]  /*60c40*/  LEA R18, P1, R21, R16, 0x3 ;  /* 0x0000001015127211 */ /* 0x000fc800078218ff */
[----:B------:R-:W-:-:S06]  /*60c50*/  LEA.HI.X R19, R21, R17, R20, 0x3, P1 ;  /* 0x0000001115137211 */ /* 0x000fcc00008f1c14 */
[----:B------:R-:W2:Y:S01]  /*60c60*/  LD.E.64 R18, desc[UR8][R18.64] ;  /* 0x0000000812127980 */ /* 0x000ea2000c101b00 */
[----:B------:R-:W-:Y:S01]  /*60c70*/  IMAD R23, R23, 0x1b3, RZ ;  /* 0x000001b317177824 */ /* 0x000fe200078e02ff */
        /* <DEDUP_REMOVED lines=45> */
.L_x_7624:
        /* <DEDUP_REMOVED lines=16> */
[----:B-1----:R-:W-:-:S07]  /*61050*/  CS2R R24, SRZ ;  /* 0x0000000000187805 */ /* 0x002fce000001ff00 */
.L_x_7629:
        /* <DEDUP_REMOVED lines=102> */
.L_x_7628:
        /* <DEDUP_REMOVED lines=51> */
.L_x_7627:
        /* <DEDUP_REMOVED lines=20> */
.L_x_7633:
        /* <DEDUP_REMOVED lines=101> */
.L_x_7632:
        /* <DEDUP_REMOVED lines=50> */
.L_x_7631:
        /* <DEDUP_REMOVED lines=16> */
[----:B------:R-:W-:-:S07]  /*625a0*/  CS2R R18, SRZ ;  /* 0x0000000000127805 */ /* 0x000fce000001ff00 */
.L_x_7636:
[----:B---3--:R-:W-:-:S04]  /*625b0*/  LEA R24, P0, R18, R2, 0x3 ;  /* 0x0000000212187211 */ /* 0x008fc800078018ff */
        /* <DEDUP_REMOVED lines=101> */
.L_x_7635:
        /* <DEDUP_REMOVED lines=51> */
.L_x_7634:
[----:B------:R-:W-:-:S04]  /*62f40*/  ISETP.GE.U32.AND P0, PT, R22, R27, PT ;  /* 0x0000001b1600720c */ /* 0x000fc80003f06070 */
[----:B------:R-:W-:-:S13]  /*62f50*/  ISETP.GE.U32.AND.EX P0, PT, R23, R26, PT, P0 ;  /* 0x0000001a1700720c */ /* 0x000fda0003f06100 */
[----:B------:R-:W-:Y:S05]  /*62f60*/  @P0 BRA `(.L_x_7623) ;  /* 0x0000000000780947 */ /* 0x000fea0003800000 */
[----:B------:R-:W-:Y:S05]  /*62f70*/  BRA `(.L_x_7637) ;  /* 0x00000000006c7947 */ /* 0x000fea0003800000 */
.L_x_7630:
[----:B------:R-:W0:Y:S02]  /*62f80*/  LDC R14, c[0x0][0x3c0] ;  /* 0x0000f000ff0e7b82 */ /* 0x000e240000000800 */
[----:B0-----:R-:W-:-:S13]  /*62f90*/  ISETP.NE.AND P0, PT, R14, RZ, PT ;  /* 0x000000ff0e00720c */ /* 0x001fda0003f05270 */
[----:B------:R-:W-:Y:S05]  /*62fa0*/  @!P0 BRA `(.L_x_7623) ;  /* 0x0000000000688947 */ /* 0x000fea0003800000 */
[----:B------:R-:W-:Y:S01]  /*62fb0*/  HFMA2 R23, -RZ, RZ, 0, 0 ;  /* 0x00000000ff177431 */ /* 0x000fe200000001ff */
[----:B------:R-:W-:Y:S01]  /*62fc0*/  SHF.R.S32.HI R22, RZ, 0x1f, R14 ;  /* 0x0000001fff167819 */ /* 0x000fe2000001140e */
[----:B------:R-:W-:-:S07]  /*62fd0*/  IMAD.MOV.U32 R20, RZ, RZ, RZ ;  /* 0x000000ffff147224 */ /* 0x000fce00078e00ff */
.L_x_7638:
        /* <DEDUP_REMOVED lines=21> */
.L_x_7637:
[----:B------:R-:W-:Y:S01]  /*63130*/  VIADD R11, R12, 0x1 ;  /* 0x000000010c0b7836 */ /* 0x000fe20000000000 */
[----:B------:R-:W-:-:S07]  /*63140*/  MOV R12, R4 ;  /* 0x00000004000c7202 */ /* 0x000fce0000000f00 */
.L_x_7623:
[----:B------:R-:W-:Y:S05]  /*63150*/  BSYNC.RECONVERGENT B1 ;  /* 0x0000000000017941 */ /* 0x000fea0003800200 */
.L_x_7622:
[----:B------:R-:W-:Y:S01]  /*63160*/  ISETP.GE.AND P0, PT, R11, R12, PT ;  /* 0x0000000c0b00720c */ /* 0x000fe20003f06270 */
[----:B------:R-:W-:Y:S01]  /*63170*/  BSSY.RECONVERGENT B1, `(.L_x_7639) ;  /* 0x00002d5000017945 */ /* 0x000fe20003800200 */
[----:B------:R-:W-:-:S11]  /*63180*/  IMAD.MOV.U32 R18, RZ, RZ, R12 ;  /* 0x000000ffff127224 */ /* 0x000fd600078e000c */
[----:B------:R-:W-:Y:S05]  /*63190*/  @P0 BRA `(.L_x_7640) ;  /* 0x0000002c00480947 */ /* 0x000fea0003800000 */
[----:B------:R-:W-:Y:S01]  /*631a0*/  IMAD R18, R12, 0x7f, R11 ;  /* 0x0000007f0c127824 */ /* 0x000fe200078e020b */
[----:B------:R-:W2:Y:S01]  /*631b0*/  LDC.64 R14, c[0x0][0x3b8] ;  /* 0x0000ee00ff0e7b82 */ /* 0x000ea20000000a00 */
[----:B------:R-:W-:Y:S02]  /*631c0*/  HFMA2 R28, -RZ, RZ, -6.306171417236328125e-05, 0.01395416259765625 ;  /* 0x84222325ff1c7431 */ /* 0x000fe400000001ff */
[----:B------:R-:W-:Y:S01]  /*631d0*/  IMAD.MOV.U32 R27, RZ, RZ, -0x340d631c ;  /* 0xcbf29ce4ff1b7424 */ /* 0x000fe200078e00ff */
[----:B------:R-:W-:-:S05]  /*631e0*/  SHF.R.S32.HI R18, RZ, 0x7, R18 ;  /* 0x00000007ff127819 */ /* 0x000fca0000011412 */
[----:B------:R-:W-:-:S06]  /*631f0*/  IMAD R16, R18, 0x8, R5 ;  /* 0x0000000812107824 */ /* 0x000fcc00078e0205 */
[----:B------:R-:W4:Y:S01]  /*63200*/  LDS.64 R16, [R16+0x800] ;  /* 0x0008000010107984 */ /* 0x000f220000000a00 */
[----:B--2---:R-:W-:-:S04]  /*63210*/  ISETP.NE.U32.AND P0, PT, R14, RZ, PT ;  /* 0x000000ff0e00720c */ /* 0x004fc80003f05070 */
[----:B------:R-:W-:-:S13]  /*63220*/  ISETP.NE.AND.EX P0, PT, R15, RZ, PT, P0 ;  /* 0x000000ff0f00720c */ /* 0x000fda0003f05300 */
[----:B----4-:R-:W-:Y:S05]  /*63230*/  @!P0 BRA `(.L_x_7641) ;  /* 0x0000000800988947 */ /* 0x010fea0003800000 */
[C---:B------:R-:W-:Y:S01]  /*63240*/  ISETP.NE.U32.AND P1, PT, R14.reuse, 0x1, PT ;  /* 0x000000010e00780c */ /* 0x040fe20003f25070 */
[----:B------:R-:W-:Y:S01]  /*63250*/  IMAD.MOV.U32 R28, RZ, RZ, -0x7bdddcdb ;  /* 0x84222325ff1c7424 */ /* 0x000fe200078e00ff */
[----:B------:R-:W-:Y:S02]  /*63260*/  LOP3.LUT R19, R14, 0x1, RZ, 0xc0, !PT ;  /* 0x000000010e137812 */ /* 0x000fe400078ec0ff */
[----:B-1----:R-:W-:Y:S02]  /*63270*/  CS2R R24, SRZ ;  /* 0x0000000000187805 */ /* 0x002fe4000001ff00 */
[----:B------:R-:W-:Y:S02]  /*63280*/  ISETP.NE.AND.EX P1, PT, R15, RZ, PT, P1 ;  /* 0x000000ff0f00720c */ /* 0x000fe40003f25310 */
[----:B------:R-:W-:Y:S02]  /*63290*/  ISETP.NE.U32.AND P2, PT, R19, 0x1, PT ;  /* 0x000000011300780c */ /* 0x000fe40003f45070 */
[----:B------:R-:W-:-:S02]  /*632a0*/  MOV R27, 0xcbf29ce4 ;  /* 0xcbf29ce4001b7802 */ /* 0x000fc40000000f00 */
[----:B------:R-:W-:-:S07]  /*632b0*/  ISETP.NE.U32.AND.EX P2, PT, RZ, RZ, PT, P2 ;  /* 0x000000ffff00720c */ /* 0x000fce0003f45120 */
[----:B------:R-:W-:Y:S06]  /*632c0*/  @!P1 BRA `(.L_x_7642) ;  /* 0x0000000400ac9947 */ /* 0x000fec0003800000 */
[----:B------:R-:W1:Y:S01]  /*632d0*/  LDC R24, c[0x0][0x3bc] ;  /* 0x0000ef00ff187b82 */ /* 0x000e620000000800 */
[----:B------:R-:W-:Y:S01]  /*632e0*/  HFMA2 R26, -RZ, RZ, 0, 0 ;  /* 0x00000000ff1a7431 */ /* 0x000fe200000001ff */
[----:B------:R-:W-:Y:S01]  /*632f0*/  LOP3.LUT R25, R14, 0xfffffffe, RZ, 0xc0, !PT ;  /* 0xfffffffe0e197812 */ /* 0x000fe200078ec0ff */
[----:B------:R-:W-:Y:S02]  /*63300*/  IMAD.MOV.U32 R28, RZ, RZ, -0x7bdddcdb ;  /* 0x84222325ff1c7424 */ /* 0x000fe400078e00ff */
[----:B------:R-:W-:Y:S02]  /*63310*/  IMAD.MOV.U32 R27, RZ, RZ, -0x340d631c ;  /* 0xcbf29ce4ff1b7424 */ /* 0x000fe400078e00ff */
[----:B------:R-:W-:-:S07]  /*63320*/  IMAD.MOV.U32 R19, RZ, RZ, RZ ;  /* 0x000000ffff137224 */ /* 0x000fce00078e00ff */
.L_x_7643:
        /* <DEDUP_REMOVED lines=101> */
.L_x_7642:
[----:B------:R-:W-:Y:S05]  /*63980*/  @P2 BRA `(.L_x_7641) ;  /* 0x0000000000c42947 */ /* 0x000fea0003800000 */
[----:B------:R-:W-:-:S04]  /*63990*/  LEA R20, P1, R25, R16, 0x3 ;  /* 0x0000001019147211 */ /* 0x000fc800078218ff */
[----:B------:R-:W-:-:S06]  /*639a0*/  LEA.HI.X R21, R25, R17, R24, 0x3, P1 ;  /* 0x0000001119157211 */ /* 0x000fcc00008f1c18 */
        /* <DEDUP_REMOVED lines=47> */
.L_x_7641:
[----:B------:R-:W-:Y:S01]  /*63ca0*/  MOV R29, 0x84222325 ;  /* 0x84222325001d7802 */ /* 0x000fe20000000f00 */
[----:B------:R-:W-:Y:S01]  /*63cb0*/  IMAD.MOV.U32 R32, RZ, RZ, -0x340d631c ;  /* 0xcbf29ce4ff207424 */ /* 0x000fe200078e00ff */
[----:B------:R-:W-:Y:S06]  /*63cc0*/  @!P0 BRA `(.L_x_7644) ;  /* 0x0000000800a08947 */ /* 0x000fec0003800000 */
        /* <DEDUP_REMOVED lines=15> */
.L_x_7646:
[----:B---3--:R-:W-:-:S04]  /*63dc0*/  LEA R30, P1, R26, R2, 0x3 ;  /* 0x000000021a1e7211 */ /* 0x008fc800078218ff */
[----:B------:R-:W-:-:S05]  /*63dd0*/  LEA.HI.X R31, R26, R3, R19, 0x3, P1 ;  /* 0x000000031a1f7211 */ /* 0x000fca00008f1c13 */
[----:B------:R-:W2:Y:S04]  /*63de0*/  LD.E.64 R20, desc[UR8][R30.64] ;  /* 0x000000081e147980 */ /* 0x000ea8000c101b00 */
[----:B0-----:R0:W3:Y:S01]  /*63df0*/  LD.E.64 R22, desc[UR8][R30.64+0x8] ;  /* 0x000008081e167980 */ /* 0x0010e2000c101b00 */
        /* <DEDUP_REMOVED lines=98> */
.L_x_7645:
[----:B------:R-:W-:Y:S05]  /*64420*/  @P2 BRA `(.L_x_7644) ;  /* 0x0000000000c82947 */ /* 0x000fea0003800000 */
[----:B---3--:R-:W-:-:S04]  /*64430*/  LEA R20, P1, R25, R2, 0x3 ;  /* 0x0000000219147211 */ /* 0x008fc800078218ff */
[----:B------:R-:W-:-:S06]  /*64440*/  LEA.HI.X R21, R25, R3, R24, 0x3, P1 ;  /* 0x0000000319157211 */ /* 0x000fcc00008f1c18 */
        /* <DEDUP_REMOVED lines=48> */
.L_x_7644:
        /* <DEDUP_REMOVED lines=11> */
[----:B-1----:R-:W-:Y:S02]  /*64800*/  CS2R R24, SRZ ;  /* 0x0000000000187805 */ /* 0x002fe4000001ff00 */
[----:B------:R-:W-:-:S04]  /*64810*/  ISETP.NE.U32.AND P2, PT, R19, 0x1, PT ;  /* 0x000000011300780c */ /* 0x000fc80003f45070 */
[----:B------:R-:W-:-:S05]  /*64820*/  ISETP.NE.U32.AND.EX P2, PT, RZ, RZ, PT, P2 ;  /* 0x000000ffff00720c */ /* 0x000fca0003f45120 */
[----:B------:R-:W-:Y:S08]  /*64830*/  @!P1 BRA `(.L_x_7649) ;  /* 0x0000000400ac9947 */ /* 0x000ff00003800000 */
[----:B------:R-:W1:Y:S01]  /*64840*/  LDC R24, c[0x0][0x3bc] ;  /* 0x0000ef00ff187b82 */ /* 0x000e620000000800 */
[----:B------:R-:W-:Y:S01]  /*64850*/  HFMA2 R28, -RZ, RZ, -6.306171417236328125e-05, 0.01395416259765625 ;  /* 0x84222325ff1c7431 */ /* 0x000fe200000001ff */
[----:B------:R-:W-:Y:S01]  /*64860*/  LOP3.LUT R25, R14, 0xfffffffe, RZ, 0xc0, !PT ;  /* 0xfffffffe0e197812 */ /* 0x000fe200078ec0ff */
[----:B------:R-:W-:Y:S01]  /*64870*/  IMAD.MOV.U32 R27, RZ, RZ, -0x340d631c ;  /* 0xcbf29ce4ff1b7424 */ /* 0x000fe200078e00ff */
[----:B------:R-:W-:Y:S01]  /*64880*/  MOV R19, RZ ;  /* 0x000000ff00137202 */ /* 0x000fe20000000f00 */
[----:B------:R-:W-:-:S07]  /*64890*/  IMAD.MOV.U32 R26, RZ, RZ, RZ ;  /* 0x000000ffff1a7224 */ /* 0x000fce00078e00ff */
.L_x_7650:
        /* <DEDUP_REMOVED lines=101> */
.L_x_7649:
        /* <DEDUP_REMOVED lines=50> */
.L_x_7648:
        /* <DEDUP_REMOVED lines=12> */
[----:B------:R-:W2:Y:S01]  /*652d0*/  LDC R16, c[0x0][0x3bc] ;  /* 0x0000ef00ff107b82 */ /* 0x000ea20000000800 */
[----:B------:R-:W-:Y:S01]  /*652e0*/  HFMA2 R21, -RZ, RZ, -6.306171417236328125e-05, 0.01395416259765625 ;  /* 0x84222325ff157431 */ /* 0x000fe200000001ff */
[----:B------:R-:W-:Y:S01]  /*652f0*/  LOP3.LUT R17, R14, 0xfffffffe, RZ, 0xc0, !PT ;  /* 0xfffffffe0e117812 */ /* 0x000fe200078ec0ff */
[----:B------:R-:W-:Y:S01]  /*65300*/  IMAD.MOV.U32 R26, RZ, RZ, -0x340d631c ;  /* 0xcbf29ce4ff1a7424 */ /* 0x000fe200078e00ff */
[----:B------:R-:W-:Y:S01]  /*65310*/  MOV R19, RZ ;  /* 0x000000ff00137202 */ /* 0x000fe20000000f00 */
[----:B------:R-:W-:-:S07]  /*65320*/  IMAD.MOV.U32 R20, RZ, RZ, RZ ;  /* 0x000000ffff147224 */ /* 0x000fce00078e00ff */
.L_x_7653:
[----:B---3--:R-:W-:-:S04]  /*65330*/  LEA R24, P0, R20, R2, 0x3 ;  /* 0x0000000214187211 */ /* 0x008fc800078018ff */
[----:B-1----:R-:W-:-:S05]  /*65340*/  LEA.HI.X R25, R20, R3, R19, 0x3, P0 ;  /* 0x0000000314197211 */ /* 0x002fca00000f1c13 */
[----:B0-----:R-:W3:Y:S04]  /*65350*/  LD.E.64 R22, desc[UR8][R24.64] ;  /* 0x0000000818167980 */ /* 0x001ee8000c101b00 */
        /* <DEDUP_REMOVED lines=99> */
.L_x_7652:
        /* <DEDUP_REMOVED lines=51> */
.L_x_7651:
[----:B------:R-:W-:-:S04]  /*65cc0*/  ISETP.GE.U32.AND P0, PT, R28, R21, PT ;  /* 0x000000151c00720c */ /* 0x000fc80003f06070 */
[----:B------:R-:W-:-:S13]  /*65cd0*/  ISETP.GE.U32.AND.EX P0, PT, R27, R26, PT, P0 ;  /* 0x0000001a1b00720c */ /* 0x000fda0003f06100 */
[----:B------:R-:W-:Y:S05]  /*65ce0*/  @P0 BRA `(.L_x_7640) ;  /* 0x0000000000740947 */ /* 0x000fea0003800000 */
[----:B------:R-:W-:Y:S05]  /*65cf0*/  BRA `(.L_x_7654) ;  /* 0x0000000000687947 */ /* 0x000fea0003800000 */
.L_x_7647:
[----:B------:R-:W2:Y:S02]  /*65d00*/  LDC R14, c[0x0][0x3c0] ;  /* 0x0000f000ff0e7b82 */ /* 0x000ea40000000800 */
[----:B--2---:R-:W-:-:S13]  /*65d10*/  ISETP.NE.AND P0, PT, R14, RZ, PT ;  /* 0x000000ff0e00720c */ /* 0x004fda0003f05270 */
[----:B------:R-:W-:Y:S05]  /*65d20*/  @!P0 BRA `(.L_x_7640) ;  /* 0x0000000000648947 */ /* 0x000fea0003800000 */
[----:B------:R-:W-:Y:S02]  /*65d30*/  SHF.R.S32.HI R24, RZ, 0x1f, R14 ;  /* 0x0000001fff187819 */ /* 0x000fe4000001140e */
[----:B0-----:R-:W-:-:S07]  /*65d40*/  CS2R R22, SRZ ;  /* 0x0000000000167805 */ /* 0x001fce000001ff00 */
.L_x_7655:
        /* <DEDUP_REMOVED lines=21> */
.L_x_7654:
[----:B------:R-:W-:Y:S01]  /*65ea0*/  VIADD R11, R18, 0x1 ;  /* 0x00000001120b7836 */ /* 0x000fe20000000000 */
[----:B------:R-:W-:-:S07]  /*65eb0*/  MOV R18, R12 ;  /* 0x0000000c00127202 */ /* 0x000fce0000000f00 */
.L_x_7640:
[----:B------:R-:W-:Y:S05]  /*65ec0*/  BSYNC.RECONVERGENT B1 ;  /* 0x0000000000017941 */ /* 0x000fea0003800200 */
.L_x_7639:
        /* <DEDUP_REMOVED lines=29> */
.L_x_7660:
        /* <DEDUP_REMOVED lines=101> */
.L_x_7659:
        /* <DEDUP_REMOVED lines=50> */
.L_x_7658:
        /* <DEDUP_REMOVED lines=18> */
.L_x_7663:
        /* <DEDUP_REMOVED lines=102> */
.L_x_7662:
        /* <DEDUP_REMOVED lines=51> */
.L_x_7661:
        /* <DEDUP_REMOVED lines=21> */
.L_x_7667:
        /* <DEDUP_REMOVED lines=101> */
.L_x_7666:
        /* <DEDUP_REMOVED lines=50> */
.L_x_7665:
        /* <DEDUP_REMOVED lines=18> */
.L_x_7670:
        /* <DEDUP_REMOVED lines=102> */
.L_x_7669:
        /* <DEDUP_REMOVED lines=51> */
.L_x_7668:
[----:B------:R-:W-:-:S04]  /*68a30*/  ISETP.GE.U32.AND P0, PT, R28, R21, PT ;  /* 0x000000151c00720c */ /* 0x000fc80003f06070 */
[----:B------:R-:W-:-:S13]  /*68a40*/  ISETP.GE.U32.AND.EX P0, PT, R27, R26, PT, P0 ;  /* 0x0000001a1b00720c */ /* 0x000fda0003f06100 */
[----:B------:R-:W-:Y:S05]  /*68a50*/  @P0 BRA `(.L_x_7657) ;  /* 0x0000000000740947 */ /* 0x000fea0003800000 */
[----:B------:R-:W-:Y:S05]  /*68a60*/  BRA `(.L_x_7671) ;  /* 0x0000000000687947 */ /* 0x000fea0003800000 */
.L_x_7664:
[----:B------:R-:W2:Y:S02]  /*68a70*/  LDC R14, c[0x0][0x3c0] ;  /* 0x0000f000ff0e7b82 */ /* 0x000ea40000000800 */
[----:B--2---:R-:W-:-:S13]  /*68a80*/  ISETP.NE.AND P0, PT, R14, RZ, PT ;  /* 0x000000ff0e00720c */ /* 0x004fda0003f05270 */
[----:B------:R-:W-:Y:S05]  /*68a90*/  @!P0 BRA `(.L_x_7657) ;  /* 0x0000000000648947 */ /* 0x000fea0003800000 */
[----:B------:R-:W-:Y:S02]  /*68aa0*/  SHF.R.S32.HI R24, RZ, 0x1f, R14 ;  /* 0x0000001fff187819 */ /* 0x000fe4000001140e */
[----:B0-----:R-:W-:-:S07]  /*68ab0*/  CS2R R22, SRZ ;  /* 0x0000000000167805 */ /* 0x001fce000001ff00 */
.L_x_7672:
        /* <DEDUP_REMOVED lines=21> */
.L_x_7671:
[----:B------:R-:W-:Y:S01]  /*68c10*/  VIADD R11, R12, 0x1 ;  /* 0x000000010c0b7836 */ /* 0x000fe20000000000 */
[----:B------:R-:W-:-:S07]  /*68c20*/  MOV R12, R18 ;  /* 0x00000012000c7202 */ /* 0x000fce0000000f00 */
.L_x_7657:
[----:B------:R-:W-:Y:S05]  /*68c30*/  BSYNC.RECONVERGENT B1 ;  /* 0x0000000000017941 */ /* 0x000fea0003800200 */
.L_x_7656:
        /* <DEDUP_REMOVED lines=29> */
.L_x_7677:
        /* <DEDUP_REMOVED lines=101> */
.L_x_7676:
        /* <DEDUP_REMOVED lines=50> */
.L_x_7675:
        /* <DEDUP_REMOVED lines=18> */
.L_x_7680:
        /* <DEDUP_REMOVED lines=102> */
.L_x_7679:
        /* <DEDUP_REMOVED lines=51> */
.L_x_7678:
        /* <DEDUP_REMOVED lines=21> */
.L_x_7684:
        /* <DEDUP_REMOVED lines=101> */
.L_x_7683:
        /* <DEDUP_REMOVED lines=50> */
.L_x_7682:
        /* <DEDUP_REMOVED lines=18> */
.L_x_7687:
        /* <DEDUP_REMOVED lines=102> */
.L_x_7686:
        /* <DEDUP_REMOVED lines=51> */
.L_x_7685:
[----:B------:R-:W-:-:S04]  /*6b7a0*/  ISETP.GE.U32.AND P0, PT, R28, R21, PT ;  /* 0x000000151c00720c */ /* 0x000fc80003f06070 */
[----:B------:R-:W-:-:S13]  /*6b7b0*/  ISETP.GE.U32.AND.EX P0, PT, R27, R26, PT, P0 ;  /* 0x0000001a1b00720c */ /* 0x000fda0003f06100 */
[----:B------:R-:W-:Y:S05]  /*6b7c0*/  @P0 BRA `(.L_x_7674) ;  /* 0x0000000000740947 */ /* 0x000fea0003800000 */
[----:B------:R-:W-:Y:S05]  /*6b7d0*/  BRA `(.L_x_7688) ;  /* 0x0000000000687947 */ /* 0x000fea0003800000 */
.L_x_7681:
[----:B------:R-:W2:Y:S02]  /*6b7e0*/  LDC R14, c[0x0][0x3c0] ;  /* 0x0000f000ff0e7b82 */ /* 0x000ea40000000800 */
[----:B--2---:R-:W-:-:S13]  /*6b7f0*/  ISETP.NE.AND P0, PT, R14, RZ, PT ;  /* 0x000000ff0e00720c */ /* 0x004fda0003f05270 */
[----:B------:R-:W-:Y:S05]  /*6b800*/  @!P0 BRA `(.L_x_7674) ;  /* 0x0000000000648947 */ /* 0x000fea0003800000 */
[----:B------:R-:W-:Y:S02]  /*6b810*/  SHF.R.S32.HI R24, RZ, 0x1f, R14 ;  /* 0x0000001fff187819 */ /* 0x000fe4000001140e */
[----:B0-----:R-:W-:-:S07]  /*6b820*/  CS2R R22, SRZ ;  /* 0x0000000000167805 */ /* 0x001fce000001ff00 */
.L_x_7689:
        /* <DEDUP_REMOVED lines=21> */
.L_x_7688:
[----:B------:R-:W-:Y:S01]  /*6b980*/  VIADD R11, R18, 0x1 ;  /* 0x00000001120b7836 */ /* 0x000fe20000000000 */
[----:B------:R-:W-:-:S07]  /*6b990*/  MOV R18, R12 ;  /* 0x0000000c00127202 */ /* 0x000fce0000000f00 */
.L_x_7674:
[----:B------:R-:W-:Y:S05]  /*6b9a0*/  BSYNC.RECONVERGENT B1 ;  /* 0x0000000000017941 */ /* 0x000fea0003800200 */
.L_x_7673:
[----:B------:R-:W-:Y:S01]  /*6b9b0*/  ISETP.GE.AND P0, PT, R11, R18, PT ;  /* 0x000000120b00720c */ /* 0x000fe20003f06270 */
[----:B------:R-:W-:-:S12]  /*6b9c0*/  BSSY.RECONVERGENT B1, `(.L_x_7690) ;  /* 0x00002e1000017945 */ /* 0x000fd80003800200 */
[----:B------:R-:W-:Y:S05]  /*6b9d0*/  @P0 BRA `(.L_x_7691) ;  /* 0x0000002c007c0947 */ /* 0x000fea0003800000 */
[----:B------:R-:W2:Y:S02]  /*6b9e0*/  LDC R12, c[0x0][0x3b8] ;  /* 0x0000ee00ff0c7b82 */ /* 0x000ea40000000800 */
[----:B--2---:R-:W-:-:S07]  /*6b9f0*/  LOP3.LUT R12, R12, 0xfffffffe, RZ, 0xc0, !PT ;  /* 0xfffffffe0c0c7812 */ /* 0x004fce00078ec0ff */
.L_x_7709:
[--C-:B------:R-:W-:Y:S01]  /*6ba00*/  IMAD.IADD R14, R11, 0x1, R18.reuse ;  /* 0x000000010b0e7824 */ /* 0x100fe200078e0212 */
[----:B--2---:R-:W2:Y:S01]  /*6ba10*/  LDC.64 R28, c[0x0][0x3b8] ;  /* 0x0000ee00ff1c7b82 */ /* 0x004ea20000000a00 */
[----:B------:R-:W-:Y:S02]  /*6ba20*/  IMAD.MOV.U32 R16, RZ, RZ, R18 ;  /* 0x000000ffff107224 */ /* 0x000fe400078e0012 */
[----:B------:R-:W-:Y:S01]  /*6ba30*/  IMAD.MOV.U32 R24, RZ, RZ, -0x7bdddcdb ;  /* 0x84222325ff187424 */ /* 0x000fe200078e00ff */
[----:B------:R-:W-:Y:S01]  /*6ba40*/  SHF.R.S32.HI R18, RZ, 0x1, R14 ;  /* 0x00000001ff127819 */ /* 0x000fe2000001140e */
[----:B------:R-:W-:-:S03]  /*6ba50*/  IMAD.MOV.U32 R26, RZ, RZ, -0x340d631c ;  /* 0xcbf29ce4ff1a7424 */ /* 0x000fc600078e00ff */
[----:B------:R-:W-:-:S06]  /*6ba60*/  LEA R14, R18, R5, 0x3 ;  /* 0x00000005120e7211 */ /* 0x000fcc00078e18ff */
[----:B------:R-:W4:Y:S01]  /*6ba70*/  LDS.64 R14, [R14+0x800] ;  /* 0x000800000e0e7984 */ /* 0x000f220000000a00 */
[----:B--2---:R-:W-:-:S04]  /*6ba80*/  ISETP.NE.U32.AND P0, PT, R28, RZ, PT ;  /* 0x000000ff1c00720c */ /* 0x004fc80003f05070 */
[----:B------:R-:W-:-:S13]  /*6ba90*/  ISETP.NE.AND.EX P0, PT, R29, RZ, PT, P0 ;  /* 0x000000ff1d00720c */ /* 0x000fda0003f05300 */
[----:B-1--4-:R-:W-:Y:S05]  /*6baa0*/  @!P0 BRA `(.L_x_7692) ;  /* 0x0000000800a08947 */ /* 0x012fea0003800000 */
        /* <DEDUP_REMOVED lines=9> */
[----:B-1----:R-:W-:Y:S01]  /*6bb40*/  MOV R25, RZ ;  /* 0x000000ff00197202 */ /* 0x002fe20000000f00 */
[----:B------:R-:W-:Y:S02]  /*6bb50*/  IMAD.MOV.U32 R26, RZ, RZ, -0x340d631c ;  /* 0xcbf29ce4ff1a7424 */ /* 0x000fe400078e00ff */
[----:B------:R-:W-:-:S07]  /*6bb60*/  IMAD.MOV.U32 R17, RZ, RZ, RZ ;  /* 0x000000ffff117224 */ /* 0x000fce00078e00ff */
.L_x_7694:
[----:B------:R-:W-:-:S04]  /*6bb70*/  LEA R30, P1, R25, R14, 0x3 ;  /* 0x0000000e191e7211 */ /* 0x000fc800078218ff */
[----:B------:R-:W-:-:S05]  /*6bb80*/  LEA.HI.X R31, R25, R15, R17, 0x3, P1 ;  /* 0x0000000f191f7211 */ /* 0x000fca00008f1c11 */
[----:B------:R-:W4:Y:S04]  /*6bb90*/  LD.E.64 R20, desc[UR8][R30.64] ;  /* 0x000000081e147980 */ /* 0x000f28000c101b00 */
[----:B0-----:R0:W5:Y:S01]  /*6bba0*/  LD.E.64 R22, desc[UR8][R30.64+0x8] ;  /* 0x000008081e167980 */ /* 0x001162000c101b00 */
[----:B------:R-:W-:Y:S01]  /*6bbb0*/  IMAD R33, R26, 0x1b3, RZ ;  /* 0x000001b31a217824 */ /* 0x000fe200078e02ff */
[----:B------:R-:W-:-:S05]  /*6bbc0*/  IADD3 R25, P1, PT, R25, 0x2, RZ ;  /* 0x0000000219197810 */ /* 0x000fca0007f3e0ff */
[----:B------:R-:W-:Y:S01]  /*6bbd0*/  IMAD.X R17, RZ, RZ, R17, P1 ;  /* 0x000000ffff117224 */ /* 0x000fe200008e0611 */
[----:B------:R-:W-:-:S04]  /*6bbe0*/  ISETP.NE.U32.AND P1, PT, R25, R12, PT ;  /* 0x0000000c1900720c */ /* 0x000fc80003f25070 */
        /* <DEDUP_REMOVED lines=95> */
.L_x_7693:
[----:B------:R-:W-:-:S04]  /*6c1e0*/  LOP3.LUT R20, R28, 0x1, RZ, 0xc0, !PT ;  /* 0x000000011c147812 */ /* 0x000fc800078ec0ff */
[----:B------:R-:W-:-:S04]  /*6c1f0*/  ISETP.NE.U32.AND P1, PT, R20, 0x1, PT ;  /* 0x000000011400780c */ /* 0x000fc80003f25070 */
[----:B------:R-:W-:-:S13]  /*6c200*/  ISETP.NE.U32.AND.EX P1, PT, RZ, RZ, PT, P1 ;  /* 0x000000ffff00720c */ /* 0x000fda0003f25110 */
[----:B------:R-:W-:Y:S05]  /*6c210*/  @P1 BRA `(.L_x_7692) ;  /* 0x0000000000c41947 */ /* 0x000fea0003800000 */
[----:B------:R-:W-:-:S04]  /*6c220*/  LEA R20, P1, R17, R14, 0x3 ;  /* 0x0000000e11147211 */ /* 0x000fc800078218ff */
[----:B--2---:R-:W-:-:S06]  /*6c230*/  LEA.HI.X R21, R17, R15, R19, 0x3, P1 ;  /* 0x0000000f11157211 */ /* 0x004fcc00008f1c13 */
        /* <DEDUP_REMOVED lines=43> */
[----:B-1----:R-:W-:-:S04]  /*6c4f0*/  IMAD.WIDE.U32 R24, R22, 0x1b3, RZ ;  /* 0x000001b316187825 */ /* 0x002fc800078e00ff */
[----:B------:R-:W-:-:S05]  /*6c500*/  IMAD R17, R17, 0x1b3, RZ ;  /* 0x000001b311117824 */ /* 0x000fca00078e02ff */
[----:B------:R-:W-:-:S05]  /*6c510*/  LEA R17, R22, R17, 0x8 ;  /* 0x0000001116117211 */ /* 0x000fca00078e40ff */
[----:B------:R-:W-:-:S07]  /*6c520*/  IMAD.IADD R26, R25, 0x1, R17 ;  /* 0x00000001191a7824 */ /* 0x000fce00078e0211 */
.L_x_7692:
        /* <DEDUP_REMOVED lines=13> */
[----:B-1----:R-:W-:Y:S02]  /*6c600*/  IMAD.MOV.U32 R25, RZ, RZ, RZ ;  /* 0x000000ffff197224 */ /* 0x002fe400078e00ff */
[----:B------:R-:W-:-:S07]  /*6c610*/  IMAD.MOV.U32 R17, RZ, RZ, RZ ;  /* 0x000000ffff117224 */ /* 0x000fce00078e00ff */
.L_x_7697:
[----:B---3--:R-:W-:-:S04]  /*6c620*/  LEA R30, P1, R25, R2, 0x3 ;  /* 0x00000002191e7211 */ /* 0x008fc800078218ff */
[----:B------:R-:W-:-:S05]  /*6c630*/  LEA.HI.X R31, R25, R3, R17, 0x3, P1 ;  /* 0x00000003191f7211 */ /* 0x000fca00008f1c11 */
[----:B------:R-:W3:Y:S04]  /*6c640*/  LD.E.64 R20, desc[UR8][R30.64] ;  /* 0x000000081e147980 */ /* 0x000ee8000c101b00 */
[----:B0-----:R0:W4:Y:S01]  /*6c650*/  LD.E.64 R22, desc[UR8][R30.64+0x8] ;  /* 0x000008081e167980 */ /* 0x001122000c101b00 */
        /* <DEDUP_REMOVED lines=99> */
.L_x_7696:
        /* <DEDUP_REMOVED lines=54> */
.L_x_7695:
        /* <DEDUP_REMOVED lines=9> */
[----:B--2---:R-:W-:Y:S01]  /*6d080*/  HFMA2 R19, -RZ, RZ, 0, 0 ;  /* 0x00000000ff137431 */ /* 0x004fe200000001ff */
[----:B------:R-:W-:Y:S01]  /*6d090*/  MOV R24, 0x84222325 ;  /* 0x8422232500187802 */ /* 0x000fe20000000f00 */
[----:B------:R-:W-:Y:S01]  /*6d0a0*/  IMAD.MOV.U32 R26, RZ, RZ, -0x340d631c ;  /* 0xcbf29ce4ff1a7424 */ /* 0x000fe200078e00ff */
[----:B------:R-:W-:Y:S01]  /*6d0b0*/  ISETP.NE.AND.EX P1, PT, R29, RZ, PT, P1 ;  /* 0x000000ff1d00720c */ /* 0x000fe20003f25310 */
[----:B------:R-:W-:-:S12]  /*6d0c0*/  IMAD.MOV.U32 R17, RZ, RZ, RZ ;  /* 0x000000ffff117224 */ /* 0x000fd800078e00ff */
[----:B------:R-:W-:Y:S05]  /*6d0d0*/  @!P1 BRA `(.L_x_7701) ;  /* 0x0000000400b09947 */ /* 0x000fea0003800000 */
[----:B------:R-:W2:Y:S01]  /*6d0e0*/  LDC R19, c[0x0][0x3bc] ;  /* 0x0000ef00ff137b82 */ /* 0x000ea20000000800 */
[----:B------:R-:W-:Y:S01]  /*6d0f0*/  IMAD.MOV.U32 R24, RZ, RZ, -0x7bdddcdb ;  /* 0x84222325ff187424 */ /* 0x000fe200078e00ff */
[----:B-1----:R-:W-:Y:S01]  /*6d100*/  MOV R25, RZ ;  /* 0x000000ff00197202 */ /* 0x002fe20000000f00 */
[----:B------:R-:W-:Y:S02]  /*6d110*/  IMAD.MOV.U32 R26, RZ, RZ, -0x340d631c ;  /* 0xcbf29ce4ff1a7424 */ /* 0x000fe400078e00ff */
[----:B------:R-:W-:-:S07]  /*6d120*/  IMAD.MOV.U32 R17, RZ, RZ, RZ ;  /* 0x000000ffff117224 */ /* 0x000fce00078e00ff */
.L_x_7702:
        /* <DEDUP_REMOVED lines=103> */
.L_x_7701:
[----:B------:R-:W-:-:S04]  /*6d7a0*/  ISETP.NE.U32.AND P1, PT, R32, RZ, PT ;  /* 0x000000ff2000720c */ /* 0x000fc80003f25070 */
[----:B------:R-:W-:-:S13]  /*6d7b0*/  ISETP.NE.AND.EX P1, PT, RZ, RZ, PT, P1 ;  /* 0x000000ffff00720c */ /* 0x000fda0003f25310 */
[----:B------:R-:W-:Y:S05]  /*6d7c0*/  @!P1 BRA `(.L_x_7700) ;  /* 0x0000000000c49947 */ /* 0x000fea0003800000 */
[----:B------:R-:W-:-:S04]  /*6d7d0*/  LEA R14, P1, R17, R14, 0x3 ;  /* 0x0000000e110e7211 */ /* 0x000fc800078218ff */
        /* <DEDUP_REMOVED lines=43> */
[----:B-1----:R-:W-:-:S04]  /*6da90*/  IMAD.WIDE.U32 R24, R20, 0x1b3, RZ ;  /* 0x000001b314187825 */ /* 0x002fc800078e00ff */
[----:B------:R-:W-:-:S04]  /*6daa0*/  IMAD.IADD R14, R21, 0x1, R19 ;  /* 0x00000001150e7824 */ /* 0x000fc800078e0213 */
[----:B------:R-:W-:-:S05]  /*6dab0*/  IMAD R15, R14, 0x1b3, RZ ;  /* 0x000001b30e0f7824 */ /* 0x000fca00078e02ff */
[----:B------:R-:W-:-:S05]  /*6dac0*/  LEA R15, R20, R15, 0x8 ;  /* 0x0000000f140f7211 */ /* 0x000fca00078e40ff */
[----:B------:R-:W-:-:S07]  /*6dad0*/  IMAD.IADD R26, R25, 0x1, R15 ;  /* 0x00000001191a7824 */ /* 0x000fce00078e020f */
.L_x_7700:
[----:B------:R-:W-:Y:S02]  /*6dae0*/  HFMA2 R27, -RZ, RZ, -15.890625, -0.0047760009765625 ;  /* 0xcbf29ce4ff1b7431 */ /* 0x000fe400000001ff */
[----:B-1----:R-:W-:Y:S01]  /*6daf0*/  IMAD.MOV.U32 R25, RZ, RZ, -0x7bdddcdb ;  /* 0x84222325ff197424 */ /* 0x002fe200078e00ff */
        /* <DEDUP_REMOVED lines=8> */
[----:B------:R-:W1:Y:S01]  /*6db80*/  LDC R19, c[0x0][0x3bc] ;  /* 0x0000ef00ff137b82 */ /* 0x000e620000000800 */
[----:B------:R-:W-:Y:S02]  /*6db90*/  HFMA2 R27, -RZ, RZ, -15.890625, -0.0047760009765625 ;  /* 0xcbf29ce4ff1b7431 */ /* 0x000fe400000001ff */
[----:B------:R-:W-:Y:S02]  /*6dba0*/  IMAD.MOV.U32 R25, RZ, RZ, -0x7bdddcdb ;  /* 0x84222325ff197424 */ /* 0x000fe400078e00ff */
[----:B0-----:R-:W-:Y:S02]  /*6dbb0*/  IMAD.MOV.U32 R23, RZ, RZ, RZ ;  /* 0x000000ffff177224 */ /* 0x001fe400078e00ff */
[----:B------:R-:W-:-:S07]  /*6dbc0*/  IMAD.MOV.U32 R17, RZ, RZ, RZ ;  /* 0x000000ffff117224 */ /* 0x000fce00078e00ff */
.L_x_7705:
        /* <DEDUP_REMOVED lines=21> */
[----:B0-----:R-:W-:-:S04]  /*6dd20*/  IMAD.WIDE.U32 R30, R34, 0x1b3, RZ ;  /* 0x000001b3221e7825 */ /* 0x001fc800078e00ff */
        /* <DEDUP_REMOVED lines=81> */
.L_x_7704:
[----:B------:R-:W-:-:S04]  /*6e240*/  ISETP.NE.U32.AND P0, PT, R32, RZ, PT ;  /* 0x000000ff2000720c */ /* 0x000fc80003f05070 */
[----:B------:R-:W-:-:S13]  /*6e250*/  ISETP.NE.AND.EX P0, PT, RZ, RZ, PT, P0 ;  /* 0x000000ffff00720c */ /* 0x000fda0003f05300 */
[----:B------:R-:W-:Y:S05]  /*6e260*/  @!P0 BRA `(.L_x_7703) ;  /* 0x0000000000c88947 */ /* 0x000fea0003800000 */
[----:B---3--:R-:W-:-:S04]  /*6e270*/  LEA R14, P0, R15, R2, 0x3 ;  /* 0x000000020f0e7211 */ /* 0x008fc800078018ff */
        /* <DEDUP_REMOVED lines=46> */
[----:B------:R-:W-:Y:S02]  /*6e560*/  IMAD R17, R20, 0x100, R17 ;  /* 0x0000010014117824 */ /* 0x000fe400078e0211 */
[----:B------:R-:W-:-:S03]  /*6e570*/  IMAD.MOV.U32 R25, RZ, RZ, R14 ;  /* 0x000000ffff197224 */ /* 0x000fc600078e000e */
[----:B------:R-:W-:-:S07]  /*6e580*/  IADD3 R27, PT, PT, R15, R17, RZ ;  /* 0x000000110f1b7210 */ /* 0x000fce0007ffe0ff */
.L_x_7703:
[----:B------:R-:W-:-:S04]  /*6e590*/  ISETP.GE.U32.AND P0, PT, R24, R25, PT ;  /* 0x000000191800720c */ /* 0x000fc80003f06070 */
[----:B------:R-:W-:-:S13]  /*6e5a0*/  ISETP.GE.U32.AND.EX P0, PT, R26, R27, PT, P0 ;  /* 0x0000001b1a00720c */ /* 0x000fda0003f06100 */
[----:B------:R-:W-:Y:S05]  /*6e5b0*/  @P0 BRA `(.L_x_7706) ;  /* 0x0000000000780947 */ /* 0x000fea0003800000 */
[----:B------:R-:W-:Y:S05]  /*6e5c0*/  BRA `(.L_x_7707) ;  /* 0x00000000006c7947 */ /* 0x000fea0003800000 */
.L_x_7699:
[----:B------:R-:W4:Y:S02]  /*6e5d0*/  LDCU UR4, c[0x0][0x3c0] ;  /* 0x00007800ff0477ac */ /* 0x000f240008000800 */
[----:B----4-:R-:W-:-:S09]  /*6e5e0*/  UISETP.NE.AND UP0, UPT, UR4, URZ, UPT ;  /* 0x000000ff0400728c */ /* 0x010fd2000bf05270 */
[----:B------:R-:W-:Y:S05]  /*6e5f0*/  BRA.U !UP0, `(.L_x_7706) ;  /* 0x0000000108687547 */ /* 0x000fea000b800000 */
[----:B--2---:R-:W-:Y:S02]  /*6e600*/  IMAD.MOV.U32 R19, RZ, RZ, RZ ;  /* 0x000000ffff137224 */ /* 0x004fe400078e00ff */
[----:B------:R-:W-:-:S07]  /*6e610*/  IMAD.MOV.U32 R24, RZ, RZ, RZ ;  /* 0x000000ffff187224 */ /* 0x000fce00078e00ff */
.L_x_7708:
[C---:B0-----:R-:W-:Y:S02]  /*6e620*/  SHF.L.U32 R23, R19.reuse, 0x3, RZ ;  /* 0x0000000313177819 */ /* 0x041fe400000006ff */
        /* <DEDUP_REMOVED lines=21> */
.L_x_7707:
[----:B------:R-:W-:Y:S02]  /*6e780*/  VIADD R11, R18, 0x1 ;  /* 0x00000001120b7836 */ /* 0x000fe40000000000 */
[----:B------:R-:W-:-:S07]  /*6e790*/  IMAD.MOV.U32 R18, RZ, RZ, R16 ;  /* 0x000000ffff127224 */ /* 0x000fce00078e0010 */
.L_x_7706:
[----:B------:R-:W-:Y:S05]  /*6e7a0*/  BSYNC.RECONVERGENT B2 ;  /* 0x0000000000027941 */ /* 0x000fea0003800200 */
.L_x_7698:
[----:B------:R-:W-:-:S13]  /*6e7b0*/  ISETP.GE.AND P0, PT, R11, R18, PT ;  /* 0x000000120b00720c */ /* 0x000fda0003f06270 */
[----:B------:R-:W-:Y:S05]  /*6e7c0*/  @!P0 BRA `(.L_x_7709) ;  /* 0xffffffd0008c8947 */ /* 0x000fea000383ffff */
.L_x_7691:
[----:B------:R-:W-:Y:S05]  /*6e7d0*/  BSYNC.RECONVERGENT B1 ;  /* 0x0000000000017941 */ /* 0x000fea0003800200 */
.L_x_7690:
[----:B------:R-:W-:Y:S01]  /*6e7e0*/  ISETP.GE.AND P0, PT, R13, 0x1, PT ;  /* 0x000000010d00780c */ /* 0x000fe20003f06270 */
[----:B------:R-:W-:Y:S01]  /*6e7f0*/  BSSY.RECONVERGENT B1, `(.L_x_7710) ;  /* 0x00002d9000017945 */ /* 0x000fe20003800200 */
[----:B------:R-:W-:Y:S01]  /*6e800*/  MOV R12, RZ ;  /* 0x000000ff000c7202 */ /* 0x000fe20000000f00 */
[----:B-12---:R-:W-:-:S10]  /*6e810*/  IMAD.MOV.U32 R19, RZ, RZ, R13 ;  /* 0x000000ffff137224 */ /* 0x006fd400078e000d */
[----:B------:R-:W-:Y:S05]  /*6e820*/  @!P0 BRA `(.L_x_7711) ;  /* 0x0000002c00548947 */ /* 0x000fea0003800000 */
[----:B------:R-:W-:Y:S01]  /*6e830*/  IMAD R19, R13, 0x1ff, RZ ;  /* 0x000001ff0d137824 */ /* 0x000fe200078e02ff */
[----:B------:R-:W1:Y:S01]  /*6e840*/  LDC.64 R14, c[0x0][0x3b8] ;  /* 0x0000ee00ff0e7b82 */ /* 0x000e620000000a00 */
[----:B------:R-:W-:Y:S02]  /*6e850*/  HFMA2 R26, -RZ, RZ, -6.306171417236328125e-05, 0.01395416259765625 ;  /* 0x84222325ff1a7431 */ /* 0x000fe400000001ff */
[----:B------:R-:W-:Y:S01]  /*6e860*/  IMAD.MOV.U32 R28, RZ, RZ, -0x340d631c ;  /* 0xcbf29ce4ff1c7424 */ /* 0x000fe200078e00ff */
[----:B------:R-:W-:-:S05]  /*6e870*/  SHF.R.S32.HI R19, RZ, 0x9, R19 ;  /* 0x00000009ff137819 */ /* 0x000fca0000011413 */
[----:B------:R-:W-:-:S06]  /*6e880*/  IMAD R16, R19, 0x8, R6 ;  /* 0x0000000813107824 */ /* 0x000fcc00078e0206 */
[----:B------:R-:W2:Y:S01]  /*6e890*/  LDS.64 R16, [R16] ;  /* 0x0000000010107984 */ /* 0x000ea20000000a00 */
[----:B-1----:R-:W-:-:S04]  /*6e8a0*/  ISETP.NE.U32.AND P0, PT, R14, RZ, PT ;  /* 0x000000ff0e00720c */ /* 0x002fc80003f05070 */
[----:B------:R-:W-:-:S13]  /*6e8b0*/  ISETP.NE.AND.EX P0, PT, R15, RZ, PT, P0 ;  /* 0x000000ff0f00720c */ /* 0x000fda0003f05300 */
[----:B--2---:R-:W-:Y:S05]  /*6e8c0*/  @!P0 BRA `(.L_x_7712) ;  /* 0x00000008009c8947 */ /* 0x004fea0003800000 */
        /* <DEDUP_REMOVED lines=14> */
[----:B------:R-:W-:-:S07]  /*6e9b0*/  CS2R R24, SRZ ;  /* 0x0000000000187805 */ /* 0x000fce000001ff00 */
.L_x_7714:
        /* <DEDUP_REMOVED lines=102> */
.L_x_7713:
[----:B------:R-:W-:Y:S05]  /*6f020*/  @P2 BRA `(.L_x_7712) ;  /* 0x0000000000c42947 */ /* 0x000fea0003800000 */
[----:B------:R-:W-:-:S04]  /*6f030*/  LEA R20, P1, R27, R16, 0x3 ;  /* 0x000000101b147211 */ /* 0x000fc800078218ff */
        /* <DEDUP_REMOVED lines=48> */
.L_x_7712:
        /* <DEDUP_REMOVED lines=16> */
[----:B------:R-:W-:Y:S01]  /*6f440*/  CS2R R24, SRZ ;  /* 0x0000000000187805 */ /* 0x000fe2000001ff00 */
[----:B------:R-:W-:-:S07]  /*6f450*/  IMAD.MOV.U32 R33, RZ, RZ, -0x340d631c ;  /* 0xcbf29ce4ff217424 */ /* 0x000fce00078e00ff */
.L_x_7717:
[----:B---3--:R-:W-:-:S04]  /*6f460*/  LEA R30, P1, R24, R2, 0x3 ;  /* 0x00000002181e7211 */ /* 0x008fc800078218ff */
        /* <DEDUP_REMOVED lines=101> */
.L_x_7716:
[----:B------:R-:W-:Y:S05]  /*6fac0*/  @P2 BRA `(.L_x_7715) ;  /* 0x0000000000c82947 */ /* 0x000fea0003800000 */
[----:B---3--:R-:W-:-:S04]  /*6fad0*/  LEA R20, P1, R27, R2, 0x3 ;  /* 0x000000021b147211 */ /* 0x008fc800078218ff */
        /* <DEDUP_REMOVED lines=49> */
.L_x_7715:
        /* <DEDUP_REMOVED lines=20> */
[----:B------:R-:W-:-:S07]  /*6ff30*/  CS2R R24, SRZ ;  /* 0x0000000000187805 */ /* 0x000fce000001ff00 */
.L_x_7721:
        /* <DEDUP_REMOVED lines=102> */
.L_x_7720:
[----:B------:R-:W-:Y:S05]  /*705a0*/  @P2 BRA `(.L_x_7719) ;  /* 0x0000000000c42947 */ /* 0x000fea0003800000 */
        /* <DEDUP_REMOVED lines=49> */
.L_x_7719:
        /* <DEDUP_REMOVED lines=18> */
.L_x_7724:
[----:B---3--:R-:W-:-:S04]  /*709e0*/  LEA R24, P0, R18, R2, 0x3 ;  /* 0x0000000212187211 */ /* 0x008fc800078018ff */
        /* <DEDUP_REMOVED lines=101> */
.L_x_7723:
        /* <DEDUP_REMOVED lines=51> */
.L_x_7722:
[----:B------:R-:W-:-:S04]  /*71370*/  ISETP.GE.U32.AND P0, PT, R26, R27, PT ;  /* 0x0000001b1a00720c */ /* 0x000fc80003f06070 */
[----:B------:R-:W-:-:S13]  /*71380*/  ISETP.GE.U32.AND.EX P0, PT, R28, R29, PT, P0 ;  /* 0x0000001d1c00720c */ /* 0x000fda0003f06100 */
[----:B------:R-:W-:Y:S05]  /*71390*/  @P0 BRA `(.L_x_7711) ;  /* 0x0000000000780947 */ /* 0x000fea0003800000 */
[----:B------:R-:W-:Y:S05]  /*713a0*/  BRA `(.L_x_7725) ;  /* 0x00000000006c7947 */ /* 0x000fea0003800000 */
.L_x_7718:
[----:B------:R-:W1:Y:S02]  /*713b0*/  LDC R14, c[0x0][0x3c0] ;  /* 0x0000f000ff0e7b82 */ /* 0x000e640000000800 */
[----:B-1----:R-:W-:-:S13]  /*713c0*/  ISETP.NE.AND P0, PT, R14, RZ, PT ;  /* 0x000000ff0e00720c */ /* 0x002fda0003f05270 */
[----:B------:R-:W-:Y:S05]  /*713d0*/  @!P0 BRA `(.L_x_7711) ;  /* 0x0000000000688947 */ /* 0x000fea0003800000 */
[----:B------:R-:W-:Y:S01]  /*713e0*/  SHF.R.S32.HI R22, RZ, 0x1f, R14 ;  /* 0x0000001fff167819 */ /* 0x000fe2000001140e */
[----:B------:R-:W-:Y:S01]  /*713f0*/  IMAD.MOV.U32 R25, RZ, RZ, RZ ;  /* 0x000000ffff197224 */ /* 0x000fe200078e00ff */
[----:B------:R-:W-:-:S07]  /*71400*/  MOV R18, RZ ;  /* 0x000000ff00127202 */ /* 0x000fce0000000f00 */
.L_x_7726:
[C---:B------:R-:W-:Y:S01]  /*71410*/  IMAD.SHL.U32 R21, R18.reuse, 0x8, RZ ;  /* 0x0000000812157824 */ /* 0x040fe200078e00ff */
[----:B0-----:R-:W-:-:S04]  /*71420*/  SHF.L.U64.HI R23, R18, 0x3, R25 ;  /* 0x0000000312177819 */ /* 0x001fc80000010219 */
        /* <DEDUP_REMOVED lines=19> */
.L_x_7725:
[----:B------:R-:W-:Y:S01]  /*71560*/  IADD3 R12, PT, PT, R19, 0x1, RZ ;  /* 0x00000001130c7810 */ /* 0x000fe20007ffe0ff */
[----:B------:R-:W-:-:S07]  /*71570*/  IMAD.MOV.U32 R19, RZ, RZ, R13 ;  /* 0x000000ffff137224 */ /* 0x000fce00078e000d */
.L_x_7711:
[----:B------:R-:W-:Y:S05]  /*71580*/  BSYNC.RECONVERGENT B1 ;  /* 0x0000000000017941 */ /* 0x000fea0003800200 */
.L_x_7710:
        /* <DEDUP_REMOVED lines=10> */
[----:B------:R-:W2:Y:S01]  /*71630*/  LDS.64 R16, [R16] ;  /* 0x0000000010107984 */ /* 0x000ea20000000a00 */
[----:B-1----:R-:W-:-:S04]  /*71640*/  ISETP.NE.U32.AND P0, PT, R14, RZ, PT ;  /* 0x000000ff0e00720c */ /* 0x002fc80003f05070 */
[----:B------:R-:W-:-:S13]  /*71650*/  ISETP.NE.AND.EX P0, PT, R15, RZ, PT, P0 ;  /* 0x000000ff0f00720c */ /* 0x000fda0003f05300 */
[----:B--2---:R-:W-:Y:S05]  /*71660*/  @!P0 BRA `(.L_x_7729) ;  /* 0x0000000800a08947 */ /* 0x004fea0003800000 */
        /* <DEDUP_REMOVED lines=16> */
.L_x_7731:
[----:B------:R-:W-:-:S04]  /*71770*/  LEA R30, P1, R20, R16, 0x3 ;  /* 0x00000010141e7211 */ /* 0x000fc800078218ff */
[----:B------:R-:W-:-:S05]  /*71780*/  LEA.HI.X R31, R20, R17, R27, 0x3, P1 ;  /* 0x00000011141f7211 */ /* 0x000fca00008f1c1b */
[----:B0-----:R-:W2:Y:S04]  /*71790*/  LD.E.64 R22, desc[UR8][R30.64] ;  /* 0x000000081e167980 */ /* 0x001ea8000c101b00 */
[----:B------:R0:W4:Y:S01]  /*717a0*/  LD.E.64 R24, desc[UR8][R30.64+0x8] ;  /* 0x000008081e187980 */ /* 0x000122000c101b00 */
        /* <DEDUP_REMOVED lines=98> */
.L_x_7730:
        /* <DEDUP_REMOVED lines=50> */
.L_x_7729:
        /* <DEDUP_REMOVED lines=19> */
.L_x_7734:
[----:B---3--:R-:W-:-:S04]  /*72220*/  LEA R30, P1, R20, R2, 0x3 ;  /* 0x00000002141e7211 */ /* 0x008fc800078218ff */
        /* <DEDUP_REMOVED lines=101> */
.L_x_7733:
[----:B------:R-:W-:Y:S05]  /*72880*/  @P2 BRA `(.L_x_7732) ;  /* 0x0000000000c82947 */ /* 0x000fea0003800000 */
[----:B---3--:R-:W-:-:S04]  /*72890*/  LEA R22, P1, R29, R2, 0x3 ;  /* 0x000000021d167211 */ /* 0x008fc800078218ff */
        /* <DEDUP_REMOVED lines=49> */
.L_x_7732:
        /* <DEDUP_REMOVED lines=22> */
.L_x_7738:
[----:B------:R-:W-:-:S04]  /*72d10*/  LEA R30, P1, R20, R16, 0x3 ;  /* 0x00000010141e7211 */ /* 0x000fc800078218ff */
[----:B------:R-:W-:-:S05]  /*72d20*/  LEA.HI.X R31, R20, R17, R27, 0x3, P1 ;  /* 0x00000011141f7211 */ /* 0x000fca00008f1c1b */
[----:B0-----:R-:W2:Y:S04]  /*72d30*/  LD.E.64 R22, desc[UR8][R30.64] ;  /* 0x000000081e167980 */ /* 0x001ea8000c101b00 */
[----:B------:R0:W4:Y:S01]  /*72d40*/  LD.E.64 R24, desc[UR8][R30.64+0x8] ;  /* 0x000008081e187980 */ /* 0x000122000c101b00 */
        /* <DEDUP_REMOVED lines=98> */
.L_x_7737:
        /* <DEDUP_REMOVED lines=50> */
.L_x_7736:
        /* <DEDUP_REMOVED lines=18> */
.L_x_7741:
        /* <DEDUP_REMOVED lines=102> */
.L_x_7740:
[----:B------:R-:W-:Y:S05]  /*73e10*/  @P1 BRA `(.L_x_7739) ;  /* 0x0000000000c81947 */ /* 0x000fea0003800000 */
[----:B---3--:R-:W-:-:S04]  /*73e20*/  LEA R14, P0, R17, R2, 0x3 ;  /* 0x00000002110e7211 */ /* 0x008fc800078018ff */
        /* <DEDUP_REMOVED lines=49> */
.L_x_7739:
[----:B------:R-:W-:-:S04]  /*74140*/  ISETP.GE.U32.AND P0, PT, R26, R27, PT ;  /* 0x0000001b1a00720c */ /* 0x000fc80003f06070 */
[----:B------:R-:W-:-:S13]  /*74150*/  ISETP.GE.U32.AND.EX P0, PT, R28, R29, PT, P0 ;  /* 0x0000001d1c00720c */ /* 0x000fda0003f06100 */
[----:B------:R-:W-:Y:S05]  /*74160*/  @P0 BRA `(.L_x_7728) ;  /* 0x0000000000780947 */ /* 0x000fea0003800000 */
[----:B------:R-:W-:Y:S05]  /*74170*/  BRA `(.L_x_7742) ;  /* 0x00000000006c7947 */ /* 0x000fea0003800000 */
.L_x_7735:
[----:B------:R-:W1:Y:S02]  /*74180*/  LDC R14, c[0x0][0x3c0] ;  /* 0x0000f000ff0e7b82 */ /* 0x000e640000000800 */
[----:B-1----:R-:W-:-:S13]  /*74190*/  ISETP.NE.AND P0, PT, R14, RZ, PT ;  /* 0x000000ff0e00720c */ /* 0x002fda0003f05270 */
[----:B------:R-:W-:Y:S05]  /*741a0*/  @!P0 BRA `(.L_x_7728) ;  /* 0x0000000000688947 */ /* 0x000fea0003800000 */
[----:B------:R-:W-:Y:S01]  /*741b0*/  SHF.R.S32.HI R20, RZ, 0x1f, R14 ;  /* 0x0000001fff147819 */ /* 0x000fe2000001140e */
[----:B------:R-:W-:Y:S02]  /*741c0*/  IMAD.MOV.U32 R18, RZ, RZ, RZ ;  /* 0x000000ffff127224 */ /* 0x000fe400078e00ff */
[----:B------:R-:W-:-:S07]  /*741d0*/  IMAD.MOV.U32 R27, RZ, RZ, RZ ;  /* 0x000000ffff1b7224 */ /* 0x000fce00078e00ff */
.L_x_7743:
        /* <DEDUP_REMOVED lines=21> */
.L_x_7742:
[----:B------:R-:W-:Y:S02]  /*74330*/  VIADD R12, R21, 0x1 ;  /* 0x00000001150c7836 */ /* 0x000fe40000000000 */
[----:B------:R-:W-:-:S07]  /*74340*/  IMAD.MOV.U32 R21, RZ, RZ, R19 ;  /* 0x000000ffff157224 */ /* 0x000fce00078e0013 */
.L_x_7728:
[----:B------:R-:W-:Y:S05]  /*74350*/  BSYNC.RECONVERGENT B1 ;  /* 0x0000000000017941 */ /* 0x000fea0003800200 */
.L_x_7727:
[-C--:B------:R-:W-:Y:S01]  /*74360*/  ISETP.GE.AND P0, PT, R12, R21.reuse, PT ;  /* 0x000000150c00720c */ /* 0x080fe20003f06270 */
[----:B------:R-:W-:Y:S01]  /*74370*/  BSSY.RECONVERGENT B1, `(.L_x_7744) ;  /* 0x00002db000017945 */ /* 0x000fe20003800200 */
[----:B------:R-:W-:-:S11]  /*74380*/  MOV R19, R21 ;  /* 0x0000001500137202 */ /* 0x000fd60000000f00 */
[----:B------:R-:W-:Y:S05]  /*74390*/  @P0 BRA `(.L_x_7745) ;  /* 0x0000002c00600947 */ /* 0x000fea0003800000 */
[----:B------:R-:W-:Y:S01]  /*743a0*/  IMAD R19, R21, 0x1f, R12 ;  /* 0x0000001f15137824 */ /* 0x000fe200078e020c */
[----:B------:R-:W1:Y:S01]  /*743b0*/  LDC.64 R14, c[0x0][0x3b8] ;  /* 0x0000ee00ff0e7b82 */ /* 0x000e620000000a00 */
[----:B------:R-:W-:Y:S02]  /*743c0*/  HFMA2 R28, -RZ, RZ, -15.890625, -0.0047760009765625 ;  /* 0xcbf29ce4ff1c7431 */ /* 0x000fe400000001ff */
        /* <DEDUP_REMOVED lines=23> */
.L_x_7748:
        /* <DEDUP_REMOVED lines=102> */
.L_x_7747:
        /* <DEDUP_REMOVED lines=50> */
.L_x_7746:
        /* <DEDUP_REMOVED lines=19> */
.L_x_7751:
        /* <DEDUP_REMOVED lines=102> */
.L_x_7750:
[----:B------:R-:W-:Y:S05]  /*75650*/  @P2 BRA `(.L_x_7749) ;  /* 0x0000000000c82947 */ /* 0x000fea0003800000 */
[----:B---3--:R-:W-:-:S04]  /*75660*/  LEA R22, P1, R29, R2, 0x3 ;  /* 0x000000021d167211 */ /* 0x008fc800078218ff */
        /* <DEDUP_REMOVED lines=49> */
.L_x_7749:
        /* <DEDUP_REMOVED lines=22> */
.L_x_7755:
        /* <DEDUP_REMOVED lines=102> */
.L_x_7754:
        /* <DEDUP_REMOVED lines=50> */
.L_x_7753:
        /* <DEDUP_REMOVED lines=18> */
.L_x_7758:
        /* <DEDUP_REMOVED lines=102> */
.L_x_7757:
[----:B------:R-:W-:Y:S05]  /*76be0*/  @P1 BRA `(.L_x_7756) ;  /* 0x0000000000c81947 */ /* 0x000fea0003800000 */
[----:B---3--:R-:W-:-:S04]  /*76bf0*/  LEA R14, P0, R17, R2, 0x3 ;  /* 0x00000002110e7211 */ /* 0x008fc800078018ff */
        /* <DEDUP_REMOVED lines=49> */
.L_x_7756:
[----:B------:R-:W-:-:S04]  /*76f10*/  ISETP.GE.U32.AND P0, PT, R26, R27, PT ;  /* 0x0000001b1a00720c */ /* 0x000fc80003f06070 */
[----:B------:R-:W-:-:S13]  /*76f20*/  ISETP.GE.U32.AND.EX P0, PT, R28, R29, PT, P0 ;  /* 0x0000001d1c00720c */ /* 0x000fda0003f06100 */
[----:B------:R-:W-:Y:S05]  /*76f30*/  @P0 BRA `(.L_x_7745) ;  /* 0x0000000000780947 */ /* 0x000fea0003800000 */
[----:B------:R-:W-:Y:S05]  /*76f40*/  BRA `(.L_x_7759) ;  /* 0x00000000006c7947 */ /* 0x000fea0003800000 */
.L_x_7752:
[----:B------:R-:W1:Y:S02]  /*76f50*/  LDC R14, c[0x0][0x3c0] ;  /* 0x0000f000ff0e7b82 */ /* 0x000e640000000800 */
[----:B-1----:R-:W-:-:S13]  /*76f60*/  ISETP.NE.AND P0, PT, R14, RZ, PT ;  /* 0x000000ff0e00720c */ /* 0x002fda0003f05270 */
[----:B------:R-:W-:Y:S05]  /*76f70*/  @!P0 BRA `(.L_x_7745) ;  /* 0x0000000000688947 */ /* 0x000fea0003800000 */
[----:B------:R-:W-:Y:S01]  /*76f80*/  HFMA2 R27, -RZ, RZ, 0, 0 ;  /* 0x00000000ff1b7431 */ /* 0x000fe200000001ff */
[----:B------:R-:W-:Y:S01]  /*76f90*/  SHF.R.S32.HI R20, RZ, 0x1f, R14 ;  /* 0x0000001fff147819 */ /* 0x000fe2000001140e */
[----:B------:R-:W-:-:S07]  /*76fa0*/  IMAD.MOV.U32 R18, RZ, RZ, RZ ;  /* 0x000000ffff127224 */ /* 0x000fce00078e00ff */
.L_x_7760:
[C---:B0-----:R-:W-:Y:S01]  /*76fb0*/  IMAD.SHL.U32 R23, R18.reuse, 0x8, RZ ;  /* 0x0000000812177824 */ /* 0x041fe200078e00ff */
        /* <DEDUP_REMOVED lines=20> */
.L_x_7759:
[----:B------:R-:W-:Y:S01]  /*77100*/  VIADD R12, R19, 0x1 ;  /* 0x00000001130c7836 */ /* 0x000fe20000000000 */
[----:B------:R-:W-:-:S07]  /*77110*/  MOV R19, R21 ;  /* 0x0000001500137202 */ /* 0x000fce0000000f00 */
.L_x_7745:
[----:B------:R-:W-:Y:S05]  /*77120*/  BSYNC.RECONVERGENT B1 ;  /* 0x0000000000017941 */ /* 0x000fea0003800200 */
.L_x_7744:
[----:B------:R-:W-:Y:S01]  /*77130*/  ISETP.GE.AND P0, PT, R12, R19, PT ;  /* 0x000000130c00720c */ /* 0x000fe20003f06270 */
[----:B------:R-:W-:Y:S01]  /*77140*/  BSSY.RECONVERGENT B1, `(.L_x_7761) ;  /* 0x00002db000017945 */ /* 0x000fe20003800200 */
[----:B------:R-:W-:-:S11]  /*77150*/  IMAD.MOV.U32 R21, RZ, RZ, R19 ;  /* 0x000000ffff157224 */ /* 0x000fd600078e0013 */
[----:B------:R-:W-:Y:S05]  /*77160*/  @P0 BRA `(.L_x_7762) ;  /* 0x0000002c00600947 */ /* 0x000fea0003800000 */
[----:B------:R-:W-:Y:S01]  /*77170*/  IMAD R21, R19, 0xf, R12 ;  /* 0x0000000f13157824 */ /* 0x000fe200078e020c */
        /* <DEDUP_REMOVED lines=25> */
.L_x_7765:
        /* <DEDUP_REMOVED lines=102> */
.L_x_7764:
        /* <DEDUP_REMOVED lines=50> */
.L_x_7763:
        /* <DEDUP_REMOVED lines=19> */
.L_x_7768:
        /* <DEDUP_REMOVED lines=102> */
.L_x_7767:
        /* <DEDUP_REMOVED lines=51> */
.L_x_7766:
        /* <DEDUP_REMOVED lines=22> */
.L_x_7772:
        /* <DEDUP_REMOVED lines=102> */
.L_x_7771:
        /* <DEDUP_REMOVED lines=50> */
.L_x_7770:
        /* <DEDUP_REMOVED lines=18> */
.L_x_7775:
        /* <DEDUP_REMOVED lines=102> */
.L_x_7774:
        /* <DEDUP_REMOVED lines=51> */
.L_x_7773:
[----:B------:R-:W-:-:S04]  /*79ce0*/  ISETP.GE.U32.AND P0, PT, R26, R27, PT ;  /* 0x0000001b1a00720c */ /* 0x000fc80003f06070 */
[----:B------:R-:W-:-:S13]  /*79cf0*/  ISETP.GE.U32.AND.EX P0, PT, R28, R29, PT, P0 ;  /* 0x0000001d1c00720c */ /* 0x000fda0003f06100 */
[----:B------:R-:W-:Y:S05]  /*79d00*/  @P0 BRA `(.L_x_7762) ;  /* 0x0000000000780947 */ /* 0x000fea0003800000 */
[----:B------:R-:W-:Y:S05]  /*79d10*/  BRA `(.L_x_7776) ;  /* 0x00000000006c7947 */ /* 0x000fea0003800000 */
.L_x_7769:
[----:B------:R-:W1:Y:S02]  /*79d20*/  LDC R14, c[0x0][0x3c0] ;  /* 0x0000f000ff0e7b82 */ /* 0x000e640000000800 */
[----:B-1----:R-:W-:-:S13]  /*79d30*/  ISETP.NE.AND P0, PT, R14, RZ, PT ;  /* 0x000000ff0e00720c */ /* 0x002fda0003f05270 */
[----:B------:R-:W-:Y:S05]  /*79d40*/  @!P0 BRA `(.L_x_7762) ;  /* 0x0000000000688947 */ /* 0x000fea0003800000 */
[----:B------:R-:W-:Y:S01]  /*79d50*/  SHF.R.S32.HI R20, RZ, 0x1f, R14 ;  /* 0x0000001fff147819 */ /* 0x000fe2000001140e */
[----:B------:R-:W-:Y:S01]  /*79d60*/  IMAD.MOV.U32 R27, RZ, RZ, RZ ;  /* 0x000000ffff1b7224 */ /* 0x000fe200078e00ff */
[----:B------:R-:W-:-:S07]  /*79d70*/  MOV R18, RZ ;  /* 0x000000ff00127202 */ /* 0x000fce0000000f00 */
.L_x_7777:
[C---:B0-----:R-:W-:Y:S01]  /*79d80*/  IMAD.SHL.U32 R23, R18.reuse, 0x8, RZ ;  /* 0x0000000812177824 */ /* 0x041fe200078e00ff */
        /* <DEDUP_REMOVED lines=20> */
.L_x_7776:
[----:B------:R-:W-:Y:S01]  /*79ed0*/  IADD3 R12, PT, PT, R21, 0x1, RZ ;  /* 0x00000001150c7810 */ /* 0x000fe20007ffe0ff */
[----:B------:R-:W-:-:S07]  /*79ee0*/  IMAD.MOV.U32 R21, RZ, RZ, R19 ;  /* 0x000000ffff157224 */ /* 0x000fce00078e0013 */
.L_x_7762:
[----:B------:R-:W-:Y:S05]  /*79ef0*/  BSYNC.RECONVERGENT B1 ;  /* 0x0000000000017941 */ /* 0x000fea0003800200 */
.L_x_7761:
[----:B------:R-:W-:Y:S01]  /*79f00*/  ISETP.GE.AND P0, PT, R12, R21, PT ;  /* 0x000000150c00720c */ /* 0x000fe20003f06270 */
[----:B------:R-:W-:-:S12]  /*79f10*/  BSSY.RECONVERGENT B1, `(.L_x_7778) ;  /* 0x00002e1000017945 */ /* 0x000fd80003800200 */
[----:B------:R-:W-:Y:S05]  /*79f20*/  @P0 BRA `(.L_x_7779) ;  /* 0x0000002c007c0947 */ /* 0x000fea0003800000 */
.L_x_7797:
[----:B------:R-:W-:Y:S01]  /*79f30*/  IMAD.IADD R14, R12, 0x1, R21 ;  /* 0x000000010c0e7824 */ /* 0x000fe200078e0215 */
[----:B------:R-:W-:Y:S01]  /*79f40*/  MOV R18, R21 ;  /* 0x0000001500127202 */ /* 0x000fe20000000f00 */
[----:B------:R-:W-:Y:S02]  /*79f50*/  HFMA2 R19, -RZ, RZ, -15.890625, -0.0047760009765625 ;  /* 0xcbf29ce4ff137431 */ /* 0x000fe400000001ff */
[----:B------:R-:W-:Y:S01]  /*79f60*/  IMAD.MOV.U32 R20, RZ, RZ, -0x7bdddcdb ;  /* 0x84222325ff147424 */ /* 0x000fe200078e00ff */
[----:B------:R-:W-:Y:S02]  /*79f70*/  SHF.R.S32.HI R21, RZ, 0x1, R14 ;  /* 0x00000001ff157819 */ /* 0x000fe4000001140e */
[----:B------:R-:W1:Y:S03]  /*79f80*/  LDC.64 R14, c[0x0][0x3b8] ;  /* 0x0000ee00ff0e7b82 */ /* 0x000e660000000a00 */
[----:B------:R-:W-:-:S06]  /*79f90*/  IMAD R16, R21, 0x8, R6 ;  /* 0x0000000815107824 */ /* 0x000fcc00078e0206 */
[----:B------:R-:W2:Y:S01]  /*79fa0*/  LDS.64 R16, [R16] ;  /* 0x0000000010107984 */ /* 0x000ea20000000a00 */
[----:B-1----:R-:W-:-:S04]  /*79fb0*/  ISETP.NE.U32.AND P0, PT, R14, RZ, PT ;  /* 0x000000ff0e00720c */ /* 0x002fc80003f05070 */
[----:B------:R-:W-:-:S13]  /*79fc0*/  ISETP.NE.AND.EX P0, PT, R15, RZ, PT, P0 ;  /* 0x000000ff0f00720c */ /* 0x000fda0003f05300 */
[----:B0-2---:R-:W-:Y:S05]  /*79fd0*/  @!P0 BRA `(.L_x_7780) ;  /* 0x0000000800a48947 */ /* 0x005fea0003800000 */
[----:B------:R-:W-:Y:S01]  /*79fe0*/  ISETP.NE.U32.AND P1, PT, R14, 0x1, PT ;  /* 0x000000010e00780c */ /* 0x000fe20003f25070 */
[----:B------:R-:W-:Y:S01]  /*79ff0*/  IMAD.MOV.U32 R20, RZ, RZ, -0x7bdddcdb ;  /* 0x84222325ff147424 */ /* 0x000fe200078e00ff */
[----:B0-----:R-:W-:Y:S01]  /*7a000*/  MOV R23, RZ ;  /* 0x000000ff00177202 */ /* 0x001fe20000000f00 */
[----:B------:R-:W-:Y:S01]  /*7a010*/  IMAD.MOV.U32 R19, RZ, RZ, -0x340d631c ;  /* 0xcbf29ce4ff137424 */ /* 0x000fe200078e00ff */
[----:B------:R-:W-:Y:S01]  /*7a020*/  ISETP.NE.AND.EX P1, PT, R15, RZ, PT, P1 ;  /* 0x000000ff0f00720c */ /* 0x000fe20003f25310 */
[----:B------:R-:W-:-:S12]  /*7a030*/  IMAD.MOV.U32 R24, RZ, RZ, RZ ;  /* 0x000000ffff187224 */ /* 0x000fd800078e00ff */
[----:B------:R-:W-:Y:S05]  /*7a040*/  @!P1 BRA `(.L_x_7781) ;  /* 0x0000000400b09947 */ /* 0x000fea0003800000 */
[----:B------:R-:W-:Y:S01]  /*7a050*/  IMAD.MOV.U32 R20, RZ, RZ, -0x7bdddcdb ;  /* 0x84222325ff147424 */ /* 0x000fe200078e00ff */
[----:B------:R-:W-:Y:S02]  /*7a060*/  MOV R19, 0xcbf29ce4 ;  /* 0xcbf29ce400137802 */ /* 0x000fe40000000f00 */
[----:B------:R-:W-:-:S07]  /*7a070*/  CS2R R24, SRZ ;  /* 0x0000000000187805 */ /* 0x000fce000001ff00 */
.L_x_7782:
        /* <DEDUP_REMOVED lines=51> */
[----:B------:R-:W-:-:S03]  /*7a3b0*/  LOP3.LUT R28, R14, 0xfffffffe, RZ, 0xc0, !PT ;  /* 0xfffffffe0e1c7812 */ /* 0x000fc600078ec0ff */
[----:B------:R-:W-:Y:S01]  /*7a3c0*/  IMAD.IADD R20, R27, 0x1, R19 ;  /* 0x000000011b147824 */ /* 0x000fe200078e0213 */
[----:B----4-:R-:W-:Y:S02]  /*7a3d0*/  LOP3.LUT R19, R26, 0xff, R22, 0x78, !PT ;  /* 0x000000ff1a137812 */ /* 0x010fe400078e7816 */
[----:B------:R-:W-:Y:S01]  /*7a3e0*/  ISETP.NE.U32.AND P1, PT, R25, R28, PT ;  /* 0x0000001c1900720c */ /* 0x000fe20003f25070 */
[----:B------:R-:W-:Y:S02]  /*7a3f0*/  IMAD R20, R20, 0x1b3, RZ ;  /* 0x000001b314147824 */ /* 0x000fe400078e02ff */
[----:B------:R-:W-:Y:S01]  /*7a400*/  IMAD.WIDE.U32 R26, R19, 0x1b3, RZ ;  /* 0x000001b3131a7825 */ /* 0x000fe200078e00ff */
[----:B------:R-:W-:-:S03]  /*7a410*/  ISETP.NE.AND.EX P1, PT, R24, R15, PT, P1 ;  /* 0x0000000f1800720c */ /* 0x000fc60003f25310 */
        /* <DEDUP_REMOVED lines=45> */
[----:B------:R-:W0:Y:S01]  /*7a6f0*/  LDC R24, c[0x0][0x3bc] ;  /* 0x0000ef00ff187b82 */ /* 0x000e220000000800 */
[----:B------:R-:W-:-:S07]  /*7a700*/  IMAD.MOV.U32 R23, RZ, RZ, R28 ;  /* 0x000000ffff177224 */ /* 0x000fce00078e001c */
.L_x_7781:
        /* <DEDUP_REMOVED lines=54> */
.L_x_7780:
[----:B------:R-:W-:Y:S01]  /*7aa70*/  IMAD.MOV.U32 R31, RZ, RZ, -0x7bdddcdb ;  /* 0x84222325ff1f7424 */ /* 0x000fe200078e00ff */
[----:B------:R-:W-:Y:S01]  /*7aa80*/  MOV R30, 0xcbf29ce4 ;  /* 0xcbf29ce4001e7802 */ /* 0x000fe20000000f00 */
[----:B------:R-:W-:Y:S06]  /*7aa90*/  @!P0 BRA `(.L_x_7783) ;  /* 0x0000000800a48947 */ /* 0x000fec0003800000 */
[----:B------:R-:W-:Y:S01]  /*7aaa0*/  ISETP.NE.U32.AND P1, PT, R14, 0x1, PT ;  /* 0x000000010e00780c */ /* 0x000fe20003f25070 */
[----:B0-----:R-:W-:Y:S02]  /*7aab0*/  HFMA2 R23, -RZ, RZ, 0, 0 ;  /* 0x00000000ff177431 */ /* 0x001fe400000001ff */
[----:B------:R-:W-:Y:S01]  /*7aac0*/  IMAD.MOV.U32 R31, RZ, RZ, -0x7bdddcdb ;  /* 0x84222325ff1f7424 */ /* 0x000fe200078e00ff */
[----:B------:R-:W-:Y:S01]  /*7aad0*/  ISETP.NE.AND.EX P1, PT, R15, RZ, PT, P1 ;  /* 0x000000ff0f00720c */ /* 0x000fe20003f25310 */
[----:B------:R-:W-:Y:S02]  /*7aae0*/  IMAD.MOV.U32 R30, RZ, RZ, -0x340d631c ;  /* 0xcbf29ce4ff1e7424 */ /* 0x000fe400078e00ff */
[----:B------:R-:W-:-:S10]  /*7aaf0*/  IMAD.MOV.U32 R24, RZ, RZ, RZ ;  /* 0x000000ffff187224 */ /* 0x000fd400078e00ff */
[----:B------:R-:W-:Y:S05]  /*7ab00*/  @!P1 BRA `(.L_x_7784) ;  /* 0x0000000400b09947 */ /* 0x000fea0003800000 */
[----:B------:R-:W-:Y:S01]  /*7ab10*/  IMAD.MOV.U32 R31, RZ, RZ, -0x7bdddcdb ;  /* 0x84222325ff1f7424 */ /* 0x000fe200078e00ff */
[----:B------:R-:W-:Y:S02]  /*7ab20*/  MOV R30, 0xcbf29ce4 ;  /* 0xcbf29ce4001e7802 */ /* 0x000fe40000000f00 */
[----:B------:R-:W-:-:S07]  /*7ab30*/  CS2R R24, SRZ ;  /* 0x0000000000187805 */ /* 0x000fce000001ff00 */
.L_x_7785:
        /* <DEDUP_REMOVED lines=105> */
.L_x_7784:
        /* <DEDUP_REMOVED lines=54> */
.L_x_7783:
        /* <DEDUP_REMOVED lines=10> */
[----:B0-----:R-:W-:Y:S01]  /*7b5d0*/  MOV R23, RZ ;  /* 0x000000ff00177202 */ /* 0x001fe20000000f00 */
        /* <DEDUP_REMOVED lines=9> */
.L_x_7790:
        /* <DEDUP_REMOVED lines=102> */
.L_x_7789:
        /* <DEDUP_REMOVED lines=53> */
.L_x_7788:
        /* <DEDUP_REMOVED lines=15> */
.L_x_7793:
        /* <DEDUP_REMOVED lines=103> */
.L_x_7792:
        /* <DEDUP_REMOVED lines=54> */
.L_x_7791:
[----:B------:R-:W-:-:S04]  /*7cae0*/  ISETP.GE.U32.AND P0, PT, R28, R31, PT ;  /* 0x0000001f1c00720c */ /* 0x000fc80003f06070 */
[----:B------:R-:W-:-:S13]  /*7caf0*/  ISETP.GE.U32.AND.EX P0, PT, R29, R30, PT, P0 ;  /* 0x0000001e1d00720c */ /* 0x000fda0003f06100 */
[----:B------:R-:W-:Y:S05]  /*7cb00*/  @P0 BRA `(.L_x_7794) ;  /* 0x0000000000780947 */ /* 0x000fea0003800000 */
[----:B------:R-:W-:Y:S05]  /*7cb10*/  BRA `(.L_x_7795) ;  /* 0x00000000006c7947 */ /* 0x000fea0003800000 */
.L_x_7787:
[----:B------:R-:W1:Y:S02]  /*7cb20*/  LDCU UR4, c[0x0][0x3c0] ;  /* 0x00007800ff0477ac */ /* 0x000e640008000800 */
[----:B-1----:R-:W-:-:S09]  /*7cb30*/  UISETP.NE.AND UP0, UPT, UR4, URZ, UPT ;  /* 0x000000ff0400728c */ /* 0x002fd2000bf05270 */
[----:B------:R-:W-:Y:S05]  /*7cb40*/  BRA.U !UP0, `(.L_x_7794) ;  /* 0x0000000108687547 */ /* 0x000fea000b800000 */
[----:B------:R-:W-:Y:S02]  /*7cb50*/  IMAD.MOV.U32 R20, RZ, RZ, RZ ;  /* 0x000000ffff147224 */ /* 0x000fe400078e00ff */
[----:B------:R-:W-:-:S07]  /*7cb60*/  IMAD.MOV.U32 R25, RZ, RZ, RZ ;  /* 0x000000ffff197224 */ /* 0x000fce00078e00ff */
.L_x_7796:
        /* <DEDUP_REMOVED lines=22> */
.L_x_7795:
[----:B------:R-:W-:Y:S02]  /*7ccd0*/  VIADD R12, R21, 0x1 ;  /* 0x00000001150c7836 */ /* 0x000fe40000000000 */
[----:B------:R-:W-:-:S07]  /*7cce0*/  IMAD.MOV.U32 R21, RZ, RZ, R18 ;  /* 0x000000ffff157224 */ /* 0x000fce00078e0012 */
.L_x_7794:
[----:B------:R-:W-:Y:S05]  /*7ccf0*/  BSYNC.RECONVERGENT B2 ;  /* 0x0000000000027941 */ /* 0x000fea0003800200 */
.L_x_7786:
[----:B------:R-:W-:-:S13]  /*7cd00*/  ISETP.GE.AND P0, PT, R12, R21, PT ;  /* 0x000000150c00720c */ /* 0x000fda0003f06270 */
[----:B------:R-:W-:Y:S05]  /*7cd10*/  @!P0 BRA `(.L_x_7797) ;  /* 0xffffffd000848947 */ /* 0x000fea000383ffff */
.L_x_7779:
[----:B------:R-:W-:Y:S05]  /*7cd20*/  BSYNC.RECONVERGENT B1 ;  /* 0x0000000000017941 */ /* 0x000fea0003800200 */
.L_x_7778:
[----:B------:R-:W-:Y:S01]  /*7cd30*/  IADD3 R16, PT, PT, R13, -R12, RZ ;  /* 0x8000000c0d107210 */ /* 0x000fe20007ffe0ff */
[----:B------:R-:W-:Y:S01]  /*7cd40*/  BSSY.RECONVERGENT B1, `(.L_x_7798) ;  /* 0x00002ea000017945 */ /* 0x000fe20003800200 */
[----:B------:R-:W-:Y:S02]  /*7cd50*/  IMAD.MOV.U32 R19, RZ, RZ, RZ ;  /* 0x000000ffff137224 */ /* 0x000fe400078e00ff */
        /* <DEDUP_REMOVED lines=8> */
[----:B------:R-:W-:-:S07]  /*7cde0*/  MOV R19, RZ ;  /* 0x000000ff00137202 */ /* 0x000fce0000000f00 */
.L_x_7817:
[--C-:B------:R-:W-:Y:S01]  /*7cdf0*/  IMAD.IADD R12, R19, 0x1, R18.reuse ;  /* 0x00000001130c7824 */ /* 0x100fe200078e0212 */
[----:B-1----:R-:W1:Y:S01]  /*7ce00*/  LDC.64 R14, c[0x0][0x3b8] ;  /* 0x0000ee00ff0e7b82 */ /* 0x002e620000000a00 */
[----:B------:R-:W-:Y:S02]  /*7ce10*/  IMAD.MOV.U32 R20, RZ, RZ, R18 ;  /* 0x000000ffff147224 */ /* 0x000fe400078e0012 */
[----:B------:R-:W-:Y:S01]  /*7ce20*/  IMAD.MOV.U32 R28, RZ, RZ, -0x7bdddcdb ;  /* 0x84222325ff1c7424 */ /* 0x000fe200078e00ff */
[----:B------:R-:W-:Y:S01]  /*7ce30*/  SHF.R.S32.HI R18, RZ, 0x1, R12 ;  /* 0x00000001ff127819 */ /* 0x000fe2000001140c */
[----:B------:R-:W-:-:S03]  /*7ce40*/  IMAD.MOV.U32 R27, RZ, RZ, -0x340d631c ;  /* 0xcbf29ce4ff1b7424 */ /* 0x000fc600078e00ff */
[----:B------:R-:W-:-:S06]  /*7ce50*/  LEA R12, R18, R10, 0x3 ;  /* 0x0000000a120c7211 */ /* 0x000fcc00078e18ff */
[----:B------:R-:W2:Y:S01]  /*7ce60*/  LDS.64 R12, [R12] ;  /* 0x000000000c0c7984 */ /* 0x000ea20000000a00 */
[----:B-1----:R-:W-:-:S04]  /*7ce70*/  ISETP.NE.U32.AND P0, PT, R14, RZ, PT ;  /* 0x000000ff0e00720c */ /* 0x002fc80003f05070 */
[----:B------:R-:W-:-:S13]  /*7ce80*/  ISETP.NE.AND.EX P0, PT, R15, RZ, PT, P0 ;  /* 0x000000ff0f00720c */ /* 0x000fda0003f05300 */
[----:B--2---:R-:W-:Y:S05]  /*7ce90*/  @!P0 BRA `(.L_x_7800) ;  /* 0x0000000800a48947 */ /* 0x004fea0003800000 */
[----:B------:R-:W-:Y:S01]  /*7cea0*/  ISETP.NE.U32.AND P1, PT, R14, 0x1, PT ;  /* 0x000000010e00780c */ /* 0x000fe20003f25070 */
[----:B------:R-:W-:Y:S02]  /*7ceb0*/  HFMA2 R28, -RZ, RZ, -6.306171417236328125e-05, 0.01395416259765625 ;  /* 0x84222325ff1c7431 */ /* 0x000fe400000001ff */
[----:B------:R-:W-:Y:S01]  /*7cec0*/  IMAD.MOV.U32 R27, RZ, RZ, -0x340d631c ;  /* 0xcbf29ce4ff1b7424 */ /* 0x000fe200078e00ff */
[----:B0-----:R-:W-:Y:S01]  /*7ced0*/  MOV R23, RZ ;  /* 0x000000ff00177202 */ /* 0x001fe20000000f00 */
[----:B------:R-:W-:Y:S01]  /*7cee0*/  IMAD.MOV.U32 R21, RZ, RZ, RZ ;  /* 0x000000ffff157224 */ /* 0x000fe200078e00ff */
[----:B------:R-:W-:-:S13]  /*7cef0*/  ISETP.NE.AND.EX P1, PT, R15, RZ, PT, P1 ;  /* 0x000000ff0f00720c */ /* 0x000fda0003f25310 */
[----:B------:R-:W-:Y:S05]  /*7cf00*/  @!P1 BRA `(.L_x_7801) ;  /* 0x0000000400b49947 */ /* 0x000fea0003800000 */
[----:B------:R-:W-:Y:S01]  /*7cf10*/  IMAD.MOV.U32 R28, RZ, RZ, -0x7bdddcdb ;  /* 0x84222325ff1c7424 */ /* 0x000fe200078e00ff */
[----:B------:R-:W-:Y:S01]  /*7cf20*/  MOV R21, RZ ;  /* 0x000000ff00157202 */ /* 0x000fe20000000f00 */
[----:B------:R-:W-:Y:S02]  /*7cf30*/  IMAD.MOV.U32 R27, RZ, RZ, -0x340d631c ;  /* 0xcbf29ce4ff1b7424 */ /* 0x000fe400078e00ff */
[----:B------:R-:W-:-:S07]  /*7cf40*/  IMAD.MOV.U32 R26, RZ, RZ, RZ ;  /* 0x000000ffff1a7224 */ /* 0x000fce00078e00ff */
.L_x_7802:
[----:B---3--:R-:W-:-:S04]  /*7cf50*/  LEA R30, P1, R21, R2, 0x3 ;  /* 0x00000002151e7211 */ /* 0x008fc800078218ff */
        /* <DEDUP_REMOVED lines=101> */
[----:B------:R-:W0:Y:S01]  /*7d5b0*/  LDCU UR4, c[0x0][0x3bc] ;  /* 0x00007780ff0477ac */ /* 0x000e220008000800 */
[----:B------:R-:W-:Y:S01]  /*7d5c0*/  IMAD.MOV.U32 R21, RZ, RZ, R24 ;  /* 0x000000ffff157224 */ /* 0x000fe200078e0018 */
[----:B0-----:R-:W-:-:S07]  /*7d5d0*/  MOV R23, UR4 ;  /* 0x0000000400177c02 */ /* 0x001fce0008000f00 */
.L_x_7801:
        /* <DEDUP_REMOVED lines=53> */
.L_x_7800:
        /* <DEDUP_REMOVED lines=8> */
[----:B0-----:R-:W-:-:S12]  /*7d9b0*/  IMAD.MOV.U32 R23, RZ, RZ, RZ ;  /* 0x000000ffff177224 */ /* 0x001fd800078e00ff */
[----:B------:R-:W-:Y:S05]  /*7d9c0*/  @!P1 BRA `(.L_x_7804) ;  /* 0x0000000400b89947 */ /* 0x000fea0003800000 */
[----:B------:R-:W-:Y:S01]  /*7d9d0*/  IMAD.MOV.U32 R29, RZ, RZ, -0x7bdddcdb ;  /* 0x84222325ff1d7424 */ /* 0x000fe200078e00ff */
[----:B------:R-:W-:Y:S01]  /*7d9e0*/  MOV R32, 0xcbf29ce4 ;  /* 0xcbf29ce400207802 */ /* 0x000fe20000000f00 */
[----:B------:R-:W-:Y:S02]  /*7d9f0*/  IMAD.MOV.U32 R21, RZ, RZ, RZ ;  /* 0x000000ffff157224 */ /* 0x000fe400078e00ff */
[----:B------:R-:W-:-:S07]  /*7da00*/  IMAD.MOV.U32 R26, RZ, RZ, RZ ;  /* 0x000000ffff1a7224 */ /* 0x000fce00078e00ff */
.L_x_7805:
[----:B------:R-:W-:-:S04]  /*7da10*/  LEA R30, P1, R21, R12, 0x3 ;  /* 0x0000000c151e7211 */ /* 0x000fc800078218ff */
[----:B------:R-:W-:-:S05]  /*7da20*/  LEA.HI.X R31, R21, R13, R26, 0x3, P1 ;  /* 0x0000000d151f7211 */ /* 0x000fca00008f1c1a */
[----:B------:R-:W2:Y:S04]  /*7da30*/  LD.E.64 R22, desc[UR8][R30.64] ;  /* 0x000000081e167980 */ /* 0x000ea8000c101b00 */
[----:B------:R0:W4:Y:S01]  /*7da40*/  LD.E.64 R24, desc[UR8][R30.64+0x8] ;  /* 0x000008081e187980 */ /* 0x000122000c101b00 */
        /* <DEDUP_REMOVED lines=102> */
.L_x_7804:
        /* <DEDUP_REMOVED lines=54> */
.L_x_7803:
        /* <DEDUP_REMOVED lines=18> */
.L_x_7810:
[----:B---3--:R-:W-:-:S04]  /*7e530*/  LEA R30, P1, R21, R2, 0x3 ;  /* 0x00000002151e7211 */ /* 0x008fc800078218ff */
        /* <DEDUP_REMOVED lines=91> */
[----:B------:R-:W-:Y:S02]  /*7eaf0*/  LOP3.LUT R24, R14, 0xfffffffe, RZ, 0xc0, !PT ;  /* 0xfffffffe0e187812 */ /* 0x000fe400078ec0ff */
[----:B------:R-:W-:Y:S01]  /*7eb00*/  LOP3.LUT R22, R25, R22, RZ, 0x3c, !PT ;  /* 0x0000001619167212 */ /* 0x000fe200078e3cff */
[----:B------:R-:W-:Y:S01]  /*7eb10*/  IMAD.IADD R23, R23, 0x1, R27 ;  /* 0x0000000117177824 */ /* 0x000fe200078e021b */
[----:B------:R-:W-:-:S03]  /*7eb20*/  ISETP.NE.U32.AND P1, PT, R21, R24, PT ;  /* 0x000000181500720c */ /* 0x000fc60003f25070 */
[----:B------:R-:W-:Y:S01]  /*7eb30*/  IMAD R23, R23, 0x1b3, RZ ;  /* 0x000001b317177824 */ /* 0x000fe200078e02ff */
[----:B------:R-:W-:Y:S01]  /*7eb40*/  ISETP.NE.AND.EX P1, PT, R26, R15, PT, P1 ;  /* 0x0000000f1a00720c */ /* 0x000fe20003f25310 */
[----:B------:R-:W-:-:S04]  /*7eb50*/  IMAD.WIDE.U32 R28, R22, 0x1b3, RZ ;  /* 0x000001b3161c7825 */ /* 0x000fc800078e00ff */
[----:B------:R-:W-:-:S04]  /*7eb60*/  IMAD R23, R22, 0x100, R23 ;  /* 0x0000010016177824 */ /* 0x000fc800078e0217 */
[----:B------:R-:W-:-:S04]  /*7eb70*/  IMAD.IADD R27, R29, 0x1, R23 ;  /* 0x000000011d1b7824 */ /* 0x000fc800078e0217 */
[----:B------:R-:W-:Y:S05]  /*7eb80*/  @P1 BRA `(.L_x_7810) ;  /* 0xfffffff800681947 */ /* 0x000fea000383ffff */
[----:B------:R-:W0:Y:S01]  /*7eb90*/  LDC R23, c[0x0][0x3bc] ;  /* 0x0000ef00ff177b82 */ /* 0x000e220000000800 */
[----:B------:R-:W-:-:S07]  /*7eba0*/  MOV R21, R24 ;  /* 0x0000001800157202 */ /* 0x000fce0000000f00 */
.L_x_7809:
        /* <DEDUP_REMOVED lines=53> */
.L_x_7808:
        /* <DEDUP_REMOVED lines=13> */
[----:B0-----:R-:W-:-:S07]  /*7efd0*/  IMAD.MOV.U32 R26, RZ, RZ, RZ ;  /* 0x000000ffff1a7224 */ /* 0x001fce00078e00ff */
.L_x_7813:
        /* <DEDUP_REMOVED lines=103> */
[----:B------:R-:W1:Y:S01]  /*7f650*/  LDC R22, c[0x0][0x3bc] ;  /* 0x0000ef00ff167b82 */ /* 0x000e620000000800 */
[----:B------:R-:W-:-:S07]  /*7f660*/  IMAD.MOV.U32 R21, RZ, RZ, R30 ;  /* 0x000000ffff157224 */ /* 0x000fce00078e001e */
.L_x_7812:
        /* <DEDUP_REMOVED lines=8> */
[----:B--2---:R-:W-:-:S05]  /*7f6f0*/  LOP3.LUT R21, R29, 0xff, R12, 0x78, !PT ;  /* 0x000000ff1d157812 */ /* 0x004fca00078e780c */
        /* <DEDUP_REMOVED lines=45> */
.L_x_7811:
[----:B------:R-:W-:-:S04]  /*7f9d0*/  ISETP.GE.U32.AND P0, PT, R28, R29, PT ;  /* 0x0000001d1c00720c */ /* 0x000fc80003f06070 */
[----:B------:R-:W-:-:S13]  /*7f9e0*/  ISETP.GE.U32.AND.EX P0, PT, R27, R32, PT, P0 ;  /* 0x000000201b00720c */ /* 0x000fda0003f06100 */
[----:B------:R-:W-:Y:S05]  /*7f9f0*/  @!P0 BRA `(.L_x_7814) ;  /* 0x00000000006c8947 */ /* 0x000fea0003800000 */
[----:B------:R-:W-:Y:S05]  /*7fa00*/  BRA `(.L_x_7815) ;  /* 0x0000000000607947 */ /* 0x000fea0003800000 */
.L_x_7807:
[----:B------:R-:W1:Y:S02]  /*7fa10*/  LDCU UR4, c[0x0][0x3c0] ;  /* 0x00007800ff0477ac */ /* 0x000e640008000800 */
[----:B-1----:R-:W-:-:S09]  /*7fa20*/  UISETP.NE.AND UP0, UPT, UR4, URZ, UPT ;  /* 0x000000ff0400728c */ /* 0x002fd2000bf05270 */
[----:B------:R-:W-:Y:S05]  /*7fa30*/  BRA.U !UP0, `(.L_x_7815) ;  /* 0x0000000108547547 */ /* 0x000fea000b800000 */
[----:B0-----:R-:W-:-:S07]  /*7fa40*/  CS2R R24, SRZ ;  /* 0x0000000000187805 */ /* 0x001fce000001ff00 */
.L_x_7816:
        /* <DEDUP_REMOVED lines=20> */
.L_x_7815:
[----:B------:R-:W-:Y:S01]  /*7fb90*/  VIADD R19, R18, 0x1 ;  /* 0x0000000112137836 */ /* 0x000fe20000000000 */
[----:B------:R-:W-:-:S07]  /*7fba0*/  MOV R18, R20 ;  /* 0x0000001400127202 */ /* 0x000fce0000000f00 */
.L_x_7814:
[----:B------:R-:W-:Y:S05]  /*7fbb0*/  BSYNC.RECONVERGENT B2 ;  /* 0x0000000000027941 */ /* 0x000fea0003800200 */
.L_x_7806:
[----:B------:R-:W-:-:S13]  /*7fbc0*/  ISETP.GE.AND P0, PT, R19, R18, PT ;  /* 0x000000121300720c */ /* 0x000fda0003f06270 */
[----:B------:R-:W-:Y:S05]  /*7fbd0*/  @!P0 BRA `(.L_x_7817) ;  /* 0xffffffd000848947 */ /* 0x000fea000383ffff */
.L_x_7799:
[----:B------:R-:W-:Y:S05]  /*7fbe0*/  BSYNC.RECONVERGENT B1 ;  /* 0x0000000000017941 */ /* 0x000fea0003800200 */
.L_x_7798:
[----:B------:R-:W-:-:S05]  /*7fbf0*/  IMAD.IADD R16, R16, 0x1, R19 ;  /* 0x0000000110107824 */ /* 0x000fca00078e0213 */
[CC--:B---3--:R-:W-:Y:S02]  /*7fc00*/  VIMNMX R3, PT, PT, R17.reuse, R16.reuse, PT ;  /* 0x0000001011037248 */ /* 0x0c8fe40003fe0100 */
[----:B------:R-:W-:-:S03]  /*7fc10*/  ISETP.GE.AND P0, PT, R17, R16, PT ;  /* 0x000000101100720c */ /* 0x000fc60003f06270 */
[----:B------:R-:W-:Y:S01]  /*7fc20*/  IMAD.IADD R4, R4, 0x1, -R3 ;  /* 0x0000000104047824 */ /* 0x000fe200078e0a03 */
[----:B------:R-:W-:-:S04]  /*7fc30*/  IADD3 R3, PT, PT, R3, 0x1, RZ ;  /* 0x0000000103037810 */ /* 0x000fc80007ffe0ff */
[C---:B------:R-:W-:Y:S01]  /*7fc40*/  ISETP.EQ.AND P0, PT, R4.reuse, R3, !P0 ;  /* 0x000000030400720c */ /* 0x040fe20004702270 */
[----:B------:R-:W-:-:S03]  /*7fc50*/  IMAD.IADD R4, R4, 0x1, R11 ;  /* 0x0000000104047824 */ /* 0x000fc600078e020b */
[----:B------:R-:W-:-:S09]  /*7fc60*/  SEL R2, RZ, 0x1, !P0 ;  /* 0x00000001ff027807 */ /* 0x000fd20004000000 */
.L_x_7621:
[----:B------:R-:W-:Y:S05]  /*7fc70*/  BSYNC.RECONVERGENT B0 ;  /* 0x0000000000007941 */ /* 0x000fea0003800200 */
.L_x_7620:
[C---:B------:R-:W-:Y:S01]  /*7fc80*/  ISETP.NE.AND P0, PT, R9.reuse, RZ, PT ;  /* 0x000000ff0900720c */ /* 0x040fe20003f05270 */
[----:B------:R-:W-:Y:S01]  /*7fc90*/  IMAD.U32 R3, R0, 0x10000, RZ ;  /* 0x0001000000037824 */ /* 0x000fe200078e00ff */
[----:B------:R-:W-:Y:S01]  /*7fca0*/  IADD3 R10, PT, PT, R9, -0x1, RZ ;  /* 0xffffffff090a7810 */ /* 0x000fe20007ffe0ff */
[--C-:B------:R-:W-:Y:S01]  /*7fcb0*/  IMAD R13, R4, 0x8, R5.reuse ;  /* 0x00000008040d7824 */ /* 0x100fe200078e0205 */
[----:B------:R-:W-:Y:S01]  /*7fcc0*/  IADD3 R11, PT, PT, R2, R7, -R4 ;  /* 0x00000007020b7210 */ /* 0x000fe20007ffe804 */
[----:B------:R-:W-:Y:S01]  /*7fcd0*/  IMAD.U32 R2, R4, 0x10000, RZ ;  /* 0x0001000004027824 */ /* 0x000fe200078e00ff */
[----:B------:R-:W-:Y:S01]  /*7fce0*/  SEL R10, R10, 0x1ff, P0 ;  /* 0x000001ff0a0a7807 */ /* 0x000fe20000000000 */
[----:B------:R-:W2:Y:S01]  /*7fcf0*/  LDCU.64 UR4, c[0x0][0x3b8] ;  /* 0x00007700ff0477ac */ /* 0x000ea20008000a00 */
[----:B------:R-:W-:Y:S01]  /*7fd00*/  LOP3.LUT R8, R3, R8, RZ, 0xfc, !PT ;  /* 0x0000000803087212 */ /* 0x000fe200078efcff */
[----:B------:R-:W-:Y:S01]  /*7fd10*/  IMAD R14, R11, 0x8, R6 ;  /* 0x000000080b0e7824 */ /* 0x000fe200078e0206 */
[----:B------:R-:W-:Y:S01]  /*7fd20*/  LEA R12, R9, R5, 0x2 ;  /* 0x00000005090c7211 */ /* 0x000fe200078e10ff */
[----:B------:R-:W-:Y:S01]  /*7fd30*/  IMAD R15, R10, 0x4, R5 ;  /* 0x000000040a0f7824 */ /* 0x000fe200078e0205 */
[----:B------:R-:W-:Y:S01]  /*7fd40*/  IADD3 R10, PT, PT, R0, R11, RZ ;  /* 0x0000000b000a7210 */ /* 0x000fe20007ffe0ff */
[----:B------:R-:W3:Y:S01]  /*7fd50*/  LDCU UR7, c[0x0][0x3c0] ;  /* 0x00007800ff0777ac */ /* 0x000ee20008000800 */
[----:B------:R-:W-:Y:S01]  /*7fd60*/  @P0 LOP3.LUT R8, R11, R2, RZ, 0xfc, !PT ;  /* 0x000000020b080212 */ /* 0x000fe200078efcff */
[----:B------:R-:W-:Y:S04]  /*7fd70*/  BSSY.RECONVERGENT B0, `(.L_x_7818) ;  /* 0x00005c8000007945 */ /* 0x000fe80003800200 */
[----:B------:R-:W-:Y:S01]  /*7fd80*/  STS [R15], R8 ;  /* 0x000000080f007388 */ /* 0x000fe20000000800 */
[----:B------:R-:W-:Y:S01]  /*7fd90*/  BAR.SYNC.DEFER_BLOCKING 0x0 ;  /* 0x0000000000007b1d */ /* 0x000fe20000010000 */
[----:B--2---:R-:W-:-:S05]  /*7fda0*/  UIADD3 UR6, UP0, UPT, UR4, -0x1, URZ ;  /* 0xffffffff04067890 */ /* 0x004fca000ff1e0ff */
[----:B------:R-:W2:Y:S04]  /*7fdb0*/  LDS R12, [R12] ;  /* 0x000000000c0c7984 */ /* 0x000ea80000000800 */
[----:B------:R4:W0:Y:S04]  /*7fdc0*/  LDS.64 R2, [R13+0x800] ;  /* 0x000800000d027984 */ /* 0x0008280000000a00 */
[----:B------:R4:W0:Y:S01]  /*7fdd0*/  LDS.64 R6, [R14] ;  /* 0x000000000e067984 */ /* 0x0008220000000a00 */
[----:B--2---:R-:W-:Y:S02]  /*7fde0*/  LOP3.LUT R9, R12, 0xffff, RZ, 0xc0, !PT ;  /* 0x0000ffff0c097812 */ /* 0x004fe400078ec0ff */
[----:B------:R-:W-:-:S03]  /*7fdf0*/  SHF.R.S32.HI R11, RZ, 0x10, R12 ;  /* 0x00000010ff0b7819 */ /* 0x000fc6000001140c */
[----:B------:R-:W-:Y:S01]  /*7fe00*/  IMAD.IADD R9, R0, 0x1, R9 ;  /* 0x0000000100097824 */ /* 0x000fe200078e0209 */
[----:B------:R-:W-:Y:S01]  /*7fe10*/  ISETP.GE.AND P1, PT, R4, R11, PT ;  /* 0x0000000b0400720c */ /* 0x000fe20003f26270 */
[----:B---3--:R-:W-:Y:S01]  /*7fe20*/  IMAD.U32 R0, RZ, RZ, UR7 ;  /* 0x00000007ff007e24 */ /* 0x008fe2000f8e00ff */
[----:B------:R-:W-:Y:S02]  /*7fe30*/  UIADD3.X UR7, UPT, UPT, UR5, -0x1, URZ, UP0, !UPT ;  /* 0xffffffff05077890 */ /* 0x000fe400087fe4ff */
[----:B------:R-:W-:Y:S02]  /*7fe40*/  ISETP.GE.AND P2, PT, R10, R9, PT ;  /* 0x000000090a00720c */ /* 0x000fe40003f46270 */
[----:B------:R-:W-:Y:S02]  /*7fe50*/  SHF.R.S32.HI R12, RZ, 0x1f, R0 ;  /* 0x0000001fff0c7819 */ /* 0x000fe40000011400 */
[CC--:B------:R-:W-:Y:S02]  /*7fe60*/  ISETP.LT.AND P0, PT, R4.reuse, R11.reuse, P2 ;  /* 0x0000000b0400720c */ /* 0x0c0fe40001701270 */
[----:B------:R-:W-:-:S02]  /*7fe70*/  ISETP.GE.OR P2, PT, R4, R11, P2 ;  /* 0x0000000b0400720c */ /* 0x000fc40001746670 */
[----:B------:R-:W-:-:S11]  /*7fe80*/  IADD3 R8, PT, PT, R11, R9, RZ ;  /* 0x000000090b087210 */ /* 0x000fd60007ffe0ff */
[----:B0---4-:R-:W-:Y:S05]  /*7fe90*/  @P2 BRA `(.L_x_7819) ;  /* 0x0000005800d42947 */ /* 0x011fea0003800000 */
        /* <DEDUP_REMOVED lines=18> */
[----:B-1----:R-:W-:Y:S01]  /*7ffc0*/  MOV R22, RZ ;  /* 0x000000ff00167202 */ /* 0x002fe20000000f00 */
[----:B------:R-:W-:Y:S02]  /*7ffd0*/  IMAD.MOV.U32 R15, RZ, RZ, -0x340d631c ;  /* 0xcbf29ce4ff0f7424 */ /* 0x000fe400078e00ff */
[----:B------:R-:W-:Y:S02]  /*7ffe0*/  IMAD.MOV.U32 R21, RZ, RZ, RZ ;  /* 0x000000ffff157224 */ /* 0x000fe400078e00ff */
[----:B------:R-:W-:-:S07]  /*7fff0*/  IMAD.U32 R19, RZ, RZ, UR10 ;  /* 0x0000000aff137e24 */ /* 0x000fce000f8e00ff */
.L_x_7822:
        /* <DEDUP_REMOVED lines=102> */
.L_x_7821:
        /* <DEDUP_REMOVED lines=50> */
.L_x_7820:
        /* <DEDUP_REMOVED lines=17> */
[----:B-1----:R-:W-:Y:S02]  /*80a90*/  IMAD.MOV.U32 R22, RZ, RZ, RZ ;  /* 0x000000ffff167224 */ /* 0x002fe400078e00ff */
[----:B------:R-:W-:Y:S01]  /*80aa0*/  IMAD.MOV.U32 R21, RZ, RZ, RZ ;  /* 0x000000ffff157224 */ /* 0x000fe200078e00ff */
[----:B------:R-:W-:-:S07]  /*80ab0*/  MOV R19, UR10 ;  /* 0x0000000a00137c02 */ /* 0x000fce0008000f00 */
.L_x_7825:
        /* <DEDUP_REMOVED lines=102> */
.L_x_7824:
        /* <DEDUP_REMOVED lines=51> */
.L_x_7823:
        /* <DEDUP_REMOVED lines=23> */
.L_x_7829:
        /* <DEDUP_REMOVED lines=102> */
.L_x_7828:
        /* <DEDUP_REMOVED lines=50> */
.L_x_7827:
        /* <DEDUP_REMOVED lines=17> */
[----:B-1----:R-:W-:Y:S02]  /*82050*/  IMAD.MOV.U32 R22, RZ, RZ, RZ ;  /* 0x000000ffff167224 */ /* 0x002fe400078e00ff */
[----:B------:R-:W-:Y:S01]  /*82060*/  IMAD.MOV.U32 R21, RZ, RZ, RZ ;  /* 0x000000ffff157224 */ /* 0x000fe200078e00ff */
[----:B------:R-:W-:-:S07]  /*82070*/  MOV R19, UR10 ;  /* 0x0000000a00137c02 */ /* 0x000fce0008000f00 */
.L_x_7832:
        /* <DEDUP_REMOVED lines=102> */
.L_x_7831:
        /* <DEDUP_REMOVED lines=51> */
.L_x_7830:
[----:B------:R-:W-:Y:S02]  /*82a10*/  ISETP.GE.U32.AND P2, PT, R18, R23, PT ;  /* 0x000000171200720c */ /* 0x000fe40003f46070 */
[----:B------:R-:W-:Y:S02]  /*82a20*/  PLOP3.LUT P0, PT, PT, PT, PT, 0x80, 0x8 ;  /* 0x000000000008781c */ /* 0x000fe40003f0f070 */
[----:B------:R-:W-:Y:S02]  /*82a30*/  ISETP.GE.U32.AND.EX P2, PT, R15, R28, PT, P2 ;  /* 0x0000001c0f00720c */ /* 0x000fe40003f46120 */
[----:B------:R-:W-:-:S11]  /*82a40*/  PLOP3.LUT P1, PT, PT, PT, PT, 0x8, 0x80 ;  /* 0x000000000080781c */ /* 0x000fd60003f2e170 */
[----:B------:R-:W-:Y:S05]  /*82a50*/  @!P2 BRA `(.L_x_7819) ;  /* 0x0000002c00e4a947 */ /* 0x000fea0003800000 */
[----:B------:R-:W-:Y:S05]  /*82a60*/  BRA `(.L_x_7833) ;  /* 0x0000000000687947 */ /* 0x000fea0003800000 */
.L_x_7826:
[----:B------:R-:W-:-:S13]  /*82a70*/  ISETP.NE.AND P0, PT, R0, RZ, PT ;  /* 0x000000ff0000720c */ /* 0x000fda0003f05270 */
[----:B------:R-:W-:Y:S05]  /*82a80*/  @!P0 BRA `(.L_x_7833) ;  /* 0x0000000000608947 */ /* 0x000fea0003800000 */
[----:B------:R-:W-:Y:S02]  /*82a90*/  IMAD.MOV.U32 R15, RZ, RZ, RZ ;  /* 0x000000ffff0f7224 */ /* 0x000fe400078e00ff */
[----:B------:R-:W-:-:S07]  /*82aa0*/  IMAD.MOV.U32 R20, RZ, RZ, RZ ;  /* 0x000000ffff147224 */ /* 0x000fce00078e00ff */
.L_x_7834:
        /* <DEDUP_REMOVED lines=22> */
.L_x_7833:
        /* <DEDUP_REMOVED lines=13> */
[----:B-1----:R-:W-:Y:S01]  /*82ce0*/  IMAD.MOV.U32 R22, RZ, RZ, RZ ;  /* 0x000000ffff167224 */ /* 0x002fe200078e00ff */
        /* <DEDUP_REMOVED lines=10> */
.L_x_7837:
        /* <DEDUP_REMOVED lines=102> */
[----:B------:R-:W-:Y:S05]  /*833f0*/  BSYNC.RECONVERGENT B1 ;  /* 0x0000000000017941 */ /* 0x000fea0003800200 */
.L_x_7836:
        /* <DEDUP_REMOVED lines=50> */
.L_x_7835:
        /* <DEDUP_REMOVED lines=13> */
[----:B------:R-:W0:Y:S01]  /*837f0*/  LDCU UR10, c[0x0][0x3bc] ;  /* 0x00007780ff0a77ac */ /* 0x000e220008000800 */
[----:B------:R-:W-:Y:S01]  /*83800*/  BSSY.RECONVERGENT B1, `(.L_x_7839) ;  /* 0x000006c000017945 */ /* 0x000fe20003800200 */
[----:B------:R-:W-:Y:S01]  /*83810*/  LOP3.LUT R17, R16, 0xfffffffe, RZ, 0xc0, !PT ;  /* 0xfffffffe10117812 */ /* 0x000fe200078ec0ff */
[----:B------:R-:W-:Y:S01]  /*83820*/  IMAD.MOV.U32 R29, RZ, RZ, -0x7bdddcdb ;  /* 0x84222325ff1d7424 */ /* 0x000fe200078e00ff */
[----:B------:R-:W-:Y:S02]  /*83830*/  MOV R28, 0xcbf29ce4 ;  /* 0xcbf29ce4001c7802 */ /* 0x000fe40000000f00 */
[----:B-1----:R-:W-:Y:S01]  /*83840*/  CS2R R22, SRZ ;  /* 0x0000000000167805 */ /* 0x002fe2000001ff00 */
[----:B0-----:R-:W-:-:S07]  /*83850*/  IMAD.U32 R21, RZ, RZ, UR10 ;  /* 0x0000000aff157e24 */ /* 0x001fce000f8e00ff */
.L_x_7840:
        /* <DEDUP_REMOVED lines=103> */
.L_x_7839:
[----:B------:R-:W-:Y:S05]  /*83ed0*/  @P2 BRA `(.L_x_7838) ;  /* 0x0000000000c82947 */ /* 0x000fea0003800000 */
[----:B------:R-:W-:-:S04]  /*83ee0*/  LEA R18, P1, R17, R2, 0x3 ;  /* 0x0000000211127211 */ /* 0x000fc800078218ff */
        /* <DEDUP_REMOVED lines=49> */
.L_x_7838:
        /* <DEDUP_REMOVED lines=16> */
[----:B------:R-:W0:Y:S01]  /*84300*/  LDCU UR10, c[0x0][0x3bc] ;  /* 0x00007780ff0a77ac */ /* 0x000e220008000800 */
[----:B------:R-:W-:Y:S01]  /*84310*/  HFMA2 R15, -RZ, RZ, -15.890625, -0.0047760009765625 ;  /* 0xcbf29ce4ff0f7431 */ /* 0x000fe200000001ff */
[----:B------:R-:W-:Y:S01]  /*84320*/  BSSY.RECONVERGENT B1, `(.L_x_7843) ;  /* 0x000006c000017945 */ /* 0x000fe20003800200 */
[----:B------:R-:W-:Y:S01]  /*84330*/  LOP3.LUT R17, R16, 0xfffffffe, RZ, 0xc0, !PT ;  /* 0xfffffffe10117812 */ /* 0x000fe200078ec0ff */
[----:B------:R-:W-:Y:S01]  /*84340*/  IMAD.MOV.U32 R0, RZ, RZ, -0x7bdddcdb ;  /* 0x84222325ff007424 */ /* 0x000fe200078e00ff */
[----:B------:R-:W-:Y:S01]  /*84350*/  MOV R21, RZ ;  /* 0x000000ff00157202 */ /* 0x000fe20000000f00 */
[----:B-1----:R-:W-:Y:S02]  /*84360*/  IMAD.MOV.U32 R22, RZ, RZ, RZ ;  /* 0x000000ffff167224 */ /* 0x002fe400078e00ff */
[----:B0-----:R-:W-:-:S07]  /*84370*/  IMAD.U32 R20, RZ, RZ, UR10 ;  /* 0x0000000aff147e24 */ /* 0x001fce000f8e00ff */
.L_x_7844:
        /* <DEDUP_REMOVED lines=19> */
[----:B------:R-:W-:-:S03]  /*844b0*/  LOP3.LUT R28, R28, 0xff, R15, 0x78, !PT ;  /* 0x000000ff1c1c7812 */ /* 0x000fc600078e780f */
[----:B------:R-:W-:Y:S02]  /*844c0*/  IMAD.IADD R0, R29, 0x1, R23 ;  /* 0x000000011d007824 */ /* 0x000fe400078e0217 */
[----:B0-----:R-:W-:-:S04]  /*844d0*/  IMAD.WIDE.U32 R26, R28, 0x1b3, RZ ;  /* 0x000001b31c1a7825 */ /* 0x001fc800078e00ff */
        /* <DEDUP_REMOVED lines=80> */
[----:B------:R-:W-:Y:S05]  /*849e0*/  BSYNC.RECONVERGENT B1 ;  /* 0x0000000000017941 */ /* 0x000fea0003800200 */
.L_x_7843:
        /* <DEDUP_REMOVED lines=51> */
.L_x_7842:
        /* <DEDUP_REMOVED lines=16> */
[----:B------:R-:W-:Y:S02]  /*84e20*/  MOV R26, 0xcbf29ce4 ;  /* 0xcbf29ce4001a7802 */ /* 0x000fe40000000f00 */
[----:B------:R-:W-:Y:S01]  /*84e30*/  CS2R R20, SRZ ;  /* 0x0000000000147805 */ /* 0x000fe2000001ff00 */
[----:B0-----:R-:W-:-:S07]  /*84e40*/  IMAD.U32 R18, RZ, RZ, UR10 ;  /* 0x0000000aff127e24 */ /* 0x001fce000f8e00ff */
.L_x_7847:
[----:B------:R-:W-:-:S04]  /*84e50*/  LEA R24, P0, R20, R2, 0x3 ;  /* 0x0000000214187211 */ /* 0x000fc800078018ff */
[----:B-1----:R-:W-:-:S05]  /*84e60*/  LEA.HI.X R25, R20, R3, R21, 0x3, P0 ;  /* 0x0000000314197211 */ /* 0x002fca00000f1c15 */
        /* <DEDUP_REMOVED lines=101> */
.L_x_7846:
        /* <DEDUP_REMOVED lines=51> */
.L_x_7845:
[----:B------:R-:W-:Y:S02]  /*857f0*/  ISETP.GE.U32.AND P1, PT, R0, R27, PT ;  /* 0x0000001b0000720c */ /* 0x000fe40003f26070 */
[----:B------:R-:W-:Y:S02]  /*85800*/  PLOP3.LUT P0, PT, PT, PT, PT, 0x8, 0x80 ;  /* 0x000000000080781c */ /* 0x000fe40003f0e170 */
[----:B------:R-:W-:-:S04]  /*85810*/  ISETP.GE.U32.AND.EX P1, PT, R15, R26, PT, P1 ;  /* 0x0000001a0f00720c */ /* 0x000fc80003f26110 */
[----:B------:R-:W-:Y:S01]  /*85820*/  PLOP3.LUT P1, PT, P1, PT, PT, 0x8, 0x80 ;  /* 0x000000000080781c */ /* 0x000fe20000f2e170 */
[----:B------:R-:W-:-:S12]  /*85830*/  BRA `(.L_x_7819) ;  /* 0x00000000006c7947 */ /* 0x000fd80003800000 */
.L_x_7841:
[----:B------:R-:W-:Y:S02]  /*85840*/  ISETP.NE.AND P2, PT, R0, RZ, PT ;  /* 0x000000ff0000720c */ /* 0x000fe40003f45270 */
[----:B------:R-:W-:Y:S02]  /*85850*/  PLOP3.LUT P0, PT, PT, PT, PT, 0x8, 0x80 ;  /* 0x000000000080781c */ /* 0x000fe40003f0e170 */
[----:B------:R-:W-:-:S09]  /*85860*/  PLOP3.LUT P1, PT, PT, PT, PT, 0x8, 0x80 ;  /* 0x000000000080781c */ /* 0x000fd20003f2e170 */
[----:B------:R-:W-:Y:S05]  /*85870*/  @!P2 BRA `(.L_x_7819) ;  /* 0x00000000005ca947 */ /* 0x000fea0003800000 */
[----:B------:R-:W-:Y:S02]  /*85880*/  HFMA2 R20, -RZ, RZ, 0, 0 ;  /* 0x00000000ff147431 */ /* 0x000fe400000001ff */
[----:B------:R-:W-:-:S07]  /*85890*/  IMAD.MOV.U32 R15, RZ, RZ, RZ ;  /* 0x000000ffff0f7224 */ /* 0x000fce00078e00ff */
.L_x_7848:
        /* <DEDUP_REMOVED lines=21> */
.L_x_7819:
[----:B------:R-:W-:Y:S05]  /*859f0*/  BSYNC.RECONVERGENT B0 ;  /* 0x0000000000007941 */ /* 0x000fea0003800200 */
.L_x_7818:
[----:B------:R-:W-:Y:S01]  /*85a00*/  IMAD.MOV.U32 R16, RZ, RZ, R2 ;  /* 0x000000ffff107224 */ /* 0x000fe200078e0002 */
[----:B------:R-:W-:Y:S01]  /*85a10*/  MOV R17, R3 ;  /* 0x0000000300117202 */ /* 0x000fe20000000f00 */
[----:B------:R-:W-:Y:S01]  /*85a20*/  IMAD.IADD R15, R4, 0x1, R10 ;  /* 0x00000001040f7824 */ /* 0x000fe200078e020a */
[----:B------:R-:W-:Y:S01]  /*85a30*/  @!P0 IADD3 R10, PT, PT, R10, 0x1, RZ ;  /* 0x000000010a0a8810 */ /* 0x000fe20007ffe0ff */
[----:B------:R-:W-:Y:S01]  /*85a40*/  @!P1 VIADD R4, R4, 0x1 ;  /* 0x0000000104049836 */ /* 0x000fe20000000000 */
[----:B------:R-:W-:Y:S01]  /*85a50*/  LOP3.LUT R0, R0, 0xfffffff7, RZ, 0xc0, !PT ;  /* 0xfffffff700007812 */ /* 0x000fe200078ec0ff */
[----:B------:R-:W-:Y:S01]  /*85a60*/  BSSY.RECONVERGENT B0, `(.L_x_7849) ;  /* 0x00005bd000007945 */ /* 0x000fe20003800200 */
[----:B------:R0:W2:Y:S01]  /*85a70*/  @!P1 LDS.64 R16, [R13+0x808] ;  /* 0x000808000d109984 */ /* 0x0000a20000000a00 */
        /* <DEDUP_REMOVED lines=16> */
[----:B-1----:R-:W-:Y:S01]  /*85b80*/  IMAD.MOV.U32 R22, RZ, RZ, RZ ;  /* 0x000000ffff167224 */ /* 0x002fe200078e00ff */
        /* <DEDUP_REMOVED lines=13> */
.L_x_7853:
        /* <DEDUP_REMOVED lines=102> */
.L_x_7852:
        /* <DEDUP_REMOVED lines=50> */
.L_x_7851:
        /* <DEDUP_REMOVED lines=9> */
[----:B-1----:R-:W-:Y:S01]  /*86670*/  IMAD.MOV.U32 R22, RZ, RZ, RZ ;  /* 0x000000ffff167224 */ /* 0x002fe200078e00ff */
        /* <DEDUP_REMOVED lines=9> */
.L_x_7856:
[----:B---3--:R-:W-:-:S04]  /*86710*/  LEA R28, P1, R24, R6, 0x3 ;  /* 0x00000006181c7211 */ /* 0x008fc800078218ff */
        /* <DEDUP_REMOVED lines=22> */
[----:B-1----:R-:W-:-:S03]  /*86880*/  IMAD.WIDE.U32 R28, R30, 0x1b3, RZ ;  /* 0x000001b31e1c7825 */ /* 0x002fc600078e00ff */
        /* <DEDUP_REMOVED lines=76> */
[----:B------:R-:W-:Y:S01]  /*86d50*/  IMAD.IADD R30, R19, 0x1, R25 ;  /* 0x00000001131e7824 */ /* 0x000fe200078e0219 */
[----:B------:R-:W-:Y:S06]  /*86d60*/  @P1 BRA `(.L_x_7856) ;  /* 0xfffffff800681947 */ /* 0x000fec000383ffff */
.L_x_7855:
        /* <DEDUP_REMOVED lines=51> */
.L_x_7854:
        /* <DEDUP_REMOVED lines=9> */
[----:B-1----:R-:W-:Y:S01]  /*87130*/  MOV R22, RZ ;  /* 0x000000ff00167202 */ /* 0x002fe20000000f00 */
        /* <DEDUP_REMOVED lines=12> */
.L_x_7860:
        /* <DEDUP_REMOVED lines=102> */
.L_x_7859:
        /* <DEDUP_REMOVED lines=50> */
.L_x_7858:
        /* <DEDUP_REMOVED lines=17> */
[----:B-1----:R-:W-:-:S07]  /*87c90*/  MOV R22, RZ ;  /* 0x000000ff00167202 */ /* 0x002fce0000000f00 */
.L_x_7863:
[----:B---3--:R-:W-:-:S04]  /*87ca0*/  LEA R26, P0, R21, R6, 0x3 ;  /* 0x00000006151a7211 */ /* 0x008fc800078018ff */
        /* <DEDUP_REMOVED lines=101> */
.L_x_7862:
        /* <DEDUP_REMOVED lines=51> */
.L_x_7861:
[----:B------:R-:W-:Y:S02]  /*88630*/  ISETP.GE.U32.AND P1, PT, R20, R23, PT ;  /* 0x000000171400720c */ /* 0x000fe40003f26070 */
[----:B------:R-:W-:Y:S02]  /*88640*/  PLOP3.LUT P3, PT, PT, PT, PT, 0x80, 0x8 ;  /* 0x000000000008781c */ /* 0x000fe40003f6f070 */
[----:B------:R-:W-:Y:S02]  /*88650*/  ISETP.GE.U32.AND.EX P1, PT, R13, R28, PT, P1 ;  /* 0x0000001c0d00720c */ /* 0x000fe40003f26110 */
[----:B------:R-:W-:-:S11]  /*88660*/  PLOP3.LUT P0, PT, PT, PT, PT, 0x8, 0x80 ;  /* 0x000000000080781c */ /* 0x000fd60003f0e170 */
[----:B------:R-:W-:Y:S05]  /*88670*/  @!P1 BRA `(.L_x_7850) ;  /* 0x0000002c00ec9947 */ /* 0x000fea0003800000 */
[----:B------:R-:W-:Y:S05]  /*88680*/  BRA `(.L_x_7864) ;  /* 0x0000000000687947 */ /* 0x000fea0003800000 */
.L_x_7857:
[----:B------:R-:W0:Y:S02]  /*88690*/  LDCU UR4, c[0x0][0x3c0] ;  /* 0x00007800ff0477ac */ /* 0x000e240008000800 */
[----:B0-----:R-:W-:-:S09]  /*886a0*/  UISETP.NE.AND UP0, UPT, UR4, URZ, UPT ;  /* 0x000000ff0400728c */ /* 0x001fd2000bf05270 */
[----:B------:R-:W-:Y:S05]  /*886b0*/  BRA.U !UP0, `(.L_x_7864) ;  /* 0x00000001085c7547 */ /* 0x000fea000b800000 */
[----:B------:R-:W-:Y:S02]  /*886c0*/  HFMA2 R13, -RZ, RZ, 0, 0 ;  /* 0x00000000ff0d7431 */ /* 0x000fe400000001ff */
[----:B------:R-:W-:-:S07]  /*886d0*/  IMAD.MOV.U32 R21, RZ, RZ, RZ ;  /* 0x000000ffff157224 */ /* 0x000fce00078e00ff */
.L_x_7865:
[C---:B------:R-:W-:Y:S02]  /*886e0*/  SHF.L.U32 R19, R13.reuse, 0x3, RZ ;  /* 0x000000030d137819 */ /* 0x040fe400000006ff */
[----:B------:R-:W-:Y:S02]  /*886f0*/  SHF.L.U64.HI R20, R13, 0x3, R21 ;  /* 0x000000030d147819 */ /* 0x000fe40000010215 */
[----:B--2---:R-:W-:Y:S02]  /*88700*/  IADD3 R14, P0, PT, R16, R19, RZ ;  /* 0x00000013100e7210 */ /* 0x004fe40007f1e0ff */
[----:B---3--:R-:W-:-:S03]  /*88710*/  IADD3 R18, P1, PT, R19, R6, RZ ;  /* 0x0000000613127210 */ /* 0x008fc60007f3e0ff */
        /* <DEDUP_REMOVED lines=17> */
.L_x_7864:
        /* <DEDUP_REMOVED lines=8> */
[----:B------:R-:W-:Y:S01]  /*888b0*/  HFMA2 R20, -RZ, RZ, -6.306171417236328125e-05, 0.01395416259765625 ;  /* 0x84222325ff147431 */ /* 0x000fe200000001ff */
        /* <DEDUP_REMOVED lines=15> */
.L_x_7868:
        /* <DEDUP_REMOVED lines=103> */
.L_x_7867:
        /* <DEDUP_REMOVED lines=50> */
.L_x_7866:
        /* <DEDUP_REMOVED lines=10> */
[----:B-1----:R-:W-:Y:S02]  /*893e0*/  MOV R22, RZ ;  /* 0x000000ff00167202 */ /* 0x002fe40000000f00 */
        /* <DEDUP_REMOVED lines=10> */
.L_x_7871:
        /* <DEDUP_REMOVED lines=103> */
.L_x_7870:
        /* <DEDUP_REMOVED lines=51> */
.L_x_7869:
        /* <DEDUP_REMOVED lines=24> */
.L_x_7875:
        /* <DEDUP_REMOVED lines=103> */
.L_x_7874:
        /* <DEDUP_REMOVED lines=50> */
.L_x_7873:
        /* <DEDUP_REMOVED lines=17> */
[----:B-1----:R-:W-:Y:S01]  /*8aa50*/  IMAD.MOV.U32 R22, RZ, RZ, RZ ;  /* 0x000000ffff167224 */ /* 0x002fe200078e00ff */
[----:B------:R-:W-:Y:S02]  /*8aa60*/  MOV R21, RZ ;  /* 0x000000ff00157202 */ /* 0x000fe40000000f00 */
[----:B0-----:R-:W-:-:S07]  /*8aa70*/  MOV R19, UR4 ;  /* 0x0000000400137c02 */ /* 0x001fce0008000f00 */
.L_x_7878:
        /* <DEDUP_REMOVED lines=103> */
.L_x_7877:
        /* <DEDUP_REMOVED lines=51> */
.L_x_7876:
[----:B------:R-:W-:Y:S02]  /*8b420*/  ISETP.GE.U32.AND P0, PT, R20, R23, PT ;  /* 0x000000171400720c */ /* 0x000fe40003f06070 */
[----:B------:R-:W-:Y:S02]  /*8b430*/  PLOP3.LUT P3, PT, PT, PT, PT, 0x8, 0x80 ;  /* 0x000000000080781c */ /* 0x000fe40003f6e170 */
[----:B------:R-:W-:-:S04]  /*8b440*/  ISETP.GE.U32.AND.EX P0, PT, R13, R28, PT, P0 ;  /* 0x0000001c0d00720c */ /* 0x000fc80003f06100 */
[----:B------:R-:W-:Y:S01]  /*8b450*/  PLOP3.LUT P0, PT, P0, PT, PT, 0x8, 0x80 ;  /* 0x000000000080781c */ /* 0x000fe2000070e170 */
[----:B------:R-:W-:-:S12]  /*8b460*/  BRA `(.L_x_7850) ;  /* 0x0000000000707947 */ /* 0x000fd80003800000 */
.L_x_7872:
[----:B------:R-:W0:Y:S01]  /*8b470*/  LDCU UR4, c[0x0][0x3c0] ;  /* 0x00007800ff0477ac */ /* 0x000e220008000800 */
[----:B------:R-:W-:Y:S02]  /*8b480*/  PLOP3.LUT P3, PT, PT, PT, PT, 0x8, 0x80 ;  /* 0x000000000080781c */ /* 0x000fe40003f6e170 */
[----:B------:R-:W-:Y:S01]  /*8b490*/  PLOP3.LUT P0, PT, PT, PT, PT, 0x8, 0x80 ;  /* 0x000000000080781c */ /* 0x000fe20003f0e170 */
[----:B0-----:R-:W-:-:S09]  /*8b4a0*/  UISETP.NE.AND UP0, UPT, UR4, URZ, UPT ;  /* 0x000000ff0400728c */ /* 0x001fd2000bf05270 */
[----:B------:R-:W-:Y:S05]  /*8b4b0*/  BRA.U !UP0, `(.L_x_7850) ;  /* 0x00000001085c7547 */ /* 0x000fea000b800000 */
[----:B------:R-:W-:Y:S02]  /*8b4c0*/  HFMA2 R13, -RZ, RZ, 0, 0 ;  /* 0x00000000ff0d7431 */ /* 0x000fe400000001ff */
[----:B------:R-:W-:-:S07]  /*8b4d0*/  IMAD.MOV.U32 R21, RZ, RZ, RZ ;  /* 0x000000ffff157224 */ /* 0x000fce00078e00ff */
.L_x_7879:
[C---:B------:R-:W-:Y:S02]  /*8b4e0*/  SHF.L.U32 R19, R13.reuse, 0x3, RZ ;  /* 0x000000030d137819 */ /* 0x040fe400000006ff */
[----:B------:R-:W-:Y:S02]  /*8b4f0*/  SHF.L.U64.HI R20, R13, 0x3, R21 ;  /* 0x000000030d147819 */ /* 0x000fe40000010215 */
[----:B---3--:R-:W-:Y:S02]  /*8b500*/  IADD3 R14, P0, PT, R19, R6, RZ ;  /* 0x00000006130e7210 */ /* 0x008fe40007f1e0ff */
        /* <DEDUP_REMOVED lines=18> */
.L_x_7850:
[----:B------:R-:W-:Y:S05]  /*8b630*/  BSYNC.RECONVERGENT B0 ;  /* 0x0000000000007941 */ /* 0x000fea0003800200 */
.L_x_7849:
[C---:B------:R-:W-:Y:S01]  /*8b640*/  @!P3 IADD3 R21, PT, PT, R10.reuse, 0x1, RZ ;  /* 0x000000010a15b810 */ /* 0x040fe20007ffe0ff */
[----:B------:R-:W-:Y:S01]  /*8b650*/  @!P3 IMAD R13, R10, 0x8, R5 ;  /* 0x000000080a0db824 */ /* 0x000fe200078e0205 */
[C---:B------:R-:W-:Y:S01]  /*8b660*/  @!P0 IADD3 R14, PT, PT, R4.reuse, 0x1, RZ ;  /* 0x00000001040e8810 */ /* 0x040fe20007ffe0ff */
[C---:B------:R-:W-:Y:S01]  /*8b670*/  IMAD.IADD R15, R4.reuse, 0x1, R10 ;  /* 0x00000001040f7824 */ /* 0x040fe200078e020a */
[----:B------:R-:W-:Y:S01]  /*8b680*/  @!P0 LEA R20, R4, R5, 0x3 ;  /* 0x0000000504148211 */ /* 0x000fe200078e18ff */
[----:B------:R-:W-:Y:S01]  /*8b690*/  @!P3 IMAD.MOV.U32 R10, RZ, RZ, R21 ;  /* 0x000000ffff0ab224 */ /* 0x000fe200078e0015 */
[----:B------:R-:W-:Y:S01]  /*8b6a0*/  @!P0 MOV R4, R14 ;  /* 0x0000000e00048202 */ /* 0x000fe20000000f00 */
[----:B--2---:R-:W-:Y:S01]  /*8b6b0*/  IMAD.MOV.U32 R18, RZ, RZ, R16 ;  /* 0x000000ffff127224 */ /* 0x004fe200078e0010 */
[----:B------:R-:W-:Y:S01]  /*8b6c0*/  MOV R19, R17 ;  /* 0x0000001100137202 */ /* 0x000fe20000000f00 */
[----:B------:R-:W-:Y:S01]  /*8b6d0*/  BSSY.RECONVERGENT B0, `(.L_x_7880) ;  /* 0x00005ba000007945 */ /* 0x000fe20003800200 */
[----:B------:R-:W-:Y:S01]  /*8b6e0*/  ISETP.GE.AND P1, PT, R10, R9, PT ;  /* 0x000000090a00720c */ /* 0x000fe20003f26270 */
[----:B---3--:R0:W2:Y:S01]  /*8b6f0*/  @!P3 LDS.64 R6, [R13+0x808] ;  /* 0x000808000d06b984 */ /* 0x0080a20000000a00 */
[----:B------:R-:W-:-:S02]  /*8b700*/  ISETP.LT.AND P3, PT, R15, R8, P3 ;  /* 0x000000080f00720c */ /* 0x000fc40001f61270 */
        /* <DEDUP_REMOVED lines=27> */
.L_x_7884:
        /* <DEDUP_REMOVED lines=98> */
[----:B------:R-:W-:-:S05]  /*8bee0*/  LEA R15, R15, R20, 0x8 ;  /* 0x000000140f0f7211 */ /* 0x000fca00078e40ff */
[----:B------:R-:W-:Y:S01]  /*8bef0*/  IMAD.IADD R15, R25, 0x1, R15 ;  /* 0x00000001190f7824 */ /* 0x000fe200078e020f */
[----:B------:R-:W-:Y:S06]  /*8bf00*/  @P2 BRA `(.L_x_7884) ;  /* 0xfffffff8006c2947 */ /* 0x000fec000383ffff */
.L_x_7883:
[----:B------:R-:W-:Y:S05]  /*8bf10*/  @P1 BRA `(.L_x_7882) ;  /* 0x0000000000c41947 */ /* 0x000fea0003800000 */
[----:B---3--:R-:W-:-:S04]  /*8bf20*/  LEA R20, P1, R13, R18, 0x3 ;  /* 0x000000120d147211 */ /* 0x008fc800078218ff */
        /* <DEDUP_REMOVED lines=48> */
.L_x_7882:
[----:B-1----:R-:W-:Y:S01]  /*8c230*/  MOV R25, 0x84222325 ;  /* 0x8422232500197802 */ /* 0x002fe20000000f00 */
        /* <DEDUP_REMOVED lines=18> */
.L_x_7887:
        /* <DEDUP_REMOVED lines=102> */
.L_x_7886:
        /* <DEDUP_REMOVED lines=51> */
.L_x_7885:
        /* <DEDUP_REMOVED lines=22> */
.L_x_7891:
        /* <DEDUP_REMOVED lines=101> */
.L_x_7890:
        /* <DEDUP_REMOVED lines=50> */
.L_x_7889:
        /* <DEDUP_REMOVED lines=19> */
.L_x_7894:
        /* <DEDUP_REMOVED lines=102> */
.L_x_7893:
        /* <DEDUP_REMOVED lines=51> */
.L_x_7892:
[----:B------:R-:W-:Y:S02]  /*8e280*/  ISETP.GE.U32.AND P1, PT, R24, R25, PT ;  /* 0x000000191800720c */ /* 0x000fe40003f26070 */
[----:B------:R-:W-:Y:S02]  /*8e290*/  PLOP3.LUT P4, PT, PT, PT, PT, 0x80, 0x8 ;  /* 0x000000000008781c */ /* 0x000fe40003f8f070 */
[----:B------:R-:W-:Y:S02]  /*8e2a0*/  ISETP.GE.U32.AND.EX P1, PT, R15, R30, PT, P1 ;  /* 0x0000001e0f00720c */ /* 0x000fe40003f26110 */
[----:B------:R-:W-:-:S11]  /*8e2b0*/  PLOP3.LUT P0, PT, PT, PT, PT, 0x8, 0x80 ;  /* 0x000000000080781c */ /* 0x000fd60003f0e170 */
[----:B------:R-:W-:Y:S05]  /*8e2c0*/  @!P1 BRA `(.L_x_7881) ;  /* 0x0000002c00e89947 */ /* 0x000fea0003800000 */
[----:B------:R-:W-:Y:S05]  /*8e2d0*/  BRA `(.L_x_7895) ;  /* 0x0000000000687947 */ /* 0x000fea0003800000 */
.L_x_7888:
[----:B------:R-:W0:Y:S02]  /*8e2e0*/  LDCU UR4, c[0x0][0x3c0] ;  /* 0x00007800ff0477ac */ /* 0x000e240008000800 */
[----:B0-----:R-:W-:-:S09]  /*8e2f0*/  UISETP.NE.AND UP0, UPT, UR4, URZ, UPT ;  /* 0x000000ff0400728c */ /* 0x001fd2000bf05270 */
[----:B------:R-:W-:Y:S05]  /*8e300*/  BRA.U !UP0, `(.L_x_7895) ;  /* 0x00000001085c7547 */ /* 0x000fea000b800000 */
[----:B------:R-:W-:Y:S02]  /*8e310*/  HFMA2 R23, -RZ, RZ, 0, 0 ;  /* 0x00000000ff177431 */ /* 0x000fe400000001ff */
[----:B------:R-:W-:-:S07]  /*8e320*/  IMAD.MOV.U32 R13, RZ, RZ, RZ ;  /* 0x000000ffff0d7224 */ /* 0x000fce00078e00ff */
.L_x_7896:
[C---:B------:R-:W-:Y:S01]  /*8e330*/  IMAD.SHL.U32 R21, R13.reuse, 0x8, RZ ;  /* 0x000000080d157824 */ /* 0x040fe200078e00ff */
[----:B------:R-:W-:-:S04]  /*8e340*/  SHF.L.U64.HI R22, R13, 0x3, R23 ;  /* 0x000000030d167819 */ /* 0x000fc80000010217 */
        /* <DEDUP_REMOVED lines=19> */
.L_x_7895:
        /* <DEDUP_REMOVED lines=24> */
.L_x_7899:
        /* <DEDUP_REMOVED lines=102> */
.L_x_7898:
        /* <DEDUP_REMOVED lines=50> */
.L_x_7897:
        /* <DEDUP_REMOVED lines=21> */
.L_x_7902:
        /* <DEDUP_REMOVED lines=103> */
.L_x_7901:
        /* <DEDUP_REMOVED lines=51> */
.L_x_7900:
        /* <DEDUP_REMOVED lines=24> */
.L_x_7906:
        /* <DEDUP_REMOVED lines=102> */
.L_x_7905:
        /* <DEDUP_REMOVED lines=50> */
.L_x_7904:
        /* <DEDUP_REMOVED lines=21> */
.L_x_7909:
        /* <DEDUP_REMOVED lines=103> */
.L_x_7908:
        /* <DEDUP_REMOVED lines=51> */
.L_x_7907:
[----:B------:R-:W-:Y:S02]  /*91060*/  ISETP.GE.U32.AND P0, PT, R24, R25, PT ;  /* 0x000000191800720c */ /* 0x000fe40003f06070 */
[----:B------:R-:W-:Y:S02]  /*91070*/  PLOP3.LUT P4, PT, PT, PT, PT, 0x8, 0x80 ;  /* 0x000000000080781c */ /* 0x000fe40003f8e170 */
[----:B------:R-:W-:-:S04]  /*91080*/  ISETP.GE.U32.AND.EX P0, PT, R15, R30, PT, P0 ;  /* 0x0000001e0f00720c */ /* 0x000fc80003f06100 */
[----:B------:R-:W-:Y:S01]  /*91090*/  PLOP3.LUT P0, PT, P0, PT, PT, 0x8, 0x80 ;  /* 0x000000000080781c */ /* 0x000fe2000070e170 */
[----:B------:R-:W-:-:S12]  /*910a0*/  BRA `(.L_x_7881) ;  /* 0x0000000000707947 */ /* 0x000fd80003800000 */
.L_x_7903:
[----:B------:R-:W0:Y:S01]  /*910b0*/  LDCU UR4, c[0x0][0x3c0] ;  /* 0x00007800ff0477ac */ /* 0x000e220008000800 */
[----:B------:R-:W-:Y:S02]  /*910c0*/  PLOP3.LUT P4, PT, PT, PT, PT, 0x8, 0x80 ;  /* 0x000000000080781c */ /* 0x000fe40003f8e170 */
[----:B------:R-:W-:Y:S01]  /*910d0*/  PLOP3.LUT P0, PT, PT, PT, PT, 0x8, 0x80 ;  /* 0x000000000080781c */ /* 0x000fe20003f0e170 */
[----:B0-----:R-:W-:-:S09]  /*910e0*/  UISETP.NE.AND UP0, UPT, UR4, URZ, UPT ;  /* 0x000000ff0400728c */ /* 0x001fd2000bf05270 */
[----:B------:R-:W-:Y:S05]  /*910f0*/  BRA.U !UP0, `(.L_x_7881) ;  /* 0x00000001085c7547 */ /* 0x000fea000b800000 */
[----:B------:R-:W-:Y:S02]  /*91100*/  HFMA2 R23, -RZ, RZ, 0, 0 ;  /* 0x00000000ff177431 */ /* 0x000fe400000001ff */
[----:B------:R-:W-:-:S07]  /*91110*/  IMAD.MOV.U32 R13, RZ, RZ, RZ ;  /* 0x000000ffff0d7224 */ /* 0x000fce00078e00ff */
.L_x_7910:
[C---:B------:R-:W-:Y:S01]  /*91120*/  IMAD.SHL.U32 R21, R13.reuse, 0x8, RZ ;  /* 0x000000080d157824 */ /* 0x040fe200078e00ff */
[----:B------:R-:W-:-:S04]  /*91130*/  SHF.L.U64.HI R22, R13, 0x3, R23 ;  /* 0x000000030d167819 */ /* 0x000fc80000010217 */
        /* <DEDUP_REMOVED lines=19> */
.L_x_7881:
[----:B------:R-:W-:Y:S05]  /*91270*/  BSYNC.RECONVERGENT B0 ;  /* 0x0000000000007941 */ /* 0x000fea0003800200 */
.L_x_7880:
[C---:B------:R-:W-:Y:S01]  /*91280*/  @!P4 VIADD R15, R10.reuse, 0x1 ;  /* 0x000000010a0fc836 */ /* 0x040fe20000000000 */
[----:B------:R-:W-:Y:S01]  /*91290*/  @!P4 LEA R20, R10, R5, 0x3 ;  /* 0x000000050a14c211 */ /* 0x000fe200078e18ff */
[C---:B------:R-:W-:Y:S01]  /*912a0*/  @!P0 IMAD R14, R4.reuse, 0x8, R5 ;  /* 0x00000008040e8824 */ /* 0x040fe200078e0205 */
[C---:B------:R-:W-:Y:S01]  /*912b0*/  IADD3 R5, PT, PT, R4.reuse, R10, RZ ;  /* 0x0000000a04057210 */ /* 0x040fe20007ffe0ff */
[----:B------:R-:W-:Y:S01]  /*912c0*/  @!P0 VIADD R13, R4, 0x1 ;  /* 0x00000001040d8836 */ /* 0x000fe20000000000 */
[----:B------:R-:W-:Y:S01]  /*912d0*/  @!P4 MOV R10, R15 ;  /* 0x0000000f000ac202 */ /* 0x000fe20000000f00 */
[----:B---3--:R-:W-:Y:S01]  /*912e0*/  IMAD.MOV.U32 R30, RZ, RZ, R18 ;  /* 0x000000ffff1e7224 */ /* 0x008fe200078e0012 */
[----:B------:R-:W-:Y:S01]  /*912f0*/  MOV R31, R19 ;  /* 0x00000013001f7202 */ /* 0x000fe20000000f00 */
[----:B------:R-:W-:Y:S01]  /*91300*/  @!P0 IMAD.MOV.U32 R4, RZ, RZ, R13 ;  /* 0x000000ffff048224 */ /* 0x000fe200078e000d */
[----:B------:R-:W-:Y:S01]  /*91310*/  ISETP.GE.AND P2, PT, R10, R9, PT ;  /* 0x000000090a00720c */ /* 0x000fe20003f46270 */
[----:B------:R-:W-:Y:S01]  /*91320*/  BSSY.RECONVERGENT B0, `(.L_x_7911) ;  /* 0x00005b9000007945 */ /* 0x000fe20003800200 */
[----:B--2---:R0:W2:Y:S01]  /*91330*/  @!P4 LDS.64 R6, [R20+0x808] ;  /* 0x000808001406c984 */ /* 0x0040a20000000a00 */
[----:B------:R-:W-:-:S02]  /*91340*/  ISETP.LT.AND P4, PT, R5, R8, P4 ;  /* 0x000000080500720c */ /* 0x000fc40002781270 */
[CC--:B------:R-:W-:Y:S01]  /*91350*/  ISETP.GE.AND P1, PT, R4.reuse, R11.reuse, PT ;  /* 0x0000000b0400720c */ /* 0x0c0fe20003f26270 */
[----:B------:R0:W3:Y:S01]  /*91360*/  @!P0 LDS.64 R30, [R14+0x808] ;  /* 0x000808000e1e8984 */ /* 0x0000e20000000a00 */
[CC--:B------:R-:W-:Y:S02]  /*91370*/  ISETP.LT.AND P0, PT, R4.reuse, R11.reuse, P2 ;  /* 0x0000000b0400720c */ /* 0x0c0fe40001701270 */
[----:B------:R-:W-:-:S13]  /*91380*/  ISETP.GE.OR P2, PT, R4, R11, P2 ;  /* 0x0000000b0400720c */ /* 0x000fda0001746670 */
        /* <DEDUP_REMOVED lines=22> */
[----:B-1----:R-:W-:-:S07]  /*914f0*/  IMAD.MOV.U32 R22, RZ, RZ, RZ ;  /* 0x000000ffff167224 */ /* 0x002fce00078e00ff */
.L_x_7915:
        /* <DEDUP_REMOVED lines=53> */
[----:B----4-:R-:W-:-:S03]  /*91850*/  LOP3.LUT R15, R26, 0xff, R20, 0x78, !PT ;  /* 0x000000ff1a0f7812 */ /* 0x010fc600078e7814 */
        /* <DEDUP_REMOVED lines=47> */
.L_x_7914:
[----:B------:R-:W-:Y:S05]  /*91b50*/  @P1 BRA `(.L_x_7913) ;  /* 0x0000000000c41947 */ /* 0x000fea0003800000 */
[----:B---3--:R-:W-:-:S04]  /*91b60*/  LEA R20, P1, R5, R30, 0x3 ;  /* 0x0000001e05147211 */ /* 0x008fc800078218ff */
[----:B------:R-:W-:-:S06]  /*91b70*/  LEA.HI.X R21, R5, R31, R24, 0x3, P1 ;  /* 0x0000001f05157211 */ /* 0x000fcc00008f1c18 */
[----:B------:R-:W3:Y:S01]  /*91b80*/  LD.E.64 R20, desc[UR8][R20.64] ;  /* 0x0000000814147980 */ /* 0x000ee2000c101b00 */
[----:B------:R-:W-:Y:S01]  /*91b90*/  IMAD R15, R15, 0x1b3, RZ ;  /* 0x000001b30f0f7824 */ /* 0x000fe200078e02ff */
[----:B---3--:R-:W-:Y:S02]  /*91ba0*/  LOP3.LUT R26, R26, 0xff, R20, 0x78, !PT ;  /* 0x000000ff1a1a7812 */ /* 0x008fe400078e7814 */
        /* <DEDUP_REMOVED lines=44> */
.L_x_7913:
        /* <DEDUP_REMOVED lines=19> */
.L_x_7918:
        /* <DEDUP_REMOVED lines=102> */
.L_x_7917:
        /* <DEDUP_REMOVED lines=51> */
.L_x_7916:
        /* <DEDUP_REMOVED lines=22> */
.L_x_7922:
        /* <DEDUP_REMOVED lines=101> */
.L_x_7921:
        /* <DEDUP_REMOVED lines=50> */
.L_x_7920:
        /* <DEDUP_REMOVED lines=19> */
.L_x_7925:
        /* <DEDUP_REMOVED lines=102> */
.L_x_7924:
        /* <DEDUP_REMOVED lines=51> */
.L_x_7923:
[----:B------:R-:W-:Y:S02]  /*93ec0*/  ISETP.GE.U32.AND P2, PT, R26, R23, PT ;  /* 0x000000171a00720c */ /* 0x000fe40003f46070 */
[----:B------:R-:W-:Y:S02]  /*93ed0*/  PLOP3.LUT P0, PT, PT, PT, PT, 0x80, 0x8 ;  /* 0x000000000008781c */ /* 0x000fe40003f0f070 */
[----:B------:R-:W-:Y:S02]  /*93ee0*/  ISETP.GE.U32.AND.EX P2, PT, R15, R32, PT, P2 ;  /* 0x000000200f00720c */ /* 0x000fe40003f46120 */
[----:B------:R-:W-:-:S11]  /*93ef0*/  PLOP3.LUT P1, PT, PT, PT, PT, 0x8, 0x80 ;  /* 0x000000000080781c */ /* 0x000fd60003f2e170 */
[----:B------:R-:W-:Y:S05]  /*93f00*/  @!P2 BRA `(.L_x_7912) ;  /* 0x0000002c00e8a947 */ /* 0x000fea0003800000 */
[----:B------:R-:W-:Y:S05]  /*93f10*/  BRA `(.L_x_7926) ;  /* 0x0000000000687947 */ /* 0x000fea0003800000 */
.L_x_7919:
[----:B------:R-:W0:Y:S02]  /*93f20*/  LDCU UR4, c[0x0][0x3c0] ;  /* 0x00007800ff0477ac */ /* 0x000e240008000800 */
[----:B0-----:R-:W-:-:S09]  /*93f30*/  UISETP.NE.AND UP0, UPT, UR4, URZ, UPT ;  /* 0x000000ff0400728c */ /* 0x001fd2000bf05270 */
[----:B------:R-:W-:Y:S05]  /*93f40*/  BRA.U !UP0, `(.L_x_7926) ;  /* 0x00000001085c7547 */ /* 0x000fea000b800000 */
[----:B------:R-:W-:Y:S02]  /*93f50*/  HFMA2 R5, -RZ, RZ, 0, 0 ;  /* 0x00000000ff057431 */ /* 0x000fe400000001ff */
[----:B------:R-:W-:-:S07]  /*93f60*/  IMAD.MOV.U32 R13, RZ, RZ, RZ ;  /* 0x000000ffff0d7224 */ /* 0x000fce00078e00ff */
.L_x_7927:
[C---:B------:R-:W-:Y:S02]  /*93f70*/  SHF.L.U32 R21, R5.reuse, 0x3, RZ ;  /* 0x0000000305157819 */ /* 0x040fe400000006ff */
[----:B-1----:R-:W-:Y:S02]  /*93f80*/  SHF.L.U64.HI R22, R5, 0x3, R13 ;  /* 0x0000000305167819 */ /* 0x002fe4000001020d */
[----:B---3--:R-:W-:Y:S02]  /*93f90*/  IADD3 R14, P0, PT, R30, R21, RZ ;  /* 0x000000151e0e7210 */ /* 0x008fe40007f1e0ff */
        /* <DEDUP_REMOVED lines=18> */
.L_x_7926:
[----:B------:R-:W0:Y:S01]  /*940c0*/  LDC.64 R14, c[0x0][0x3b8] ;  /* 0x0000ee00ff0e7b82 */ /* 0x000e220000000a00 */
[----:B------:R-:W-:Y:S02]  /*940d0*/  MOV R26, 0x84222325 ;  /* 0x84222325001a7802 */ /* 0x000fe40000000f00 */
        /* <DEDUP_REMOVED lines=22> */
.L_x_7930:
        /* <DEDUP_REMOVED lines=101> */
[----:B------:R-:W-:Y:S05]  /*94890*/  BSYNC.RECONVERGENT B1 ;  /* 0x0000000000017941 */ /* 0x000fea0003800200 */
.L_x_7929:
        /* <DEDUP_REMOVED lines=50> */
.L_x_7928:
        /* <DEDUP_REMOVED lines=19> */
[----:B-1----:R-:W-:Y:S01]  /*94cf0*/  IMAD.MOV.U32 R22, RZ, RZ, RZ ;  /* 0x000000ffff167224 */ /* 0x002fe200078e00ff */
[----:B0-----:R-:W-:-:S07]  /*94d00*/  MOV R24, UR4 ;  /* 0x0000000400187c02 */ /* 0x001fce0008000f00 */
.L_x_7933:
        /* <DEDUP_REMOVED lines=103> */
.L_x_7932:
        /* <DEDUP_REMOVED lines=51> */
.L_x_7931:
[----:B------:R-:W-:-:S04]  /*956b0*/  ISETP.NE.U32.AND P1, PT, R26, R23, PT ;  /* 0x000000171a00720c */ /* 0x000fc80003f25070 */
[----:B------:R-:W-:-:S13]  /*956c0*/  ISETP.NE.AND.EX P1, PT, R15, R34, PT, P1 ;  /* 0x000000220f00720c */ /* 0x000fda0003f25310 */
[----:B------:R-:W-:Y:S05]  /*956d0*/  @!P1 BRA `(.L_x_7934) ;  /* 0x0000001400849947 */ /* 0x000fea0003800000 */
[----:B-1----:R-:W-:Y:S02]  /*956e0*/  HFMA2 R22, -RZ, RZ, -6.306171417236328125e-05, 0.01395416259765625 ;  /* 0x84222325ff167431 */ /* 0x002fe400000001ff */
        /* <DEDUP_REMOVED lines=20> */
.L_x_7937:
        /* <DEDUP_REMOVED lines=102> */
.L_x_7936:
        /* <DEDUP_REMOVED lines=50> */
.L_x_7935:
        /* <DEDUP_REMOVED lines=21> */
.L_x_7940:
        /* <DEDUP_REMOVED lines=103> */
.L_x_7939:
        /* <DEDUP_REMOVED lines=51> */
.L_x_7938:
[----:B------:R-:W-:Y:S02]  /*96ca0*/  ISETP.GE.U32.AND P1, PT, R22, R23, PT ;  /* 0x000000171600720c */ /* 0x000fe40003f26070 */
[----:B------:R-:W-:Y:S02]  /*96cb0*/  PLOP3.LUT P0, PT, PT, PT, PT, 0x8, 0x80 ;  /* 0x000000000080781c */ /* 0x000fe40003f0e170 */
[----:B------:R-:W-:-:S04]  /*96cc0*/  ISETP.GE.U32.AND.EX P1, PT, R15, R28, PT, P1 ;  /* 0x0000001c0f00720c */ /* 0x000fc80003f26110 */
[----:B------:R-:W-:Y:S01]  /*96cd0*/  PLOP3.LUT P1, PT, P1, PT, PT, 0x8, 0x80 ;  /* 0x000000000080781c */ /* 0x000fe20000f2e170 */
[----:B------:R-:W-:-:S12]  /*96ce0*/  BRA `(.L_x_7912) ;  /* 0x0000000000707947 */ /* 0x000fd80003800000 */
.L_x_7934:
[----:B------:R-:W0:Y:S01]  /*96cf0*/  LDCU UR4, c[0x0][0x3c0] ;  /* 0x00007800ff0477ac */ /* 0x000e220008000800 */
[----:B------:R-:W-:Y:S02]  /*96d00*/  PLOP3.LUT P0, PT, PT, PT, PT, 0x8, 0x80 ;  /* 0x000000000080781c */ /* 0x000fe40003f0e170 */
[----:B------:R-:W-:Y:S01]  /*96d10*/  PLOP3.LUT P1, PT, PT, PT, PT, 0x8, 0x80 ;  /* 0x000000000080781c */ /* 0x000fe20003f2e170 */
[----:B0-----:R-:W-:-:S09]  /*96d20*/  UISETP.NE.AND UP0, UPT, UR4, URZ, UPT ;  /* 0x000000ff0400728c */ /* 0x001fd2000bf05270 */
[----:B------:R-:W-:Y:S05]  /*96d30*/  BRA.U !UP0, `(.L_x_7912) ;  /* 0x00000001085c7547 */ /* 0x000fea000b800000 */
[----:B------:R-:W-:Y:S02]  /*96d40*/  HFMA2 R5, -RZ, RZ, 0, 0 ;  /* 0x00000000ff057431 */ /* 0x000fe400000001ff */
[----:B------:R-:W-:-:S07]  /*96d50*/  IMAD.MOV.U32 R13, RZ, RZ, RZ ;  /* 0x000000ffff0d7224 */ /* 0x000fce00078e00ff */
.L_x_7941:
[C---:B------:R-:W-:Y:S02]  /*96d60*/  SHF.L.U32 R21, R5.reuse, 0x3, RZ ;  /* 0x0000000305157819 */ /* 0x040fe400000006ff */
[----:B-1----:R-:W-:Y:S02]  /*96d70*/  SHF.L.U64.HI R22, R5, 0x3, R13 ;  /* 0x0000000305167819 */ /* 0x002fe4000001020d */
[----:B--2---:R-:W-:Y:S02]  /*96d80*/  IADD3 R14, P1, PT, R21, R6, RZ ;  /* 0x00000006150e7210 */ /* 0x004fe40007f3e0ff */
[----:B---3--:R-:W-:-:S03]  /*96d90*/  IADD3 R20, P2, PT, R30, R21, RZ ;  /* 0x000000151e147210 */ /* 0x008fc60007f5e0ff */
        /* <DEDUP_REMOVED lines=17> */
.L_x_7912:
[----:B------:R-:W-:Y:S05]  /*96eb0*/  BSYNC.RECONVERGENT B0 ;  /* 0x0000000000007941 */ /* 0x000fea0003800200 */
.L_x_7911:
        /* <DEDUP_REMOVED lines=10> */
[----:B---3--:R-:W-:Y:S02]  /*96f60*/  @!P1 LEA R5, R12, R5, 0x18 ;  /* 0x000000050c059211 */ /* 0x008fe400078ec0ff */
[----:B------:R-:W-:Y:S02]  /*96f70*/  @!P0 LEA R15, R10, R13, 0x3 ;  /* 0x0000000d0a0f8211 */ /* 0x000fe400078e18ff */
[C---:B------:R-:W-:Y:S01]  /*96f80*/  @!P1 IADD3 R12, PT, PT, R4.reuse, 0x1, RZ ;  /* 0x00000001040c9810 */ /* 0x040fe20007ffe0ff */
[C---:B------:R-:W-:Y:S02]  /*96f90*/  @!P1 IMAD R13, R4.reuse, 0x8, R5 ;  /* 0x00000008040d9824 */ /* 0x040fe400078e0205 */
[----:B------:R-:W-:Y:S01]  /*96fa0*/  IMAD.IADD R5, R4, 0x1, R10 ;  /* 0x0000000104057824 */ /* 0x000fe200078e020a */
[----:B------:R-:W-:Y:S01]  /*96fb0*/  @!P1 MOV R4, R12 ;  /* 0x0000000c00049202 */ /* 0x000fe20000000f00 */
[----:B------:R-:W-:Y:S01]  /*96fc0*/  @!P0 IMAD.MOV.U32 R10, RZ, RZ, R14 ;  /* 0x000000ffff0a8224 */ /* 0x000fe200078e000e */
[----:B--2---:R0:W2:Y:S02]  /*96fd0*/  @!P0 LDS.64 R6, [R15+0x808] ;  /* 0x000808000f068984 */ /* 0x0040a40000000a00 */
[----:B------:R-:W-:-:S02]  /*96fe0*/  ISETP.LT.AND P5, PT, R5, R8, P0 ;  /* 0x000000080500720c */ /* 0x000fc400007a1270 */
[----:B------:R-:W-:Y:S01]  /*96ff0*/  ISETP.GE.AND P2, PT, R10, R9, PT ;  /* 0x000000090a00720c */ /* 0x000fe20003f46270 */
[----:B------:R0:W3:Y:S01]  /*97000*/  @!P1 LDS.64 R28, [R13+0x808] ;  /* 0x000808000d1c9984 */ /* 0x0000e20000000a00 */
[CC--:B------:R-:W-:Y:S02]  /*97010*/  ISETP.GE.AND P1, PT, R4.reuse, R11.reuse, PT ;  /* 0x0000000b0400720c */ /* 0x0c0fe40003f26270 */
[CC--:B------:R-:W-:Y:S02]  /*97020*/  ISETP.LT.AND P0, PT, R4.reuse, R11.reuse, P2 ;  /* 0x0000000b0400720c */ /* 0x0c0fe40001701270 */
[----:B------:R-:W-:-:S05]  /*97030*/  ISETP.GE.OR P2, PT, R4, R11, P2 ;  /* 0x0000000b0400720c */ /* 0x000fca0001746670 */
[----:B------:R-:W-:-:S08]  /*97040*/  @P5 LOP3.LUT R0, R0, 0x4, RZ, 0xfc, !PT ;  /* 0x0000000400005812 */ /* 0x000fd000078efcff */
        /* <DEDUP_REMOVED lines=13> */
[----:B-1----:R-:W-:Y:S01]  /*97120*/  IMAD.MOV.U32 R22, RZ, RZ, RZ ;  /* 0x000000ffff167224 */ /* 0x002fe200078e00ff */
        /* <DEDUP_REMOVED lines=9> */
.L_x_7946:
        /* <DEDUP_REMOVED lines=101> */
.L_x_7945:
        /* <DEDUP_REMOVED lines=50> */
.L_x_7944:
        /* <DEDUP_REMOVED lines=19> */
.L_x_7949:
        /* <DEDUP_REMOVED lines=102> */
.L_x_7948:
        /* <DEDUP_REMOVED lines=51> */
.L_x_7947:
        /* <DEDUP_REMOVED lines=10> */
[----:B------:R-:W-:Y:S01]  /*98690*/  LOP3.LUT R5, R12, 0x1, RZ, 0xc0, !PT ;  /* 0x000000010c057812 */ /* 0x000fe200078ec0ff */
[----:B------:R-:W-:Y:S01]  /*986a0*/  IMAD.MOV.U32 R24, RZ, RZ, RZ ;  /* 0x000000ffff187224 */ /* 0x000fe200078e00ff */
[----:B------:R-:W-:Y:S02]  /*986b0*/  ISETP.NE.AND.EX P1, PT, R13, RZ, PT, P1 ;  /* 0x000000ff0d00720c */ /* 0x000fe40003f25310 */
[----:B------:R-:W-:Y:S02]  /*986c0*/  ISETP.NE.U32.AND P2, PT, R5, 0x1, PT ;  /* 0x000000010500780c */ /* 0x000fe40003f45070 */
[----:B------:R-:W-:Y:S02]  /*986d0*/  MOV R25, 0xcbf29ce4 ;  /* 0xcbf29ce400197802 */ /* 0x000fe40000000f00 */
[----:B------:R-:W-:-:S02]  /*986e0*/  ISETP.NE.U32.AND.EX P2, PT, RZ, RZ, PT, P2 ;  /* 0x000000ffff00720c */ /* 0x000fc40003f45120 */
[----:B------:R-:W-:-:S05]  /*986f0*/  MOV R23, RZ ;  /* 0x000000ff00177202 */ /* 0x000fca0000000f00 */
[----:B------:R-:W-:Y:S06]  /*98700*/  @!P1 BRA `(.L_x_7952) ;  /* 0x0000000400ac9947 */ /* 0x000fec0003800000 */
[----:B------:R-:W0:Y:S01]  /*98710*/  LDC R23, c[0x0][0x3bc] ;  /* 0x0000ef00ff177b82 */ /* 0x000e220000000800 */
[----:B------:R-:W-:Y:S01]  /*98720*/  HFMA2 R25, -RZ, RZ, -15.890625, -0.0047760009765625 ;  /* 0xcbf29ce4ff197431 */ /* 0x000fe200000001ff */
[----:B------:R-:W-:Y:S01]  /*98730*/  LOP3.LUT R24, R12, 0xfffffffe, RZ, 0xc0, !PT ;  /* 0xfffffffe0c187812 */ /* 0x000fe200078ec0ff */
[----:B------:R-:W-:Y:S01]  /*98740*/  IMAD.MOV.U32 R26, RZ, RZ, -0x7bdddcdb ;  /* 0x84222325ff1a7424 */ /* 0x000fe200078e00ff */
[----:B------:R-:W-:Y:S01]  /*98750*/  MOV R22, RZ ;  /* 0x000000ff00167202 */ /* 0x000fe20000000f00 */
[----:B------:R-:W-:-:S07]  /*98760*/  IMAD.MOV.U32 R5, RZ, RZ, RZ ;  /* 0x000000ffff057224 */ /* 0x000fce00078e00ff */
.L_x_7953:
        /* <DEDUP_REMOVED lines=101> */
.L_x_7952:
        /* <DEDUP_REMOVED lines=50> */
.L_x_7951:
        /* <DEDUP_REMOVED lines=16> */
[----:B------:R-:W-:Y:S02]  /*991e0*/  MOV R21, 0x84222325 ;  /* 0x8422232500157802 */ /* 0x000fe40000000f00 */
[----:B------:R-:W-:-:S07]  /*991f0*/  CS2R R14, SRZ ;  /* 0x00000000000e7805 */ /* 0x000fce000001ff00 */
.L_x_7956:
        /* <DEDUP_REMOVED lines=102> */
.L_x_7955:
        /* <DEDUP_REMOVED lines=51> */
.L_x_7954:
[----:B------:R-:W-:Y:S02]  /*99b90*/  ISETP.GE.U32.AND P2, PT, R26, R21, PT ;  /* 0x000000151a00720c */ /* 0x000fe40003f46070 */
[----:B------:R-:W-:Y:S02]  /*99ba0*/  PLOP3.LUT P0, PT, PT, PT, PT, 0x80, 0x8 ;  /* 0x000000000008781c */ /* 0x000fe40003f0f070 */
[----:B------:R-:W-:Y:S02]  /*99bb0*/  ISETP.GE.U32.AND.EX P2, PT, R25, R24, PT, P2 ;  /* 0x000000181900720c */ /* 0x000fe40003f46120 */
[----:B------:R-:W-:-:S11]  /*99bc0*/  PLOP3.LUT P1, PT, PT, PT, PT, 0x8, 0x80 ;  /* 0x000000000080781c */ /* 0x000fd60003f2e170 */
[----:B------:R-:W-:Y:S05]  /*99bd0*/  @!P2 BRA `(.L_x_7943) ;  /* 0x000000300004a947 */ /* 0x000fea0003800000 */
[----:B------:R-:W-:Y:S05]  /*99be0*/  BRA `(.L_x_7957) ;  /* 0x00000000006c7947 */ /* 0x000fea0003800000 */
.L_x_7950:
[----:B------:R-:W0:Y:S02]  /*99bf0*/  LDC R5, c[0x0][0x3c0] ;  /* 0x0000f000ff057b82 */ /* 0x000e240000000800 */
[----:B0-----:R-:W-:-:S13]  /*99c00*/  ISETP.NE.AND P0, PT, R5, RZ, PT ;  /* 0x000000ff0500720c */ /* 0x001fda0003f05270 */
[----:B------:R-:W-:Y:S05]  /*99c10*/  @!P0 BRA `(.L_x_7957) ;  /* 0x0000000000608947 */ /* 0x000fea0003800000 */
[----:B------:R-:W-:Y:S01]  /*99c20*/  HFMA2 R22, -RZ, RZ, 0, 0 ;  /* 0x00000000ff167431 */ /* 0x000fe200000001ff */
[----:B------:R-:W-:Y:S01]  /*99c30*/  SHF.R.S32.HI R21, RZ, 0x1f, R5 ;  /* 0x0000001fff157819 */ /* 0x000fe20000011405 */
[----:B------:R-:W-:-:S07]  /*99c40*/  IMAD.MOV.U32 R5, RZ, RZ, RZ ;  /* 0x000000ffff057224 */ /* 0x000fce00078e00ff */
.L_x_7958:
        /* <DEDUP_REMOVED lines=21> */
.L_x_7957:
[----:B------:R-:W0:Y:S01]  /*99da0*/  LDC.64 R12, c[0x0][0x3b8] ;  /* 0x0000ee00ff0c7b82 */ /* 0x000e220000000a00 */
[----:B------:R-:W-:Y:S01]  /*99db0*/  IMAD.MOV.U32 R26, RZ, RZ, -0x7bdddcdb ;  /* 0x84222325ff1a7424 */ /* 0x000fe200078e00ff */
[----:B------:R-:W-:Y:S02]  /*99dc0*/  MOV R25, 0xcbf29ce4 ;  /* 0xcbf29ce400197802 */ /* 0x000fe40000000f00 */
[C---:B0-----:R-:W-:Y:S02]  /*99dd0*/  ISETP.NE.U32.AND P0, PT, R12.reuse, RZ, PT ;  /* 0x000000ff0c00720c */ /* 0x041fe40003f05070 */
[----:B------:R-:W-:Y:S02]  /*99de0*/  IADD3 R27, P1, PT, R12, -0x1, RZ ;  /* 0xffffffff0c1b7810 */ /* 0x000fe40007f3e0ff */
[C---:B------:R-:W-:Y:S02]  /*99df0*/  ISETP.NE.AND.EX P0, PT, R13.reuse, RZ, PT, P0 ;  /* 0x000000ff0d00720c */ /* 0x040fe40003f05300 */
[----:B------:R-:W-:-:S11]  /*99e00*/  IADD3.X R13, PT, PT, R13, -0x1, RZ, P1, !PT ;  /* 0xffffffff0d0d7810 */ /* 0x000fd60000ffe4ff */
[----:B------:R-:W-:Y:S05]  /*99e10*/  @!P0 BRA `(.L_x_7959) ;  /* 0x0000000800b08947 */ /* 0x000fea0003800000 */
[----:B------:R-:W-:Y:S01]  /*99e20*/  ISETP.NE.U32.AND P1, PT, R27, RZ, PT ;  /* 0x000000ff1b00720c */ /* 0x000fe20003f25070 */
[----:B------:R-:W-:Y:S01]  /*99e30*/  HFMA2 R25, -RZ, RZ, -15.890625, -0.0047760009765625 ;  /* 0xcbf29ce4ff197431 */ /* 0x000fe200000001ff */
        /* <DEDUP_REMOVED lines=16> */
.L_x_7961:
        /* <DEDUP_REMOVED lines=103> */
.L_x_7960:
        /* <DEDUP_REMOVED lines=51> */
.L_x_7959:
[----:B------:R-:W-:Y:S02]  /*9a8e0*/  HFMA2 R34, -RZ, RZ, -15.890625, -0.0047760009765625 ;  /* 0xcbf29ce4ff227431 */ /* 0x000fe400000001ff */
[----:B------:R-:W-:Y:S01]  /*9a8f0*/  IMAD.MOV.U32 R35, RZ, RZ, -0x7bdddcdb ;  /* 0x84222325ff237424 */ /* 0x000fe200078e00ff */
[----:B------:R-:W-:Y:S06]  /*9a900*/  @!P0 BRA `(.L_x_7962) ;  /* 0x0000000800b08947 */ /* 0x000fec0003800000 */
        /* <DEDUP_REMOVED lines=18> */
.L_x_7964:
        /* <DEDUP_REMOVED lines=103> */
.L_x_7963:
        /* <DEDUP_REMOVED lines=51> */
.L_x_7962:
        /* <DEDUP_REMOVED lines=24> */
.L_x_7968:
        /* <DEDUP_REMOVED lines=103> */
.L_x_7967:
        /* <DEDUP_REMOVED lines=51> */
.L_x_7966:
[----:B------:R-:W-:Y:S01]  /*9bef0*/  IMAD.MOV.U32 R21, RZ, RZ, -0x7bdddcdb ;  /* 0x84222325ff157424 */ /* 0x000fe200078e00ff */
[----:B------:R-:W-:Y:S01]  /*9bf00*/  MOV R24, 0xcbf29ce4 ;  /* 0xcbf29ce400187802 */ /* 0x000fe20000000f00 */
[----:B------:R-:W-:Y:S06]  /*9bf10*/  @!P0 BRA `(.L_x_7969) ;  /* 0x0000000800ac8947 */ /* 0x000fec0003800000 */
[----:B------:R-:W-:Y:S01]  /*9bf20*/  ISETP.NE.U32.AND P0, PT, R27, RZ, PT ;  /* 0x000000ff1b00720c */ /* 0x000fe20003f05070 */
[----:B------:R-:W-:Y:S01]  /*9bf30*/  HFMA2 R24, -RZ, RZ, -15.890625, -0.0047760009765625 ;  /* 0xcbf29ce4ff187431 */ /* 0x000fe200000001ff */
        /* <DEDUP_REMOVED lines=8> */
[----:B------:R-:W0:Y:S01]  /*9bfc0*/  LDCU UR4, c[0x0][0x3bc] ;  /* 0x00007780ff0477ac */ /* 0x000e220008000800 */
[----:B------:R-:W-:Y:S01]  /*9bfd0*/  BSSY.RECONVERGENT B1, `(.L_x_7970) ;  /* 0x000006c000017945 */ /* 0x000fe20003800200 */
[----:B------:R-:W-:Y:S01]  /*9bfe0*/  LOP3.LUT R5, R12, 0xfffffffe, RZ, 0xc0, !PT ;  /* 0xfffffffe0c057812 */ /* 0x000fe200078ec0ff */
[----:B------:R-:W-:Y:S01]  /*9bff0*/  IMAD.MOV.U32 R21, RZ, RZ, -0x7bdddcdb ;  /* 0x84222325ff157424 */ /* 0x000fe200078e00ff */
[----:B------:R-:W-:Y:S02]  /*9c000*/  MOV R24, 0xcbf29ce4 ;  /* 0xcbf29ce400187802 */ /* 0x000fe40000000f00 */
[----:B------:R-:W-:Y:S01]  /*9c010*/  CS2R R14, SRZ ;  /* 0x00000000000e7805 */ /* 0x000fe2000001ff00 */
[----:B0-----:R-:W-:-:S07]  /*9c020*/  IMAD.U32 R20, RZ, RZ, UR4 ;  /* 0x00000004ff147e24 */ /* 0x001fce000f8e00ff */
.L_x_7971:
        /* <DEDUP_REMOVED lines=103> */
.L_x_7970:
        /* <DEDUP_REMOVED lines=51> */
.L_x_7969:
[----:B------:R-:W-:Y:S02]  /*9c9d0*/  ISETP.GE.U32.AND P1, PT, R26, R21, PT ;  /* 0x000000151a00720c */ /* 0x000fe40003f26070 */
[----:B------:R-:W-:Y:S02]  /*9c9e0*/  PLOP3.LUT P0, PT, PT, PT, PT, 0x8, 0x80 ;  /* 0x000000000080781c */ /* 0x000fe40003f0e170 */
[----:B------:R-:W-:-:S04]  /*9c9f0*/  ISETP.GE.U32.AND.EX P1, PT, R25, R24, PT, P1 ;  /* 0x000000181900720c */ /* 0x000fc80003f26110 */
[----:B------:R-:W-:Y:S01]  /*9ca00*/  PLOP3.LUT P1, PT, P1, PT, PT, 0x8, 0x80 ;  /* 0x000000000080781c */ /* 0x000fe20000f2e170 */
[----:B------:R-:W-:-:S12]  /*9ca10*/  BRA `(.L_x_7943) ;  /* 0x0000000000747947 */ /* 0x000fd80003800000 */
.L_x_7965:
        /* <DEDUP_REMOVED lines=8> */
.L_x_7972:
        /* <DEDUP_REMOVED lines=21> */
.L_x_7943:
[----:B------:R-:W-:Y:S05]  /*9cbf0*/  BSYNC.RECONVERGENT B0 ;  /* 0x0000000000007941 */ /* 0x000fea0003800200 */
.L_x_7942:
        /* <DEDUP_REMOVED lines=11> */
[----:B------:R-:W-:Y:S02]  /*9ccb0*/  @!P0 IMAD R15, R10, 0x8, R13 ;  /* 0x000000080a0f8824 */ /* 0x000fe400078e020d */
[C---:B------:R-:W-:Y:S01]  /*9ccc0*/  @!P1 VIADD R12, R4.reuse, 0x1 ;  /* 0x00000001040c9836 */ /* 0x040fe20000000000 */
[C---:B------:R-:W-:Y:S02]  /*9ccd0*/  @!P1 LEA R13, R4.reuse, R5, 0x3 ;  /* 0x00000005040d9211 */ /* 0x040fe400078e18ff */
[----:B------:R-:W-:Y:S01]  /*9cce0*/  IADD3 R5, PT, PT, R4, R10, RZ ;  /* 0x0000000a04057210 */ /* 0x000fe20007ffe0ff */
[----:B------:R-:W-:Y:S01]  /*9ccf0*/  @!P1 IMAD.MOV.U32 R4, RZ, RZ, R12 ;  /* 0x000000ffff049224 */ /* 0x000fe200078e000c */
[----:B------:R-:W-:Y:S01]  /*9cd00*/  @!P0 MOV R10, R14 ;  /* 0x0000000e000a8202 */ /* 0x000fe20000000f00 */
[----:B------:R0:W3:Y:S01]  /*9cd10*/  @!P1 LDS.64 R26, [R13+0x808] ;  /* 0x000808000d1a9984 */ /* 0x0000e20000000a00 */
[----:B------:R-:W-:Y:S02]  /*9cd20*/  ISETP.LT.AND P5, PT, R5, R8, P0 ;  /* 0x000000080500720c */ /* 0x000fe400007a1270 */
[----:B------:R-:W-:Y:S01]  /*9cd30*/  ISETP.GE.AND P1, PT, R10, R9, PT ;  /* 0x000000090a00720c */ /* 0x000fe20003f26270 */
[----:B--2---:R0:W2:Y:S03]  /*9cd40*/  @!P0 LDS.64 R6, [R15+0x808] ;  /* 0x000808000f068984 */ /* 0x0040a60000000a00 */
[----:B------:R-:W-:-:S02]  /*9cd50*/  ISETP.GE.OR P2, PT, R4, R11, P1 ;  /* 0x0000000b0400720c */ /* 0x000fc40000f46670 */
[CC--:B------:R-:W-:Y:S02]  /*9cd60*/  ISETP.LT.AND P0, PT, R4.reuse, R11.reuse, P1 ;  /* 0x0000000b0400720c */ /* 0x0c0fe40000f01270 */
[----:B------:R-:W-:-:S03]  /*9cd70*/  ISETP.GE.AND P1, PT, R4, R11, PT ;  /* 0x0000000b0400720c */ /* 0x000fc60003f26270 */
[----:B------:R-:W-:-:S06]  /*9cd80*/  @P5 LOP3.LUT R0, R0, 0x2, RZ, 0xfc, !PT ;  /* 0x0000000200005812 */ /* 0x000fcc00078efcff */
[----:B0-----:R-:W-:Y:S05]  /*9cd90*/  @P2 BRA `(.L_x_7974) ;  /* 0x0000005800b42947 */ /* 0x001fea0003800000 */
[----:B------:R-:W0:Y:S01]  /*9cda0*/  LDC.64 R12, c[0x0][0x3b8] ;  /* 0x0000ee00ff0c7b82 */ /* 0x000e220000000a00 */
[----:B------:R-:W-:Y:S02]  /*9cdb0*/  HFMA2 R32, -RZ, RZ, -6.306171417236328125e-05, 0.01395416259765625 ;  /* 0x84222325ff207431 */ /* 0x000fe400000001ff */
[----:B-1----:R-:W-:Y:S01]  /*9cdc0*/  IMAD.MOV.U32 R25, RZ, RZ, -0x340d631c ;  /* 0xcbf29ce4ff197424 */ /* 0x002fe200078e00ff */
        /* <DEDUP_REMOVED lines=8> */
[----:B------:R-:W-:Y:S02]  /*9ce50*/  MOV R5, RZ ;  /* 0x000000ff00057202 */ /* 0x000fe40000000f00 */
[----:B------:R-:W-:-:S09]  /*9ce60*/  LOP3.LUT R36, R12, 0x1, RZ, 0xc0, !PT ;  /* 0x000000010c247812 */ /* 0x000fd200078ec0ff */
[----:B------:R-:W-:Y:S05]  /*9ce70*/  @!P1 BRA `(.L_x_7976) ;  /* 0x0000000400a89947 */ /* 0x000fea0003800000 */
[----:B------:R-:W0:Y:S01]  /*9ce80*/  LDC R24, c[0x0][0x3bc] ;  /* 0x0000ef00ff187b82 */ /* 0x000e220000000800 */
[----:B------:R-:W-:Y:S01]  /*9ce90*/  HFMA2 R32, -RZ, RZ, -6.306171417236328125e-05, 0.01395416259765625 ;  /* 0x84222325ff207431 */ /* 0x000fe200000001ff */
[----:B------:R-:W-:Y:S01]  /*9cea0*/  LOP3.LUT R5, R12, 0xfffffffe, RZ, 0xc0, !PT ;  /* 0xfffffffe0c057812 */ /* 0x000fe200078ec0ff */
[----:B------:R-:W-:Y:S01]  /*9ceb0*/  IMAD.MOV.U32 R25, RZ, RZ, -0x340d631c ;  /* 0xcbf29ce4ff197424 */ /* 0x000fe200078e00ff */
[----:B------:R-:W-:-:S07]  /*9cec0*/  CS2R R22, SRZ ;  /* 0x0000000000167805 */ /* 0x000fce000001ff00 */
.L_x_7977:
        /* <DEDUP_REMOVED lines=101> */
.L_x_7976:
        /* <DEDUP_REMOVED lines=52> */
.L_x_7975:
[----:B------:R-:W-:Y:S01]  /*9d860*/  IMAD.MOV.U32 R37, RZ, RZ, -0x7bdddcdb ;  /* 0x84222325ff257424 */ /* 0x000fe200078e00ff */
[----:B------:R-:W-:Y:S01]  /*9d870*/  MOV R36, 0xcbf29ce4 ;  /* 0xcbf29ce400247802 */ /* 0x000fe20000000f00 */
[----:B------:R-:W-:Y:S06]  /*9d880*/  @!P0 BRA `(.L_x_7978) ;  /* 0x0000000800a08947 */ /* 0x000fec0003800000 */
[C---:B------:R-:W-:Y:S01]  /*9d890*/  ISETP.NE.U32.AND P1, PT, R12.reuse, 0x1, PT ;  /* 0x000000010c00780c */ /* 0x040fe20003f25070 */
[----:B------:R-:W-:Y:S02]  /*9d8a0*/  HFMA2 R24, -RZ, RZ, 0, 0 ;  /* 0x00000000ff187431 */ /* 0x000fe400000001ff */
[----:B------:R-:W-:Y:S01]  /*9d8b0*/  IMAD.MOV.U32 R37, RZ, RZ, -0x7bdddcdb ;  /* 0x84222325ff257424 */ /* 0x000fe200078e00ff */
[----:B------:R-:W-:Y:S01]  /*9d8c0*/  MOV R36, 0xcbf29ce4 ;  /* 0xcbf29ce400247802 */ /* 0x000fe20000000f00 */
[----:B------:R-:W-:Y:S01]  /*9d8d0*/  IMAD.MOV.U32 R5, RZ, RZ, RZ ;  /* 0x000000ffff057224 */ /* 0x000fe200078e00ff */
[----:B------:R-:W-:Y:S02]  /*9d8e0*/  ISETP.NE.AND.EX P1, PT, R13, RZ, PT, P1 ;  /* 0x000000ff0d00720c */ /* 0x000fe40003f25310 */
[----:B------:R-:W-:-:S11]  /*9d8f0*/  LOP3.LUT R33, R12, 0x1, RZ, 0xc0, !PT ;  /* 0x000000010c217812 */ /* 0x000fd600078ec0ff */
[----:B------:R-:W-:Y:S05]  /*9d900*/  @!P1 BRA `(.L_x_7979) ;  /* 0x0000000400ac9947 */ /* 0x000fea0003800000 */
[----:B------:R-:W0:Y:S01]  /*9d910*/  LDC R24, c[0x0][0x3bc] ;  /* 0x0000ef00ff187b82 */ /* 0x000e220000000800 */
[----:B------:R-:W-:Y:S01]  /*9d920*/  LOP3.LUT R5, R12, 0xfffffffe, RZ, 0xc0, !PT ;  /* 0xfffffffe0c057812 */ /* 0x000fe200078ec0ff */
[----:B------:R-:W-:Y:S01]  /*9d930*/  IMAD.MOV.U32 R37, RZ, RZ, -0x7bdddcdb ;  /* 0x84222325ff257424 */ /* 0x000fe200078e00ff */
[----:B------:R-:W-:Y:S02]  /*9d940*/  MOV R36, 0xcbf29ce4 ;  /* 0xcbf29ce400247802 */ /* 0x000fe40000000f00 */
[----:B------:R-:W-:-:S07]  /*9d950*/  CS2R R22, SRZ ;  /* 0x0000000000167805 */ /* 0x000fce000001ff00 */
.L_x_7980:
        /* <DEDUP_REMOVED lines=102> */
.L_x_7979:
        /* <DEDUP_REMOVED lines=53> */
.L_x_7978:
        /* <DEDUP_REMOVED lines=19> */
.L_x_7984:
        /* <DEDUP_REMOVED lines=101> */
.L_x_7983:
        /* <DEDUP_REMOVED lines=52> */
.L_x_7982:
        /* <DEDUP_REMOVED lines=19> */
.L_x_7987:
        /* <DEDUP_REMOVED lines=102> */
.L_x_7986:
        /* <DEDUP_REMOVED lines=51> */
.L_x_7985:
[----:B------:R-:W-:Y:S02]  /*9f890*/  ISETP.GE.U32.AND P2, PT, R32, R21, PT ;  /* 0x000000152000720c */ /* 0x000fe40003f46070 */
[----:B------:R-:W-:Y:S02]  /*9f8a0*/  PLOP3.LUT P0, PT, PT, PT, PT, 0x80, 0x8 ;  /* 0x000000000008781c */ /* 0x000fe40003f0f070 */
[----:B------:R-:W-:Y:S02]  /*9f8b0*/  ISETP.GE.U32.AND.EX P2, PT, R25, R24, PT, P2 ;  /* 0x000000181900720c */ /* 0x000fe40003f46120 */
[----:B------:R-:W-:-:S11]  /*9f8c0*/  PLOP3.LUT P1, PT, PT, PT, PT, 0x8, 0x80 ;  /* 0x000000000080781c */ /* 0x000fd60003f2e170 */
[----:B------:R-:W-:Y:S05]  /*9f8d0*/  @!P2 BRA `(.L_x_7974) ;  /* 0x0000002c00e4a947 */ /* 0x000fea0003800000 */
[----:B------:R-:W-:Y:S05]  /*9f8e0*/  BRA `(.L_x_7988) ;  /* 0x00000000006c7947 */ /* 0x000fea0003800000 */
.L_x_7981:
[----:B------:R-:W0:Y:S02]  /*9f8f0*/  LDC R5, c[0x0][0x3c0] ;  /* 0x0000f000ff057b82 */ /* 0x000e240000000800 */
[----:B0-----:R-:W-:-:S13]  /*9f900*/  ISETP.NE.AND P0, PT, R5, RZ, PT ;  /* 0x000000ff0500720c */ /* 0x001fda0003f05270 */
[----:B------:R-:W-:Y:S05]  /*9f910*/  @!P0 BRA `(.L_x_7988) ;  /* 0x0000000000608947 */ /* 0x000fea0003800000 */
[----:B------:R-:W-:Y:S01]  /*9f920*/  SHF.R.S32.HI R21, RZ, 0x1f, R5 ;  /* 0x0000001fff157819 */ /* 0x000fe20000011405 */
[----:B------:R-:W-:Y:S02]  /*9f930*/  HFMA2 R5, -RZ, RZ, 0, 0 ;  /* 0x00000000ff057431 */ /* 0x000fe400000001ff */
[----:B------:R-:W-:-:S07]  /*9f940*/  IMAD.MOV.U32 R22, RZ, RZ, RZ ;  /* 0x000000ffff167224 */ /* 0x000fce00078e00ff */
.L_x_7989:
        /* <DEDUP_REMOVED lines=21> */
.L_x_7988:
        /* <DEDUP_REMOVED lines=21> */
.L_x_7992:
        /* <DEDUP_REMOVED lines=102> */
.L_x_7991:
        /* <DEDUP_REMOVED lines=52> */
.L_x_7990:
        /* <DEDUP_REMOVED lines=18> */
.L_x_7995:
        /* <DEDUP_REMOVED lines=103> */
.L_x_7994:
        /* <DEDUP_REMOVED lines=53> */
.L_x_7993:
        /* <DEDUP_REMOVED lines=21> */
.L_x_7999:
        /* <DEDUP_REMOVED lines=102> */
.L_x_7998:
        /* <DEDUP_REMOVED lines=52> */
.L_x_7997:
[----:B------:R-:W-:Y:S01]  /*a1b60*/  MOV R21, 0x84222325 ;  /* 0x8422232500157802 */ /* 0x000fe20000000f00 */
        /* <DEDUP_REMOVED lines=20> */
.L_x_8002:
        /* <DEDUP_REMOVED lines=103> */
.L_x_8001:
        /* <DEDUP_REMOVED lines=51> */
.L_x_8000:
[----:B------:R-:W-:Y:S02]  /*a2650*/  ISETP.GE.U32.AND P1, PT, R32, R21, PT ;  /* 0x000000152000720c */ /* 0x000fe40003f26070 */
[----:B------:R-:W-:Y:S02]  /*a2660*/  PLOP3.LUT P0, PT, PT, PT, PT, 0x8, 0x80 ;  /* 0x000000000080781c */ /* 0x000fe40003f0e170 */
[----:B------:R-:W-:-:S04]  /*a2670*/  ISETP.GE.U32.AND.EX P1, PT, R25, R24, PT, P1 ;  /* 0x000000181900720c */ /* 0x000fc80003f26110 */
[----:B------:R-:W-:Y:S01]  /*a2680*/  PLOP3.LUT P1, PT, P1, PT, PT, 0x8, 0x80 ;  /* 0x000000000080781c */ /* 0x000fe20000f2e170 */
[----:B------:R-:W-:-:S12]  /*a2690*/  BRA `(.L_x_7974) ;  /* 0x0000000000747947 */ /* 0x000fd80003800000 */
.L_x_7996:
[----:B------:R-:W0:Y:S01]  /*a26a0*/  LDC R5, c[0x0][0x3c0] ;  /* 0x0000f000ff057b82 */ /* 0x000e220000000800 */
[----:B------:R-:W-:Y:S02]  /*a26b0*/  PLOP3.LUT P0, PT, PT, PT, PT, 0x8, 0x80 ;  /* 0x000000000080781c */ /* 0x000fe40003f0e170 */
[----:B------:R-:W-:Y:S02]  /*a26c0*/  PLOP3.LUT P1, PT, PT, PT, PT, 0x8, 0x80 ;  /* 0x000000000080781c */ /* 0x000fe40003f2e170 */
[----:B0-----:R-:W-:-:S13]  /*a26d0*/  ISETP.NE.AND P2, PT, R5, RZ, PT ;  /* 0x000000ff0500720c */ /* 0x001fda0003f45270 */
[----:B------:R-:W-:Y:S05]  /*a26e0*/  @!P2 BRA `(.L_x_7974) ;  /* 0x000000000060a947 */ /* 0x000fea0003800000 */
[----:B------:R-:W-:Y:S01]  /*a26f0*/  SHF.R.S32.HI R21, RZ, 0x1f, R5 ;  /* 0x0000001fff157819 */ /* 0x000fe20000011405 */
[----:B------:R-:W-:Y:S02]  /*a2700*/  HFMA2 R5, -RZ, RZ, 0, 0 ;  /* 0x00000000ff057431 */ /* 0x000fe400000001ff */
[----:B------:R-:W-:-:S07]  /*a2710*/  IMAD.MOV.U32 R22, RZ, RZ, RZ ;  /* 0x000000ffff167224 */ /* 0x000fce00078e00ff */
.L_x_8003:
[C---:B------:R-:W-:Y:S02]  /*a2720*/  SHF.L.U32 R15, R5.reuse, 0x3, RZ ;  /* 0x00000003050f7819 */ /* 0x040fe400000006ff */
[----:B------:R-:W-:Y:S02]  /*a2730*/  SHF.L.U64.HI R20, R5, 0x3, R22 ;  /* 0x0000000305147819 */ /* 0x000fe40000010216 */
[----:B--2---:R-:W-:-:S05]  /*a2740*/  IADD3 R12, P1, PT, R15, R6, RZ ;  /* 0x000000060f0c7210 */ /* 0x004fca0007f3e0ff */
[----:B------:R-:W-:Y:S01]  /*a2750*/  IMAD.X R13, R20, 0x1, R7, P1 ;  /* 0x00000001140d7824 */ /* 0x000fe200008e0607 */
[----:B---3--:R-:W-:-:S04]  /*a2760*/  IADD3 R14, P1, PT, R26, R15, RZ ;  /* 0x0000000f1a0e7210 */ /* 0x008fc80007f3e0ff */
        /* <DEDUP_REMOVED lines=16> */
.L_x_7974:
[----:B------:R-:W-:Y:S05]  /*a2870*/  BSYNC.RECONVERGENT B0 ;  /* 0x0000000000007941 */ /* 0x000fea0003800200 */
.L_x_7973:
[----:B------:R-:W0:Y:S01]  /*a2880*/  @!P0 S2R R14, SR_CgaCtaId ;  /* 0x00000000000e8919 */ /* 0x000e220000008800 */
[----:B------:R-:W-:Y:S01]  /*a2890*/  @!P0 MOV R13, 0x400 ;  /* 0x00000400000d8802 */ /* 0x000fe20000000f00 */
[----:B-1-3--:R-:W-:Y:S01]  /*a28a0*/  IMAD.MOV.U32 R25, RZ, RZ, R27 ;  /* 0x000000ffff197224 */ /* 0x00afe200078e001b */
[----:B------:R-:W-:Y:S01]  /*a28b0*/  @!P1 MOV R5, 0x400 ;  /* 0x0000040000059802 */ /* 0x000fe20000000f00 */
[----:B------:R-:W1:Y:S01]  /*a28c0*/  @!P1 S2R R12, SR_CgaCtaId ;  /* 0x00000000000c9919 */ /* 0x000e620000008800 */
[----:B------:R-:W-:Y:S01]  /*a28d0*/  MOV R24, R26 ;  /* 0x0000001a00187202 */ /* 0x000fe20000000f00 */
[----:B------:R-:W-:Y:S01]  /*a28e0*/  BSSY.RECONVERGENT B0, `(.L_x_8004) ;  /* 0x00005c1000007945 */ /* 0x000fe20003800200 */
[----:B------:R-:W-:Y:S02]  /*a28f0*/  LOP3.LUT R0, R0, 0xfffffffe, RZ, 0xc0, !PT ;  /* 0xfffffffe00007812 */ /* 0x000fe400078ec0ff */
[----:B0-----:R-:W-:Y:S02]  /*a2900*/  @!P0 LEA R13, R14, R13, 0x18 ;  /* 0x0000000d0e0d8211 */ /* 0x001fe400078ec0ff */
[----:B------:R-:W-:-:S02]  /*a2910*/  @!P0 IADD3 R14, PT, PT, R10, 0x1, RZ ;  /* 0x000000010a0e8810 */ /* 0x000fc40007ffe0ff */
[----:B-1----:R-:W-:Y:S02]  /*a2920*/  @!P1 LEA R5, R12, R5, 0x18 ;  /* 0x000000050c059211 */ /* 0x002fe400078ec0ff */
[----:B------:R-:W-:Y:S02]  /*a2930*/  @!P0 LEA R15, R10, R13, 0x3 ;  /* 0x0000000d0a0f8211 */ /* 0x000fe400078e18ff */
[C---:B------:R-:W-:Y:S01]  /*a2940*/  @!P1 IADD3 R12, PT, PT, R4.reuse, 0x1, RZ ;  /* 0x00000001040c9810 */ /* 0x040fe20007ffe0ff */
[C---:B------:R-:W-:Y:S02]  /*a2950*/  @!P1 IMAD R13, R4.reuse, 0x8, R5 ;  /* 0x00000008040d9824 */ /* 0x040fe400078e0205 */
[----:B------:R-:W-:Y:S01]  /*a2960*/  IMAD.IADD R5, R4, 0x1, R10 ;  /* 0x0000000104057824 */ /* 0x000fe200078e020a */
[----:B------:R-:W-:Y:S01]  /*a2970*/  @!P1 MOV R4, R12 ;  /* 0x0000000c00049202 */ /* 0x000fe20000000f00 */
[----:B------:R-:W-:Y:S01]  /*a2980*/  @!P0 IMAD.MOV.U32 R10, RZ, RZ, R14 ;  /* 0x000000ffff0a8224 */ /* 0x000fe200078e000e */
[----:B------:R0:W1:Y:S02]  /*a2990*/  @!P1 LDS.64 R24, [R13+0x808] ;  /* 0x000808000d189984 */ /* 0x0000640000000a00 */
[----:B------:R-:W-:-:S02]  /*a29a0*/  ISETP.LT.AND P5, PT, R5, R8, P0 ;  /* 0x000000080500720c */ /* 0x000fc400007a1270 */
[----:B------:R-:W-:Y:S01]  /*a29b0*/  ISETP.GE.AND P1, PT, R10, R9, PT ;  /* 0x000000090a00720c */ /* 0x000fe20003f26270 */
[----:B--2---:R0:W2:Y:S03]  /*a29c0*/  @!P0 LDS.64 R6, [R15+0x808] ;  /* 0x000808000f068984 */ /* 0x0040a60000000a00 */
[CC--:B------:R-:W-:Y:S02]  /*a29d0*/  ISETP.GE.OR P2, PT, R4.reuse, R11.reuse, P1 ;  /* 0x0000000b0400720c */ /* 0x0c0fe40000f46670 */
[CC--:B------:R-:W-:Y:S02]  /*a29e0*/  ISETP.LT.AND P0, PT, R4.reuse, R11.reuse, P1 ;  /* 0x0000000b0400720c */ /* 0x0c0fe40000f01270 */
[----:B------:R-:W-:-:S03]  /*a29f0*/  ISETP.GE.AND P1, PT, R4, R11, PT ;  /* 0x0000000b0400720c */ /* 0x000fc60003f26270 */
[----:B------:R-:W-:-:S06]  /*a2a00*/  @P5 LOP3.LUT R0, R0, 0x1, RZ, 0xfc, !PT ;  /* 0x0000000100005812 */ /* 0x000fcc00078efcff */
        /* <DEDUP_REMOVED lines=19> */
[----:B------:R-:W-:-:S07]  /*a2b40*/  CS2R R22, SRZ ;  /* 0x0000000000167805 */ /* 0x000fce000001ff00 */
.L_x_8008:
        /* <DEDUP_REMOVED lines=9> */
[----:B---3--:R-:W-:-:S05]  /*a2be0*/  LOP3.LUT R39, R34, 0xff, R14, 0x78, !PT ;  /* 0x000000ff22277812 */ /* 0x008fca00078e780e */
        /* <DEDUP_REMOVED lines=91> */
.L_x_8007:
        /* <DEDUP_REMOVED lines=52> */
.L_x_8006:
[----:B------:R-:W-:Y:S01]  /*a34e0*/  MOV R39, 0x84222325 ;  /* 0x8422232500277802 */ /* 0x000fe20000000f00 */
[----:B------:R-:W-:Y:S01]  /*a34f0*/  IMAD.MOV.U32 R38, RZ, RZ, -0x340d631c ;  /* 0xcbf29ce4ff267424 */ /* 0x000fe200078e00ff */
[----:B------:R-:W-:Y:S06]  /*a3500*/  @!P0 BRA `(.L_x_8009) ;  /* 0x0000000800a08947 */ /* 0x000fec0003800000 */
[C---:B------:R-:W-:Y:S01]  /*a3510*/  ISETP.NE.U32.AND P1, PT, R12.reuse, 0x1, PT ;  /* 0x000000010c00780c */ /* 0x040fe20003f25070 */
[----:B------:R-:W-:Y:S01]  /*a3520*/  HFMA2 R5, -RZ, RZ, 0, 0 ;  /* 0x00000000ff057431 */ /* 0x000fe200000001ff */
[----:B------:R-:W-:Y:S01]  /*a3530*/  MOV R39, 0x84222325 ;  /* 0x8422232500277802 */ /* 0x000fe20000000f00 */
[----:B------:R-:W-:Y:S01]  /*a3540*/  IMAD.MOV.U32 R38, RZ, RZ, -0x340d631c ;  /* 0xcbf29ce4ff267424 */ /* 0x000fe200078e00ff */
[----:B------:R-:W-:Y:S01]  /*a3550*/  ISETP.NE.AND.EX P1, PT, R13, RZ, PT, P1 ;  /* 0x000000ff0d00720c */ /* 0x000fe20003f25310 */
[----:B------:R-:W-:Y:S01]  /*a3560*/  IMAD.MOV.U32 R32, RZ, RZ, RZ ;  /* 0x000000ffff207224 */ /* 0x000fe200078e00ff */
[----:B------:R-:W-:-:S11]  /*a3570*/  LOP3.LUT R35, R12, 0x1, RZ, 0xc0, !PT ;  /* 0x000000010c237812 */ /* 0x000fd600078ec0ff */
[----:B------:R-:W-:Y:S05]  /*a3580*/  @!P1 BRA `(.L_x_8010) ;  /* 0x0000000400ac9947 */ /* 0x000fea0003800000 */
[----:B------:R-:W0:Y:S01]  /*a3590*/  LDC R32, c[0x0][0x3bc] ;  /* 0x0000ef00ff207b82 */ /* 0x000e220000000800 */
[----:B------:R-:W-:Y:S01]  /*a35a0*/  LOP3.LUT R5, R12, 0xfffffffe, RZ, 0xc0, !PT ;  /* 0xfffffffe0c057812 */ /* 0x000fe200078ec0ff */
[----:B------:R-:W-:Y:S01]  /*a35b0*/  IMAD.MOV.U32 R38, RZ, RZ, -0x340d631c ;  /* 0xcbf29ce4ff267424 */ /* 0x000fe200078e00ff */
[----:B------:R-:W-:Y:S02]  /*a35c0*/  MOV R39, 0x84222325 ;  /* 0x8422232500277802 */ /* 0x000fe40000000f00 */
[----:B------:R-:W-:-:S07]  /*a35d0*/  CS2R R22, SRZ ;  /* 0x0000000000167805 */ /* 0x000fce000001ff00 */
.L_x_8011:
        /* <DEDUP_REMOVED lines=102> */
.L_x_8010:
        /* <DEDUP_REMOVED lines=53> */
.L_x_8009:
        /* <DEDUP_REMOVED lines=19> */
.L_x_8015:
        /* <DEDUP_REMOVED lines=101> */
.L_x_8014:
        /* <DEDUP_REMOVED lines=52> */
.L_x_8013:
        /* <DEDUP_REMOVED lines=17> */
.L_x_8018:
[----:B--2---:R-:W-:-:S04]  /*a4b60*/  LEA R36, P0, R22, R6, 0x3 ;  /* 0x0000000616247211 */ /* 0x004fc800078018ff */
        /* <DEDUP_REMOVED lines=101> */
.L_x_8017:
        /* <DEDUP_REMOVED lines=53> */
.L_x_8016:
[----:B------:R-:W-:Y:S02]  /*a5510*/  ISETP.GE.U32.AND P2, PT, R34, R35, PT ;  /* 0x000000232200720c */ /* 0x000fe40003f46070 */
[----:B------:R-:W-:Y:S02]  /*a5520*/  PLOP3.LUT P0, PT, PT, PT, PT, 0x80, 0x8 ;  /* 0x000000000008781c */ /* 0x000fe40003f0f070 */
[----:B------:R-:W-:Y:S02]  /*a5530*/  ISETP.GE.U32.AND.EX P2, PT, R33, R38, PT, P2 ;  /* 0x000000262100720c */ /* 0x000fe40003f46120 */
[----:B------:R-:W-:-:S11]  /*a5540*/  PLOP3.LUT P1, PT, PT, PT, PT, 0x8, 0x80 ;  /* 0x000000000080781c */ /* 0x000fd60003f2e170 */
[----:B------:R-:W-:Y:S05]  /*a5550*/  @!P2 BRA `(.L_x_8005) ;  /* 0x0000002c00e4a947 */ /* 0x000fea0003800000 */
[----:B------:R-:W-:Y:S05]  /*a5560*/  BRA `(.L_x_8019) ;  /* 0x00000000006c7947 */ /* 0x000fea0003800000 */
.L_x_8012:
[----:B------:R-:W0:Y:S02]  /*a5570*/  LDC R5, c[0x0][0x3c0] ;  /* 0x0000f000ff057b82 */ /* 0x000e240000000800 */
[----:B0-----:R-:W-:-:S13]  /*a5580*/  ISETP.NE.AND P0, PT, R5, RZ, PT ;  /* 0x000000ff0500720c */ /* 0x001fda0003f05270 */
[----:B------:R-:W-:Y:S05]  /*a5590*/  @!P0 BRA `(.L_x_8019) ;  /* 0x0000000000608947 */ /* 0x000fea0003800000 */
[----:B------:R-:W-:Y:S01]  /*a55a0*/  HFMA2 R22, -RZ, RZ, 0, 0 ;  /* 0x00000000ff167431 */ /* 0x000fe200000001ff */
[----:B------:R-:W-:Y:S01]  /*a55b0*/  SHF.R.S32.HI R21, RZ, 0x1f, R5 ;  /* 0x0000001fff157819 */ /* 0x000fe20000011405 */
[----:B------:R-:W-:-:S07]  /*a55c0*/  IMAD.MOV.U32 R5, RZ, RZ, RZ ;  /* 0x000000ffff057224 */ /* 0x000fce00078e00ff */
.L_x_8020:
        /* <DEDUP_REMOVED lines=21> */
.L_x_8019:
        /* <DEDUP_REMOVED lines=18> */
[----:B------:R-:W-:Y:S02]  /*a5840*/  MOV R33, 0xcbf29ce4 ;  /* 0xcbf29ce400217802 */ /* 0x000fe40000000f00 */
[----:B------:R-:W-:Y:S01]  /*a5850*/  CS2R R22, SRZ ;  /* 0x0000000000167805 */ /* 0x000fe2000001ff00 */
[----:B0-----:R-:W-:-:S07]  /*a5860*/  IMAD.U32 R32, RZ, RZ, UR4 ;  /* 0x00000004ff207e24 */ /* 0x001fce000f8e00ff */
.L_x_8023:
        /* <DEDUP_REMOVED lines=102> */
.L_x_8022:
        /* <DEDUP_REMOVED lines=52> */
.L_x_8021:
        /* <DEDUP_REMOVED lines=16> */
[----:B------:R-:W-:Y:S01]  /*a6310*/  CS2R R22, SRZ ;  /* 0x0000000000167805 */ /* 0x000fe2000001ff00 */
[----:B0-----:R-:W-:-:S07]  /*a6320*/  IMAD.U32 R32, RZ, RZ, UR4 ;  /* 0x00000004ff207e24 */ /* 0x001fce000f8e00ff */
.L_x_8026:
        /* <DEDUP_REMOVED lines=103> */
.L_x_8025:
        /* <DEDUP_REMOVED lines=53> */
.L_x_8024:
[----:B------:R-:W-:-:S04]  /*a6cf0*/  ISETP.NE.U32.AND P1, PT, R34, R39, PT ;  /* 0x000000272200720c */ /* 0x000fc80003f25070 */
[----:B------:R-:W-:-:S13]  /*a6d00*/  ISETP.NE.AND.EX P1, PT, R33, R38, PT, P1 ;  /* 0x000000262100720c */ /* 0x000fda0003f25310 */
[----:B------:R-:W-:Y:S05]  /*a6d10*/  @!P1 BRA `(.L_x_8027) ;  /* 0x0000001400809947 */ /* 0x000fea0003800000 */
        /* <DEDUP_REMOVED lines=18> */
.L_x_8030:
        /* <DEDUP_REMOVED lines=102> */
.L_x_8029:
        /* <DEDUP_REMOVED lines=52> */
.L_x_8028:
        /* <DEDUP_REMOVED lines=19> */
.L_x_8033:
[----:B-1----:R-:W-:-:S04]  /*a7910*/  LEA R36, P0, R22, R24, 0x3 ;  /* 0x0000001816247211 */ /* 0x002fc800078018ff */
[----:B------:R-:W-:-:S05]  /*a7920*/  LEA.HI.X R37, R22, R25, R21, 0x3, P0 ;  /* 0x0000001916257211 */ /* 0x000fca00000f1c15 */
[----:B------:R-:W3:Y:S04]  /*a7930*/  LD.E.64 R14, desc[UR8][R36.64] ;  /* 0x00000008240e7980 */ /* 0x000ee8000c101b00 */
[----:B------:R0:W4:Y:S01]  /*a7940*/  LD.E.64 R12, desc[UR8][R36.64+0x8] ;  /* 0x00000808240c7980 */ /* 0x000122000c101b00 */
[----:B------:R-:W-:-:S04]  /*a7950*/  IADD3 R22, P0, PT, R22, 0x2, RZ ;  /* 0x0000000216167810 */ /* 0x000fc80007f1e0ff */
[----:B------:R-:W-:Y:S02]  /*a7960*/  IADD3.X R21, PT, PT, RZ, R21, RZ, P0, !PT ;  /* 0x00000015ff157210 */ /* 0x000fe400007fe4ff */
[----:B------:R-:W-:-:S04]  /*a7970*/  ISETP.NE.U32.AND P0, PT, R22, R5, PT ;  /* 0x000000051600720c */ /* 0x000fc80003f05070 */
[----:B------:R-:W-:Y:S02]  /*a7980*/  ISETP.NE.AND.EX P0, PT, R21, R20, PT, P0 ;  /* 0x000000141500720c */ /* 0x000fe40003f05300 */
        /* <DEDUP_REMOVED lines=95> */
.L_x_8032:
        /* <DEDUP_REMOVED lines=53> */
.L_x_8031:
[----:B------:R-:W-:Y:S02]  /*a82d0*/  ISETP.GE.U32.AND P1, PT, R34, R35, PT ;  /* 0x000000232200720c */ /* 0x000fe40003f26070 */
[----:B------:R-:W-:Y:S02]  /*a82e0*/  PLOP3.LUT P0, PT, PT, PT, PT, 0x8, 0x80 ;  /* 0x000000000080781c */ /* 0x000fe40003f0e170 */
[----:B------:R-:W-:-:S04]  /*a82f0*/  ISETP.GE.U32.AND.EX P1, PT, R33, R38, PT, P1 ;  /* 0x000000262100720c */ /* 0x000fc80003f26110 */
[----:B------:R-:W-:Y:S01]  /*a8300*/  PLOP3.LUT P1, PT, P1, PT, PT, 0x8, 0x80 ;  /* 0x000000000080781c */ /* 0x000fe20000f2e170 */
[----:B------:R-:W-:-:S12]  /*a8310*/  BRA `(.L_x_8005) ;  /* 0x0000000000747947 */ /* 0x000fd80003800000 */
.L_x_8027:
        /* <DEDUP_REMOVED lines=8> */
.L_x_8034:
        /* <DEDUP_REMOVED lines=21> */
.L_x_8005:
[----:B------:R-:W-:Y:S05]  /*a84f0*/  BSYNC.RECONVERGENT B0 ;  /* 0x0000000000007941 */ /* 0x000fea0003800200 */
.L_x_8004:
[----:B------:R-:W0:Y:S01]  /*a8500*/  @!P1 S2R R12, SR_CgaCtaId ;  /* 0x00000000000c9919 */ /* 0x000e220000008800 */
[----:B------:R-:W-:Y:S01]  /*a8510*/  @!P1 MOV R5, 0x400 ;  /* 0x0000040000059802 */ /* 0x000fe20000000f00 */
[----:B-1----:R-:W-:Y:S01]  /*a8520*/  IMAD.MOV.U32 R23, RZ, RZ, R25 ;  /* 0x000000ffff177224 */ /* 0x002fe200078e0019 */
[----:B------:R-:W-:Y:S01]  /*a8530*/  MOV R22, R24 ;  /* 0x0000001800167202 */ /* 0x000fe20000000f00 */
[----:B------:R-:W1:Y:S01]  /*a8540*/  @!P0 S2R R14, SR_CgaCtaId ;  /* 0x00000000000e8919 */ /* 0x000e620000008800 */
[----:B------:R-:W-:Y:S01]  /*a8550*/  BSSY.RECONVERGENT B0, `(.L_x_8035) ;  /* 0x00005c2000007945 */ /* 0x000fe20003800200 */
[----:B0-----:R-:W-:Y:S01]  /*a8560*/  @!P1 LEA R5, R12, R5, 0x18 ;  /* 0x000000050c059211 */ /* 0x001fe200078ec0ff */
[----:B------:R-:W-:Y:S02]  /*a8570*/  IMAD.MOV.U32 R12, RZ, RZ, R4 ;  /* 0x000000ffff0c7224 */ /* 0x000fe400078e0004 */
[C---:B------:R-:W-:Y:S01]  /*a8580*/  @!P1 VIADD R12, R4.reuse, 0x1 ;  /* 0x00000001040c9836 */ /* 0x040fe20000000000 */
[----:B------:R-:W-:-:S02]  /*a8590*/  @!P1 LEA R13, R4, R5, 0x3 ;  /* 0x00000005040d9211 */ /* 0x000fc400078e18ff */
[----:B------:R-:W-:Y:S02]  /*a85a0*/  @!P0 MOV R5, 0x400 ;  /* 0x0000040000058802 */ /* 0x000fe40000000f00 */
[----:B------:R-:W-:Y:S01]  /*a85b0*/  ISETP.GE.AND P2, PT, R12, R11, PT ;  /* 0x0000000b0c00720c */ /* 0x000fe20003f46270 */
[----:B------:R0:W3:Y:S01]  /*a85c0*/  @!P1 LDS.64 R22, [R13+0x808] ;  /* 0x000808000d169984 */ /* 0x0000e20000000a00 */
[----:B-1----:R-:W-:-:S04]  /*a85d0*/  @!P0 LEA R5, R14, R5, 0x18 ;  /* 0x000000050e058211 */ /* 0x002fc800078ec0ff */
[C---:B------:R-:W-:Y:S01]  /*a85e0*/  @!P0 LEA R14, R10.reuse, R5, 0x3 ;  /* 0x000000050a0e8211 */ /* 0x040fe200078e18ff */
[----:B------:R-:W-:Y:S01]  /*a85f0*/  IMAD.MOV.U32 R5, RZ, RZ, R10 ;  /* 0x000000ffff057224 */ /* 0x000fe200078e000a */
[----:B------:R-:W-:-:S03]  /*a8600*/  @!P0 IADD3 R5, PT, PT, R10, 0x1, RZ ;  /* 0x000000010a058810 */ /* 0x000fc60007ffe0ff */
[----:B--2---:R0:W1:Y:S01]  /*a8610*/  @!P0 LDS.64 R6, [R14+0x808] ;  /* 0x000808000e068984 */ /* 0x0040620000000a00 */
[----:B------:R-:W-:-:S04]  /*a8620*/  ISETP.GE.AND P5, PT, R5, R9, PT ;  /* 0x000000090500720c */ /* 0x000fc80003fa6270 */
        /* <DEDUP_REMOVED lines=20> */
[----:B------:R-:W-:-:S07]  /*a8770*/  CS2R R36, SRZ ;  /* 0x0000000000247805 */ /* 0x000fce000001ff00 */
.L_x_8039:
        /* <DEDUP_REMOVED lines=102> */
.L_x_8038:
        /* <DEDUP_REMOVED lines=53> */
.L_x_8037:
        /* <DEDUP_REMOVED lines=15> */
.L_x_8042:
[----:B-1----:R-:W-:-:S04]  /*a9220*/  LEA R40, P2, R37, R6, 0x3 ;  /* 0x0000000625287211 */ /* 0x002fc800078418ff */
        /* <DEDUP_REMOVED lines=101> */
.L_x_8041:
        /* <DEDUP_REMOVED lines=54> */
.L_x_8040:
        /* <DEDUP_REMOVED lines=18> */
.L_x_8046:
[----:B---3--:R-:W-:-:S04]  /*a9d00*/  LEA R40, P2, R37, R22, 0x3 ;  /* 0x0000001625287211 */ /* 0x008fc800078418ff */
        /* <DEDUP_REMOVED lines=101> */
.L_x_8045:
        /* <DEDUP_REMOVED lines=53> */
.L_x_8044:
        /* <DEDUP_REMOVED lines=17> */
.L_x_8049:
[----:B-1----:R-:W-:-:S04]  /*aa7c0*/  LEA R38, P1, R36, R6, 0x3 ;  /* 0x0000000624267211 */ /* 0x002fc800078218ff */
        /* <DEDUP_REMOVED lines=101> */
.L_x_8048:
        /* <DEDUP_REMOVED lines=53> */
.L_x_8047:
[----:B------:R-:W-:Y:S02]  /*ab170*/  ISETP.GE.U32.AND P5, PT, R20, R41, PT ;  /* 0x000000291400720c */ /* 0x000fe40003fa6070 */
[----:B------:R-:W-:Y:S02]  /*ab180*/  PLOP3.LUT P1, PT, PT, PT, PT, 0x80, 0x8 ;  /* 0x000000000008781c */ /* 0x000fe40003f2f070 */
[----:B------:R-:W-:Y:S02]  /*ab190*/  ISETP.GE.U32.AND.EX P5, PT, R13, R40, PT, P5 ;  /* 0x000000280d00720c */ /* 0x000fe40003fa6150 */
[----:B------:R-:W-:-:S11]  /*ab1a0*/  PLOP3.LUT P2, PT, PT, PT, PT, 0x8, 0x80 ;  /* 0x000000000080781c */ /* 0x000fd60003f4e170 */
[----:B------:R-:W-:Y:S05]  /*ab1b0*/  @!P5 BRA `(.L_x_8036) ;  /* 0x0000002c00ecd947 */ /* 0x000fea0003800000 */
[----:B------:R-:W-:Y:S05]  /*ab1c0*/  BRA `(.L_x_8050) ;  /* 0x00000000006c7947 */ /* 0x000fea0003800000 */
.L_x_8043:
[----:B------:R-:W0:Y:S02]  /*ab1d0*/  LDC R13, c[0x0][0x3c0] ;  /* 0x0000f000ff0d7b82 */ /* 0x000e240000000800 */
[----:B0-----:R-:W-:-:S13]  /*ab1e0*/  ISETP.NE.AND P1, PT, R13, RZ, PT ;  /* 0x000000ff0d00720c */ /* 0x001fda0003f25270 */
[----:B------:R-:W-:Y:S05]  /*ab1f0*/  @!P1 BRA `(.L_x_8050) ;  /* 0x0000000000609947 */ /* 0x000fea0003800000 */
[----:B------:R-:W-:Y:S01]  /*ab200*/  HFMA2 R34, -RZ, RZ, 0, 0 ;  /* 0x00000000ff227431 */ /* 0x000fe200000001ff */
[----:B------:R-:W-:Y:S01]  /*ab210*/  SHF.R.S32.HI R33, RZ, 0x1f, R13 ;  /* 0x0000001fff217819 */ /* 0x000fe2000001140d */
[----:B------:R-:W-:-:S07]  /*ab220*/  IMAD.MOV.U32 R13, RZ, RZ, RZ ;  /* 0x000000ffff0d7224 */ /* 0x000fce00078e00ff */
.L_x_8051:
        /* <DEDUP_REMOVED lines=21> */
.L_x_8050:
        /* <DEDUP_REMOVED lines=20> */
.L_x_8054:
        /* <DEDUP_REMOVED lines=103> */
.L_x_8053:
        /* <DEDUP_REMOVED lines=53> */
.L_x_8052:
        /* <DEDUP_REMOVED lines=17> */
.L_x_8057:
[----:B---3--:R-:W-:-:S04]  /*abf90*/  LEA R40, P2, R37, R22, 0x3 ;  /* 0x0000001625287211 */ /* 0x008fc800078418ff */
[C---:B------:R-:W-:Y:S01]  /*abfa0*/  LEA.HI.X R41, R37.reuse, R23, R36, 0x3, P2 ;  /* 0x0000001725297211 */ /* 0x040fe200010f1c24 */
        /* <DEDUP_REMOVED lines=101> */
.L_x_8056:
        /* <DEDUP_REMOVED lines=54> */
.L_x_8055:
        /* <DEDUP_REMOVED lines=20> */
.L_x_8061:
[----:B-1----:R-:W-:-:S04]  /*acaa0*/  LEA R40, P2, R37, R6, 0x3 ;  /* 0x0000000625287211 */ /* 0x002fc800078418ff */
[----:B------:R-:W-:Y:S01]  /*acab0*/  LEA.HI.X R41, R37, R7, R36, 0x3, P2 ;  /* 0x0000000725297211 */ /* 0x000fe200010f1c24 */
[----:B------:R-:W-:Y:S01]  /*acac0*/  IMAD R13, R13, 0x1b3, RZ ;  /* 0x000001b30d0d7824 */ /* 0x000fe200078e02ff */
[----:B------:R-:W-:-:S03]  /*acad0*/  IADD3 R37, P2, PT, R37, 0x2, RZ ;  /* 0x0000000225257810 */ /* 0x000fc60007f5e0ff */
[----:B------:R-:W2:Y:S02]  /*acae0*/  LD.E.64 R32, desc[UR8][R40.64] ;  /* 0x0000000828207980 */ /* 0x000ea4000c101b00 */
[----:B------:R-:W-:Y:S02]  /*acaf0*/  IMAD.X R36, RZ, RZ, R36, P2 ;  /* 0x000000ffff247224 */ /* 0x000fe400010e0624 */
[----:B------:R0:W4:Y:S01]  /*acb00*/  LD.E.64 R34, desc[UR8][R40.64+0x8] ;  /* 0x0000080828227980 */ /* 0x000122000c101b00 */
        /* <DEDUP_REMOVED lines=96> */
.L_x_8060:
        /* <DEDUP_REMOVED lines=53> */
.L_x_8059:
        /* <DEDUP_REMOVED lines=19> */
.L_x_8064:
[----:B---3--:R-:W-:-:S04]  /*ad590*/  LEA R38, P1, R36, R22, 0x3 ;  /* 0x0000001624267211 */ /* 0x008fc800078218ff */
        /* <DEDUP_REMOVED lines=102> */
.L_x_8063:
        /* <DEDUP_REMOVED lines=53> */
.L_x_8062:
[----:B------:R-:W-:-:S04]  /*adf50*/  ISETP.GE.U32.AND P1, PT, R20, R41, PT ;  /* 0x000000291400720c */ /* 0x000fc80003f26070 */
[----:B------:R-:W-:-:S04]  /*adf60*/  ISETP.GE.U32.AND.EX P1, PT, R13, R40, PT, P1 ;  /* 0x000000280d00720c */ /* 0x000fc80003f26110 */
[----:B------:R-:W-:Y:S02]  /*adf70*/  PLOP3.LUT P2, PT, P1, PT, PT, 0x8, 0x80 ;  /* 0x000000000080781c */ /* 0x000fe40000f4e170 */
[----:B------:R-:W-:Y:S01]  /*adf80*/  PLOP3.LUT P1, PT, PT, PT, PT, 0x8, 0x80 ;  /* 0x000000000080781c */ /* 0x000fe20003f2e170 */
[----:B------:R-:W-:-:S12]  /*adf90*/  BRA `(.L_x_8036) ;  /* 0x0000000000747947 */ /* 0x000fd80003800000 */
.L_x_8058:
        /* <DEDUP_REMOVED lines=8> */
.L_x_8065:
[C---:B------:R-:W-:Y:S01]  /*ae020*/  IMAD.SHL.U32 R21, R13.reuse, 0x8, RZ ;  /* 0x000000080d157824 */ /* 0x040fe200078e00ff */
[----:B------:R-:W-:-:S04]  /*ae030*/  SHF.L.U64.HI R32, R13, 0x3, R34 ;  /* 0x000000030d207819 */ /* 0x000fc80000010222 */
[----:B-1----:R-:W-:-:S04]  /*ae040*/  IADD3 R14, P2, PT, R21, R6, RZ ;  /* 0x00000006150e7210 */ /* 0x002fc80007f5e0ff */
[----:B------:R-:W-:Y:S02]  /*ae050*/  IADD3.X R15, PT, PT, R32, R7, RZ, P2, !PT ;  /* 0x00000007200f7210 */ /* 0x000fe400017fe4ff */
[----:B---3--:R-:W-:-:S04]  /*ae060*/  IADD3 R20, P2, PT, R22, R21, RZ ;  /* 0x0000001516147210 */ /* 0x008fc80007f5e0ff */
        /* <DEDUP_REMOVED lines=16> */
.L_x_8036:
[----:B------:R-:W-:Y:S05]  /*ae170*/  BSYNC.RECONVERGENT B0 ;  /* 0x0000000000007941 */ /* 0x000fea0003800200 */
.L_x_8035:
[----:B------:R-:W0:Y:S01]  /*ae180*/  @!P2 S2R R14, SR_CgaCtaId ;  /* 0x00000000000ea919 */ /* 0x000e220000008800 */
[----:B------:R-:W-:Y:S01]  /*ae190*/  @!P2 MOV R13, 0x400 ;  /* 0x00000400000da802 */ /* 0x000fe20000000f00 */
[----:B---3--:R-:W-:Y:S01]  /*ae1a0*/  IMAD.MOV.U32 R21, RZ, RZ, R23 ;  /* 0x000000ffff157224 */ /* 0x008fe200078e0017 */
[----:B------:R-:W-:Y:S01]  /*ae1b0*/  SEL R15, RZ, 0x40, !P0 ;  /* 0x00000040ff0f7807 */ /* 0x000fe20004000000 */
[----:B------:R-:W-:Y:S01]  /*ae1c0*/  BSSY.RECONVERGENT B0, `(.L_x_8066) ;  /* 0x00005df000007945 */ /* 0x000fe20003800200 */
[----:B------:R-:W-:Y:S02]  /*ae1d0*/  MOV R20, R22 ;  /* 0x0000001600147202 */ /* 0x000fe40000000f00 */
[C---:B------:R-:W-:Y:S02]  /*ae1e0*/  LOP3.LUT P6, RZ, R0.reuse, 0x4, RZ, 0xc0, !PT ;  /* 0x0000000400ff7812 */ /* 0x040fe400078cc0ff */
[----:B------:R-:W-:Y:S02]  /*ae1f0*/  LOP3.LUT P5, RZ, R0, 0x1, RZ, 0xc0, !PT ;  /* 0x0000000100ff7812 */ /* 0x000fe400078ac0ff */
[----:B0-----:R-:W-:Y:S01]  /*ae200*/  @!P2 LEA R13, R14, R13, 0x18 ;  /* 0x0000000d0e0da211 */ /* 0x001fe200078ec0ff */
[----:B------:R-:W-:-:S03]  /*ae210*/  @!P2 VIADD R14, R12, 0x1 ;  /* 0x000000010c0ea836 */ /* 0x000fc60000000000 */
[C---:B------:R-:W-:Y:S01]  /*ae220*/  @!P2 LEA R32, R12.reuse, R13, 0x3 ;  /* 0x0000000d0c20a211 */ /* 0x040fe200078e18ff */
        /* <DEDUP_REMOVED lines=8> */
[----:B------:R-:W-:Y:S01]  /*ae2b0*/  ISETP.GE.AND P0, PT, R13, R8, PT ;  /* 0x000000080d00720c */ /* 0x000fe20003f06270 */
[----:B0-----:R-:W-:Y:S01]  /*ae2c0*/  @!P1 VIADD R32, R5, 0x1 ;  /* 0x0000000105209836 */ /* 0x001fe20000000000 */
[----:B------:R-:W0:Y:S01]  /*ae2d0*/  @!P1 S2R R13, SR_CgaCtaId ;  /* 0x00000000000d9919 */ /* 0x000e220000008800 */
[----:B------:R-:W-:Y:S02]  /*ae2e0*/  SEL R10, RZ, 0x4, !P4 ;  /* 0x00000004ff0a7807 */ /* 0x000fe40006000000 */
[----:B------:R-:W-:Y:S02]  /*ae2f0*/  SEL R15, R15, RZ, !P0 ;  /* 0x000000ff0f0f7207 */ /* 0x000fe40004000000 */
[C---:B------:R-:W-:Y:S02]  /*ae300*/  LOP3.LUT P0, RZ, R0.reuse, 0x8, RZ, 0xc0, !PT ;  /* 0x0000000800ff7812 */ /* 0x040fe4000780c0ff */
[----:B------:R-:W-:Y:S02]  /*ae310*/  LOP3.LUT P2, RZ, R0, 0x2, RZ, 0xc0, !PT ;  /* 0x0000000200ff7812 */ /* 0x000fe4000784c0ff */
[----:B0-----:R-:W-:-:S02]  /*ae320*/  @!P1 LEA R4, R13, R4, 0x18 ;  /* 0x000000040d049211 */ /* 0x001fc400078ec0ff */
[----:B------:R-:W-:Y:S02]  /*ae330*/  SEL R13, RZ, 0x2, !P3 ;  /* 0x00000002ff0d7807 */ /* 0x000fe40005800000 */
[----:B------:R-:W-:Y:S02]  /*ae340*/  @!P1 LEA R33, R5, R4, 0x3 ;  /* 0x0000000405219211 */ /* 0x000fe400078e18ff */
[----:B------:R-:W-:Y:S02]  /*ae350*/  SEL R4, RZ, 0x1, !P0 ;  /* 0x00000001ff047807 */ /* 0x000fe40004000000 */
[----:B------:R-:W-:Y:S01]  /*ae360*/  @!P1 MOV R5, R32 ;  /* 0x0000002000059202 */ /* 0x000fe20000000f00 */
[----:B-1----:R0:W1:Y:S01]  /*ae370*/  @!P1 LDS.64 R6, [R33+0x808] ;  /* 0x0008080021069984 */ /* 0x0020620000000a00 */
[----:B------:R-:W-:Y:S02]  /*ae380*/  IADD3 R10, PT, PT, R10, R13, R4 ;  /* 0x0000000d0a0a7210 */ /* 0x000fe40007ffe004 */
[----:B------:R-:W-:-:S02]  /*ae390*/  SEL R4, RZ, 0x10, !P2 ;  /* 0x00000010ff047807 */ /* 0x000fc40005000000 */
[----:B------:R-:W-:Y:S02]  /*ae3a0*/  ISETP.GE.AND P2, PT, R5, R9, PT ;  /* 0x000000090500720c */ /* 0x000fe40003f46270 */
[----:B------:R-:W-:Y:S02]  /*ae3b0*/  SEL R13, RZ, 0x8, !P6 ;  /* 0x00000008ff0d7807 */ /* 0x000fe40007000000 */
[CC--:B------:R-:W-:Y:S02]  /*ae3c0*/  ISETP.LT.AND P0, PT, R12.reuse, R11.reuse, P2 ;  /* 0x0000000b0c00720c */ /* 0x0c0fe40001701270 */
[----:B------:R-:W-:Y:S02]  /*ae3d0*/  ISETP.GE.OR P2, PT, R12, R11, P2 ;  /* 0x0000000b0c00720c */ /* 0x000fe40001746670 */
[----:B------:R-:W-:Y:S02]  /*ae3e0*/  IADD3 R4, PT, PT, R4, R10, R13 ;  /* 0x0000000a04047210 */ /* 0x000fe40007ffe00d */
[----:B------:R-:W-:-:S02]  /*ae3f0*/  SEL R13, RZ, 0x20, !P5 ;  /* 0x00000020ff0d7807 */ /* 0x000fc40006800000 */
        /* <DEDUP_REMOVED lines=21> */
[----:B------:R-:W-:Y:S01]  /*ae550*/  MOV R35, RZ ;  /* 0x000000ff00237202 */ /* 0x000fe20000000f00 */
[----:B------:R-:W-:-:S07]  /*ae560*/  IMAD.MOV.U32 R4, RZ, RZ, RZ ;  /* 0x000000ffff047224 */ /* 0x000fce00078e00ff */
.L_x_8070:
[----:B------:R-:W-:-:S04]  /*ae570*/  LEA R40, P1, R35, R20, 0x3 ;  /* 0x0000001423287211 */ /* 0x000fc800078218ff */
        /* <DEDUP_REMOVED lines=17> */
[----:B---3--:R-:W-:Y:S02]  /*ae690*/  IADD3 R40, PT, PT, R39, R43, RZ ;  /* 0x0000002b27287210 */ /* 0x008fe40007ffe0ff */
        /* <DEDUP_REMOVED lines=82> */
.L_x_8069:
        /* <DEDUP_REMOVED lines=53> */
.L_x_8068:
        /* <DEDUP_REMOVED lines=16> */
.L_x_8073:
[----:B-1----:R-:W-:-:S04]  /*af010*/  LEA R40, P1, R35, R6, 0x3 ;  /* 0x0000000623287211 */ /* 0x002fc800078218ff */
[C---:B------:R-:W-:Y:S01]  /*af020*/  LEA.HI.X R41, R35.reuse, R7, R4, 0x3, P1 ;  /* 0x0000000723297211 */ /* 0x040fe200008f1c04 */
[----:B------:R-:W-:Y:S01]  /*af030*/  IMAD R45, R42, 0x1b3, RZ ;  /* 0x000001b32a2d7824 */ /* 0x000fe200078e02ff */
[----:B------:R-:W-:-:S03]  /*af040*/  IADD3 R35, P1, PT, R35, 0x2, RZ ;  /* 0x0000000223237810 */ /* 0x000fc60007f3e0ff */
[----:B------:R-:W2:Y:S02]  /*af050*/  LD.E.64 R32, desc[UR8][R40.64] ;  /* 0x0000000828207980 */ /* 0x000ea4000c101b00 */
[----:B------:R-:W-:Y:S02]  /*af060*/  IMAD.X R4, RZ, RZ, R4, P1 ;  /* 0x000000ffff047224 */ /* 0x000fe400008e0604 */
[----:B------:R1:W3:Y:S01]  /*af070*/  LD.E.64 R36, desc[UR8][R40.64+0x8] ;  /* 0x0000080828247980 */ /* 0x0002e2000c101b00 */
        /* <DEDUP_REMOVED lines=95> */
.L_x_8072:
        /* <DEDUP_REMOVED lines=54> */
.L_x_8071:
        /* <DEDUP_REMOVED lines=19> */
.L_x_8077:
[----:B------:R-:W-:-:S04]  /*afb00*/  LEA R42, P1, R35, R20, 0x3 ;  /* 0x00000014232a7211 */ /* 0x000fc800078218ff */
        /* <DEDUP_REMOVED lines=19> */
[----:B---3--:R-:W-:Y:S01]  /*afc40*/  LOP3.LUT R42, R44, 0xff, R39, 0x78, !PT ;  /* 0x000000ff2c2a7812 */ /* 0x008fe200078e7827 */
        /* <DEDUP_REMOVED lines=81> */
.L_x_8076:
        /* <DEDUP_REMOVED lines=54> */
.L_x_8075:
        /* <DEDUP_REMOVED lines=17> */
.L_x_8080:
        /* <DEDUP_REMOVED lines=18> */
[----:B-1----:R-:W-:Y:S02]  /*b06f0*/  IADD3 R41, PT, PT, R43, R39, RZ ;  /* 0x000000272b297210 */ /* 0x002fe40007ffe0ff */
        /* <DEDUP_REMOVED lines=83> */
.L_x_8079:
        /* <DEDUP_REMOVED lines=53> */
.L_x_8078:
[----:B------:R-:W-:Y:S02]  /*b0f80*/  ISETP.GE.U32.AND P2, PT, R4, R39, PT ;  /* 0x000000270400720c */ /* 0x000fe40003f46070 */
[----:B------:R-:W-:Y:S02]  /*b0f90*/  PLOP3.LUT P0, PT, PT, PT, PT, 0x80, 0x8 ;  /* 0x000000000008781c */ /* 0x000fe40003f0f070 */
[----:B------:R-:W-:Y:S02]  /*b0fa0*/  ISETP.GE.U32.AND.EX P2, PT, R10, R43, PT, P2 ;  /* 0x0000002b0a00720c */ /* 0x000fe40003f46120 */
[----:B------:R-:W-:-:S11]  /*b0fb0*/  PLOP3.LUT P1, PT, PT, PT, PT, 0x8, 0x80 ;  /* 0x000000000080781c */ /* 0x000fd60003f2e170 */
[----:B------:R-:W-:Y:S05]  /*b0fc0*/  @!P2 BRA `(.L_x_8067) ;  /* 0x0000002c00f8a947 */ /* 0x000fea0003800000 */
[----:B------:R-:W-:Y:S05]  /*b0fd0*/  BRA `(.L_x_8081) ;  /* 0x00000000006c7947 */ /* 0x000fea0003800000 */
.L_x_8074:
[----:B------:R-:W0:Y:S02]  /*b0fe0*/  LDC R4, c[0x0][0x3c0] ;  /* 0x0000f000ff047b82 */ /* 0x000e240000000800 */
[----:B0-----:R-:W-:-:S13]  /*b0ff0*/  ISETP.NE.AND P0, PT, R4, RZ, PT ;  /* 0x000000ff0400720c */ /* 0x001fda0003f05270 */
[----:B------:R-:W-:Y:S05]  /*b1000*/  @!P0 BRA `(.L_x_8081) ;  /* 0x0000000000608947 */ /* 0x000fea0003800000 */
[----:B------:R-:W-:Y:S01]  /*b1010*/  HFMA2 R10, -RZ, RZ, 0, 0 ;  /* 0x00000000ff0a7431 */ /* 0x000fe200000001ff */
[----:B------:R-:W-:Y:S01]  /*b1020*/  SHF.R.S32.HI R36, RZ, 0x1f, R4 ;  /* 0x0000001fff247819 */ /* 0x000fe20000011404 */
[----:B------:R-:W-:-:S07]  /*b1030*/  IMAD.MOV.U32 R13, RZ, RZ, RZ ;  /* 0x000000ffff0d7224 */ /* 0x000fce00078e00ff */
.L_x_8082:
[C---:B------:R-:W-:Y:S02]  /*b1040*/  SHF.L.U32 R33, R10.reuse, 0x3, RZ ;  /* 0x000000030a217819 */ /* 0x040fe400000006ff */
[----:B------:R-:W-:Y:S02]  /*b1050*/  SHF.L.U64.HI R4, R10, 0x3, R13 ;  /* 0x000000030a047819 */ /* 0x000fe4000001020d */
[----:B------:R-:W-:-:S05]  /*b1060*/  IADD3 R14, P0, PT, R20, R33, RZ ;  /* 0x00000021140e7210 */ /* 0x000fca0007f1e0ff */
        /* <DEDUP_REMOVED lines=18> */
.L_x_8081:
[----:B------:R-:W0:Y:S01]  /*b1190*/  LDC.64 R14, c[0x0][0x3b8] ;  /* 0x0000ee00ff0e7b82 */ /* 0x000e220000000a00 */
[----:B------:R-:W-:Y:S01]  /*b11a0*/  MOV R38, 0x84222325 ;  /* 0x8422232500267802 */ /* 0x000fe20000000f00 */
        /* <DEDUP_REMOVED lines=19> */
.L_x_8085:
[----:B-1----:R-:W-:-:S04]  /*b12e0*/  LEA R40, P1, R35, R6, 0x3 ;  /* 0x0000000623287211 */ /* 0x002fc800078218ff */
        /* <DEDUP_REMOVED lines=101> */
.L_x_8084:
        /* <DEDUP_REMOVED lines=53> */
.L_x_8083:
        /* <DEDUP_REMOVED lines=18> */
.L_x_8088:
[----:B------:R-:W-:-:S04]  /*b1db0*/  LEA R40, P1, R35, R20, 0x3 ;  /* 0x0000001423287211 */ /* 0x000fc800078218ff */
        /* <DEDUP_REMOVED lines=102> */
.L_x_8087:
        /* <DEDUP_REMOVED lines=54> */
.L_x_8086:
        /* <DEDUP_REMOVED lines=21> */
.L_x_8092:
        /* <DEDUP_REMOVED lines=103> */
.L_x_8091:
        /* <DEDUP_REMOVED lines=54> */
.L_x_8090:
        /* <DEDUP_REMOVED lines=19> */
.L_x_8095:
        /* <DEDUP_REMOVED lines=18> */
[----:B0-----:R-:W-:Y:S02]  /*b34f0*/  IADD3 R41, PT, PT, R43, R39, RZ ;  /* 0x000000272b297210 */ /* 0x001fe40007ffe0ff */
        /* <DEDUP_REMOVED lines=84> */
.L_x_8094:
        /* <DEDUP_REMOVED lines=53> */
.L_x_8093:
[----:B------:R-:W-:Y:S02]  /*b3d90*/  ISETP.GE.U32.AND P1, PT, R4, R39, PT ;  /* 0x000000270400720c */ /* 0x000fe40003f26070 */
[----:B------:R-:W-:Y:S02]  /*b3da0*/  PLOP3.LUT P0, PT, PT, PT, PT, 0x8, 0x80 ;  /* 0x000000000080781c */ /* 0x000fe40003f0e170 */
[----:B------:R-:W-:-:S04]  /*b3db0*/  ISETP.GE.U32.AND.EX P1, PT, R10, R43, PT, P1 ;  /* 0x0000002b0a00720c */ /* 0x000fc80003f26110 */
[----:B------:R-:W-:Y:S01]  /*b3dc0*/  PLOP3.LUT P1, PT, P1, PT, PT, 0x8, 0x80 ;  /* 0x000000000080781c */ /* 0x000fe20000f2e170 */
[----:B------:R-:W-:-:S12]  /*b3dd0*/  BRA `(.L_x_8067) ;  /* 0x0000000000747947 */ /* 0x000fd80003800000 */
.L_x_8089:
        /* <DEDUP_REMOVED lines=8> */
.L_x_8096:
[C---:B------:R-:W-:Y:S02]  /*b3e60*/  SHF.L.U32 R33, R10.reuse, 0x3, RZ ;  /* 0x000000030a217819 */ /* 0x040fe400000006ff */
[----:B------:R-:W-:Y:S02]  /*b3e70*/  SHF.L.U64.HI R4, R10, 0x3, R13 ;  /* 0x000000030a047819 */ /* 0x000fe4000001020d */
        /* <DEDUP_REMOVED lines=19> */
.L_x_8067:
[----:B------:R-:W-:Y:S05]  /*b3fb0*/  BSYNC.RECONVERGENT B0 ;  /* 0x0000000000007941 */ /* 0x000fea0003800200 */
.L_x_8066:
[----:B------:R-:W0:Y:S01]  /*b3fc0*/  @!P0 S2R R15, SR_CgaCtaId ;  /* 0x00000000000f8919 */ /* 0x000e220000008800 */
[----:B------:R-:W-:Y:S01]  /*b3fd0*/  @!P0 MOV R10, 0x400 ;  /* 0x00000400000a8802 */ /* 0x000fe20000000f00 */
[----:B------:R-:W-:Y:S01]  /*b3fe0*/  IMAD.MOV.U32 R32, RZ, RZ, R20 ;  /* 0x000000ffff207224 */ /* 0x000fe200078e0014 */
[----:B------:R-:W-:Y:S01]  /*b3ff0*/  @!P1 MOV R4, 0x400 ;  /* 0x0000040000049802 */ /* 0x000fe20000000f00 */
[----:B------:R-:W2:Y:S01]  /*b4000*/  @!P1 S2R R13, SR_CgaCtaId ;  /* 0x00000000000d9919 */ /* 0x000ea20000008800 */
[----:B------:R-:W-:Y:S01]  /*b4010*/  MOV R33, R21 ;  /* 0x0000001500217202 */ /* 0x000fe20000000f00 */
[----:B------:R-:W-:Y:S01]  /*b4020*/  BSSY.RECONVERGENT B0, `(.L_x_8097) ;  /* 0x00002e8000007945 */ /* 0x000fe20003800200 */
[----:B0-----:R-:W-:Y:S02]  /*b4030*/  @!P0 LEA R10, R15, R10, 0x18 ;  /* 0x0000000a0f0a8211 */ /* 0x001fe400078ec0ff */
[----:B--2---:R-:W-:-:S03]  /*b4040*/  @!P1 LEA R13, R13, R4, 0x18 ;  /* 0x000000040d0d9211 */ /* 0x004fc600078ec0ff */
[C---:B------:R-:W-:Y:S01]  /*b4050*/  @!P0 IMAD R14, R5.reuse, 0x8, R10 ;  /* 0x00000008050e8824 */ /* 0x040fe200078e020a */
[----:B------:R-:W-:Y:S01]  /*b4060*/  MOV R10, R5 ;  /* 0x00000005000a7202 */ /* 0x000fe20000000f00 */
[----:B------:R-:W-:Y:S01]  /*b4070*/  @!P0 VIADD R10, R5, 0x1 ;  /* 0x00000001050a8836 */ /* 0x000fe20000000000 */
[----:B------:R-:W-:Y:S01]  /*b4080*/  MOV R4, R12 ;  /* 0x0000000c00047202 */ /* 0x000fe20000000f00 */
[C---:B------:R-:W-:Y:S01]  /*b4090*/  @!P1 IMAD R13, R12.reuse, 0x8, R13 ;  /* 0x000000080c0d9824 */ /* 0x040fe200078e020d */
[----:B-1----:R0:W1:Y:S01]  /*b40a0*/  @!P0 LDS.64 R6, [R14+0x808] ;  /* 0x000808000e068984 */ /* 0x0020620000000a00 */
[----:B------:R-:W-:Y:S02]  /*b40b0*/  @!P1 IADD3 R4, PT, PT, R12, 0x1, RZ ;  /* 0x000000010c049810 */ /* 0x000fe40007ffe0ff */
[----:B------:R-:W-:Y:S01]  /*b40c0*/  ISETP.GE.AND P2, PT, R10, R9, PT ;  /* 0x000000090a00720c */ /* 0x000fe20003f46270 */
[----:B------:R0:W2:Y:S03]  /*b40d0*/  @!P1 LDS.64 R32, [R13+0x808] ;  /* 0x000808000d209984 */ /* 0x0000a60000000a00 */
[----:B------:R-:W-:-:S02]  /*b40e0*/  ISETP.LT.AND P1, PT, R4, R11, P2 ;  /* 0x0000000b0400720c */ /* 0x000fc40001721270 */
        /* <DEDUP_REMOVED lines=21> */
.L_x_8101:
[----:B--2---:R-:W-:-:S04]  /*b4240*/  LEA R46, P2, R13, R32, 0x3 ;  /* 0x000000200d2e7211 */ /* 0x004fc800078418ff */
[----:B------:R-:W-:Y:S01]  /*b4250*/  LEA.HI.X R47, R13, R33, R40, 0x3, P2 ;  /* 0x000000210d2f7211 */ /* 0x000fe200010f1c28 */
[----:B------:R-:W-:Y:S01]  /*b4260*/  IMAD R9, R9, 0x1b3, RZ ;  /* 0x000001b309097824 */ /* 0x000fe200078e02ff */
[----:B------:R-:W-:-:S03]  /*b4270*/  IADD3 R13, P2, PT, R13, 0x2, RZ ;  /* 0x000000020d0d7810 */ /* 0x000fc60007f5e0ff */
[----:B------:R-:W2:Y:S01]  /*b4280*/  LD.E.64 R36, desc[UR8][R46.64] ;  /* 0x000000082e247980 */ /* 0x000ea2000c101b00 */
[----:B------:R-:W-:-:S03]  /*b4290*/  IADD3.X R40, PT, PT, RZ, R40, RZ, P2, !PT ;  /* 0x00000028ff287210 */ /* 0x000fc600017fe4ff */
[----:B------:R-:W3:Y:S01]  /*b42a0*/  LD.E.64 R38, desc[UR8][R46.64+0x8] ;  /* 0x000008082e267980 */ /* 0x000ee2000c101b00 */
        /* <DEDUP_REMOVED lines=94> */
.L_x_8100:
        /* <DEDUP_REMOVED lines=53> */
.L_x_8099:
        /* <DEDUP_REMOVED lines=16> */
.L_x_8104:
[----:B-1----:R-:W-:-:S04]  /*b4ce0*/  LEA R38, P2, R13, R6, 0x3 ;  /* 0x000000060d267211 */ /* 0x002fc800078418ff */
[----:B------:R-:W-:-:S05]  /*b4cf0*/  LEA.HI.X R39, R13, R7, R40, 0x3, P2 ;  /* 0x000000070d277211 */ /* 0x000fca00010f1c28 */
[----:B------:R-:W3:Y:S01]  /*b4d00*/  LD.E.64 R36, desc[UR8][R38.64] ;  /* 0x0000000826247980 */ /* 0x000ee2000c101b00 */
[----:B------:R-:W-:Y:S01]  /*b4d10*/  IMAD R35, R46, 0x1b3, RZ ;  /* 0x000001b32e237824 */ /* 0x000fe200078e02ff */
[----:B------:R-:W-:-:S05]  /*b4d20*/  IADD3 R13, P2, PT, R13, 0x2, RZ ;  /* 0x000000020d0d7810 */ /* 0x000fca0007f5e0ff */
[----:B------:R-:W-:Y:S01]  /*b4d30*/  IMAD.X R40, RZ, RZ, R40, P2 ;  /* 0x000000ffff287224 */ /* 0x000fe200010e0628 */
[----:B------:R-:W4:Y:S01]  /*b4d40*/  LD.E.64 R38, desc[UR8][R38.64+0x8] ;  /* 0x0000080826267980 */ /* 0x000f22000c101b00 */
[----:B------:R-:W-:-:S04]  /*b4d50*/  ISETP.NE.U32.AND P2, PT, R13, R11, PT ;  /* 0x0000000b0d00720c */ /* 0x000fc80003f45070 */
[----:B0-----:R-:W-:Y:S02]  /*b4d60*/  ISETP.NE.AND.EX P2, PT, R40, R44, PT, P2 ;  /* 0x0000002c2800720c */ /* 0x001fe40003f45320 */
[----:B---3--:R-:W-:Y:S02]  /*b4d70*/  LOP3.LUT R46, R15, 0xff, R36, 0x78, !PT ;  /* 0x000000ff0f2e7812 */ /* 0x008fe400078e7824 */
[----:B------:R-:W-:-:S03]  /*b4d80*/  SHF.R.U64 R15, R36, 0x8, R37 ;  /* 0x00000008240f7819 */ /* 0x000fc60000001225 */
[C---:B------:R-:W-:Y:S02]  /*b4d90*/  IMAD R35, R46.reuse, 0x100, R35 ;  /* 0x000001002e237824 */ /* 0x040fe400078e0223 */
[----:B------:R-:W-:-:S05]  /*b4da0*/  IMAD.WIDE.U32 R46, R46, 0x1b3, RZ ;  /* 0x000001b32e2e7825 */ /* 0x000fca00078e00ff */
[----:B------:R-:W-:Y:S02]  /*b4db0*/  IADD3 R35, PT, PT, R47, R35, RZ ;  /* 0x000000232f237210 */ /* 0x000fe40007ffe0ff */
[----:B------:R-:W-:Y:S02]  /*b4dc0*/  LOP3.LUT R46, R46, 0xff, R15, 0x78, !PT ;  /* 0x000000ff2e2e7812 */ /* 0x000fe400078e780f */
[----:B------:R-:W-:Y:S01]  /*b4dd0*/  SHF.R.U64 R15, R36, 0x10, R37 ;  /* 0x00000010240f7819 */ /* 0x000fe20000001225 */
[----:B------:R-:W-:-:S04]  /*b4de0*/  IMAD R35, R35, 0x1b3, RZ ;  /* 0x000001b323237824 */ /* 0x000fc800078e02ff */
        /* <DEDUP_REMOVED lines=24> */
[----:B------:R-:W-:-:S05]  /*b4f70*/  IMAD.WIDE.U32 R46, R46, 0x1b3, RZ ;  /* 0x000001b32e2e7825 */ /* 0x000fca00078e00ff */
[----:B------:R-:W-:Y:S02]  /*b4f80*/  IADD3 R35, PT, PT, R47, R35, RZ ;  /* 0x000000232f237210 */ /* 0x000fe40007ffe0ff */
[----:B------:R-:W-:Y:S02]  /*b4f90*/  LOP3.LUT R36, R46, 0xff, R15, 0x78, !PT ;  /* 0x000000ff2e247812 */ /* 0x000fe400078e780f */
[----:B------:R-:W-:Y:S01]  /*b4fa0*/  SHF.R.U32.HI R15, RZ, 0x18, R37 ;  /* 0x00000018ff0f7819 */ /* 0x000fe20000011625 */
        /* <DEDUP_REMOVED lines=18> */
[----:B------:R-:W-:Y:S01]  /*b50d0*/  IMAD.WIDE.U32 R36, R36, 0x1b3, RZ ;  /* 0x000001b324247825 */ /* 0x000fe200078e00ff */
[----:B------:R-:W-:-:S03]  /*b50e0*/  SHF.R.U64 R15, R38, 0x10, R39 ;  /* 0x00000010260f7819 */ /* 0x000fc60000001227 */
[----:B------:R-:W-:Y:S01]  /*b50f0*/  IMAD.IADD R35, R37, 0x1, R35 ;  /* 0x0000000125237824 */ /* 0x000fe200078e0223 */
[----:B------:R-:W-:-:S03]  /*b5100*/  LOP3.LUT R36, R36, 0xff, R15, 0x78, !PT ;  /* 0x000000ff24247812 */ /* 0x000fc600078e780f */
[----:B------:R-:W-:-:S05]  /*b5110*/  IMAD R35, R35, 0x1b3, RZ ;  /* 0x000001b323237824 */ /* 0x000fca00078e02ff */
        /* <DEDUP_REMOVED lines=32> */
[----:B------:R-:W-:Y:S01]  /*b5320*/  MOV R15, R36 ;  /* 0x00000024000f7202 */ /* 0x000fe20000000f00 */
[----:B------:R-:W-:Y:S06]  /*b5330*/  @P2 BRA `(.L_x_8104) ;  /* 0xfffffff800682947 */ /* 0x000fec000383ffff */
.L_x_8103:
        /* <DEDUP_REMOVED lines=54> */
.L_x_8102:
        /* <DEDUP_REMOVED lines=19> */
.L_x_8108:
        /* <DEDUP_REMOVED lines=101> */
.L_x_8107:
        /* <DEDUP_REMOVED lines=53> */
.L_x_8106:
        /* <DEDUP_REMOVED lines=16> */
.L_x_8111:
        /* <DEDUP_REMOVED lines=102> */
.L_x_8110:
        /* <DEDUP_REMOVED lines=53> */
[----:B------:R-:W-:-:S07]  /*b6c20*/  IMAD.IADD R46, R7, 0x1, R11 ;  /* 0x00000001072e7824 */ /* 0x000fce00078e020b */
.L_x_8109:
[----:B------:R-:W-:Y:S02]  /*b6c30*/  ISETP.GE.U32.AND P1, PT, R14, R15, PT ;  /* 0x0000000f0e00720c */ /* 0x000fe40003f26070 */
[----:B------:R-:W-:Y:S02]  /*b6c40*/  ISETP.EQ.U32.AND P2, PT, R42, RZ, PT ;  /* 0x000000ff2a00720c */ /* 0x000fe40003f42070 */
[----:B------:R-:W-:-:S04]  /*b6c50*/  ISETP.GE.U32.AND.EX P1, PT, R9, R46, PT, P1 ;  /* 0x0000002e0900720c */ /* 0x000fc80003f26110 */
[----:B------:R-:W-:Y:S02]  /*b6c60*/  ISETP.EQ.OR.EX P2, PT, R43, RZ, !P1, P2 ;  /* 0x000000ff2b00720c */ /* 0x000fe40004f42720 */
[----:B------:R-:W-:-:S11]  /*b6c70*/  PLOP3.LUT P1, PT, P1, PT, PT, 0x8, 0x80 ;  /* 0x000000000080781c */ /* 0x000fd60000f2e170 */
[----:B------:R-:W-:Y:S05]  /*b6c80*/  @P2 BRA `(.L_x_8098) ;  /* 0x0000000000842947 */ /* 0x000fea0003800000 */
[----:B------:R-:W-:Y:S05]  /*b6c90*/  BRA `(.L_x_8112) ;  /* 0x00000000007c7947 */ /* 0x000fea0003800000 */
.L_x_8105:
[----:B------:R-:W0:Y:S02]  /*b6ca0*/  LDC R9, c[0x0][0x3c0] ;  /* 0x0000f000ff097b82 */ /* 0x000e240000000800 */
[----:B0-----:R-:W-:-:S13]  /*b6cb0*/  ISETP.NE.AND P1, PT, R9, RZ, PT ;  /* 0x000000ff0900720c */ /* 0x001fda0003f25270 */
[----:B------:R-:W-:Y:S05]  /*b6cc0*/  @!P1 BRA `(.L_x_8113) ;  /* 0x00000000005c9947 */ /* 0x000fea0003800000 */
[----:B------:R-:W-:Y:S01]  /*b6cd0*/  SHF.R.S32.HI R11, RZ, 0x1f, R9 ;  /* 0x0000001fff0b7819 */ /* 0x000fe20000011409 */
[----:B------:R-:W-:Y:S02]  /*b6ce0*/  HFMA2 R9, -RZ, RZ, 0, 0 ;  /* 0x00000000ff097431 */ /* 0x000fe400000001ff */
[----:B------:R-:W-:-:S07]  /*b6cf0*/  IMAD.MOV.U32 R40, RZ, RZ, RZ ;  /* 0x000000ffff287224 */ /* 0x000fce00078e00ff */
.L_x_8114:
        /* <DEDUP_REMOVED lines=20> */
.L_x_8113:
[----:B------:R-:W0:Y:S01]  /*b6e40*/  LDCU.64 UR4, c[0x0][0x3b8] ;  /* 0x00007700ff0477ac */ /* 0x000e220008000a00 */
[----:B------:R-:W-:Y:S01]  /*b6e50*/  PLOP3.LUT P1, PT, PT, PT, PT, 0x8, 0x80 ;  /* 0x000000000080781c */ /* 0x000fe20003f2e170 */
[----:B0-----:R-:W-:-:S04]  /*b6e60*/  UISETP.NE.U32.AND UP0, UPT, UR4, URZ, UPT ;  /* 0x000000ff0400728c */ /* 0x001fc8000bf05070 */
[----:B------:R-:W-:-:S09]  /*b6e70*/  UISETP.NE.AND.EX UP0, UPT, UR5, URZ, UPT, UP0 ;  /* 0x000000ff0500728c */ /* 0x000fd2000bf05300 */
[----:B------:R-:W-:Y:S05]  /*b6e80*/  BRA.U !UP0, `(.L_x_8098) ;  /* 0x0000000108047547 */ /* 0x000fea000b800000 */
.L_x_8112:
[----:B------:R-:W-:-:S13]  /*b6e90*/  PLOP3.LUT P1, PT, PT, PT, PT, 0x8, 0x80 ;  /* 0x000000000080781c */ /* 0x000fda0003f2e170 */
.L_x_8098:
[----:B------:R-:W-:Y:S05]  /*b6ea0*/  BSYNC.RECONVERGENT B0 ;  /* 0x0000000000007941 */ /* 0x000fea0003800200 */
.L_x_8097:
[----:B------:R-:W0:Y:S01]  /*b6eb0*/  S2R R39, SR_CTAID.X ;  /* 0x0000000000277919 */ /* 0x000e220000002500 */
[----:B------:R-:W-:Y:S01]  /*b6ec0*/  IMAD.IADD R5, R5, 0x1, R12 ;  /* 0x0000000105057824 */ /* 0x000fe200078e020c */
[----:B-1----:R-:W-:Y:S02]  /*b6ed0*/  IADD3 R7, PT, PT, R10, R4, RZ ;  /* 0x000000040a077210 */ /* 0x002fe40007ffe0ff */
        /* <DEDUP_REMOVED lines=17> */
[----:B0-----:R-:W-:Y:S01]  /*b6ff0*/  @P0 IADD3 R5, PT, PT, R38, R5, RZ ;  /* 0x0000000526050210 */ /* 0x001fe20007ffe0ff */
        /* <DEDUP_REMOVED lines=8> */
[----:B0-----:R-:W-:Y:S02]  /*b7080*/  @P0 IADD3 R39, PT, PT, R6, R39, RZ ;  /* 0x0000002706270210 */ /* 0x001fe40007ffe0ff */
[----:B---3--:R-:W-:-:S03]  /*b7090*/  ISETP.NE.AND P0, PT, R8, 0x1f, PT ;  /* 0x0000001f0800780c */ /* 0x008fc60003f05270 */
[----:B------:R-:W-:-:S10]  /*b70a0*/  IMAD.IADD R38, R39, 0x1, -R38 ;  /* 0x0000000127267824 */ /* 0x000fd400078e0a26 */
        /* <DEDUP_REMOVED lines=9> */
[----:B0-----:R-:W-:-:S04]  /*b7140*/  IADD3 R13, PT, PT, R12, R13, RZ ;  /* 0x0000000d0c0d7210 */ /* 0x001fc80007ffe0ff */
[----:B------:R-:W-:Y:S01]  /*b7150*/  SEL R12, R13, R12, !P0 ;  /* 0x0000000c0d0c7207 */ /* 0x000fe20004000000 */
[----:B------:R-:W-:Y:S01]  /*b7160*/  IMAD.IADD R14, R14, 0x1, R13 ;  /* 0x000000010e0e7824 */ /* 0x000fe200078e020d */
[----:B------:R-:W-:-:S04]  /*b7170*/  ISETP.NE.AND P0, PT, R37, 0x3, PT ;  /* 0x000000032500780c */ /* 0x000fc80003f05270 */
[----:B------:R-:W-:Y:S02]  /*b7180*/  SEL R12, R14, R12, !P0 ;  /* 0x0000000c0e0c7207 */ /* 0x000fe40004000000 */
[----:B------:R-:W-:Y:S02]  /*b7190*/  IADD3 R15, PT, PT, R15, R14, RZ ;  /* 0x0000000e0f0f7210 */ /* 0x000fe40007ffe0ff */
[----:B------:R-:W-:-:S03]  /*b71a0*/  ISETP.NE.AND P0, PT, R37, 0x4, PT ;  /* 0x000000042500780c */ /* 0x000fc60003f05270 */
[C---:B-1----:R-:W-:Y:S01]  /*b71b0*/  IMAD.IADD R4, R15.reuse, 0x1, R4 ;  /* 0x000000010f047824 */ /* 0x042fe200078e0204 */
[----:B------:R-:W-:Y:S02]  /*b71c0*/  SEL R12, R15, R12, !P0 ;  /* 0x0000000c0f0c7207 */ /* 0x000fe40004000000 */
[----:B------:R-:W-:Y:S02]  /*b71d0*/  ISETP.NE.AND P0, PT, R37, 0x5, PT ;  /* 0x000000052500780c */ /* 0x000fe40003f05270 */
[----:B------:R-:W-:Y:S02]  /*b71e0*/  IADD3 R5, PT, PT, R5, R4, RZ ;  /* 0x0000000405057210 */ /* 0x000fe40007ffe0ff */
[----:B------:R-:W-:Y:S01]  /*b71f0*/  SEL R39, R4, R12, !P0 ;  /* 0x0000000c04277207 */ /* 0x000fe20004000000 */
[----:B------:R-:W-:Y:S01]  /*b7200*/  IMAD.MOV.U32 R4, RZ, RZ, RZ ;  /* 0x000000ffff047224 */ /* 0x000fe200078e00ff */
[----:B------:R-:W0:Y:S01]  /*b7210*/  LDS.128 R12, [UR4+0x30] ;  /* 0x00003004ff0c7984 */ /* 0x000e220008000c00 */
[----:B------:R-:W-:Y:S01]  /*b7220*/  ISETP.NE.AND P0, PT, R37, 0x6, PT ;  /* 0x000000062500780c */ /* 0x000fe20003f05270 */
[----:B------:R-:W-:-:S03]  /*b7230*/  IMAD.IADD R6, R6, 0x1, R5 ;  /* 0x0000000106067824 */ /* 0x000fc600078e0205 */
[----:B------:R-:W-:Y:S02]  /*b7240*/  SEL R39, R5, R39, !P0 ;  /* 0x0000002705277207 */ /* 0x000fe40004000000 */
[----:B------:R-:W-:Y:S02]  /*b7250*/  ISETP.NE.AND P0, PT, R37, 0x7, PT ;  /* 0x000000072500780c */ /* 0x000fe40003f05270 */
[----:B------:R-:W-:Y:S02]  /*b7260*/  IADD3 R7, PT, PT, R7, R6, RZ ;  /* 0x0000000607077210 */ /* 0x000fe40007ffe0ff */
[----:B------:R-:W-:Y:S02]  /*b7270*/  SEL R39, R6, R39, !P0 ;  /* 0x0000002706277207 */ /* 0x000fe40004000000 */
[----:B------:R-:W-:Y:S01]  /*b7280*/  ISETP.NE.AND P0, PT, R37, 0x8, PT ;  /* 0x000000082500780c */ /* 0x000fe20003f05270 */
[----:B---3--:R-:W-:-:S03]  /*b7290*/  IMAD.IADD R8, R7, 0x1, R8 ;  /* 0x0000000107087824 */ /* 0x008fc600078e0208 */
[----:B------:R-:W-:Y:S02]  /*b72a0*/  SEL R39, R7, R39, !P0 ;  /* 0x0000002707277207 */ /* 0x000fe40004000000 */
[----:B------:R-:W-:Y:S02]  /*b72b0*/  ISETP.NE.AND P0, PT, R37, 0x9, PT ;  /* 0x000000092500780c */ /* 0x000fe40003f05270 */
[----:B------:R-:W-:Y:S02]  /*b72c0*/  IADD3 R9, PT, PT, R9, R8, RZ ;  /* 0x0000000809097210 */ /* 0x000fe40007ffe0ff */
[----:B------:R-:W-:Y:S02]  /*b72d0*/  SEL R39, R8, R39, !P0 ;  /* 0x0000002708277207 */ /* 0x000fe40004000000 */
[----:B------:R-:W-:Y:S01]  /*b72e0*/  ISETP.NE.AND P0, PT, R37, 0xa, PT ;  /* 0x0000000a2500780c */ /* 0x000fe20003f05270 */
[----:B------:R-:W-:-:S03]  /*b72f0*/  IMAD.IADD R10, R10, 0x1, R9 ;  /* 0x000000010a0a7824 */ /* 0x000fc600078e0209 */
[----:B------:R-:W-:Y:S02]  /*b7300*/  SEL R39, R9, R39, !P0 ;  /* 0x0000002709277207 */ /* 0x000fe40004000000 */
[----:B------:R-:W-:Y:S02]  /*b7310*/  ISETP.NE.AND P0, PT, R37, 0xb, PT ;  /* 0x0000000b2500780c */ /* 0x000fe40003f05270 */
[----:B------:R-:W-:Y:S02]  /*b7320*/  IADD3 R11, PT, PT, R11, R10, RZ ;  /* 0x0000000a0b0b7210 */ /* 0x000fe40007ffe0ff */
        /* <DEDUP_REMOVED lines=13> */
[----:B------:R-:W-:-:S04]  /*b7400*/  ISETP.GE.U32.AND P0, PT, R36, 0x20, PT ;  /* 0x000000202400780c */ /* 0x000fc80003f06070 */
[----:B------:R-:W-:-:S04]  /*b7410*/  SEL R39, R39, RZ, P0 ;  /* 0x000000ff27277207 */ /* 0x000fc80000000000 */
[----:B------:R-:W-:Y:S01]  /*b7420*/  IADD3 R5, PT, PT, R39, R38, RZ ;  /* 0x0000002627057210 */ /* 0x000fe20007ffe0ff */
[----:B------:R-:W-:Y:S06]  /*b7430*/  BRA `(.L_x_8116) ;  /* 0x0000000c00b87947 */ /* 0x000fec0003800000 */
.L_x_8115:
        /* <DEDUP_REMOVED lines=8> */
[----:B0-----:R-:W-:-:S05]  /*b74c0*/  @P0 IADD3 R4, PT, PT, R5, R4, RZ ;  /* 0x0000000405040210 */ /* 0x001fca0007ffe0ff */
[----:B------:R-:W0:Y:S02]  /*b74d0*/  SHFL.UP P0, R7, R4, 0x4, RZ ;  /* 0x0480000004077989 */ /* 0x000e2400000000ff */
[----:B0-----:R-:W-:-:S05]  /*b74e0*/  @P0 IMAD.IADD R7, R4, 0x1, R7 ;  /* 0x0000000104070824 */ /* 0x001fca00078e0207 */
[----:B------:R-:W0:Y:S02]  /*b74f0*/  SHFL.UP P0, R6, R7, 0x8, RZ ;  /* 0x0500000007067989 */ /* 0x000e2400000000ff */
[----:B0-----:R-:W-:-:S05]  /*b7500*/  @P0 IADD3 R6, PT, PT, R7, R6, RZ ;  /* 0x0000000607060210 */ /* 0x001fca0007ffe0ff */
[----:B------:R-:W0:Y:S02]  /*b7510*/  SHFL.UP P0, R41, R6, 0x10, RZ ;  /* 0x0600000006297989 */ /* 0x000e2400000000ff */
[----:B0-----:R-:W-:Y:S01]  /*b7520*/  @P0 IMAD.IADD R41, R6, 0x1, R41 ;  /* 0x0000000106290824 */ /* 0x001fe200078e0229 */
[----:B---3--:R-:W-:-:S04]  /*b7530*/  ISETP.NE.AND P0, PT, R37, 0x1f, PT ;  /* 0x0000001f2500780c */ /* 0x008fc80003f05270 */
[----:B------:R-:W-:-:S09]  /*b7540*/  IADD3 R38, PT, PT, -R38, R41, RZ ;  /* 0x0000002926267210 */ /* 0x000fd20007ffe1ff */
        /* <DEDUP_REMOVED lines=18> */
[----:B------:R-:W-:Y:S02]  /*b7670*/  SEL R42, R4, R12, !P0 ;  /* 0x0000000c042a7207 */ /* 0x000fe40004000000 */
        /* <DEDUP_REMOVED lines=31> */
[----:B------:R-:W-:-:S04]  /*b7870*/  ISETP.NE.AND P0, PT, R37, RZ, PT ;  /* 0x000000ff2500720c */ /* 0x000fc80003f05270 */
[----:B------:R-:W-:Y:S02]  /*b7880*/  SEL R5, R38, RZ, P0 ;  /* 0x000000ff26057207 */ /* 0x000fe40000000000 */
[----:B------:R-:W-:-:S03]  /*b7890*/  ISETP.GE.U32.AND P0, PT, R36, 0x20, PT ;  /* 0x000000202400780c */ /* 0x000fc60003f06070 */
[----:B------:R-:W-:-:S05]  /*b78a0*/  IMAD.IADD R5, R42, 0x1, R5 ;  /* 0x000000012a057824 */ /* 0x000fca00078e0205 */
        /* <DEDUP_REMOVED lines=14> */
.L_x_8118:
[----:B------:R-:W-:Y:S05]  /*b7990*/  NANOSLEEP 0x1c2 ;  /* 0x000001c20000795d */ /* 0x000fea0003800000 */
[----:B------:R-:W-:Y:S01]  /*b79a0*/  NOP ;  /* 0x0000000000007918 */ /* 0x000fe20000000000 */
.L_x_8119:
        /* <DEDUP_REMOVED lines=10> */
.L_x_8178:
[----:B------:R-:W-:Y:S05]  /*b7a50*/  @!P0 BRA `(.L_x_8121) ;  /* 0x0000000000308947 */ /* 0x000fea0003800000 */
.L_x_8125:
[----:B------:R-:W-:Y:S05]  /*b7a60*/  YIELD ;  /* 0x0000000000007946 */ /* 0x000fea0003800000 */
[----:B------:R-:W-:Y:S05]  /*b7a70*/  @P1 BRA `(.L_x_8122) ;  /* 0x0000000000081947 */ /* 0x000fea0003800000 */
[----:B------:R0:W-:Y:S06]  /*b7a80*/  MEMBAR.SC.CTA ;  /* 0x0000000000007992 */ /* 0x0001ec0000000000 */
[----:B0-----:R-:W-:Y:S05]  /*b7a90*/  BRA `(.L_x_8123) ;  /* 0x0000000000087947 */ /* 0x001fea0003800000 */
.L_x_8122:
[----:B------:R-:W-:Y:S05]  /*b7aa0*/  NANOSLEEP 0x15e ;  /* 0x0000015e0000795d */ /* 0x000fea0003800000 */
[----:B------:R-:W-:Y:S01]  /*b7ab0*/  NOP ;  /* 0x0000000000007918 */ /* 0x000fe20000000000 */
.L_x_8123:
[----:B------:R-:W3:Y:S01]  /*b7ac0*/  LD.E.64.STRONG.GPU R12, desc[UR8][R4.64+0x100] ;  /* 0x00010008040c7980 */ /* 0x000ee2000c10fb00 */
[----:B------:R-:W-:Y:S01]  /*b7ad0*/  UMOV UR5, 0xffffffff ;  /* 0xffffffff00057882 */ /* 0x000fe20000000000 */
[----:B---3--:R-:W-:Y:S02]  /*b7ae0*/  ISETP.NE.AND P0, PT, R12, 0x63, PT ;  /* 0x000000630c00780c */ /* 0x008fe40003f05270 */
[----:B------:R-:W-:Y:S11]  /*b7af0*/  BRA.DIV UR5, `(.L_x_8124) ;  /* 0x0000001e05887947 */ /* 0x000ff6000b800000 */
[----:B------:R-:W-:-:S13]  /*b7b00*/  VOTE.ANY P0, !P0 ;  /* 0x0000000000ff7806 */ /* 0x000fda0004000100 */
.L_x_8181:
[----:B------:R-:W-:Y:S05]  /*b7b10*/  @P0 BRA `(.L_x_8125) ;  /* 0xfffffffc00d00947 */ /* 0x000fea000383ffff */
.L_x_8121:
[----:B------:R-:W-:Y:S01]  /*b7b20*/  UMOV UR5, 0xffffffff ;  /* 0xffffffff00057882 */ /* 0x000fe20000000000 */
[----:B------:R-:W-:Y:S02]  /*b7b30*/  ISETP.NE.AND P0, PT, R12, 0x65, PT ;  /* 0x000000650c00780c */ /* 0x000fe40003f05270 */
[----:B------:R-:W-:Y:S11]  /*b7b40*/  BRA.DIV UR5, `(.L_x_8126) ;  /* 0x0000001e05947947 */ /* 0x000ff6000b800000 */
[----:B------:R-:W0:Y:S01]  /*b7b50*/  S2R R14, SR_GEMASK ;  /* 0x00000000000e7919 */ /* 0x000e220000003c00 */
[----:B------:R-:W-:Y:S01]  /*b7b60*/  VOTE.ANY R6, PT, !P0 ;  /* 0x0000000000067806 */ /* 0x000fe200040e0100 */
[----:B------:R-:W-:Y:S01]  /*b7b70*/  VIADD R7, R37, 0x2 ;  /* 0x0000000225077836 */ /* 0x000fe20000000000 */
[----:B------:R-:W1:Y:S02]  /*b7b80*/  S2UR UR5, SR_CTAID.X ;  /* 0x00000000000579c3 */ /* 0x000e640000002500 */
[----:B0-----:R-:W-:-:S05]  /*b7b90*/  LOP3.LUT R6, R6, 0x80000000, R14, 0xec, !PT ;  /* 0x8000000006067812 */ /* 0x001fca00078eec0e */
[----:B------:R-:W-:-:S05]  /*b7ba0*/  VIADD R5, R6, 0xffffffff ;  /* 0xffffffff06057836 */ /* 0x000fca0000000000 */
[----:B------:R-:W-:Y:S02]  /*b7bb0*/  LOP3.LUT R5, R6, R5, RZ, 0xc, !PT ;  /* 0x0000000506057212 */ /* 0x000fe400078e0cff */
[----:B------:R-:W0:Y:S02]  /*b7bc0*/  S2R R6, SR_TID.X ;  /* 0x0000000000067919 */ /* 0x000e240000002100 */
[----:B------:R3:W4:Y:S02]  /*b7bd0*/  POPC R4, R5 ;  /* 0x0000000500047309 */ /* 0x0007240000000000 */
[C---:B---3--:R-:W-:Y:S01]  /*b7be0*/  VIADD R5, R37.reuse, 0x4 ;  /* 0x0000000425057836 */ /* 0x048fe20000000000 */
[----:B----4-:R-:W3:Y:S01]  /*b7bf0*/  SHFL.DOWN PT, R8, R13, 0x1, R4 ;  /* 0x082000000d087989 */ /* 0x010ee200000e0004 */
[----:B------:R-:W-:Y:S02]  /*b7c00*/  ISETP.GE.AND P0, PT, R37, R4, PT ;  /* 0x000000042500720c */ /* 0x000fe40003f06270 */
[----:B0-----:R-:W-:-:S04]  /*b7c10*/  LOP3.LUT R6, RZ, R6, RZ, 0x33, !PT ;  /* 0x00000006ff067212 */ /* 0x001fc800078e33ff */
[----:B-1----:R-:W-:Y:S02]  /*b7c20*/  IADD3 R36, PT, PT, R6, UR5, RZ ;  /* 0x0000000506247c10 */ /* 0x002fe4000fffe0ff */
[----:B---3--:R-:W-:Y:S02]  /*b7c30*/  SEL R8, R8, RZ, !P0 ;  /* 0x000000ff08087207 */ /* 0x008fe40004000000 */
[----:B------:R-:W-:Y:S02]  /*b7c40*/  ISETP.GT.AND P0, PT, R7, R4, PT ;  /* 0x000000040700720c */ /* 0x000fe40003f04270 */
[----:B------:R-:W-:-:S05]  /*b7c50*/  IADD3 R39, PT, PT, R8, R13, RZ ;  /* 0x0000000d08277210 */ /* 0x000fca0007ffe0ff */
[----:B------:R-:W0:Y:S02]  /*b7c60*/  SHFL.DOWN PT, R8, R39, 0x2, R4 ;  /* 0x0840000027087989 */ /* 0x000e2400000e0004 */
[----:B0-----:R-:W-:Y:S02]  /*b7c70*/  SEL R8, R8, RZ, !P0 ;  /* 0x000000ff08087207 */ /* 0x001fe40004000000 */
[----:B------:R-:W-:Y:S01]  /*b7c80*/  ISETP.GT.AND P0, PT, R5, R4, PT ;  /* 0x000000040500720c */ /* 0x000fe20003f04270 */
[----:B------:R-:W-:Y:S01]  /*b7c90*/  VIADD R5, R37, 0x8 ;  /* 0x0000000825057836 */ /* 0x000fe20000000000 */
[----:B------:R-:W-:Y:S02]  /*b7ca0*/  IADD3 R41, PT, PT, R39, R8, RZ ;  /* 0x0000000827297210 */ /* 0x000fe40007ffe0ff */
[----:B------:R-:W0:Y:S03]  /*b7cb0*/  LDC.64 R38, c[0x0][0x3e0] ;  /* 0x0000f800ff267b82 */ /* 0x000e260000000a00 */
[----:B------:R-:W1:Y:S02]  /*b7cc0*/  SHFL.DOWN PT, R8, R41, 0x4, R4 ;  /* 0x0880000029087989 */ /* 0x000e6400000e0004 */
[----:B-1----:R-:W-:-:S02]  /*b7cd0*/  SEL R8, R8, RZ, !P0 ;  /* 0x000000ff08087207 */ /* 0x002fc40004000000 */
[----:B------:R-:W-:Y:S01]  /*b7ce0*/  ISETP.GT.AND P0, PT, R5, R4, PT ;  /* 0x000000040500720c */ /* 0x000fe20003f04270 */
[----:B------:R-:W-:Y:S01]  /*b7cf0*/  VIADD R5, R37, 0x10 ;  /* 0x0000001025057836 */ /* 0x000fe20000000000 */
[----:B------:R-:W-:-:S05]  /*b7d00*/  IADD3 R13, PT, PT, R41, R8, RZ ;  /* 0x00000008290d7210 */ /* 0x000fca0007ffe0ff */
[----:B------:R-:W1:Y:S02]  /*b7d10*/  SHFL.DOWN PT, R8, R13, 0x8, R4 ;  /* 0x090000000d087989 */ /* 0x000e6400000e0004 */
[----:B-1----:R-:W-:Y:S02]  /*b7d20*/  SEL R8, R8, RZ, !P0 ;  /* 0x000000ff08087207 */ /* 0x002fe40004000000 */
[----:B------:R-:W-:Y:S02]  /*b7d30*/  ISETP.GT.AND P0, PT, R5, R4, PT ;  /* 0x000000040500720c */ /* 0x000fe40003f04270 */
[----:B------:R-:W-:-:S05]  /*b7d40*/  IADD3 R43, PT, PT, R13, R8, RZ ;  /* 0x000000080d2b7210 */ /* 0x000fca0007ffe0ff */
[----:B------:R-:W1:Y:S02]  /*b7d50*/  SHFL.DOWN PT, R8, R43, 0x10, R4 ;  /* 0x0a0000002b087989 */ /* 0x000e6400000e0004 */
[----:B-1----:R-:W-:Y:S02]  /*b7d60*/  SEL R8, R8, RZ, !P0 ;  /* 0x000000ff08087207 */ /* 0x002fe40004000000 */
[----:B0-----:R-:W-:-:S03]  /*b7d70*/  IADD3 R38, P0, PT, R38, 0x100, RZ ;  /* 0x0000010026267810 */ /* 0x001fc60007f1e0ff */
[----:B------:R-:W-:Y:S01]  /*b7d80*/  IMAD.IADD R40, R43, 0x1, R8 ;  /* 0x000000012b287824 */ /* 0x000fe200078e0208 */
[----:B------:R-:W-:Y:S02]  /*b7d90*/  IADD3.X R39, PT, PT, RZ, R39, RZ, P0, !PT ;  /* 0x00000027ff277210 */ /* 0x000fe400007fe4ff */
[----:B------:R-:W-:-:S13]  /*b7da0*/  ISETP.NE.AND P0, PT, R12, 0x65, PT ;  /* 0x000000650c00780c */ /* 0x000fda0003f05270 */
[----:B------:R-:W-:-:S13]  /*b7db0*/  VOTE.ALL P0, P0 ;  /* 0x0000000000ff7806 */ /* 0x000fda0000000000 */
.L_x_8190:
[----:B------:R-:W-:Y:S05]  /*b7dc0*/  @!P0 BRA `(.L_x_8127) ;  /* 0x0000000000e88947 */ /* 0x000fea0003800000 */
.L_x_8135:
[----:B------:R-:W-:-:S05]  /*b7dd0*/  IMAD.WIDE R4, R36, 0x8, R38 ;  /* 0x0000000824047825 */ /* 0x000fca00078e0226 */
[----:B------:R-:W3:Y:S01]  /*b7de0*/  LD.E.64.STRONG.GPU R12, desc[UR8][R4.64+-0x100] ;  /* 0xffff0008040c7980 */ /* 0x000ee2000c10fb00 */
[----:B------:R-:W-:Y:S05]  /*b7df0*/  YIELD ;  /* 0x0000000000007946 */ /* 0x000fea0003800000 */
[----:B------:R-:W-:Y:S01]  /*b7e00*/  UMOV UR5, 0xffffffff ;  /* 0xffffffff00057882 */ /* 0x000fe20000000000 */
[----:B---3--:R-:W-:Y:S02]  /*b7e10*/  ISETP.NE.AND P0, PT, R12, 0x63, PT ;  /* 0x000000630c00780c */ /* 0x008fe40003f05270 */
[----:B------:R-:W-:Y:S11]  /*b7e20*/  BRA.DIV UR5, `(.L_x_8128) ;  /* 0x0000001e05f07947 */ /* 0x000ff6000b800000 */
[----:B------:R-:W-:-:S13]  /*b7e30*/  VOTE.ANY P0, !P0 ;  /* 0x0000000000ff7806 */ /* 0x000fda0004000100 */
.L_x_8193:
[----:B------:R-:W-:Y:S05]  /*b7e40*/  @!P0 BRA `(.L_x_8129) ;  /* 0x0000000000388947 */ /* 0x000fea0003800000 */
.L_x_8133:
[----:B------:R-:W-:Y:S05]  /*b7e50*/  YIELD ;  /* 0x0000000000007946 */ /* 0x000fea0003800000 */
[----:B------:R-:W0:Y:S02]  /*b7e60*/  LDCU UR5, c[0x0][0x370] ;  /* 0x00006e00ff0577ac */ /* 0x000e240008000800 */
[----:B0-----:R-:W-:-:S09]  /*b7e70*/  UISETP.GT.U32.AND UP0, UPT, UR5, 0x1f3, UPT ;  /* 0x000001f30500788c */ /* 0x001fd2000bf04070 */
[----:B------:R-:W-:Y:S05]  /*b7e80*/  BRA.U UP0, `(.L_x_8130) ;  /* 0x0000000100087547 */ /* 0x000fea000b800000 */
[----:B------:R0:W-:Y:S06]  /*b7e90*/  MEMBAR.SC.CTA ;  /* 0x0000000000007992 */ /* 0x0001ec0000000000 */
[----:B0-----:R-:W-:Y:S05]  /*b7ea0*/  BRA `(.L_x_8131) ;  /* 0x0000000000087947 */ /* 0x001fea0003800000 */
.L_x_8130:
[----:B------:R-:W-:Y:S05]  /*b7eb0*/  NANOSLEEP 0x15e ;  /* 0x0000015e0000795d */ /* 0x000fea0003800000 */
[----:B------:R-:W-:Y:S01]  /*b7ec0*/  NOP ;  /* 0x0000000000007918 */ /* 0x000fe20000000000 */
.L_x_8131:
[----:B------:R-:W3:Y:S01]  /*b7ed0*/  LD.E.64.STRONG.GPU R12, desc[UR8][R4.64+-0x100] ;  /* 0xffff0008040c7980 */ /* 0x000ee2000c10fb00 */
[----:B------:R-:W-:Y:S01]  /*b7ee0*/  UMOV UR5, 0xffffffff ;  /* 0xffffffff00057882 */ /* 0x000fe20000000000 */
[----:B---3--:R-:W-:Y:S02]  /*b7ef0*/  ISETP.NE.AND P0, PT, R12, 0x63, PT ;  /* 0x000000630c00780c */ /* 0x008fe40003f05270 */
[----:B------:R-:W-:Y:S11]  /*b7f00*/  BRA.DIV UR5, `(.L_x_8132) ;  /* 0x0000001e05d87947 */ /* 0x000ff6000b800000 */
[----:B------:R-:W-:-:S13]  /*b7f10*/  VOTE.ANY P0, !P0 ;  /* 0x0000000000ff7806 */ /* 0x000fda0004000100 */
.L_x_8196:
[----:B------:R-:W-:Y:S05]  /*b7f20*/  @P0 BRA `(.L_x_8133) ;  /* 0xfffffffc00c80947 */ /* 0x000fea000383ffff */
.L_x_8129:
[----:B------:R-:W-:Y:S01]  /*b7f30*/  UMOV UR5, 0xffffffff ;  /* 0xffffffff00057882 */ /* 0x000fe20000000000 */
[----:B------:R-:W-:Y:S02]  /*b7f40*/  ISETP.NE.AND P0, PT, R12, 0x65, PT ;  /* 0x000000650c00780c */ /* 0x000fe40003f05270 */
[----:B------:R-:W-:Y:S11]  /*b7f50*/  BRA.DIV UR5, `(.L_x_8134) ;  /* 0x0000001e05e47947 */ /* 0x000ff6000b800000 */
[----:B------:R-:W-:Y:S01]  /*b7f60*/  VOTE.ANY R6, PT, !P0 ;  /* 0x0000000000067806 */ /* 0x000fe200040e0100 */
[----:B------:R-:W-:Y:S01]  /*b7f70*/  VIADD R7, R37, 0x2 ;  /* 0x0000000225077836 */ /* 0x000fe20000000000 */
[----:B------:R-:W-:Y:S02]  /*b7f80*/  IADD3 R36, PT, PT, R36, -0x20, RZ ;  /* 0xffffffe024247810 */ /* 0x000fe40007ffe0ff */
        /* <DEDUP_REMOVED lines=8> */
[----:B------:R-:W-:Y:S02]  /*b8010*/  ISETP.GT.AND P0, PT, R7, R4, PT ;  /* 0x000000040700720c */ /* 0x000fe40003f04270 */
[----:B------:R-:W-:-:S05]  /*b8020*/  IADD3 R41, PT, PT, R8, R13, RZ ;  /* 0x0000000d08297210 */ /* 0x000fca0007ffe0ff */
[----:B------:R-:W0:Y:S02]  /*b8030*/  SHFL.DOWN PT, R8, R41, 0x2, R4 ;  /* 0x0840000029087989 */ /* 0x000e2400000e0004 */
[----:B0-----:R-:W-:Y:S02]  /*b8040*/  SEL R8, R8, RZ, !P0 ;  /* 0x000000ff08087207 */ /* 0x001fe40004000000 */
[----:B------:R-:W-:Y:S01]  /*b8050*/  ISETP.GT.AND P0, PT, R5, R4, PT ;  /* 0x000000040500720c */ /* 0x000fe20003f04270 */
[----:B------:R-:W-:Y:S01]  /*b8060*/  VIADD R5, R37, 0x8 ;  /* 0x0000000825057836 */ /* 0x000fe20000000000 */
        /* <DEDUP_REMOVED lines=8> */
[----:B------:R-:W-:Y:S02]  /*b80f0*/  ISETP.GT.AND P0, PT, R5, R4, PT ;  /* 0x000000040500720c */ /* 0x000fe40003f04270 */
[----:B------:R-:W-:-:S05]  /*b8100*/  IADD3 R41, PT, PT, R13, R8, RZ ;  /* 0x000000080d297210 */ /* 0x000fca0007ffe0ff */
[----:B------:R-:W0:Y:S02]  /*b8110*/  SHFL.DOWN PT, R8, R41, 0x10, R4 ;  /* 0x0a00000029087989 */ /* 0x000e2400000e0004 */
[----:B0-----:R-:W-:Y:S02]  /*b8120*/  SEL R8, R8, RZ, !P0 ;  /* 0x000000ff08087207 */ /* 0x001fe40004000000 */
[----:B------:R-:W-:Y:S02]  /*b8130*/  ISETP.NE.AND P0, PT, R12, 0x65, PT ;  /* 0x000000650c00780c */ /* 0x000fe40003f05270 */
[----:B------:R-:W-:-:S11]  /*b8140*/  IADD3 R40, PT, PT, R41, R8, R40 ;  /* 0x0000000829287210 */ /* 0x000fd60007ffe028 */
[----:B------:R-:W-:-:S13]  /*b8150*/  VOTE.ALL P0, P0 ;  /* 0x0000000000ff7806 */ /* 0x000fda0000000000 */
.L_x_8205:
[----:B------:R-:W-:Y:S05]  /*b8160*/  @P0 BRA `(.L_x_8135) ;  /* 0xfffffffc00180947 */ /* 0x000fea000383ffff */
.L_x_8127:
[----:B------:R-:W0:Y:S02]  /*b8170*/  S2R R36, SR_TID.X ;  /* 0x0000000000247919 */ /* 0x000e240000002100 */
        /* <DEDUP_REMOVED lines=11> */
[----:B------:R-:W-:-:S04]  /*b8230*/  @!P0 MOV R5, 0x400 ;  /* 0x0000040000058802 */ /* 0x000fc80000000f00 */
[----:B0-----:R-:W-:Y:S01]  /*b8240*/  @!P0 LEA R7, R6, R5, 0x18 ;  /* 0x0000000506078211 */ /* 0x001fe200078ec0ff */
[----:B------:R-:W-:Y:S01]  /*b8250*/  IMAD.MOV.U32 R5, RZ, RZ, R9 ;  /* 0x000000ffff057224 */ /* 0x000fe200078e0009 */
[----:B------:R-:W-:-:S03]  /*b8260*/  @!P0 MOV R5, R40 ;  /* 0x0000002800058202 */ /* 0x000fc60000000f00 */
[----:B------:R1:W-:Y:S04]  /*b8270*/  @!P0 STS [R7+0x50], R40 ;  /* 0x0000502807008388 */ /* 0x0003e80000000800 */
.L_x_8117:
        /* <DEDUP_REMOVED lines=9> */
[----:B0-----:R-:W-:-:S07]  /*b8310*/  @P0 IMAD.IADD R5, R5, 0x1, R6 ;  /* 0x0000000105050824 */ /* 0x001fce00078e0206 */
.L_x_8116:
[----:B------:R-:W-:Y:S01]  /*b8320*/  BAR.SYNC.DEFER_BLOCKING 0x0 ;  /* 0x0000000000007b1d */ /* 0x000fe20000010000 */
[----:B------:R-:W-:Y:S02]  /*b8330*/  LOP3.LUT P0, RZ, R0, 0x8, RZ, 0xc0, !PT ;  /* 0x0000000800ff7812 */ /* 0x000fe4000780c0ff */
[----:B-1----:R-:W-:Y:S02]  /*b8340*/  IADD3 R5, PT, PT, -R4, R5, RZ ;  /* 0x0000000504057210 */ /* 0x002fe40007ffe1ff */
[C---:B------:R-:W-:Y:S01]  /*b8350*/  LOP3.LUT P2, RZ, R0.reuse, 0x4, RZ, 0xc0, !PT ;  /* 0x0000000400ff7812 */ /* 0x040fe2000784c0ff */
[----:B------:R-:W-:Y:S01]  /*b8360*/  BSSY.RECONVERGENT B0, `(.L_x_8136) ;  /* 0x00000a9000007945 */ /* 0x000fe20003800200 */
[C---:B------:R-:W-:Y:S02]  /*b8370*/  LOP3.LUT P1, RZ, R0.reuse, 0x2, RZ, 0xc0, !PT ;  /* 0x0000000200ff7812 */ /* 0x040fe4000782c0ff */
[----:B------:R-:W-:Y:S02]  /*b8380*/  LOP3.LUT P6, RZ, R0, 0x1, RZ, 0xc0, !PT ;  /* 0x0000000100ff7812 */ /* 0x000fe400078cc0ff */
[----:B------:R-:W-:-:S03]  /*b8390*/  LOP3.LUT P5, RZ, R34, 0x80, RZ, 0xc0, !PT ;  /* 0x0000008022ff7812 */ /* 0x000fc600078ac0ff */
        /* <DEDUP_REMOVED lines=32> */
[C---:B0-----:R-:W-:Y:S01]  /*b85a0*/  @P5 LEA R3, R5.reuse, UR4, 0x3 ;  /* 0x0000000405035c11 */ /* 0x041fe2000f8e18ff */
[----:B------:R-:W-:-:S04]  /*b85b0*/  @P5 VIADD R0, R5, 0x1 ;  /* 0x0000000105005836 */ /* 0x000fc80000000000 */
[----:B------:R1:W-:Y:S01]  /*b85c0*/  @P5 STS.64 [R3+0x800], R22 ;  /* 0x0008001603005388 */ /* 0x0003e20000000a00 */
[----:B------:R-:W-:-:S04]  /*b85d0*/  @P5 MOV R5, R0 ;  /* 0x0000000000055202 */ /* 0x000fc80000000f00 */
[C---:B------:R-:W-:Y:S01]  /*b85e0*/  @P0 LEA R7, R5.reuse, UR4, 0x3 ;  /* 0x0000000405070c11 */ /* 0x040fe2000f8e18ff */
[----:B------:R-:W-:-:S04]  /*b85f0*/  @P0 VIADD R0, R5, 0x1 ;  /* 0x0000000105000836 */ /* 0x000fc80000000000 */
[----:B------:R1:W-:Y:S01]  /*b8600*/  @P0 STS.64 [R7+0x800], R20 ;  /* 0x0008001407000388 */ /* 0x0003e20000000a00 */
[----:B------:R-:W-:Y:S02]  /*b8610*/  @P0 MOV R5, R0 ;  /* 0x0000000000050202 */ /* 0x000fe40000000f00 */
[----:B---3--:R-:W-:Y:S02]  /*b8620*/  ISETP.GE.AND P0, PT, R36, R15, PT ;  /* 0x0000000f2400720c */ /* 0x008fe40003f06270 */
[----:B------:R-:W-:-:S05]  /*b8630*/  @P1 LEA R5, R5, UR4, 0x3 ;  /* 0x0000000405051c11 */ /* 0x000fca000f8e18ff */
[----:B--2---:R1:W-:Y:S01]  /*b8640*/  @P1 STS.64 [R5+0x800], R32 ;  /* 0x0008002005001388 */ /* 0x0043e20000000a00 */
[----:B------:R-:W-:Y:S06]  /*b8650*/  BAR.SYNC.DEFER_BLOCKING 0x0 ;  /* 0x0000000000007b1d */ /* 0x000fec0000010000 */
[----:B------:R-:W-:Y:S05]  /*b8660*/  @P0 BRA `(.L_x_8137) ;  /* 0x0000000400e00947 */ /* 0x000fea0003800000 */
[-C--:B------:R-:W-:Y:S01]  /*b8670*/  LOP3.LUT R0, RZ, R36.reuse, RZ, 0x33, !PT ;  /* 0x00000024ff007212 */ /* 0x080fe200078e33ff */
[----:B------:R-:W-:Y:S01]  /*b8680*/  BSSY.RECONVERGENT B1, `(.L_x_8138) ;  /* 0x0000015000017945 */ /* 0x000fe20003800200 */
[----:B-1----:R-:W-:-:S03]  /*b8690*/  MOV R3, R36 ;  /* 0x0000002400037202 */ /* 0x002fc60000000f00 */
[----:B------:R-:W-:-:S05]  /*b86a0*/  IMAD.IADD R0, R0, 0x1, R15 ;  /* 0x0000000100007824 */ /* 0x000fca00078e020f */
[C---:B------:R-:W-:Y:S02]  /*b86b0*/  LOP3.LUT R2, R0.reuse, 0x600, RZ, 0xc0, !PT ;  /* 0x0000060000027812 */ /* 0x040fe400078ec0ff */
[----:B------:R-:W-:Y:S02]  /*b86c0*/  ISETP.GE.U32.AND P1, PT, R0, 0x600, PT ;  /* 0x000006000000780c */ /* 0x000fe40003f26070 */
[----:B------:R-:W-:-:S13]  /*b86d0*/  ISETP.NE.AND P0, PT, R2, 0x600, PT ;  /* 0x000006000200780c */ /* 0x000fda0003f05270 */
[----:B------:R-:W-:Y:S05]  /*b86e0*/  @!P0 BRA `(.L_x_8139) ;  /* 0x0000000000388947 */ /* 0x000fea0003800000 */
[----:B------:R-:W0:Y:S01]  /*b86f0*/  LDC.64 R10, c[0x0][0x3a8] ;  /* 0x0000ea00ff0a7b82 */ /* 0x000e220000000a00 */
[----:B------:R-:W-:Y:S01]  /*b8700*/  LEA.HI R0, R0, 0x1, RZ, 0x17 ;  /* 0x0000000100007811 */ /* 0x000fe200078fb8ff */
[----:B------:R-:W-:Y:S01]  /*b8710*/  IMAD.MOV.U32 R2, RZ, RZ, RZ ;  /* 0x000000ffff027224 */ /* 0x000fe200078e00ff */
[----:B------:R-:W-:Y:S02]  /*b8720*/  MOV R3, R36 ;  /* 0x0000002400037202 */ /* 0x000fe40000000f00 */
[----:B------:R-:W-:-:S07]  /*b8730*/  LOP3.LUT R5, R0, 0x3, RZ, 0xc0, !PT ;  /* 0x0000000300057812 */ /* 0x000fce00078ec0ff */
.L_x_8140:
[C---:B-1----:R-:W-:Y:S01]  /*b8740*/  LEA R6, R3.reuse, UR4, 0x3 ;  /* 0x0000000403067c11 */ /* 0x042fe2000f8e18ff */
[C---:B------:R-:W-:Y:S01]  /*b8750*/  IMAD.IADD R9, R3.reuse, 0x1, R4 ;  /* 0x0000000103097824 */ /* 0x040fe200078e0204 */
[----:B------:R-:W-:Y:S01]  /*b8760*/  IADD3 R2, PT, PT, R2, 0x1, RZ ;  /* 0x0000000102027810 */ /* 0x000fe20007ffe0ff */
[----:B------:R-:W-:Y:S02]  /*b8770*/  VIADD R3, R3, 0x200 ;  /* 0x0000020003037836 */ /* 0x000fe40000000000 */
[----:B0-----:R-:W-:Y:S01]  /*b8780*/  IMAD.WIDE R8, R9, 0x8, R10 ;  /* 0x0000000809087825 */ /* 0x001fe200078e020a */
[----:B------:R-:W0:Y:S01]  /*b8790*/  LDS.64 R6, [R6+0x800] ;  /* 0x0008000006067984 */ /* 0x000e220000000a00 */
[----:B------:R-:W-:-:S03]  /*b87a0*/  ISETP.NE.AND P0, PT, R2, R5, PT ;  /* 0x000000050200720c */ /* 0x000fc60003f05270 */
[----:B0-----:R1:W-:Y:S10]  /*b87b0*/  STG.E.64 desc[UR8][R8.64], R6 ;  /* 0x0000000608007986 */ /* 0x0013f4000c101b08 */
[----:B------:R-:W-:Y:S05]  /*b87c0*/  @P0 BRA `(.L_x_8140) ;  /* 0xfffffffc00dc0947 */ /* 0x000fea000383ffff */
.L_x_8139:
[----:B------:R-:W-:Y:S05]  /*b87d0*/  BSYNC.RECONVERGENT B1 ;  /* 0x0000000000017941 */ /* 0x000fea0003800200 */
.L_x_8138:
[----:B------:R-:W-:Y:S05]  /*b87e0*/  @!P1 BRA `(.L_x_8137) ;  /* 0x0000000400809947 */ /* 0x000fea0003800000 */
[----:B------:R-:W-:Y:S01]  /*b87f0*/  IADD3 R0, PT, PT, -R3, R15, RZ ;  /* 0x0000000f03007210 */ /* 0x000fe20007ffe1ff */
[----:B------:R-:W-:Y:S01]  /*b8800*/  BSSY.RECONVERGENT B1, `(.L_x_8141) ;  /* 0x0000033000017945 */ /* 0x000fe20003800200 */
[----:B------:R-:W-:Y:S02]  /*b8810*/  PLOP3.LUT P0, PT, PT, PT, PT, 0x80, 0x8 ;  /* 0x000000000008781c */ /* 0x000fe40003f0f070 */
[----:B------:R-:W-:-:S13]  /*b8820*/  ISETP.GT.AND P1, PT, R0, 0x1800, PT ;  /* 0x000018000000780c */ /* 0x000fda0003f24270 */
[----:B------:R-:W-:Y:S05]  /*b8830*/  @!P1 BRA `(.L_x_8142) ;  /* 0x0000000000bc9947 */ /* 0x000fea0003800000 */
[----:B-1----:R-:W0:Y:S01]  /*b8840*/  LDC.64 R6, c[0x0][0x3a8] ;  /* 0x0000ea00ff067b82 */ /* 0x002e220000000a00 */
[----:B------:R-:W-:Y:S01]  /*b8850*/  PLOP3.LUT P0, PT, PT, PT, PT, 0x8, 0x80 ;  /* 0x000000000080781c */ /* 0x000fe20003f0e170 */
[----:B------:R-:W-:-:S12]  /*b8860*/  VIADD R0, R15, 0xffffe800 ;  /* 0xffffe8000f007836 */ /* 0x000fd80000000000 */
.L_x_8143:
[C---:B------:R-:W-:Y:S02]  /*b8870*/  LEA R2, R3.reuse, UR4, 0x3 ;  /* 0x0000000403027c11 */ /* 0x040fe4000f8e18ff */
[----:B0-----:R-:W-:Y:S02]  /*b8880*/  IADD3 R49, PT, PT, R3, R4, RZ ;  /* 0x0000000403317210 */ /* 0x001fe40007ffe0ff */
[C-C-:B------:R-:W-:Y:S01]  /*b8890*/  IADD3 R35, PT, PT, R4.reuse, 0x800, R3.reuse ;  /* 0x0000080004237810 */ /* 0x140fe20007ffe003 */
[----:B------:R-:W1:Y:S01]  /*b88a0*/  LDS.64 R24, [R2+0x800] ;  /* 0x0008000002187984 */ /* 0x000e620000000a00 */
[C---:B------:R-:W-:Y:S01]  /*b88b0*/  IADD3 R45, PT, PT, R4.reuse, 0x1000, R3 ;  /* 0x00001000042d7810 */ /* 0x040fe20007ffe003 */
[----:B0-----:R-:W-:Y:S01]  /*b88c0*/  IMAD.WIDE R48, R49, 0x8, R6 ;  /* 0x0000000831307825 */ /* 0x001fe200078e0206 */
[----:B------:R-:W-:Y:S01]  /*b88d0*/  IADD3 R5, PT, PT, R4, 0x1800, R3 ;  /* 0x0000180004057810 */ /* 0x000fe20007ffe003 */
[----:B------:R-:W0:Y:S02]  /*b88e0*/  LDS.64 R26, [R2+0x1800] ;  /* 0x00180000021a7984 */ /* 0x000e240000000a00 */
[----:B------:R-:W-:-:S02]  /*b88f0*/  IMAD.WIDE R34, R35, 0x8, R6 ;  /* 0x0000000823227825 */ /* 0x000fc400078e0206 */
[----:B------:R-:W2:Y:S02]  /*b8900*/  LDS.64 R28, [R2+0x2800] ;  /* 0x00280000021c7984 */ /* 0x000ea40000000a00 */
[--C-:B------:R-:W-:Y:S02]  /*b8910*/  IMAD.WIDE R44, R45, 0x8, R6.reuse ;  /* 0x000000082d2c7825 */ /* 0x100fe400078e0206 */
[----:B------:R-:W3:Y:S02]  /*b8920*/  LDS.64 R30, [R2+0x3800] ;  /* 0x00380000021e7984 */ /* 0x000ee40000000a00 */
[----:B------:R-:W-:Y:S02]  /*b8930*/  VIADD R3, R3, 0x2000 ;  /* 0x0000200003037836 */ /* 0x000fe40000000000 */
[----:B------:R-:W4:Y:S03]  /*b8940*/  LDS.64 R32, [R2+0x4800] ;  /* 0x0048000002207984 */ /* 0x000f260000000a00 */
[----:B------:R-:W-:Y:S01]  /*b8950*/  ISETP.GE.AND P1, PT, R3, R0, PT ;  /* 0x000000000300720c */ /* 0x000fe20003f26270 */
        /* <DEDUP_REMOVED lines=11> */
[----:B-1----:R1:W-:Y:S04]  /*b8a10*/  STG.E.64 desc[UR8][R48.64], R24 ;  /* 0x0000001830007986 */ /* 0x0023e8000c101b08 */
[----:B0-----:R0:W-:Y:S04]  /*b8a20*/  STG.E.64 desc[UR8][R48.64+0x1000], R26 ;  /* 0x0010001a30007986 */ /* 0x0011e8000c101b08 */
[----:B--2---:R0:W-:Y:S04]  /*b8a30*/  STG.E.64 desc[UR8][R48.64+0x2000], R28 ;  /* 0x0020001c30007986 */ /* 0x0041e8000c101b08 */
[----:B---3--:R0:W-:Y:S01]  /*b8a40*/  STG.E.64 desc[UR8][R48.64+0x3000], R30 ;  /* 0x0030001e30007986 */ /* 0x0081e2000c101b08 */
[----:B-1----:R-:W-:-:S03]  /*b8a50*/  IMAD.WIDE R24, R5, 0x8, R6 ;  /* 0x0000000805187825 */ /* 0x002fc600078e0206 */
        /* <DEDUP_REMOVED lines=13> */
.L_x_8142:
[----:B------:R-:W-:Y:S05]  /*b8b30*/  BSYNC.RECONVERGENT B1 ;  /* 0x0000000000017941 */ /* 0x000fea0003800200 */
.L_x_8141:
[----:B------:R-:W-:Y:S01]  /*b8b40*/  IADD3 R0, PT, PT, -R3, R15, RZ ;  /* 0x0000000f03007210 */ /* 0x000fe20007ffe1ff */
[----:B------:R-:W-:Y:S03]  /*b8b50*/  BSSY.RECONVERGENT B1, `(.L_x_8144) ;  /* 0x000001b000017945 */ /* 0x000fe60003800200 */
[----:B------:R-:W-:-:S13]  /*b8b60*/  ISETP.GT.AND P1, PT, R0, 0x800, PT ;  /* 0x000008000000780c */ /* 0x000fda0003f24270 */
[----:B------:R-:W-:Y:S05]  /*b8b70*/  @!P1 BRA `(.L_x_8145) ;  /* 0x0000000000609947 */ /* 0x000fea0003800000 */
[C---:B------:R-:W-:Y:S01]  /*b8b80*/  LEA R0, R3.reuse, UR4, 0x3 ;  /* 0x0000000403007c11 */ /* 0x040fe2000f8e18ff */
[----:B0-----:R-:W0:Y:S01]  /*b8b90*/  LDC.64 R20, c[0x0][0x3a8] ;  /* 0x0000ea00ff147b82 */ /* 0x001e220000000a00 */
[C---:B-1----:R-:W-:Y:S01]  /*b8ba0*/  IMAD.IADD R9, R3.reuse, 0x1, R4 ;  /* 0x0000000103097824 */ /* 0x042fe200078e0204 */
[----:B------:R-:W-:Y:S02]  /*b8bb0*/  IADD3 R5, PT, PT, R4, 0x800, R3 ;  /* 0x0000080004057810 */ /* 0x000fe40007ffe003 */
[----:B------:R-:W1:Y:S01]  /*b8bc0*/  LDS.64 R6, [R0+0x800] ;  /* 0x0008000000067984 */ /* 0x000e620000000a00 */
[----:B------:R-:W-:Y:S02]  /*b8bd0*/  PLOP3.LUT P0, PT, PT, PT, PT, 0x8, 0x80 ;  /* 0x000000000080781c */ /* 0x000fe40003f0e170 */
[----:B------:R-:W-:Y:S01]  /*b8be0*/  IADD3 R3, PT, PT, R3, 0x1000, RZ ;  /* 0x0000100003037810 */ /* 0x000fe20007ffe0ff */
[----:B------:R-:W2:Y:S04]  /*b8bf0*/  LDS.64 R10, [R0+0x1800] ;  /* 0x00180000000a7984 */ /* 0x000ea80000000a00 */
[----:B------:R-:W3:Y:S04]  /*b8c00*/  LDS.64 R12, [R0+0x2800] ;  /* 0x00280000000c7984 */ /* 0x000ee80000000a00 */
[----:B------:R-:W4:Y:S04]  /*b8c10*/  LDS.64 R16, [R0+0x3800] ;  /* 0x0038000000107984 */ /* 0x000f280000000a00 */
[----:B------:R-:W5:Y:S04]  /*b8c20*/  LDS.64 R18, [R0+0x4800] ;  /* 0x0048000000127984 */ /* 0x000f680000000a00 */
[----:B------:R-:W5:Y:S01]  /*b8c30*/  LDS.64 R22, [R0+0x5800] ;  /* 0x0058000000167984 */ /* 0x000f620000000a00 */
[----:B0-----:R-:W-:-:S03]  /*b8c40*/  IMAD.WIDE R8, R9, 0x8, R20 ;  /* 0x0000000809087825 */ /* 0x001fc600078e0214 */
[----:B------:R-:W0:Y:S01]  /*b8c50*/  LDS.64 R24, [R0+0x6800] ;  /* 0x0068000000187984 */ /* 0x000e220000000a00 */
[----:B------:R-:W-:-:S03]  /*b8c60*/  IMAD.WIDE R20, R5, 0x8, R20 ;  /* 0x0000000805147825 */ /* 0x000fc600078e0214 */
[----:B------:R-:W0:Y:S04]  /*b8c70*/  LDS.64 R26, [R0+0x7800] ;  /* 0x00780000001a7984 */ /* 0x000e280000000a00 */
[----:B-1----:R1:W-:Y:S04]  /*b8c80*/  STG.E.64 desc[UR8][R8.64], R6 ;  /* 0x0000000608007986 */ /* 0x0023e8000c101b08 */
[----:B--2---:R1:W-:Y:S04]  /*b8c90*/  STG.E.64 desc[UR8][R8.64+0x1000], R10 ;  /* 0x0010000a08007986 */ /* 0x0043e8000c101b08 */
[----:B---3--:R1:W-:Y:S04]  /*b8ca0*/  STG.E.64 desc[UR8][R8.64+0x2000], R12 ;  /* 0x0020000c08007986 */ /* 0x0083e8000c101b08 */
[----:B----4-:R1:W-:Y:S04]  /*b8cb0*/  STG.E.64 desc[UR8][R8.64+0x3000], R16 ;  /* 0x0030001008007986 */ /* 0x0103e8000c101b08 */
[----:B-----5:R1:W-:Y:S04]  /*b8cc0*/  STG.E.64 desc[UR8][R20.64], R18 ;  /* 0x0000001214007986 */ /* 0x0203e8000c101b08 */
[----:B------:R1:W-:Y:S04]  /*b8cd0*/  STG.E.64 desc[UR8][R20.64+0x1000], R22 ;  /* 0x0010001614007986 */ /* 0x0003e8000c101b08 */
[----:B0-----:R1:W-:Y:S04]  /*b8ce0*/  STG.E.64 desc[UR8][R20.64+0x2000], R24 ;  /* 0x0020001814007986 */ /* 0x0013e8000c101b08 */
[----:B------:R1:W-:Y:S02]  /*b8cf0*/  STG.E.64 desc[UR8][R20.64+0x3000], R26 ;  /* 0x0030001a14007986 */ /* 0x0003e4000c101b08 */
.L_x_8145:
[----:B------:R-:W-:Y:S05]  /*b8d00*/  BSYNC.RECONVERGENT B1 ;  /* 0x0000000000017941 */ /* 0x000fea0003800200 */
.L_x_8144:
[----:B------:R-:W-:-:S13]  /*b8d10*/  ISETP.LT.OR P0, PT, R3, R15, P0 ;  /* 0x0000000f0300720c */ /* 0x000fda0000701670 */
[----:B------:R-:W-:Y:S05]  /*b8d20*/  @!P0 BRA `(.L_x_8137) ;  /* 0x0000000000308947 */ /* 0x000fea0003800000 */
[C---:B------:R-:W-:Y:S01]  /*b8d30*/  LEA R0, R3.reuse, UR4, 0x3 ;  /* 0x0000000403007c11 */ /* 0x040fe2000f8e18ff */
[----:B01----:R-:W0:Y:S01]  /*b8d40*/  LDC.64 R16, c[0x0][0x3a8] ;  /* 0x0000ea00ff107b82 */ /* 0x003e220000000a00 */
[----:B------:R-:W-:-:S03]  /*b8d50*/  IMAD.IADD R3, R3, 0x1, R4 ;  /* 0x0000000103037824 */ /* 0x000fc600078e0204 */
[----:B------:R-:W1:Y:S04]  /*b8d60*/  LDS.64 R6, [R0+0x800] ;  /* 0x0008000000067984 */ /* 0x000e680000000a00 */
[----:B------:R-:W2:Y:S04]  /*b8d70*/  LDS.64 R8, [R0+0x1800] ;  /* 0x0018000000087984 */ /* 0x000ea80000000a00 */
[----:B------:R-:W3:Y:S04]  /*b8d80*/  LDS.64 R10, [R0+0x2800] ;  /* 0x00280000000a7984 */ /* 0x000ee80000000a00 */
[----:B------:R-:W4:Y:S01]  /*b8d90*/  LDS.64 R12, [R0+0x3800] ;  /* 0x00380000000c7984 */ /* 0x000f220000000a00 */
[----:B0-----:R-:W-:-:S05]  /*b8da0*/  IMAD.WIDE R2, R3, 0x8, R16 ;  /* 0x0000000803027825 */ /* 0x001fca00078e0210 */
[----:B-1----:R0:W-:Y:S04]  /*b8db0*/  STG.E.64 desc[UR8][R2.64], R6 ;  /* 0x0000000602007986 */ /* 0x0021e8000c101b08 */
[----:B--2---:R0:W-:Y:S04]  /*b8dc0*/  STG.E.64 desc[UR8][R2.64+0x1000], R8 ;  /* 0x0010000802007986 */ /* 0x0041e8000c101b08 */
[----:B---3--:R0:W-:Y:S04]  /*b8dd0*/  STG.E.64 desc[UR8][R2.64+0x2000], R10 ;  /* 0x0020000a02007986 */ /* 0x0081e8000c101b08 */
[----:B----4-:R0:W-:Y:S02]  /*b8de0*/  STG.E.64 desc[UR8][R2.64+0x3000], R12 ;  /* 0x0030000c02007986 */ /* 0x0101e4000c101b08 */
.L_x_8137:
[----:B------:R-:W-:Y:S05]  /*b8df0*/  BSYNC.RECONVERGENT B0 ;  /* 0x0000000000007941 */ /* 0x000fea0003800200 */
.L_x_8136:
[----:B------:R-:W-:-:S13]  /*b8e00*/  ISETP.NE.AND P0, PT, R36, RZ, PT ;  /* 0x000000ff2400720c */ /* 0x000fda0003f05270 */
[----:B------:R-:W-:Y:S05]  /*b8e10*/  @P0 EXIT ;  /* 0x000000000000094d */ /* 0x000fea0003800000 */
[----:B01----:R-:W0:Y:S01]  /*b8e20*/  LDC.64 R2, c[0x0][0x3d8] ;  /* 0x0000f600ff027b82 */ /* 0x003e220000000a00 */
[----:B------:R-:W-:-:S04]  /*b8e30*/  IADD3 R4, PT, PT, R4, R15, RZ ;  /* 0x0000000f04047210 */ /* 0x000fc80007ffe0ff */
[----:B------:R-:W-:-:S05]  /*b8e40*/  SHF.R.S32.HI R5, RZ, 0x1f, R4 ;  /* 0x0000001fff057819 */ /* 0x000fca0000011404 */
[----:B0-----:R-:W-:Y:S01]  /*b8e50*/  STG.E.64 desc[UR8][R2.64], R4 ;  /* 0x0000000402007986 */ /* 0x001fe2000c101b08 */
[----:B------:R-:W-:Y:S05]  /*b8e60*/  EXIT ;  /* 0x000000000000794d */ /* 0x000fea0003800000 */
.L_x_7557:
[----:B------:R-:W-:Y:S01]  /*b8e70*/  BSSY B1, `(.L_x_8146) ;  /* 0x0000006000017945 */ /* 0x000fe20003800000 */
[----:B------:R-:W-:Y:S01]  /*b8e80*/  PLOP3.LUT P0, PT, P0, PT, PT, 0x8, 0x80 ;  /* 0x000000000080781c */ /* 0x000fe2000070e170 */
[----:B------:R-:W-:-:S12]  /*b8e90*/  IMAD.MOV.U32 R6, RZ, RZ, -0x1 ;  /* 0xffffffffff067424 */ /* 0x000fd800078e00ff */
[----:B--2---:R-:W-:Y:S05]  /*b8ea0*/  WARPSYNC.COLLECTIVE R6, `(.L_x_8147) ;  /* 0x0000000006087348 */ /* 0x004fea0003c00000 */
[----:B------:R-:W-:Y:S01]  /*b8eb0*/  VOTE.ANY P0, P0 ;  /* 0x0000000000ff7806 */ /* 0x000fe20000000100 */
[----:B--2---:R-:W-:-:S12]  /*b8ec0*/  ENDCOLLECTIVE ;  /* 0x000000000000791b */ /* 0x004fd80003800000 */
.L_x_8147:
[----:B------:R-:W-:Y:S05]  /*b8ed0*/  BSYNC B1 ;  /* 0x0000000000017941 */ /* 0x000fea0003800000 */
.L_x_8146:
[----:B------:R-:W-:Y:S05]  /*b8ee0*/  BRA `(.L_x_8148) ;  /* 0xfffffa2800807947 */ /* 0x000fea000383ffff */
.L_x_7561:
[----:B------:R-:W-:Y:S01]  /*b8ef0*/  BSSY B1, `(.L_x_8149) ;  /* 0x0000006000017945 */ /* 0x000fe20003800000 */
[----:B------:R-:W-:Y:S02]  /*b8f00*/  PLOP3.LUT P0, PT, P0, PT, PT, 0x8, 0x80 ;  /* 0x000000000080781c */ /* 0x000fe4000070e170 */
[----:B------:R-:W-:-:S11]  /*b8f10*/  MOV R6, 0xffffffff ;  /* 0xffffffff00067802 */ /* 0x000fd60000000f00 */
[----:B--2---:R-:W-:Y:S05]  /*b8f20*/  WARPSYNC.COLLECTIVE R6, `(.L_x_8150) ;  /* 0x0000000006087348 */ /* 0x004fea0003c00000 */
[----:B------:R-:W-:Y:S01]  /*b8f30*/  VOTE.ANY P0, P0 ;  /* 0x0000000000ff7806 */ /* 0x000fe20000000100 */
[----:B--2---:R-:W-:-:S12]  /*b8f40*/  ENDCOLLECTIVE ;  /* 0x000000000000791b */ /* 0x004fd80003800000 */
.L_x_8150:
[----:B------:R-:W-:Y:S05]  /*b8f50*/  BSYNC B1 ;  /* 0x0000000000017941 */ /* 0x000fea0003800000 */
.L_x_8149:
[----:B------:R-:W-:Y:S05]  /*b8f60*/  BRA `(.L_x_8151) ;  /* 0xfffffa2800907947 */ /* 0x000fea000383ffff */
.L_x_7563:
[----:B------:R-:W0:Y:S01]  /*b8f70*/  S2R R14, SR_GEMASK ;  /* 0x00000000000e7919 */ /* 0x000e220000003c00 */
[----:B------:R-:W-:Y:S01]  /*b8f80*/  BSSY B1, `(.L_x_8152) ;  /* 0x0000006000017945 */ /* 0x000fe20003800000 */
[----:B------:R-:W-:Y:S01]  /*b8f90*/  PLOP3.LUT P0, PT, P0, PT, PT, 0x8, 0x80 ;  /* 0x000000000080781c */ /* 0x000fe2000070e170 */
[----:B------:R-:W-:-:S12]  /*b8fa0*/  IMAD.MOV.U32 R6, RZ, RZ, -0x1 ;  /* 0xffffffffff067424 */ /* 0x000fd800078e00ff */
[----:B0-2---:R-:W-:Y:S05]  /*b8fb0*/  WARPSYNC.COLLECTIVE R6, `(.L_x_8153) ;  /* 0x0000000006087348 */ /* 0x005fea0003c00000 */
[----:B------:R-:W-:Y:S01]  /*b8fc0*/  VOTE.ANY R6, PT, P0 ;  /* 0x0000000000067806 */ /* 0x000fe200000e0100 */
[----:B0-2---:R-:W-:Y:S06]  /*b8fd0*/  ENDCOLLECTIVE ;  /* 0x000000000000791b */ /* 0x005fec0003800000 */
.L_x_8153:
[----:B------:R-:W-:Y:S05]  /*b8fe0*/  BSYNC B1 ;  /* 0x0000000000017941 */ /* 0x000fea0003800000 */
.L_x_8152:
[----:B------:R-:W-:Y:S01]  /*b8ff0*/  LOP3.LUT R6, R6, 0x80000000, R14, 0xec, !PT ;  /* 0x8000000006067812 */ /* 0x000fe200078eec0e */
[----:B------:R-:W-:-:S03]  /*b9000*/  IMAD.MOV.U32 R7, RZ, RZ, R13 ;  /* 0x000000ffff077224 */ /* 0x000fc600078e000d */
[----:B------:R-:W-:-:S04]  /*b9010*/  IADD3 R5, PT, PT, R6, -0x1, RZ ;  /* 0xffffffff06057810 */ /* 0x000fc80007ffe0ff */
[----:B------:R-:W-:Y:S01]  /*b9020*/  LOP3.LUT R36, R6, R5, RZ, 0xc, !PT ;  /* 0x0000000506247212 */ /* 0x000fe200078e0cff */
[----:B------:R-:W-:Y:S02]  /*b9030*/  HFMA2 R5, -RZ, RZ, 0, 5.9604644775390625e-08 ;  /* 0x00000001ff057431 */ /* 0x000fe400000001ff */
[----:B------:R-:W-:Y:S01]  /*b9040*/  IMAD.MOV.U32 R6, RZ, RZ, -0x1 ;  /* 0xffffffffff067424 */ /* 0x000fe200078e00ff */
[----:B------:R0:W1:Y:S06]  /*b9050*/  POPC R4, R36 ;  /* 0x0000002400047309 */ /* 0x00006c0000000000 */
[----:B01----:R-:W-:Y:S05]  /*b9060*/  WARPSYNC.COLLECTIVE R6, `(.L_x_8154) ;  /* 0x0000000006087348 */ /* 0x003fea0003c00000 */
[----:B-1----:R1:W2:Y:S02]  /*b9070*/  SHFL.DOWN P0, R8, R7, R5, R4 ;  /* 0x0800000507087389 */ /* 0x0022a40000000004 */
[----:B012---:R-:W-:Y:S05]  /*b9080*/  ENDCOLLECTIVE ;  /* 0x000000000000791b */ /* 0x007fea0003800000 */
.L_x_8154:
[----:B------:R-:W-:Y:S02]  /*b9090*/  MOV R5, 0x2 ;  /* 0x0000000200057802 */ /* 0x000fe40000000f00 */
[----:B------:R-:W-:-:S04]  /*b90a0*/  ISETP.GE.AND P0, PT, R37, R4, PT ;  /* 0x000000042500720c */ /* 0x000fc80003f06270 */
[----:B------:R-:W-:-:S04]  /*b90b0*/  SEL R8, R8, RZ, !P0 ;  /* 0x000000ff08087207 */ /* 0x000fc80004000000 */
[----:B------:R-:W-:Y:S01]  /*b90c0*/  IADD3 R39, PT, PT, R8, R13, RZ ;  /* 0x0000000d08277210 */ /* 0x000fe20007ffe0ff */
[----:B------:R-:W-:-:S04]  /*b90d0*/  VIADD R13, R37, 0x2 ;  /* 0x00000002250d7836 */ /* 0x000fc80000000000 */
[----:B------:R-:W-:-:S07]  /*b90e0*/  IMAD.MOV.U32 R7, RZ, RZ, R39 ;  /* 0x000000ffff077224 */ /* 0x000fce00078e0027 */
[----:B------:R-:W-:Y:S05]  /*b90f0*/  WARPSYNC.COLLECTIVE R6, `(.L_x_8155) ;  /* 0x0000000006087348 */ /* 0x000fea0003c00000 */
[----:B------:R0:W1:Y:S02]  /*b9100*/  SHFL.DOWN P0, R8, R7, R5, R4 ;  /* 0x0800000507087389 */ /* 0x0000640000000004 */
[----:B01----:R-:W-:Y:S05]  /*b9110*/  ENDCOLLECTIVE ;  /* 0x000000000000791b */ /* 0x003fea0003800000 */
.L_x_8155:
[----:B------:R-:W-:Y:S01]  /*b9120*/  HFMA2 R5, -RZ, RZ, 0, 2.384185791015625e-07 ;  /* 0x00000004ff057431 */ /* 0x000fe200000001ff */
[----:B------:R-:W-:Y:S01]  /*b9130*/  ISETP.GT.AND P0, PT, R13, R4, PT ;  /* 0x000000040d00720c */ /* 0x000fe20003f04270 */
[----:B------:R-:W-:-:S03]  /*b9140*/  VIADD R13, R37, 0x4 ;  /* 0x00000004250d7836 */ /* 0x000fc60000000000 */
[----:B------:R-:W-:-:S04]  /*b9150*/  SEL R8, R8, RZ, !P0 ;  /* 0x000000ff08087207 */ /* 0x000fc80004000000 */
[----:B------:R-:W-:Y:S01]  /*b9160*/  IADD3 R41, PT, PT, R39, R8, RZ ;  /* 0x0000000827297210 */ /* 0x000fe20007ffe0ff */
[----:B------:R-:W-:-:S04]  /*b9170*/  VIADD R39, R37, 0x8 ;  /* 0x0000000825277836 */ /* 0x000fc80000000000 */
[----:B------:R-:W-:-:S07]  /*b9180*/  IMAD.MOV.U32 R7, RZ, RZ, R41 ;  /* 0x000000ffff077224 */ /* 0x000fce00078e0029 */
[----:B------:R-:W-:Y:S05]  /*b9190*/  WARPSYNC.COLLECTIVE R6, `(.L_x_8156) ;  /* 0x0000000006087348 */ /* 0x000fea0003c00000 */
[----:B------:R0:W1:Y:S02]  /*b91a0*/  SHFL.DOWN P0, R8, R7, R5, R4 ;  /* 0x0800000507087389 */ /* 0x0000640000000004 */
[----:B01----:R-:W-:Y:S05]  /*b91b0*/  ENDCOLLECTIVE ;  /* 0x000000000000791b */ /* 0x003fea0003800000 */
.L_x_8156:
[----:B------:R-:W-:Y:S02]  /*b91c0*/  MOV R5, 0x8 ;  /* 0x0000000800057802 */ /* 0x000fe40000000f00 */
[----:B------:R-:W-:-:S04]  /*b91d0*/  ISETP.GT.AND P0, PT, R13, R4, PT ;  /* 0x000000040d00720c */ /* 0x000fc80003f04270 */
[----:B------:R-:W-:-:S04]  /*b91e0*/  SEL R8, R8, RZ, !P0 ;  /* 0x000000ff08087207 */ /* 0x000fc80004000000 */
[----:B------:R-:W-:-:S05]  /*b91f0*/  IADD3 R13, PT, PT, R41, R8, RZ ;  /* 0x00000008290d7210 */ /* 0x000fca0007ffe0ff */
[----:B------:R-:W-:-:S07]  /*b9200*/  IMAD.MOV.U32 R7, RZ, RZ, R13 ;  /* 0x000000ffff077224 */ /* 0x000fce00078e000d */
[----:B------:R-:W-:Y:S05]  /*b9210*/  WARPSYNC.COLLECTIVE R6, `(.L_x_8157) ;  /* 0x0000000006087348 */ /* 0x000fea0003c00000 */
[----:B------:R0:W1:Y:S02]  /*b9220*/  SHFL.DOWN P0, R8, R7, R5, R4 ;  /* 0x0800000507087389 */ /* 0x0000640000000004 */
[----:B01----:R-:W-:Y:S05]  /*b9230*/  ENDCOLLECTIVE ;  /* 0x000000000000791b */ /* 0x003fea0003800000 */
.L_x_8157:
[----:B------:R-:W-:Y:S01]  /*b9240*/  IMAD.MOV.U32 R5, RZ, RZ, 0x10 ;  /* 0x00000010ff057424 */ /* 0x000fe200078e00ff */
[----:B------:R-:W-:Y:S02]  /*b9250*/  ISETP.GT.AND P0, PT, R39, R4, PT ;  /* 0x000000042700720c */ /* 0x000fe40003f04270 */
[----:B------:R-:W0:Y:S02]  /*b9260*/  LDC.64 R38, c[0x0][0x3e0] ;  /* 0x0000f800ff267b82 */ /* 0x000e240000000a00 */
[----:B------:R-:W-:-:S04]  /*b9270*/  SEL R8, R8, RZ, !P0 ;  /* 0x000000ff08087207 */ /* 0x000fc80004000000 */
[----:B------:R-:W-:Y:S01]  /*b9280*/  IADD3 R43, PT, PT, R13, R8, RZ ;  /* 0x000000080d2b7210 */ /* 0x000fe20007ffe0ff */
[----:B------:R-:W-:-:S03]  /*b9290*/  VIADD R13, R37, 0x10 ;  /* 0x00000010250d7836 */ /* 0x000fc60000000000 */
[----:B------:R-:W-:Y:S02]  /*b92a0*/  MOV R7, R43 ;  /* 0x0000002b00077202 */ /* 0x000fe40000000f00 */
[----:B------:R-:W-:-:S13]  /*b92b0*/  ISETP.GT.AND P1, PT, R13, R4, PT ;  /* 0x000000040d00720c */ /* 0x000fda0003f24270 */
[----:B0-----:R-:W-:Y:S05]  /*b92c0*/  WARPSYNC.COLLECTIVE R6, `(.L_x_8158) ;  /* 0x0000000006087348 */ /* 0x001fea0003c00000 */
[----:B------:R1:W2:Y:S02]  /*b92d0*/  SHFL.DOWN P0, R8, R7, R5, R4 ;  /* 0x0800000507087389 */ /* 0x0002a40000000004 */
[----:B012---:R-:W-:Y:S05]  /*b92e0*/  ENDCOLLECTIVE ;  /* 0x000000000000791b */ /* 0x007fea0003800000 */
.L_x_8158:
[----:B------:R-:W0:Y:S01]  /*b92f0*/  S2UR UR5, SR_CTAID.X ;  /* 0x00000000000579c3 */ /* 0x000e220000002500 */
[----:B------:R-:W-:Y:S02]  /*b9300*/  IADD3 R38, P0, PT, R38, 0x100, RZ ;  /* 0x0000010026267810 */ /* 0x000fe40007f1e0ff */
[----:B------:R-:W-:Y:S02]  /*b9310*/  SEL R8, R8, RZ, !P1 ;  /* 0x000000ff08087207 */ /* 0x000fe40004800000 */
[----:B------:R-:W-:Y:S02]  /*b9320*/  IADD3.X R39, PT, PT, RZ, R39, RZ, P0, !PT ;  /* 0x00000027ff277210 */ /* 0x000fe400007fe4ff */
[----:B------:R-:W-:Y:S02]  /*b9330*/  ISETP.NE.AND P0, PT, R12, 0x65, PT ;  /* 0x000000650c00780c */ /* 0x000fe40003f05270 */
[----:B------:R-:W1:Y:S01]  /*b9340*/  S2R R12, SR_TID.X ;  /* 0x00000000000c7919 */ /* 0x000e620000002100 */
[----:B------:R-:W-:-:S02]  /*b9350*/  IADD3 R40, PT, PT, R43, R8, RZ ;  /* 0x000000082b287210 */ /* 0x000fc40007ffe0ff */
[----:B-1----:R-:W-:-:S05]  /*b9360*/  LOP3.LUT R12, RZ, R12, RZ, 0x33, !PT ;  /* 0x0000000cff0c7212 */ /* 0x002fca00078e33ff */
[----:B0-----:R-:W-:-:S07]  /*b9370*/  VIADD R36, R12, UR5 ;  /* 0x000000050c247c36 */ /* 0x001fce0008000000 */
[----:B------:R-:W-:Y:S05]  /*b9380*/  WARPSYNC.COLLECTIVE R6, `(.L_x_8159) ;  /* 0x0000000006087348 */ /* 0x000fea0003c00000 */
[----:B------:R-:W-:Y:S01]  /*b9390*/  VOTE.ALL P0, P0 ;  /* 0x0000000000ff7806 */ /* 0x000fe20000000000 */
[----:B------:R-:W-:-:S12]  /*b93a0*/  ENDCOLLECTIVE ;  /* 0x000000000000791b */ /* 0x000fd80003800000 */
.L_x_8159:
[----:B------:R-:W-:Y:S05]  /*b93b0*/  BRA `(.L_x_8160) ;  /* 0xfffffa2800287947 */ /* 0x000fea000383ffff */
.L_x_7565:
[----:B------:R-:W-:Y:S01]  /*b93c0*/  BSSY B1, `(.L_x_8161) ;  /* 0x0000006000017945 */ /* 0x000fe20003800000 */
[----:B------:R-:W-:Y:S01]  /*b93d0*/  PLOP3.LUT P0, PT, P0, PT, PT, 0x8, 0x80 ;  /* 0x000000000080781c */ /* 0x000fe2000070e170 */
[----:B------:R-:W-:-:S12]  /*b93e0*/  IMAD.MOV.U32 R6, RZ, RZ, -0x1 ;  /* 0xffffffffff067424 */ /* 0x000fd800078e00ff */
[----:B--2---:R-:W-:Y:S05]  /*b93f0*/  WARPSYNC.COLLECTIVE R6, `(.L_x_8162) ;  /* 0x0000000006087348 */ /* 0x004fea0003c00000 */
[----:B------:R-:W-:Y:S01]  /*b9400*/  VOTE.ANY P0, P0 ;  /* 0x0000000000ff7806 */ /* 0x000fe20000000100 */
[----:B--2---:R-:W-:-:S12]  /*b9410*/  ENDCOLLECTIVE ;  /* 0x000000000000791b */ /* 0x004fd80003800000 */
.L_x_8162:
[----:B------:R-:W-:Y:S05]  /*b9420*/  BSYNC B1 ;  /* 0x0000000000017941 */ /* 0x000fea0003800000 */
.L_x_8161:
[----:B------:R-:W-:Y:S05]  /*b9430*/  BRA `(.L_x_8163) ;  /* 0xfffffa2800287947 */ /* 0x000fea000383ffff */
.L_x_7569:
[----:B------:R-:W-:Y:S01]  /*b9440*/  BSSY B1, `(.L_x_8164) ;  /* 0x0000006000017945 */ /* 0x000fe20003800000 */
[----:B------:R-:W-:Y:S02]  /*b9450*/  PLOP3.LUT P0, PT, P0, PT, PT, 0x8, 0x80 ;  /* 0x000000000080781c */ /* 0x000fe4000070e170 */
[----:B------:R-:W-:-:S11]  /*b9460*/  MOV R6, 0xffffffff ;  /* 0xffffffff00067802 */ /* 0x000fd60000000f00 */
[----:B--2---:R-:W-:Y:S05]  /*b9470*/  WARPSYNC.COLLECTIVE R6, `(.L_x_8165) ;  /* 0x0000000006087348 */ /* 0x004fea0003c00000 */
[----:B------:R-:W-:Y:S01]  /*b9480*/  VOTE.ANY P0, P0 ;  /* 0x0000000000ff7806 */ /* 0x000fe20000000100 */
[----:B--2---:R-:W-:-:S12]  /*b9490*/  ENDCOLLECTIVE ;  /* 0x000000000000791b */ /* 0x004fd80003800000 */
.L_x_8165:
[----:B------:R-:W-:Y:S05]  /*b94a0*/  BSYNC B1 ;  /* 0x0000000000017941 */ /* 0x000fea0003800000 */
.L_x_8164:
[----:B------:R-:W-:Y:S05]  /*b94b0*/  BRA `(.L_x_8166) ;  /* 0xfffffa2800407947 */ /* 0x000fea000383ffff */
.L_x_7571:
[----:B------:R-:W-:Y:S01]  /*b94c0*/  BSSY B1, `(.L_x_8167) ;  /* 0x0000006000017945 */ /* 0x000fe20003800000 */
[----:B------:R-:W-:Y:S01]  /*b94d0*/  PLOP3.LUT P0, PT, P0, PT, PT, 0x8, 0x80 ;  /* 0x000000000080781c */ /* 0x000fe2000070e170 */
[----:B------:R-:W-:-:S12]  /*b94e0*/  IMAD.MOV.U32 R6, RZ, RZ, -0x1 ;  /* 0xffffffffff067424 */ /* 0x000fd800078e00ff */
[----:B--2---:R-:W-:Y:S05]  /*b94f0*/  WARPSYNC.COLLECTIVE R6, `(.L_x_8168) ;  /* 0x0000000006087348 */ /* 0x004fea0003c00000 */
[----:B------:R-:W-:Y:S01]  /*b9500*/  VOTE.ANY R6, PT, P0 ;  /* 0x0000000000067806 */ /* 0x000fe200000e0100 */
[----:B--2---:R-:W-:Y:S06]  /*b9510*/  ENDCOLLECTIVE ;  /* 0x000000000000791b */ /* 0x004fec0003800000 */
.L_x_8168:
[----:B------:R-:W-:Y:S05]  /*b9520*/  BSYNC B1 ;  /* 0x0000000000017941 */ /* 0x000fea0003800000 */
.L_x_8167:
[----:B------:R-:W-:Y:S01]  /*b9530*/  LOP3.LUT R6, R6, 0x80000000, R14, 0xec, !PT ;  /* 0x8000000006067812 */ /* 0x000fe200078eec0e */
[----:B------:R-:W-:Y:S01]  /*b9540*/  IMAD.MOV.U32 R7, RZ, RZ, R13 ;  /* 0x000000ffff077224 */ /* 0x000fe200078e000d */
[----:B------:R-:W-:Y:S02]  /*b9550*/  IADD3 R36, PT, PT, R36, -0x20, RZ ;  /* 0xffffffe024247810 */ /* 0x000fe40007ffe0ff */
        /* <DEDUP_REMOVED lines=8> */
.L_x_8169:
[----:B------:R-:W-:Y:S01]  /*b95e0*/  IMAD.MOV.U32 R5, RZ, RZ, 0x2 ;  /* 0x00000002ff057424 */ /* 0x000fe200078e00ff */
[----:B------:R-:W-:-:S04]  /*b95f0*/  ISETP.GE.AND P0, PT, R37, R4, PT ;  /* 0x000000042500720c */ /* 0x000fc80003f06270 */
[----:B------:R-:W-:-:S04]  /*b9600*/  SEL R8, R8, RZ, !P0 ;  /* 0x000000ff08087207 */ /* 0x000fc80004000000 */
[----:B------:R-:W-:Y:S01]  /*b9610*/  IADD3 R41, PT, PT, R8, R13, RZ ;  /* 0x0000000d08297210 */ /* 0x000fe20007ffe0ff */
[----:B------:R-:W-:-:S03]  /*b9620*/  VIADD R13, R37, 0x2 ;  /* 0x00000002250d7836 */ /* 0x000fc60000000000 */
[----:B------:R-:W-:Y:S02]  /*b9630*/  MOV R7, R41 ;  /* 0x0000002900077202 */ /* 0x000fe40000000f00 */
[----:B------:R-:W-:Y:S01]  /*b9640*/  ISETP.GT.AND P1, PT, R13, R4, PT ;  /* 0x000000040d00720c */ /* 0x000fe20003f24270 */
[----:B------:R-:W-:-:S12]  /*b9650*/  VIADD R13, R37, 0x4 ;  /* 0x00000004250d7836 */ /* 0x000fd80000000000 */
[----:B------:R-:W-:Y:S05]  /*b9660*/  WARPSYNC.COLLECTIVE R6, `(.L_x_8170) ;  /* 0x0000000006087348 */ /* 0x000fea0003c00000 */
[----:B------:R0:W1:Y:S02]  /*b9670*/  SHFL.DOWN P0, R8, R7, R5, R4 ;  /* 0x0800000507087389 */ /* 0x0000640000000004 */
[----:B01----:R-:W-:Y:S05]  /*b9680*/  ENDCOLLECTIVE ;  /* 0x000000000000791b */ /* 0x003fea0003800000 */
.L_x_8170:
[----:B------:R-:W-:Y:S01]  /*b9690*/  IMAD.MOV.U32 R5, RZ, RZ, 0x4 ;  /* 0x00000004ff057424 */ /* 0x000fe200078e00ff */
[----:B------:R-:W-:Y:S02]  /*b96a0*/  SEL R8, R8, RZ, !P1 ;  /* 0x000000ff08087207 */ /* 0x000fe40004800000 */
[----:B------:R-:W-:Y:S02]  /*b96b0*/  ISETP.GT.AND P1, PT, R13, R4, PT ;  /* 0x000000040d00720c */ /* 0x000fe40003f24270 */
[----:B------:R-:W-:Y:S01]  /*b96c0*/  IADD3 R43, PT, PT, R41, R8, RZ ;  /* 0x00000008292b7210 */ /* 0x000fe20007ffe0ff */
[----:B------:R-:W-:-:S03]  /*b96d0*/  VIADD R41, R37, 0x8 ;  /* 0x0000000825297836 */ /* 0x000fc60000000000 */
[----:B------:R-:W-:-:S07]  /*b96e0*/  MOV R7, R43 ;  /* 0x0000002b00077202 */ /* 0x000fce0000000f00 */
[----:B------:R-:W-:Y:S05]  /*b96f0*/  WARPSYNC.COLLECTIVE R6, `(.L_x_8171) ;  /* 0x0000000006087348 */ /* 0x000fea0003c00000 */
[----:B------:R0:W1:Y:S02]  /*b9700*/  SHFL.DOWN P0, R8, R7, R5, R4 ;  /* 0x0800000507087389 */ /* 0x0000640000000004 */
[----:B01----:R-:W-:Y:S05]  /*b9710*/  ENDCOLLECTIVE ;  /* 0x000000000000791b */ /* 0x003fea0003800000 */
.L_x_8171:
[----:B------:R-:W-:Y:S01]  /*b9720*/  IMAD.MOV.U32 R5, RZ, RZ, 0x8 ;  /* 0x00000008ff057424 */ /* 0x000fe200078e00ff */
[----:B------:R-:W-:Y:S02]  /*b9730*/  SEL R8, R8, RZ, !P1 ;  /* 0x000000ff08087207 */ /* 0x000fe40004800000 */
[----:B------:R-:W-:Y:S02]  /*b9740*/  ISETP.GT.AND P1, PT, R41, R4, PT ;  /* 0x000000042900720c */ /* 0x000fe40003f24270 */
[----:B------:R-:W-:-:S04]  /*b9750*/  IADD3 R13, PT, PT, R43, R8, RZ ;  /* 0x000000082b0d7210 */ /* 0x000fc80007ffe0ff */
[----:B------:R-:W-:-:S07]  /*b9760*/  MOV R7, R13 ;  /* 0x0000000d00077202 */ /* 0x000fce0000000f00 */
[----:B------:R-:W-:Y:S05]  /*b9770*/  WARPSYNC.COLLECTIVE R6, `(.L_x_8172) ;  /* 0x0000000006087348 */ /* 0x000fea0003c00000 */
[----:B------:R0:W1:Y:S02]  /*b9780*/  SHFL.DOWN P0, R8, R7, R5, R4 ;  /* 0x0800000507087389 */ /* 0x0000640000000004 */
[----:B01----:R-:W-:Y:S05]  /*b9790*/  ENDCOLLECTIVE ;  /* 0x000000000000791b */ /* 0x003fea0003800000 */
.L_x_8172:
[----:B------:R-:W-:Y:S01]  /*b97a0*/  HFMA2 R5, -RZ, RZ, 0, 9.5367431640625e-07 ;  /* 0x00000010ff057431 */ /* 0x000fe200000001ff */
[----:B------:R-:W-:-:S04]  /*b97b0*/  SEL R8, R8, RZ, !P1 ;  /* 0x000000ff08087207 */ /* 0x000fc80004800000 */
[----:B------:R-:W-:Y:S01]  /*b97c0*/  IADD3 R41, PT, PT, R13, R8, RZ ;  /* 0x000000080d297210 */ /* 0x000fe20007ffe0ff */
[----:B------:R-:W-:-:S04]  /*b97d0*/  VIADD R13, R37, 0x10 ;  /* 0x00000010250d7836 */ /* 0x000fc80000000000 */
[----:B------:R-:W-:-:S07]  /*b97e0*/  IMAD.MOV.U32 R7, RZ, RZ, R41 ;  /* 0x000000ffff077224 */ /* 0x000fce00078e0029 */
[----:B------:R-:W-:Y:S05]  /*b97f0*/  WARPSYNC.COLLECTIVE R6, `(.L_x_8173) ;  /* 0x0000000006087348 */ /* 0x000fea0003c00000 */
[----:B------:R0:W1:Y:S02]  /*b9800*/  SHFL.DOWN P0, R8, R7, R5, R4 ;  /* 0x0800000507087389 */ /* 0x0000640000000004 */
[----:B01----:R-:W-:Y:S05]  /*b9810*/  ENDCOLLECTIVE ;  /* 0x000000000000791b */ /* 0x003fea0003800000 */
.L_x_8173:
[----:B------:R-:W-:-:S04]  /*b9820*/  ISETP.GT.AND P0, PT, R13, R4, PT ;  /* 0x000000040d00720c */ /* 0x000fc80003f04270 */
[----:B------:R-:W-:Y:S02]  /*b9830*/  SEL R8, R8, RZ, !P0 ;  /* 0x000000ff08087207 */ /* 0x000fe40004000000 */
[----:B------:R-:W-:Y:S02]  /*b9840*/  ISETP.NE.AND P0, PT, R12, 0x65, PT ;  /* 0x000000650c00780c */ /* 0x000fe40003f05270 */
[----:B------:R-:W-:-:S11]  /*b9850*/  IADD3 R40, PT, PT, R41, R8, R40 ;  /* 0x0000000829287210 */ /* 0x000fd60007ffe028 */
[----:B------:R-:W-:Y:S05]  /*b9860*/  WARPSYNC.COLLECTIVE R6, `(.L_x_8174) ;  /* 0x0000000006087348 */ /* 0x000fea0003c00000 */
[----:B------:R-:W-:Y:S01]  /*b9870*/  VOTE.ALL P0, P0 ;  /* 0x0000000000ff7806 */ /* 0x000fe20000000000 */
[----:B------:R-:W-:-:S12]  /*b9880*/  ENDCOLLECTIVE ;  /* 0x000000000000791b */ /* 0x000fd80003800000 */
.L_x_8174:
[----:B------:R-:W-:Y:S05]  /*b9890*/  BRA `(.L_x_8175) ;  /* 0xfffffa2400d87947 */ /* 0x000fea000383ffff */
.L_x_8120:
[----:B------:R-:W-:Y:S01]  /*b98a0*/  BSSY B0, `(.L_x_8176) ;  /* 0x0000006000007945 */ /* 0x000fe20003800000 */
[----:B------:R-:W-:Y:S01]  /*b98b0*/  PLOP3.LUT P0, PT, P0, PT, PT, 0x8, 0x80 ;  /* 0x000000000080781c */ /* 0x000fe2000070e170 */
[----:B------:R-:W-:-:S12]  /*b98c0*/  IMAD.MOV.U32 R6, RZ, RZ, -0x1 ;  /* 0xffffffffff067424 */ /* 0x000fd800078e00ff */
[----:B--2---:R-:W-:Y:S05]  /*b98d0*/  WARPSYNC.COLLECTIVE R6, `(.L_x_8177) ;  /* 0x0000000006087348 */ /* 0x004fea0003c00000 */
[----:B------:R-:W-:Y:S01]  /*b98e0*/  VOTE.ANY P0, P0 ;  /* 0x0000000000ff7806 */ /* 0x000fe20000000100 */
[----:B--2---:R-:W-:-:S12]  /*b98f0*/  ENDCOLLECTIVE ;  /* 0x000000000000791b */ /* 0x004fd80003800000 */
.L_x_8177:
[----:B------:R-:W-:Y:S05]  /*b9900*/  BSYNC B0 ;  /* 0x0000000000007941 */ /* 0x000fea0003800000 */
.L_x_8176:
[----:B------:R-:W-:Y:S05]  /*b9910*/  BRA `(.L_x_8178) ;  /* 0xffffffe0004c7947 */ /* 0x000fea000383ffff */
.L_x_8124:
[----:B------:R-:W-:Y:S01]  /*b9920*/  BSSY B0, `(.L_x_8179) ;  /* 0x0000006000007945 */ /* 0x000fe20003800000 */
[----:B------:R-:W-:Y:S02]  /*b9930*/  PLOP3.LUT P0, PT, P0, PT, PT, 0x8, 0x80 ;  /* 0x000000000080781c */ /* 0x000fe4000070e170 */
[----:B------:R-:W-:-:S11]  /*b9940*/  MOV R6, 0xffffffff ;  /* 0xffffffff00067802 */ /* 0x000fd60000000f00 */
[----:B--2---:R-:W-:Y:S05]  /*b9950*/  WARPSYNC.COLLECTIVE R6, `(.L_x_8180) ;  /* 0x0000000006087348 */ /* 0x004fea0003c00000 */
[----:B------:R-:W-:Y:S01]  /*b9960*/  VOTE.ANY P0, P0 ;  /* 0x0000000000ff7806 */ /* 0x000fe20000000100 */
[----:B--2---:R-:W-:-:S12]  /*b9970*/  ENDCOLLECTIVE ;  /* 0x000000000000791b */ /* 0x004fd80003800000 */
.L_x_8180:
[----:B------:R-:W-:Y:S05]  /*b9980*/  BSYNC B0 ;  /* 0x0000000000007941 */ /* 0x000fea0003800000 */
.L_x_8179:
[----:B------:R-:W-:Y:S05]  /*b9990*/  BRA `(.L_x_8181) ;  /* 0xffffffe0005c7947 */ /* 0x000fea000383ffff */
.L_x_8126:
[----:B------:R-:W0:Y:S01]  /*b99a0*/  S2R R14, SR_GEMASK ;  /* 0x00000000000e7919 */ /* 0x000e220000003c00 */
[----:B------:R-:W-:Y:S01]  /*b99b0*/  BSSY B0, `(.L_x_8182) ;  /* 0x0000006000007945 */ /* 0x000fe20003800000 */
[----:B------:R-:W-:Y:S01]  /*b99c0*/  PLOP3.LUT P0, PT, P0, PT, PT, 0x8, 0x80 ;  /* 0x000000000080781c */ /* 0x000fe2000070e170 */
[----:B------:R-:W-:-:S12]  /*b99d0*/  IMAD.MOV.U32 R6, RZ, RZ, -0x1 ;  /* 0xffffffffff067424 */ /* 0x000fd800078e00ff */
[----:B0-2---:R-:W-:Y:S05]  /*b99e0*/  WARPSYNC.COLLECTIVE R6, `(.L_x_8183) ;  /* 0x0000000006087348 */ /* 0x005fea0003c00000 */
[----:B------:R-:W-:Y:S01]  /*b99f0*/  VOTE.ANY R6, PT, P0 ;  /* 0x0000000000067806 */ /* 0x000fe200000e0100 */
[----:B0-2---:R-:W-:Y:S06]  /*b9a00*/  ENDCOLLECTIVE ;  /* 0x000000000000791b */ /* 0x005fec0003800000 */
.L_x_8183:
[----:B------:R-:W-:Y:S05]  /*b9a10*/  BSYNC B0 ;  /* 0x0000000000007941 */ /* 0x000fea0003800000 */
.L_x_8182:
        /* <DEDUP_REMOVED lines=10> */
.L_x_8184:
        /* <DEDUP_REMOVED lines=9> */
.L_x_8185:
        /* <DEDUP_REMOVED lines=10> */
.L_x_8186:
        /* <DEDUP_REMOVED lines=8> */
.L_x_8187:
        /* <DEDUP_REMOVED lines=11> */
.L_x_8188:
        /* <DEDUP_REMOVED lines=12> */
.L_x_8189:
[----:B------:R-:W-:Y:S05]  /*b9de0*/  BRA `(.L_x_8190) ;  /* 0xffffffdc00f47947 */ /* 0x000fea000383ffff */
.L_x_8128:
[----:B------:R-:W-:Y:S01]  /*b9df0*/  BSSY B0, `(.L_x_8191) ;  /* 0x0000006000007945 */ /* 0x000fe20003800000 */
[----:B------:R-:W-:Y:S01]  /*b9e00*/  PLOP3.LUT P0, PT, P0, PT, PT, 0x8, 0x80 ;  /* 0x000000000080781c */ /* 0x000fe2000070e170 */
[----:B------:R-:W-:-:S12]  /*b9e10*/  IMAD.MOV.U32 R6, RZ, RZ, -0x1 ;  /* 0xffffffffff067424 */ /* 0x000fd800078e00ff */
[----:B--2---:R-:W-:Y:S05]  /*b9e20*/  WARPSYNC.COLLECTIVE R6, `(.L_x_8192) ;  /* 0x0000000006087348 */ /* 0x004fea0003c00000 */
[----:B------:R-:W-:Y:S01]  /*b9e30*/  VOTE.ANY P0, P0 ;  /* 0x0000000000ff7806 */ /* 0x000fe20000000100 */
[----:B--2---:R-:W-:-:S12]  /*b9e40*/  ENDCOLLECTIVE ;  /* 0x000000000000791b */ /* 0x004fd80003800000 */
.L_x_8192:
[----:B------:R-:W-:Y:S05]  /*b9e50*/  BSYNC B0 ;  /* 0x0000000000007941 */ /* 0x000fea0003800000 */
.L_x_8191:
[----:B------:R-:W-:Y:S05]  /*b9e60*/  BRA `(.L_x_8193) ;  /* 0xffffffdc00f47947 */ /* 0x000fea000383ffff */
.L_x_8132:
[----:B------:R-:W-:Y:S01]  /*b9e70*/  BSSY B0, `(.L_x_8194) ;  /* 0x0000006000007945 */ /* 0x000fe20003800000 */
[----:B------:R-:W-:Y:S02]  /*b9e80*/  PLOP3.LUT P0, PT, P0, PT, PT, 0x8, 0x80 ;  /* 0x000000000080781c */ /* 0x000fe4000070e170 */
[----:B------:R-:W-:-:S11]  /*b9e90*/  MOV R6, 0xffffffff ;  /* 0xffffffff00067802 */ /* 0x000fd60000000f00 */
[----:B--2---:R-:W-:Y:S05]  /*b9ea0*/  WARPSYNC.COLLECTIVE R6, `(.L_x_8195) ;  /* 0x0000000006087348 */ /* 0x004fea0003c00000 */
[----:B------:R-:W-:Y:S01]  /*b9eb0*/  VOTE.ANY P0, P0 ;  /* 0x0000000000ff7806 */ /* 0x000fe20000000100 */
[----:B--2---:R-:W-:-:S12]  /*b9ec0*/  ENDCOLLECTIVE ;  /* 0x000000000000791b */ /* 0x004fd80003800000 */
.L_x_8195:
[----:B------:R-:W-:Y:S05]  /*b9ed0*/  BSYNC B0 ;  /* 0x0000000000007941 */ /* 0x000fea0003800000 */
.L_x_8194:
[----:B------:R-:W-:Y:S05]  /*b9ee0*/  BRA `(.L_x_8196) ;  /* 0xffffffe0000c7947 */ /* 0x000fea000383ffff */
.L_x_8134:
[----:B------:R-:W-:Y:S01]  /*b9ef0*/  BSSY B0, `(.L_x_8197) ;  /* 0x0000006000007945 */ /* 0x000fe20003800000 */
[----:B------:R-:W-:Y:S01]  /*b9f00*/  PLOP3.LUT P0, PT, P0, PT, PT, 0x8, 0x80 ;  /* 0x000000000080781c */ /* 0x000fe2000070e170 */
[----:B------:R-:W-:-:S12]  /*b9f10*/  IMAD.MOV.U32 R6, RZ, RZ, -0x1 ;  /* 0xffffffffff067424 */ /* 0x000fd800078e00ff */
[----:B--2---:R-:W-:Y:S05]  /*b9f20*/  WARPSYNC.COLLECTIVE R6, `(.L_x_8198) ;  /* 0x0000000006087348 */ /* 0x004fea0003c00000 */
[----:B------:R-:W-:Y:S01]  /*b9f30*/  VOTE.ANY R6, PT, P0 ;  /* 0x0000000000067806 */ /* 0x000fe200000e0100 */
[----:B--2---:R-:W-:Y:S06]  /*b9f40*/  ENDCOLLECTIVE ;  /* 0x000000000000791b */ /* 0x004fec0003800000 */
.L_x_8198:
[----:B------:R-:W-:Y:S05]  /*b9f50*/  BSYNC B0 ;  /* 0x0000000000007941 */ /* 0x000fea0003800000 */
.L_x_8197:
        /* <DEDUP_REMOVED lines=11> */
.L_x_8199:
        /* <DEDUP_REMOVED lines=11> */
.L_x_8200:
        /* <DEDUP_REMOVED lines=9> */
.L_x_8201:
        /* <DEDUP_REMOVED lines=8> */
.L_x_8202:
        /* <DEDUP_REMOVED lines=8> */
.L_x_8203:
[----:B------:R-:W-:-:S04]  /*ba250*/  ISETP.GT.AND P0, PT, R13, R4, PT ;  /* 0x000000040d00720c */ /* 0x000fc80003f04270 */
[----:B------:R-:W-:Y:S02]  /*ba260*/  SEL R8, R8, RZ, !P0 ;  /* 0x000000ff08087207 */ /* 0x000fe40004000000 */
[----:B------:R-:W-:Y:S02]  /*ba270*/  ISETP.NE.AND P0, PT, R12, 0x65, PT ;  /* 0x000000650c00780c */ /* 0x000fe40003f05270 */
[----:B------:R-:W-:-:S11]  /*ba280*/  IADD3 R40, PT, PT, R41, R8, R40 ;  /* 0x0000000829287210 */ /* 0x000fd60007ffe028 */
[----:B------:R-:W-:Y:S05]  /*ba290*/  WARPSYNC.COLLECTIVE R6, `(.L_x_8204) ;  /* 0x0000000006087348 */ /* 0x000fea0003c00000 */
[----:B------:R-:W-:Y:S01]  /*ba2a0*/  VOTE.ALL P0, P0 ;  /* 0x0000000000ff7806 */ /* 0x000fe20000000000 */
[----:B------:R-:W-:-:S12]  /*ba2b0*/  ENDCOLLECTIVE ;  /* 0x000000000000791b */ /* 0x000fd80003800000 */
.L_x_8204:
[----:B------:R-:W-:Y:S05]  /*ba2c0*/  BRA `(.L_x_8205) ;  /* 0xffffffdc00a47947 */ /* 0x000fea000383ffff */
.L_x_8206:
        /* <DEDUP_REMOVED lines=11> */
.L_x_8800:


//--------------------- .text._ZN6thrust24THRUST_300001_SM_1000_NS8cuda_cub4core6detail13_kernel_agentINS1_16__set_operations14PartitionAgentIPPyS8_i18tuple_indexed_lessEEJS8_S8_iiiPN4cuda3std3__44pairIiiEES9_iEEEvDpT0_ --------------------------
	.section	.text._ZN6thrust24THRUST_300001_SM_1000_NS8cuda_cub4core6detail13_kernel_agentINS1_16__set_operations14PartitionAgentIPPyS8_i18tuple_indexed_lessEEJS8_S8_iiiPN4cuda3std3__44pairIiiEES9_iEEEvDpT0_,"ax",@progbits
	.align	128
        .global         _ZN6thrust24THRUST_300001_SM_1000_NS8cuda_cub4core6detail13_kernel_agentINS1_16__set_operations14PartitionAgentIPPyS8_i18tuple_indexed_lessEEJS8_S8_iiiPN4cuda3std3__44pairIiiEES9_iEEEvDpT0_
        .type           _ZN6thrust24THRUST_300001_SM_1000_NS8cuda_cub4core6detail13_kernel_agentINS1_16__set_operations14PartitionAgentIPPyS8_i18tuple_indexed_lessEEJS8_S8_iiiPN4cuda3std3__44pairIiiEES9_iEEEvDpT0_,@function
        .size           _ZN6thrust24THRUST_300001_SM_1000_NS8cuda_cub4core6detail13_kernel_agentINS1_16__set_operations14PartitionAgentIPPyS8_i18tuple_indexed_lessEEJS8_S8_iiiPN4cuda3std3__44pairIiiEES9_iEEEvDpT0_,(.L_x_8801 - _ZN6thrust24THRUST_300001_SM_1000_NS8cuda_cub4core6detail13_kernel_agentINS1_16__set_operations14PartitionAgentIPPyS8_i18tuple_indexed_lessEEJS8_S8_iiiPN4cuda3std3__44pairIiiEES9_iEEEvDpT0_)
        .other          _ZN6thrust24THRUST_300001_SM_1000_NS8cuda_cub4core6detail13_kernel_agentINS1_16__set_operations14PartitionAgentIPPyS8_i18tuple_indexed_lessEEJS8_S8_iiiPN4cuda3std3__44pairIiiEES9_iEEEvDpT0_,@"STO_CUDA_ENTRY STV_DEFAULT"
_ZN6thrust24THRUST_300001_SM_1000_NS8cuda_cub4core6detail13_kernel_agentINS1_16__set_operations14PartitionAgentIPPyS8_i18tuple_indexed_lessEEJS8_S8_iiiPN4cuda3std3__44pairIiiEES9_iEEEvDpT0_:
.text._ZN6thrust24THRUST_300001_SM_1000_NS8cuda_cub4core6detail13_kernel_agentINS1_16__set_operations14PartitionAgentIPPyS8_i18tuple_indexed_lessEEJS8_S8_iiiPN4cuda3std3__44pairIiiEES9_iEEEvDpT0_:
        /* <DEDUP_REMOVED lines=8> */
[----:B------:R-:W0:Y:S01]  /*0080*/  LDC.64 R8, c[0x0][0x390] ;  /* 0x0000e400ff087b82 */ /* 0x000e220000000a00 */
[----:B------:R-:W1:Y:S01]  /*0090*/  LDCU UR4, c[0x0][0x3b8] ;  /* 0x00007700ff0477ac */ /* 0x000e620008000800 */
[----:B------:R-:W-:Y:S01]  /*00a0*/  BSSY.RECONVERGENT B0, `(.L_x_8207) ;  /* 0x00002f0000007945 */ /* 0x000fe20003800200 */
[----:B-1----:R-:W-:Y:S01]  /*00b0*/  IMAD R6, R11, UR4, RZ ;  /* 0x000000040b067c24 */ /* 0x002fe2000f8e02ff */
[----:B------:R-:W1:Y:S04]  /*00c0*/  LDCU.64 UR4, c[0x0][0x358] ;  /* 0x00006b00ff0477ac */ /* 0x000e680008000a00 */
[----:B0-----:R-:W-:-:S04]  /*00d0*/  VIADDMNMX R6, R9, R8, R6, PT ;  /* 0x0000000809067246 */ /* 0x001fc80003800106 */
[C---:B------:R-:W-:Y:S02]  /*00e0*/  VIADDMNMX R9, R6.reuse, -R9, RZ, !PT ;  /* 0x8000000906097246 */ /* 0x040fe400078001ff */
[----:B------:R-:W-:-:S04]  /*00f0*/  VIMNMX R0, PT, PT, R6, R8, PT ;  /* 0x0000000806007248 */ /* 0x000fc80003fe0100 */
[----:B------:R-:W-:-:S13]  /*0100*/  ISETP.GE.AND P0, PT, R9, R0, PT ;  /* 0x000000000900720c */ /* 0x000fda0003f06270 */
[----:B-1----:R-:W-:Y:S05]  /*0110*/  @P0 BRA `(.L_x_8208) ;  /* 0x0000002c00a00947 */ /* 0x002fea0003800000 */
[----:B------:R-:W0:Y:S01]  /*0120*/  LDC.64 R14, c[0x0][0x3a8] ;  /* 0x0000ea00ff0e7b82 */ /* 0x000e220000000a00 */
[----:B------:R-:W-:Y:S02]  /*0130*/  IMAD.MOV.U32 R12, RZ, RZ, -0x1 ;  /* 0xffffffffff0c7424 */ /* 0x000fe400078e00ff */
[----:B------:R-:W-:Y:S02]  /*0140*/  IMAD.MOV.U32 R13, RZ, RZ, -0x1 ;  /* 0xffffffffff0d7424 */ /* 0x000fe400078e00ff */
[C---:B0-----:R-:W-:Y:S01]  /*0150*/  IMAD.WIDE.U32 R12, R14.reuse, 0x1, R12 ;  /* 0x000000010e0c7825 */ /* 0x041fe200078e000c */
[C---:B------:R-:W-:Y:S02]  /*0160*/  LOP3.LUT R4, R14.reuse, 0x1, RZ, 0xc0, !PT ;  /* 0x000000010e047812 */ /* 0x040fe400078ec0ff */
[----:B------:R-:W-:Y:S02]  /*0170*/  LOP3.LUT R3, R14, 0xfffffffe, RZ, 0xc0, !PT ;  /* 0xfffffffe0e037812 */ /* 0x000fe400078ec0ff */
[----:B------:R-:W-:-:S07]  /*0180*/  IADD3 R2, PT, PT, R13, R15, RZ ;  /* 0x0000000f0d027210 */ /* 0x000fce0007ffe0ff */
.L_x_8225:
[----:B0----5:R-:W0:Y:S01]  /*0190*/  LDC.64 R14, c[0x0][0x380] ;  /* 0x0000e000ff0e7b82 */ /* 0x021e220000000a00 */
[----:B------:R-:W-:-:S05]  /*01a0*/  IMAD.IADD R5, R0, 0x1, R9 ;  /* 0x0000000100057824 */ /* 0x000fca00078e0209 */
[----:B------:R-:W-:Y:S02]  /*01b0*/  SHF.R.U32.HI R5, RZ, 0x1, R5 ;  /* 0x00000001ff057819 */ /* 0x000fe40000011605 */
[----:B------:R-:W1:Y:S02]  /*01c0*/  LDC.64 R16, c[0x0][0x388] ;  /* 0x0000e200ff107b82 */ /* 0x000e640000000a00 */
[----:B------:R-:W-:-:S05]  /*01d0*/  LOP3.LUT R7, RZ, R5, RZ, 0x33, !PT ;  /* 0x00000005ff077212 */ /* 0x000fca00078e33ff */
[----:B------:R-:W-:Y:S01]  /*01e0*/  IMAD.IADD R7, R6, 0x1, R7 ;  /* 0x0000000106077824 */ /* 0x000fe200078e0207 */
[----:B------:R-:W2:Y:S01]  /*01f0*/  LDC.64 R18, c[0x0][0x3a8] ;  /* 0x0000ea00ff127b82 */ /* 0x000ea20000000a00 */
[----:B0-----:R-:W-:-:S06]  /*0200*/  IMAD.WIDE.U32 R14, R5, 0x8, R14 ;  /* 0x00000008050e7825 */ /* 0x001fcc00078e000e */
[----:B------:R-:W5:Y:S01]  /*0210*/  LDG.E.64 R14, desc[UR4][R14.64] ;  /* 0x000000040e0e7981 */ /* 0x000f62000c1e1b00 */
[----:B-1----:R-:W-:-:S06]  /*0220*/  IMAD.WIDE R16, R7, 0x8, R16 ;  /* 0x0000000807107825 */ /* 0x002fcc00078e0210 */
[----:B------:R-:W5:Y:S01]  /*0230*/  LDG.E.64 R16, desc[UR4][R16.64] ;  /* 0x0000000410107981 */ /* 0x000f62000c1e1b00 */
[----:B--2---:R-:W-:-:S04]  /*0240*/  ISETP.NE.U32.AND P0, PT, R18, RZ, PT ;  /* 0x000000ff1200720c */ /* 0x004fc80003f05070 */
[----:B------:R-:W-:Y:S01]  /*0250*/  ISETP.NE.AND.EX P0, PT, R19, RZ, PT, P0 ;  /* 0x000000ff1300720c */ /* 0x000fe20003f05300 */
[----:B------:R-:W-:Y:S02]  /*0260*/  HFMA2 R8, -RZ, RZ, -6.306171417236328125e-05, 0.01395416259765625 ;  /* 0x84222325ff087431 */ /* 0x000fe400000001ff */
[----:B------:R-:W-:-:S10]  /*0270*/  IMAD.MOV.U32 R7, RZ, RZ, -0x340d631c ;  /* 0xcbf29ce4ff077424 */ /* 0x000fd400078e00ff */
        /* <DEDUP_REMOVED lines=13> */
.L_x_8211:
        /* <DEDUP_REMOVED lines=102> */
[----:B------:R-:W-:-:S07]  /*09b0*/  IMAD.MOV.U32 R21, RZ, RZ, R3 ;  /* 0x000000ffff157224 */ /* 0x000fce00078e0003 */
.L_x_8210:
        /* <DEDUP_REMOVED lines=53> */
.L_x_8209:
        /* <DEDUP_REMOVED lines=15> */
.L_x_8214:
        /* <DEDUP_REMOVED lines=103> */
.L_x_8213:
        /* <DEDUP_REMOVED lines=53> */
.L_x_8212:
        /* <DEDUP_REMOVED lines=19> */
.L_x_8219:
        /* <DEDUP_REMOVED lines=102> */
[----:B------:R-:W-:-:S07]  /*1f50*/  MOV R21, R3 ;  /* 0x0000000300157202 */ /* 0x000fce0000000f00 */
.L_x_8218:
        /* <DEDUP_REMOVED lines=53> */
.L_x_8217:
[----:B------:R-:W-:Y:S02]  /*22b0*/  HFMA2 R23, -RZ, RZ, -6.306171417236328125e-05, 0.01395416259765625 ;  /* 0x84222325ff177431 */ /* 0x000fe400000001ff */
[----:B------:R-:W-:Y:S01]  /*22c0*/  IMAD.MOV.U32 R22, RZ, RZ, -0x340d631c ;  /* 0xcbf29ce4ff167424 */ /* 0x000fe200078e00ff */
[----:B------:R-:W-:Y:S06]  /*22d0*/  @!P0 BRA `(.L_x_8220) ;  /* 0x0000000800a08947 */ /* 0x000fec0003800000 */
[----:B------:R-:W-:Y:S01]  /*22e0*/  ISETP.NE.U32.AND P0, PT, R12, RZ, PT ;  /* 0x000000ff0c00720c */ /* 0x000fe20003f05070 */
[----:B------:R-:W-:Y:S01]  /*22f0*/  IMAD.MOV.U32 R23, RZ, RZ, -0x7bdddcdb ;  /* 0x84222325ff177424 */ /* 0x000fe200078e00ff */
[----:B------:R-:W-:Y:S01]  /*2300*/  MOV R22, 0xcbf29ce4 ;  /* 0xcbf29ce400167802 */ /* 0x000fe20000000f00 */
[----:B-----5:R-:W-:Y:S01]  /*2310*/  IMAD.MOV.U32 R17, RZ, RZ, RZ ;  /* 0x000000ffff117224 */ /* 0x020fe200078e00ff */
        /* <DEDUP_REMOVED lines=8> */
.L_x_8222:
        /* <DEDUP_REMOVED lines=103> */
.L_x_8221:
[----:B------:R-:W-:-:S04]  /*2a10*/  ISETP.NE.U32.AND P0, PT, R4, RZ, PT ;  /* 0x000000ff0400720c */ /* 0x000fc80003f05070 */
[----:B------:R-:W-:-:S13]  /*2a20*/  ISETP.NE.AND.EX P0, PT, RZ, RZ, PT, P0 ;  /* 0x000000ffff00720c */ /* 0x000fda0003f05300 */
[----:B------:R-:W-:Y:S05]  /*2a30*/  @!P0 BRA `(.L_x_8220) ;  /* 0x0000000000c88947 */ /* 0x000fea0003800000 */
[----:B------:R-:W-:-:S04]  /*2a40*/  LEA R14, P0, R17, R14, 0x3 ;  /* 0x0000000e110e7211 */ /* 0x000fc800078018ff */
[----:B0-----:R-:W-:-:S06]  /*2a50*/  LEA.HI.X R15, R17, R15, R18, 0x3, P0 ;  /* 0x0000000f110f7211 */ /* 0x001fcc00000f1c12 */
[----:B------:R-:W2:Y:S01]  /*2a60*/  LDG.E.64 R14, desc[UR4][R14.64] ;  /* 0x000000040e0e7981 */ /* 0x000ea2000c1e1b00 */
        /* <DEDUP_REMOVED lines=47> */
.L_x_8220:
[----:B------:R-:W-:-:S04]  /*2d60*/  ISETP.GE.U32.AND P0, PT, R8, R23, PT ;  /* 0x000000170800720c */ /* 0x000fc80003f06070 */
[----:B------:R-:W-:Y:S01]  /*2d70*/  ISETP.GE.U32.AND.EX P0, PT, R7, R22, PT, P0 ;  /* 0x000000160700720c */ /* 0x000fe20003f06100 */
[----:B------:R-:W-:-:S12]  /*2d80*/  BRA `(.L_x_8223) ;  /* 0x0000000000707947 */ /* 0x000fd80003800000 */
.L_x_8216:
[----:B------:R-:W1:Y:S01]  /*2d90*/  LDCU UR6, c[0x0][0x3b0] ;  /* 0x00007600ff0677ac */ /* 0x000e620008000800 */
[----:B------:R-:W-:Y:S01]  /*2da0*/  PLOP3.LUT P0, PT, PT, PT, PT, 0x80, 0x8 ;  /* 0x000000000008781c */ /* 0x000fe20003f0f070 */
[----:B-1----:R-:W-:-:S09]  /*2db0*/  UISETP.NE.AND UP0, UPT, UR6, URZ, UPT ;  /* 0x000000ff0600728c */ /* 0x002fd2000bf05270 */
[----:B------:R-:W-:Y:S05]  /*2dc0*/  BRA.U !UP0, `(.L_x_8223) ;  /* 0x0000000108607547 */ /* 0x000fea000b800000 */
[----:B------:R-:W-:Y:S02]  /*2dd0*/  HFMA2 R23, -RZ, RZ, 0, 0 ;  /* 0x00000000ff177431 */ /* 0x000fe400000001ff */
[----:B------:R-:W-:-:S07]  /*2de0*/  IMAD.MOV.U32 R8, RZ, RZ, RZ ;  /* 0x000000ffff087224 */ /* 0x000fce00078e00ff */
.L_x_8224:
[C---:B------:R-:W-:Y:S01]  /*2df0*/  IMAD.SHL.U32 R21, R8.reuse, 0x8, RZ ;  /* 0x0000000808157824 */ /* 0x040fe200078e00ff */
[----:B------:R-:W-:-:S04]  /*2e00*/  SHF.L.U64.HI R7, R8, 0x3, R23 ;  /* 0x0000000308077819 */ /* 0x000fc80000010217 */
[-C--:B0----5:R-:W-:Y:S02]  /*2e10*/  IADD3 R18, P0, PT, R16, R21.reuse, RZ ;  /* 0x0000001510127210 */ /* 0x0a1fe40007f1e0ff */
        /* <DEDUP_REMOVED lines=19> */
.L_x_8223:
[----:B------:R-:W-:Y:S05]  /*2f50*/  BSYNC.RECONVERGENT B1 ;  /* 0x0000000000017941 */ /* 0x000fea0003800200 */
.L_x_8215:
[----:B------:R-:W-:Y:S01]  /*2f60*/  @P0 VIADD R9, R5, 0x1 ;  /* 0x0000000105090836 */ /* 0x000fe20000000000 */
[----:B------:R-:W-:-:S04]  /*2f70*/  SEL R0, R0, R5, P0 ;  /* 0x0000000500007207 */ /* 0x000fc80000000000 */
[----:B------:R-:W-:-:S13]  /*2f80*/  ISETP.GE.AND P0, PT, R9, R0, PT ;  /* 0x000000000900720c */ /* 0x000fda0003f06270 */
[----:B------:R-:W-:Y:S05]  /*2f90*/  @!P0 BRA `(.L_x_8225) ;  /* 0xffffffd0007c8947 */ /* 0x000fea000383ffff */
.L_x_8208:
[----:B------:R-:W-:Y:S05]  /*2fa0*/  BSYNC.RECONVERGENT B0 ;  /* 0x0000000000007941 */ /* 0x000fea0003800200 */
.L_x_8207:
[----:B------:R-:W1:Y:S01]  /*2fb0*/  LDCU UR6, c[0x0][0x394] ;  /* 0x00007280ff0677ac */ /* 0x000e620008000800 */
[----:B------:R-:W-:Y:S01]  /*2fc0*/  IADD3 R3, PT, PT, R6, -R9, RZ ;  /* 0x8000000906037210 */ /* 0x000fe20007ffe0ff */
[----:B------:R-:W-:Y:S01]  /*2fd0*/  BSSY.RECONVERGENT B1, `(.L_x_8226) ;  /* 0x0001fe0000017945 */ /* 0x000fe20003800200 */
[----:B------:R-:W-:Y:S02]  /*2fe0*/  IMAD.MOV.U32 R0, RZ, RZ, RZ ;  /* 0x000000ffff007224 */ /* 0x000fe400078e00ff */
[----:B-1----:R-:W-:-:S13]  /*2ff0*/  ISETP.GE.AND P0, PT, R3, UR6, PT ;  /* 0x0000000603007c0c */ /* 0x002fda000bf06270 */
[----:B------:R-:W-:Y:S05]  /*3000*/  @P0 BRA `(.L_x_8227) ;  /* 0x000001fc00700947 */ /* 0x000fea0003800000 */
[----:B-----5:R-:W1:Y:S02]  /*3010*/  LDC.64 R14, c[0x0][0x388] ;  /* 0x0000e200ff0e7b82 */ /* 0x020e640000000a00 */
[----:B-1----:R-:W-:-:S05]  /*3020*/  IMAD.WIDE R14, R3, 0x8, R14 ;  /* 0x00000008030e7825 */ /* 0x002fca00078e020e */
[----:B------:R1:W5:Y:S01]  /*3030*/  LDG.E.64 R16, desc[UR4][R14.64] ;  /* 0x000000040e107981 */ /* 0x000362000c1e1b00 */
[----:B------:R-:W-:Y:S01]  /*3040*/  ISETP.GE.AND P0, PT, R9, 0x1, PT ;  /* 0x000000010900780c */ /* 0x000fe20003f06270 */
[----:B------:R-:W-:Y:S01]  /*3050*/  BSSY.RECONVERGENT B0, `(.L_x_8228) ;  /* 0x0000b8c000007945 */ /* 0x000fe20003800200 */
[----:B------:R-:W-:Y:S02]  /*3060*/  HFMA2 R12, -RZ, RZ, 0, 0 ;  /* 0x00000000ff0c7431 */ /* 0x000fe400000001ff */
[----:B------:R-:W-:-:S09]  /*3070*/  IMAD.MOV.U32 R5, RZ, RZ, RZ ;  /* 0x000000ffff057224 */ /* 0x000fd200078e00ff */
[----:B-1----:R-:W-:Y:S05]  /*3080*/  @!P0 BRA `(.L_x_8229) ;  /* 0x000000b800208947 */ /* 0x002fea0003800000 */
[----:B------:R-:W1:Y:S01]  /*3090*/  LDCU.64 UR6, c[0x0][0x380] ;  /* 0x00007000ff0677ac */ /* 0x000e620008000a00 */
[----:B------:R-:W-:Y:S01]  /*30a0*/  IMAD.WIDE.U32 R4, R9, 0x1ff, RZ ;  /* 0x000001ff09047825 */ /* 0x000fe200078e00ff */
[----:B------:R-:W2:Y:S04]  /*30b0*/  LDC.64 R12, c[0x0][0x3a8] ;  /* 0x0000ea00ff0c7b82 */ /* 0x000ea80000000a00 */
[--C-:B------:R-:W-:Y:S02]  /*30c0*/  SHF.R.U64 R7, R4, 0x9, R5.reuse ;  /* 0x0000000904077819 */ /* 0x100fe40000001205 */
[----:B------:R-:W-:Y:S02]  /*30d0*/  SHF.R.U32.HI R0, RZ, 0x9, R5 ;  /* 0x00000009ff007819 */ /* 0x000fe40000011605 */
[----:B-1----:R-:W-:-:S04]  /*30e0*/  LEA R4, P0, R7, UR6, 0x3 ;  /* 0x0000000607047c11 */ /* 0x002fc8000f8018ff */
[----:B------:R-:W-:-:S06]  /*30f0*/  LEA.HI.X R5, R7, UR7, R0, 0x3, P0 ;  /* 0x0000000707057c11 */ /* 0x000fcc00080f1c00 */
[----:B------:R-:W5:Y:S01]  /*3100*/  LDG.E.64 R4, desc[UR4][R4.64] ;  /* 0x0000000404047981 */ /* 0x000f62000c1e1b00 */
[----:B--2---:R-:W-:Y:S01]  /*3110*/  ISETP.NE.U32.AND P0, PT, R12, RZ, PT ;  /* 0x000000ff0c00720c */ /* 0x004fe20003f05070 */
[----:B------:R-:W-:Y:S02]  /*3120*/  IMAD.MOV.U32 R0, RZ, RZ, -0x7bdddcdb ;  /* 0x84222325ff007424 */ /* 0x000fe400078e00ff */
[----:B------:R-:W-:Y:S01]  /*3130*/  IMAD.MOV.U32 R2, RZ, RZ, -0x340d631c ;  /* 0xcbf29ce4ff027424 */ /* 0x000fe200078e00ff */
[----:B------:R-:W-:-:S13]  /*3140*/  ISETP.NE.AND.EX P0, PT, R13, RZ, PT, P0 ;  /* 0x000000ff0d00720c */ /* 0x000fda0003f05300 */
[----:B------:R-:W-:Y:S05]  /*3150*/  @!P0 BRA `(.L_x_8230) ;  /* 0x0000000800a48947 */ /* 0x000fea0003800000 */
        /* <DEDUP_REMOVED lines=16> */
.L_x_8232:
[----:B-----5:R-:W-:-:S04]  /*3260*/  LEA R28, P1, R8, R4, 0x3 ;  /* 0x00000004081c7211 */ /* 0x020fc800078218ff */
[----:B------:R-:W-:-:S05]  /*3270*/  LEA.HI.X R29, R8, R5, R23, 0x3, P1 ;  /* 0x00000005081d7211 */ /* 0x000fca00008f1c17 */
[----:B------:R-:W2:Y:S04]  /*3280*/  LDG.E.64 R20, desc[UR4][R28.64] ;  /* 0x000000041c147981 */ /* 0x000ea8000c1e1b00 */
[----:B0-----:R0:W3:Y:S01]  /*3290*/  LDG.E.64 R18, desc[UR4][R28.64+0x8] ;  /* 0x000008041c127981 */ /* 0x0010e2000c1e1b00 */
        /* <DEDUP_REMOVED lines=98> */
.L_x_8231:
[----:B------:R-:W-:Y:S05]  /*38c0*/  @P2 BRA `(.L_x_8230) ;  /* 0x0000000000c82947 */ /* 0x000fea0003800000 */
[----:B0----5:R-:W-:-:S04]  /*38d0*/  LEA R18, P1, R25, R4, 0x3 ;  /* 0x0000000419127211 */ /* 0x021fc800078218ff */
        /* <DEDUP_REMOVED lines=49> */
.L_x_8230:
        /* <DEDUP_REMOVED lines=19> */
.L_x_8235:
        /* <DEDUP_REMOVED lines=102> */
.L_x_8234:
[----:B------:R-:W-:Y:S05]  /*4380*/  @P2 BRA `(.L_x_8233) ;  /* 0x0000000000c82947 */ /* 0x000fea0003800000 */
[----:B0----5:R-:W-:-:S04]  /*4390*/  LEA R18, P1, R23, R16, 0x3 ;  /* 0x0000001017127211 */ /* 0x021fc800078218ff */
        /* <DEDUP_REMOVED lines=49> */
.L_x_8233:
        /* <DEDUP_REMOVED lines=23> */
.L_x_8240:
        /* <DEDUP_REMOVED lines=102> */
.L_x_8239:
[----:B------:R-:W-:Y:S05]  /*4e80*/  @P2 BRA `(.L_x_8238) ;  /* 0x0000000000c82947 */ /* 0x000fea0003800000 */
[----:B-----5:R-:W-:-:S04]  /*4e90*/  LEA R4, P1, R25, R4, 0x3 ;  /* 0x0000000419047211 */ /* 0x020fc800078218ff */
[----:B------:R-:W-:-:S06]  /*4ea0*/  LEA.HI.X R5, R25, R5, R0, 0x3, P1 ;  /* 0x0000000519057211 */ /* 0x000fcc00008f1c00 */
[----:B------:R-:W2:Y:S01]  /*4eb0*/  LDG.E.64 R4, desc[UR4][R4.64] ;  /* 0x0000000404047981 */ /* 0x000ea2000c1e1b00 */
        /* <DEDUP_REMOVED lines=47> */
.L_x_8238:
        /* <DEDUP_REMOVED lines=19> */
.L_x_8243:
[----:B-----5:R-:W-:-:S04]  /*52e0*/  LEA R24, P1, R2, R16, 0x3 ;  /* 0x0000001002187211 */ /* 0x020fc800078218ff */
[----:B------:R-:W-:-:S05]  /*52f0*/  LEA.HI.X R25, R2, R17, R19, 0x3, P1 ;  /* 0x0000001102197211 */ /* 0x000fca00008f1c13 */
[----:B------:R-:W2:Y:S04]  /*5300*/  LDG.E.64 R12, desc[UR4][R24.64] ;  /* 0x00000004180c7981 */ /* 0x000ea8000c1e1b00 */
[----:B------:R3:W4:Y:S01]  /*5310*/  LDG.E.64 R4, desc[UR4][R24.64+0x8] ;  /* 0x0000080418047981 */ /* 0x000722000c1e1b00 */
        /* <DEDUP_REMOVED lines=98> */
.L_x_8242:
        /* <DEDUP_REMOVED lines=51> */
.L_x_8241:
[----:B------:R-:W-:Y:S01]  /*5c70*/  ISETP.GE.U32.AND P0, PT, R6, R23, PT ;  /* 0x000000170600720c */ /* 0x000fe20003f06070 */
[----:B------:R-:W-:-:S03]  /*5c80*/  IMAD.MOV.U32 R12, RZ, RZ, RZ ;  /* 0x000000ffff0c7224 */ /* 0x000fc600078e00ff */
[----:B------:R-:W-:-:S13]  /*5c90*/  ISETP.GE.U32.AND.EX P0, PT, R8, R27, PT, P0 ;  /* 0x0000001b0800720c */ /* 0x000fda0003f06100 */
[----:B------:R-:W-:Y:S05]  /*5ca0*/  @P0 BRA `(.L_x_8244) ;  /* 0x0000000000780947 */ /* 0x000fea0003800000 */
[----:B------:R-:W-:Y:S05]  /*5cb0*/  BRA `(.L_x_8245) ;  /* 0x00000000006c7947 */ /* 0x000fea0003800000 */
.L_x_8237:
[----:B------:R-:W1:Y:S01]  /*5cc0*/  LDC R0, c[0x0][0x3b0] ;  /* 0x0000ec00ff007b82 */ /* 0x000e620000000800 */
[----:B------:R-:W-:Y:S01]  /*5cd0*/  HFMA2 R12, -RZ, RZ, 0, 0 ;  /* 0x00000000ff0c7431 */ /* 0x000fe200000001ff */
[----:B-1----:R-:W-:-:S13]  /*5ce0*/  ISETP.NE.AND P0, PT, R0, RZ, PT ;  /* 0x000000ff0000720c */ /* 0x002fda0003f05270 */
[----:B------:R-:W-:Y:S05]  /*5cf0*/  @!P0 BRA `(.L_x_8244) ;  /* 0x0000000000648947 */ /* 0x000fea0003800000 */
[----:B------:R-:W-:Y:S01]  /*5d00*/  SHF.R.S32.HI R2, RZ, 0x1f, R0 ;  /* 0x0000001fff027819 */ /* 0x000fe20000011400 */
[----:B------:R-:W-:Y:S02]  /*5d10*/  IMAD.MOV.U32 R0, RZ, RZ, RZ ;  /* 0x000000ffff007224 */ /* 0x000fe400078e00ff */
[----:B------:R-:W-:-:S07]  /*5d20*/  IMAD.MOV.U32 R23, RZ, RZ, RZ ;  /* 0x000000ffff177224 */ /* 0x000fce00078e00ff */
.L_x_8246:
[C---:B------:R-:W-:Y:S02]  /*5d30*/  SHF.L.U32 R21, R0.reuse, 0x3, RZ ;  /* 0x0000000300157819 */ /* 0x040fe400000006ff */
[----:B------:R-:W-:Y:S02]  /*5d40*/  SHF.L.U64.HI R13, R0, 0x3, R23 ;  /* 0x00000003000d7819 */ /* 0x000fe40000010217 */
[-C--:B0----5:R-:W-:Y:S02]  /*5d50*/  IADD3 R18, P0, PT, R4, R21.reuse, RZ ;  /* 0x0000001504127210 */ /* 0x0a1fe40007f1e0ff */
[----:B------:R-:W-:-:S03]  /*5d60*/  IADD3 R20, P1, PT, R16, R21, RZ ;  /* 0x0000001510147210 */ /* 0x000fc60007f3e0ff */
[--C-:B------:R-:W-:Y:S02]  /*5d70*/  IMAD.X R19, R5, 0x1, R13.reuse, P0 ;  /* 0x0000000105137824 */ /* 0x100fe400000e060d */
[----:B------:R-:W-:-:S04]  /*5d80*/  IMAD.X R21, R17, 0x1, R13, P1 ;  /* 0x0000000111157824 */ /* 0x000fc800008e060d */
        /* <DEDUP_REMOVED lines=13> */
[----:B------:R-:W-:Y:S05]  /*5e60*/  BRA `(.L_x_8244) ;  /* 0x0000000000087947 */ /* 0x000fea0003800000 */
.L_x_8245:
[----:B------:R-:W-:Y:S02]  /*5e70*/  VIADD R12, R7, 0x1 ;  /* 0x00000001070c7836 */ /* 0x000fe40000000000 */
[----:B------:R-:W-:-:S07]  /*5e80*/  IMAD.MOV.U32 R7, RZ, RZ, R9 ;  /* 0x000000ffff077224 */ /* 0x000fce00078e0009 */
.L_x_8244:
[----:B------:R-:W-:Y:S05]  /*5e90*/  BSYNC.RECONVERGENT B2 ;  /* 0x0000000000027941 */ /* 0x000fea0003800200 */
.L_x_8236:
[-C--:B------:R-:W-:Y:S01]  /*5ea0*/  ISETP.GE.AND P0, PT, R12, R7.reuse, PT ;  /* 0x000000070c00720c */ /* 0x080fe20003f06270 */
[----:B------:R-:W-:Y:S01]  /*5eb0*/  BSSY.RECONVERGENT B2, `(.L_x_8247) ;  /* 0x00002e1000027945 */ /* 0x000fe20003800200 */
[----:B-----5:R-:W-:-:S11]  /*5ec0*/  MOV R5, R7 ;  /* 0x0000000700057202 */ /* 0x020fd60000000f00 */
[----:B------:R-:W-:Y:S05]  /*5ed0*/  @P0 BRA `(.L_x_8248) ;  /* 0x0000002c00780947 */ /* 0x000fea0003800000 */
[----:B------:R-:W1:Y:S01]  /*5ee0*/  LDCU.64 UR6, c[0x0][0x380] ;  /* 0x00007000ff0677ac */ /* 0x000e620008000a00 */
[----:B------:R-:W-:Y:S01]  /*5ef0*/  IMAD.MOV.U32 R13, RZ, RZ, RZ ;  /* 0x000000ffff0d7224 */ /* 0x000fe200078e00ff */
[----:B------:R-:W2:Y:S01]  /*5f00*/  LDC.64 R22, c[0x0][0x3a8] ;  /* 0x0000ea00ff167b82 */ /* 0x000ea20000000a00 */
[----:B0-----:R-:W-:-:S05]  /*5f10*/  IMAD.WIDE.U32 R18, R7, 0x7f, R12 ;  /* 0x0000007f07127825 */ /* 0x001fca00078e000c */
[--C-:B------:R-:W-:Y:S02]  /*5f20*/  SHF.R.U64 R5, R18, 0x7, R19.reuse ;  /* 0x0000000712057819 */ /* 0x100fe40000001213 */
[----:B------:R-:W-:Y:S02]  /*5f30*/  SHF.R.U32.HI R18, RZ, 0x7, R19 ;  /* 0x00000007ff127819 */ /* 0x000fe40000011613 */
[----:B-1----:R-:W-:-:S04]  /*5f40*/  LEA R20, P0, R5, UR6, 0x3 ;  /* 0x0000000605147c11 */ /* 0x002fc8000f8018ff */
[----:B------:R-:W-:-:S06]  /*5f50*/  LEA.HI.X R21, R5, UR7, R18, 0x3, P0 ;  /* 0x0000000705157c11 */ /* 0x000fcc00080f1c12 */
[----:B------:R-:W5:Y:S01]  /*5f60*/  LDG.E.64 R20, desc[UR4][R20.64] ;  /* 0x0000000414147981 */ /* 0x000f62000c1e1b00 */
[----:B--2---:R-:W-:Y:S01]  /*5f70*/  ISETP.NE.U32.AND P0, PT, R22, RZ, PT ;  /* 0x000000ff1600720c */ /* 0x004fe20003f05070 */
        /* <DEDUP_REMOVED lines=20> */
.L_x_8251:
        /* <DEDUP_REMOVED lines=102> */
.L_x_8250:
        /* <DEDUP_REMOVED lines=51> */
.L_x_8249:
        /* <DEDUP_REMOVED lines=19> */
.L_x_8254:
        /* <DEDUP_REMOVED lines=102> */
.L_x_8253:
        /* <DEDUP_REMOVED lines=51> */
.L_x_8252:
        /* <DEDUP_REMOVED lines=22> */
.L_x_8258:
        /* <DEDUP_REMOVED lines=102> */
.L_x_8257:
        /* <DEDUP_REMOVED lines=51> */
.L_x_8256:
        /* <DEDUP_REMOVED lines=10> */
[----:B-----5:R-:W-:Y:S02]  /*80a0*/  MOV R21, RZ ;  /* 0x000000ff00157202 */ /* 0x020fe40000000f00 */
        /* <DEDUP_REMOVED lines=8> */
.L_x_8261:
[----:B------:R-:W-:-:S04]  /*8130*/  LEA R26, P1, R6, R16, 0x3 ;  /* 0x00000010061a7211 */ /* 0x000fc800078218ff */
        /* <DEDUP_REMOVED lines=101> */
.L_x_8260:
        /* <DEDUP_REMOVED lines=51> */
.L_x_8259:
[----:B------:R-:W-:-:S04]  /*8ac0*/  ISETP.GE.U32.AND P0, PT, R0, R25, PT ;  /* 0x000000190000720c */ /* 0x000fc80003f06070 */
[----:B------:R-:W-:-:S13]  /*8ad0*/  ISETP.GE.U32.AND.EX P0, PT, R2, R29, PT, P0 ;  /* 0x0000001d0200720c */ /* 0x000fda0003f06100 */
[----:B------:R-:W-:Y:S05]  /*8ae0*/  @P0 BRA `(.L_x_8248) ;  /* 0x0000000000740947 */ /* 0x000fea0003800000 */
[----:B------:R-:W-:Y:S05]  /*8af0*/  BRA `(.L_x_8262) ;  /* 0x0000000000687947 */ /* 0x000fea0003800000 */
.L_x_8255:
[----:B------:R-:W0:Y:S02]  /*8b00*/  LDC R0, c[0x0][0x3b0] ;  /* 0x0000ec00ff007b82 */ /* 0x000e240000000800 */
[----:B0-----:R-:W-:-:S13]  /*8b10*/  ISETP.NE.AND P0, PT, R0, RZ, PT ;  /* 0x000000ff0000720c */ /* 0x001fda0003f05270 */
[----:B------:R-:W-:Y:S05]  /*8b20*/  @!P0 BRA `(.L_x_8248) ;  /* 0x0000000000648947 */ /* 0x000fea0003800000 */
[----:B------:R-:W-:Y:S01]  /*8b30*/  SHF.R.S32.HI R2, RZ, 0x1f, R0 ;  /* 0x0000001fff027819 */ /* 0x000fe20000011400 */
[----:B------:R-:W-:Y:S01]  /*8b40*/  IMAD.MOV.U32 R25, RZ, RZ, RZ ;  /* 0x000000ffff197224 */ /* 0x000fe200078e00ff */
[----:B------:R-:W-:-:S07]  /*8b50*/  MOV R0, RZ ;  /* 0x000000ff00007202 */ /* 0x000fce0000000f00 */
.L_x_8263:
        /* <DEDUP_REMOVED lines=20> */
.L_x_8262:
[----:B------:R-:W-:Y:S01]  /*8ca0*/  IADD3 R12, PT, PT, R5, 0x1, RZ ;  /* 0x00000001050c7810 */ /* 0x000fe20007ffe0ff */
[----:B------:R-:W-:-:S07]  /*8cb0*/  IMAD.MOV.U32 R5, RZ, RZ, R7 ;  /* 0x000000ffff057224 */ /* 0x000fce00078e0007 */
.L_x_8248:
[----:B------:R-:W-:Y:S05]  /*8cc0*/  BSYNC.RECONVERGENT B2 ;  /* 0x0000000000027941 */ /* 0x000fea0003800200 */
.L_x_8247:
[----:B------:R-:W-:Y:S01]  /*8cd0*/  ISETP.GE.AND P0, PT, R12, R5, PT ;  /* 0x000000050c00720c */ /* 0x000fe20003f06270 */
[----:B------:R-:W-:Y:S01]  /*8ce0*/  BSSY.RECONVERGENT B2, `(.L_x_8264) ;  /* 0x00002e1000027945 */ /* 0x000fe20003800200 */
[----:B------:R-:W-:-:S11]  /*8cf0*/  IMAD.MOV.U32 R7, RZ, RZ, R5 ;  /* 0x000000ffff077224 */ /* 0x000fd600078e0005 */
[----:B------:R-:W-:Y:S05]  /*8d00*/  @P0 BRA `(.L_x_8265) ;  /* 0x0000002c00780947 */ /* 0x000fea0003800000 */
[----:B------:R-:W-:Y:S01]  /*8d10*/  HFMA2 R13, -RZ, RZ, 0, 0 ;  /* 0x00000000ff0d7431 */ /* 0x000fe200000001ff */
[----:B------:R-:W1:Y:S01]  /*8d20*/  LDCU.64 UR6, c[0x0][0x380] ;  /* 0x00007000ff0677ac */ /* 0x000e620008000a00 */
[----:B------:R-:W2:Y:S01]  /*8d30*/  LDC.64 R22, c[0x0][0x3a8] ;  /* 0x0000ea00ff167b82 */ /* 0x000ea20000000a00 */
[----:B0-----:R-:W-:-:S05]  /*8d40*/  IMAD.WIDE.U32 R18, R5, 0x1f, R12 ;  /* 0x0000001f05127825 */ /* 0x001fca00078e000c */
[--C-:B------:R-:W-:Y:S02]  /*8d50*/  SHF.R.U64 R7, R18, 0x5, R19.reuse ;  /* 0x0000000512077819 */ /* 0x100fe40000001213 */
[----:B------:R-:W-:Y:S02]  /*8d60*/  SHF.R.U32.HI R18, RZ, 0x5, R19 ;  /* 0x00000005ff127819 */ /* 0x000fe40000011613 */
[----:B-1---5:R-:W-:-:S04]  /*8d70*/  LEA R20, P0, R7, UR6, 0x3 ;  /* 0x0000000607147c11 */ /* 0x022fc8000f8018ff */
        /* <DEDUP_REMOVED lines=18> */
[----:B------:R-:W-:Y:S01]  /*8ea0*/  HFMA2 R6, -RZ, RZ, 0, 0 ;  /* 0x00000000ff067431 */ /* 0x000fe200000001ff */
[----:B------:R-:W-:Y:S01]  /*8eb0*/  LOP3.LUT R25, R22, 0xfffffffe, RZ, 0xc0, !PT ;  /* 0xfffffffe16197812 */ /* 0x000fe200078ec0ff */
[----:B------:R-:W-:Y:S02]  /*8ec0*/  IMAD.MOV.U32 R0, RZ, RZ, -0x7bdddcdb ;  /* 0x84222325ff007424 */ /* 0x000fe400078e00ff */
[----:B------:R-:W-:Y:S02]  /*8ed0*/  IMAD.MOV.U32 R2, RZ, RZ, -0x340d631c ;  /* 0xcbf29ce4ff027424 */ /* 0x000fe400078e00ff */
[----:B------:R-:W-:-:S07]  /*8ee0*/  IMAD.MOV.U32 R13, RZ, RZ, RZ ;  /* 0x000000ffff0d7224 */ /* 0x000fce00078e00ff */
.L_x_8268:
        /* <DEDUP_REMOVED lines=102> */
.L_x_8267:
        /* <DEDUP_REMOVED lines=51> */
.L_x_8266:
        /* <DEDUP_REMOVED lines=19> */
.L_x_8271:
        /* <DEDUP_REMOVED lines=102> */
.L_x_8270:
        /* <DEDUP_REMOVED lines=51> */
.L_x_8269:
        /* <DEDUP_REMOVED lines=22> */
.L_x_8275:
        /* <DEDUP_REMOVED lines=102> */
.L_x_8274:
        /* <DEDUP_REMOVED lines=51> */
.L_x_8273:
        /* <DEDUP_REMOVED lines=8> */
[----:B-----5:R-:W-:Y:S01]  /*aeb0*/  IMAD.MOV.U32 R21, RZ, RZ, RZ ;  /* 0x000000ffff157224 */ /* 0x020fe200078e00ff */
        /* <DEDUP_REMOVED lines=10> */
.L_x_8278:
        /* <DEDUP_REMOVED lines=102> */
.L_x_8277:
[----:B------:R-:W-:Y:S05]  /*b5c0*/  @P0 BRA `(.L_x_8276) ;  /* 0x0000000000c80947 */ /* 0x000fea0003800000 */
[----:B------:R-:W-:-:S04]  /*b5d0*/  LEA R18, P0, R21, R16, 0x3 ;  /* 0x0000001015127211 */ /* 0x000fc800078018ff */
        /* <DEDUP_REMOVED lines=49> */
.L_x_8276:
[----:B------:R-:W-:-:S04]  /*b8f0*/  ISETP.GE.U32.AND P0, PT, R0, R25, PT ;  /* 0x000000190000720c */ /* 0x000fc80003f06070 */
[----:B------:R-:W-:-:S13]  /*b900*/  ISETP.GE.U32.AND.EX P0, PT, R2, R29, PT, P0 ;  /* 0x0000001d0200720c */ /* 0x000fda0003f06100 */
[----:B------:R-:W-:Y:S05]  /*b910*/  @P0 BRA `(.L_x_8265) ;  /* 0x0000000000740947 */ /* 0x000fea0003800000 */
[----:B------:R-:W-:Y:S05]  /*b920*/  BRA `(.L_x_8279) ;  /* 0x0000000000687947 */ /* 0x000fea0003800000 */
.L_x_8272:
[----:B------:R-:W0:Y:S02]  /*b930*/  LDC R0, c[0x0][0x3b0] ;  /* 0x0000ec00ff007b82 */ /* 0x000e240000000800 */
[----:B0-----:R-:W-:-:S13]  /*b940*/  ISETP.NE.AND P0, PT, R0, RZ, PT ;  /* 0x000000ff0000720c */ /* 0x001fda0003f05270 */
[----:B------:R-:W-:Y:S05]  /*b950*/  @!P0 BRA `(.L_x_8265) ;  /* 0x0000000000648947 */ /* 0x000fea0003800000 */
[----:B------:R-:W-:Y:S01]  /*b960*/  HFMA2 R25, -RZ, RZ, 0, 0 ;  /* 0x00000000ff197431 */ /* 0x000fe200000001ff */
[----:B------:R-:W-:Y:S01]  /*b970*/  SHF.R.S32.HI R2, RZ, 0x1f, R0 ;  /* 0x0000001fff027819 */ /* 0x000fe20000011400 */
[----:B------:R-:W-:-:S07]  /*b980*/  IMAD.MOV.U32 R0, RZ, RZ, RZ ;  /* 0x000000ffff007224 */ /* 0x000fce00078e00ff */
.L_x_8280:
        /* <DEDUP_REMOVED lines=20> */
.L_x_8279:
[----:B------:R-:W-:Y:S01]  /*bad0*/  VIADD R12, R7, 0x1 ;  /* 0x00000001070c7836 */ /* 0x000fe20000000000 */
[----:B------:R-:W-:-:S07]  /*bae0*/  MOV R7, R5 ;  /* 0x0000000500077202 */ /* 0x000fce0000000f00 */
.L_x_8265:
[----:B------:R-:W-:Y:S05]  /*baf0*/  BSYNC.RECONVERGENT B2 ;  /* 0x0000000000027941 */ /* 0x000fea0003800200 */
.L_x_8264:
[----:B------:R-:W-:Y:S01]  /*bb00*/  ISETP.GE.AND P0, PT, R12, R7, PT ;  /* 0x000000070c00720c */ /* 0x000fe20003f06270 */
[----:B------:R-:W-:-:S12]  /*bb10*/  IMAD.MOV.U32 R5, RZ, RZ, R7 ;  /* 0x000000ffff057224 */ /* 0x000fd800078e0007 */
[----:B------:R-:W-:Y:S05]  /*bb20*/  @P0 BRA `(.L_x_8229) ;  /* 0x0000002c00780947 */ /* 0x000fea0003800000 */
[----:B------:R-:W1:Y:S01]  /*bb30*/  LDCU.64 UR6, c[0x0][0x380] ;  /* 0x00007000ff0677ac */ /* 0x000e620008000a00 */
[--C-:B------:R-:W-:Y:S01]  /*bb40*/  SHF.R.S32.HI R13, RZ, 0x1f, R12.reuse ;  /* 0x0000001fff0d7819 */ /* 0x100fe2000001140c */
[----:B------:R-:W2:Y:S02]  /*bb50*/  LDC.64 R22, c[0x0][0x3a8] ;  /* 0x0000ea00ff167b82 */ /* 0x000ea40000000a00 */
[----:B0-----:R-:W-:-:S05]  /*bb60*/  IMAD.WIDE.U32 R18, R7, 0xf, R12 ;  /* 0x0000000f07127825 */ /* 0x001fca00078e000c */
[--C-:B------:R-:W-:Y:S02]  /*bb70*/  SHF.R.S64 R5, R18, 0x4, R19.reuse ;  /* 0x0000000412057819 */ /* 0x100fe40000001013 */
[----:B------:R-:W-:Y:S02]  /*bb80*/  SHF.R.S32.HI R18, RZ, 0x4, R19 ;  /* 0x00000004ff127819 */ /* 0x000fe40000011413 */
[----:B-1---5:R-:W-:-:S04]  /*bb90*/  LEA R20, P0, R5, UR6, 0x3 ;  /* 0x0000000605147c11 */ /* 0x022fc8000f8018ff */
        /* <DEDUP_REMOVED lines=23> */
.L_x_8283:
        /* <DEDUP_REMOVED lines=102> */
.L_x_8282:
        /* <DEDUP_REMOVED lines=51> */
.L_x_8281:
        /* <DEDUP_REMOVED lines=19> */
.L_x_8286:
        /* <DEDUP_REMOVED lines=102> */
.L_x_8285:
        /* <DEDUP_REMOVED lines=51> */
.L_x_8284:
        /* <DEDUP_REMOVED lines=22> */
.L_x_8290:
        /* <DEDUP_REMOVED lines=102> */
.L_x_8289:
        /* <DEDUP_REMOVED lines=51> */
.L_x_8288:
        /* <DEDUP_REMOVED lines=19> */
.L_x_8293:
        /* <DEDUP_REMOVED lines=102> */
.L_x_8292:
        /* <DEDUP_REMOVED lines=51> */
.L_x_8291:
[----:B------:R-:W-:-:S04]  /*e710*/  ISETP.GE.U32.AND P0, PT, R0, R25, PT ;  /* 0x000000190000720c */ /* 0x000fc80003f06070 */
[----:B------:R-:W-:-:S13]  /*e720*/  ISETP.GE.U32.AND.EX P0, PT, R2, R29, PT, P0 ;  /* 0x0000001d0200720c */ /* 0x000fda0003f06100 */
[----:B------:R-:W-:Y:S05]  /*e730*/  @P0 BRA `(.L_x_8229) ;  /* 0x0000000000740947 */ /* 0x000fea0003800000 */
[----:B------:R-:W-:Y:S05]  /*e740*/  BRA `(.L_x_8294) ;  /* 0x0000000000687947 */ /* 0x000fea0003800000 */
.L_x_8287:
[----:B------:R-:W0:Y:S02]  /*e750*/  LDC R0, c[0x0][0x3b0] ;  /* 0x0000ec00ff007b82 */ /* 0x000e240000000800 */
[----:B0-----:R-:W-:-:S13]  /*e760*/  ISETP.NE.AND P0, PT, R0, RZ, PT ;  /* 0x000000ff0000720c */ /* 0x001fda0003f05270 */
[----:B------:R-:W-:Y:S05]  /*e770*/  @!P0 BRA `(.L_x_8229) ;  /* 0x0000000000648947 */ /* 0x000fea0003800000 */
[----:B------:R-:W-:Y:S01]  /*e780*/  SHF.R.S32.HI R2, RZ, 0x1f, R0 ;  /* 0x0000001fff027819 */ /* 0x000fe20000011400 */
[----:B------:R-:W-:Y:S01]  /*e790*/  IMAD.MOV.U32 R25, RZ, RZ, RZ ;  /* 0x000000ffff197224 */ /* 0x000fe200078e00ff */
[----:B------:R-:W-:-:S07]  /*e7a0*/  MOV R0, RZ ;  /* 0x000000ff00007202 */ /* 0x000fce0000000f00 */
.L_x_8295:
        /* <DEDUP_REMOVED lines=20> */
.L_x_8294:
[----:B------:R-:W-:Y:S01]  /*e8f0*/  IADD3 R12, PT, PT, R5, 0x1, RZ ;  /* 0x00000001050c7810 */ /* 0x000fe20007ffe0ff */
[----:B------:R-:W-:-:S07]  /*e900*/  IMAD.MOV.U32 R5, RZ, RZ, R7 ;  /* 0x000000ffff057224 */ /* 0x000fce00078e0007 */
.L_x_8229:
[----:B------:R-:W-:Y:S05]  /*e910*/  BSYNC.RECONVERGENT B0 ;  /* 0x0000000000007941 */ /* 0x000fea0003800200 */
.L_x_8228:
[----:B------:R-:W-:Y:S01]  /*e920*/  ISETP.GE.AND P0, PT, R12, R5, PT ;  /* 0x000000050c00720c */ /* 0x000fe20003f06270 */
[----:B------:R-:W-:-:S12]  /*e930*/  BSSY.RECONVERGENT B0, `(.L_x_8296) ;  /* 0x00002e0000007945 */ /* 0x000fd80003800200 */
[----:B------:R-:W-:Y:S05]  /*e940*/  @P0 BRA `(.L_x_8297) ;  /* 0x0000002c00780947 */ /* 0x000fea0003800000 */
[----:B------:R-:W1:Y:S02]  /*e950*/  LDC R2, c[0x0][0x3a8] ;  /* 0x0000ea00ff027b82 */ /* 0x000e640000000800 */
[C---:B-1----:R-:W-:Y:S02]  /*e960*/  LOP3.LUT R0, R2.reuse, 0x1, RZ, 0xc0, !PT ;  /* 0x0000000102007812 */ /* 0x042fe400078ec0ff */
[----:B------:R-:W-:-:S07]  /*e970*/  LOP3.LUT R2, R2, 0xfffffffe, RZ, 0xc0, !PT ;  /* 0xfffffffe02027812 */ /* 0x000fce00078ec0ff */
.L_x_8315:
[----:B0----5:R-:W0:Y:S01]  /*e980*/  LDC.64 R18, c[0x0][0x380] ;  /* 0x0000e000ff127b82 */ /* 0x021e220000000a00 */
[CC--:B------:R-:W-:Y:S01]  /*e990*/  LOP3.LUT R7, R12.reuse, R5.reuse, RZ, 0x3c, !PT ;  /* 0x000000050c077212 */ /* 0x0c0fe200078e3cff */
[----:B------:R-:W-:Y:S01]  /*e9a0*/  IMAD.MOV.U32 R4, RZ, RZ, R5 ;  /* 0x000000ffff047224 */ /* 0x000fe200078e0005 */
[----:B------:R-:W-:-:S04]  /*e9b0*/  LOP3.LUT R6, R12, R5, RZ, 0xc0, !PT ;  /* 0x000000050c067212 */ /* 0x000fc800078ec0ff */
[----:B------:R-:W-:Y:S01]  /*e9c0*/  LEA.HI.SX32 R5, R7, R6, 0x1f ;  /* 0x0000000607057211 */ /* 0x000fe200078ffaff */
[----:B-1---5:R-:W1:Y:S04]  /*e9d0*/  LDC.64 R20, c[0x0][0x3a8] ;  /* 0x0000ea00ff147b82 */ /* 0x022e680000000a00 */
[----:B0-----:R-:W-:-:S06]  /*e9e0*/  IMAD.WIDE R18, R5, 0x8, R18 ;  /* 0x0000000805127825 */ /* 0x001fcc00078e0212 */
[----:B------:R-:W5:Y:S01]  /*e9f0*/  LDG.E.64 R18, desc[UR4][R18.64] ;  /* 0x0000000412127981 */ /* 0x000f62000c1e1b00 */
[----:B------:R-:W-:Y:S01]  /*ea00*/  HFMA2 R6, -RZ, RZ, -6.306171417236328125e-05, 0.01395416259765625 ;  /* 0x84222325ff067431 */ /* 0x000fe200000001ff */
[----:B-1----:R-:W-:Y:S01]  /*ea10*/  ISETP.NE.U32.AND P0, PT, R20, RZ, PT ;  /* 0x000000ff1400720c */ /* 0x002fe20003f05070 */
[----:B------:R-:W-:-:S03]  /*ea20*/  IMAD.MOV.U32 R7, RZ, RZ, -0x340d631c ;  /* 0xcbf29ce4ff077424 */ /* 0x000fc600078e00ff */
        /* <DEDUP_REMOVED lines=14> */
.L_x_8300:
        /* <DEDUP_REMOVED lines=102> */
.L_x_8299:
        /* <DEDUP_REMOVED lines=52> */
.L_x_8298:
        /* <DEDUP_REMOVED lines=15> */
.L_x_8303:
        /* <DEDUP_REMOVED lines=103> */
.L_x_8302:
        /* <DEDUP_REMOVED lines=53> */
.L_x_8301:
[----:B------:R-:W-:Y:S01]  /*ff60*/  ISETP.NE.U32.AND P1, PT, R6, R27, PT ;  /* 0x0000001b0600720c */ /* 0x000fe20003f25070 */
[----:B------:R-:W-:Y:S03]  /*ff70*/  BSSY.RECONVERGENT B2, `(.L_x_8304) ;  /* 0x0000179000027945 */ /* 0x000fe60003800200 */
[----:B------:R-:W-:-:S13]  /*ff80*/  ISETP.NE.AND.EX P1, PT, R7, R26, PT, P1 ;  /* 0x0000001a0700720c */ /* 0x000fda0003f25310 */
[----:B------:R-:W-:Y:S05]  /*ff90*/  @!P1 BRA `(.L_x_8305) ;  /* 0x0000001400689947 */ /* 0x000fea0003800000 */
[----:B------:R-:W-:Y:S02]  /*ffa0*/  HFMA2 R8, -RZ, RZ, -15.890625, -0.0047760009765625 ;  /* 0xcbf29ce4ff087431 */ /* 0x000fe400000001ff */
[----:B0-----:R-:W-:Y:S01]  /*ffb0*/  IMAD.MOV.U32 R10, RZ, RZ, -0x7bdddcdb ;  /* 0x84222325ff0a7424 */ /* 0x001fe200078e00ff */
        /* <DEDUP_REMOVED lines=13> */
.L_x_8308:
        /* <DEDUP_REMOVED lines=103> */
.L_x_8307:
        /* <DEDUP_REMOVED lines=53> */
.L_x_8306:
        /* <DEDUP_REMOVED lines=15> */
.L_x_8311:
[----:B0-----:R-:W-:-:S04]  /*10b40*/  LEA R26, P0, R25, R16, 0x3 ;  /* 0x00000010191a7211 */ /* 0x001fc800078018ff */
[----:B------:R-:W-:-:S05]  /*10b50*/  LEA.HI.X R27, R25, R17, R13, 0x3, P0 ;  /* 0x00000011191b7211 */ /* 0x000fca00000f1c0d */
[----:B-----5:R-:W2:Y:S04]  /*10b60*/  LDG.E.64 R18, desc[UR4][R26.64] ;  /* 0x000000041a127981 */ /* 0x020ea8000c1e1b00 */
        /* <DEDUP_REMOVED lines=100> */
.L_x_8310:
[----:B------:R-:W-:-:S04]  /*111b0*/  ISETP.NE.U32.AND P0, PT, R0, RZ, PT ;  /* 0x000000ff0000720c */ /* 0x000fc80003f05070 */
[----:B------:R-:W-:-:S13]  /*111c0*/  ISETP.NE.AND.EX P0, PT, RZ, RZ, PT, P0 ;  /* 0x000000ffff00720c */ /* 0x000fda0003f05300 */
[----:B------:R-:W-:Y:S05]  /*111d0*/  @!P0 BRA `(.L_x_8309) ;  /* 0x0000000000c88947 */ /* 0x000fea0003800000 */
[----:B------:R-:W-:-:S04]  /*111e0*/  LEA R6, P0, R7, R16, 0x3 ;  /* 0x0000001007067211 */ /* 0x000fc800078018ff */
[----:B-1----:R-:W-:-:S06]  /*111f0*/  LEA.HI.X R7, R7, R17, R20, 0x3, P0 ;  /* 0x0000001107077211 */ /* 0x002fcc00000f1c14 */
[----:B------:R-:W2:Y:S01]  /*11200*/  LDG.E.64 R6, desc[UR4][R6.64] ;  /* 0x0000000406067981 */ /* 0x000ea2000c1e1b00 */
[----:B------:R-:W-:Y:S01]  /*11210*/  IMAD R20, R29, 0x1b3, RZ ;  /* 0x000001b31d147824 */ /* 0x000fe200078e02ff */
[----:B--2---:R-:W-:Y:S02]  /*11220*/  LOP3.LUT R23, R23, 0xff, R6, 0x78, !PT ;  /* 0x000000ff17177812 */ /* 0x004fe400078e7806 */
        /* <DEDUP_REMOVED lines=45> */
.L_x_8309:
[----:B------:R-:W-:-:S04]  /*11500*/  ISETP.GE.U32.AND P0, PT, R10, R23, PT ;  /* 0x000000170a00720c */ /* 0x000fc80003f06070 */
[----:B------:R-:W-:-:S13]  /*11510*/  ISETP.GE.U32.AND.EX P0, PT, R8, R29, PT, P0 ;  /* 0x0000001d0800720c */ /* 0x000fda0003f06100 */
[----:B------:R-:W-:Y:S05]  /*11520*/  @P0 BRA `(.L_x_8312) ;  /* 0x0000000000740947 */ /* 0x000fea0003800000 */
[----:B------:R-:W-:Y:S05]  /*11530*/  BRA `(.L_x_8313) ;  /* 0x0000000000687947 */ /* 0x000fea0003800000 */
.L_x_8305:
[----:B------:R-:W1:Y:S02]  /*11540*/  LDCU UR6, c[0x0][0x3b0] ;  /* 0x00007600ff0677ac */ /* 0x000e640008000800 */
[----:B-1----:R-:W-:-:S09]  /*11550*/  UISETP.NE.AND UP0, UPT, UR6, URZ, UPT ;  /* 0x000000ff0600728c */ /* 0x002fd2000bf05270 */
[----:B------:R-:W-:Y:S05]  /*11560*/  BRA.U !UP0, `(.L_x_8312) ;  /* 0x0000000108647547 */ /* 0x000fea000b800000 */
[----:B------:R-:W-:Y:S02]  /*11570*/  HFMA2 R8, -RZ, RZ, 0, 0 ;  /* 0x00000000ff087431 */ /* 0x000fe400000001ff */
[----:B------:R-:W-:-:S07]  /*11580*/  IMAD.MOV.U32 R23, RZ, RZ, RZ ;  /* 0x000000ffff177224 */ /* 0x000fce00078e00ff */
.L_x_8314:
        /* <DEDUP_REMOVED lines=20> */
[----:B------:R-:W-:Y:S05]  /*116d0*/  BRA `(.L_x_8312) ;  /* 0x0000000000087947 */ /* 0x000fea0003800000 */
.L_x_8313:
[----:B------:R-:W-:Y:S01]  /*116e0*/  IADD3 R12, PT, PT, R5, 0x1, RZ ;  /* 0x00000001050c7810 */ /* 0x000fe20007ffe0ff */
[----:B------:R-:W-:-:S07]  /*116f0*/  IMAD.MOV.U32 R5, RZ, RZ, R4 ;  /* 0x000000ffff057224 */ /* 0x000fce00078e0004 */
.L_x_8312:
[----:B------:R-:W-:Y:S05]  /*11700*/  BSYNC.RECONVERGENT B2 ;  /* 0x0000000000027941 */ /* 0x000fea0003800200 */
.L_x_8304:
[----:B------:R-:W-:-:S13]  /*11710*/  ISETP.GE.AND P0, PT, R12, R5, PT ;  /* 0x000000050c00720c */ /* 0x000fda0003f06270 */
[----:B------:R-:W-:Y:S05]  /*11720*/  @!P0 BRA `(.L_x_8315) ;  /* 0xffffffd000948947 */ /* 0x000fea000383ffff */
.L_x_8297:
[----:B------:R-:W-:Y:S05]  /*11730*/  BSYNC.RECONVERGENT B0 ;  /* 0x0000000000007941 */ /* 0x000fea0003800200 */
.L_x_8296:
[----:B------:R-:W-:Y:S01]  /*11740*/  ISETP.GE.AND P0, PT, R3, 0x1, PT ;  /* 0x000000010300780c */ /* 0x000fe20003f06270 */
[----:B------:R-:W-:Y:S01]  /*11750*/  BSSY.RECONVERGENT B0, `(.L_x_8316) ;  /* 0x00002e1000007945 */ /* 0x000fe20003800200 */
[----:B------:R-:W-:Y:S01]  /*11760*/  IMAD.MOV.U32 R0, RZ, RZ, RZ ;  /* 0x000000ffff007224 */ /* 0x000fe200078e00ff */
[----:B------:R-:W-:-:S10]  /*11770*/  MOV R5, R3 ;  /* 0x0000000300057202 */ /* 0x000fd40000000f00 */
[----:B------:R-:W-:Y:S05]  /*11780*/  @!P0 BRA `(.L_x_8317) ;  /* 0x0000002c00748947 */ /* 0x000fea0003800000 */
[----:B------:R-:W0:Y:S01]  /*11790*/  LDCU.64 UR6, c[0x0][0x388] ;  /* 0x00007100ff0677ac */ /* 0x000e220008000a00 */
[----:B------:R-:W-:Y:S01]  /*117a0*/  IMAD.WIDE.U32 R6, R3, 0x1ff, RZ ;  /* 0x000001ff03067825 */ /* 0x000fe200078e00ff */
[----:B-1---5:R-:W1:Y:S04]  /*117b0*/  LDC.64 R20, c[0x0][0x3a8] ;  /* 0x0000ea00ff147b82 */ /* 0x022e680000000a00 */
[--C-:B------:R-:W-:Y:S02]  /*117c0*/  SHF.R.U64 R5, R6, 0x9, R7.reuse ;  /* 0x0000000906057819 */ /* 0x100fe40000001207 */
[----:B------:R-:W-:Y:S02]  /*117d0*/  SHF.R.U32.HI R6, RZ, 0x9, R7 ;  /* 0x00000009ff067819 */ /* 0x000fe40000011607 */
[----:B0-----:R-:W-:-:S04]  /*117e0*/  LEA R18, P0, R5, UR6, 0x3 ;  /* 0x0000000605127c11 */ /* 0x001fc8000f8018ff */
        /* <DEDUP_REMOVED lines=23> */
.L_x_8320:
        /* <DEDUP_REMOVED lines=102> */
.L_x_8319:
        /* <DEDUP_REMOVED lines=51> */
.L_x_8318:
        /* <DEDUP_REMOVED lines=19> */
.L_x_8323:
        /* <DEDUP_REMOVED lines=102> */
.L_x_8322:
[----:B------:R-:W-:Y:S05]  /*12a80*/  @P2 BRA `(.L_x_8321) ;  /* 0x0000000000c82947 */ /* 0x000fea0003800000 */
[----:B------:R-:W-:-:S04]  /*12a90*/  LEA R24, P1, R13, R16, 0x3 ;  /* 0x000000100d187211 */ /* 0x000fc800078218ff */
[----:B------:R-:W-:-:S05]  /*12aa0*/  LEA.HI.X R25, R13, R17, R6, 0x3, P1 ;  /* 0x000000110d197211 */ /* 0x000fca00008f1c06 */
        /* <DEDUP_REMOVED lines=48> */
.L_x_8321:
        /* <DEDUP_REMOVED lines=22> */
.L_x_8327:
        /* <DEDUP_REMOVED lines=102> */
.L_x_8326:
        /* <DEDUP_REMOVED lines=51> */
.L_x_8325:
        /* <DEDUP_REMOVED lines=19> */
.L_x_8330:
        /* <DEDUP_REMOVED lines=102> */
.L_x_8329:
        /* <DEDUP_REMOVED lines=51> */
.L_x_8328:
[----:B------:R-:W-:-:S04]  /*14360*/  ISETP.GE.U32.AND P0, PT, R2, R23, PT ;  /* 0x000000170200720c */ /* 0x000fc80003f06070 */
[----:B------:R-:W-:-:S13]  /*14370*/  ISETP.GE.U32.AND.EX P0, PT, R4, R27, PT, P0 ;  /* 0x0000001b0400720c */ /* 0x000fda0003f06100 */
[----:B------:R-:W-:Y:S05]  /*14380*/  @P0 BRA `(.L_x_8317) ;  /* 0x0000000000740947 */ /* 0x000fea0003800000 */
[----:B------:R-:W-:Y:S05]  /*14390*/  BRA `(.L_x_8331) ;  /* 0x0000000000687947 */ /* 0x000fea0003800000 */
.L_x_8324:
[----:B------:R-:W0:Y:S02]  /*143a0*/  LDC R2, c[0x0][0x3b0] ;  /* 0x0000ec00ff027b82 */ /* 0x000e240000000800 */
[----:B0-----:R-:W-:-:S13]  /*143b0*/  ISETP.NE.AND P0, PT, R2, RZ, PT ;  /* 0x000000ff0200720c */ /* 0x001fda0003f05270 */
[----:B------:R-:W-:Y:S05]  /*143c0*/  @!P0 BRA `(.L_x_8317) ;  /* 0x0000000000648947 */ /* 0x000fea0003800000 */
[----:B------:R-:W-:Y:S01]  /*143d0*/  HFMA2 R23, -RZ, RZ, 0, 0 ;  /* 0x00000000ff177431 */ /* 0x000fe200000001ff */
[----:B------:R-:W-:Y:S01]  /*143e0*/  SHF.R.S32.HI R4, RZ, 0x1f, R2 ;  /* 0x0000001fff047819 */ /* 0x000fe20000011402 */
[----:B------:R-:W-:-:S07]  /*143f0*/  IMAD.MOV.U32 R2, RZ, RZ, RZ ;  /* 0x000000ffff027224 */ /* 0x000fce00078e00ff */
.L_x_8332:
        /* <DEDUP_REMOVED lines=20> */
.L_x_8331:
[----:B------:R-:W-:Y:S01]  /*14540*/  VIADD R0, R5, 0x1 ;  /* 0x0000000105007836 */ /* 0x000fe20000000000 */
[----:B------:R-:W-:-:S07]  /*14550*/  MOV R5, R3 ;  /* 0x0000000300057202 */ /* 0x000fce0000000f00 */
.L_x_8317:
[----:B------:R-:W-:Y:S05]  /*14560*/  BSYNC.RECONVERGENT B0 ;  /* 0x0000000000007941 */ /* 0x000fea0003800200 */
.L_x_8316:
[----:B------:R-:W-:Y:S01]  /*14570*/  ISETP.GE.AND P0, PT, R0, R5, PT ;  /* 0x000000050000720c */ /* 0x000fe20003f06270 */
[----:B------:R-:W-:Y:S01]  /*14580*/  BSSY.RECONVERGENT B0, `(.L_x_8333) ;  /* 0x00002e2000007945 */ /* 0x000fe20003800200 */
[----:B------:R-:W-:-:S11]  /*14590*/  IMAD.MOV.U32 R7, RZ, RZ, R5 ;  /* 0x000000ffff077224 */ /* 0x000fd600078e0005 */
[----:B------:R-:W-:Y:S05]  /*145a0*/  @P0 BRA `(.L_x_8334) ;  /* 0x0000002c007c0947 */ /* 0x000fea0003800000 */
[----:B------:R-:W1:Y:S01]  /*145b0*/  LDCU.64 UR6, c[0x0][0x388] ;  /* 0x00007100ff0677ac */ /* 0x000e620008000a00 */
[----:B------:R-:W-:Y:S01]  /*145c0*/  MOV R6, R0 ;  /* 0x0000000000067202 */ /* 0x000fe20000000f00 */
[----:B------:R-:W-:Y:S01]  /*145d0*/  IMAD.MOV.U32 R7, RZ, RZ, RZ ;  /* 0x000000ffff077224 */ /* 0x000fe200078e00ff */
[----:B------:R-:W2:Y:S03]  /*145e0*/  LDC.64 R22, c[0x0][0x3a8] ;  /* 0x0000ea00ff167b82 */ /* 0x000ea60000000a00 */
[----:B0----5:R-:W-:-:S05]  /*145f0*/  IMAD.WIDE.U32 R18, R5, 0x7f, R6 ;  /* 0x0000007f05127825 */ /* 0x021fca00078e0006 */
[--C-:B------:R-:W-:Y:S02]  /*14600*/  SHF.R.U64 R7, R18, 0x7, R19.reuse ;  /* 0x0000000712077819 */ /* 0x100fe40000001213 */
[----:B------:R-:W-:Y:S02]  /*14610*/  SHF.R.U32.HI R18, RZ, 0x7, R19 ;  /* 0x00000007ff127819 */ /* 0x000fe40000011613 */
[----:B-1----:R-:W-:-:S04]  /*14620*/  LEA R20, P0, R7, UR6, 0x3 ;  /* 0x0000000607147c11 */ /* 0x002fc8000f8018ff */
[----:B------:R-:W-:-:S06]  /*14630*/  LEA.HI.X R21, R7, UR7, R18, 0x3, P0 ;  /* 0x0000000707157c11 */ /* 0x000fcc00080f1c12 */
[----:B------:R-:W5:Y:S01]  /*14640*/  LDG.E.64 R20, desc[UR4][R20.64] ;  /* 0x0000000414147981 */ /* 0x000f62000c1e1b00 */
[----:B--2---:R-:W-:Y:S01]  /*14650*/  ISETP.NE.U32.AND P0, PT, R22, RZ, PT ;  /* 0x000000ff1600720c */ /* 0x004fe20003f05070 */
[----:B------:R-:W-:Y:S02]  /*14660*/  HFMA2 R2, -RZ, RZ, -6.306171417236328125e-05, 0.01395416259765625 ;  /* 0x84222325ff027431 */ /* 0x000fe400000001ff */
        /* <DEDUP_REMOVED lines=18> */
[----:B------:R-:W-:-:S07]  /*14790*/  IMAD.MOV.U32 R13, RZ, RZ, RZ ;  /* 0x000000ffff0d7224 */ /* 0x000fce00078e00ff */
.L_x_8337:
        /* <DEDUP_REMOVED lines=102> */
.L_x_8336:
        /* <DEDUP_REMOVED lines=51> */
.L_x_8335:
[----:B------:R-:W-:Y:S01]  /*15130*/  IMAD.MOV.U32 R29, RZ, RZ, -0x7bdddcdb ;  /* 0x84222325ff1d7424 */ /* 0x000fe200078e00ff */
[----:B------:R-:W-:Y:S01]  /*15140*/  MOV R33, 0xcbf29ce4 ;  /* 0xcbf29ce400217802 */ /* 0x000fe20000000f00 */
[----:B------:R-:W-:Y:S06]  /*15150*/  @!P0 BRA `(.L_x_8338) ;  /* 0x0000000800a48947 */ /* 0x000fec0003800000 */
[C---:B------:R-:W-:Y:S01]  /*15160*/  ISETP.NE.U32.AND P1, PT, R22.reuse, 0x1, PT ;  /* 0x000000011600780c */ /* 0x040fe20003f25070 */
        /* <DEDUP_REMOVED lines=15> */
.L_x_8340:
        /* <DEDUP_REMOVED lines=102> */
.L_x_8339:
        /* <DEDUP_REMOVED lines=51> */
.L_x_8338:
        /* <DEDUP_REMOVED lines=22> */
.L_x_8344:
        /* <DEDUP_REMOVED lines=102> */
.L_x_8343:
        /* <DEDUP_REMOVED lines=51> */
.L_x_8342:
        /* <DEDUP_REMOVED lines=18> */
[----:B-----5:R-:W-:-:S07]  /*16800*/  MOV R21, RZ ;  /* 0x000000ff00157202 */ /* 0x020fce0000000f00 */
.L_x_8347:
        /* <DEDUP_REMOVED lines=102> */
.L_x_8346:
[----:B------:R-:W-:Y:S05]  /*16e70*/  @P0 BRA `(.L_x_8345) ;  /* 0x0000000000c80947 */ /* 0x000fea0003800000 */
[----:B------:R-:W-:-:S04]  /*16e80*/  LEA R18, P0, R13, R16, 0x3 ;  /* 0x000000100d127211 */ /* 0x000fc800078018ff */
[----:B------:R-:W-:-:S06]  /*16e90*/  LEA.HI.X R19, R13, R17, R6, 0x3, P0 ;  /* 0x000000110d137211 */ /* 0x000fcc00000f1c06 */
[----:B------:R-:W2:Y:S01]  /*16ea0*/  LDG.E.64 R18, desc[UR4][R18.64] ;  /* 0x0000000412127981 */ /* 0x000ea2000c1e1b00 */
[----:B------:R-:W-:Y:S01]  /*16eb0*/  IMAD R29, R29, 0x1b3, RZ ;  /* 0x000001b31d1d7824 */ /* 0x000fe200078e02ff */
[----:B--2---:R-:W-:Y:S02]  /*16ec0*/  LOP3.LUT R6, R25, 0xff, R18, 0x78, !PT ;  /* 0x000000ff19067812 */ /* 0x004fe400078e7812 */
[----:B------:R-:W-:-:S03]  /*16ed0*/  SHF.R.U64 R13, R18, 0x8, R19 ;  /* 0x00000008120d7819 */ /* 0x000fc60000001213 */
[----:B-----5:R-:W-:-:S04]  /*16ee0*/  IMAD.WIDE.U32 R20, R6, 0x1b3, RZ ;  /* 0x000001b306147825 */ /* 0x020fc800078e00ff */
        /* <DEDUP_REMOVED lines=43> */
.L_x_8345:
[----:B------:R-:W-:-:S04]  /*171a0*/  ISETP.GE.U32.AND P0, PT, R2, R25, PT ;  /* 0x000000190200720c */ /* 0x000fc80003f06070 */
[----:B------:R-:W-:-:S13]  /*171b0*/  ISETP.GE.U32.AND.EX P0, PT, R4, R29, PT, P0 ;  /* 0x0000001d0400720c */ /* 0x000fda0003f06100 */
[----:B------:R-:W-:Y:S05]  /*171c0*/  @P0 BRA `(.L_x_8334) ;  /* 0x0000000000740947 */ /* 0x000fea0003800000 */
[----:B------:R-:W-:Y:S05]  /*171d0*/  BRA `(.L_x_8348) ;  /* 0x0000000000687947 */ /* 0x000fea0003800000 */
.L_x_8341:
[----:B------:R-:W0:Y:S02]  /*171e0*/  LDC R2, c[0x0][0x3b0] ;  /* 0x0000ec00ff027b82 */ /* 0x000e240000000800 */
[----:B0-----:R-:W-:-:S13]  /*171f0*/  ISETP.NE.AND P0, PT, R2, RZ, PT ;  /* 0x000000ff0200720c */ /* 0x001fda0003f05270 */
[----:B------:R-:W-:Y:S05]  /*17200*/  @!P0 BRA `(.L_x_8334) ;  /* 0x0000000000648947 */ /* 0x000fea0003800000 */
[----:B------:R-:W-:Y:S01]  /*17210*/  SHF.R.S32.HI R4, RZ, 0x1f, R2 ;  /* 0x0000001fff047819 */ /* 0x000fe20000011402 */
[----:B------:R-:W-:Y:S02]  /*17220*/  HFMA2 R2, -RZ, RZ, 0, 0 ;  /* 0x00000000ff027431 */ /* 0x000fe400000001ff */
[----:B------:R-:W-:-:S07]  /*17230*/  IMAD.MOV.U32 R25, RZ, RZ, RZ ;  /* 0x000000ffff197224 */ /* 0x000fce00078e00ff */
.L_x_8349:
[C---:B------:R-:W-:Y:S02]  /*17240*/  SHF.L.U32 R23, R2.reuse, 0x3, RZ ;  /* 0x0000000302177819 */ /* 0x040fe400000006ff */
[----:B------:R-:W-:Y:S02]  /*17250*/  SHF.L.U64.HI R13, R2, 0x3, R25 ;  /* 0x00000003020d7819 */ /* 0x000fe40000010219 */
        /* <DEDUP_REMOVED lines=18> */
.L_x_8348:
[----:B------:R-:W-:Y:S01]  /*17380*/  IADD3 R0, PT, PT, R7, 0x1, RZ ;  /* 0x0000000107007810 */ /* 0x000fe20007ffe0ff */
[----:B------:R-:W-:-:S07]  /*17390*/  IMAD.MOV.U32 R7, RZ, RZ, R5 ;  /* 0x000000ffff077224 */ /* 0x000fce00078e0005 */
.L_x_8334:
[----:B------:R-:W-:Y:S05]  /*173a0*/  BSYNC.RECONVERGENT B0 ;  /* 0x0000000000007941 */ /* 0x000fea0003800200 */
.L_x_8333:
[-C--:B------:R-:W-:Y:S01]  /*173b0*/  ISETP.GE.AND P0, PT, R0, R7.reuse, PT ;  /* 0x000000070000720c */ /* 0x080fe20003f06270 */
[----:B------:R-:W-:Y:S01]  /*173c0*/  BSSY.RECONVERGENT B0, `(.L_x_8350) ;  /* 0x00002e2000007945 */ /* 0x000fe20003800200 */
[----:B------:R-:W-:-:S11]  /*173d0*/  MOV R5, R7 ;  /* 0x0000000700057202 */ /* 0x000fd60000000f00 */
[----:B------:R-:W-:Y:S05]  /*173e0*/  @P0 BRA `(.L_x_8351) ;  /* 0x0000002c007c0947 */ /* 0x000fea0003800000 */
[----:B------:R-:W-:Y:S01]  /*173f0*/  HFMA2 R5, -RZ, RZ, 0, 0 ;  /* 0x00000000ff057431 */ /* 0x000fe200000001ff */
[----:B------:R-:W1:Y:S01]  /*17400*/  LDCU.64 UR6, c[0x0][0x388] ;  /* 0x00007100ff0677ac */ /* 0x000e620008000a00 */
[----:B------:R-:W-:Y:S01]  /*17410*/  IMAD.MOV.U32 R4, RZ, RZ, R0 ;  /* 0x000000ffff047224 */ /* 0x000fe200078e0000 */
        /* <DEDUP_REMOVED lines=8> */
[----:B------:R-:W-:Y:S01]  /*174a0*/  IMAD.MOV.U32 R2, RZ, RZ, -0x7bdddcdb ;  /* 0x84222325ff027424 */ /* 0x000fe200078e00ff */
[----:B------:R-:W-:Y:S02]  /*174b0*/  MOV R4, 0xcbf29ce4 ;  /* 0xcbf29ce400047802 */ /* 0x000fe40000000f00 */
[----:B------:R-:W-:-:S13]  /*174c0*/  ISETP.NE.AND.EX P0, PT, R23, RZ, PT, P0 ;  /* 0x000000ff1700720c */ /* 0x000fda0003f05300 */
[----:B------:R-:W-:Y:S05]  /*174d0*/  @!P0 BRA `(.L_x_8352) ;  /* 0x0000000800a48947 */ /* 0x000fea0003800000 */
[C---:B------:R-:W-:Y:S01]  /*174e0*/  ISETP.NE.U32.AND P1, PT, R22.reuse, 0x1, PT ;  /* 0x000000011600780c */ /* 0x040fe20003f25070 */
[----:B------:R-:W-:Y:S01]  /*174f0*/  IMAD.MOV.U32 R29, RZ, RZ, RZ ;  /* 0x000000ffff1d7224 */ /* 0x000fe200078e00ff */
[----:B------:R-:W-:Y:S02]  /*17500*/  LOP3.LUT R2, R22, 0x1, RZ, 0xc0, !PT ;  /* 0x0000000116027812 */ /* 0x000fe400078ec0ff */
[----:B------:R-:W-:Y:S02]  /*17510*/  ISETP.NE.AND.EX P1, PT, R23, RZ, PT, P1 ;  /* 0x000000ff1700720c */ /* 0x000fe40003f25310 */
[----:B------:R-:W-:Y:S01]  /*17520*/  ISETP.NE.U32.AND P2, PT, R2, 0x1, PT ;  /* 0x000000010200780c */ /* 0x000fe20003f45070 */
[----:B------:R-:W-:Y:S01]  /*17530*/  IMAD.MOV.U32 R2, RZ, RZ, -0x7bdddcdb ;  /* 0x84222325ff027424 */ /* 0x000fe200078e00ff */
        /* <DEDUP_REMOVED lines=10> */
.L_x_8354:
        /* <DEDUP_REMOVED lines=102> */
.L_x_8353:
        /* <DEDUP_REMOVED lines=51> */
.L_x_8352:
        /* <DEDUP_REMOVED lines=19> */
.L_x_8357:
        /* <DEDUP_REMOVED lines=102> */
.L_x_8356:
[----:B------:R-:W-:Y:S05]  /*18700*/  @P2 BRA `(.L_x_8355) ;  /* 0x0000000000c82947 */ /* 0x000fea0003800000 */
[----:B------:R-:W-:-:S04]  /*18710*/  LEA R18, P1, R19, R16, 0x3 ;  /* 0x0000001013127211 */ /* 0x000fc800078218ff */
[----:B------:R-:W-:-:S06]  /*18720*/  LEA.HI.X R19, R19, R17, R6, 0x3, P1 ;  /* 0x0000001113137211 */ /* 0x000fcc00008f1c06 */
        /* <DEDUP_REMOVED lines=48> */
.L_x_8355:
[----:B------:R-:W-:-:S04]  /*18a30*/  ISETP.NE.U32.AND P1, PT, R2, R29, PT ;  /* 0x0000001d0200720c */ /* 0x000fc80003f25070 */
[----:B------:R-:W-:-:S13]  /*18a40*/  ISETP.NE.AND.EX P1, PT, R4, R33, PT, P1 ;  /* 0x000000210400720c */ /* 0x000fda0003f25310 */
[----:B------:R-:W-:Y:S05]  /*18a50*/  @!P1 BRA `(.L_x_8358) ;  /* 0x0000001400709947 */ /* 0x000fea0003800000 */
[----:B------:R-:W-:Y:S02]  /*18a60*/  HFMA2 R4, -RZ, RZ, -15.890625, -0.0047760009765625 ;  /* 0xcbf29ce4ff047431 */ /* 0x000fe400000001ff */
[----:B------:R-:W-:Y:S01]  /*18a70*/  IMAD.MOV.U32 R2, RZ, RZ, -0x7bdddcdb ;  /* 0x84222325ff027424 */ /* 0x000fe200078e00ff */
[----:B------:R-:W-:Y:S06]  /*18a80*/  @!P0 BRA `(.L_x_8359) ;  /* 0x0000000800a48947 */ /* 0x000fec0003800000 */
        /* <DEDUP_REMOVED lines=16> */
.L_x_8361:
        /* <DEDUP_REMOVED lines=102> */
.L_x_8360:
        /* <DEDUP_REMOVED lines=51> */
.L_x_8359:
        /* <DEDUP_REMOVED lines=17> */
[----:B-----5:R-:W-:Y:S01]  /*19630*/  IMAD.MOV.U32 R21, RZ, RZ, RZ ;  /* 0x000000ffff157224 */ /* 0x020fe200078e00ff */
[----:B------:R-:W-:-:S07]  /*19640*/  MOV R8, RZ ;  /* 0x000000ff00087202 */ /* 0x000fce0000000f00 */
.L_x_8364:
        /* <DEDUP_REMOVED lines=102> */
.L_x_8363:
        /* <DEDUP_REMOVED lines=8> */
[----:B-----5:R-:W-:-:S04]  /*19d30*/  IMAD.WIDE.U32 R20, R6, 0x1b3, RZ ;  /* 0x000001b306147825 */ /* 0x020fc800078e00ff */
        /* <DEDUP_REMOVED lines=42> */
.L_x_8362:
[----:B------:R-:W-:-:S04]  /*19fe0*/  ISETP.GE.U32.AND P0, PT, R2, R25, PT ;  /* 0x000000190200720c */ /* 0x000fc80003f06070 */
[----:B------:R-:W-:-:S13]  /*19ff0*/  ISETP.GE.U32.AND.EX P0, PT, R4, R29, PT, P0 ;  /* 0x0000001d0400720c */ /* 0x000fda0003f06100 */
[----:B------:R-:W-:Y:S05]  /*1a000*/  @P0 BRA `(.L_x_8351) ;  /* 0x0000000000740947 */ /* 0x000fea0003800000 */
[----:B------:R-:W-:Y:S05]  /*1a010*/  BRA `(.L_x_8365) ;  /* 0x0000000000687947 */ /* 0x000fea0003800000 */
.L_x_8358:
[----:B------:R-:W0:Y:S02]  /*1a020*/  LDC R2, c[0x0][0x3b0] ;  /* 0x0000ec00ff027b82 */ /* 0x000e240000000800 */
[----:B0-----:R-:W-:-:S13]  /*1a030*/  ISETP.NE.AND P0, PT, R2, RZ, PT ;  /* 0x000000ff0200720c */ /* 0x001fda0003f05270 */
[----:B------:R-:W-:Y:S05]  /*1a040*/  @!P0 BRA `(.L_x_8351) ;  /* 0x0000000000648947 */ /* 0x000fea0003800000 */
[----:B------:R-:W-:Y:S01]  /*1a050*/  HFMA2 R25, -RZ, RZ, 0, 0 ;  /* 0x00000000ff197431 */ /* 0x000fe200000001ff */
[----:B------:R-:W-:Y:S01]  /*1a060*/  SHF.R.S32.HI R4, RZ, 0x1f, R2 ;  /* 0x0000001fff047819 */ /* 0x000fe20000011402 */
[----:B------:R-:W-:-:S07]  /*1a070*/  IMAD.MOV.U32 R2, RZ, RZ, RZ ;  /* 0x000000ffff027224 */ /* 0x000fce00078e00ff */
.L_x_8366:
        /* <DEDUP_REMOVED lines=20> */
.L_x_8365:
[----:B------:R-:W-:Y:S01]  /*1a1c0*/  VIADD R0, R5, 0x1 ;  /* 0x0000000105007836 */ /* 0x000fe20000000000 */
[----:B------:R-:W-:-:S07]  /*1a1d0*/  MOV R5, R7 ;  /* 0x0000000700057202 */ /* 0x000fce0000000f00 */
.L_x_8351:
[----:B------:R-:W-:Y:S05]  /*1a1e0*/  BSYNC.RECONVERGENT B0 ;  /* 0x0000000000007941 */ /* 0x000fea0003800200 */
.L_x_8350:
[----:B------:R-:W-:Y:S01]  /*1a1f0*/  ISETP.GE.AND P0, PT, R0, R5, PT ;  /* 0x000000050000720c */ /* 0x000fe20003f06270 */
[----:B------:R-:W-:Y:S01]  /*1a200*/  BSSY.RECONVERGENT B0, `(.L_x_8367) ;  /* 0x00002e2000007945 */ /* 0x000fe20003800200 */
[----:B------:R-:W-:-:S11]  /*1a210*/  IMAD.MOV.U32 R13, RZ, RZ, R5 ;  /* 0x000000ffff0d7224 */ /* 0x000fd600078e0005 */
[----:B------:R-:W-:Y:S05]  /*1a220*/  @P0 BRA `(.L_x_8368) ;  /* 0x0000002c007c0947 */ /* 0x000fea0003800000 */
[----:B------:R-:W1:Y:S01]  /*1a230*/  LDCU.64 UR6, c[0x0][0x388] ;  /* 0x00007100ff0677ac */ /* 0x000e620008000a00 */
[----:B------:R-:W-:Y:S01]  /*1a240*/  SHF.R.S32.HI R7, RZ, 0x1f, R0 ;  /* 0x0000001fff077819 */ /* 0x000fe20000011400 */
[----:B------:R-:W2:Y:S01]  /*1a250*/  LDC.64 R22, c[0x0][0x3a8] ;  /* 0x0000ea00ff167b82 */ /* 0x000ea20000000a00 */
[----:B------:R-:W-:-:S05]  /*1a260*/  MOV R6, R0 ;  /* 0x0000000000067202 */ /* 0x000fca0000000f00 */
[----:B------:R-:W-:-:S05]  /*1a270*/  IMAD.WIDE R6, R5, 0xf, R6 ;  /* 0x0000000f05067825 */ /* 0x000fca00078e0206 */
        /* <DEDUP_REMOVED lines=20> */
[----:B------:R-:W1:Y:S01]  /*1a3c0*/  LDC R8, c[0x0][0x3ac] ;  /* 0x0000eb00ff087b82 */ /* 0x000e620000000800 */
[----:B------:R-:W-:Y:S01]  /*1a3d0*/  HFMA2 R4, -RZ, RZ, -15.890625, -0.0047760009765625 ;  /* 0xcbf29ce4ff047431 */ /* 0x000fe200000001ff */
[----:B------:R-:W-:Y:S01]  /*1a3e0*/  LOP3.LUT R29, R22, 0xfffffffe, RZ, 0xc0, !PT ;  /* 0xfffffffe161d7812 */ /* 0x000fe200078ec0ff */
[----:B------:R-:W-:Y:S01]  /*1a3f0*/  IMAD.MOV.U32 R2, RZ, RZ, -0x7bdddcdb ;  /* 0x84222325ff027424 */ /* 0x000fe200078e00ff */
[----:B------:R-:W-:Y:S01]  /*1a400*/  MOV R27, RZ ;  /* 0x000000ff001b7202 */ /* 0x000fe20000000f00 */
[----:B0-----:R-:W-:-:S07]  /*1a410*/  IMAD.MOV.U32 R10, RZ, RZ, RZ ;  /* 0x000000ffff0a7224 */ /* 0x001fce00078e00ff */
.L_x_8371:
        /* <DEDUP_REMOVED lines=102> */
.L_x_8370:
        /* <DEDUP_REMOVED lines=51> */
.L_x_8369:
        /* <DEDUP_REMOVED lines=19> */
.L_x_8374:
[----:B------:R-:W-:-:S04]  /*1aee0*/  LEA R30, P1, R8, R16, 0x3 ;  /* 0x00000010081e7211 */ /* 0x000fc800078218ff */
[----:B------:R-:W-:-:S05]  /*1aef0*/  LEA.HI.X R31, R8, R17, R7, 0x3, P1 ;  /* 0x00000011081f7211 */ /* 0x000fca00008f1c07 */
[----:B0-----:R-:W2:Y:S04]  /*1af00*/  LDG.E.64 R26, desc[UR4][R30.64] ;  /* 0x000000041e1a7981 */ /* 0x001ea8000c1e1b00 */
[----:B------:R0:W3:Y:S01]  /*1af10*/  LDG.E.64 R24, desc[UR4][R30.64+0x8] ;  /* 0x000008041e187981 */ /* 0x0000e2000c1e1b00 */
        /* <DEDUP_REMOVED lines=98> */
.L_x_8373:
[----:B------:R-:W-:Y:S05]  /*1b540*/  @P2 BRA `(.L_x_8372) ;  /* 0x0000000000c82947 */ /* 0x000fea0003800000 */
[----:B------:R-:W-:-:S04]  /*1b550*/  LEA R24, P1, R19, R16, 0x3 ;  /* 0x0000001013187211 */ /* 0x000fc800078218ff */
[----:B------:R-:W-:-:S05]  /*1b560*/  LEA.HI.X R25, R19, R17, R6, 0x3, P1 ;  /* 0x0000001113197211 */ /* 0x000fca00008f1c06 */
[----:B------:R-:W2:Y:S01]  /*1b570*/  LDG.E.64 R6, desc[UR4][R24.64] ;  /* 0x0000000418067981 */ /* 0x000ea2000c1e1b00 */
[----:B------:R-:W-:Y:S01]  /*1b580*/  IMAD R8, R33, 0x1b3, RZ ;  /* 0x000001b321087824 */ /* 0x000fe200078e02ff */
[----:B--2---:R-:W-:Y:S02]  /*1b590*/  LOP3.LUT R29, R29, 0xff, R6, 0x78, !PT ;  /* 0x000000ff1d1d7812 */ /* 0x004fe400078e7806 */
[C-C-:B------:R-:W-:Y:S02]  /*1b5a0*/  SHF.R.U64 R27, R6.reuse, 0x8, R7.reuse ;  /* 0x00000008061b7819 */ /* 0x140fe40000001207 */
[----:B------:R-:W-:Y:S01]  /*1b5b0*/  SHF.R.U64 R25, R6, 0x10, R7 ;  /* 0x0000001006197819 */ /* 0x000fe20000001207 */
[C---:B0-----:R-:W-:Y:S01]  /*1b5c0*/  IMAD.WIDE.U32 R18, R29.reuse, 0x1b3, RZ ;  /* 0x000001b31d127825 */ /* 0x041fe200078e00ff */
[----:B------:R-:W-:Y:S02]  /*1b5d0*/  LEA R29, R29, R8, 0x8 ;  /* 0x000000081d1d7211 */ /* 0x000fe400078e40ff */
[----:B------:R-:W-:-:S03]  /*1b5e0*/  LOP3.LUT R8, R18, 0xff, R27, 0x78, !PT ;  /* 0x000000ff12087812 */ /* 0x000fc600078e781b */
[----:B------:R-:W-:-:S04]  /*1b5f0*/  IMAD.IADD R10, R19, 0x1, R29 ;  /* 0x00000001130a7824 */ /* 0x000fc800078e021d */
        /* <DEDUP_REMOVED lines=39> */
.L_x_8372:
        /* <DEDUP_REMOVED lines=22> */
.L_x_8378:
        /* <DEDUP_REMOVED lines=102> */
.L_x_8377:
        /* <DEDUP_REMOVED lines=51> */
.L_x_8376:
[----:B------:R-:W-:Y:S01]  /*1c360*/  MOV R25, 0x84222325 ;  /* 0x8422232500197802 */ /* 0x000fe20000000f00 */
        /* <DEDUP_REMOVED lines=15> */
[----:B------:R-:W-:Y:S01]  /*1c460*/  MOV R25, 0x84222325 ;  /* 0x8422232500197802 */ /* 0x000fe20000000f00 */
[----:B-----5:R-:W-:Y:S01]  /*1c470*/  IMAD.MOV.U32 R21, RZ, RZ, RZ ;  /* 0x000000ffff157224 */ /* 0x020fe200078e00ff */
[----:B0-----:R-:W-:-:S07]  /*1c480*/  MOV R10, RZ ;  /* 0x000000ff000a7202 */ /* 0x001fce0000000f00 */
.L_x_8381:
        /* <DEDUP_REMOVED lines=102> */
.L_x_8380:
[----:B------:R-:W-:Y:S05]  /*1caf0*/  @P0 BRA `(.L_x_8379) ;  /* 0x0000000000c80947 */ /* 0x000fea0003800000 */
[----:B------:R-:W-:-:S04]  /*1cb00*/  LEA R6, P0, R19, R16, 0x3 ;  /* 0x0000001013067211 */ /* 0x000fc800078018ff */
[----:B------:R-:W-:-:S06]  /*1cb10*/  LEA.HI.X R7, R19, R17, R8, 0x3, P0 ;  /* 0x0000001113077211 */ /* 0x000fcc00000f1c08 */
[----:B------:R-:W2:Y:S01]  /*1cb20*/  LDG.E.64 R6, desc[UR4][R6.64] ;  /* 0x0000000406067981 */ /* 0x000ea2000c1e1b00 */
[----:B------:R-:W-:Y:S01]  /*1cb30*/  IMAD R29, R29, 0x1b3, RZ ;  /* 0x000001b31d1d7824 */ /* 0x000fe200078e02ff */
[----:B--2---:R-:W-:Y:S02]  /*1cb40*/  LOP3.LUT R8, R25, 0xff, R6, 0x78, !PT ;  /* 0x000000ff19087812 */ /* 0x004fe400078e7806 */
[----:B-----5:R-:W-:Y:S02]  /*1cb50*/  SHF.R.U64 R21, R6, 0x8, R7 ;  /* 0x0000000806157819 */ /* 0x020fe40000001207 */
        /* <DEDUP_REMOVED lines=44> */
.L_x_8379:
[----:B------:R-:W-:-:S04]  /*1ce20*/  ISETP.GE.U32.AND P0, PT, R2, R25, PT ;  /* 0x000000190200720c */ /* 0x000fc80003f06070 */
[----:B------:R-:W-:-:S13]  /*1ce30*/  ISETP.GE.U32.AND.EX P0, PT, R4, R29, PT, P0 ;  /* 0x0000001d0400720c */ /* 0x000fda0003f06100 */
[----:B------:R-:W-:Y:S05]  /*1ce40*/  @P0 BRA `(.L_x_8368) ;  /* 0x0000000000740947 */ /* 0x000fea0003800000 */
[----:B------:R-:W-:Y:S05]  /*1ce50*/  BRA `(.L_x_8382) ;  /* 0x0000000000687947 */ /* 0x000fea0003800000 */
.L_x_8375:
[----:B------:R-:W1:Y:S02]  /*1ce60*/  LDC R2, c[0x0][0x3b0] ;  /* 0x0000ec00ff027b82 */ /* 0x000e640000000800 */
[----:B-1----:R-:W-:-:S13]  /*1ce70*/  ISETP.NE.AND P0, PT, R2, RZ, PT ;  /* 0x000000ff0200720c */ /* 0x002fda0003f05270 */
[----:B------:R-:W-:Y:S05]  /*1ce80*/  @!P0 BRA `(.L_x_8368) ;  /* 0x0000000000648947 */ /* 0x000fea0003800000 */
[----:B------:R-:W-:Y:S01]  /*1ce90*/  HFMA2 R25, -RZ, RZ, 0, 0 ;  /* 0x00000000ff197431 */ /* 0x000fe200000001ff */
[----:B------:R-:W-:Y:S01]  /*1cea0*/  SHF.R.S32.HI R4, RZ, 0x1f, R2 ;  /* 0x0000001fff047819 */ /* 0x000fe20000011402 */
[----:B------:R-:W-:-:S07]  /*1ceb0*/  IMAD.MOV.U32 R2, RZ, RZ, RZ ;  /* 0x000000ffff027224 */ /* 0x000fce00078e00ff */
.L_x_8383:
[C---:B------:R-:W-:Y:S01]  /*1cec0*/  IMAD.SHL.U32 R19, R2.reuse, 0x8, RZ ;  /* 0x0000000802137824 */ /* 0x040fe200078e00ff */
[----:B------:R-:W-:-:S04]  /*1ced0*/  SHF.L.U64.HI R23, R2, 0x3, R25 ;  /* 0x0000000302177819 */ /* 0x000fc80000010219 */
[-C--:B0-----:R-:W-:Y:S02]  /*1cee0*/  IADD3 R18, P1, PT, R16, R19.reuse, RZ ;  /* 0x0000001310127210 */ /* 0x081fe40007f3e0ff */
        /* <DEDUP_REMOVED lines=17> */
.L_x_8382:
[----:B------:R-:W-:Y:S01]  /*1d000*/  VIADD R0, R13, 0x1 ;  /* 0x000000010d007836 */ /* 0x000fe20000000000 */
[----:B------:R-:W-:-:S07]  /*1d010*/  MOV R13, R5 ;  /* 0x00000005000d7202 */ /* 0x000fce0000000f00 */
.L_x_8368:
[----:B------:R-:W-:Y:S05]  /*1d020*/  BSYNC.RECONVERGENT B0 ;  /* 0x0000000000007941 */ /* 0x000fea0003800200 */
.L_x_8367:
[----:B------:R-:W-:Y:S01]  /*1d030*/  ISETP.GE.AND P0, PT, R0, R13, PT ;  /* 0x0000000d0000720c */ /* 0x000fe20003f06270 */
[----:B------:R-:W-:-:S12]  /*1d040*/  BSSY.RECONVERGENT B0, `(.L_x_8384) ;  /* 0x00002e5000007945 */ /* 0x000fd80003800200 */
[----:B------:R-:W-:Y:S05]  /*1d050*/  @P0 BRA `(.L_x_8385) ;  /* 0x0000002c008c0947 */ /* 0x000fea0003800000 */
[----:B0----5:R-:W0:Y:S02]  /*1d060*/  LDC.64 R18, c[0x0][0x3a8] ;  /* 0x0000ea00ff127b82 */ /* 0x021e240000000a00 */
[C---:B0-----:R-:W-:Y:S02]  /*1d070*/  IADD3 R7, P0, PT, R18.reuse, -0x1, RZ ;  /* 0xffffffff12077810 */ /* 0x041fe40007f1e0ff */
[C---:B------:R-:W-:Y:S02]  /*1d080*/  LOP3.LUT R6, R18.reuse, 0x1, RZ, 0xc0, !PT ;  /* 0x0000000112067812 */ /* 0x040fe400078ec0ff */
[----:B------:R-:W-:Y:S02]  /*1d090*/  LOP3.LUT R5, R18, 0xfffffffe, RZ, 0xc0, !PT ;  /* 0xfffffffe12057812 */ /* 0x000fe400078ec0ff */
[----:B------:R-:W-:-:S07]  /*1d0a0*/  IADD3.X R4, PT, PT, R19, -0x1, RZ, P0, !PT ;  /* 0xffffffff13047810 */ /* 0x000fce00007fe4ff */
.L_x_8403:
[----:B01---5:R-:W0:Y:S01]  /*1d0b0*/  LDC.64 R20, c[0x0][0x388] ;  /* 0x0000e200ff147b82 */ /* 0x023e220000000a00 */
[CC--:B------:R-:W-:Y:S01]  /*1d0c0*/  LOP3.LUT R19, R0.reuse, R13.reuse, RZ, 0x3c, !PT ;  /* 0x0000000d00137212 */ /* 0x0c0fe200078e3cff */
[----:B------:R-:W-:Y:S01]  /*1d0d0*/  IMAD.MOV.U32 R2, RZ, RZ, R13 ;  /* 0x000000ffff027224 */ /* 0x000fe200078e000d */
[----:B------:R-:W-:-:S04]  /*1d0e0*/  LOP3.LUT R8, R0, R13, RZ, 0xc0, !PT ;  /* 0x0000000d00087212 */ /* 0x000fc800078ec0ff */
[----:B------:R-:W-:Y:S02]  /*1d0f0*/  LEA.HI.SX32 R13, R19, R8, 0x1f ;  /* 0x00000008130d7211 */ /* 0x000fe400078ffaff */
[----:B------:R-:W1:Y:S03]  /*1d100*/  LDC.64 R18, c[0x0][0x3a8] ;  /* 0x0000ea00ff127b82 */ /* 0x000e660000000a00 */
[----:B0-----:R-:W-:-:S06]  /*1d110*/  IMAD.WIDE R20, R13, 0x8, R20 ;  /* 0x000000080d147825 */ /* 0x001fcc00078e0214 */
[----:B------:R-:W5:Y:S01]  /*1d120*/  LDG.E.64 R20, desc[UR4][R20.64] ;  /* 0x0000000414147981 */ /* 0x000f62000c1e1b00 */
[----:B------:R-:W-:Y:S02]  /*1d130*/  HFMA2 R8, -RZ, RZ, -6.306171417236328125e-05, 0.01395416259765625 ;  /* 0x84222325ff087431 */ /* 0x000fe400000001ff */
[----:B------:R-:W-:Y:S01]  /*1d140*/  IMAD.MOV.U32 R10, RZ, RZ, -0x340d631c ;  /* 0xcbf29ce4ff0a7424 */ /* 0x000fe200078e00ff */
[----:B-1----:R-:W-:-:S04]  /*1d150*/  ISETP.NE.U32.AND P0, PT, R18, RZ, PT ;  /* 0x000000ff1200720c */ /* 0x002fc80003f05070 */
[----:B------:R-:W-:-:S13]  /*1d160*/  ISETP.NE.AND.EX P0, PT, R19, RZ, PT, P0 ;  /* 0x000000ff1300720c */ /* 0x000fda0003f05300 */
        /* <DEDUP_REMOVED lines=8> */
[----:B------:R-:W0:Y:S01]  /*1d1f0*/  LDC R28, c[0x0][0x3ac] ;  /* 0x0000eb00ff1c7b82 */ /* 0x000e220000000800 */
[----:B------:R-:W-:Y:S02]  /*1d200*/  HFMA2 R8, -RZ, RZ, -6.306171417236328125e-05, 0.01395416259765625 ;  /* 0x84222325ff087431 */ /* 0x000fe400000001ff */
[----:B------:R-:W-:Y:S01]  /*1d210*/  IMAD.MOV.U32 R10, RZ, RZ, -0x340d631c ;  /* 0xcbf29ce4ff0a7424 */ /* 0x000fe200078e00ff */
[----:B------:R-:W-:Y:S01]  /*1d220*/  MOV R29, RZ ;  /* 0x000000ff001d7202 */ /* 0x000fe20000000f00 */
[----:B------:R-:W-:-:S07]  /*1d230*/  IMAD.MOV.U32 R18, RZ, RZ, RZ ;  /* 0x000000ffff127224 */ /* 0x000fce00078e00ff */
.L_x_8388:
        /* <DEDUP_REMOVED lines=102> */
[----:B------:R-:W-:-:S07]  /*1d8a0*/  MOV R23, R5 ;  /* 0x0000000500177202 */ /* 0x000fce0000000f00 */
.L_x_8387:
        /* <DEDUP_REMOVED lines=53> */
.L_x_8386:
[----:B------:R-:W-:Y:S01]  /*1dc00*/  MOV R27, 0x84222325 ;  /* 0x84222325001b7802 */ /* 0x000fe20000000f00 */
        /* <DEDUP_REMOVED lines=9> */
[----:B------:R-:W-:Y:S01]  /*1dca0*/  MOV R27, 0x84222325 ;  /* 0x84222325001b7802 */ /* 0x000fe20000000f00 */
[----:B------:R-:W-:Y:S01]  /*1dcb0*/  IMAD.MOV.U32 R33, RZ, RZ, -0x340d631c ;  /* 0xcbf29ce4ff217424 */ /* 0x000fe200078e00ff */
[----:B------:R-:W-:Y:S01]  /*1dcc0*/  MOV R29, RZ ;  /* 0x000000ff001d7202 */ /* 0x000fe20000000f00 */
[----:B------:R-:W-:-:S07]  /*1dcd0*/  IMAD.MOV.U32 R18, RZ, RZ, RZ ;  /* 0x000000ffff127224 */ /* 0x000fce00078e00ff */
.L_x_8391:
[----:B------:R-:W-:-:S04]  /*1dce0*/  LEA R30, P1, R29, R16, 0x3 ;  /* 0x000000101d1e7211 */ /* 0x000fc800078218ff */
[----:B------:R-:W-:-:S05]  /*1dcf0*/  LEA.HI.X R31, R29, R17, R18, 0x3, P1 ;  /* 0x000000111d1f7211 */ /* 0x000fca00008f1c12 */
[----:B------:R-:W0:Y:S04]  /*1dd00*/  LDG.E.64 R24, desc[UR4][R30.64] ;  /* 0x000000041e187981 */ /* 0x000e28000c1e1b00 */
[----:B------:R1:W2:Y:S01]  /*1dd10*/  LDG.E.64 R22, desc[UR4][R30.64+0x8] ;  /* 0x000008041e167981 */ /* 0x0002a2000c1e1b00 */
[----:B------:R-:W-:Y:S01]  /*1dd20*/  IMAD R33, R33, 0x1b3, RZ ;  /* 0x000001b321217824 */ /* 0x000fe200078e02ff */
[----:B------:R-:W-:-:S04]  /*1dd30*/  IADD3 R29, P1, PT, R29, 0x2, RZ ;  /* 0x000000021d1d7810 */ /* 0x000fc80007f3e0ff */
[----:B------:R-:W-:Y:S02]  /*1dd40*/  IADD3.X R18, PT, PT, RZ, R18, RZ, P1, !PT ;  /* 0x00000012ff127210 */ /* 0x000fe40000ffe4ff */
[----:B------:R-:W-:-:S04]  /*1dd50*/  ISETP.NE.U32.AND P1, PT, R29, R5, PT ;  /* 0x000000051d00720c */ /* 0x000fc80003f25070 */
        /* <DEDUP_REMOVED lines=94> */
[----:B------:R-:W0:Y:S01]  /*1e340*/  LDCU UR6, c[0x0][0x3ac] ;  /* 0x00007580ff0677ac */ /* 0x000e220008000800 */
[----:B------:R-:W-:Y:S01]  /*1e350*/  MOV R23, R5 ;  /* 0x0000000500177202 */ /* 0x000fe20000000f00 */
[----:B0-----:R-:W-:-:S07]  /*1e360*/  IMAD.U32 R18, RZ, RZ, UR6 ;  /* 0x00000006ff127e24 */ /* 0x001fce000f8e00ff */
.L_x_8390:
[----:B------:R-:W-:-:S04]  /*1e370*/  ISETP.NE.U32.AND P1, PT, R6, RZ, PT ;  /* 0x000000ff0600720c */ /* 0x000fc80003f25070 */
[----:B------:R-:W-:-:S13]  /*1e380*/  ISETP.NE.AND.EX P1, PT, RZ, RZ, PT, P1 ;  /* 0x000000ffff00720c */ /* 0x000fda0003f25310 */
[----:B------:R-:W-:Y:S05]  /*1e390*/  @!P1 BRA `(.L_x_8389) ;  /* 0x0000000000c89947 */ /* 0x000fea0003800000 */
[----:B------:R-:W-:-:S04]  /*1e3a0*/  LEA R24, P1, R23, R16, 0x3 ;  /* 0x0000001017187211 */ /* 0x000fc800078218ff */
        /* <DEDUP_REMOVED lines=49> */
.L_x_8389:
        /* <DEDUP_REMOVED lines=9> */
[----:B------:R-:W-:Y:S01]  /*1e750*/  MOV R10, 0xcbf29ce4 ;  /* 0xcbf29ce4000a7802 */ /* 0x000fe20000000f00 */
[----:B------:R-:W-:Y:S01]  /*1e760*/  IMAD.MOV.U32 R23, RZ, RZ, RZ ;  /* 0x000000ffff177224 */ /* 0x000fe200078e00ff */
[----:B------:R-:W-:Y:S02]  /*1e770*/  ISETP.NE.AND.EX P1, PT, R4, RZ, PT, P1 ;  /* 0x000000ff0400720c */ /* 0x000fe40003f25310 */
[----:B0-----:R-:W-:-:S11]  /*1e780*/  MOV R28, RZ ;  /* 0x000000ff001c7202 */ /* 0x001fd60000000f00 */
[----:B------:R-:W-:Y:S05]  /*1e790*/  @!P1 BRA `(.L_x_8395) ;  /* 0x0000000400b09947 */ /* 0x000fea0003800000 */
[----:B------:R-:W0:Y:S01]  /*1e7a0*/  LDC R28, c[0x0][0x3ac] ;  /* 0x0000eb00ff1c7b82 */ /* 0x000e220000000800 */
[----:B------:R-:W-:Y:S02]  /*1e7b0*/  HFMA2 R10, -RZ, RZ, -15.890625, -0.0047760009765625 ;  /* 0xcbf29ce4ff0a7431 */ /* 0x000fe400000001ff */
[----:B------:R-:W-:Y:S01]  /*1e7c0*/  IMAD.MOV.U32 R8, RZ, RZ, -0x7bdddcdb ;  /* 0x84222325ff087424 */ /* 0x000fe200078e00ff */
[----:B------:R-:W-:Y:S01]  /*1e7d0*/  MOV R18, RZ ;  /* 0x000000ff00127202 */ /* 0x000fe20000000f00 */
[----:B------:R-:W-:-:S07]  /*1e7e0*/  IMAD.MOV.U32 R29, RZ, RZ, RZ ;  /* 0x000000ffff1d7224 */ /* 0x000fce00078e00ff */
.L_x_8396:
        /* <DEDUP_REMOVED lines=102> */
[----:B------:R-:W-:-:S07]  /*1ee50*/  IMAD.MOV.U32 R23, RZ, RZ, R5 ;  /* 0x000000ffff177224 */ /* 0x000fce00078e0005 */
.L_x_8395:
        /* <DEDUP_REMOVED lines=53> */
.L_x_8394:
[----:B------:R-:W-:Y:S01]  /*1f1b0*/  IMAD.MOV.U32 R25, RZ, RZ, -0x7bdddcdb ;  /* 0x84222325ff197424 */ /* 0x000fe200078e00ff */
[----:B------:R-:W-:Y:S01]  /*1f1c0*/  MOV R31, 0xcbf29ce4 ;  /* 0xcbf29ce4001f7802 */ /* 0x000fe20000000f00 */
[----:B------:R-:W-:Y:S06]  /*1f1d0*/  @!P0 BRA `(.L_x_8397) ;  /* 0x0000000800a08947 */ /* 0x000fec0003800000 */
[----:B------:R-:W-:Y:S01]  /*1f1e0*/  ISETP.NE.U32.AND P0, PT, R7, RZ, PT ;  /* 0x000000ff0700720c */ /* 0x000fe20003f05070 */
[----:B------:R-:W-:Y:S02]  /*1f1f0*/  HFMA2 R31, -RZ, RZ, -15.890625, -0.0047760009765625 ;  /* 0xcbf29ce4ff1f7431 */ /* 0x000fe400000001ff */
[----:B------:R-:W-:Y:S01]  /*1f200*/  IMAD.MOV.U32 R25, RZ, RZ, -0x7bdddcdb ;  /* 0x84222325ff197424 */ /* 0x000fe200078e00ff */
[----:B------:R-:W-:Y:S01]  /*1f210*/  MOV R26, RZ ;  /* 0x000000ff001a7202 */ /* 0x000fe20000000f00 */
[----:B-----5:R-:W-:Y:S01]  /*1f220*/  IMAD.MOV.U32 R21, RZ, RZ, RZ ;  /* 0x000000ffff157224 */ /* 0x020fe200078e00ff */
[----:B------:R-:W-:-:S13]  /*1f230*/  ISETP.NE.AND.EX P0, PT, R4, RZ, PT, P0 ;  /* 0x000000ff0400720c */ /* 0x000fda0003f05300 */
[----:B------:R-:W-:Y:S05]  /*1f240*/  @!P0 BRA `(.L_x_8398) ;  /* 0x0000000400b08947 */ /* 0x000fea0003800000 */
[----:B------:R-:W1:Y:S01]  /*1f250*/  LDC R26, c[0x0][0x3ac] ;  /* 0x0000eb00ff1a7b82 */ /* 0x000e620000000800 */
[----:B------:R-:W-:Y:S01]  /*1f260*/  IMAD.MOV.U32 R25, RZ, RZ, -0x7bdddcdb ;  /* 0x84222325ff197424 */ /* 0x000fe200078e00ff */
[----:B------:R-:W-:Y:S01]  /*1f270*/  MOV R31, 0xcbf29ce4 ;  /* 0xcbf29ce4001f7802 */ /* 0x000fe20000000f00 */
[----:B------:R-:W-:Y:S01]  /*1f280*/  IMAD.MOV.U32 R27, RZ, RZ, RZ ;  /* 0x000000ffff1b7224 */ /* 0x000fe200078e00ff */
[----:B------:R-:W-:-:S07]  /*1f290*/  MOV R18, RZ ;  /* 0x000000ff00127202 */ /* 0x000fce0000000f00 */
.L_x_8399:
[----:B0-----:R-:W-:-:S04]  /*1f2a0*/  LEA R28, P0, R27, R16, 0x3 ;  /* 0x000000101b1c7211 */ /* 0x001fc800078018ff */
        /* <DEDUP_REMOVED lines=101> */
[----:B------:R-:W-:-:S07]  /*1f900*/  IMAD.MOV.U32 R21, RZ, RZ, R5 ;  /* 0x000000ffff157224 */ /* 0x000fce00078e0005 */
.L_x_8398:
        /* <DEDUP_REMOVED lines=53> */
.L_x_8397:
[----:B------:R-:W-:-:S04]  /*1fc60*/  ISETP.GE.U32.AND P0, PT, R8, R25, PT ;  /* 0x000000190800720c */ /* 0x000fc80003f06070 */
[----:B------:R-:W-:-:S13]  /*1fc70*/  ISETP.GE.U32.AND.EX P0, PT, R10, R31, PT, P0 ;  /* 0x0000001f0a00720c */ /* 0x000fda0003f06100 */
[----:B------:R-:W-:Y:S05]  /*1fc80*/  @P0 BRA `(.L_x_8400) ;  /* 0x0000000000740947 */ /* 0x000fea0003800000 */
[----:B------:R-:W-:Y:S05]  /*1fc90*/  BRA `(.L_x_8401) ;  /* 0x0000000000687947 */ /* 0x000fea0003800000 */
.L_x_8393:
[----:B------:R-:W1:Y:S02]  /*1fca0*/  LDCU UR6, c[0x0][0x3b0] ;  /* 0x00007600ff0677ac */ /* 0x000e640008000800 */
[----:B-1----:R-:W-:-:S09]  /*1fcb0*/  UISETP.NE.AND UP0, UPT, UR6, URZ, UPT ;  /* 0x000000ff0600728c */ /* 0x002fd2000bf05270 */
[----:B------:R-:W-:Y:S05]  /*1fcc0*/  BRA.U !UP0, `(.L_x_8400) ;  /* 0x0000000108647547 */ /* 0x000fea000b800000 */
[----:B------:R-:W-:Y:S02]  /*1fcd0*/  HFMA2 R27, -RZ, RZ, 0, 0 ;  /* 0x00000000ff1b7431 */ /* 0x000fe400000001ff */
[----:B------:R-:W-:-:S07]  /*1fce0*/  IMAD.MOV.U32 R8, RZ, RZ, RZ ;  /* 0x000000ffff087224 */ /* 0x000fce00078e00ff */
.L_x_8402:
        /* <DEDUP_REMOVED lines=13> */
[----:B------:R-:W-:Y:S02]  /*1fdc0*/  ISETP.GT.U32.AND P0, PT, R18, R22, PT ;  /* 0x000000161200720c */ /* 0x000fe40003f04070 */
[----:B------:R-:W-:Y:S02]  /*1fdd0*/  IADD3.X R27, PT, PT, RZ, R27, RZ, P1, !PT ;  /* 0x0000001bff1b7210 */ /* 0x000fe40000ffe4ff */
[----:B------:R-:W-:Y:S01]  /*1fde0*/  ISETP.GT.U32.AND.EX P2, PT, R19, R23, PT, P0 ;  /* 0x000000171300720c */ /* 0x000fe20003f44100 */
[----:B-1----:R-:W-:Y:S02]  /*1fdf0*/  USHF.R.S32.HI UR7, URZ, 0x1f, UR6 ;  /* 0x0000001fff077899 */ /* 0x002fe40008011406 */
[----:B------:R-:W-:-:S04]  /*1fe00*/  ISETP.GE.U32.AND P1, PT, R8, UR6, PT ;  /* 0x0000000608007c0c */ /* 0x000fc8000bf26070 */
[----:B------:R-:W-:-:S13]  /*1fe10*/  ISETP.GE.U32.AND.EX P0, PT, R27, UR7, PT, P1 ;  /* 0x000000071b007c0c */ /* 0x000fda000bf06110 */
[----:B------:R-:W-:Y:S05]  /*1fe20*/  @!P0 BRA !P2, `(.L_x_8402) ;  /* 0xfffffffc00b08947 */ /* 0x000fea000503ffff */
[----:B------:R-:W-:Y:S05]  /*1fe30*/  BRA `(.L_x_8400) ;  /* 0x0000000000087947 */ /* 0x000fea0003800000 */
.L_x_8401:
[----:B------:R-:W-:Y:S01]  /*1fe40*/  VIADD R0, R13, 0x1 ;  /* 0x000000010d007836 */ /* 0x000fe20000000000 */
[----:B------:R-:W-:-:S07]  /*1fe50*/  MOV R13, R2 ;  /* 0x00000002000d7202 */ /* 0x000fce0000000f00 */
.L_x_8400:
[----:B------:R-:W-:Y:S05]  /*1fe60*/  BSYNC.RECONVERGENT B2 ;  /* 0x0000000000027941 */ /* 0x000fea0003800200 */
.L_x_8392:
[----:B------:R-:W-:-:S13]  /*1fe70*/  ISETP.GE.AND P0, PT, R0, R13, PT ;  /* 0x0000000d0000720c */ /* 0x000fda0003f06270 */
[----:B------:R-:W-:Y:S05]  /*1fe80*/  @!P0 BRA `(.L_x_8403) ;  /* 0xffffffd000888947 */ /* 0x000fea000383ffff */
.L_x_8385:
[----:B------:R-:W-:Y:S05]  /*1fe90*/  BSYNC.RECONVERGENT B0 ;  /* 0x0000000000007941 */ /* 0x000fea0003800200 */
.L_x_8384:
[----:B0-----:R-:W-:Y:S01]  /*1fea0*/  IMAD.IADD R10, R3, 0x1, -R0 ;  /* 0x00000001030a7824 */ /* 0x001fe200078e0a00 */
[----:B------:R-:W0:Y:S01]  /*1feb0*/  LDCU UR6, c[0x0][0x394] ;  /* 0x00007280ff0677ac */ /* 0x000e220008000800 */
[----:B------:R-:W-:Y:S01]  /*1fec0*/  BSSY.RECONVERGENT B0, `(.L_x_8404) ;  /* 0x00002e8000007945 */ /* 0x000fe20003800200 */
[----:B------:R-:W-:Y:S02]  /*1fed0*/  IMAD.MOV.U32 R7, RZ, RZ, RZ ;  /* 0x000000ffff077224 */ /* 0x000fe400078e00ff */
[----:B------:R-:W-:-:S04]  /*1fee0*/  IADD3 R9, PT, PT, R10, R9, -R12 ;  /* 0x000000090a097210 */ /* 0x000fc80007ffe80c */
[----:B------:R-:W-:-:S04]  /*1fef0*/  SHF.R.S32.HI R5, RZ, 0x1, R9 ;  /* 0x00000001ff057819 */ /* 0x000fc80000011409 */
[----:B------:R-:W-:-:S04]  /*1ff00*/  VIMNMX R8, PT, PT, R10, R5, !PT ;  /* 0x000000050a087248 */ /* 0x000fc80007fe0100 */
[----:B------:R-:W-:-:S04]  /*1ff10*/  IADD3 R0, PT, PT, R0, 0x1, R8 ;  /* 0x0000000100007810 */ /* 0x000fc80007ffe008 */
[----:B0-----:R-:W-:-:S04]  /*1ff20*/  VIMNMX R0, PT, PT, R0, UR6, PT ;  /* 0x0000000600007c48 */ /* 0x001fc8000bfe0100 */
[----:B------:R-:W-:-:S04]  /*1ff30*/  IADD3 R2, PT, PT, -R3, R0, RZ ;  /* 0x0000000003027210 */ /* 0x000fc80007ffe1ff */
[----:B------:R-:W-:-:S13]  /*1ff40*/  ISETP.GE.AND P0, PT, R2, 0x1, PT ;  /* 0x000000010200780c */ /* 0x000fda0003f06270 */
[----:B------:R-:W-:Y:S05]  /*1ff50*/  @!P0 BRA `(.L_x_8405) ;  /* 0x0000002c00788947 */ /* 0x000fea0003800000 */
[----:B-----5:R-:W0:Y:S01]  /*1ff60*/  LDC.64 R18, c[0x0][0x3a8] ;  /* 0x0000ea00ff127b82 */ /* 0x020e220000000a00 */
[----:B------:R-:W-:Y:S01]  /*1ff70*/  HFMA2 R7, -RZ, RZ, 0, 0 ;  /* 0x00000000ff077431 */ /* 0x000fe200000001ff */
[C---:B0-----:R-:W-:Y:S02]  /*1ff80*/  IADD3 R6, P0, PT, R18.reuse, -0x1, RZ ;  /* 0xffffffff12067810 */ /* 0x041fe40007f1e0ff */
[C---:B------:R-:W-:Y:S02]  /*1ff90*/  LOP3.LUT R5, R18.reuse, 0x1, RZ, 0xc0, !PT ;  /* 0x0000000112057812 */ /* 0x040fe400078ec0ff */
[----:B------:R-:W-:Y:S02]  /*1ffa0*/  LOP3.LUT R4, R18, 0xfffffffe, RZ, 0xc0, !PT ;  /* 0xfffffffe12047812 */ /* 0x000fe400078ec0ff */
[----:B------:R-:W-:-:S07]  /*1ffb0*/  IADD3.X R3, PT, PT, R19, -0x1, RZ, P0, !PT ;  /* 0xffffffff13037810 */ /* 0x000fce00007fe4ff */
.L_x_8423:
[----:B------:R-:W-:Y:S01]  /*1ffc0*/  IMAD.IADD R13, R7, 0x1, R2 ;  /* 0x00000001070d7824 */ /* 0x000fe200078e0202 */
[----:B------:R-:W-:Y:S01]  /*1ffd0*/  MOV R0, R2 ;  /* 0x0000000200007202 */ /* 0x000fe20000000f00 */
[----:B01----:R-:W0:Y:S03]  /*1ffe0*/  LDC.64 R20, c[0x0][0x3a8] ;  /* 0x0000ea00ff147b82 */ /* 0x003e260000000a00 */
[----:B------:R-:W-:-:S05]  /*1fff0*/  SHF.R.S32.HI R2, RZ, 0x1, R13 ;  /* 0x00000001ff027819 */ /* 0x000fca000001140d */
[----:B-----5:R-:W-:-:S06]  /*20000*/  IMAD.WIDE R18, R2, 0x8, R14 ;  /* 0x0000000802127825 */ /* 0x020fcc00078e020e */
[----:B------:R-:W5:Y:S01]  /*20010*/  LDG.E.64 R18, desc[UR4][R18.64] ;  /* 0x0000000412127981 */ /* 0x000f62000c1e1b00 */
[----:B------:R-:W-:Y:S02]  /*20020*/  MOV R13, 0xcbf29ce4 ;  /* 0xcbf29ce4000d7802 */ /* 0x000fe40000000f00 */
[----:B0-----:R-:W-:Y:S01]  /*20030*/  ISETP.NE.U32.AND P0, PT, R20, RZ, PT ;  /* 0x000000ff1400720c */ /* 0x001fe20003f05070 */
[----:B------:R-:W-:-:S03]  /*20040*/  IMAD.MOV.U32 R20, RZ, RZ, -0x7bdddcdb ;  /* 0x84222325ff147424 */ /* 0x000fc600078e00ff */
[----:B------:R-:W-:-:S13]  /*20050*/  ISETP.NE.AND.EX P0, PT, R21, RZ, PT, P0 ;  /* 0x000000ff1500720c */ /* 0x000fda0003f05300 */
[----:B------:R-:W-:Y:S05]  /*20060*/  @!P0 BRA `(.L_x_8406) ;  /* 0x0000000800a88947 */ /* 0x000fea0003800000 */
[----:B------:R-:W-:Y:S01]  /*20070*/  ISETP.NE.U32.AND P1, PT, R6, RZ, PT ;  /* 0x000000ff0600720c */ /* 0x000fe20003f25070 */
[----:B------:R-:W-:Y:S02]  /*20080*/  HFMA2 R30, -RZ, RZ, 0, 0 ;  /* 0x00000000ff1e7431 */ /* 0x000fe400000001ff */
[----:B------:R-:W-:Y:S01]  /*20090*/  IMAD.MOV.U32 R20, RZ, RZ, -0x7bdddcdb ;  /* 0x84222325ff147424 */ /* 0x000fe200078e00ff */
[----:B------:R-:W-:Y:S01]  /*200a0*/  MOV R13, 0xcbf29ce4 ;  /* 0xcbf29ce4000d7802 */ /* 0x000fe20000000f00 */
[----:B------:R-:W-:Y:S01]  /*200b0*/  IMAD.MOV.U32 R23, RZ, RZ, RZ ;  /* 0x000000ffff177224 */ /* 0x000fe200078e00ff */
[----:B------:R-:W-:-:S13]  /*200c0*/  ISETP.NE.AND.EX P1, PT, R3, RZ, PT, P1 ;  /* 0x000000ff0300720c */ /* 0x000fda0003f25310 */
[----:B------:R-:W-:Y:S05]  /*200d0*/  @!P1 BRA `(.L_x_8407) ;  /* 0x0000000400b89947 */ /* 0x000fea0003800000 */
[----:B------:R-:W0:Y:S01]  /*200e0*/  LDC R30, c[0x0][0x3ac] ;  /* 0x0000eb00ff1e7b82 */ /* 0x000e220000000800 */
[----:B------:R-:W-:Y:S01]  /*200f0*/  IADD3 R22, P1, PT, R16, 0x8, RZ ;  /* 0x0000000810167810 */ /* 0x000fe20007f3e0ff */
[----:B------:R-:W-:Y:S01]  /*20100*/  IMAD.MOV.U32 R20, RZ, RZ, -0x7bdddcdb ;  /* 0x84222325ff147424 */ /* 0x000fe200078e00ff */
[----:B------:R-:W-:Y:S01]  /*20110*/  MOV R13, 0xcbf29ce4 ;  /* 0xcbf29ce4000d7802 */ /* 0x000fe20000000f00 */
[----:B------:R-:W-:Y:S01]  /*20120*/  IMAD.MOV.U32 R32, RZ, RZ, R4 ;  /* 0x000000ffff207224 */ /* 0x000fe200078e0004 */
[----:B------:R-:W-:Y:S01]  /*20130*/  IADD3.X R23, PT, PT, RZ, R17, RZ, P1, !PT ;  /* 0x00000011ff177210 */ /* 0x000fe20000ffe4ff */
[----:B0-----:R-:W-:-:S08]  /*20140*/  IMAD.MOV.U32 R31, RZ, RZ, R30 ;  /* 0x000000ffff1f7224 */ /* 0x001fd000078e001e */
.L_x_8408:
[----:B------:R-:W2:Y:S04]  /*20150*/  LDG.E.64 R26, desc[UR4][R22.64+-0x8] ;  /* 0xfffff804161a7981 */ /* 0x000ea8000c1e1b00 */
[----:B------:R0:W3:Y:S01]  /*20160*/  LDG.E.64 R24, desc[UR4][R22.64] ;  /* 0x0000000416187981 */ /* 0x0000e2000c1e1b00 */
        /* <DEDUP_REMOVED lines=96> */
[----:B------:R-:W-:-:S04]  /*20770*/  MOV R20, R24 ;  /* 0x0000001800147202 */ /* 0x000fc80000000f00 */
[----:B------:R-:W-:-:S05]  /*20780*/  LEA R13, R26, R13, 0x8 ;  /* 0x0000000d1a0d7211 */ /* 0x000fca00078e40ff */
[----:B------:R-:W-:Y:S01]  /*20790*/  IMAD.IADD R13, R25, 0x1, R13 ;  /* 0x00000001190d7824 */ /* 0x000fe200078e020d */
[----:B------:R-:W-:Y:S06]  /*207a0*/  @P1 BRA `(.L_x_8408) ;  /* 0xfffffff800681947 */ /* 0x000fec000383ffff */
[----:B------:R-:W-:-:S07]  /*207b0*/  MOV R23, R4 ;  /* 0x0000000400177202 */ /* 0x000fce0000000f00 */
.L_x_8407:
        /* <DEDUP_REMOVED lines=53> */
.L_x_8406:
[----:B------:R-:W-:Y:S02]  /*20b10*/  HFMA2 R33, -RZ, RZ, -6.306171417236328125e-05, 0.01395416259765625 ;  /* 0x84222325ff217431 */ /* 0x000fe400000001ff */
        /* <DEDUP_REMOVED lines=8> */
[----:B------:R-:W-:Y:S01]  /*20ba0*/  MOV R33, 0x84222325 ;  /* 0x8422232500217802 */ /* 0x000fe20000000f00 */
[----:B------:R-:W-:Y:S01]  /*20bb0*/  IMAD.MOV.U32 R32, RZ, RZ, -0x340d631c ;  /* 0xcbf29ce4ff207424 */ /* 0x000fe200078e00ff */
[----:B------:R-:W-:-:S07]  /*20bc0*/  CS2R R28, SRZ ;  /* 0x00000000001c7805 */ /* 0x000fce000001ff00 */
.L_x_8411:
        /* <DEDUP_REMOVED lines=105> */
.L_x_8410:
        /* <DEDUP_REMOVED lines=53> */
.L_x_8409:
        /* <DEDUP_REMOVED lines=15> */
[----:B------:R-:W-:Y:S02]  /*216a0*/  HFMA2 R13, -RZ, RZ, -15.890625, -0.0047760009765625 ;  /* 0xcbf29ce4ff0d7431 */ /* 0x000fe400000001ff */
[----:B------:R-:W-:Y:S01]  /*216b0*/  IMAD.MOV.U32 R20, RZ, RZ, -0x7bdddcdb ;  /* 0x84222325ff147424 */ /* 0x000fe200078e00ff */
[----:B------:R-:W-:Y:S01]  /*216c0*/  MOV R28, RZ ;  /* 0x000000ff001c7202 */ /* 0x000fe20000000f00 */
[----:B------:R-:W-:-:S07]  /*216d0*/  IMAD.MOV.U32 R31, RZ, RZ, RZ ;  /* 0x000000ffff1f7224 */ /* 0x000fce00078e00ff */
.L_x_8416:
        /* <DEDUP_REMOVED lines=103> */
.L_x_8415:
[----:B------:R-:W-:-:S04]  /*21d50*/  ISETP.NE.U32.AND P1, PT, R5, RZ, PT ;  /* 0x000000ff0500720c */ /* 0x000fc80003f25070 */
[----:B------:R-:W-:-:S13]  /*21d60*/  ISETP.NE.AND.EX P1, PT, RZ, RZ, PT, P1 ;  /* 0x000000ffff00720c */ /* 0x000fda0003f25310 */
[----:B------:R-:W-:Y:S05]  /*21d70*/  @!P1 BRA `(.L_x_8414) ;  /* 0x0000000000c89947 */ /* 0x000fea0003800000 */
[----:B------:R-:W-:-:S04]  /*21d80*/  LEA R22, P1, R23, R16, 0x3 ;  /* 0x0000001017167211 */ /* 0x000fc800078218ff */
        /* <DEDUP_REMOVED lines=49> */
.L_x_8414:
[----:B------:R-:W-:Y:S01]  /*220a0*/  IMAD.MOV.U32 R27, RZ, RZ, -0x7bdddcdb ;  /* 0x84222325ff1b7424 */ /* 0x000fe200078e00ff */
[----:B------:R-:W-:Y:S01]  /*220b0*/  MOV R26, 0xcbf29ce4 ;  /* 0xcbf29ce4001a7802 */ /* 0x000fe20000000f00 */
        /* <DEDUP_REMOVED lines=8> */
[----:B------:R-:W-:Y:S02]  /*22140*/  MOV R26, 0xcbf29ce4 ;  /* 0xcbf29ce4001a7802 */ /* 0x000fe40000000f00 */
[----:B0-----:R-:W-:-:S07]  /*22150*/  CS2R R28, SRZ ;  /* 0x00000000001c7805 */ /* 0x001fce000001ff00 */
.L_x_8419:
        /* <DEDUP_REMOVED lines=104> */
.L_x_8418:
[----:B------:R-:W-:-:S04]  /*227e0*/  ISETP.NE.U32.AND P0, PT, R5, RZ, PT ;  /* 0x000000ff0500720c */ /* 0x000fc80003f05070 */
[----:B------:R-:W-:-:S13]  /*227f0*/  ISETP.NE.AND.EX P0, PT, RZ, RZ, PT, P0 ;  /* 0x000000ffff00720c */ /* 0x000fda0003f05300 */
[----:B------:R-:W-:Y:S05]  /*22800*/  @!P0 BRA `(.L_x_8417) ;  /* 0x0000000000c88947 */ /* 0x000fea0003800000 */
[----:B-----5:R-:W-:-:S04]  /*22810*/  LEA R18, P0, R23, R18, 0x3 ;  /* 0x0000001217127211 */ /* 0x020fc800078018ff */
        /* <DEDUP_REMOVED lines=49> */
.L_x_8417:
[----:B------:R-:W-:-:S04]  /*22b30*/  ISETP.GE.U32.AND P0, PT, R20, R27, PT ;  /* 0x0000001b1400720c */ /* 0x000fc80003f06070 */
[----:B------:R-:W-:-:S13]  /*22b40*/  ISETP.GE.U32.AND.EX P0, PT, R13, R26, PT, P0 ;  /* 0x0000001a0d00720c */ /* 0x000fda0003f06100 */
[----:B------:R-:W-:Y:S05]  /*22b50*/  @!P0 BRA `(.L_x_8420) ;  /* 0x00000000006c8947 */ /* 0x000fea0003800000 */
[----:B------:R-:W-:Y:S05]  /*22b60*/  BRA `(.L_x_8421) ;  /* 0x0000000000607947 */ /* 0x000fea0003800000 */
.L_x_8413:
[----:B------:R-:W0:Y:S02]  /*22b70*/  LDCU UR6, c[0x0][0x3b0] ;  /* 0x00007600ff0677ac */ /* 0x000e240008000800 */
[----:B0-----:R-:W-:-:S09]  /*22b80*/  UISETP.NE.AND UP0, UPT, UR6, URZ, UPT ;  /* 0x000000ff0600728c */ /* 0x001fd2000bf05270 */
[----:B------:R-:W-:Y:S05]  /*22b90*/  BRA.U !UP0, `(.L_x_8421) ;  /* 0x0000000108547547 */ /* 0x000fea000b800000 */
[----:B------:R-:W-:-:S07]  /*22ba0*/  CS2R R24, SRZ ;  /* 0x0000000000187805 */ /* 0x000fce000001ff00 */
.L_x_8422:
        /* <DEDUP_REMOVED lines=20> */
.L_x_8421:
[----:B------:R-:W-:Y:S01]  /*22cf0*/  VIADD R7, R2, 0x1 ;  /* 0x0000000102077836 */ /* 0x000fe20000000000 */
[----:B------:R-:W-:-:S07]  /*22d00*/  MOV R2, R0 ;  /* 0x0000000000027202 */ /* 0x000fce0000000f00 */
.L_x_8420:
[----:B------:R-:W-:Y:S05]  /*22d10*/  BSYNC.RECONVERGENT B2 ;  /* 0x0000000000027941 */ /* 0x000fea0003800200 */
.L_x_8412:
[----:B------:R-:W-:-:S13]  /*22d20*/  ISETP.GE.AND P0, PT, R7, R2, PT ;  /* 0x000000020700720c */ /* 0x000fda0003f06270 */
[----:B------:R-:W-:Y:S05]  /*22d30*/  @!P0 BRA `(.L_x_8423) ;  /* 0xffffffd000a08947 */ /* 0x000fea000383ffff */
.L_x_8405:
[----:B------:R-:W-:Y:S05]  /*22d40*/  BSYNC.RECONVERGENT B0 ;  /* 0x0000000000007941 */ /* 0x000fea0003800200 */
.L_x_8404:
[----:B------:R-:W-:-:S05]  /*22d50*/  IMAD.IADD R7, R10, 0x1, R7 ;  /* 0x000000010a077824 */ /* 0x000fca00078e0207 */
[CC--:B------:R-:W-:Y:S02]  /*22d60*/  VIMNMX R0, PT, PT, R8.reuse, R7.reuse, PT ;  /* 0x0000000708007248 */ /* 0x0c0fe40003fe0100 */
[----:B------:R-:W-:Y:S02]  /*22d70*/  ISETP.GE.AND P0, PT, R8, R7, PT ;  /* 0x000000070800720c */ /* 0x000fe40003f06270 */
[----:B------:R-:W-:Y:S01]  /*22d80*/  IADD3 R9, PT, PT, R9, -R0, RZ ;  /* 0x8000000009097210 */ /* 0x000fe20007ffe0ff */
[----:B------:R-:W-:-:S05]  /*22d90*/  VIADD R0, R0, 0x1 ;  /* 0x0000000100007836 */ /* 0x000fca0000000000 */
[C---:B------:R-:W-:Y:S02]  /*22da0*/  ISETP.EQ.AND P0, PT, R9.reuse, R0, !P0 ;  /* 0x000000000900720c */ /* 0x040fe40004702270 */
[----:B------:R-:W-:Y:S02]  /*22db0*/  IADD3 R9, PT, PT, R9, R12, RZ ;  /* 0x0000000c09097210 */ /* 0x000fe40007ffe0ff */
[----:B------:R-:W-:-:S09]  /*22dc0*/  SEL R0, RZ, 0x1, !P0 ;  /* 0x00000001ff007807 */ /* 0x000fd20004000000 */
.L_x_8227:
[----:B------:R-:W-:Y:S05]  /*22dd0*/  BSYNC.RECONVERGENT B1 ;  /* 0x0000000000017941 */ /* 0x000fea0003800200 */
.L_x_8226:
[----:B------:R-:W2:Y:S01]  /*22de0*/  LDC.64 R6, c[0x0][0x390] ;  /* 0x0000e400ff067b82 */ /* 0x000ea20000000a00 */
[----:B------:R-:W3:Y:S07]  /*22df0*/  LDCU UR6, c[0x0][0x3b8] ;  /* 0x00007700ff0677ac */ /* 0x000eee0008000800 */
[----:B------:R-:W4:Y:S01]  /*22e00*/  LDC.64 R2, c[0x0][0x3a0] ;  /* 0x0000e800ff027b82 */ /* 0x000f220000000a00 */
[----:B---3--:R-:W-:-:S05]  /*22e10*/  IMAD R4, R11, UR6, RZ ;  /* 0x000000060b047c24 */ /* 0x008fca000f8e02ff */
[----:B--2---:R-:W-:-:S04]  /*22e20*/  VIADDMNMX R4, R7, R6, R4, PT ;  /* 0x0000000607047246 */ /* 0x004fc80003800104 */
[----:B------:R-:W-:Y:S01]  /*22e30*/  IADD3 R5, PT, PT, R0, R4, -R9 ;  /* 0x0000000400057210 */ /* 0x000fe20007ffe809 */
[----:B----4-:R-:W-:-:S05]  /*22e40*/  IMAD.WIDE R2, R11, 0x8, R2 ;  /* 0x000000080b027825 */ /* 0x010fca00078e0202 */
[----:B------:R-:W-:Y:S04]  /*22e50*/  STG.E desc[UR4][R2.64], R9 ;  /* 0x0000000902007986 */ /* 0x000fe8000c101904 */
[----:B------:R-:W-:Y:S01]  /*22e60*/  STG.E desc[UR4][R2.64+0x4], R5 ;  /* 0x0000040502007986 */ /* 0x000fe2000c101904 */
[----:B------:R-:W-:Y:S05]  /*22e70*/  EXIT ;  /* 0x000000000000794d */ /* 0x000fea0003800000 */
.L_x_8424:
        /* <DEDUP_REMOVED lines=16> */
.L_x_8801:


//--------------------- .text._ZN6thrust24THRUST_300001_SM_1000_NS8cuda_cub4core6detail13_kernel_agentINS1_16__set_operations9InitAgentIN3cub18CUB_300001_SM_100013ScanTileStateIiLb1EEEiEEJSA_iEEEvDpT0_ --------------------------
	.section	.text._ZN6thrust24THRUST_300001_SM_1000_NS8cuda_cub4core6detail13_kernel_agentINS1_16__set_operations9InitAgentIN3cub18CUB_300001_SM_100013ScanTileStateIiLb1EEEiEEJSA_iEEEvDpT0_,"ax",@progbits
	.align	128
        .global         _ZN6thrust24THRUST_300001_SM_1000_NS8cuda_cub4core6detail13_kernel_agentINS1_16__set_operations9InitAgentIN3cub18CUB_300001_SM_100013ScanTileStateIiLb1EEEiEEJSA_iEEEvDpT0_
        .type           _ZN6thrust24THRUST_300001_SM_1000_NS8cuda_cub4core6detail13_kernel_agentINS1_16__set_operations9InitAgentIN3cub18CUB_300001_SM_100013ScanTileStateIiLb1EEEiEEJSA_iEEEvDpT0_,@function
        .size           _ZN6thrust24THRUST_300001_SM_1000_NS8cuda_cub4core6detail13_kernel_agentINS1_16__set_operations9InitAgentIN3cub18CUB_300001_SM_100013ScanTileStateIiLb1EEEiEEJSA_iEEEvDpT0_,(.L_x_8802 - _ZN6thrust24THRUST_300001_SM_1000_NS8cuda_cub4core6detail13_kernel_agentINS1_16__set_operations9InitAgentIN3cub18CUB_300001_SM_100013ScanTileStateIiLb1EEEiEEJSA_iEEEvDpT0_)
        .other          _ZN6thrust24THRUST_300001_SM_1000_NS8cuda_cub4core6detail13_kernel_agentINS1_16__set_operations9InitAgentIN3cub18CUB_300001_SM_100013ScanTileStateIiLb1EEEiEEJSA_iEEEvDpT0_,@"STO_CUDA_ENTRY STV_DEFAULT"
_ZN6thrust24THRUST_300001_SM_1000_NS8cuda_cub4core6detail13_kernel_agentINS1_16__set_operations9InitAgentIN3cub18CUB_300001_SM_100013ScanTileStateIiLb1EEEiEEJSA_iEEEvDpT0_:
.text._ZN6thrust24THRUST_300001_SM_1000_NS8cuda_cub4core6detail13_kernel_agentINS1_16__set_operations9InitAgentIN3cub18CUB_300001_SM_100013ScanTileStateIiLb1EEEiEEJSA_iEEEvDpT0_:
[----:B------:R-:W-:Y:S01]  /*0000*/  LDC R1, c[0x0][0x37c] ;  /* 0x0000df00ff017b82 */ /* 0x000fe20000000800 */
[----:B------:R-:W0:Y:S07]  /*0010*/  S2R R0, SR_TID.X ;  /* 0x0000000000007919 */ /* 0x000e2e0000002100 */
[----:B------:R-:W1:Y:S01]  /*0020*/  S2UR UR6, SR_CTAID.X ;  /* 0x00000000000679c3 */ /* 0x000e620000002500 */
[----:B------:R-:W2:Y:S07]  /*0030*/  LDCU UR4, c[0x0][0x388] ;  /* 0x00007100ff0477ac */ /* 0x000eae0008000800 */
[----:B------:R-:W1:Y:S01]  /*0040*/  LDC R5, c[0x0][0x360] ;  /* 0x0000d800ff057b82 */ /* 0x000e620000000800 */
[----:B0-----:R-:W-:Y:S01]  /*0050*/  ISETP.GT.U32.AND P0, PT, R0, 0x1f, PT ;  /* 0x0000001f0000780c */ /* 0x001fe20003f04070 */
[----:B-1----:R-:W-:-:S03]  /*0060*/  IMAD R5, R5, UR6, R0 ;  /* 0x0000000605057c24 */ /* 0x002fc6000f8e0200 */
[----:B------:R-:W-:Y:S02]  /*0070*/  ISETP.NE.OR P0, PT, RZ, UR6, P0 ;  /* 0x00000006ff007c0c */ /* 0x000fe40008705670 */
[----:B--2---:R-:W-:Y:S01]  /*0080*/  ISETP.GE.AND P1, PT, R5, UR4, PT ;  /* 0x0000000405007c0c */ /* 0x004fe2000bf26270 */
[----:B------:R-:W0:-:S12]  /*0090*/  LDCU.64 UR4, c[0x0][0x358] ;  /* 0x00006b00ff0477ac */ /* 0x000e180008000a00 */
[----:B------:R-:W1:Y:S01]  /*00a0*/  @!P1 LDC.64 R2, c[0x0][0x380] ;  /* 0x0000e000ff029b82 */ /* 0x000e620000000a00 */
[----:B------:R-:W-:Y:S01]  /*00b0*/  @!P1 MOV R4, 0x63 ;  /* 0x0000006300049802 */ /* 0x000fe20000000f00 */
[----:B-1----:R-:W-:-:S04]  /*00c0*/  @!P1 IMAD.WIDE R2, R5, 0x8, R2 ;  /* 0x0000000805029825 */ /* 0x002fc800078e0202 */
[----:B------:R-:W-:-:S05]  /*00d0*/  HFMA2 R5, -RZ, RZ, 0, 0 ;  /* 0x00000000ff057431 */ /* 0x000fca00000001ff */
[----:B0-----:R0:W-:Y:S01]  /*00e0*/  @!P1 STG.E.64 desc[UR4][R2.64+0x100], R4 ;  /* 0x0001000402009986 */ /* 0x0011e2000c101b04 */
[----:B------:R-:W-:Y:S05]  /*00f0*/  @P0 EXIT ;  /* 0x000000000000094d */ /* 0x000fea0003800000 */
[----:B0-----:R-:W0:Y:S02]  /*0100*/  LDC.64 R2, c[0x0][0x380] ;  /* 0x0000e000ff027b82 */ /* 0x001e240000000a00 */
[----:B0-----:R-:W-:-:S05]  /*0110*/  IMAD.WIDE.U32 R2, R0, 0x8, R2 ;  /* 0x0000000800027825 */ /* 0x001fca00078e0002 */
[----:B------:R-:W-:Y:S01]  /*0120*/  STG.E.64 desc[UR4][R2.64], RZ ;  /* 0x000000ff02007986 */ /* 0x000fe2000c101b04 */
[----:B------:R-:W-:Y:S05]  /*0130*/  EXIT ;  /* 0x000000000000794d */ /* 0x000fea0003800000 */
.L_x_8425:
        /* <DEDUP_REMOVED lines=12> */
.L_x_8802:


//--------------------- .text._ZN6thrust24THRUST_300001_SM_1000_NS8cuda_cub4core6detail13_kernel_agentINS1_8__unique11UniqueAgentIPPyS8_7t_equaliPiEEJS8_S8_S9_SA_iN3cub18CUB_300001_SM_100013ScanTileStateIiLb1EEEmEEEvDpT0_ --------------------------
	.section	.text._ZN6thrust24THRUST_300001_SM_1000_NS8cuda_cub4core6detail13_kernel_agentINS1_8__unique11UniqueAgentIPPyS8_7t_equaliPiEEJS8_S8_S9_SA_iN3cub18CUB_300001_SM_100013ScanTileStateIiLb1EEEmEEEvDpT0_,"ax",@progbits
	.align	128
        .global         _ZN6thrust24THRUST_300001_SM_1000_NS8cuda_cub4core6detail13_kernel_agentINS1_8__unique11UniqueAgentIPPyS8_7t_equaliPiEEJS8_S8_S9_SA_iN3cub18CUB_300001_SM_100013ScanTileStateIiLb1EEEmEEEvDpT0_
        .type           _ZN6thrust24THRUST_300001_SM_1000_NS8cuda_cub4core6detail13_kernel_agentINS1_8__unique11UniqueAgentIPPyS8_7t_equaliPiEEJS8_S8_S9_SA_iN3cub18CUB_300001_SM_100013ScanTileStateIiLb1EEEmEEEvDpT0_,@function
        .size           _ZN6thrust24THRUST_300001_SM_1000_NS8cuda_cub4core6detail13_kernel_agentINS1_8__unique11UniqueAgentIPPyS8_7t_equaliPiEEJS8_S8_S9_SA_iN3cub18CUB_300001_SM_100013ScanTileStateIiLb1EEEmEEEvDpT0_,(.L_x_8803 - _ZN6thrust24THRUST_300001_SM_1000_NS8cuda_cub4core6detail13_kernel_agentINS1_8__unique11UniqueAgentIPPyS8_7t_equaliPiEEJS8_S8_S9_SA_iN3cub18CUB_300001_SM_100013ScanTileStateIiLb1EEEmEEEvDpT0_)
        .other          _ZN6thrust24THRUST_300001_SM_1000_NS8cuda_cub4core6detail13_kernel_agentINS1_8__unique11UniqueAgentIPPyS8_7t_equaliPiEEJS8_S8_S9_SA_iN3cub18CUB_300001_SM_100013ScanTileStateIiLb1EEEmEEEvDpT0_,@"STO_CUDA_ENTRY STV_DEFAULT"
_ZN6thrust24THRUST_300001_SM_1000_NS8cuda_cub4core6detail13_kernel_agentINS1_8__unique11UniqueAgentIPPyS8_7t_equaliPiEEJS8_S8_S9_SA_iN3cub18CUB_300001_SM_100013ScanTileStateIiLb1EEEmEEEvDpT0_:
.text._ZN6thrust24THRUST_300001_SM_1000_NS8cuda_cub4core6detail13_kernel_agentINS1_8__unique11UniqueAgentIPPyS8_7t_equaliPiEEJS8_S8_S9_SA_iN3cub18CUB_300001_SM_100013ScanTileStateIiLb1EEEmEEEvDpT0_:
[----:B------:R-:W-:Y:S01]  /*0000*/  LDC R1, c[0x0][0x37c] ;  /* 0x0000df00ff017b82 */ /* 0x000fe20000000800 */
[----:B------:R-:W0:Y:S01]  /*0010*/  S2R R2, SR_CTAID.X ;  /* 0x0000000000027919 */ /* 0x000e220000002500 */
[----:B------:R-:W1:Y:S01]  /*0020*/  LDCU UR4, c[0x0][0x3b0] ;  /* 0x00007600ff0477ac */ /* 0x000e620008000800 */
[----:B------:R-:W2:Y:S01]  /*0030*/  LDCU.64 UR8, c[0x0][0x358] ;  /* 0x00006b00ff0877ac */ /* 0x000ea20008000a00 */
[----:B-1----:R-:W-:-:S06]  /*0040*/  UIADD3 UR4, UPT, UPT, UR4, -0x1, URZ ;  /* 0xffffffff04047890 */ /* 0x002fcc000fffe0ff */
[C---:B0-----:R-:W-:Y:S01]  /*0050*/  ISETP.GE.AND P0, PT, R2.reuse, UR4, PT ;  /* 0x0000000402007c0c */ /* 0x041fe2000bf06270 */
[----:B------:R-:W-:-:S12]  /*0060*/  IMAD R0, R2, 0x140, RZ ;  /* 0x0000014002007824 */ /* 0x000fd800078e02ff */
[----:B--2---:R-:W-:Y:S05]  /*0070*/  @P0 BRA `(.L_x_8426) ;  /* 0x0000003800280947 */ /* 0x004fea0003800000 */
[----:B------:R-:W-:-:S13]  /*0080*/  ISETP.NE.AND P0, PT, R2, RZ, PT ;  /* 0x000000ff0200720c */ /* 0x000fda0003f05270 */
[----:B------:R-:W-:Y:S05]  /*0090*/  @P0 BRA `(.L_x_8427) ;  /* 0x0000001400c80947 */ /* 0x000fea0003800000 */
[----:B------:R-:W0:Y:S01]  /*00a0*/  S2R R24, SR_TID.X ;  /* 0x0000000000187919 */ /* 0x000e220000002100 */
[----:B------:R-:W1:Y:S08]  /*00b0*/  LDC.64 R4, c[0x0][0x380] ;  /* 0x0000e000ff047b82 */ /* 0x000e700000000a00 */
[----:B------:R-:W2:Y:S01]  /*00c0*/  S2UR UR5, SR_CgaCtaId ;  /* 0x00000000000579c3 */ /* 0x000ea20000008800 */
[----:B------:R-:W-:Y:S01]  /*00d0*/  UMOV UR4, 0x400 ;  /* 0x0000040000047882 */ /* 0x000fe20000000000 */
[----:B------:R-:W3:Y:S01]  /*00e0*/  LDCU.64 UR6, c[0x0][0x390] ;  /* 0x00007200ff0677ac */ /* 0x000ee20008000a00 */
[----:B0-----:R-:W-:-:S02]  /*00f0*/  LOP3.LUT R3, R24, 0x1f, RZ, 0xc0, !PT ;  /* 0x0000001f18037812 */ /* 0x001fc400078ec0ff */
[----:B------:R-:W-:-:S03]  /*0100*/  LOP3.LUT R2, R24, 0x3e0, RZ, 0xc0, !PT ;  /* 0x000003e018027812 */ /* 0x000fc600078ec0ff */
[----:B------:R-:W-:-:S04]  /*0110*/  IMAD.IADD R3, R0, 0x1, R3 ;  /* 0x0000000100037824 */ /* 0x000fc800078e0203 */
[----:B------:R-:W-:-:S04]  /*0120*/  IMAD R3, R2, 0x5, R3 ;  /* 0x0000000502037824 */ /* 0x000fc800078e0203 */
[----:B-1----:R-:W-:-:S05]  /*0130*/  IMAD.WIDE.U32 R4, R3, 0x8, R4 ;  /* 0x0000000803047825 */ /* 0x002fca00078e0004 */
[----:B------:R-:W4:Y:S04]  /*0140*/  LDG.E.64.CONSTANT R12, desc[UR8][R4.64] ;  /* 0x00000008040c7981 */ /* 0x000f28000c1e9b00 */
[----:B------:R-:W5:Y:S04]  /*0150*/  LDG.E.64.CONSTANT R14, desc[UR8][R4.64+0x100] ;  /* 0x00010008040e7981 */ /* 0x000f68000c1e9b00 */
[----:B------:R-:W3:Y:S04]  /*0160*/  LDG.E.64.CONSTANT R16, desc[UR8][R4.64+0x200] ;  /* 0x0002000804107981 */ /* 0x000ee8000c1e9b00 */
[----:B------:R-:W3:Y:S04]  /*0170*/  LDG.E.64.CONSTANT R18, desc[UR8][R4.64+0x300] ;  /* 0x0003000804127981 */ /* 0x000ee8000c1e9b00 */
[----:B------:R-:W3:Y:S01]  /*0180*/  LDG.E.64.CONSTANT R20, desc[UR8][R4.64+0x400] ;  /* 0x0004000804147981 */ /* 0x000ee2000c1e9b00 */
[----:B------:R-:W-:Y:S01]  /*0190*/  SHF.R.U32.HI R3, RZ, 0x5, R24 ;  /* 0x00000005ff037819 */ /* 0x000fe20000011618 */
[----:B--2---:R-:W-:Y:S01]  /*01a0*/  ULEA UR4, UR5, UR4, 0x18 ;  /* 0x0000000405047291 */ /* 0x004fe2000f8ec0ff */
[----:B------:R-:W-:Y:S01]  /*01b0*/  ISETP.NE.AND P1, PT, R24, RZ, PT ;  /* 0x000000ff1800720c */ /* 0x000fe20003f25270 */
[----:B------:R-:W0:Y:S01]  /*01c0*/  S2R R2, SR_LANEID ;  /* 0x0000000000027919 */ /* 0x000e220000000000 */
[----:B------:R-:W-:Y:S01]  /*01d0*/  BSSY.RECONVERGENT B0, `(.L_x_8428) ;  /* 0x0000033000007945 */ /* 0x000fe20003800200 */
[----:B------:R-:W-:Y:S01]  /*01e0*/  PLOP3.LUT P0, PT, PT, PT, PT, 0x8, 0x80 ;  /* 0x000000000080781c */ /* 0x000fe20003f0e170 */
[----:B0-----:R-:W-:-:S05]  /*01f0*/  IMAD R0, R3, 0xa0, R2 ;  /* 0x000000a003007824 */ /* 0x001fca00078e0202 */
[----:B------:R-:W-:Y:S01]  /*0200*/  LEA R23, R0, UR4, 0x3 ;  /* 0x0000000400177c11 */ /* 0x000fe2000f8e18ff */
[----:B------:R-:W-:-:S04]  /*0210*/  IMAD.MOV.U32 R0, RZ, RZ, R24 ;  /* 0x000000ffff007224 */ /* 0x000fc800078e0018 */
[----:B------:R-:W-:Y:S01]  /*0220*/  IMAD R22, R2, 0x20, R23 ;  /* 0x0000002002167824 */ /* 0x000fe200078e0217 */
[----:B----4-:R-:W-:Y:S04]  /*0230*/  STS.64 [R23], R12 ;  /* 0x0000000c17007388 */ /* 0x010fe80000000a00 */
[----:B-----5:R0:W-:Y:S04]  /*0240*/  STS.64 [R23+0x100], R14 ;  /* 0x0001000e17007388 */ /* 0x0201e80000000a00 */
[----:B---3--:R-:W-:Y:S04]  /*0250*/  STS.64 [R23+0x200], R16 ;  /* 0x0002001017007388 */ /* 0x008fe80000000a00 */
[----:B------:R-:W-:Y:S04]  /*0260*/  STS.64 [R23+0x300], R18 ;  /* 0x0003001217007388 */ /* 0x000fe80000000a00 */
[----:B------:R-:W-:Y:S01]  /*0270*/  STS.64 [R23+0x400], R20 ;  /* 0x0004001417007388 */ /* 0x000fe20000000a00 */
[----:B------:R-:W-:-:S03]  /*0280*/  NOP ;  /* 0x0000000000007918 */ /* 0x000fc60000000000 */
[----:B------:R-:W1:Y:S01]  /*0290*/  LDS.64 R4, [R22+0x20] ;  /* 0x0000200016047984 */ /* 0x000e620000000a00 */
[----:B0-----:R-:W-:Y:S01]  /*02a0*/  LEA R15, R24, UR4, 0x3 ;  /* 0x00000004180f7c11 */ /* 0x001fe2000f8e18ff */
[----:B------:R-:W-:Y:S02]  /*02b0*/  IMAD.MOV.U32 R14, RZ, RZ, 0x1 ;  /* 0x00000001ff0e7424 */ /* 0x000fe400078e00ff */
[----:B------:R0:W2:Y:S04]  /*02c0*/  LDS.64 R6, [R22] ;  /* 0x0000000016067984 */ /* 0x0000a80000000a00 */
[----:B------:R0:W3:Y:S04]  /*02d0*/  LDS.64 R8, [R22+0x8] ;  /* 0x0000080016087984 */ /* 0x0000e80000000a00 */
[----:B------:R0:W4:Y:S04]  /*02e0*/  LDS.64 R10, [R22+0x10] ;  /* 0x00001000160a7984 */ /* 0x0001280000000a00 */
[----:B------:R0:W0:Y:S01]  /*02f0*/  LDS.64 R12, [R22+0x18] ;  /* 0x00001800160c7984 */ /* 0x0000220000000a00 */
[----:B------:R-:W-:Y:S06]  /*0300*/  BAR.SYNC.DEFER_BLOCKING 0x0 ;  /* 0x0000000000007b1d */ /* 0x000fec0000010000 */
[----:B-1----:R1:W-:Y:S02]  /*0310*/  STS.64 [R15+0x230], R4 ;  /* 0x000230040f007388 */ /* 0x0023e40000000a00 */
[----:B------:R-:W-:Y:S06]  /*0320*/  BAR.SYNC.DEFER_BLOCKING 0x0 ;  /* 0x0000000000007b1d */ /* 0x000fec0000010000 */
[----:B------:R-:W-:Y:S05]  /*0330*/  @!P1 BRA `(.L_x_8429) ;  /* 0x0000000000709947 */ /* 0x000fea0003800000 */
[----:B------:R-:W5:Y:S01]  /*0340*/  LDCU.64 UR4, c[0x0][0x390] ;  /* 0x00007200ff0477ac */ /* 0x000f620008000a00 */
[----:B------:R-:W-:Y:S01]  /*0350*/  PLOP3.LUT P0, PT, PT, PT, PT, 0x80, 0x8 ;  /* 0x000000000008781c */ /* 0x000fe20003f0f070 */
[----:B------:R-:W-:Y:S01]  /*0360*/  IMAD.MOV.U32 R14, RZ, RZ, RZ ;  /* 0x000000ffff0e7224 */ /* 0x000fe200078e00ff */
[----:B-----5:R-:W-:-:S04]  /*0370*/  UISETP.NE.U32.AND UP0, UPT, UR4, URZ, UPT ;  /* 0x000000ff0400728c */ /* 0x020fc8000bf05070 */
[----:B------:R-:W-:-:S09]  /*0380*/  UISETP.NE.AND.EX UP0, UPT, UR5, URZ, UPT, UP0 ;  /* 0x000000ff0500728c */ /* 0x000fd2000bf05300 */
[----:B------:R-:W-:Y:S05]  /*0390*/  BRA.U !UP0, `(.L_x_8429) ;  /* 0x0000000108587547 */ /* 0x000fea000b800000 */
[----:B------:R1:W1:Y:S01]  /*03a0*/  LDS.64 R16, [R15+0x228] ;  /* 0x000228000f107984 */ /* 0x0002620000000a00 */
[----:B0-----:R-:W-:-:S07]  /*03b0*/  CS2R R22, SRZ ;  /* 0x0000000000167805 */ /* 0x001fce000001ff00 */
.L_x_8430:
[C---:B------:R-:W-:Y:S01]  /*03c0*/  IMAD.SHL.U32 R19, R22.reuse, 0x8, RZ ;  /* 0x0000000816137824 */ /* 0x040fe200078e00ff */
[----:B-1----:R-:W-:-:S04]  /*03d0*/  SHF.L.U64.HI R15, R22, 0x3, R23 ;  /* 0x00000003160f7819 */ /* 0x002fc80000010217 */
[-C--:B--2---:R-:W-:Y:S02]  /*03e0*/  IADD3 R18, P1, PT, R6, R19.reuse, RZ ;  /* 0x0000001306127210 */ /* 0x084fe40007f3e0ff */
[----:B------:R-:W-:-:S03]  /*03f0*/  IADD3 R20, P0, PT, R16, R19, RZ ;  /* 0x0000001310147210 */ /* 0x000fc60007f1e0ff */
[--C-:B------:R-:W-:Y:S02]  /*0400*/  IMAD.X R19, R7, 0x1, R15.reuse, P1 ;  /* 0x0000000107137824 */ /* 0x100fe400008e060f */
[----:B------:R-:W-:-:S04]  /*0410*/  IMAD.X R21, R17, 0x1, R15, P0 ;  /* 0x0000000111157824 */ /* 0x000fc800000e060f */
[----:B------:R-:W2:Y:S04]  /*0420*/  LD.E.64 R18, desc[UR8][R18.64] ;  /* 0x0000000812127980 */ /* 0x000ea8000c101b00 */
[----:B------:R-:W2:Y:S01]  /*0430*/  LD.E.64 R14, desc[UR8][R20.64] ;  /* 0x00000008140e7980 */ /* 0x000ea2000c101b00 */
[----:B------:R-:W-:Y:S02]  /*0440*/  PLOP3.LUT P0, PT, PT, PT, PT, 0x8, 0x80 ;  /* 0x000000000080781c */ /* 0x000fe40003f0e170 */
[----:B--2---:R-:W-:-:S04]  /*0450*/  ISETP.NE.U32.AND P1, PT, R14, R18, PT ;  /* 0x000000120e00720c */ /* 0x004fc80003f25070 */
[----:B------:R-:W-:Y:S01]  /*0460*/  ISETP.NE.AND.EX P1, PT, R15, R19, PT, P1 ;  /* 0x000000130f00720c */ /* 0x000fe20003f25310 */
[----:B------:R-:W-:-:S12]  /*0470*/  IMAD.MOV.U32 R14, RZ, RZ, 0x1 ;  /* 0x00000001ff0e7424 */ /* 0x000fd800078e00ff */
[----:B------:R-:W-:Y:S05]  /*0480*/  @P1 BRA `(.L_x_8429) ;  /* 0x00000000001c1947 */ /* 0x000fea0003800000 */
[----:B------:R-:W-:-:S05]  /*0490*/  IADD3 R22, P0, PT, R22, 0x1, RZ ;  /* 0x0000000116167810 */ /* 0x000fca0007f1e0ff */
[----:B------:R-:W-:Y:S01]  /*04a0*/  IMAD.X R23, RZ, RZ, R23, P0 ;  /* 0x000000ffff177224 */ /* 0x000fe200000e0617 */
[----:B------:R-:W-:-:S04]  /*04b0*/  ISETP.GE.U32.AND P0, PT, R22, UR6, PT ;  /* 0x0000000616007c0c */ /* 0x000fc8000bf06070 */
[----:B------:R-:W-:-:S13]  /*04c0*/  ISETP.GE.U32.AND.EX P0, PT, R23, UR7, PT, P0 ;  /* 0x0000000717007c0c */ /* 0x000fda000bf06100 */
[----:B------:R-:W-:Y:S05]  /*04d0*/  @!P0 BRA `(.L_x_8430) ;  /* 0xfffffffc00b88947 */ /* 0x000fea000383ffff */
[----:B------:R-:W-:Y:S01]  /*04e0*/  PLOP3.LUT P0, PT, PT, PT, PT, 0x80, 0x8 ;  /* 0x000000000008781c */ /* 0x000fe20003f0f070 */
[----:B------:R-:W-:-:S12]  /*04f0*/  IMAD.MOV.U32 R14, RZ, RZ, RZ ;  /* 0x000000ffff0e7224 */ /* 0x000fd800078e00ff */
.L_x_8429:
[----:B------:R-:W-:Y:S05]  /*0500*/  BSYNC.RECONVERGENT B0 ;  /* 0x0000000000007941 */ /* 0x000fea0003800200 */
.L_x_8428:
[----:B------:R-:W5:Y:S01]  /*0510*/  LDCU.64 UR4, c[0x0][0x390] ;  /* 0x00007200ff0477ac */ /* 0x000f620008000a00 */
[----:B------:R-:W-:Y:S01]  /*0520*/  PLOP3.LUT P1, PT, PT, PT, PT, 0x80, 0x8 ;  /* 0x000000000008781c */ /* 0x000fe20003f2f070 */
[----:B-1----:R-:W-:Y:S01]  /*0530*/  IMAD.MOV.U32 R15, RZ, RZ, RZ ;  /* 0x000000ffff0f7224 */ /* 0x002fe200078e00ff */
[----:B-----5:R-:W-:-:S04]  /*0540*/  UISETP.NE.U32.AND UP0, UPT, UR4, URZ, UPT ;  /* 0x000000ff0400728c */ /* 0x020fc8000bf05070 */
[----:B------:R-:W-:-:S09]  /*0550*/  UISETP.NE.AND.EX UP0, UPT, UR5, URZ, UPT, UP0 ;  /* 0x000000ff0500728c */ /* 0x000fd2000bf05300 */
[----:B------:R-:W-:Y:S05]  /*0560*/  BRA.U !UP0, `(.L_x_8431) ;  /* 0x0000000108607547 */ /* 0x000fea000b800000 */
[----:B------:R-:W-:Y:S01]  /*0570*/  BSSY.RECONVERGENT B0, `(.L_x_8431) ;  /* 0x0000017000007945 */ /* 0x000fe20003800200 */
[----:B------:R-:W-:Y:S01]  /*0580*/  CS2R R20, SRZ ;  /* 0x0000000000147805 */ /* 0x000fe2000001ff00 */
[----:B------:R-:W1:Y:S06]  /*0590*/  LDCU.64 UR4, c[0x0][0x390] ;  /* 0x00007200ff0477ac */ /* 0x000e6c0008000a00 */
.L_x_8433:
[C---:B------:R-:W-:Y:S01]  /*05a0*/  IMAD.SHL.U32 R19, R20.reuse, 0x8, RZ ;  /* 0x0000000814137824 */ /* 0x040fe200078e00ff */
[----:B------:R-:W-:-:S04]  /*05b0*/  SHF.L.U64.HI R15, R20, 0x3, R21 ;  /* 0x00000003140f7819 */ /* 0x000fc80000010215 */
[-C--:B--2---:R-:W-:Y:S02]  /*05c0*/  IADD3 R16, P1, PT, R6, R19.reuse, RZ ;  /* 0x0000001306107210 */ /* 0x084fe40007f3e0ff */
[----:B---3--:R-:W-:-:S03]  /*05d0*/  IADD3 R18, P2, PT, R8, R19, RZ ;  /* 0x0000001308127210 */ /* 0x008fc60007f5e0ff */
[--C-:B------:R-:W-:Y:S02]  /*05e0*/  IMAD.X R17, R7, 0x1, R15.reuse, P1 ;  /* 0x0000000107117824 */ /* 0x100fe400008e060f */
[----:B------:R-:W-:-:S04]  /*05f0*/  IMAD.X R19, R9, 0x1, R15, P2 ;  /* 0x0000000109137824 */ /* 0x000fc800010e060f */
[----:B------:R-:W2:Y:S04]  /*0600*/  LD.E.64 R16, desc[UR8][R16.64] ;  /* 0x0000000810107980 */ /* 0x000ea8000c101b00 */
[----:B------:R-:W2:Y:S01]  /*0610*/  LD.E.64 R18, desc[UR8][R18.64] ;  /* 0x0000000812127980 */ /* 0x000ea2000c101b00 */
[----:B------:R-:W-:Y:S01]  /*0620*/  PLOP3.LUT P1, PT, PT, PT, PT, 0x8, 0x80 ;  /* 0x000000000080781c */ /* 0x000fe20003f2e170 */
[----:B------:R-:W-:Y:S01]  /*0630*/  IMAD.MOV.U32 R15, RZ, RZ, 0x1 ;  /* 0x00000001ff0f7424 */ /* 0x000fe200078e00ff */
[----:B--2---:R-:W-:-:S04]  /*0640*/  ISETP.NE.U32.AND P2, PT, R16, R18, PT ;  /* 0x000000121000720c */ /* 0x004fc80003f45070 */
[----:B------:R-:W-:-:S13]  /*0650*/  ISETP.NE.AND.EX P2, PT, R17, R19, PT, P2 ;  /* 0x000000131100720c */ /* 0x000fda0003f45320 */
[----:B------:R-:W-:Y:S05]  /*0660*/  @P2 BRA `(.L_x_8432) ;  /* 0x00000000001c2947 */ /* 0x000fea0003800000 */
[----:B------:R-:W-:-:S05]  /*0670*/  IADD3 R20, P1, PT, R20, 0x1, RZ ;  /* 0x0000000114147810 */ /* 0x000fca0007f3e0ff */
[----:B------:R-:W-:Y:S01]  /*0680*/  IMAD.X R21, RZ, RZ, R21, P1 ;  /* 0x000000ffff157224 */ /* 0x000fe200008e0615 */
[----:B-1----:R-:W-:-:S04]  /*0690*/  ISETP.GE.U32.AND P1, PT, R20, UR4, PT ;  /* 0x0000000414007c0c */ /* 0x002fc8000bf26070 */
[----:B------:R-:W-:-:S13]  /*06a0*/  ISETP.GE.U32.AND.EX P1, PT, R21, UR5, PT, P1 ;  /* 0x0000000515007c0c */ /* 0x000fda000bf26110 */
[----:B------:R-:W-:Y:S05]  /*06b0*/  @!P1 BRA `(.L_x_8433) ;  /* 0xfffffffc00b89947 */ /* 0x000fea000383ffff */
[----:B------:R-:W-:Y:S01]  /*06c0*/  PLOP3.LUT P1, PT, PT, PT, PT, 0x80, 0x8 ;  /* 0x000000000008781c */ /* 0x000fe20003f2f070 */
[----:B------:R-:W-:-:S12]  /*06d0*/  IMAD.MOV.U32 R15, RZ, RZ, RZ ;  /* 0x000000ffff0f7224 */ /* 0x000fd800078e00ff */
.L_x_8432:
[----:B-1----:R-:W-:Y:S05]  /*06e0*/  BSYNC.RECONVERGENT B0 ;  /* 0x0000000000007941 */ /* 0x002fea0003800200 */
.L_x_8431:
[----:B------:R-:W1:Y:S01]  /*06f0*/  LDCU.64 UR4, c[0x0][0x390] ;  /* 0x00007200ff0477ac */ /* 0x000e620008000a00 */
[----:B------:R-:W-:Y:S01]  /*0700*/  PLOP3.LUT P2, PT, PT, PT, PT, 0x80, 0x8 ;  /* 0x000000000008781c */ /* 0x000fe20003f4f070 */
[----:B------:R-:W-:Y:S01]  /*0710*/  IMAD.MOV.U32 R16, RZ, RZ, RZ ;  /* 0x000000ffff107224 */ /* 0x000fe200078e00ff */
[----:B-1----:R-:W-:-:S04]  /*0720*/  UISETP.NE.U32.AND UP0, UPT, UR4, URZ, UPT ;  /* 0x000000ff0400728c */ /* 0x002fc8000bf05070 */
[----:B------:R-:W-:-:S09]  /*0730*/  UISETP.NE.AND.EX UP0, UPT, UR5, URZ, UPT, UP0 ;  /* 0x000000ff0500728c */ /* 0x000fd2000bf05300 */
[----:B------:R-:W-:Y:S05]  /*0740*/  BRA.U !UP0, `(.L_x_8434) ;  /* 0x0000000108607547 */ /* 0x000fea000b800000 */
[----:B------:R-:W-:Y:S01]  /*0750*/  BSSY.RECONVERGENT B0, `(.L_x_8434) ;  /* 0x0000017000007945 */ /* 0x000fe20003800200 */
[----:B0-----:R-:W-:Y:S01]  /*0760*/  CS2R R22, SRZ ;  /* 0x0000000000167805 */ /* 0x001fe2000001ff00 */
[----:B------:R-:W0:Y:S06]  /*0770*/  LDCU.64 UR4, c[0x0][0x390] ;  /* 0x00007200ff0477ac */ /* 0x000e2c0008000a00 */
.L_x_8436:
[C---:B------:R-:W-:Y:S01]  /*0780*/  IMAD.SHL.U32 R19, R22.reuse, 0x8, RZ ;  /* 0x0000000816137824 */ /* 0x040fe200078e00ff */
[----:B------:R-:W-:-:S04]  /*0790*/  SHF.L.U64.HI R17, R22, 0x3, R23 ;  /* 0x0000000316117819 */ /* 0x000fc80000010217 */
[-C--:B----4-:R-:W-:Y:S02]  /*07a0*/  IADD3 R18, P3, PT, R10, R19.reuse, RZ ;  /* 0x000000130a127210 */ /* 0x090fe40007f7e0ff */
[----:B---3--:R-:W-:-:S03]  /*07b0*/  IADD3 R20, P2, PT, R8, R19, RZ ;  /* 0x0000001308147210 */ /* 0x008fc60007f5e0ff */
[--C-:B------:R-:W-:Y:S02]  /*07c0*/  IMAD.X R19, R11, 0x1, R17.reuse, P3 ;  /* 0x000000010b137824 */ /* 0x100fe400018e0611 */
[----:B------:R-:W-:-:S04]  /*07d0*/  IMAD.X R21, R9, 0x1, R17, P2 ;  /* 0x0000000109157824 */ /* 0x000fc800010e0611 */
[----:B------:R-:W3:Y:S04]  /*07e0*/  LD.E.64 R18, desc[UR8][R18.64] ;  /* 0x0000000812127980 */ /* 0x000ee8000c101b00 */
[----:B------:R-:W3:Y:S01]  /*07f0*/  LD.E.64 R16, desc[UR8][R20.64] ;  /* 0x0000000814107980 */ /* 0x000ee2000c101b00 */
[----:B------:R-:W-:Y:S02]  /*0800*/  PLOP3.LUT P2, PT, PT, PT, PT, 0x8, 0x80 ;  /* 0x000000000080781c */ /* 0x000fe40003f4e170 */
[----:B---3--:R-:W-:-:S04]  /*0810*/  ISETP.NE.U32.AND P3, PT, R16, R18, PT ;  /* 0x000000121000720c */ /* 0x008fc80003f65070 */
[----:B------:R-:W-:Y:S01]  /*0820*/  ISETP.NE.AND.EX P3, PT, R17, R19, PT, P3 ;  /* 0x000000131100720c */ /* 0x000fe20003f65330 */
[----:B------:R-:W-:-:S12]  /*0830*/  IMAD.MOV.U32 R16, RZ, RZ, 0x1 ;  /* 0x00000001ff107424 */ /* 0x000fd800078e00ff */
[----:B------:R-:W-:Y:S05]  /*0840*/  @P3 BRA `(.L_x_8435) ;  /* 0x00000000001c3947 */ /* 0x000fea0003800000 */
[----:B------:R-:W-:-:S05]  /*0850*/  IADD3 R22, P2, PT, R22, 0x1, RZ ;  /* 0x0000000116167810 */ /* 0x000fca0007f5e0ff */
[----:B------:R-:W-:Y:S01]  /*0860*/  IMAD.X R23, RZ, RZ, R23, P2 ;  /* 0x000000ffff177224 */ /* 0x000fe200010e0617 */
[----:B0-----:R-:W-:-:S04]  /*0870*/  ISETP.GE.U32.AND P2, PT, R22, UR4, PT ;  /* 0x0000000416007c0c */ /* 0x001fc8000bf46070 */
[----:B------:R-:W-:-:S13]  /*0880*/  ISETP.GE.U32.AND.EX P2, PT, R23, UR5, PT, P2 ;  /* 0x0000000517007c0c */ /* 0x000fda000bf46120 */
[----:B------:R-:W-:Y:S05]  /*0890*/  @!P2 BRA `(.L_x_8436) ;  /* 0xfffffffc00b8a947 */ /* 0x000fea000383ffff */
[----:B------:R-:W-:Y:S01]  /*08a0*/  PLOP3.LUT P2, PT, PT, PT, PT, 0x80, 0x8 ;  /* 0x000000000008781c */ /* 0x000fe20003f4f070 */
[----:B------:R-:W-:-:S12]  /*08b0*/  IMAD.MOV.U32 R16, RZ, RZ, RZ ;  /* 0x000000ffff107224 */ /* 0x000fd800078e00ff */
.L_x_8435:
[----:B0-----:R-:W-:Y:S05]  /*08c0*/  BSYNC.RECONVERGENT B0 ;  /* 0x0000000000007941 */ /* 0x001fea0003800200 */
.L_x_8434:
[----:B------:R-:W1:Y:S01]  /*08d0*/  LDCU.64 UR4, c[0x0][0x390] ;  /* 0x00007200ff0477ac */ /* 0x000e620008000a00 */
[----:B------:R-:W-:Y:S01]  /*08e0*/  PLOP3.LUT P3, PT, PT, PT, PT, 0x80, 0x8 ;  /* 0x000000000008781c */ /* 0x000fe20003f6f070 */
[----:B0-----:R-:W-:Y:S01]  /*08f0*/  IMAD.MOV.U32 R22, RZ, RZ, RZ ;  /* 0x000000ffff167224 */ /* 0x001fe200078e00ff */
[----:B-1----:R-:W-:-:S04]  /*0900*/  UISETP.NE.U32.AND UP0, UPT, UR4, URZ, UPT ;  /* 0x000000ff0400728c */ /* 0x002fc8000bf05070 */
[----:B------:R-:W-:-:S09]  /*0910*/  UISETP.NE.AND.EX UP0, UPT, UR5, URZ, UPT, UP0 ;  /* 0x000000ff0500728c */ /* 0x000fd2000bf05300 */
[----:B------:R-:W-:Y:S05]  /*0920*/  BRA.U !UP0, `(.L_x_8437) ;  /* 0x0000000108647547 */ /* 0x000fea000b800000 */
[----:B------:R-:W-:Y:S01]  /*0930*/  BSSY.RECONVERGENT B0, `(.L_x_8437) ;  /* 0x0000018000007945 */ /* 0x000fe20003800200 */
[----:B------:R-:W-:Y:S01]  /*0940*/  IMAD.MOV.U32 R23, RZ, RZ, RZ ;  /* 0x000000ffff177224 */ /* 0x000fe200078e00ff */
[----:B------:R-:W0:Y:S01]  /*0950*/  LDCU.64 UR4, c[0x0][0x390] ;  /* 0x00007200ff0477ac */ /* 0x000e220008000a00 */
[----:B------:R-:W-:-:S07]  /*0960*/  IMAD.MOV.U32 R24, RZ, RZ, RZ ;  /* 0x000000ffff187224 */ /* 0x000fce00078e00ff */
.L_x_8439:
[C---:B------:R-:W-:Y:S01]  /*0970*/  IMAD.SHL.U32 R21, R23.reuse, 0x8, RZ ;  /* 0x0000000817157824 */ /* 0x040fe200078e00ff */
[----:B------:R-:W-:-:S04]  /*0980*/  SHF.L.U64.HI R17, R23, 0x3, R24 ;  /* 0x0000000317117819 */ /* 0x000fc80000010218 */
[-C--:B----4-:R-:W-:Y:S02]  /*0990*/  IADD3 R18, P3, PT, R10, R21.reuse, RZ ;  /* 0x000000150a127210 */ /* 0x090fe40007f7e0ff */
[----:B------:R-:W-:-:S03]  /*09a0*/  IADD3 R20, P4, PT, R12, R21, RZ ;  /* 0x000000150c147210 */ /* 0x000fc60007f9e0ff */
[--C-:B------:R-:W-:Y:S02]  /*09b0*/  IMAD.X R19, R11, 0x1, R17.reuse, P3 ;  /* 0x000000010b137824 */ /* 0x100fe400018e0611 */
[----:B------:R-:W-:-:S04]  /*09c0*/  IMAD.X R21, R13, 0x1, R17, P4 ;  /* 0x000000010d157824 */ /* 0x000fc800020e0611 */
[----:B------:R-:W4:Y:S04]  /*09d0*/  LD.E.64 R18, desc[UR8][R18.64] ;  /* 0x0000000812127980 */ /* 0x000f28000c101b00 */
[----:B------:R-:W4:Y:S01]  /*09e0*/  LD.E.64 R20, desc[UR8][R20.64] ;  /* 0x0000000814147980 */ /* 0x000f22000c101b00 */
[----:B------:R-:W-:Y:S01]  /*09f0*/  PLOP3.LUT P3, PT, PT, PT, PT, 0x8, 0x80 ;  /* 0x000000000080781c */ /* 0x000fe20003f6e170 */
[----:B------:R-:W-:Y:S01]  /*0a00*/  IMAD.MOV.U32 R22, RZ, RZ, 0x1 ;  /* 0x00000001ff167424 */ /* 0x000fe200078e00ff */
[----:B----4-:R-:W-:-:S04]  /*0a10*/  ISETP.NE.U32.AND P4, PT, R18, R20, PT ;  /* 0x000000141200720c */ /* 0x010fc80003f85070 */
[----:B------:R-:W-:-:S13]  /*0a20*/  ISETP.NE.AND.EX P4, PT, R19, R21, PT, P4 ;  /* 0x000000151300720c */ /* 0x000fda0003f85340 */
        /* <DEDUP_REMOVED lines=8> */
.L_x_8438:
[----:B0-----:R-:W-:Y:S05]  /*0ab0*/  BSYNC.RECONVERGENT B0 ;  /* 0x0000000000007941 */ /* 0x001fea0003800200 */
.L_x_8437:
[----:B------:R-:W0:Y:S01]  /*0ac0*/  LDCU.64 UR4, c[0x0][0x390] ;  /* 0x00007200ff0477ac */ /* 0x000e220008000a00 */
[----:B------:R-:W-:Y:S01]  /*0ad0*/  PLOP3.LUT P4, PT, PT, PT, PT, 0x80, 0x8 ;  /* 0x000000000008781c */ /* 0x000fe20003f8f070 */
[----:B------:R-:W-:Y:S01]  /*0ae0*/  IMAD.MOV.U32 R17, RZ, RZ, RZ ;  /* 0x000000ffff117224 */ /* 0x000fe200078e00ff */
[----:B0-----:R-:W-:-:S04]  /*0af0*/  UISETP.NE.U32.AND UP0, UPT, UR4, URZ, UPT ;  /* 0x000000ff0400728c */ /* 0x001fc8000bf05070 */
[----:B------:R-:W-:-:S09]  /*0b00*/  UISETP.NE.AND.EX UP0, UPT, UR5, URZ, UPT, UP0 ;  /* 0x000000ff0500728c */ /* 0x000fd2000bf05300 */
[----:B------:R-:W-:Y:S05]  /*0b10*/  BRA.U !UP0, `(.L_x_8440) ;  /* 0x0000000108647547 */ /* 0x000fea000b800000 */
[----:B------:R-:W-:Y:S01]  /*0b20*/  BSSY.RECONVERGENT B0, `(.L_x_8440) ;  /* 0x0000018000007945 */ /* 0x000fe20003800200 */
[----:B------:R-:W-:Y:S01]  /*0b30*/  IMAD.MOV.U32 R23, RZ, RZ, RZ ;  /* 0x000000ffff177224 */ /* 0x000fe200078e00ff */
[----:B------:R-:W0:Y:S01]  /*0b40*/  LDCU.64 UR4, c[0x0][0x390] ;  /* 0x00007200ff0477ac */ /* 0x000e220008000a00 */
[----:B------:R-:W-:-:S07]  /*0b50*/  IMAD.MOV.U32 R24, RZ, RZ, RZ ;  /* 0x000000ffff187224 */ /* 0x000fce00078e00ff */
.L_x_8442:
[C---:B------:R-:W-:Y:S01]  /*0b60*/  IMAD.SHL.U32 R21, R23.reuse, 0x8, RZ ;  /* 0x0000000817157824 */ /* 0x040fe200078e00ff */
[----:B------:R-:W-:-:S04]  /*0b70*/  SHF.L.U64.HI R17, R23, 0x3, R24 ;  /* 0x0000000317117819 */ /* 0x000fc80000010218 */
[-C--:B------:R-:W-:Y:S02]  /*0b80*/  IADD3 R18, P4, PT, R12, R21.reuse, RZ ;  /* 0x000000150c127210 */ /* 0x080fe40007f9e0ff */
[----:B------:R-:W-:-:S03]  /*0b90*/  IADD3 R20, P5, PT, R4, R21, RZ ;  /* 0x0000001504147210 */ /* 0x000fc60007fbe0ff */
[--C-:B------:R-:W-:Y:S02]  /*0ba0*/  IMAD.X R19, R13, 0x1, R17.reuse, P4 ;  /* 0x000000010d137824 */ /* 0x100fe400020e0611 */
[----:B------:R-:W-:-:S04]  /*0bb0*/  IMAD.X R21, R5, 0x1, R17, P5 ;  /* 0x0000000105157824 */ /* 0x000fc800028e0611 */
[----:B------:R-:W5:Y:S04]  /*0bc0*/  LD.E.64 R18, desc[UR8][R18.64] ;  /* 0x0000000812127980 */ /* 0x000f68000c101b00 */
[----:B------:R-:W5:Y:S01]  /*0bd0*/  LD.E.64 R20, desc[UR8][R20.64] ;  /* 0x0000000814147980 */ /* 0x000f62000c101b00 */
[----:B------:R-:W-:Y:S01]  /*0be0*/  PLOP3.LUT P4, PT, PT, PT, PT, 0x8, 0x80 ;  /* 0x000000000080781c */ /* 0x000fe20003f8e170 */
[----:B------:R-:W-:Y:S01]  /*0bf0*/  IMAD.MOV.U32 R17, RZ, RZ, 0x1 ;  /* 0x00000001ff117424 */ /* 0x000fe200078e00ff */
[----:B-----5:R-:W-:-:S04]  /*0c00*/  ISETP.NE.U32.AND P5, PT, R18, R20, PT ;  /* 0x000000141200720c */ /* 0x020fc80003fa5070 */
        /* <DEDUP_REMOVED lines=9> */
.L_x_8441:
[----:B0-----:R-:W-:Y:S05]  /*0ca0*/  BSYNC.RECONVERGENT B0 ;  /* 0x0000000000007941 */ /* 0x001fea0003800200 */
.L_x_8440:
[----:B------:R-:W-:Y:S01]  /*0cb0*/  IMAD.IADD R15, R15, 0x1, R14 ;  /* 0x000000010f0f7824 */ /* 0x000fe200078e020e */
[----:B------:R-:W0:Y:S08]  /*0cc0*/  S2UR UR5, SR_CgaCtaId ;  /* 0x00000000000579c3 */ /* 0x000e300000008800 */
[----:B------:R-:W-:Y:S01]  /*0cd0*/  BAR.SYNC.DEFER_BLOCKING 0x0 ;  /* 0x0000000000007b1d */ /* 0x000fe20000010000 */
[----:B------:R-:W-:Y:S01]  /*0ce0*/  ISETP.NE.AND P6, PT, R2, 0x1f, PT ;  /* 0x0000001f0200780c */ /* 0x000fe20003fc5270 */
[----:B------:R-:W-:-:S04]  /*0cf0*/  IMAD.IADD R19, R15, 0x1, R16 ;  /* 0x000000010f137824 */ /* 0x000fc800078e0210 */
[----:B------:R-:W-:Y:S01]  /*0d00*/  IMAD.IADD R18, R19, 0x1, R22 ;  /* 0x0000000113127824 */ /* 0x000fe200078e0216 */
[----:B------:R-:W-:Y:S01]  /*0d10*/  UMOV UR4, 0x400 ;  /* 0x0000040000047882 */ /* 0x000fe20000000000 */
[----:B------:R-:W-:Y:S02]  /*0d20*/  BSSY.RECONVERGENT B0, `(.L_x_8443) ;  /* 0x00000a7000007945 */ /* 0x000fe40003800200 */
[----:B------:R-:W-:-:S05]  /*0d30*/  IMAD.IADD R27, R18, 0x1, R17 ;  /* 0x00000001121b7824 */ /* 0x000fca00078e0211 */
[----:B------:R-:W1:Y:S01]  /*0d40*/  SHFL.UP P5, R16, R27, 0x1, RZ ;  /* 0x042000001b107989 */ /* 0x000e6200000a00ff */
[----:B0-----:R-:W-:-:S06]  /*0d50*/  ULEA UR4, UR5, UR4, 0x18 ;  /* 0x0000000405047291 */ /* 0x001fcc000f8ec0ff */
[----:B------:R-:W-:Y:S01]  /*0d60*/  @!P6 LEA R23, R3, UR4, 0x2 ;  /* 0x000000040317ec11 */ /* 0x000fe2000f8e10ff */
[----:B-1----:R-:W-:-:S05]  /*0d70*/  @P5 IMAD.IADD R16, R27, 0x1, R16 ;  /* 0x000000011b105824 */ /* 0x002fca00078e0210 */
[----:B------:R-:W0:Y:S02]  /*0d80*/  SHFL.UP P5, R17, R16, 0x2, RZ ;  /* 0x0440000010117989 */ /* 0x000e2400000a00ff */
[----:B0-----:R-:W-:-:S05]  /*0d90*/  @P5 IMAD.IADD R17, R16, 0x1, R17 ;  /* 0x0000000110115824 */ /* 0x001fca00078e0211 */
[----:B------:R-:W0:Y:S02]  /*0da0*/  SHFL.UP P5, R20, R17, 0x4, RZ ;  /* 0x0480000011147989 */ /* 0x000e2400000a00ff */
[----:B0-----:R-:W-:-:S05]  /*0db0*/  @P5 IMAD.IADD R20, R17, 0x1, R20 ;  /* 0x0000000111145824 */ /* 0x001fca00078e0214 */
[----:B------:R-:W0:Y:S02]  /*0dc0*/  SHFL.UP P5, R21, R20, 0x8, RZ ;  /* 0x0500000014157989 */ /* 0x000e2400000a00ff */
[----:B0-----:R-:W-:-:S05]  /*0dd0*/  @P5 IMAD.IADD R21, R20, 0x1, R21 ;  /* 0x0000000114155824 */ /* 0x001fca00078e0215 */
[----:B------:R-:W0:Y:S02]  /*0de0*/  SHFL.UP P5, R22, R21, 0x10, RZ ;  /* 0x0600000015167989 */ /* 0x000e2400000a00ff */
[----:B0-----:R-:W-:Y:S01]  /*0df0*/  @P5 IMAD.IADD R22, R21, 0x1, R22 ;  /* 0x0000000115165824 */ /* 0x001fe200078e0216 */
[----:B------:R-:W-:-:S04]  /*0e00*/  ISETP.NE.AND P5, PT, R0, RZ, PT ;  /* 0x000000ff0000720c */ /* 0x000fc80003fa5270 */
[----:B------:R-:W-:Y:S01]  /*0e10*/  @!P6 STS [R23], R22 ;  /* 0x000000161700e388 */ /* 0x000fe20000000800 */
[----:B------:R-:W-:Y:S01]  /*0e20*/  BAR.SYNC.DEFER_BLOCKING 0x0 ;  /* 0x0000000000007b1d */ /* 0x000fe20000010000 */
[----:B------:R-:W-:Y:S01]  /*0e30*/  ISETP.NE.AND P6, PT, R2, RZ, PT ;  /* 0x000000ff0200720c */ /* 0x000fe20003fc5270 */
[----:B------:R-:W-:-:S06]  /*0e40*/  IMAD.IADD R2, R22, 0x1, -R27 ;  /* 0x0000000116027824 */ /* 0x000fcc00078e0a1b */
[----:B------:R-:W0:Y:S01]  /*0e50*/  @!P5 LDC.64 R16, c[0x0][0x3a8] ;  /* 0x0000ea00ff10db82 */ /* 0x000e220000000a00 */
[----:B------:R-:W-:Y:S01]  /*0e60*/  SEL R21, R2, RZ, P6 ;  /* 0x000000ff02157207 */ /* 0x000fe20003000000 */
[----:B------:R-:W-:Y:S01]  /*0e70*/  @!P5 IMAD.MOV.U32 R2, RZ, RZ, 0x65 ;  /* 0x00000065ff02d424 */ /* 0x000fe200078e00ff */
[----:B------:R-:W-:Y:S01]  /*0e80*/  ISETP.GE.U32.AND P6, PT, R0, 0x20, PT ;  /* 0x000000200000780c */ /* 0x000fe20003fc6070 */
[----:B------:R-:W1:Y:S02]  /*0e90*/  LDS.64 R24, [UR4] ;  /* 0x00000004ff187984 */ /* 0x000e640008000a00 */
[C---:B-1----:R-:W-:Y:S01]  /*0ea0*/  IMAD.IADD R3, R24.reuse, 0x1, R25 ;  /* 0x0000000118037824 */ /* 0x042fe200078e0219 */
[----:B------:R-:W-:-:S04]  /*0eb0*/  SEL R20, R24, RZ, P6 ;  /* 0x000000ff18147207 */ /* 0x000fc80003000000 */
[----:B0-----:R0:W-:Y:S01]  /*0ec0*/  @!P5 ST.E.64.STRONG.GPU desc[UR8][R16.64+0x100], R2 ;  /* 0x000100021000d985 */ /* 0x0011e2000c10fb08 */
[----:B------:R-:W-:-:S04]  /*0ed0*/  IMAD.IADD R21, R20, 0x1, R21 ;  /* 0x0000000114157824 */ /* 0x000fc800078e0215 */
[--C-:B------:R-:W-:Y:S01]  /*0ee0*/  @!P2 IMAD.IADD R20, R15, 0x1, R21.reuse ;  /* 0x000000010f14a824 */ /* 0x100fe200078e0215 */
[C---:B------:R-:W-:Y:S01]  /*0ef0*/  @!P0 LEA R15, R21.reuse, UR4, 0x3 ;  /* 0x00000004150f8c11 */ /* 0x040fe2000f8e18ff */
[----:B------:R-:W-:Y:S01]  /*0f00*/  BAR.SYNC.DEFER_BLOCKING 0x0 ;  /* 0x0000000000007b1d */ /* 0x000fe20000010000 */
[----:B------:R-:W-:Y:S02]  /*0f10*/  @!P1 IMAD.IADD R14, R21, 0x1, R14 ;  /* 0x00000001150e9824 */ /* 0x000fe400078e020e */
[--C-:B------:R-:W-:Y:S02]  /*0f20*/  @!P3 IMAD.IADD R22, R19, 0x1, R21.reuse ;  /* 0x000000011316b824 */ /* 0x100fe400078e0215 */
[----:B------:R-:W-:Y:S01]  /*0f30*/  @!P4 IMAD.IADD R18, R18, 0x1, R21 ;  /* 0x000000011212c824 */ /* 0x000fe200078e0215 */
[----:B------:R-:W-:Y:S02]  /*0f40*/  @!P1 LEA R19, R14, UR4, 0x3 ;  /* 0x000000040e139c11 */ /* 0x000fe4000f8e18ff */
[----:B------:R-:W-:-:S02]  /*0f50*/  @!P2 LEA R21, R20, UR4, 0x3 ;  /* 0x000000041415ac11 */ /* 0x000fc4000f8e18ff */
[----:B------:R-:W-:Y:S02]  /*0f60*/  @!P3 LEA R23, R22, UR4, 0x3 ;  /* 0x000000041617bc11 */ /* 0x000fe4000f8e18ff */
[----:B------:R-:W-:Y:S01]  /*0f70*/  @!P4 LEA R25, R18, UR4, 0x3 ;  /* 0x000000041219cc11 */ /* 0x000fe2000f8e18ff */
[----:B--2---:R0:W-:Y:S01]  /*0f80*/  @!P0 STS.64 [R15], R6 ;  /* 0x000000060f008388 */ /* 0x0041e20000000a00 */
[----:B------:R-:W-:-:S03]  /*0f90*/  ISETP.GE.AND P0, PT, R0, R3, PT ;  /* 0x000000030000720c */ /* 0x000fc60003f06270 */
[----:B---3--:R0:W-:Y:S04]  /*0fa0*/  @!P1 STS.64 [R19], R8 ;  /* 0x0000000813009388 */ /* 0x0081e80000000a00 */
[----:B----4-:R0:W-:Y:S04]  /*0fb0*/  @!P2 STS.64 [R21], R10 ;  /* 0x0000000a1500a388 */ /* 0x0101e80000000a00 */
[----:B------:R0:W-:Y:S04]  /*0fc0*/  @!P3 STS.64 [R23], R12 ;  /* 0x0000000c1700b388 */ /* 0x0001e80000000a00 */
[----:B------:R0:W-:Y:S01]  /*0fd0*/  @!P4 STS.64 [R25], R4 ;  /* 0x000000041900c388 */ /* 0x0001e20000000a00 */
[----:B------:R-:W-:Y:S06]  /*0fe0*/  BAR.SYNC.DEFER_BLOCKING 0x0 ;  /* 0x0000000000007b1d */ /* 0x000fec0000010000 */
        /* <DEDUP_REMOVED lines=9> */
[----:B------:R-:W-:Y:S02]  /*1080*/  LEA.HI R2, R2, 0x1, RZ, 0x1a ;  /* 0x0000000102027811 */ /* 0x000fe400078fd0ff */
[----:B------:R-:W-:-:S03]  /*1090*/  LEA R8, R0, UR4, 0x3 ;  /* 0x0000000400087c11 */ /* 0x000fc6000f8e18ff */
[C---:B------:R-:W-:Y:S01]  /*10a0*/  IMAD.SHL.U32 R6, R2.reuse, 0x40, RZ ;  /* 0x0000004002067824 */ /* 0x040fe200078e00ff */
[----:B------:R-:W-:-:S04]  /*10b0*/  LOP3.LUT R2, R2, 0x3, RZ, 0xc0, !PT ;  /* 0x0000000302027812 */ /* 0x000fc800078ec0ff */
[----:B------:R-:W-:Y:S01]  /*10c0*/  LOP3.LUT R7, R6, 0xc0, RZ, 0xc0, !PT ;  /* 0x000000c006077812 */ /* 0x000fe200078ec0ff */
[----:B------:R-:W-:Y:S02]  /*10d0*/  IMAD.MOV R2, RZ, RZ, -R2 ;  /* 0x000000ffff027224 */ /* 0x000fe400078e0a02 */
[----:B0-----:R-:W-:-:S04]  /*10e0*/  IMAD.WIDE.U32 R4, R0, 0x8, R4 ;  /* 0x0000000800047825 */ /* 0x001fc800078e0004 */
[----:B------:R-:W-:Y:S02]  /*10f0*/  IMAD.MOV.U32 R9, RZ, RZ, R4 ;  /* 0x000000ffff097224 */ /* 0x000fe400078e0004 */
[----:B------:R-:W-:Y:S02]  /*1100*/  IMAD.MOV.U32 R10, RZ, RZ, R5 ;  /* 0x000000ffff0a7224 */ /* 0x000fe400078e0005 */
[----:B------:R-:W-:-:S07]  /*1110*/  IMAD.IADD R0, R0, 0x1, R7 ;  /* 0x0000000100007824 */ /* 0x000fce00078e0207 */
.L_x_8447:
[----:B0-----:R0:W1:Y:S01]  /*1120*/  LDS.64 R4, [R8] ;  /* 0x0000000008047984 */ /* 0x0010620000000a00 */
[----:B------:R-:W-:Y:S01]  /*1130*/  IMAD.MOV.U32 R6, RZ, RZ, R9 ;  /* 0x000000ffff067224 */ /* 0x000fe200078e0009 */
[----:B------:R-:W-:Y:S01]  /*1140*/  IADD3 R9, P2, PT, R9, 0x200, RZ ;  /* 0x0000020009097810 */ /* 0x000fe20007f5e0ff */
[--C-:B------:R-:W-:Y:S02]  /*1150*/  IMAD.MOV.U32 R7, RZ, RZ, R10.reuse ;  /* 0x000000ffff077224 */ /* 0x100fe400078e000a */
[----:B------:R-:W-:Y:S02]  /*1160*/  VIADD R2, R2, 0x1 ;  /* 0x0000000102027836 */ /* 0x000fe40000000000 */
[----:B------:R-:W-:Y:S02]  /*1170*/  IMAD.X R10, RZ, RZ, R10, P2 ;  /* 0x000000ffff0a7224 */ /* 0x000fe400010e060a */
[----:B0-----:R-:W-:Y:S01]  /*1180*/  VIADD R8, R8, 0x200 ;  /* 0x0000020008087836 */ /* 0x001fe20000000000 */
[----:B------:R-:W-:Y:S01]  /*1190*/  ISETP.NE.AND P0, PT, R2, RZ, PT ;  /* 0x000000ff0200720c */ /* 0x000fe20003f05270 */
[----:B-1----:R0:W-:-:S12]  /*11a0*/  STG.E.64 desc[UR8][R6.64], R4 ;  /* 0x0000000406007986 */ /* 0x0021d8000c101b08 */
[----:B------:R-:W-:Y:S05]  /*11b0*/  @P0 BRA `(.L_x_8447) ;  /* 0xfffffffc00d80947 */ /* 0x000fea000383ffff */
.L_x_8446:
[----:B------:R-:W-:Y:S05]  /*11c0*/  BSYNC.RECONVERGENT B1 ;  /* 0x0000000000017941 */ /* 0x000fea0003800200 */
.L_x_8445:
[----:B------:R-:W-:Y:S05]  /*11d0*/  @!P1 BRA `(.L_x_8444) ;  /* 0x00000004006c9947 */ /* 0x000fea0003800000 */
[----:B0-----:R-:W0:Y:S01]  /*11e0*/  LDC.64 R4, c[0x0][0x388] ;  /* 0x0000e200ff047b82 */ /* 0x001e220000000a00 */
[----:B------:R-:W-:Y:S01]  /*11f0*/  IMAD.IADD R2, R3, 0x1, -R0 ;  /* 0x0000000103027824 */ /* 0x000fe200078e0a00 */
[----:B------:R-:W-:Y:S04]  /*1200*/  BSSY.RECONVERGENT B1, `(.L_x_8448) ;  /* 0x0000033000017945 */ /* 0x000fe80003800200 */
[----:B------:R-:W-:Y:S02]  /*1210*/  ISETP.GT.AND P1, PT, R2, 0x300, PT ;  /* 0x000003000200780c */ /* 0x000fe40003f24270 */
[----:B------:R-:W-:-:S05]  /*1220*/  LEA R2, R0, UR4, 0x3 ;  /* 0x0000000400027c11 */ /* 0x000fca000f8e18ff */
[----:B------:R-:W-:Y:S02]  /*1230*/  VIADD R2, R2, 0x400 ;  /* 0x0000040002027836 */ /* 0x000fe40000000000 */
[----:B0-----:R-:W-:-:S03]  /*1240*/  IMAD.WIDE.U32 R4, R0, 0x8, R4 ;  /* 0x0000000800047825 */ /* 0x001fc600078e0004 */
[----:B------:R-:W-:-:S05]  /*1250*/  IADD3 R4, P0, PT, R4, 0x400, RZ ;  /* 0x0000040004047810 */ /* 0x000fca0007f1e0ff */
[----:B------:R-:W-:Y:S01]  /*1260*/  IMAD.X R5, RZ, RZ, R5, P0 ;  /* 0x000000ffff057224 */ /* 0x000fe200000e0605 */
[----:B------:R-:W-:Y:S01]  /*1270*/  PLOP3.LUT P0, PT, PT, PT, PT, 0x80, 0x8 ;  /* 0x000000000008781c */ /* 0x000fe20003f0f070 */
[----:B------:R-:W-:-:S12]  /*1280*/  @!P1 BRA `(.L_x_8449) ;  /* 0x0000000000a89947 */ /* 0x000fd80003800000 */
[----:B------:R-:W-:Y:S01]  /*1290*/  PLOP3.LUT P0, PT, PT, PT, PT, 0x8, 0x80 ;  /* 0x000000000080781c */ /* 0x000fe20003f0e170 */
[----:B------:R-:W-:-:S12]  /*12a0*/  VIADD R35, R3, 0xfffffd00 ;  /* 0xfffffd0003237836 */ /* 0x000fd80000000000 */
.L_x_8450:
[----:B------:R-:W0:Y:S01]  /*12b0*/  LDS.64 R26, [R2+-0x400] ;  /* 0xfffc0000021a7984 */ /* 0x000e220000000a00 */
[----:B------:R-:W-:-:S03]  /*12c0*/  VIADD R0, R0, 0x400 ;  /* 0x0000040000007836 */ /* 0x000fc60000000000 */
        /* <DEDUP_REMOVED lines=10> */
[----:B0-----:R-:W-:Y:S04]  /*1370*/  STG.E.64 desc[UR8][R4.64+-0x400], R26 ;  /* 0xfffc001a04007986 */ /* 0x001fe8000c101b08 */
[----:B-1----:R-:W-:Y:S04]  /*1380*/  STG.E.64 desc[UR8][R4.64+-0x200], R28 ;  /* 0xfffe001c04007986 */ /* 0x002fe8000c101b08 */
[----:B------:R-:W0:Y:S04]  /*1390*/  LDS.64 R22, [R2+0x1000] ;  /* 0x0010000002167984 */ /* 0x000e280000000a00 */
[----:B------:R-:W1:Y:S04]  /*13a0*/  LDS.64 R24, [R2+0x1200] ;  /* 0x0012000002187984 */ /* 0x000e680000000a00 */
[----:B------:R-:W1:Y:S04]  /*13b0*/  LDS.64 R26, [R2+0x1400] ;  /* 0x00140000021a7984 */ /* 0x000e680000000a00 */
[----:B------:R-:W1:Y:S04]  /*13c0*/  LDS.64 R28, [R2+0x1600] ;  /* 0x00160000021c7984 */ /* 0x000e680000000a00 */
[----:B------:R-:W1:Y:S04]  /*13d0*/  LDS.64 R30, [R2+0x1800] ;  /* 0x00180000021e7984 */ /* 0x000e680000000a00 */
[----:B------:R4:W1:Y:S04]  /*13e0*/  LDS.64 R32, [R2+0x1a00] ;  /* 0x001a000002207984 */ /* 0x0008680000000a00 */
[----:B--2---:R2:W-:Y:S04]  /*13f0*/  STG.E.64 desc[UR8][R4.64], R6 ;  /* 0x0000000604007986 */ /* 0x0045e8000c101b08 */
[----:B---3--:R-:W-:Y:S01]  /*1400*/  STG.E.64 desc[UR8][R4.64+0x200], R8 ;  /* 0x0002000804007986 */ /* 0x008fe2000c101b08 */
[----:B----4-:R-:W-:-:S03]  /*1410*/  VIADD R2, R2, 0x2000 ;  /* 0x0000200002027836 */ /* 0x010fc60000000000 */
[----:B------:R-:W-:Y:S04]  /*1420*/  STG.E.64 desc[UR8][R4.64+0x400], R10 ;  /* 0x0004000a04007986 */ /* 0x000fe8000c101b08 */
[----:B-----5:R-:W-:Y:S01]  /*1430*/  STG.E.64 desc[UR8][R4.64+0x600], R12 ;  /* 0x0006000c04007986 */ /* 0x020fe2000c101b08 */
[----:B--2---:R-:W-:-:S03]  /*1440*/  IADD3 R6, P2, PT, R4, 0x2000, RZ ;  /* 0x0000200004067810 */ /* 0x004fc60007f5e0ff */
[----:B------:R-:W-:Y:S02]  /*1450*/  STG.E.64 desc[UR8][R4.64+0x800], R14 ;  /* 0x0008000e04007986 */ /* 0x000fe4000c101b08 */
[----:B------:R-:W-:Y:S02]  /*1460*/  IMAD.X R7, RZ, RZ, R5, P2 ;  /* 0x000000ffff077224 */ /* 0x000fe400010e0605 */
[----:B------:R-:W-:Y:S04]  /*1470*/  STG.E.64 desc[UR8][R4.64+0xa00], R16 ;  /* 0x000a001004007986 */ /* 0x000fe8000c101b08 */
[----:B------:R-:W-:Y:S04]  /*1480*/  STG.E.64 desc[UR8][R4.64+0xc00], R18 ;  /* 0x000c001204007986 */ /* 0x000fe8000c101b08 */
[----:B------:R-:W-:Y:S04]  /*1490*/  STG.E.64 desc[UR8][R4.64+0xe00], R20 ;  /* 0x000e001404007986 */ /* 0x000fe8000c101b08 */
[----:B0-----:R-:W-:Y:S04]  /*14a0*/  STG.E.64 desc[UR8][R4.64+0x1000], R22 ;  /* 0x0010001604007986 */ /* 0x001fe8000c101b08 */
[----:B-1----:R-:W-:Y:S04]  /*14b0*/  STG.E.64 desc[UR8][R4.64+0x1200], R24 ;  /* 0x0012001804007986 */ /* 0x002fe8000c101b08 */
[----:B------:R-:W-:Y:S04]  /*14c0*/  STG.E.64 desc[UR8][R4.64+0x1400], R26 ;  /* 0x0014001a04007986 */ /* 0x000fe8000c101b08 */
[----:B------:R-:W-:Y:S04]  /*14d0*/  STG.E.64 desc[UR8][R4.64+0x1600], R28 ;  /* 0x0016001c04007986 */ /* 0x000fe8000c101b08 */
[----:B------:R-:W-:Y:S04]  /*14e0*/  STG.E.64 desc[UR8][R4.64+0x1800], R30 ;  /* 0x0018001e04007986 */ /* 0x000fe8000c101b08 */
[----:B------:R0:W-:Y:S02]  /*14f0*/  STG.E.64 desc[UR8][R4.64+0x1a00], R32 ;  /* 0x001a002004007986 */ /* 0x0001e4000c101b08 */
[----:B0-----:R-:W-:-:S02]  /*1500*/  IMAD.MOV.U32 R4, RZ, RZ, R6 ;  /* 0x000000ffff047224 */ /* 0x001fc400078e0006 */
[----:B------:R-:W-:Y:S01]  /*1510*/  IMAD.MOV.U32 R5, RZ, RZ, R7 ;  /* 0x000000ffff057224 */ /* 0x000fe200078e0007 */
[----:B------:R-:W-:Y:S06]  /*1520*/  @!P1 BRA `(.L_x_8450) ;  /* 0xfffffffc00609947 */ /* 0x000fec000383ffff */
.L_x_8449:
[----:B------:R-:W-:Y:S05]  /*1530*/  BSYNC.RECONVERGENT B1 ;  /* 0x0000000000017941 */ /* 0x000fea0003800200 */
.L_x_8448:
[----:B------:R-:W-:Y:S01]  /*1540*/  IMAD.IADD R6, R3, 0x1, -R0 ;  /* 0x0000000103067824 */ /* 0x000fe200078e0a00 */
[----:B------:R-:W-:Y:S04]  /*1550*/  BSSY.RECONVERGENT B1, `(.L_x_8451) ;  /* 0x000001a000017945 */ /* 0x000fe80003800200 */
[----:B------:R-:W-:-:S13]  /*1560*/  ISETP.GT.AND P1, PT, R6, 0x100, PT ;  /* 0x000001000600780c */ /* 0x000fda0003f24270 */
[----:B------:R-:W-:Y:S05]  /*1570*/  @!P1 BRA `(.L_x_8452) ;  /* 0x00000000005c9947 */ /* 0x000fea0003800000 */
[----:B------:R-:W0:Y:S01]  /*1580*/  LDS.64 R6, [R2+-0x400] ;  /* 0xfffc000002067984 */ /* 0x000e220000000a00 */
[----:B------:R-:W-:Y:S01]  /*1590*/  IADD3 R22, P1, PT, R4, 0x1000, RZ ;  /* 0x0000100004167810 */ /* 0x000fe20007f3e0ff */
[----:B------:R-:W-:Y:S01]  /*15a0*/  VIADD R0, R0, 0x200 ;  /* 0x0000020000007836 */ /* 0x000fe20000000000 */
[----:B------:R-:W-:Y:S01]  /*15b0*/  PLOP3.LUT P0, PT, PT, PT, PT, 0x8, 0x80 ;  /* 0x000000000080781c */ /* 0x000fe20003f0e170 */
[----:B------:R-:W1:Y:S02]  /*15c0*/  LDS.64 R8, [R2+-0x200] ;  /* 0xfffe000002087984 */ /* 0x000e640000000a00 */
        /* <DEDUP_REMOVED lines=16> */
[----:B0-----:R-:W-:-:S02]  /*16d0*/  IMAD.MOV.U32 R4, RZ, RZ, R22 ;  /* 0x000000ffff047224 */ /* 0x001fc400078e0016 */
[----:B------:R-:W-:-:S07]  /*16e0*/  IMAD.MOV.U32 R5, RZ, RZ, R23 ;  /* 0x000000ffff057224 */ /* 0x000fce00078e0017 */
.L_x_8452:
[----:B------:R-:W-:Y:S05]  /*16f0*/  BSYNC.RECONVERGENT B1 ;  /* 0x0000000000017941 */ /* 0x000fea0003800200 */
.L_x_8451:
[----:B------:R-:W-:-:S13]  /*1700*/  ISETP.LT.OR P0, PT, R0, R3, P0 ;  /* 0x000000030000720c */ /* 0x000fda0000701670 */
[----:B------:R-:W0:Y:S04]  /*1710*/  @P0 LDS.64 R6, [R2+-0x400] ;  /* 0xfffc000002060984 */ /* 0x000e280000000a00 */
[----:B------:R-:W1:Y:S04]  /*1720*/  @P0 LDS.64 R8, [R2+-0x200] ;  /* 0xfffe000002080984 */ /* 0x000e680000000a00 */
[----:B------:R-:W2:Y:S04]  /*1730*/  @P0 LDS.64 R10, [R2] ;  /* 0x00000000020a0984 */ /* 0x000ea80000000a00 */
[----:B------:R-:W3:Y:S04]  /*1740*/  @P0 LDS.64 R12, [R2+0x200] ;  /* 0x00020000020c0984 */ /* 0x000ee80000000a00 */
[----:B0-----:R4:W-:Y:S04]  /*1750*/  @P0 STG.E.64 desc[UR8][R4.64+-0x400], R6 ;  /* 0xfffc000604000986 */ /* 0x0019e8000c101b08 */
[----:B-1----:R4:W-:Y:S04]  /*1760*/  @P0 STG.E.64 desc[UR8][R4.64+-0x200], R8 ;  /* 0xfffe000804000986 */ /* 0x0029e8000c101b08 */
[----:B--2---:R4:W-:Y:S04]  /*1770*/  @P0 STG.E.64 desc[UR8][R4.64], R10 ;  /* 0x0000000a04000986 */ /* 0x0049e8000c101b08 */
[----:B---3--:R4:W-:Y:S02]  /*1780*/  @P0 STG.E.64 desc[UR8][R4.64+0x200], R12 ;  /* 0x0002000c04000986 */ /* 0x0089e4000c101b08 */
.L_x_8444:
[----:B------:R-:W-:Y:S05]  /*1790*/  BSYNC.RECONVERGENT B0 ;  /* 0x0000000000007941 */ /* 0x000fea0003800200 */
.L_x_8443:
[----:B------:R-:W-:Y:S06]  /*17a0*/  BAR.SYNC.DEFER_BLOCKING 0x0 ;  /* 0x0000000000007b1d */ /* 0x000fec0000010000 */
[----:B------:R-:W-:Y:S05]  /*17b0*/  EXIT ;  /* 0x000000000000794d */ /* 0x000fea0003800000 */
.L_x_8427:
[----:B------:R-:W0:Y:S01]  /*17c0*/  S2R R2, SR_TID.X ;  /* 0x0000000000027919 */ /* 0x000e220000002100 */
[----:B------:R-:W1:Y:S01]  /*17d0*/  LDC.64 R4, c[0x0][0x380] ;  /* 0x0000e000ff047b82 */ /* 0x000e620000000a00 */
[C---:B0-----:R-:W-:Y:S02]  /*17e0*/  LOP3.LUT R3, R2.reuse, 0x1f, RZ, 0xc0, !PT ;  /* 0x0000001f02037812 */ /* 0x041fe400078ec0ff */
[----:B------:R-:W-:-:S03]  /*17f0*/  LOP3.LUT R6, R2, 0x3e0, RZ, 0xc0, !PT ;  /* 0x000003e002067812 */ /* 0x000fc600078ec0ff */
[----:B------:R-:W-:-:S04]  /*1800*/  IMAD.IADD R3, R0, 0x1, R3 ;  /* 0x0000000100037824 */ /* 0x000fc800078e0203 */
[----:B------:R-:W-:-:S04]  /*1810*/  IMAD R3, R6, 0x5, R3 ;  /* 0x0000000506037824 */ /* 0x000fc800078e0203 */
[----:B-1----:R-:W-:-:S05]  /*1820*/  IMAD.WIDE.U32 R8, R3, 0x8, R4 ;  /* 0x0000000803087825 */ /* 0x002fca00078e0004 */
[----:B------:R-:W2:Y:S04]  /*1830*/  LDG.E.64.CONSTANT R10, desc[UR8][R8.64] ;  /* 0x00000008080a7981 */ /* 0x000ea8000c1e9b00 */
[----:B------:R-:W3:Y:S04]  /*1840*/  LDG.E.64.CONSTANT R18, desc[UR8][R8.64+0x100] ;  /* 0x0001000808127981 */ /* 0x000ee8000c1e9b00 */
[----:B------:R-:W4:Y:S04]  /*1850*/  LDG.E.64.CONSTANT R20, desc[UR8][R8.64+0x200] ;  /* 0x0002000808147981 */ /* 0x000f28000c1e9b00 */
[----:B------:R-:W5:Y:S04]  /*1860*/  LDG.E.64.CONSTANT R22, desc[UR8][R8.64+0x300] ;  /* 0x0003000808167981 */ /* 0x000f68000c1e9b00 */
[----:B------:R-:W5:Y:S01]  /*1870*/  LDG.E.64.CONSTANT R24, desc[UR8][R8.64+0x400] ;  /* 0x0004000808187981 */ /* 0x000f62000c1e9b00 */
[----:B------:R-:W-:-:S06]  /*1880*/  IMAD.WIDE R4, R0, 0x8, R4 ;  /* 0x0000000800047825 */ /* 0x000fcc00078e0204 */
[----:B------:R-:W5:Y:S01]  /*1890*/  LDG.E.64.CONSTANT R4, desc[UR8][R4.64+-0x8] ;  /* 0xfffff80804047981 */ /* 0x000f62000c1e9b00 */
[----:B------:R-:W0:Y:S01]  /*18a0*/  S2UR UR5, SR_CgaCtaId ;  /* 0x00000000000579c3 */ /* 0x000e220000008800 */
[----:B------:R-:W-:Y:S01]  /*18b0*/  SHF.R.U32.HI R6, RZ, 0x5, R2 ;  /* 0x00000005ff067819 */ /* 0x000fe20000011602 */
[----:B------:R-:W-:Y:S01]  /*18c0*/  UMOV UR4, 0x400 ;  /* 0x0000040000047882 */ /* 0x000fe20000000000 */
[----:B------:R-:W1:Y:S01]  /*18d0*/  S2R R33, SR_LANEID ;  /* 0x0000000000217919 */ /* 0x000e620000000000 */
[----:B------:R-:W-:Y:S02]  /*18e0*/  ISETP.NE.AND P0, PT, R2, RZ, PT ;  /* 0x000000ff0200720c */ /* 0x000fe40003f05270 */
[----:B------:R-:W-:Y:S01]  /*18f0*/  PLOP3.LUT P4, PT, PT, PT, PT, 0x80, 0x8 ;  /* 0x000000000008781c */ /* 0x000fe20003f8f070 */
[----:B0-----:R-:W-:-:S06]  /*1900*/  ULEA UR4, UR5, UR4, 0x18 ;  /* 0x0000000405047291 */ /* 0x001fcc000f8ec0ff */
[----:B------:R-:W-:Y:S01]  /*1910*/  LEA R27, R2, UR4, 0x3 ;  /* 0x00000004021b7c11 */ /* 0x000fe2000f8e18ff */
[----:B-1----:R-:W-:-:S05]  /*1920*/  IMAD R0, R6, 0xa0, R33 ;  /* 0x000000a006007824 */ /* 0x002fca00078e0221 */
[----:B------:R-:W-:Y:S01]  /*1930*/  LEA R3, R0, UR4, 0x3 ;  /* 0x0000000400037c11 */ /* 0x000fe2000f8e18ff */
[----:B------:R-:W0:Y:S01]  /*1940*/  LDCU.64 UR4, c[0x0][0x390] ;  /* 0x00007200ff0477ac */ /* 0x000e220008000a00 */
[----:B------:R-:W-:-:S03]  /*1950*/  IMAD.MOV.U32 R0, RZ, RZ, RZ ;  /* 0x000000ffff007224 */ /* 0x000fc600078e00ff */
[----:B------:R-:W-:Y:S01]  /*1960*/  IMAD R7, R33, 0x20, R3 ;  /* 0x0000002021077824 */ /* 0x000fe200078e0203 */
[----:B0-----:R-:W-:-:S04]  /*1970*/  UISETP.NE.U32.AND UP0, UPT, UR4, URZ, UPT ;  /* 0x000000ff0400728c */ /* 0x001fc8000bf05070 */
[----:B------:R-:W-:Y:S01]  /*1980*/  UISETP.NE.AND.EX UP0, UPT, UR5, URZ, UPT, UP0 ;  /* 0x000000ff0500728c */ /* 0x000fe2000bf05300 */
[----:B--2---:R-:W-:Y:S04]  /*1990*/  STS.64 [R3], R10 ;  /* 0x0000000a03007388 */ /* 0x004fe80000000a00 */
[----:B---3--:R-:W-:Y:S04]  /*19a0*/  STS.64 [R3+0x100], R18 ;  /* 0x0001001203007388 */ /* 0x008fe80000000a00 */
[----:B----4-:R-:W-:Y:S04]  /*19b0*/  STS.64 [R3+0x200], R20 ;  /* 0x0002001403007388 */ /* 0x010fe80000000a00 */
[----:B-----5:R-:W-:Y:S04]  /*19c0*/  STS.64 [R3+0x300], R22 ;  /* 0x0003001603007388 */ /* 0x020fe80000000a00 */
[----:B------:R-:W-:Y:S01]  /*19d0*/  STS.64 [R3+0x400], R24 ;  /* 0x0004001803007388 */ /* 0x000fe20000000a00 */
[----:B------:R-:W-:-:S03]  /*19e0*/  NOP ;  /* 0x0000000000007918 */ /* 0x000fc60000000000 */
[----:B------:R-:W0:Y:S04]  /*19f0*/  LDS.64 R16, [R7+0x20] ;  /* 0x0000200007107984 */ /* 0x000e280000000a00 */
[----:B------:R1:W2:Y:S04]  /*1a00*/  LDS.64 R14, [R7] ;  /* 0x00000000070e7984 */ /* 0x0002a80000000a00 */
[----:B------:R1:W3:Y:S04]  /*1a10*/  LDS.64 R12, [R7+0x8] ;  /* 0x00000800070c7984 */ /* 0x0002e80000000a00 */
[----:B------:R1:W4:Y:S04]  /*1a20*/  LDS.64 R10, [R7+0x10] ;  /* 0x00001000070a7984 */ /* 0x0003280000000a00 */
[----:B------:R1:W1:Y:S01]  /*1a30*/  LDS.64 R8, [R7+0x18] ;  /* 0x0000180007087984 */ /* 0x0002620000000a00 */
[----:B------:R-:W-:Y:S06]  /*1a40*/  BAR.SYNC.DEFER_BLOCKING 0x0 ;  /* 0x0000000000007b1d */ /* 0x000fec0000010000 */
[----:B0-----:R0:W-:Y:S02]  /*1a50*/  STS.64 [R27+0x230], R16 ;  /* 0x000230101b007388 */ /* 0x0011e40000000a00 */
[----:B------:R-:W-:Y:S06]  /*1a60*/  BAR.SYNC.DEFER_BLOCKING 0x0 ;  /* 0x0000000000007b1d */ /* 0x000fec0000010000 */
[----:B------:R0:W0:Y:S01]  /*1a70*/  @P0 LDS.64 R4, [R27+0x228] ;  /* 0x000228001b040984 */ /* 0x0000220000000a00 */
[----:B--2---:R-:W-:Y:S05]  /*1a80*/  BRA.U !UP0, `(.L_x_8453) ;  /* 0x0000000108647547 */ /* 0x004fea000b800000 */
[----:B------:R-:W-:Y:S01]  /*1a90*/  BSSY.RECONVERGENT B0, `(.L_x_8453) ;  /* 0x0000018000007945 */ /* 0x000fe20003800200 */
[----:B-1----:R-:W-:Y:S01]  /*1aa0*/  IMAD.MOV.U32 R7, RZ, RZ, RZ ;  /* 0x000000ffff077224 */ /* 0x002fe200078e00ff */
[----:B------:R-:W1:Y:S01]  /*1ab0*/  LDCU.64 UR4, c[0x0][0x390] ;  /* 0x00007200ff0477ac */ /* 0x000e620008000a00 */
[----:B------:R-:W-:-:S07]  /*1ac0*/  IMAD.MOV.U32 R22, RZ, RZ, RZ ;  /* 0x000000ffff167224 */ /* 0x000fce00078e00ff */
.L_x_8455:
        /* <DEDUP_REMOVED lines=20> */
.L_x_8454:
[----:B-1----:R-:W-:Y:S05]  /*1c10*/  BSYNC.RECONVERGENT B0 ;  /* 0x0000000000007941 */ /* 0x002fea0003800200 */
.L_x_8453:
[----:B------:R-:W2:Y:S01]  /*1c20*/  LDCU.64 UR4, c[0x0][0x390] ;  /* 0x00007200ff0477ac */ /* 0x000ea20008000a00 */
[----:B------:R-:W-:Y:S01]  /*1c30*/  PLOP3.LUT P3, PT, PT, PT, PT, 0x80, 0x8 ;  /* 0x000000000008781c */ /* 0x000fe20003f6f070 */
[----:B------:R-:W-:Y:S01]  /*1c40*/  IMAD.MOV.U32 R29, RZ, RZ, RZ ;  /* 0x000000ffff1d7224 */ /* 0x000fe200078e00ff */
[----:B--2---:R-:W-:-:S04]  /*1c50*/  UISETP.NE.U32.AND UP0, UPT, UR4, URZ, UPT ;  /* 0x000000ff0400728c */ /* 0x004fc8000bf05070 */
[----:B------:R-:W-:-:S09]  /*1c60*/  UISETP.NE.AND.EX UP0, UPT, UR5, URZ, UPT, UP0 ;  /* 0x000000ff0500728c */ /* 0x000fd2000bf05300 */
[----:B------:R-:W-:Y:S05]  /*1c70*/  BRA.U !UP0, `(.L_x_8456) ;  /* 0x0000000108647547 */ /* 0x000fea000b800000 */
[----:B------:R-:W-:Y:S01]  /*1c80*/  BSSY.RECONVERGENT B0, `(.L_x_8456) ;  /* 0x0000018000007945 */ /* 0x000fe20003800200 */
[----:B-1----:R-:W-:Y:S01]  /*1c90*/  IMAD.MOV.U32 R7, RZ, RZ, RZ ;  /* 0x000000ffff077224 */ /* 0x002fe200078e00ff */
[----:B------:R-:W1:Y:S01]  /*1ca0*/  LDCU.64 UR4, c[0x0][0x390] ;  /* 0x00007200ff0477ac */ /* 0x000e620008000a00 */
[----:B------:R-:W-:-:S07]  /*1cb0*/  IMAD.MOV.U32 R20, RZ, RZ, RZ ;  /* 0x000000ffff147224 */ /* 0x000fce00078e00ff */
.L_x_8458:
[C---:B------:R-:W-:Y:S01]  /*1cc0*/  IMAD.SHL.U32 R19, R7.reuse, 0x8, RZ ;  /* 0x0000000807137824 */ /* 0x040fe200078e00ff */
[----:B------:R-:W-:-:S04]  /*1cd0*/  SHF.L.U64.HI R3, R7, 0x3, R20 ;  /* 0x0000000307037819 */ /* 0x000fc80000010214 */
[-C--:B0-----:R-:W-:Y:S02]  /*1ce0*/  IADD3 R4, P0, PT, R14, R19.reuse, RZ ;  /* 0x000000130e047210 */ /* 0x081fe40007f1e0ff */
        /* <DEDUP_REMOVED lines=17> */
.L_x_8457:
[----:B-1----:R-:W-:Y:S05]  /*1e00*/  BSYNC.RECONVERGENT B0 ;  /* 0x0000000000007941 */ /* 0x002fea0003800200 */
.L_x_8456:
[----:B------:R-:W2:Y:S01]  /*1e10*/  LDCU.64 UR4, c[0x0][0x390] ;  /* 0x00007200ff0477ac */ /* 0x000ea20008000a00 */
[----:B------:R-:W-:Y:S01]  /*1e20*/  PLOP3.LUT P2, PT, PT, PT, PT, 0x80, 0x8 ;  /* 0x000000000008781c */ /* 0x000fe20003f4f070 */
[----:B0-----:R-:W-:Y:S01]  /*1e30*/  IMAD.MOV.U32 R4, RZ, RZ, RZ ;  /* 0x000000ffff047224 */ /* 0x001fe200078e00ff */
[----:B--2---:R-:W-:-:S04]  /*1e40*/  UISETP.NE.U32.AND UP0, UPT, UR4, URZ, UPT ;  /* 0x000000ff0400728c */ /* 0x004fc8000bf05070 */
[----:B------:R-:W-:-:S09]  /*1e50*/  UISETP.NE.AND.EX UP0, UPT, UR5, URZ, UPT, UP0 ;  /* 0x000000ff0500728c */ /* 0x000fd2000bf05300 */
[----:B------:R-:W-:Y:S05]  /*1e60*/  BRA.U !UP0, `(.L_x_8459) ;  /* 0x0000000108647547 */ /* 0x000fea000b800000 */
[----:B------:R-:W-:Y:S01]  /*1e70*/  BSSY.RECONVERGENT B0, `(.L_x_8459) ;  /* 0x0000018000007945 */ /* 0x000fe20003800200 */
[----:B-1----:R-:W-:Y:S01]  /*1e80*/  IMAD.MOV.U32 R7, RZ, RZ, RZ ;  /* 0x000000ffff077224 */ /* 0x002fe200078e00ff */
[----:B------:R-:W0:Y:S01]  /*1e90*/  LDCU.64 UR4, c[0x0][0x390] ;  /* 0x00007200ff0477ac */ /* 0x000e220008000a00 */
[----:B------:R-:W-:-:S07]  /*1ea0*/  IMAD.MOV.U32 R22, RZ, RZ, RZ ;  /* 0x000000ffff167224 */ /* 0x000fce00078e00ff */
.L_x_8461:
[C---:B------:R-:W-:Y:S01]  /*1eb0*/  IMAD.SHL.U32 R19, R7.reuse, 0x8, RZ ;  /* 0x0000000807137824 */ /* 0x040fe200078e00ff */
[----:B------:R-:W-:-:S04]  /*1ec0*/  SHF.L.U64.HI R3, R7, 0x3, R22 ;  /* 0x0000000307037819 */ /* 0x000fc80000010216 */
[-C--:B----4-:R-:W-:Y:S02]  /*1ed0*/  IADD3 R18, P1, PT, R10, R19.reuse, RZ ;  /* 0x000000130a127210 */ /* 0x090fe40007f3e0ff */
[----:B---3--:R-:W-:-:S03]  /*1ee0*/  IADD3 R20, P0, PT, R12, R19, RZ ;  /* 0x000000130c147210 */ /* 0x008fc60007f1e0ff */
        /* <DEDUP_REMOVED lines=16> */
.L_x_8460:
[----:B0-----:R-:W-:Y:S05]  /*1ff0*/  BSYNC.RECONVERGENT B0 ;  /* 0x0000000000007941 */ /* 0x001fea0003800200 */
.L_x_8459:
        /* <DEDUP_REMOVED lines=10> */
.L_x_8464:
[C---:B------:R-:W-:Y:S01]  /*20a0*/  IMAD.SHL.U32 R21, R5.reuse, 0x8, RZ ;  /* 0x0000000805157824 */ /* 0x040fe200078e00ff */
[----:B------:R-:W-:-:S04]  /*20b0*/  SHF.L.U64.HI R3, R5, 0x3, R24 ;  /* 0x0000000305037819 */ /* 0x000fc80000010218 */
[-C--:B----4-:R-:W-:Y:S02]  /*20c0*/  IADD3 R18, P0, PT, R10, R21.reuse, RZ ;  /* 0x000000150a127210 */ /* 0x090fe40007f1e0ff */
[----:B-1----:R-:W-:-:S03]  /*20d0*/  IADD3 R20, P1, PT, R8, R21, RZ ;  /* 0x0000001508147210 */ /* 0x002fc60007f3e0ff */
        /* <DEDUP_REMOVED lines=16> */
.L_x_8463:
[----:B0-----:R-:W-:Y:S05]  /*21e0*/  BSYNC.RECONVERGENT B0 ;  /* 0x0000000000007941 */ /* 0x001fea0003800200 */
.L_x_8462:
[----:B------:R-:W0:Y:S01]  /*21f0*/  LDCU.64 UR4, c[0x0][0x390] ;  /* 0x00007200ff0477ac */ /* 0x000e220008000a00 */
[----:B------:R-:W-:Y:S01]  /*2200*/  PLOP3.LUT P0, PT, PT, PT, PT, 0x80, 0x8 ;  /* 0x000000000008781c */ /* 0x000fe20003f0f070 */
[----:B------:R-:W-:Y:S01]  /*2210*/  IMAD.MOV.U32 R5, RZ, RZ, RZ ;  /* 0x000000ffff057224 */ /* 0x000fe200078e00ff */
[----:B0-----:R-:W-:-:S04]  /*2220*/  UISETP.NE.U32.AND UP0, UPT, UR4, URZ, UPT ;  /* 0x000000ff0400728c */ /* 0x001fc8000bf05070 */
[----:B------:R-:W-:-:S09]  /*2230*/  UISETP.NE.AND.EX UP0, UPT, UR5, URZ, UPT, UP0 ;  /* 0x000000ff0500728c */ /* 0x000fd2000bf05300 */
[----:B------:R-:W-:Y:S05]  /*2240*/  BRA.U !UP0, `(.L_x_8465) ;  /* 0x0000000108647547 */ /* 0x000fea000b800000 */
[----:B------:R-:W-:Y:S01]  /*2250*/  BSSY.RECONVERGENT B0, `(.L_x_8465) ;  /* 0x0000018000007945 */ /* 0x000fe20003800200 */
[----:B-1----:R-:W-:Y:S01]  /*2260*/  IMAD.MOV.U32 R7, RZ, RZ, RZ ;  /* 0x000000ffff077224 */ /* 0x002fe200078e00ff */
[----:B------:R-:W0:Y:S01]  /*2270*/  LDCU.64 UR4, c[0x0][0x390] ;  /* 0x00007200ff0477ac */ /* 0x000e220008000a00 */
[----:B------:R-:W-:-:S07]  /*2280*/  IMAD.MOV.U32 R24, RZ, RZ, RZ ;  /* 0x000000ffff187224 */ /* 0x000fce00078e00ff */
.L_x_8467:
        /* <DEDUP_REMOVED lines=20> */
.L_x_8466:
[----:B0-----:R-:W-:Y:S05]  /*23d0*/  BSYNC.RECONVERGENT B0 ;  /* 0x0000000000007941 */ /* 0x001fea0003800200 */
.L_x_8465:
[----:B------:R-:W-:Y:S01]  /*23e0*/  IMAD.IADD R29, R29, 0x1, R0 ;  /* 0x000000011d1d7824 */ /* 0x000fe200078e0200 */
[----:B------:R-:W0:Y:S08]  /*23f0*/  S2UR UR5, SR_CgaCtaId ;  /* 0x00000000000579c3 */ /* 0x000e300000008800 */
[----:B------:R-:W-:Y:S01]  /*2400*/  BAR.SYNC.DEFER_BLOCKING 0x0 ;  /* 0x0000000000007b1d */ /* 0x000fe20000010000 */
[----:B------:R-:W-:Y:S01]  /*2410*/  ISETP.NE.AND P6, PT, R33, 0x1f, PT ;  /* 0x0000001f2100780c */ /* 0x000fe20003fc5270 */
[----:B------:R-:W-:-:S04]  /*2420*/  IMAD.IADD R3, R29, 0x1, R4 ;  /* 0x000000011d037824 */ /* 0x000fc800078e0204 */
[----:B------:R-:W-:Y:S01]  /*2430*/  IMAD.IADD R4, R3, 0x1, R22 ;  /* 0x0000000103047824 */ /* 0x000fe200078e0216 */
[----:B------:R-:W-:-:S03]  /*2440*/  UMOV UR4, 0x400 ;  /* 0x0000040000047882 */ /* 0x000fc60000000000 */
[----:B------:R-:W-:-:S05]  /*2450*/  IMAD.IADD R32, R4, 0x1, R5 ;  /* 0x0000000104207824 */ /* 0x000fca00078e0205 */
[----:B------:R-:W2:Y:S01]  /*2460*/  SHFL.UP P5, R5, R32, 0x1, RZ ;  /* 0x0420000020057989 */ /* 0x000ea200000a00ff */
[----:B0-----:R-:W-:-:S06]  /*2470*/  ULEA UR4, UR5, UR4, 0x18 ;  /* 0x0000000405047291 */ /* 0x001fcc000f8ec0ff */
[----:B------:R-:W-:Y:S01]  /*2480*/  @!P6 LEA R22, R6, UR4, 0x2 ;  /* 0x000000040616ec11 */ /* 0x000fe2000f8e10ff */
[----:B--2---:R-:W-:-:S05]  /*2490*/  @P5 IMAD.IADD R5, R32, 0x1, R5 ;  /* 0x0000000120055824 */ /* 0x004fca00078e0205 */
[----:B------:R-:W0:Y:S02]  /*24a0*/  SHFL.UP P5, R18, R5, 0x2, RZ ;  /* 0x0440000005127989 */ /* 0x000e2400000a00ff */
[----:B0-----:R-:W-:-:S05]  /*24b0*/  @P5 IMAD.IADD R18, R5, 0x1, R18 ;  /* 0x0000000105125824 */ /* 0x001fca00078e0212 */
[----:B-1----:R-:W0:Y:S02]  /*24c0*/  SHFL.UP P5, R7, R18, 0x4, RZ ;  /* 0x0480000012077989 */ /* 0x002e2400000a00ff */
[----:B0-----:R-:W-:-:S05]  /*24d0*/  @P5 IMAD.IADD R7, R18, 0x1, R7 ;  /* 0x0000000112075824 */ /* 0x001fca00078e0207 */
[----:B------:R-:W0:Y:S02]  /*24e0*/  SHFL.UP P5, R20, R7, 0x8, RZ ;  /* 0x0500000007147989 */ /* 0x000e2400000a00ff */
[----:B0-----:R-:W-:-:S05]  /*24f0*/  @P5 IMAD.IADD R20, R7, 0x1, R20 ;  /* 0x0000000107145824 */ /* 0x001fca00078e0214 */
[----:B------:R-:W0:Y:S02]  /*2500*/  SHFL.UP P5, R19, R20, 0x10, RZ ;  /* 0x0600000014137989 */ /* 0x000e2400000a00ff */
[----:B0-----:R-:W-:Y:S01]  /*2510*/  @P5 IMAD.IADD R19, R20, 0x1, R19 ;  /* 0x0000000114135824 */ /* 0x001fe200078e0213 */
[----:B------:R-:W-:-:S03]  /*2520*/  ISETP.NE.AND P5, PT, R33, RZ, PT ;  /* 0x000000ff2100720c */ /* 0x000fc60003fa5270 */
[----:B------:R-:W-:Y:S01]  /*2530*/  IMAD.IADD R32, R19, 0x1, -R32 ;  /* 0x0000000113207824 */ /* 0x000fe200078e0a20 */
[----:B------:R-:W-:Y:S01]  /*2540*/  @!P6 STS [R22], R19 ;  /* 0x000000131600e388 */ /* 0x000fe20000000800 */
[----:B------:R-:W-:Y:S01]  /*2550*/  BAR.SYNC.DEFER_BLOCKING 0x0 ;  /* 0x0000000000007b1d */ /* 0x000fe20000010000 */
[----:B------:R-:W-:Y:S02]  /*2560*/  ISETP.GT.U32.AND P6, PT, R2, 0x1f, PT ;  /* 0x0000001f0200780c */ /* 0x000fe40003fc4070 */
[----:B------:R-:W-:Y:S02]  /*2570*/  SEL R5, R32, RZ, P5 ;  /* 0x000000ff20057207 */ /* 0x000fe40002800000 */
[----:B------:R-:W-:Y:S01]  /*2580*/  ISETP.GE.U32.AND P5, PT, R2, 0x20, PT ;  /* 0x000000200200780c */ /* 0x000fe20003fa6070 */
[----:B------:R-:W0:Y:S02]  /*2590*/  LDS.64 R6, [UR4] ;  /* 0x00000004ff067984 */ /* 0x000e240008000a00 */
[----:B0-----:R-:W-:-:S02]  /*25a0*/  IMAD.IADD R20, R6, 0x1, R5 ;  /* 0x0000000106147824 */ /* 0x001fc400078e0205 */
[----:B------:R-:W-:-:S03]  /*25b0*/  IMAD.IADD R7, R6, 0x1, R7 ;  /* 0x0000000106077824 */ /* 0x000fc600078e0207 */
[----:B------:R-:W-:Y:S01]  /*25c0*/  SEL R32, R32, R20, !P5 ;  /* 0x0000001420207207 */ /* 0x000fe20006800000 */
[----:B------:R-:W-:Y:S06]  /*25d0*/  @P6 BRA `(.L_x_8468) ;  /* 0x0000000800586947 */ /* 0x000fec0003800000 */
[----:B------:R-:W0:Y:S01]  /*25e0*/  S2R R23, SR_CTAID.X ;  /* 0x0000000000177919 */ /* 0x000e220000002500 */
[----:B------:R-:W0:Y:S01]  /*25f0*/  LDC.64 R20, c[0x0][0x3a8] ;  /* 0x0000ea00ff147b82 */ /* 0x000e220000000a00 */
[----:B------:R-:W-:Y:S02]  /*2600*/  ISETP.NE.AND P5, PT, R2, RZ, PT ;  /* 0x000000ff0200720c */ /* 0x000fe40003fa5270 */
[----:B------:R-:W-:-:S05]  /*2610*/  LOP3.LUT R28, RZ, R2, RZ, 0x33, !PT ;  /* 0x00000002ff1c7212 */ /* 0x000fca00078e33ff */
[----:B------:R-:W1:Y:S06]  /*2620*/  LDC R5, c[0x0][0x370] ;  /* 0x0000dc00ff057b82 */ /* 0x000e6c0000000800 */
[----:B------:R-:W-:Y:S01]  /*2630*/  @!P5 IMAD.MOV.U32 R6, RZ, RZ, 0x64 ;  /* 0x00000064ff06d424 */ /* 0x000fe200078e00ff */
[----:B------:R2:W-:Y:S01]  /*2640*/  @!P5 STS [UR4+0x2c], R7 ;  /* 0x00002c07ff00d988 */ /* 0x0005e20008000804 */
[----:B0-----:R-:W-:-:S05]  /*2650*/  IMAD.WIDE.U32 R20, R23, 0x8, R20 ;  /* 0x0000000817147825 */ /* 0x001fca00078e0014 */
[----:B------:R2:W-:Y:S01]  /*2660*/  @!P5 ST.E.64.STRONG.GPU desc[UR8][R20.64+0x100], R6 ;  /* 0x000100061400d985 */ /* 0x0005e2000c10fb08 */
[----:B-1----:R-:W-:-:S13]  /*2670*/  ISETP.GT.U32.AND P5, PT, R5, 0x1f3, PT ;  /* 0x000001f30500780c */ /* 0x002fda0003fa4070 */
[----:B--2---:R-:W-:Y:S05]  /*2680*/  @P5 BRA `(.L_x_8469) ;  /* 0x0000000000085947 */ /* 0x004fea0003800000 */
[----:B------:R0:W-:Y:S06]  /*2690*/  MEMBAR.SC.CTA ;  /* 0x0000000000007992 */ /* 0x0001ec0000000000 */
[----:B0-----:R-:W-:Y:S05]  /*26a0*/  BRA `(.L_x_8470) ;  /* 0x0000000000087947 */ /* 0x001fea0003800000 */
.L_x_8469:
[----:B------:R-:W-:Y:S05]  /*26b0*/  NANOSLEEP 0x1c2 ;  /* 0x000001c20000795d */ /* 0x000fea0003800000 */
[----:B------:R-:W-:Y:S01]  /*26c0*/  NOP ;  /* 0x0000000000007918 */ /* 0x000fe20000000000 */
.L_x_8470:
[----:B------:R-:W-:-:S05]  /*26d0*/  IMAD.WIDE R20, R28, 0x8, R20 ;  /* 0x000000081c147825 */ /* 0x000fca00078e0214 */
[----:B------:R-:W2:Y:S01]  /*26e0*/  LD.E.64.STRONG.GPU R18, desc[UR8][R20.64+0x100] ;  /* 0x0001000814127980 */ /* 0x000ea2000c10fb00 */
[----:B------:R-:W-:Y:S01]  /*26f0*/  UMOV UR5, 0xffffffff ;  /* 0xffffffff00057882 */ /* 0x000fe20000000000 */
[----:B--2---:R-:W-:Y:S02]  /*2700*/  ISETP.NE.AND P6, PT, R18, 0x63, PT ;  /* 0x000000631200780c */ /* 0x004fe40003fc5270 */
[----:B------:R-:W-:Y:S11]  /*2710*/  BRA.DIV UR5, `(.L_x_8471) ;  /* 0x0000004e05847947 */ /* 0x000ff6000b800000 */
[----:B------:R-:W-:-:S13]  /*2720*/  VOTE.ANY P6, !P6 ;  /* 0x0000000000ff7806 */ /* 0x000fda00070c0100 */
.L_x_8570:
[----:B------:R-:W-:Y:S05]  /*2730*/  @!P6 BRA `(.L_x_8472) ;  /* 0x000000000030e947 */ /* 0x000fea0003800000 */
.L_x_8476:
[----:B------:R-:W-:Y:S05]  /*2740*/  YIELD ;  /* 0x0000000000007946 */ /* 0x000fea0003800000 */
[----:B------:R-:W-:Y:S05]  /*2750*/  @P5 BRA `(.L_x_8473) ;  /* 0x0000000000085947 */ /* 0x000fea0003800000 */
[----:B------:R0:W-:Y:S06]  /*2760*/  MEMBAR.SC.CTA ;  /* 0x0000000000007992 */ /* 0x0001ec0000000000 */
[----:B0-----:R-:W-:Y:S05]  /*2770*/  BRA `(.L_x_8474) ;  /* 0x0000000000087947 */ /* 0x001fea0003800000 */
.L_x_8473:
[----:B------:R-:W-:Y:S05]  /*2780*/  NANOSLEEP 0x15e ;  /* 0x0000015e0000795d */ /* 0x000fea0003800000 */
[----:B------:R-:W-:Y:S01]  /*2790*/  NOP ;  /* 0x0000000000007918 */ /* 0x000fe20000000000 */
.L_x_8474:
[----:B------:R-:W2:Y:S01]  /*27a0*/  LD.E.64.STRONG.GPU R18, desc[UR8][R20.64+0x100] ;  /* 0x0001000814127980 */ /* 0x000ea2000c10fb00 */
[----:B------:R-:W-:Y:S01]  /*27b0*/  UMOV UR5, 0xffffffff ;  /* 0xffffffff00057882 */ /* 0x000fe20000000000 */
[----:B--2---:R-:W-:Y:S02]  /*27c0*/  ISETP.NE.AND P6, PT, R18, 0x63, PT ;  /* 0x000000631200780c */ /* 0x004fe40003fc5270 */
[----:B------:R-:W-:Y:S11]  /*27d0*/  BRA.DIV UR5, `(.L_x_8475) ;  /* 0x0000004e05747947 */ /* 0x000ff6000b800000 */
[----:B------:R-:W-:-:S13]  /*27e0*/  VOTE.ANY P6, !P6 ;  /* 0x0000000000ff7806 */ /* 0x000fda00070c0100 */
.L_x_8573:
[----:B------:R-:W-:Y:S05]  /*27f0*/  @P6 BRA `(.L_x_8476) ;  /* 0xfffffffc00d06947 */ /* 0x000fea000383ffff */
.L_x_8472:
[----:B------:R-:W-:Y:S01]  /*2800*/  UMOV UR5, 0xffffffff ;  /* 0xffffffff00057882 */ /* 0x000fe20000000000 */
[----:B------:R-:W-:Y:S02]  /*2810*/  ISETP.NE.AND P5, PT, R18, 0x65, PT ;  /* 0x000000651200780c */ /* 0x000fe40003fa5270 */
[----:B------:R-:W-:Y:S11]  /*2820*/  BRA.DIV UR5, `(.L_x_8477) ;  /* 0x0000004e05807947 */ /* 0x000ff6000b800000 */
[----:B------:R-:W0:Y:S01]  /*2830*/  S2R R34, SR_GEMASK ;  /* 0x0000000000227919 */ /* 0x000e220000003c00 */
[----:B------:R-:W-:Y:S01]  /*2840*/  VOTE.ANY R30, PT, !P5 ;  /* 0x00000000001e7806 */ /* 0x000fe200068e0100 */
[----:B------:R-:W-:Y:S01]  /*2850*/  VIADD R20, R33, 0x2 ;  /* 0x0000000221147836 */ /* 0x000fe20000000000 */
[----:B------:R-:W1:Y:S01]  /*2860*/  LDC.64 R26, c[0x0][0x3a8] ;  /* 0x0000ea00ff1a7b82 */ /* 0x000e620000000a00 */
[----:B------:R-:W2:Y:S01]  /*2870*/  S2R R22, SR_CTAID.X ;  /* 0x0000000000167919 */ /* 0x000ea20000002500 */
[----:B------:R-:W-:-:S13]  /*2880*/  ISETP.NE.AND P6, PT, R18, 0x65, PT ;  /* 0x000000651200780c */ /* 0x000fda0003fc5270 */
[----:B------:R-:W-:Y:S02]  /*2890*/  VOTE.ALL P6, P6 ;  /* 0x0000000000ff7806 */ /* 0x000fe400030c0000 */
[----:B0-----:R-:W-:Y:S01]  /*28a0*/  LOP3.LUT R30, R30, 0x80000000, R34, 0xec, !PT ;  /* 0x800000001e1e7812 */ /* 0x001fe200078eec22 */
[----:B--2---:R-:W-:-:S04]  /*28b0*/  IMAD.IADD R28, R28, 0x1, R22 ;  /* 0x000000011c1c7824 */ /* 0x004fc800078e0216 */
[----:B------:R-:W-:-:S05]  /*28c0*/  VIADD R21, R30, 0xffffffff ;  /* 0xffffffff1e157836 */ /* 0x000fca0000000000 */
[----:B------:R-:W-:-:S04]  /*28d0*/  LOP3.LUT R21, R30, R21, RZ, 0xc, !PT ;  /* 0x000000151e157212 */ /* 0x000fc800078e0cff */
[----:B------:R-:W0:Y:S02]  /*28e0*/  POPC R23, R21 ;  /* 0x0000001500177309 */ /* 0x000e240000000000 */
[----:B0-----:R-:W0:Y:S01]  /*28f0*/  SHFL.DOWN PT, R31, R19, 0x1, R23 ;  /* 0x08200000131f7989 */ /* 0x001e2200000e0017 */
[----:B------:R-:W-:-:S04]  /*2900*/  ISETP.GE.AND P5, PT, R33, R23, PT ;  /* 0x000000172100720c */ /* 0x000fc80003fa6270 */
[----:B0-----:R-:W-:Y:S02]  /*2910*/  SEL R6, R31, RZ, !P5 ;  /* 0x000000ff1f067207 */ /* 0x001fe40006800000 */
[----:B------:R-:W-:Y:S01]  /*2920*/  ISETP.GT.AND P5, PT, R20, R23, PT ;  /* 0x000000171400720c */ /* 0x000fe20003fa4270 */
[----:B------:R-:W-:Y:S02]  /*2930*/  VIADD R20, R33, 0x4 ;  /* 0x0000000421147836 */ /* 0x000fe40000000000 */
[----:B------:R-:W-:-:S05]  /*2940*/  IMAD.IADD R6, R6, 0x1, R19 ;  /* 0x0000000106067824 */ /* 0x000fca00078e0213 */
        /* <DEDUP_REMOVED lines=16> */
[----:B-1----:R-:W-:-:S03]  /*2a50*/  IADD3 R21, P5, PT, R26, 0x100, RZ ;  /* 0x000001001a157810 */ /* 0x002fc60007fbe0ff */
[----:B------:R-:W-:Y:S02]  /*2a60*/  IMAD.IADD R26, R36, 0x1, R31 ;  /* 0x00000001241a7824 */ /* 0x000fe400078e021f */
[----:B------:R-:W-:-:S08]  /*2a70*/  IMAD.X R27, RZ, RZ, R27, P5 ;  /* 0x000000ffff1b7224 */ /* 0x000fd000028e061b */
.L_x_8582:
[----:B------:R-:W-:Y:S05]  /*2a80*/  @!P6 BRA `(.L_x_8478) ;  /* 0x0000000000e0e947 */ /* 0x000fea0003800000 */
.L_x_8486:
[----:B------:R-:W-:Y:S02]  /*2a90*/  IMAD.MOV.U32 R18, RZ, RZ, R21 ;  /* 0x000000ffff127224 */ /* 0x000fe400078e0015 */
[----:B------:R-:W-:Y:S02]  /*2aa0*/  IMAD.MOV.U32 R19, RZ, RZ, R27 ;  /* 0x000000ffff137224 */ /* 0x000fe400078e001b */
[----:B------:R-:W-:-:S05]  /*2ab0*/  IMAD.WIDE R22, R28, 0x8, R18 ;  /* 0x000000081c167825 */ /* 0x000fca00078e0212 */
[----:B------:R-:W2:Y:S01]  /*2ac0*/  LD.E.64.STRONG.GPU R18, desc[UR8][R22.64+-0x100] ;  /* 0xffff000816127980 */ /* 0x000ea2000c10fb00 */
[----:B------:R-:W-:Y:S05]  /*2ad0*/  YIELD ;  /* 0x0000000000007946 */ /* 0x000fea0003800000 */
[----:B------:R-:W-:Y:S01]  /*2ae0*/  UMOV UR5, 0xffffffff ;  /* 0xffffffff00057882 */ /* 0x000fe20000000000 */
[----:B--2---:R-:W-:Y:S02]  /*2af0*/  ISETP.NE.AND P6, PT, R18, 0x63, PT ;  /* 0x000000631200780c */ /* 0x004fe40003fc5270 */
[----:B------:R-:W-:Y:S11]  /*2b00*/  BRA.DIV UR5, `(.L_x_8479) ;  /* 0x0000004e05d47947 */ /* 0x000ff6000b800000 */
[----:B------:R-:W-:-:S13]  /*2b10*/  VOTE.ANY P6, !P6 ;  /* 0x0000000000ff7806 */ /* 0x000fda00070c0100 */
.L_x_8585:
[----:B------:R-:W-:Y:S05]  /*2b20*/  @!P6 BRA `(.L_x_8480) ;  /* 0x000000000034e947 */ /* 0x000fea0003800000 */
[----:B------:R-:W-:-:S13]  /*2b30*/  ISETP.GT.U32.AND P5, PT, R5, 0x1f3, PT ;  /* 0x000001f30500780c */ /* 0x000fda0003fa4070 */
.L_x_8484:
[----:B------:R-:W-:Y:S05]  /*2b40*/  YIELD ;  /* 0x0000000000007946 */ /* 0x000fea0003800000 */
[----:B------:R-:W-:Y:S05]  /*2b50*/  @P5 BRA `(.L_x_8481) ;  /* 0x0000000000085947 */ /* 0x000fea0003800000 */
[----:B------:R0:W-:Y:S06]  /*2b60*/  MEMBAR.SC.CTA ;  /* 0x0000000000007992 */ /* 0x0001ec0000000000 */
[----:B0-----:R-:W-:Y:S05]  /*2b70*/  BRA `(.L_x_8482) ;  /* 0x0000000000087947 */ /* 0x001fea0003800000 */
.L_x_8481:
[----:B------:R-:W-:Y:S05]  /*2b80*/  NANOSLEEP 0x15e ;  /* 0x0000015e0000795d */ /* 0x000fea0003800000 */
[----:B------:R-:W-:Y:S01]  /*2b90*/  NOP ;  /* 0x0000000000007918 */ /* 0x000fe20000000000 */
.L_x_8482:
[----:B------:R-:W2:Y:S01]  /*2ba0*/  LD.E.64.STRONG.GPU R18, desc[UR8][R22.64+-0x100] ;  /* 0xffff000816127980 */ /* 0x000ea2000c10fb00 */
[----:B------:R-:W-:Y:S01]  /*2bb0*/  UMOV UR5, 0xffffffff ;  /* 0xffffffff00057882 */ /* 0x000fe20000000000 */
[----:B--2---:R-:W-:Y:S02]  /*2bc0*/  ISETP.NE.AND P6, PT, R18, 0x63, PT ;  /* 0x000000631200780c */ /* 0x004fe40003fc5270 */
[----:B------:R-:W-:Y:S11]  /*2bd0*/  BRA.DIV UR5, `(.L_x_8483) ;  /* 0x0000004e05c07947 */ /* 0x000ff6000b800000 */
[----:B------:R-:W-:-:S13]  /*2be0*/  VOTE.ANY P6, !P6 ;  /* 0x0000000000ff7806 */ /* 0x000fda00070c0100 */
.L_x_8588:
[----:B------:R-:W-:Y:S05]  /*2bf0*/  @P6 BRA `(.L_x_8484) ;  /* 0xfffffffc00d06947 */ /* 0x000fea000383ffff */
.L_x_8480:
[----:B------:R-:W-:Y:S01]  /*2c00*/  UMOV UR5, 0xffffffff ;  /* 0xffffffff00057882 */ /* 0x000fe20000000000 */
[----:B------:R-:W-:Y:S01]  /*2c10*/  ISETP.NE.AND P5, PT, R18, 0x65, PT ;  /* 0x000000651200780c */ /* 0x000fe20003fa5270 */
[----:B------:R-:W-:Y:S01]  /*2c20*/  VIADD R22, R33, 0x2 ;  /* 0x0000000221167836 */ /* 0x000fe20000000000 */
[----:B------:R-:W-:Y:S11]  /*2c30*/  BRA.DIV UR5, `(.L_x_8485) ;  /* 0x0000004e05c87947 */ /* 0x000ff6000b800000 */
[----:B------:R-:W-:Y:S01]  /*2c40*/  VOTE.ANY R30, PT, !P5 ;  /* 0x00000000001e7806 */ /* 0x000fe200068e0100 */
[----:B------:R-:W-:Y:S01]  /*2c50*/  VIADD R28, R28, 0xffffffe0 ;  /* 0xffffffe01c1c7836 */ /* 0x000fe20000000000 */
[----:B------:R-:W-:Y:S02]  /*2c60*/  ISETP.NE.AND P6, PT, R18, 0x65, PT ;  /* 0x000000651200780c */ /* 0x000fe40003fc5270 */
[----:B------:R-:W-:-:S05]  /*2c70*/  LOP3.LUT R30, R30, 0x80000000, R34, 0xec, !PT ;  /* 0x800000001e1e7812 */ /* 0x000fca00078eec22 */
[----:B------:R-:W-:-:S05]  /*2c80*/  VIADD R23, R30, 0xffffffff ;  /* 0xffffffff1e177836 */ /* 0x000fca0000000000 */
[----:B------:R-:W-:Y:S02]  /*2c90*/  LOP3.LUT R23, R30, R23, RZ, 0xc, !PT ;  /* 0x000000171e177212 */ /* 0x000fe400078e0cff */
[----:B------:R-:W-:-:S04]  /*2ca0*/  VOTE.ALL P6, P6 ;  /* 0x0000000000ff7806 */ /* 0x000fc800030c0000 */
[----:B------:R-:W0:Y:S02]  /*2cb0*/  POPC R23, R23 ;  /* 0x0000001700177309 */ /* 0x000e240000000000 */
[----:B0-----:R-:W0:Y:S01]  /*2cc0*/  SHFL.DOWN PT, R31, R19, 0x1, R23 ;  /* 0x08200000131f7989 */ /* 0x001e2200000e0017 */
[----:B------:R-:W-:-:S04]  /*2cd0*/  ISETP.GE.AND P5, PT, R33, R23, PT ;  /* 0x000000172100720c */ /* 0x000fc80003fa6270 */
[----:B0-----:R-:W-:Y:S02]  /*2ce0*/  SEL R36, R31, RZ, !P5 ;  /* 0x000000ff1f247207 */ /* 0x001fe40006800000 */
[----:B------:R-:W-:-:S03]  /*2cf0*/  ISETP.GT.AND P5, PT, R22, R23, PT ;  /* 0x000000171600720c */ /* 0x000fc60003fa4270 */
[----:B------:R-:W-:-:S05]  /*2d00*/  IMAD.IADD R36, R36, 0x1, R19 ;  /* 0x0000000124247824 */ /* 0x000fca00078e0213 */
[----:B------:R-:W0:Y:S02]  /*2d10*/  SHFL.DOWN PT, R31, R36, 0x2, R23 ;  /* 0x08400000241f7989 */ /* 0x000e2400000e0017 */
        /* <DEDUP_REMOVED lines=12> */
[----:B0-----:R-:W-:-:S04]  /*2de0*/  SEL R31, R31, RZ, !P5 ;  /* 0x000000ff1f1f7207 */ /* 0x001fc80006800000 */
[----:B------:R-:W-:-:S07]  /*2df0*/  IADD3 R26, PT, PT, R37, R31, R26 ;  /* 0x0000001f251a7210 */ /* 0x000fce0007ffe01a */
.L_x_8597:
[----:B------:R-:W-:Y:S05]  /*2e00*/  @P6 BRA `(.L_x_8486) ;  /* 0xfffffffc00206947 */ /* 0x000fea000383ffff */
.L_x_8478:
[----:B------:R-:W-:Y:S01]  /*2e10*/  ISETP.NE.AND P6, PT, R2, RZ, PT ;  /* 0x000000ff0200720c */ /* 0x000fe20003fc5270 */
[----:B------:R-:W0:Y:S01]  /*2e20*/  S2R R23, SR_CTAID.X ;  /* 0x0000000000177919 */ /* 0x000e220000002500 */
[----:B------:R-:W-:Y:S01]  /*2e30*/  ISETP.NE.AND P5, PT, R33, RZ, PT ;  /* 0x000000ff2100720c */ /* 0x000fe20003fa5270 */
[----:B------:R-:W0:Y:S10]  /*2e40*/  LDC.64 R18, c[0x0][0x3a8] ;  /* 0x0000ea00ff127b82 */ /* 0x000e340000000a00 */
[----:B------:R-:W1:Y:S01]  /*2e50*/  @!P6 S2R R20, SR_CgaCtaId ;  /* 0x000000000014e919 */ /* 0x000e620000008800 */
[----:B------:R-:W-:Y:S01]  /*2e60*/  @!P6 MOV R5, 0x400 ;  /* 0x000004000005e802 */ /* 0x000fe20000000f00 */
[----:B------:R-:W-:Y:S01]  /*2e70*/  @!P6 IMAD.IADD R7, R7, 0x1, R26 ;  /* 0x000000010707e824 */ /* 0x000fe200078e021a */
[----:B------:R-:W-:Y:S01]  /*2e80*/  @!P5 MOV R21, 0x400 ;  /* 0x000004000015d802 */ /* 0x000fe20000000f00 */
[----:B------:R-:W2:Y:S01]  /*2e90*/  @!P5 S2R R22, SR_CgaCtaId ;  /* 0x000000000016d919 */ /* 0x000ea20000008800 */
[----:B------:R-:W-:-:S02]  /*2ea0*/  @!P6 IMAD.MOV.U32 R6, RZ, RZ, 0x65 ;  /* 0x00000065ff06e424 */ /* 0x000fc400078e00ff */
[----:B0-----:R-:W-:-:S05]  /*2eb0*/  IMAD.WIDE.U32 R18, R23, 0x8, R18 ;  /* 0x0000000817127825 */ /* 0x001fca00078e0012 */
[----:B------:R0:W-:Y:S01]  /*2ec0*/  @!P6 ST.E.64.STRONG.GPU desc[UR8][R18.64+0x100], R6 ;  /* 0x000100061200e985 */ /* 0x0001e2000c10fb08 */
[----:B-1----:R-:W-:Y:S01]  /*2ed0*/  @!P6 LEA R5, R20, R5, 0x18 ;  /* 0x000000051405e211 */ /* 0x002fe200078ec0ff */
[----:B------:R-:W-:Y:S02]  /*2ee0*/  IMAD.MOV.U32 R20, RZ, RZ, R32 ;  /* 0x000000ffff147224 */ /* 0x000fe400078e0020 */
[----:B------:R-:W-:Y:S01]  /*2ef0*/  @!P5 IMAD.MOV.U32 R20, RZ, RZ, R26 ;  /* 0x000000ffff14d224 */ /* 0x000fe200078e001a */
[----:B--2---:R-:W-:Y:S01]  /*2f00*/  @!P5 LEA R21, R22, R21, 0x18 ;  /* 0x000000151615d211 */ /* 0x004fe200078ec0ff */
[----:B------:R0:W-:Y:S04]  /*2f10*/  @!P6 STS [R5+0x24], R26 ;  /* 0x0000241a0500e388 */ /* 0x0001e80000000800 */
[----:B------:R0:W-:Y:S04]  /*2f20*/  @!P6 STS [R5+0x28], R7 ;  /* 0x000028070500e388 */ /* 0x0001e80000000800 */
[----:B------:R0:W-:Y:S02]  /*2f30*/  @!P5 STS [R21+0xc], R26 ;  /* 0x00000c1a1500d388 */ /* 0x0001e40000000800 */
.L_x_8468:
[----:B------:R-:W-:Y:S05]  /*2f40*/  WARPSYNC.ALL ;  /* 0x0000000000007948 */ /* 0x000fea0003800000 */
[----:B------:R-:W-:Y:S01]  /*2f50*/  ISETP.NE.AND P5, PT, R2, RZ, PT ;  /* 0x000000ff0200720c */ /* 0x000fe20003fa5270 */
[----:B------:R-:W1:Y:S08]  /*2f60*/  S2UR UR5, SR_CgaCtaId ;  /* 0x00000000000579c3 */ /* 0x000e700000008800 */
[----:B------:R-:W-:Y:S06]  /*2f70*/  BAR.SYNC.DEFER_BLOCKING 0x0 ;  /* 0x0000000000007b1d */ /* 0x000fec0000010000 */
[----:B------:R-:W-:Y:S01]  /*2f80*/  UMOV UR4, 0x400 ;  /* 0x0000040000047882 */ /* 0x000fe20000000000 */
[----:B------:R-:W-:Y:S01]  /*2f90*/  BSSY.RECONVERGENT B0, `(.L_x_8487) ;  /* 0x0000096000007945 */ /* 0x000fe20003800200 */
[----:B-1----:R-:W-:-:S09]  /*2fa0*/  ULEA UR6, UR5, UR4, 0x18 ;  /* 0x0000000405067291 */ /* 0x002fd2000f8ec0ff */
[----:B0-----:R-:W0:Y:S04]  /*2fb0*/  @P5 LDS R7, [UR6+0xc] ;  /* 0x00000c06ff075984 */ /* 0x001e280008000800 */
[----:B------:R-:W1:Y:S04]  /*2fc0*/  LDS R19, [UR6+0x24] ;  /* 0x00002406ff137984 */ /* 0x000e680008000800 */
[----:B------:R-:W2:Y:S01]  /*2fd0*/  LDS R5, [UR6+0x2c] ;  /* 0x00002c06ff057984 */ /* 0x000ea20008000800 */
[----:B0-----:R-:W-:-:S05]  /*2fe0*/  @P5 IMAD.IADD R20, R20, 0x1, R7 ;  /* 0x0000000114145824 */ /* 0x001fca00078e0207 */
[C-C-:B-1----:R-:W-:Y:S01]  /*2ff0*/  @!P3 IADD3 R6, PT, PT, -R19.reuse, R0, R20.reuse ;  /* 0x000000001306b210 */ /* 0x142fe20007ffe114 */
[----:B------:R-:W-:Y:S01]  /*3000*/  @!P4 IMAD.IADD R0, R20, 0x1, -R19 ;  /* 0x000000011400c824 */ /* 0x000fe200078e0a13 */
[C-C-:B------:R-:W-:Y:S02]  /*3010*/  @!P2 IADD3 R29, PT, PT, -R19.reuse, R29, R20.reuse ;  /* 0x0000001d131da210 */ /* 0x140fe40007ffe114 */
[C-C-:B------:R-:W-:Y:S02]  /*3020*/  @!P1 IADD3 R18, PT, PT, -R19.reuse, R3, R20.reuse ;  /* 0x0000000313129210 */ /* 0x140fe40007ffe114 */
[----:B------:R-:W-:Y:S02]  /*3030*/  @!P0 IADD3 R4, PT, PT, -R19, R4, R20 ;  /* 0x0000000413048210 */ /* 0x000fe40007ffe114 */
[----:B------:R-:W-:Y:S01]  /*3040*/  @!P4 LEA R3, R0, UR6, 0x3 ;  /* 0x000000060003cc11 */ /* 0x000fe2000f8e18ff */
[----:B------:R-:W-:Y:S01]  /*3050*/  BAR.SYNC.DEFER_BLOCKING 0x0 ;  /* 0x0000000000007b1d */ /* 0x000fe20000010000 */
[----:B------:R-:W-:-:S02]  /*3060*/  @!P3 LEA R7, R6, UR6, 0x3 ;  /* 0x000000060607bc11 */ /* 0x000fc4000f8e18ff */
[----:B------:R-:W-:Y:S02]  /*3070*/  @!P2 LEA R29, R29, UR6, 0x3 ;  /* 0x000000061d1dac11 */ /* 0x000fe4000f8e18ff */
[----:B------:R-:W-:Y:S02]  /*3080*/  @!P1 LEA R21, R18, UR6, 0x3 ;  /* 0x0000000612159c11 */ /* 0x000fe4000f8e18ff */
[----:B------:R-:W-:Y:S01]  /*3090*/  @!P0 LEA R23, R4, UR6, 0x3 ;  /* 0x0000000604178c11 */ /* 0x000fe2000f8e18ff */
[----:B------:R0:W-:Y:S04]  /*30a0*/  @!P4 STS.64 [R3], R14 ;  /* 0x0000000e0300c388 */ /* 0x0001e80000000a00 */
[----:B---3--:R0:W-:Y:S04]  /*30b0*/  @!P3 STS.64 [R7], R12 ;  /* 0x0000000c0700b388 */ /* 0x0081e80000000a00 */
[----:B----4-:R0:W-:Y:S04]  /*30c0*/  @!P2 STS.64 [R29], R10 ;  /* 0x0000000a1d00a388 */ /* 0x0101e80000000a00 */
[----:B------:R0:W-:Y:S04]  /*30d0*/  @!P1 STS.64 [R21], R8 ;  /* 0x0000000815009388 */ /* 0x0001e80000000a00 */
[----:B------:R0:W-:Y:S01]  /*30e0*/  @!P0 STS.64 [R23], R16 ;  /* 0x0000001017008388 */ /* 0x0001e20000000a00 */
[----:B------:R-:W-:Y:S01]  /*30f0*/  BAR.SYNC.DEFER_BLOCKING 0x0 ;  /* 0x0000000000007b1d */ /* 0x000fe20000010000 */
[----:B--2---:R-:W-:-:S13]  /*3100*/  ISETP.GE.AND P0, PT, R2, R5, PT ;  /* 0x000000050200720c */ /* 0x004fda0003f06270 */
[----:B0-----:R-:W-:Y:S05]  /*3110*/  @P0 BRA `(.L_x_8488) ;  /* 0x0000000400f40947 */ /* 0x001fea0003800000 */
[----:B------:R-:W-:Y:S01]  /*3120*/  LOP3.LUT R0, RZ, R2, RZ, 0x33, !PT ;  /* 0x00000002ff007212 */ /* 0x000fe200078e33ff */
[----:B------:R-:W-:Y:S04]  /*3130*/  BSSY.RECONVERGENT B1, `(.L_x_8489) ;  /* 0x0000017000017945 */ /* 0x000fe80003800200 */
[----:B------:R-:W-:-:S05]  /*3140*/  IMAD.IADD R0, R5, 0x1, R0 ;  /* 0x0000000105007824 */ /* 0x000fca00078e0200 */
[C---:B------:R-:W-:Y:S02]  /*3150*/  LOP3.LUT R3, R0.reuse, 0xc0, RZ, 0xc0, !PT ;  /* 0x000000c000037812 */ /* 0x040fe400078ec0ff */
[----:B------:R-:W-:Y:S02]  /*3160*/  ISETP.GE.U32.AND P1, PT, R0, 0xc0, PT ;  /* 0x000000c00000780c */ /* 0x000fe40003f26070 */
[----:B------:R-:W-:-:S13]  /*3170*/  ISETP.NE.AND P0, PT, R3, 0xc0, PT ;  /* 0x000000c00300780c */ /* 0x000fda0003f05270 */
[----:B------:R-:W-:Y:S05]  /*3180*/  @!P0 BRA `(.L_x_8490) ;  /* 0x0000000000448947 */ /* 0x000fea0003800000 */
[----:B------:R-:W0:Y:S01]  /*3190*/  LDC.64 R10, c[0x0][0x388] ;  /* 0x0000e200ff0a7b82 */ /* 0x000e220000000a00 */
[----:B------:R-:W-:Y:S01]  /*31a0*/  LEA.HI R0, R0, 0x1, RZ, 0x1a ;  /* 0x0000000100007811 */ /* 0x000fe200078fd0ff */
[C---:B------:R-:W-:Y:S01]  /*31b0*/  IMAD.IADD R13, R2.reuse, 0x1, R19 ;  /* 0x00000001020d7824 */ /* 0x040fe200078e0213 */
[----:B------:R-:W-:-:S03]  /*31c0*/  LEA R4, R2, UR6, 0x3 ;  /* 0x0000000602047c11 */ /* 0x000fc6000f8e18ff */
[C---:B------:R-:W-:Y:S01]  /*31d0*/  IMAD.SHL.U32 R3, R0.reuse, 0x40, RZ ;  /* 0x0000004000037824 */ /* 0x040fe200078e00ff */
[----:B------:R-:W-:-:S04]  /*31e0*/  LOP3.LUT R0, R0, 0x3, RZ, 0xc0, !PT ;  /* 0x0000000300007812 */ /* 0x000fc800078ec0ff */
[----:B------:R-:W-:Y:S01]  /*31f0*/  LOP3.LUT R3, R3, 0xc0, RZ, 0xc0, !PT ;  /* 0x000000c003037812 */ /* 0x000fe200078ec0ff */
[----:B------:R-:W-:-:S04]  /*3200*/  IMAD.MOV R0, RZ, RZ, -R0 ;  /* 0x000000ffff007224 */ /* 0x000fc800078e0a00 */
[----:B------:R-:W-:-:S07]  /*3210*/  IMAD.IADD R2, R2, 0x1, R3 ;  /* 0x0000000102027824 */ /* 0x000fce00078e0203 */
.L_x_8491:
[----:B-1----:R1:W2:Y:S01]  /*3220*/  LDS.64 R8, [R4] ;  /* 0x0000000004087984 */ /* 0x0022a20000000a00 */
[----:B0-----:R-:W-:-:S04]  /*3230*/  IMAD.WIDE R6, R13, 0x8, R10 ;  /* 0x000000080d067825 */ /* 0x001fc800078e020a */
[----:B------:R-:W-:Y:S02]  /*3240*/  VIADD R0, R0, 0x1 ;  /* 0x0000000100007836 */ /* 0x000fe40000000000 */
[----:B------:R-:W-:Y:S02]  /*3250*/  VIADD R13, R13, 0x40 ;  /* 0x000000400d0d7836 */ /* 0x000fe40000000000 */
[----:B-1----:R-:W-:Y:S01]  /*3260*/  VIADD R4, R4, 0x200 ;  /* 0x0000020004047836 */ /* 0x002fe20000000000 */
[----:B------:R-:W-:Y:S01]  /*3270*/  ISETP.NE.AND P0, PT, R0, RZ, PT ;  /* 0x000000ff0000720c */ /* 0x000fe20003f05270 */
[----:B--2---:R1:W-:-:S12]  /*3280*/  STG.E.64 desc[UR8][R6.64], R8 ;  /* 0x0000000806007986 */ /* 0x0043d8000c101b08 */
[----:B------:R-:W-:Y:S05]  /*3290*/  @P0 BRA `(.L_x_8491) ;  /* 0xfffffffc00e00947 */ /* 0x000fea000383ffff */
.L_x_8490:
[----:B------:R-:W-:Y:S05]  /*32a0*/  BSYNC.RECONVERGENT B1 ;  /* 0x0000000000017941 */ /* 0x000fea0003800200 */
.L_x_8489:
[----:B------:R-:W-:Y:S05]  /*32b0*/  @!P1 BRA `(.L_x_8488) ;  /* 0x00000004008c9947 */ /* 0x000fea0003800000 */
[----:B------:R-:W0:Y:S01]  /*32c0*/  LDCU.64 UR4, c[0x0][0x388] ;  /* 0x00007100ff0477ac */ /* 0x000e220008000a00 */
[----:B------:R-:W-:Y:S01]  /*32d0*/  IMAD.IADD R0, R5, 0x1, -R2 ;  /* 0x0000000105007824 */ /* 0x000fe200078e0a02 */
[----:B------:R-:W-:Y:S01]  /*32e0*/  BSSY.RECONVERGENT B1, `(.L_x_8492) ;  /* 0x0000039000017945 */ /* 0x000fe20003800200 */
[----:B------:R-:W-:Y:S01]  /*32f0*/  IMAD.IADD R3, R2, 0x1, R19 ;  /* 0x0000000102037824 */ /* 0x000fe200078e0213 */
[----:B------:R-:W-:Y:S02]  /*3300*/  PLOP3.LUT P0, PT, PT, PT, PT, 0x80, 0x8 ;  /* 0x000000000008781c */ /* 0x000fe40003f0f070 */
[----:B------:R-:W-:Y:S02]  /*3310*/  ISETP.GT.AND P1, PT, R0, 0x300, PT ;  /* 0x000003000000780c */ /* 0x000fe40003f24270 */
[----:B------:R-:W-:-:S05]  /*3320*/  LEA R0, R2, UR6, 0x3 ;  /* 0x0000000602007c11 */ /* 0x000fca000f8e18ff */
[----:B------:R-:W-:Y:S01]  /*3330*/  VIADD R0, R0, 0x400 ;  /* 0x0000040000007836 */ /* 0x000fe20000000000 */
[----:B0-----:R-:W-:-:S04]  /*3340*/  UIADD3 UR4, UP0, UPT, UR4, 0x400, URZ ;  /* 0x0000040004047890 */ /* 0x001fc8000ff1e0ff */
[----:B------:R-:W-:Y:S02]  /*3350*/  UIADD3.X UR5, UPT, UPT, URZ, UR5, URZ, UP0, !UPT ;  /* 0x00000005ff057290 */ /* 0x000fe400087fe4ff */
[----:B-1----:R-:W-:-:S04]  /*3360*/  IMAD.U32 R6, RZ, RZ, UR4 ;  /* 0x00000004ff067e24 */ /* 0x002fc8000f8e00ff */
[----:B------:R-:W-:Y:S01]  /*3370*/  IMAD.U32 R7, RZ, RZ, UR5 ;  /* 0x00000005ff077e24 */ /* 0x000fe2000f8e00ff */
[----:B------:R-:W-:Y:S06]  /*3380*/  @!P1 BRA `(.L_x_8493) ;  /* 0x0000000000b89947 */ /* 0x000fec0003800000 */
[----:B------:R-:W-:Y:S01]  /*3390*/  PLOP3.LUT P0, PT, PT, PT, PT, 0x8, 0x80 ;  /* 0x000000000080781c */ /* 0x000fe20003f0e170 */
[----:B------:R-:W-:-:S12]  /*33a0*/  VIADD R35, R5, 0xfffffd00 ;  /* 0xfffffd0005237836 */ /* 0x000fd80000000000 */
.L_x_8494:
[----:B-1----:R-:W0:Y:S01]  /*33b0*/  LDS.64 R16, [R0+0x200] ;  /* 0x0002000000107984 */ /* 0x002e220000000a00 */
[----:B------:R-:W-:-:S03]  /*33c0*/  IMAD.WIDE R36, R3, 0x8, R6 ;  /* 0x0000000803247825 */ /* 0x000fc600078e0206 */
[----:B------:R-:W1:Y:S01]  /*33d0*/  LDS.64 R26, [R0+-0x400] ;  /* 0xfffc0000001a7984 */ /* 0x000e620000000a00 */
[C---:B------:R-:W-:Y:S02]  /*33e0*/  VIADD R33, R3.reuse, 0x100 ;  /* 0x0000010003217836 */ /* 0x040fe40000000000 */
[----:B------:R-:W-:Y:S01]  /*33f0*/  VIADD R4, R3, 0x300 ;  /* 0x0000030003047836 */ /* 0x000fe20000000000 */
[----:B------:R-:W2:Y:S01]  /*3400*/  LDS.64 R28, [R0+-0x200] ;  /* 0xfffe0000001c7984 */ /* 0x000ea20000000a00 */
[----:B------:R-:W-:-:S03]  /*3410*/  IMAD.WIDE R32, R33, 0x8, R6 ;  /* 0x0000000821207825 */ /* 0x000fc600078e0206 */
[----:B------:R-:W3:Y:S01]  /*3420*/  LDS.64 R30, [R0] ;  /* 0x00000000001e7984 */ /* 0x000ee20000000a00 */
[----:B------:R-:W-:-:S03]  /*3430*/  VIADD R2, R2, 0x400 ;  /* 0x0000040002027836 */ /* 0x000fc60000000000 */
[----:B------:R-:W4:Y:S02]  /*3440*/  LDS.64 R8, [R0+0x400] ;  /* 0x0004000000087984 */ /* 0x000f240000000a00 */
[----:B------:R-:W-:Y:S02]  /*3450*/  ISETP.GE.AND P1, PT, R2, R35, PT ;  /* 0x000000230200720c */ /* 0x000fe40003f26270 */
[----:B------:R-:W5:Y:S04]  /*3460*/  LDS.64 R10, [R0+0x600] ;  /* 0x00060000000a7984 */ /* 0x000f680000000a00 */
[----:B------:R-:W5:Y:S04]  /*3470*/  LDS.64 R12, [R0+0x800] ;  /* 0x00080000000c7984 */ /* 0x000f680000000a00 */
[----:B------:R-:W5:Y:S04]  /*3480*/  LDS.64 R14, [R0+0xa00] ;  /* 0x000a0000000e7984 */ /* 0x000f680000000a00 */
[----:B------:R-:W-:Y:S04]  /*3490*/  LDS.64 R18, [R0+0xe00] ;  /* 0x000e000000127984 */ /* 0x000fe80000000a00 */
[----:B------:R-:W-:Y:S04]  /*34a0*/  LDS.64 R20, [R0+0x1000] ;  /* 0x0010000000147984 */ /* 0x000fe80000000a00 */
[----:B0-----:R-:W-:Y:S04]  /*34b0*/  STG.E.64 desc[UR8][R36.64+0x200], R16 ;  /* 0x0002001024007986 */ /* 0x001fe8000c101b08 */
[----:B-1----:R-:W-:Y:S04]  /*34c0*/  STG.E.64 desc[UR8][R36.64+-0x400], R26 ;  /* 0xfffc001a24007986 */ /* 0x002fe8000c101b08 */
[----:B--2---:R-:W-:Y:S04]  /*34d0*/  STG.E.64 desc[UR8][R36.64+-0x200], R28 ;  /* 0xfffe001c24007986 */ /* 0x004fe8000c101b08 */
[----:B---3--:R0:W-:Y:S04]  /*34e0*/  STG.E.64 desc[UR8][R36.64], R30 ;  /* 0x0000001e24007986 */ /* 0x0081e8000c101b08 */
[----:B------:R-:W1:Y:S04]  /*34f0*/  LDS.64 R16, [R0+0xc00] ;  /* 0x000c000000107984 */ /* 0x000e680000000a00 */
[----:B------:R-:W2:Y:S04]  /*3500*/  LDS.64 R22, [R0+0x1200] ;  /* 0x0012000000167984 */ /* 0x000ea80000000a00 */
[----:B------:R-:W3:Y:S01]  /*3510*/  LDS.64 R24, [R0+0x1400] ;  /* 0x0014000000187984 */ /* 0x000ee20000000a00 */
[----:B0-----:R-:W-:-:S03]  /*3520*/  VIADD R37, R3, 0x200 ;  /* 0x0000020003257836 */ /* 0x001fc60000000000 */
[----:B------:R-:W0:Y:S01]  /*3530*/  LDS.64 R26, [R0+0x1600] ;  /* 0x00160000001a7984 */ /* 0x000e220000000a00 */
[----:B------:R-:W-:Y:S02]  /*3540*/  VIADD R3, R3, 0x400 ;  /* 0x0000040003037836 */ /* 0x000fe40000000000 */
[----:B------:R-:W-:Y:S01]  /*3550*/  IMAD.WIDE R36, R37, 0x8, R6 ;  /* 0x0000000825247825 */ /* 0x000fe200078e0206 */
[----:B------:R-:W0:Y:S04]  /*3560*/  LDS.64 R28, [R0+0x1800] ;  /* 0x00180000001c7984 */ /* 0x000e280000000a00 */
[----:B------:R5:W0:Y:S04]  /*3570*/  LDS.64 R30, [R0+0x1a00] ;  /* 0x001a0000001e7984 */ /* 0x000a280000000a00 */
[----:B----4-:R4:W-:Y:S04]  /*3580*/  STG.E.64 desc[UR8][R32.64+-0x400], R8 ;  /* 0xfffc000820007986 */ /* 0x0109e8000c101b08 */
[----:B-----5:R0:W-:Y:S01]  /*3590*/  STG.E.64 desc[UR8][R32.64+-0x200], R10 ;  /* 0xfffe000a20007986 */ /* 0x0201e2000c101b08 */
[----:B------:R-:W-:-:S03]  /*35a0*/  VIADD R0, R0, 0x2000 ;  /* 0x0000200000007836 */ /* 0x000fc60000000000 */
[----:B------:R0:W-:Y:S04]  /*35b0*/  STG.E.64 desc[UR8][R32.64], R12 ;  /* 0x0000000c20007986 */ /* 0x0001e8000c101b08 */
[----:B------:R0:W-:Y:S01]  /*35c0*/  STG.E.64 desc[UR8][R32.64+0x200], R14 ;  /* 0x0002000e20007986 */ /* 0x0001e2000c101b08 */
[----:B----4-:R-:W-:-:S03]  /*35d0*/  IMAD.WIDE R8, R4, 0x8, R6 ;  /* 0x0000000804087825 */ /* 0x010fc600078e0206 */
[----:B-1----:R1:W-:Y:S04]  /*35e0*/  STG.E.64 desc[UR8][R36.64+-0x400], R16 ;  /* 0xfffc001024007986 */ /* 0x0023e8000c101b08 */
[----:B------:R1:W-:Y:S04]  /*35f0*/  STG.E.64 desc[UR8][R36.64+-0x200], R18 ;  /* 0xfffe001224007986 */ /* 0x0003e8000c101b08 */
[----:B------:R1:W-:Y:S04]  /*3600*/  STG.E.64 desc[UR8][R36.64], R20 ;  /* 0x0000001424007986 */ /* 0x0003e8000c101b08 */
[----:B--2---:R1:W-:Y:S04]  /*3610*/  STG.E.64 desc[UR8][R36.64+0x200], R22 ;  /* 0x0002001624007986 */ /* 0x0043e8000c101b08 */
[----:B---3--:R1:W-:Y:S04]  /*3620*/  STG.E.64 desc[UR8][R8.64+-0x400], R24 ;  /* 0xfffc001808007986 */ /* 0x0083e8000c101b08 */
[----:B0-----:R1:W-:Y:S04]  /*3630*/  STG.E.64 desc[UR8][R8.64+-0x200], R26 ;  /* 0xfffe001a08007986 */ /* 0x0013e8000c101b08 */
[----:B------:R1:W-:Y:S04]  /*3640*/  STG.E.64 desc[UR8][R8.64], R28 ;  /* 0x0000001c08007986 */ /* 0x0003e8000c101b08 */
[----:B------:R1:W-:Y:S01]  /*3650*/  STG.E.64 desc[UR8][R8.64+0x200], R30 ;  /* 0x0002001e08007986 */ /* 0x0003e2000c101b08 */
[----:B------:R-:W-:Y:S05]  /*3660*/  @!P1 BRA `(.L_x_8494) ;  /* 0xfffffffc00509947 */ /* 0x000fea000383ffff */
.L_x_8493:
[----:B------:R-:W-:Y:S05]  /*3670*/  BSYNC.RECONVERGENT B1 ;  /* 0x0000000000017941 */ /* 0x000fea0003800200 */
.L_x_8492:
[----:B------:R-:W-:Y:S01]  /*3680*/  IMAD.IADD R4, R5, 0x1, -R2 ;  /* 0x0000000105047824 */ /* 0x000fe200078e0a02 */
[----:B------:R-:W-:Y:S04]  /*3690*/  BSSY.RECONVERGENT B1, `(.L_x_8495) ;  /* 0x000001a000017945 */ /* 0x000fe80003800200 */
[----:B------:R-:W-:-:S13]  /*36a0*/  ISETP.GT.AND P1, PT, R4, 0x100, PT ;  /* 0x000001000400780c */ /* 0x000fda0003f24270 */
[----:B------:R-:W-:Y:S05]  /*36b0*/  @!P1 BRA `(.L_x_8496) ;  /* 0x00000000005c9947 */ /* 0x000fea0003800000 */
[----:B------:R-:W0:Y:S01]  /*36c0*/  LDS.64 R10, [R0+-0x400] ;  /* 0xfffc0000000a7984 */ /* 0x000e220000000a00 */
[C---:B-1----:R-:W-:Y:S01]  /*36d0*/  VIADD R19, R3.reuse, 0x100 ;  /* 0x0000010003137836 */ /* 0x042fe20000000000 */
[----:B------:R-:W-:Y:S01]  /*36e0*/  PLOP3.LUT P0, PT, PT, PT, PT, 0x8, 0x80 ;  /* 0x000000000080781c */ /* 0x000fe20003f0e170 */
[--C-:B------:R-:W-:Y:S01]  /*36f0*/  IMAD.WIDE R8, R3, 0x8, R6.reuse ;  /* 0x0000000803087825 */ /* 0x100fe200078e0206 */
[----:B------:R-:W1:Y:S03]  /*3700*/  LDS.64 R12, [R0+-0x200] ;  /* 0xfffe0000000c7984 */ /* 0x000e660000000a00 */
[----:B------:R-:W-:Y:S01]  /*3710*/  IMAD.WIDE R18, R19, 0x8, R6 ;  /* 0x0000000813127825 */ /* 0x000fe200078e0206 */
[----:B------:R-:W2:Y:S03]  /*3720*/  LDS.64 R14, [R0] ;  /* 0x00000000000e7984 */ /* 0x000ea60000000a00 */
[----:B------:R-:W-:Y:S01]  /*3730*/  VIADD R2, R2, 0x200 ;  /* 0x0000020002027836 */ /* 0x000fe20000000000 */
[----:B------:R-:W3:Y:S01]  /*3740*/  LDS.64 R16, [R0+0x200] ;  /* 0x0002000000107984 */ /* 0x000ee20000000a00 */
[----:B------:R-:W-:-:S03]  /*3750*/  VIADD R3, R3, 0x200 ;  /* 0x0000020003037836 */ /* 0x000fc60000000000 */
[----:B------:R-:W4:Y:S04]  /*3760*/  LDS.64 R20, [R0+0x400] ;  /* 0x0004000000147984 */ /* 0x000f280000000a00 */
[----:B------:R-:W5:Y:S04]  /*3770*/  LDS.64 R22, [R0+0x600] ;  /* 0x0006000000167984 */ /* 0x000f680000000a00 */
[----:B------:R-:W5:Y:S04]  /*3780*/  LDS.64 R24, [R0+0x800] ;  /* 0x0008000000187984 */ /* 0x000f680000000a00 */
[----:B------:R0:W5:Y:S02]  /*3790*/  LDS.64 R26, [R0+0xa00] ;  /* 0x000a0000001a7984 */ /* 0x0001640000000a00 */
[----:B0-----:R-:W-:-:S02]  /*37a0*/  VIADD R0, R0, 0x1000 ;  /* 0x0000100000007836 */ /* 0x001fc40000000000 */
        /* <DEDUP_REMOVED lines=8> */
.L_x_8496:
[----:B------:R-:W-:Y:S05]  /*3830*/  BSYNC.RECONVERGENT B1 ;  /* 0x0000000000017941 */ /* 0x000fea0003800200 */
.L_x_8495:
[----:B------:R-:W-:-:S13]  /*3840*/  ISETP.LT.OR P0, PT, R2, R5, P0 ;  /* 0x000000050200720c */ /* 0x000fda0000701670 */
[----:B------:R-:W-:Y:S05]  /*3850*/  @!P0 BRA `(.L_x_8488) ;  /* 0x0000000000248947 */ /* 0x000fea0003800000 */
[----:B------:R-:W2:Y:S01]  /*3860*/  LDS.64 R4, [R0+-0x400] ;  /* 0xfffc000000047984 */ /* 0x000ea20000000a00 */
[----:B------:R-:W-:-:S03]  /*3870*/  IMAD.WIDE R6, R3, 0x8, R6 ;  /* 0x0000000803067825 */ /* 0x000fc600078e0206 */
[----:B01----:R-:W0:Y:S04]  /*3880*/  LDS.64 R8, [R0+-0x200] ;  /* 0xfffe000000087984 */ /* 0x003e280000000a00 */
[----:B------:R-:W1:Y:S04]  /*3890*/  LDS.64 R10, [R0] ;  /* 0x00000000000a7984 */ /* 0x000e680000000a00 */
[----:B------:R-:W3:Y:S04]  /*38a0*/  LDS.64 R12, [R0+0x200] ;  /* 0x00020000000c7984 */ /* 0x000ee80000000a00 */
[----:B--2---:R2:W-:Y:S04]  /*38b0*/  STG.E.64 desc[UR8][R6.64+-0x400], R4 ;  /* 0xfffc000406007986 */ /* 0x0045e8000c101b08 */
[----:B0-----:R2:W-:Y:S04]  /*38c0*/  STG.E.64 desc[UR8][R6.64+-0x200], R8 ;  /* 0xfffe000806007986 */ /* 0x0015e8000c101b08 */
[----:B-1----:R2:W-:Y:S04]  /*38d0*/  STG.E.64 desc[UR8][R6.64], R10 ;  /* 0x0000000a06007986 */ /* 0x0025e8000c101b08 */
[----:B---3--:R2:W-:Y:S02]  /*38e0*/  STG.E.64 desc[UR8][R6.64+0x200], R12 ;  /* 0x0002000c06007986 */ /* 0x0085e4000c101b08 */
.L_x_8488:
[----:B------:R-:W-:Y:S05]  /*38f0*/  BSYNC.RECONVERGENT B0 ;  /* 0x0000000000007941 */ /* 0x000fea0003800200 */
.L_x_8487:
[----:B------:R-:W-:Y:S06]  /*3900*/  BAR.SYNC.DEFER_BLOCKING 0x0 ;  /* 0x0000000000007b1d */ /* 0x000fec0000010000 */
[----:B------:R-:W-:Y:S05]  /*3910*/  EXIT ;  /* 0x000000000000794d */ /* 0x000fea0003800000 */
.L_x_8426:
[----:B------:R-:W0:Y:S01]  /*3920*/  S2R R2, SR_CTAID.X ;  /* 0x0000000000027919 */ /* 0x000e220000002500 */
[----:B------:R-:W1:Y:S01]  /*3930*/  LDCU UR4, c[0x0][0x3a0] ;  /* 0x00007400ff0477ac */ /* 0x000e620008000800 */
[----:B0-----:R-:W-:Y:S02]  /*3940*/  ISETP.NE.AND P0, PT, R2, RZ, PT ;  /* 0x000000ff0200720c */ /* 0x001fe40003f05270 */
[----:B-1----:R-:W-:-:S11]  /*3950*/  IADD3 R2, PT, PT, -R0, UR4, RZ ;  /* 0x0000000400027c10 */ /* 0x002fd6000fffe1ff */
[----:B------:R-:W-:Y:S05]  /*3960*/  @P0 BRA `(.L_x_8497) ;  /* 0x0000001800200947 */ /* 0x000fea0003800000 */
[----:B------:R-:W0:Y:S01]  /*3970*/  LDC.64 R8, c[0x0][0x380] ;  /* 0x0000e000ff087b82 */ /* 0x000e220000000a00 */
[----:B------:R-:W1:Y:S07]  /*3980*/  S2R R3, SR_TID.X ;  /* 0x0000000000037919 */ /* 0x000e6e0000002100 */
[----:B------:R-:W2:Y:S01]  /*3990*/  S2UR UR5, SR_CgaCtaId ;  /* 0x00000000000579c3 */ /* 0x000ea20000008800 */
[----:B------:R-:W-:Y:S01]  /*39a0*/  UMOV UR4, 0x400 ;  /* 0x0000040000047882 */ /* 0x000fe20000000000 */
[----:B------:R-:W3:Y:S01]  /*39b0*/  LDCU.64 UR10, c[0x0][0x390] ;  /* 0x00007200ff0a77ac */ /* 0x000ee20008000a00 */
[----:B0-----:R-:W-:-:S05]  /*39c0*/  IMAD.WIDE.U32 R4, R0, 0x8, R8 ;  /* 0x0000000800047825 */ /* 0x001fca00078e0008 */
[----:B------:R0:W4:Y:S01]  /*39d0*/  LDG.E.64.CONSTANT R6, desc[UR8][R4.64] ;  /* 0x0000000804067981 */ /* 0x000122000c1e9b00 */
[C---:B-1----:R-:W-:Y:S02]  /*39e0*/  LOP3.LUT R11, R3.reuse, 0x1f, RZ, 0xc0, !PT ;  /* 0x0000001f030b7812 */ /* 0x042fe400078ec0ff */
[----:B------:R-:W-:-:S05]  /*39f0*/  LOP3.LUT R10, R3, 0x3e0, RZ, 0xc0, !PT ;  /* 0x000003e0030a7812 */ /* 0x000fca00078ec0ff */
[----:B------:R-:W-:-:S04]  /*3a00*/  IMAD R11, R10, 0x5, R11 ;  /* 0x000000050a0b7824 */ /* 0x000fc800078e020b */
[C---:B------:R-:W-:Y:S01]  /*3a10*/  VIADD R13, R11.reuse, 0x20 ;  /* 0x000000200b0d7836 */ /* 0x040fe20000000000 */
[C---:B------:R-:W-:Y:S01]  /*3a20*/  ISETP.GE.AND P0, PT, R11.reuse, R2, PT ;  /* 0x000000020b00720c */ /* 0x040fe20003f06270 */
[C---:B------:R-:W-:Y:S01]  /*3a30*/  VIADD R15, R11.reuse, 0x40 ;  /* 0x000000400b0f7836 */ /* 0x040fe20000000000 */
[C---:B0-----:R-:W-:Y:S01]  /*3a40*/  LEA R4, P5, R11.reuse, R4, 0x3 ;  /* 0x000000040b047211 */ /* 0x041fe200078a18ff */
[----:B------:R-:W-:Y:S01]  /*3a50*/  VIADD R17, R11, 0x60 ;  /* 0x000000600b117836 */ /* 0x000fe20000000000 */
[-C--:B------:R-:W-:Y:S01]  /*3a60*/  ISETP.GE.AND P1, PT, R13, R2.reuse, PT ;  /* 0x000000020d00720c */ /* 0x080fe20003f26270 */
[----:B------:R-:W-:Y:S01]  /*3a70*/  VIADD R19, R11, 0x80 ;  /* 0x000000800b137836 */ /* 0x000fe20000000000 */
[-C--:B------:R-:W-:Y:S01]  /*3a80*/  ISETP.GE.AND P2, PT, R15, R2.reuse, PT ;  /* 0x000000020f00720c */ /* 0x080fe20003f46270 */
[----:B------:R-:W-:Y:S01]  /*3a90*/  IMAD.X R5, RZ, RZ, R5, P5 ;  /* 0x000000ffff057224 */ /* 0x000fe200028e0605 */
[-C--:B------:R-:W-:Y:S02]  /*3aa0*/  ISETP.GE.AND P3, PT, R17, R2.reuse, PT ;  /* 0x000000021100720c */ /* 0x080fe40003f66270 */
[----:B------:R-:W-:-:S03]  /*3ab0*/  ISETP.GE.AND P4, PT, R19, R2, PT ;  /* 0x000000021300720c */ /* 0x000fc60003f86270 */
[----:B------:R-:W-:-:S04]  /*3ac0*/  @!P0 IMAD.IADD R13, R0, 0x1, R11 ;  /* 0x00000001000d8824 */ /* 0x000fc800078e020b */
[----:B------:R-:W-:Y:S01]  /*3ad0*/  @!P0 IMAD.WIDE.U32 R8, R13, 0x8, R8 ;  /* 0x000000080d088825 */ /* 0x000fe200078e0008 */
[----:B------:R-:W0:Y:S03]  /*3ae0*/  S2R R0, SR_LANEID ;  /* 0x0000000000007919 */ /* 0x000e260000000000 */
[----:B----4-:R-:W-:Y:S02]  /*3af0*/  IMAD.MOV.U32 R16, RZ, RZ, R6 ;  /* 0x000000ffff107224 */ /* 0x010fe400078e0006 */
[----:B------:R-:W-:Y:S02]  /*3b00*/  IMAD.MOV.U32 R17, RZ, RZ, R7 ;  /* 0x000000ffff117224 */ /* 0x000fe400078e0007 */
[----:B------:R-:W-:Y:S01]  /*3b10*/  IMAD.MOV.U32 R18, RZ, RZ, R16 ;  /* 0x000000ffff127224 */ /* 0x000fe200078e0010 */
[----:B------:R-:W4:Y:S01]  /*3b20*/  @!P0 LDG.E.64.CONSTANT R6, desc[UR8][R8.64] ;  /* 0x0000000808068981 */ /* 0x000f22000c1e9b00 */
[----:B------:R-:W-:-:S02]  /*3b30*/  IMAD.MOV.U32 R19, RZ, RZ, R17 ;  /* 0x000000ffff137224 */ /* 0x000fc400078e0011 */
[--C-:B------:R-:W-:Y:S02]  /*3b40*/  IMAD.MOV.U32 R20, RZ, RZ, R16.reuse ;  /* 0x000000ffff147224 */ /* 0x100fe400078e0010 */
[--C-:B------:R-:W-:Y:S02]  /*3b50*/  IMAD.MOV.U32 R21, RZ, RZ, R17.reuse ;  /* 0x000000ffff157224 */ /* 0x100fe400078e0011 */
[----:B------:R-:W-:Y:S01]  /*3b60*/  IMAD.MOV.U32 R22, RZ, RZ, R16 ;  /* 0x000000ffff167224 */ /* 0x000fe200078e0010 */
[----:B------:R-:W5:Y:S01]  /*3b70*/  @!P1 LDG.E.64.CONSTANT R18, desc[UR8][R4.64+0x100] ;  /* 0x0001000804129981 */ /* 0x000f62000c1e9b00 */
[----:B------:R-:W-:-:S03]  /*3b80*/  IMAD.MOV.U32 R23, RZ, RZ, R17 ;  /* 0x000000ffff177224 */ /* 0x000fc600078e0011 */
[----:B------:R-:W3:Y:S04]  /*3b90*/  @!P2 LDG.E.64.CONSTANT R20, desc[UR8][R4.64+0x200] ;  /* 0x000200080414a981 */ /* 0x000ee8000c1e9b00 */
[----:B------:R-:W3:Y:S04]  /*3ba0*/  @!P3 LDG.E.64.CONSTANT R22, desc[UR8][R4.64+0x300] ;  /* 0x000300080416b981 */ /* 0x000ee8000c1e9b00 */
[----:B------:R-:W3:Y:S01]  /*3bb0*/  @!P4 LDG.E.64.CONSTANT R16, desc[UR8][R4.64+0x400] ;  /* 0x000400080410c981 */ /* 0x000ee2000c1e9b00 */
[----:B------:R-:W-:Y:S01]  /*3bc0*/  SHF.R.U32.HI R11, RZ, 0x5, R3 ;  /* 0x00000005ff0b7819 */ /* 0x000fe20000011603 */
[----:B--2---:R-:W-:-:S04]  /*3bd0*/  ULEA UR4, UR5, UR4, 0x18 ;  /* 0x0000000405047291 */ /* 0x004fc8000f8ec0ff */
[----:B0-----:R-:W-:-:S05]  /*3be0*/  IMAD R10, R11, 0xa0, R0 ;  /* 0x000000a00b0a7824 */ /* 0x001fca00078e0200 */
[----:B------:R-:W-:-:S05]  /*3bf0*/  LEA R25, R10, UR4, 0x3 ;  /* 0x000000040a197c11 */ /* 0x000fca000f8e18ff */
[----:B------:R-:W-:Y:S01]  /*3c00*/  IMAD R24, R0, 0x20, R25 ;  /* 0x0000002000187824 */ /* 0x000fe200078e0219 */
[----:B------:R-:W-:Y:S01]  /*3c10*/  ISETP.NE.AND P0, PT, R3, RZ, PT ;  /* 0x000000ff0300720c */ /* 0x000fe20003f05270 */
[----:B------:R-:W-:Y:S01]  /*3c20*/  BSSY.RECONVERGENT B0, `(.L_x_8498) ;  /* 0x000002c000007945 */ /* 0x000fe20003800200 */
[----:B------:R-:W-:Y:S01]  /*3c30*/  IMAD.MOV.U32 R10, RZ, RZ, 0x1 ;  /* 0x00000001ff0a7424 */ /* 0x000fe200078e00ff */
[----:B----4-:R-:W-:Y:S04]  /*3c40*/  STS.64 [R25], R6 ;  /* 0x0000000619007388 */ /* 0x010fe80000000a00 */
[----:B-----5:R0:W-:Y:S04]  /*3c50*/  STS.64 [R25+0x100], R18 ;  /* 0x0001001219007388 */ /* 0x0201e80000000a00 */
[----:B---3--:R-:W-:Y:S04]  /*3c60*/  STS.64 [R25+0x200], R20 ;  /* 0x0002001419007388 */ /* 0x008fe80000000a00 */
[----:B------:R-:W-:Y:S04]  /*3c70*/  STS.64 [R25+0x300], R22 ;  /* 0x0003001619007388 */ /* 0x000fe80000000a00 */
[----:B------:R-:W-:Y:S01]  /*3c80*/  STS.64 [R25+0x400], R16 ;  /* 0x0004001019007388 */ /* 0x000fe20000000a00 */
[----:B------:R-:W-:-:S03]  /*3c90*/  NOP ;  /* 0x0000000000007918 */ /* 0x000fc60000000000 */
[----:B------:R-:W1:Y:S04]  /*3ca0*/  LDS.64 R4, [R24+0x20] ;  /* 0x0000200018047984 */ /* 0x000e680000000a00 */
[----:B------:R2:W3:Y:S04]  /*3cb0*/  LDS.64 R14, [R24] ;  /* 0x00000000180e7984 */ /* 0x0004e80000000a00 */
[----:B------:R2:W4:Y:S04]  /*3cc0*/  LDS.64 R12, [R24+0x8] ;  /* 0x00000800180c7984 */ /* 0x0005280000000a00 */
[----:B------:R2:W2:Y:S04]  /*3cd0*/  LDS.64 R8, [R24+0x10] ;  /* 0x0000100018087984 */ /* 0x0004a80000000a00 */
[----:B------:R1:W2:Y:S01]  /*3ce0*/  LDS.64 R6, [R24+0x18] ;  /* 0x0000180018067984 */ /* 0x0002a20000000a00 */
[----:B0-----:R-:W-:Y:S01]  /*3cf0*/  LEA R19, R3, UR4, 0x3 ;  /* 0x0000000403137c11 */ /* 0x001fe2000f8e18ff */
[----:B------:R-:W-:Y:S06]  /*3d00*/  BAR.SYNC.DEFER_BLOCKING 0x0 ;  /* 0x0000000000007b1d */ /* 0x000fec0000010000 */
[----:B-1----:R0:W-:Y:S02]  /*3d10*/  STS.64 [R19+0x230], R4 ;  /* 0x0002300413007388 */ /* 0x0021e40000000a00 */
[----:B------:R-:W-:Y:S06]  /*3d20*/  BAR.SYNC.DEFER_BLOCKING 0x0 ;  /* 0x0000000000007b1d */ /* 0x000fec0000010000 */
[----:B------:R-:W-:Y:S05]  /*3d30*/  @!P0 BRA `(.L_x_8499) ;  /* 0x0000000000688947 */ /* 0x000fea0003800000 */
[----:B------:R-:W1:Y:S01]  /*3d40*/  LDCU.64 UR6, c[0x0][0x390] ;  /* 0x00007200ff0677ac */ /* 0x000e620008000a00 */
[----:B------:R-:W-:Y:S01]  /*3d50*/  IMAD.MOV.U32 R10, RZ, RZ, RZ ;  /* 0x000000ffff0a7224 */ /* 0x000fe200078e00ff */
[----:B-1----:R-:W-:-:S04]  /*3d60*/  UISETP.NE.U32.AND UP0, UPT, UR6, URZ, UPT ;  /* 0x000000ff0600728c */ /* 0x002fc8000bf05070 */
[----:B------:R-:W-:-:S09]  /*3d70*/  UISETP.NE.AND.EX UP0, UPT, UR7, URZ, UPT, UP0 ;  /* 0x000000ff0700728c */ /* 0x000fd2000bf05300 */
[----:B------:R-:W-:Y:S05]  /*3d80*/  BRA.U !UP0, `(.L_x_8499) ;  /* 0x0000000108547547 */ /* 0x000fea000b800000 */
[----:B------:R1:W0:Y:S01]  /*3d90*/  LDS.64 R16, [R19+0x228] ;  /* 0x0002280013107984 */ /* 0x0002220000000a00 */
[----:B------:R-:W-:Y:S02]  /*3da0*/  IMAD.MOV.U32 R22, RZ, RZ, RZ ;  /* 0x000000ffff167224 */ /* 0x000fe400078e00ff */
[----:B------:R-:W-:-:S07]  /*3db0*/  IMAD.MOV.U32 R25, RZ, RZ, RZ ;  /* 0x000000ffff197224 */ /* 0x000fce00078e00ff */
.L_x_8500:
[C---:B------:R-:W-:Y:S01]  /*3dc0*/  IMAD.SHL.U32 R21, R22.reuse, 0x8, RZ ;  /* 0x0000000816157824 */ /* 0x040fe200078e00ff */
[----:B------:R-:W-:-:S04]  /*3dd0*/  SHF.L.U64.HI R23, R22, 0x3, R25 ;  /* 0x0000000316177819 */ /* 0x000fc80000010219 */
[-C--:B0-----:R-:W-:Y:S02]  /*3de0*/  IADD3 R18, P0, PT, R16, R21.reuse, RZ ;  /* 0x0000001510127210 */ /* 0x081fe40007f1e0ff */
[----:B---3--:R-:W-:-:S03]  /*3df0*/  IADD3 R20, P1, PT, R14, R21, RZ ;  /* 0x000000150e147210 */ /* 0x008fc60007f3e0ff */
[--C-:B-1----:R-:W-:Y:S02]  /*3e00*/  IMAD.X R19, R17, 0x1, R23.reuse, P0 ;  /* 0x0000000111137824 */ /* 0x102fe400000e0617 */
[----:B------:R-:W-:-:S04]  /*3e10*/  IMAD.X R21, R15, 0x1, R23, P1 ;  /* 0x000000010f157824 */ /* 0x000fc800008e0617 */
[----:B------:R-:W3:Y:S04]  /*3e20*/  LD.E.64 R18, desc[UR8][R18.64] ;  /* 0x0000000812127980 */ /* 0x000ee8000c101b00 */
[----:B------:R-:W3:Y:S01]  /*3e30*/  LD.E.64 R20, desc[UR8][R20.64] ;  /* 0x0000000814147980 */ /* 0x000ee2000c101b00 */
[----:B------:R-:W-:Y:S01]  /*3e40*/  IMAD.MOV.U32 R10, RZ, RZ, 0x1 ;  /* 0x00000001ff0a7424 */ /* 0x000fe200078e00ff */
[----:B---3--:R-:W-:-:S04]  /*3e50*/  ISETP.NE.U32.AND P0, PT, R18, R20, PT ;  /* 0x000000141200720c */ /* 0x008fc80003f05070 */
[----:B------:R-:W-:-:S13]  /*3e60*/  ISETP.NE.AND.EX P0, PT, R19, R21, PT, P0 ;  /* 0x000000151300720c */ /* 0x000fda0003f05300 */
[----:B------:R-:W-:Y:S05]  /*3e70*/  @P0 BRA `(.L_x_8499) ;  /* 0x0000000000180947 */ /* 0x000fea0003800000 */
[----:B------:R-:W-:-:S05]  /*3e80*/  IADD3 R22, P0, PT, R22, 0x1, RZ ;  /* 0x0000000116167810 */ /* 0x000fca0007f1e0ff */
[----:B------:R-:W-:Y:S01]  /*3e90*/  IMAD.X R25, RZ, RZ, R25, P0 ;  /* 0x000000ffff197224 */ /* 0x000fe200000e0619 */
[----:B------:R-:W-:-:S04]  /*3ea0*/  ISETP.GE.U32.AND P0, PT, R22, UR10, PT ;  /* 0x0000000a16007c0c */ /* 0x000fc8000bf06070 */
[----:B------:R-:W-:-:S13]  /*3eb0*/  ISETP.GE.U32.AND.EX P0, PT, R25, UR11, PT, P0 ;  /* 0x0000000b19007c0c */ /* 0x000fda000bf06100 */
[----:B------:R-:W-:Y:S05]  /*3ec0*/  @!P0 BRA `(.L_x_8500) ;  /* 0xfffffffc00bc8947 */ /* 0x000fea000383ffff */
[----:B------:R-:W-:-:S07]  /*3ed0*/  IMAD.MOV.U32 R10, RZ, RZ, RZ ;  /* 0x000000ffff0a7224 */ /* 0x000fce00078e00ff */
.L_x_8499:
[----:B------:R-:W-:Y:S05]  /*3ee0*/  BSYNC.RECONVERGENT B0 ;  /* 0x0000000000007941 */ /* 0x000fea0003800200 */
.L_x_8498:
[----:B------:R-:W1:Y:S01]  /*3ef0*/  LDCU.64 UR6, c[0x0][0x390] ;  /* 0x00007200ff0677ac */ /* 0x000e620008000a00 */
[----:B------:R-:W-:Y:S01]  /*3f00*/  IMAD.MOV.U32 R16, RZ, RZ, RZ ;  /* 0x000000ffff107224 */ /* 0x000fe200078e00ff */
[----:B-1----:R-:W-:-:S04]  /*3f10*/  UISETP.NE.U32.AND UP0, UPT, UR6, URZ, UPT ;  /* 0x000000ff0600728c */ /* 0x002fc8000bf05070 */
[----:B------:R-:W-:-:S09]  /*3f20*/  UISETP.NE.AND.EX UP0, UPT, UR7, URZ, UPT, UP0 ;  /* 0x000000ff0700728c */ /* 0x000fd2000bf05300 */
[----:B------:R-:W-:Y:S05]  /*3f30*/  BRA.U !UP0, `(.L_x_8501) ;  /* 0x0000000108587547 */ /* 0x000fea000b800000 */
[----:B------:R-:W-:Y:S01]  /*3f40*/  BSSY.RECONVERGENT B0, `(.L_x_8501) ;  /* 0x0000015000007945 */ /* 0x000fe20003800200 */
[----:B------:R-:W-:Y:S01]  /*3f50*/  CS2R R22, SRZ ;  /* 0x0000000000167805 */ /* 0x000fe2000001ff00 */
[----:B------:R-:W1:Y:S06]  /*3f60*/  LDCU.64 UR6, c[0x0][0x390] ;  /* 0x00007200ff0677ac */ /* 0x000e6c0008000a00 */
.L_x_8503:
[C---:B0-----:R-:W-:Y:S01]  /*3f70*/  IMAD.SHL.U32 R19, R22.reuse, 0x8, RZ ;  /* 0x0000000816137824 */ /* 0x041fe200078e00ff */
[----:B------:R-:W-:-:S04]  /*3f80*/  SHF.L.U64.HI R17, R22, 0x3, R23 ;  /* 0x0000000316117819 */ /* 0x000fc80000010217 */
[-C--:B----4-:R-:W-:Y:S02]  /*3f90*/  IADD3 R18, P1, PT, R12, R19.reuse, RZ ;  /* 0x000000130c127210 */ /* 0x090fe40007f3e0ff */
[----:B---3--:R-:W-:-:S03]  /*3fa0*/  IADD3 R20, P0, PT, R14, R19, RZ ;  /* 0x000000130e147210 */ /* 0x008fc60007f1e0ff */
[--C-:B------:R-:W-:Y:S02]  /*3fb0*/  IMAD.X R19, R13, 0x1, R17.reuse, P1 ;  /* 0x000000010d137824 */ /* 0x100fe400008e0611 */
[----:B------:R-:W-:-:S04]  /*3fc0*/  IMAD.X R21, R15, 0x1, R17, P0 ;  /* 0x000000010f157824 */ /* 0x000fc800000e0611 */
[----:B------:R-:W3:Y:S04]  /*3fd0*/  LD.E.64 R18, desc[UR8][R18.64] ;  /* 0x0000000812127980 */ /* 0x000ee8000c101b00 */
[----:B------:R-:W3:Y:S02]  /*3fe0*/  LD.E.64 R16, desc[UR8][R20.64] ;  /* 0x0000000814107980 */ /* 0x000ee4000c101b00 */
[----:B---3--:R-:W-:-:S04]  /*3ff0*/  ISETP.NE.U32.AND P0, PT, R16, R18, PT ;  /* 0x000000121000720c */ /* 0x008fc80003f05070 */
[----:B------:R-:W-:Y:S01]  /*4000*/  ISETP.NE.AND.EX P0, PT, R17, R19, PT, P0 ;  /* 0x000000131100720c */ /* 0x000fe20003f05300 */
[----:B------:R-:W-:-:S12]  /*4010*/  IMAD.MOV.U32 R16, RZ, RZ, 0x1 ;  /* 0x00000001ff107424 */ /* 0x000fd800078e00ff */
[----:B------:R-:W-:Y:S05]  /*4020*/  @P0 BRA `(.L_x_8502) ;  /* 0x0000000000180947 */ /* 0x000fea0003800000 */
[----:B------:R-:W-:-:S05]  /*4030*/  IADD3 R22, P0, PT, R22, 0x1, RZ ;  /* 0x0000000116167810 */ /* 0x000fca0007f1e0ff */
[----:B------:R-:W-:Y:S01]  /*4040*/  IMAD.X R23, RZ, RZ, R23, P0 ;  /* 0x000000ffff177224 */ /* 0x000fe200000e0617 */
[----:B-1----:R-:W-:-:S04]  /*4050*/  ISETP.GE.U32.AND P0, PT, R22, UR6, PT ;  /* 0x0000000616007c0c */ /* 0x002fc8000bf06070 */
[----:B------:R-:W-:-:S13]  /*4060*/  ISETP.GE.U32.AND.EX P0, PT, R23, UR7, PT, P0 ;  /* 0x0000000717007c0c */ /* 0x000fda000bf06100 */
[----:B------:R-:W-:Y:S05]  /*4070*/  @!P0 BRA `(.L_x_8503) ;  /* 0xfffffffc00bc8947 */ /* 0x000fea000383ffff */
[----:B------:R-:W-:-:S07]  /*4080*/  IMAD.MOV.U32 R16, RZ, RZ, RZ ;  /* 0x000000ffff107224 */ /* 0x000fce00078e00ff */
.L_x_8502:
[----:B-1----:R-:W-:Y:S05]  /*4090*/  BSYNC.RECONVERGENT B0 ;  /* 0x0000000000007941 */ /* 0x002fea0003800200 */
.L_x_8501:
        /* <DEDUP_REMOVED lines=8> */
.L_x_8506:
[C---:B------:R-:W-:Y:S01]  /*4120*/  IMAD.SHL.U32 R21, R22.reuse, 0x8, RZ ;  /* 0x0000000816157824 */ /* 0x040fe200078e00ff */
[----:B------:R-:W-:-:S04]  /*4130*/  SHF.L.U64.HI R17, R22, 0x3, R23 ;  /* 0x0000000316117819 */ /* 0x000fc80000010217 */
[-C--:B----4-:R-:W-:Y:S02]  /*4140*/  IADD3 R18, P0, PT, R12, R21.reuse, RZ ;  /* 0x000000150c127210 */ /* 0x090fe40007f1e0ff */
[----:B--2---:R-:W-:-:S03]  /*4150*/  IADD3 R20, P1, PT, R8, R21, RZ ;  /* 0x0000001508147210 */ /* 0x004fc60007f3e0ff */
[--C-:B0-----:R-:W-:Y:S02]  /*4160*/  IMAD.X R19, R13, 0x1, R17.reuse, P0 ;  /* 0x000000010d137824 */ /* 0x101fe400000e0611 */
[----:B------:R-:W-:-:S04]  /*4170*/  IMAD.X R21, R9, 0x1, R17, P1 ;  /* 0x0000000109157824 */ /* 0x000fc800008e0611 */
[----:B------:R-:W2:Y:S04]  /*4180*/  LD.E.64 R18, desc[UR8][R18.64] ;  /* 0x0000000812127980 */ /* 0x000ea8000c101b00 */
[----:B------:R-:W2:Y:S01]  /*4190*/  LD.E.64 R20, desc[UR8][R20.64] ;  /* 0x0000000814147980 */ /* 0x000ea2000c101b00 */
        /* <DEDUP_REMOVED lines=9> */
[----:B------:R-:W-:-:S07]  /*4230*/  IMAD.MOV.U32 R17, RZ, RZ, RZ ;  /* 0x000000ffff117224 */ /* 0x000fce00078e00ff */
.L_x_8505:
[----:B-1----:R-:W-:Y:S05]  /*4240*/  BSYNC.RECONVERGENT B0 ;  /* 0x0000000000007941 */ /* 0x002fea0003800200 */
.L_x_8504:
[----:B------:R-:W1:Y:S01]  /*4250*/  LDCU.64 UR6, c[0x0][0x390] ;  /* 0x00007200ff0677ac */ /* 0x000e620008000a00 */
[----:B------:R-:W-:Y:S01]  /*4260*/  IMAD.MOV.U32 R18, RZ, RZ, RZ ;  /* 0x000000ffff127224 */ /* 0x000fe200078e00ff */
[----:B-1----:R-:W-:-:S04]  /*4270*/  UISETP.NE.U32.AND UP0, UPT, UR6, URZ, UPT ;  /* 0x000000ff0600728c */ /* 0x002fc8000bf05070 */
[----:B------:R-:W-:-:S09]  /*4280*/  UISETP.NE.AND.EX UP0, UPT, UR7, URZ, UPT, UP0 ;  /* 0x000000ff0700728c */ /* 0x000fd2000bf05300 */
[----:B------:R-:W-:Y:S05]  /*4290*/  BRA.U !UP0, `(.L_x_8507) ;  /* 0x0000000108587547 */ /* 0x000fea000b800000 */
[----:B------:R-:W-:Y:S01]  /*42a0*/  BSSY.RECONVERGENT B0, `(.L_x_8507) ;  /* 0x0000015000007945 */ /* 0x000fe20003800200 */
[----:B--2---:R-:W-:Y:S01]  /*42b0*/  CS2R R24, SRZ ;  /* 0x0000000000187805 */ /* 0x004fe2000001ff00 */
[----:B------:R-:W1:Y:S06]  /*42c0*/  LDCU.64 UR6, c[0x0][0x390] ;  /* 0x00007200ff0677ac */ /* 0x000e6c0008000a00 */
.L_x_8509:
[C---:B------:R-:W-:Y:S01]  /*42d0*/  IMAD.SHL.U32 R21, R24.reuse, 0x8, RZ ;  /* 0x0000000818157824 */ /* 0x040fe200078e00ff */
[----:B0-----:R-:W-:-:S04]  /*42e0*/  SHF.L.U64.HI R19, R24, 0x3, R25 ;  /* 0x0000000318137819 */ /* 0x001fc80000010219 */
[-C--:B------:R-:W-:Y:S02]  /*42f0*/  IADD3 R20, P1, PT, R6, R21.reuse, RZ ;  /* 0x0000001506147210 */ /* 0x080fe40007f3e0ff */
[----:B------:R-:W-:-:S03]  /*4300*/  IADD3 R22, P0, PT, R8, R21, RZ ;  /* 0x0000001508167210 */ /* 0x000fc60007f1e0ff */
[--C-:B------:R-:W-:Y:S02]  /*4310*/  IMAD.X R21, R7, 0x1, R19.reuse, P1 ;  /* 0x0000000107157824 */ /* 0x100fe400008e0613 */
[----:B------:R-:W-:-:S04]  /*4320*/  IMAD.X R23, R9, 0x1, R19, P0 ;  /* 0x0000000109177824 */ /* 0x000fc800000e0613 */
[----:B------:R-:W2:Y:S04]  /*4330*/  LD.E.64 R20, desc[UR8][R20.64] ;  /* 0x0000000814147980 */ /* 0x000ea8000c101b00 */
[----:B------:R-:W2:Y:S02]  /*4340*/  LD.E.64 R18, desc[UR8][R22.64] ;  /* 0x0000000816127980 */ /* 0x000ea4000c101b00 */
[----:B--2---:R-:W-:-:S04]  /*4350*/  ISETP.NE.U32.AND P0, PT, R18, R20, PT ;  /* 0x000000141200720c */ /* 0x004fc80003f05070 */
        /* <DEDUP_REMOVED lines=9> */
.L_x_8508:
[----:B-1----:R-:W-:Y:S05]  /*43f0*/  BSYNC.RECONVERGENT B0 ;  /* 0x0000000000007941 */ /* 0x002fea0003800200 */
.L_x_8507:
[----:B------:R-:W1:Y:S01]  /*4400*/  LDCU.64 UR6, c[0x0][0x390] ;  /* 0x00007200ff0677ac */ /* 0x000e620008000a00 */
[----:B--2---:R-:W-:Y:S01]  /*4410*/  IMAD.MOV.U32 R24, RZ, RZ, RZ ;  /* 0x000000ffff187224 */ /* 0x004fe200078e00ff */
[----:B-1----:R-:W-:-:S04]  /*4420*/  UISETP.NE.U32.AND UP0, UPT, UR6, URZ, UPT ;  /* 0x000000ff0600728c */ /* 0x002fc8000bf05070 */
[----:B------:R-:W-:-:S09]  /*4430*/  UISETP.NE.AND.EX UP0, UPT, UR7, URZ, UPT, UP0 ;  /* 0x000000ff0700728c */ /* 0x000fd2000bf05300 */
[----:B------:R-:W-:Y:S05]  /*4440*/  BRA.U !UP0, `(.L_x_8510) ;  /* 0x00000001085c7547 */ /* 0x000fea000b800000 */
[----:B------:R-:W-:Y:S01]  /*4450*/  BSSY.RECONVERGENT B0, `(.L_x_8510) ;  /* 0x0000016000007945 */ /* 0x000fe20003800200 */
[----:B------:R-:W-:Y:S01]  /*4460*/  IMAD.MOV.U32 R25, RZ, RZ, RZ ;  /* 0x000000ffff197224 */ /* 0x000fe200078e00ff */
[----:B------:R-:W1:Y:S01]  /*4470*/  LDCU.64 UR6, c[0x0][0x390] ;  /* 0x00007200ff0677ac */ /* 0x000e620008000a00 */
[----:B------:R-:W-:-:S07]  /*4480*/  IMAD.MOV.U32 R26, RZ, RZ, RZ ;  /* 0x000000ffff1a7224 */ /* 0x000fce00078e00ff */
.L_x_8512:
[C---:B------:R-:W-:Y:S01]  /*4490*/  IMAD.SHL.U32 R23, R25.reuse, 0x8, RZ ;  /* 0x0000000819177824 */ /* 0x040fe200078e00ff */
[----:B0-----:R-:W-:-:S04]  /*44a0*/  SHF.L.U64.HI R19, R25, 0x3, R26 ;  /* 0x0000000319137819 */ /* 0x001fc8000001021a */
[-C--:B------:R-:W-:Y:S02]  /*44b0*/  IADD3 R20, P0, PT, R6, R23.reuse, RZ ;  /* 0x0000001706147210 */ /* 0x080fe40007f1e0ff */
[----:B------:R-:W-:-:S03]  /*44c0*/  IADD3 R22, P1, PT, R4, R23, RZ ;  /* 0x0000001704167210 */ /* 0x000fc60007f3e0ff */
[--C-:B------:R-:W-:Y:S02]  /*44d0*/  IMAD.X R21, R7, 0x1, R19.reuse, P0 ;  /* 0x0000000107157824 */ /* 0x100fe400000e0613 */
        /* <DEDUP_REMOVED lines=13> */
.L_x_8511:
[----:B-1----:R-:W-:Y:S05]  /*45b0*/  BSYNC.RECONVERGENT B0 ;  /* 0x0000000000007941 */ /* 0x002fea0003800200 */
.L_x_8510:
[----:B0-----:R-:W-:Y:S01]  /*45c0*/  IMAD R19, R3, 0x5, RZ ;  /* 0x0000000503137824 */ /* 0x001fe200078e02ff */
[----:B------:R-:W-:Y:S01]  /*45d0*/  BAR.SYNC.DEFER_BLOCKING 0x0 ;  /* 0x0000000000007b1d */ /* 0x000fe20000010000 */
[----:B------:R-:W-:Y:S02]  /*45e0*/  ISETP.NE.AND P6, PT, R0, RZ, PT ;  /* 0x000000ff0000720c */ /* 0x000fe40003fc5270 */
[C---:B------:R-:W-:Y:S01]  /*45f0*/  VIADD R21, R19.reuse, 0x1 ;  /* 0x0000000113157836 */ /* 0x040fe20000000000 */
[C---:B------:R-:W-:Y:S01]  /*4600*/  ISETP.GE.AND P0, PT, R19.reuse, R2, PT ;  /* 0x000000021300720c */ /* 0x040fe20003f06270 */
[----:B------:R-:W-:-:S03]  /*4610*/  VIADD R23, R19, 0x2 ;  /* 0x0000000213177836 */ /* 0x000fc60000000000 */
[----:B------:R-:W0:Y:S01]  /*4620*/  S2UR UR6, SR_CgaCtaId ;  /* 0x00000000000679c3 */ /* 0x000e220000008800 */
[----:B------:R-:W-:Y:S01]  /*4630*/  UMOV UR5, 0x400 ;  /* 0x0000040000057882 */ /* 0x000fe20000000000 */
[-C--:B------:R-:W-:Y:S01]  /*4640*/  ISETP.GE.AND P1, PT, R21, R2.reuse, PT ;  /* 0x000000021500720c */ /* 0x080fe20003f26270 */
[----:B------:R-:W-:Y:S01]  /*4650*/  VIADD R21, R19, 0x3 ;  /* 0x0000000313157836 */ /* 0x000fe20000000000 */
[-C--:B------:R-:W-:Y:S01]  /*4660*/  ISETP.GE.AND P2, PT, R23, R2.reuse, PT ;  /* 0x000000021700720c */ /* 0x080fe20003f46270 */
[----:B------:R-:W-:Y:S01]  /*4670*/  BSSY.RECONVERGENT B0, `(.L_x_8513) ;  /* 0x00000b5000007945 */ /* 0x000fe20003800200 */
[----:B------:R-:W-:Y:S02]  /*4680*/  SEL R10, R10, 0x1, !P0 ;  /* 0x000000010a0a7807 */ /* 0x000fe40004000000 */
[----:B------:R-:W-:Y:S02]  /*4690*/  SEL R23, R16, 0x1, !P1 ;  /* 0x0000000110177807 */ /* 0x000fe40004800000 */
[----:B------:R-:W-:Y:S01]  /*46a0*/  ISETP.GE.AND P0, PT, R21, R2, PT ;  /* 0x000000021500720c */ /* 0x000fe20003f06270 */
[----:B------:R-:W-:Y:S01]  /*46b0*/  VIADD R21, R19, 0x4 ;  /* 0x0000000413157836 */ /* 0x000fe20000000000 */
[----:B------:R-:W-:Y:S01]  /*46c0*/  SEL R26, R17, 0x1, !P2 ;  /* 0x00000001111a7807 */ /* 0x000fe20005000000 */
[----:B------:R-:W-:Y:S01]  /*46d0*/  IMAD.IADD R19, R10, 0x1, R23 ;  /* 0x000000010a137824 */ /* 0x000fe200078e0217 */
[----:B------:R-:W-:-:S02]  /*46e0*/  SEL R25, R18, 0x1, !P0 ;  /* 0x0000000112197807 */ /* 0x000fc40004000000 */
[----:B------:R-:W-:Y:S01]  /*46f0*/  ISETP.GE.AND P1, PT, R21, R2, PT ;  /* 0x000000021500720c */ /* 0x000fe20003f26270 */
[----:B------:R-:W-:Y:S01]  /*4700*/  IMAD.IADD R20, R26, 0x1, R19 ;  /* 0x000000011a147824 */ /* 0x000fe200078e0213 */
[----:B------:R-:W-:Y:S02]  /*4710*/  ISETP.NE.AND P2, PT, R23, RZ, PT ;  /* 0x000000ff1700720c */ /* 0x000fe40003f45270 */
[----:B------:R-:W-:Y:S01]  /*4720*/  SEL R27, R24, 0x1, !P1 ;  /* 0x00000001181b7807 */ /* 0x000fe20004800000 */
[----:B------:R-:W-:Y:S01]  /*4730*/  IMAD.IADD R18, R25, 0x1, R20 ;  /* 0x0000000119127824 */ /* 0x000fe200078e0214 */
[----:B------:R-:W-:Y:S01]  /*4740*/  ISETP.NE.AND P1, PT, R0, 0x1f, PT ;  /* 0x0000001f0000780c */ /* 0x000fe20003f25270 */
[----:B0-----:R-:W-:Y:S02]  /*4750*/  ULEA UR5, UR6, UR5, 0x18 ;  /* 0x0000000506057291 */ /* 0x001fe4000f8ec0ff */
[----:B------:R-:W-:Y:S01]  /*4760*/  IMAD.IADD R29, R27, 0x1, R18 ;  /* 0x000000011b1d7824 */ /* 0x000fe200078e0212 */
[----:B------:R-:W-:-:S02]  /*4770*/  ISETP.NE.AND P3, PT, R26, RZ, PT ;  /* 0x000000ff1a00720c */ /* 0x000fc40003f65270 */
[----:B------:R-:W-:Y:S02]  /*4780*/  ISETP.NE.AND P4, PT, R25, RZ, PT ;  /* 0x000000ff1900720c */ /* 0x000fe40003f85270 */
[----:B------:R-:W0:Y:S01]  /*4790*/  SHFL.UP P0, R16, R29, 0x1, RZ ;  /* 0x042000001d107989 */ /* 0x000e2200000000ff */
[----:B------:R-:W-:-:S04]  /*47a0*/  ISETP.NE.AND P5, PT, R27, RZ, PT ;  /* 0x000000ff1b00720c */ /* 0x000fc80003fa5270 */
[----:B------:R-:W-:Y:S01]  /*47b0*/  @!P1 LEA R11, R11, UR4, 0x2 ;  /* 0x000000040b0b9c11 */ /* 0x000fe2000f8e10ff */
[----:B0-----:R-:W-:-:S05]  /*47c0*/  @P0 IMAD.IADD R16, R29, 0x1, R16 ;  /* 0x000000011d100824 */ /* 0x001fca00078e0210 */
        /* <DEDUP_REMOVED lines=8> */
[----:B------:R-:W-:-:S03]  /*4850*/  ISETP.GE.U32.AND P0, PT, R3, 0x20, PT ;  /* 0x000000200300780c */ /* 0x000fc60003f06070 */
[----:B------:R-:W-:Y:S01]  /*4860*/  IMAD.IADD R0, R24, 0x1, -R29 ;  /* 0x0000000118007824 */ /* 0x000fe200078e0a1d */
[----:B------:R0:W-:Y:S01]  /*4870*/  @!P1 STS [R11], R24 ;  /* 0x000000180b009388 */ /* 0x0001e20000000800 */
[----:B------:R-:W-:Y:S01]  /*4880*/  BAR.SYNC.DEFER_BLOCKING 0x0 ;  /* 0x0000000000007b1d */ /* 0x000fe20000010000 */
[----:B------:R-:W-:Y:S02]  /*4890*/  ISETP.NE.AND P1, PT, R10, RZ, PT ;  /* 0x000000ff0a00720c */ /* 0x000fe40003f25270 */
[----:B0-----:R-:W-:-:S03]  /*48a0*/  SEL R11, R0, RZ, P6 ;  /* 0x000000ff000b7207 */ /* 0x001fc60003000000 */
[----:B------:R-:W0:Y:S02]  /*48b0*/  LDS.64 R16, [UR5] ;  /* 0x00000005ff107984 */ /* 0x000e240008000a00 */
[----:B0-----:R-:W-:Y:S02]  /*48c0*/  SEL R0, R16, RZ, P0 ;  /* 0x000000ff10007207 */ /* 0x001fe40000000000 */
[----:B------:R-:W-:-:S03]  /*48d0*/  IADD3 R2, PT, PT, R17, R2, R16 ;  /* 0x0000000211027210 */ /* 0x000fc60007ffe010 */
[----:B------:R-:W-:-:S04]  /*48e0*/  IMAD.IADD R11, R0, 0x1, R11 ;  /* 0x00000001000b7824 */ /* 0x000fc800078e020b */
[--C-:B------:R-:W-:Y:S02]  /*48f0*/  @P2 IMAD.IADD R10, R10, 0x1, R11.reuse ;  /* 0x000000010a0a2824 */ /* 0x100fe400078e020b */
[--C-:B------:R-:W-:Y:S02]  /*4900*/  @P3 IMAD.IADD R0, R19, 0x1, R11.reuse ;  /* 0x0000000113003824 */ /* 0x100fe400078e020b */
[--C-:B------:R-:W-:Y:S01]  /*4910*/  @P4 IMAD.IADD R20, R20, 0x1, R11.reuse ;  /* 0x0000000114144824 */ /* 0x100fe200078e020b */
[----:B------:R-:W-:Y:S01]  /*4920*/  @P2 LEA R19, R10, UR5, 0x3 ;  /* 0x000000050a132c11 */ /* 0x000fe2000f8e18ff */
[----:B------:R-:W-:Y:S01]  /*4930*/  VIADD R10, R2, 0xfffffec0 ;  /* 0xfffffec0020a7836 */ /* 0x000fe20000000000 */
[----:B------:R-:W-:Y:S01]  /*4940*/  @P3 LEA R21, R0, UR5, 0x3 ;  /* 0x0000000500153c11 */ /* 0x000fe2000f8e18ff */
[----:B------:R-:W-:Y:S01]  /*4950*/  @P5 IMAD.IADD R18, R18, 0x1, R11 ;  /* 0x0000000112125824 */ /* 0x000fe200078e020b */
[----:B------:R-:W-:Y:S01]  /*4960*/  @P1 LEA R11, R11, UR5, 0x3 ;  /* 0x000000050b0b1c11 */ /* 0x000fe2000f8e18ff */
[----:B------:R-:W-:Y:S01]  /*4970*/  BAR.SYNC.DEFER_BLOCKING 0x0 ;  /* 0x0000000000007b1d */ /* 0x000fe20000010000 */
[----:B------:R-:W-:-:S02]  /*4980*/  ISETP.GE.AND P0, PT, R3, R10, PT ;  /* 0x0000000a0300720c */ /* 0x000fc40003f06270 */
[----:B------:R-:W-:Y:S02]  /*4990*/  @P4 LEA R23, R20, UR5, 0x3 ;  /* 0x0000000514174c11 */ /* 0x000fe4000f8e18ff */
[----:B------:R-:W-:Y:S01]  /*49a0*/  @P5 LEA R25, R18, UR5, 0x3 ;  /* 0x0000000512195c11 */ /* 0x000fe2000f8e18ff */
[----:B---3--:R0:W-:Y:S04]  /*49b0*/  @P1 STS.64 [R11], R14 ;  /* 0x0000000e0b001388 */ /* 0x0081e80000000a00 */
[----:B----4-:R0:W-:Y:S04]  /*49c0*/  @P2 STS.64 [R19], R12 ;  /* 0x0000000c13002388 */ /* 0x0101e80000000a00 */
[----:B------:R0:W-:Y:S04]  /*49d0*/  @P3 STS.64 [R21], R8 ;  /* 0x0000000815003388 */ /* 0x0001e80000000a00 */
[----:B------:R0:W-:Y:S04]  /*49e0*/  @P4 STS.64 [R23], R6 ;  /* 0x0000000617004388 */ /* 0x0001e80000000a00 */
[----:B------:R0:W-:Y:S01]  /*49f0*/  @P5 STS.64 [R25], R4 ;  /* 0x0000000419005388 */ /* 0x0001e20000000a00 */
[----:B------:R-:W-:Y:S06]  /*4a00*/  BAR.SYNC.DEFER_BLOCKING 0x0 ;  /* 0x0000000000007b1d */ /* 0x000fec0000010000 */
[----:B------:R-:W-:Y:S05]  /*4a10*/  @P0 BRA `(.L_x_8514) ;  /* 0x0000000400e80947 */ /* 0x000fea0003800000 */
[----:B------:R-:W1:Y:S01]  /*4a20*/  LDC R0, c[0x0][0x3a0] ;  /* 0x0000e800ff007b82 */ /* 0x000e620000000800 */
[----:B------:R-:W-:Y:S01]  /*4a30*/  BSSY.RECONVERGENT B1, `(.L_x_8515) ;  /* 0x000001c000017945 */ /* 0x000fe20003800200 */
[----:B-1----:R-:W-:-:S04]  /*4a40*/  IADD3 R16, PT, PT, R17, R0, R16 ;  /* 0x0000000011107210 */ /* 0x002fc80007ffe010 */
[----:B------:R-:W-:-:S04]  /*4a50*/  IADD3 R16, PT, PT, R16, -0x141, -R3 ;  /* 0xfffffebf10107810 */ /* 0x000fc80007ffe803 */
[C---:B------:R-:W-:Y:S02]  /*4a60*/  LOP3.LUT R0, R16.reuse, 0xc0, RZ, 0xc0, !PT ;  /* 0x000000c010007812 */ /* 0x040fe400078ec0ff */
[----:B------:R-:W-:Y:S02]  /*4a70*/  ISETP.GE.U32.AND P1, PT, R16, 0xc0, PT ;  /* 0x000000c01000780c */ /* 0x000fe40003f26070 */
[----:B------:R-:W-:-:S13]  /*4a80*/  ISETP.NE.AND P0, PT, R0, 0xc0, PT ;  /* 0x000000c00000780c */ /* 0x000fda0003f05270 */
[----:B------:R-:W-:Y:S05]  /*4a90*/  @!P0 BRA `(.L_x_8516) ;  /* 0x0000000000548947 */ /* 0x000fea0003800000 */
[----:B0-----:R-:W0:Y:S01]  /*4aa0*/  LDC.64 R4, c[0x0][0x388] ;  /* 0x0000e200ff047b82 */ /* 0x001e220000000a00 */
        /* <DEDUP_REMOVED lines=10> */
.L_x_8517:
[----:B-1----:R0:W1:Y:S01]  /*4b50*/  LDS.64 R4, [R8] ;  /* 0x0000000008047984 */ /* 0x0020620000000a00 */
        /* <DEDUP_REMOVED lines=9> */
.L_x_8516:
[----:B------:R-:W-:Y:S05]  /*4bf0*/  BSYNC.RECONVERGENT B1 ;  /* 0x0000000000017941 */ /* 0x000fea0003800200 */
.L_x_8515:
[----:B------:R-:W-:Y:S05]  /*4c00*/  @!P1 BRA `(.L_x_8514) ;  /* 0x00000004006c9947 */ /* 0x000fea0003800000 */
[----:B01----:R-:W0:Y:S01]  /*4c10*/  LDC.64 R4, c[0x0][0x388] ;  /* 0x0000e200ff047b82 */ /* 0x003e220000000a00 */
        /* <DEDUP_REMOVED lines=12> */
.L_x_8520:
        /* <DEDUP_REMOVED lines=40> */
.L_x_8519:
[----:B------:R-:W-:Y:S05]  /*4f60*/  BSYNC.RECONVERGENT B1 ;  /* 0x0000000000017941 */ /* 0x000fea0003800200 */
.L_x_8518:
        /* <DEDUP_REMOVED lines=27> */
.L_x_8522:
[----:B------:R-:W-:Y:S05]  /*5120*/  BSYNC.RECONVERGENT B1 ;  /* 0x0000000000017941 */ /* 0x000fea0003800200 */
.L_x_8521:
        /* <DEDUP_REMOVED lines=9> */
.L_x_8514:
[----:B------:R-:W-:Y:S05]  /*51c0*/  BSYNC.RECONVERGENT B0 ;  /* 0x0000000000007941 */ /* 0x000fea0003800200 */
.L_x_8513:
[----:B------:R-:W-:Y:S06]  /*51d0*/  BAR.SYNC.DEFER_BLOCKING 0x0 ;  /* 0x0000000000007b1d */ /* 0x000fec0000010000 */
[----:B------:R-:W-:Y:S05]  /*51e0*/  BRA `(.L_x_8523) ;  /* 0x0000002000b87947 */ /* 0x000fea0003800000 */
.L_x_8497:
[----:B------:R-:W0:Y:S02]  /*51f0*/  LDC.64 R6, c[0x0][0x380] ;  /* 0x0000e000ff067b82 */ /* 0x000e240000000a00 */
[----:B0-----:R-:W-:-:S05]  /*5200*/  IMAD.WIDE.U32 R8, R0, 0x8, R6 ;  /* 0x0000000800087825 */ /* 0x001fca00078e0006 */
[----:B------:R-:W2:Y:S01]  /*5210*/  LDG.E.64.CONSTANT R10, desc[UR8][R8.64] ;  /* 0x00000008080a7981 */ /* 0x000ea2000c1e9b00 */
[----:B------:R-:W0:Y:S02]  /*5220*/  S2R R3, SR_TID.X ;  /* 0x0000000000037919 */ /* 0x000e240000002100 */
[C---:B0-----:R-:W-:Y:S02]  /*5230*/  LOP3.LUT R4, R3.reuse, 0x1f, RZ, 0xc0, !PT ;  /* 0x0000001f03047812 */ /* 0x041fe400078ec0ff */
[----:B------:R-:W-:-:S05]  /*5240*/  LOP3.LUT R5, R3, 0x3e0, RZ, 0xc0, !PT ;  /* 0x000003e003057812 */ /* 0x000fca00078ec0ff */
[----:B------:R-:W-:-:S04]  /*5250*/  IMAD R5, R5, 0x5, R4 ;  /* 0x0000000505057824 */ /* 0x000fc800078e0204 */
[C---:B------:R-:W-:Y:S01]  /*5260*/  VIADD R13, R5.reuse, 0x20 ;  /* 0x00000020050d7836 */ /* 0x040fe20000000000 */
[C---:B------:R-:W-:Y:S01]  /*5270*/  ISETP.GE.AND P0, PT, R5.reuse, R2, PT ;  /* 0x000000020500720c */ /* 0x040fe20003f06270 */
[C---:B------:R-:W-:Y:S01]  /*5280*/  VIADD R15, R5.reuse, 0x40 ;  /* 0x00000040050f7836 */ /* 0x040fe20000000000 */
[C---:B------:R-:W-:Y:S01]  /*5290*/  LEA R16, P2, R5.reuse, R8, 0x3 ;  /* 0x0000000805107211 */ /* 0x040fe200078418ff */
[----:B------:R-:W-:Y:S01]  /*52a0*/  VIADD R17, R5, 0x60 ;  /* 0x0000006005117836 */ /* 0x000fe20000000000 */
[-C--:B------:R-:W-:Y:S01]  /*52b0*/  ISETP.GE.AND P1, PT, R13, R2.reuse, PT ;  /* 0x000000020d00720c */ /* 0x080fe20003f26270 */
[----:B------:R-:W-:Y:S01]  /*52c0*/  VIADD R13, R5, 0x80 ;  /* 0x00000080050d7836 */ /* 0x000fe20000000000 */
[-C--:B------:R-:W-:Y:S02]  /*52d0*/  ISETP.GE.AND P3, PT, R15, R2.reuse, PT ;  /* 0x000000020f00720c */ /* 0x080fe40003f66270 */
[-C--:B------:R-:W-:Y:S01]  /*52e0*/  ISETP.GE.AND P4, PT, R17, R2.reuse, PT ;  /* 0x000000021100720c */ /* 0x080fe20003f86270 */
[----:B------:R-:W-:Y:S01]  /*52f0*/  IMAD.X R17, RZ, RZ, R9, P2 ;  /* 0x000000ffff117224 */ /* 0x000fe200010e0609 */
[----:B------:R-:W-:-:S03]  /*5300*/  ISETP.GE.AND P5, PT, R13, R2, PT ;  /* 0x000000020d00720c */ /* 0x000fc60003fa6270 */
[----:B------:R-:W-:-:S04]  /*5310*/  @!P0 IMAD.IADD R15, R0, 0x1, R5 ;  /* 0x00000001000f8824 */ /* 0x000fc800078e0205 */
[----:B------:R-:W-:-:S04]  /*5320*/  @!P0 IMAD.WIDE.U32 R14, R15, 0x8, R6 ;  /* 0x000000080f0e8825 */ /* 0x000fc800078e0006 */
[----:B------:R-:W-:-:S06]  /*5330*/  IMAD.WIDE R6, R0, 0x8, R6 ;  /* 0x0000000800067825 */ /* 0x000fcc00078e0206 */
[----:B------:R-:W3:Y:S01]  /*5340*/  LDG.E.64.CONSTANT R6, desc[UR8][R6.64+-0x8] ;  /* 0xfffff80806067981 */ /* 0x000ee2000c1e9b00 */
[----:B--2---:R-:W-:Y:S02]  /*5350*/  IMAD.MOV.U32 R4, RZ, RZ, R10 ;  /* 0x000000ffff047224 */ /* 0x004fe400078e000a */
[----:B------:R-:W-:Y:S02]  /*5360*/  IMAD.MOV.U32 R5, RZ, RZ, R11 ;  /* 0x000000ffff057224 */ /* 0x000fe400078e000b */
[--C-:B------:R-:W-:Y:S01]  /*5370*/  IMAD.MOV.U32 R12, RZ, RZ, R4.reuse ;  /* 0x000000ffff0c7224 */ /* 0x100fe200078e0004 */
[----:B------:R-:W2:Y:S01]  /*5380*/  @!P0 LDG.E.64.CONSTANT R10, desc[UR8][R14.64] ;  /* 0x000000080e0a8981 */ /* 0x000ea2000c1e9b00 */
[--C-:B------:R-:W-:Y:S02]  /*5390*/  IMAD.MOV.U32 R13, RZ, RZ, R5.reuse ;  /* 0x000000ffff0d7224 */ /* 0x100fe400078e0005 */
[----:B------:R-:W-:Y:S02]  /*53a0*/  IMAD.MOV.U32 R22, RZ, RZ, R4 ;  /* 0x000000ffff167224 */ /* 0x000fe400078e0004 */
[----:B------:R-:W-:-:S02]  /*53b0*/  IMAD.MOV.U32 R23, RZ, RZ, R5 ;  /* 0x000000ffff177224 */ /* 0x000fc400078e0005 */
[----:B------:R-:W-:Y:S01]  /*53c0*/  IMAD.MOV.U32 R24, RZ, RZ, R4 ;  /* 0x000000ffff187224 */ /* 0x000fe200078e0004 */
[----:B------:R-:W4:Y:S01]  /*53d0*/  @!P1 LDG.E.64.CONSTANT R12, desc[UR8][R16.64+0x100] ;  /* 0x00010008100c9981 */ /* 0x000f22000c1e9b00 */
[----:B------:R-:W-:-:S03]  /*53e0*/  IMAD.MOV.U32 R25, RZ, RZ, R5 ;  /* 0x000000ffff197224 */ /* 0x000fc600078e0005 */
[----:B------:R-:W5:Y:S04]  /*53f0*/  @!P3 LDG.E.64.CONSTANT R22, desc[UR8][R16.64+0x200] ;  /* 0x000200081016b981 */ /* 0x000f68000c1e9b00 */
[----:B------:R-:W3:Y:S04]  /*5400*/  @!P4 LDG.E.64.CONSTANT R24, desc[UR8][R16.64+0x300] ;  /* 0x000300081018c981 */ /* 0x000ee8000c1e9b00 */
[----:B------:R-:W3:Y:S01]  /*5410*/  @!P5 LDG.E.64.CONSTANT R4, desc[UR8][R16.64+0x400] ;  /* 0x000400081004d981 */ /* 0x000ee2000c1e9b00 */
[----:B------:R-:W0:Y:S01]  /*5420*/  S2R R36, SR_LANEID ;  /* 0x0000000000247919 */ /* 0x000e220000000000 */
[----:B------:R-:W1:Y:S01]  /*5430*/  S2UR UR5, SR_CgaCtaId ;  /* 0x00000000000579c3 */ /* 0x000e620000008800 */
[----:B------:R-:W-:Y:S01]  /*5440*/  SHF.R.U32.HI R9, RZ, 0x5, R3 ;  /* 0x00000005ff097819 */ /* 0x000fe20000011603 */
[----:B------:R-:W-:-:S02]  /*5450*/  UMOV UR4, 0x400 ;  /* 0x0000040000047882 */ /* 0x000fc40000000000 */
[----:B-1----:R-:W-:Y:S02]  /*5460*/  ULEA UR4, UR5, UR4, 0x18 ;  /* 0x0000000405047291 */ /* 0x002fe4000f8ec0ff */
[----:B0-----:R-:W-:-:S05]  /*5470*/  IMAD R8, R9, 0xa0, R36 ;  /* 0x000000a009087824 */ /* 0x001fca00078e0224 */
[----:B------:R-:W-:-:S05]  /*5480*/  LEA R27, R8, UR4, 0x3 ;  /* 0x00000004081b7c11 */ /* 0x000fca000f8e18ff */
[----:B------:R-:W-:Y:S01]  /*5490*/  IMAD R8, R36, 0x20, R27 ;  /* 0x0000002024087824 */ /* 0x000fe200078e021b */
[C---:B------:R-:W-:Y:S01]  /*54a0*/  LEA R29, R3.reuse, UR4, 0x3 ;  /* 0x00000004031d7c11 */ /* 0x040fe2000f8e18ff */
[----:B------:R-:W0:Y:S01]  /*54b0*/  LDCU.64 UR4, c[0x0][0x390] ;  /* 0x00007200ff0477ac */ /* 0x000e220008000a00 */
[----:B------:R-:W-:Y:S01]  /*54c0*/  ISETP.NE.AND P0, PT, R3, RZ, PT ;  /* 0x000000ff0300720c */ /* 0x000fe20003f05270 */
[----:B0-----:R-:W-:-:S04]  /*54d0*/  UISETP.NE.U32.AND UP0, UPT, UR4, URZ, UPT ;  /* 0x000000ff0400728c */ /* 0x001fc8000bf05070 */
[----:B------:R-:W-:Y:S01]  /*54e0*/  UISETP.NE.AND.EX UP0, UPT, UR5, URZ, UPT, UP0 ;  /* 0x000000ff0500728c */ /* 0x000fe2000bf05300 */
[----:B--2---:R-:W-:Y:S04]  /*54f0*/  STS.64 [R27], R10 ;  /* 0x0000000a1b007388 */ /* 0x004fe80000000a00 */
[----:B----4-:R-:W-:Y:S04]  /*5500*/  STS.64 [R27+0x100], R12 ;  /* 0x0001000c1b007388 */ /* 0x010fe80000000a00 */
[----:B-----5:R-:W-:Y:S04]  /*5510*/  STS.64 [R27+0x200], R22 ;  /* 0x000200161b007388 */ /* 0x020fe80000000a00 */
[----:B---3--:R-:W-:Y:S04]  /*5520*/  STS.64 [R27+0x300], R24 ;  /* 0x000300181b007388 */ /* 0x008fe80000000a00 */
        /* <DEDUP_REMOVED lines=11> */
[----:B------:R-:W-:Y:S01]  /*55e0*/  IMAD.MOV.U32 R4, RZ, RZ, RZ ;  /* 0x000000ffff047224 */ /* 0x000fe200078e00ff */
[----:B--2---:R-:W-:Y:S06]  /*55f0*/  BRA.U !UP0, `(.L_x_8524) ;  /* 0x00000001085c7547 */ /* 0x004fec000b800000 */
[----:B------:R-:W-:Y:S01]  /*5600*/  BSSY.RECONVERGENT B0, `(.L_x_8524) ;  /* 0x0000016000007945 */ /* 0x000fe20003800200 */
[----:B-1----:R-:W-:Y:S01]  /*5610*/  IMAD.MOV.U32 R8, RZ, RZ, RZ ;  /* 0x000000ffff087224 */ /* 0x002fe200078e00ff */
[----:B------:R-:W1:Y:S01]  /*5620*/  LDCU.64 UR4, c[0x0][0x390] ;  /* 0x00007200ff0477ac */ /* 0x000e620008000a00 */
[----:B------:R-:W-:-:S07]  /*5630*/  IMAD.MOV.U32 R25, RZ, RZ, RZ ;  /* 0x000000ffff197224 */ /* 0x000fce00078e00ff */
.L_x_8526:
[C---:B------:R-:W-:Y:S01]  /*5640*/  IMAD.SHL.U32 R11, R8.reuse, 0x8, RZ ;  /* 0x00000008080b7824 */ /* 0x040fe200078e00ff */
[----:B------:R-:W-:-:S04]  /*5650*/  SHF.L.U64.HI R5, R8, 0x3, R25 ;  /* 0x0000000308057819 */ /* 0x000fc80000010219 */
[-C--:B------:R-:W-:Y:S02]  /*5660*/  IADD3 R10, P1, PT, R18, R11.reuse, RZ ;  /* 0x0000000b120a7210 */ /* 0x080fe40007f3e0ff */
[----:B0-----:R-:W-:-:S03]  /*5670*/  IADD3 R22, P0, PT, R6, R11, RZ ;  /* 0x0000000b06167210 */ /* 0x001fc60007f1e0ff */
        /* <DEDUP_REMOVED lines=14> */
.L_x_8525:
[----:B-1----:R-:W-:Y:S05]  /*5760*/  BSYNC.RECONVERGENT B0 ;  /* 0x0000000000007941 */ /* 0x002fea0003800200 */
.L_x_8524:
[----:B------:R-:W2:Y:S01]  /*5770*/  LDCU.64 UR4, c[0x0][0x390] ;  /* 0x00007200ff0477ac */ /* 0x000ea20008000a00 */
        /* <DEDUP_REMOVED lines=8> */
.L_x_8529:
        /* <DEDUP_REMOVED lines=18> */
.L_x_8528:
[----:B-1----:R-:W-:Y:S05]  /*5920*/  BSYNC.RECONVERGENT B0 ;  /* 0x0000000000007941 */ /* 0x002fea0003800200 */
.L_x_8527:
[----:B------:R-:W2:Y:S01]  /*5930*/  LDCU.64 UR4, c[0x0][0x390] ;  /* 0x00007200ff0477ac */ /* 0x000ea20008000a00 */
        /* <DEDUP_REMOVED lines=8> */
.L_x_8532:
[C---:B------:R-:W-:Y:S01]  /*59c0*/  IMAD.SHL.U32 R23, R8.reuse, 0x8, RZ ;  /* 0x0000000808177824 */ /* 0x040fe200078e00ff */
[----:B------:R-:W-:-:S04]  /*59d0*/  SHF.L.U64.HI R7, R8, 0x3, R25 ;  /* 0x0000000308077819 */ /* 0x000fc80000010219 */
[-C--:B---3--:R-:W-:Y:S02]  /*59e0*/  IADD3 R10, P0, PT, R16, R23.reuse, RZ ;  /* 0x00000017100a7210 */ /* 0x088fe40007f1e0ff */
[----:B----4-:R-:W-:-:S03]  /*59f0*/  IADD3 R22, P1, PT, R14, R23, RZ ;  /* 0x000000170e167210 */ /* 0x010fc60007f3e0ff */
        /* <DEDUP_REMOVED lines=13> */
[----:B------:R-:W-:-:S07]  /*5ad0*/  IMAD.MOV.U32 R6, RZ, RZ, RZ ;  /* 0x000000ffff067224 */ /* 0x000fce00078e00ff */
.L_x_8531:
[----:B0-----:R-:W-:Y:S05]  /*5ae0*/  BSYNC.RECONVERGENT B0 ;  /* 0x0000000000007941 */ /* 0x001fea0003800200 */
.L_x_8530:
[----:B------:R-:W-:Y:S01]  /*5af0*/  IMAD.MOV.U32 R7, RZ, RZ, RZ ;  /* 0x000000ffff077224 */ /* 0x000fe200078e00ff */
[----:B------:R-:W-:Y:S06]  /*5b00*/  BRA.U !UP0, `(.L_x_8533) ;  /* 0x00000001085c7547 */ /* 0x000fec000b800000 */
[----:B------:R-:W-:Y:S01]  /*5b10*/  BSSY.RECONVERGENT B0, `(.L_x_8533) ;  /* 0x0000016000007945 */ /* 0x000fe20003800200 */
[----:B-1----:R-:W-:Y:S01]  /*5b20*/  IMAD.MOV.U32 R8, RZ, RZ, RZ ;  /* 0x000000ffff087224 */ /* 0x002fe200078e00ff */
[----:B------:R-:W0:Y:S01]  /*5b30*/  LDCU.64 UR4, c[0x0][0x390] ;  /* 0x00007200ff0477ac */ /* 0x000e220008000a00 */
[----:B------:R-:W-:-:S07]  /*5b40*/  IMAD.MOV.U32 R25, RZ, RZ, RZ ;  /* 0x000000ffff197224 */ /* 0x000fce00078e00ff */
.L_x_8535:
[C---:B------:R-:W-:Y:S01]  /*5b50*/  IMAD.SHL.U32 R23, R8.reuse, 0x8, RZ ;  /* 0x0000000808177824 */ /* 0x040fe200078e00ff */
[----:B------:R-:W-:-:S04]  /*5b60*/  SHF.L.U64.HI R7, R8, 0x3, R25 ;  /* 0x0000000308077819 */ /* 0x000fc80000010219 */
[-C--:B----4-:R-:W-:Y:S02]  /*5b70*/  IADD3 R10, P0, PT, R14, R23.reuse, RZ ;  /* 0x000000170e0a7210 */ /* 0x090fe40007f1e0ff */
        /* <DEDUP_REMOVED lines=15> */
.L_x_8534:
[----:B0-----:R-:W-:Y:S05]  /*5c70*/  BSYNC.RECONVERGENT B0 ;  /* 0x0000000000007941 */ /* 0x001fea0003800200 */
.L_x_8533:
[----:B------:R-:W-:Y:S01]  /*5c80*/  IMAD.MOV.U32 R32, RZ, RZ, RZ ;  /* 0x000000ffff207224 */ /* 0x000fe200078e00ff */
[----:B------:R-:W-:Y:S06]  /*5c90*/  BRA.U !UP0, `(.L_x_8536) ;  /* 0x00000001085c7547 */ /* 0x000fec000b800000 */
[----:B------:R-:W-:Y:S01]  /*5ca0*/  BSSY.RECONVERGENT B0, `(.L_x_8536) ;  /* 0x0000016000007945 */ /* 0x000fe20003800200 */
[----:B-1----:R-:W-:Y:S01]  /*5cb0*/  IMAD.MOV.U32 R8, RZ, RZ, RZ ;  /* 0x000000ffff087224 */ /* 0x002fe200078e00ff */
[----:B------:R-:W0:Y:S01]  /*5cc0*/  LDCU.64 UR4, c[0x0][0x390] ;  /* 0x00007200ff0477ac */ /* 0x000e220008000a00 */
[----:B------:R-:W-:-:S07]  /*5cd0*/  IMAD.MOV.U32 R27, RZ, RZ, RZ ;  /* 0x000000ffff1b7224 */ /* 0x000fce00078e00ff */
.L_x_8538:
        /* <DEDUP_REMOVED lines=18> */
.L_x_8537:
[----:B0-----:R-:W-:Y:S05]  /*5e00*/  BSYNC.RECONVERGENT B0 ;  /* 0x0000000000007941 */ /* 0x001fea0003800200 */
.L_x_8536:
[----:B------:R-:W-:Y:S01]  /*5e10*/  IMAD R11, R3, 0x5, RZ ;  /* 0x00000005030b7824 */ /* 0x000fe200078e02ff */
[----:B------:R-:W0:Y:S08]  /*5e20*/  S2UR UR5, SR_CgaCtaId ;  /* 0x00000000000579c3 */ /* 0x000e300000008800 */
[----:B------:R-:W-:Y:S01]  /*5e30*/  BAR.SYNC.DEFER_BLOCKING 0x0 ;  /* 0x0000000000007b1d */ /* 0x000fe20000010000 */
[C---:B------:R-:W-:Y:S01]  /*5e40*/  VIADD R23, R11.reuse, 0x1 ;  /* 0x000000010b177836 */ /* 0x040fe20000000000 */
[C---:B------:R-:W-:Y:S01]  /*5e50*/  ISETP.GE.AND P0, PT, R11.reuse, R2, PT ;  /* 0x000000020b00720c */ /* 0x040fe20003f06270 */
[----:B------:R-:W-:-:S02]  /*5e60*/  VIADD R25, R11, 0x2 ;  /* 0x000000020b197836 */ /* 0x000fc40000000000 */
[----:B------:R-:W-:Y:S01]  /*5e70*/  VIADD R27, R11, 0x3 ;  /* 0x000000030b1b7836 */ /* 0x000fe20000000000 */
[-C--:B------:R-:W-:Y:S01]  /*5e80*/  ISETP.GE.AND P1, PT, R23, R2.reuse, PT ;  /* 0x000000021700720c */ /* 0x080fe20003f26270 */
[----:B------:R-:W-:Y:S01]  /*5e90*/  VIADD R11, R11, 0x4 ;  /* 0x000000040b0b7836 */ /* 0x000fe20000000000 */
[-C--:B------:R-:W-:Y:S01]  /*5ea0*/  ISETP.GE.AND P2, PT, R25, R2.reuse, PT ;  /* 0x000000021900720c */ /* 0x080fe20003f46270 */
[----:B------:R-:W-:Y:S01]  /*5eb0*/  UMOV UR4, 0x400 ;  /* 0x0000040000047882 */ /* 0x000fe20000000000 */
[-C--:B------:R-:W-:Y:S02]  /*5ec0*/  ISETP.GE.AND P3, PT, R27, R2.reuse, PT ;  /* 0x000000021b00720c */ /* 0x080fe40003f66270 */
[----:B------:R-:W-:Y:S02]  /*5ed0*/  ISETP.GE.AND P4, PT, R11, R2, PT ;  /* 0x000000020b00720c */ /* 0x000fe40003f86270 */
[----:B------:R-:W-:Y:S02]  /*5ee0*/  SEL R4, R4, 0x1, !P0 ;  /* 0x0000000104047807 */ /* 0x000fe40004000000 */
[----:B------:R-:W-:-:S02]  /*5ef0*/  SEL R5, R5, 0x1, !P1 ;  /* 0x0000000105057807 */ /* 0x000fc40004800000 */
[----:B------:R-:W-:Y:S02]  /*5f00*/  SEL R6, R6, 0x1, !P2 ;  /* 0x0000000106067807 */ /* 0x000fe40005000000 */
[----:B------:R-:W-:Y:S02]  /*5f10*/  SEL R7, R7, 0x1, !P3 ;  /* 0x0000000107077807 */ /* 0x000fe40005800000 */
[----:B------:R-:W-:Y:S01]  /*5f20*/  SEL R32, R32, 0x1, !P4 ;  /* 0x0000000120207807 */ /* 0x000fe20006000000 */
[----:B0-----:R-:W-:Y:S01]  /*5f30*/  ULEA UR4, UR5, UR4, 0x18 ;  /* 0x0000000405047291 */ /* 0x001fe2000f8ec0ff */
[----:B-1----:R-:W-:Y:S02]  /*5f40*/  IADD3 R8, PT, PT, R6, R5, R4 ;  /* 0x0000000506087210 */ /* 0x002fe40007ffe004 */
[----:B------:R-:W-:Y:S02]  /*5f50*/  ISETP.NE.AND P1, PT, R36, 0x1f, PT ;  /* 0x0000001f2400780c */ /* 0x000fe40003f25270 */
[----:B------:R-:W-:-:S05]  /*5f60*/  IADD3 R33, PT, PT, R32, R7, R8 ;  /* 0x0000000720217210 */ /* 0x000fca0007ffe008 */
[----:B------:R-:W0:Y:S06]  /*5f70*/  SHFL.UP P0, R8, R33, 0x1, RZ ;  /* 0x0420000021087989 */ /* 0x000e2c00000000ff */
        /* <DEDUP_REMOVED lines=24> */
[----:B------:R-:W-:-:S07]  /*6100*/  ISETP.NE.AND P0, PT, R3, RZ, PT ;  /* 0x000000ff0300720c */ /* 0x000fce0003f05270 */
[----:B------:R-:W1:Y:S06]  /*6110*/  LDC R8, c[0x0][0x370] ;  /* 0x0000dc00ff087b82 */ /* 0x000e6c0000000800 */
[----:B------:R-:W-:Y:S01]  /*6120*/  @!P0 IMAD.MOV.U32 R10, RZ, RZ, 0x64 ;  /* 0x00000064ff0a8424 */ /* 0x000fe200078e00ff */
[----:B------:R2:W-:Y:S01]  /*6130*/  @!P0 STS [UR4+0x2c], R11 ;  /* 0x00002c0bff008988 */ /* 0x0005e20008000804 */
[----:B0-----:R-:W-:Y:S01]  /*6140*/  IMAD.WIDE.U32 R34, R26, 0x8, R34 ;  /* 0x000000081a227825 */ /* 0x001fe200078e0022 */
[----:B-1----:R-:W-:-:S04]  /*6150*/  ISETP.GT.U32.AND P1, PT, R8, 0x1f3, PT ;  /* 0x000001f30800780c */ /* 0x002fc80003f24070 */
[----:B------:R2:W-:Y:S09]  /*6160*/  @!P0 ST.E.64.STRONG.GPU desc[UR8][R34.64+0x100], R10 ;  /* 0x0001000a22008985 */ /* 0x0005f2000c10fb08 */
[----:B------:R-:W-:Y:S05]  /*6170*/  @P1 BRA `(.L_x_8540) ;  /* 0x0000000000081947 */ /* 0x000fea0003800000 */
[----:B------:R0:W-:Y:S06]  /*6180*/  MEMBAR.SC.CTA ;  /* 0x0000000000007992 */ /* 0x0001ec0000000000 */
[----:B0-----:R-:W-:Y:S05]  /*6190*/  BRA `(.L_x_8541) ;  /* 0x0000000000087947 */ /* 0x001fea0003800000 */
.L_x_8540:
[----:B------:R-:W-:Y:S05]  /*61a0*/  NANOSLEEP 0x1c2 ;  /* 0x000001c20000795d */ /* 0x000fea0003800000 */
[----:B------:R-:W-:Y:S01]  /*61b0*/  NOP ;  /* 0x0000000000007918 */ /* 0x000fe20000000000 */
.L_x_8541:
[----:B------:R-:W-:-:S03]  /*61c0*/  IMAD.WIDE.U32 R8, R3, 0x8, RZ ;  /* 0x0000000803087825 */ /* 0x000fc600078e00ff */
[----:B------:R-:W-:Y:S02]  /*61d0*/  LOP3.LUT R23, R8, 0xfffffff8, RZ, 0x3c, !PT ;  /* 0xfffffff808177812 */ /* 0x000fe400078e3cff */
[----:B------:R-:W-:Y:S02]  /*61e0*/  LOP3.LUT R9, RZ, R9, RZ, 0x33, !PT ;  /* 0x00000009ff097212 */ /* 0x000fe400078e33ff */
[----:B------:R-:W-:-:S05]  /*61f0*/  IADD3 R8, P2, PT, R34, R23, RZ ;  /* 0x0000001722087210 */ /* 0x000fca0007f5e0ff */
[----:B------:R-:W-:-:S05]  /*6200*/  IMAD.X R9, R35, 0x1, R9, P2 ;  /* 0x0000000123097824 */ /* 0x000fca00010e0609 */
[----:B------:R-:W5:Y:S01]  /*6210*/  LD.E.64.STRONG.GPU R24, desc[UR8][R8.64+0x100] ;  /* 0x0001000808187980 */ /* 0x000f62000c10fb00 */
[----:B------:R-:W-:Y:S01]  /*6220*/  UMOV UR5, 0xffffffff ;  /* 0xffffffff00057882 */ /* 0x000fe20000000000 */
[----:B-----5:R-:W-:Y:S02]  /*6230*/  ISETP.NE.AND P6, PT, R24, 0x63, PT ;  /* 0x000000631800780c */ /* 0x020fe40003fc5270 */
[----:B------:R-:W-:Y:S11]  /*6240*/  BRA.DIV UR5, `(.L_x_8542) ;  /* 0x0000001e052c7947 */ /* 0x000ff6000b800000 */
[----:B------:R-:W-:-:S13]  /*6250*/  VOTE.ANY P6, !P6 ;  /* 0x0000000000ff7806 */ /* 0x000fda00070c0100 */
.L_x_8600:
[----:B------:R-:W-:Y:S05]  /*6260*/  @!P6 BRA `(.L_x_8543) ;  /* 0x000000000030e947 */ /* 0x000fea0003800000 */
.L_x_8547:
[----:B------:R-:W-:Y:S05]  /*6270*/  YIELD ;  /* 0x0000000000007946 */ /* 0x000fea0003800000 */
[----:B------:R-:W-:Y:S05]  /*6280*/  @P1 BRA `(.L_x_8544) ;  /* 0x0000000000081947 */ /* 0x000fea0003800000 */
[----:B------:R0:W-:Y:S06]  /*6290*/  MEMBAR.SC.CTA ;  /* 0x0000000000007992 */ /* 0x0001ec0000000000 */
[----:B0-----:R-:W-:Y:S05]  /*62a0*/  BRA `(.L_x_8545) ;  /* 0x0000000000087947 */ /* 0x001fea0003800000 */
.L_x_8544:
[----:B------:R-:W-:Y:S05]  /*62b0*/  NANOSLEEP 0x15e ;  /* 0x0000015e0000795d */ /* 0x000fea0003800000 */
[----:B------:R-:W-:Y:S01]  /*62c0*/  NOP ;  /* 0x0000000000007918 */ /* 0x000fe20000000000 */
.L_x_8545:
[----:B------:R-:W5:Y:S01]  /*62d0*/  LD.E.64.STRONG.GPU R24, desc[UR8][R8.64+0x100] ;  /* 0x0001000808187980 */ /* 0x000f62000c10fb00 */
[----:B------:R-:W-:Y:S01]  /*62e0*/  UMOV UR5, 0xffffffff ;  /* 0xffffffff00057882 */ /* 0x000fe20000000000 */
[----:B-----5:R-:W-:Y:S02]  /*62f0*/  ISETP.NE.AND P6, PT, R24, 0x63, PT ;  /* 0x000000631800780c */ /* 0x020fe40003fc5270 */
[----:B------:R-:W-:Y:S11]  /*6300*/  BRA.DIV UR5, `(.L_x_8546) ;  /* 0x0000001e051c7947 */ /* 0x000ff6000b800000 */
[----:B------:R-:W-:-:S13]  /*6310*/  VOTE.ANY P6, !P6 ;  /* 0x0000000000ff7806 */ /* 0x000fda00070c0100 */
.L_x_8603:
[----:B------:R-:W-:Y:S05]  /*6320*/  @P6 BRA `(.L_x_8547) ;  /* 0xfffffffc00d06947 */ /* 0x000fea000383ffff */
.L_x_8543:
[----:B------:R-:W-:Y:S01]  /*6330*/  UMOV UR5, 0xffffffff ;  /* 0xffffffff00057882 */ /* 0x000fe20000000000 */
[----:B------:R-:W-:Y:S02]  /*6340*/  ISETP.NE.AND P5, PT, R24, 0x65, PT ;  /* 0x000000651800780c */ /* 0x000fe40003fa5270 */
[----:B------:R-:W-:Y:S11]  /*6350*/  BRA.DIV UR5, `(.L_x_8548) ;  /* 0x0000001e05287947 */ /* 0x000ff6000b800000 */
[----:B------:R-:W0:Y:S01]  /*6360*/  S2R R37, SR_GEMASK ;  /* 0x0000000000257919 */ /* 0x000e220000003c00 */
[----:B------:R-:W-:Y:S01]  /*6370*/  VOTE.ANY R30, PT, !P5 ;  /* 0x00000000001e7806 */ /* 0x000fe200068e0100 */
[----:B------:R-:W1:Y:S01]  /*6380*/  LDC.64 R22, c[0x0][0x3a8] ;  /* 0x0000ea00ff167b82 */ /* 0x000e620000000a00 */
[----:B------:R-:W-:-:S13]  /*6390*/  ISETP.NE.AND P6, PT, R24, 0x65, PT ;  /* 0x000000651800780c */ /* 0x000fda0003fc5270 */
[----:B------:R-:W-:Y:S02]  /*63a0*/  VOTE.ALL P6, P6 ;  /* 0x0000000000ff7806 */ /* 0x000fe400030c0000 */
[----:B0-----:R-:W-:-:S05]  /*63b0*/  LOP3.LUT R30, R30, 0x80000000, R37, 0xec, !PT ;  /* 0x800000001e1e7812 */ /* 0x001fca00078eec25 */
[----:B------:R-:W-:-:S05]  /*63c0*/  VIADD R9, R30, 0xffffffff ;  /* 0xffffffff1e097836 */ /* 0x000fca0000000000 */
[----:B------:R-:W-:Y:S02]  /*63d0*/  LOP3.LUT R9, R30, R9, RZ, 0xc, !PT ;  /* 0x000000091e097212 */ /* 0x000fe400078e0cff */
[----:B------:R-:W0:Y:S02]  /*63e0*/  S2R R30, SR_CTAID.X ;  /* 0x00000000001e7919 */ /* 0x000e240000002500 */
[----:B------:R5:W2:Y:S02]  /*63f0*/  POPC R29, R9 ;  /* 0x00000009001d7309 */ /* 0x000aa40000000000 */
[C---:B-----5:R-:W-:Y:S01]  /*6400*/  VIADD R9, R36.reuse, 0x4 ;  /* 0x0000000424097836 */ /* 0x060fe20000000000 */
[----:B--2---:R-:W2:Y:S01]  /*6410*/  SHFL.DOWN PT, R31, R25, 0x1, R29 ;  /* 0x08200000191f7989 */ /* 0x004ea200000e001d */
[----:B------:R-:W-:-:S04]  /*6420*/  ISETP.GE.AND P2, PT, R36, R29, PT ;  /* 0x0000001d2400720c */ /* 0x000fc80003f46270 */
[----:B--2---:R-:W-:-:S05]  /*6430*/  SEL R8, R31, RZ, !P2 ;  /* 0x000000ff1f087207 */ /* 0x004fca0005000000 */
[----:B------:R-:W-:Y:S02]  /*6440*/  IMAD.IADD R10, R8, 0x1, R25 ;  /* 0x00000001080a7824 */ /* 0x000fe400078e0219 */
[----:B------:R-:W-:-:S03]  /*6450*/  VIADD R8, R36, 0x2 ;  /* 0x0000000224087836 */ /* 0x000fc60000000000 */
[----:B------:R-:W2:Y:S02]  /*6460*/  SHFL.DOWN PT, R31, R10, 0x2, R29 ;  /* 0x084000000a1f7989 */ /* 0x000ea400000e001d */
[----:B------:R-:W-:-:S04]  /*6470*/  ISETP.GT.AND P2, PT, R8, R29, PT ;  /* 0x0000001d0800720c */ /* 0x000fc80003f44270 */
[----:B--2---:R-:W-:Y:S02]  /*6480*/  SEL R31, R31, RZ, !P2 ;  /* 0x000000ff1f1f7207 */ /* 0x004fe40005000000 */
[----:B------:R-:W-:-:S03]  /*6490*/  ISETP.GT.AND P2, PT, R9, R29, PT ;  /* 0x0000001d0900720c */ /* 0x000fc60003f44270 */
[----:B------:R-:W-:Y:S02]  /*64a0*/  IMAD.IADD R27, R10, 0x1, R31 ;  /* 0x000000010a1b7824 */ /* 0x000fe400078e021f */
[----:B------:R-:W-:-:S03]  /*64b0*/  VIADD R10, R36, 0x8 ;  /* 0x00000008240a7836 */ /* 0x000fc60000000000 */
[----:B------:R-:W2:Y:S02]  /*64c0*/  SHFL.DOWN PT, R31, R27, 0x4, R29 ;  /* 0x088000001b1f7989 */ /* 0x000ea400000e001d */
[----:B--2---:R-:W-:Y:S02]  /*64d0*/  SEL R26, R31, RZ, !P2 ;  /* 0x000000ff1f1a7207 */ /* 0x004fe40005000000 */
[----:B------:R-:W-:Y:S01]  /*64e0*/  ISETP.GT.AND P2, PT, R10, R29, PT ;  /* 0x0000001d0a00720c */ /* 0x000fe20003f44270 */
[----:B------:R-:W-:Y:S02]  /*64f0*/  VIADD R10, R36, 0x10 ;  /* 0x00000010240a7836 */ /* 0x000fe40000000000 */
[----:B------:R-:W-:-:S05]  /*6500*/  IMAD.IADD R26, R27, 0x1, R26 ;  /* 0x000000011b1a7824 */ /* 0x000fca00078e021a */
[----:B------:R-:W2:Y:S02]  /*6510*/  SHFL.DOWN PT, R31, R26, 0x8, R29 ;  /* 0x090000001a1f7989 */ /* 0x000ea400000e001d */
[----:B--2---:R-:W-:Y:S02]  /*6520*/  SEL R31, R31, RZ, !P2 ;  /* 0x000000ff1f1f7207 */ /* 0x004fe40005000000 */
[----:B------:R-:W-:-:S03]  /*6530*/  ISETP.GT.AND P2, PT, R10, R29, PT ;  /* 0x0000001d0a00720c */ /* 0x000fc60003f44270 */
[----:B------:R-:W-:-:S05]  /*6540*/  IMAD.IADD R28, R26, 0x1, R31 ;  /* 0x000000011a1c7824 */ /* 0x000fca00078e021f */
[----:B------:R-:W2:Y:S02]  /*6550*/  SHFL.DOWN PT, R31, R28, 0x10, R29 ;  /* 0x0a0000001c1f7989 */ /* 0x000ea400000e001d */
[----:B--2---:R-:W-:Y:S02]  /*6560*/  SEL R31, R31, RZ, !P2 ;  /* 0x000000ff1f1f7207 */ /* 0x004fe40005000000 */
[----:B-1----:R-:W-:Y:S02]  /*6570*/  IADD3 R27, P2, PT, R22, 0x100, RZ ;  /* 0x00000100161b7810 */ /* 0x002fe40007f5e0ff */
[----:B------:R-:W-:Y:S01]  /*6580*/  LOP3.LUT R22, RZ, R3, RZ, 0x33, !PT ;  /* 0x00000003ff167212 */ /* 0x000fe200078e33ff */
[----:B------:R-:W-:Y:S02]  /*6590*/  IMAD.IADD R26, R28, 0x1, R31 ;  /* 0x000000011c1a7824 */ /* 0x000fe400078e021f */
[----:B------:R-:W-:Y:S02]  /*65a0*/  IMAD.X R28, RZ, RZ, R23, P2 ;  /* 0x000000ffff1c7224 */ /* 0x000fe400010e0617 */
[----:B0-----:R-:W-:-:S07]  /*65b0*/  IMAD.IADD R24, R22, 0x1, R30 ;  /* 0x0000000116187824 */ /* 0x001fce00078e021e */
.L_x_8612:
[----:B------:R-:W-:Y:S05]  /*65c0*/  @!P6 BRA `(.L_x_8549) ;  /* 0x0000000000e0e947 */ /* 0x000fea0003800000 */
[----:B------:R-:W-:-:S07]  /*65d0*/  IMAD.MOV.U32 R29, RZ, RZ, R24 ;  /* 0x000000ffff1d7224 */ /* 0x000fce00078e0018 */
.L_x_8557:
        /* <DEDUP_REMOVED lines=9> */
.L_x_8615:
[----:B------:R-:W-:Y:S05]  /*6670*/  @!P6 BRA `(.L_x_8551) ;  /* 0x000000000030e947 */ /* 0x000fea0003800000 */
.L_x_8555:
[----:B------:R-:W-:Y:S05]  /*6680*/  YIELD ;  /* 0x0000000000007946 */ /* 0x000fea0003800000 */
[----:B------:R-:W-:Y:S05]  /*6690*/  @P1 BRA `(.L_x_8552) ;  /* 0x0000000000081947 */ /* 0x000fea0003800000 */
[----:B------:R0:W-:Y:S06]  /*66a0*/  MEMBAR.SC.CTA ;  /* 0x0000000000007992 */ /* 0x0001ec0000000000 */
[----:B0-----:R-:W-:Y:S05]  /*66b0*/  BRA `(.L_x_8553) ;  /* 0x0000000000087947 */ /* 0x001fea0003800000 */
.L_x_8552:
[----:B------:R-:W-:Y:S05]  /*66c0*/  NANOSLEEP 0x15e ;  /* 0x0000015e0000795d */ /* 0x000fea0003800000 */
[----:B------:R-:W-:Y:S01]  /*66d0*/  NOP ;  /* 0x0000000000007918 */ /* 0x000fe20000000000 */
.L_x_8553:
[----:B------:R-:W2:Y:S01]  /*66e0*/  LD.E.64.STRONG.GPU R24, desc[UR8][R22.64+-0x100] ;  /* 0xffff000816187980 */ /* 0x000ea2000c10fb00 */
[----:B------:R-:W-:Y:S01]  /*66f0*/  UMOV UR5, 0xffffffff ;  /* 0xffffffff00057882 */ /* 0x000fe20000000000 */
[----:B--2---:R-:W-:Y:S02]  /*6700*/  ISETP.NE.AND P6, PT, R24, 0x63, PT ;  /* 0x000000631800780c */ /* 0x004fe40003fc5270 */
[----:B------:R-:W-:Y:S11]  /*6710*/  BRA.DIV UR5, `(.L_x_8554) ;  /* 0x0000001e05687947 */ /* 0x000ff6000b800000 */
[----:B------:R-:W-:-:S13]  /*6720*/  VOTE.ANY P6, !P6 ;  /* 0x0000000000ff7806 */ /* 0x000fda00070c0100 */
.L_x_8618:
[----:B------:R-:W-:Y:S05]  /*6730*/  @P6 BRA `(.L_x_8555) ;  /* 0xfffffffc00d06947 */ /* 0x000fea000383ffff */
.L_x_8551:
[----:B------:R-:W-:Y:S01]  /*6740*/  UMOV UR5, 0xffffffff ;  /* 0xffffffff00057882 */ /* 0x000fe20000000000 */
[----:B------:R-:W-:Y:S02]  /*6750*/  ISETP.NE.AND P5, PT, R24, 0x65, PT ;  /* 0x000000651800780c */ /* 0x000fe40003fa5270 */
        /* <DEDUP_REMOVED lines=19> */
[----:B0-----:R-:W-:-:S05]  /*6890*/  SEL R22, R31, RZ, !P2 ;  /* 0x000000ff1f167207 */ /* 0x001fca0005000000 */
[----:B------:R-:W-:Y:S02]  /*68a0*/  IMAD.IADD R25, R25, 0x1, R22 ;  /* 0x0000000119197824 */ /* 0x000fe400078e0216 */
[----:B------:R-:W-:-:S03]  /*68b0*/  VIADD R22, R36, 0x8 ;  /* 0x0000000824167836 */ /* 0x000fc60000000000 */
[----:B------:R-:W0:Y:S02]  /*68c0*/  SHFL.DOWN PT, R31, R25, 0x8, R23 ;  /* 0x09000000191f7989 */ /* 0x000e2400000e0017 */
[----:B------:R-:W-:-:S04]  /*68d0*/  ISETP.GT.AND P2, PT, R22, R23, PT ;  /* 0x000000171600720c */ /* 0x000fc80003f44270 */
[----:B0-----:R-:W-:Y:S02]  /*68e0*/  SEL R22, R31, RZ, !P2 ;  /* 0x000000ff1f167207 */ /* 0x001fe40005000000 */
[----:B------:R-:W-:-:S03]  /*68f0*/  ISETP.GT.AND P2, PT, R10, R23, PT ;  /* 0x000000170a00720c */ /* 0x000fc60003f44270 */
[----:B------:R-:W-:-:S05]  /*6900*/  IMAD.IADD R25, R25, 0x1, R22 ;  /* 0x0000000119197824 */ /* 0x000fca00078e0216 */
[----:B------:R-:W0:Y:S02]  /*6910*/  SHFL.DOWN PT, R31, R25, 0x10, R23 ;  /* 0x0a000000191f7989 */ /* 0x000e2400000e0017 */
[----:B0-----:R-:W-:-:S04]  /*6920*/  SEL R31, R31, RZ, !P2 ;  /* 0x000000ff1f1f7207 */ /* 0x001fc80005000000 */
[----:B------:R-:W-:-:S07]  /*6930*/  IADD3 R26, PT, PT, R25, R31, R26 ;  /* 0x0000001f191a7210 */ /* 0x000fce0007ffe01a */
.L_x_8627:
[----:B------:R-:W-:Y:S05]  /*6940*/  @P6 BRA `(.L_x_8557) ;  /* 0xfffffffc00246947 */ /* 0x000fea000383ffff */
.L_x_8549:
[----:B------:R-:W-:Y:S01]  /*6950*/  ISETP.NE.AND P1, PT, R36, RZ, PT ;  /* 0x000000ff2400720c */ /* 0x000fe20003f25270 */
[----:B------:R-:W0:Y:S01]  /*6960*/  @!P0 S2R R9, SR_CgaCtaId ;  /* 0x0000000000098919 */ /* 0x000e220000008800 */
[----:B------:R-:W-:Y:S01]  /*6970*/  @!P0 MOV R8, 0x400 ;  /* 0x0000040000088802 */ /* 0x000fe20000000f00 */
[----:B------:R-:W-:Y:S02]  /*6980*/  @!P0 IMAD.IADD R11, R11, 0x1, R26 ;  /* 0x000000010b0b8824 */ /* 0x000fe400078e021a */
[----:B------:R-:W-:Y:S02]  /*6990*/  @!P0 IMAD.MOV.U32 R10, RZ, RZ, 0x65 ;  /* 0x00000065ff0a8424 */ /* 0x000fe400078e00ff */
[----:B------:R-:W-:-:S03]  /*69a0*/  IMAD.MOV.U32 R24, RZ, RZ, R33 ;  /* 0x000000ffff187224 */ /* 0x000fc600078e0021 */
[----:B------:R1:W-:Y:S03]  /*69b0*/  @!P0 ST.E.64.STRONG.GPU desc[UR8][R34.64+0x100], R10 ;  /* 0x0001000a22008985 */ /* 0x0003e6000c10fb08 */
[----:B------:R-:W-:Y:S01]  /*69c0*/  @!P1 MOV R22, 0x400 ;  /* 0x0000040000169802 */ /* 0x000fe20000000f00 */
[----:B------:R-:W2:Y:S01]  /*69d0*/  @!P1 S2R R23, SR_CgaCtaId ;  /* 0x0000000000179919 */ /* 0x000ea20000008800 */
[----:B------:R-:W-:Y:S01]  /*69e0*/  @!P1 IMAD.MOV.U32 R24, RZ, RZ, R26 ;  /* 0x000000ffff189224 */ /* 0x000fe200078e001a */
[----:B0-----:R-:W-:-:S05]  /*69f0*/  @!P0 LEA R8, R9, R8, 0x18 ;  /* 0x0000000809088211 */ /* 0x001fca00078ec0ff */
[----:B------:R1:W-:Y:S04]  /*6a00*/  @!P0 STS [R8+0x28], R11 ;  /* 0x0000280b08008388 */ /* 0x0003e80000000800 */
[----:B------:R1:W-:Y:S01]  /*6a10*/  @!P0 STS [R8+0x24], R26 ;  /* 0x0000241a08008388 */ /* 0x0003e20000000800 */
[----:B--2---:R-:W-:-:S05]  /*6a20*/  @!P1 LEA R23, R23, R22, 0x18 ;  /* 0x0000001617179211 */ /* 0x004fca00078ec0ff */
[----:B------:R1:W-:Y:S02]  /*6a30*/  @!P1 STS [R23+0xc], R26 ;  /* 0x00000c1a17009388 */ /* 0x0003e40000000800 */
.L_x_8539:
[----:B------:R-:W-:Y:S05]  /*6a40*/  WARPSYNC.ALL ;  /* 0x0000000000007948 */ /* 0x000fea0003800000 */
[----:B------:R-:W-:Y:S01]  /*6a50*/  ISETP.NE.AND P0, PT, R3, RZ, PT ;  /* 0x000000ff0300720c */ /* 0x000fe20003f05270 */
[----:B------:R-:W0:Y:S08]  /*6a60*/  S2UR UR5, SR_CgaCtaId ;  /* 0x00000000000579c3 */ /* 0x000e300000008800 */
[----:B------:R-:W-:Y:S01]  /*6a70*/  BAR.SYNC.DEFER_BLOCKING 0x0 ;  /* 0x0000000000007b1d */ /* 0x000fe20000010000 */
[----:B------:R-:W-:-:S02]  /*6a80*/  ISETP.NE.AND P1, PT, R5, RZ, PT ;  /* 0x000000ff0500720c */ /* 0x000fc40003f25270 */
[----:B------:R-:W-:Y:S02]  /*6a90*/  ISETP.NE.AND P4, PT, R32, RZ, PT ;  /* 0x000000ff2000720c */ /* 0x000fe40003f85270 */
[----:B------:R-:W-:Y:S01]  /*6aa0*/  ISETP.NE.AND P2, PT, R6, RZ, PT ;  /* 0x000000ff0600720c */ /* 0x000fe20003f45270 */
[----:B------:R-:W-:Y:S01]  /*6ab0*/  UMOV UR4, 0x400 ;  /* 0x0000040000047882 */ /* 0x000fe20000000000 */
[----:B------:R-:W-:Y:S01]  /*6ac0*/  ISETP.NE.AND P3, PT, R7, RZ, PT ;  /* 0x000000ff0700720c */ /* 0x000fe20003f65270 */
[----:B------:R-:W-:Y:S01]  /*6ad0*/  BSSY.RECONVERGENT B0, `(.L_x_8558) ;  /* 0x000009e000007945 */ /* 0x000fe20003800200 */
[----:B0-----:R-:W-:-:S09]  /*6ae0*/  ULEA UR4, UR5, UR4, 0x18 ;  /* 0x0000000405047291 */ /* 0x001fd2000f8ec0ff */
[----:B-1----:R-:W0:Y:S04]  /*6af0*/  @P0 LDS R23, [UR4+0xc] ;  /* 0x00000c04ff170984 */ /* 0x002e280008000800 */
[----:B------:R-:W1:Y:S01]  /*6b00*/  LDS.128 R8, [UR4+0x20] ;  /* 0x00002004ff087984 */ /* 0x000e620008000c00 */
[----:B0-----:R-:W-:Y:S01]  /*6b10*/  @P0 IMAD.IADD R24, R24, 0x1, R23 ;  /* 0x0000000118180824 */ /* 0x001fe200078e0217 */
[----:B------:R-:W-:Y:S01]  /*6b20*/  BAR.SYNC.DEFER_BLOCKING 0x0 ;  /* 0x0000000000007b1d */ /* 0x000fe20000010000 */
[C---:B------:R-:W-:Y:S02]  /*6b30*/  ISETP.NE.AND P0, PT, R4.reuse, RZ, PT ;  /* 0x000000ff0400720c */ /* 0x040fe40003f05270 */
[----:B------:R-:W-:-:S04]  /*6b40*/  IMAD.IADD R4, R4, 0x1, R24 ;  /* 0x0000000104047824 */ /* 0x000fc800078e0218 */
[----:B------:R-:W-:Y:S02]  /*6b50*/  IMAD.IADD R5, R5, 0x1, R4 ;  /* 0x0000000105057824 */ /* 0x000fe400078e0204 */
[----:B-1----:R-:W-:Y:S02]  /*6b60*/  @P1 IMAD.IADD R4, R4, 0x1, -R9 ;  /* 0x0000000104041824 */ /* 0x002fe400078e0a09 */
[----:B------:R-:W-:Y:S02]  /*6b70*/  IMAD.IADD R26, R6, 0x1, R5 ;  /* 0x00000001061a7824 */ /* 0x000fe400078e0205 */
[--C-:B------:R-:W-:Y:S02]  /*6b80*/  @P2 IMAD.IADD R6, R5, 0x1, -R9.reuse ;  /* 0x0000000105062824 */ /* 0x100fe400078e0a09 */
[----:B------:R-:W-:Y:S01]  /*6b90*/  @P0 IMAD.IADD R24, R24, 0x1, -R9 ;  /* 0x0000000118180824 */ /* 0x000fe200078e0a09 */
[----:B------:R-:W-:Y:S01]  /*6ba0*/  @P4 IADD3 R22, PT, PT, -R9, R26, R7 ;  /* 0x0000001a09164210 */ /* 0x000fe20007ffe107 */
[----:B------:R-:W-:Y:S01]  /*6bb0*/  @P3 IMAD.IADD R8, R26, 0x1, -R9 ;  /* 0x000000011a083824 */ /* 0x000fe200078e0a09 */
[----:B------:R-:W-:-:S02]  /*6bc0*/  @P1 LEA R7, R4, UR4, 0x3 ;  /* 0x0000000404071c11 */ /* 0x000fc4000f8e18ff */
[----:B------:R-:W-:Y:S02]  /*6bd0*/  IADD3 R4, PT, PT, -R2, 0x140, RZ ;  /* 0x0000014002047810 */ /* 0x000fe40007ffe1ff */
[----:B------:R-:W-:Y:S02]  /*6be0*/  @P0 LEA R5, R24, UR4, 0x3 ;  /* 0x0000000418050c11 */ /* 0x000fe4000f8e18ff */
[----:B------:R-:W-:Y:S01]  /*6bf0*/  @P2 LEA R23, R6, UR4, 0x3 ;  /* 0x0000000406172c11 */ /* 0x000fe2000f8e18ff */
[--C-:B------:R-:W-:Y:S01]  /*6c00*/  IMAD.IADD R2, R11, 0x1, -R4.reuse ;  /* 0x000000010b027824 */ /* 0x100fe200078e0a04 */
[----:B------:R-:W-:Y:S01]  /*6c10*/  @P3 LEA R25, R8, UR4, 0x3 ;  /* 0x0000000408193c11 */ /* 0x000fe2000f8e18ff */
[----:B------:R0:W-:Y:S01]  /*6c20*/  @P0 STS.64 [R5], R18 ;  /* 0x0000001205000388 */ /* 0x0001e20000000a00 */
[----:B------:R-:W-:Y:S01]  /*6c30*/  @P4 LEA R27, R22, UR4, 0x3 ;  /* 0x00000004161b4c11 */ /* 0x000fe2000f8e18ff */
[----:B------:R-:W-:Y:S01]  /*6c40*/  IMAD.IADD R10, R10, 0x1, -R4 ;  /* 0x000000010a0a7824 */ /* 0x000fe200078e0a04 */
[----:B------:R-:W-:Y:S01]  /*6c50*/  ISETP.GE.AND P0, PT, R3, R2, PT ;  /* 0x000000020300720c */ /* 0x000fe20003f06270 */
[----:B---3--:R0:W-:Y:S04]  /*6c60*/  @P1 STS.64 [R7], R16 ;  /* 0x0000001007001388 */ /* 0x0081e80000000a00 */
[----:B----4-:R0:W-:Y:S04]  /*6c70*/  @P2 STS.64 [R23], R14 ;  /* 0x0000000e17002388 */ /* 0x0101e80000000a00 */
[----:B------:R0:W-:Y:S04]  /*6c80*/  @P3 STS.64 [R25], R12 ;  /* 0x0000000c19003388 */ /* 0x0001e80000000a00 */
[----:B------:R0:W-:Y:S01]  /*6c90*/  @P4 STS.64 [R27], R20 ;  /* 0x000000141b004388 */ /* 0x0001e20000000a00 */
[----:B------:R-:W-:Y:S06]  /*6ca0*/  BAR.SYNC.DEFER_BLOCKING 0x0 ;  /* 0x0000000000007b1d */ /* 0x000fec0000010000 */
[----:B------:R-:W-:Y:S05]  /*6cb0*/  @P0 BRA `(.L_x_8559) ;  /* 0x0000000400fc0947 */ /* 0x000fea0003800000 */
[----:B------:R-:W1:Y:S01]  /*6cc0*/  LDCU UR5, c[0x0][0x3a0] ;  /* 0x00007400ff0577ac */ /* 0x000e620008000800 */
[----:B------:R-:W-:Y:S01]  /*6cd0*/  IMAD.IADD R0, R0, 0x1, R3 ;  /* 0x0000000100007824 */ /* 0x000fe200078e0203 */
[----:B------:R-:W-:Y:S04]  /*6ce0*/  BSSY.RECONVERGENT B1, `(.L_x_8560) ;  /* 0x0000018000017945 */ /* 0x000fe80003800200 */
[----:B-1----:R-:W-:-:S05]  /*6cf0*/  IADD3 R0, PT, PT, -R0, UR5, R11 ;  /* 0x0000000500007c10 */ /* 0x002fca000fffe10b */
[----:B------:R-:W-:-:S05]  /*6d00*/  VIADD R0, R0, 0xfffffebf ;  /* 0xfffffebf00007836 */ /* 0x000fca0000000000 */
[C---:B------:R-:W-:Y:S02]  /*6d10*/  LOP3.LUT R4, R0.reuse, 0xc0, RZ, 0xc0, !PT ;  /* 0x000000c000047812 */ /* 0x040fe400078ec0ff */
[----:B------:R-:W-:Y:S02]  /*6d20*/  ISETP.GE.U32.AND P1, PT, R0, 0xc0, PT ;  /* 0x000000c00000780c */ /* 0x000fe40003f26070 */
[----:B------:R-:W-:-:S13]  /*6d30*/  ISETP.NE.AND P0, PT, R4, 0xc0, PT ;  /* 0x000000c00400780c */ /* 0x000fda0003f05270 */
[----:B------:R-:W-:Y:S05]  /*6d40*/  @!P0 BRA `(.L_x_8561) ;  /* 0x0000000000448947 */ /* 0x000fea0003800000 */
[----:B0-----:R-:W0:Y:S01]  /*6d50*/  LDC.64 R12, c[0x0][0x388] ;  /* 0x0000e200ff0c7b82 */ /* 0x001e220000000a00 */
        /* <DEDUP_REMOVED lines=8> */
.L_x_8562:
        /* <DEDUP_REMOVED lines=8> */
.L_x_8561:
[----:B------:R-:W-:Y:S05]  /*6e60*/  BSYNC.RECONVERGENT B1 ;  /* 0x0000000000017941 */ /* 0x000fea0003800200 */
.L_x_8560:
[----:B------:R-:W-:Y:S05]  /*6e70*/  @!P1 BRA `(.L_x_8559) ;  /* 0x00000004008c9947 */ /* 0x000fea0003800000 */
[----:B------:R-:W2:Y:S01]  /*6e80*/  LDCU.64 UR6, c[0x0][0x388] ;  /* 0x00007100ff0677ac */ /* 0x000ea20008000a00 */
[----:B------:R-:W-:Y:S01]  /*6e90*/  IMAD.IADD R0, R2, 0x1, -R3 ;  /* 0x0000000102007824 */ /* 0x000fe200078e0a03 */
[----:B------:R-:W-:Y:S01]  /*6ea0*/  BSSY.RECONVERGENT B1, `(.L_x_8563) ;  /* 0x0000039000017945 */ /* 0x000fe20003800200 */
[C---:B------:R-:W-:Y:S01]  /*6eb0*/  IMAD.IADD R11, R3.reuse, 0x1, R9 ;  /* 0x00000001030b7824 */ /* 0x040fe200078e0209 */
[----:B------:R-:W-:Y:S02]  /*6ec0*/  PLOP3.LUT P0, PT, PT, PT, PT, 0x80, 0x8 ;  /* 0x000000000008781c */ /* 0x000fe40003f0f070 */
[----:B------:R-:W-:Y:S02]  /*6ed0*/  ISETP.GT.AND P1, PT, R0, 0x300, PT ;  /* 0x000003000000780c */ /* 0x000fe40003f24270 */
[----:B------:R-:W-:-:S05]  /*6ee0*/  LEA R0, R3, UR4, 0x3 ;  /* 0x0000000403007c11 */ /* 0x000fca000f8e18ff */
[----:B------:R-:W-:Y:S01]  /*6ef0*/  VIADD R0, R0, 0x400 ;  /* 0x0000040000007836 */ /* 0x000fe20000000000 */
[----:B--2---:R-:W-:-:S04]  /*6f00*/  UIADD3 UR6, UP0, UPT, UR6, 0x400, URZ ;  /* 0x0000040006067890 */ /* 0x004fc8000ff1e0ff */
[----:B------:R-:W-:Y:S02]  /*6f10*/  UIADD3.X UR7, UPT, UPT, URZ, UR7, URZ, UP0, !UPT ;  /* 0x00000007ff077290 */ /* 0x000fe400087fe4ff */
[----:B-1----:R-:W-:-:S04]  /*6f20*/  IMAD.U32 R4, RZ, RZ, UR6 ;  /* 0x00000006ff047e24 */ /* 0x002fc8000f8e00ff */
[----:B0-----:R-:W-:Y:S01]  /*6f30*/  IMAD.U32 R5, RZ, RZ, UR7 ;  /* 0x00000007ff057e24 */ /* 0x001fe2000f8e00ff */
[----:B------:R-:W-:Y:S06]  /*6f40*/  @!P1 BRA `(.L_x_8564) ;  /* 0x0000000000b89947 */ /* 0x000fec0003800000 */
[----:B------:R-:W-:Y:S01]  /*6f50*/  PLOP3.LUT P0, PT, PT, PT, PT, 0x8, 0x80 ;  /* 0x000000000080781c */ /* 0x000fe20003f0e170 */
[----:B------:R-:W-:-:S12]  /*6f60*/  VIADD R34, R2, 0xfffffd00 ;  /* 0xfffffd0002227836 */ /* 0x000fd80000000000 */
.L_x_8565:
[----:B----4-:R-:W0:Y:S01]  /*6f70*/  LDS.64 R16, [R0+0x200] ;  /* 0x0002000000107984 */ /* 0x010e220000000a00 */
[----:B------:R-:W-:-:S03]  /*6f80*/  IMAD.WIDE R36, R11, 0x8, R4 ;  /* 0x000000080b247825 */ /* 0x000fc600078e0204 */
[----:B------:R-:W1:Y:S01]  /*6f90*/  LDS.64 R28, [R0+-0x400] ;  /* 0xfffc0000001c7984 */ /* 0x000e620000000a00 */
[----:B------:R-:W-:Y:S02]  /*6fa0*/  VIADD R35, R11, 0x300 ;  /* 0x000003000b237836 */ /* 0x000fe40000000000 */
[----:B------:R-:W-:Y:S01]  /*6fb0*/  VIADD R3, R3, 0x400 ;  /* 0x0000040003037836 */ /* 0x000fe20000000000 */
[----:B------:R-:W2:Y:S04]  /*6fc0*/  LDS.64 R30, [R0+-0x200] ;  /* 0xfffe0000001e7984 */ /* 0x000ea80000000a00 */
[----:B------:R-:W3:Y:S01]  /*6fd0*/  LDS.64 R32, [R0] ;  /* 0x0000000000207984 */ /* 0x000ee20000000a00 */
[----:B------:R-:W-:-:S03]  /*6fe0*/  ISETP.GE.AND P1, PT, R3, R34, PT ;  /* 0x000000220300720c */ /* 0x000fc60003f26270 */
[----:B------:R-:W4:Y:S04]  /*6ff0*/  LDS.64 R6, [R0+0x400] ;  /* 0x0004000000067984 */ /* 0x000f280000000a00 */
        /* <DEDUP_REMOVED lines=8> */
[----:B------:R-:W0:Y:S04]  /*7080*/  LDS.64 R16, [R0+0xc00] ;  /* 0x000c000000107984 */ /* 0x000e280000000a00 */
[----:B------:R-:W1:Y:S04]  /*7090*/  LDS.64 R22, [R0+0x1200] ;  /* 0x0012000000167984 */ /* 0x000e680000000a00 */
[----:B------:R-:W2:Y:S04]  /*70a0*/  LDS.64 R24, [R0+0x1400] ;  /* 0x0014000000187984 */ /* 0x000ea80000000a00 */
[----:B------:R-:W2:Y:S04]  /*70b0*/  LDS.64 R26, [R0+0x1600] ;  /* 0x00160000001a7984 */ /* 0x000ea80000000a00 */
[----:B------:R-:W2:Y:S04]  /*70c0*/  LDS.64 R28, [R0+0x1800] ;  /* 0x00180000001c7984 */ /* 0x000ea80000000a00 */
[----:B------:R4:W2:Y:S04]  /*70d0*/  LDS.64 R30, [R0+0x1a00] ;  /* 0x001a0000001e7984 */ /* 0x0008a80000000a00 */
[----:B---3--:R3:W-:Y:S01]  /*70e0*/  STG.E.64 desc[UR8][R36.64], R32 ;  /* 0x0000002024007986 */ /* 0x0087e2000c101b08 */
[----:B----4-:R-:W-:-:S02]  /*70f0*/  VIADD R0, R0, 0x2000 ;  /* 0x0000200000007836 */ /* 0x010fc40000000000 */
[C---:B---3--:R-:W-:Y:S02]  /*7100*/  VIADD R33, R11.reuse, 0x100 ;  /* 0x000001000b217836 */ /* 0x048fe40000000000 */
[----:B------:R-:W-:Y:S02]  /*7110*/  VIADD R37, R11, 0x200 ;  /* 0x000002000b257836 */ /* 0x000fe40000000000 */
[----:B------:R-:W-:-:S04]  /*7120*/  IMAD.WIDE R32, R33, 0x8, R4 ;  /* 0x0000000821207825 */ /* 0x000fc800078e0204 */
[--C-:B------:R-:W-:Y:S01]  /*7130*/  IMAD.WIDE R36, R37, 0x8, R4.reuse ;  /* 0x0000000825247825 */ /* 0x100fe200078e0204 */
[----:B------:R3:W-:Y:S03]  /*7140*/  STG.E.64 desc[UR8][R32.64+-0x400], R6 ;  /* 0xfffc000620007986 */ /* 0x0007e6000c101b08 */
[----:B------:R-:W-:Y:S01]  /*7150*/  VIADD R11, R11, 0x400 ;  /* 0x000004000b0b7836 */ /* 0x000fe20000000000 */
[----:B-----5:R4:W-:Y:S04]  /*7160*/  STG.E.64 desc[UR8][R32.64+-0x200], R8 ;  /* 0xfffe000820007986 */ /* 0x0209e8000c101b08 */
[----:B------:R4:W-:Y:S04]  /*7170*/  STG.E.64 desc[UR8][R32.64], R12 ;  /* 0x0000000c20007986 */ /* 0x0009e8000c101b08 */
[----:B------:R4:W-:Y:S01]  /*7180*/  STG.E.64 desc[UR8][R32.64+0x200], R14 ;  /* 0x0002000e20007986 */ /* 0x0009e2000c101b08 */
[----:B---3--:R-:W-:-:S03]  /*7190*/  IMAD.WIDE R6, R35, 0x8, R4 ;  /* 0x0000000823067825 */ /* 0x008fc600078e0204 */
[----:B0-----:R4:W-:Y:S04]  /*71a0*/  STG.E.64 desc[UR8][R36.64+-0x400], R16 ;  /* 0xfffc001024007986 */ /* 0x0019e8000c101b08 */
[----:B------:R4:W-:Y:S04]  /*71b0*/  STG.E.64 desc[UR8][R36.64+-0x200], R18 ;  /* 0xfffe001224007986 */ /* 0x0009e8000c101b08 */
[----:B------:R4:W-:Y:S04]  /*71c0*/  STG.E.64 desc[UR8][R36.64], R20 ;  /* 0x0000001424007986 */ /* 0x0009e8000c101b08 */
[----:B-1----:R4:W-:Y:S04]  /*71d0*/  STG.E.64 desc[UR8][R36.64+0x200], R22 ;  /* 0x0002001624007986 */ /* 0x0029e8000c101b08 */
[----:B--2---:R4:W-:Y:S04]  /*71e0*/  STG.E.64 desc[UR8][R6.64+-0x400], R24 ;  /* 0xfffc001806007986 */ /* 0x0049e8000c101b08 */
[----:B------:R4:W-:Y:S04]  /*71f0*/  STG.E.64 desc[UR8][R6.64+-0x200], R26 ;  /* 0xfffe001a06007986 */ /* 0x0009e8000c101b08 */
[----:B------:R4:W-:Y:S04]  /*7200*/  STG.E.64 desc[UR8][R6.64], R28 ;  /* 0x0000001c06007986 */ /* 0x0009e8000c101b08 */
[----:B------:R4:W-:Y:S01]  /*7210*/  STG.E.64 desc[UR8][R6.64+0x200], R30 ;  /* 0x0002001e06007986 */ /* 0x0009e2000c101b08 */
[----:B------:R-:W-:Y:S05]  /*7220*/  @!P1 BRA `(.L_x_8565) ;  /* 0xfffffffc00509947 */ /* 0x000fea000383ffff */
.L_x_8564:
[----:B------:R-:W-:Y:S05]  /*7230*/  BSYNC.RECONVERGENT B1 ;  /* 0x0000000000017941 */ /* 0x000fea0003800200 */
.L_x_8563:
[----:B----4-:R-:W-:Y:S01]  /*7240*/  IMAD.IADD R6, R2, 0x1, -R3 ;  /* 0x0000000102067824 */ /* 0x010fe200078e0a03 */
[----:B------:R-:W-:Y:S04]  /*7250*/  BSSY.RECONVERGENT B1, `(.L_x_8566) ;  /* 0x000001a000017945 */ /* 0x000fe80003800200 */
[----:B------:R-:W-:-:S13]  /*7260*/  ISETP.GT.AND P1, PT, R6, 0x100, PT ;  /* 0x000001000600780c */ /* 0x000fda0003f24270 */
[----:B------:R-:W-:Y:S05]  /*7270*/  @!P1 BRA `(.L_x_8567) ;  /* 0x00000000005c9947 */ /* 0x000fea0003800000 */
[----:B------:R-:W0:Y:S01]  /*7280*/  LDS.64 R8, [R0+-0x400] ;  /* 0xfffc000000087984 */ /* 0x000e220000000a00 */
[C---:B------:R-:W-:Y:S01]  /*7290*/  VIADD R19, R11.reuse, 0x100 ;  /* 0x000001000b137836 */ /* 0x040fe20000000000 */
        /* <DEDUP_REMOVED lines=21> */
.L_x_8567:
[----:B------:R-:W-:Y:S05]  /*73f0*/  BSYNC.RECONVERGENT B1 ;  /* 0x0000000000017941 */ /* 0x000fea0003800200 */
.L_x_8566:
[----:B------:R-:W-:-:S13]  /*7400*/  ISETP.LT.OR P0, PT, R3, R2, P0 ;  /* 0x000000020300720c */ /* 0x000fda0000701670 */
[----:B------:R-:W-:Y:S05]  /*7410*/  @!P0 BRA `(.L_x_8559) ;  /* 0x0000000000248947 */ /* 0x000fea0003800000 */
[----:B------:R-:W1:Y:S01]  /*7420*/  LDS.64 R2, [R0+-0x400] ;  /* 0xfffc000000027984 */ /* 0x000e620000000a00 */
[----:B------:R-:W-:-:S03]  /*7430*/  IMAD.WIDE R4, R11, 0x8, R4 ;  /* 0x000000080b047825 */ /* 0x000fc600078e0204 */
[----:B0-----:R-:W0:Y:S04]  /*7440*/  LDS.64 R6, [R0+-0x200] ;  /* 0xfffe000000067984 */ /* 0x001e280000000a00 */
[----:B------:R-:W2:Y:S04]  /*7450*/  LDS.64 R8, [R0] ;  /* 0x0000000000087984 */ /* 0x000ea80000000a00 */
[----:B------:R-:W3:Y:S04]  /*7460*/  LDS.64 R12, [R0+0x200] ;  /* 0x00020000000c7984 */ /* 0x000ee80000000a00 */
[----:B-1----:R4:W-:Y:S04]  /*7470*/  STG.E.64 desc[UR8][R4.64+-0x400], R2 ;  /* 0xfffc000204007986 */ /* 0x0029e8000c101b08 */
[----:B0-----:R4:W-:Y:S04]  /*7480*/  STG.E.64 desc[UR8][R4.64+-0x200], R6 ;  /* 0xfffe000604007986 */ /* 0x0019e8000c101b08 */
[----:B--2---:R4:W-:Y:S04]  /*7490*/  STG.E.64 desc[UR8][R4.64], R8 ;  /* 0x0000000804007986 */ /* 0x0049e8000c101b08 */
[----:B---3--:R4:W-:Y:S02]  /*74a0*/  STG.E.64 desc[UR8][R4.64+0x200], R12 ;  /* 0x0002000c04007986 */ /* 0x0089e4000c101b08 */
.L_x_8559:
[----:B------:R-:W-:Y:S05]  /*74b0*/  BSYNC.RECONVERGENT B0 ;  /* 0x0000000000007941 */ /* 0x000fea0003800200 */
.L_x_8558:
[----:B------:R-:W-:Y:S06]  /*74c0*/  BAR.SYNC.DEFER_BLOCKING 0x0 ;  /* 0x0000000000007b1d */ /* 0x000fec0000010000 */
.L_x_8523:
[----:B------:R-:W2:Y:S02]  /*74d0*/  S2R R0, SR_TID.X ;  /* 0x0000000000007919 */ /* 0x000ea40000002100 */
[----:B--2---:R-:W-:-:S13]  /*74e0*/  ISETP.NE.AND P0, PT, R0, RZ, PT ;  /* 0x000000ff0000720c */ /* 0x004fda0003f05270 */
[----:B------:R-:W-:Y:S05]  /*74f0*/  @P0 EXIT ;  /* 0x000000000000094d */ /* 0x000fea0003800000 */
[----:B----4-:R-:W2:Y:S02]  /*7500*/  LDC.64 R2, c[0x0][0x398] ;  /* 0x0000e600ff027b82 */ /* 0x010ea40000000a00 */
[----:B--2---:R-:W-:Y:S01]  /*7510*/  STG.E desc[UR8][R2.64], R10 ;  /* 0x0000000a02007986 */ /* 0x004fe2000c101908 */
[----:B------:R-:W-:Y:S05]  /*7520*/  EXIT ;  /* 0x000000000000794d */ /* 0x000fea0003800000 */
.L_x_8471:
[----:B------:R-:W-:Y:S01]  /*7530*/  BSSY B0, `(.L_x_8568) ;  /* 0x0000006000007945 */ /* 0x000fe20003800000 */
[----:B------:R-:W-:Y:S01]  /*7540*/  PLOP3.LUT P6, PT, P6, PT, PT, 0x8, 0x80 ;  /* 0x000000000080781c */ /* 0x000fe200037ce170 */
[----:B------:R-:W-:-:S12]  /*7550*/  IMAD.MOV.U32 R30, RZ, RZ, -0x1 ;  /* 0xffffffffff1e7424 */ /* 0x000fd800078e00ff */
[----:B---34-:R-:W-:Y:S05]  /*7560*/  WARPSYNC.COLLECTIVE R30, `(.L_x_8569) ;  /* 0x000000001e087348 */ /* 0x018fea0003c00000 */
[----:B------:R-:W-:Y:S01]  /*7570*/  VOTE.ANY P6, P6 ;  /* 0x0000000000ff7806 */ /* 0x000fe200030c0100 */
[----:B---34-:R-:W-:-:S12]  /*7580*/  ENDCOLLECTIVE ;  /* 0x000000000000791b */ /* 0x018fd80003800000 */
.L_x_8569:
[----:B------:R-:W-:Y:S05]  /*7590*/  BSYNC B0 ;  /* 0x0000000000007941 */ /* 0x000fea0003800000 */
.L_x_8568:
[----:B------:R-:W-:Y:S05]  /*75a0*/  BRA `(.L_x_8570) ;  /* 0xffffffb000607947 */ /* 0x000fea000383ffff */
.L_x_8475:
[----:B------:R-:W-:Y:S01]  /*75b0*/  BSSY B0, `(.L_x_8571) ;  /* 0x0000006000007945 */ /* 0x000fe20003800000 */
[----:B------:R-:W-:Y:S01]  /*75c0*/  PLOP3.LUT P6, PT, P6, PT, PT, 0x8, 0x80 ;  /* 0x000000000080781c */ /* 0x000fe200037ce170 */
[----:B------:R-:W-:-:S12]  /*75d0*/  IMAD.MOV.U32 R30, RZ, RZ, -0x1 ;  /* 0xffffffffff1e7424 */ /* 0x000fd800078e00ff */
[----:B---34-:R-:W-:Y:S05]  /*75e0*/  WARPSYNC.COLLECTIVE R30, `(.L_x_8572) ;  /* 0x000000001e087348 */ /* 0x018fea0003c00000 */
[----:B------:R-:W-:Y:S01]  /*75f0*/  VOTE.ANY P6, P6 ;  /* 0x0000000000ff7806 */ /* 0x000fe200030c0100 */
[----:B---34-:R-:W-:-:S12]  /*7600*/  ENDCOLLECTIVE ;  /* 0x000000000000791b */ /* 0x018fd80003800000 */
.L_x_8572:
[----:B------:R-:W-:Y:S05]  /*7610*/  BSYNC B0 ;  /* 0x0000000000007941 */ /* 0x000fea0003800000 */
.L_x_8571:
[----:B------:R-:W-:Y:S05]  /*7620*/  BRA `(.L_x_8573) ;  /* 0xffffffb000707947 */ /* 0x000fea000383ffff */
.L_x_8477:
[----:B------:R-:W0:Y:S01]  /*7630*/  S2R R34, SR_GEMASK ;  /* 0x0000000000227919 */ /* 0x000e220000003c00 */
[----:B------:R-:W-:Y:S01]  /*7640*/  BSSY B0, `(.L_x_8574) ;  /* 0x0000006000007945 */ /* 0x000fe20003800000 */
[----:B------:R-:W-:Y:S01]  /*7650*/  PLOP3.LUT P5, PT, P5, PT, PT, 0x8, 0x80 ;  /* 0x000000000080781c */ /* 0x000fe20002fae170 */
[----:B------:R-:W-:-:S12]  /*7660*/  IMAD.MOV.U32 R30, RZ, RZ, -0x1 ;  /* 0xffffffffff1e7424 */ /* 0x000fd800078e00ff */
[----:B0--34-:R-:W-:Y:S05]  /*7670*/  WARPSYNC.COLLECTIVE R30, `(.L_x_8575) ;  /* 0x000000001e087348 */ /* 0x019fea0003c00000 */
[----:B------:R-:W-:Y:S01]  /*7680*/  VOTE.ANY R30, PT, P5 ;  /* 0x00000000001e7806 */ /* 0x000fe200028e0100 */
[----:B0--34-:R-:W-:Y:S06]  /*7690*/  ENDCOLLECTIVE ;  /* 0x000000000000791b */ /* 0x019fec0003800000 */
.L_x_8575:
[----:B------:R-:W-:Y:S05]  /*76a0*/  BSYNC B0 ;  /* 0x0000000000007941 */ /* 0x000fea0003800000 */
.L_x_8574:
[----:B------:R-:W-:Y:S01]  /*76b0*/  LOP3.LUT R30, R30, 0x80000000, R34, 0xec, !PT ;  /* 0x800000001e1e7812 */ /* 0x000fe200078eec22 */
[----:B------:R-:W-:Y:S01]  /*76c0*/  IMAD.MOV.U32 R25, RZ, RZ, R19 ;  /* 0x000000ffff197224 */ /* 0x000fe200078e0013 */
[----:B------:R-:W0:Y:S01]  /*76d0*/  S2R R35, SR_CTAID.X ;  /* 0x0000000000237919 */ /* 0x000e220000002500 */
[----:B------:R-:W-:Y:S02]  /*76e0*/  IMAD.MOV.U32 R22, RZ, RZ, 0x1 ;  /* 0x00000001ff167424 */ /* 0x000fe400078e00ff */
[----:B------:R-:W-:Y:S02]  /*76f0*/  VIADD R21, R30, 0xffffffff ;  /* 0xffffffff1e157836 */ /* 0x000fe40000000000 */
[----:B------:R-:W-:-:S03]  /*7700*/  VIADD R20, R33, 0x2 ;  /* 0x0000000221147836 */ /* 0x000fc60000000000 */
[----:B------:R-:W-:Y:S01]  /*7710*/  LOP3.LUT R21, R30, R21, RZ, 0xc, !PT ;  /* 0x000000151e157212 */ /* 0x000fe200078e0cff */
[----:B------:R-:W-:-:S03]  /*7720*/  IMAD.MOV.U32 R30, RZ, RZ, -0x1 ;  /* 0xffffffffff1e7424 */ /* 0x000fc600078e00ff */
[----:B------:R1:W2:Y:S04]  /*7730*/  POPC R23, R21 ;  /* 0x0000001500177309 */ /* 0x0002a80000000000 */
[----:B012---:R-:W-:Y:S05]  /*7740*/  WARPSYNC.COLLECTIVE R30, `(.L_x_8576) ;  /* 0x000000001e087348 */ /* 0x007fea0003c00000 */
[----:B--2---:R2:W3:Y:S02]  /*7750*/  SHFL.DOWN P5, R31, R25, R22, R23 ;  /* 0x08000016191f7389 */ /* 0x0044e400000a0017 */
[----:B0123--:R-:W-:Y:S05]  /*7760*/  ENDCOLLECTIVE ;  /* 0x000000000000791b */ /* 0x00ffea0003800000 */
.L_x_8576:
[-C--:B------:R-:W-:Y:S01]  /*7770*/  ISETP.GT.AND P6, PT, R20, R23.reuse, PT ;  /* 0x000000171400720c */ /* 0x080fe20003fc4270 */
[C---:B------:R-:W-:Y:S02]  /*7780*/  VIADD R20, R33.reuse, 0x4 ;  /* 0x0000000421147836 */ /* 0x040fe40000000000 */
[----:B------:R-:W-:Y:S02]  /*7790*/  IMAD.IADD R28, R28, 0x1, R35 ;  /* 0x000000011c1c7824 */ /* 0x000fe400078e0223 */
[----:B------:R-:W-:Y:S01]  /*77a0*/  IMAD.MOV.U32 R22, RZ, RZ, 0x2 ;  /* 0x00000002ff167424 */ /* 0x000fe200078e00ff */
[----:B------:R-:W-:-:S04]  /*77b0*/  ISETP.GE.AND P5, PT, R33, R23, PT ;  /* 0x000000172100720c */ /* 0x000fc80003fa6270 */
[----:B------:R-:W-:-:S05]  /*77c0*/  SEL R6, R31, RZ, !P5 ;  /* 0x000000ff1f067207 */ /* 0x000fca0006800000 */
[----:B------:R-:W-:-:S04]  /*77d0*/  IMAD.IADD R6, R6, 0x1, R19 ;  /* 0x0000000106067824 */ /* 0x000fc800078e0213 */
[----:B------:R-:W-:-:S07]  /*77e0*/  IMAD.MOV.U32 R25, RZ, RZ, R6 ;  /* 0x000000ffff197224 */ /* 0x000fce00078e0006 */
[----:B------:R-:W-:Y:S05]  /*77f0*/  WARPSYNC.COLLECTIVE R30, `(.L_x_8577) ;  /* 0x000000001e087348 */ /* 0x000fea0003c00000 */
[----:B------:R0:W1:Y:S02]  /*7800*/  SHFL.DOWN P5, R31, R25, R22, R23 ;  /* 0x08000016191f7389 */ /* 0x00006400000a0017 */
[----:B01----:R-:W-:Y:S05]  /*7810*/  ENDCOLLECTIVE ;  /* 0x000000000000791b */ /* 0x003fea0003800000 */
.L_x_8577:
[----:B------:R-:W-:Y:S01]  /*7820*/  IMAD.MOV.U32 R22, RZ, RZ, 0x4 ;  /* 0x00000004ff167424 */ /* 0x000fe200078e00ff */
[----:B------:R-:W-:Y:S02]  /*7830*/  SEL R31, R31, RZ, !P6 ;  /* 0x000000ff1f1f7207 */ /* 0x000fe40007000000 */
[----:B------:R-:W-:-:S03]  /*7840*/  ISETP.NE.AND P6, PT, R18, 0x65, PT ;  /* 0x000000651200780c */ /* 0x000fc60003fc5270 */
[----:B------:R-:W-:Y:S02]  /*7850*/  IMAD.IADD R24, R6, 0x1, R31 ;  /* 0x0000000106187824 */ /* 0x000fe400078e021f */
[----:B------:R-:W-:Y:S02]  /*7860*/  VIADD R6, R33, 0x8 ;  /* 0x0000000821067836 */ /* 0x000fe40000000000 */
[----:B------:R-:W-:-:S07]  /*7870*/  IMAD.MOV.U32 R25, RZ, RZ, R24 ;  /* 0x000000ffff197224 */ /* 0x000fce00078e0018 */
[----:B------:R-:W-:Y:S05]  /*7880*/  WARPSYNC.COLLECTIVE R30, `(.L_x_8578) ;  /* 0x000000001e087348 */ /* 0x000fea0003c00000 */
[----:B------:R0:W1:Y:S02]  /*7890*/  SHFL.DOWN P5, R31, R25, R22, R23 ;  /* 0x08000016191f7389 */ /* 0x00006400000a0017 */
[----:B01----:R-:W-:Y:S05]  /*78a0*/  ENDCOLLECTIVE ;  /* 0x000000000000791b */ /* 0x003fea0003800000 */
.L_x_8578:
[----:B------:R-:W-:Y:S01]  /*78b0*/  IMAD.MOV.U32 R22, RZ, RZ, 0x8 ;  /* 0x00000008ff167424 */ /* 0x000fe200078e00ff */
[----:B------:R-:W-:-:S04]  /*78c0*/  ISETP.GT.AND P5, PT, R20, R23, PT ;  /* 0x000000171400720c */ /* 0x000fc80003fa4270 */
[----:B------:R-:W-:-:S05]  /*78d0*/  SEL R19, R31, RZ, !P5 ;  /* 0x000000ff1f137207 */ /* 0x000fca0006800000 */
[----:B------:R-:W-:Y:S02]  /*78e0*/  IMAD.IADD R19, R24, 0x1, R19 ;  /* 0x0000000118137824 */ /* 0x000fe400078e0213 */
[----:B------:R-:W-:Y:S02]  /*78f0*/  VIADD R24, R33, 0x10 ;  /* 0x0000001021187836 */ /* 0x000fe40000000000 */
[----:B------:R-:W-:-:S07]  /*7900*/  IMAD.MOV.U32 R25, RZ, RZ, R19 ;  /* 0x000000ffff197224 */ /* 0x000fce00078e0013 */
[----:B------:R-:W-:Y:S05]  /*7910*/  WARPSYNC.COLLECTIVE R30, `(.L_x_8579) ;  /* 0x000000001e087348 */ /* 0x000fea0003c00000 */
[----:B------:R0:W1:Y:S02]  /*7920*/  SHFL.DOWN P5, R31, R25, R22, R23 ;  /* 0x08000016191f7389 */ /* 0x00006400000a0017 */
[----:B01----:R-:W-:Y:S05]  /*7930*/  ENDCOLLECTIVE ;  /* 0x000000000000791b */ /* 0x003fea0003800000 */
.L_x_8579:
[----:B------:R-:W-:Y:S01]  /*7940*/  IMAD.MOV.U32 R22, RZ, RZ, 0x10 ;  /* 0x00000010ff167424 */ /* 0x000fe200078e00ff */
[----:B------:R-:W-:-:S04]  /*7950*/  ISETP.GT.AND P5, PT, R6, R23, PT ;  /* 0x000000170600720c */ /* 0x000fc80003fa4270 */
[----:B------:R-:W-:-:S05]  /*7960*/  SEL R36, R31, RZ, !P5 ;  /* 0x000000ff1f247207 */ /* 0x000fca0006800000 */
[----:B------:R-:W-:Y:S02]  /*7970*/  IMAD.IADD R36, R19, 0x1, R36 ;  /* 0x0000000113247824 */ /* 0x000fe400078e0224 */
[----:B------:R-:W0:Y:S02]  /*7980*/  LDC.64 R18, c[0x0][0x3a8] ;  /* 0x0000ea00ff127b82 */ /* 0x000e240000000a00 */
[----:B------:R-:W-:-:S07]  /*7990*/  IMAD.MOV.U32 R25, RZ, RZ, R36 ;  /* 0x000000ffff197224 */ /* 0x000fce00078e0024 */
[----:B0-----:R-:W-:Y:S05]  /*79a0*/  WARPSYNC.COLLECTIVE R30, `(.L_x_8580) ;  /* 0x000000001e087348 */ /* 0x001fea0003c00000 */
[----:B------:R1:W2:Y:S02]  /*79b0*/  SHFL.DOWN P5, R31, R25, R22, R23 ;  /* 0x08000016191f7389 */ /* 0x0002a400000a0017 */
[----:B012---:R-:W-:Y:S05]  /*79c0*/  ENDCOLLECTIVE ;  /* 0x000000000000791b */ /* 0x007fea0003800000 */
.L_x_8580:
[----:B------:R-:W-:Y:S05]  /*79d0*/  WARPSYNC.COLLECTIVE R30, `(.L_x_8581) ;  /* 0x000000001e087348 */ /* 0x000fea0003c00000 */
[----:B------:R-:W-:Y:S01]  /*79e0*/  VOTE.ALL P6, P6 ;  /* 0x0000000000ff7806 */ /* 0x000fe200030c0000 */
[----:B------:R-:W-:-:S12]  /*79f0*/  ENDCOLLECTIVE ;  /* 0x000000000000791b */ /* 0x000fd80003800000 */
.L_x_8581:
[----:B------:R-:W-:-:S04]  /*7a00*/  ISETP.GT.AND P5, PT, R24, R23, PT ;  /* 0x000000171800720c */ /* 0x000fc80003fa4270 */
[----:B------:R-:W-:Y:S02]  /*7a10*/  SEL R31, R31, RZ, !P5 ;  /* 0x000000ff1f1f7207 */ /* 0x000fe40006800000 */
[----:B------:R-:W-:-:S03]  /*7a20*/  IADD3 R21, P5, PT, R18, 0x100, RZ ;  /* 0x0000010012157810 */ /* 0x000fc60007fbe0ff */
[----:B------:R-:W-:Y:S02]  /*7a30*/  IMAD.IADD R26, R36, 0x1, R31 ;  /* 0x00000001241a7824 */ /* 0x000fe400078e021f */
[----:B------:R-:W-:Y:S01]  /*7a40*/  IMAD.X R27, RZ, RZ, R19, P5 ;  /* 0x000000ffff1b7224 */ /* 0x000fe200028e0613 */
[----:B------:R-:W-:Y:S07]  /*7a50*/  BRA `(.L_x_8582) ;  /* 0xffffffb000087947 */ /* 0x000fee000383ffff */
.L_x_8479:
[----:B------:R-:W-:Y:S01]  /*7a60*/  BSSY B0, `(.L_x_8583) ;  /* 0x0000006000007945 */ /* 0x000fe20003800000 */
[----:B------:R-:W-:Y:S01]  /*7a70*/  PLOP3.LUT P6, PT, P6, PT, PT, 0x8, 0x80 ;  /* 0x000000000080781c */ /* 0x000fe200037ce170 */
[----:B------:R-:W-:-:S12]  /*7a80*/  IMAD.MOV.U32 R30, RZ, RZ, -0x1 ;  /* 0xffffffffff1e7424 */ /* 0x000fd800078e00ff */
[----:B---34-:R-:W-:Y:S05]  /*7a90*/  WARPSYNC.COLLECTIVE R30, `(.L_x_8584) ;  /* 0x000000001e087348 */ /* 0x018fea0003c00000 */
[----:B------:R-:W-:Y:S01]  /*7aa0*/  VOTE.ANY P6, P6 ;  /* 0x0000000000ff7806 */ /* 0x000fe200030c0100 */
[----:B---34-:R-:W-:-:S12]  /*7ab0*/  ENDCOLLECTIVE ;  /* 0x000000000000791b */ /* 0x018fd80003800000 */
.L_x_8584:
[----:B------:R-:W-:Y:S05]  /*7ac0*/  BSYNC B0 ;  /* 0x0000000000007941 */ /* 0x000fea0003800000 */
.L_x_8583:
[----:B------:R-:W-:Y:S05]  /*7ad0*/  BRA `(.L_x_8585) ;  /* 0xffffffb000107947 */ /* 0x000fea000383ffff */
.L_x_8483:
[----:B------:R-:W-:Y:S01]  /*7ae0*/  BSSY B0, `(.L_x_8586) ;  /* 0x0000006000007945 */ /* 0x000fe20003800000 */
[----:B------:R-:W-:Y:S01]  /*7af0*/  PLOP3.LUT P6, PT, P6, PT, PT, 0x8, 0x80 ;  /* 0x000000000080781c */ /* 0x000fe200037ce170 */
[----:B------:R-:W-:-:S12]  /*7b00*/  IMAD.MOV.U32 R30, RZ, RZ, -0x1 ;  /* 0xffffffffff1e7424 */ /* 0x000fd800078e00ff */
[----:B---34-:R-:W-:Y:S05]  /*7b10*/  WARPSYNC.COLLECTIVE R30, `(.L_x_8587) ;  /* 0x000000001e087348 */ /* 0x018fea0003c00000 */
[----:B------:R-:W-:Y:S01]  /*7b20*/  VOTE.ANY P6, P6 ;  /* 0x0000000000ff7806 */ /* 0x000fe200030c0100 */
[----:B---34-:R-:W-:-:S12]  /*7b30*/  ENDCOLLECTIVE ;  /* 0x000000000000791b */ /* 0x018fd80003800000 */
.L_x_8587:
[----:B------:R-:W-:Y:S05]  /*7b40*/  BSYNC B0 ;  /* 0x0000000000007941 */ /* 0x000fea0003800000 */
.L_x_8586:
[----:B------:R-:W-:Y:S05]  /*7b50*/  BRA `(.L_x_8588) ;  /* 0xffffffb000247947 */ /* 0x000fea000383ffff */
.L_x_8485:
[----:B------:R-:W-:Y:S01]  /*7b60*/  BSSY B0, `(.L_x_8589) ;  /* 0x0000006000007945 */ /* 0x000fe20003800000 */
[----:B------:R-:W-:Y:S01]  /*7b70*/  PLOP3.LUT P5, PT, P5, PT, PT, 0x8, 0x80 ;  /* 0x000000000080781c */ /* 0x000fe20002fae170 */
[----:B------:R-:W-:-:S12]  /*7b80*/  IMAD.MOV.U32 R30, RZ, RZ, -0x1 ;  /* 0xffffffffff1e7424 */ /* 0x000fd800078e00ff */
[----:B---34-:R-:W-:Y:S05]  /*7b90*/  WARPSYNC.COLLECTIVE R30, `(.L_x_8590) ;  /* 0x000000001e087348 */ /* 0x018fea0003c00000 */
[----:B------:R-:W-:Y:S01]  /*7ba0*/  VOTE.ANY R30, PT, P5 ;  /* 0x00000000001e7806 */ /* 0x000fe200028e0100 */
[----:B---34-:R-:W-:Y:S06]  /*7bb0*/  ENDCOLLECTIVE ;  /* 0x000000000000791b */ /* 0x018fec0003800000 */
.L_x_8590:
[----:B------:R-:W-:Y:S05]  /*7bc0*/  BSYNC B0 ;  /* 0x0000000000007941 */ /* 0x000fea0003800000 */
.L_x_8589:
[----:B------:R-:W-:Y:S01]  /*7bd0*/  LOP3.LUT R30, R30, 0x80000000, R34, 0xec, !PT ;  /* 0x800000001e1e7812 */ /* 0x000fe200078eec22 */
[----:B------:R-:W-:Y:S02]  /*7be0*/  IMAD.MOV.U32 R25, RZ, RZ, R19 ;  /* 0x000000ffff197224 */ /* 0x000fe400078e0013 */
[----:B------:R-:W-:Y:S02]  /*7bf0*/  VIADD R28, R28, 0xffffffe0 ;  /* 0xffffffe01c1c7836 */ /* 0x000fe40000000000 */
[----:B------:R-:W-:-:S05]  /*7c00*/  VIADD R23, R30, 0xffffffff ;  /* 0xffffffff1e177836 */ /* 0x000fca0000000000 */
[----:B------:R-:W-:Y:S01]  /*7c10*/  LOP3.LUT R35, R30, R23, RZ, 0xc, !PT ;  /* 0x000000171e237212 */ /* 0x000fe200078e0cff */
[----:B------:R-:W-:-:S03]  /*7c20*/  IMAD.MOV.U32 R30, RZ, RZ, -0x1 ;  /* 0xffffffffff1e7424 */ /* 0x000fc600078e00ff */
[----:B------:R-:W0:Y:S02]  /*7c30*/  POPC R23, R35 ;  /* 0x0000002300177309 */ /* 0x000e240000000000 */
[----:B0-----:R-:W-:Y:S01]  /*7c40*/  ISETP.GT.AND P6, PT, R22, R23, PT ;  /* 0x000000171600720c */ /* 0x001fe20003fc4270 */
[----:B------:R-:W-:-:S12]  /*7c50*/  IMAD.MOV.U32 R22, RZ, RZ, 0x1 ;  /* 0x00000001ff167424 */ /* 0x000fd800078e00ff */
[----:B------:R-:W-:Y:S05]  /*7c60*/  WARPSYNC.COLLECTIVE R30, `(.L_x_8591) ;  /* 0x000000001e087348 */ /* 0x000fea0003c00000 */
[----:B------:R0:W1:Y:S02]  /*7c70*/  SHFL.DOWN P5, R31, R25, R22, R23 ;  /* 0x08000016191f7389 */ /* 0x00006400000a0017 */
[----:B01----:R-:W-:Y:S05]  /*7c80*/  ENDCOLLECTIVE ;  /* 0x000000000000791b */ /* 0x003fea0003800000 */
.L_x_8591:
        /* <DEDUP_REMOVED lines=8> */
.L_x_8592:
[----:B------:R-:W-:Y:S01]  /*7d10*/  IMAD.MOV.U32 R22, RZ, RZ, 0x4 ;  /* 0x00000004ff167424 */ /* 0x000fe200078e00ff */
[----:B------:R-:W-:Y:S02]  /*7d20*/  SEL R31, R31, RZ, !P6 ;  /* 0x000000ff1f1f7207 */ /* 0x000fe40007000000 */
[----:B------:R-:W-:-:S03]  /*7d30*/  ISETP.NE.AND P6, PT, R18, 0x65, PT ;  /* 0x000000651200780c */ /* 0x000fc60003fc5270 */
[----:B------:R-:W-:-:S04]  /*7d40*/  IMAD.IADD R35, R36, 0x1, R31 ;  /* 0x0000000124237824 */ /* 0x000fc800078e021f */
[----:B------:R-:W-:-:S07]  /*7d50*/  IMAD.MOV.U32 R25, RZ, RZ, R35 ;  /* 0x000000ffff197224 */ /* 0x000fce00078e0023 */
[----:B------:R-:W-:Y:S05]  /*7d60*/  WARPSYNC.COLLECTIVE R30, `(.L_x_8593) ;  /* 0x000000001e087348 */ /* 0x000fea0003c00000 */
[----:B------:R0:W1:Y:S02]  /*7d70*/  SHFL.DOWN P5, R31, R25, R22, R23 ;  /* 0x08000016191f7389 */ /* 0x00006400000a0017 */
[----:B01----:R-:W-:Y:S05]  /*7d80*/  ENDCOLLECTIVE ;  /* 0x000000000000791b */ /* 0x003fea0003800000 */
.L_x_8593:
[----:B------:R-:W-:Y:S01]  /*7d90*/  IMAD.MOV.U32 R22, RZ, RZ, 0x8 ;  /* 0x00000008ff167424 */ /* 0x000fe200078e00ff */
[----:B------:R-:W-:-:S04]  /*7da0*/  ISETP.GT.AND P5, PT, R20, R23, PT ;  /* 0x000000171400720c */ /* 0x000fc80003fa4270 */
[----:B------:R-:W-:-:S05]  /*7db0*/  SEL R36, R31, RZ, !P5 ;  /* 0x000000ff1f247207 */ /* 0x000fca0006800000 */
[----:B------:R-:W-:-:S04]  /*7dc0*/  IMAD.IADD R19, R35, 0x1, R36 ;  /* 0x0000000123137824 */ /* 0x000fc800078e0224 */
[----:B------:R-:W-:-:S07]  /*7dd0*/  IMAD.MOV.U32 R25, RZ, RZ, R19 ;  /* 0x000000ffff197224 */ /* 0x000fce00078e0013 */
[----:B------:R-:W-:Y:S05]  /*7de0*/  WARPSYNC.COLLECTIVE R30, `(.L_x_8594) ;  /* 0x000000001e087348 */ /* 0x000fea0003c00000 */
[----:B------:R0:W1:Y:S02]  /*7df0*/  SHFL.DOWN P5, R31, R25, R22, R23 ;  /* 0x08000016191f7389 */ /* 0x00006400000a0017 */
[----:B01----:R-:W-:Y:S05]  /*7e00*/  ENDCOLLECTIVE ;  /* 0x000000000000791b */ /* 0x003fea0003800000 */
.L_x_8594:
        /* <DEDUP_REMOVED lines=8> */
.L_x_8595:
[----:B------:R-:W-:Y:S05]  /*7e90*/  WARPSYNC.COLLECTIVE R30, `(.L_x_8596) ;  /* 0x000000001e087348 */ /* 0x000fea0003c00000 */
[----:B------:R-:W-:Y:S01]  /*7ea0*/  VOTE.ALL P6, P6 ;  /* 0x0000000000ff7806 */ /* 0x000fe200030c0000 */
[----:B------:R-:W-:-:S12]  /*7eb0*/  ENDCOLLECTIVE ;  /* 0x000000000000791b */ /* 0x000fd80003800000 */
.L_x_8596:
[----:B------:R-:W-:-:S04]  /*7ec0*/  ISETP.GT.AND P5, PT, R24, R23, PT ;  /* 0x000000171800720c */ /* 0x000fc80003fa4270 */
[----:B------:R-:W-:-:S04]  /*7ed0*/  SEL R31, R31, RZ, !P5 ;  /* 0x000000ff1f1f7207 */ /* 0x000fc80006800000 */
[----:B------:R-:W-:Y:S01]  /*7ee0*/  IADD3 R26, PT, PT, R37, R31, R26 ;  /* 0x0000001f251a7210 */ /* 0x000fe20007ffe01a */
[----:B------:R-:W-:Y:S06]  /*7ef0*/  BRA `(.L_x_8597) ;  /* 0xffffffac00c07947 */ /* 0x000fec000383ffff */
.L_x_8542:
[----:B------:R-:W-:Y:S01]  /*7f00*/  BSSY B0, `(.L_x_8598) ;  /* 0x0000006000007945 */ /* 0x000fe20003800000 */
[----:B------:R-:W-:Y:S01]  /*7f10*/  PLOP3.LUT P6, PT, P6, PT, PT, 0x8, 0x80 ;  /* 0x000000000080781c */ /* 0x000fe200037ce170 */
[----:B------:R-:W-:-:S12]  /*7f20*/  IMAD.MOV.U32 R30, RZ, RZ, -0x1 ;  /* 0xffffffffff1e7424 */ /* 0x000fd800078e00ff */
[----:B--234-:R-:W-:Y:S05]  /*7f30*/  WARPSYNC.COLLECTIVE R30, `(.L_x_8599) ;  /* 0x000000001e087348 */ /* 0x01cfea0003c00000 */
[----:B------:R-:W-:Y:S01]  /*7f40*/  VOTE.ANY P6, P6 ;  /* 0x0000000000ff7806 */ /* 0x000fe200030c0100 */
[----:B--234-:R-:W-:-:S12]  /*7f50*/  ENDCOLLECTIVE ;  /* 0x000000000000791b */ /* 0x01cfd80003800000 */
.L_x_8599:
[----:B------:R-:W-:Y:S05]  /*7f60*/  BSYNC B0 ;  /* 0x0000000000007941 */ /* 0x000fea0003800000 */
.L_x_8598:
[----:B------:R-:W-:Y:S05]  /*7f70*/  BRA `(.L_x_8600) ;  /* 0xffffffe000b87947 */ /* 0x000fea000383ffff */
.L_x_8546:
[----:B------:R-:W-:Y:S01]  /*7f80*/  BSSY B0, `(.L_x_8601) ;  /* 0x0000006000007945 */ /* 0x000fe20003800000 */
[----:B------:R-:W-:Y:S01]  /*7f90*/  PLOP3.LUT P6, PT, P6, PT, PT, 0x8, 0x80 ;  /* 0x000000000080781c */ /* 0x000fe200037ce170 */
[----:B------:R-:W-:-:S12]  /*7fa0*/  IMAD.MOV.U32 R30, RZ, RZ, -0x1 ;  /* 0xffffffffff1e7424 */ /* 0x000fd800078e00ff */
[----:B--234-:R-:W-:Y:S05]  /*7fb0*/  WARPSYNC.COLLECTIVE R30, `(.L_x_8602) ;  /* 0x000000001e087348 */ /* 0x01cfea0003c00000 */
[----:B------:R-:W-:Y:S01]  /*7fc0*/  VOTE.ANY P6, P6 ;  /* 0x0000000000ff7806 */ /* 0x000fe200030c0100 */
[----:B--234-:R-:W-:-:S12]  /*7fd0*/  ENDCOLLECTIVE ;  /* 0x000000000000791b */ /* 0x01cfd80003800000 */
.L_x_8602:
[----:B------:R-:W-:Y:S05]  /*7fe0*/  BSYNC B0 ;  /* 0x0000000000007941 */ /* 0x000fea0003800000 */
.L_x_8601:
[----:B------:R-:W-:Y:S05]  /*7ff0*/  BRA `(.L_x_8603) ;  /* 0xffffffe000c87947 */ /* 0x000fea000383ffff */
.L_x_8548:
[----:B------:R-:W0:Y:S01]  /*8000*/  S2R R37, SR_GEMASK ;  /* 0x0000000000257919 */ /* 0x000e220000003c00 */
[----:B------:R-:W-:Y:S01]  /*8010*/  BSSY B0, `(.L_x_8604) ;  /* 0x0000007000007945 */ /* 0x000fe20003800000 */
[----:B------:R-:W-:Y:S01]  /*8020*/  ISETP.NE.AND P6, PT, R24, 0x65, PT ;  /* 0x000000651800780c */ /* 0x000fe20003fc5270 */
[----:B------:R-:W-:Y:S01]  /*8030*/  IMAD.MOV.U32 R30, RZ, RZ, -0x1 ;  /* 0xffffffffff1e7424 */ /* 0x000fe200078e00ff */
[----:B------:R-:W-:-:S13]  /*8040*/  PLOP3.LUT P5, PT, P5, PT, PT, 0x8, 0x80 ;  /* 0x000000000080781c */ /* 0x000fda0002fae170 */
[----:B0-234-:R-:W-:Y:S05]  /*8050*/  WARPSYNC.COLLECTIVE R30, `(.L_x_8605) ;  /* 0x000000001e087348 */ /* 0x01dfea0003c00000 */
[----:B------:R-:W-:Y:S01]  /*8060*/  VOTE.ANY R30, PT, P5 ;  /* 0x00000000001e7806 */ /* 0x000fe200028e0100 */
[----:B0-234-:R-:W-:Y:S06]  /*8070*/  ENDCOLLECTIVE ;  /* 0x000000000000791b */ /* 0x01dfec0003800000 */
.L_x_8605:
[----:B------:R-:W-:Y:S05]  /*8080*/  BSYNC B0 ;  /* 0x0000000000007941 */ /* 0x000fea0003800000 */
.L_x_8604:
[----:B------:R-:W-:Y:S01]  /*8090*/  LOP3.LUT R30, R30, 0x80000000, R37, 0xec, !PT ;  /* 0x800000001e1e7812 */ /* 0x000fe200078eec25 */
[----:B------:R-:W-:Y:S01]  /*80a0*/  IMAD.MOV.U32 R22, RZ, RZ, 0x1 ;  /* 0x00000001ff167424 */ /* 0x000fe200078e00ff */
[----:B------:R-:W-:Y:S01]  /*80b0*/  LOP3.LUT R24, RZ, R3, RZ, 0x33, !PT ;  /* 0x00000003ff187212 */ /* 0x000fe200078e33ff */
[----:B------:R-:W-:Y:S02]  /*80c0*/  VIADD R8, R36, 0x2 ;  /* 0x0000000224087836 */ /* 0x000fe40000000000 */
[----:B------:R-:W-:-:S05]  /*80d0*/  VIADD R9, R30, 0xffffffff ;  /* 0xffffffff1e097836 */ /* 0x000fca0000000000 */
[----:B------:R-:W-:Y:S01]  /*80e0*/  LOP3.LUT R9, R30, R9, RZ, 0xc, !PT ;  /* 0x000000091e097212 */ /* 0x000fe200078e0cff */
[----:B------:R-:W-:-:S03]  /*80f0*/  IMAD.MOV.U32 R30, RZ, RZ, -0x1 ;  /* 0xffffffffff1e7424 */ /* 0x000fc600078e00ff */
[----:B------:R0:W1:Y:S02]  /*8100*/  POPC R29, R9 ;  /* 0x00000009001d7309 */ /* 0x0000640000000000 */
[C---:B0-----:R-:W-:Y:S02]  /*8110*/  VIADD R9, R36.reuse, 0x4 ;  /* 0x0000000424097836 */ /* 0x041fe40000000000 */
[----:B-1----:R-:W-:Y:S01]  /*8120*/  IMAD.MOV.U32 R23, RZ, RZ, R29 ;  /* 0x000000ffff177224 */ /* 0x002fe200078e001d */
[----:B------:R-:W-:-:S13]  /*8130*/  ISETP.GE.AND P2, PT, R36, R29, PT ;  /* 0x0000001d2400720c */ /* 0x000fda0003f46270 */
[----:B------:R-:W-:Y:S05]  /*8140*/  WARPSYNC.COLLECTIVE R30, `(.L_x_8606) ;  /* 0x000000001e087348 */ /* 0x000fea0003c00000 */
[----:B------:R0:W1:Y:S02]  /*8150*/  SHFL.DOWN P5, R31, R25, R22, R23 ;  /* 0x08000016191f7389 */ /* 0x00006400000a0017 */
[----:B01----:R-:W-:Y:S05]  /*8160*/  ENDCOLLECTIVE ;  /* 0x000000000000791b */ /* 0x003fea0003800000 */
.L_x_8606:
[----:B------:R-:W-:Y:S01]  /*8170*/  IMAD.MOV.U32 R22, RZ, RZ, 0x2 ;  /* 0x00000002ff167424 */ /* 0x000fe200078e00ff */
[----:B------:R-:W-:Y:S02]  /*8180*/  SEL R10, R31, RZ, !P2 ;  /* 0x000000ff1f0a7207 */ /* 0x000fe40005000000 */
[----:B------:R-:W-:-:S03]  /*8190*/  ISETP.GT.AND P2, PT, R8, R29, PT ;  /* 0x0000001d0800720c */ /* 0x000fc60003f44270 */
[----:B------:R-:W-:-:S04]  /*81a0*/  IMAD.IADD R10, R10, 0x1, R25 ;  /* 0x000000010a0a7824 */ /* 0x000fc800078e0219 */
[----:B------:R-:W-:-:S07]  /*81b0*/  IMAD.MOV.U32 R25, RZ, RZ, R10 ;  /* 0x000000ffff197224 */ /* 0x000fce00078e000a */
[----:B------:R-:W-:Y:S05]  /*81c0*/  WARPSYNC.COLLECTIVE R30, `(.L_x_8607) ;  /* 0x000000001e087348 */ /* 0x000fea0003c00000 */
[----:B------:R0:W1:Y:S02]  /*81d0*/  SHFL.DOWN P5, R31, R25, R22, R23 ;  /* 0x08000016191f7389 */ /* 0x00006400000a0017 */
[----:B01----:R-:W-:Y:S05]  /*81e0*/  ENDCOLLECTIVE ;  /* 0x000000000000791b */ /* 0x003fea0003800000 */
.L_x_8607:
[----:B------:R-:W-:Y:S01]  /*81f0*/  IMAD.MOV.U32 R22, RZ, RZ, 0x4 ;  /* 0x00000004ff167424 */ /* 0x000fe200078e00ff */
[----:B------:R-:W-:Y:S02]  /*8200*/  SEL R27, R31, RZ, !P2 ;  /* 0x000000ff1f1b7207 */ /* 0x000fe40005000000 */
[----:B------:R-:W-:-:S03]  /*8210*/  ISETP.GT.AND P2, PT, R9, R29, PT ;  /* 0x0000001d0900720c */ /* 0x000fc60003f44270 */
[----:B------:R-:W-:Y:S02]  /*8220*/  IMAD.IADD R27, R10, 0x1, R27 ;  /* 0x000000010a1b7824 */ /* 0x000fe400078e021b */
[----:B------:R-:W-:Y:S02]  /*8230*/  VIADD R10, R36, 0x8 ;  /* 0x00000008240a7836 */ /* 0x000fe40000000000 */
[----:B------:R-:W-:-:S07]  /*8240*/  IMAD.MOV.U32 R25, RZ, RZ, R27 ;  /* 0x000000ffff197224 */ /* 0x000fce00078e001b */
[----:B------:R-:W-:Y:S05]  /*8250*/  WARPSYNC.COLLECTIVE R30, `(.L_x_8608) ;  /* 0x000000001e087348 */ /* 0x000fea0003c00000 */
[----:B------:R0:W1:Y:S02]  /*8260*/  SHFL.DOWN P5, R31, R25, R22, R23 ;  /* 0x08000016191f7389 */ /* 0x00006400000a0017 */
[----:B01----:R-:W-:Y:S05]  /*8270*/  ENDCOLLECTIVE ;  /* 0x000000000000791b */ /* 0x003fea0003800000 */
.L_x_8608:
[----:B------:R-:W-:Y:S01]  /*8280*/  IMAD.MOV.U32 R22, RZ, RZ, 0x8 ;  /* 0x00000008ff167424 */ /* 0x000fe200078e00ff */
[----:B------:R-:W-:Y:S02]  /*8290*/  SEL R26, R31, RZ, !P2 ;  /* 0x000000ff1f1a7207 */ /* 0x000fe40005000000 */
[----:B------:R-:W-:Y:S01]  /*82a0*/  ISETP.GT.AND P2, PT, R10, R29, PT ;  /* 0x0000001d0a00720c */ /* 0x000fe20003f44270 */
[----:B------:R-:W-:Y:S02]  /*82b0*/  VIADD R10, R36, 0x10 ;  /* 0x00000010240a7836 */ /* 0x000fe40000000000 */
[----:B------:R-:W-:Y:S02]  /*82c0*/  IMAD.IADD R26, R27, 0x1, R26 ;  /* 0x000000011b1a7824 */ /* 0x000fe400078e021a */
[----:B------:R-:W0:Y:S02]  /*82d0*/  S2R R27, SR_CTAID.X ;  /* 0x00000000001b7919 */ /* 0x000e240000002500 */
[----:B------:R-:W-:-:S07]  /*82e0*/  IMAD.MOV.U32 R25, RZ, RZ, R26 ;  /* 0x000000ffff197224 */ /* 0x000fce00078e001a */
[----:B0-----:R-:W-:Y:S05]  /*82f0*/  WARPSYNC.COLLECTIVE R30, `(.L_x_8609) ;  /* 0x000000001e087348 */ /* 0x001fea0003c00000 */
[----:B------:R1:W2:Y:S02]  /*8300*/  SHFL.DOWN P5, R31, R25, R22, R23 ;  /* 0x08000016191f7389 */ /* 0x0002a400000a0017 */
[----:B012---:R-:W-:Y:S05]  /*8310*/  ENDCOLLECTIVE ;  /* 0x000000000000791b */ /* 0x007fea0003800000 */
.L_x_8609:
[----:B------:R-:W-:Y:S01]  /*8320*/  IMAD.MOV.U32 R22, RZ, RZ, 0x10 ;  /* 0x00000010ff167424 */ /* 0x000fe200078e00ff */
[----:B------:R-:W-:Y:S01]  /*8330*/  SEL R31, R31, RZ, !P2 ;  /* 0x000000ff1f1f7207 */ /* 0x000fe20005000000 */
[----:B------:R-:W-:Y:S01]  /*8340*/  IMAD.IADD R24, R24, 0x1, R27 ;  /* 0x0000000118187824 */ /* 0x000fe200078e021b */
[----:B------:R-:W-:-:S03]  /*8350*/  ISETP.GT.AND P2, PT, R10, R29, PT ;  /* 0x0000001d0a00720c */ /* 0x000fc60003f44270 */
[----:B------:R-:W-:-:S04]  /*8360*/  IMAD.IADD R28, R26, 0x1, R31 ;  /* 0x000000011a1c7824 */ /* 0x000fc800078e021f */
[----:B------:R-:W-:-:S07]  /*8370*/  IMAD.MOV.U32 R25, RZ, RZ, R28 ;  /* 0x000000ffff197224 */ /* 0x000fce00078e001c */
[----:B------:R-:W-:Y:S05]  /*8380*/  WARPSYNC.COLLECTIVE R30, `(.L_x_8610) ;  /* 0x000000001e087348 */ /* 0x000fea0003c00000 */
[----:B------:R0:W1:Y:S02]  /*8390*/  SHFL.DOWN P5, R31, R25, R22, R23 ;  /* 0x08000016191f7389 */ /* 0x00006400000a0017 */
[----:B01----:R-:W-:Y:S05]  /*83a0*/  ENDCOLLECTIVE ;  /* 0x000000000000791b */ /* 0x003fea0003800000 */
.L_x_8610:
[----:B------:R-:W-:Y:S05]  /*83b0*/  WARPSYNC.COLLECTIVE R30, `(.L_x_8611) ;  /* 0x000000001e087348 */ /* 0x000fea0003c00000 */
[----:B------:R-:W-:Y:S01]  /*83c0*/  VOTE.ALL P6, P6 ;  /* 0x0000000000ff7806 */ /* 0x000fe200030c0000 */
[----:B------:R-:W-:-:S12]  /*83d0*/  ENDCOLLECTIVE ;  /* 0x000000000000791b */ /* 0x000fd80003800000 */
.L_x_8611:
[----:B------:R-:W0:Y:S01]  /*83e0*/  LDC.64 R22, c[0x0][0x3a8] ;  /* 0x0000ea00ff167b82 */ /* 0x000e220000000a00 */
[----:B------:R-:W-:-:S05]  /*83f0*/  SEL R31, R31, RZ, !P2 ;  /* 0x000000ff1f1f7207 */ /* 0x000fca0005000000 */
[----:B------:R-:W-:Y:S01]  /*8400*/  IMAD.IADD R26, R28, 0x1, R31 ;  /* 0x000000011c1a7824 */ /* 0x000fe200078e021f */
[----:B0-----:R-:W-:-:S05]  /*8410*/  IADD3 R27, P2, PT, R22, 0x100, RZ ;  /* 0x00000100161b7810 */ /* 0x001fca0007f5e0ff */
[----:B------:R-:W-:Y:S01]  /*8420*/  IMAD.X R28, RZ, RZ, R23, P2 ;  /* 0x000000ffff1c7224 */ /* 0x000fe200010e0617 */
[----:B------:R-:W-:Y:S07]  /*8430*/  BRA `(.L_x_8612) ;  /* 0xffffffe000607947 */ /* 0x000fee000383ffff */
.L_x_8550:
[----:B------:R-:W-:Y:S01]  /*8440*/  BSSY B0, `(.L_x_8613) ;  /* 0x0000006000007945 */ /* 0x000fe20003800000 */
[----:B------:R-:W-:Y:S01]  /*8450*/  PLOP3.LUT P6, PT, P6, PT, PT, 0x8, 0x80 ;  /* 0x000000000080781c */ /* 0x000fe200037ce170 */
[----:B------:R-:W-:-:S12]  /*8460*/  IMAD.MOV.U32 R30, RZ, RZ, -0x1 ;  /* 0xffffffffff1e7424 */ /* 0x000fd800078e00ff */
[----:B---34-:R-:W-:Y:S05]  /*8470*/  WARPSYNC.COLLECTIVE R30, `(.L_x_8614) ;  /* 0x000000001e087348 */ /* 0x018fea0003c00000 */
[----:B------:R-:W-:Y:S01]  /*8480*/  VOTE.ANY P6, P6 ;  /* 0x0000000000ff7806 */ /* 0x000fe200030c0100 */
[----:B---34-:R-:W-:-:S12]  /*8490*/  ENDCOLLECTIVE ;  /* 0x000000000000791b */ /* 0x018fd80003800000 */
.L_x_8614:
[----:B------:R-:W-:Y:S05]  /*84a0*/  BSYNC B0 ;  /* 0x0000000000007941 */ /* 0x000fea0003800000 */
.L_x_8613:
[----:B------:R-:W-:Y:S05]  /*84b0*/  BRA `(.L_x_8615) ;  /* 0xffffffe0006c7947 */ /* 0x000fea000383ffff */
.L_x_8554:
[----:B------:R-:W-:Y:S01]  /*84c0*/  BSSY B0, `(.L_x_8616) ;  /* 0x0000006000007945 */ /* 0x000fe20003800000 */
[----:B------:R-:W-:Y:S01]  /*84d0*/  PLOP3.LUT P6, PT, P6, PT, PT, 0x8, 0x80 ;  /* 0x000000000080781c */ /* 0x000fe200037ce170 */
[----:B------:R-:W-:-:S12]  /*84e0*/  IMAD.MOV.U32 R30, RZ, RZ, -0x1 ;  /* 0xffffffffff1e7424 */ /* 0x000fd800078e00ff */
[----:B---34-:R-:W-:Y:S05]  /*84f0*/  WARPSYNC.COLLECTIVE R30, `(.L_x_8617) ;  /* 0x000000001e087348 */ /* 0x018fea0003c00000 */
[----:B------:R-:W-:Y:S01]  /*8500*/  VOTE.ANY P6, P6 ;  /* 0x0000000000ff7806 */ /* 0x000fe200030c0100 */
[----:B---34-:R-:W-:-:S12]  /*8510*/  ENDCOLLECTIVE ;  /* 0x000000000000791b */ /* 0x018fd80003800000 */
.L_x_8617:
[----:B------:R-:W-:Y:S05]  /*8520*/  BSYNC B0 ;  /* 0x0000000000007941 */ /* 0x000fea0003800000 */
.L_x_8616:
[----:B------:R-:W-:Y:S05]  /*8530*/  BRA `(.L_x_8618) ;  /* 0xffffffe0007c7947 */ /* 0x000fea000383ffff */
.L_x_8556:
[----:B------:R-:W-:Y:S01]  /*8540*/  BSSY B0, `(.L_x_8619) ;  /* 0x0000006000007945 */ /* 0x000fe20003800000 */
[----:B------:R-:W-:Y:S01]  /*8550*/  PLOP3.LUT P5, PT, P5, PT, PT, 0x8, 0x80 ;  /* 0x000000000080781c */ /* 0x000fe20002fae170 */
[----:B------:R-:W-:-:S12]  /*8560*/  IMAD.MOV.U32 R30, RZ, RZ, -0x1 ;  /* 0xffffffffff1e7424 */ /* 0x000fd800078e00ff */
[----:B---34-:R-:W-:Y:S05]  /*8570*/  WARPSYNC.COLLECTIVE R30, `(.L_x_8620) ;  /* 0x000000001e087348 */ /* 0x018fea0003c00000 */
[----:B------:R-:W-:Y:S01]  /*8580*/  VOTE.ANY R30, PT, P5 ;  /* 0x00000000001e7806 */ /* 0x000fe200028e0100 */
[----:B---34-:R-:W-:Y:S06]  /*8590*/  ENDCOLLECTIVE ;  /* 0x000000000000791b */ /* 0x018fec0003800000 */
.L_x_8620:
[----:B------:R-:W-:Y:S05]  /*85a0*/  BSYNC B0 ;  /* 0x0000000000007941 */ /* 0x000fea0003800000 */
.L_x_8619:
[----:B------:R-:W-:Y:S01]  /*85b0*/  LOP3.LUT R30, R30, 0x80000000, R37, 0xec, !PT ;  /* 0x800000001e1e7812 */ /* 0x000fe200078eec25 */
[----:B------:R-:W-:Y:S01]  /*85c0*/  IMAD.MOV.U32 R22, RZ, RZ, 0x1 ;  /* 0x00000001ff167424 */ /* 0x000fe200078e00ff */
[----:B------:R-:W-:Y:S01]  /*85d0*/  ISETP.NE.AND P6, PT, R24, 0x65, PT ;  /* 0x000000651800780c */ /* 0x000fe20003fc5270 */
[----:B------:R-:W-:Y:S02]  /*85e0*/  VIADD R29, R29, 0xffffffe0 ;  /* 0xffffffe01d1d7836 */ /* 0x000fe40000000000 */
[----:B------:R-:W-:-:S05]  /*85f0*/  VIADD R23, R30, 0xffffffff ;  /* 0xffffffff1e177836 */ /* 0x000fca0000000000 */
[----:B------:R-:W-:Y:S01]  /*8600*/  LOP3.LUT R23, R30, R23, RZ, 0xc, !PT ;  /* 0x000000171e177212 */ /* 0x000fe200078e0cff */
[----:B------:R-:W-:-:S05]  /*8610*/  IMAD.MOV.U32 R30, RZ, RZ, -0x1 ;  /* 0xffffffffff1e7424 */ /* 0x000fca00078e00ff */
[----:B------:R-:W0:Y:S02]  /*8620*/  POPC R23, R23 ;  /* 0x0000001700177309 */ /* 0x000e240000000000 */
[----:B0-----:R-:W-:Y:S05]  /*8630*/  WARPSYNC.COLLECTIVE R30, `(.L_x_8621) ;  /* 0x000000001e087348 */ /* 0x001fea0003c00000 */
[----:B0-----:R0:W1:Y:S02]  /*8640*/  SHFL.DOWN P5, R31, R25, R22, R23 ;  /* 0x08000016191f7389 */ /* 0x00106400000a0017 */
[----:B01----:R-:W-:Y:S05]  /*8650*/  ENDCOLLECTIVE ;  /* 0x000000000000791b */ /* 0x003fea0003800000 */
.L_x_8621:
[----:B------:R-:W-:Y:S01]  /*8660*/  ISETP.GE.AND P2, PT, R36, R23, PT ;  /* 0x000000172400720c */ /* 0x000fe20003f46270 */
[----:B------:R-:W-:-:S03]  /*8670*/  IMAD.MOV.U32 R22, RZ, RZ, 0x2 ;  /* 0x00000002ff167424 */ /* 0x000fc600078e00ff */
[----:B------:R-:W-:Y:S02]  /*8680*/  SEL R31, R31, RZ, !P2 ;  /* 0x000000ff1f1f7207 */ /* 0x000fe40005000000 */
[----:B------:R-:W-:-:S03]  /*8690*/  ISETP.GT.AND P2, PT, R8, R23, PT ;  /* 0x000000170800720c */ /* 0x000fc60003f44270 */
[----:B------:R-:W-:-:S10]  /*86a0*/  IMAD.IADD R25, R31, 0x1, R25 ;  /* 0x000000011f197824 */ /* 0x000fd400078e0219 */
[----:B------:R-:W-:Y:S05]  /*86b0*/  WARPSYNC.COLLECTIVE R30, `(.L_x_8622) ;  /* 0x000000001e087348 */ /* 0x000fea0003c00000 */
[----:B------:R0:W1:Y:S02]  /*86c0*/  SHFL.DOWN P5, R31, R25, R22, R23 ;  /* 0x08000016191f7389 */ /* 0x00006400000a0017 */
[----:B01----:R-:W-:Y:S05]  /*86d0*/  ENDCOLLECTIVE ;  /* 0x000000000000791b */ /* 0x003fea0003800000 */
.L_x_8622:
[----:B------:R-:W-:Y:S01]  /*86e0*/  IMAD.MOV.U32 R22, RZ, RZ, 0x4 ;  /* 0x00000004ff167424 */ /* 0x000fe200078e00ff */
[----:B------:R-:W-:Y:S02]  /*86f0*/  SEL R31, R31, RZ, !P2 ;  /* 0x000000ff1f1f7207 */ /* 0x000fe40005000000 */
[----:B------:R-:W-:-:S03]  /*8700*/  ISETP.GT.AND P2, PT, R9, R23, PT ;  /* 0x000000170900720c */ /* 0x000fc60003f44270 */
[----:B------:R-:W-:-:S10]  /*8710*/  IMAD.IADD R25, R25, 0x1, R31 ;  /* 0x0000000119197824 */ /* 0x000fd400078e021f */
[----:B------:R-:W-:Y:S05]  /*8720*/  WARPSYNC.COLLECTIVE R30, `(.L_x_8623) ;  /* 0x000000001e087348 */ /* 0x000fea0003c00000 */
[----:B------:R0:W1:Y:S02]  /*8730*/  SHFL.DOWN P5, R31, R25, R22, R23 ;  /* 0x08000016191f7389 */ /* 0x00006400000a0017 */
[----:B01----:R-:W-:Y:S05]  /*8740*/  ENDCOLLECTIVE ;  /* 0x000000000000791b */ /* 0x003fea0003800000 */
.L_x_8623:
[----:B------:R-:W-:Y:S01]  /*8750*/  IMAD.MOV.U32 R22, RZ, RZ, 0x8 ;  /* 0x00000008ff167424 */ /* 0x000fe200078e00ff */
[----:B------:R-:W-:-:S05]  /*8760*/  SEL R31, R31, RZ, !P2 ;  /* 0x000000ff1f1f7207 */ /* 0x000fca0005000000 */
[----:B------:R-:W-:Y:S02]  /*8770*/  IMAD.IADD R25, R25, 0x1, R31 ;  /* 0x0000000119197824 */ /* 0x000fe400078e021f */
[----:B------:R-:W-:-:S05]  /*8780*/  VIADD R31, R36, 0x8 ;  /* 0x00000008241f7836 */ /* 0x000fca0000000000 */
[----:B------:R-:W-:-:S13]  /*8790*/  ISETP.GT.AND P2, PT, R31, R23, PT ;  /* 0x000000171f00720c */ /* 0x000fda0003f44270 */
[----:B------:R-:W-:Y:S05]  /*87a0*/  WARPSYNC.COLLECTIVE R30, `(.L_x_8624) ;  /* 0x000000001e087348 */ /* 0x000fea0003c00000 */
[----:B------:R0:W1:Y:S02]  /*87b0*/  SHFL.DOWN P5, R31, R25, R22, R23 ;  /* 0x08000016191f7389 */ /* 0x00006400000a0017 */
[----:B01----:R-:W-:Y:S05]  /*87c0*/  ENDCOLLECTIVE ;  /* 0x000000000000791b */ /* 0x003fea0003800000 */
.L_x_8624:
[----:B------:R-:W-:Y:S01]  /*87d0*/  IMAD.MOV.U32 R22, RZ, RZ, 0x10 ;  /* 0x00000010ff167424 */ /* 0x000fe200078e00ff */
[----:B------:R-:W-:Y:S02]  /*87e0*/  SEL R31, R31, RZ, !P2 ;  /* 0x000000ff1f1f7207 */ /* 0x000fe40005000000 */
[----:B------:R-:W-:-:S03]  /*87f0*/  ISETP.GT.AND P2, PT, R10, R23, PT ;  /* 0x000000170a00720c */ /* 0x000fc60003f44270 */
[----:B------:R-:W-:-:S10]  /*8800*/  IMAD.IADD R25, R25, 0x1, R31 ;  /* 0x0000000119197824 */ /* 0x000fd400078e021f */
[----:B------:R-:W-:Y:S05]  /*8810*/  WARPSYNC.COLLECTIVE R30, `(.L_x_8625) ;  /* 0x000000001e087348 */ /* 0x000fea0003c00000 */
[----:B------:R0:W1:Y:S02]  /*8820*/  SHFL.DOWN P5, R31, R25, R22, R23 ;  /* 0x08000016191f7389 */ /* 0x00006400000a0017 */
[----:B01----:R-:W-:Y:S05]  /*8830*/  ENDCOLLECTIVE ;  /* 0x000000000000791b */ /* 0x003fea0003800000 */
.L_x_8625:
[----:B------:R-:W-:Y:S05]  /*8840*/  WARPSYNC.COLLECTIVE R30, `(.L_x_8626) ;  /* 0x000000001e087348 */ /* 0x000fea0003c00000 */
[----:B------:R-:W-:Y:S01]  /*8850*/  VOTE.ALL P6, P6 ;  /* 0x0000000000ff7806 */ /* 0x000fe200030c0000 */
[----:B------:R-:W-:-:S12]  /*8860*/  ENDCOLLECTIVE ;  /* 0x000000000000791b */ /* 0x000fd80003800000 */
.L_x_8626:
[----:B------:R-:W-:-:S04]  /*8870*/  SEL R31, R31, RZ, !P2 ;  /* 0x000000ff1f1f7207 */ /* 0x000fc80005000000 */
[----:B------:R-:W-:Y:S01]  /*8880*/  IADD3 R26, PT, PT, R25, R31, R26 ;  /* 0x0000001f191a7210 */ /* 0x000fe20007ffe01a */
[----:B------:R-:W-:Y:S06]  /*8890*/  BRA `(.L_x_8627) ;  /* 0xffffffe000287947 */ /* 0x000fec000383ffff */
.L_x_8628:
        /* <DEDUP_REMOVED lines=14> */
.L_x_8803:


//--------------------- .text._ZN6thrust24THRUST_300001_SM_1000_NS8cuda_cub4core6detail13_kernel_agentINS1_8__unique9InitAgentIN3cub18CUB_300001_SM_100013ScanTileStateIiLb1EEEPiiEEJSA_mSB_EEEvDpT0_ --------------------------
	.section	.text._ZN6thrust24THRUST_300001_SM_1000_NS8cuda_cub4core6detail13_kernel_agentINS1_8__unique9InitAgentIN3cub18CUB_300001_SM_100013ScanTileStateIiLb1EEEPiiEEJSA_mSB_EEEvDpT0_,"ax",@progbits
	.align	128
        .global         _ZN6thrust24THRUST_300001_SM_1000_NS8cuda_cub4core6detail13_kernel_agentINS1_8__unique9InitAgentIN3cub18CUB_300001_SM_100013ScanTileStateIiLb1EEEPiiEEJSA_mSB_EEEvDpT0_
        .type           _ZN6thrust24THRUST_300001_SM_1000_NS8cuda_cub4core6detail13_kernel_agentINS1_8__unique9InitAgentIN3cub18CUB_300001_SM_100013ScanTileStateIiLb1EEEPiiEEJSA_mSB_EEEvDpT0_,@function
        .size           _ZN6thrust24THRUST_300001_SM_1000_NS8cuda_cub4core6detail13_kernel_agentINS1_8__unique9InitAgentIN3cub18CUB_300001_SM_100013ScanTileStateIiLb1EEEPiiEEJSA_mSB_EEEvDpT0_,(.L_x_8804 - _ZN6thrust24THRUST_300001_SM_1000_NS8cuda_cub4core6detail13_kernel_agentINS1_8__unique9InitAgentIN3cub18CUB_300001_SM_100013ScanTileStateIiLb1EEEPiiEEJSA_mSB_EEEvDpT0_)
        .other          _ZN6thrust24THRUST_300001_SM_1000_NS8cuda_cub4core6detail13_kernel_agentINS1_8__unique9InitAgentIN3cub18CUB_300001_SM_100013ScanTileStateIiLb1EEEPiiEEJSA_mSB_EEEvDpT0_,@"STO_CUDA_ENTRY STV_DEFAULT"
_ZN6thrust24THRUST_300001_SM_1000_NS8cuda_cub4core6detail13_kernel_agentINS1_8__unique9InitAgentIN3cub18CUB_300001_SM_100013ScanTileStateIiLb1EEEPiiEEJSA_mSB_EEEvDpT0_:
.text._ZN6thrust24THRUST_300001_SM_1000_NS8cuda_cub4core6detail13_kernel_agentINS1_8__unique9InitAgentIN3cub18CUB_300001_SM_100013ScanTileStateIiLb1EEEPiiEEJSA_mSB_EEEvDpT0_:
[----:B------:R-:W-:Y:S01]  /*0000*/  LDC R1, c[0x0][0x37c] ;  /* 0x0000df00ff017b82 */ /* 0x000fe20000000800 */
[----:B------:R-:W0:Y:S07]  /*0010*/  S2R R0, SR_TID.X ;  /* 0x0000000000007919 */ /* 0x000e2e0000002100 */
[----:B------:R-:W1:Y:S01]  /*0020*/  S2UR UR6, SR_CTAID.X ;  /* 0x00000000000679c3 */ /* 0x000e620000002500 */
[----:B------:R-:W2:Y:S07]  /*0030*/  LDCU UR4, c[0x0][0x388] ;  /* 0x00007100ff0477ac */ /* 0x000eae0008000800 */
[----:B------:R-:W1:Y:S01]  /*0040*/  LDC R7, c[0x0][0x360] ;  /* 0x0000d800ff077b82 */ /* 0x000e620000000800 */
[C---:B0-----:R-:W-:Y:S01]  /*0050*/  ISETP.GT.U32.AND P0, PT, R0.reuse, 0x1f, PT ;  /* 0x0000001f0000780c */ /* 0x041fe20003f04070 */
[----:B-1----:R-:W-:Y:S01]  /*0060*/  IMAD R7, R7, UR6, R0 ;  /* 0x0000000607077c24 */ /* 0x002fe2000f8e0200 */
[----:B------:R-:W-:-:S02]  /*0070*/  LOP3.LUT P2, RZ, R0, UR6, RZ, 0xfc, !PT ;  /* 0x0000000600ff7c12 */ /* 0x000fc4000f84fcff */
[----:B------:R-:W-:Y:S02]  /*0080*/  ISETP.NE.OR P0, PT, RZ, UR6, P0 ;  /* 0x00000006ff007c0c */ /* 0x000fe40008705670 */
[----:B--2---:R-:W-:Y:S01]  /*0090*/  ISETP.GE.AND P1, PT, R7, UR4, PT ;  /* 0x0000000407007c0c */ /* 0x004fe2000bf26270 */
[----:B------:R-:W0:Y:S10]  /*00a0*/  LDCU.64 UR4, c[0x0][0x358] ;  /* 0x00006b00ff0477ac */ /* 0x000e340008000a00 */
[----:B------:R-:W1:Y:S02]  /*00b0*/  @!P0 LDC.64 R4, c[0x0][0x380] ;  /* 0x0000e000ff048b82 */ /* 0x000e640000000a00 */
[----:B------:R-:W-:-:S06]  /*00c0*/  @!P1 MOV R6, 0x63 ;  /* 0x0000006300069802 */ /* 0x000fcc0000000f00 */
[----:B------:R-:W2:Y:S01]  /*00d0*/  @!P1 LDC.64 R2, c[0x0][0x380] ;  /* 0x0000e000ff029b82 */ /* 0x000ea20000000a00 */
[----:B-1----:R-:W-:-:S04]  /*00e0*/  @!P0 IMAD.WIDE.U32 R4, R0, 0x8, R4 ;  /* 0x0000000800048825 */ /* 0x002fc800078e0004 */
[----:B--2---:R-:W-:-:S04]  /*00f0*/  @!P1 IMAD.WIDE R2, R7, 0x8, R2 ;  /* 0x0000000807029825 */ /* 0x004fc800078e0202 */
[----:B------:R-:W-:-:S05]  /*0100*/  IMAD.MOV.U32 R7, RZ, RZ, RZ ;  /* 0x000000ffff077224 */ /* 0x000fca00078e00ff */
[----:B0-----:R0:W-:Y:S04]  /*0110*/  @!P1 STG.E.64 desc[UR4][R2.64+0x100], R6 ;  /* 0x0001000602009986 */ /* 0x0011e8000c101b04 */
[----:B------:R0:W-:Y:S01]  /*0120*/  @!P0 STG.E.64 desc[UR4][R4.64], RZ ;  /* 0x000000ff04008986 */ /* 0x0001e2000c101b04 */
[----:B------:R-:W-:Y:S05]  /*0130*/  @P2 EXIT ;  /* 0x000000000000294d */ /* 0x000fea0003800000 */
[----:B0-----:R-:W0:Y:S02]  /*0140*/  LDC.64 R2, c[0x0][0x390] ;  /* 0x0000e400ff027b82 */ /* 0x001e240000000a00 */
[----:B0-----:R-:W-:Y:S01]  /*0150*/  STG.E desc[UR4][R2.64], RZ ;  /* 0x000000ff02007986 */ /* 0x001fe2000c101904 */
[----:B------:R-:W-:Y:S05]  /*0160*/  EXIT ;  /* 0x000000000000794d */ /* 0x000fea0003800000 */
.L_x_8629:
        /* <DEDUP_REMOVED lines=9> */
.L_x_8804:


//--------------------- .text._Z23flatten_tuples_raw_dataPPyS_yi --------------------------
	.section	.text._Z23flatten_tuples_raw_dataPPyS_yi,"ax",@progbits
	.align	128
        .global         _Z23flatten_tuples_raw_dataPPyS_yi
        .type           _Z23flatten_tuples_raw_dataPPyS_yi,@function
        .size           _Z23flatten_tuples_raw_dataPPyS_yi,(.L_x_8805 - _Z23flatten_tuples_raw_dataPPyS_yi)
        .other          _Z23flatten_tuples_raw_dataPPyS_yi,@"STO_CUDA_ENTRY STV_DEFAULT"
_Z23flatten_tuples_raw_dataPPyS_yi:
.text._Z23flatten_tuples_raw_dataPPyS_yi:
[----:B------:R-:W-:Y:S01]  /*0000*/  LDC R1, c[0x0][0x37c] ;  /* 0x0000df00ff017b82 */ /* 0x000fe20000000800 */
[----:B------:R-:W0:Y:S07]  /*0010*/  S2R R3, SR_TID.X ;  /* 0x0000000000037919 */ /* 0x000e2e0000002100 */
[----:B------:R-:W0:Y:S01]  /*0020*/  S2UR UR4, SR_CTAID.X ;  /* 0x00000000000479c3 */ /* 0x000e220000002500 */
[----:B------:R-:W1:Y:S07]  /*0030*/  LDCU.64 UR6, c[0x0][0x390] ;  /* 0x00007200ff0677ac */ /* 0x000e6e0008000a00 */
[----:B------:R-:W0:Y:S02]  /*0040*/  LDC R0, c[0x0][0x360] ;  /* 0x0000d800ff007b82 */ /* 0x000e240000000800 */
[----:B0-----:R-:W-:-:S05]  /*0050*/  IMAD R3, R0, UR4, R3 ;  /* 0x0000000400037c24 */ /* 0x001fca000f8e0203 */
[----:B-1----:R-:W-:Y:S02]  /*0060*/  ISETP.GE.U32.AND P0, PT, R3, UR6, PT ;  /* 0x0000000603007c0c */ /* 0x002fe4000bf06070 */
[----:B------:R-:W-:-:S04]  /*0070*/  SHF.R.S32.HI R5, RZ, 0x1f, R3 ;  /* 0x0000001fff057819 */ /* 0x000fc80000011403 */
[----:B------:R-:W-:-:S13]  /*0080*/  ISETP.GE.U32.AND.EX P0, PT, R5, UR7, PT, P0 ;  /* 0x0000000705007c0c */ /* 0x000fda000bf06100 */
[----:B------:R-:W-:Y:S05]  /*0090*/  @P0 EXIT ;  /* 0x000000000000094d */ /* 0x000fea0003800000 */
[----:B------:R-:W0:Y:S01]  /*00a0*/  LDC R7, c[0x0][0x398] ;  /* 0x0000e600ff077b82 */ /* 0x000e220000000800 */
[----:B------:R-:W1:Y:S02]  /*00b0*/  LDCU UR4, c[0x0][0x370] ;  /* 0x00006e00ff0477ac */ /* 0x000e640008000800 */
[----:B-1----:R-:W-:Y:S01]  /*00c0*/  IMAD R0, R0, UR4, RZ ;  /* 0x0000000400007c24 */ /* 0x002fe2000f8e02ff */
[----:B0-----:R-:W-:-:S13]  /*00d0*/  ISETP.GE.AND P0, PT, R7, 0x1, PT ;  /* 0x000000010700780c */ /* 0x001fda0003f06270 */
[----:B------:R-:W-:Y:S05]  /*00e0*/  @!P0 EXIT ;  /* 0x000000000000894d */ /* 0x000fea0003800000 */
[C---:B------:R-:W-:Y:S01]  /*00f0*/  LOP3.LUT R2, R7.reuse, 0xf, RZ, 0xc0, !PT ;  /* 0x0000000f07027812 */ /* 0x040fe200078ec0ff */
[----:B------:R-:W0:Y:S01]  /*0100*/  LDCU.64 UR4, c[0x0][0x358] ;  /* 0x00006b00ff0477ac */ /* 0x000e220008000a00 */
[----:B------:R-:W-:-:S03]  /*0110*/  LOP3.LUT R6, R7, 0x7, RZ, 0xc0, !PT ;  /* 0x0000000707067812 */ /* 0x000fc600078ec0ff */
[----:B------:R-:W-:-:S05]  /*0120*/  VIADD R4, R2, 0xffffffff ;  /* 0xffffffff02047836 */ /* 0x000fca0000000000 */
[----:B------:R-:W-:Y:S02]  /*0130*/  ISETP.GE.U32.AND P1, PT, R4, 0x7, PT ;  /* 0x000000070400780c */ /* 0x000fe40003f26070 */
[C---:B------:R-:W-:Y:S02]  /*0140*/  LOP3.LUT R4, R7.reuse, 0x7ffffff0, RZ, 0xc0, !PT ;  /* 0x7ffffff007047812 */ /* 0x040fe400078ec0ff */
[----:B------:R-:W-:-:S03]  /*0150*/  LOP3.LUT R7, R7, 0x3, RZ, 0xc0, !PT ;  /* 0x0000000307077812 */ /* 0x000fc600078ec0ff */
[----:B------:R-:W-:-:S07]  /*0160*/  IMAD.MOV R8, RZ, RZ, -R4 ;  /* 0x000000ffff087224 */ /* 0x000fce00078e0a04 */
.L_x_8635:
[----:B-1----:R-:W1:Y:S01]  /*0170*/  LDCU UR8, c[0x0][0x398] ;  /* 0x00007300ff0877ac */ /* 0x002e620008000800 */
[----:B0-----:R-:W-:Y:S01]  /*0180*/  IMAD.MOV.U32 R11, RZ, RZ, RZ ;  /* 0x000000ffff0b7224 */ /* 0x001fe200078e00ff */
[----:B--2---:R-:W2:Y:S01]  /*0190*/  LDCU.64 UR6, c[0x0][0x380] ;  /* 0x00007000ff0677ac */ /* 0x004ea20008000a00 */
[----:B-1----:R-:W-:Y:S02]  /*01a0*/  UISETP.GE.U32.AND UP0, UPT, UR8, 0x10, UPT ;  /* 0x000000100800788c */ /* 0x002fe4000bf06070 */
[----:B------:R-:W-:Y:S02]  /*01b0*/  IMAD R9, R5, UR8, RZ ;  /* 0x0000000805097c24 */ /* 0x000fe4000f8e02ff */
[C---:B---3--:R-:W-:Y:S01]  /*01c0*/  IMAD.WIDE.U32 R14, R3.reuse, UR8, RZ ;  /* 0x00000008030e7c25 */ /* 0x048fe2000f8e00ff */
[----:B--2---:R-:W-:-:S03]  /*01d0*/  LEA R12, P0, R3, UR6, 0x3 ;  /* 0x00000006030c7c11 */ /* 0x004fc6000f8018ff */
[----:B------:R-:W-:Y:S01]  /*01e0*/  IMAD.IADD R9, R15, 0x1, R9 ;  /* 0x000000010f097824 */ /* 0x000fe200078e0209 */
[----:B------:R-:W-:Y:S01]  /*01f0*/  LEA.HI.X R13, R3, UR7, R5, 0x3, P0 ;  /* 0x00000007030d7c11 */ /* 0x000fe200080f1c05 */
[----:B----4-:R-:W-:Y:S08]  /*0200*/  BRA.U !UP0, `(.L_x_8630) ;  /* 0x0000000508807547 */ /* 0x010ff0000b800000 */
[----:B------:R-:W1:Y:S01]  /*0210*/  LDCU.64 UR6, c[0x0][0x388] ;  /* 0x00007100ff0677ac */ /* 0x000e620008000a00 */
[----:B------:R-:W-:Y:S01]  /*0220*/  IMAD R23, R5, UR8, R15 ;  /* 0x0000000805177c24 */ /* 0x000fe2000f8e020f */
[----:B------:R-:W-:Y:S01]  /*0230*/  CS2R R10, SRZ ;  /* 0x00000000000a7805 */ /* 0x000fe2000001ff00 */
[----:B------:R-:W-:Y:S01]  /*0240*/  IMAD.MOV.U32 R24, RZ, RZ, R8 ;  /* 0x000000ffff187224 */ /* 0x000fe200078e0008 */
[----:B-1----:R-:W-:-:S04]  /*0250*/  LEA R22, P0, R14, UR6, 0x3 ;  /* 0x000000060e167c11 */ /* 0x002fc8000f8018ff */
[----:B------:R-:W-:-:S09]  /*0260*/  LEA.HI.X R23, R14, UR7, R23, 0x3, P0 ;  /* 0x000000070e177c11 */ /* 0x000fd200080f1c17 */
.L_x_8631:
[----:B0-2---:R-:W2:Y:S02]  /*0270*/  LDG.E.64 R16, desc[UR4][R12.64] ;  /* 0x000000040c107981 */ /* 0x005ea4000c1e1b00 */
[----:B--2---:R-:W-:-:S05]  /*0280*/  IADD3 R20, P0, PT, R16, R10, RZ ;  /* 0x0000000a10147210 */ /* 0x004fca0007f1e0ff */
[----:B------:R-:W-:-:S06]  /*0290*/  IMAD.X R21, R17, 0x1, R11, P0 ;  /* 0x0000000111157824 */ /* 0x000fcc00000e060b */
[----:B------:R-:W2:Y:S01]  /*02a0*/  LDG.E.64 R20, desc[UR4][R20.64] ;  /* 0x0000000414147981 */ /* 0x000ea2000c1e1b00 */
[----:B------:R-:W-:Y:S02]  /*02b0*/  IMAD.MOV.U32 R16, RZ, RZ, R22 ;  /* 0x000000ffff107224 */ /* 0x000fe400078e0016 */
[----:B------:R-:W-:-:S05]  /*02c0*/  IMAD.MOV.U32 R17, RZ, RZ, R23 ;  /* 0x000000ffff117224 */ /* 0x000fca00078e0017 */
[----:B--2---:R0:W-:Y:S04]  /*02d0*/  STG.E.64 desc[UR4][R16.64], R20 ;  /* 0x0000001410007986 */ /* 0x0041e8000c101b04 */
[----:B------:R-:W2:Y:S02]  /*02e0*/  LDG.E.64 R18, desc[UR4][R12.64] ;  /* 0x000000040c127981 */ /* 0x000ea4000c1e1b00 */
[----:B--2---:R-:W-:-:S05]  /*02f0*/  IADD3 R22, P0, PT, R18, R10, RZ ;  /* 0x0000000a12167210 */ /* 0x004fca0007f1e0ff */
[----:B------:R-:W-:-:S06]  /*0300*/  IMAD.X R23, R19, 0x1, R11, P0 ;  /* 0x0000000113177824 */ /* 0x000fcc00000e060b */
[----:B------:R-:W2:Y:S04]  /*0310*/  LDG.E.64 R22, desc[UR4][R22.64+0x8] ;  /* 0x0000080416167981 */ /* 0x000ea8000c1e1b00 */
[----:B--2---:R1:W-:Y:S04]  /*0320*/  STG.E.64 desc[UR4][R16.64+0x8], R22 ;  /* 0x0000081610007986 */ /* 0x0043e8000c101b04 */
[----:B------:R-:W2:Y:S02]  /*0330*/  LDG.E.64 R18, desc[UR4][R12.64] ;  /* 0x000000040c127981 */ /* 0x000ea4000c1e1b00 */
[----:B--2---:R-:W-:-:S05]  /*0340*/  IADD3 R18, P0, PT, R18, R10, RZ ;  /* 0x0000000a12127210 */ /* 0x004fca0007f1e0ff */
[----:B------:R-:W-:-:S06]  /*0350*/  IMAD.X R19, R19, 0x1, R11, P0 ;  /* 0x0000000113137824 */ /* 0x000fcc00000e060b */
[----:B------:R-:W2:Y:S04]  /*0360*/  LDG.E.64 R18, desc[UR4][R18.64+0x10] ;  /* 0x0000100412127981 */ /* 0x000ea8000c1e1b00 */
[----:B--2---:R2:W-:Y:S04]  /*0370*/  STG.E.64 desc[UR4][R16.64+0x10], R18 ;  /* 0x0000101210007986 */ /* 0x0045e8000c101b04 */
[----:B0-----:R-:W3:Y:S02]  /*0380*/  LDG.E.64 R20, desc[UR4][R12.64] ;  /* 0x000000040c147981 */ /* 0x001ee4000c1e1b00 */
[----:B---3--:R-:W-:-:S05]  /*0390*/  IADD3 R20, P0, PT, R20, R10, RZ ;  /* 0x0000000a14147210 */ /* 0x008fca0007f1e0ff */
[----:B------:R-:W-:-:S06]  /*03a0*/  IMAD.X R21, R21, 0x1, R11, P0 ;  /* 0x0000000115157824 */ /* 0x000fcc00000e060b */
[----:B------:R-:W3:Y:S04]  /*03b0*/  LDG.E.64 R20, desc[UR4][R20.64+0x18] ;  /* 0x0000180414147981 */ /* 0x000ee8000c1e1b00 */
[----:B---3--:R0:W-:Y:S04]  /*03c0*/  STG.E.64 desc[UR4][R16.64+0x18], R20 ;  /* 0x0000181410007986 */ /* 0x0081e8000c101b04 */
[----:B-1----:R-:W3:Y:S02]  /*03d0*/  LDG.E.64 R22, desc[UR4][R12.64] ;  /* 0x000000040c167981 */ /* 0x002ee4000c1e1b00 */
[----:B---3--:R-:W-:-:S05]  /*03e0*/  IADD3 R22, P0, PT, R22, R10, RZ ;  /* 0x0000000a16167210 */ /* 0x008fca0007f1e0ff */
[----:B------:R-:W-:-:S06]  /*03f0*/  IMAD.X R23, R23, 0x1, R11, P0 ;  /* 0x0000000117177824 */ /* 0x000fcc00000e060b */
[----:B------:R-:W3:Y:S04]  /*0400*/  LDG.E.64 R22, desc[UR4][R22.64+0x20] ;  /* 0x0000200416167981 */ /* 0x000ee8000c1e1b00 */
[----:B---3--:R1:W-:Y:S04]  /*0410*/  STG.E.64 desc[UR4][R16.64+0x20], R22 ;  /* 0x0000201610007986 */ /* 0x0083e8000c101b04 */
[----:B--2---:R-:W2:Y:S02]  /*0420*/  LDG.E.64 R18, desc[UR4][R12.64] ;  /* 0x000000040c127981 */ /* 0x004ea4000c1e1b00 */
        /* <DEDUP_REMOVED lines=52> */
[----:B------:R-:W3:Y:S01]  /*0770*/  LDG.E.64 R20, desc[UR4][R20.64+0x78] ;  /* 0x0000780414147981 */ /* 0x000ee2000c1e1b00 */
[----:B------:R-:W-:Y:S01]  /*0780*/  VIADD R24, R24, 0x10 ;  /* 0x0000001018187836 */ /* 0x000fe20000000000 */
[----:B-1----:R-:W-:Y:S02]  /*0790*/  IADD3 R22, P3, PT, R16, 0x80, RZ ;  /* 0x0000008010167810 */ /* 0x002fe40007f7e0ff */
[----:B------:R-:W-:Y:S02]  /*07a0*/  IADD3 R10, P2, PT, R10, 0x80, RZ ;  /* 0x000000800a0a7810 */ /* 0x000fe40007f5e0ff */
[----:B------:R-:W-:Y:S01]  /*07b0*/  ISETP.NE.AND P0, PT, R24, RZ, PT ;  /* 0x000000ff1800720c */ /* 0x000fe20003f05270 */
[----:B------:R-:W-:Y:S02]  /*07c0*/  IMAD.X R23, RZ, RZ, R17, P3 ;  /* 0x000000ffff177224 */ /* 0x000fe400018e0611 */
[----:B------:R-:W-:Y:S01]  /*07d0*/  IMAD.X R11, RZ, RZ, R11, P2 ;  /* 0x000000ffff0b7224 */ /* 0x000fe200010e060b */
[----:B---3--:R2:W-:Y:S09]  /*07e0*/  STG.E.64 desc[UR4][R16.64+0x78], R20 ;  /* 0x0000781410007986 */ /* 0x0085f2000c101b04 */
[----:B------:R-:W-:Y:S05]  /*07f0*/  @P0 BRA `(.L_x_8631) ;  /* 0xfffffff8009c0947 */ /* 0x000fea000383ffff */
[----:B------:R-:W-:-:S07]  /*0800*/  IMAD.MOV.U32 R11, RZ, RZ, R4 ;  /* 0x000000ffff0b7224 */ /* 0x000fce00078e0004 */
.L_x_8630:
[----:B------:R-:W-:-:S13]  /*0810*/  ISETP.NE.AND P0, PT, R2, RZ, PT ;  /* 0x000000ff0200720c */ /* 0x000fda0003f05270 */
[----:B------:R-:W-:Y:S05]  /*0820*/  @!P0 BRA `(.L_x_8632) ;  /* 0x0000000400748947 */ /* 0x000fea0003800000 */
[----:B------:R-:W-:Y:S01]  /*0830*/  ISETP.NE.AND P0, PT, R6, RZ, PT ;  /* 0x000000ff0600720c */ /* 0x000fe20003f05270 */
[----:B------:R-:W-:-:S12]  /*0840*/  @!P1 BRA `(.L_x_8633) ;  /* 0x0000000000989947 */ /* 0x000fd80003800000 */
[----:B0-2---:R-:W2:Y:S01]  /*0850*/  LDG.E.64 R16, desc[UR4][R12.64] ;  /* 0x000000040c107981 */ /* 0x005ea2000c1e1b00 */
[----:B------:R-:W0:Y:S01]  /*0860*/  LDCU.64 UR6, c[0x0][0x388] ;  /* 0x00007100ff0677ac */ /* 0x000e220008000a00 */
[C---:B------:R-:W-:Y:S01]  /*0870*/  IADD3 R10, P2, PT, R11.reuse, R14, RZ ;  /* 0x0000000e0b0a7210 */ /* 0x040fe20007f5e0ff */
[----:B--2---:R-:W-:-:S06]  /*0880*/  IMAD.WIDE.U32 R18, R11, 0x8, R16 ;  /* 0x000000080b127825 */ /* 0x004fcc00078e0010 */
[----:B------:R-:W2:Y:S01]  /*0890*/  LDG.E.64 R18, desc[UR4][R18.64] ;  /* 0x0000000412127981 */ /* 0x000ea2000c1e1b00 */
[----:B------:R-:W-:Y:S01]  /*08a0*/  IMAD.X R17, RZ, RZ, R9, P2 ;  /* 0x000000ffff117224 */ /* 0x000fe200010e0609 */
[----:B0-----:R-:W-:-:S04]  /*08b0*/  LEA R16, P2, R10, UR6, 0x3 ;  /* 0x000000060a107c11 */ /* 0x001fc8000f8418ff */
[----:B------:R-:W-:-:S05]  /*08c0*/  LEA.HI.X R17, R10, UR7, R17, 0x3, P2 ;  /* 0x000000070a117c11 */ /* 0x000fca00090f1c11 */
[----:B--2---:R0:W-:Y:S04]  /*08d0*/  STG.E.64 desc[UR4][R16.64], R18 ;  /* 0x0000001210007986 */ /* 0x0041e8000c101b04 */
[----:B------:R-:W2:Y:S02]  /*08e0*/  LDG.E.64 R20, desc[UR4][R12.64] ;  /* 0x000000040c147981 */ /* 0x000ea4000c1e1b00 */
[----:B--2---:R-:W-:-:S06]  /*08f0*/  IMAD.WIDE.U32 R20, R11, 0x8, R20 ;  /* 0x000000080b147825 */ /* 0x004fcc00078e0014 */
[----:B------:R-:W2:Y:S04]  /*0900*/  LDG.E.64 R20, desc[UR4][R20.64+0x8] ;  /* 0x0000080414147981 */ /* 0x000ea8000c1e1b00 */
[----:B--2---:R1:W-:Y:S04]  /*0910*/  STG.E.64 desc[UR4][R16.64+0x8], R20 ;  /* 0x0000081410007986 */ /* 0x0043e8000c101b04 */
[----:B------:R-:W2:Y:S02]  /*0920*/  LDG.E.64 R22, desc[UR4][R12.64] ;  /* 0x000000040c167981 */ /* 0x000ea4000c1e1b00 */
[----:B--2---:R-:W-:-:S06]  /*0930*/  IMAD.WIDE.U32 R22, R11, 0x8, R22 ;  /* 0x000000080b167825 */ /* 0x004fcc00078e0016 */
[----:B------:R-:W2:Y:S04]  /*0940*/  LDG.E.64 R22, desc[UR4][R22.64+0x10] ;  /* 0x0000100416167981 */ /* 0x000ea8000c1e1b00 */
[----:B--2---:R2:W-:Y:S04]  /*0950*/  STG.E.64 desc[UR4][R16.64+0x10], R22 ;  /* 0x0000101610007986 */ /* 0x0045e8000c101b04 */
[----:B------:R-:W3:Y:S02]  /*0960*/  LDG.E.64 R24, desc[UR4][R12.64] ;  /* 0x000000040c187981 */ /* 0x000ee4000c1e1b00 */
[----:B---3--:R-:W-:-:S06]  /*0970*/  IMAD.WIDE.U32 R24, R11, 0x8, R24 ;  /* 0x000000080b187825 */ /* 0x008fcc00078e0018 */
[----:B------:R-:W3:Y:S04]  /*0980*/  LDG.E.64 R24, desc[UR4][R24.64+0x18] ;  /* 0x0000180418187981 */ /* 0x000ee8000c1e1b00 */
[----:B---3--:R3:W-:Y:S04]  /*0990*/  STG.E.64 desc[UR4][R16.64+0x18], R24 ;  /* 0x0000181810007986 */ /* 0x0087e8000c101b04 */
[----:B0-----:R-:W4:Y:S02]  /*09a0*/  LDG.E.64 R18, desc[UR4][R12.64] ;  /* 0x000000040c127981 */ /* 0x001f24000c1e1b00 */
[----:B----4-:R-:W-:-:S06]  /*09b0*/  IMAD.WIDE.U32 R18, R11, 0x8, R18 ;  /* 0x000000080b127825 */ /* 0x010fcc00078e0012 */
[----:B------:R-:W4:Y:S04]  /*09c0*/  LDG.E.64 R18, desc[UR4][R18.64+0x20] ;  /* 0x0000200412127981 */ /* 0x000f28000c1e1b00 */
[----:B----4-:R4:W-:Y:S04]  /*09d0*/  STG.E.64 desc[UR4][R16.64+0x20], R18 ;  /* 0x0000201210007986 */ /* 0x0109e8000c101b04 */
[----:B-1----:R-:W5:Y:S02]  /*09e0*/  LDG.E.64 R20, desc[UR4][R12.64] ;  /* 0x000000040c147981 */ /* 0x002f64000c1e1b00 */
[----:B-----5:R-:W-:-:S06]  /*09f0*/  IMAD.WIDE.U32 R20, R11, 0x8, R20 ;  /* 0x000000080b147825 */ /* 0x020fcc00078e0014 */
[----:B------:R-:W5:Y:S04]  /*0a00*/  LDG.E.64 R20, desc[UR4][R20.64+0x28] ;  /* 0x0000280414147981 */ /* 0x000f68000c1e1b00 */
[----:B-----5:R4:W-:Y:S04]  /*0a10*/  STG.E.64 desc[UR4][R16.64+0x28], R20 ;  /* 0x0000281410007986 */ /* 0x0209e8000c101b04 */
[----:B--2---:R-:W2:Y:S02]  /*0a20*/  LDG.E.64 R22, desc[UR4][R12.64] ;  /* 0x000000040c167981 */ /* 0x004ea4000c1e1b00 */
[----:B--2---:R-:W-:-:S06]  /*0a30*/  IMAD.WIDE.U32 R22, R11, 0x8, R22 ;  /* 0x000000080b167825 */ /* 0x004fcc00078e0016 */
[----:B------:R-:W2:Y:S04]  /*0a40*/  LDG.E.64 R22, desc[UR4][R22.64+0x30] ;  /* 0x0000300416167981 */ /* 0x000ea8000c1e1b00 */
[----:B--2---:R4:W-:Y:S04]  /*0a50*/  STG.E.64 desc[UR4][R16.64+0x30], R22 ;  /* 0x0000301610007986 */ /* 0x0049e8000c101b04 */
[----:B---3--:R-:W2:Y:S02]  /*0a60*/  LDG.E.64 R24, desc[UR4][R12.64] ;  /* 0x000000040c187981 */ /* 0x008ea4000c1e1b00 */
[----:B--2---:R-:W-:-:S06]  /*0a70*/  IMAD.WIDE.U32 R24, R11, 0x8, R24 ;  /* 0x000000080b187825 */ /* 0x004fcc00078e0018 */
[----:B------:R-:W2:Y:S01]  /*0a80*/  LDG.E.64 R24, desc[UR4][R24.64+0x38] ;  /* 0x0000380418187981 */ /* 0x000ea2000c1e1b00 */
[----:B------:R-:W-:-:S03]  /*0a90*/  VIADD R11, R11, 0x8 ;  /* 0x000000080b0b7836 */ /* 0x000fc60000000000 */
[----:B--2---:R4:W-:Y:S04]  /*0aa0*/  STG.E.64 desc[UR4][R16.64+0x38], R24 ;  /* 0x0000381810007986 */ /* 0x0049e8000c101b04 */
.L_x_8633:
[----:B------:R-:W-:Y:S05]  /*0ab0*/  @!P0 BRA `(.L_x_8632) ;  /* 0x0000000000d08947 */ /* 0x000fea0003800000 */
[----:B------:R-:W-:Y:S01]  /*0ac0*/  VIADD R10, R6, 0xffffffff ;  /* 0xffffffff060a7836 */ /* 0x000fe20000000000 */
[----:B------:R-:W-:-:S04]  /*0ad0*/  ISETP.NE.AND P0, PT, R7, RZ, PT ;  /* 0x000000ff0700720c */ /* 0x000fc80003f05270 */
[----:B------:R-:W-:-:S13]  /*0ae0*/  ISETP.GE.U32.AND P2, PT, R10, 0x3, PT ;  /* 0x000000030a00780c */ /* 0x000fda0003f46070 */
[----:B------:R-:W-:Y:S05]  /*0af0*/  @!P2 BRA `(.L_x_8634) ;  /* 0x000000000058a947 */ /* 0x000fea0003800000 */
[----:B0-2-4-:R-:W2:Y:S01]  /*0b00*/  LDG.E.64 R16, desc[UR4][R12.64] ;  /* 0x000000040c107981 */ /* 0x015ea2000c1e1b00 */
        /* <DEDUP_REMOVED lines=16> */
[----:B------:R-:W2:Y:S02]  /*0c10*/  LDG.E.64 R24, desc[UR4][R12.64] ;  /* 0x000000040c187981 */ /* 0x000ea4000c1e1b00 */
[----:B--2---:R-:W-:-:S06]  /*0c20*/  IMAD.WIDE.U32 R24, R11, 0x8, R24 ;  /* 0x000000080b187825 */ /* 0x004fcc00078e0018 */
[----:B------:R-:W2:Y:S01]  /*0c30*/  LDG.E.64 R24, desc[UR4][R24.64+0x18] ;  /* 0x0000180418187981 */ /* 0x000ea2000c1e1b00 */
[----:B------:R-:W-:-:S03]  /*0c40*/  VIADD R11, R11, 0x4 ;  /* 0x000000040b0b7836 */ /* 0x000fc60000000000 */
[----:B--2---:R1:W-:Y:S04]  /*0c50*/  STG.E.64 desc[UR4][R16.64+0x18], R24 ;  /* 0x0000181810007986 */ /* 0x0043e8000c101b04 */
.L_x_8634:
[----:B------:R-:W-:Y:S05]  /*0c60*/  @!P0 BRA `(.L_x_8632) ;  /* 0x0000000000648947 */ /* 0x000fea0003800000 */
[----:B012-4-:R-:W2:Y:S01]  /*0c70*/  LDG.E.64 R16, desc[UR4][R12.64] ;  /* 0x000000040c107981 */ /* 0x017ea2000c1e1b00 */
[----:B------:R-:W0:Y:S01]  /*0c80*/  LDCU.64 UR6, c[0x0][0x388] ;  /* 0x00007100ff0677ac */ /* 0x000e220008000a00 */
[C---:B------:R-:W-:Y:S01]  /*0c90*/  IADD3 R15, P0, PT, R11.reuse, R14, RZ ;  /* 0x0000000e0b0f7210 */ /* 0x040fe20007f1e0ff */
[----:B--2---:R-:W-:-:S06]  /*0ca0*/  IMAD.WIDE.U32 R16, R11, 0x8, R16 ;  /* 0x000000080b107825 */ /* 0x004fcc00078e0010 */
[----:B------:R-:W2:Y:S01]  /*0cb0*/  LDG.E.64 R16, desc[UR4][R16.64] ;  /* 0x0000000410107981 */ /* 0x000ea2000c1e1b00 */
[----:B------:R-:W-:Y:S01]  /*0cc0*/  IMAD.X R10, RZ, RZ, R9, P0 ;  /* 0x000000ffff0a7224 */ /* 0x000fe200000e0609 */
[----:B0-----:R-:W-:-:S04]  /*0cd0*/  LEA R14, P0, R15, UR6, 0x3 ;  /* 0x000000060f0e7c11 */ /* 0x001fc8000f8018ff */
[----:B------:R-:W-:Y:S02]  /*0ce0*/  LEA.HI.X R15, R15, UR7, R10, 0x3, P0 ;  /* 0x000000070f0f7c11 */ /* 0x000fe400080f1c0a */
[----:B------:R-:W-:-:S03]  /*0cf0*/  ISETP.NE.AND P0, PT, R7, 0x1, PT ;  /* 0x000000010700780c */ /* 0x000fc60003f05270 */
[----:B--2---:R3:W-:Y:S10]  /*0d00*/  STG.E.64 desc[UR4][R14.64], R16 ;  /* 0x000000100e007986 */ /* 0x0047f4000c101b04 */
[----:B------:R-:W-:Y:S05]  /*0d10*/  @!P0 BRA `(.L_x_8632) ;  /* 0x0000000000388947 */ /* 0x000fea0003800000 */
[----:B---3--:R-:W2:Y:S01]  /*0d20*/  LDG.E.64 R16, desc[UR4][R12.64] ;  /* 0x000000040c107981 */ /* 0x008ea2000c1e1b00 */
[----:B------:R-:W-:Y:S01]  /*0d30*/  IMAD.SHL.U32 R9, R11, 0x8, RZ ;  /* 0x000000080b097824 */ /* 0x000fe200078e00ff */
[----:B------:R-:W-:-:S04]  /*0d40*/  SHF.R.U32.HI R19, RZ, 0x1d, R11 ;  /* 0x0000001dff137819 */ /* 0x000fc8000001160b */
[----:B--2---:R-:W-:-:S05]  /*0d50*/  IADD3 R10, P0, PT, R16, R9, RZ ;  /* 0x00000009100a7210 */ /* 0x004fca0007f1e0ff */
[----:B------:R-:W-:-:S06]  /*0d60*/  IMAD.X R11, R17, 0x1, R19, P0 ;  /* 0x00000001110b7824 */ /* 0x000fcc00000e0613 */
[----:B------:R-:W2:Y:S01]  /*0d70*/  LDG.E.64 R10, desc[UR4][R10.64+0x8] ;  /* 0x000008040a0a7981 */ /* 0x000ea2000c1e1b00 */
[----:B------:R-:W-:-:S03]  /*0d80*/  ISETP.NE.AND P0, PT, R7, 0x2, PT ;  /* 0x000000020700780c */ /* 0x000fc60003f05270 */
[----:B--2---:R0:W-:Y:S10]  /*0d90*/  STG.E.64 desc[UR4][R14.64+0x8], R10 ;  /* 0x0000080a0e007986 */ /* 0x0041f4000c101b04 */
[----:B------:R-:W-:Y:S05]  /*0da0*/  @!P0 BRA `(.L_x_8632) ;  /* 0x0000000000148947 */ /* 0x000fea0003800000 */
[----:B------:R-:W0:Y:S02]  /*0db0*/  LDG.E.64 R12, desc[UR4][R12.64] ;  /* 0x000000040c0c7981 */ /* 0x000e24000c1e1b00 */
[----:B0-----:R-:W-:-:S05]  /*0dc0*/  IADD3 R10, P0, PT, R12, R9, RZ ;  /* 0x000000090c0a7210 */ /* 0x001fca0007f1e0ff */
[----:B------:R-:W-:-:S06]  /*0dd0*/  IMAD.X R11, R13, 0x1, R19, P0 ;  /* 0x000000010d0b7824 */ /* 0x000fcc00000e0613 */
[----:B------:R-:W2:Y:S04]  /*0de0*/  LDG.E.64 R10, desc[UR4][R10.64+0x10] ;  /* 0x000010040a0a7981 */ /* 0x000ea8000c1e1b00 */
[----:B--2---:R0:W-:Y:S02]  /*0df0*/  STG.E.64 desc[UR4][R14.64+0x10], R10 ;  /* 0x0000100a0e007986 */ /* 0x0041e4000c101b04 */
.L_x_8632:
[----:B------:R-:W5:Y:S01]  /*0e00*/  LDCU.64 UR6, c[0x0][0x390] ;  /* 0x00007200ff0677ac */ /* 0x000f620008000a00 */
[----:B------:R-:W-:-:S04]  /*0e10*/  IADD3 R3, P0, PT, R0, R3, RZ ;  /* 0x0000000300037210 */ /* 0x000fc80007f1e0ff */
[----:B------:R-:W-:Y:S02]  /*0e20*/  LEA.HI.X.SX32 R5, R0, R5, 0x1, P0 ;  /* 0x0000000500057211 */ /* 0x000fe400000f0eff */
[----:B-----5:R-:W-:-:S04]  /*0e30*/  ISETP.GE.U32.AND P0, PT, R3, UR6, PT ;  /* 0x0000000603007c0c */ /* 0x020fc8000bf06070 */
[----:B------:R-:W-:-:S13]  /*0e40*/  ISETP.GE.U32.AND.EX P0, PT, R5, UR7, PT, P0 ;  /* 0x0000000705007c0c */ /* 0x000fda000bf06100 */
[----:B------:R-:W-:Y:S05]  /*0e50*/  @!P0 BRA `(.L_x_8635) ;  /* 0xfffffff000c48947 */ /* 0x000fea000383ffff */
[----:B0-----:R-:W-:Y:S05]  /*0e60*/  EXIT ;  /* 0x000000000000794d */ /* 0x001fea0003800000 */
.L_x_8636:
        /* <DEDUP_REMOVED lines=9> */
.L_x_8805:


//--------------------- .text._Z15get_join_resultP17GHashRelContainerS0_iPiiPyS2_S2_ --------------------------
	.section	.text._Z15get_join_resultP17GHashRelContainerS0_iPiiPyS2_S2_,"ax",@progbits
	.align	128
        .global         _Z15get_join_resultP17GHashRelContainerS0_iPiiPyS2_S2_
        .type           _Z15get_join_resultP17GHashRelContainerS0_iPiiPyS2_S2_,@function
        .size           _Z15get_join_resultP17GHashRelContainerS0_iPiiPyS2_S2_,(.L_x_8767 - _Z15get_join_resultP17GHashRelContainerS0_iPiiPyS2_S2_)
        .other          _Z15get_join_resultP17GHashRelContainerS0_iPiiPyS2_S2_,@"STO_CUDA_ENTRY STV_DEFAULT"
_Z15get_join_resultP17GHashRelContainerS0_iPiiPyS2_S2_:
.text._Z15get_join_resultP17GHashRelContainerS0_iPiiPyS2_S2_:
[----:B------:R-:W-:Y:S08]  /*0000*/  LDC R1, c[0x0][0x37c] ;  /* 0x0000df00ff017b82 */ /* 0x000ff00000000800 */
[----:B------:R-:W0:Y:S01]  /*0010*/  LDC.64 R2, c[0x0][0x388] ;  /* 0x0000e200ff027b82 */ /* 0x000e220000000a00 */
[----:B------:R-:W0:Y:S02]  /*0020*/  LDCU.64 UR10, c[0x0][0x358] ;  /* 0x00006b00ff0a77ac */ /* 0x000e240008000a00 */
[----:B0-----:R0:W2:Y:S01]  /*0030*/  LDG.E.64 R12, desc[UR10][R2.64+0x30] ;  /* 0x0000300a020c7981 */ /* 0x0010a2000c1e1b00 */
[----:B------:R-:W1:Y:S04]  /*0040*/  LDCU UR4, c[0x0][0x360] ;  /* 0x00006c00ff0477ac */ /* 0x000e680008000800 */
[----:B------:R-:W0:Y:S01]  /*0050*/  S2UR UR5, SR_CTAID.X ;  /* 0x00000000000579c3 */ /* 0x000e220000002500 */
[----:B------:R-:W0:Y:S07]  /*0060*/  S2R R0, SR_TID.X ;  /* 0x0000000000007919 */ /* 0x000e2e0000002100 */
[----:B------:R-:W0:Y:S02]  /*0070*/  LDC R5, c[0x0][0x360] ;  /* 0x0000d800ff057b82 */ /* 0x000e240000000800 */
[----:B0-----:R-:W-:-:S05]  /*0080*/  IMAD R3, R5, UR5, R0 ;  /* 0x0000000505037c24 */ /* 0x001fca000f8e0200 */
[----:B------:R-:W-:Y:S02]  /*0090*/  SHF.R.S32.HI R0, RZ, 0x1f, R3 ;  /* 0x0000001fff007819 */ /* 0x000fe40000011403 */
[----:B--2---:R-:W-:-:S04]  /*00a0*/  ISETP.GT.U32.AND P0, PT, R12, R3, PT ;  /* 0x000000030c00720c */ /* 0x004fc80003f04070 */
[----:B------:R-:W-:-:S13]  /*00b0*/  ISETP.GT.U32.AND.EX P0, PT, R13, R0, PT, P0 ;  /* 0x000000000d00720c */ /* 0x000fda0003f04100 */
[----:B-1----:R-:W-:Y:S05]  /*00c0*/  @!P0 EXIT ;  /* 0x000000000000894d */ /* 0x002fea0003800000 */
[----:B------:R-:W0:Y:S01]  /*00d0*/  LDCU UR7, c[0x0][0x390] ;  /* 0x00007200ff0777ac */ /* 0x000e220008000800 */
[----:B------:R-:W1:Y:S01]  /*00e0*/  LDCU UR5, c[0x0][0x370] ;  /* 0x00006e00ff0577ac */ /* 0x000e620008000800 */
[----:B------:R-:W2:Y:S01]  /*00f0*/  LDCU UR6, c[0x0][0x3a0] ;  /* 0x00007400ff0677ac */ /* 0x000ea20008000800 */
[----:B0-----:R-:W-:Y:S02]  /*0100*/  UISETP.NE.AND UP0, UPT, UR7, URZ, UPT ;  /* 0x000000ff0700728c */ /* 0x001fe4000bf05270 */
[----:B-1----:R-:W-:Y:S02]  /*0110*/  UIMAD UR4, UR4, UR5, URZ ;  /* 0x00000005040472a4 */ /* 0x002fe4000f8e02ff */
[----:B--2---:R-:W-:Y:S02]  /*0120*/  USHF.R.S32.HI UR9, URZ, 0x1f, UR6 ;  /* 0x0000001fff097899 */ /* 0x004fe40008011406 */
[----:B------:R-:W-:-:S03]  /*0130*/  USHF.R.S32.HI UR12, URZ, 0x1f, UR4 ;  /* 0x0000001fff0c7899 */ /* 0x000fc60008011404 */
[----:B------:R-:W-:Y:S09]  /*0140*/  BRA.U UP0, `(.L_x_8637) ;  /* 0x0000002d001c7547 */ /* 0x000ff2000b800000 */
[----:B------:R-:W-:-:S09]  /*0150*/  UISETP.GT.AND UP0, UPT, UR6, URZ, UPT ;  /* 0x000000ff0600728c */ /* 0x000fd2000bf04270 */
[----:B------:R-:W-:Y:S05]  /*0160*/  BRA.U UP0, `(.L_x_8638) ;  /* 0x0000000d00d87547 */ /* 0x000fea000b800000 */
.L_x_8647:
[----:B------:R-:W0:Y:S01]  /*0170*/  LDCU.64 UR6, c[0x0][0x3b0] ;  /* 0x00007600ff0677ac */ /* 0x000e220008000a00 */
[C---:B------:R-:W-:Y:S01]  /*0180*/  IMAD.SHL.U32 R15, R3.reuse, 0x8, RZ ;  /* 0x00000008030f7824 */ /* 0x040fe200078e00ff */
[----:B------:R-:W-:-:S04]  /*0190*/  SHF.L.U64.HI R7, R3, 0x3, R0 ;  /* 0x0000000303077819 */ /* 0x000fc80000010200 */
[----:B0-----:R-:W-:-:S04]  /*01a0*/  IADD3 R16, P0, PT, R15, UR6, RZ ;  /* 0x000000060f107c10 */ /* 0x001fc8000ff1e0ff */
[----:B------:R-:W-:-:S06]  /*01b0*/  IADD3.X R17, PT, PT, R7, UR7, RZ, P0, !PT ;  /* 0x0000000707117c10 */ /* 0x000fcc00087fe4ff */
[----:B------:R-:W2:Y:S01]  /*01c0*/  LDG.E.64 R16, desc[UR10][R16.64] ;  /* 0x0000000a10107981 */ /* 0x000ea2000c1e1b00 */
[----:B------:R-:W-:Y:S01]  /*01d0*/  BSSY.RECONVERGENT B0, `(.L_x_8639) ;  /* 0x00000e9000007945 */ /* 0x000fe20003800200 */
[----:B--2---:R-:W-:-:S04]  /*01e0*/  ISETP.NE.U32.AND P0, PT, R16, RZ, PT ;  /* 0x000000ff1000720c */ /* 0x004fc80003f05070 */
[----:B------:R-:W-:-:S13]  /*01f0*/  ISETP.NE.AND.EX P0, PT, R17, RZ, PT, P0 ;  /* 0x000000ff1100720c */ /* 0x000fda0003f05300 */
[----:B------:R-:W-:Y:S05]  /*0200*/  @!P0 BRA `(.L_x_8640) ;  /* 0x0000000c00948947 */ /* 0x000fea0003800000 */
[----:B------:R-:W0:Y:S02]  /*0210*/  LDC.64 R10, c[0x0][0x388] ;  /* 0x0000e200ff0a7b82 */ /* 0x000e240000000a00 */
[----:B0-----:R-:W2:Y:S04]  /*0220*/  LDG.E.64 R8, desc[UR10][R10.64+0x18] ;  /* 0x0000180a0a087981 */ /* 0x001ea8000c1e1b00 */
[----:B------:R-:W3:Y:S01]  /*0230*/  LDG.E.64 R4, desc[UR10][R10.64+0x20] ;  /* 0x0000200a0a047981 */ /* 0x000ee2000c1e1b00 */
[----:B------:R-:W-:Y:S01]  /*0240*/  HFMA2 R2, -RZ, RZ, -6.306171417236328125e-05, 0.01395416259765625 ;  /* 0x84222325ff027431 */ /* 0x000fe200000001ff */
[----:B--2---:R-:W-:-:S04]  /*0250*/  ISETP.NE.U32.AND P0, PT, R8, RZ, PT ;  /* 0x000000ff0800720c */ /* 0x004fc80003f05070 */
[----:B------:R-:W-:Y:S02]  /*0260*/  ISETP.NE.AND.EX P0, PT, R9, RZ, PT, P0 ;  /* 0x000000ff0900720c */ /* 0x000fe40003f05300 */
[----:B---3--:R-:W-:-:S05]  /*0270*/  IADD3 R6, P1, PT, R4, R15, RZ ;  /* 0x0000000f04067210 */ /* 0x008fca0007f3e0ff */
[----:B------:R-:W-:Y:S02]  /*0280*/  IMAD.X R7, R5, 0x1, R7, P1 ;  /* 0x0000000105077824 */ /* 0x000fe400008e0607 */
[----:B------:R-:W-:-:S04]  /*0290*/  IMAD.MOV.U32 R5, RZ, RZ, -0x340d631c ;  /* 0xcbf29ce4ff057424 */ /* 0x000fc800078e00ff */
[----:B------:R-:W-:Y:S05]  /*02a0*/  @!P0 BRA `(.L_x_8641) ;  /* 0x0000000800a48947 */ /* 0x000fea0003800000 */
[----:B------:R-:W5:Y:S01]  /*02b0*/  LDG.E.64 R6, desc[UR10][R6.64] ;  /* 0x0000000a06067981 */ /* 0x000f62000c1e1b00 */
        /* <DEDUP_REMOVED lines=10> */
[----:B------:R-:W-:Y:S01]  /*0360*/  MOV R4, R9 ;  /* 0x0000000900047202 */ /* 0x000fe20000000f00 */
[----:B------:R-:W-:Y:S01]  /*0370*/  IMAD.MOV.U32 R2, RZ, RZ, -0x7bdddcdb ;  /* 0x84222325ff027424 */ /* 0x000fe200078e00ff */
[----:B------:R-:W-:Y:S01]  /*0380*/  LOP3.LUT R19, R8, 0xfffffffe, RZ, 0xc0, !PT ;  /* 0xfffffffe08137812 */ /* 0x000fe200078ec0ff */
[----:B------:R-:W-:Y:S01]  /*0390*/  IMAD.MOV.U32 R5, RZ, RZ, -0x340d631c ;  /* 0xcbf29ce4ff057424 */ /* 0x000fe200078e00ff */
[----:B------:R-:W-:-:S07]  /*03a0*/  CS2R R14, SRZ ;  /* 0x00000000000e7805 */ /* 0x000fce000001ff00 */
.L_x_8643:
        /* <DEDUP_REMOVED lines=102> */
.L_x_8642:
        /* <DEDUP_REMOVED lines=51> */
.L_x_8641:
[----:B------:R-:W0:Y:S02]  /*0d40*/  LDC.64 R14, c[0x0][0x380] ;  /* 0x0000e000ff0e7b82 */ /* 0x000e240000000a00 */
[----:B0-----:R-:W2:Y:S01]  /*0d50*/  LDG.E.64 R14, desc[UR10][R14.64+0x8] ;  /* 0x0000080a0e0e7981 */ /* 0x001ea2000c1e1b00 */
[----:B------:R-:W-:Y:S02]  /*0d60*/  MOV R4, 0xda0 ;  /* 0x00000da000047802 */ /* 0x000fe40000000f00 */
[----:B--2---:R-:W-:Y:S01]  /*0d70*/  MOV R18, R14 ;  /* 0x0000000e00127202 */ /* 0x004fe20000000f00 */
[----:B-----5:R-:W-:-:S07]  /*0d80*/  IMAD.MOV.U32 R7, RZ, RZ, R15 ;  /* 0x000000ffff077224 */ /* 0x020fce00078e000f */
[----:B------:R-:W-:Y:S05]  /*0d90*/  CALL.REL.NOINC `($__internal_0_$__cuda_sm20_rem_u64) ;  /* 0x0000004800507944 */ /* 0x000fea0003c00000 */
[----:B------:R-:W0:Y:S02]  /*0da0*/  LDC.64 R6, c[0x0][0x380] ;  /* 0x0000e000ff067b82 */ /* 0x000e240000000a00 */
[----:B0-----:R-:W2:Y:S02]  /*0db0*/  LDG.E.64 R6, desc[UR10][R6.64] ;  /* 0x0000000a06067981 */ /* 0x001ea4000c1e1b00 */
[----:B--2---:R-:W-:-:S04]  /*0dc0*/  LEA R10, P0, R8, R6, 0x4 ;  /* 0x00000006080a7211 */ /* 0x004fc800078020ff */
[----:B------:R-:W-:-:S06]  /*0dd0*/  LEA.HI.X R11, R8, R7, R9, 0x4, P0 ;  /* 0x00000007080b7211 */ /* 0x000fcc00000f2409 */
[----:B------:R-:W2:Y:S01]  /*0de0*/  LDG.E.64 R10, desc[UR10][R10.64] ;  /* 0x0000000a0a0a7981 */ /* 0x000ea2000c1e1b00 */
[----:B------:R-:W-:Y:S01]  /*0df0*/  IMAD.MOV.U32 R19, RZ, RZ, R8 ;  /* 0x000000ffff137224 */ /* 0x000fe200078e0008 */
[----:B------:R-:W-:Y:S02]  /*0e00*/  MOV R18, R9 ;  /* 0x0000000900127202 */ /* 0x000fe40000000f00 */
[----:B--2---:R-:W-:-:S04]  /*0e10*/  ISETP.NE.U32.AND P0, PT, R10, R2, PT ;  /* 0x000000020a00720c */ /* 0x004fc80003f05070 */
[----:B------:R-:W-:-:S13]  /*0e20*/  ISETP.NE.AND.EX P0, PT, R11, R5, PT, P0 ;  /* 0x000000050b00720c */ /* 0x000fda0003f05300 */
[----:B------:R-:W-:Y:S05]  /*0e30*/  @!P0 BRA `(.L_x_8644) ;  /* 0x0000000000448947 */ /* 0x000fea0003800000 */
[----:B------:R-:W-:Y:S02]  /*0e40*/  IMAD.MOV.U32 R8, RZ, RZ, R10 ;  /* 0x000000ffff087224 */ /* 0x000fe400078e000a */
[----:B------:R-:W-:-:S07]  /*0e50*/  IMAD.MOV.U32 R9, RZ, RZ, R11 ;  /* 0x000000ffff097224 */ /* 0x000fce00078e000b */
.L_x_8645:
[----:B------:R-:W-:-:S04]  /*0e60*/  ISETP.NE.U32.AND P0, PT, R8, -0x1, PT ;  /* 0xffffffff0800780c */ /* 0x000fc80003f05070 */
[----:B------:R-:W-:-:S13]  /*0e70*/  ISETP.NE.AND.EX P0, PT, R9, -0x1, PT, P0 ;  /* 0xffffffff0900780c */ /* 0x000fda0003f05300 */
[----:B------:R-:W-:Y:S05]  /*0e80*/  @!P0 BRA `(.L_x_8640) ;  /* 0x0000000000748947 */ /* 0x000fea0003800000 */
[----:B------:R-:W-:-:S04]  /*0e90*/  IADD3 R9, P0, PT, R19, 0x1, RZ ;  /* 0x0000000113097810 */ /* 0x000fc80007f1e0ff */
[----:B------:R-:W-:Y:S02]  /*0ea0*/  IADD3.X R4, PT, PT, RZ, R18, RZ, P0, !PT ;  /* 0x00000012ff047210 */ /* 0x000fe400007fe4ff */
[----:B------:R-:W-:-:S04]  /*0eb0*/  ISETP.NE.U32.AND P0, PT, R9, R14, PT ;  /* 0x0000000e0900720c */ /* 0x000fc80003f05070 */
[----:B------:R-:W-:-:S04]  /*0ec0*/  ISETP.NE.AND.EX P0, PT, R4, R15, PT, P0 ;  /* 0x0000000f0400720c */ /* 0x000fc80003f05300 */
[----:B------:R-:W-:Y:S02]  /*0ed0*/  SEL R19, R9, RZ, P0 ;  /* 0x000000ff09137207 */ /* 0x000fe40000000000 */
[----:B------:R-:W-:Y:S02]  /*0ee0*/  SEL R18, R4, RZ, P0 ;  /* 0x000000ff04127207 */ /* 0x000fe40000000000 */
[----:B------:R-:W-:-:S04]  /*0ef0*/  LEA R8, P0, R19, R6, 0x4 ;  /* 0x0000000613087211 */ /* 0x000fc800078020ff */
[----:B------:R-:W-:-:S06]  /*0f00*/  LEA.HI.X R9, R19, R7, R18, 0x4, P0 ;  /* 0x0000000713097211 */ /* 0x000fcc00000f2412 */
[----:B------:R-:W2:Y:S02]  /*0f10*/  LDG.E.64 R8, desc[UR10][R8.64] ;  /* 0x0000000a08087981 */ /* 0x000ea4000c1e1b00 */
[----:B--2---:R-:W-:-:S04]  /*0f20*/  ISETP.NE.U32.AND P0, PT, R8, R2, PT ;  /* 0x000000020800720c */ /* 0x004fc80003f05070 */
[----:B------:R-:W-:-:S13]  /*0f30*/  ISETP.NE.AND.EX P0, PT, R9, R5, PT, P0 ;  /* 0x000000050900720c */ /* 0x000fda0003f05300 */
[----:B------:R-:W-:Y:S05]  /*0f40*/  @P0 BRA `(.L_x_8645) ;  /* 0xfffffffc00c40947 */ /* 0x000fea000383ffff */
.L_x_8644:
[----:B------:R-:W-:-:S04]  /*0f50*/  LEA R4, P0, R19, R6, 0x4 ;  /* 0x0000000613047211 */ /* 0x000fc800078020ff */
[----:B------:R-:W-:-:S05]  /*0f60*/  LEA.HI.X R5, R19, R7, R18, 0x4, P0 ;  /* 0x0000000713057211 */ /* 0x000fca00000f2412 */
[----:B------:R0:W5:Y:S01]  /*0f70*/  LDG.E.64 R10, desc[UR10][R4.64+0x8] ;  /* 0x0000080a040a7981 */ /* 0x000162000c1e1b00 */
[----:B------:R-:W1:Y:S01]  /*0f80*/  LDC.64 R6, c[0x0][0x380] ;  /* 0x0000e000ff067b82 */ /* 0x000e620000000a00 */
[----:B------:R-:W-:-:S07]  /*0f90*/  IMAD.MOV.U32 R2, RZ, RZ, RZ ;  /* 0x000000ffff027224 */ /* 0x000fce00078e00ff */
.L_x_8646:
[----:B------:R-:W-:-:S05]  /*0fa0*/  VIADD R2, R2, 0x1 ;  /* 0x0000000102027836 */ /* 0x000fca0000000000 */
[----:B------:R-:W-:-:S04]  /*0fb0*/  ISETP.GT.U32.AND P0, PT, R16, R2, PT ;  /* 0x000000021000720c */ /* 0x000fc80003f04070 */
[----:B------:R-:W-:-:S13]  /*0fc0*/  ISETP.GT.U32.AND.EX P0, PT, R17, RZ, PT, P0 ;  /* 0x000000ff1100720c */ /* 0x000fda0003f04100 */
[----:B------:R-:W-:Y:S05]  /*0fd0*/  @!P0 EXIT ;  /* 0x000000000000894d */ /* 0x000fea0003800000 */
[----:B01----:R-:W2:Y:S01]  /*0fe0*/  LDG.E.64 R4, desc[UR10][R6.64+0x30] ;  /* 0x0000300a06047981 */ /* 0x003ea2000c1e1b00 */
[----:B-----5:R-:W-:-:S04]  /*0ff0*/  IADD3 R10, P0, PT, R10, 0x1, RZ ;  /* 0x000000010a0a7810 */ /* 0x020fc80007f1e0ff */
[----:B------:R-:W-:Y:S02]  /*1000*/  IADD3.X R11, PT, PT, RZ, R11, RZ, P0, !PT ;  /* 0x0000000bff0b7210 */ /* 0x000fe400007fe4ff */
[----:B--2---:R-:W-:-:S04]  /*1010*/  IADD3 R9, P1, PT, R4, -0x1, RZ ;  /* 0xffffffff04097810 */ /* 0x004fc80007f3e0ff */
[----:B------:R-:W-:Y:S02]  /*1020*/  IADD3.X R4, PT, PT, R5, -0x1, RZ, P1, !PT ;  /* 0xffffffff05047810 */ /* 0x000fe40000ffe4ff */
[----:B------:R-:W-:-:S04]  /*1030*/  ISETP.GT.U32.AND P0, PT, R10, R9, PT ;  /* 0x000000090a00720c */ /* 0x000fc80003f04070 */
[----:B------:R-:W-:-:S13]  /*1040*/  ISETP.GT.U32.AND.EX P0, PT, R11, R4, PT, P0 ;  /* 0x000000040b00720c */ /* 0x000fda0003f04100 */
[----:B------:R-:W-:Y:S05]  /*1050*/  @!P0 BRA `(.L_x_8646) ;  /* 0xfffffffc00d08947 */ /* 0x000fea000383ffff */
.L_x_8640:
[----:B------:R-:W-:Y:S05]  /*1060*/  BSYNC.RECONVERGENT B0 ;  /* 0x0000000000007941 */ /* 0x000fea0003800200 */
.L_x_8639:
[----:B------:R-:W-:-:S04]  /*1070*/  IADD3 R3, P0, PT, R3, UR4, RZ ;  /* 0x0000000403037c10 */ /* 0x000fc8000ff1e0ff */
[----:B------:R-:W-:Y:S02]  /*1080*/  IADD3.X R0, PT, PT, R0, UR12, RZ, P0, !PT ;  /* 0x0000000c00007c10 */ /* 0x000fe400087fe4ff */
[----:B------:R-:W-:-:S04]  /*1090*/  ISETP.GE.U32.AND P0, PT, R3, R12, PT ;  /* 0x0000000c0300720c */ /* 0x000fc80003f06070 */
[----:B------:R-:W-:-:S13]  /*10a0*/  ISETP.GE.U32.AND.EX P0, PT, R0, R13, PT, P0 ;  /* 0x0000000d0000720c */ /* 0x000fda0003f06100 */
[----:B------:R-:W-:Y:S05]  /*10b0*/  @!P0 BRA `(.L_x_8647) ;  /* 0xfffffff0002c8947 */ /* 0x000fea000383ffff */
[----:B------:R-:W-:Y:S05]  /*10c0*/  EXIT ;  /* 0x000000000000794d */ /* 0x000fea0003800000 */
.L_x_8638:
[----:B------:R-:W-:Y:S02]  /*10d0*/  ULOP3.LUT UR7, UR6, 0x7, URZ, 0xc0, !UPT ;  /* 0x0000000706077892 */ /* 0x000fe4000f8ec0ff */
[----:B------:R-:W-:Y:S02]  /*10e0*/  ULOP3.LUT UR8, UR6, 0x3, URZ, 0xc0, !UPT ;  /* 0x0000000306087892 */ /* 0x000fe4000f8ec0ff */
[----:B------:R-:W-:Y:S02]  /*10f0*/  ULOP3.LUT UR5, UR6, 0x7ffffff8, URZ, 0xc0, !UPT ;  /* 0x7ffffff806057892 */ /* 0x000fe4000f8ec0ff */
[----:B------:R-:W-:-:S12]  /*1100*/  UIADD3 UR6, UPT, UPT, UR7, -0x1, URZ ;  /* 0xffffffff07067890 */ /* 0x000fd8000fffe0ff */
.L_x_8663:
[----:B------:R-:W0:Y:S01]  /*1110*/  LDCU.64 UR14, c[0x0][0x3b0] ;  /* 0x00007600ff0e77ac */ /* 0x000e220008000a00 */
[C---:B------:R-:W-:Y:S01]  /*1120*/  IMAD.SHL.U32 R15, R3.reuse, 0x8, RZ ;  /* 0x00000008030f7824 */ /* 0x040fe200078e00ff */
[----:B------:R-:W-:-:S04]  /*1130*/  SHF.L.U64.HI R11, R3, 0x3, R0 ;  /* 0x00000003030b7819 */ /* 0x000fc80000010200 */
[----:B0-----:R-:W-:-:S04]  /*1140*/  IADD3 R20, P0, PT, R15, UR14, RZ ;  /* 0x0000000e0f147c10 */ /* 0x001fc8000ff1e0ff */
[----:B------:R-:W-:-:S05]  /*1150*/  IADD3.X R21, PT, PT, R11, UR15, RZ, P0, !PT ;  /* 0x0000000f0b157c10 */ /* 0x000fca00087fe4ff */
[----:B--2---:R-:W2:Y:S01]  /*1160*/  LDG.E.64 R4, desc[UR10][R20.64] ;  /* 0x0000000a14047981 */ /* 0x004ea2000c1e1b00 */
[----:B------:R-:W-:Y:S01]  /*1170*/  BSSY.RECONVERGENT B0, `(.L_x_8648) ;  /* 0x00001be000007945 */ /* 0x000fe20003800200 */
[----:B--2---:R-:W-:-:S04]  /*1180*/  ISETP.NE.U32.AND P0, PT, R4, RZ, PT ;  /* 0x000000ff0400720c */ /* 0x004fc80003f05070 */
[----:B------:R-:W-:-:S13]  /*1190*/  ISETP.NE.AND.EX P0, PT, R5, RZ, PT, P0 ;  /* 0x000000ff0500720c */ /* 0x000fda0003f05300 */
[----:B-1----:R-:W-:Y:S05]  /*11a0*/  @!P0 BRA `(.L_x_8649) ;  /* 0x0000001800e88947 */ /* 0x002fea0003800000 */
[----:B------:R-:W0:Y:S02]  /*11b0*/  LDC.64 R8, c[0x0][0x388] ;  /* 0x0000e200ff087b82 */ /* 0x000e240000000a00 */
[----:B0-----:R-:W2:Y:S04]  /*11c0*/  LDG.E.64 R4, desc[UR10][R8.64+0x20] ;  /* 0x0000200a08047981 */ /* 0x001ea8000c1e1b00 */
[----:B------:R-:W3:Y:S01]  /*11d0*/  LDG.E.64 R6, desc[UR10][R8.64+0x18] ;  /* 0x0000180a08067981 */ /* 0x000ee2000c1e1b00 */
[----:B--2---:R-:W-:-:S05]  /*11e0*/  IADD3 R14, P0, PT, R4, R15, RZ ;  /* 0x0000000f040e7210 */ /* 0x004fca0007f1e0ff */
[----:B------:R-:W-:-:S06]  /*11f0*/  IMAD.X R15, R5, 0x1, R11, P0 ;  /* 0x00000001050f7824 */ /* 0x000fcc00000e060b */
[----:B------:R-:W5:Y:S01]  /*1200*/  LDG.E.64 R14, desc[UR10][R14.64] ;  /* 0x0000000a0e0e7981 */ /* 0x000f62000c1e1b00 */
[----:B---3--:R-:W-:Y:S01]  /*1210*/  ISETP.NE.U32.AND P0, PT, R6, RZ, PT ;  /* 0x000000ff0600720c */ /* 0x008fe20003f05070 */
        /* <DEDUP_REMOVED lines=14> */
[----:B-----5:R-:W-:Y:S01]  /*1300*/  IADD3 R17, P1, PT, R14, 0x8, RZ ;  /* 0x000000080e117810 */ /* 0x020fe20007f3e0ff */
[----:B------:R-:W-:Y:S01]  /*1310*/  HFMA2 R5, -RZ, RZ, -15.890625, -0.0047760009765625 ;  /* 0xcbf29ce4ff057431 */ /* 0x000fe200000001ff */
[----:B------:R-:W-:Y:S01]  /*1320*/  LOP3.LUT R11, R6, 0xfffffffe, RZ, 0xc0, !PT ;  /* 0xfffffffe060b7812 */ /* 0x000fe200078ec0ff */
[----:B------:R-:W-:Y:S01]  /*1330*/  IMAD.MOV.U32 R10, RZ, RZ, R7 ;  /* 0x000000ffff0a7224 */ /* 0x000fe200078e0007 */
[----:B------:R-:W-:Y:S01]  /*1340*/  MOV R4, R7 ;  /* 0x0000000700047202 */ /* 0x000fe20000000f00 */
[----:B------:R-:W-:Y:S02]  /*1350*/  IMAD.MOV.U32 R2, RZ, RZ, -0x7bdddcdb ;  /* 0x84222325ff027424 */ /* 0x000fe400078e00ff */
[----:B------:R-:W-:Y:S02]  /*1360*/  IMAD.X R7, RZ, RZ, R15, P1 ;  /* 0x000000ffff077224 */ /* 0x000fe400008e060f */
[----:B------:R-:W-:-:S07]  /*1370*/  IMAD.MOV.U32 R16, RZ, RZ, R11 ;  /* 0x000000ffff107224 */ /* 0x000fce00078e000b */
.L_x_8652:
[----:B------:R-:W-:-:S05]  /*1380*/  MOV R6, R17 ;  /* 0x0000001100067202 */ /* 0x000fca0000000f00 */
[----:B------:R-:W2:Y:S04]  /*1390*/  LDG.E.64 R18, desc[UR10][R6.64+-0x8] ;  /* 0xfffff80a06127981 */ /* 0x000ea8000c1e1b00 */
[----:B------:R-:W3:Y:S01]  /*13a0*/  LDG.E.64 R8, desc[UR10][R6.64] ;  /* 0x0000000a06087981 */ /* 0x000ee2000c1e1b00 */
        /* <DEDUP_REMOVED lines=87> */
[----:B------:R-:W-:Y:S01]  /*1920*/  IADD3 R17, P2, PT, R6, 0x10, RZ ;  /* 0x0000001006117810 */ /* 0x000fe20007f5e0ff */
[----:B------:R-:W-:Y:S02]  /*1930*/  IMAD R5, R8, 0x1b3, RZ ;  /* 0x000001b308057824 */ /* 0x000fe400078e02ff */
[----:B------:R-:W-:-:S04]  /*1940*/  IMAD.WIDE.U32 R18, R2, 0x1b3, RZ ;  /* 0x000001b302127825 */ /* 0x000fc800078e00ff */
[----:B------:R-:W-:Y:S01]  /*1950*/  IMAD R5, R2, 0x100, R5 ;  /* 0x0000010002057824 */ /* 0x000fe200078e0205 */
[----:B------:R-:W-:Y:S01]  /*1960*/  LOP3.LUT R18, R9, R18, RZ, 0x3c, !PT ;  /* 0x0000001209127212 */ /* 0x000fe200078e3cff */
[----:B------:R-:W-:-:S03]  /*1970*/  IMAD.X R7, RZ, RZ, R7, P2 ;  /* 0x000000ffff077224 */ /* 0x000fc600010e0607 */
[----:B------:R-:W-:Y:S01]  /*1980*/  IADD3 R2, PT, PT, R19, R5, RZ ;  /* 0x0000000513027210 */ /* 0x000fe20007ffe0ff */
[----:B------:R-:W-:-:S04]  /*1990*/  IMAD.WIDE.U32 R8, R18, 0x1b3, RZ ;  /* 0x000001b312087825 */ /* 0x000fc800078e00ff */
[----:B------:R-:W-:Y:S01]  /*19a0*/  IMAD R5, R2, 0x1b3, RZ ;  /* 0x000001b302057824 */ /* 0x000fe200078e02ff */
[----:B------:R-:W-:-:S03]  /*19b0*/  MOV R2, R8 ;  /* 0x0000000800027202 */ /* 0x000fc60000000f00 */
[----:B------:R-:W-:-:S04]  /*19c0*/  IMAD R5, R18, 0x100, R5 ;  /* 0x0000010012057824 */ /* 0x000fc800078e0205 */
[----:B------:R-:W-:Y:S01]  /*19d0*/  IMAD.IADD R5, R9, 0x1, R5 ;  /* 0x0000000109057824 */ /* 0x000fe200078e0205 */
[----:B------:R-:W-:Y:S06]  /*19e0*/  @P1 BRA `(.L_x_8652) ;  /* 0xfffffff800641947 */ /* 0x000fec000383ffff */
.L_x_8651:
        /* <DEDUP_REMOVED lines=51> */
.L_x_8650:
[----:B------:R-:W0:Y:S02]  /*1d20*/  LDC.64 R16, c[0x0][0x380] ;  /* 0x0000e000ff107b82 */ /* 0x000e240000000a00 */
[----:B0-----:R-:W2:Y:S01]  /*1d30*/  LDG.E.64 R16, desc[UR10][R16.64+0x8] ;  /* 0x0000080a10107981 */ /* 0x001ea2000c1e1b00 */
[----:B------:R-:W-:Y:S01]  /*1d40*/  MOV R4, 0x1d80 ;  /* 0x00001d8000047802 */ /* 0x000fe20000000f00 */
[----:B--2---:R-:W-:Y:S02]  /*1d50*/  IMAD.MOV.U32 R18, RZ, RZ, R16 ;  /* 0x000000ffff127224 */ /* 0x004fe400078e0010 */
[----:B------:R-:W-:-:S07]  /*1d60*/  IMAD.MOV.U32 R7, RZ, RZ, R17 ;  /* 0x000000ffff077224 */ /* 0x000fce00078e0011 */
[----:B-----5:R-:W-:Y:S05]  /*1d70*/  CALL.REL.NOINC `($__internal_0_$__cuda_sm20_rem_u64) ;  /* 0x0000003800587944 */ /* 0x020fea0003c00000 */
[----:B------:R-:W0:Y:S02]  /*1d80*/  LDC.64 R6, c[0x0][0x380] ;  /* 0x0000e000ff067b82 */ /* 0x000e240000000a00 */
[----:B0-----:R-:W2:Y:S02]  /*1d90*/  LDG.E.64 R6, desc[UR10][R6.64] ;  /* 0x0000000a06067981 */ /* 0x001ea4000c1e1b00 */
[----:B--2---:R-:W-:-:S04]  /*1da0*/  LEA R10, P0, R8, R6, 0x4 ;  /* 0x00000006080a7211 */ /* 0x004fc800078020ff */
[----:B------:R-:W-:-:S06]  /*1db0*/  LEA.HI.X R11, R8, R7, R9, 0x4, P0 ;  /* 0x00000007080b7211 */ /* 0x000fcc00000f2409 */
[----:B------:R-:W2:Y:S01]  /*1dc0*/  LDG.E.64 R10, desc[UR10][R10.64] ;  /* 0x0000000a0a0a7981 */ /* 0x000ea2000c1e1b00 */
[----:B------:R-:W-:Y:S01]  /*1dd0*/  MOV R19, R8 ;  /* 0x0000000800137202 */ /* 0x000fe20000000f00 */
[----:B------:R-:W-:Y:S01]  /*1de0*/  IMAD.MOV.U32 R4, RZ, RZ, R9 ;  /* 0x000000ffff047224 */ /* 0x000fe200078e0009 */
[----:B--2---:R-:W-:-:S04]  /*1df0*/  ISETP.NE.U32.AND P0, PT, R10, R2, PT ;  /* 0x000000020a00720c */ /* 0x004fc80003f05070 */
[----:B------:R-:W-:-:S13]  /*1e00*/  ISETP.NE.AND.EX P0, PT, R11, R5, PT, P0 ;  /* 0x000000050b00720c */ /* 0x000fda0003f05300 */
[----:B------:R-:W-:Y:S05]  /*1e10*/  @!P0 BRA `(.L_x_8653) ;  /* 0x0000000000448947 */ /* 0x000fea0003800000 */
[----:B------:R-:W-:Y:S01]  /*1e20*/  IMAD.MOV.U32 R8, RZ, RZ, R10 ;  /* 0x000000ffff087224 */ /* 0x000fe200078e000a */
[----:B------:R-:W-:-:S07]  /*1e30*/  MOV R9, R11 ;  /* 0x0000000b00097202 */ /* 0x000fce0000000f00 */
.L_x_8654:
[----:B------:R-:W-:-:S04]  /*1e40*/  ISETP.NE.U32.AND P0, PT, R8, -0x1, PT ;  /* 0xffffffff0800780c */ /* 0x000fc80003f05070 */
[----:B------:R-:W-:-:S13]  /*1e50*/  ISETP.NE.AND.EX P0, PT, R9, -0x1, PT, P0 ;  /* 0xffffffff0900780c */ /* 0x000fda0003f05300 */
[----:B------:R-:W-:Y:S05]  /*1e60*/  @!P0 BRA `(.L_x_8649) ;  /* 0x0000000c00b88947 */ /* 0x000fea0003800000 */
[----:B------:R-:W-:-:S05]  /*1e70*/  IADD3 R9, P0, PT, R19, 0x1, RZ ;  /* 0x0000000113097810 */ /* 0x000fca0007f1e0ff */
[----:B------:R-:W-:Y:S01]  /*1e80*/  IMAD.X R4, RZ, RZ, R4, P0 ;  /* 0x000000ffff047224 */ /* 0x000fe200000e0604 */
        /* <DEDUP_REMOVED lines=10> */
.L_x_8653:
[C---:B------:R-:W-:Y:S01]  /*1f30*/  LEA R12, P0, R19.reuse, R6, 0x4 ;  /* 0x00000006130c7211 */ /* 0x040fe200078020ff */
[----:B------:R-:W0:Y:S03]  /*1f40*/  LDCU.64 UR14, c[0x0][0x3b8] ;  /* 0x00007700ff0e77ac */ /* 0x000e260008000a00 */
[----:B------:R-:W-:-:S06]  /*1f50*/  LEA.HI.X R13, R19, R7, R4, 0x4, P0 ;  /* 0x00000007130d7211 */ /* 0x000fcc00000f2404 */
[----:B------:R-:W5:Y:S01]  /*1f60*/  LDG.E.64 R12, desc[UR10][R12.64+0x8] ;  /* 0x0000080a0c0c7981 */ /* 0x000f62000c1e1b00 */
[----:B------:R-:W-:Y:S01]  /*1f70*/  IMAD.U32 R2, RZ, RZ, UR6 ;  /* 0x00000006ff027e24 */ /* 0x000fe2000f8e00ff */
[----:B------:R-:W-:Y:S04]  /*1f80*/  BSSY.RECONVERGENT B1, `(.L_x_8655) ;  /* 0x00000da000017945 */ /* 0x000fe80003800200 */
[----:B------:R-:W-:Y:S01]  /*1f90*/  ISETP.GE.U32.AND P1, PT, R2, 0x3, PT ;  /* 0x000000030200780c */ /* 0x000fe20003f26070 */
[----:B------:R-:W-:Y:S01]  /*1fa0*/  HFMA2 R2, -RZ, RZ, 0, 0 ;  /* 0x00000000ff027431 */ /* 0x000fe200000001ff */
[----:B0-----:R-:W-:-:S04]  /*1fb0*/  LEA R10, P0, R3, UR14, 0x3 ;  /* 0x0000000e030a7c11 */ /* 0x001fc8000f8018ff */
[----:B------:R-:W-:-:S09]  /*1fc0*/  LEA.HI.X R11, R3, UR15, R0, 0x3, P0 ;  /* 0x0000000f030b7c11 */ /* 0x000fd200080f1c00 */
.L_x_8662:
[----:B------:R-:W0:Y:S01]  /*1fd0*/  LDC.64 R8, c[0x0][0x380] ;  /* 0x0000e000ff087b82 */ /* 0x000e220000000a00 */
[----:B--2---:R-:W2:Y:S01]  /*1fe0*/  LDG.E.64 R16, desc[UR10][R10.64] ;  /* 0x0000000a0a107981 */ /* 0x004ea2000c1e1b00 */
[----:B-1----:R-:W1:Y:S01]  /*1ff0*/  LDCU UR13, c[0x0][0x3a0] ;  /* 0x00007400ff0d77ac */ /* 0x002e620008000800 */
[----:B------:R-:W3:Y:S02]  /*2000*/  LDCU.64 UR14, c[0x0][0x3a8] ;  /* 0x00007500ff0e77ac */ /* 0x000ee40008000a00 */
[----:B0-----:R-:W4:Y:S01]  /*2010*/  LDG.E.64 R4, desc[UR10][R8.64+0x20] ;  /* 0x0000200a08047981 */ /* 0x001f22000c1e1b00 */
[----:B-1----:R-:W-:Y:S01]  /*2020*/  UISETP.GE.U32.AND UP0, UPT, UR13, 0x8, UPT ;  /* 0x000000080d00788c */ /* 0x002fe2000bf06070 */
[----:B----45:R-:W-:-:S04]  /*2030*/  LEA R6, P0, R12, R4, 0x3 ;  /* 0x000000040c067211 */ /* 0x030fc800078018ff */
[----:B------:R-:W-:-:S06]  /*2040*/  LEA.HI.X R7, R12, R5, R13, 0x3, P0 ;  /* 0x000000050c077211 */ /* 0x000fcc00000f1c0d */
[----:B------:R-:W5:Y:S01]  /*2050*/  LDG.E.64 R6, desc[UR10][R6.64] ;  /* 0x0000000a06067981 */ /* 0x000f62000c1e1b00 */
[----:B--2---:R-:W-:-:S05]  /*2060*/  IADD3 R4, P0, PT, R16, R2, RZ ;  /* 0x0000000210047210 */ /* 0x004fca0007f1e0ff */
[----:B------:R-:W-:-:S04]  /*2070*/  IMAD.X R16, RZ, RZ, R17, P0 ;  /* 0x000000ffff107224 */ /* 0x000fc800000e0611 */
[----:B------:R-:W-:Y:S02]  /*2080*/  IMAD R5, R16, UR13, RZ ;  /* 0x0000000d10057c24 */ /* 0x000fe4000f8e02ff */
[----:B------:R-:W-:-:S04]  /*2090*/  IMAD.WIDE.U32 R16, R4, UR13, RZ ;  /* 0x0000000d04107c25 */ /* 0x000fc8000f8e00ff */
[----:B------:R-:W-:Y:S01]  /*20a0*/  IMAD R5, R4, UR9, R5 ;  /* 0x0000000904057c24 */ /* 0x000fe2000f8e0205 */
[----:B---3--:R-:W-:-:S03]  /*20b0*/  LEA R4, P0, R16, UR14, 0x3 ;  /* 0x0000000e10047c11 */ /* 0x008fc6000f8018ff */
[----:B------:R-:W-:Y:S01]  /*20c0*/  IMAD.IADD R5, R17, 0x1, R5 ;  /* 0x0000000111057824 */ /* 0x000fe200078e0205 */
[----:B------:R-:W-:-:S04]  /*20d0*/  MOV R27, RZ ;  /* 0x000000ff001b7202 */ /* 0x000fc80000000f00 */
[----:B------:R-:W-:Y:S01]  /*20e0*/  LEA.HI.X R5, R16, UR15, R5, 0x3, P0 ;  /* 0x0000000f10057c11 */ /* 0x000fe200080f1c05 */
[----:B------:R-:W-:Y:S06]  /*20f0*/  BRA.U !UP0, `(.L_x_8656) ;  /* 0x0000000508687547 */ /* 0x000fec000b800000 */
[----:B------:R-:W-:Y:S01]  /*2100*/  BSSY.RECONVERGENT B2, `(.L_x_8657) ;  /* 0x0000058000027945 */ /* 0x000fe20003800200 */
[----:B------:R-:W-:-:S07]  /*2110*/  IMAD.MOV.U32 R27, RZ, RZ, RZ ;  /* 0x000000ffff1b7224 */ /* 0x000fce00078e00ff */
.L_x_8658:
[----:B------:R-:W0:Y:S01]  /*2120*/  LDC.64 R16, c[0x0][0x398] ;  /* 0x0000e600ff107b82 */ /* 0x000e220000000a00 */
[----:B------:R-:W2:Y:S01]  /*2130*/  LDG.E R18, desc[UR10][R8.64+0x40] ;  /* 0x0000400a08127981 */ /* 0x000ea2000c1e1900 */
[----:B0-----:R-:W-:-:S05]  /*2140*/  IMAD.WIDE.U32 R16, R27, 0x4, R16 ;  /* 0x000000041b107825 */ /* 0x001fca00078e0010 */
[----:B------:R-:W2:Y:S02]  /*2150*/  LDG.E R25, desc[UR10][R16.64] ;  /* 0x0000000a10197981 */ /* 0x000ea4000c1e1900 */
[----:B--2---:R-:W-:-:S13]  /*2160*/  ISETP.GE.AND P0, PT, R25, R18, PT ;  /* 0x000000121900720c */ /* 0x004fda0003f06270 */
[----:B------:R-:W-:-:S04]  /*2170*/  @P0 IMAD.IADD R23, R25, 0x1, -R18 ;  /* 0x0000000119170824 */ /* 0x000fc800078e0a12 */
[----:B------:R-:W-:-:S06]  /*2180*/  @P0 IMAD.WIDE R22, R23, 0x8, R14 ;  /* 0x0000000817160825 */ /* 0x000fcc00078e020e */
[----:B------:R-:W2:Y:S01]  /*2190*/  @P0 LDG.E.64 R22, desc[UR10][R22.64] ;  /* 0x0000000a16160981 */ /* 0x000ea2000c1e1b00 */
[----:B------:R-:W-:-:S04]  /*21a0*/  IMAD.WIDE.U32 R18, R27, 0x8, R4 ;  /* 0x000000081b127825 */ /* 0x000fc800078e0004 */
[----:B-----5:R-:W-:Y:S01]  /*21b0*/  @!P0 IMAD.WIDE R24, R25, 0x8, R6 ;  /* 0x0000000819188825 */ /* 0x020fe200078e0206 */
[----:B--2---:R-:W-:Y:S05]  /*21c0*/  @P0 STG.E.64 desc[UR10][R18.64], R22 ;  /* 0x0000001612000986 */ /* 0x004fea000c101b0a */
[----:B------:R-:W2:Y:S04]  /*21d0*/  @!P0 LDG.E.64 R24, desc[UR10][R24.64] ;  /* 0x0000000a18188981 */ /* 0x000ea8000c1e1b00 */
[----:B--2---:R0:W-:Y:S04]  /*21e0*/  @!P0 STG.E.64 desc[UR10][R18.64], R24 ;  /* 0x0000001812008986 */ /* 0x0041e8000c101b0a */
[----:B------:R-:W2:Y:S04]  /*21f0*/  LDG.E R28, desc[UR10][R16.64+0x4] ;  /* 0x0000040a101c7981 */ /* 0x000ea8000c1e1900 */
[----:B------:R-:W2:Y:S02]  /*2200*/  LDG.E R26, desc[UR10][R8.64+0x40] ;  /* 0x0000400a081a7981 */ /* 0x000ea4000c1e1900 */
[----:B--2---:R-:W-:-:S13]  /*2210*/  ISETP.GE.AND P0, PT, R28, R26, PT ;  /* 0x0000001a1c00720c */ /* 0x004fda0003f06270 */
[----:B------:R-:W-:-:S05]  /*2220*/  @P0 IADD3 R29, PT, PT, R28, -R26, RZ ;  /* 0x8000001a1c1d0210 */ /* 0x000fca0007ffe0ff */
[----:B0-----:R-:W-:-:S05]  /*2230*/  @P0 IMAD.WIDE R24, R29, 0x8, R14 ;  /* 0x000000081d180825 */ /* 0x001fca00078e020e */
[----:B------:R-:W2:Y:S01]  /*2240*/  @P0 LDG.E.64 R22, desc[UR10][R24.64] ;  /* 0x0000000a18160981 */ /* 0x000ea2000c1e1b00 */
[----:B------:R-:W-:-:S03]  /*2250*/  @!P0 IMAD.WIDE R28, R28, 0x8, R6 ;  /* 0x000000081c1c8825 */ /* 0x000fc600078e0206 */
[----:B--2---:R-:W-:Y:S04]  /*2260*/  @P0 STG.E.64 desc[UR10][R18.64+0x8], R22 ;  /* 0x0000081612000986 */ /* 0x004fe8000c101b0a */
[----:B------:R-:W2:Y:S04]  /*2270*/  @!P0 LDG.E.64 R28, desc[UR10][R28.64] ;  /* 0x0000000a1c1c8981 */ /* 0x000ea8000c1e1b00 */
[----:B--2---:R0:W-:Y:S04]  /*2280*/  @!P0 STG.E.64 desc[UR10][R18.64+0x8], R28 ;  /* 0x0000081c12008986 */ /* 0x0041e8000c101b0a */
[----:B------:R-:W2:Y:S04]  /*2290*/  LDG.E R25, desc[UR10][R16.64+0x8] ;  /* 0x0000080a10197981 */ /* 0x000ea8000c1e1900 */
[----:B------:R-:W2:Y:S02]  /*22a0*/  LDG.E R26, desc[UR10][R8.64+0x40] ;  /* 0x0000400a081a7981 */ /* 0x000ea4000c1e1900 */
[----:B--2---:R-:W-:-:S13]  /*22b0*/  ISETP.GE.AND P0, PT, R25, R26, PT ;  /* 0x0000001a1900720c */ /* 0x004fda0003f06270 */
[----:B------:R-:W-:-:S04]  /*22c0*/  @P0 IMAD.IADD R26, R25, 0x1, -R26 ;  /* 0x00000001191a0824 */ /* 0x000fc800078e0a1a */
        /* <DEDUP_REMOVED lines=43> */
[----:B--2---:R0:W-:Y:S04]  /*2580*/  @P0 STG.E.64 desc[UR10][R18.64+0x30], R22 ;  /* 0x0000301612000986 */ /* 0x0041e8000c101b0a */
[----:B------:R-:W2:Y:S04]  /*2590*/  @!P0 LDG.E.64 R24, desc[UR10][R24.64] ;  /* 0x0000000a18188981 */ /* 0x000ea8000c1e1b00 */
[----:B--2---:R0:W-:Y:S04]  /*25a0*/  @!P0 STG.E.64 desc[UR10][R18.64+0x30], R24 ;  /* 0x0000301812008986 */ /* 0x0041e8000c101b0a */
[----:B------:R-:W2:Y:S04]  /*25b0*/  LDG.E R29, desc[UR10][R16.64+0x1c] ;  /* 0x00001c0a101d7981 */ /* 0x000ea8000c1e1900 */
[----:B------:R-:W2:Y:S02]  /*25c0*/  LDG.E R26, desc[UR10][R8.64+0x40] ;  /* 0x0000400a081a7981 */ /* 0x000ea4000c1e1900 */
[----:B--2---:R-:W-:-:S13]  /*25d0*/  ISETP.GE.AND P0, PT, R29, R26, PT ;  /* 0x0000001a1d00720c */ /* 0x004fda0003f06270 */
[----:B------:R-:W-:-:S05]  /*25e0*/  @P0 IADD3 R26, PT, PT, R29, -R26, RZ ;  /* 0x8000001a1d1a0210 */ /* 0x000fca0007ffe0ff */
[----:B------:R-:W-:-:S06]  /*25f0*/  @P0 IMAD.WIDE R16, R26, 0x8, R14 ;  /* 0x000000081a100825 */ /* 0x000fcc00078e020e */
[----:B------:R-:W2:Y:S01]  /*2600*/  @P0 LDG.E.64 R16, desc[UR10][R16.64] ;  /* 0x0000000a10100981 */ /* 0x000ea2000c1e1b00 */
[----:B------:R-:W-:-:S03]  /*2610*/  @!P0 IMAD.WIDE R28, R29, 0x8, R6 ;  /* 0x000000081d1c8825 */ /* 0x000fc600078e0206 */
[----:B--2---:R0:W-:Y:S04]  /*2620*/  @P0 STG.E.64 desc[UR10][R18.64+0x38], R16 ;  /* 0x0000381012000986 */ /* 0x0041e8000c101b0a */
[----:B------:R-:W2:Y:S01]  /*2630*/  @!P0 LDG.E.64 R28, desc[UR10][R28.64] ;  /* 0x0000000a1c1c8981 */ /* 0x000ea2000c1e1b00 */
[----:B------:R-:W-:-:S03]  /*2640*/  VIADD R27, R27, 0x8 ;  /* 0x000000081b1b7836 */ /* 0x000fc60000000000 */
[----:B--2---:R0:W-:Y:S02]  /*2650*/  @!P0 STG.E.64 desc[UR10][R18.64+0x38], R28 ;  /* 0x0000381c12008986 */ /* 0x0041e4000c101b0a */
[----:B------:R-:W-:-:S13]  /*2660*/  ISETP.NE.AND P0, PT, R27, UR5, PT ;  /* 0x000000051b007c0c */ /* 0x000fda000bf05270 */
[----:B0-----:R-:W-:Y:S05]  /*2670*/  @P0 BRA `(.L_x_8658) ;  /* 0xfffffff800a80947 */ /* 0x001fea000383ffff */
[----:B------:R-:W-:Y:S05]  /*2680*/  BSYNC.RECONVERGENT B2 ;  /* 0x0000000000027941 */ /* 0x000fea0003800200 */
.L_x_8657:
[----:B------:R-:W-:-:S07]  /*2690*/  IMAD.U32 R27, RZ, RZ, UR5 ;  /* 0x00000005ff1b7e24 */ /* 0x000fce000f8e00ff */
.L_x_8656:
[----:B------:R-:W-:-:S09]  /*26a0*/  UISETP.NE.AND UP0, UPT, UR7, URZ, UPT ;  /* 0x000000ff0700728c */ /* 0x000fd2000bf05270 */
[----:B------:R-:W-:Y:S05]  /*26b0*/  BRA.U !UP0, `(.L_x_8659) ;  /* 0x0000000508647547 */ /* 0x000fea000b800000 */
[----:B------:R-:W-:Y:S01]  /*26c0*/  UISETP.NE.AND UP0, UPT, UR8, URZ, UPT ;  /* 0x000000ff0800728c */ /* 0x000fe2000bf05270 */
[----:B------:R-:W-:Y:S10]  /*26d0*/  @!P1 BRA `(.L_x_8660) ;  /* 0x0000000000b09947 */ /* 0x000ff40003800000 */
[----:B------:R-:W0:Y:S01]  /*26e0*/  LDC.64 R18, c[0x0][0x398] ;  /* 0x0000e600ff127b82 */ /* 0x000e220000000a00 */
[----:B------:R-:W2:Y:S01]  /*26f0*/  LDG.E R16, desc[UR10][R8.64+0x40] ;  /* 0x0000400a08107981 */ /* 0x000ea2000c1e1900 */
[----:B0-----:R-:W-:-:S05]  /*2700*/  IMAD.WIDE.U32 R18, R27, 0x4, R18 ;  /* 0x000000041b127825 */ /* 0x001fca00078e0012 */
[----:B------:R-:W2:Y:S02]  /*2710*/  LDG.E R25, desc[UR10][R18.64] ;  /* 0x0000000a12197981 */ /* 0x000ea4000c1e1900 */
[----:B--2---:R-:W-:-:S13]  /*2720*/  ISETP.GE.AND P0, PT, R25, R16, PT ;  /* 0x000000101900720c */ /* 0x004fda0003f06270 */
[----:B------:R-:W-:-:S05]  /*2730*/  @P0 IADD3 R23, PT, PT, R25, -R16, RZ ;  /* 0x8000001019170210 */ /* 0x000fca0007ffe0ff */
        /* <DEDUP_REMOVED lines=8> */
[----:B0-----:R-:W2:Y:S02]  /*27c0*/  LDG.E R25, desc[UR10][R18.64+0x4] ;  /* 0x0000040a12197981 */ /* 0x001ea4000c1e1900 */
[----:B--2---:R-:W-:-:S13]  /*27d0*/  ISETP.GE.AND P0, PT, R25, R26, PT ;  /* 0x0000001a1900720c */ /* 0x004fda0003f06270 */
[----:B------:R-:W-:-:S04]  /*27e0*/  @P0 IMAD.IADD R29, R25, 0x1, -R26 ;  /* 0x00000001191d0824 */ /* 0x000fc800078e0a1a */
[----:B------:R-:W-:-:S05]  /*27f0*/  @P0 IMAD.WIDE R28, R29, 0x8, R14 ;  /* 0x000000081d1c0825 */ /* 0x000fca00078e020e */
        /* <DEDUP_REMOVED lines=8> */
[----:B------:R-:W-:-:S04]  /*2880*/  @P0 IMAD.IADD R25, R26, 0x1, -R24 ;  /* 0x000000011a190824 */ /* 0x000fc800078e0a18 */
[----:B------:R-:W-:-:S06]  /*2890*/  @P0 IMAD.WIDE R24, R25, 0x8, R14 ;  /* 0x0000000819180825 */ /* 0x000fcc00078e020e */
[----:B------:R-:W2:Y:S01]  /*28a0*/  @P0 LDG.E.64 R24, desc[UR10][R24.64] ;  /* 0x0000000a18180981 */ /* 0x000ea2000c1e1b00 */
[----:B0-----:R-:W-:-:S03]  /*28b0*/  @!P0 IMAD.WIDE R22, R26, 0x8, R6 ;  /* 0x000000081a168825 */ /* 0x001fc600078e0206 */
[----:B--2---:R0:W-:Y:S04]  /*28c0*/  @P0 STG.E.64 desc[UR10][R16.64+0x10], R24 ;  /* 0x0000101810000986 */ /* 0x0041e8000c101b0a */
[----:B------:R-:W2:Y:S04]  /*28d0*/  @!P0 LDG.E.64 R22, desc[UR10][R22.64] ;  /* 0x0000000a16168981 */ /* 0x000ea8000c1e1b00 */
[----:B--2---:R2:W-:Y:S04]  /*28e0*/  @!P0 STG.E.64 desc[UR10][R16.64+0x10], R22 ;  /* 0x0000101610008986 */ /* 0x0045e8000c101b0a */
[----:B------:R-:W3:Y:S04]  /*28f0*/  LDG.E R19, desc[UR10][R18.64+0xc] ;  /* 0x00000c0a12137981 */ /* 0x000ee8000c1e1900 */
[----:B------:R-:W3:Y:S02]  /*2900*/  LDG.E R26, desc[UR10][R8.64+0x40] ;  /* 0x0000400a081a7981 */ /* 0x000ee4000c1e1900 */
[----:B---3--:R-:W-:-:S13]  /*2910*/  ISETP.GE.AND P0, PT, R19, R26, PT ;  /* 0x0000001a1300720c */ /* 0x008fda0003f06270 */
[----:B-1----:R-:W-:-:S05]  /*2920*/  @P0 IADD3 R29, PT, PT, R19, -R26, RZ ;  /* 0x8000001a131d0210 */ /* 0x002fca0007ffe0ff */
[----:B------:R-:W-:-:S06]  /*2930*/  @P0 IMAD.WIDE R28, R29, 0x8, R14 ;  /* 0x000000081d1c0825 */ /* 0x000fcc00078e020e */
[----:B------:R-:W3:Y:S01]  /*2940*/  @P0 LDG.E.64 R28, desc[UR10][R28.64] ;  /* 0x0000000a1c1c0981 */ /* 0x000ee2000c1e1b00 */
[----:B------:R-:W-:-:S03]  /*2950*/  @!P0 IMAD.WIDE R18, R19, 0x8, R6 ;  /* 0x0000000813128825 */ /* 0x000fc600078e0206 */
[----:B---3--:R2:W-:Y:S04]  /*2960*/  @P0 STG.E.64 desc[UR10][R16.64+0x18], R28 ;  /* 0x0000181c10000986 */ /* 0x0085e8000c101b0a */
[----:B0-----:R-:W3:Y:S01]  /*2970*/  @!P0 LDG.E.64 R24, desc[UR10][R18.64] ;  /* 0x0000000a12188981 */ /* 0x001ee2000c1e1b00 */
[----:B------:R-:W-:-:S03]  /*2980*/  VIADD R27, R27, 0x4 ;  /* 0x000000041b1b7836 */ /* 0x000fc60000000000 */
[----:B---3--:R2:W-:Y:S04]  /*2990*/  @!P0 STG.E.64 desc[UR10][R16.64+0x18], R24 ;  /* 0x0000181810008986 */ /* 0x0085e8000c101b0a */
.L_x_8660:
[----:B------:R-:W-:Y:S05]  /*29a0*/  BRA.U !UP0, `(.L_x_8659) ;  /* 0x0000000108a87547 */ /* 0x000fea000b800000 */
[----:B------:R-:W0:Y:S01]  /*29b0*/  LDCU UR13, c[0x0][0x3a0] ;  /* 0x00007400ff0d77ac */ /* 0x000e220008000800 */
[----:B------:R-:W-:Y:S02]  /*29c0*/  UISETP.NE.AND UP0, UPT, UR8, 0x1, UPT ;  /* 0x000000010800788c */ /* 0x000fe4000bf05270 */
[----:B0-----:R-:W-:-:S07]  /*29d0*/  ULOP3.LUT UP1, URZ, UR13, 0x1, URZ, 0xc0, !UPT ;  /* 0x000000010dff7892 */ /* 0x001fce000f82c0ff */
[----:B------:R-:W-:Y:S05]  /*29e0*/  BRA.U !UP0, `(.L_x_8661) ;  /* 0x0000000108607547 */ /* 0x000fea000b800000 */
[----:B--2---:R-:W0:Y:S01]  /*29f0*/  LDC.64 R16, c[0x0][0x398] ;  /* 0x0000e600ff107b82 */ /* 0x004e220000000a00 */
        /* <DEDUP_REMOVED lines=9> */
[----:B--2---:R0:W-:Y:S05]  /*2a90*/  @P0 STG.E.64 desc[UR10][R22.64], R18 ;  /* 0x0000001216000986 */ /* 0x0041ea000c101b0a */
        /* <DEDUP_REMOVED lines=10> */
[----:B0-----:R-:W2:Y:S01]  /*2b40*/  @!P0 LDG.E.64 R18, desc[UR10][R16.64] ;  /* 0x0000000a10128981 */ /* 0x001ea2000c1e1b00 */
[----:B------:R-:W-:-:S03]  /*2b50*/  VIADD R27, R27, 0x2 ;  /* 0x000000021b1b7836 */ /* 0x000fc60000000000 */
[----:B--2---:R1:W-:Y:S04]  /*2b60*/  @!P0 STG.E.64 desc[UR10][R22.64+0x8], R18 ;  /* 0x0000081216008986 */ /* 0x0043e8000c101b0a */
.L_x_8661:
[----:B------:R-:W-:Y:S05]  /*2b70*/  BRA.U !UP1, `(.L_x_8659) ;  /* 0x0000000109347547 */ /* 0x000fea000b800000 */
[----:B-1----:R-:W0:Y:S01]  /*2b80*/  LDC.64 R18, c[0x0][0x398] ;  /* 0x0000e600ff127b82 */ /* 0x002e220000000a00 */
[----:B--2---:R-:W2:Y:S01]  /*2b90*/  LDG.E R16, desc[UR10][R8.64+0x40] ;  /* 0x0000400a08107981 */ /* 0x004ea2000c1e1900 */
[----:B0-----:R-:W-:-:S06]  /*2ba0*/  IMAD.WIDE.U32 R18, R27, 0x4, R18 ;  /* 0x000000041b127825 */ /* 0x001fcc00078e0012 */
        /* <DEDUP_REMOVED lines=9> */
[----:B--2---:R0:W-:Y:S02]  /*2c40*/  @!P0 STG.E.64 desc[UR10][R4.64], R6 ;  /* 0x0000000604008986 */ /* 0x0041e4000c101b0a */
.L_x_8659:
[----:B0-----:R-:W3:Y:S01]  /*2c50*/  LDG.E.64 R4, desc[UR10][R20.64] ;  /* 0x0000000a14047981 */ /* 0x001ee2000c1e1b00 */
[----:B------:R-:W-:-:S04]  /*2c60*/  IADD3 R2, PT, PT, R2, 0x1, RZ ;  /* 0x0000000102027810 */ /* 0x000fc80007ffe0ff */
[----:B---3--:R-:W-:-:S04]  /*2c70*/  ISETP.GT.U32.AND P0, PT, R4, R2, PT ;  /* 0x000000020400720c */ /* 0x008fc80003f04070 */
[----:B------:R-:W-:-:S13]  /*2c80*/  ISETP.GT.U32.AND.EX P0, PT, R5, RZ, PT, P0 ;  /* 0x000000ff0500720c */ /* 0x000fda0003f04100 */
[----:B------:R-:W-:Y:S05]  /*2c90*/  @!P0 EXIT ;  /* 0x000000000000894d */ /* 0x000fea0003800000 */
[----:B------:R-:W3:Y:S01]  /*2ca0*/  LDG.E.64 R8, desc[UR10][R8.64+0x30] ;  /* 0x0000300a08087981 */ /* 0x000ee2000c1e1b00 */
[----:B------:R-:W-:-:S05]  /*2cb0*/  IADD3 R12, P0, PT, R12, 0x1, RZ ;  /* 0x000000010c0c7810 */ /* 0x000fca0007f1e0ff */
[----:B------:R-:W-:Y:S01]  /*2cc0*/  IMAD.X R13, RZ, RZ, R13, P0 ;  /* 0x000000ffff0d7224 */ /* 0x000fe200000e060d */
[----:B---3--:R-:W-:-:S04]  /*2cd0*/  IADD3 R5, P2, PT, R8, -0x1, RZ ;  /* 0xffffffff08057810 */ /* 0x008fc80007f5e0ff */
[----:B------:R-:W-:Y:S02]  /*2ce0*/  IADD3.X R4, PT, PT, R9, -0x1, RZ, P2, !PT ;  /* 0xffffffff09047810 */ /* 0x000fe400017fe4ff */
[----:B------:R-:W-:-:S04]  /*2cf0*/  ISETP.GT.U32.AND P0, PT, R12, R5, PT ;  /* 0x000000050c00720c */ /* 0x000fc80003f04070 */
[----:B------:R-:W-:-:S13]  /*2d00*/  ISETP.GT.U32.AND.EX P0, PT, R13, R4, PT, P0 ;  /* 0x000000040d00720c */ /* 0x000fda0003f04100 */
[----:B------:R-:W-:Y:S05]  /*2d10*/  @!P0 BRA `(.L_x_8662) ;  /* 0xfffffff000ac8947 */ /* 0x000fea000383ffff */
[----:B------:R-:W-:Y:S05]  /*2d20*/  BSYNC.RECONVERGENT B1 ;  /* 0x0000000000017941 */ /* 0x000fea0003800200 */
.L_x_8655:
[----:B------:R-:W0:Y:S02]  /*2d30*/  LDC.64 R12, c[0x0][0x388] ;  /* 0x0000e200ff0c7b82 */ /* 0x000e240000000a00 */
[----:B0-----:R-:W5:Y:S02]  /*2d40*/  LDG.E.64 R12, desc[UR10][R12.64+0x30] ;  /* 0x0000300a0c0c7981 */ /* 0x001f64000c1e1b00 */
.L_x_8649:
[----:B------:R-:W-:Y:S05]  /*2d50*/  BSYNC.RECONVERGENT B0 ;  /* 0x0000000000007941 */ /* 0x000fea0003800200 */
.L_x_8648:
[----:B------:R-:W-:-:S04]  /*2d60*/  IADD3 R3, P0, PT, R3, UR4, RZ ;  /* 0x0000000403037c10 */ /* 0x000fc8000ff1e0ff */
[----:B------:R-:W-:Y:S02]  /*2d70*/  IADD3.X R0, PT, PT, R0, UR12, RZ, P0, !PT ;  /* 0x0000000c00007c10 */ /* 0x000fe400087fe4ff */
[----:B-----5:R-:W-:-:S04]  /*2d80*/  ISETP.GE.U32.AND P0, PT, R3, R12, PT ;  /* 0x0000000c0300720c */ /* 0x020fc80003f06070 */
[----:B------:R-:W-:-:S13]  /*2d90*/  ISETP.GE.U32.AND.EX P0, PT, R0, R13, PT, P0 ;  /* 0x0000000d0000720c */ /* 0x000fda0003f06100 */
[----:B------:R-:W-:Y:S05]  /*2da0*/  @!P0 BRA `(.L_x_8663) ;  /* 0xffffffe000d88947 */ /* 0x000fea000383ffff */
[----:B------:R-:W-:Y:S05]  /*2db0*/  EXIT ;  /* 0x000000000000794d */ /* 0x000fea0003800000 */
.L_x_8637:
[----:B------:R-:W-:Y:S02]  /*2dc0*/  ULOP3.LUT UR7, UR6, 0x7, URZ, 0xc0, !UPT ;  /* 0x0000000706077892 */ /* 0x000fe4000f8ec0ff */
[----:B------:R-:W-:-:S12]  /*2dd0*/  ULOP3.LUT UR6, UR6, 0x7ffffff8, URZ, 0xc0, !UPT ;  /* 0x7ffffff806067892 */ /* 0x000fd8000f8ec0ff */
.L_x_8688:
        /* <DEDUP_REMOVED lines=9> */
[----:B------:R-:W-:Y:S05]  /*2e70*/  @!P0 BRA `(.L_x_8665) ;  /* 0x0000002400fc8947 */ /* 0x000fea0003800000 */
[----:B------:R-:W0:Y:S02]  /*2e80*/  LDC.64 R8, c[0x0][0x388] ;  /* 0x0000e200ff087b82 */ /* 0x000e240000000a00 */
[----:B0-----:R-:W2:Y:S04]  /*2e90*/  LDG.E.64 R4, desc[UR10][R8.64+0x20] ;  /* 0x0000200a08047981 */ /* 0x001ea8000c1e1b00 */
[----:B------:R-:W3:Y:S01]  /*2ea0*/  LDG.E.64 R6, desc[UR10][R8.64+0x18] ;  /* 0x0000180a08067981 */ /* 0x000ee2000c1e1b00 */
[----:B--2---:R-:W-:-:S04]  /*2eb0*/  IADD3 R16, P0, PT, R4, R17, RZ ;  /* 0x0000001104107210 */ /* 0x004fc80007f1e0ff */
[----:B------:R-:W-:-:S06]  /*2ec0*/  IADD3.X R17, PT, PT, R5, R11, RZ, P0, !PT ;  /* 0x0000000b05117210 */ /* 0x000fcc00007fe4ff */
[----:B------:R-:W5:Y:S01]  /*2ed0*/  LDG.E.64 R16, desc[UR10][R16.64] ;  /* 0x0000000a10107981 */ /* 0x000f62000c1e1b00 */
[----:B---3--:R-:W-:Y:S01]  /*2ee0*/  ISETP.NE.U32.AND P0, PT, R6, RZ, PT ;  /* 0x000000ff0600720c */ /* 0x008fe20003f05070 */
        /* <DEDUP_REMOVED lines=14> */
[----:B------:R-:W-:Y:S01]  /*2fd0*/  IMAD.MOV.U32 R4, RZ, RZ, R7 ;  /* 0x000000ffff047224 */ /* 0x000fe200078e0007 */
[----:B------:R-:W-:Y:S01]  /*2fe0*/  LOP3.LUT R19, R6, 0xfffffffe, RZ, 0xc0, !PT ;  /* 0xfffffffe06137812 */ /* 0x000fe200078ec0ff */
[----:B------:R-:W-:Y:S01]  /*2ff0*/  IMAD.MOV.U32 R2, RZ, RZ, -0x7bdddcdb ;  /* 0x84222325ff027424 */ /* 0x000fe200078e00ff */
[----:B------:R-:W-:Y:S02]  /*3000*/  MOV R5, 0xcbf29ce4 ;  /* 0xcbf29ce400057802 */ /* 0x000fe40000000f00 */
[----:B------:R-:W-:-:S07]  /*3010*/  CS2R R10, SRZ ;  /* 0x00000000000a7805 */ /* 0x000fce000001ff00 */
.L_x_8668:
        /* <DEDUP_REMOVED lines=102> */
.L_x_8667:
        /* <DEDUP_REMOVED lines=51> */
.L_x_8666:
[----:B------:R-:W0:Y:S02]  /*39b0*/  LDC.64 R8, c[0x0][0x380] ;  /* 0x0000e000ff087b82 */ /* 0x000e240000000a00 */
[----:B0-----:R-:W2:Y:S01]  /*39c0*/  LDG.E.64 R18, desc[UR10][R8.64+0x8] ;  /* 0x0000080a08127981 */ /* 0x001ea2000c1e1b00 */
[----:B------:R-:W-:Y:S01]  /*39d0*/  MOV R4, 0x3a00 ;  /* 0x00003a0000047802 */ /* 0x000fe20000000f00 */
[----:B--2---:R-:W-:-:S07]  /*39e0*/  IMAD.MOV.U32 R7, RZ, RZ, R19 ;  /* 0x000000ffff077224 */ /* 0x004fce00078e0013 */
[----:B-----5:R-:W-:Y:S05]  /*39f0*/  CALL.REL.NOINC `($__internal_0_$__cuda_sm20_rem_u64) ;  /* 0x0000001c00387944 */ /* 0x020fea0003c00000 */
        /* <DEDUP_REMOVED lines=12> */
.L_x_8670:
        /* <DEDUP_REMOVED lines=15> */
.L_x_8669:
[----:B------:R-:W-:-:S04]  /*3bb0*/  LEA R6, P0, R21, R6, 0x4 ;  /* 0x0000000615067211 */ /* 0x000fc800078020ff */
[----:B------:R-:W-:-:S06]  /*3bc0*/  LEA.HI.X R7, R21, R7, R4, 0x4, P0 ;  /* 0x0000000715077211 */ /* 0x000fcc00000f2404 */
[----:B------:R-:W5:Y:S01]  /*3bd0*/  LDG.E.64 R6, desc[UR10][R6.64+0x8] ;  /* 0x0000080a06067981 */ /* 0x000f62000c1e1b00 */
[----:B------:R-:W-:Y:S01]  /*3be0*/  BSSY.RECONVERGENT B1, `(.L_x_8671) ;  /* 0x00001a6000017945 */ /* 0x000fe20003800200 */
[----:B------:R-:W-:-:S07]  /*3bf0*/  IMAD.MOV.U32 R4, RZ, RZ, RZ ;  /* 0x000000ffff047224 */ /* 0x000fce00078e00ff */
.L_x_8687:
[----:B------:R-:W0:Y:S02]  /*3c00*/  LDC.64 R10, c[0x0][0x380] ;  /* 0x0000e000ff0a7b82 */ /* 0x000e240000000a00 */
[----:B0-2---:R-:W2:Y:S02]  /*3c10*/  LDG.E.64 R8, desc[UR10][R10.64+0x20] ;  /* 0x0000200a0a087981 */ /* 0x005ea4000c1e1b00 */
[----:B--2--5:R-:W-:-:S04]  /*3c20*/  LEA R8, P0, R6, R8, 0x3 ;  /* 0x0000000806087211 */ /* 0x024fc800078018ff */
[----:B------:R-:W-:-:S06]  /*3c30*/  LEA.HI.X R9, R6, R9, R7, 0x3, P0 ;  /* 0x0000000906097211 */ /* 0x000fcc00000f1c07 */
[----:B------:R-:W5:Y:S01]  /*3c40*/  LDG.E.64 R8, desc[UR10][R8.64] ;  /* 0x0000000a08087981 */ /* 0x000f62000c1e1b00 */
[----:B------:R-:W-:Y:S01]  /*3c50*/  BSSY.RELIABLE B0, `(.L_x_8672) ;  /* 0x0000195000007945 */ /* 0x000fe20003800100 */
[----:B-1----:R-:W-:-:S07]  /*3c60*/  IMAD.MOV.U32 R19, RZ, RZ, RZ ;  /* 0x000000ffff137224 */ /* 0x002fce00078e00ff */
.L_x_8674:
[----:B-----5:R-:W-:-:S04]  /*3c70*/  IMAD.WIDE.U32 R10, R19, 0x8, R8 ;  /* 0x00000008130a7825 */ /* 0x020fc800078e0008 */
[----:B------:R-:W-:Y:S02]  /*3c80*/  IMAD.WIDE.U32 R12, R19, 0x8, R16 ;  /* 0x00000008130c7825 */ /* 0x000fe400078e0010 */
[----:B------:R-:W2:Y:S04]  /*3c90*/  LDG.E.64 R10, desc[UR10][R10.64] ;  /* 0x0000000a0a0a7981 */ /* 0x000ea8000c1e1b00 */
[----:B------:R-:W2:Y:S02]  /*3ca0*/  LDG.E.64 R12, desc[UR10][R12.64] ;  /* 0x0000000a0c0c7981 */ /* 0x000ea4000c1e1b00 */
[----:B--2---:R-:W-:-:S04]  /*3cb0*/  ISETP.NE.U32.AND P0, PT, R10, R12, PT ;  /* 0x0000000c0a00720c */ /* 0x004fc80003f05070 */
[----:B------:R-:W-:-:S13]  /*3cc0*/  ISETP.NE.AND.EX P0, PT, R11, R13, PT, P0 ;  /* 0x0000000d0b00720c */ /* 0x000fda0003f05300 */
[----:B------:R-:W-:Y:S05]  /*3cd0*/  @P0 BRA `(.L_x_8673) ;  /* 0x0000000c00640947 */ /* 0x000fea0003800000 */
[----:B------:R-:W0:Y:S01]  /*3ce0*/  LDCU UR5, c[0x0][0x390] ;  /* 0x00007200ff0577ac */ /* 0x000e220008000800 */
[----:B------:R-:W-:-:S04]  /*3cf0*/  IADD3 R19, PT, PT, R19, 0x1, RZ ;  /* 0x0000000113137810 */ /* 0x000fc80007ffe0ff */
[----:B0-----:R-:W-:-:S13]  /*3d00*/  ISETP.NE.AND P0, PT, R19, UR5, PT ;  /* 0x0000000513007c0c */ /* 0x001fda000bf05270 */
[----:B------:R-:W-:Y:S05]  /*3d10*/  @P0 BRA `(.L_x_8674) ;  /* 0xfffffffc00d40947 */ /* 0x000fea000383ffff */
[----:B------:R-:W0:Y:S02]  /*3d20*/  LDCU UR5, c[0x0][0x3a0] ;  /* 0x00007400ff0577ac */ /* 0x000e240008000800 */
[----:B0-----:R-:W-:-:S09]  /*3d30*/  UISETP.GE.AND UP0, UPT, UR5, 0x1, UPT ;  /* 0x000000010500788c */ /* 0x001fd2000bf06270 */
[----:B------:R-:W-:Y:S05]  /*3d40*/  BRA.U !UP0, `(.L_x_8675) ;  /* 0x0000000d082c7547 */ /* 0x000fea000b800000 */
[----:B------:R-:W0:Y:S02]  /*3d50*/  LDCU.64 UR14, c[0x0][0x3b8] ;  /* 0x00007700ff0e77ac */ /* 0x000e240008000a00 */
[----:B0-----:R-:W-:-:S04]  /*3d60*/  LEA R18, P0, R3, UR14, 0x3 ;  /* 0x0000000e03127c11 */ /* 0x001fc8000f8018ff */
[----:B------:R-:W-:Y:S01]  /*3d70*/  LEA.HI.X R19, R3, UR15, R0, 0x3, P0 ;  /* 0x0000000f03137c11 */ /* 0x000fe200080f1c00 */
[----:B------:R-:W0:Y:S04]  /*3d80*/  LDCU.64 UR14, c[0x0][0x3a8] ;  /* 0x00007500ff0e77ac */ /* 0x000e280008000a00 */
[----:B------:R-:W2:Y:S01]  /*3d90*/  LDG.E.64 R10, desc[UR10][R18.64] ;  /* 0x0000000a120a7981 */ /* 0x000ea2000c1e1b00 */
[----:B------:R-:W-:Y:S01]  /*3da0*/  UISETP.GE.U32.AND UP0, UPT, UR5, 0x8, UPT ;  /* 0x000000080500788c */ /* 0x000fe2000bf06070 */
[----:B------:R-:W-:Y:S01]  /*3db0*/  IMAD.MOV.U32 R27, RZ, RZ, RZ ;  /* 0x000000ffff1b7224 */ /* 0x000fe200078e00ff */
[----:B--2---:R-:W-:-:S04]  /*3dc0*/  IADD3 R10, P0, PT, R4, R10, RZ ;  /* 0x0000000a040a7210 */ /* 0x004fc80007f1e0ff */
[----:B------:R-:W-:Y:S01]  /*3dd0*/  LEA.HI.X.SX32 R11, R4, R11, 0x1, P0 ;  /* 0x0000000b040b7211 */ /* 0x000fe200000f0eff */
[----:B------:R-:W-:-:S04]  /*3de0*/  IMAD.WIDE.U32 R12, R10, UR5, RZ ;  /* 0x000000050a0c7c25 */ /* 0x000fc8000f8e00ff */
[----:B------:R-:W-:-:S04]  /*3df0*/  IMAD R11, R11, UR5, RZ ;  /* 0x000000050b0b7c24 */ /* 0x000fc8000f8e02ff */
[----:B------:R-:W-:Y:S01]  /*3e00*/  IMAD R11, R10, UR9, R11 ;  /* 0x000000090a0b7c24 */ /* 0x000fe2000f8e020b */
[----:B0-----:R-:W-:-:S03]  /*3e10*/  LEA R10, P0, R12, UR14, 0x3 ;  /* 0x0000000e0c0a7c11 */ /* 0x001fc6000f8018ff */
[----:B------:R-:W-:-:S05]  /*3e20*/  IMAD.IADD R11, R13, 0x1, R11 ;  /* 0x000000010d0b7824 */ /* 0x000fca00078e020b */
[----:B------:R-:W-:Y:S01]  /*3e30*/  LEA.HI.X R11, R12, UR15, R11, 0x3, P0 ;  /* 0x0000000f0c0b7c11 */ /* 0x000fe200080f1c0b */
[----:B------:R-:W-:Y:S06]  /*3e40*/  BRA.U !UP0, `(.L_x_8676) ;  /* 0x00000005086c7547 */ /* 0x000fec000b800000 */
[----:B------:R-:W0:Y:S01]  /*3e50*/  LDC.64 R12, c[0x0][0x380] ;  /* 0x0000e000ff0c7b82 */ /* 0x000e220000000a00 */
[----:B------:R-:W-:Y:S01]  /*3e60*/  HFMA2 R29, -RZ, RZ, 0, 0 ;  /* 0x00000000ff1d7431 */ /* 0x000fe200000001ff */
[----:B------:R-:W-:Y:S06]  /*3e70*/  BSSY.RECONVERGENT B3, `(.L_x_8677) ;  /* 0x0000057000037945 */ /* 0x000fec0003800200 */
.L_x_8678:
[----:B------:R-:W1:Y:S01]  /*3e80*/  LDC.64 R20, c[0x0][0x398] ;  /* 0x0000e600ff147b82 */ /* 0x000e620000000a00 */
[----:B0-----:R-:W2:Y:S01]  /*3e90*/  LDG.E R18, desc[UR10][R12.64+0x40] ;  /* 0x0000400a0c127981 */ /* 0x001ea2000c1e1900 */
[----:B-1----:R-:W-:-:S05]  /*3ea0*/  IMAD.WIDE.U32 R20, R29, 0x4, R20 ;  /* 0x000000041d147825 */ /* 0x002fca00078e0014 */
[----:B------:R-:W2:Y:S02]  /*3eb0*/  LDG.E R25, desc[UR10][R20.64] ;  /* 0x0000000a14197981 */ /* 0x000ea4000c1e1900 */
[----:B--2---:R-:W-:-:S13]  /*3ec0*/  ISETP.GE.AND P0, PT, R25, R18, PT ;  /* 0x000000121900720c */ /* 0x004fda0003f06270 */
[----:B------:R-:W-:-:S06]  /*3ed0*/  @!P0 IMAD.WIDE R22, R25, 0x8, R8 ;  /* 0x0000000819168825 */ /* 0x000fcc00078e0208 */
[----:B------:R-:W2:Y:S01]  /*3ee0*/  @!P0 LDG.E.64 R22, desc[UR10][R22.64] ;  /* 0x0000000a16168981 */ /* 0x000ea2000c1e1b00 */
[----:B------:R-:W-:Y:S02]  /*3ef0*/  @P0 IMAD.IADD R25, R25, 0x1, -R18 ;  /* 0x0000000119190824 */ /* 0x000fe400078e0a12 */
[----:B------:R-:W-:-:S04]  /*3f00*/  IMAD.WIDE.U32 R18, R29, 0x8, R10 ;  /* 0x000000081d127825 */ /* 0x000fc800078e000a */
[----:B------:R-:W-:Y:S01]  /*3f10*/  @P0 IMAD.WIDE R24, R25, 0x8, R16 ;  /* 0x0000000819180825 */ /* 0x000fe200078e0210 */
[----:B--2---:R-:W-:Y:S05]  /*3f20*/  @!P0 STG.E.64 desc[UR10][R18.64], R22 ;  /* 0x0000001612008986 */ /* 0x004fea000c101b0a */
[----:B------:R-:W2:Y:S04]  /*3f30*/  @P0 LDG.E.64 R24, desc[UR10][R24.64] ;  /* 0x0000000a18180981 */ /* 0x000ea8000c1e1b00 */
[----:B--2---:R0:W-:Y:S04]  /*3f40*/  @P0 STG.E.64 desc[UR10][R18.64], R24 ;  /* 0x0000001812000986 */ /* 0x0041e8000c101b0a */
        /* <DEDUP_REMOVED lines=44> */
[----:B0-----:R-:W-:-:S06]  /*4210*/  @P0 IMAD.WIDE R22, R28, 0x8, R16 ;  /* 0x000000081c160825 */ /* 0x001fcc00078e0210 */
[----:B------:R-:W2:Y:S01]  /*4220*/  @P0 LDG.E.64 R22, desc[UR10][R22.64] ;  /* 0x0000000a16160981 */ /* 0x000ea2000c1e1b00 */
[----:B------:R-:W-:-:S03]  /*4230*/  @!P0 IMAD.WIDE R26, R27, 0x8, R8 ;  /* 0x000000081b1a8825 */ /* 0x000fc600078e0208 */
[----:B--2---:R0:W-:Y:S04]  /*4240*/  @P0 STG.E.64 desc[UR10][R18.64+0x28], R22 ;  /* 0x0000281612000986 */ /* 0x0041e8000c101b0a */
[----:B------:R-:W2:Y:S04]  /*4250*/  @!P0 LDG.E.64 R26, desc[UR10][R26.64] ;  /* 0x0000000a1a1a8981 */ /* 0x000ea8000c1e1b00 */
[----:B--2---:R2:W-:Y:S04]  /*4260*/  @!P0 STG.E.64 desc[UR10][R18.64+0x28], R26 ;  /* 0x0000281a12008986 */ /* 0x0045e8000c101b0a */
[----:B------:R-:W3:Y:S04]  /*4270*/  LDG.E R28, desc[UR10][R20.64+0x18] ;  /* 0x0000180a141c7981 */ /* 0x000ee8000c1e1900 */
[----:B-1----:R-:W3:Y:S02]  /*4280*/  LDG.E R24, desc[UR10][R12.64+0x40] ;  /* 0x0000400a0c187981 */ /* 0x002ee4000c1e1900 */
[----:B---3--:R-:W-:-:S13]  /*4290*/  ISETP.GE.AND P0, PT, R28, R24, PT ;  /* 0x000000181c00720c */ /* 0x008fda0003f06270 */
[----:B------:R-:W-:-:S04]  /*42a0*/  @P0 IMAD.IADD R25, R28, 0x1, -R24 ;  /* 0x000000011c190824 */ /* 0x000fc800078e0a18 */
[----:B------:R-:W-:-:S06]  /*42b0*/  @P0 IMAD.WIDE R24, R25, 0x8, R16 ;  /* 0x0000000819180825 */ /* 0x000fcc00078e0210 */
[----:B------:R-:W3:Y:S01]  /*42c0*/  @P0 LDG.E.64 R24, desc[UR10][R24.64] ;  /* 0x0000000a18180981 */ /* 0x000ee2000c1e1b00 */
[----:B0-----:R-:W-:-:S03]  /*42d0*/  @!P0 IMAD.WIDE R22, R28, 0x8, R8 ;  /* 0x000000081c168825 */ /* 0x001fc600078e0208 */
[----:B---3--:R1:W-:Y:S04]  /*42e0*/  @P0 STG.E.64 desc[UR10][R18.64+0x30], R24 ;  /* 0x0000301812000986 */ /* 0x0083e8000c101b0a */
[----:B------:R-:W3:Y:S04]  /*42f0*/  @!P0 LDG.E.64 R22, desc[UR10][R22.64] ;  /* 0x0000000a16168981 */ /* 0x000ee8000c1e1b00 */
[----:B---3--:R1:W-:Y:S04]  /*4300*/  @!P0 STG.E.64 desc[UR10][R18.64+0x30], R22 ;  /* 0x0000301612008986 */ /* 0x0083e8000c101b0a */
[----:B------:R-:W3:Y:S04]  /*4310*/  LDG.E R28, desc[UR10][R20.64+0x1c] ;  /* 0x00001c0a141c7981 */ /* 0x000ee8000c1e1900 */
[----:B--2---:R-:W3:Y:S02]  /*4320*/  LDG.E R26, desc[UR10][R12.64+0x40] ;  /* 0x0000400a0c1a7981 */ /* 0x004ee4000c1e1900 */
[----:B---3--:R-:W-:-:S13]  /*4330*/  ISETP.GE.AND P0, PT, R28, R26, PT ;  /* 0x0000001a1c00720c */ /* 0x008fda0003f06270 */
[----:B------:R-:W-:-:S04]  /*4340*/  @P0 IMAD.IADD R27, R28, 0x1, -R26 ;  /* 0x000000011c1b0824 */ /* 0x000fc800078e0a1a */
[----:B------:R-:W-:-:S06]  /*4350*/  @P0 IMAD.WIDE R20, R27, 0x8, R16 ;  /* 0x000000081b140825 */ /* 0x000fcc00078e0210 */
[----:B------:R-:W2:Y:S01]  /*4360*/  @P0 LDG.E.64 R20, desc[UR10][R20.64] ;  /* 0x0000000a14140981 */ /* 0x000ea2000c1e1b00 */
[----:B------:R-:W-:Y:S01]  /*4370*/  @!P0 IMAD.WIDE R26, R28, 0x8, R8 ;  /* 0x000000081c1a8825 */ /* 0x000fe200078e0208 */
[----:B------:R-:W-:Y:S02]  /*4380*/  IADD3 R29, PT, PT, R29, 0x8, RZ ;  /* 0x000000081d1d7810 */ /* 0x000fe40007ffe0ff */
[----:B--2---:R1:W-:Y:S04]  /*4390*/  @P0 STG.E.64 desc[UR10][R18.64+0x38], R20 ;  /* 0x0000381412000986 */ /* 0x0043e8000c101b0a */
[----:B------:R-:W2:Y:S04]  /*43a0*/  @!P0 LDG.E.64 R26, desc[UR10][R26.64] ;  /* 0x0000000a1a1a8981 */ /* 0x000ea8000c1e1b00 */
[----:B--2---:R1:W-:Y:S01]  /*43b0*/  @!P0 STG.E.64 desc[UR10][R18.64+0x38], R26 ;  /* 0x0000381a12008986 */ /* 0x0043e2000c101b0a */
[----:B------:R-:W-:-:S13]  /*43c0*/  ISETP.NE.AND P0, PT, R29, UR6, PT ;  /* 0x000000061d007c0c */ /* 0x000fda000bf05270 */
[----:B-1----:R-:W-:Y:S05]  /*43d0*/  @P0 BRA `(.L_x_8678) ;  /* 0xfffffff800a80947 */ /* 0x002fea000383ffff */
[----:B------:R-:W-:Y:S05]  /*43e0*/  BSYNC.RECONVERGENT B3 ;  /* 0x0000000000037941 */ /* 0x000fea0003800200 */
.L_x_8677:
[----:B------:R-:W-:-:S07]  /*43f0*/  IMAD.U32 R27, RZ, RZ, UR6 ;  /* 0x00000006ff1b7e24 */ /* 0x000fce000f8e00ff */
.L_x_8676:
[----:B------:R-:W-:-:S09]  /*4400*/  UISETP.NE.AND UP0, UPT, UR7, URZ, UPT ;  /* 0x000000ff0700728c */ /* 0x000fd2000bf05270 */
[----:B------:R-:W-:Y:S05]  /*4410*/  BRA.U !UP0, `(.L_x_8675) ;  /* 0x0000000508787547 */ /* 0x000fea000b800000 */
[----:B------:R-:W0:Y:S01]  /*4420*/  LDCU UR13, c[0x0][0x3a0] ;  /* 0x00007400ff0d77ac */ /* 0x000e220008000800 */
[----:B------:R-:W-:-:S04]  /*4430*/  UIADD3 UR8, UPT, UPT, UR7, -0x1, URZ ;  /* 0xffffffff07087890 */ /* 0x000fc8000fffe0ff */
[----:B------:R-:W-:Y:S02]  /*4440*/  UISETP.GE.U32.AND UP1, UPT, UR8, 0x3, UPT ;  /* 0x000000030800788c */ /* 0x000fe4000bf26070 */
[----:B0-----:R-:W-:-:S07]  /*4450*/  ULOP3.LUT UP0, UR5, UR13, 0x3, URZ, 0xc0, !UPT ;  /* 0x000000030d057892 */ /* 0x001fce000f80c0ff */
[----:B------:R-:W-:Y:S05]  /*4460*/  BRA.U !UP1, `(.L_x_8679) ;  /* 0x0000000109b47547 */ /* 0x000fea000b800000 */
[----:B------:R-:W0:Y:S08]  /*4470*/  LDC.64 R20, c[0x0][0x398] ;  /* 0x0000e600ff147b82 */ /* 0x000e300000000a00 */
[----:B------:R-:W1:Y:S01]  /*4480*/  LDC.64 R18, c[0x0][0x380] ;  /* 0x0000e000ff127b82 */ /* 0x000e620000000a00 */
[----:B0-----:R-:W-:-:S05]  /*4490*/  IMAD.WIDE.U32 R20, R27, 0x4, R20 ;  /* 0x000000041b147825 */ /* 0x001fca00078e0014 */
[----:B------:R-:W2:Y:S04]  /*44a0*/  LDG.E R25, desc[UR10][R20.64] ;  /* 0x0000000a14197981 */ /* 0x000ea8000c1e1900 */
[----:B-1----:R-:W2:Y:S02]  /*44b0*/  LDG.E R12, desc[UR10][R18.64+0x40] ;  /* 0x0000400a120c7981 */ /* 0x002ea4000c1e1900 */
[----:B--2---:R-:W-:-:S13]  /*44c0*/  ISETP.GE.AND P0, PT, R25, R12, PT ;  /* 0x0000000c1900720c */ /* 0x004fda0003f06270 */
[----:B------:R-:W-:-:S04]  /*44d0*/  @P0 IMAD.IADD R29, R25, 0x1, -R12 ;  /* 0x00000001191d0824 */ /* 0x000fc800078e0a0c */
[----:B------:R-:W-:-:S05]  /*44e0*/  @P0 IMAD.WIDE R28, R29, 0x8, R16 ;  /* 0x000000081d1c0825 */ /* 0x000fca00078e0210 */
[----:B------:R-:W2:Y:S01]  /*44f0*/  @P0 LDG.E.64 R22, desc[UR10][R28.64] ;  /* 0x0000000a1c160981 */ /* 0x000ea2000c1e1b00 */
[----:B------:R-:W-:-:S04]  /*4500*/  IMAD.WIDE.U32 R12, R27, 0x8, R10 ;  /* 0x000000081b0c7825 */ /* 0x000fc800078e000a */
[----:B------:R-:W-:Y:S01]  /*4510*/  @!P0 IMAD.WIDE R24, R25, 0x8, R8 ;  /* 0x0000000819188825 */ /* 0x000fe200078e0208 */
[----:B--2---:R0:W-:Y:S05]  /*4520*/  @P0 STG.E.64 desc[UR10][R12.64], R22 ;  /* 0x000000160c000986 */ /* 0x0041ea000c101b0a */
        /* <DEDUP_REMOVED lines=23> */
[----:B------:R-:W3:Y:S02]  /*46a0*/  LDG.E R26, desc[UR10][R18.64+0x40] ;  /* 0x0000400a121a7981 */ /* 0x000ee4000c1e1900 */
[----:B---3--:R-:W-:-:S13]  /*46b0*/  ISETP.GE.AND P0, PT, R21, R26, PT ;  /* 0x0000001a1500720c */ /* 0x008fda0003f06270 */
[----:B--2---:R-:W-:-:S04]  /*46c0*/  @P0 IMAD.IADD R29, R21, 0x1, -R26 ;  /* 0x00000001151d0824 */ /* 0x004fc800078e0a1a */
[----:B------:R-:W-:-:S06]  /*46d0*/  @P0 IMAD.WIDE R28, R29, 0x8, R16 ;  /* 0x000000081d1c0825 */ /* 0x000fcc00078e0210 */
[----:B------:R-:W2:Y:S01]  /*46e0*/  @P0 LDG.E.64 R28, desc[UR10][R28.64] ;  /* 0x0000000a1c1c0981 */ /* 0x000ea2000c1e1b00 */
[----:B------:R-:W-:-:S03]  /*46f0*/  @!P0 IMAD.WIDE R18, R21, 0x8, R8 ;  /* 0x0000000815128825 */ /* 0x000fc600078e0208 */
[----:B--2---:R1:W-:Y:S04]  /*4700*/  @P0 STG.E.64 desc[UR10][R12.64+0x18], R28 ;  /* 0x0000181c0c000986 */ /* 0x0043e8000c101b0a */
[----:B0-----:R-:W2:Y:S01]  /*4710*/  @!P0 LDG.E.64 R24, desc[UR10][R18.64] ;  /* 0x0000000a12188981 */ /* 0x001ea2000c1e1b00 */
[----:B------:R-:W-:-:S03]  /*4720*/  IADD3 R27, PT, PT, R27, 0x4, RZ ;  /* 0x000000041b1b7810 */ /* 0x000fc60007ffe0ff */
[----:B--2---:R1:W-:Y:S04]  /*4730*/  @!P0 STG.E.64 desc[UR10][R12.64+0x18], R24 ;  /* 0x000018180c008986 */ /* 0x0043e8000c101b0a */
.L_x_8679:
[----:B------:R-:W-:Y:S05]  /*4740*/  BRA.U !UP0, `(.L_x_8675) ;  /* 0x0000000108ac7547 */ /* 0x000fea000b800000 */
[----:B------:R-:W-:Y:S02]  /*4750*/  UISETP.NE.AND UP0, UPT, UR5, 0x1, UPT ;  /* 0x000000010500788c */ /* 0x000fe4000bf05270 */
[----:B------:R-:W-:-:S07]  /*4760*/  ULOP3.LUT UP1, URZ, UR13, 0x1, URZ, 0xc0, !UPT ;  /* 0x000000010dff7892 */ /* 0x000fce000f82c0ff */
[----:B------:R-:W-:Y:S05]  /*4770*/  BRA.U !UP0, `(.L_x_8680) ;  /* 0x0000000108647547 */ /* 0x000fea000b800000 */
[----:B------:R-:W0:Y:S08]  /*4780*/  LDC.64 R18, c[0x0][0x398] ;  /* 0x0000e600ff127b82 */ /* 0x000e300000000a00 */
[----:B-1----:R-:W1:Y:S01]  /*4790*/  LDC.64 R12, c[0x0][0x380] ;  /* 0x0000e000ff0c7b82 */ /* 0x002e620000000a00 */
[----:B0-----:R-:W-:-:S05]  /*47a0*/  IMAD.WIDE.U32 R18, R27, 0x4, R18 ;  /* 0x000000041b127825 */ /* 0x001fca00078e0012 */
[----:B------:R-:W2:Y:S04]  /*47b0*/  LDG.E R25, desc[UR10][R18.64] ;  /* 0x0000000a12197981 */ /* 0x000ea8000c1e1900 */
[----:B-1----:R-:W2:Y:S02]  /*47c0*/  LDG.E R20, desc[UR10][R12.64+0x40] ;  /* 0x0000400a0c147981 */ /* 0x002ea4000c1e1900 */
[----:B--2---:R-:W-:-:S13]  /*47d0*/  ISETP.GE.AND P0, PT, R25, R20, PT ;  /* 0x000000141900720c */ /* 0x004fda0003f06270 */
[----:B------:R-:W-:-:S04]  /*47e0*/  @P0 IMAD.IADD R21, R25, 0x1, -R20 ;  /* 0x0000000119150824 */ /* 0x000fc800078e0a14 */
[----:B------:R-:W-:-:S06]  /*47f0*/  @P0 IMAD.WIDE R20, R21, 0x8, R16 ;  /* 0x0000000815140825 */ /* 0x000fcc00078e0210 */
[----:B------:R-:W2:Y:S01]  /*4800*/  @P0 LDG.E.64 R20, desc[UR10][R20.64] ;  /* 0x0000000a14140981 */ /* 0x000ea2000c1e1b00 */
[----:B------:R-:W-:-:S04]  /*4810*/  IMAD.WIDE.U32 R22, R27, 0x8, R10 ;  /* 0x000000081b167825 */ /* 0x000fc800078e000a */
[----:B------:R-:W-:Y:S01]  /*4820*/  @!P0 IMAD.WIDE R24, R25, 0x8, R8 ;  /* 0x0000000819188825 */ /* 0x000fe200078e0208 */
[----:B--2---:R0:W-:Y:S05]  /*4830*/  @P0 STG.E.64 desc[UR10][R22.64], R20 ;  /* 0x0000001416000986 */ /* 0x0041ea000c101b0a */
[----:B------:R-:W2:Y:S04]  /*4840*/  @!P0 LDG.E.64 R24, desc[UR10][R24.64] ;  /* 0x0000000a18188981 */ /* 0x000ea8000c1e1b00 */
[----:B--2---:R2:W-:Y:S04]  /*4850*/  @!P0 STG.E.64 desc[UR10][R22.64], R24 ;  /* 0x0000001816008986 */ /* 0x0045e8000c101b0a */
[----:B------:R-:W3:Y:S04]  /*4860*/  LDG.E R26, desc[UR10][R18.64+0x4] ;  /* 0x0000040a121a7981 */ /* 0x000ee8000c1e1900 */
[----:B------:R-:W3:Y:S02]  /*4870*/  LDG.E R12, desc[UR10][R12.64+0x40] ;  /* 0x0000400a0c0c7981 */ /* 0x000ee4000c1e1900 */
[----:B---3--:R-:W-:-:S13]  /*4880*/  ISETP.GE.AND P0, PT, R26, R12, PT ;  /* 0x0000000c1a00720c */ /* 0x008fda0003f06270 */
[----:B------:R-:W-:-:S04]  /*4890*/  @P0 IMAD.IADD R29, R26, 0x1, -R12 ;  /* 0x000000011a1d0824 */ /* 0x000fc800078e0a0c */
[----:B------:R-:W-:-:S06]  /*48a0*/  @P0 IMAD.WIDE R28, R29, 0x8, R16 ;  /* 0x000000081d1c0825 */ /* 0x000fcc00078e0210 */
[----:B------:R-:W3:Y:S01]  /*48b0*/  @P0 LDG.E.64 R28, desc[UR10][R28.64] ;  /* 0x0000000a1c1c0981 */ /* 0x000ee2000c1e1b00 */
[----:B------:R-:W-:-:S03]  /*48c0*/  @!P0 IMAD.WIDE R12, R26, 0x8, R8 ;  /* 0x000000081a0c8825 */ /* 0x000fc600078e0208 */
[----:B---3--:R2:W-:Y:S04]  /*48d0*/  @P0 STG.E.64 desc[UR10][R22.64+0x8], R28 ;  /* 0x0000081c16000986 */ /* 0x0085e8000c101b0a */
[----:B0-----:R-:W3:Y:S01]  /*48e0*/  @!P0 LDG.E.64 R20, desc[UR10][R12.64] ;  /* 0x0000000a0c148981 */ /* 0x001ee2000c1e1b00 */
[----:B------:R-:W-:-:S03]  /*48f0*/  IADD3 R27, PT, PT, R27, 0x2, RZ ;  /* 0x000000021b1b7810 */ /* 0x000fc60007ffe0ff */
[----:B---3--:R2:W-:Y:S04]  /*4900*/  @!P0 STG.E.64 desc[UR10][R22.64+0x8], R20 ;  /* 0x0000081416008986 */ /* 0x0085e8000c101b0a */
.L_x_8680:
[----:B------:R-:W-:Y:S05]  /*4910*/  BRA.U !UP1, `(.L_x_8675) ;  /* 0x0000000109387547 */ /* 0x000fea000b800000 */
[----:B------:R-:W0:Y:S08]  /*4920*/  LDC.64 R18, c[0x0][0x398] ;  /* 0x0000e600ff127b82 */ /* 0x000e300000000a00 */
[----:B--2---:R-:W2:Y:S01]  /*4930*/  LDC.64 R20, c[0x0][0x380] ;  /* 0x0000e000ff147b82 */ /* 0x004ea20000000a00 */
[----:B0-----:R-:W-:-:S06]  /*4940*/  IMAD.WIDE.U32 R18, R27, 0x4, R18 ;  /* 0x000000041b127825 */ /* 0x001fcc00078e0012 */
[----:B------:R-:W3:Y:S04]  /*4950*/  LDG.E R19, desc[UR10][R18.64] ;  /* 0x0000000a12137981 */ /* 0x000ee8000c1e1900 */
[----:B--2---:R-:W3:Y:S02]  /*4960*/  LDG.E R20, desc[UR10][R20.64+0x40] ;  /* 0x0000400a14147981 */ /* 0x004ee4000c1e1900 */
[----:B---3--:R-:W-:-:S13]  /*4970*/  ISETP.GE.AND P0, PT, R19, R20, PT ;  /* 0x000000141300720c */ /* 0x008fda0003f06270 */
[----:B-1----:R-:W-:-:S04]  /*4980*/  @P0 IMAD.IADD R13, R19, 0x1, -R20 ;  /* 0x00000001130d0824 */ /* 0x002fc800078e0a14 */
[----:B------:R-:W-:-:S06]  /*4990*/  @P0 IMAD.WIDE R12, R13, 0x8, R16 ;  /* 0x000000080d0c0825 */ /* 0x000fcc00078e0210 */
[----:B------:R-:W2:Y:S01]  /*49a0*/  @P0 LDG.E.64 R12, desc[UR10][R12.64] ;  /* 0x0000000a0c0c0981 */ /* 0x000ea2000c1e1b00 */
[----:B------:R-:W-:-:S04]  /*49b0*/  IMAD.WIDE.U32 R10, R27, 0x8, R10 ;  /* 0x000000081b0a7825 */ /* 0x000fc800078e000a */
[----:B------:R-:W-:Y:S01]  /*49c0*/  @!P0 IMAD.WIDE R8, R19, 0x8, R8 ;  /* 0x0000000813088825 */ /* 0x000fe200078e0208 */
[----:B--2---:R0:W-:Y:S05]  /*49d0*/  @P0 STG.E.64 desc[UR10][R10.64], R12 ;  /* 0x0000000c0a000986 */ /* 0x0041ea000c101b0a */
[----:B------:R-:W2:Y:S04]  /*49e0*/  @!P0 LDG.E.64 R8, desc[UR10][R8.64] ;  /* 0x0000000a08088981 */ /* 0x000ea8000c1e1b00 */
[----:B--2---:R0:W-:Y:S02]  /*49f0*/  @!P0 STG.E.64 desc[UR10][R10.64], R8 ;  /* 0x000000080a008986 */ /* 0x0041e4000c101b0a */
.L_x_8675:
[----:B0-----:R-:W3:Y:S01]  /*4a00*/  LDG.E.64 R8, desc[UR10][R14.64] ;  /* 0x0000000a0e087981 */ /* 0x001ee2000c1e1b00 */
[----:B------:R-:W-:-:S05]  /*4a10*/  VIADD R4, R4, 0x1 ;  /* 0x0000000104047836 */ /* 0x000fca0000000000 */
[----:B------:R-:W-:Y:S02]  /*4a20*/  SHF.R.S32.HI R11, RZ, 0x1f, R4 ;  /* 0x0000001fff0b7819 */ /* 0x000fe40000011404 */
[----:B---3--:R-:W-:-:S04]  /*4a30*/  ISETP.GT.U32.AND P0, PT, R8, R4, PT ;  /* 0x000000040800720c */ /* 0x008fc80003f04070 */
[----:B------:R-:W-:-:S13]  /*4a40*/  ISETP.GT.U32.AND.EX P0, PT, R9, R11, PT, P0 ;  /* 0x0000000b0900720c */ /* 0x000fda0003f04100 */
[----:B------:R-:W-:Y:S05]  /*4a50*/  @!P0 EXIT ;  /* 0x000000000000894d */ /* 0x000fea0003800000 */
[----:B------:R-:W-:Y:S05]  /*4a60*/  BRA `(.L_x_8681) ;  /* 0x0000000800cc7947 */ /* 0x000fea0003800000 */
.L_x_8673:
[----:B------:R-:W0:Y:S02]  /*4a70*/  LDC.64 R12, c[0x0][0x380] ;  /* 0x0000e000ff0c7b82 */ /* 0x000e240000000a00 */
[----:B0-----:R-:W2:Y:S01]  /*4a80*/  LDG.E.64 R12, desc[UR10][R12.64+0x18] ;  /* 0x0000180a0c0c7981 */ /* 0x001ea2000c1e1b00 */
[----:B------:R-:W-:Y:S02]  /*4a90*/  HFMA2 R22, -RZ, RZ, -6.306171417236328125e-05, 0.01395416259765625 ;  /* 0x84222325ff167431 */ /* 0x000fe400000001ff */
[----:B------:R-:W-:Y:S01]  /*4aa0*/  IMAD.MOV.U32 R26, RZ, RZ, -0x340d631c ;  /* 0xcbf29ce4ff1a7424 */ /* 0x000fe200078e00ff */
[----:B--2---:R-:W-:-:S04]  /*4ab0*/  ISETP.NE.U32.AND P0, PT, R12, RZ, PT ;  /* 0x000000ff0c00720c */ /* 0x004fc80003f05070 */
        /* <DEDUP_REMOVED lines=9> */
[----:B------:R-:W-:Y:S01]  /*4b50*/  BSSY.RECONVERGENT B3, `(.L_x_8684) ;  /* 0x000006a000037945 */ /* 0x000fe20003800200 */
[----:B------:R-:W-:Y:S01]  /*4b60*/  MOV R22, 0x84222325 ;  /* 0x8422232500167802 */ /* 0x000fe20000000f00 */
[----:B------:R-:W-:Y:S01]  /*4b70*/  IMAD.MOV.U32 R26, RZ, RZ, -0x340d631c ;  /* 0xcbf29ce4ff1a7424 */ /* 0x000fe200078e00ff */
[----:B------:R-:W-:-:S07]  /*4b80*/  CS2R R10, SRZ ;  /* 0x00000000000a7805 */ /* 0x000fce000001ff00 */
.L_x_8685:
[----:B------:R-:W-:-:S04]  /*4b90*/  LEA R24, P0, R11, R8, 0x3 ;  /* 0x000000080b187211 */ /* 0x000fc800078018ff */
[----:B------:R-:W-:-:S05]  /*4ba0*/  LEA.HI.X R25, R11, R9, R10, 0x3, P0 ;  /* 0x000000090b197211 */ /* 0x000fca00000f1c0a */
[----:B------:R-:W2:Y:S04]  /*4bb0*/  LDG.E.64 R20, desc[UR10][R24.64] ;  /* 0x0000000a18147981 */ /* 0x000ea8000c1e1b00 */
[----:B------:R0:W3:Y:S01]  /*4bc0*/  LDG.E.64 R18, desc[UR10][R24.64+0x8] ;  /* 0x0000080a18127981 */ /* 0x0000e2000c1e1b00 */
[----:B------:R-:W-:Y:S01]  /*4bd0*/  IMAD R23, R26, 0x1b3, RZ ;  /* 0x000001b31a177824 */ /* 0x000fe200078e02ff */
[----:B------:R-:W-:-:S05]  /*4be0*/  IADD3 R11, P0, PT, R11, 0x2, RZ ;  /* 0x000000020b0b7810 */ /* 0x000fca0007f1e0ff */
[----:B------:R-:W-:Y:S01]  /*4bf0*/  IMAD.X R10, RZ, RZ, R10, P0 ;  /* 0x000000ffff0a7224 */ /* 0x000fe200000e060a */
        /* <DEDUP_REMOVED lines=95> */
[----:B------:R-:W-:Y:S05]  /*51f0*/  BSYNC.RECONVERGENT B3 ;  /* 0x0000000000037941 */ /* 0x000fea0003800200 */
.L_x_8684:
[----:B------:R-:W-:-:S07]  /*5200*/  IMAD.MOV.U32 R11, RZ, RZ, R13 ;  /* 0x000000ffff0b7224 */ /* 0x000fce00078e000d */
.L_x_8683:
        /* <DEDUP_REMOVED lines=53> */
.L_x_8682:
[----:B------:R-:W-:-:S04]  /*5560*/  ISETP.NE.U32.AND P0, PT, R22, R2, PT ;  /* 0x000000021600720c */ /* 0x000fc80003f05070 */
[----:B------:R-:W-:-:S13]  /*5570*/  ISETP.NE.AND.EX P0, PT, R26, R5, PT, P0 ;  /* 0x000000051a00720c */ /* 0x000fda0003f05300 */
[----:B------:R-:W-:Y:S05]  /*5580*/  @P0 BREAK.RELIABLE B0 ;  /* 0x0000000000000942 */ /* 0x000fea0003800100 */
[----:B------:R-:W-:Y:S05]  /*5590*/  @P0 BRA `(.L_x_8686) ;  /* 0x0000000000280947 */ /* 0x000fea0003800000 */
.L_x_8681:
[----:B------:R-:W-:Y:S05]  /*55a0*/  BSYNC.RELIABLE B0 ;  /* 0x0000000000007941 */ /* 0x000fea0003800100 */
.L_x_8672:
[----:B------:R-:W0:Y:S02]  /*55b0*/  LDC.64 R8, c[0x0][0x380] ;  /* 0x0000e000ff087b82 */ /* 0x000e240000000a00 */
[----:B0-----:R-:W3:Y:S01]  /*55c0*/  LDG.E.64 R8, desc[UR10][R8.64+0x30] ;  /* 0x0000300a08087981 */ /* 0x001ee2000c1e1b00 */
[----:B------:R-:W-:-:S05]  /*55d0*/  IADD3 R6, P0, PT, R6, 0x1, RZ ;  /* 0x0000000106067810 */ /* 0x000fca0007f1e0ff */
[----:B------:R-:W-:Y:S01]  /*55e0*/  IMAD.X R7, RZ, RZ, R7, P0 ;  /* 0x000000ffff077224 */ /* 0x000fe200000e0607 */
[----:B---3--:R-:W-:-:S04]  /*55f0*/  IADD3 R11, P1, PT, R8, -0x1, RZ ;  /* 0xffffffff080b7810 */ /* 0x008fc80007f3e0ff */
[----:B------:R-:W-:Y:S02]  /*5600*/  IADD3.X R10, PT, PT, R9, -0x1, RZ, P1, !PT ;  /* 0xffffffff090a7810 */ /* 0x000fe40000ffe4ff */
[----:B------:R-:W-:-:S04]  /*5610*/  ISETP.GT.U32.AND P0, PT, R6, R11, PT ;  /* 0x0000000b0600720c */ /* 0x000fc80003f04070 */
[----:B------:R-:W-:-:S13]  /*5620*/  ISETP.GT.U32.AND.EX P0, PT, R7, R10, PT, P0 ;  /* 0x0000000a0700720c */ /* 0x000fda0003f04100 */
[----:B------:R-:W-:Y:S05]  /*5630*/  @!P0 BRA `(.L_x_8687) ;  /* 0xffffffe400708947 */ /* 0x000fea000383ffff */
.L_x_8686:
[----:B------:R-:W-:Y:S05]  /*5640*/  BSYNC.RECONVERGENT B1 ;  /* 0x0000000000017941 */ /* 0x000fea0003800200 */
.L_x_8671:
[----:B-1----:R-:W0:Y:S02]  /*5650*/  LDC.64 R12, c[0x0][0x388] ;  /* 0x0000e200ff0c7b82 */ /* 0x002e240000000a00 */
[----:B0-----:R-:W5:Y:S02]  /*5660*/  LDG.E.64 R12, desc[UR10][R12.64+0x30] ;  /* 0x0000300a0c0c7981 */ /* 0x001f64000c1e1b00 */
.L_x_8665:
[----:B------:R-:W-:Y:S05]  /*5670*/  BSYNC.RECONVERGENT B2 ;  /* 0x0000000000027941 */ /* 0x000fea0003800200 */
.L_x_8664:
[----:B------:R-:W-:-:S04]  /*5680*/  IADD3 R3, P0, PT, R3, UR4, RZ ;  /* 0x0000000403037c10 */ /* 0x000fc8000ff1e0ff */
[----:B------:R-:W-:Y:S02]  /*5690*/  IADD3.X R0, PT, PT, R0, UR12, RZ, P0, !PT ;  /* 0x0000000c00007c10 */ /* 0x000fe400087fe4ff */
[----:B-----5:R-:W-:-:S04]  /*56a0*/  ISETP.GE.U32.AND P0, PT, R3, R12, PT ;  /* 0x0000000c0300720c */ /* 0x020fc80003f06070 */
[----:B------:R-:W-:-:S13]  /*56b0*/  ISETP.GE.U32.AND.EX P0, PT, R0, R13, PT, P0 ;  /* 0x0000000d0000720c */ /* 0x000fda0003f06100 */
[----:B------:R-:W-:Y:S05]  /*56c0*/  @!P0 BRA `(.L_x_8688) ;  /* 0xffffffd400c48947 */ /* 0x000fea000383ffff */
[----:B------:R-:W-:Y:S05]  /*56d0*/  EXIT ;  /* 0x000000000000794d */ /* 0x000fea0003800000 */
        .weak           $__internal_0_$__cuda_sm20_rem_u64
        .type           $__internal_0_$__cuda_sm20_rem_u64,@function
        .size           $__internal_0_$__cuda_sm20_rem_u64,(.L_x_8767 - $__internal_0_$__cuda_sm20_rem_u64)
$__internal_0_$__cuda_sm20_rem_u64:
[----:B------:R-:W-:-:S06]  /*56e0*/  IMAD.MOV.U32 R6, RZ, RZ, R18 ;  /* 0x000000ffff067224 */ /* 0x000fcc00078e0012 */
[----:B------:R-:W0:Y:S08]  /*56f0*/  I2F.U64.RP R6, R6 ;  /* 0x0000000600067312 */ /* 0x000e300000309000 */
[----:B0-----:R-:W0:Y:S02]  /*5700*/  MUFU.RCP R10, R6 ;  /* 0x00000006000a7308 */ /* 0x001e240000001000 */
[----:B0-----:R-:W-:-:S06]  /*5710*/  IADD3 R10, PT, PT, R10, 0x1ffffffe, RZ ;  /* 0x1ffffffe0a0a7810 */ /* 0x001fcc0007ffe0ff */
[----:B------:R-:W0:Y:S02]  /*5720*/  F2I.U64.TRUNC R24, R10 ;  /* 0x0000000a00187311 */ /* 0x000e24000020d800 */
[----:B0-----:R-:W-:-:S04]  /*5730*/  IMAD.WIDE.U32 R8, R24, R18, RZ ;  /* 0x0000001218087225 */ /* 0x001fc800078e00ff */
[C---:B------:R-:W-:Y:S01]  /*5740*/  IMAD R9, R24.reuse, R7, R9 ;  /* 0x0000000718097224 */ /* 0x040fe200078e0209 */
[----:B------:R-:W-:Y:S01]  /*5750*/  IADD3 R8, P0, PT, RZ, -R8, RZ ;  /* 0x80000008ff087210 */ /* 0x000fe20007f1e0ff */
[----:B------:R-:W-:Y:S02]  /*5760*/  IMAD.MOV.U32 R23, RZ, RZ, R24 ;  /* 0x000000ffff177224 */ /* 0x000fe400078e0018 */
[----:B------:R-:W-:Y:S02]  /*5770*/  IMAD R9, R25, R18, R9 ;  /* 0x0000001219097224 */ /* 0x000fe400078e0209 */
[----:B------:R-:W-:-:S04]  /*5780*/  IMAD.HI.U32 R22, R24, R8, RZ ;  /* 0x0000000818167227 */ /* 0x000fc800078e00ff */
[----:B------:R-:W-:-:S04]  /*5790*/  IMAD.X R9, RZ, RZ, ~R9, P0 ;  /* 0x000000ffff097224 */ /* 0x000fc800000e0e09 */
[----:B------:R-:W-:-:S04]  /*57a0*/  IMAD.WIDE.U32 R22, P0, R24, R9, R22 ;  /* 0x0000000918167225 */ /* 0x000fc80007800016 */
[C---:B------:R-:W-:Y:S02]  /*57b0*/  IMAD R6, R25.reuse, R9, RZ ;  /* 0x0000000919067224 */ /* 0x040fe400078e02ff */
[----:B------:R-:W-:-:S04]  /*57c0*/  IMAD.HI.U32 R11, P1, R25, R8, R22 ;  /* 0x00000008190b7227 */ /* 0x000fc80007820016 */
[----:B------:R-:W-:Y:S01]  /*57d0*/  IMAD.HI.U32 R9, R25, R9, RZ ;  /* 0x0000000919097227 */ /* 0x000fe200078e00ff */
[----:B------:R-:W-:-:S04]  /*57e0*/  IADD3 R23, P2, PT, R6, R11, RZ ;  /* 0x0000000b06177210 */ /* 0x000fc80007f5e0ff */
[----:B------:R-:W-:Y:S01]  /*57f0*/  IADD3.X R6, PT, PT, R9, R25, RZ, P0, !PT ;  /* 0x0000001909067210 */ /* 0x000fe200007fe4ff */
[----:B------:R-:W-:-:S03]  /*5800*/  IMAD.WIDE.U32 R8, R23, R18, RZ ;  /* 0x0000001217087225 */ /* 0x000fc600078e00ff */
[----:B------:R-:W-:Y:S01]  /*5810*/  IADD3.X R6, PT, PT, RZ, RZ, R6, P2, P1 ;  /* 0x000000ffff067210 */ /* 0x000fe200017e2406 */
[----:B------:R-:W-:Y:S01]  /*5820*/  IMAD R9, R23, R7, R9 ;  /* 0x0000000717097224 */ /* 0x000fe200078e0209 */
[----:B------:R-:W-:-:S03]  /*5830*/  IADD3 R11, P0, PT, RZ, -R8, RZ ;  /* 0x80000008ff0b7210 */ /* 0x000fc60007f1e0ff */
[----:B------:R-:W-:Y:S02]  /*5840*/  IMAD R9, R6, R18, R9 ;  /* 0x0000001206097224 */ /* 0x000fe400078e0209 */
[----:B------:R-:W-:-:S04]  /*5850*/  IMAD.HI.U32 R22, R23, R11, RZ ;  /* 0x0000000b17167227 */ /* 0x000fc800078e00ff */
[----:B------:R-:W-:-:S04]  /*5860*/  IMAD.X R9, RZ, RZ, ~R9, P0 ;  /* 0x000000ffff097224 */ /* 0x000fc800000e0e09 */
[----:B------:R-:W-:-:S04]  /*5870*/  IMAD.WIDE.U32 R22, P0, R23, R9, R22 ;  /* 0x0000000917167225 */ /* 0x000fc80007800016 */
[C---:B------:R-:W-:Y:S02]  /*5880*/  IMAD R8, R6.reuse, R9, RZ ;  /* 0x0000000906087224 */ /* 0x040fe400078e02ff */
[----:B------:R-:W-:-:S04]  /*5890*/  IMAD.HI.U32 R11, P1, R6, R11, R22 ;  /* 0x0000000b060b7227 */ /* 0x000fc80007820016 */
[----:B------:R-:W-:Y:S01]  /*58a0*/  IMAD.HI.U32 R9, R6, R9, RZ ;  /* 0x0000000906097227 */ /* 0x000fe200078e00ff */
[----:B------:R-:W-:-:S03]  /*58b0*/  IADD3 R8, P2, PT, R8, R11, RZ ;  /* 0x0000000b08087210 */ /* 0x000fc60007f5e0ff */
[----:B------:R-:W-:Y:S02]  /*58c0*/  HFMA2 R11, -RZ, RZ, 0, 0 ;  /* 0x00000000ff0b7431 */ /* 0x000fe400000001ff */
[----:B------:R-:W-:Y:S02]  /*58d0*/  IMAD.X R6, R9, 0x1, R6, P0 ;  /* 0x0000000109067824 */ /* 0x000fe400000e0606 */
[----:B------:R-:W-:-:S03]  /*58e0*/  IMAD.HI.U32 R10, R8, R2, RZ ;  /* 0x00000002080a7227 */ /* 0x000fc600078e00ff */
[----:B------:R-:W-:Y:S01]  /*58f0*/  IADD3.X R6, PT, PT, RZ, RZ, R6, P2, P1 ;  /* 0x000000ffff067210 */ /* 0x000fe200017e2406 */
[----:B------:R-:W-:-:S04]  /*5900*/  IMAD.WIDE.U32 R10, R8, R5, R10 ;  /* 0x00000005080a7225 */ /* 0x000fc800078e000a */
[C---:B------:R-:W-:Y:S02]  /*5910*/  IMAD R8, R6.reuse, R5, RZ ;  /* 0x0000000506087224 */ /* 0x040fe400078e02ff */
[----:B------:R-:W-:-:S04]  /*5920*/  IMAD.HI.U32 R9, P0, R6, R2, R10 ;  /* 0x0000000206097227 */ /* 0x000fc8000780000a */
[----:B------:R-:W-:Y:S01]  /*5930*/  IMAD.HI.U32 R6, R6, R5, RZ ;  /* 0x0000000506067227 */ /* 0x000fe200078e00ff */
[----:B------:R-:W-:-:S03]  /*5940*/  IADD3 R8, P1, PT, R8, R9, RZ ;  /* 0x0000000908087210 */ /* 0x000fc60007f3e0ff */
[----:B------:R-:W-:Y:S02]  /*5950*/  IMAD.X R6, RZ, RZ, R6, P0 ;  /* 0x000000ffff067224 */ /* 0x000fe400000e0606 */
[----:B------:R-:W-:-:S04]  /*5960*/  IMAD.WIDE.U32 R10, R8, R18, RZ ;  /* 0x00000012080a7225 */ /* 0x000fc800078e00ff */
[----:B------:R-:W-:Y:S02]  /*5970*/  IMAD.X R9, RZ, RZ, R6, P1 ;  /* 0x000000ffff097224 */ /* 0x000fe400008e0606 */
[----:B------:R-:W-:Y:S01]  /*5980*/  IMAD R8, R8, R7, R11 ;  /* 0x0000000708087224 */ /* 0x000fe200078e020b */
[----:B------:R-:W-:-:S03]  /*5990*/  IADD3 R11, P1, PT, -R10, R2, RZ ;  /* 0x000000020a0b7210 */ /* 0x000fc60007f3e1ff */
[-C--:B------:R-:W-:Y:S01]  /*59a0*/  IMAD R6, R9, R18.reuse, R8 ;  /* 0x0000001209067224 */ /* 0x080fe200078e0208 */
[----:B------:R-:W-:-:S04]  /*59b0*/  ISETP.GE.U32.AND P0, PT, R11, R18, PT ;  /* 0x000000120b00720c */ /* 0x000fc80003f06070 */
[----:B------:R-:W-:Y:S02]  /*59c0*/  IADD3.X R6, PT, PT, ~R6, R5, RZ, P1, !PT ;  /* 0x0000000506067210 */ /* 0x000fe40000ffe5ff */
[----:B------:R-:W-:Y:S02]  /*59d0*/  IADD3 R8, P1, PT, -R18, R11, RZ ;  /* 0x0000000b12087210 */ /* 0x000fe40007f3e1ff */
[----:B------:R-:W-:-:S03]  /*59e0*/  ISETP.GE.U32.AND.EX P0, PT, R6, R7, PT, P0 ;  /* 0x000000070600720c */ /* 0x000fc60003f06100 */
[----:B------:R-:W-:Y:S01]  /*59f0*/  IMAD.X R9, R6, 0x1, ~R7, P1 ;  /* 0x0000000106097824 */ /* 0x000fe200008e0e07 */
[----:B------:R-:W-:Y:S02]  /*5a00*/  SEL R11, R8, R11, P0 ;  /* 0x0000000b080b7207 */ /* 0x000fe40000000000 */
[C---:B------:R-:W-:Y:S02]  /*5a10*/  ISETP.NE.U32.AND P1, PT, R18.reuse, RZ, PT ;  /* 0x000000ff1200720c */ /* 0x040fe40003f25070 */
[----:B------:R-:W-:Y:S02]  /*5a20*/  SEL R6, R9, R6, P0 ;  /* 0x0000000609067207 */ /* 0x000fe40000000000 */
[----:B------:R-:W-:Y:S02]  /*5a30*/  ISETP.GE.U32.AND P0, PT, R11, R18, PT ;  /* 0x000000120b00720c */ /* 0x000fe40003f06070 */
[----:B------:R-:W-:Y:S02]  /*5a40*/  IADD3 R8, P2, PT, -R18, R11, RZ ;  /* 0x0000000b12087210 */ /* 0x000fe40007f5e1ff */
[----:B------:R-:W-:-:S02]  /*5a50*/  ISETP.GE.U32.AND.EX P0, PT, R6, R7, PT, P0 ;  /* 0x000000070600720c */ /* 0x000fc40003f06100 */
[CC--:B------:R-:W-:Y:S02]  /*5a60*/  IADD3.X R9, PT, PT, ~R7.reuse, R6.reuse, RZ, P2, !PT ;  /* 0x0000000607097210 */ /* 0x0c0fe400017fe5ff */
[----:B------:R-:W-:Y:S02]  /*5a70*/  ISETP.NE.AND.EX P1, PT, R7, RZ, PT, P1 ;  /* 0x000000ff0700720c */ /* 0x000fe40003f25310 */
[----:B------:R-:W-:Y:S01]  /*5a80*/  SEL R9, R9, R6, P0 ;  /* 0x0000000609097207 */ /* 0x000fe20000000000 */
[----:B------:R-:W-:Y:S01]  /*5a90*/  IMAD.MOV.U32 R6, RZ, RZ, R4 ;  /* 0x000000ffff067224 */ /* 0x000fe200078e0004 */
[----:B------:R-:W-:Y:S02]  /*5aa0*/  MOV R7, 0x0 ;  /* 0x0000000000077802 */ /* 0x000fe40000000f00 */
[----:B------:R-:W-:Y:S02]  /*5ab0*/  SEL R8, R8, R11, P0 ;  /* 0x0000000b08087207 */ /* 0x000fe40000000000 */
[----:B------:R-:W-:-:S02]  /*5ac0*/  SEL R9, R9, 0xffffffff, P1 ;  /* 0xffffffff09097807 */ /* 0x000fc40000800000 */
[----:B------:R-:W-:Y:S01]  /*5ad0*/  SEL R8, R8, 0xffffffff, P1 ;  /* 0xffffffff08087807 */ /* 0x000fe20000800000 */
[----:B------:R-:W-:Y:S06]  /*5ae0*/  RET.REL.NODEC R6 `(_Z15get_join_resultP17GHashRelContainerS0_iPiiPyS2_S2_) ;  /* 0xffffffa406447950 */ /* 0x000fec0003c3ffff */
.L_x_8689:
        /* <DEDUP_REMOVED lines=9> */
.L_x_8767:


//--------------------- .text._Z20get_join_result_sizeP17GHashRelContainerS0_iPyS1_ --------------------------
	.section	.text._Z20get_join_result_sizeP17GHashRelContainerS0_iPyS1_,"ax",@progbits
	.align	128
        .global         _Z20get_join_result_sizeP17GHashRelContainerS0_iPyS1_
        .type           _Z20get_join_result_sizeP17GHashRelContainerS0_iPyS1_,@function
        .size           _Z20get_join_result_sizeP17GHashRelContainerS0_iPyS1_,(.L_x_8768 - _Z20get_join_result_sizeP17GHashRelContainerS0_iPyS1_)
        .other          _Z20get_join_result_sizeP17GHashRelContainerS0_iPyS1_,@"STO_CUDA_ENTRY STV_DEFAULT"
_Z20get_join_result_sizeP17GHashRelContainerS0_iPyS1_:
.text._Z20get_join_result_sizeP17GHashRelContainerS0_iPyS1_:
[----:B------:R-:W-:Y:S08]  /*0000*/  LDC R1, c[0x0][0x37c] ;  /* 0x0000df00ff017b82 */ /* 0x000ff00000000800 */
[----:B------:R-:W0:Y:S01]  /*0010*/  LDC.64 R2, c[0x0][0x388] ;  /* 0x0000e200ff027b82 */ /* 0x000e220000000a00 */
[----:B------:R-:W0:Y:S02]  /*0020*/  LDCU.64 UR4, c[0x0][0x358] ;  /* 0x00006b00ff0477ac */ /* 0x000e240008000a00 */
[----:B0-----:R-:W2:Y:S05]  /*0030*/  LDG.E.64 R2, desc[UR4][R2.64+0x30] ;  /* 0x0000300402027981 */ /* 0x001eaa000c1e1b00 */
[----:B------:R-:W0:Y:S01]  /*0040*/  S2UR UR6, SR_CTAID.X ;  /* 0x00000000000679c3 */ /* 0x000e220000002500 */
[----:B------:R-:W0:Y:S07]  /*0050*/  S2R R5, SR_TID.X ;  /* 0x0000000000057919 */ /* 0x000e2e0000002100 */
[----:B------:R-:W0:Y:S02]  /*0060*/  LDC R8, c[0x0][0x360] ;  /* 0x0000d800ff087b82 */ /* 0x000e240000000800 */
[----:B0-----:R-:W-:-:S05]  /*0070*/  IMAD R0, R8, UR6, R5 ;  /* 0x0000000608007c24 */ /* 0x001fca000f8e0205 */
[----:B--2---:R-:W-:-:S04]  /*0080*/  ISETP.GT.U32.AND P0, PT, R2, R0, PT ;  /* 0x000000000200720c */ /* 0x004fc80003f04070 */
[----:B------:R-:W-:-:S13]  /*0090*/  ISETP.GT.U32.AND.EX P0, PT, R3, RZ, PT, P0 ;  /* 0x000000ff0300720c */ /* 0x000fda0003f04100 */
[----:B------:R-:W-:Y:S05]  /*00a0*/  @!P0 EXIT ;  /* 0x000000000000894d */ /* 0x000fea0003800000 */
[----:B------:R-:W0:Y:S01]  /*00b0*/  LDCU UR7, c[0x0][0x390] ;  /* 0x00007200ff0777ac */ /* 0x000e220008000800 */
[----:B------:R-:W-:Y:S01]  /*00c0*/  IMAD.MOV.U32 R3, RZ, RZ, RZ ;  /* 0x000000ffff037224 */ /* 0x000fe200078e00ff */
[----:B------:R-:W1:Y:S01]  /*00d0*/  LDCU UR6, c[0x0][0x370] ;  /* 0x00006e00ff0677ac */ /* 0x000e620008000800 */
[----:B0-----:R-:W-:Y:S01]  /*00e0*/  UISETP.NE.AND UP0, UPT, UR7, URZ, UPT ;  /* 0x000000ff0700728c */ /* 0x001fe2000bf05270 */
[----:B-1----:R-:W-:-:S08]  /*00f0*/  IMAD R13, R8, UR6, RZ ;  /* 0x00000006080d7c24 */ /* 0x002fd0000f8e02ff */
[----:B------:R-:W-:Y:S05]  /*0100*/  BRA.U !UP0, `(.L_x_8690) ;  /* 0x0000001d08147547 */ /* 0x000fea000b800000 */
.L_x_8709:
[----:B------:R-:W0:Y:S01]  /*0110*/  LDC.64 R10, c[0x0][0x388] ;  /* 0x0000e200ff0a7b82 */ /* 0x000e220000000a00 */
[----:B------:R-:W1:Y:S01]  /*0120*/  LDCU.64 UR6, c[0x0][0x398] ;  /* 0x00007300ff0677ac */ /* 0x000e620008000a00 */
[----:B0-----:R-:W2:Y:S01]  /*0130*/  LDG.E.64 R4, desc[UR4][R10.64+0x20] ;  /* 0x000020040a047981 */ /* 0x001ea2000c1e1b00 */
[C---:B------:R-:W-:Y:S01]  /*0140*/  IMAD.SHL.U32 R13, R0.reuse, 0x8, RZ ;  /* 0x00000008000d7824 */ /* 0x040fe200078e00ff */
[----:B------:R-:W-:-:S04]  /*0150*/  SHF.L.U64.HI R9, R0, 0x3, R3 ;  /* 0x0000000300097819 */ /* 0x000fc80000010203 */
[----:B-1----:R-:W-:-:S04]  /*0160*/  IADD3 R6, P1, PT, R13, UR6, RZ ;  /* 0x000000060d067c10 */ /* 0x002fc8000ff3e0ff */
[----:B------:R-:W-:Y:S02]  /*0170*/  IADD3.X R7, PT, PT, R9, UR7, RZ, P1, !PT ;  /* 0x0000000709077c10 */ /* 0x000fe40008ffe4ff */
[----:B--2---:R-:W-:-:S05]  /*0180*/  IADD3 R12, P0, PT, R4, R13, RZ ;  /* 0x0000000d040c7210 */ /* 0x004fca0007f1e0ff */
[----:B------:R-:W-:-:S06]  /*0190*/  IMAD.X R13, R5, 0x1, R9, P0 ;  /* 0x00000001050d7824 */ /* 0x000fcc00000e0609 */
[----:B------:R-:W5:Y:S04]  /*01a0*/  LDG.E.64 R12, desc[UR4][R12.64] ;  /* 0x000000040c0c7981 */ /* 0x000f68000c1e1b00 */
[----:B------:R0:W-:Y:S04]  /*01b0*/  STG.E.64 desc[UR4][R6.64], RZ ;  /* 0x000000ff06007986 */ /* 0x0001e8000c101b04 */
[----:B------:R-:W2:Y:S01]  /*01c0*/  LDG.E.64 R16, desc[UR4][R10.64+0x18] ;  /* 0x000018040a107981 */ /* 0x000ea2000c1e1b00 */
[----:B------:R-:W-:Y:S02]  /*01d0*/  HFMA2 R2, -RZ, RZ, -6.306171417236328125e-05, 0.01395416259765625 ;  /* 0x84222325ff027431 */ /* 0x000fe400000001ff */
[----:B------:R-:W-:Y:S01]  /*01e0*/  IMAD.MOV.U32 R5, RZ, RZ, -0x340d631c ;  /* 0xcbf29ce4ff057424 */ /* 0x000fe200078e00ff */
[----:B--2---:R-:W-:-:S04]  /*01f0*/  ISETP.NE.U32.AND P0, PT, R16, RZ, PT ;  /* 0x000000ff1000720c */ /* 0x004fc80003f05070 */
[----:B------:R-:W-:-:S13]  /*0200*/  ISETP.NE.AND.EX P0, PT, R17, RZ, PT, P0 ;  /* 0x000000ff1100720c */ /* 0x000fda0003f05300 */
[----:B0-----:R-:W-:Y:S05]  /*0210*/  @!P0 BRA `(.L_x_8691) ;  /* 0x0000000800a48947 */ /* 0x001fea0003800000 */
        /* <DEDUP_REMOVED lines=10> */
[----:B------:R-:W-:Y:S01]  /*02c0*/  IMAD.MOV.U32 R4, RZ, RZ, R17 ;  /* 0x000000ffff047224 */ /* 0x000fe200078e0011 */
[----:B------:R-:W-:Y:S01]  /*02d0*/  LOP3.LUT R15, R16, 0xfffffffe, RZ, 0xc0, !PT ;  /* 0xfffffffe100f7812 */ /* 0x000fe200078ec0ff */
[----:B------:R-:W-:Y:S01]  /*02e0*/  IMAD.MOV.U32 R2, RZ, RZ, -0x7bdddcdb ;  /* 0x84222325ff027424 */ /* 0x000fe200078e00ff */
[----:B------:R-:W-:Y:S01]  /*02f0*/  MOV R5, 0xcbf29ce4 ;  /* 0xcbf29ce400057802 */ /* 0x000fe20000000f00 */
[----:B------:R-:W-:Y:S02]  /*0300*/  IMAD.MOV.U32 R14, RZ, RZ, RZ ;  /* 0x000000ffff0e7224 */ /* 0x000fe400078e00ff */
[----:B------:R-:W-:-:S07]  /*0310*/  IMAD.MOV.U32 R9, RZ, RZ, RZ ;  /* 0x000000ffff097224 */ /* 0x000fce00078e00ff */
.L_x_8693:
        /* <DEDUP_REMOVED lines=100> */
[----:B------:R-:W-:Y:S01]  /*0960*/  IADD3 R5, PT, PT, R7, R5, RZ ;  /* 0x0000000507057210 */ /* 0x000fe20007ffe0ff */
[----:B------:R-:W-:Y:S06]  /*0970*/  @P1 BRA `(.L_x_8693) ;  /* 0xfffffff800681947 */ /* 0x000fec000383ffff */
.L_x_8692:
        /* <DEDUP_REMOVED lines=49> */
[----:B------:R-:W-:-:S03]  /*0c90*/  MOV R2, R4 ;  /* 0x0000000400027202 */ /* 0x000fc60000000f00 */
[----:B------:R-:W-:-:S07]  /*0ca0*/  IMAD.IADD R5, R5, 0x1, R7 ;  /* 0x0000000105057824 */ /* 0x000fce00078e0207 */
.L_x_8691:
[----:B------:R-:W0:Y:S02]  /*0cb0*/  LDC.64 R10, c[0x0][0x380] ;  /* 0x0000e000ff0a7b82 */ /* 0x000e240000000a00 */
[----:B0-----:R0:W5:Y:S01]  /*0cc0*/  LDG.E.64 R6, desc[UR4][R10.64+0x8] ;  /* 0x000008040a067981 */ /* 0x001162000c1e1b00 */
[----:B------:R-:W-:-:S07]  /*0cd0*/  MOV R4, 0xcf0 ;  /* 0x00000cf000047802 */ /* 0x000fce0000000f00 */
[----:B0----5:R-:W-:Y:S05]  /*0ce0*/  CALL.REL.NOINC `($__internal_1_$__cuda_sm20_rem_u64) ;  /* 0x0000002000007944 */ /* 0x021fea0003c00000 */
[----:B------:R-:W0:Y:S02]  /*0cf0*/  LDC.64 R10, c[0x0][0x380] ;  /* 0x0000e000ff0a7b82 */ /* 0x000e240000000a00 */
[----:B0-----:R-:W2:Y:S02]  /*0d00*/  LDG.E.64 R10, desc[UR4][R10.64] ;  /* 0x000000040a0a7981 */ /* 0x001ea4000c1e1b00 */
[----:B--2---:R-:W-:-:S04]  /*0d10*/  LEA R16, P0, R15, R10, 0x4 ;  /* 0x0000000a0f107211 */ /* 0x004fc800078020ff */
[----:B------:R-:W-:-:S06]  /*0d20*/  LEA.HI.X R17, R15, R11, R14, 0x4, P0 ;  /* 0x0000000b0f117211 */ /* 0x000fcc00000f240e */
[----:B------:R-:W2:Y:S01]  /*0d30*/  LDG.E.64 R16, desc[UR4][R16.64] ;  /* 0x0000000410107981 */ /* 0x000ea2000c1e1b00 */
[----:B------:R-:W-:Y:S01]  /*0d40*/  BSSY.RECONVERGENT B0, `(.L_x_8694) ;  /* 0x00000f7000007945 */ /* 0x000fe20003800200 */
[----:B------:R-:W-:Y:S02]  /*0d50*/  IMAD.MOV.U32 R9, RZ, RZ, R15 ;  /* 0x000000ffff097224 */ /* 0x000fe400078e000f */
[----:B------:R-:W-:Y:S01]  /*0d60*/  IMAD.MOV.U32 R4, RZ, RZ, R14 ;  /* 0x000000ffff047224 */ /* 0x000fe200078e000e */
[----:B--2---:R-:W-:-:S04]  /*0d70*/  ISETP.NE.U32.AND P0, PT, R16, R2, PT ;  /* 0x000000021000720c */ /* 0x004fc80003f05070 */
[----:B------:R-:W-:-:S13]  /*0d80*/  ISETP.NE.AND.EX P0, PT, R17, R5, PT, P0 ;  /* 0x000000051100720c */ /* 0x000fda0003f05300 */
[----:B------:R-:W-:Y:S05]  /*0d90*/  @!P0 BRA `(.L_x_8695) ;  /* 0x0000000000448947 */ /* 0x000fea0003800000 */
[----:B------:R-:W-:Y:S01]  /*0da0*/  MOV R14, R16 ;  /* 0x00000010000e7202 */ /* 0x000fe20000000f00 */
[----:B------:R-:W-:-:S07]  /*0db0*/  IMAD.MOV.U32 R15, RZ, RZ, R17 ;  /* 0x000000ffff0f7224 */ /* 0x000fce00078e0011 */
.L_x_8697:
        /* <DEDUP_REMOVED lines=15> */
.L_x_8695:
[----:B------:R-:W0:Y:S01]  /*0eb0*/  LDC.64 R6, c[0x0][0x380] ;  /* 0x0000e000ff067b82 */ /* 0x000e220000000a00 */
[----:B------:R-:W-:-:S04]  /*0ec0*/  LEA R10, P0, R9, R10, 0x4 ;  /* 0x0000000a090a7211 */ /* 0x000fc800078020ff */
[----:B------:R-:W-:-:S06]  /*0ed0*/  LEA.HI.X R11, R9, R11, R4, 0x4, P0 ;  /* 0x0000000b090b7211 */ /* 0x000fcc00000f2404 */
[----:B------:R-:W5:Y:S04]  /*0ee0*/  LDG.E.64 R10, desc[UR4][R10.64+0x8] ;  /* 0x000008040a0a7981 */ /* 0x000f68000c1e1b00 */
[----:B0-----:R-:W5:Y:S01]  /*0ef0*/  LDG.E.64 R6, desc[UR4][R6.64+0x20] ;  /* 0x0000200406067981 */ /* 0x001f62000c1e1b00 */
[----:B------:R-:W-:Y:S01]  /*0f00*/  HFMA2 R9, -RZ, RZ, 0, 0 ;  /* 0x00000000ff097431 */ /* 0x000fe200000001ff */
[----:B------:R-:W-:Y:S01]  /*0f10*/  BSSY.RECONVERGENT B1, `(.L_x_8698) ;  /* 0x00000d4000017945 */ /* 0x000fe20003800200 */
[----:B------:R-:W-:-:S07]  /*0f20*/  IMAD.MOV.U32 R4, RZ, RZ, RZ ;  /* 0x000000ffff047224 */ /* 0x000fce00078e00ff */
.L_x_8708:
[----:B-----5:R-:W-:-:S04]  /*0f30*/  LEA R14, P0, R10, R6, 0x3 ;  /* 0x000000060a0e7211 */ /* 0x020fc800078018ff */
[----:B------:R-:W-:-:S06]  /*0f40*/  LEA.HI.X R15, R10, R7, R11, 0x3, P0 ;  /* 0x000000070a0f7211 */ /* 0x000fcc00000f1c0b */
[----:B------:R-:W5:Y:S01]  /*0f50*/  LDG.E.64 R14, desc[UR4][R14.64] ;  /* 0x000000040e0e7981 */ /* 0x000f62000c1e1b00 */
[----:B------:R-:W-:Y:S01]  /*0f60*/  BSSY.RELIABLE B2, `(.L_x_8699) ;  /* 0x00000c5000027945 */ /* 0x000fe20003800100 */
[----:B------:R-:W-:-:S07]  /*0f70*/  IMAD.MOV.U32 R21, RZ, RZ, RZ ;  /* 0x000000ffff157224 */ /* 0x000fce00078e00ff */
.L_x_8701:
        /* <DEDUP_REMOVED lines=8> */
[----:B------:R-:W-:-:S05]  /*1000*/  VIADD R21, R21, 0x1 ;  /* 0x0000000115157836 */ /* 0x000fca0000000000 */
[----:B0-----:R-:W-:-:S13]  /*1010*/  ISETP.NE.AND P0, PT, R21, UR6, PT ;  /* 0x0000000615007c0c */ /* 0x001fda000bf05270 */
[----:B------:R-:W-:Y:S05]  /*1020*/  @P0 BRA `(.L_x_8701) ;  /* 0xfffffffc00d40947 */ /* 0x000fea000383ffff */
[----:B------:R-:W-:-:S05]  /*1030*/  IADD3 R4, P0, PT, R4, 0x1, RZ ;  /* 0x0000000104047810 */ /* 0x000fca0007f1e0ff */
[----:B------:R-:W-:Y:S01]  /*1040*/  IMAD.X R9, RZ, RZ, R9, P0 ;  /* 0x000000ffff097224 */ /* 0x000fe200000e0609 */
[----:B------:R-:W-:Y:S07]  /*1050*/  BRA `(.L_x_8702) ;  /* 0x0000000800d47947 */ /* 0x000fee0003800000 */
.L_x_8700:
        /* <DEDUP_REMOVED lines=9> */
[----:B------:R-:W-:Y:S01]  /*10f0*/  MOV R20, RZ ;  /* 0x000000ff00147202 */ /* 0x000fe20000000f00 */
[----:B------:R-:W-:Y:S01]  /*1100*/  IMAD.MOV.U32 R22, RZ, RZ, -0x340d631c ;  /* 0xcbf29ce4ff167424 */ /* 0x000fe200078e00ff */
[----:B------:R-:W-:Y:S01]  /*1110*/  ISETP.NE.AND.EX P0, PT, R17, RZ, PT, P0 ;  /* 0x000000ff1100720c */ /* 0x000fe20003f05300 */
[----:B------:R-:W-:-:S12]  /*1120*/  IMAD.MOV.U32 R19, RZ, RZ, RZ ;  /* 0x000000ffff137224 */ /* 0x000fd800078e00ff */
[----:B------:R-:W-:Y:S05]  /*1130*/  @!P0 BRA `(.L_x_8704) ;  /* 0x0000000400b48947 */ /* 0x000fea0003800000 */
[----:B------:R-:W-:Y:S01]  /*1140*/  BSSY.RECONVERGENT B3, `(.L_x_8705) ;  /* 0x000006b000037945 */ /* 0x000fe20003800200 */
[----:B------:R-:W-:Y:S01]  /*1150*/  IMAD.MOV.U32 R23, RZ, RZ, -0x7bdddcdb ;  /* 0x84222325ff177424 */ /* 0x000fe200078e00ff */
[----:B------:R-:W-:Y:S01]  /*1160*/  CS2R R24, SRZ ;  /* 0x0000000000187805 */ /* 0x000fe2000001ff00 */
[----:B------:R-:W-:-:S07]  /*1170*/  IMAD.MOV.U32 R22, RZ, RZ, -0x340d631c ;  /* 0xcbf29ce4ff167424 */ /* 0x000fce00078e00ff */
.L_x_8706:
[----:B------:R-:W-:-:S04]  /*1180*/  LEA R26, P0, R25, R14, 0x3 ;  /* 0x0000000e191a7211 */ /* 0x000fc800078018ff */
[----:B------:R-:W-:-:S05]  /*1190*/  LEA.HI.X R27, R25, R15, R24, 0x3, P0 ;  /* 0x0000000f191b7211 */ /* 0x000fca00000f1c18 */
[----:B------:R-:W2:Y:S04]  /*11a0*/  LDG.E.64 R18, desc[UR4][R26.64] ;  /* 0x000000041a127981 */ /* 0x000ea8000c1e1b00 */
[----:B------:R0:W3:Y:S01]  /*11b0*/  LDG.E.64 R20, desc[UR4][R26.64+0x8] ;  /* 0x000008041a147981 */ /* 0x0000e2000c1e1b00 */
[----:B------:R-:W-:Y:S01]  /*11c0*/  IMAD R22, R22, 0x1b3, RZ ;  /* 0x000001b316167824 */ /* 0x000fe200078e02ff */
[----:B------:R-:W-:-:S05]  /*11d0*/  IADD3 R25, P0, PT, R25, 0x2, RZ ;  /* 0x0000000219197810 */ /* 0x000fca0007f1e0ff */
        /* <DEDUP_REMOVED lines=83> */
[----:B------:R-:W-:Y:S01]  /*1710*/  IMAD R19, R20, 0x1b3, RZ ;  /* 0x000001b314137824 */ /* 0x000fe200078e02ff */
[----:B------:R-:W-:-:S04]  /*1720*/  LOP3.LUT R20, R16, 0xfffffffe, RZ, 0xc0, !PT ;  /* 0xfffffffe10147812 */ /* 0x000fc800078ec0ff */
[C---:B------:R-:W-:Y:S01]  /*1730*/  LEA R23, R18.reuse, R19, 0x8 ;  /* 0x0000001312177211 */ /* 0x040fe200078e40ff */
[----:B------:R-:W-:Y:S01]  /*1740*/  IMAD.WIDE.U32 R18, R18, 0x1b3, RZ ;  /* 0x000001b312127825 */ /* 0x000fe200078e00ff */
[----:B------:R-:W-:-:S03]  /*1750*/  ISETP.NE.U32.AND P0, PT, R25, R20, PT ;  /* 0x000000141900720c */ /* 0x000fc60003f05070 */
[----:B------:R-:W-:Y:S01]  /*1760*/  IMAD.IADD R19, R19, 0x1, R23 ;  /* 0x0000000113137824 */ /* 0x000fe200078e0217 */
[----:B------:R-:W-:Y:S02]  /*1770*/  ISETP.NE.AND.EX P0, PT, R24, R17, PT, P0 ;  /* 0x000000111800720c */ /* 0x000fe40003f05300 */
[----:B------:R-:W-:Y:S01]  /*1780*/  LOP3.LUT R21, R21, R18, RZ, 0x3c, !PT ;  /* 0x0000001215157212 */ /* 0x000fe200078e3cff */
[----:B------:R-:W-:-:S04]  /*1790*/  IMAD R22, R19, 0x1b3, RZ ;  /* 0x000001b313167824 */ /* 0x000fc800078e02ff */
[C---:B------:R-:W-:Y:S01]  /*17a0*/  IMAD.WIDE.U32 R18, R21.reuse, 0x1b3, RZ ;  /* 0x000001b315127825 */ /* 0x040fe200078e00ff */
[----:B------:R-:W-:-:S03]  /*17b0*/  LEA R21, R21, R22, 0x8 ;  /* 0x0000001615157211 */ /* 0x000fc600078e40ff */
[----:B------:R-:W-:Y:S02]  /*17c0*/  IMAD.MOV.U32 R23, RZ, RZ, R18 ;  /* 0x000000ffff177224 */ /* 0x000fe400078e0012 */
[----:B------:R-:W-:Y:S01]  /*17d0*/  IMAD.IADD R22, R19, 0x1, R21 ;  /* 0x0000000113167824 */ /* 0x000fe200078e0215 */
[----:B------:R-:W-:Y:S06]  /*17e0*/  @P0 BRA `(.L_x_8706) ;  /* 0xfffffff800640947 */ /* 0x000fec000383ffff */
[----:B------:R-:W-:Y:S05]  /*17f0*/  BSYNC.RECONVERGENT B3 ;  /* 0x0000000000037941 */ /* 0x000fea0003800200 */
.L_x_8705:
[----:B------:R-:W-:-:S07]  /*1800*/  MOV R19, R17 ;  /* 0x0000001100137202 */ /* 0x000fce0000000f00 */
.L_x_8704:
        /* <DEDUP_REMOVED lines=54> */
.L_x_8703:
[----:B------:R-:W-:-:S04]  /*1b70*/  ISETP.NE.U32.AND P0, PT, R23, R2, PT ;  /* 0x000000021700720c */ /* 0x000fc80003f05070 */
[----:B------:R-:W-:-:S13]  /*1b80*/  ISETP.NE.AND.EX P0, PT, R22, R5, PT, P0 ;  /* 0x000000051600720c */ /* 0x000fda0003f05300 */
[----:B------:R-:W-:Y:S05]  /*1b90*/  @P0 BREAK.RELIABLE B2 ;  /* 0x0000000000020942 */ /* 0x000fea0003800100 */
[----:B------:R-:W-:Y:S05]  /*1ba0*/  @P0 BRA `(.L_x_8707) ;  /* 0x0000000000280947 */ /* 0x000fea0003800000 */
.L_x_8702:
[----:B------:R-:W-:Y:S05]  /*1bb0*/  BSYNC.RELIABLE B2 ;  /* 0x0000000000027941 */ /* 0x000fea0003800100 */
.L_x_8699:
[----:B------:R-:W0:Y:S02]  /*1bc0*/  LDC.64 R14, c[0x0][0x380] ;  /* 0x0000e000ff0e7b82 */ /* 0x000e240000000a00 */
[----:B0-----:R-:W2:Y:S01]  /*1bd0*/  LDG.E.64 R14, desc[UR4][R14.64+0x30] ;  /* 0x000030040e0e7981 */ /* 0x001ea2000c1e1b00 */
[----:B------:R-:W-:-:S04]  /*1be0*/  IADD3 R10, P0, PT, R10, 0x1, RZ ;  /* 0x000000010a0a7810 */ /* 0x000fc80007f1e0ff */
[----:B------:R-:W-:Y:S02]  /*1bf0*/  IADD3.X R11, PT, PT, RZ, R11, RZ, P0, !PT ;  /* 0x0000000bff0b7210 */ /* 0x000fe400007fe4ff */
[----:B--2---:R-:W-:-:S04]  /*1c00*/  IADD3 R17, P1, PT, R14, -0x1, RZ ;  /* 0xffffffff0e117810 */ /* 0x004fc80007f3e0ff */
[----:B------:R-:W-:Y:S02]  /*1c10*/  IADD3.X R16, PT, PT, R15, -0x1, RZ, P1, !PT ;  /* 0xffffffff0f107810 */ /* 0x000fe40000ffe4ff */
[----:B------:R-:W-:-:S04]  /*1c20*/  ISETP.GT.U32.AND P0, PT, R10, R17, PT ;  /* 0x000000110a00720c */ /* 0x000fc80003f04070 */
[----:B------:R-:W-:-:S13]  /*1c30*/  ISETP.GT.U32.AND.EX P0, PT, R11, R16, PT, P0 ;  /* 0x000000100b00720c */ /* 0x000fda0003f04100 */
[----:B------:R-:W-:Y:S05]  /*1c40*/  @!P0 BRA `(.L_x_8708) ;  /* 0xfffffff000b88947 */ /* 0x000fea000383ffff */
.L_x_8707:
[----:B------:R-:W-:Y:S05]  /*1c50*/  BSYNC.RECONVERGENT B1 ;  /* 0x0000000000017941 */ /* 0x000fea0003800200 */
.L_x_8698:
[----:B------:R-:W0:Y:S01]  /*1c60*/  LDCU.64 UR6, c[0x0][0x398] ;  /* 0x00007300ff0677ac */ /* 0x000e220008000a00 */
[----:B------:R-:W-:Y:S01]  /*1c70*/  IMAD.MOV.U32 R5, RZ, RZ, R9 ;  /* 0x000000ffff057224 */ /* 0x000fe200078e0009 */
[----:B0-----:R-:W-:-:S04]  /*1c80*/  LEA R6, P0, R0, UR6, 0x3 ;  /* 0x0000000600067c11 */ /* 0x001fc8000f8018ff */
[----:B------:R-:W-:-:S05]  /*1c90*/  LEA.HI.X R7, R0, UR7, R3, 0x3, P0 ;  /* 0x0000000700077c11 */ /* 0x000fca00080f1c03 */
[----:B------:R0:W-:Y:S04]  /*1ca0*/  STG.E.64 desc[UR4][R6.64], R4 ;  /* 0x0000000406007986 */ /* 0x0001e8000c101b04 */
.L_x_8696:
[----:B------:R-:W-:Y:S05]  /*1cb0*/  BSYNC.RECONVERGENT B0 ;  /* 0x0000000000007941 */ /* 0x000fea0003800200 */
.L_x_8694:
[----:B0-----:R-:W0:Y:S02]  /*1cc0*/  LDC.64 R4, c[0x0][0x388] ;  /* 0x0000e200ff047b82 */ /* 0x001e240000000a00 */
[----:B0-----:R-:W2:Y:S01]  /*1cd0*/  LDG.E.64 R4, desc[UR4][R4.64+0x30] ;  /* 0x0000300404047981 */ /* 0x001ea2000c1e1b00 */
[----:B------:R-:W0:Y:S02]  /*1ce0*/  LDCU UR6, c[0x0][0x370] ;  /* 0x00006e00ff0677ac */ /* 0x000e240008000800 */
[----:B0-----:R-:W-:-:S05]  /*1cf0*/  IMAD R7, R8, UR6, RZ ;  /* 0x0000000608077c24 */ /* 0x001fca000f8e02ff */
[----:B------:R-:W-:-:S05]  /*1d00*/  IADD3 R0, P0, PT, R7, R0, RZ ;  /* 0x0000000007007210 */ /* 0x000fca0007f1e0ff */
[----:B------:R-:W-:Y:S01]  /*1d10*/  IMAD.X R3, RZ, RZ, R3, P0 ;  /* 0x000000ffff037224 */ /* 0x000fe200000e0603 */
[----:B--2---:R-:W-:-:S04]  /*1d20*/  ISETP.GE.U32.AND P0, PT, R0, R4, PT ;  /* 0x000000040000720c */ /* 0x004fc80003f06070 */
[----:B------:R-:W-:-:S13]  /*1d30*/  ISETP.GE.U32.AND.EX P0, PT, R3, R5, PT, P0 ;  /* 0x000000050300720c */ /* 0x000fda0003f06100 */
[----:B------:R-:W-:Y:S05]  /*1d40*/  @!P0 BRA `(.L_x_8709) ;  /* 0xffffffe000f08947 */ /* 0x000fea000383ffff */
[----:B------:R-:W-:Y:S05]  /*1d50*/  EXIT ;  /* 0x000000000000794d */ /* 0x000fea0003800000 */
.L_x_8690:
[----:B------:R-:W0:Y:S01]  /*1d60*/  LDC.64 R10, c[0x0][0x388] ;  /* 0x0000e200ff0a7b82 */ /* 0x000e220000000a00 */
[----:B------:R-:W1:Y:S01]  /*1d70*/  LDCU.64 UR6, c[0x0][0x398] ;  /* 0x00007300ff0677ac */ /* 0x000e620008000a00 */
[----:B0-----:R-:W2:Y:S01]  /*1d80*/  LDG.E.64 R4, desc[UR4][R10.64+0x20] ;  /* 0x000020040a047981 */ /* 0x001ea2000c1e1b00 */
[C---:B------:R-:W-:Y:S02]  /*1d90*/  SHF.L.U32 R7, R0.reuse, 0x3, RZ ;  /* 0x0000000300077819 */ /* 0x040fe400000006ff */
[----:B------:R-:W-:Y:S02]  /*1da0*/  SHF.L.U64.HI R15, R0, 0x3, R3 ;  /* 0x00000003000f7819 */ /* 0x000fe40000010203 */
[----:B-1----:R-:W-:-:S04]  /*1db0*/  IADD3 R8, P1, PT, R7, UR6, RZ ;  /* 0x0000000607087c10 */ /* 0x002fc8000ff3e0ff */
[----:B------:R-:W-:Y:S02]  /*1dc0*/  IADD3.X R9, PT, PT, R15, UR7, RZ, P1, !PT ;  /* 0x000000070f097c10 */ /* 0x000fe40008ffe4ff */
[----:B--2---:R-:W-:-:S05]  /*1dd0*/  IADD3 R6, P0, PT, R4, R7, RZ ;  /* 0x0000000704067210 */ /* 0x004fca0007f1e0ff */
[----:B------:R-:W-:-:S06]  /*1de0*/  IMAD.X R7, R5, 0x1, R15, P0 ;  /* 0x0000000105077824 */ /* 0x000fcc00000e060f */
[----:B------:R-:W5:Y:S04]  /*1df0*/  LDG.E.64 R6, desc[UR4][R6.64] ;  /* 0x0000000406067981 */ /* 0x000f68000c1e1b00 */
[----:B------:R0:W-:Y:S04]  /*1e00*/  STG.E.64 desc[UR4][R8.64], RZ ;  /* 0x000000ff08007986 */ /* 0x0001e8000c101b04 */
[----:B------:R-:W2:Y:S01]  /*1e10*/  LDG.E.64 R14, desc[UR4][R10.64+0x18] ;  /* 0x000018040a0e7981 */ /* 0x000ea2000c1e1b00 */
[----:B------:R-:W-:Y:S02]  /*1e20*/  HFMA2 R5, -RZ, RZ, -15.890625, -0.0047760009765625 ;  /* 0xcbf29ce4ff057431 */ /* 0x000fe400000001ff */
        /* <DEDUP_REMOVED lines=14> */
[----:B------:R-:W-:Y:S01]  /*1f10*/  LOP3.LUT R17, R14, 0xfffffffe, RZ, 0xc0, !PT ;  /* 0xfffffffe0e117812 */ /* 0x000fe200078ec0ff */
[----:B------:R-:W-:Y:S01]  /*1f20*/  IMAD.MOV.U32 R4, RZ, RZ, R15 ;  /* 0x000000ffff047224 */ /* 0x000fe200078e000f */
[----:B-----5:R-:W-:Y:S01]  /*1f30*/  IADD3 R10, P1, PT, R6, 0x8, RZ ;  /* 0x00000008060a7810 */ /* 0x020fe20007f3e0ff */
[----:B------:R-:W-:Y:S01]  /*1f40*/  IMAD.MOV.U32 R2, RZ, RZ, -0x7bdddcdb ;  /* 0x84222325ff027424 */ /* 0x000fe200078e00ff */
[----:B------:R-:W-:Y:S01]  /*1f50*/  MOV R12, R15 ;  /* 0x0000000f000c7202 */ /* 0x000fe20000000f00 */
[----:B------:R-:W-:Y:S01]  /*1f60*/  IMAD.MOV.U32 R5, RZ, RZ, -0x340d631c ;  /* 0xcbf29ce4ff057424 */ /* 0x000fe200078e00ff */
[----:B------:R-:W-:Y:S01]  /*1f70*/  IADD3.X R11, PT, PT, RZ, R7, RZ, P1, !PT ;  /* 0x00000007ff0b7210 */ /* 0x000fe20000ffe4ff */
[----:B------:R-:W-:-:S08]  /*1f80*/  IMAD.MOV.U32 R16, RZ, RZ, R17 ;  /* 0x000000ffff107224 */ /* 0x000fd000078e0011 */
.L_x_8712:
        /* <DEDUP_REMOVED lines=102> */
.L_x_8711:
        /* <DEDUP_REMOVED lines=51> */
.L_x_8710:
[----:B------:R-:W0:Y:S02]  /*2920*/  LDC.64 R10, c[0x0][0x380] ;  /* 0x0000e000ff0a7b82 */ /* 0x000e240000000a00 */
[----:B0----5:R0:W5:Y:S01]  /*2930*/  LDG.E.64 R6, desc[UR4][R10.64+0x8] ;  /* 0x000008040a067981 */ /* 0x021162000c1e1b00 */
        /* <DEDUP_REMOVED lines=8> */
[----:B------:R-:W-:Y:S01]  /*29c0*/  IMAD.MOV.U32 R19, RZ, RZ, R15 ;  /* 0x000000ffff137224 */ /* 0x000fe200078e000f */
[----:B------:R-:W-:Y:S02]  /*29d0*/  MOV R12, R14 ;  /* 0x0000000e000c7202 */ /* 0x000fe40000000f00 */
[----:B--2---:R-:W-:-:S04]  /*29e0*/  ISETP.NE.U32.AND P0, PT, R16, R2, PT ;  /* 0x000000021000720c */ /* 0x004fc80003f05070 */
[----:B------:R-:W-:-:S13]  /*29f0*/  ISETP.NE.AND.EX P0, PT, R17, R5, PT, P0 ;  /* 0x000000051100720c */ /* 0x000fda0003f05300 */
[----:B------:R-:W-:Y:S05]  /*2a00*/  @!P0 BRA `(.L_x_8714) ;  /* 0x0000000000448947 */ /* 0x000fea0003800000 */
[----:B------:R-:W-:Y:S02]  /*2a10*/  IMAD.MOV.U32 R14, RZ, RZ, R16 ;  /* 0x000000ffff0e7224 */ /* 0x000fe400078e0010 */
[----:B------:R-:W-:-:S07]  /*2a20*/  IMAD.MOV.U32 R15, RZ, RZ, R17 ;  /* 0x000000ffff0f7224 */ /* 0x000fce00078e0011 */
.L_x_8716:
        /* <DEDUP_REMOVED lines=15> */
.L_x_8714:
[----:B------:R-:W0:Y:S01]  /*2b20*/  LDC.64 R4, c[0x0][0x380] ;  /* 0x0000e000ff047b82 */ /* 0x000e220000000a00 */
[----:B------:R-:W-:-:S04]  /*2b30*/  LEA R6, P0, R19, R10, 0x4 ;  /* 0x0000000a13067211 */ /* 0x000fc800078020ff */
[----:B------:R-:W-:-:S06]  /*2b40*/  LEA.HI.X R7, R19, R11, R12, 0x4, P0 ;  /* 0x0000000b13077211 */ /* 0x000fcc00000f240c */
[----:B------:R-:W5:Y:S04]  /*2b50*/  LDG.E.64 R6, desc[UR4][R6.64+0x8] ;  /* 0x0000080406067981 */ /* 0x000f68000c1e1b00 */
[----:B0-----:R-:W2:Y:S01]  /*2b60*/  LDG.E.64 R4, desc[UR4][R4.64+0x30] ;  /* 0x0000300404047981 */ /* 0x001ea2000c1e1b00 */
[----:B------:R-:W-:Y:S01]  /*2b70*/  BSSY.RECONVERGENT B1, `(.L_x_8717) ;  /* 0x000000c000017945 */ /* 0x000fe20003800200 */
[----:B------:R-:W-:Y:S01]  /*2b80*/  IMAD.MOV.U32 R11, RZ, RZ, RZ ;  /* 0x000000ffff0b7224 */ /* 0x000fe200078e00ff */
[----:B--2---:R-:W-:-:S04]  /*2b90*/  IADD3 R15, P0, PT, R4, -0x1, RZ ;  /* 0xffffffff040f7810 */ /* 0x004fc80007f1e0ff */
[----:B------:R-:W-:Y:S01]  /*2ba0*/  IADD3.X R17, PT, PT, R5, -0x1, RZ, P0, !PT ;  /* 0xffffffff05117810 */ /* 0x000fe200007fe4ff */
[----:B------:R-:W-:-:S08]  /*2bb0*/  IMAD.MOV.U32 R5, RZ, RZ, RZ ;  /* 0x000000ffff057224 */ /* 0x000fd000078e00ff */
.L_x_8718:
[----:B------:R-:W-:-:S04]  /*2bc0*/  IADD3 R11, P0, PT, R11, 0x1, RZ ;  /* 0x000000010b0b7810 */ /* 0x000fc80007f1e0ff */
[----:B-----5:R-:W-:Y:S02]  /*2bd0*/  IADD3 R2, P1, PT, R6, R11, RZ ;  /* 0x0000000b06027210 */ /* 0x020fe40007f3e0ff */
[----:B------:R-:W-:Y:S02]  /*2be0*/  IADD3.X R5, PT, PT, RZ, R5, RZ, P0, !PT ;  /* 0x00000005ff057210 */ /* 0x000fe400007fe4ff */
[----:B------:R-:W-:-:S03]  /*2bf0*/  ISETP.GT.U32.AND P0, PT, R2, R15, PT ;  /* 0x0000000f0200720c */ /* 0x000fc60003f04070 */
[----:B------:R-:W-:-:S05]  /*2c00*/  IMAD.X R2, R7, 0x1, R5, P1 ;  /* 0x0000000107027824 */ /* 0x000fca00008e0605 */
[----:B------:R-:W-:-:S13]  /*2c10*/  ISETP.GT.U32.AND.EX P0, PT, R2, R17, PT, P0 ;  /* 0x000000110200720c */ /* 0x000fda0003f04100 */
[----:B------:R-:W-:Y:S05]  /*2c20*/  @!P0 BRA `(.L_x_8718) ;  /* 0xfffffffc00e48947 */ /* 0x000fea000383ffff */
[----:B------:R-:W-:Y:S05]  /*2c30*/  BSYNC.RECONVERGENT B1 ;  /* 0x0000000000017941 */ /* 0x000fea0003800200 */
.L_x_8717:
[----:B------:R-:W-:-:S05]  /*2c40*/  IMAD.MOV.U32 R4, RZ, RZ, R11 ;  /* 0x000000ffff047224 */ /* 0x000fca00078e000b */
[----:B------:R0:W-:Y:S02]  /*2c50*/  STG.E.64 desc[UR4][R8.64], R4 ;  /* 0x0000000408007986 */ /* 0x0001e4000c101b04 */
.L_x_8715:
[----:B------:R-:W-:Y:S05]  /*2c60*/  BSYNC.RECONVERGENT B0 ;  /* 0x0000000000007941 */ /* 0x000fea0003800200 */
.L_x_8713:
[----:B0-----:R-:W0:Y:S02]  /*2c70*/  LDC.64 R4, c[0x0][0x388] ;  /* 0x0000e200ff047b82 */ /* 0x001e240000000a00 */
[----:B0-----:R-:W2:Y:S01]  /*2c80*/  LDG.E.64 R4, desc[UR4][R4.64+0x30] ;  /* 0x0000300404047981 */ /* 0x001ea2000c1e1b00 */
[----:B------:R-:W-:-:S04]  /*2c90*/  IADD3 R0, P0, PT, R13, R0, RZ ;  /* 0x000000000d007210 */ /* 0x000fc80007f1e0ff */
[----:B------:R-:W-:Y:S02]  /*2ca0*/  IADD3.X R3, PT, PT, RZ, R3, RZ, P0, !PT ;  /* 0x00000003ff037210 */ /* 0x000fe400007fe4ff */
[----:B--2---:R-:W-:-:S04]  /*2cb0*/  ISETP.GE.U32.AND P0, PT, R0, R4, PT ;  /* 0x000000040000720c */ /* 0x004fc80003f06070 */
[----:B------:R-:W-:-:S13]  /*2cc0*/  ISETP.GE.U32.AND.EX P0, PT, R3, R5, PT, P0 ;  /* 0x000000050300720c */ /* 0x000fda0003f06100 */
[----:B------:R-:W-:Y:S05]  /*2cd0*/  @!P0 BRA `(.L_x_8690) ;  /* 0xfffffff000208947 */ /* 0x000fea000383ffff */
[----:B------:R-:W-:Y:S05]  /*2ce0*/  EXIT ;  /* 0x000000000000794d */ /* 0x000fea0003800000 */
        .weak           $__internal_1_$__cuda_sm20_rem_u64
        .type           $__internal_1_$__cuda_sm20_rem_u64,@function
        .size           $__internal_1_$__cuda_sm20_rem_u64,(.L_x_8768 - $__internal_1_$__cuda_sm20_rem_u64)
$__internal_1_$__cuda_sm20_rem_u64:
[----:B------:R-:W-:Y:S02]  /*2cf0*/  IMAD.MOV.U32 R16, RZ, RZ, R6 ;  /* 0x000000ffff107224 */ /* 0x000fe400078e0006 */
[----:B------:R-:W-:-:S04]  /*2d00*/  IMAD.MOV.U32 R17, RZ, RZ, R7 ;  /* 0x000000ffff117224 */ /* 0x000fc800078e0007 */
[----:B------:R-:W0:Y:S08]  /*2d10*/  I2F.U64.RP R16, R16 ;  /* 0x0000001000107312 */ /* 0x000e300000309000 */
[----:B0-----:R-:W0:Y:S02]  /*2d20*/  MUFU.RCP R10, R16 ;  /* 0x00000010000a7308 */ /* 0x001e240000001000 */
[----:B0-----:R-:W-:-:S06]  /*2d30*/  IADD3 R11, PT, PT, R10, 0x1ffffffe, RZ ;  /* 0x1ffffffe0a0b7810 */ /* 0x001fcc0007ffe0ff */
[----:B------:R-:W0:Y:S02]  /*2d40*/  F2I.U64.TRUNC R10, R11 ;  /* 0x0000000b000a7311 */ /* 0x000e24000020d800 */
[----:B0-----:R-:W-:-:S04]  /*2d50*/  IMAD.WIDE.U32 R14, R10, R6, RZ ;  /* 0x000000060a0e7225 */ /* 0x001fc800078e00ff */
[----:B------:R-:W-:Y:S01]  /*2d60*/  IMAD R15, R10, R7, R15 ;  /* 0x000000070a0f7224 */ /* 0x000fe200078e020f */
[----:B------:R-:W-:-:S03]  /*2d70*/  IADD3 R21, P0, PT, RZ, -R14, RZ ;  /* 0x8000000eff157210 */ /* 0x000fc60007f1e0ff */
[----:B------:R-:W-:Y:S02]  /*2d80*/  IMAD R15, R11, R6, R15 ;  /* 0x000000060b0f7224 */ /* 0x000fe400078e020f */
[----:B------:R-:W-:-:S04]  /*2d90*/  IMAD.HI.U32 R14, R10, R21, RZ ;  /* 0x000000150a0e7227 */ /* 0x000fc800078e00ff */
[----:B------:R-:W-:Y:S02]  /*2da0*/  IMAD.X R19, RZ, RZ, ~R15, P0 ;  /* 0x000000ffff137224 */ /* 0x000fe400000e0e0f */
[----:B------:R-:W-:Y:S02]  /*2db0*/  IMAD.MOV.U32 R15, RZ, RZ, R10 ;  /* 0x000000ffff0f7224 */ /* 0x000fe400078e000a */
[----:B------:R-:W-:-:S04]  /*2dc0*/  IMAD.HI.U32 R17, R11, R19, RZ ;  /* 0x000000130b117227 */ /* 0x000fc800078e00ff */
[----:B------:R-:W-:-:S04]  /*2dd0*/  IMAD.WIDE.U32 R14, P0, R10, R19, R14 ;  /* 0x000000130a0e7225 */ /* 0x000fc8000780000e */
[----:B------:R-:W-:Y:S01]  /*2de0*/  IMAD R10, R11, R19, RZ ;  /* 0x000000130b0a7224 */ /* 0x000fe200078e02ff */
[----:B------:R-:W-:Y:S01]  /*2df0*/  IADD3.X R17, PT, PT, R17, R11, RZ, P0, !PT ;  /* 0x0000000b11117210 */ /* 0x000fe200007fe4ff */
[----:B------:R-:W-:-:S05]  /*2e00*/  IMAD.HI.U32 R15, P1, R11, R21, R14 ;  /* 0x000000150b0f7227 */ /* 0x000fca000782000e */
[----:B------:R-:W-:-:S04]  /*2e10*/  IADD3 R15, P2, PT, R10, R15, RZ ;  /* 0x0000000f0a0f7210 */ /* 0x000fc80007f5e0ff */
[----:B------:R-:W-:Y:S01]  /*2e20*/  IADD3.X R17, PT, PT, RZ, RZ, R17, P2, P1 ;  /* 0x000000ffff117210 */ /* 0x000fe200017e2411 */
[----:B------:R-:W-:-:S04]  /*2e30*/  IMAD.WIDE.U32 R10, R15, R6, RZ ;  /* 0x000000060f0a7225 */ /* 0x000fc800078e00ff */
        /* <DEDUP_REMOVED lines=8> */
[----:B------:R-:W-:Y:S02]  /*2ec0*/  HFMA2 R11, -RZ, RZ, 0, 0 ;  /* 0x00000000ff0b7431 */ /* 0x000fe400000001ff */
[----:B------:R-:W-:Y:S01]  /*2ed0*/  IMAD.HI.U32 R10, R17, R10, RZ ;  /* 0x0000000a110a7227 */ /* 0x000fe200078e00ff */
[----:B------:R-:W-:-:S03]  /*2ee0*/  IADD3 R15, P2, PT, R16, R15, RZ ;  /* 0x0000000f100f7210 */ /* 0x000fc60007f5e0ff */
        /* <DEDUP_REMOVED lines=10> */
[----:B------:R-:W-:Y:S01]  /*2f90*/  IMAD.X R17, RZ, RZ, R14, P1 ;  /* 0x000000ffff117224 */ /* 0x000fe200008e060e */
[----:B------:R-:W-:Y:S01]  /*2fa0*/  IADD3 R19, P1, PT, -R10, R2, RZ ;  /* 0x000000020a137210 */ /* 0x000fe20007f3e1ff */
[----:B------:R-:W-:-:S03]  /*2fb0*/  IMAD R15, R15, R7, R11 ;  /* 0x000000070f0f7224 */ /* 0x000fc600078e020b */
[-C--:B------:R-:W-:Y:S01]  /*2fc0*/  ISETP.GE.U32.AND P0, PT, R19, R6.reuse, PT ;  /* 0x000000061300720c */ /* 0x080fe20003f06070 */
[----:B------:R-:W-:-:S05]  /*2fd0*/  IMAD R10, R17, R6, R15 ;  /* 0x00000006110a7224 */ /* 0x000fca00078e020f */
[----:B------:R-:W-:Y:S02]  /*2fe0*/  IADD3.X R14, PT, PT, ~R10, R5, RZ, P1, !PT ;  /* 0x000000050a0e7210 */ /* 0x000fe40000ffe5ff */
[----:B------:R-:W-:Y:S02]  /*2ff0*/  IADD3 R11, P1, PT, -R6, R19, RZ ;  /* 0x00000013060b7210 */ /* 0x000fe40007f3e1ff */
[----:B------:R-:W-:-:S03]  /*3000*/  ISETP.GE.U32.AND.EX P0, PT, R14, R7, PT, P0 ;  /* 0x000000070e00720c */ /* 0x000fc60003f06100 */
[--C-:B------:R-:W-:Y:S01]  /*3010*/  IMAD.X R10, R14, 0x1, ~R7.reuse, P1 ;  /* 0x000000010e0a7824 */ /* 0x100fe200008e0e07 */
[----:B------:R-:W-:Y:S02]  /*3020*/  SEL R11, R11, R19, P0 ;  /* 0x000000130b0b7207 */ /* 0x000fe40000000000 */
[----:B------:R-:W-:Y:S02]  /*3030*/  ISETP.NE.U32.AND P1, PT, R6, RZ, PT ;  /* 0x000000ff0600720c */ /* 0x000fe40003f25070 */
[----:B------:R-:W-:Y:S02]  /*3040*/  SEL R10, R10, R14, P0 ;  /* 0x0000000e0a0a7207 */ /* 0x000fe40000000000 */
[----:B------:R-:W-:Y:S02]  /*3050*/  IADD3 R15, P2, PT, -R6, R11, RZ ;  /* 0x0000000b060f7210 */ /* 0x000fe40007f5e1ff */
[----:B------:R-:W-:Y:S02]  /*3060*/  ISETP.GE.U32.AND P0, PT, R11, R6, PT ;  /* 0x000000060b00720c */ /* 0x000fe40003f06070 */
[----:B------:R-:W-:Y:S01]  /*3070*/  ISETP.NE.AND.EX P1, PT, R7, RZ, PT, P1 ;  /* 0x000000ff0700720c */ /* 0x000fe20003f25310 */
[C---:B------:R-:W-:Y:S01]  /*3080*/  IMAD.X R14, R10.reuse, 0x1, ~R7, P2 ;  /* 0x000000010a0e7824 */ /* 0x040fe200010e0e07 */
[----:B------:R-:W-:-:S04]  /*3090*/  ISETP.GE.U32.AND.EX P0, PT, R10, R7, PT, P0 ;  /* 0x000000070a00720c */ /* 0x000fc80003f06100 */
[----:B------:R-:W-:Y:S01]  /*30a0*/  SEL R15, R15, R11, P0 ;  /* 0x0000000b0f0f7207 */ /* 0x000fe20000000000 */
[----:B------:R-:W-:Y:S01]  /*30b0*/  IMAD.MOV.U32 R11, RZ, RZ, 0x0 ;  /* 0x00000000ff0b7424 */ /* 0x000fe200078e00ff */
[----:B------:R-:W-:Y:S02]  /*30c0*/  SEL R14, R14, R10, P0 ;  /* 0x0000000a0e0e7207 */ /* 0x000fe40000000000 */
[----:B------:R-:W-:Y:S02]  /*30d0*/  MOV R10, R4 ;  /* 0x00000004000a7202 */ /* 0x000fe40000000f00 */
[----:B------:R-:W-:Y:S02]  /*30e0*/  SEL R15, R15, 0xffffffff, P1 ;  /* 0xffffffff0f0f7807 */ /* 0x000fe40000800000 */
[----:B------:R-:W-:Y:S01]  /*30f0*/  SEL R14, R14, 0xffffffff, P1 ;  /* 0xffffffff0e0e7807 */ /* 0x000fe20000800000 */
[----:B------:R-:W-:Y:S06]  /*3100*/  RET.REL.NODEC R10 `(_Z20get_join_result_sizeP17GHashRelContainerS0_iPyS1_) ;  /* 0xffffffcc0abc7950 */ /* 0x000fec0003c3ffff */
.L_x_8719:
        /* <DEDUP_REMOVED lines=15> */
.L_x_8768:


//--------------------- .text._Z20init_tuples_unsortedPPyS_iy --------------------------
	.section	.text._Z20init_tuples_unsortedPPyS_iy,"ax",@progbits
	.align	128
        .global         _Z20init_tuples_unsortedPPyS_iy
        .type           _Z20init_tuples_unsortedPPyS_iy,@function
        .size           _Z20init_tuples_unsortedPPyS_iy,(.L_x_8808 - _Z20init_tuples_unsortedPPyS_iy)
        .other          _Z20init_tuples_unsortedPPyS_iy,@"STO_CUDA_ENTRY STV_DEFAULT"
_Z20init_tuples_unsortedPPyS_iy:
.text._Z20init_tuples_unsortedPPyS_iy:
        /* <DEDUP_REMOVED lines=10> */
[----:B------:R-:W0:Y:S01]  /*00a0*/  LDCU UR4, c[0x0][0x370] ;  /* 0x00006e00ff0477ac */ /* 0x000e220008000800 */
[----:B------:R-:W-:Y:S02]  /*00b0*/  IMAD.MOV.U32 R9, RZ, RZ, R0 ;  /* 0x000000ffff097224 */ /* 0x000fe400078e0000 */
[----:B------:R-:W-:Y:S01]  /*00c0*/  IMAD.MOV.U32 R8, RZ, RZ, R3 ;  /* 0x000000ffff087224 */ /* 0x000fe200078e0003 */
[----:B------:R-:W1:Y:S01]  /*00d0*/  LDCU UR10, c[0x0][0x390] ;  /* 0x00007200ff0a77ac */ /* 0x000e620008000800 */
[----:B------:R-:W2:Y:S01]  /*00e0*/  LDCU.64 UR6, c[0x0][0x358] ;  /* 0x00006b00ff0677ac */ /* 0x000ea20008000a00 */
[----:B------:R-:W3:Y:S01]  /*00f0*/  LDCU.128 UR12, c[0x0][0x380] ;  /* 0x00007000ff0c77ac */ /* 0x000ee20008000c00 */
[----:B0-----:R-:W-:Y:S01]  /*0100*/  IMAD R0, R2, UR4, RZ ;  /* 0x0000000402007c24 */ /* 0x001fe2000f8e02ff */
[----:B-1----:R-:W-:-:S12]  /*0110*/  USHF.R.S32.HI UR5, URZ, 0x1f, UR10 ;  /* 0x0000001fff057899 */ /* 0x002fd8000801140a */
.L_x_8720:
[----:B------:R-:W-:Y:S01]  /*0120*/  IMAD R4, R8, UR10, RZ ;  /* 0x0000000a08047c24 */ /* 0x000fe2000f8e02ff */
[C---:B---3--:R-:W-:Y:S01]  /*0130*/  LEA R6, P1, R9.reuse, UR12, 0x3 ;  /* 0x0000000c09067c11 */ /* 0x048fe2000f8218ff */
[----:B------:R-:W-:-:S03]  /*0140*/  IMAD.WIDE.U32 R2, R9, UR10, RZ ;  /* 0x0000000a09027c25 */ /* 0x000fc6000f8e00ff */
[C---:B------:R-:W-:Y:S01]  /*0150*/  LEA.HI.X R7, R9.reuse, UR13, R8, 0x3, P1 ;  /* 0x0000000d09077c11 */ /* 0x040fe200088f1c08 */
[----:B------:R-:W-:Y:S01]  /*0160*/  IMAD R5, R9, UR5, R4 ;  /* 0x0000000509057c24 */ /* 0x000fe2000f8e0204 */
[----:B------:R-:W-:-:S03]  /*0170*/  LEA R4, P0, R2, UR14, 0x3 ;  /* 0x0000000e02047c11 */ /* 0x000fc6000f8018ff */
[----:B------:R-:W-:-:S05]  /*0180*/  IMAD.IADD R3, R3, 0x1, R5 ;  /* 0x0000000103037824 */ /* 0x000fca00078e0205 */
[----:B------:R-:W-:Y:S02]  /*0190*/  LEA.HI.X R5, R2, UR15, R3, 0x3, P0 ;  /* 0x0000000f02057c11 */ /* 0x000fe400080f1c03 */
[----:B------:R-:W-:-:S03]  /*01a0*/  IADD3 R9, P0, PT, R0, R9, RZ ;  /* 0x0000000900097210 */ /* 0x000fc60007f1e0ff */
[----:B--2---:R0:W-:Y:S01]  /*01b0*/  STG.E.64 desc[UR6][R6.64], R4 ;  /* 0x0000000406007986 */ /* 0x0041e2000c101b06 */
[----:B------:R-:W-:Y:S02]  /*01c0*/  LEA.HI.X.SX32 R8, R0, R8, 0x1, P0 ;  /* 0x0000000800087211 */ /* 0x000fe400000f0eff */
[----:B------:R-:W-:-:S04]  /*01d0*/  ISETP.GE.U32.AND P0, PT, R9, UR8, PT ;  /* 0x0000000809007c0c */ /* 0x000fc8000bf06070 */
[----:B------:R-:W-:-:S13]  /*01e0*/  ISETP.GE.U32.AND.EX P0, PT, R8, UR9, PT, P0 ;  /* 0x0000000908007c0c */ /* 0x000fda000bf06100 */
[----:B0-----:R-:W-:Y:S05]  /*01f0*/  @!P0 BRA `(.L_x_8720) ;  /* 0xfffffffc00c88947 */ /* 0x001fea000383ffff */
[----:B------:R-:W-:Y:S05]  /*0200*/  EXIT ;  /* 0x000000000000794d */ /* 0x000fea0003800000 */
.L_x_8721:
        /* <DEDUP_REMOVED lines=15> */
.L_x_8808:


//--------------------- .text._Z14init_index_mapP17GHashRelContainer --------------------------
	.section	.text._Z14init_index_mapP17GHashRelContainer,"ax",@progbits
	.align	128
        .global         _Z14init_index_mapP17GHashRelContainer
        .type           _Z14init_index_mapP17GHashRelContainer,@function
        .size           _Z14init_index_mapP17GHashRelContainer,(.L_x_8809 - _Z14init_index_mapP17GHashRelContainer)
        .other          _Z14init_index_mapP17GHashRelContainer,@"STO_CUDA_ENTRY STV_DEFAULT"
_Z14init_index_mapP17GHashRelContainer:
.text._Z14init_index_mapP17GHashRelContainer:
        /* <DEDUP_REMOVED lines=8> */
[----:B------:R-:W-:Y:S02]  /*0080*/  SHF.R.S32.HI R9, RZ, 0x1f, R7 ;  /* 0x0000001fff097819 */ /* 0x000fe40000011407 */
[----:B--2---:R-:W-:-:S04]  /*0090*/  ISETP.GT.U32.AND P0, PT, R4, R7, PT ;  /* 0x000000070400720c */ /* 0x004fc80003f04070 */
[----:B------:R-:W-:-:S13]  /*00a0*/  ISETP.GT.U32.AND.EX P0, PT, R5, R9, PT, P0 ;  /* 0x000000090500720c */ /* 0x000fda0003f04100 */
[----:B------:R-:W-:Y:S05]  /*00b0*/  @!P0 EXIT ;  /* 0x000000000000894d */ /* 0x000fea0003800000 */
[----:B------:R-:W5:Y:S01]  /*00c0*/  LDG.E.64 R2, desc[UR4][R2.64] ;  /* 0x0000000402027981 */ /* 0x000f62000c1e1b00 */
[----:B------:R-:W0:Y:S01]  /*00d0*/  LDCU UR6, c[0x0][0x370] ;  /* 0x00006e00ff0677ac */ /* 0x000e220008000800 */
[----:B------:R-:W-:Y:S02]  /*00e0*/  IMAD.MOV.U32 R13, RZ, RZ, R9 ;  /* 0x000000ffff0d7224 */ /* 0x000fe400078e0009 */
[----:B------:R-:W-:Y:S02]  /*00f0*/  IMAD.MOV.U32 R11, RZ, RZ, R7 ;  /* 0x000000ffff0b7224 */ /* 0x000fe400078e0007 */
[----:B------:R-:W-:Y:S02]  /*0100*/  IMAD.MOV.U32 R8, RZ, RZ, -0x1 ;  /* 0xffffffffff087424 */ /* 0x000fe400078e00ff */
[----:B------:R-:W-:Y:S02]  /*0110*/  IMAD.MOV.U32 R9, RZ, RZ, -0x1 ;  /* 0xffffffffff097424 */ /* 0x000fe400078e00ff */
[----:B0-----:R-:W-:-:S07]  /*0120*/  IMAD R0, R0, UR6, RZ ;  /* 0x0000000600007c24 */ /* 0x001fce000f8e02ff */
.L_x_8722:
[----:B-----5:R-:W-:-:S04]  /*0130*/  LEA R6, P0, R11, R2, 0x4 ;  /* 0x000000020b067211 */ /* 0x020fc800078020ff */
[----:B------:R-:W-:Y:S02]  /*0140*/  LEA.HI.X R7, R11, R3, R13, 0x4, P0 ;  /* 0x000000030b077211 */ /* 0x000fe400000f240d */
[----:B------:R-:W-:-:S03]  /*0150*/  IADD3 R11, P0, PT, R0, R11, RZ ;  /* 0x0000000b000b7210 */ /* 0x000fc60007f1e0ff */
[----:B------:R0:W-:Y:S01]  /*0160*/  STG.E.64 desc[UR4][R6.64], R8 ;  /* 0x0000000806007986 */ /* 0x0001e2000c101b04 */
[----:B------:R-:W-:Y:S02]  /*0170*/  LEA.HI.X.SX32 R13, R0, R13, 0x1, P0 ;  /* 0x0000000d000d7211 */ /* 0x000fe400000f0eff */
[----:B------:R-:W-:Y:S01]  /*0180*/  ISETP.GE.U32.AND P0, PT, R11, R4, PT ;  /* 0x000000040b00720c */ /* 0x000fe20003f06070 */
[----:B------:R0:W-:Y:S03]  /*0190*/  STG.E.64 desc[UR4][R6.64+0x8], R8 ;  /* 0x0000080806007986 */ /* 0x0001e6000c101b04 */
[----:B------:R-:W-:-:S13]  /*01a0*/  ISETP.GE.U32.AND.EX P0, PT, R13, R5, PT, P0 ;  /* 0x000000050d00720c */ /* 0x000fda0003f06100 */
[----:B0-----:R-:W-:Y:S05]  /*01b0*/  @!P0 BRA `(.L_x_8722) ;  /* 0xfffffffc00dc8947 */ /* 0x001fea000383ffff */
[----:B------:R-:W-:Y:S05]  /*01c0*/  EXIT ;  /* 0x000000000000794d */ /* 0x000fea0003800000 */
.L_x_8723:
        /* <DEDUP_REMOVED lines=11> */
.L_x_8809:


//--------------------- .text._Z10acopy_dataP17GHashRelContainerS0_ --------------------------
	.section	.text._Z10acopy_dataP17GHashRelContainerS0_,"ax",@progbits
	.align	128
        .global         _Z10acopy_dataP17GHashRelContainerS0_
        .type           _Z10acopy_dataP17GHashRelContainerS0_,@function
        .size           _Z10acopy_dataP17GHashRelContainerS0_,(.L_x_8810 - _Z10acopy_dataP17GHashRelContainerS0_)
        .other          _Z10acopy_dataP17GHashRelContainerS0_,@"STO_CUDA_ENTRY STV_DEFAULT"
_Z10acopy_dataP17GHashRelContainerS0_:
.text._Z10acopy_dataP17GHashRelContainerS0_:
        /* <DEDUP_REMOVED lines=12> */
[----:B------:R-:W0:Y:S01]  /*00c0*/  LDCU UR6, c[0x0][0x370] ;  /* 0x00006e00ff0677ac */ /* 0x000e220008000800 */
[----:B------:R-:W-:Y:S02]  /*00d0*/  IMAD.MOV.U32 R8, RZ, RZ, R5 ;  /* 0x000000ffff087224 */ /* 0x000fe400078e0005 */
[----:B------:R-:W-:Y:S02]  /*00e0*/  IMAD.MOV.U32 R15, RZ, RZ, R9 ;  /* 0x000000ffff0f7224 */ /* 0x000fe400078e0009 */
[----:B0-----:R-:W-:-:S07]  /*00f0*/  IMAD R0, R0, UR6, RZ ;  /* 0x0000000600007c24 */ /* 0x001fce000f8e02ff */
.L_x_8726:
[----:B0-----:R-:W0:Y:S02]  /*0100*/  LDC.64 R4, c[0x0][0x380] ;  /* 0x0000e000ff047b82 */ /* 0x001e240000000a00 */
[----:B0-----:R-:W2:Y:S04]  /*0110*/  LDG.E R20, desc[UR4][R4.64+0x40] ;  /* 0x0000400404147981 */ /* 0x001ea8000c1e1900 */
[----:B------:R-:W3:Y:S02]  /*0120*/  LDG.E.64 R12, desc[UR4][R4.64+0x20] ;  /* 0x00002004040c7981 */ /* 0x000ee4000c1e1b00 */
[----:B------:R-:W0:Y:S01]  /*0130*/  LDC.64 R6, c[0x0][0x388] ;  /* 0x0000e200ff067b82 */ /* 0x000e220000000a00 */
[C---:B------:R-:W-:Y:S02]  /*0140*/  SHF.L.U32 R10, R15.reuse, 0x3, RZ ;  /* 0x000000030f0a7819 */ /* 0x040fe400000006ff */
[----:B------:R-:W-:-:S02]  /*0150*/  SHF.L.U64.HI R8, R15, 0x3, R8 ;  /* 0x000000030f087819 */ /* 0x000fc40000010208 */
[----:B--2---:R-:W-:Y:S02]  /*0160*/  ISETP.GE.AND P0, PT, R20, 0x1, PT ;  /* 0x000000011400780c */ /* 0x004fe40003f06270 */
[----:B---3--:R-:W-:-:S05]  /*0170*/  IADD3 R14, P1, PT, R12, R10, RZ ;  /* 0x0000000a0c0e7210 */ /* 0x008fca0007f3e0ff */
[----:B------:R-:W-:-:S06]  /*0180*/  IMAD.X R15, R13, 0x1, R8, P1 ;  /* 0x000000010d0f7824 */ /* 0x000fcc00008e0608 */
[----:B0-----:R-:W-:Y:S05]  /*0190*/  @!P0 BRA `(.L_x_8724) ;  /* 0x0000000000348947 */ /* 0x001fea0003800000 */
[----:B------:R-:W5:Y:S01]  /*01a0*/  LD.E.64 R14, desc[UR4][R14.64] ;  /* 0x000000040e0e7980 */ /* 0x000f62000c101b00 */
[----:B------:R-:W0:Y:S01]  /*01b0*/  LDC.64 R12, c[0x0][0x388] ;  /* 0x0000e200ff0c7b82 */ /* 0x000e220000000a00 */
[----:B------:R-:W-:-:S07]  /*01c0*/  HFMA2 R11, -RZ, RZ, 0, 0 ;  /* 0x00000000ff0b7431 */ /* 0x000fce00000001ff */
.L_x_8725:
[----:B-----5:R-:W-:Y:S01]  /*01d0*/  IMAD.WIDE.U32 R16, R11, 0x8, R14 ;  /* 0x000000080b107825 */ /* 0x020fe200078e000e */
[----:B0-----:R-:W2:Y:S05]  /*01e0*/  LDG.E.64 R18, desc[UR4][R12.64+0x28] ;  /* 0x000028040c127981 */ /* 0x001eaa000c1e1b00 */
[----:B------:R-:W3:Y:S01]  /*01f0*/  LD.E.64 R16, desc[UR4][R16.64] ;  /* 0x0000000410107980 */ /* 0x000ee2000c101b00 */
[----:B------:R-:W-:-:S04]  /*0200*/  IMAD R21, R20, R9, R11 ;  /* 0x0000000914157224 */ /* 0x000fc800078e020b */
[----:B--2---:R-:W-:-:S05]  /*0210*/  IMAD.WIDE R18, R21, 0x8, R18 ;  /* 0x0000000815127825 */ /* 0x004fca00078e0212 */
[----:B---3--:R1:W-:Y:S04]  /*0220*/  ST.E.64 desc[UR4][R18.64], R16 ;  /* 0x0000001012007985 */ /* 0x0083e8000c101b04 */
[----:B------:R-:W2:Y:S01]  /*0230*/  LDG.E R20, desc[UR4][R4.64+0x40] ;  /* 0x0000400404147981 */ /* 0x000ea2000c1e1900 */
[----:B------:R-:W-:-:S05]  /*0240*/  VIADD R11, R11, 0x1 ;  /* 0x000000010b0b7836 */ /* 0x000fca0000000000 */
[----:B--2---:R-:W-:-:S13]  /*0250*/  ISETP.GE.AND P0, PT, R11, R20, PT ;  /* 0x000000140b00720c */ /* 0x004fda0003f06270 */
[----:B-1----:R-:W-:Y:S05]  /*0260*/  @!P0 BRA `(.L_x_8725) ;  /* 0xfffffffc00d88947 */ /* 0x002fea000383ffff */
.L_x_8724:
[----:B------:R-:W2:Y:S01]  /*0270*/  LDG.E.64 R6, desc[UR4][R6.64+0x20] ;  /* 0x0000200406067981 */ /* 0x000ea2000c1e1b00 */
[----:B------:R-:W-:-:S04]  /*0280*/  IMAD R5, R20, R9, RZ ;  /* 0x0000000914057224 */ /* 0x000fc800078e02ff */
[----:B--2---:R-:W-:-:S06]  /*0290*/  IMAD.WIDE R4, R5, 0x8, R6 ;  /* 0x0000000805047825 */ /* 0x004fcc00078e0206 */
[----:B------:R-:W2:Y:S01]  /*02a0*/  LD.E.64 R4, desc[UR4][R4.64] ;  /* 0x0000000404047980 */ /* 0x000ea2000c101b00 */
[----:B------:R-:W-:Y:S01]  /*02b0*/  IADD3 R10, P0, PT, R6, R10, RZ ;  /* 0x0000000a060a7210 */ /* 0x000fe20007f1e0ff */
[----:B------:R-:W-:-:S03]  /*02c0*/  IMAD.IADD R15, R0, 0x1, R9 ;  /* 0x00000001000f7824 */ /* 0x000fc600078e0209 */
[----:B------:R-:W-:Y:S02]  /*02d0*/  IADD3.X R11, PT, PT, R7, R8, RZ, P0, !PT ;  /* 0x00000008070b7210 */ /* 0x000fe400007fe4ff */
[-C--:B------:R-:W-:Y:S02]  /*02e0*/  ISETP.GT.U32.AND P0, PT, R2, R15.reuse, PT ;  /* 0x0000000f0200720c */ /* 0x080fe40003f04070 */
[----:B------:R-:W-:Y:S02]  /*02f0*/  SHF.R.S32.HI R8, RZ, 0x1f, R15 ;  /* 0x0000001fff087819 */ /* 0x000fe4000001140f */
[----:B------:R-:W-:Y:S02]  /*0300*/  MOV R9, R15 ;  /* 0x0000000f00097202 */ /* 0x000fe40000000f00 */
[----:B------:R-:W-:Y:S01]  /*0310*/  ISETP.GT.U32.AND.EX P0, PT, R3, R8, PT, P0 ;  /* 0x000000080300720c */ /* 0x000fe20003f04100 */
[----:B--2---:R0:W-:-:S12]  /*0320*/  ST.E.64 desc[UR4][R10.64], R4 ;  /* 0x000000040a007985 */ /* 0x0041d8000c101b04 */
[----:B------:R-:W-:Y:S05]  /*0330*/  @P0 BRA `(.L_x_8726) ;  /* 0xfffffffc00700947 */ /* 0x000fea000383ffff */
[----:B------:R-:W-:Y:S05]  /*0340*/  EXIT ;  /* 0x000000000000794d */ /* 0x000fea0003800000 */
.L_x_8727:
        /* <DEDUP_REMOVED lines=11> */
.L_x_8810:


//--------------------- .text._Z11acopy_entryP17GHashRelContainerS0_ --------------------------
	.section	.text._Z11acopy_entryP17GHashRelContainerS0_,"ax",@progbits
	.align	128
        .global         _Z11acopy_entryP17GHashRelContainerS0_
        .type           _Z11acopy_entryP17GHashRelContainerS0_,@function
        .size           _Z11acopy_entryP17GHashRelContainerS0_,(.L_x_8811 - _Z11acopy_entryP17GHashRelContainerS0_)
        .other          _Z11acopy_entryP17GHashRelContainerS0_,@"STO_CUDA_ENTRY STV_DEFAULT"
_Z11acopy_entryP17GHashRelContainerS0_:
.text._Z11acopy_entryP17GHashRelContainerS0_:
        /* <DEDUP_REMOVED lines=12> */
[----:B------:R-:W0:Y:S01]  /*00c0*/  LDC.64 R6, c[0x0][0x388] ;  /* 0x0000e200ff067b82 */ /* 0x000e220000000a00 */
[----:B------:R-:W1:Y:S01]  /*00d0*/  LDCU UR6, c[0x0][0x370] ;  /* 0x00006e00ff0677ac */ /* 0x000e620008000800 */
[----:B------:R-:W-:Y:S02]  /*00e0*/  IMAD.MOV.U32 R8, RZ, RZ, R11 ;  /* 0x000000ffff087224 */ /* 0x000fe400078e000b */
[----:B------:R-:W-:Y:S02]  /*00f0*/  IMAD.MOV.U32 R17, RZ, RZ, R9 ;  /* 0x000000ffff117224 */ /* 0x000fe400078e0009 */
[----:B-1----:R-:W-:-:S07]  /*0100*/  IMAD R0, R0, UR6, RZ ;  /* 0x0000000600007c24 */ /* 0x002fce000f8e02ff */
.L_x_8728:
[----:B-1----:R-:W2:Y:S01]  /*0110*/  LDG.E.64 R12, desc[UR4][R2.64] ;  /* 0x00000004020c7981 */ /* 0x002ea2000c1e1b00 */
[C---:B------:R-:W-:Y:S01]  /*0120*/  IMAD.SHL.U32 R10, R17.reuse, 0x10, RZ ;  /* 0x00000010110a7824 */ /* 0x040fe200078e00ff */
[----:B------:R-:W-:Y:S02]  /*0130*/  SHF.L.U64.HI R8, R17, 0x4, R8 ;  /* 0x0000000411087819 */ /* 0x000fe40000010208 */
[----:B0-----:R-:W3:Y:S02]  /*0140*/  LDG.E.64 R14, desc[UR4][R6.64] ;  /* 0x00000004060e7981 */ /* 0x001ee4000c1e1b00 */
[----:B--2---:R-:W-:-:S05]  /*0150*/  IADD3 R12, P0, PT, R12, R10, RZ ;  /* 0x0000000a0c0c7210 */ /* 0x004fca0007f1e0ff */
[----:B------:R-:W-:-:S06]  /*0160*/  IMAD.X R13, R13, 0x1, R8, P0 ;  /* 0x000000010d0d7824 */ /* 0x000fcc00000e0608 */
[----:B------:R-:W2:Y:S01]  /*0170*/  LDG.E.64 R12, desc[UR4][R12.64] ;  /* 0x000000040c0c7981 */ /* 0x000ea2000c1e1b00 */
[----:B---3--:R-:W-:-:S05]  /*0180*/  IADD3 R18, P0, PT, R14, R10, RZ ;  /* 0x0000000a0e127210 */ /* 0x008fca0007f1e0ff */
[----:B------:R-:W-:-:S05]  /*0190*/  IMAD.X R19, R15, 0x1, R8, P0 ;  /* 0x000000010f137824 */ /* 0x000fca00000e0608 */
[----:B--2---:R1:W-:Y:S04]  /*01a0*/  STG.E.64 desc[UR4][R18.64], R12 ;  /* 0x0000000c12007986 */ /* 0x0043e8000c101b04 */
[----:B------:R-:W2:Y:S04]  /*01b0*/  LDG.E.64 R14, desc[UR4][R2.64] ;  /* 0x00000004020e7981 */ /* 0x000ea8000c1e1b00 */
[----:B------:R-:W3:Y:S01]  /*01c0*/  LDG.E.64 R16, desc[UR4][R6.64] ;  /* 0x0000000406107981 */ /* 0x000ee2000c1e1b00 */
[----:B--2---:R-:W-:-:S05]  /*01d0*/  IADD3 R14, P0, PT, R14, R10, RZ ;  /* 0x0000000a0e0e7210 */ /* 0x004fca0007f1e0ff */
[----:B------:R-:W-:-:S06]  /*01e0*/  IMAD.X R15, R15, 0x1, R8, P0 ;  /* 0x000000010f0f7824 */ /* 0x000fcc00000e0608 */
[----:B------:R-:W2:Y:S01]  /*01f0*/  LDG.E.64 R14, desc[UR4][R14.64+0x8] ;  /* 0x000008040e0e7981 */ /* 0x000ea2000c1e1b00 */
[----:B---3--:R-:W-:-:S05]  /*0200*/  IADD3 R10, P0, PT, R16, R10, RZ ;  /* 0x0000000a100a7210 */ /* 0x008fca0007f1e0ff */
[----:B------:R-:W-:Y:S02]  /*0210*/  IMAD.X R11, R17, 0x1, R8, P0 ;  /* 0x00000001110b7824 */ /* 0x000fe400000e0608 */
[----:B------:R-:W-:-:S04]  /*0220*/  IMAD.IADD R17, R0, 0x1, R9 ;  /* 0x0000000100117824 */ /* 0x000fc800078e0209 */
[--C-:B------:R-:W-:Y:S01]  /*0230*/  IMAD.MOV.U32 R9, RZ, RZ, R17.reuse ;  /* 0x000000ffff097224 */ /* 0x100fe200078e0011 */
[----:B------:R-:W-:Y:S02]  /*0240*/  ISETP.GT.U32.AND P0, PT, R4, R17, PT ;  /* 0x000000110400720c */ /* 0x000fe40003f04070 */
[----:B------:R-:W-:-:S04]  /*0250*/  SHF.R.S32.HI R8, RZ, 0x1f, R17 ;  /* 0x0000001fff087819 */ /* 0x000fc80000011411 */
[----:B------:R-:W-:Y:S01]  /*0260*/  ISETP.GT.U32.AND.EX P0, PT, R5, R8, PT, P0 ;  /* 0x000000080500720c */ /* 0x000fe20003f04100 */
[----:B--2---:R1:W-:-:S12]  /*0270*/  STG.E.64 desc[UR4][R10.64+0x8], R14 ;  /* 0x0000080e0a007986 */ /* 0x0043d8000c101b04 */
[----:B------:R-:W-:Y:S05]  /*0280*/  @P0 BRA `(.L_x_8728) ;  /* 0xfffffffc00a00947 */ /* 0x000fea000383ffff */
[----:B------:R-:W-:Y:S05]  /*0290*/  EXIT ;  /* 0x000000000000794d */ /* 0x000fea0003800000 */
.L_x_8729:
        /* <DEDUP_REMOVED lines=14> */
.L_x_8811:


//--------------------- .text._Z16shrink_index_mapP17GHashRelContainerP7MEntityy --------------------------
	.section	.text._Z16shrink_index_mapP17GHashRelContainerP7MEntityy,"ax",@progbits
	.align	128
        .global         _Z16shrink_index_mapP17GHashRelContainerP7MEntityy
        .type           _Z16shrink_index_mapP17GHashRelContainerP7MEntityy,@function
        .size           _Z16shrink_index_mapP17GHashRelContainerP7MEntityy,(.L_x_8769 - _Z16shrink_index_mapP17GHashRelContainerP7MEntityy)
        .other          _Z16shrink_index_mapP17GHashRelContainerP7MEntityy,@"STO_CUDA_ENTRY STV_DEFAULT"
_Z16shrink_index_mapP17GHashRelContainerP7MEntityy:
.text._Z16shrink_index_mapP17GHashRelContainerP7MEntityy:
[----:B------:R-:W-:Y:S01]  /*0000*/  LDC R1, c[0x0][0x37c] ;  /* 0x0000df00ff017b82 */ /* 0x000fe20000000800 */
[----:B------:R-:W0:Y:S07]  /*0010*/  S2R R9, SR_TID.X ;  /* 0x0000000000097919 */ /* 0x000e2e0000002100 */
[----:B------:R-:W0:Y:S01]  /*0020*/  S2UR UR4, SR_CTAID.X ;  /* 0x00000000000479c3 */ /* 0x000e220000002500 */
[----:B------:R-:W1:Y:S07]  /*0030*/  LDCU.64 UR6, c[0x0][0x390] ;  /* 0x00007200ff0677ac */ /* 0x000e6e0008000a00 */
[----:B------:R-:W0:Y:S02]  /*0040*/  LDC R8, c[0x0][0x360] ;  /* 0x0000d800ff087b82 */ /* 0x000e240000000800 */
[----:B0-----:R-:W-:-:S05]  /*0050*/  IMAD R9, R8, UR4, R9 ;  /* 0x0000000408097c24 */ /* 0x001fca000f8e0209 */
[----:B-1----:R-:W-:-:S04]  /*0060*/  ISETP.GE.U32.AND P0, PT, R9, UR6, PT ;  /* 0x0000000609007c0c */ /* 0x002fc8000bf06070 */
[----:B------:R-:W-:-:S13]  /*0070*/  ISETP.GE.U32.AND.EX P0, PT, RZ, UR7, PT, P0 ;  /* 0x00000007ff007c0c */ /* 0x000fda000bf06100 */
[----:B------:R-:W-:Y:S05]  /*0080*/  @P0 EXIT ;  /* 0x000000000000094d */ /* 0x000fea0003800000 */
[----:B------:R-:W0:Y:S01]  /*0090*/  LDCU UR4, c[0x0][0x370] ;  /* 0x00006e00ff0477ac */ /* 0x000e220008000800 */
[----:B------:R-:W-:Y:S01]  /*00a0*/  IMAD.MOV.U32 R0, RZ, RZ, RZ ;  /* 0x000000ffff007224 */ /* 0x000fe200078e00ff */
[----:B------:R-:W1:Y:S01]  /*00b0*/  LDCU.64 UR6, c[0x0][0x358] ;  /* 0x00006b00ff0677ac */ /* 0x000e620008000a00 */
[----:B0-----:R-:W-:-:S07]  /*00c0*/  IMAD R8, R8, UR4, RZ ;  /* 0x0000000408087c24 */ /* 0x001fce000f8e02ff */
.L_x_8744:
[----:B-1----:R-:W1:Y:S02]  /*00d0*/  LDC.64 R4, c[0x0][0x380] ;  /* 0x0000e000ff047b82 */ /* 0x002e640000000a00 */
[----:B01----:R-:W2:Y:S02]  /*00e0*/  LDG.E.64 R2, desc[UR6][R4.64] ;  /* 0x0000000604027981 */ /* 0x003ea4000c1e1b00 */
[----:B--2---:R-:W-:-:S04]  /*00f0*/  LEA R10, P0, R9, R2, 0x4 ;  /* 0x00000002090a7211 */ /* 0x004fc800078020ff */
[----:B------:R-:W-:-:S05]  /*0100*/  LEA.HI.X R11, R9, R3, R0, 0x4, P0 ;  /* 0x00000003090b7211 */ /* 0x000fca00000f2400 */
[----:B------:R-:W2:Y:S01]  /*0110*/  LD.E.64 R6, desc[UR6][R10.64+0x8] ;  /* 0x000008060a067980 */ /* 0x000ea2000c101b00 */
[----:B------:R-:W-:Y:S05]  /*0120*/  YIELD ;  /* 0x0000000000007946 */ /* 0x000fea0003800000 */
[----:B------:R-:W0:Y:S01]  /*0130*/  LDCU.64 UR4, c[0x0][0x390] ;  /* 0x00007200ff0477ac */ /* 0x000e220008000a00 */
[----:B------:R-:W-:Y:S01]  /*0140*/  IADD3 R9, P0, PT, R8, R9, RZ ;  /* 0x0000000908097210 */ /* 0x000fe20007f1e0ff */
[----:B------:R-:W-:Y:S04]  /*0150*/  BSSY B0, `(.L_x_8730) ;  /* 0x0000076000007945 */ /* 0x000fe80003800000 */
[----:B------:R-:W-:Y:S01]  /*0160*/  IMAD.X R0, RZ, RZ, R0, P0 ;  /* 0x000000ffff007224 */ /* 0x000fe200000e0600 */
[----:B0-----:R-:W-:-:S04]  /*0170*/  ISETP.GE.U32.AND P0, PT, R9, UR4, PT ;  /* 0x0000000409007c0c */ /* 0x001fc8000bf06070 */
[----:B------:R-:W-:Y:S02]  /*0180*/  ISETP.GE.U32.AND.EX P0, PT, R0, UR5, PT, P0 ;  /* 0x0000000500007c0c */ /* 0x000fe4000bf06100 */
[----:B--2---:R-:W-:-:S04]  /*0190*/  ISETP.NE.U32.AND P1, PT, R6, -0x1, PT ;  /* 0xffffffff0600780c */ /* 0x004fc80003f25070 */
[----:B------:R-:W-:-:S13]  /*01a0*/  ISETP.NE.AND.EX P1, PT, R7, -0x1, PT, P1 ;  /* 0xffffffff0700780c */ /* 0x000fda0003f25310 */
[----:B------:R-:W-:Y:S05]  /*01b0*/  @!P1 BRA `(.L_x_8731) ;  /* 0x0000000400bc9947 */ /* 0x000fea0003800000 */
[----:B------:R-:W2:Y:S04]  /*01c0*/  LD.E.64 R6, desc[UR6][R10.64] ;  /* 0x000000060a067980 */ /* 0x000ea8000c101b00 */
[----:B------:R-:W2:Y:S01]  /*01d0*/  LDG.E.64 R4, desc[UR6][R4.64+0x8] ;  /* 0x0000080604047981 */ /* 0x000ea2000c1e1b00 */
[----:B------:R-:W-:Y:S01]  /*01e0*/  BSSY.RECONVERGENT B1, `(.L_x_8732) ;  /* 0x000001b000017945 */ /* 0x000fe20003800200 */
[----:B--2---:R-:W-:-:S04]  /*01f0*/  LOP3.LUT R12, R7, R5, RZ, 0xfc, !PT ;  /* 0x00000005070c7212 */ /* 0x004fc800078efcff */
[----:B------:R-:W-:-:S13]  /*0200*/  ISETP.NE.U32.AND P1, PT, R12, RZ, PT ;  /* 0x000000ff0c00720c */ /* 0x000fda0003f25070 */
[----:B------:R-:W-:Y:S05]  /*0210*/  @P1 BRA `(.L_x_8733) ;  /* 0x0000000000481947 */ /* 0x000fea0003800000 */
        /* <DEDUP_REMOVED lines=13> */
[----:B------:R-:W-:-:S04]  /*02f0*/  @P1 IADD3 R11, PT, PT, -R4, R11, RZ ;  /* 0x0000000b040b1210 */ /* 0x000fc80007ffe1ff */
[----:B------:R-:W-:-:S13]  /*0300*/  ISETP.GE.U32.AND P1, PT, R11, R4, PT ;  /* 0x000000040b00720c */ /* 0x000fda0003f26070 */
[----:B------:R-:W-:Y:S01]  /*0310*/  @P1 IMAD.IADD R11, R11, 0x1, -R4 ;  /* 0x000000010b0b1824 */ /* 0x000fe200078e0a04 */
[----:B------:R-:W-:Y:S01]  /*0320*/  @!P2 LOP3.LUT R11, RZ, R4, RZ, 0x33, !PT ;  /* 0x00000004ff0ba212 */ /* 0x000fe200078e33ff */
[----:B------:R-:W-:Y:S06]  /*0330*/  BRA `(.L_x_8734) ;  /* 0x0000000000147947 */ /* 0x000fec0003800000 */
.L_x_8733:
[----:B------:R-:W-:Y:S01]  /*0340*/  IMAD.MOV.U32 R13, RZ, RZ, R5 ;  /* 0x000000ffff0d7224 */ /* 0x000fe200078e0005 */
[----:B------:R-:W-:Y:S01]  /*0350*/  MOV R12, 0x390 ;  /* 0x00000390000c7802 */ /* 0x000fe20000000f00 */
[----:B------:R-:W-:Y:S02]  /*0360*/  IMAD.MOV.U32 R5, RZ, RZ, R6 ;  /* 0x000000ffff057224 */ /* 0x000fe400078e0006 */
[----:B------:R-:W-:-:S07]  /*0370*/  IMAD.MOV.U32 R14, RZ, RZ, R7 ;  /* 0x000000ffff0e7224 */ /* 0x000fce00078e0007 */
[----:B------:R-:W-:Y:S05]  /*0380*/  CALL.REL.NOINC `($__internal_2_$__cuda_sm20_rem_u64) ;  /* 0x0000000400547944 */ /* 0x000fea0003c00000 */
.L_x_8734:
[----:B------:R-:W-:Y:S05]  /*0390*/  BSYNC.RECONVERGENT B1 ;  /* 0x0000000000017941 */ /* 0x000fea0003800200 */
.L_x_8732:
[C---:B------:R-:W-:Y:S01]  /*03a0*/  LEA R12, P1, R11.reuse, R2, 0x4 ;  /* 0x000000020b0c7211 */ /* 0x040fe200078220ff */
[----:B------:R-:W-:Y:S01]  /*03b0*/  IMAD.MOV.U32 R4, RZ, RZ, -0x1 ;  /* 0xffffffffff047424 */ /* 0x000fe200078e00ff */
[----:B------:R-:W-:Y:S02]  /*03c0*/  MOV R5, 0xffffffff ;  /* 0xffffffff00057802 */ /* 0x000fe40000000f00 */
[----:B------:R-:W-:-:S08]  /*03d0*/  LEA.HI.X R13, R11, R3, R10, 0x4, P1 ;  /* 0x000000030b0d7211 */ /* 0x000fd000008f240a */
[----:B------:R0:W2:Y:S01]  /*03e0*/  ATOM.E.CAS.64.STRONG.GPU P1, R4, [R12], R4, R6 ;  /* 0x000000040c04738b */ /* 0x0000a2000012e506 */
[----:B------:R-:W-:Y:S01]  /*03f0*/  BSSY.RECONVERGENT B1, `(.L_x_8735) ;  /* 0x000000a000017945 */ /* 0x000fe20003800200 */
[----:B--2---:R-:W-:Y:S02]  /*0400*/  IMAD.MOV.U32 R14, RZ, RZ, R4 ;  /* 0x000000ffff0e7224 */ /* 0x004fe400078e0004 */
[----:B------:R-:W-:Y:S01]  /*0410*/  IMAD.MOV.U32 R15, RZ, RZ, R5 ;  /* 0x000000ffff0f7224 */ /* 0x000fe200078e0005 */
[----:B0-----:R-:W-:Y:S06]  /*0420*/  @P1 BRA `(.L_x_8736) ;  /* 0x0000000000181947 */ /* 0x001fec0003800000 */
[----:B------:R-:W2:Y:S02]  /*0430*/  LD.E.64 R14, [R12] ;  /* 0x000000000c0e7980 */ /* 0x000ea40000100b00 */
[----:B--2---:R-:W-:-:S04]  /*0440*/  ISETP.EQ.U32.AND P1, PT, R14, -0x1, PT ;  /* 0xffffffff0e00780c */ /* 0x004fc80003f22070 */
[----:B------:R-:W-:-:S04]  /*0450*/  ISETP.EQ.U32.AND.EX P1, PT, R15, -0x1, PT, P1 ;  /* 0xffffffff0f00780c */ /* 0x000fc80003f22110 */
[----:B------:R-:W-:Y:S02]  /*0460*/  SEL R2, R6, R14, P1 ;  /* 0x0000000e06027207 */ /* 0x000fe40000800000 */
[----:B------:R-:W-:-:S05]  /*0470*/  SEL R3, R7, R15, P1 ;  /* 0x0000000f07037207 */ /* 0x000fca0000800000 */
[----:B------:R0:W-:Y:S02]  /*0480*/  ST.E.64 [R12], R2 ;  /* 0x000000000c007385 */ /* 0x0001e40000100b02 */
.L_x_8736:
[----:B------:R-:W-:Y:S05]  /*0490*/  BSYNC.RECONVERGENT B1 ;  /* 0x0000000000017941 */ /* 0x000fea0003800200 */
.L_x_8735:
[----:B------:R-:W-:-:S04]  /*04a0*/  ISETP.NE.U32.AND P1, PT, R14, -0x1, PT ;  /* 0xffffffff0e00780c */ /* 0x000fc80003f25070 */
[----:B------:R-:W-:-:S13]  /*04b0*/  ISETP.NE.AND.EX P1, PT, R15, -0x1, PT, P1 ;  /* 0xffffffff0f00780c */ /* 0x000fda0003f25310 */
[----:B------:R-:W-:Y:S05]  /*04c0*/  @!P1 BRA `(.L_x_8737) ;  /* 0x0000000000e49947 */ /* 0x000fea0003800000 */
.L_x_8743:
[----:B------:R-:W-:Y:S01]  /*04d0*/  ISETP.NE.U32.AND P1, PT, R14, R6, PT ;  /* 0x000000060e00720c */ /* 0x000fe20003f25070 */
[----:B------:R-:W-:Y:S05]  /*04e0*/  YIELD ;  /* 0x0000000000007946 */ /* 0x000fea0003800000 */
[----:B------:R-:W-:-:S13]  /*04f0*/  ISETP.NE.AND.EX P1, PT, R15, R7, PT, P1 ;  /* 0x000000070f00720c */ /* 0x000fda0003f25310 */
[----:B------:R-:W-:Y:S05]  /*0500*/  @!P1 BRA `(.L_x_8731) ;  /* 0x0000000000e89947 */ /* 0x000fea0003800000 */
[----:B------:R-:W1:Y:S02]  /*0510*/  LDC.64 R4, c[0x0][0x380] ;  /* 0x0000e000ff047b82 */ /* 0x000e640000000a00 */
[----:B-1----:R-:W2:Y:S01]  /*0520*/  LDG.E.64 R4, desc[UR6][R4.64+0x8] ;  /* 0x0000080604047981 */ /* 0x002ea2000c1e1b00 */
[----:B0-----:R-:W-:Y:S01]  /*0530*/  IADD3 R12, P1, PT, R11, 0x1, RZ ;  /* 0x000000010b0c7810 */ /* 0x001fe20007f3e0ff */
[----:B------:R-:W-:Y:S04]  /*0540*/  BSSY.RECONVERGENT B1, `(.L_x_8738) ;  /* 0x000001c000017945 */ /* 0x000fe80003800200 */
[----:B------:R-:W-:-:S05]  /*0550*/  IMAD.X R14, RZ, RZ, R10, P1 ;  /* 0x000000ffff0e7224 */ /* 0x000fca00008e060a */
[----:B--2---:R-:W-:-:S04]  /*0560*/  LOP3.LUT R2, R14, R5, RZ, 0xfc, !PT ;  /* 0x000000050e027212 */ /* 0x004fc800078efcff */
[----:B------:R-:W-:-:S13]  /*0570*/  ISETP.NE.U32.AND P1, PT, R2, RZ, PT ;  /* 0x000000ff0200720c */ /* 0x000fda0003f25070 */
[----:B------:R-:W-:Y:S05]  /*0580*/  @P1 BRA `(.L_x_8739) ;  /* 0x00000000004c1947 */ /* 0x000fea0003800000 */
[----:B------:R-:W0:Y:S01]  /*0590*/  I2F.U32.RP R5, R4 ;  /* 0x0000000400057306 */ /* 0x000e220000209000 */
[----:B------:R-:W-:Y:S01]  /*05a0*/  IMAD.MOV R11, RZ, RZ, -R4 ;  /* 0x000000ffff0b7224 */ /* 0x000fe200078e0a04 */
[----:B------:R-:W-:Y:S01]  /*05b0*/  ISETP.NE.U32.AND P2, PT, R4, RZ, PT ;  /* 0x000000ff0400720c */ /* 0x000fe20003f45070 */
[----:B------:R-:W-:-:S05]  /*05c0*/  IMAD.MOV.U32 R10, RZ, RZ, RZ ;  /* 0x000000ffff0a7224 */ /* 0x000fca00078e00ff */
[----:B0-----:R-:W0:Y:S02]  /*05d0*/  MUFU.RCP R5, R5 ;  /* 0x0000000500057308 */ /* 0x001e240000001000 */
[----:B0-----:R-:W-:-:S06]  /*05e0*/  VIADD R2, R5, 0xffffffe ;  /* 0x0ffffffe05027836 */ /* 0x001fcc0000000000 */
[----:B------:R0:W1:Y:S02]  /*05f0*/  F2I.FTZ.U32.TRUNC.NTZ R3, R2 ;  /* 0x0000000200037305 */ /* 0x000064000021f000 */
[----:B0-----:R-:W-:Y:S02]  /*0600*/  HFMA2 R2, -RZ, RZ, 0, 0 ;  /* 0x00000000ff027431 */ /* 0x001fe400000001ff */
        /* <DEDUP_REMOVED lines=9> */
[----:B------:R-:W-:Y:S01]  /*06a0*/  @!P2 LOP3.LUT R11, RZ, R4, RZ, 0x33, !PT ;  /* 0x00000004ff0ba212 */ /* 0x000fe200078e33ff */
[----:B------:R-:W-:Y:S06]  /*06b0*/  BRA `(.L_x_8740) ;  /* 0x0000000000107947 */ /* 0x000fec0003800000 */
.L_x_8739:
[----:B------:R-:W-:Y:S01]  /*06c0*/  IMAD.MOV.U32 R13, RZ, RZ, R5 ;  /* 0x000000ffff0d7224 */ /* 0x000fe200078e0005 */
[----:B------:R-:W-:Y:S02]  /*06d0*/  MOV R5, R12 ;  /* 0x0000000c00057202 */ /* 0x000fe40000000f00 */
[----:B------:R-:W-:-:S07]  /*06e0*/  MOV R12, 0x700 ;  /* 0x00000700000c7802 */ /* 0x000fce0000000f00 */
[----:B------:R-:W-:Y:S05]  /*06f0*/  CALL.REL.NOINC `($__internal_2_$__cuda_sm20_rem_u64) ;  /* 0x0000000000787944 */ /* 0x000fea0003c00000 */
.L_x_8740:
[----:B------:R-:W-:Y:S05]  /*0700*/  BSYNC.RECONVERGENT B1 ;  /* 0x0000000000017941 */ /* 0x000fea0003800200 */
.L_x_8738:
[----:B------:R-:W0:Y:S02]  /*0710*/  LDC.64 R2, c[0x0][0x380] ;  /* 0x0000e000ff027b82 */ /* 0x000e240000000a00 */
[----:B0-----:R-:W2:Y:S01]  /*0720*/  LDG.E.64 R2, desc[UR6][R2.64] ;  /* 0x0000000602027981 */ /* 0x001ea2000c1e1b00 */
[----:B------:R-:W-:Y:S02]  /*0730*/  IMAD.MOV.U32 R4, RZ, RZ, -0x1 ;  /* 0xffffffffff047424 */ /* 0x000fe400078e00ff */
[----:B------:R-:W-:Y:S01]  /*0740*/  IMAD.MOV.U32 R5, RZ, RZ, -0x1 ;  /* 0xffffffffff057424 */ /* 0x000fe200078e00ff */
[----:B--2---:R-:W-:-:S04]  /*0750*/  LEA R12, P1, R11, R2, 0x4 ;  /* 0x000000020b0c7211 */ /* 0x004fc800078220ff */
        /* <DEDUP_REMOVED lines=12> */
.L_x_8742:
[----:B------:R-:W-:Y:S05]  /*0820*/  BSYNC.RECONVERGENT B1 ;  /* 0x0000000000017941 */ /* 0x000fea0003800200 */
.L_x_8741:
[----:B------:R-:W-:-:S04]  /*0830*/  ISETP.NE.U32.AND P1, PT, R14, -0x1, PT ;  /* 0xffffffff0e00780c */ /* 0x000fc80003f25070 */
[----:B------:R-:W-:-:S13]  /*0840*/  ISETP.NE.AND.EX P1, PT, R15, -0x1, PT, P1 ;  /* 0xffffffff0f00780c */ /* 0x000fda0003f25310 */
[----:B------:R-:W-:Y:S05]  /*0850*/  @P1 BRA `(.L_x_8743) ;  /* 0xfffffffc001c1947 */ /* 0x000fea000383ffff */
.L_x_8737:
[----:B------:R-:W0:Y:S02]  /*0860*/  LDC.64 R4, c[0x0][0x380] ;  /* 0x0000e000ff047b82 */ /* 0x000e240000000a00 */
[----:B0-----:R-:W2:Y:S02]  /*0870*/  LDG.E.64 R2, desc[UR6][R4.64] ;  /* 0x0000000604027981 */ /* 0x001ea4000c1e1b00 */
[----:B--2---:R-:W-:-:S04]  /*0880*/  LEA R2, P1, R11, R2, 0x4 ;  /* 0x000000020b027211 */ /* 0x004fc800078220ff */
[----:B------:R-:W-:-:S05]  /*0890*/  LEA.HI.X R3, R11, R3, R10, 0x4, P1 ;  /* 0x000000030b037211 */ /* 0x000fca00008f240a */
[----:B------:R1:W-:Y:S04]  /*08a0*/  ST.E.64 desc[UR6][R2.64], R6 ;  /* 0x0000000602007985 */ /* 0x0003e8000c101b06 */
.L_x_8731:
[----:B------:R-:W-:Y:S05]  /*08b0*/  BSYNC B0 ;  /* 0x0000000000007941 */ /* 0x000fea0003800000 */
.L_x_8730:
[----:B------:R-:W-:Y:S05]  /*08c0*/  @!P0 BRA `(.L_x_8744) ;  /* 0xfffffff800008947 */ /* 0x000fea000383ffff */
[----:B------:R-:W-:Y:S05]  /*08d0*/  EXIT ;  /* 0x000000000000794d */ /* 0x000fea0003800000 */
        .weak           $__internal_2_$__cuda_sm20_rem_u64
        .type           $__internal_2_$__cuda_sm20_rem_u64,@function
        .size           $__internal_2_$__cuda_sm20_rem_u64,(.L_x_8769 - $__internal_2_$__cuda_sm20_rem_u64)
$__internal_2_$__cuda_sm20_rem_u64:
[----:B------:R-:W-:Y:S01]  /*08e0*/  IMAD.MOV.U32 R18, RZ, RZ, R4 ;  /* 0x000000ffff127224 */ /* 0x000fe200078e0004 */
[----:B------:R-:W-:-:S04]  /*08f0*/  MOV R19, R13 ;  /* 0x0000000d00137202 */ /* 0x000fc80000000f00 */
[----:B------:R-:W0:Y:S08]  /*0900*/  I2F.U64.RP R15, R18 ;  /* 0x00000012000f7312 */ /* 0x000e300000309000 */
[----:B0-----:R-:W0:Y:S02]  /*0910*/  MUFU.RCP R15, R15 ;  /* 0x0000000f000f7308 */ /* 0x001e240000001000 */
[----:B0-----:R-:W-:-:S06]  /*0920*/  VIADD R10, R15, 0x1ffffffe ;  /* 0x1ffffffe0f0a7836 */ /* 0x001fcc0000000000 */
        /* <DEDUP_REMOVED lines=8> */
[-C--:B------:R-:W-:Y:S02]  /*09b0*/  IMAD R19, R11, R23.reuse, RZ ;  /* 0x000000170b137224 */ /* 0x080fe400078e02ff */
[----:B------:R-:W-:-:S04]  /*09c0*/  IMAD.WIDE.U32 R16, P1, R10, R23, R16 ;  /* 0x000000170a107225 */ /* 0x000fc80007820010 */
[----:B------:R-:W-:-:S04]  /*09d0*/  IMAD.HI.U32 R15, R11, R23, RZ ;  /* 0x000000170b0f7227 */ /* 0x000fc800078e00ff */
[----:B------:R-:W-:-:S04]  /*09e0*/  IMAD.HI.U32 R16, P2, R11, R21, R16 ;  /* 0x000000150b107227 */ /* 0x000fc80007840010 */
[----:B------:R-:W-:Y:S01]  /*09f0*/  IMAD.X R15, R15, 0x1, R11, P1 ;  /* 0x000000010f0f7824 */ /* 0x000fe200008e060b */
[----:B------:R-:W-:-:S04]  /*0a00*/  IADD3 R17, P3, PT, R19, R16, RZ ;  /* 0x0000001013117210 */ /* 0x000fc80007f7e0ff */
[----:B------:R-:W-:Y:S01]  /*0a10*/  IADD3.X R15, PT, PT, RZ, RZ, R15, P3, P2 ;  /* 0x000000ffff0f7210 */ /* 0x000fe20001fe440f */
[----:B------:R-:W-:-:S04]  /*0a20*/  IMAD.WIDE.U32 R10, R17, R4, RZ ;  /* 0x00000004110a7225 */ /* 0x000fc800078e00ff */
[----:B------:R-:W-:Y:S01]  /*0a30*/  IMAD R11, R17, R13, R11 ;  /* 0x0000000d110b7224 */ /* 0x000fe200078e020b */
[----:B------:R-:W-:-:S03]  /*0a40*/  IADD3 R19, P1, PT, RZ, -R10, RZ ;  /* 0x8000000aff137210 */ /* 0x000fc60007f3e0ff */
[----:B------:R-:W-:Y:S02]  /*0a50*/  IMAD R11, R15, R4, R11 ;  /* 0x000000040f0b7224 */ /* 0x000fe400078e020b */
[----:B------:R-:W-:-:S03]  /*0a60*/  IMAD.HI.U32 R16, R17, R19, RZ ;  /* 0x0000001311107227 */ /* 0x000fc600078e00ff */
[----:B------:R-:W-:Y:S01]  /*0a70*/  IADD3.X R10, PT, PT, RZ, ~R11, RZ, P1, !PT ;  /* 0x8000000bff0a7210 */ /* 0x000fe20000ffe4ff */
[----:B------:R-:W-:-:S04]  /*0a80*/  IMAD.MOV.U32 R11, RZ, RZ, RZ ;  /* 0x000000ffff0b7224 */ /* 0x000fc800078e00ff */
[----:B------:R-:W-:-:S04]  /*0a90*/  IMAD.WIDE.U32 R16, P1, R17, R10, R16 ;  /* 0x0000000a11107225 */ /* 0x000fc80007820010 */
[C---:B------:R-:W-:Y:S02]  /*0aa0*/  IMAD R18, R15.reuse, R10, RZ ;  /* 0x0000000a0f127224 */ /* 0x040fe400078e02ff */
[----:B------:R-:W-:-:S04]  /*0ab0*/  IMAD.HI.U32 R17, P2, R15, R19, R16 ;  /* 0x000000130f117227 */ /* 0x000fc80007840010 */
        /* <DEDUP_REMOVED lines=28> */
[----:B------:R-:W-:Y:S01]  /*0c80*/  ISETP.GE.U32.AND.EX P1, PT, R14, R13, PT, P1 ;  /* 0x0000000d0e00720c */ /* 0x000fe20003f26110 */
[----:B------:R-:W-:-:S03]  /*0c90*/  IMAD.MOV.U32 R13, RZ, RZ, 0x0 ;  /* 0x00000000ff0d7424 */ /* 0x000fc600078e00ff */
[----:B------:R-:W-:Y:S02]  /*0ca0*/  SEL R11, R11, R5, P1 ;  /* 0x000000050b0b7207 */ /* 0x000fe40000800000 */
[----:B------:R-:W-:Y:S02]  /*0cb0*/  SEL R10, R10, R14, P1 ;  /* 0x0000000e0a0a7207 */ /* 0x000fe40000800000 */
[----:B------:R-:W-:Y:S02]  /*0cc0*/  SEL R11, R11, 0xffffffff, P2 ;  /* 0xffffffff0b0b7807 */ /* 0x000fe40001000000 */
[----:B------:R-:W-:Y:S01]  /*0cd0*/  SEL R10, R10, 0xffffffff, P2 ;  /* 0xffffffff0a0a7807 */ /* 0x000fe20001000000 */
[----:B------:R-:W-:Y:S06]  /*0ce0*/  RET.REL.NODEC R12 `(_Z16shrink_index_mapP17GHashRelContainerP7MEntityy) ;  /* 0xfffffff00cc47950 */ /* 0x000fec0003c3ffff */
.L_x_8745:
        /* <DEDUP_REMOVED lines=9> */
.L_x_8769:


//--------------------- .text._Z22count_index_entry_sizeP17GHashRelContainerPy --------------------------
	.section	.text._Z22count_index_entry_sizeP17GHashRelContainerPy,"ax",@progbits
	.align	128
        .global         _Z22count_index_entry_sizeP17GHashRelContainerPy
        .type           _Z22count_index_entry_sizeP17GHashRelContainerPy,@function
        .size           _Z22count_index_entry_sizeP17GHashRelContainerPy,(.L_x_8813 - _Z22count_index_entry_sizeP17GHashRelContainerPy)
        .other          _Z22count_index_entry_sizeP17GHashRelContainerPy,@"STO_CUDA_ENTRY STV_DEFAULT"
_Z22count_index_entry_sizeP17GHashRelContainerPy:
.text._Z22count_index_entry_sizeP17GHashRelContainerPy:
        /* <DEDUP_REMOVED lines=12> */
[----:B------:R-:W-:Y:S02]  /*00c0*/  IMAD.MOV.U32 R11, RZ, RZ, R5 ;  /* 0x000000ffff0b7224 */ /* 0x000fe400078e0005 */
[----:B------:R-:W-:Y:S02]  /*00d0*/  IMAD.MOV.U32 R10, RZ, RZ, RZ ;  /* 0x000000ffff0a7224 */ /* 0x000fe400078e00ff */
[----:B0-----:R-:W-:-:S07]  /*00e0*/  IMAD R0, R0, UR4, RZ ;  /* 0x0000000400007c24 */ /* 0x001fce000f8e02ff */
.L_x_8748:
[----:B0-----:R-:W2:Y:S02]  /*00f0*/  LDG.E.64 R4, desc[UR8][R2.64] ;  /* 0x0000000802047981 */ /* 0x001ea4000c1e1b00 */
[----:B--2---:R-:W-:-:S04]  /*0100*/  LEA R4, P0, R11, R4, 0x4 ;  /* 0x000000040b047211 */ /* 0x004fc800078020ff */
[----:B------:R-:W-:-:S06]  /*0110*/  LEA.HI.X R5, R11, R5, R10, 0x4, P0 ;  /* 0x000000050b057211 */ /* 0x000fcc00000f240a */
[----:B------:R-:W2:Y:S01]  /*0120*/  LD.E.64 R4, desc[UR8][R4.64+0x8] ;  /* 0x0000080804047980 */ /* 0x000ea2000c101b00 */
[----:B------:R-:W-:Y:S01]  /*0130*/  IADD3 R11, P1, PT, R0, R11, RZ ;  /* 0x0000000b000b7210 */ /* 0x000fe20007f3e0ff */
[----:B------:R-:W-:Y:S04]  /*0140*/  BSSY.RECONVERGENT B0, `(.L_x_8746) ;  /* 0x0000013000007945 */ /* 0x000fe80003800200 */
[----:B------:R-:W-:Y:S01]  /*0150*/  IMAD.X R10, RZ, RZ, R10, P1 ;  /* 0x000000ffff0a7224 */ /* 0x000fe200008e060a */
[----:B--2---:R-:W-:-:S04]  /*0160*/  ISETP.NE.U32.AND P0, PT, R4, -0x1, PT ;  /* 0xffffffff0400780c */ /* 0x004fc80003f05070 */
[----:B------:R-:W-:-:S13]  /*0170*/  ISETP.NE.AND.EX P0, PT, R5, -0x1, PT, P0 ;  /* 0xffffffff0500780c */ /* 0x000fda0003f05300 */
[----:B------:R-:W-:Y:S05]  /*0180*/  @!P0 BRA `(.L_x_8747) ;  /* 0x0000000000388947 */ /* 0x000fea0003800000 */
[----:B------:R-:W0:Y:S01]  /*0190*/  S2R R6, SR_LANEID ;  /* 0x0000000000067919 */ /* 0x000e220000000000 */
[----:B------:R-:W1:Y:S01]  /*01a0*/  LDC.64 R4, c[0x0][0x388] ;  /* 0x0000e200ff047b82 */ /* 0x000e620000000a00 */
[----:B------:R-:W-:Y:S02]  /*01b0*/  VOTEU.ANY UR4, UPT, PT ;  /* 0x0000000000047886 */ /* 0x000fe400038e0100 */
[----:B------:R-:W-:Y:S02]  /*01c0*/  UPOPC UR6, UR4 ;  /* 0x00000004000672bf */ /* 0x000fe40008000000 */
[----:B------:R-:W-:Y:S02]  /*01d0*/  UFLO.U32 UR5, UR4 ;  /* 0x00000004000572bd */ /* 0x000fe400080e0000 */
[----:B------:R-:W-:Y:S01]  /*01e0*/  UIMAD.WIDE.U32 UR6, UR6, 0x1, URZ ;  /* 0x00000001060678a5 */ /* 0x000fe2000f8e00ff */
[----:B------:R-:W-:-:S03]  /*01f0*/  UMOV UR4, URZ ;  /* 0x000000ff00047c82 */ /* 0x000fc60008000000 */
[----:B------:R-:W-:Y:S02]  /*0200*/  UIADD3 UR4, UPT, UPT, UR7, UR4, URZ ;  /* 0x0000000407047290 */ /* 0x000fe4000fffe0ff */
[----:B------:R-:W-:-:S04]  /*0210*/  IMAD.U32 R7, RZ, RZ, UR7 ;  /* 0x00000007ff077e24 */ /* 0x000fc8000f8e00ff */
[----:B------:R-:W-:Y:S01]  /*0220*/  IMAD.U32 R7, RZ, RZ, UR4 ;  /* 0x00000004ff077e24 */ /* 0x000fe2000f8e00ff */
[----:B0-----:R-:W-:Y:S01]  /*0230*/  ISETP.EQ.U32.AND P0, PT, R6, UR5, PT ;  /* 0x0000000506007c0c */ /* 0x001fe2000bf02070 */
[----:B------:R-:W-:-:S12]  /*0240*/  IMAD.U32 R6, RZ, RZ, UR6 ;  /* 0x00000006ff067e24 */ /* 0x000fd8000f8e00ff */
[----:B-1----:R0:W-:Y:S04]  /*0250*/  @P0 REDG.E.ADD.64.STRONG.GPU desc[UR8][R4.64], R6 ;  /* 0x000000060400098e */ /* 0x0021e8000c12e508 */
[----:B------:R0:W5:Y:S02]  /*0260*/  LDG.E.64 R8, desc[UR8][R2.64+0x8] ;  /* 0x0000080802087981 */ /* 0x000164000c1e1b00 */
.L_x_8747:
[----:B------:R-:W-:Y:S05]  /*0270*/  BSYNC.RECONVERGENT B0 ;  /* 0x0000000000007941 */ /* 0x000fea0003800200 */
.L_x_8746:
[----:B-----5:R-:W-:-:S04]  /*0280*/  ISETP.GE.U32.AND P0, PT, R11, R8, PT ;  /* 0x000000080b00720c */ /* 0x020fc80003f06070 */
[----:B------:R-:W-:-:S13]  /*0290*/  ISETP.GE.U32.AND.EX P0, PT, R10, R9, PT, P0 ;  /* 0x000000090a00720c */ /* 0x000fda0003f06100 */
[----:B------:R-:W-:Y:S05]  /*02a0*/  @!P0 BRA `(.L_x_8748) ;  /* 0xfffffffc00908947 */ /* 0x000fea000383ffff */
[----:B------:R-:W-:Y:S05]  /*02b0*/  EXIT ;  /* 0x000000000000794d */ /* 0x000fea0003800000 */
.L_x_8749:
        /* <DEDUP_REMOVED lines=12> */
.L_x_8813:


//--------------------- .text._Z20calculate_index_hashP17GHashRelContainer --------------------------
	.section	.text._Z20calculate_index_hashP17GHashRelContainer,"ax",@progbits
	.align	128
        .global         _Z20calculate_index_hashP17GHashRelContainer
        .type           _Z20calculate_index_hashP17GHashRelContainer,@function
        .size           _Z20calculate_index_hashP17GHashRelContainer,(.L_x_8770 - _Z20calculate_index_hashP17GHashRelContainer)
        .other          _Z20calculate_index_hashP17GHashRelContainer,@"STO_CUDA_ENTRY STV_DEFAULT"
_Z20calculate_index_hashP17GHashRelContainer:
.text._Z20calculate_index_hashP17GHashRelContainer:
        /* <DEDUP_REMOVED lines=15> */
.L_x_8765:
[----:B------:R-:W0:Y:S02]  /*00f0*/  LDC.64 R8, c[0x0][0x380] ;  /* 0x0000e000ff087b82 */ /* 0x000e240000000a00 */
[----:B0-----:R-:W2:Y:S04]  /*0100*/  LDG.E.64 R4, desc[UR4][R8.64+0x18] ;  /* 0x0000180408047981 */ /* 0x001ea8000c1e1b00 */
[----:B------:R-:W3:Y:S01]  /*0110*/  LDG.E.64 R6, desc[UR4][R8.64+0x20] ;  /* 0x0000200408067981 */ /* 0x000ee2000c1e1b00 */
[----:B--2---:R-:W-:-:S04]  /*0120*/  ISETP.NE.U32.AND P0, PT, R4, RZ, PT ;  /* 0x000000ff0400720c */ /* 0x004fc80003f05070 */
[----:B------:R-:W-:Y:S02]  /*0130*/  ISETP.NE.AND.EX P0, PT, R5, RZ, PT, P0 ;  /* 0x000000ff0500720c */ /* 0x000fe40003f05300 */
[----:B---3--:R-:W-:Y:S01]  /*0140*/  LEA R10, P1, R3, R6, 0x3 ;  /* 0x00000006030a7211 */ /* 0x008fe200078218ff */
[----:B------:R-:W-:-:S03]  /*0150*/  IMAD.MOV.U32 R6, RZ, RZ, -0x7bdddcdb ;  /* 0x84222325ff067424 */ /* 0x000fc600078e00ff */
[----:B------:R-:W-:Y:S01]  /*0160*/  LEA.HI.X R11, R3, R7, R2, 0x3, P1 ;  /* 0x00000007030b7211 */ /* 0x000fe200008f1c02 */
[----:B------:R-:W-:-:S06]  /*0170*/  HFMA2 R7, -RZ, RZ, -15.890625, -0.0047760009765625 ;  /* 0xcbf29ce4ff077431 */ /* 0x000fcc00000001ff */
[----:B------:R-:W-:Y:S05]  /*0180*/  @!P0 BRA `(.L_x_8750) ;  /* 0x0000000800b08947 */ /* 0x000fea0003800000 */
[----:B------:R-:W5:Y:S01]  /*0190*/  LD.E.64 R10, desc[UR4][R10.64] ;  /* 0x000000040a0a7980 */ /* 0x000f62000c101b00 */
[C---:B------:R-:W-:Y:S01]  /*01a0*/  ISETP.NE.U32.AND P1, PT, R4.reuse, 0x1, PT ;  /* 0x000000010400780c */ /* 0x040fe20003f25070 */
[----:B------:R-:W-:Y:S01]  /*01b0*/  IMAD.MOV.U32 R7, RZ, RZ, -0x340d631c ;  /* 0xcbf29ce4ff077424 */ /* 0x000fe200078e00ff */
[----:B------:R-:W-:Y:S02]  /*01c0*/  LOP3.LUT R6, R4, 0x1, RZ, 0xc0, !PT ;  /* 0x0000000104067812 */ /* 0x000fe400078ec0ff */
[----:B------:R-:W-:Y:S02]  /*01d0*/  CS2R R14, SRZ ;  /* 0x00000000000e7805 */ /* 0x000fe4000001ff00 */
[----:B------:R-:W-:Y:S02]  /*01e0*/  ISETP.NE.AND.EX P1, PT, R5, RZ, PT, P1 ;  /* 0x000000ff0500720c */ /* 0x000fe40003f25310 */
[----:B------:R-:W-:Y:S01]  /*01f0*/  ISETP.NE.U32.AND P0, PT, R6, 0x1, PT ;  /* 0x000000010600780c */ /* 0x000fe20003f05070 */
[----:B------:R-:W-:-:S03]  /*0200*/  IMAD.MOV.U32 R6, RZ, RZ, -0x7bdddcdb ;  /* 0x84222325ff067424 */ /* 0x000fc600078e00ff */
[----:B------:R-:W-:-:S07]  /*0210*/  ISETP.NE.U32.AND.EX P0, PT, RZ, RZ, PT, P0 ;  /* 0x000000ffff00720c */ /* 0x000fce0003f05100 */
[----:B------:R-:W-:Y:S06]  /*0220*/  @!P1 BRA `(.L_x_8751) ;  /* 0x0000000400c09947 */ /* 0x000fec0003800000 */
[----:B-----5:R-:W-:Y:S01]  /*0230*/  IADD3 R9, P1, PT, R10, 0x8, RZ ;  /* 0x000000080a097810 */ /* 0x020fe20007f3e0ff */
[----:B------:R-:W-:Y:S01]  /*0240*/  HFMA2 R7, -RZ, RZ, -15.890625, -0.0047760009765625 ;  /* 0xcbf29ce4ff077431 */ /* 0x000fe200000001ff */
[----:B------:R-:W-:Y:S01]  /*0250*/  LOP3.LUT R15, R4, 0xfffffffe, RZ, 0xc0, !PT ;  /* 0xfffffffe040f7812 */ /* 0x000fe200078ec0ff */
[----:B------:R-:W-:Y:S01]  /*0260*/  BSSY.RECONVERGENT B0, `(.L_x_8751) ;  /* 0x000006c000007945 */ /* 0x000fe20003800200 */
[----:B------:R-:W-:Y:S01]  /*0270*/  MOV R14, R5 ;  /* 0x00000005000e7202 */ /* 0x000fe20000000f00 */
[----:B------:R-:W-:Y:S02]  /*0280*/  IMAD.MOV.U32 R16, RZ, RZ, R5 ;  /* 0x000000ffff107224 */ /* 0x000fe400078e0005 */
[----:B------:R-:W-:Y:S02]  /*0290*/  IMAD.MOV.U32 R6, RZ, RZ, -0x7bdddcdb ;  /* 0x84222325ff067424 */ /* 0x000fe400078e00ff */
[----:B------:R-:W-:Y:S02]  /*02a0*/  IMAD.X R5, RZ, RZ, R11, P1 ;  /* 0x000000ffff057224 */ /* 0x000fe400008e060b */
[----:B------:R-:W-:-:S07]  /*02b0*/  IMAD.MOV.U32 R17, RZ, RZ, R15 ;  /* 0x000000ffff117224 */ /* 0x000fce00078e000f */
.L_x_8752:
        /* <DEDUP_REMOVED lines=99> */
[----:B------:R-:W-:-:S05]  /*08f0*/  IMAD R13, R8, 0x100, R13 ;  /* 0x00000100080d7824 */ /* 0x000fca00078e020d */
[----:B------:R-:W-:Y:S01]  /*0900*/  IADD3 R7, PT, PT, R7, R13, RZ ;  /* 0x0000000d07077210 */ /* 0x000fe20007ffe0ff */
[----:B------:R-:W-:Y:S06]  /*0910*/  @P1 BRA `(.L_x_8752) ;  /* 0xfffffff800681947 */ /* 0x000fec000383ffff */
[----:B------:R-:W-:Y:S05]  /*0920*/  BSYNC.RECONVERGENT B0 ;  /* 0x0000000000007941 */ /* 0x000fea0003800200 */
.L_x_8751:
[----:B------:R-:W-:Y:S05]  /*0930*/  @P0 BRA `(.L_x_8750) ;  /* 0x0000000000c40947 */ /* 0x000fea0003800000 */
[----:B-----5:R-:W-:-:S04]  /*0940*/  LEA R4, P0, R15, R10, 0x3 ;  /* 0x0000000a0f047211 */ /* 0x020fc800078018ff */
        /* <DEDUP_REMOVED lines=48> */
.L_x_8750:
[----:B------:R-:W-:Y:S01]  /*0c50*/  BSSY B0, `(.L_x_8753) ;  /* 0x000003f000007945 */ /* 0x000fe20003800000 */
[----:B------:R-:W-:Y:S01]  /*0c60*/  IMAD.MOV.U32 R15, RZ, RZ, R6 ;  /* 0x000000ffff0f7224 */ /* 0x000fe200078e0006 */
[----:B-----5:R-:W-:-:S07]  /*0c70*/  MOV R10, R7 ;  /* 0x00000007000a7202 */ /* 0x020fce0000000f00 */
.L_x_8759:
[----:B------:R-:W0:Y:S02]  /*0c80*/  LDC.64 R4, c[0x0][0x380] ;  /* 0x0000e000ff047b82 */ /* 0x000e240000000a00 */
[----:B0-----:R-:W2:Y:S01]  /*0c90*/  LDG.E.64 R4, desc[UR4][R4.64+0x8] ;  /* 0x0000080404047981 */ /* 0x001ea2000c1e1b00 */
[----:B------:R-:W-:Y:S05]  /*0ca0*/  YIELD ;  /* 0x0000000000007946 */ /* 0x000fea0003800000 */
        /* <DEDUP_REMOVED lines=10> */
[----:B0-----:R-:W-:Y:S02]  /*0d50*/  HFMA2 R8, -RZ, RZ, 0, 0 ;  /* 0x00000000ff087431 */ /* 0x001fe400000001ff */
[----:B-1----:R-:W-:-:S04]  /*0d60*/  IMAD R11, R11, R9, RZ ;  /* 0x000000090b0b7224 */ /* 0x002fc800078e02ff */
[----:B------:R-:W-:-:S04]  /*0d70*/  IMAD.HI.U32 R10, R9, R11, R8 ;  /* 0x0000000b090a7227 */ /* 0x000fc800078e0008 */
[----:B------:R-:W-:Y:S02]  /*0d80*/  IMAD.MOV.U32 R11, RZ, RZ, RZ ;  /* 0x000000ffff0b7224 */ /* 0x000fe400078e00ff */
[----:B------:R-:W-:-:S04]  /*0d90*/  IMAD.HI.U32 R10, R10, R15, RZ ;  /* 0x0000000f0a0a7227 */ /* 0x000fc800078e00ff */
[----:B------:R-:W-:-:S04]  /*0da0*/  IMAD.MOV R10, RZ, RZ, -R10 ;  /* 0x000000ffff0a7224 */ /* 0x000fc800078e0a0a */
[----:B------:R-:W-:-:S05]  /*0db0*/  IMAD R10, R4, R10, R15 ;  /* 0x0000000a040a7224 */ /* 0x000fca00078e020f */
[----:B------:R-:W-:-:S13]  /*0dc0*/  ISETP.GE.U32.AND P0, PT, R10, R4, PT ;  /* 0x000000040a00720c */ /* 0x000fda0003f06070 */
[----:B------:R-:W-:-:S05]  /*0dd0*/  @P0 IMAD.IADD R10, R10, 0x1, -R4 ;  /* 0x000000010a0a0824 */ /* 0x000fca00078e0a04 */
[----:B------:R-:W-:-:S13]  /*0de0*/  ISETP.GE.U32.AND P0, PT, R10, R4, PT ;  /* 0x000000040a00720c */ /* 0x000fda0003f06070 */
[----:B------:R-:W-:Y:S02]  /*0df0*/  @P0 IADD3 R10, PT, PT, -R4, R10, RZ ;  /* 0x0000000a040a0210 */ /* 0x000fe40007ffe1ff */
[----:B------:R-:W-:Y:S01]  /*0e00*/  @!P1 LOP3.LUT R10, RZ, R4, RZ, 0x33, !PT ;  /* 0x00000004ff0a9212 */ /* 0x000fe200078e33ff */
[----:B------:R-:W-:Y:S06]  /*0e10*/  BRA `(.L_x_8756) ;  /* 0x0000000000187947 */ /* 0x000fec0003800000 */
.L_x_8755:
[----:B------:R-:W-:Y:S01]  /*0e20*/  MOV R9, R10 ;  /* 0x0000000a00097202 */ /* 0x000fe20000000f00 */
[----:B------:R-:W-:Y:S01]  /*0e30*/  IMAD.MOV.U32 R8, RZ, RZ, R15 ;  /* 0x000000ffff087224 */ /* 0x000fe200078e000f */
[----:B------:R-:W-:-:S07]  /*0e40*/  MOV R10, 0xe60 ;  /* 0x00000e60000a7802 */ /* 0x000fce0000000f00 */
[----:B------:R-:W-:Y:S05]  /*0e50*/  CALL.REL.NOINC `($__internal_3_$__cuda_sm20_rem_u64) ;  /* 0x00000004002c7944 */ /* 0x000fea0003c00000 */
[----:B------:R-:W-:Y:S02]  /*0e60*/  IMAD.MOV.U32 R10, RZ, RZ, R4 ;  /* 0x000000ffff0a7224 */ /* 0x000fe400078e0004 */
[----:B------:R-:W-:-:S07]  /*0e70*/  IMAD.MOV.U32 R11, RZ, RZ, R5 ;  /* 0x000000ffff0b7224 */ /* 0x000fce00078e0005 */
.L_x_8756:
[----:B------:R-:W-:Y:S05]  /*0e80*/  BSYNC.RECONVERGENT B1 ;  /* 0x0000000000017941 */ /* 0x000fea0003800200 */
.L_x_8754:
[----:B------:R-:W0:Y:S02]  /*0e90*/  LDC.64 R8, c[0x0][0x380] ;  /* 0x0000e000ff087b82 */ /* 0x000e240000000a00 */
[----:B0-----:R-:W2:Y:S01]  /*0ea0*/  LDG.E.64 R4, desc[UR4][R8.64] ;  /* 0x0000000408047981 */ /* 0x001ea2000c1e1b00 */
[C---:B------:R-:W-:Y:S02]  /*0eb0*/  SHF.L.U32 R12, R10.reuse, 0x4, RZ ;  /* 0x000000040a0c7819 */ /* 0x040fe400000006ff */
[----:B------:R-:W-:Y:S02]  /*0ec0*/  SHF.L.U64.HI R13, R10, 0x4, R11 ;  /* 0x000000040a0d7819 */ /* 0x000fe4000001020b */
[----:B--2---:R-:W-:Y:S01]  /*0ed0*/  IADD3 R14, P0, PT, R4, R12, RZ ;  /* 0x0000000c040e7210 */ /* 0x004fe20007f1e0ff */
[----:B------:R-:W-:-:S04]  /*0ee0*/  IMAD.MOV.U32 R4, RZ, RZ, -0x1 ;  /* 0xffffffffff047424 */ /* 0x000fc800078e00ff */
[----:B------:R-:W-:Y:S01]  /*0ef0*/  IMAD.X R15, R5, 0x1, R13, P0 ;  /* 0x00000001050f7824 */ /* 0x000fe200000e060d */
[----:B------:R-:W-:-:S06]  /*0f00*/  MOV R5, 0xffffffff ;  /* 0xffffffff00057802 */ /* 0x000fcc0000000f00 */
        /* <DEDUP_REMOVED lines=11> */
.L_x_8758:
[----:B------:R-:W-:Y:S05]  /*0fc0*/  BSYNC.RECONVERGENT B1 ;  /* 0x0000000000017941 */ /* 0x000fea0003800200 */
.L_x_8757:
[C---:B------:R-:W-:Y:S02]  /*0fd0*/  ISETP.NE.U32.AND P1, PT, R16.reuse, R6, PT ;  /* 0x000000061000720c */ /* 0x040fe40003f25070 */
[----:B------:R-:W-:Y:S02]  /*0fe0*/  ISETP.NE.U32.AND P0, PT, R16, -0x1, PT ;  /* 0xffffffff1000780c */ /* 0x000fe40003f05070 */
[C---:B------:R-:W-:Y:S02]  /*0ff0*/  ISETP.NE.AND.EX P1, PT, R17.reuse, R7, PT, P1 ;  /* 0x000000071100720c */ /* 0x040fe40003f25310 */
[----:B------:R-:W-:Y:S02]  /*1000*/  ISETP.NE.AND.EX P0, PT, R17, -0x1, PT, P0 ;  /* 0xffffffff1100780c */ /* 0x000fe40003f05300 */
[----:B0-----:R-:W-:-:S04]  /*1010*/  IADD3 R15, P2, PT, R10, 0x1, RZ ;  /* 0x000000010a0f7810 */ /* 0x001fc80007f5e0ff */
[----:B------:R-:W-:-:S07]  /*1020*/  IADD3.X R10, PT, PT, RZ, R11, RZ, P2, !PT ;  /* 0x0000000bff0a7210 */ /* 0x000fce00017fe4ff */
[----:B------:R-:W-:Y:S05]  /*1030*/  @P1 BRA P0, `(.L_x_8759) ;  /* 0xfffffffc00101947 */ /* 0x000fea000003ffff */
[----:B------:R-:W-:Y:S05]  /*1040*/  BSYNC B0 ;  /* 0x0000000000007941 */ /* 0x000fea0003800000 */
.L_x_8753:
[----:B------:R-:W2:Y:S02]  /*1050*/  LDG.E.64 R4, desc[UR4][R8.64] ;  /* 0x0000000408047981 */ /* 0x000ea4000c1e1b00 */
[----:B--2---:R-:W-:-:S05]  /*1060*/  IADD3 R4, P0, PT, R4, R12, RZ ;  /* 0x0000000c04047210 */ /* 0x004fca0007f1e0ff */
[----:B------:R-:W-:-:S06]  /*1070*/  IMAD.X R5, R5, 0x1, R13, P0 ;  /* 0x0000000105057824 */ /* 0x000fcc00000e060d */
[----:B------:R-:W2:Y:S01]  /*1080*/  LD.E.64 R4, desc[UR4][R4.64+0x8] ;  /* 0x0000080404047980 */ /* 0x000ea2000c101b00 */
[----:B------:R-:W-:Y:S01]  /*1090*/  BSSY B0, `(.L_x_8760) ;  /* 0x000001f000007945 */ /* 0x000fe20003800000 */
[----:B--2---:R-:W-:-:S04]  /*10a0*/  ISETP.GT.U32.AND P0, PT, R4, R3, PT ;  /* 0x000000030400720c */ /* 0x004fc80003f04070 */
[----:B------:R-:W-:-:S13]  /*10b0*/  ISETP.GT.U32.AND.EX P0, PT, R5, R2, PT, P0 ;  /* 0x000000020500720c */ /* 0x000fda0003f04100 */
[----:B------:R-:W-:Y:S05]  /*10c0*/  @!P0 BRA `(.L_x_8761) ;  /* 0x00000000006c8947 */ /* 0x000fea0003800000 */
[----:B------:R-:W-:Y:S01]  /*10d0*/  IMAD.MOV.U32 R17, RZ, RZ, R4 ;  /* 0x000000ffff117224 */ /* 0x000fe200078e0004 */
[----:B------:R-:W-:-:S07]  /*10e0*/  MOV R16, R5 ;  /* 0x0000000500107202 */ /* 0x000fce0000000f00 */
.L_x_8764:
[----:B0-----:R-:W2:Y:S01]  /*10f0*/  LDG.E.64 R4, desc[UR4][R8.64] ;  /* 0x0000000408047981 */ /* 0x001ea2000c1e1b00 */
[----:B------:R-:W-:Y:S01]  /*1100*/  IMAD.MOV.U32 R6, RZ, RZ, R3 ;  /* 0x000000ffff067224 */ /* 0x000fe200078e0003 */
[----:B------:R-:W-:Y:S05]  /*1110*/  YIELD ;  /* 0x0000000000007946 */ /* 0x000fea0003800000 */
[----:B------:R-:W-:Y:S01]  /*1120*/  IMAD.MOV.U32 R7, RZ, RZ, R2 ;  /* 0x000000ffff077224 */ /* 0x000fe200078e0002 */
[----:B--2---:R-:W-:Y:S01]  /*1130*/  IADD3 R10, P0, PT, R4, R12, RZ ;  /* 0x0000000c040a7210 */ /* 0x004fe20007f1e0ff */
[----:B------:R-:W-:-:S04]  /*1140*/  IMAD.MOV.U32 R4, RZ, RZ, R17 ;  /* 0x000000ffff047224 */ /* 0x000fc800078e0011 */
[----:B------:R-:W-:Y:S01]  /*1150*/  IMAD.X R11, R5, 0x1, R13, P0 ;  /* 0x00000001050b7824 */ /* 0x000fe200000e060d */
[----:B------:R-:W-:-:S06]  /*1160*/  MOV R5, R16 ;  /* 0x0000001000057202 */ /* 0x000fcc0000000f00 */
[----:B------:R0:W2:Y:S01]  /*1170*/  ATOM.E.CAS.64.STRONG.GPU P0, R4, [R10+0x8], R4, R6 ;  /* 0x000008040a04738b */ /* 0x0000a2000010e506 */
[----:B------:R-:W-:Y:S01]  /*1180*/  BSSY.RECONVERGENT B1, `(.L_x_8762) ;  /* 0x000000a000017945 */ /* 0x000fe20003800200 */
[----:B--2---:R-:W-:Y:S01]  /*1190*/  MOV R14, R4 ;  /* 0x00000004000e7202 */ /* 0x004fe20000000f00 */
[----:B------:R-:W-:Y:S02]  /*11a0*/  IMAD.MOV.U32 R15, RZ, RZ, R5 ;  /* 0x000000ffff0f7224 */ /* 0x000fe400078e0005 */
[----:B0-----:R-:W-:Y:S05]  /*11b0*/  @P0 BRA `(.L_x_8763) ;  /* 0x0000000000180947 */ /* 0x001fea0003800000 */
[----:B------:R-:W2:Y:S02]  /*11c0*/  LD.E.64 R14, [R10+0x8] ;  /* 0x000000080a0e7980 */ /* 0x000ea40000100b00 */
[----:B--2---:R-:W-:-:S04]  /*11d0*/  ISETP.EQ.U32.AND P0, PT, R14, R17, PT ;  /* 0x000000110e00720c */ /* 0x004fc80003f02070 */
[----:B------:R-:W-:-:S04]  /*11e0*/  ISETP.EQ.U32.AND.EX P0, PT, R15, R16, PT, P0 ;  /* 0x000000100f00720c */ /* 0x000fc80003f02100 */
[----:B------:R-:W-:Y:S02]  /*11f0*/  SEL R4, R3, R14, P0 ;  /* 0x0000000e03047207 */ /* 0x000fe40000000000 */
[----:B------:R-:W-:-:S05]  /*1200*/  SEL R5, R2, R15, P0 ;  /* 0x0000000f02057207 */ /* 0x000fca0000000000 */
[----:B------:R0:W-:Y:S02]  /*1210*/  ST.E.64 [R10+0x8], R4 ;  /* 0x000000080a007385 */ /* 0x0001e40000100b04 */
.L_x_8763:
[----:B------:R-:W-:Y:S05]  /*1220*/  BSYNC.RECONVERGENT B1 ;  /* 0x0000000000017941 */ /* 0x000fea0003800200 */
.L_x_8762:
[----:B------:R-:W-:Y:S01]  /*1230*/  ISETP.GT.U32.AND P0, PT, R14, R3, PT ;  /* 0x000000030e00720c */ /* 0x000fe20003f04070 */
[----:B------:R-:W-:Y:S01]  /*1240*/  IMAD.MOV.U32 R17, RZ, RZ, R14 ;  /* 0x000000ffff117224 */ /* 0x000fe200078e000e */
[----:B------:R-:W-:Y:S02]  /*1250*/  MOV R16, R15 ;  /* 0x0000000f00107202 */ /* 0x000fe40000000f00 */
[----:B------:R-:W-:-:S13]  /*1260*/  ISETP.GT.U32.AND.EX P0, PT, R15, R2, PT, P0 ;  /* 0x000000020f00720c */ /* 0x000fda0003f04100 */
[----:B------:R-:W-:Y:S05]  /*1270*/  @P0 BRA `(.L_x_8764) ;  /* 0xfffffffc009c0947 */ /* 0x000fea000383ffff */
.L_x_8761:
[----:B------:R-:W-:Y:S05]  /*1280*/  BSYNC B0 ;  /* 0x0000000000007941 */ /* 0x000fea0003800000 */
.L_x_8760:
[----:B0-----:R-:W0:Y:S02]  /*1290*/  LDC.64 R4, c[0x0][0x380] ;  /* 0x0000e000ff047b82 */ /* 0x001e240000000a00 */
[----:B0-----:R-:W2:Y:S01]  /*12a0*/  LDG.E.64 R4, desc[UR4][R4.64+0x30] ;  /* 0x0000300404047981 */ /* 0x001ea2000c1e1b00 */
[----:B------:R-:W-:-:S05]  /*12b0*/  IADD3 R3, P0, PT, R0, R3, RZ ;  /* 0x0000000300037210 */ /* 0x000fca0007f1e0ff */
[----:B------:R-:W-:Y:S01]  /*12c0*/  IMAD.X R2, RZ, RZ, R2, P0 ;  /* 0x000000ffff027224 */ /* 0x000fe200000e0602 */
[----:B--2---:R-:W-:-:S04]  /*12d0*/  ISETP.GE.U32.AND P0, PT, R3, R4, PT ;  /* 0x000000040300720c */ /* 0x004fc80003f06070 */
[----:B------:R-:W-:-:S13]  /*12e0*/  ISETP.GE.U32.AND.EX P0, PT, R2, R5, PT, P0 ;  /* 0x000000050200720c */ /* 0x000fda0003f06100 */
[----:B------:R-:W-:Y:S05]  /*12f0*/  @!P0 BRA `(.L_x_8765) ;  /* 0xffffffec007c8947 */ /* 0x000fea000383ffff */
[----:B------:R-:W-:Y:S05]  /*1300*/  EXIT ;  /* 0x000000000000794d */ /* 0x000fea0003800000 */
        .weak           $__internal_3_$__cuda_sm20_rem_u64
        .type           $__internal_3_$__cuda_sm20_rem_u64,@function
        .size           $__internal_3_$__cuda_sm20_rem_u64,(.L_x_8770 - $__internal_3_$__cuda_sm20_rem_u64)
$__internal_3_$__cuda_sm20_rem_u64:
        /* <DEDUP_REMOVED lines=8> */
[----:B------:R-:W-:-:S03]  /*1390*/  IMAD.HI.U32 R14, R12, R17, RZ ;  /* 0x000000110c0e7227 */ /* 0x000fc600078e00ff */
[----:B------:R-:W-:Y:S01]  /*13a0*/  IADD3.X R19, PT, PT, RZ, ~R15, RZ, P0, !PT ;  /* 0x8000000fff137210 */ /* 0x000fe200007fe4ff */
[----:B------:R-:W-:-:S04]  /*13b0*/  IMAD.MOV.U32 R15, RZ, RZ, R12 ;  /* 0x000000ffff0f7224 */ /* 0x000fc800078e000c */
[----:B------:R-:W-:-:S04]  /*13c0*/  IMAD.WIDE.U32 R14, P0, R12, R19, R14 ;  /* 0x000000130c0e7225 */ /* 0x000fc8000780000e */
[C---:B------:R-:W-:Y:S02]  /*13d0*/  IMAD R21, R13.reuse, R19, RZ ;  /* 0x000000130d157224 */ /* 0x040fe400078e02ff */
[----:B------:R-:W-:-:S04]  /*13e0*/  IMAD.HI.U32 R14, P1, R13, R17, R14 ;  /* 0x000000110d0e7227 */ /* 0x000fc8000782000e */
[----:B------:R-:W-:Y:S01]  /*13f0*/  IMAD.HI.U32 R11, R13, R19, RZ ;  /* 0x000000130d0b7227 */ /* 0x000fe200078e00ff */
[----:B------:R-:W-:-:S03]  /*1400*/  IADD3 R15, P2, PT, R21, R14, RZ ;  /* 0x0000000e150f7210 */ /* 0x000fc60007f5e0ff */
[----:B------:R-:W-:Y:S02]  /*1410*/  IMAD.X R11, R11, 0x1, R13, P0 ;  /* 0x000000010b0b7824 */ /* 0x000fe400000e060d */
[----:B------:R-:W-:-:S03]  /*1420*/  IMAD.WIDE.U32 R12, R15, R4, RZ ;  /* 0x000000040f0c7225 */ /* 0x000fc600078e00ff */
[----:B------:R-:W-:Y:S01]  /*1430*/  IADD3.X R11, PT, PT, RZ, RZ, R11, P2, P1 ;  /* 0x000000ffff0b7210 */ /* 0x000fe200017e240b */
        /* <DEDUP_REMOVED lines=18> */
[----:B------:R-:W-:-:S04]  /*1560*/  IADD3 R15, P1, PT, R15, R12, RZ ;  /* 0x0000000c0f0f7210 */ /* 0x000fc80007f3e0ff */
[----:B------:R-:W-:Y:S01]  /*1570*/  IADD3.X R11, PT, PT, R11, RZ, RZ, P0, !PT ;  /* 0x000000ff0b0b7210 */ /* 0x000fe200007fe4ff */
[----:B------:R-:W-:-:S04]  /*1580*/  IMAD.WIDE.U32 R12, R15, R4, RZ ;  /* 0x000000040f0c7225 */ /* 0x000fc800078e00ff */
[----:B------:R-:W-:Y:S02]  /*1590*/  IMAD.X R11, RZ, RZ, R11, P1 ;  /* 0x000000ffff0b7224 */ /* 0x000fe400008e060b */
[----:B------:R-:W-:Y:S01]  /*15a0*/  IMAD R15, R15, R5, R13 ;  /* 0x000000050f0f7224 */ /* 0x000fe200078e020d */
[----:B------:R-:W-:-:S03]  /*15b0*/  IADD3 R13, P1, PT, -R12, R8, RZ ;  /* 0x000000080c0d7210 */ /* 0x000fc60007f3e1ff */
[-C--:B------:R-:W-:Y:S01]  /*15c0*/  IMAD R8, R11, R4.reuse, R15 ;  /* 0x000000040b087224 */ /* 0x080fe200078e020f */
[----:B------:R-:W-:-:S03]  /*15d0*/  ISETP.GE.U32.AND P0, PT, R13, R4, PT ;  /* 0x000000040d00720c */ /* 0x000fc60003f06070 */
[----:B------:R-:W-:Y:S01]  /*15e0*/  IMAD.X R8, R9, 0x1, ~R8, P1 ;  /* 0x0000000109087824 */ /* 0x000fe200008e0e08 */
[----:B------:R-:W-:-:S04]  /*15f0*/  IADD3 R11, P1, PT, -R4, R13, RZ ;  /* 0x0000000d040b7210 */ /* 0x000fc80007f3e1ff */
[----:B------:R-:W-:Y:S02]  /*1600*/  ISETP.GE.U32.AND.EX P0, PT, R8, R5, PT, P0 ;  /* 0x000000050800720c */ /* 0x000fe40003f06100 */
[-C--:B------:R-:W-:Y:S02]  /*1610*/  IADD3.X R12, PT, PT, ~R5, R8.reuse, RZ, P1, !PT ;  /* 0x00000008050c7210 */ /* 0x080fe40000ffe5ff */
[----:B------:R-:W-:Y:S02]  /*1620*/  SEL R11, R11, R13, P0 ;  /* 0x0000000d0b0b7207 */ /* 0x000fe40000000000 */
[----:B------:R-:W-:Y:S02]  /*1630*/  SEL R12, R12, R8, P0 ;  /* 0x000000080c0c7207 */ /* 0x000fe40000000000 */
[----:B------:R-:W-:Y:S02]  /*1640*/  ISETP.GE.U32.AND P0, PT, R11, R4, PT ;  /* 0x000000040b00720c */ /* 0x000fe40003f06070 */
[----:B------:R-:W-:-:S02]  /*1650*/  IADD3 R8, P2, PT, -R4, R11, RZ ;  /* 0x0000000b04087210 */ /* 0x000fc40007f5e1ff */
[----:B------:R-:W-:Y:S02]  /*1660*/  ISETP.GE.U32.AND.EX P0, PT, R12, R5, PT, P0 ;  /* 0x000000050c00720c */ /* 0x000fe40003f06100 */
[----:B------:R-:W-:Y:S01]  /*1670*/  ISETP.NE.U32.AND P1, PT, R4, RZ, PT ;  /* 0x000000ff0400720c */ /* 0x000fe20003f25070 */
[----:B------:R-:W-:Y:S01]  /*1680*/  IMAD.X R9, R12, 0x1, ~R5, P2 ;  /* 0x000000010c097824 */ /* 0x000fe200010e0e05 */
[----:B------:R-:W-:Y:S01]  /*1690*/  SEL R4, R8, R11, P0 ;  /* 0x0000000b08047207 */ /* 0x000fe20000000000 */
[----:B------:R-:W-:Y:S01]  /*16a0*/  HFMA2 R11, -RZ, RZ, 0, 0 ;  /* 0x00000000ff0b7431 */ /* 0x000fe200000001ff */
[----:B------:R-:W-:Y:S02]  /*16b0*/  ISETP.NE.AND.EX P1, PT, R5, RZ, PT, P1 ;  /* 0x000000ff0500720c */ /* 0x000fe40003f25310 */
[----:B------:R-:W-:Y:S02]  /*16c0*/  SEL R5, R9, R12, P0 ;  /* 0x0000000c09057207 */ /* 0x000fe40000000000 */
[----:B------:R-:W-:-:S02]  /*16d0*/  SEL R4, R4, 0xffffffff, P1 ;  /* 0xffffffff04047807 */ /* 0x000fc40000800000 */
[----:B------:R-:W-:Y:S01]  /*16e0*/  SEL R5, R5, 0xffffffff, P1 ;  /* 0xffffffff05057807 */ /* 0x000fe20000800000 */
[----:B------:R-:W-:Y:S06]  /*16f0*/  RET.REL.NODEC R10 `(_Z20calculate_index_hashP17GHashRelContainer) ;  /* 0xffffffe80a407950 */ /* 0x000fec0003c3ffff */
.L_x_8766:
        /* <DEDUP_REMOVED lines=16> */
.L_x_8770:


//--------------------- .nv.shared._ZN3cub18CUB_300001_SM_10006detail5merge19device_merge_kernelINS2_10policy_hubIPyNS0_8NullTypeEE9policy600EPS5_PS6_S9_SA_S9_SA_l18tuple_indexed_lessEEvT0_T1_T6_T2_T3_SE_T4_T5_T7_PSE_NS1_7vsmem_tE --------------------------
	.section	.nv.shared._ZN3cub18CUB_300001_SM_10006detail5merge19device_merge_kernelINS2_10policy_hubIPyNS0_8NullTypeEE9policy600EPS5_PS6_S9_SA_S9_SA_l18tuple_indexed_lessEEvT0_T1_T6_T2_T3_SE_T4_T5_T7_PSE_NS1_7vsmem_tE,"aw",@nobits
	.sectionflags	@""
	.align	16
.nv.shared._ZN3cub18CUB_300001_SM_10006detail5merge19device_merge_kernelINS2_10policy_hubIPyNS0_8NullTypeEE9policy600EPS5_PS6_S9_SA_S9_SA_l18tuple_indexed_lessEEvT0_T1_T6_T2_T3_SE_T4_T5_T7_PSE_NS1_7vsmem_tE:
	.zero		29712


//--------------------- .nv.shared.reserved.0     --------------------------
	.section	.nv.shared.reserved.0,"aw",@nobits
	.weak		__nv_reservedSMEM_offset_0_alias
	.size		__nv_reservedSMEM_offset_0_alias, 0, 64
	.other		__nv_reservedSMEM_offset_0_alias,@"STO_CUDA_RESERVED_SHARED STV_DEFAULT"
__nv_reservedSMEM_offset_0_alias:
	.zero		0
	.zero		64


//--------------------- .nv.global                --------------------------
	.section	.nv.global,"aw",@nobits
.nv.global:
	.type		_ZN34_INTERNAL_e314f9c3_4_k_cu_0dacf5eb6thrust24THRUST_300001_SM_1000_NS12placeholders2_8E,@object
	.size		_ZN34_INTERNAL_e314f9c3_4_k_cu_0dacf5eb6thrust24THRUST_300001_SM_1000_NS12placeholders2_8E,(_ZN34_INTERNAL_e314f9c3_4_k_cu_0dacf5eb4cuda3std3__436_GLOBAL__N__e314f9c3_4_k_cu_0dacf5eb6ignoreE - _ZN34_INTERNAL_e314f9c3_4_k_cu_0dacf5eb6thrust24THRUST_300001_SM_1000_NS12placeholders2_8E)
_ZN34_INTERNAL_e314f9c3_4_k_cu_0dacf5eb6thrust24THRUST_300001_SM_1000_NS12placeholders2_8E:
	.zero		1
	.type		_ZN34_INTERNAL_e314f9c3_4_k_cu_0dacf5eb4cuda3std3__436_GLOBAL__N__e314f9c3_4_k_cu_0dacf5eb6ignoreE,@object
	.size		_ZN34_INTERNAL_e314f9c3_4_k_cu_0dacf5eb4cuda3std3__436_GLOBAL__N__e314f9c3_4_k_cu_0dacf5eb6ignoreE,(_ZN34_INTERNAL_e314f9c3_4_k_cu_0dacf5eb4cuda3std6ranges3__45__cpo4dataE - _ZN34_INTERNAL_e314f9c3_4_k_cu_0dacf5eb4cuda3std3__436_GLOBAL__N__e314f9c3_4_k_cu_0dacf5eb6ignoreE)
_ZN34_INTERNAL_e314f9c3_4_k_cu_0dacf5eb4cuda3std3__436_GLOBAL__N__e314f9c3_4_k_cu_0dacf5eb6ignoreE:
	.zero		1
	.type		_ZN34_INTERNAL_e314f9c3_4_k_cu_0dacf5eb4cuda3std6ranges3__45__cpo4dataE,@object
	.size		_ZN34_INTERNAL_e314f9c3_4_k_cu_0dacf5eb4cuda3std6ranges3__45__cpo4dataE,(_ZN34_INTERNAL_e314f9c3_4_k_cu_0dacf5eb6thrust24THRUST_300001_SM_1000_NS6system3cpp3parE - _ZN34_INTERNAL_e314f9c3_4_k_cu_0dacf5eb4cuda3std6ranges3__45__cpo4dataE)
_ZN34_INTERNAL_e314f9c3_4_k_cu_0dacf5eb4cuda3std6ranges3__45__cpo4dataE:
	.zero		1
	.type		_ZN34_INTERNAL_e314f9c3_4_k_cu_0dacf5eb6thrust24THRUST_300001_SM_1000_NS6system3cpp3parE,@object
	.size		_ZN34_INTERNAL_e314f9c3_4_k_cu_0dacf5eb6thrust24THRUST_300001_SM_1000_NS6system3cpp3parE,(_ZN34_INTERNAL_e314f9c3_4_k_cu_0dacf5eb4cuda3std3__45__cpo5beginE - _ZN34_INTERNAL_e314f9c3_4_k_cu_0dacf5eb6thrust24THRUST_300001_SM_1000_NS6system3cpp3parE)
_ZN34_INTERNAL_e314f9c3_4_k_cu_0dacf5eb6thrust24THRUST_300001_SM_1000_NS6system3cpp3parE:
	.zero		1
	.type		_ZN34_INTERNAL_e314f9c3_4_k_cu_0dacf5eb4cuda3std3__45__cpo5beginE,@object
	.size		_ZN34_INTERNAL_e314f9c3_4_k_cu_0dacf5eb4cuda3std3__45__cpo5beginE,(_ZN34_INTERNAL_e314f9c3_4_k_cu_0dacf5eb4cuda3std6ranges3__45__cpo5beginE - _ZN34_INTERNAL_e314f9c3_4_k_cu_0dacf5eb4cuda3std3__45__cpo5beginE)
_ZN34_INTERNAL_e314f9c3_4_k_cu_0dacf5eb4cuda3std3__45__cpo5beginE:
	.zero		1
	.type		_ZN34_INTERNAL_e314f9c3_4_k_cu_0dacf5eb4cuda3std6ranges3__45__cpo5beginE,@object
	.size		_ZN34_INTERNAL_e314f9c3_4_k_cu_0dacf5eb4cuda3std6ranges3__45__cpo5beginE,(_ZN34_INTERNAL_e314f9c3_4_k_cu_0dacf5eb6thrust24THRUST_300001_SM_1000_NS6deviceE - _ZN34_INTERNAL_e314f9c3_4_k_cu_0dacf5eb4cuda3std6ranges3__45__cpo5beginE)
_ZN34_INTERNAL_e314f9c3_4_k_cu_0dacf5eb4cuda3std6ranges3__45__cpo5beginE:
	.zero		1
	.type		_ZN34_INTERNAL_e314f9c3_4_k_cu_0dacf5eb6thrust24THRUST_300001_SM_1000_NS6deviceE,@object
	.size		_ZN34_INTERNAL_e314f9c3_4_k_cu_0dacf5eb6thrust24THRUST_300001_SM_1000_NS6deviceE,(_ZN34_INTERNAL_e314f9c3_4_k_cu_0dacf5eb4cuda3std3__47nulloptE - _ZN34_INTERNAL_e314f9c3_4_k_cu_0dacf5eb6thrust24THRUST_300001_SM_1000_NS6deviceE)
_ZN34_INTERNAL_e314f9c3_4_k_cu_0dacf5eb6thrust24THRUST_300001_SM_1000_NS6deviceE:
	.zero		1
	.type		_ZN34_INTERNAL_e314f9c3_4_k_cu_0dacf5eb4cuda3std3__47nulloptE,@object
	.size		_ZN34_INTERNAL_e314f9c3_4_k_cu_0dacf5eb4cuda3std3__47nulloptE,(_ZN34_INTERNAL_e314f9c3_4_k_cu_0dacf5eb4cuda3std6ranges3__45__cpo8distanceE - _ZN34_INTERNAL_e314f9c3_4_k_cu_0dacf5eb4cuda3std3__47nulloptE)
_ZN34_INTERNAL_e314f9c3_4_k_cu_0dacf5eb4cuda3std3__47nulloptE:
	.zero		1
	.type		_ZN34_INTERNAL_e314f9c3_4_k_cu_0dacf5eb4cuda3std6ranges3__45__cpo8distanceE,@object
	.size		_ZN34_INTERNAL_e314f9c3_4_k_cu_0dacf5eb4cuda3std6ranges3__45__cpo8distanceE,(_ZN34_INTERNAL_e314f9c3_4_k_cu_0dacf5eb6thrust24THRUST_300001_SM_1000_NS12placeholders2_4E - _ZN34_INTERNAL_e314f9c3_4_k_cu_0dacf5eb4cuda3std6ranges3__45__cpo8distanceE)
_ZN34_INTERNAL_e314f9c3_4_k_cu_0dacf5eb4cuda3std6ranges3__45__cpo8distanceE:
	.zero		1
	.type		_ZN34_INTERNAL_e314f9c3_4_k_cu_0dacf5eb6thrust24THRUST_300001_SM_1000_NS12placeholders2_4E,@object
	.size		_ZN34_INTERNAL_e314f9c3_4_k_cu_0dacf5eb6thrust24THRUST_300001_SM_1000_NS12placeholders2_4E,(_ZN34_INTERNAL_e314f9c3_4_k_cu_0dacf5eb4cuda3std3__45__cpo6rbeginE - _ZN34_INTERNAL_e314f9c3_4_k_cu_0dacf5eb6thrust24THRUST_300001_SM_1000_NS12placeholders2_4E)
_ZN34_INTERNAL_e314f9c3_4_k_cu_0dacf5eb6thrust24THRUST_300001_SM_1000_NS12placeholders2_4E:
	.zero		1
	.type		_ZN34_INTERNAL_e314f9c3_4_k_cu_0dacf5eb4cuda3std3__45__cpo6rbeginE,@object
	.size		_ZN34_INTERNAL_e314f9c3_4_k_cu_0dacf5eb4cuda3std3__45__cpo6rbeginE,(_ZN34_INTERNAL_e314f9c3_4_k_cu_0dacf5eb4cuda3std6ranges3__45__cpo7advanceE - _ZN34_INTERNAL_e314f9c3_4_k_cu_0dacf5eb4cuda3std3__45__cpo6rbeginE)
_ZN34_INTERNAL_e314f9c3_4_k_cu_0dacf5eb4cuda3std3__45__cpo6rbeginE:
	.zero		1
	.type		_ZN34_INTERNAL_e314f9c3_4_k_cu_0dacf5eb4cuda3std6ranges3__45__cpo7advanceE,@object
	.size		_ZN34_INTERNAL_e314f9c3_4_k_cu_0dacf5eb4cuda3std6ranges3__45__cpo7advanceE,(_ZN34_INTERNAL_e314f9c3_4_k_cu_0dacf5eb6thrust24THRUST_300001_SM_1000_NS12placeholders3_10E - _ZN34_INTERNAL_e314f9c3_4_k_cu_0dacf5eb4cuda3std6ranges3__45__cpo7advanceE)
_ZN34_INTERNAL_e314f9c3_4_k_cu_0dacf5eb4cuda3std6ranges3__45__cpo7advanceE:
	.zero		1
	.type		_ZN34_INTERNAL_e314f9c3_4_k_cu_0dacf5eb6thrust24THRUST_300001_SM_1000_NS12placeholders3_10E,@object
	.size		_ZN34_INTERNAL_e314f9c3_4_k_cu_0dacf5eb6thrust24THRUST_300001_SM_1000_NS12placeholders3_10E,(_ZN34_INTERNAL_e314f9c3_4_k_cu_0dacf5eb4cuda3std3__48in_placeE - _ZN34_INTERNAL_e314f9c3_4_k_cu_0dacf5eb6thrust24THRUST_300001_SM_1000_NS12placeholders3_10E)
_ZN34_INTERNAL_e314f9c3_4_k_cu_0dacf5eb6thrust24THRUST_300001_SM_1000_NS12placeholders3_10E:
	.zero		1
	.type		_ZN34_INTERNAL_e314f9c3_4_k_cu_0dacf5eb4cuda3std3__48in_placeE,@object
	.size		_ZN34_INTERNAL_e314f9c3_4_k_cu_0dacf5eb4cuda3std3__48in_placeE,(_ZN34_INTERNAL_e314f9c3_4_k_cu_0dacf5eb4cuda3std6ranges3__45__cpo4sizeE - _ZN34_INTERNAL_e314f9c3_4_k_cu_0dacf5eb4cuda3std3__48in_placeE)
_ZN34_INTERNAL_e314f9c3_4_k_cu_0dacf5eb4cuda3std3__48in_placeE:
	.zero		1
	.type		_ZN34_INTERNAL_e314f9c3_4_k_cu_0dacf5eb4cuda3std6ranges3__45__cpo4sizeE,@object
	.size		_ZN34_INTERNAL_e314f9c3_4_k_cu_0dacf5eb4cuda3std6ranges3__45__cpo4sizeE,(_ZN34_INTERNAL_e314f9c3_4_k_cu_0dacf5eb6thrust24THRUST_300001_SM_1000_NS12placeholders2_2E - _ZN34_INTERNAL_e314f9c3_4_k_cu_0dacf5eb4cuda3std6ranges3__45__cpo4sizeE)
_ZN34_INTERNAL_e314f9c3_4_k_cu_0dacf5eb4cuda3std6ranges3__45__cpo4sizeE:
	.zero		1
	.type		_ZN34_INTERNAL_e314f9c3_4_k_cu_0dacf5eb6thrust24THRUST_300001_SM_1000_NS12placeholders2_2E,@object
	.size		_ZN34_INTERNAL_e314f9c3_4_k_cu_0dacf5eb6thrust24THRUST_300001_SM_1000_NS12placeholders2_2E,(_ZN34_INTERNAL_e314f9c3_4_k_cu_0dacf5eb4cuda3std3__45__cpo6cbeginE - _ZN34_INTERNAL_e314f9c3_4_k_cu_0dacf5eb6thrust24THRUST_300001_SM_1000_NS12placeholders2_2E)
_ZN34_INTERNAL_e314f9c3_4_k_cu_0dacf5eb6thrust24THRUST_300001_SM_1000_NS12placeholders2_2E:
	.zero		1
	.type		_ZN34_INTERNAL_e314f9c3_4_k_cu_0dacf5eb4cuda3std3__45__cpo6cbeginE,@object
	.size		_ZN34_INTERNAL_e314f9c3_4_k_cu_0dacf5eb4cuda3std3__45__cpo6cbeginE,(_ZN34_INTERNAL_e314f9c3_4_k_cu_0dacf5eb4cuda3std6ranges3__45__cpo6cbeginE - _ZN34_INTERNAL_e314f9c3_4_k_cu_0dacf5eb4cuda3std3__45__cpo6cbeginE)
_ZN34_INTERNAL_e314f9c3_4_k_cu_0dacf5eb4cuda3std3__45__cpo6cbeginE:
	.zero		1
	.type		_ZN34_INTERNAL_e314f9c3_4_k_cu_0dacf5eb4cuda3std6ranges3__45__cpo6cbeginE,@object
	.size		_ZN34_INTERNAL_e314f9c3_4_k_cu_0dacf5eb4cuda3std6ranges3__45__cpo6cbeginE,(_ZN34_INTERNAL_e314f9c3_4_k_cu_0dacf5eb6thrust24THRUST_300001_SM_1000_NS12placeholders2_6E - _ZN34_INTERNAL_e314f9c3_4_k_cu_0dacf5eb4cuda3std6ranges3__45__cpo6cbeginE)
_ZN34_INTERNAL_e314f9c3_4_k_cu_0dacf5eb4cuda3std6ranges3__45__cpo6cbeginE:
	.zero		1
	.type		_ZN34_INTERNAL_e314f9c3_4_k_cu_0dacf5eb6thrust24THRUST_300001_SM_1000_NS12placeholders2_6E,@object
	.size		_ZN34_INTERNAL_e314f9c3_4_k_cu_0dacf5eb6thrust24THRUST_300001_SM_1000_NS12placeholders2_6E,(_ZN34_INTERNAL_e314f9c3_4_k_cu_0dacf5eb4cuda3std3__45__cpo7crbeginE - _ZN34_INTERNAL_e314f9c3_4_k_cu_0dacf5eb6thrust24THRUST_300001_SM_1000_NS12placeholders2_6E)
_ZN34_INTERNAL_e314f9c3_4_k_cu_0dacf5eb6thrust24THRUST_300001_SM_1000_NS12placeholders2_6E:
	.zero		1
	.type		_ZN34_INTERNAL_e314f9c3_4_k_cu_0dacf5eb4cuda3std3__45__cpo7crbeginE,@object
	.size		_ZN34_INTERNAL_e314f9c3_4_k_cu_0dacf5eb4cuda3std3__45__cpo7crbeginE,(_ZN34_INTERNAL_e314f9c3_4_k_cu_0dacf5eb4cuda3std6ranges3__45__cpo4nextE - _ZN34_INTERNAL_e314f9c3_4_k_cu_0dacf5eb4cuda3std3__45__cpo7crbeginE)
_ZN34_INTERNAL_e314f9c3_4_k_cu_0dacf5eb4cuda3std3__45__cpo7crbeginE:
	.zero		1
	.type		_ZN34_INTERNAL_e314f9c3_4_k_cu_0dacf5eb4cuda3std6ranges3__45__cpo4nextE,@object
	.size		_ZN34_INTERNAL_e314f9c3_4_k_cu_0dacf5eb4cuda3std6ranges3__45__cpo4nextE,(_ZN34_INTERNAL_e314f9c3_4_k_cu_0dacf5eb4cuda3std6ranges3__45__cpo4swapE - _ZN34_INTERNAL_e314f9c3_4_k_cu_0dacf5eb4cuda3std6ranges3__45__cpo4nextE)
_ZN34_INTERNAL_e314f9c3_4_k_cu_0dacf5eb4cuda3std6ranges3__45__cpo4nextE:
	.zero		1
	.type		_ZN34_INTERNAL_e314f9c3_4_k_cu_0dacf5eb4cuda3std6ranges3__45__cpo4swapE,@object
	.size		_ZN34_INTERNAL_e314f9c3_4_k_cu_0dacf5eb4cuda3std6ranges3__45__cpo4swapE,(_ZN34_INTERNAL_e314f9c3_4_k_cu_0dacf5eb6thrust24THRUST_300001_SM_1000_NS8cuda_cub10par_nosyncE - _ZN34_INTERNAL_e314f9c3_4_k_cu_0dacf5eb4cuda3std6ranges3__45__cpo4swapE)
_ZN34_INTERNAL_e314f9c3_4_k_cu_0dacf5eb4cuda3std6ranges3__45__cpo4swapE:
	.zero		1
	.type		_ZN34_INTERNAL_e314f9c3_4_k_cu_0dacf5eb6thrust24THRUST_300001_SM_1000_NS8cuda_cub10par_nosyncE,@object
	.size		_ZN34_INTERNAL_e314f9c3_4_k_cu_0dacf5eb6thrust24THRUST_300001_SM_1000_NS8cuda_cub10par_nosyncE,(_ZN34_INTERNAL_e314f9c3_4_k_cu_0dacf5eb6thrust24THRUST_300001_SM_1000_NS3seqE - _ZN34_INTERNAL_e314f9c3_4_k_cu_0dacf5eb6thrust24THRUST_300001_SM_1000_NS8cuda_cub10par_nosyncE)
_ZN34_INTERNAL_e314f9c3_4_k_cu_0dacf5eb6thrust24THRUST_300001_SM_1000_NS8cuda_cub10par_nosyncE:
	.zero		1
	.type		_ZN34_INTERNAL_e314f9c3_4_k_cu_0dacf5eb6thrust24THRUST_300001_SM_1000_NS3seqE,@object
	.size		_ZN34_INTERNAL_e314f9c3_4_k_cu_0dacf5eb6thrust24THRUST_300001_SM_1000_NS3seqE,(_ZN34_INTERNAL_e314f9c3_4_k_cu_0dacf5eb4cuda3std3__420unreachable_sentinelE - _ZN34_INTERNAL_e314f9c3_4_k_cu_0dacf5eb6thrust24THRUST_300001_SM_1000_NS3seqE)
_ZN34_INTERNAL_e314f9c3_4_k_cu_0dacf5eb6thrust24THRUST_300001_SM_1000_NS3seqE:
	.zero		1
	.type		_ZN34_INTERNAL_e314f9c3_4_k_cu_0dacf5eb4cuda3std3__420unreachable_sentinelE,@object
	.size		_ZN34_INTERNAL_e314f9c3_4_k_cu_0dacf5eb4cuda3std3__420unreachable_sentinelE,(_ZN34_INTERNAL_e314f9c3_4_k_cu_0dacf5eb4cuda3std6ranges3__45__cpo5ssizeE - _ZN34_INTERNAL_e314f9c3_4_k_cu_0dacf5eb4cuda3std3__420unreachable_sentinelE)
_ZN34_INTERNAL_e314f9c3_4_k_cu_0dacf5eb4cuda3std3__420unreachable_sentinelE:
	.zero		1
	.type		_ZN34_INTERNAL_e314f9c3_4_k_cu_0dacf5eb4cuda3std6ranges3__45__cpo5ssizeE,@object
	.size		_ZN34_INTERNAL_e314f9c3_4_k_cu_0dacf5eb4cuda3std6ranges3__45__cpo5ssizeE,(_ZN34_INTERNAL_e314f9c3_4_k_cu_0dacf5eb6thrust24THRUST_300001_SM_1000_NS12placeholders2_3E - _ZN34_INTERNAL_e314f9c3_4_k_cu_0dacf5eb4cuda3std6ranges3__45__cpo5ssizeE)
_ZN34_INTERNAL_e314f9c3_4_k_cu_0dacf5eb4cuda3std6ranges3__45__cpo5ssizeE:
	.zero		1
	.type		_ZN34_INTERNAL_e314f9c3_4_k_cu_0dacf5eb6thrust24THRUST_300001_SM_1000_NS12placeholders2_3E,@object
	.size		_ZN34_INTERNAL_e314f9c3_4_k_cu_0dacf5eb6thrust24THRUST_300001_SM_1000_NS12placeholders2_3E,(_ZN34_INTERNAL_e314f9c3_4_k_cu_0dacf5eb4cuda3std3__45__cpo4cendE - _ZN34_INTERNAL_e314f9c3_4_k_cu_0dacf5eb6thrust24THRUST_300001_SM_1000_NS12placeholders2_3E)
_ZN34_INTERNAL_e314f9c3_4_k_cu_0dacf5eb6thrust24THRUST_300001_SM_1000_NS12placeholders2_3E:
	.zero		1
	.type		_ZN34_INTERNAL_e314f9c3_4_k_cu_0dacf5eb4cuda3std3__45__cpo4cendE,@object
	.size		_ZN34_INTERNAL_e314f9c3_4_k_cu_0dacf5eb4cuda3std3__45__cpo4cendE,(_ZN34_INTERNAL_e314f9c3_4_k_cu_0dacf5eb4cuda3std6ranges3__45__cpo4cendE - _ZN34_INTERNAL_e314f9c3_4_k_cu_0dacf5eb4cuda3std3__45__cpo4cendE)
_ZN34_INTERNAL_e314f9c3_4_k_cu_0dacf5eb4cuda3std3__45__cpo4cendE:
	.zero		1
	.type		_ZN34_INTERNAL_e314f9c3_4_k_cu_0dacf5eb4cuda3std6ranges3__45__cpo4cendE,@object
	.size		_ZN34_INTERNAL_e314f9c3_4_k_cu_0dacf5eb4cuda3std6ranges3__45__cpo4cendE,(_ZN34_INTERNAL_e314f9c3_4_k_cu_0dacf5eb6thrust24THRUST_300001_SM_1000_NS12placeholders2_7E - _ZN34_INTERNAL_e314f9c3_4_k_cu_0dacf5eb4cuda3std6ranges3__45__cpo4cendE)
_ZN34_INTERNAL_e314f9c3_4_k_cu_0dacf5eb4cuda3std6ranges3__45__cpo4cendE:
	.zero		1
	.type		_ZN34_INTERNAL_e314f9c3_4_k_cu_0dacf5eb6thrust24THRUST_300001_SM_1000_NS12placeholders2_7E,@object
	.size		_ZN34_INTERNAL_e314f9c3_4_k_cu_0dacf5eb6thrust24THRUST_300001_SM_1000_NS12placeholders2_7E,(_ZN34_INTERNAL_e314f9c3_4_k_cu_0dacf5eb4cuda3std3__45__cpo5crendE - _ZN34_INTERNAL_e314f9c3_4_k_cu_0dacf5eb6thrust24THRUST_300001_SM_1000_NS12placeholders2_7E)
_ZN34_INTERNAL_e314f9c3_4_k_cu_0dacf5eb6thrust24THRUST_300001_SM_1000_NS12placeholders2_7E:
	.zero		1
	.type		_ZN34_INTERNAL_e314f9c3_4_k_cu_0dacf5eb4cuda3std3__45__cpo5crendE,@object
	.size		_ZN34_INTERNAL_e314f9c3_4_k_cu_0dacf5eb4cuda3std3__45__cpo5crendE,(_ZN34_INTERNAL_e314f9c3_4_k_cu_0dacf5eb4cuda3std6ranges3__45__cpo4prevE - _ZN34_INTERNAL_e314f9c3_4_k_cu_0dacf5eb4cuda3std3__45__cpo5crendE)
_ZN34_INTERNAL_e314f9c3_4_k_cu_0dacf5eb4cuda3std3__45__cpo5crendE:
	.zero		1
	.type		_ZN34_INTERNAL_e314f9c3_4_k_cu_0dacf5eb4cuda3std6ranges3__45__cpo4prevE,@object
	.size		_ZN34_INTERNAL_e314f9c3_4_k_cu_0dacf5eb4cuda3std6ranges3__45__cpo4prevE,(_ZN34_INTERNAL_e314f9c3_4_k_cu_0dacf5eb4cuda3std6ranges3__45__cpo9iter_moveE - _ZN34_INTERNAL_e314f9c3_4_k_cu_0dacf5eb4cuda3std6ranges3__45__cpo4prevE)
_ZN34_INTERNAL_e314f9c3_4_k_cu_0dacf5eb4cuda3std6ranges3__45__cpo4prevE:
	.zero		1
	.type		_ZN34_INTERNAL_e314f9c3_4_k_cu_0dacf5eb4cuda3std6ranges3__45__cpo9iter_moveE,@object
	.size		_ZN34_INTERNAL_e314f9c3_4_k_cu_0dacf5eb4cuda3std6ranges3__45__cpo9iter_moveE,(_ZN34_INTERNAL_e314f9c3_4_k_cu_0dacf5eb6thrust24THRUST_300001_SM_1000_NS6system6detail10sequential3seqE - _ZN34_INTERNAL_e314f9c3_4_k_cu_0dacf5eb4cuda3std6ranges3__45__cpo9iter_moveE)
_ZN34_INTERNAL_e314f9c3_4_k_cu_0dacf5eb4cuda3std6ranges3__45__cpo9iter_moveE:
	.zero		1
	.type		_ZN34_INTERNAL_e314f9c3_4_k_cu_0dacf5eb6thrust24THRUST_300001_SM_1000_NS6system6detail10sequential3seqE,@object
	.size		_ZN34_INTERNAL_e314f9c3_4_k_cu_0dacf5eb6thrust24THRUST_300001_SM_1000_NS6system6detail10sequential3seqE,(_ZN34_INTERNAL_e314f9c3_4_k_cu_0dacf5eb6thrust24THRUST_300001_SM_1000_NS12placeholders2_9E - _ZN34_INTERNAL_e314f9c3_4_k_cu_0dacf5eb6thrust24THRUST_300001_SM_1000_NS6system6detail10sequential3seqE)
_ZN34_INTERNAL_e314f9c3_4_k_cu_0dacf5eb6thrust24THRUST_300001_SM_1000_NS6system6detail10sequential3seqE:
	.zero		1
	.type		_ZN34_INTERNAL_e314f9c3_4_k_cu_0dacf5eb6thrust24THRUST_300001_SM_1000_NS12placeholders2_9E,@object
	.size		_ZN34_INTERNAL_e314f9c3_4_k_cu_0dacf5eb6thrust24THRUST_300001_SM_1000_NS12placeholders2_9E,(_ZN34_INTERNAL_e314f9c3_4_k_cu_0dacf5eb4cuda3std3__419piecewise_constructE - _ZN34_INTERNAL_e314f9c3_4_k_cu_0dacf5eb6thrust24THRUST_300001_SM_1000_NS12placeholders2_9E)
_ZN34_INTERNAL_e314f9c3_4_k_cu_0dacf5eb6thrust24THRUST_300001_SM_1000_NS12placeholders2_9E:
	.zero		1
	.type		_ZN34_INTERNAL_e314f9c3_4_k_cu_0dacf5eb4cuda3std3__419piecewise_constructE,@object
	.size		_ZN34_INTERNAL_e314f9c3_4_k_cu_0dacf5eb4cuda3std3__419piecewise_constructE,(_ZN34_INTERNAL_e314f9c3_4_k_cu_0dacf5eb4cuda3std6ranges3__45__cpo5cdataE - _ZN34_INTERNAL_e314f9c3_4_k_cu_0dacf5eb4cuda3std3__419piecewise_constructE)
_ZN34_INTERNAL_e314f9c3_4_k_cu_0dacf5eb4cuda3std3__419piecewise_constructE:
	.zero		1
	.type		_ZN34_INTERNAL_e314f9c3_4_k_cu_0dacf5eb4cuda3std6ranges3__45__cpo5cdataE,@object
	.size		_ZN34_INTERNAL_e314f9c3_4_k_cu_0dacf5eb4cuda3std6ranges3__45__cpo5cdataE,(_ZN34_INTERNAL_e314f9c3_4_k_cu_0dacf5eb6thrust24THRUST_300001_SM_1000_NS12placeholders2_1E - _ZN34_INTERNAL_e314f9c3_4_k_cu_0dacf5eb4cuda3std6ranges3__45__cpo5cdataE)
_ZN34_INTERNAL_e314f9c3_4_k_cu_0dacf5eb4cuda3std6ranges3__45__cpo5cdataE:
	.zero		1
	.type		_ZN34_INTERNAL_e314f9c3_4_k_cu_0dacf5eb6thrust24THRUST_300001_SM_1000_NS12placeholders2_1E,@object
	.size		_ZN34_INTERNAL_e314f9c3_4_k_cu_0dacf5eb6thrust24THRUST_300001_SM_1000_NS12placeholders2_1E,(_ZN34_INTERNAL_e314f9c3_4_k_cu_0dacf5eb4cuda3std3__45__cpo3endE - _ZN34_INTERNAL_e314f9c3_4_k_cu_0dacf5eb6thrust24THRUST_300001_SM_1000_NS12placeholders2_1E)
_ZN34_INTERNAL_e314f9c3_4_k_cu_0dacf5eb6thrust24THRUST_300001_SM_1000_NS12placeholders2_1E:
	.zero		1
	.type		_ZN34_INTERNAL_e314f9c3_4_k_cu_0dacf5eb4cuda3std3__45__cpo3endE,@object
	.size		_ZN34_INTERNAL_e314f9c3_4_k_cu_0dacf5eb4cuda3std3__45__cpo3endE,(_ZN34_INTERNAL_e314f9c3_4_k_cu_0dacf5eb4cuda3std6ranges3__45__cpo3endE - _ZN34_INTERNAL_e314f9c3_4_k_cu_0dacf5eb4cuda3std3__45__cpo3endE)
_ZN34_INTERNAL_e314f9c3_4_k_cu_0dacf5eb4cuda3std3__45__cpo3endE:
	.zero		1
	.type		_ZN34_INTERNAL_e314f9c3_4_k_cu_0dacf5eb4cuda3std6ranges3__45__cpo3endE,@object
	.size		_ZN34_INTERNAL_e314f9c3_4_k_cu_0dacf5eb4cuda3std6ranges3__45__cpo3endE,(_ZN34_INTERNAL_e314f9c3_4_k_cu_0dacf5eb6thrust24THRUST_300001_SM_1000_NS12placeholders2_5E - _ZN34_INTERNAL_e314f9c3_4_k_cu_0dacf5eb4cuda3std6ranges3__45__cpo3endE)
_ZN34_INTERNAL_e314f9c3_4_k_cu_0dacf5eb4cuda3std6ranges3__45__cpo3endE:
	.zero		1
	.type		_ZN34_INTERNAL_e314f9c3_4_k_cu_0dacf5eb6thrust24THRUST_300001_SM_1000_NS12placeholders2_5E,@object
	.size		_ZN34_INTERNAL_e314f9c3_4_k_cu_0dacf5eb6thrust24THRUST_300001_SM_1000_NS12placeholders2_5E,(_ZN34_INTERNAL_e314f9c3_4_k_cu_0dacf5eb4cuda3std3__45__cpo4rendE - _ZN34_INTERNAL_e314f9c3_4_k_cu_0dacf5eb6thrust24THRUST_300001_SM_1000_NS12placeholders2_5E)
_ZN34_INTERNAL_e314f9c3_4_k_cu_0dacf5eb6thrust24THRUST_300001_SM_1000_NS12placeholders2_5E:
	.zero		1
	.type		_ZN34_INTERNAL_e314f9c3_4_k_cu_0dacf5eb4cuda3std3__45__cpo4rendE,@object
	.size		_ZN34_INTERNAL_e314f9c3_4_k_cu_0dacf5eb4cuda3std3__45__cpo4rendE,(_ZN34_INTERNAL_e314f9c3_4_k_cu_0dacf5eb4cuda3std6ranges3__45__cpo9iter_swapE - _ZN34_INTERNAL_e314f9c3_4_k_cu_0dacf5eb4cuda3std3__45__cpo4rendE)
_ZN34_INTERNAL_e314f9c3_4_k_cu_0dacf5eb4cuda3std3__45__cpo4rendE:
	.zero		1
	.type		_ZN34_INTERNAL_e314f9c3_4_k_cu_0dacf5eb4cuda3std6ranges3__45__cpo9iter_swapE,@object
	.size		_ZN34_INTERNAL_e314f9c3_4_k_cu_0dacf5eb4cuda3std6ranges3__45__cpo9iter_swapE,(_ZN34_INTERNAL_e314f9c3_4_k_cu_0dacf5eb4cuda3std3__48unexpectE - _ZN34_INTERNAL_e314f9c3_4_k_cu_0dacf5eb4cuda3std6ranges3__45__cpo9iter_swapE)
_ZN34_INTERNAL_e314f9c3_4_k_cu_0dacf5eb4cuda3std6ranges3__45__cpo9iter_swapE:
	.zero		1
	.type		_ZN34_INTERNAL_e314f9c3_4_k_cu_0dacf5eb4cuda3std3__48unexpectE,@object
	.size		_ZN34_INTERNAL_e314f9c3_4_k_cu_0dacf5eb4cuda3std3__48unexpectE,(_ZN34_INTERNAL_e314f9c3_4_k_cu_0dacf5eb6thrust24THRUST_300001_SM_1000_NS8cuda_cub3parE - _ZN34_INTERNAL_e314f9c3_4_k_cu_0dacf5eb4cuda3std3__48unexpectE)
_ZN34_INTERNAL_e314f9c3_4_k_cu_0dacf5eb4cuda3std3__48unexpectE:
	.zero		1
	.type		_ZN34_INTERNAL_e314f9c3_4_k_cu_0dacf5eb6thrust24THRUST_300001_SM_1000_NS8cuda_cub3parE,@object
	.size		_ZN34_INTERNAL_e314f9c3_4_k_cu_0dacf5eb6thrust24THRUST_300001_SM_1000_NS8cuda_cub3parE,(.L_29 - _ZN34_INTERNAL_e314f9c3_4_k_cu_0dacf5eb6thrust24THRUST_300001_SM_1000_NS8cuda_cub3parE)
_ZN34_INTERNAL_e314f9c3_4_k_cu_0dacf5eb6thrust24THRUST_300001_SM_1000_NS8cuda_cub3parE:
	.zero		1
.L_29:


//--------------------- .nv.shared._ZN3cub18CUB_300001_SM_10006detail5merge34device_partition_merge_path_kernelINS2_10policy_hubIPyNS0_8NullTypeEE9policy600EPS5_PS6_S9_SA_S9_SA_l18tuple_indexed_lessEEvT0_T6_T2_SD_SD_PSD_T7_ --------------------------
	.section	.nv.shared._ZN3cub18CUB_300001_SM_10006detail5merge34device_partition_merge_path_kernelINS2_10policy_hubIPyNS0_8NullTypeEE9policy600EPS5_PS6_S9_SA_S9_SA_l18tuple_indexed_lessEEvT0_T6_T2_SD_SD_PSD_T7_,"aw",@nobits
	.sectionflags	@""
	.align	16
	.zero		1024


//--------------------- .nv.shared._ZN3cub18CUB_300001_SM_10006detail5merge19device_merge_kernelINS2_10policy_hubIPyNS0_8NullTypeEE9policy600EPS5_PS6_S9_SA_S9_SA_i18tuple_indexed_lessEEvT0_T1_T6_T2_T3_SE_T4_T5_T7_PSE_NS1_7vsmem_tE --------------------------
	.section	.nv.shared._ZN3cub18CUB_300001_SM_10006detail5merge19device_merge_kernelINS2_10policy_hubIPyNS0_8NullTypeEE9policy600EPS5_PS6_S9_SA_S9_SA_i18tuple_indexed_lessEEvT0_T1_T6_T2_T3_SE_T4_T5_T7_PSE_NS1_7vsmem_tE,"aw",@nobits
	.sectionflags	@""
	.align	16
.nv.shared._ZN3cub18CUB_300001_SM_10006detail5merge19device_merge_kernelINS2_10policy_hubIPyNS0_8NullTypeEE9policy600EPS5_PS6_S9_SA_S9_SA_i18tuple_indexed_lessEEvT0_T1_T6_T2_T3_SE_T4_T5_T7_PSE_NS1_7vsmem_tE:
	.zero		29712


//--------------------- .nv.shared._ZN3cub18CUB_300001_SM_10006detail5merge34device_partition_merge_path_kernelINS2_10policy_hubIPyNS0_8NullTypeEE9policy600EPS5_PS6_S9_SA_S9_SA_i18tuple_indexed_lessEEvT0_T6_T2_SD_SD_PSD_T7_ --------------------------
	.section	.nv.shared._ZN3cub18CUB_300001_SM_10006detail5merge34device_partition_merge_path_kernelINS2_10policy_hubIPyNS0_8NullTypeEE9policy600EPS5_PS6_S9_SA_S9_SA_i18tuple_indexed_lessEEvT0_T6_T2_SD_SD_PSD_T7_,"aw",@nobits
	.sectionflags	@""
	.align	16
	.zero		1024


//--------------------- .nv.shared._ZN3cub18CUB_300001_SM_10006detail10merge_sort26DeviceMergeSortMergeKernelINS2_10policy_hubIPPyE9Policy600ES6_PNS0_8NullTypeES6_SA_m18tuple_indexed_lessS5_S9_EEvbT2_T3_T4_PT6_PT7_T5_PSE_SE_NS1_7vsmem_tE --------------------------
	.section	.nv.shared._ZN3cub18CUB_300001_SM_10006detail10merge_sort26DeviceMergeSortMergeKernelINS2_10policy_hubIPPyE9Policy600ES6_PNS0_8NullTypeES6_SA_m18tuple_indexed_lessS5_S9_EEvbT2_T3_T4_PT6_PT7_T5_PSE_SE_NS1_7vsmem_tE,"aw",@nobits
	.sectionflags	@""
	.align	16
.nv.shared._ZN3cub18CUB_300001_SM_10006detail10merge_sort26DeviceMergeSortMergeKernelINS2_10policy_hubIPPyE9Policy600ES6_PNS0_8NullTypeES6_SA_m18tuple_indexed_lessS5_S9_EEvbT2_T3_T4_PT6_PT7_T5_PSE_SE_NS1_7vsmem_tE:
	.zero		17936


//--------------------- .nv.shared._ZN3cub18CUB_300001_SM_10006detail10merge_sort30DeviceMergeSortPartitionKernelIPPym18tuple_indexed_lessS4_EEvbT_PT2_T0_SA_PSA_T1_SA_i --------------------------
	.section	.nv.shared._ZN3cub18CUB_300001_SM_10006detail10merge_sort30DeviceMergeSortPartitionKernelIPPym18tuple_indexed_lessS4_EEvbT_PT2_T0_SA_PSA_T1_SA_i,"aw",@nobits
	.sectionflags	@""
	.align	16
	.zero		1024


//--------------------- .nv.shared._ZN3cub18CUB_300001_SM_10006detail10merge_sort30DeviceMergeSortBlockSortKernelINS2_10policy_hubIPPyE9Policy600ES6_PNS0_8NullTypeES6_SA_m18tuple_indexed_lessS5_S9_EEvbT0_T1_T2_T3_T4_PT6_PT7_T5_NS1_7vsmem_tE --------------------------
	.section	.nv.shared._ZN3cub18CUB_300001_SM_10006detail10merge_sort30DeviceMergeSortBlockSortKernelINS2_10policy_hubIPPyE9Policy600ES6_PNS0_8NullTypeES6_SA_m18tuple_indexed_lessS5_S9_EEvbT0_T1_T2_T3_T4_PT6_PT7_T5_NS1_7vsmem_tE,"aw",@nobits
	.sectionflags	@""
	.align	16
.nv.shared._ZN3cub18CUB_300001_SM_10006detail10merge_sort30DeviceMergeSortBlockSortKernelINS2_10policy_hubIPPyE9Policy600ES6_PNS0_8NullTypeES6_SA_m18tuple_indexed_lessS5_S9_EEvbT0_T1_T2_T3_T4_PT6_PT7_T5_NS1_7vsmem_tE:
	.zero		17936


//--------------------- .nv.shared._ZN3cub18CUB_300001_SM_10006detail10merge_sort26DeviceMergeSortMergeKernelINS2_10policy_hubIPPyE9Policy600ES6_PNS0_8NullTypeES6_SA_j18tuple_indexed_lessS5_S9_EEvbT2_T3_T4_PT6_PT7_T5_PSE_SE_NS1_7vsmem_tE --------------------------
	.section	.nv.shared._ZN3cub18CUB_300001_SM_10006detail10merge_sort26DeviceMergeSortMergeKernelINS2_10policy_hubIPPyE9Policy600ES6_PNS0_8NullTypeES6_SA_j18tuple_indexed_lessS5_S9_EEvbT2_T3_T4_PT6_PT7_T5_PSE_SE_NS1_7vsmem_tE,"aw",@nobits
	.sectionflags	@""
	.align	16
.nv.shared._ZN3cub18CUB_300001_SM_10006detail10merge_sort26DeviceMergeSortMergeKernelINS2_10policy_hubIPPyE9Policy600ES6_PNS0_8NullTypeES6_SA_j18tuple_indexed_lessS5_S9_EEvbT2_T3_T4_PT6_PT7_T5_PSE_SE_NS1_7vsmem_tE:
	.zero		17936


//--------------------- .nv.shared._ZN3cub18CUB_300001_SM_10006detail10merge_sort30DeviceMergeSortPartitionKernelIPPyj18tuple_indexed_lessS4_EEvbT_PT2_T0_SA_PSA_T1_SA_i --------------------------
	.section	.nv.shared._ZN3cub18CUB_300001_SM_10006detail10merge_sort30DeviceMergeSortPartitionKernelIPPyj18tuple_indexed_lessS4_EEvbT_PT2_T0_SA_PSA_T1_SA_i,"aw",@nobits
	.sectionflags	@""
	.align	16
	.zero		1024


//--------------------- .nv.shared._ZN3cub18CUB_300001_SM_10006detail10merge_sort30DeviceMergeSortBlockSortKernelINS2_10policy_hubIPPyE9Policy600ES6_PNS0_8NullTypeES6_SA_j18tuple_indexed_lessS5_S9_EEvbT0_T1_T2_T3_T4_PT6_PT7_T5_NS1_7vsmem_tE --------------------------
	.section	.nv.shared._ZN3cub18CUB_300001_SM_10006detail10merge_sort30DeviceMergeSortBlockSortKernelINS2_10policy_hubIPPyE9Policy600ES6_PNS0_8NullTypeES6_SA_j18tuple_indexed_lessS5_S9_EEvbT0_T1_T2_T3_T4_PT6_PT7_T5_NS1_7vsmem_tE,"aw",@nobits
	.sectionflags	@""
	.align	16
.nv.shared._ZN3cub18CUB_300001_SM_10006detail10merge_sort30DeviceMergeSortBlockSortKernelINS2_10policy_hubIPPyE9Policy600ES6_PNS0_8NullTypeES6_SA_j18tuple_indexed_lessS5_S9_EEvbT0_T1_T2_T3_T4_PT6_PT7_T5_NS1_7vsmem_tE:
	.zero		17936


//--------------------- .nv.shared._ZN3cub18CUB_300001_SM_10006detail10merge_sort26DeviceMergeSortMergeKernelINS2_10policy_hubIPPyE9Policy600ES6_PNS0_8NullTypeES6_SA_m15tuple_weak_lessS5_S9_EEvbT2_T3_T4_PT6_PT7_T5_PSE_SE_NS1_7vsmem_tE --------------------------
	.section	.nv.shared._ZN3cub18CUB_300001_SM_10006detail10merge_sort26DeviceMergeSortMergeKernelINS2_10policy_hubIPPyE9Policy600ES6_PNS0_8NullTypeES6_SA_m15tuple_weak_lessS5_S9_EEvbT2_T3_T4_PT6_PT7_T5_PSE_SE_NS1_7vsmem_tE,"aw",@nobits
	.sectionflags	@""
	.align	16
.nv.shared._ZN3cub18CUB_300001_SM_10006detail10merge_sort26DeviceMergeSortMergeKernelINS2_10policy_hubIPPyE9Policy600ES6_PNS0_8NullTypeES6_SA_m15tuple_weak_lessS5_S9_EEvbT2_T3_T4_PT6_PT7_T5_PSE_SE_NS1_7vsmem_tE:
	.zero		17936


//--------------------- .nv.shared._ZN3cub18CUB_300001_SM_10006detail10merge_sort30DeviceMergeSortPartitionKernelIPPym15tuple_weak_lessS4_EEvbT_PT2_T0_SA_PSA_T1_SA_i --------------------------
	.section	.nv.shared._ZN3cub18CUB_300001_SM_10006detail10merge_sort30DeviceMergeSortPartitionKernelIPPym15tuple_weak_lessS4_EEvbT_PT2_T0_SA_PSA_T1_SA_i,"aw",@nobits
	.sectionflags	@""
	.align	16
	.zero		1024


//--------------------- .nv.shared._ZN3cub18CUB_300001_SM_10006detail10merge_sort30DeviceMergeSortBlockSortKernelINS2_10policy_hubIPPyE9Policy600ES6_PNS0_8NullTypeES6_SA_m15tuple_weak_lessS5_S9_EEvbT0_T1_T2_T3_T4_PT6_PT7_T5_NS1_7vsmem_tE --------------------------
	.section	.nv.shared._ZN3cub18CUB_300001_SM_10006detail10merge_sort30DeviceMergeSortBlockSortKernelINS2_10policy_hubIPPyE9Policy600ES6_PNS0_8NullTypeES6_SA_m15tuple_weak_lessS5_S9_EEvbT0_T1_T2_T3_T4_PT6_PT7_T5_NS1_7vsmem_tE,"aw",@nobits
	.sectionflags	@""
	.align	16
.nv.shared._ZN3cub18CUB_300001_SM_10006detail10merge_sort30DeviceMergeSortBlockSortKernelINS2_10policy_hubIPPyE9Policy600ES6_PNS0_8NullTypeES6_SA_m15tuple_weak_lessS5_S9_EEvbT0_T1_T2_T3_T4_PT6_PT7_T5_NS1_7vsmem_tE:
	.zero		17936


//--------------------- .nv.shared._ZN3cub18CUB_300001_SM_10006detail10merge_sort26DeviceMergeSortMergeKernelINS2_10policy_hubIPPyE9Policy600ES6_PNS0_8NullTypeES6_SA_j15tuple_weak_lessS5_S9_EEvbT2_T3_T4_PT6_PT7_T5_PSE_SE_NS1_7vsmem_tE --------------------------
	.section	.nv.shared._ZN3cub18CUB_300001_SM_10006detail10merge_sort26DeviceMergeSortMergeKernelINS2_10policy_hubIPPyE9Policy600ES6_PNS0_8NullTypeES6_SA_j15tuple_weak_lessS5_S9_EEvbT2_T3_T4_PT6_PT7_T5_PSE_SE_NS1_7vsmem_tE,"aw",@nobits
	.sectionflags	@""
	.align	16
.nv.shared._ZN3cub18CUB_300001_SM_10006detail10merge_sort26DeviceMergeSortMergeKernelINS2_10policy_hubIPPyE9Policy600ES6_PNS0_8NullTypeES6_SA_j15tuple_weak_lessS5_S9_EEvbT2_T3_T4_PT6_PT7_T5_PSE_SE_NS1_7vsmem_tE:
	.zero		17936


//--------------------- .nv.shared._ZN3cub18CUB_300001_SM_10006detail10merge_sort30DeviceMergeSortPartitionKernelIPPyj15tuple_weak_lessS4_EEvbT_PT2_T0_SA_PSA_T1_SA_i --------------------------
	.section	.nv.shared._ZN3cub18CUB_300001_SM_10006detail10merge_sort30DeviceMergeSortPartitionKernelIPPyj15tuple_weak_lessS4_EEvbT_PT2_T0_SA_PSA_T1_SA_i,"aw",@nobits
	.sectionflags	@""
	.align	16
	.zero		1024


//--------------------- .nv.shared._ZN3cub18CUB_300001_SM_10006detail10merge_sort30DeviceMergeSortBlockSortKernelINS2_10policy_hubIPPyE9Policy600ES6_PNS0_8NullTypeES6_SA_j15tuple_weak_lessS5_S9_EEvbT0_T1_T2_T3_T4_PT6_PT7_T5_NS1_7vsmem_tE --------------------------
	.section	.nv.shared._ZN3cub18CUB_300001_SM_10006detail10merge_sort30DeviceMergeSortBlockSortKernelINS2_10policy_hubIPPyE9Policy600ES6_PNS0_8NullTypeES6_SA_j15tuple_weak_lessS5_S9_EEvbT0_T1_T2_T3_T4_PT6_PT7_T5_NS1_7vsmem_tE,"aw",@nobits
	.sectionflags	@""
	.align	16
.nv.shared._ZN3cub18CUB_300001_SM_10006detail10merge_sort30DeviceMergeSortBlockSortKernelINS2_10policy_hubIPPyE9Policy600ES6_PNS0_8NullTypeES6_SA_j15tuple_weak_lessS5_S9_EEvbT0_T1_T2_T3_T4_PT6_PT7_T5_NS1_7vsmem_tE:
	.zero		17936


//--------------------- .nv.shared._ZN3cub18CUB_300001_SM_10006detail4scan16DeviceScanKernelINS2_10policy_hubIyyymN4cuda3std3__44plusIvEEE10Policy1000EPySC_NS0_13ScanTileStateIyLb1EEES9_NS1_10InputValueIySC_EEmyLb0EyEEvT0_T1_T2_iT3_T4_T5_ --------------------------
	.section	.nv.shared._ZN3cub18CUB_300001_SM_10006detail4scan16DeviceScanKernelINS2_10policy_hubIyyymN4cuda3std3__44plusIvEEE10Policy1000EPySC_NS0_13ScanTileStateIyLb1EEES9_NS1_10InputValueIySC_EEmyLb0EyEEvT0_T1_T2_iT3_T4_T5_,"aw",@nobits
	.sectionflags	@""
	.align	16
.nv.shared._ZN3cub18CUB_300001_SM_10006detail4scan16DeviceScanKernelINS2_10policy_hubIyyymN4cuda3std3__44plusIvEEE10Policy1000EPySC_NS0_13ScanTileStateIyLb1EEES9_NS1_10InputValueIySC_EEmyLb0EyEEvT0_T1_T2_iT3_T4_T5_:
	.zero		29200


//--------------------- .nv.shared._ZN3cub18CUB_300001_SM_10006detail4scan16DeviceScanKernelINS2_10policy_hubIyyyjN4cuda3std3__44plusIvEEE10Policy1000EPySC_NS0_13ScanTileStateIyLb1EEES9_NS1_10InputValueIySC_EEjyLb0EyEEvT0_T1_T2_iT3_T4_T5_ --------------------------
	.section	.nv.shared._ZN3cub18CUB_300001_SM_10006detail4scan16DeviceScanKernelINS2_10policy_hubIyyyjN4cuda3std3__44plusIvEEE10Policy1000EPySC_NS0_13ScanTileStateIyLb1EEES9_NS1_10InputValueIySC_EEjyLb0EyEEvT0_T1_T2_iT3_T4_T5_,"aw",@nobits
	.sectionflags	@""
	.align	16
.nv.shared._ZN3cub18CUB_300001_SM_10006detail4scan16DeviceScanKernelINS2_10policy_hubIyyyjN4cuda3std3__44plusIvEEE10Policy1000EPySC_NS0_13ScanTileStateIyLb1EEES9_NS1_10InputValueIySC_EEjyLb0EyEEvT0_T1_T2_iT3_T4_T5_:
	.zero		37648


//--------------------- .nv.shared._ZN3cub18CUB_300001_SM_10006detail4scan20DeviceScanInitKernelINS0_13ScanTileStateIyLb1EEEEEvT_i --------------------------
	.section	.nv.shared._ZN3cub18CUB_300001_SM_10006detail4scan20DeviceScanInitKernelINS0_13ScanTileStateIyLb1EEEEEvT_i,"aw",@nobits
	.sectionflags	@""
	.align	16
	.zero		1024


//--------------------- .nv.shared._ZN3cub18CUB_300001_SM_10006detail6reduce28DeviceReduceSingleTileKernelINS2_10policy_hubIiyN4cuda3std3__44plusIiEEE10Policy1000EPiSC_iS9_iiNS7_10__identityEEEvT0_T1_T2_T3_T4_T6_ --------------------------
	.section	.nv.shared._ZN3cub18CUB_300001_SM_10006detail6reduce28DeviceReduceSingleTileKernelINS2_10policy_hubIiyN4cuda3std3__44plusIiEEE10Policy1000EPiSC_iS9_iiNS7_10__identityEEEvT0_T1_T2_T3_T4_T6_,"aw",@nobits
	.sectionflags	@""
	.align	16
.nv.shared._ZN3cub18CUB_300001_SM_10006detail6reduce28DeviceReduceSingleTileKernelINS2_10policy_hubIiyN4cuda3std3__44plusIiEEE10Policy1000EPiSC_iS9_iiNS7_10__identityEEEvT0_T1_T2_T3_T4_T6_:
	.zero		1072


//--------------------- .nv.shared._ZN3cub18CUB_300001_SM_10006detail6reduce18DeviceReduceKernelINS2_10policy_hubIiyN4cuda3std3__44plusIiEEE10Policy1000EPyyS9_iNS7_10__identityEEEvT0_PT3_T1_NS0_13GridEvenShareISH_EET2_T4_ --------------------------
	.section	.nv.shared._ZN3cub18CUB_300001_SM_10006detail6reduce18DeviceReduceKernelINS2_10policy_hubIiyN4cuda3std3__44plusIiEEE10Policy1000EPyyS9_iNS7_10__identityEEEvT0_PT3_T1_NS0_13GridEvenShareISH_EET2_T4_,"aw",@nobits
	.sectionflags	@""
	.align	16
.nv.shared._ZN3cub18CUB_300001_SM_10006detail6reduce18DeviceReduceKernelINS2_10policy_hubIiyN4cuda3std3__44plusIiEEE10Policy1000EPyyS9_iNS7_10__identityEEEvT0_PT3_T1_NS0_13GridEvenShareISH_EET2_T4_:
	.zero		1072


//--------------------- .nv.shared._ZN3cub18CUB_300001_SM_10006detail6reduce28DeviceReduceSingleTileKernelINS2_10policy_hubIiyN4cuda3std3__44plusIiEEE10Policy1000EPyPiyS9_iiNS7_10__identityEEEvT0_T1_T2_T3_T4_T6_ --------------------------
	.section	.nv.shared._ZN3cub18CUB_300001_SM_10006detail6reduce28DeviceReduceSingleTileKernelINS2_10policy_hubIiyN4cuda3std3__44plusIiEEE10Policy1000EPyPiyS9_iiNS7_10__identityEEEvT0_T1_T2_T3_T4_T6_,"aw",@nobits
	.sectionflags	@""
	.align	16
.nv.shared._ZN3cub18CUB_300001_SM_10006detail6reduce28DeviceReduceSingleTileKernelINS2_10policy_hubIiyN4cuda3std3__44plusIiEEE10Policy1000EPyPiyS9_iiNS7_10__identityEEEvT0_T1_T2_T3_T4_T6_:
	.zero		1072


//--------------------- .nv.shared._ZN3cub18CUB_300001_SM_10006detail6reduce28DeviceReduceSingleTileKernelINS2_10policy_hubIijN4cuda3std3__44plusIiEEE10Policy1000EPiSC_iS9_iiNS7_10__identityEEEvT0_T1_T2_T3_T4_T6_ --------------------------
	.section	.nv.shared._ZN3cub18CUB_300001_SM_10006detail6reduce28DeviceReduceSingleTileKernelINS2_10policy_hubIijN4cuda3std3__44plusIiEEE10Policy1000EPiSC_iS9_iiNS7_10__identityEEEvT0_T1_T2_T3_T4_T6_,"aw",@nobits
	.sectionflags	@""
	.align	16
.nv.shared._ZN3cub18CUB_300001_SM_10006detail6reduce28DeviceReduceSingleTileKernelINS2_10policy_hubIijN4cuda3std3__44plusIiEEE10Policy1000EPiSC_iS9_iiNS7_10__identityEEEvT0_T1_T2_T3_T4_T6_:
	.zero		1072


//--------------------- .nv.shared._ZN3cub18CUB_300001_SM_10006detail6reduce18DeviceReduceKernelINS2_10policy_hubIijN4cuda3std3__44plusIiEEE10Policy1000EPyjS9_iNS7_10__identityEEEvT0_PT3_T1_NS0_13GridEvenShareISH_EET2_T4_ --------------------------
	.section	.nv.shared._ZN3cub18CUB_300001_SM_10006detail6reduce18DeviceReduceKernelINS2_10policy_hubIijN4cuda3std3__44plusIiEEE10Policy1000EPyjS9_iNS7_10__identityEEEvT0_PT3_T1_NS0_13GridEvenShareISH_EET2_T4_,"aw",@nobits
	.sectionflags	@""
	.align	16
.nv.shared._ZN3cub18CUB_300001_SM_10006detail6reduce18DeviceReduceKernelINS2_10policy_hubIijN4cuda3std3__44plusIiEEE10Policy1000EPyjS9_iNS7_10__identityEEEvT0_PT3_T1_NS0_13GridEvenShareISH_EET2_T4_:
	.zero		1072


//--------------------- .nv.shared._ZN3cub18CUB_300001_SM_10006detail6reduce28DeviceReduceSingleTileKernelINS2_10policy_hubIijN4cuda3std3__44plusIiEEE10Policy1000EPyPijS9_iiNS7_10__identityEEEvT0_T1_T2_T3_T4_T6_ --------------------------
	.section	.nv.shared._ZN3cub18CUB_300001_SM_10006detail6reduce28DeviceReduceSingleTileKernelINS2_10policy_hubIijN4cuda3std3__44plusIiEEE10Policy1000EPyPijS9_iiNS7_10__identityEEEvT0_T1_T2_T3_T4_T6_,"aw",@nobits
	.sectionflags	@""
	.align	16
.nv.shared._ZN3cub18CUB_300001_SM_10006detail6reduce28DeviceReduceSingleTileKernelINS2_10policy_hubIijN4cuda3std3__44plusIiEEE10Policy1000EPyPijS9_iiNS7_10__identityEEEvT0_T1_T2_T3_T4_T6_:
	.zero		1072


//--------------------- .nv.shared._ZN3cub18CUB_300001_SM_10006detail11EmptyKernelIvEEvv --------------------------
	.section	.nv.shared._ZN3cub18CUB_300001_SM_10006detail11EmptyKernelIvEEvv,"aw",@nobits
	.sectionflags	@""
	.align	16
	.zero		1024


//--------------------- .nv.shared._ZN6thrust24THRUST_300001_SM_1000_NS8cuda_cub4core6detail13_kernel_agentINS1_16__set_operations10SetOpAgentIPPyS8_S8_S8_S8_S8_l18tuple_indexed_lessNS5_21serial_set_differenceEN4cuda3std3__417integral_constantIbLb0EEEEEJS8_S8_S8_S8_llS8_S8_S9_SA_PNSD_4pairIllEEPmN3cub18CUB_300001_SM_100013ScanTileStateIlLb1EEEEEEvDpT0_ --------------------------
	.section	.nv.shared._ZN6thrust24THRUST_300001_SM_1000_NS8cuda_cub4core6detail13_kernel_agentINS1_16__set_operations10SetOpAgentIPPyS8_S8_S8_S8_S8_l18tuple_indexed_lessNS5_21serial_set_differenceEN4cuda3std3__417integral_constantIbLb0EEEEEJS8_S8_S8_S8_llS8_S8_S9_SA_PNSD_4pairIllEEPmN3cub18CUB_300001_SM_100013ScanTileStateIlLb1EEEEEEvDpT0_,"aw",@nobits
	.sectionflags	@""
	.align	16
	.zero		1024


//--------------------- .nv.shared._ZN6thrust24THRUST_300001_SM_1000_NS8cuda_cub4core6detail13_kernel_agentINS1_16__set_operations14PartitionAgentIPPyS8_l18tuple_indexed_lessEEJS8_S8_lllPN4cuda3std3__44pairIllEES9_iEEEvDpT0_ --------------------------
	.section	.nv.shared._ZN6thrust24THRUST_300001_SM_1000_NS8cuda_cub4core6detail13_kernel_agentINS1_16__set_operations14PartitionAgentIPPyS8_l18tuple_indexed_lessEEJS8_S8_lllPN4cuda3std3__44pairIllEES9_iEEEvDpT0_,"aw",@nobits
	.sectionflags	@""
	.align	16
	.zero		1024


//--------------------- .nv.shared._ZN6thrust24THRUST_300001_SM_1000_NS8cuda_cub4core6detail13_kernel_agentINS1_16__set_operations9InitAgentIN3cub18CUB_300001_SM_100013ScanTileStateIlLb1EEElEEJSA_lEEEvDpT0_ --------------------------
	.section	.nv.shared._ZN6thrust24THRUST_300001_SM_1000_NS8cuda_cub4core6detail13_kernel_agentINS1_16__set_operations9InitAgentIN3cub18CUB_300001_SM_100013ScanTileStateIlLb1EEElEEJSA_lEEEvDpT0_,"aw",@nobits
	.sectionflags	@""
	.align	16
	.zero		1024


//--------------------- .nv.shared._ZN6thrust24THRUST_300001_SM_1000_NS8cuda_cub4core6detail13_kernel_agentINS1_16__set_operations10SetOpAgentIPPyS8_S8_S8_S8_S8_i18tuple_indexed_lessNS5_21serial_set_differenceEN4cuda3std3__417integral_constantIbLb0EEEEEJS8_S8_S8_S8_iiS8_S8_S9_SA_PNSD_4pairIiiEEPmN3cub18CUB_300001_SM_100013ScanTileStateIiLb1EEEEEEvDpT0_ --------------------------
	.section	.nv.shared._ZN6thrust24THRUST_300001_SM_1000_NS8cuda_cub4core6detail13_kernel_agentINS1_16__set_operations10SetOpAgentIPPyS8_S8_S8_S8_S8_i18tuple_indexed_lessNS5_21serial_set_differenceEN4cuda3std3__417integral_constantIbLb0EEEEEJS8_S8_S8_S8_iiS8_S8_S9_SA_PNSD_4pairIiiEEPmN3cub18CUB_300001_SM_100013ScanTileStateIiLb1EEEEEEvDpT0_,"aw",@nobits
	.sectionflags	@""
	.align	16
	.zero		1024


//--------------------- .nv.shared._ZN6thrust24THRUST_300001_SM_1000_NS8cuda_cub4core6detail13_kernel_agentINS1_16__set_operations14PartitionAgentIPPyS8_i18tuple_indexed_lessEEJS8_S8_iiiPN4cuda3std3__44pairIiiEES9_iEEEvDpT0_ --------------------------
	.section	.nv.shared._ZN6thrust24THRUST_300001_SM_1000_NS8cuda_cub4core6detail13_kernel_agentINS1_16__set_operations14PartitionAgentIPPyS8_i18tuple_indexed_lessEEJS8_S8_iiiPN4cuda3std3__44pairIiiEES9_iEEEvDpT0_,"aw",@nobits
	.sectionflags	@""
	.align	16
	.zero		1024


//--------------------- .nv.shared._ZN6thrust24THRUST_300001_SM_1000_NS8cuda_cub4core6detail13_kernel_agentINS1_16__set_operations9InitAgentIN3cub18CUB_300001_SM_100013ScanTileStateIiLb1EEEiEEJSA_iEEEvDpT0_ --------------------------
	.section	.nv.shared._ZN6thrust24THRUST_300001_SM_1000_NS8cuda_cub4core6detail13_kernel_agentINS1_16__set_operations9InitAgentIN3cub18CUB_300001_SM_100013ScanTileStateIiLb1EEEiEEJSA_iEEEvDpT0_,"aw",@nobits
	.sectionflags	@""
	.align	16
	.zero		1024


//--------------------- .nv.shared._ZN6thrust24THRUST_300001_SM_1000_NS8cuda_cub4core6detail13_kernel_agentINS1_8__unique11UniqueAgentIPPyS8_7t_equaliPiEEJS8_S8_S9_SA_iN3cub18CUB_300001_SM_100013ScanTileStateIiLb1EEEmEEEvDpT0_ --------------------------
	.section	.nv.shared._ZN6thrust24THRUST_300001_SM_1000_NS8cuda_cub4core6detail13_kernel_agentINS1_8__unique11UniqueAgentIPPyS8_7t_equaliPiEEJS8_S8_S9_SA_iN3cub18CUB_300001_SM_100013ScanTileStateIiLb1EEEmEEEvDpT0_,"aw",@nobits
	.sectionflags	@""
	.align	16
	.zero		1024


//--------------------- .nv.shared._ZN6thrust24THRUST_300001_SM_1000_NS8cuda_cub4core6detail13_kernel_agentINS1_8__unique9InitAgentIN3cub18CUB_300001_SM_100013ScanTileStateIiLb1EEEPiiEEJSA_mSB_EEEvDpT0_ --------------------------
	.section	.nv.shared._ZN6thrust24THRUST_300001_SM_1000_NS8cuda_cub4core6detail13_kernel_agentINS1_8__unique9InitAgentIN3cub18CUB_300001_SM_100013ScanTileStateIiLb1EEEPiiEEJSA_mSB_EEEvDpT0_,"aw",@nobits
	.sectionflags	@""
	.align	16
	.zero		1024


//--------------------- .nv.shared._Z23flatten_tuples_raw_dataPPyS_yi --------------------------
	.section	.nv.shared._Z23flatten_tuples_raw_dataPPyS_yi,"aw",@nobits
	.sectionflags	@""
	.align	16
	.zero		1024


//--------------------- .nv.shared._Z15get_join_resultP17GHashRelContainerS0_iPiiPyS2_S2_ --------------------------
	.section	.nv.shared._Z15get_join_resultP17GHashRelContainerS0_iPiiPyS2_S2_,"aw",@nobits
	.sectionflags	@""
	.align	16
	.zero		1024


//--------------------- .nv.shared._Z20get_join_result_sizeP17GHashRelContainerS0_iPyS1_ --------------------------
	.section	.nv.shared._Z20get_join_result_sizeP17GHashRelContainerS0_iPyS1_,"aw",@nobits
	.sectionflags	@""
	.align	16
	.zero		1024


//--------------------- .nv.shared._Z20init_tuples_unsortedPPyS_iy --------------------------
	.section	.nv.shared._Z20init_tuples_unsortedPPyS_iy,"aw",@nobits
	.sectionflags	@""
	.align	16
	.zero		1024


//--------------------- .nv.shared._Z14init_index_mapP17GHashRelContainer --------------------------
	.section	.nv.shared._Z14init_index_mapP17GHashRelContainer,"aw",@nobits
	.sectionflags	@""
	.align	16
	.zero		1024


//--------------------- .nv.shared._Z10acopy_dataP17GHashRelContainerS0_ --------------------------
	.section	.nv.shared._Z10acopy_dataP17GHashRelContainerS0_,"aw",@nobits
	.sectionflags	@""
	.align	16
	.zero		1024


//--------------------- .nv.shared._Z11acopy_entryP17GHashRelContainerS0_ --------------------------
	.section	.nv.shared._Z11acopy_entryP17GHashRelContainerS0_,"aw",@nobits
	.sectionflags	@""
	.align	16
	.zero		1024


//--------------------- .nv.shared._Z16shrink_index_mapP17GHashRelContainerP7MEntityy --------------------------
	.section	.nv.shared._Z16shrink_index_mapP17GHashRelContainerP7MEntityy,"aw",@nobits
	.sectionflags	@""
	.align	16
	.zero		1024


//--------------------- .nv.shared._Z22count_index_entry_sizeP17GHashRelContainerPy --------------------------
	.section	.nv.shared._Z22count_index_entry_sizeP17GHashRelContainerPy,"aw",@nobits
	.sectionflags	@""
	.align	16
	.zero		1024


//--------------------- .nv.shared._Z20calculate_index_hashP17GHashRelContainer --------------------------
	.section	.nv.shared._Z20calculate_index_hashP17GHashRelContainer,"aw",@nobits
	.sectionflags	@""
	.align	16
	.zero		1024


//--------------------- .nv.constant0._ZN3cub18CUB_300001_SM_10006detail5merge19device_merge_kernelINS2_10policy_hubIPyNS0_8NullTypeEE9policy600EPS5_PS6_S9_SA_S9_SA_l18tuple_indexed_lessEEvT0_T1_T6_T2_T3_SE_T4_T5_T7_PSE_NS1_7vsmem_tE --------------------------
	.section	.nv.constant0._ZN3cub18CUB_300001_SM_10006detail5merge19device_merge_kernelINS2_10policy_hubIPyNS0_8NullTypeEE9policy600EPS5_PS6_S9_SA_S9_SA_l18tuple_indexed_lessEEvT0_T1_T6_T2_T3_SE_T4_T5_T7_PSE_NS1_7vsmem_tE,"a",@progbits
	.sectionflags	@""
	.align	4
.nv.constant0._ZN3cub18CUB_300001_SM_10006detail5merge19device_merge_kernelINS2_10policy_hubIPyNS0_8NullTypeEE9policy600EPS5_PS6_S9_SA_S9_SA_l18tuple_indexed_lessEEvT0_T1_T6_T2_T3_SE_T4_T5_T7_PSE_NS1_7vsmem_tE:
	.zero		992


//--------------------- .nv.constant0._ZN3cub18CUB_300001_SM_10006detail5merge34device_partition_merge_path_kernelINS2_10policy_hubIPyNS0_8NullTypeEE9policy600EPS5_PS6_S9_SA_S9_SA_l18tuple_indexed_lessEEvT0_T6_T2_SD_SD_PSD_T7_ --------------------------
	.section	.nv.constant0._ZN3cub18CUB_300001_SM_10006detail5merge34device_partition_merge_path_kernelINS2_10policy_hubIPyNS0_8NullTypeEE9policy600EPS5_PS6_S9_SA_S9_SA_l18tuple_indexed_lessEEvT0_T6_T2_SD_SD_PSD_T7_,"a",@progbits
	.sectionflags	@""
	.align	4
.nv.constant0._ZN3cub18CUB_300001_SM_10006detail5merge34device_partition_merge_path_kernelINS2_10policy_hubIPyNS0_8NullTypeEE9policy600EPS5_PS6_S9_SA_S9_SA_l18tuple_indexed_lessEEvT0_T6_T2_SD_SD_PSD_T7_:
	.zero		960


//--------------------- .nv.constant0._ZN3cub18CUB_300001_SM_10006detail5merge19device_merge_kernelINS2_10policy_hubIPyNS0_8NullTypeEE9policy600EPS5_PS6_S9_SA_S9_SA_i18tuple_indexed_lessEEvT0_T1_T6_T2_T3_SE_T4_T5_T7_PSE_NS1_7vsmem_tE --------------------------
	.section	.nv.constant0._ZN3cub18CUB_300001_SM_10006detail5merge19device_merge_kernelINS2_10policy_hubIPyNS0_8NullTypeEE9policy600EPS5_PS6_S9_SA_S9_SA_i18tuple_indexed_lessEEvT0_T1_T6_T2_T3_SE_T4_T5_T7_PSE_NS1_7vsmem_tE,"a",@progbits
	.sectionflags	@""
	.align	4
.nv.constant0._ZN3cub18CUB_300001_SM_10006detail5merge19device_merge_kernelINS2_10policy_hubIPyNS0_8NullTypeEE9policy600EPS5_PS6_S9_SA_S9_SA_i18tuple_indexed_lessEEvT0_T1_T6_T2_T3_SE_T4_T5_T7_PSE_NS1_7vsmem_tE:
	.zero		992


//--------------------- .nv.constant0._ZN3cub18CUB_300001_SM_10006detail5merge34device_partition_merge_path_kernelINS2_10policy_hubIPyNS0_8NullTypeEE9policy600EPS5_PS6_S9_SA_S9_SA_i18tuple_indexed_lessEEvT0_T6_T2_SD_SD_PSD_T7_ --------------------------
	.section	.nv.constant0._ZN3cub18CUB_300001_SM_10006detail5merge34device_partition_merge_path_kernelINS2_10policy_hubIPyNS0_8NullTypeEE9policy600EPS5_PS6_S9_SA_S9_SA_i18tuple_indexed_lessEEvT0_T6_T2_SD_SD_PSD_T7_,"a",@progbits
	.sectionflags	@""
	.align	4
.nv.constant0._ZN3cub18CUB_300001_SM_10006detail5merge34device_partition_merge_path_kernelINS2_10policy_hubIPyNS0_8NullTypeEE9policy600EPS5_PS6_S9_SA_S9_SA_i18tuple_indexed_lessEEvT0_T6_T2_SD_SD_PSD_T7_:
	.zero		952


//--------------------- .nv.constant0._ZN3cub18CUB_300001_SM_10006detail10merge_sort26DeviceMergeSortMergeKernelINS2_10policy_hubIPPyE9Policy600ES6_PNS0_8NullTypeES6_SA_m18tuple_indexed_lessS5_S9_EEvbT2_T3_T4_PT6_PT7_T5_PSE_SE_NS1_7vsmem_tE --------------------------
	.section	.nv.constant0._ZN3cub18CUB_300001_SM_10006detail10merge_sort26DeviceMergeSortMergeKernelINS2_10policy_hubIPPyE9Policy600ES6_PNS0_8NullTypeES6_SA_m18tuple_indexed_lessS5_S9_EEvbT2_T3_T4_PT6_PT7_T5_PSE_SE_NS1_7vsmem_tE,"a",@progbits
	.sectionflags	@""
	.align	4
.nv.constant0._ZN3cub18CUB_300001_SM_10006detail10merge_sort26DeviceMergeSortMergeKernelINS2_10policy_hubIPPyE9Policy600ES6_PNS0_8NullTypeES6_SA_m18tuple_indexed_lessS5_S9_EEvbT2_T3_T4_PT6_PT7_T5_PSE_SE_NS1_7vsmem_tE:
	.zero		984


//--------------------- .nv.constant0._ZN3cub18CUB_300001_SM_10006detail10merge_sort30DeviceMergeSortPartitionKernelIPPym18tuple_indexed_lessS4_EEvbT_PT2_T0_SA_PSA_T1_SA_i --------------------------
	.section	.nv.constant0._ZN3cub18CUB_300001_SM_10006detail10merge_sort30DeviceMergeSortPartitionKernelIPPym18tuple_indexed_lessS4_EEvbT_PT2_T0_SA_PSA_T1_SA_i,"a",@progbits
	.sectionflags	@""
	.align	4
.nv.constant0._ZN3cub18CUB_300001_SM_10006detail10merge_sort30DeviceMergeSortPartitionKernelIPPym18tuple_indexed_lessS4_EEvbT_PT2_T0_SA_PSA_T1_SA_i:
	.zero		972


//--------------------- .nv.constant0._ZN3cub18CUB_300001_SM_10006detail10merge_sort30DeviceMergeSortBlockSortKernelINS2_10policy_hubIPPyE9Policy600ES6_PNS0_8NullTypeES6_SA_m18tuple_indexed_lessS5_S9_EEvbT0_T1_T2_T3_T4_PT6_PT7_T5_NS1_7vsmem_tE --------------------------
	.section	.nv.constant0._ZN3cub18CUB_300001_SM_10006detail10merge_sort30DeviceMergeSortBlockSortKernelINS2_10policy_hubIPPyE9Policy600ES6_PNS0_8NullTypeES6_SA_m18tuple_indexed_lessS5_S9_EEvbT0_T1_T2_T3_T4_PT6_PT7_T5_NS1_7vsmem_tE,"a",@progbits
	.sectionflags	@""
	.align	4
.nv.constant0._ZN3cub18CUB_300001_SM_10006detail10merge_sort30DeviceMergeSortBlockSortKernelINS2_10policy_hubIPPyE9Policy600ES6_PNS0_8NullTypeES6_SA_m18tuple_indexed_lessS5_S9_EEvbT0_T1_T2_T3_T4_PT6_PT7_T5_NS1_7vsmem_tE:
	.zero		984


//--------------------- .nv.constant0._ZN3cub18CUB_300001_SM_10006detail10merge_sort26DeviceMergeSortMergeKernelINS2_10policy_hubIPPyE9Policy600ES6_PNS0_8NullTypeES6_SA_j18tuple_indexed_lessS5_S9_EEvbT2_T3_T4_PT6_PT7_T5_PSE_SE_NS1_7vsmem_tE --------------------------
	.section	.nv.constant0._ZN3cub18CUB_300001_SM_10006detail10merge_sort26DeviceMergeSortMergeKernelINS2_10policy_hubIPPyE9Policy600ES6_PNS0_8NullTypeES6_SA_j18tuple_indexed_lessS5_S9_EEvbT2_T3_T4_PT6_PT7_T5_PSE_SE_NS1_7vsmem_tE,"a",@progbits
	.sectionflags	@""
	.align	4
.nv.constant0._ZN3cub18CUB_300001_SM_10006detail10merge_sort26DeviceMergeSortMergeKernelINS2_10policy_hubIPPyE9Policy600ES6_PNS0_8NullTypeES6_SA_j18tuple_indexed_lessS5_S9_EEvbT2_T3_T4_PT6_PT7_T5_PSE_SE_NS1_7vsmem_tE:
	.zero		984


//--------------------- .nv.constant0._ZN3cub18CUB_300001_SM_10006detail10merge_sort30DeviceMergeSortPartitionKernelIPPyj18tuple_indexed_lessS4_EEvbT_PT2_T0_SA_PSA_T1_SA_i --------------------------
	.section	.nv.constant0._ZN3cub18CUB_300001_SM_10006detail10merge_sort30DeviceMergeSortPartitionKernelIPPyj18tuple_indexed_lessS4_EEvbT_PT2_T0_SA_PSA_T1_SA_i,"a",@progbits
	.sectionflags	@""
	.align	4
.nv.constant0._ZN3cub18CUB_300001_SM_10006detail10merge_sort30DeviceMergeSortPartitionKernelIPPyj18tuple_indexed_lessS4_EEvbT_PT2_T0_SA_PSA_T1_SA_i:
	.zero		960


//--------------------- .nv.constant0._ZN3cub18CUB_300001_SM_10006detail10merge_sort30DeviceMergeSortBlockSortKernelINS2_10policy_hubIPPyE9Policy600ES6_PNS0_8NullTypeES6_SA_j18tuple_indexed_lessS5_S9_EEvbT0_T1_T2_T3_T4_PT6_PT7_T5_NS1_7vsmem_tE --------------------------
	.section	.nv.constant0._ZN3cub18CUB_300001_SM_10006detail10merge_sort30DeviceMergeSortBlockSortKernelINS2_10policy_hubIPPyE9Policy600ES6_PNS0_8NullTypeES6_SA_j18tuple_indexed_lessS5_S9_EEvbT0_T1_T2_T3_T4_PT6_PT7_T5_NS1_7vsmem_tE,"a",@progbits
	.sectionflags	@""
	.align	4
.nv.constant0._ZN3cub18CUB_300001_SM_10006detail10merge_sort30DeviceMergeSortBlockSortKernelINS2_10policy_hubIPPyE9Policy600ES6_PNS0_8NullTypeES6_SA_j18tuple_indexed_lessS5_S9_EEvbT0_T1_T2_T3_T4_PT6_PT7_T5_NS1_7vsmem_tE:
	.zero		984


//--------------------- .nv.constant0._ZN3cub18CUB_300001_SM_10006detail10merge_sort26DeviceMergeSortMergeKernelINS2_10policy_hubIPPyE9Policy600ES6_PNS0_8NullTypeES6_SA_m15tuple_weak_lessS5_S9_EEvbT2_T3_T4_PT6_PT7_T5_PSE_SE_NS1_7vsmem_tE --------------------------
	.section	.nv.constant0._ZN3cub18CUB_300001_SM_10006detail10merge_sort26DeviceMergeSortMergeKernelINS2_10policy_hubIPPyE9Policy600ES6_PNS0_8NullTypeES6_SA_m15tuple_weak_lessS5_S9_EEvbT2_T3_T4_PT6_PT7_T5_PSE_SE_NS1_7vsmem_tE,"a",@progbits
	.sectionflags	@""
	.align	4
.nv.constant0._ZN3cub18CUB_300001_SM_10006detail10merge_sort26DeviceMergeSortMergeKernelINS2_10policy_hubIPPyE9Policy600ES6_PNS0_8NullTypeES6_SA_m15tuple_weak_lessS5_S9_EEvbT2_T3_T4_PT6_PT7_T5_PSE_SE_NS1_7vsmem_tE:
	.zero		976


//--------------------- .nv.constant0._ZN3cub18CUB_300001_SM_10006detail10merge_sort30DeviceMergeSortPartitionKernelIPPym15tuple_weak_lessS4_EEvbT_PT2_T0_SA_PSA_T1_SA_i --------------------------
	.section	.nv.constant0._ZN3cub18CUB_300001_SM_10006detail10merge_sort30DeviceMergeSortPartitionKernelIPPym15tuple_weak_lessS4_EEvbT_PT2_T0_SA_PSA_T1_SA_i,"a",@progbits
	.sectionflags	@""
	.align	4
.nv.constant0._ZN3cub18CUB_300001_SM_10006detail10merge_sort30DeviceMergeSortPartitionKernelIPPym15tuple_weak_lessS4_EEvbT_PT2_T0_SA_PSA_T1_SA_i:
	.zero		964


//--------------------- .nv.constant0._ZN3cub18CUB_300001_SM_10006detail10merge_sort30DeviceMergeSortBlockSortKernelINS2_10policy_hubIPPyE9Policy600ES6_PNS0_8NullTypeES6_SA_m15tuple_weak_lessS5_S9_EEvbT0_T1_T2_T3_T4_PT6_PT7_T5_NS1_7vsmem_tE --------------------------
	.section	.nv.constant0._ZN3cub18CUB_300001_SM_10006detail10merge_sort30DeviceMergeSortBlockSortKernelINS2_10policy_hubIPPyE9Policy600ES6_PNS0_8NullTypeES6_SA_m15tuple_weak_lessS5_S9_EEvbT0_T1_T2_T3_T4_PT6_PT7_T5_NS1_7vsmem_tE,"a",@progbits
	.sectionflags	@""
	.align	4
.nv.constant0._ZN3cub18CUB_300001_SM_10006detail10merge_sort30DeviceMergeSortBlockSortKernelINS2_10policy_hubIPPyE9Policy600ES6_PNS0_8NullTypeES6_SA_m15tuple_weak_lessS5_S9_EEvbT0_T1_T2_T3_T4_PT6_PT7_T5_NS1_7vsmem_tE:
	.zero		976


//--------------------- .nv.constant0._ZN3cub18CUB_300001_SM_10006detail10merge_sort26DeviceMergeSortMergeKernelINS2_10policy_hubIPPyE9Policy600ES6_PNS0_8NullTypeES6_SA_j15tuple_weak_lessS5_S9_EEvbT2_T3_T4_PT6_PT7_T5_PSE_SE_NS1_7vsmem_tE --------------------------
	.section	.nv.constant0._ZN3cub18CUB_300001_SM_10006detail10merge_sort26DeviceMergeSortMergeKernelINS2_10policy_hubIPPyE9Policy600ES6_PNS0_8NullTypeES6_SA_j15tuple_weak_lessS5_S9_EEvbT2_T3_T4_PT6_PT7_T5_PSE_SE_NS1_7vsmem_tE,"a",@progbits
	.sectionflags	@""
	.align	4
.nv.constant0._ZN3cub18CUB_300001_SM_10006detail10merge_sort26DeviceMergeSortMergeKernelINS2_10policy_hubIPPyE9Policy600ES6_PNS0_8NullTypeES6_SA_j15tuple_weak_lessS5_S9_EEvbT2_T3_T4_PT6_PT7_T5_PSE_SE_NS1_7vsmem_tE:
	.zero		976


//--------------------- .nv.constant0._ZN3cub18CUB_300001_SM_10006detail10merge_sort30DeviceMergeSortPartitionKernelIPPyj15tuple_weak_lessS4_EEvbT_PT2_T0_SA_PSA_T1_SA_i --------------------------
	.section	.nv.constant0._ZN3cub18CUB_300001_SM_10006detail10merge_sort30DeviceMergeSortPartitionKernelIPPyj15tuple_weak_lessS4_EEvbT_PT2_T0_SA_PSA_T1_SA_i,"a",@progbits
	.sectionflags	@""
	.align	4
.nv.constant0._ZN3cub18CUB_300001_SM_10006detail10merge_sort30DeviceMergeSortPartitionKernelIPPyj15tuple_weak_lessS4_EEvbT_PT2_T0_SA_PSA_T1_SA_i:
	.zero		948


//--------------------- .nv.constant0._ZN3cub18CUB_300001_SM_10006detail10merge_sort30DeviceMergeSortBlockSortKernelINS2_10policy_hubIPPyE9Policy600ES6_PNS0_8NullTypeES6_SA_j15tuple_weak_lessS5_S9_EEvbT0_T1_T2_T3_T4_PT6_PT7_T5_NS1_7vsmem_tE --------------------------
	.section	.nv.constant0._ZN3cub18CUB_300001_SM_10006detail10merge_sort30DeviceMergeSortBlockSortKernelINS2_10policy_hubIPPyE9Policy600ES6_PNS0_8NullTypeES6_SA_j15tuple_weak_lessS5_S9_EEvbT0_T1_T2_T3_T4_PT6_PT7_T5_NS1_7vsmem_tE,"a",@progbits
	.sectionflags	@""
	.align	4
.nv.constant0._ZN3cub18CUB_300001_SM_10006detail10merge_sort30DeviceMergeSortBlockSortKernelINS2_10policy_hubIPPyE9Policy600ES6_PNS0_8NullTypeES6_SA_j15tuple_weak_lessS5_S9_EEvbT0_T1_T2_T3_T4_PT6_PT7_T5_NS1_7vsmem_tE:
	.zero		976


//--------------------- .nv.constant0._ZN3cub18CUB_300001_SM_10006detail4scan16DeviceScanKernelINS2_10policy_hubIyyymN4cuda3std3__44plusIvEEE10Policy1000EPySC_NS0_13ScanTileStateIyLb1EEES9_NS1_10InputValueIySC_EEmyLb0EyEEvT0_T1_T2_iT3_T4_T5_ --------------------------
	.section	.nv.constant0._ZN3cub18CUB_300001_SM_10006detail4scan16DeviceScanKernelINS2_10policy_hubIyyymN4cuda3std3__44plusIvEEE10Policy1000EPySC_NS0_13ScanTileStateIyLb1EEES9_NS1_10InputValueIySC_EEmyLb0EyEEvT0_T1_T2_iT3_T4_T5_,"a",@progbits
	.sectionflags	@""
	.align	4
.nv.constant0._ZN3cub18CUB_300001_SM_10006detail4scan16DeviceScanKernelINS2_10policy_hubIyyymN4cuda3std3__44plusIvEEE10Policy1000EPySC_NS0_13ScanTileStateIyLb1EEES9_NS1_10InputValueIySC_EEmyLb0EyEEvT0_T1_T2_iT3_T4_T5_:
	.zero		952


//--------------------- .nv.constant0._ZN3cub18CUB_300001_SM_10006detail4scan16DeviceScanKernelINS2_10policy_hubIyyyjN4cuda3std3__44plusIvEEE10Policy1000EPySC_NS0_13ScanTileStateIyLb1EEES9_NS1_10InputValueIySC_EEjyLb0EyEEvT0_T1_T2_iT3_T4_T5_ --------------------------
	.section	.nv.constant0._ZN3cub18CUB_300001_SM_10006detail4scan16DeviceScanKernelINS2_10policy_hubIyyyjN4cuda3std3__44plusIvEEE10Policy1000EPySC_NS0_13ScanTileStateIyLb1EEES9_NS1_10InputValueIySC_EEjyLb0EyEEvT0_T1_T2_iT3_T4_T5_,"a",@progbits
	.sectionflags	@""
	.align	4
.nv.constant0._ZN3cub18CUB_300001_SM_10006detail4scan16DeviceScanKernelINS2_10policy_hubIyyyjN4cuda3std3__44plusIvEEE10Policy1000EPySC_NS0_13ScanTileStateIyLb1EEES9_NS1_10InputValueIySC_EEjyLb0EyEEvT0_T1_T2_iT3_T4_T5_:
	.zero		948


//--------------------- .nv.constant0._ZN3cub18CUB_300001_SM_10006detail4scan20DeviceScanInitKernelINS0_13ScanTileStateIyLb1EEEEEvT_i --------------------------
	.section	.nv.constant0._ZN3cub18CUB_300001_SM_10006detail4scan20DeviceScanInitKernelINS0_13ScanTileStateIyLb1EEEEEvT_i,"a",@progbits
	.sectionflags	@""
	.align	4
.nv.constant0._ZN3cub18CUB_300001_SM_10006detail4scan20DeviceScanInitKernelINS0_13ScanTileStateIyLb1EEEEEvT_i:
	.zero		908


//--------------------- .nv.constant0._ZN3cub18CUB_300001_SM_10006detail6reduce28DeviceReduceSingleTileKernelINS2_10policy_hubIiyN4cuda3std3__44plusIiEEE10Policy1000EPiSC_iS9_iiNS7_10__identityEEEvT0_T1_T2_T3_T4_T6_ --------------------------
	.section	.nv.constant0._ZN3cub18CUB_300001_SM_10006detail6reduce28DeviceReduceSingleTileKernelINS2_10policy_hubIiyN4cuda3std3__44plusIiEEE10Policy1000EPiSC_iS9_iiNS7_10__identityEEEvT0_T1_T2_T3_T4_T6_,"a",@progbits
	.sectionflags	@""
	.align	4
.nv.constant0._ZN3cub18CUB_300001_SM_10006detail6reduce28DeviceReduceSingleTileKernelINS2_10policy_hubIiyN4cuda3std3__44plusIiEEE10Policy1000EPiSC_iS9_iiNS7_10__identityEEEvT0_T1_T2_T3_T4_T6_:
	.zero		925


//--------------------- .nv.constant0._ZN3cub18CUB_300001_SM_10006detail6reduce18DeviceReduceKernelINS2_10policy_hubIiyN4cuda3std3__44plusIiEEE10Policy1000EPyyS9_iNS7_10__identityEEEvT0_PT3_T1_NS0_13GridEvenShareISH_EET2_T4_ --------------------------
	.section	.nv.constant0._ZN3cub18CUB_300001_SM_10006detail6reduce18DeviceReduceKernelINS2_10policy_hubIiyN4cuda3std3__44plusIiEEE10Policy1000EPyyS9_iNS7_10__identityEEEvT0_PT3_T1_NS0_13GridEvenShareISH_EET2_T4_,"a",@progbits
	.sectionflags	@""
	.align	4
.nv.constant0._ZN3cub18CUB_300001_SM_10006detail6reduce18DeviceReduceKernelINS2_10policy_hubIiyN4cuda3std3__44plusIiEEE10Policy1000EPyyS9_iNS7_10__identityEEEvT0_PT3_T1_NS0_13GridEvenShareISH_EET2_T4_:
	.zero		994


//--------------------- .nv.constant0._ZN3cub18CUB_300001_SM_10006detail6reduce28DeviceReduceSingleTileKernelINS2_10policy_hubIiyN4cuda3std3__44plusIiEEE10Policy1000EPyPiyS9_iiNS7_10__identityEEEvT0_T1_T2_T3_T4_T6_ --------------------------
	.section	.nv.constant0._ZN3cub18CUB_300001_SM_10006detail6reduce28DeviceReduceSingleTileKernelINS2_10policy_hubIiyN4cuda3std3__44plusIiEEE10Policy1000EPyPiyS9_iiNS7_10__identityEEEvT0_T1_T2_T3_T4_T6_,"a",@progbits
	.sectionflags	@""
	.align	4
.nv.constant0._ZN3cub18CUB_300001_SM_10006detail6reduce28DeviceReduceSingleTileKernelINS2_10policy_hubIiyN4cuda3std3__44plusIiEEE10Policy1000EPyPiyS9_iiNS7_10__identityEEEvT0_T1_T2_T3_T4_T6_:
	.zero		929


//--------------------- .nv.constant0._ZN3cub18CUB_300001_SM_10006detail6reduce28DeviceReduceSingleTileKernelINS2_10policy_hubIijN4cuda3std3__44plusIiEEE10Policy1000EPiSC_iS9_iiNS7_10__identityEEEvT0_T1_T2_T3_T4_T6_ --------------------------
	.section	.nv.constant0._ZN3cub18CUB_300001_SM_10006detail6reduce28DeviceReduceSingleTileKernelINS2_10policy_hubIijN4cuda3std3__44plusIiEEE10Policy1000EPiSC_iS9_iiNS7_10__identityEEEvT0_T1_T2_T3_T4_T6_,"a",@progbits
	.sectionflags	@""
	.align	4
.nv.constant0._ZN3cub18CUB_300001_SM_10006detail6reduce28DeviceReduceSingleTileKernelINS2_10policy_hubIijN4cuda3std3__44plusIiEEE10Policy1000EPiSC_iS9_iiNS7_10__identityEEEvT0_T1_T2_T3_T4_T6_:
	.zero		925


//--------------------- .nv.constant0._ZN3cub18CUB_300001_SM_10006detail6reduce18DeviceReduceKernelINS2_10policy_hubIijN4cuda3std3__44plusIiEEE10Policy1000EPyjS9_iNS7_10__identityEEEvT0_PT3_T1_NS0_13GridEvenShareISH_EET2_T4_ --------------------------
	.section	.nv.constant0._ZN3cub18CUB_300001_SM_10006detail6reduce18DeviceReduceKernelINS2_10policy_hubIijN4cuda3std3__44plusIiEEE10Policy1000EPyjS9_iNS7_10__identityEEEvT0_PT3_T1_NS0_13GridEvenShareISH_EET2_T4_,"a",@progbits
	.sectionflags	@""
	.align	4
.nv.constant0._ZN3cub18CUB_300001_SM_10006detail6reduce18DeviceReduceKernelINS2_10policy_hubIijN4cuda3std3__44plusIiEEE10Policy1000EPyjS9_iNS7_10__identityEEEvT0_PT3_T1_NS0_13GridEvenShareISH_EET2_T4_:
	.zero		958


//--------------------- .nv.constant0._ZN3cub18CUB_300001_SM_10006detail6reduce28DeviceReduceSingleTileKernelINS2_10policy_hubIijN4cuda3std3__44plusIiEEE10Policy1000EPyPijS9_iiNS7_10__identityEEEvT0_T1_T2_T3_T4_T6_ --------------------------
	.section	.nv.constant0._ZN3cub18CUB_300001_SM_10006detail6reduce28DeviceReduceSingleTileKernelINS2_10policy_hubIijN4cuda3std3__44plusIiEEE10Policy1000EPyPijS9_iiNS7_10__identityEEEvT0_T1_T2_T3_T4_T6_,"a",@progbits
	.sectionflags	@""
	.align	4
.nv.constant0._ZN3cub18CUB_300001_SM_10006detail6reduce28DeviceReduceSingleTileKernelINS2_10policy_hubIijN4cuda3std3__44plusIiEEE10Policy1000EPyPijS9_iiNS7_10__identityEEEvT0_T1_T2_T3_T4_T6_:
	.zero		925


//--------------------- .nv.constant0._ZN3cub18CUB_300001_SM_10006detail11EmptyKernelIvEEvv --------------------------
	.section	.nv.constant0._ZN3cub18CUB_300001_SM_10006detail11EmptyKernelIvEEvv,"a",@progbits
	.sectionflags	@""
	.align	4
.nv.constant0._ZN3cub18CUB_300001_SM_10006detail11EmptyKernelIvEEvv:
	.zero		896


//--------------------- .nv.constant0._ZN6thrust24THRUST_300001_SM_1000_NS8cuda_cub4core6detail13_kernel_agentINS1_16__set_operations10SetOpAgentIPPyS8_S8_S8_S8_S8_l18tuple_indexed_lessNS5_21serial_set_differenceEN4cuda3std3__417integral_constantIbLb0EEEEEJS8_S8_S8_S8_llS8_S8_S9_SA_PNSD_4pairIllEEPmN3cub18CUB_300001_SM_100013ScanTileStateIlLb1EEEEEEvDpT0_ --------------------------
	.section	.nv.constant0._ZN6thrust24THRUST_300001_SM_1000_NS8cuda_cub4core6detail13_kernel_agentINS1_16__set_operations10SetOpAgentIPPyS8_S8_S8_S8_S8_l18tuple_indexed_lessNS5_21serial_set_differenceEN4cuda3std3__417integral_constantIbLb0EEEEEJS8_S8_S8_S8_llS8_S8_S9_SA_PNSD_4pairIllEEPmN3cub18CUB_300001_SM_100013ScanTileStateIlLb1EEEEEEvDpT0_,"a",@progbits
	.sectionflags	@""
	.align	4
.nv.constant0._ZN6thrust24THRUST_300001_SM_1000_NS8cuda_cub4core6detail13_kernel_agentINS1_16__set_operations10SetOpAgentIPPyS8_S8_S8_S8_S8_l18tuple_indexed_lessNS5_21serial_set_differenceEN4cuda3std3__417integral_constantIbLb0EEEEEJS8_S8_S8_S8_llS8_S8_S9_SA_PNSD_4pairIllEEPmN3cub18CUB_300001_SM_100013ScanTileStateIlLb1EEEEEEvDpT0_:
	.zero		1008


//--------------------- .nv.constant0._ZN6thrust24THRUST_300001_SM_1000_NS8cuda_cub4core6detail13_kernel_agentINS1_16__set_operations14PartitionAgentIPPyS8_l18tuple_indexed_lessEEJS8_S8_lllPN4cuda3std3__44pairIllEES9_iEEEvDpT0_ --------------------------
	.section	.nv.constant0._ZN6thrust24THRUST_300001_SM_1000_NS8cuda_cub4core6detail13_kernel_agentINS1_16__set_operations14PartitionAgentIPPyS8_l18tuple_indexed_lessEEJS8_S8_lllPN4cuda3std3__44pairIllEES9_iEEEvDpT0_,"a",@progbits
	.sectionflags	@""
	.align	4
.nv.constant0._ZN6thrust24THRUST_300001_SM_1000_NS8cuda_cub4core6detail13_kernel_agentINS1_16__set_operations14PartitionAgentIPPyS8_l18tuple_indexed_lessEEJS8_S8_lllPN4cuda3std3__44pairIllEES9_iEEEvDpT0_:
	.zero		964


//--------------------- .nv.constant0._ZN6thrust24THRUST_300001_SM_1000_NS8cuda_cub4core6detail13_kernel_agentINS1_16__set_operations9InitAgentIN3cub18CUB_300001_SM_100013ScanTileStateIlLb1EEElEEJSA_lEEEvDpT0_ --------------------------
	.section	.nv.constant0._ZN6thrust24THRUST_300001_SM_1000_NS8cuda_cub4core6detail13_kernel_agentINS1_16__set_operations9InitAgentIN3cub18CUB_300001_SM_100013ScanTileStateIlLb1EEElEEJSA_lEEEvDpT0_,"a",@progbits
	.sectionflags	@""
	.align	4
.nv.constant0._ZN6thrust24THRUST_300001_SM_1000_NS8cuda_cub4core6detail13_kernel_agentINS1_16__set_operations9InitAgentIN3cub18CUB_300001_SM_100013ScanTileStateIlLb1EEElEEJSA_lEEEvDpT0_:
	.zero		912


//--------------------- .nv.constant0._ZN6thrust24THRUST_300001_SM_1000_NS8cuda_cub4core6detail13_kernel_agentINS1_16__set_operations10SetOpAgentIPPyS8_S8_S8_S8_S8_i18tuple_indexed_lessNS5_21serial_set_differenceEN4cuda3std3__417integral_constantIbLb0EEEEEJS8_S8_S8_S8_iiS8_S8_S9_SA_PNSD_4pairIiiEEPmN3cub18CUB_300001_SM_100013ScanTileStateIiLb1EEEEEEvDpT0_ --------------------------
	.section	.nv.constant0._ZN6thrust24THRUST_300001_SM_1000_NS8cuda_cub4core6detail13_kernel_agentINS1_16__set_operations10SetOpAgentIPPyS8_S8_S8_S8_S8_i18tuple_indexed_lessNS5_21serial_set_differenceEN4cuda3std3__417integral_constantIbLb0EEEEEJS8_S8_S8_S8_iiS8_S8_S9_SA_PNSD_4pairIiiEEPmN3cub18CUB_300001_SM_100013ScanTileStateIiLb1EEEEEEvDpT0_,"a",@progbits
	.sectionflags	@""
	.align	4
.nv.constant0._ZN6thrust24THRUST_300001_SM_1000_NS8cuda_cub4core6detail13_kernel_agentINS1_16__set_operations10SetOpAgentIPPyS8_S8_S8_S8_S8_i18tuple_indexed_lessNS5_21serial_set_differenceEN4cuda3std3__417integral_constantIbLb0EEEEEJS8_S8_S8_S8_iiS8_S8_S9_SA_PNSD_4pairIiiEEPmN3cub18CUB_300001_SM_100013ScanTileStateIiLb1EEEEEEvDpT0_:
	.zero		1000


//--------------------- .nv.constant0._ZN6thrust24THRUST_300001_SM_1000_NS8cuda_cub4core6detail13_kernel_agentINS1_16__set_operations14PartitionAgentIPPyS8_i18tuple_indexed_lessEEJS8_S8_iiiPN4cuda3std3__44pairIiiEES9_iEEEvDpT0_ --------------------------
	.section	.nv.constant0._ZN6thrust24THRUST_300001_SM_1000_NS8cuda_cub4core6detail13_kernel_agentINS1_16__set_operations14PartitionAgentIPPyS8_i18tuple_indexed_lessEEJS8_S8_iiiPN4cuda3std3__44pairIiiEES9_iEEEvDpT0_,"a",@progbits
	.sectionflags	@""
	.align	4
.nv.constant0._ZN6thrust24THRUST_300001_SM_1000_NS8cuda_cub4core6detail13_kernel_agentINS1_16__set_operations14PartitionAgentIPPyS8_i18tuple_indexed_lessEEJS8_S8_iiiPN4cuda3std3__44pairIiiEES9_iEEEvDpT0_:
	.zero		956


//--------------------- .nv.constant0._ZN6thrust24THRUST_300001_SM_1000_NS8cuda_cub4core6detail13_kernel_agentINS1_16__set_operations9InitAgentIN3cub18CUB_300001_SM_100013ScanTileStateIiLb1EEEiEEJSA_iEEEvDpT0_ --------------------------
	.section	.nv.constant0._ZN6thrust24THRUST_300001_SM_1000_NS8cuda_cub4core6detail13_kernel_agentINS1_16__set_operations9InitAgentIN3cub18CUB_300001_SM_100013ScanTileStateIiLb1EEEiEEJSA_iEEEvDpT0_,"a",@progbits
	.sectionflags	@""
	.align	4
.nv.constant0._ZN6thrust24THRUST_300001_SM_1000_NS8cuda_cub4core6detail13_kernel_agentINS1_16__set_operations9InitAgentIN3cub18CUB_300001_SM_100013ScanTileStateIiLb1EEEiEEJSA_iEEEvDpT0_:
	.zero		908


//--------------------- .nv.constant0._ZN6thrust24THRUST_300001_SM_1000_NS8cuda_cub4core6detail13_kernel_agentINS1_8__unique11UniqueAgentIPPyS8_7t_equaliPiEEJS8_S8_S9_SA_iN3cub18CUB_300001_SM_100013ScanTileStateIiLb1EEEmEEEvDpT0_ --------------------------
	.section	.nv.constant0._ZN6thrust24THRUST_300001_SM_1000_NS8cuda_cub4core6detail13_kernel_agentINS1_8__unique11UniqueAgentIPPyS8_7t_equaliPiEEJS8_S8_S9_SA_iN3cub18CUB_300001_SM_100013ScanTileStateIiLb1EEEmEEEvDpT0_,"a",@progbits
	.sectionflags	@""
	.align	4
.nv.constant0._ZN6thrust24THRUST_300001_SM_1000_NS8cuda_cub4core6detail13_kernel_agentINS1_8__unique11UniqueAgentIPPyS8_7t_equaliPiEEJS8_S8_S9_SA_iN3cub18CUB_300001_SM_100013ScanTileStateIiLb1EEEmEEEvDpT0_:
	.zero		952


//--------------------- .nv.constant0._ZN6thrust24THRUST_300001_SM_1000_NS8cuda_cub4core6detail13_kernel_agentINS1_8__unique9InitAgentIN3cub18CUB_300001_SM_100013ScanTileStateIiLb1EEEPiiEEJSA_mSB_EEEvDpT0_ --------------------------
	.section	.nv.constant0._ZN6thrust24THRUST_300001_SM_1000_NS8cuda_cub4core6detail13_kernel_agentINS1_8__unique9InitAgentIN3cub18CUB_300001_SM_100013ScanTileStateIiLb1EEEPiiEEJSA_mSB_EEEvDpT0_,"a",@progbits
	.sectionflags	@""
	.align	4
.nv.constant0._ZN6thrust24THRUST_300001_SM_1000_NS8cuda_cub4core6detail13_kernel_agentINS1_8__unique9InitAgentIN3cub18CUB_300001_SM_100013ScanTileStateIiLb1EEEPiiEEJSA_mSB_EEEvDpT0_:
	.zero		920


//--------------------- .nv.constant0._Z23flatten_tuples_raw_dataPPyS_yi --------------------------
	.section	.nv.constant0._Z23flatten_tuples_raw_dataPPyS_yi,"a",@progbits
	.sectionflags	@""
	.align	4
.nv.constant0._Z23flatten_tuples_raw_dataPPyS_yi:
	.zero		924


//--------------------- .nv.constant0._Z15get_join_resultP17GHashRelContainerS0_iPiiPyS2_S2_ --------------------------
	.section	.nv.constant0._Z15get_join_resultP17GHashRelContainerS0_iPiiPyS2_S2_,"a",@progbits
	.sectionflags	@""
	.align	4
.nv.constant0._Z15get_join_resultP17GHashRelContainerS0_iPiiPyS2_S2_:
	.zero		960


//--------------------- .nv.constant0._Z20get_join_result_sizeP17GHashRelContainerS0_iPyS1_ --------------------------
	.section	.nv.constant0._Z20get_join_result_sizeP17GHashRelContainerS0_iPyS1_,"a",@progbits
	.sectionflags	@""
	.align	4
.nv.constant0._Z20get_join_result_sizeP17GHashRelContainerS0_iPyS1_:
	.zero		936


//--------------------- .nv.constant0._Z20init_tuples_unsortedPPyS_iy --------------------------
	.section	.nv.constant0._Z20init_tuples_unsortedPPyS_iy,"a",@progbits
	.sectionflags	@""
	.align	4
.nv.constant0._Z20init_tuples_unsortedPPyS_iy:
	.zero		928


//--------------------- .nv.constant0._Z14init_index_mapP17GHashRelContainer --------------------------
	.section	.nv.constant0._Z14init_index_mapP17GHashRelContainer,"a",@progbits
	.sectionflags	@""
	.align	4
.nv.constant0._Z14init_index_mapP17GHashRelContainer:
	.zero		904


//--------------------- .nv.constant0._Z10acopy_dataP17GHashRelContainerS0_ --------------------------
	.section	.nv.constant0._Z10acopy_dataP17GHashRelContainerS0_,"a",@progbits
	.sectionflags	@""
	.align	4
.nv.constant0._Z10acopy_dataP17GHashRelContainerS0_:
	.zero		912


//--------------------- .nv.constant0._Z11acopy_entryP17GHashRelContainerS0_ --------------------------
	.section	.nv.constant0._Z11acopy_entryP17GHashRelContainerS0_,"a",@progbits
	.sectionflags	@""
	.align	4
.nv.constant0._Z11acopy_entryP17GHashRelContainerS0_:
	.zero		912


//--------------------- .nv.constant0._Z16shrink_index_mapP17GHashRelContainerP7MEntityy --------------------------
	.section	.nv.constant0._Z16shrink_index_mapP17GHashRelContainerP7MEntityy,"a",@progbits
	.sectionflags	@""
	.align	4
.nv.constant0._Z16shrink_index_mapP17GHashRelContainerP7MEntityy:
	.zero		920


//--------------------- .nv.constant0._Z22count_index_entry_sizeP17GHashRelContainerPy --------------------------
	.section	.nv.constant0._Z22count_index_entry_sizeP17GHashRelContainerPy,"a",@progbits
	.sectionflags	@""
	.align	4
.nv.constant0._Z22count_index_entry_sizeP17GHashRelContainerPy:
	.zero		912


//--------------------- .nv.constant0._Z20calculate_index_hashP17GHashRelContainer --------------------------
	.section	.nv.constant0._Z20calculate_index_hashP17GHashRelContainer,"a",@progbits
	.sectionflags	@""
	.align	4
.nv.constant0._Z20calculate_index_hashP17GHashRelContainer:
	.zero		904


//--------------------- SYMBOLS --------------------------

	.type		.nv.reservedSmem.offset0,@object
	.size		.nv.reservedSmem.offset0,0x4
	.type		.nv.reservedSmem.cap,@object
	.size		.nv.reservedSmem.cap,0x4
